	.target	sm_90a

	.elftype	@"ET_EXEC"


//--------------------- .note.nv.tkinfo           --------------------------
	.section	.note.nv.tkinfo,"",@"SHT_NOTE"
	.sectionflags	@"SHF_NOTE_NV_TKINFO"
	.tkinfo
        /*0018*/ 	.word	0x00000002
        /*0030*/ 	.string	""
        /*0030*/ 	.string	"ptxas"
        /*0030*/ 	.string	"Cuda compilation tools, release 13.0, V13.0.88"
        /*0030*/ 	.string	"Build cuda_13.0.r13.0/compiler.36424714_0"
        /*0030*/ 	.string	"-arch sm_90a -m 64 "



//--------------------- .note.nv.cuinfo           --------------------------
	.section	.note.nv.cuinfo,"",@"SHT_NOTE"
	.sectionflags	@"SHF_NOTE_NV_CUINFO"
        /*0018*/ 	.short	0x0002
        /*001a*/ 	.short	0x005a
        /*001c*/ 	.short	0x0082
	.zero		2


//--------------------- .nv.info                  --------------------------
	.section	.nv.info,"",@"SHT_CUDA_INFO"
	.align	4


	//----- nvinfo : EIATTR_REGCOUNT
	.align		4
        /*0000*/ 	.byte	0x04, 0x2f
        /*0002*/ 	.short	(.L_57 - .L_56)
	.align		4
.L_56:
        /*0004*/ 	.word	index@(_ZN7cutlass13device_kernelIN5flash11enable_sm90INS1_16FlashAttnFwdSm90INS1_25CollectiveMainloopFwdSm90ILi2EN4cute5tupleIJNS5_1CILi1EEES8_S8_EEENS6_IJNS7_ILi192EEENS7_ILi128EEENS7_ILi64EEEEEELi64ENS_10bfloat16_tEfNS_4arch4Sm90ELb1ELb0ELb0ELb1ELb0ELb1ELb0ELb1ELb1ELb0ELb0ELb0EEENS1_21CollectiveEpilogueFwdINS6_IJSA_SC_SB_EEES9_SE_SG_Li384ELb1ELb0ELb0ELb0EEENS1_36VarlenDynamicPersistentTileSchedulerILi192ELi128ELi384ELi32ELb0ELb0ELb1ELb1ELb1ELb1EEEEEEEEEvNT_6ParamsE)
        /*0008*/ 	.word	0x00000080


	//----- nvinfo : EIATTR_FRAME_SIZE
	.align		4
.L_57:
        /*000c*/ 	.byte	0x04, 0x11
        /*000e*/ 	.short	(.L_59 - .L_58)
	.align		4
.L_58:
        /*0010*/ 	.word	index@(_ZN7cutlass13device_kernelIN5flash11enable_sm90INS1_16FlashAttnFwdSm90INS1_25CollectiveMainloopFwdSm90ILi2EN4cute5tupleIJNS5_1CILi1EEES8_S8_EEENS6_IJNS7_ILi192EEENS7_ILi128EEENS7_ILi64EEEEEELi64ENS_10bfloat16_tEfNS_4arch4Sm90ELb1ELb0ELb0ELb1ELb0ELb1ELb0ELb1ELb1ELb0ELb0ELb0EEENS1_21CollectiveEpilogueFwdINS6_IJSA_SC_SB_EEES9_SE_SG_Li384ELb1ELb0ELb0ELb0EEENS1_36VarlenDynamicPersistentTileSchedulerILi192ELi128ELi384ELi32ELb0ELb0ELb1ELb1ELb1ELb1EEEEEEEEEvNT_6ParamsE)
        /*0014*/ 	.word	0x00000048


	//----- nvinfo : EIATTR_REGCOUNT
	.align		4
.L_59:
        /*0018*/ 	.byte	0x04, 0x2f
        /*001a*/ 	.short	(.L_61 - .L_60)
	.align		4
.L_60:
        /*001c*/ 	.word	index@(_ZN7cutlass13device_kernelIN5flash11enable_sm90INS1_16FlashAttnFwdSm90INS1_25CollectiveMainloopFwdSm90ILi2EN4cute5tupleIJNS5_1CILi1EEES8_S8_EEENS6_IJNS7_ILi192EEENS7_ILi128EEENS7_ILi64EEEEEELi64ENS_10bfloat16_tEfNS_4arch4Sm90ELb1ELb0ELb0ELb1ELb0ELb0ELb0ELb1ELb1ELb0ELb0ELb0EEENS1_21CollectiveEpilogueFwdINS6_IJSA_SC_SB_EEES9_SE_SG_Li384ELb1ELb0ELb0ELb0EEENS1_36VarlenDynamicPersistentTileSchedulerILi192ELi128ELi384ELi32ELb0ELb0ELb1ELb1ELb1ELb1EEEEEEEEEvNT_6ParamsE)
        /*0020*/ 	.word	0x00000080


	//----- nvinfo : EIATTR_FRAME_SIZE
	.align		4
.L_61:
        /*0024*/ 	.byte	0x04, 0x11
        /*0026*/ 	.short	(.L_63 - .L_62)
	.align		4
.L_62:
        /*0028*/ 	.word	index@(_ZN7cutlass13device_kernelIN5flash11enable_sm90INS1_16FlashAttnFwdSm90INS1_25CollectiveMainloopFwdSm90ILi2EN4cute5tupleIJNS5_1CILi1EEES8_S8_EEENS6_IJNS7_ILi192EEENS7_ILi128EEENS7_ILi64EEEEEELi64ENS_10bfloat16_tEfNS_4arch4Sm90ELb1ELb0ELb0ELb1ELb0ELb0ELb0ELb1ELb1ELb0ELb0ELb0EEENS1_21CollectiveEpilogueFwdINS6_IJSA_SC_SB_EEES9_SE_SG_Li384ELb1ELb0ELb0ELb0EEENS1_36VarlenDynamicPersistentTileSchedulerILi192ELi128ELi384ELi32ELb0ELb0ELb1ELb1ELb1ELb1EEEEEEEEEvNT_6ParamsE)
        /*002c*/ 	.word	0x00000010


	//----- nvinfo : EIATTR_REGCOUNT
	.align		4
.L_63:
        /*0030*/ 	.byte	0x04, 0x2f
        /*0032*/ 	.short	(.L_65 - .L_64)
	.align		4
.L_64:
        /*0034*/ 	.word	index@(_ZN7cutlass13device_kernelIN5flash11enable_sm90INS1_16FlashAttnFwdSm90INS1_25CollectiveMainloopFwdSm90ILi2EN4cute5tupleIJNS5_1CILi1EEES8_S8_EEENS6_IJNS7_ILi192EEENS7_ILi128EEENS7_ILi64EEEEEELi64ENS_10bfloat16_tEfNS_4arch4Sm90ELb1ELb0ELb0ELb0ELb0ELb0ELb0ELb1ELb1ELb0ELb0ELb0EEENS1_21CollectiveEpilogueFwdINS6_IJSA_SC_SB_EEES9_SE_SG_Li384ELb0ELb0ELb0ELb0EEENS1_30DynamicPersistentTileSchedulerILi384ELi32ELb0ELb0ELb1EEEEEEEEEvNT_6ParamsE)
        /*0038*/ 	.word	0x00000080


	//----- nvinfo : EIATTR_FRAME_SIZE
	.align		4
.L_65:
        /*003c*/ 	.byte	0x04, 0x11
        /*003e*/ 	.short	(.L_67 - .L_66)
	.align		4
.L_66:
        /*0040*/ 	.word	index@(_ZN7cutlass13device_kernelIN5flash11enable_sm90INS1_16FlashAttnFwdSm90INS1_25CollectiveMainloopFwdSm90ILi2EN4cute5tupleIJNS5_1CILi1EEES8_S8_EEENS6_IJNS7_ILi192EEENS7_ILi128EEENS7_ILi64EEEEEELi64ENS_10bfloat16_tEfNS_4arch4Sm90ELb1ELb0ELb0ELb0ELb0ELb0ELb0ELb1ELb1ELb0ELb0ELb0EEENS1_21CollectiveEpilogueFwdINS6_IJSA_SC_SB_EEES9_SE_SG_Li384ELb0ELb0ELb0ELb0EEENS1_30DynamicPersistentTileSchedulerILi384ELi32ELb0ELb0ELb1EEEEEEEEEvNT_6ParamsE)
        /*0044*/ 	.word	0x00000000


	//----- nvinfo : EIATTR_REGCOUNT
	.align		4
.L_67:
        /*0048*/ 	.byte	0x04, 0x2f
        /*004a*/ 	.short	(.L_69 - .L_68)
	.align		4
.L_68:
        /*004c*/ 	.word	index@(_ZN7cutlass13device_kernelIN5flash11enable_sm90INS1_16FlashAttnFwdSm90INS1_25CollectiveMainloopFwdSm90ILi2EN4cute5tupleIJNS5_1CILi1EEES8_S8_EEENS6_IJNS7_ILi192EEENS7_ILi128EEENS7_ILi64EEEEEELi64ENS_10bfloat16_tEfNS_4arch4Sm90ELb0ELb1ELb0ELb1ELb0ELb1ELb0ELb1ELb1ELb0ELb0ELb0EEENS1_21CollectiveEpilogueFwdINS6_IJSA_SC_SB_EEES9_SE_SG_Li384ELb1ELb0ELb0ELb0EEENS1_36VarlenDynamicPersistentTileSchedulerILi192ELi128ELi384ELi32ELb0ELb0ELb1ELb1ELb0ELb1EEEEEEEEEvNT_6ParamsE)
        /*0050*/ 	.word	0x00000080


	//----- nvinfo : EIATTR_FRAME_SIZE
	.align		4
.L_69:
        /*0054*/ 	.byte	0x04, 0x11
        /*0056*/ 	.short	(.L_71 - .L_70)
	.align		4
.L_70:
        /*0058*/ 	.word	index@(_ZN7cutlass13device_kernelIN5flash11enable_sm90INS1_16FlashAttnFwdSm90INS1_25CollectiveMainloopFwdSm90ILi2EN4cute5tupleIJNS5_1CILi1EEES8_S8_EEENS6_IJNS7_ILi192EEENS7_ILi128EEENS7_ILi64EEEEEELi64ENS_10bfloat16_tEfNS_4arch4Sm90ELb0ELb1ELb0ELb1ELb0ELb1ELb0ELb1ELb1ELb0ELb0ELb0EEENS1_21CollectiveEpilogueFwdINS6_IJSA_SC_SB_EEES9_SE_SG_Li384ELb1ELb0ELb0ELb0EEENS1_36VarlenDynamicPersistentTileSchedulerILi192ELi128ELi384ELi32ELb0ELb0ELb1ELb1ELb0ELb1EEEEEEEEEvNT_6ParamsE)
        /*005c*/ 	.word	0x00000048


	//----- nvinfo : EIATTR_REGCOUNT
	.align		4
.L_71:
        /*0060*/ 	.byte	0x04, 0x2f
        /*0062*/ 	.short	(.L_73 - .L_72)
	.align		4
.L_72:
        /*0064*/ 	.word	index@(_ZN7cutlass13device_kernelIN5flash11enable_sm90INS1_16FlashAttnFwdSm90INS1_25CollectiveMainloopFwdSm90ILi2EN4cute5tupleIJNS5_1CILi1EEES8_S8_EEENS6_IJNS7_ILi192EEENS7_ILi128EEENS7_ILi64EEEEEELi64ENS_10bfloat16_tEfNS_4arch4Sm90ELb0ELb1ELb0ELb1ELb0ELb0ELb0ELb1ELb1ELb0ELb0ELb0EEENS1_21CollectiveEpilogueFwdINS6_IJSA_SC_SB_EEES9_SE_SG_Li384ELb1ELb0ELb0ELb0EEENS1_36VarlenDynamicPersistentTileSchedulerILi192ELi128ELi384ELi32ELb0ELb0ELb1ELb1ELb0ELb1EEEEEEEEEvNT_6ParamsE)
        /*0068*/ 	.word	0x00000080


	//----- nvinfo : EIATTR_FRAME_SIZE
	.align		4
.L_73:
        /*006c*/ 	.byte	0x04, 0x11
        /*006e*/ 	.short	(.L_75 - .L_74)
	.align		4
.L_74:
        /*0070*/ 	.word	index@(_ZN7cutlass13device_kernelIN5flash11enable_sm90INS1_16FlashAttnFwdSm90INS1_25CollectiveMainloopFwdSm90ILi2EN4cute5tupleIJNS5_1CILi1EEES8_S8_EEENS6_IJNS7_ILi192EEENS7_ILi128EEENS7_ILi64EEEEEELi64ENS_10bfloat16_tEfNS_4arch4Sm90ELb0ELb1ELb0ELb1ELb0ELb0ELb0ELb1ELb1ELb0ELb0ELb0EEENS1_21CollectiveEpilogueFwdINS6_IJSA_SC_SB_EEES9_SE_SG_Li384ELb1ELb0ELb0ELb0EEENS1_36VarlenDynamicPersistentTileSchedulerILi192ELi128ELi384ELi32ELb0ELb0ELb1ELb1ELb0ELb1EEEEEEEEEvNT_6ParamsE)
        /*0074*/ 	.word	0x00000010


	//----- nvinfo : EIATTR_REGCOUNT
	.align		4
.L_75:
        /*0078*/ 	.byte	0x04, 0x2f
        /*007a*/ 	.short	(.L_77 - .L_76)
	.align		4
.L_76:
        /*007c*/ 	.word	index@(_ZN7cutlass13device_kernelIN5flash11enable_sm90INS1_16FlashAttnFwdSm90INS1_25CollectiveMainloopFwdSm90ILi2EN4cute5tupleIJNS5_1CILi1EEES8_S8_EEENS6_IJNS7_ILi192EEENS7_ILi128EEENS7_ILi64EEEEEELi64ENS_10bfloat16_tEfNS_4arch4Sm90ELb0ELb1ELb0ELb0ELb0ELb0ELb0ELb1ELb1ELb0ELb0ELb0EEENS1_21CollectiveEpilogueFwdINS6_IJSA_SC_SB_EEES9_SE_SG_Li384ELb0ELb0ELb0ELb0EEENS1_30DynamicPersistentTileSchedulerILi384ELi32ELb0ELb0ELb1EEEEEEEEEvNT_6ParamsE)
        /*0080*/ 	.word	0x00000080


	//----- nvinfo : EIATTR_FRAME_SIZE
	.align		4
.L_77:
        /*0084*/ 	.byte	0x04, 0x11
        /*0086*/ 	.short	(.L_79 - .L_78)
	.align		4
.L_78:
        /*0088*/ 	.word	index@(_ZN7cutlass13device_kernelIN5flash11enable_sm90INS1_16FlashAttnFwdSm90INS1_25CollectiveMainloopFwdSm90ILi2EN4cute5tupleIJNS5_1CILi1EEES8_S8_EEENS6_IJNS7_ILi192EEENS7_ILi128EEENS7_ILi64EEEEEELi64ENS_10bfloat16_tEfNS_4arch4Sm90ELb0ELb1ELb0ELb0ELb0ELb0ELb0ELb1ELb1ELb0ELb0ELb0EEENS1_21CollectiveEpilogueFwdINS6_IJSA_SC_SB_EEES9_SE_SG_Li384ELb0ELb0ELb0ELb0EEENS1_30DynamicPersistentTileSchedulerILi384ELi32ELb0ELb0ELb1EEEEEEEEEvNT_6ParamsE)
        /*008c*/ 	.word	0x00000000


	//----- nvinfo : EIATTR_REGCOUNT
	.align		4
.L_79:
        /*0090*/ 	.byte	0x04, 0x2f
        /*0092*/ 	.short	(.L_81 - .L_80)
	.align		4
.L_80:
        /*0094*/ 	.word	index@(_ZN7cutlass13device_kernelIN5flash11enable_sm90INS1_16FlashAttnFwdSm90INS1_25CollectiveMainloopFwdSm90ILi2EN4cute5tupleIJNS5_1CILi1EEES8_S8_EEENS6_IJNS7_ILi192EEESA_NS7_ILi64EEEEEELi64ENS_10bfloat16_tEfNS_4arch4Sm90ELb0ELb0ELb0ELb1ELb0ELb1ELb0ELb0ELb1ELb0ELb0ELb0EEENS1_21CollectiveEpilogueFwdINS6_IJSA_SB_SA_EEES9_SD_SF_Li384ELb1ELb0ELb0ELb0EEENS1_36VarlenDynamicPersistentTileSchedulerILi192ELi192ELi384ELi32ELb0ELb0ELb1ELb0ELb1ELb1EEEEEEEEEvNT_6ParamsE)
        /*0098*/ 	.word	0x00000080


	//----- nvinfo : EIATTR_FRAME_SIZE
	.align		4
.L_81:
        /*009c*/ 	.byte	0x04, 0x11
        /*009e*/ 	.short	(.L_83 - .L_82)
	.align		4
.L_82:
        /*00a0*/ 	.word	index@(_ZN7cutlass13device_kernelIN5flash11enable_sm90INS1_16FlashAttnFwdSm90INS1_25CollectiveMainloopFwdSm90ILi2EN4cute5tupleIJNS5_1CILi1EEES8_S8_EEENS6_IJNS7_ILi192EEESA_NS7_ILi64EEEEEELi64ENS_10bfloat16_tEfNS_4arch4Sm90ELb0ELb0ELb0ELb1ELb0ELb1ELb0ELb0ELb1ELb0ELb0ELb0EEENS1_21CollectiveEpilogueFwdINS6_IJSA_SB_SA_EEES9_SD_SF_Li384ELb1ELb0ELb0ELb0EEENS1_36VarlenDynamicPersistentTileSchedulerILi192ELi192ELi384ELi32ELb0ELb0ELb1ELb0ELb1ELb1EEEEEEEEEvNT_6ParamsE)
        /*00a4*/ 	.word	0x00000060


	//----- nvinfo : EIATTR_REGCOUNT
	.align		4
.L_83:
        /*00a8*/ 	.byte	0x04, 0x2f
        /*00aa*/ 	.short	(.L_85 - .L_84)
	.align		4
.L_84:
        /*00ac*/ 	.word	index@(_ZN7cutlass13device_kernelIN5flash11enable_sm90INS1_16FlashAttnFwdSm90INS1_25CollectiveMainloopFwdSm90ILi2EN4cute5tupleIJNS5_1CILi1EEES8_S8_EEENS6_IJNS7_ILi192EEESA_NS7_ILi64EEEEEELi64ENS_10bfloat16_tEfNS_4arch4Sm90ELb0ELb0ELb0ELb1ELb0ELb0ELb0ELb0ELb1ELb0ELb0ELb0EEENS1_21CollectiveEpilogueFwdINS6_IJSA_SB_SA_EEES9_SD_SF_Li384ELb1ELb0ELb0ELb0EEENS1_36VarlenDynamicPersistentTileSchedulerILi192ELi192ELi384ELi32ELb0ELb0ELb1ELb0ELb1ELb1EEEEEEEEEvNT_6ParamsE)
        /*00b0*/ 	.word	0x00000080


	//----- nvinfo : EIATTR_FRAME_SIZE
	.align		4
.L_85:
        /*00b4*/ 	.byte	0x04, 0x11
        /*00b6*/ 	.short	(.L_87 - .L_86)
	.align		4
.L_86:
        /*00b8*/ 	.word	index@(_ZN7cutlass13device_kernelIN5flash11enable_sm90INS1_16FlashAttnFwdSm90INS1_25CollectiveMainloopFwdSm90ILi2EN4cute5tupleIJNS5_1CILi1EEES8_S8_EEENS6_IJNS7_ILi192EEESA_NS7_ILi64EEEEEELi64ENS_10bfloat16_tEfNS_4arch4Sm90ELb0ELb0ELb0ELb1ELb0ELb0ELb0ELb0ELb1ELb0ELb0ELb0EEENS1_21CollectiveEpilogueFwdINS6_IJSA_SB_SA_EEES9_SD_SF_Li384ELb1ELb0ELb0ELb0EEENS1_36VarlenDynamicPersistentTileSchedulerILi192ELi192ELi384ELi32ELb0ELb0ELb1ELb0ELb1ELb1EEEEEEEEEvNT_6ParamsE)
        /*00bc*/ 	.word	0x00000020


	//----- nvinfo : EIATTR_REGCOUNT
	.align		4
.L_87:
        /*00c0*/ 	.byte	0x04, 0x2f
        /*00c2*/ 	.short	(.L_89 - .L_88)
	.align		4
.L_88:
        /*00c4*/ 	.word	index@(_ZN7cutlass13device_kernelIN5flash11enable_sm90INS1_16FlashAttnFwdSm90INS1_25CollectiveMainloopFwdSm90ILi2EN4cute5tupleIJNS5_1CILi1EEES8_S8_EEENS6_IJNS7_ILi192EEESA_NS7_ILi64EEEEEELi64ENS_10bfloat16_tEfNS_4arch4Sm90ELb0ELb0ELb0ELb0ELb0ELb0ELb0ELb0ELb1ELb0ELb0ELb0EEENS1_21CollectiveEpilogueFwdINS6_IJSA_SB_SA_EEES9_SD_SF_Li384ELb0ELb0ELb0ELb0EEENS1_29StaticPersistentTileSchedulerILb0EEEEEEEEEvNT_6ParamsE)
        /*00c8*/ 	.word	0x00000080


	//----- nvinfo : EIATTR_FRAME_SIZE
	.align		4
.L_89:
        /*00cc*/ 	.byte	0x04, 0x11
        /*00ce*/ 	.short	(.L_91 - .L_90)
	.align		4
.L_90:
        /*00d0*/ 	.word	index@(_ZN7cutlass13device_kernelIN5flash11enable_sm90INS1_16FlashAttnFwdSm90INS1_25CollectiveMainloopFwdSm90ILi2EN4cute5tupleIJNS5_1CILi1EEES8_S8_EEENS6_IJNS7_ILi192EEESA_NS7_ILi64EEEEEELi64ENS_10bfloat16_tEfNS_4arch4Sm90ELb0ELb0ELb0ELb0ELb0ELb0ELb0ELb0ELb1ELb0ELb0ELb0EEENS1_21CollectiveEpilogueFwdINS6_IJSA_SB_SA_EEES9_SD_SF_Li384ELb0ELb0ELb0ELb0EEENS1_29StaticPersistentTileSchedulerILb0EEEEEEEEEvNT_6ParamsE)
        /*00d4*/ 	.word	0x00000018


	//----- nvinfo : EIATTR_REGCOUNT
	.align		4
.L_91:
        /*00d8*/ 	.byte	0x04, 0x2f
        /*00da*/ 	.short	(.L_93 - .L_92)
	.align		4
.L_92:
        /*00dc*/ 	.word	index@(_ZN7cutlass13device_kernelIN5flash11enable_sm90INS1_16FlashAttnFwdSm90INS1_25CollectiveMainloopFwdSm90ILi2EN4cute5tupleIJNS5_1CILi1EEES8_S8_EEENS6_IJNS7_ILi192EEENS7_ILi144EEENS7_ILi96EEEEEELi96ENS_10bfloat16_tEfNS_4arch4Sm90ELb1ELb0ELb0ELb1ELb0ELb1ELb0ELb0ELb1ELb0ELb0ELb0EEENS1_21CollectiveEpilogueFwdINS6_IJSA_SC_SB_EEES9_SE_SG_Li384ELb1ELb0ELb0ELb0EEENS1_36VarlenDynamicPersistentTileSchedulerILi192ELi144ELi384ELi32ELb0ELb0ELb1ELb1ELb1ELb1EEEEEEEEEvNT_6ParamsE)
        /*00e0*/ 	.word	0x00000080


	//----- nvinfo : EIATTR_FRAME_SIZE
	.align		4
.L_93:
        /*00e4*/ 	.byte	0x04, 0x11
        /*00e6*/ 	.short	(.L_95 - .L_94)
	.align		4
.L_94:
        /*00e8*/ 	.word	index@(_ZN7cutlass13device_kernelIN5flash11enable_sm90INS1_16FlashAttnFwdSm90INS1_25CollectiveMainloopFwdSm90ILi2EN4cute5tupleIJNS5_1CILi1EEES8_S8_EEENS6_IJNS7_ILi192EEENS7_ILi144EEENS7_ILi96EEEEEELi96ENS_10bfloat16_tEfNS_4arch4Sm90ELb1ELb0ELb0ELb1ELb0ELb1ELb0ELb0ELb1ELb0ELb0ELb0EEENS1_21CollectiveEpilogueFwdINS6_IJSA_SC_SB_EEES9_SE_SG_Li384ELb1ELb0ELb0ELb0EEENS1_36VarlenDynamicPersistentTileSchedulerILi192ELi144ELi384ELi32ELb0ELb0ELb1ELb1ELb1ELb1EEEEEEEEEvNT_6ParamsE)
        /*00ec*/ 	.word	0x000000b8


	//----- nvinfo : EIATTR_REGCOUNT
	.align		4
.L_95:
        /*00f0*/ 	.byte	0x04, 0x2f
        /*00f2*/ 	.short	(.L_97 - .L_96)
	.align		4
.L_96:
        /*00f4*/ 	.word	index@(_ZN7cutlass13device_kernelIN5flash11enable_sm90INS1_16FlashAttnFwdSm90INS1_25CollectiveMainloopFwdSm90ILi2EN4cute5tupleIJNS5_1CILi1EEES8_S8_EEENS6_IJNS7_ILi192EEENS7_ILi144EEENS7_ILi96EEEEEELi96ENS_10bfloat16_tEfNS_4arch4Sm90ELb1ELb0ELb0ELb1ELb0ELb0ELb0ELb0ELb1ELb0ELb0ELb0EEENS1_21CollectiveEpilogueFwdINS6_IJSA_SC_SB_EEES9_SE_SG_Li384ELb1ELb0ELb0ELb0EEENS1_36VarlenDynamicPersistentTileSchedulerILi192ELi144ELi384ELi32ELb0ELb0ELb1ELb1ELb1ELb1EEEEEEEEEvNT_6ParamsE)
        /*00f8*/ 	.word	0x00000080


	//----- nvinfo : EIATTR_FRAME_SIZE
	.align		4
.L_97:
        /*00fc*/ 	.byte	0x04, 0x11
        /*00fe*/ 	.short	(.L_99 - .L_98)
	.align		4
.L_98:
        /*0100*/ 	.word	index@(_ZN7cutlass13device_kernelIN5flash11enable_sm90INS1_16FlashAttnFwdSm90INS1_25CollectiveMainloopFwdSm90ILi2EN4cute5tupleIJNS5_1CILi1EEES8_S8_EEENS6_IJNS7_ILi192EEENS7_ILi144EEENS7_ILi96EEEEEELi96ENS_10bfloat16_tEfNS_4arch4Sm90ELb1ELb0ELb0ELb1ELb0ELb0ELb0ELb0ELb1ELb0ELb0ELb0EEENS1_21CollectiveEpilogueFwdINS6_IJSA_SC_SB_EEES9_SE_SG_Li384ELb1ELb0ELb0ELb0EEENS1_36VarlenDynamicPersistentTileSchedulerILi192ELi144ELi384ELi32ELb0ELb0ELb1ELb1ELb1ELb1EEEEEEEEEvNT_6ParamsE)
        /*0104*/ 	.word	0x00000010


	//----- nvinfo : EIATTR_REGCOUNT
	.align		4
.L_99:
        /*0108*/ 	.byte	0x04, 0x2f
        /*010a*/ 	.short	(.L_101 - .L_100)
	.align		4
.L_100:
        /*010c*/ 	.word	index@(_ZN7cutlass13device_kernelIN5flash11enable_sm90INS1_16FlashAttnFwdSm90INS1_25CollectiveMainloopFwdSm90ILi2EN4cute5tupleIJNS5_1CILi1EEES8_S8_EEENS6_IJNS7_ILi192EEENS7_ILi144EEENS7_ILi96EEEEEELi96ENS_10bfloat16_tEfNS_4arch4Sm90ELb1ELb0ELb0ELb0ELb0ELb0ELb0ELb0ELb1ELb0ELb0ELb0EEENS1_21CollectiveEpilogueFwdINS6_IJSA_SC_SB_EEES9_SE_SG_Li384ELb0ELb0ELb0ELb0EEENS1_30DynamicPersistentTileSchedulerILi384ELi32ELb0ELb0ELb1EEEEEEEEEvNT_6ParamsE)
        /*0110*/ 	.word	0x00000080


	//----- nvinfo : EIATTR_FRAME_SIZE
	.align		4
.L_101:
        /*0114*/ 	.byte	0x04, 0x11
        /*0116*/ 	.short	(.L_103 - .L_102)
	.align		4
.L_102:
        /*0118*/ 	.word	index@(_ZN7cutlass13device_kernelIN5flash11enable_sm90INS1_16FlashAttnFwdSm90INS1_25CollectiveMainloopFwdSm90ILi2EN4cute5tupleIJNS5_1CILi1EEES8_S8_EEENS6_IJNS7_ILi192EEENS7_ILi144EEENS7_ILi96EEEEEELi96ENS_10bfloat16_tEfNS_4arch4Sm90ELb1ELb0ELb0ELb0ELb0ELb0ELb0ELb0ELb1ELb0ELb0ELb0EEENS1_21CollectiveEpilogueFwdINS6_IJSA_SC_SB_EEES9_SE_SG_Li384ELb0ELb0ELb0ELb0EEENS1_30DynamicPersistentTileSchedulerILi384ELi32ELb0ELb0ELb1EEEEEEEEEvNT_6ParamsE)
        /*011c*/ 	.word	0x00000000


	//----- nvinfo : EIATTR_REGCOUNT
	.align		4
.L_103:
        /*0120*/ 	.byte	0x04, 0x2f
        /*0122*/ 	.short	(.L_105 - .L_104)
	.align		4
.L_104:
        /*0124*/ 	.word	index@(_ZN7cutlass13device_kernelIN5flash11enable_sm90INS1_16FlashAttnFwdSm90INS1_25CollectiveMainloopFwdSm90ILi2EN4cute5tupleIJNS5_1CILi1EEES8_S8_EEENS6_IJNS7_ILi192EEENS7_ILi128EEENS7_ILi96EEEEEELi96ENS_10bfloat16_tEfNS_4arch4Sm90ELb0ELb1ELb0ELb1ELb0ELb1ELb0ELb0ELb1ELb0ELb0ELb0EEENS1_21CollectiveEpilogueFwdINS6_IJSA_SC_SB_EEES9_SE_SG_Li384ELb1ELb0ELb0ELb0EEENS1_36VarlenDynamicPersistentTileSchedulerILi192ELi128ELi384ELi32ELb0ELb0ELb1ELb1ELb0ELb1EEEEEEEEEvNT_6ParamsE)
        /*0128*/ 	.word	0x00000080


	//----- nvinfo : EIATTR_FRAME_SIZE
	.align		4
.L_105:
        /*012c*/ 	.byte	0x04, 0x11
        /*012e*/ 	.short	(.L_107 - .L_106)
	.align		4
.L_106:
        /*0130*/ 	.word	index@(_ZN7cutlass13device_kernelIN5flash11enable_sm90INS1_16FlashAttnFwdSm90INS1_25CollectiveMainloopFwdSm90ILi2EN4cute5tupleIJNS5_1CILi1EEES8_S8_EEENS6_IJNS7_ILi192EEENS7_ILi128EEENS7_ILi96EEEEEELi96ENS_10bfloat16_tEfNS_4arch4Sm90ELb0ELb1ELb0ELb1ELb0ELb1ELb0ELb0ELb1ELb0ELb0ELb0EEENS1_21CollectiveEpilogueFwdINS6_IJSA_SC_SB_EEES9_SE_SG_Li384ELb1ELb0ELb0ELb0EEENS1_36VarlenDynamicPersistentTileSchedulerILi192ELi128ELi384ELi32ELb0ELb0ELb1ELb1ELb0ELb1EEEEEEEEEvNT_6ParamsE)
        /*0134*/ 	.word	0x00000060


	//----- nvinfo : EIATTR_REGCOUNT
	.align		4
.L_107:
        /*0138*/ 	.byte	0x04, 0x2f
        /*013a*/ 	.short	(.L_109 - .L_108)
	.align		4
.L_108:
        /*013c*/ 	.word	index@(_ZN7cutlass13device_kernelIN5flash11enable_sm90INS1_16FlashAttnFwdSm90INS1_25CollectiveMainloopFwdSm90ILi2EN4cute5tupleIJNS5_1CILi1EEES8_S8_EEENS6_IJNS7_ILi192EEENS7_ILi128EEENS7_ILi96EEEEEELi96ENS_10bfloat16_tEfNS_4arch4Sm90ELb0ELb1ELb0ELb1ELb0ELb0ELb0ELb0ELb1ELb0ELb0ELb0EEENS1_21CollectiveEpilogueFwdINS6_IJSA_SC_SB_EEES9_SE_SG_Li384ELb1ELb0ELb0ELb0EEENS1_36VarlenDynamicPersistentTileSchedulerILi192ELi128ELi384ELi32ELb0ELb0ELb1ELb1ELb0ELb1EEEEEEEEEvNT_6ParamsE)
        /*0140*/ 	.word	0x00000080


	//----- nvinfo : EIATTR_FRAME_SIZE
	.align		4
.L_109:
        /*0144*/ 	.byte	0x04, 0x11
        /*0146*/ 	.short	(.L_111 - .L_110)
	.align		4
.L_110:
        /*0148*/ 	.word	index@(_ZN7cutlass13device_kernelIN5flash11enable_sm90INS1_16FlashAttnFwdSm90INS1_25CollectiveMainloopFwdSm90ILi2EN4cute5tupleIJNS5_1CILi1EEES8_S8_EEENS6_IJNS7_ILi192EEENS7_ILi128EEENS7_ILi96EEEEEELi96ENS_10bfloat16_tEfNS_4arch4Sm90ELb0ELb1ELb0ELb1ELb0ELb0ELb0ELb0ELb1ELb0ELb0ELb0EEENS1_21CollectiveEpilogueFwdINS6_IJSA_SC_SB_EEES9_SE_SG_Li384ELb1ELb0ELb0ELb0EEENS1_36VarlenDynamicPersistentTileSchedulerILi192ELi128ELi384ELi32ELb0ELb0ELb1ELb1ELb0ELb1EEEEEEEEEvNT_6ParamsE)
        /*014c*/ 	.word	0x00000008


	//----- nvinfo : EIATTR_REGCOUNT
	.align		4
.L_111:
        /*0150*/ 	.byte	0x04, 0x2f
        /*0152*/ 	.short	(.L_113 - .L_112)
	.align		4
.L_112:
        /*0154*/ 	.word	index@(_ZN7cutlass13device_kernelIN5flash11enable_sm90INS1_16FlashAttnFwdSm90INS1_25CollectiveMainloopFwdSm90ILi2EN4cute5tupleIJNS5_1CILi1EEES8_S8_EEENS6_IJNS7_ILi192EEENS7_ILi128EEENS7_ILi96EEEEEELi96ENS_10bfloat16_tEfNS_4arch4Sm90ELb0ELb1ELb0ELb0ELb0ELb0ELb0ELb0ELb1ELb0ELb0ELb0EEENS1_21CollectiveEpilogueFwdINS6_IJSA_SC_SB_EEES9_SE_SG_Li384ELb0ELb0ELb0ELb0EEENS1_30DynamicPersistentTileSchedulerILi384ELi32ELb0ELb0ELb1EEEEEEEEEvNT_6ParamsE)
        /*0158*/ 	.word	0x00000080


	//----- nvinfo : EIATTR_FRAME_SIZE
	.align		4
.L_113:
        /*015c*/ 	.byte	0x04, 0x11
        /*015e*/ 	.short	(.L_115 - .L_114)
	.align		4
.L_114:
        /*0160*/ 	.word	index@(_ZN7cutlass13device_kernelIN5flash11enable_sm90INS1_16FlashAttnFwdSm90INS1_25CollectiveMainloopFwdSm90ILi2EN4cute5tupleIJNS5_1CILi1EEES8_S8_EEENS6_IJNS7_ILi192EEENS7_ILi128EEENS7_ILi96EEEEEELi96ENS_10bfloat16_tEfNS_4arch4Sm90ELb0ELb1ELb0ELb0ELb0ELb0ELb0ELb0ELb1ELb0ELb0ELb0EEENS1_21CollectiveEpilogueFwdINS6_IJSA_SC_SB_EEES9_SE_SG_Li384ELb0ELb0ELb0ELb0EEENS1_30DynamicPersistentTileSchedulerILi384ELi32ELb0ELb0ELb1EEEEEEEEEvNT_6ParamsE)
        /*0164*/ 	.word	0x00000000


	//----- nvinfo : EIATTR_REGCOUNT
	.align		4
.L_115:
        /*0168*/ 	.byte	0x04, 0x2f
        /*016a*/ 	.short	(.L_117 - .L_116)
	.align		4
.L_116:
        /*016c*/ 	.word	index@(_ZN7cutlass13device_kernelIN5flash11enable_sm90INS1_16FlashAttnFwdSm90INS1_25CollectiveMainloopFwdSm90ILi2EN4cute5tupleIJNS5_1CILi1EEES8_S8_EEENS6_IJNS7_ILi192EEENS7_ILi144EEENS7_ILi96EEEEEELi96ENS_10bfloat16_tEfNS_4arch4Sm90ELb0ELb0ELb0ELb1ELb0ELb1ELb0ELb0ELb1ELb0ELb0ELb0EEENS1_21CollectiveEpilogueFwdINS6_IJSA_SC_SB_EEES9_SE_SG_Li384ELb1ELb0ELb0ELb0EEENS1_36VarlenDynamicPersistentTileSchedulerILi192ELi144ELi384ELi32ELb0ELb0ELb1ELb0ELb1ELb1EEEEEEEEEvNT_6ParamsE)
        /*0170*/ 	.word	0x00000080


	//----- nvinfo : EIATTR_FRAME_SIZE
	.align		4
.L_117:
        /*0174*/ 	.byte	0x04, 0x11
        /*0176*/ 	.short	(.L_119 - .L_118)
	.align		4
.L_118:
        /*0178*/ 	.word	index@(_ZN7cutlass13device_kernelIN5flash11enable_sm90INS1_16FlashAttnFwdSm90INS1_25CollectiveMainloopFwdSm90ILi2EN4cute5tupleIJNS5_1CILi1EEES8_S8_EEENS6_IJNS7_ILi192EEENS7_ILi144EEENS7_ILi96EEEEEELi96ENS_10bfloat16_tEfNS_4arch4Sm90ELb0ELb0ELb0ELb1ELb0ELb1ELb0ELb0ELb1ELb0ELb0ELb0EEENS1_21CollectiveEpilogueFwdINS6_IJSA_SC_SB_EEES9_SE_SG_Li384ELb1ELb0ELb0ELb0EEENS1_36VarlenDynamicPersistentTileSchedulerILi192ELi144ELi384ELi32ELb0ELb0ELb1ELb0ELb1ELb1EEEEEEEEEvNT_6ParamsE)
        /*017c*/ 	.word	0x000000c0


	//----- nvinfo : EIATTR_REGCOUNT
	.align		4
.L_119:
        /*0180*/ 	.byte	0x04, 0x2f
        /*0182*/ 	.short	(.L_121 - .L_120)
	.align		4
.L_120:
        /*0184*/ 	.word	index@(_ZN7cutlass13device_kernelIN5flash11enable_sm90INS1_16FlashAttnFwdSm90INS1_25CollectiveMainloopFwdSm90ILi2EN4cute5tupleIJNS5_1CILi1EEES8_S8_EEENS6_IJNS7_ILi192EEENS7_ILi144EEENS7_ILi96EEEEEELi96ENS_10bfloat16_tEfNS_4arch4Sm90ELb0ELb0ELb0ELb1ELb0ELb0ELb0ELb0ELb1ELb0ELb0ELb0EEENS1_21CollectiveEpilogueFwdINS6_IJSA_SC_SB_EEES9_SE_SG_Li384ELb1ELb0ELb0ELb0EEENS1_36VarlenDynamicPersistentTileSchedulerILi192ELi144ELi384ELi32ELb0ELb0ELb1ELb0ELb1ELb1EEEEEEEEEvNT_6ParamsE)
        /*0188*/ 	.word	0x00000080


	//----- nvinfo : EIATTR_FRAME_SIZE
	.align		4
.L_121:
        /*018c*/ 	.byte	0x04, 0x11
        /*018e*/ 	.short	(.L_123 - .L_122)
	.align		4
.L_122:
        /*0190*/ 	.word	index@(_ZN7cutlass13device_kernelIN5flash11enable_sm90INS1_16FlashAttnFwdSm90INS1_25CollectiveMainloopFwdSm90ILi2EN4cute5tupleIJNS5_1CILi1EEES8_S8_EEENS6_IJNS7_ILi192EEENS7_ILi144EEENS7_ILi96EEEEEELi96ENS_10bfloat16_tEfNS_4arch4Sm90ELb0ELb0ELb0ELb1ELb0ELb0ELb0ELb0ELb1ELb0ELb0ELb0EEENS1_21CollectiveEpilogueFwdINS6_IJSA_SC_SB_EEES9_SE_SG_Li384ELb1ELb0ELb0ELb0EEENS1_36VarlenDynamicPersistentTileSchedulerILi192ELi144ELi384ELi32ELb0ELb0ELb1ELb0ELb1ELb1EEEEEEEEEvNT_6ParamsE)
        /*0194*/ 	.word	0x00000018


	//----- nvinfo : EIATTR_REGCOUNT
	.align		4
.L_123:
        /*0198*/ 	.byte	0x04, 0x2f
        /*019a*/ 	.short	(.L_125 - .L_124)
	.align		4
.L_124:
        /*019c*/ 	.word	index@(_ZN7cutlass13device_kernelIN5flash11enable_sm90INS1_16FlashAttnFwdSm90INS1_25CollectiveMainloopFwdSm90ILi2EN4cute5tupleIJNS5_1CILi1EEES8_S8_EEENS6_IJNS7_ILi192EEENS7_ILi144EEENS7_ILi96EEEEEELi96ENS_10bfloat16_tEfNS_4arch4Sm90ELb0ELb0ELb0ELb0ELb0ELb0ELb0ELb0ELb1ELb0ELb0ELb0EEENS1_21CollectiveEpilogueFwdINS6_IJSA_SC_SB_EEES9_SE_SG_Li384ELb0ELb0ELb0ELb0EEENS1_29StaticPersistentTileSchedulerILb0EEEEEEEEEvNT_6ParamsE)
        /*01a0*/ 	.word	0x00000080


	//----- nvinfo : EIATTR_FRAME_SIZE
	.align		4
.L_125:
        /*01a4*/ 	.byte	0x04, 0x11
        /*01a6*/ 	.short	(.L_127 - .L_126)
	.align		4
.L_126:
        /*01a8*/ 	.word	index@(_ZN7cutlass13device_kernelIN5flash11enable_sm90INS1_16FlashAttnFwdSm90INS1_25CollectiveMainloopFwdSm90ILi2EN4cute5tupleIJNS5_1CILi1EEES8_S8_EEENS6_IJNS7_ILi192EEENS7_ILi144EEENS7_ILi96EEEEEELi96ENS_10bfloat16_tEfNS_4arch4Sm90ELb0ELb0ELb0ELb0ELb0ELb0ELb0ELb0ELb1ELb0ELb0ELb0EEENS1_21CollectiveEpilogueFwdINS6_IJSA_SC_SB_EEES9_SE_SG_Li384ELb0ELb0ELb0ELb0EEENS1_29StaticPersistentTileSchedulerILb0EEEEEEEEEvNT_6ParamsE)
        /*01ac*/ 	.word	0x00000008


	//----- nvinfo : EIATTR_REGCOUNT
	.align		4
.L_127:
        /*01b0*/ 	.byte	0x04, 0x2f
        /*01b2*/ 	.short	(.L_129 - .L_128)
	.align		4
.L_128:
        /*01b4*/ 	.word	index@(_ZN7cutlass13device_kernelIN5flash11enable_sm90INS1_16FlashAttnFwdSm90INS1_25CollectiveMainloopFwdSm90ILi2EN4cute5tupleIJNS5_1CILi1EEES8_S8_EEENS6_IJNS7_ILi128EEESA_SA_EEELi128ENS_10bfloat16_tEfNS_4arch4Sm90ELb1ELb0ELb0ELb1ELb0ELb1ELb0ELb1ELb1ELb0ELb0ELb0EEENS1_21CollectiveEpilogueFwdISB_S9_SC_SE_Li256ELb1ELb0ELb0ELb0EEENS1_36VarlenDynamicPersistentTileSchedulerILi128ELi128ELi256ELi32ELb0ELb0ELb1ELb1ELb1ELb1EEEEEEEEEvNT_6ParamsE)
        /*01b8*/ 	.word	0x000000a8


	//----- nvinfo : EIATTR_FRAME_SIZE
	.align		4
.L_129:
        /*01bc*/ 	.byte	0x04, 0x11
        /*01be*/ 	.short	(.L_131 - .L_130)
	.align		4
.L_130:
        /*01c0*/ 	.word	index@(_ZN7cutlass13device_kernelIN5flash11enable_sm90INS1_16FlashAttnFwdSm90INS1_25CollectiveMainloopFwdSm90ILi2EN4cute5tupleIJNS5_1CILi1EEES8_S8_EEENS6_IJNS7_ILi128EEESA_SA_EEELi128ENS_10bfloat16_tEfNS_4arch4Sm90ELb1ELb0ELb0ELb1ELb0ELb1ELb0ELb1ELb1ELb0ELb0ELb0EEENS1_21CollectiveEpilogueFwdISB_S9_SC_SE_Li256ELb1ELb0ELb0ELb0EEENS1_36VarlenDynamicPersistentTileSchedulerILi128ELi128ELi256ELi32ELb0ELb0ELb1ELb1ELb1ELb1EEEEEEEEEvNT_6ParamsE)
        /*01c4*/ 	.word	0x00000040


	//----- nvinfo : EIATTR_REGCOUNT
	.align		4
.L_131:
        /*01c8*/ 	.byte	0x04, 0x2f
        /*01ca*/ 	.short	(.L_133 - .L_132)
	.align		4
.L_132:
        /*01cc*/ 	.word	index@(_ZN7cutlass13device_kernelIN5flash11enable_sm90INS1_16FlashAttnFwdSm90INS1_25CollectiveMainloopFwdSm90ILi2EN4cute5tupleIJNS5_1CILi1EEES8_S8_EEENS6_IJNS7_ILi128EEESA_SA_EEELi128ENS_10bfloat16_tEfNS_4arch4Sm90ELb1ELb0ELb0ELb1ELb0ELb0ELb0ELb1ELb1ELb0ELb0ELb0EEENS1_21CollectiveEpilogueFwdISB_S9_SC_SE_Li256ELb1ELb0ELb0ELb0EEENS1_36VarlenDynamicPersistentTileSchedulerILi128ELi128ELi256ELi32ELb0ELb0ELb1ELb1ELb1ELb1EEEEEEEEEvNT_6ParamsE)
        /*01d0*/ 	.word	0x000000a8


	//----- nvinfo : EIATTR_FRAME_SIZE
	.align		4
.L_133:
        /*01d4*/ 	.byte	0x04, 0x11
        /*01d6*/ 	.short	(.L_135 - .L_134)
	.align		4
.L_134:
        /*01d8*/ 	.word	index@(_ZN7cutlass13device_kernelIN5flash11enable_sm90INS1_16FlashAttnFwdSm90INS1_25CollectiveMainloopFwdSm90ILi2EN4cute5tupleIJNS5_1CILi1EEES8_S8_EEENS6_IJNS7_ILi128EEESA_SA_EEELi128ENS_10bfloat16_tEfNS_4arch4Sm90ELb1ELb0ELb0ELb1ELb0ELb0ELb0ELb1ELb1ELb0ELb0ELb0EEENS1_21CollectiveEpilogueFwdISB_S9_SC_SE_Li256ELb1ELb0ELb0ELb0EEENS1_36VarlenDynamicPersistentTileSchedulerILi128ELi128ELi256ELi32ELb0ELb0ELb1ELb1ELb1ELb1EEEEEEEEEvNT_6ParamsE)
        /*01dc*/ 	.word	0x00000028


	//----- nvinfo : EIATTR_REGCOUNT
	.align		4
.L_135:
        /*01e0*/ 	.byte	0x04, 0x2f
        /*01e2*/ 	.short	(.L_137 - .L_136)
	.align		4
.L_136:
        /*01e4*/ 	.word	index@(_ZN7cutlass13device_kernelIN5flash11enable_sm90INS1_16FlashAttnFwdSm90INS1_25CollectiveMainloopFwdSm90ILi2EN4cute5tupleIJNS5_1CILi1EEES8_S8_EEENS6_IJNS7_ILi128EEESA_SA_EEELi128ENS_10bfloat16_tEfNS_4arch4Sm90ELb1ELb0ELb0ELb0ELb0ELb0ELb0ELb1ELb1ELb0ELb0ELb0EEENS1_21CollectiveEpilogueFwdISB_S9_SC_SE_Li256ELb0ELb0ELb0ELb0EEENS1_30DynamicPersistentTileSchedulerILi256ELi32ELb0ELb0ELb1EEEEEEEEEvNT_6ParamsE)
        /*01e8*/ 	.word	0x000000a8


	//----- nvinfo : EIATTR_FRAME_SIZE
	.align		4
.L_137:
        /*01ec*/ 	.byte	0x04, 0x11
        /*01ee*/ 	.short	(.L_139 - .L_138)
	.align		4
.L_138:
        /*01f0*/ 	.word	index@(_ZN7cutlass13device_kernelIN5flash11enable_sm90INS1_16FlashAttnFwdSm90INS1_25CollectiveMainloopFwdSm90ILi2EN4cute5tupleIJNS5_1CILi1EEES8_S8_EEENS6_IJNS7_ILi128EEESA_SA_EEELi128ENS_10bfloat16_tEfNS_4arch4Sm90ELb1ELb0ELb0ELb0ELb0ELb0ELb0ELb1ELb1ELb0ELb0ELb0EEENS1_21CollectiveEpilogueFwdISB_S9_SC_SE_Li256ELb0ELb0ELb0ELb0EEENS1_30DynamicPersistentTileSchedulerILi256ELi32ELb0ELb0ELb1EEEEEEEEEvNT_6ParamsE)
        /*01f4*/ 	.word	0x00000000


	//----- nvinfo : EIATTR_REGCOUNT
	.align		4
.L_139:
        /*01f8*/ 	.byte	0x04, 0x2f
        /*01fa*/ 	.short	(.L_141 - .L_140)
	.align		4
.L_140:
        /*01fc*/ 	.word	index@(_ZN7cutlass13device_kernelIN5flash11enable_sm90INS1_16FlashAttnFwdSm90INS1_25CollectiveMainloopFwdSm90ILi2EN4cute5tupleIJNS5_1CILi1EEES8_S8_EEENS6_IJNS7_ILi128EEESA_SA_EEELi128ENS_10bfloat16_tEfNS_4arch4Sm90ELb0ELb1ELb0ELb1ELb0ELb1ELb0ELb1ELb1ELb0ELb0ELb0EEENS1_21CollectiveEpilogueFwdISB_S9_SC_SE_Li256ELb1ELb0ELb0ELb0EEENS1_36VarlenDynamicPersistentTileSchedulerILi128ELi128ELi256ELi32ELb0ELb0ELb1ELb1ELb0ELb1EEEEEEEEEvNT_6ParamsE)
        /*0200*/ 	.word	0x000000a8


	//----- nvinfo : EIATTR_FRAME_SIZE
	.align		4
.L_141:
        /*0204*/ 	.byte	0x04, 0x11
        /*0206*/ 	.short	(.L_143 - .L_142)
	.align		4
.L_142:
        /*0208*/ 	.word	index@(_ZN7cutlass13device_kernelIN5flash11enable_sm90INS1_16FlashAttnFwdSm90INS1_25CollectiveMainloopFwdSm90ILi2EN4cute5tupleIJNS5_1CILi1EEES8_S8_EEENS6_IJNS7_ILi128EEESA_SA_EEELi128ENS_10bfloat16_tEfNS_4arch4Sm90ELb0ELb1ELb0ELb1ELb0ELb1ELb0ELb1ELb1ELb0ELb0ELb0EEENS1_21CollectiveEpilogueFwdISB_S9_SC_SE_Li256ELb1ELb0ELb0ELb0EEENS1_36VarlenDynamicPersistentTileSchedulerILi128ELi128ELi256ELi32ELb0ELb0ELb1ELb1ELb0ELb1EEEEEEEEEvNT_6ParamsE)
        /*020c*/ 	.word	0x00000030


	//----- nvinfo : EIATTR_REGCOUNT
	.align		4
.L_143:
        /*0210*/ 	.byte	0x04, 0x2f
        /*0212*/ 	.short	(.L_145 - .L_144)
	.align		4
.L_144:
        /*0214*/ 	.word	index@(_ZN7cutlass13device_kernelIN5flash11enable_sm90INS1_16FlashAttnFwdSm90INS1_25CollectiveMainloopFwdSm90ILi2EN4cute5tupleIJNS5_1CILi1EEES8_S8_EEENS6_IJNS7_ILi128EEESA_SA_EEELi128ENS_10bfloat16_tEfNS_4arch4Sm90ELb0ELb1ELb0ELb1ELb0ELb0ELb0ELb1ELb1ELb0ELb0ELb0EEENS1_21CollectiveEpilogueFwdISB_S9_SC_SE_Li256ELb1ELb0ELb0ELb0EEENS1_36VarlenDynamicPersistentTileSchedulerILi128ELi128ELi256ELi32ELb0ELb0ELb1ELb1ELb0ELb1EEEEEEEEEvNT_6ParamsE)
        /*0218*/ 	.word	0x000000a8


	//----- nvinfo : EIATTR_FRAME_SIZE
	.align		4
.L_145:
        /*021c*/ 	.byte	0x04, 0x11
        /*021e*/ 	.short	(.L_147 - .L_146)
	.align		4
.L_146:
        /*0220*/ 	.word	index@(_ZN7cutlass13device_kernelIN5flash11enable_sm90INS1_16FlashAttnFwdSm90INS1_25CollectiveMainloopFwdSm90ILi2EN4cute5tupleIJNS5_1CILi1EEES8_S8_EEENS6_IJNS7_ILi128EEESA_SA_EEELi128ENS_10bfloat16_tEfNS_4arch4Sm90ELb0ELb1ELb0ELb1ELb0ELb0ELb0ELb1ELb1ELb0ELb0ELb0EEENS1_21CollectiveEpilogueFwdISB_S9_SC_SE_Li256ELb1ELb0ELb0ELb0EEENS1_36VarlenDynamicPersistentTileSchedulerILi128ELi128ELi256ELi32ELb0ELb0ELb1ELb1ELb0ELb1EEEEEEEEEvNT_6ParamsE)
        /*0224*/ 	.word	0x00000020


	//----- nvinfo : EIATTR_REGCOUNT
	.align		4
.L_147:
        /*0228*/ 	.byte	0x04, 0x2f
        /*022a*/ 	.short	(.L_149 - .L_148)
	.align		4
.L_148:
        /*022c*/ 	.word	index@(_ZN7cutlass13device_kernelIN5flash11enable_sm90INS1_16FlashAttnFwdSm90INS1_25CollectiveMainloopFwdSm90ILi2EN4cute5tupleIJNS5_1CILi1EEES8_S8_EEENS6_IJNS7_ILi128EEESA_SA_EEELi128ENS_10bfloat16_tEfNS_4arch4Sm90ELb0ELb1ELb0ELb0ELb0ELb0ELb0ELb1ELb1ELb0ELb0ELb0EEENS1_21CollectiveEpilogueFwdISB_S9_SC_SE_Li256ELb0ELb0ELb0ELb0EEENS1_30DynamicPersistentTileSchedulerILi256ELi32ELb0ELb0ELb1EEEEEEEEEvNT_6ParamsE)
        /*0230*/ 	.word	0x000000a8


	//----- nvinfo : EIATTR_FRAME_SIZE
	.align		4
.L_149:
        /*0234*/ 	.byte	0x04, 0x11
        /*0236*/ 	.short	(.L_151 - .L_150)
	.align		4
.L_150:
        /*0238*/ 	.word	index@(_ZN7cutlass13device_kernelIN5flash11enable_sm90INS1_16FlashAttnFwdSm90INS1_25CollectiveMainloopFwdSm90ILi2EN4cute5tupleIJNS5_1CILi1EEES8_S8_EEENS6_IJNS7_ILi128EEESA_SA_EEELi128ENS_10bfloat16_tEfNS_4arch4Sm90ELb0ELb1ELb0ELb0ELb0ELb0ELb0ELb1ELb1ELb0ELb0ELb0EEENS1_21CollectiveEpilogueFwdISB_S9_SC_SE_Li256ELb0ELb0ELb0ELb0EEENS1_30DynamicPersistentTileSchedulerILi256ELi32ELb0ELb0ELb1EEEEEEEEEvNT_6ParamsE)
        /*023c*/ 	.word	0x00000000


	//----- nvinfo : EIATTR_REGCOUNT
	.align		4
.L_151:
        /*0240*/ 	.byte	0x04, 0x2f
        /*0242*/ 	.short	(.L_153 - .L_152)
	.align		4
.L_152:
        /*0244*/ 	.word	index@(_ZN7cutlass13device_kernelIN5flash11enable_sm90INS1_16FlashAttnFwdSm90INS1_25CollectiveMainloopFwdSm90ILi2EN4cute5tupleIJNS5_1CILi1EEES8_S8_EEENS6_IJNS7_ILi128EEENS7_ILi176EEESA_EEELi128ENS_10bfloat16_tEfNS_4arch4Sm90ELb0ELb0ELb0ELb1ELb0ELb1ELb0ELb1ELb1ELb0ELb0ELb0EEENS1_21CollectiveEpilogueFwdINS6_IJSA_SA_SB_EEES9_SD_SF_Li256ELb1ELb0ELb0ELb0EEENS1_36VarlenDynamicPersistentTileSchedulerILi128ELi176ELi256ELi32ELb0ELb0ELb1ELb0ELb1ELb1EEEEEEEEEvNT_6ParamsE)
        /*0248*/ 	.word	0x000000a8


	//----- nvinfo : EIATTR_FRAME_SIZE
	.align		4
.L_153:
        /*024c*/ 	.byte	0x04, 0x11
        /*024e*/ 	.short	(.L_155 - .L_154)
	.align		4
.L_154:
        /*0250*/ 	.word	index@(_ZN7cutlass13device_kernelIN5flash11enable_sm90INS1_16FlashAttnFwdSm90INS1_25CollectiveMainloopFwdSm90ILi2EN4cute5tupleIJNS5_1CILi1EEES8_S8_EEENS6_IJNS7_ILi128EEENS7_ILi176EEESA_EEELi128ENS_10bfloat16_tEfNS_4arch4Sm90ELb0ELb0ELb0ELb1ELb0ELb1ELb0ELb1ELb1ELb0ELb0ELb0EEENS1_21CollectiveEpilogueFwdINS6_IJSA_SA_SB_EEES9_SD_SF_Li256ELb1ELb0ELb0ELb0EEENS1_36VarlenDynamicPersistentTileSchedulerILi128ELi176ELi256ELi32ELb0ELb0ELb1ELb0ELb1ELb1EEEEEEEEEvNT_6ParamsE)
        /*0254*/ 	.word	0x000000a0


	//----- nvinfo : EIATTR_REGCOUNT
	.align		4
.L_155:
        /*0258*/ 	.byte	0x04, 0x2f
        /*025a*/ 	.short	(.L_157 - .L_156)
	.align		4
.L_156:
        /*025c*/ 	.word	index@(_ZN7cutlass13device_kernelIN5flash11enable_sm90INS1_16FlashAttnFwdSm90INS1_25CollectiveMainloopFwdSm90ILi2EN4cute5tupleIJNS5_1CILi1EEES8_S8_EEENS6_IJNS7_ILi128EEENS7_ILi176EEESA_EEELi128ENS_10bfloat16_tEfNS_4arch4Sm90ELb0ELb0ELb0ELb1ELb0ELb0ELb0ELb1ELb1ELb0ELb0ELb0EEENS1_21CollectiveEpilogueFwdINS6_IJSA_SA_SB_EEES9_SD_SF_Li256ELb1ELb0ELb0ELb0EEENS1_36VarlenDynamicPersistentTileSchedulerILi128ELi176ELi256ELi32ELb0ELb0ELb1ELb0ELb1ELb1EEEEEEEEEvNT_6ParamsE)
        /*0260*/ 	.word	0x000000a8


	//----- nvinfo : EIATTR_FRAME_SIZE
	.align		4
.L_157:
        /*0264*/ 	.byte	0x04, 0x11
        /*0266*/ 	.short	(.L_159 - .L_158)
	.align		4
.L_158:
        /*0268*/ 	.word	index@(_ZN7cutlass13device_kernelIN5flash11enable_sm90INS1_16FlashAttnFwdSm90INS1_25CollectiveMainloopFwdSm90ILi2EN4cute5tupleIJNS5_1CILi1EEES8_S8_EEENS6_IJNS7_ILi128EEENS7_ILi176EEESA_EEELi128ENS_10bfloat16_tEfNS_4arch4Sm90ELb0ELb0ELb0ELb1ELb0ELb0ELb0ELb1ELb1ELb0ELb0ELb0EEENS1_21CollectiveEpilogueFwdINS6_IJSA_SA_SB_EEES9_SD_SF_Li256ELb1ELb0ELb0ELb0EEENS1_36VarlenDynamicPersistentTileSchedulerILi128ELi176ELi256ELi32ELb0ELb0ELb1ELb0ELb1ELb1EEEEEEEEEvNT_6ParamsE)
        /*026c*/ 	.word	0x00000038


	//----- nvinfo : EIATTR_REGCOUNT
	.align		4
.L_159:
        /*0270*/ 	.byte	0x04, 0x2f
        /*0272*/ 	.short	(.L_161 - .L_160)
	.align		4
.L_160:
        /*0274*/ 	.word	index@(_ZN7cutlass13device_kernelIN5flash11enable_sm90INS1_16FlashAttnFwdSm90INS1_25CollectiveMainloopFwdSm90ILi2EN4cute5tupleIJNS5_1CILi2EEENS7_ILi1EEES9_EEENS6_IJNS7_ILi128EEENS7_ILi176EEESB_EEELi128ENS_10bfloat16_tEfNS_4arch4Sm90ELb0ELb0ELb0ELb0ELb0ELb0ELb0ELb1ELb1ELb0ELb0ELb0EEENS1_21CollectiveEpilogueFwdINS6_IJSB_SB_SC_EEESA_SE_SG_Li256ELb0ELb0ELb0ELb0EEENS1_29StaticPersistentTileSchedulerILb0EEEEEEEEEvNT_6ParamsE)
        /*0278*/ 	.word	0x000000a8


	//----- nvinfo : EIATTR_FRAME_SIZE
	.align		4
.L_161:
        /*027c*/ 	.byte	0x04, 0x11
        /*027e*/ 	.short	(.L_163 - .L_162)
	.align		4
.L_162:
        /*0280*/ 	.word	index@(_ZN7cutlass13device_kernelIN5flash11enable_sm90INS1_16FlashAttnFwdSm90INS1_25CollectiveMainloopFwdSm90ILi2EN4cute5tupleIJNS5_1CILi2EEENS7_ILi1EEES9_EEENS6_IJNS7_ILi128EEENS7_ILi176EEESB_EEELi128ENS_10bfloat16_tEfNS_4arch4Sm90ELb0ELb0ELb0ELb0ELb0ELb0ELb0ELb1ELb1ELb0ELb0ELb0EEENS1_21CollectiveEpilogueFwdINS6_IJSB_SB_SC_EEESA_SE_SG_Li256ELb0ELb0ELb0ELb0EEENS1_29StaticPersistentTileSchedulerILb0EEEEEEEEEvNT_6ParamsE)
        /*0284*/ 	.word	0x00000030


	//----- nvinfo : EIATTR_REGCOUNT
	.align		4
.L_163:
        /*0288*/ 	.byte	0x04, 0x2f
        /*028a*/ 	.short	(.L_165 - .L_164)
	.align		4
.L_164:
        /*028c*/ 	.word	index@(_ZN7cutlass13device_kernelIN5flash11enable_sm90INS1_16FlashAttnFwdSm90INS1_25CollectiveMainloopFwdSm90ILi2EN4cute5tupleIJNS5_1CILi1EEES8_S8_EEENS6_IJNS7_ILi128EEENS7_ILi176EEESA_EEELi128ENS_10bfloat16_tEfNS_4arch4Sm90ELb0ELb0ELb0ELb0ELb0ELb0ELb0ELb1ELb1ELb0ELb0ELb0EEENS1_21CollectiveEpilogueFwdINS6_IJSA_SA_SB_EEES9_SD_SF_Li256ELb0ELb0ELb0ELb0EEENS1_29StaticPersistentTileSchedulerILb0EEEEEEEEEvNT_6ParamsE)
        /*0290*/ 	.word	0x000000a8


	//----- nvinfo : EIATTR_FRAME_SIZE
	.align		4
.L_165:
        /*0294*/ 	.byte	0x04, 0x11
        /*0296*/ 	.short	(.L_167 - .L_166)
	.align		4
.L_166:
        /*0298*/ 	.word	index@(_ZN7cutlass13device_kernelIN5flash11enable_sm90INS1_16FlashAttnFwdSm90INS1_25CollectiveMainloopFwdSm90ILi2EN4cute5tupleIJNS5_1CILi1EEES8_S8_EEENS6_IJNS7_ILi128EEENS7_ILi176EEESA_EEELi128ENS_10bfloat16_tEfNS_4arch4Sm90ELb0ELb0ELb0ELb0ELb0ELb0ELb0ELb1ELb1ELb0ELb0ELb0EEENS1_21CollectiveEpilogueFwdINS6_IJSA_SA_SB_EEES9_SD_SF_Li256ELb0ELb0ELb0ELb0EEENS1_29StaticPersistentTileSchedulerILb0EEEEEEEEEvNT_6ParamsE)
        /*029c*/ 	.word	0x00000020


	//----- nvinfo : EIATTR_REGCOUNT
	.align		4
.L_167:
        /*02a0*/ 	.byte	0x04, 0x2f
        /*02a2*/ 	.short	(.L_169 - .L_168)
	.align		4
.L_168:
        /*02a4*/ 	.word	index@(_ZN7cutlass13device_kernelIN5flash11enable_sm90INS1_16FlashAttnFwdSm90INS1_25CollectiveMainloopFwdSm90ILi2EN4cute5tupleIJNS5_1CILi1EEES8_S8_EEENS6_IJNS7_ILi128EEENS7_ILi112EEENS7_ILi192EEEEEELi192ENS_10bfloat16_tEfNS_4arch4Sm90ELb1ELb0ELb0ELb1ELb0ELb1ELb0ELb1ELb1ELb0ELb0ELb0EEENS1_21CollectiveEpilogueFwdINS6_IJSA_SC_SB_EEES9_SE_SG_Li256ELb1ELb0ELb0ELb0EEENS1_36VarlenDynamicPersistentTileSchedulerILi128ELi112ELi256ELi32ELb0ELb0ELb1ELb1ELb1ELb1EEEEEEEEEvNT_6ParamsE)
        /*02a8*/ 	.word	0x000000a8


	//----- nvinfo : EIATTR_FRAME_SIZE
	.align		4
.L_169:
        /*02ac*/ 	.byte	0x04, 0x11
        /*02ae*/ 	.short	(.L_171 - .L_170)
	.align		4
.L_170:
        /*02b0*/ 	.word	index@(_ZN7cutlass13device_kernelIN5flash11enable_sm90INS1_16FlashAttnFwdSm90INS1_25CollectiveMainloopFwdSm90ILi2EN4cute5tupleIJNS5_1CILi1EEES8_S8_EEENS6_IJNS7_ILi128EEENS7_ILi112EEENS7_ILi192EEEEEELi192ENS_10bfloat16_tEfNS_4arch4Sm90ELb1ELb0ELb0ELb1ELb0ELb1ELb0ELb1ELb1ELb0ELb0ELb0EEENS1_21CollectiveEpilogueFwdINS6_IJSA_SC_SB_EEES9_SE_SG_Li256ELb1ELb0ELb0ELb0EEENS1_36VarlenDynamicPersistentTileSchedulerILi128ELi112ELi256ELi32ELb0ELb0ELb1ELb1ELb1ELb1EEEEEEEEEvNT_6ParamsE)
        /*02b4*/ 	.word	0x00000078


	//----- nvinfo : EIATTR_REGCOUNT
	.align		4
.L_171:
        /*02b8*/ 	.byte	0x04, 0x2f
        /*02ba*/ 	.short	(.L_173 - .L_172)
	.align		4
.L_172:
        /*02bc*/ 	.word	index@(_ZN7cutlass13device_kernelIN5flash11enable_sm90INS1_16FlashAttnFwdSm90INS1_25CollectiveMainloopFwdSm90ILi2EN4cute5tupleIJNS5_1CILi1EEES8_S8_EEENS6_IJNS7_ILi128EEENS7_ILi112EEENS7_ILi192EEEEEELi192ENS_10bfloat16_tEfNS_4arch4Sm90ELb1ELb0ELb0ELb1ELb0ELb0ELb0ELb1ELb1ELb0ELb0ELb0EEENS1_21CollectiveEpilogueFwdINS6_IJSA_SC_SB_EEES9_SE_SG_Li256ELb1ELb0ELb0ELb0EEENS1_36VarlenDynamicPersistentTileSchedulerILi128ELi112ELi256ELi32ELb0ELb0ELb1ELb1ELb1ELb1EEEEEEEEEvNT_6ParamsE)
        /*02c0*/ 	.word	0x000000a8


	//----- nvinfo : EIATTR_FRAME_SIZE
	.align		4
.L_173:
        /*02c4*/ 	.byte	0x04, 0x11
        /*02c6*/ 	.short	(.L_175 - .L_174)
	.align		4
.L_174:
        /*02c8*/ 	.word	index@(_ZN7cutlass13device_kernelIN5flash11enable_sm90INS1_16FlashAttnFwdSm90INS1_25CollectiveMainloopFwdSm90ILi2EN4cute5tupleIJNS5_1CILi1EEES8_S8_EEENS6_IJNS7_ILi128EEENS7_ILi112EEENS7_ILi192EEEEEELi192ENS_10bfloat16_tEfNS_4arch4Sm90ELb1ELb0ELb0ELb1ELb0ELb0ELb0ELb1ELb1ELb0ELb0ELb0EEENS1_21CollectiveEpilogueFwdINS6_IJSA_SC_SB_EEES9_SE_SG_Li256ELb1ELb0ELb0ELb0EEENS1_36VarlenDynamicPersistentTileSchedulerILi128ELi112ELi256ELi32ELb0ELb0ELb1ELb1ELb1ELb1EEEEEEEEEvNT_6ParamsE)
        /*02cc*/ 	.word	0x00000030


	//----- nvinfo : EIATTR_REGCOUNT
	.align		4
.L_175:
        /*02d0*/ 	.byte	0x04, 0x2f
        /*02d2*/ 	.short	(.L_177 - .L_176)
	.align		4
.L_176:
        /*02d4*/ 	.word	index@(_ZN7cutlass13device_kernelIN5flash11enable_sm90INS1_16FlashAttnFwdSm90INS1_25CollectiveMainloopFwdSm90ILi2EN4cute5tupleIJNS5_1CILi1EEES8_S8_EEENS6_IJNS7_ILi128EEENS7_ILi112EEENS7_ILi192EEEEEELi192ENS_10bfloat16_tEfNS_4arch4Sm90ELb1ELb0ELb0ELb0ELb0ELb0ELb0ELb1ELb1ELb0ELb0ELb0EEENS1_21CollectiveEpilogueFwdINS6_IJSA_SC_SB_EEES9_SE_SG_Li256ELb0ELb0ELb0ELb0EEENS1_30DynamicPersistentTileSchedulerILi256ELi32ELb0ELb0ELb1EEEEEEEEEvNT_6ParamsE)
        /*02d8*/ 	.word	0x000000a8


	//----- nvinfo : EIATTR_FRAME_SIZE
	.align		4
.L_177:
        /*02dc*/ 	.byte	0x04, 0x11
        /*02de*/ 	.short	(.L_179 - .L_178)
	.align		4
.L_178:
        /*02e0*/ 	.word	index@(_ZN7cutlass13device_kernelIN5flash11enable_sm90INS1_16FlashAttnFwdSm90INS1_25CollectiveMainloopFwdSm90ILi2EN4cute5tupleIJNS5_1CILi1EEES8_S8_EEENS6_IJNS7_ILi128EEENS7_ILi112EEENS7_ILi192EEEEEELi192ENS_10bfloat16_tEfNS_4arch4Sm90ELb1ELb0ELb0ELb0ELb0ELb0ELb0ELb1ELb1ELb0ELb0ELb0EEENS1_21CollectiveEpilogueFwdINS6_IJSA_SC_SB_EEES9_SE_SG_Li256ELb0ELb0ELb0ELb0EEENS1_30DynamicPersistentTileSchedulerILi256ELi32ELb0ELb0ELb1EEEEEEEEEvNT_6ParamsE)
        /*02e4*/ 	.word	0x00000010


	//----- nvinfo : EIATTR_REGCOUNT
	.align		4
.L_179:
        /*02e8*/ 	.byte	0x04, 0x2f
        /*02ea*/ 	.short	(.L_181 - .L_180)
	.align		4
.L_180:
        /*02ec*/ 	.word	index@(_ZN7cutlass13device_kernelIN5flash11enable_sm90INS1_16FlashAttnFwdSm90INS1_25CollectiveMainloopFwdSm90ILi2EN4cute5tupleIJNS5_1CILi1EEES8_S8_EEENS6_IJNS7_ILi128EEENS7_ILi96EEENS7_ILi192EEEEEELi192ENS_10bfloat16_tEfNS_4arch4Sm90ELb0ELb1ELb0ELb1ELb0ELb1ELb0ELb1ELb1ELb0ELb0ELb0EEENS1_21CollectiveEpilogueFwdINS6_IJSA_SC_SB_EEES9_SE_SG_Li256ELb1ELb0ELb0ELb0EEENS1_36VarlenDynamicPersistentTileSchedulerILi128ELi96ELi256ELi32ELb0ELb0ELb1ELb1ELb0ELb1EEEEEEEEEvNT_6ParamsE)
        /*02f0*/ 	.word	0x000000a8


	//----- nvinfo : EIATTR_FRAME_SIZE
	.align		4
.L_181:
        /*02f4*/ 	.byte	0x04, 0x11
        /*02f6*/ 	.short	(.L_183 - .L_182)
	.align		4
.L_182:
        /*02f8*/ 	.word	index@(_ZN7cutlass13device_kernelIN5flash11enable_sm90INS1_16FlashAttnFwdSm90INS1_25CollectiveMainloopFwdSm90ILi2EN4cute5tupleIJNS5_1CILi1EEES8_S8_EEENS6_IJNS7_ILi128EEENS7_ILi96EEENS7_ILi192EEEEEELi192ENS_10bfloat16_tEfNS_4arch4Sm90ELb0ELb1ELb0ELb1ELb0ELb1ELb0ELb1ELb1ELb0ELb0ELb0EEENS1_21CollectiveEpilogueFwdINS6_IJSA_SC_SB_EEES9_SE_SG_Li256ELb1ELb0ELb0ELb0EEENS1_36VarlenDynamicPersistentTileSchedulerILi128ELi96ELi256ELi32ELb0ELb0ELb1ELb1ELb0ELb1EEEEEEEEEvNT_6ParamsE)
        /*02fc*/ 	.word	0x00000058


	//----- nvinfo : EIATTR_REGCOUNT
	.align		4
.L_183:
        /*0300*/ 	.byte	0x04, 0x2f
        /*0302*/ 	.short	(.L_185 - .L_184)
	.align		4
.L_184:
        /*0304*/ 	.word	index@(_ZN7cutlass13device_kernelIN5flash11enable_sm90INS1_16FlashAttnFwdSm90INS1_25CollectiveMainloopFwdSm90ILi2EN4cute5tupleIJNS5_1CILi1EEES8_S8_EEENS6_IJNS7_ILi128EEENS7_ILi96EEENS7_ILi192EEEEEELi192ENS_10bfloat16_tEfNS_4arch4Sm90ELb0ELb1ELb0ELb1ELb0ELb0ELb0ELb1ELb1ELb0ELb0ELb0EEENS1_21CollectiveEpilogueFwdINS6_IJSA_SC_SB_EEES9_SE_SG_Li256ELb1ELb0ELb0ELb0EEENS1_36VarlenDynamicPersistentTileSchedulerILi128ELi96ELi256ELi32ELb0ELb0ELb1ELb1ELb0ELb1EEEEEEEEEvNT_6ParamsE)
        /*0308*/ 	.word	0x000000a8


	//----- nvinfo : EIATTR_FRAME_SIZE
	.align		4
.L_185:
        /*030c*/ 	.byte	0x04, 0x11
        /*030e*/ 	.short	(.L_187 - .L_186)
	.align		4
.L_186:
        /*0310*/ 	.word	index@(_ZN7cutlass13device_kernelIN5flash11enable_sm90INS1_16FlashAttnFwdSm90INS1_25CollectiveMainloopFwdSm90ILi2EN4cute5tupleIJNS5_1CILi1EEES8_S8_EEENS6_IJNS7_ILi128EEENS7_ILi96EEENS7_ILi192EEEEEELi192ENS_10bfloat16_tEfNS_4arch4Sm90ELb0ELb1ELb0ELb1ELb0ELb0ELb0ELb1ELb1ELb0ELb0ELb0EEENS1_21CollectiveEpilogueFwdINS6_IJSA_SC_SB_EEES9_SE_SG_Li256ELb1ELb0ELb0ELb0EEENS1_36VarlenDynamicPersistentTileSchedulerILi128ELi96ELi256ELi32ELb0ELb0ELb1ELb1ELb0ELb1EEEEEEEEEvNT_6ParamsE)
        /*0314*/ 	.word	0x00000028


	//----- nvinfo : EIATTR_REGCOUNT
	.align		4
.L_187:
        /*0318*/ 	.byte	0x04, 0x2f
        /*031a*/ 	.short	(.L_189 - .L_188)
	.align		4
.L_188:
        /*031c*/ 	.word	index@(_ZN7cutlass13device_kernelIN5flash11enable_sm90INS1_16FlashAttnFwdSm90INS1_25CollectiveMainloopFwdSm90ILi2EN4cute5tupleIJNS5_1CILi1EEES8_S8_EEENS6_IJNS7_ILi128EEENS7_ILi96EEENS7_ILi192EEEEEELi192ENS_10bfloat16_tEfNS_4arch4Sm90ELb0ELb1ELb0ELb0ELb0ELb0ELb0ELb1ELb1ELb0ELb0ELb0EEENS1_21CollectiveEpilogueFwdINS6_IJSA_SC_SB_EEES9_SE_SG_Li256ELb0ELb0ELb0ELb0EEENS1_30DynamicPersistentTileSchedulerILi256ELi32ELb0ELb0ELb1EEEEEEEEEvNT_6ParamsE)
        /*0320*/ 	.word	0x000000a8


	//----- nvinfo : EIATTR_FRAME_SIZE
	.align		4
.L_189:
        /*0324*/ 	.byte	0x04, 0x11
        /*0326*/ 	.short	(.L_191 - .L_190)
	.align		4
.L_190:
        /*0328*/ 	.word	index@(_ZN7cutlass13device_kernelIN5flash11enable_sm90INS1_16FlashAttnFwdSm90INS1_25CollectiveMainloopFwdSm90ILi2EN4cute5tupleIJNS5_1CILi1EEES8_S8_EEENS6_IJNS7_ILi128EEENS7_ILi96EEENS7_ILi192EEEEEELi192ENS_10bfloat16_tEfNS_4arch4Sm90ELb0ELb1ELb0ELb0ELb0ELb0ELb0ELb1ELb1ELb0ELb0ELb0EEENS1_21CollectiveEpilogueFwdINS6_IJSA_SC_SB_EEES9_SE_SG_Li256ELb0ELb0ELb0ELb0EEENS1_30DynamicPersistentTileSchedulerILi256ELi32ELb0ELb0ELb1EEEEEEEEEvNT_6ParamsE)
        /*032c*/ 	.word	0x00000008


	//----- nvinfo : EIATTR_REGCOUNT
	.align		4
.L_191:
        /*0330*/ 	.byte	0x04, 0x2f
        /*0332*/ 	.short	(.L_193 - .L_192)
	.align		4
.L_192:
        /*0334*/ 	.word	index@(_ZN7cutlass13device_kernelIN5flash11enable_sm90INS1_16FlashAttnFwdSm90INS1_25CollectiveMainloopFwdSm90ILi2EN4cute5tupleIJNS5_1CILi1EEES8_S8_EEENS6_IJNS7_ILi128EEENS7_ILi112EEENS7_ILi192EEEEEELi192ENS_10bfloat16_tEfNS_4arch4Sm90ELb0ELb0ELb0ELb1ELb0ELb1ELb0ELb1ELb1ELb0ELb0ELb0EEENS1_21CollectiveEpilogueFwdINS6_IJSA_SC_SB_EEES9_SE_SG_Li256ELb1ELb0ELb0ELb0EEENS1_36VarlenDynamicPersistentTileSchedulerILi128ELi112ELi256ELi32ELb0ELb0ELb1ELb0ELb1ELb1EEEEEEEEEvNT_6ParamsE)
        /*0338*/ 	.word	0x000000a8


	//----- nvinfo : EIATTR_FRAME_SIZE
	.align		4
.L_193:
        /*033c*/ 	.byte	0x04, 0x11
        /*033e*/ 	.short	(.L_195 - .L_194)
	.align		4
.L_194:
        /*0340*/ 	.word	index@(_ZN7cutlass13device_kernelIN5flash11enable_sm90INS1_16FlashAttnFwdSm90INS1_25CollectiveMainloopFwdSm90ILi2EN4cute5tupleIJNS5_1CILi1EEES8_S8_EEENS6_IJNS7_ILi128EEENS7_ILi112EEENS7_ILi192EEEEEELi192ENS_10bfloat16_tEfNS_4arch4Sm90ELb0ELb0ELb0ELb1ELb0ELb1ELb0ELb1ELb1ELb0ELb0ELb0EEENS1_21CollectiveEpilogueFwdINS6_IJSA_SC_SB_EEES9_SE_SG_Li256ELb1ELb0ELb0ELb0EEENS1_36VarlenDynamicPersistentTileSchedulerILi128ELi112ELi256ELi32ELb0ELb0ELb1ELb0ELb1ELb1EEEEEEEEEvNT_6ParamsE)
        /*0344*/ 	.word	0x00000068


	//----- nvinfo : EIATTR_REGCOUNT
	.align		4
.L_195:
        /*0348*/ 	.byte	0x04, 0x2f
        /*034a*/ 	.short	(.L_197 - .L_196)
	.align		4
.L_196:
        /*034c*/ 	.word	index@(_ZN7cutlass13device_kernelIN5flash11enable_sm90INS1_16FlashAttnFwdSm90INS1_25CollectiveMainloopFwdSm90ILi2EN4cute5tupleIJNS5_1CILi1EEES8_S8_EEENS6_IJNS7_ILi128EEENS7_ILi112EEENS7_ILi192EEEEEELi192ENS_10bfloat16_tEfNS_4arch4Sm90ELb0ELb0ELb0ELb1ELb0ELb0ELb0ELb1ELb1ELb0ELb0ELb0EEENS1_21CollectiveEpilogueFwdINS6_IJSA_SC_SB_EEES9_SE_SG_Li256ELb1ELb0ELb0ELb0EEENS1_36VarlenDynamicPersistentTileSchedulerILi128ELi112ELi256ELi32ELb0ELb0ELb1ELb0ELb1ELb1EEEEEEEEEvNT_6ParamsE)
        /*0350*/ 	.word	0x000000a8


	//----- nvinfo : EIATTR_FRAME_SIZE
	.align		4
.L_197:
        /*0354*/ 	.byte	0x04, 0x11
        /*0356*/ 	.short	(.L_199 - .L_198)
	.align		4
.L_198:
        /*0358*/ 	.word	index@(_ZN7cutlass13device_kernelIN5flash11enable_sm90INS1_16FlashAttnFwdSm90INS1_25CollectiveMainloopFwdSm90ILi2EN4cute5tupleIJNS5_1CILi1EEES8_S8_EEENS6_IJNS7_ILi128EEENS7_ILi112EEENS7_ILi192EEEEEELi192ENS_10bfloat16_tEfNS_4arch4Sm90ELb0ELb0ELb0ELb1ELb0ELb0ELb0ELb1ELb1ELb0ELb0ELb0EEENS1_21CollectiveEpilogueFwdINS6_IJSA_SC_SB_EEES9_SE_SG_Li256ELb1ELb0ELb0ELb0EEENS1_36VarlenDynamicPersistentTileSchedulerILi128ELi112ELi256ELi32ELb0ELb0ELb1ELb0ELb1ELb1EEEEEEEEEvNT_6ParamsE)
        /*035c*/ 	.word	0x00000038


	//----- nvinfo : EIATTR_REGCOUNT
	.align		4
.L_199:
        /*0360*/ 	.byte	0x04, 0x2f
        /*0362*/ 	.short	(.L_201 - .L_200)
	.align		4
.L_200:
        /*0364*/ 	.word	index@(_ZN7cutlass13device_kernelIN5flash11enable_sm90INS1_16FlashAttnFwdSm90INS1_25CollectiveMainloopFwdSm90ILi2EN4cute5tupleIJNS5_1CILi2EEENS7_ILi1EEES9_EEENS6_IJNS7_ILi128EEENS7_ILi112EEENS7_ILi192EEEEEELi192ENS_10bfloat16_tEfNS_4arch4Sm90ELb0ELb0ELb0ELb0ELb0ELb0ELb0ELb1ELb1ELb0ELb0ELb0EEENS1_21CollectiveEpilogueFwdINS6_IJSB_SD_SC_EEESA_SF_SH_Li256ELb0ELb0ELb0ELb0EEENS1_29StaticPersistentTileSchedulerILb0EEEEEEEEEvNT_6ParamsE)
        /*0368*/ 	.word	0x000000a8


	//----- nvinfo : EIATTR_FRAME_SIZE
	.align		4
.L_201:
        /*036c*/ 	.byte	0x04, 0x11
        /*036e*/ 	.short	(.L_203 - .L_202)
	.align		4
.L_202:
        /*0370*/ 	.word	index@(_ZN7cutlass13device_kernelIN5flash11enable_sm90INS1_16FlashAttnFwdSm90INS1_25CollectiveMainloopFwdSm90ILi2EN4cute5tupleIJNS5_1CILi2EEENS7_ILi1EEES9_EEENS6_IJNS7_ILi128EEENS7_ILi112EEENS7_ILi192EEEEEELi192ENS_10bfloat16_tEfNS_4arch4Sm90ELb0ELb0ELb0ELb0ELb0ELb0ELb0ELb1ELb1ELb0ELb0ELb0EEENS1_21CollectiveEpilogueFwdINS6_IJSB_SD_SC_EEESA_SF_SH_Li256ELb0ELb0ELb0ELb0EEENS1_29StaticPersistentTileSchedulerILb0EEEEEEEEEvNT_6ParamsE)
        /*0374*/ 	.word	0x00000030


	//----- nvinfo : EIATTR_REGCOUNT
	.align		4
.L_203:
        /*0378*/ 	.byte	0x04, 0x2f
        /*037a*/ 	.short	(.L_205 - .L_204)
	.align		4
.L_204:
        /*037c*/ 	.word	index@(_ZN7cutlass13device_kernelIN5flash11enable_sm90INS1_16FlashAttnFwdSm90INS1_25CollectiveMainloopFwdSm90ILi2EN4cute5tupleIJNS5_1CILi1EEES8_S8_EEENS6_IJNS7_ILi128EEENS7_ILi112EEENS7_ILi192EEEEEELi192ENS_10bfloat16_tEfNS_4arch4Sm90ELb0ELb0ELb0ELb0ELb0ELb0ELb0ELb1ELb1ELb0ELb0ELb0EEENS1_21CollectiveEpilogueFwdINS6_IJSA_SC_SB_EEES9_SE_SG_Li256ELb0ELb0ELb0ELb0EEENS1_29StaticPersistentTileSchedulerILb0EEEEEEEEEvNT_6ParamsE)
        /*0380*/ 	.word	0x000000a8


	//----- nvinfo : EIATTR_FRAME_SIZE
	.align		4
.L_205:
        /*0384*/ 	.byte	0x04, 0x11
        /*0386*/ 	.short	(.L_207 - .L_206)
	.align		4
.L_206:
        /*0388*/ 	.word	index@(_ZN7cutlass13device_kernelIN5flash11enable_sm90INS1_16FlashAttnFwdSm90INS1_25CollectiveMainloopFwdSm90ILi2EN4cute5tupleIJNS5_1CILi1EEES8_S8_EEENS6_IJNS7_ILi128EEENS7_ILi112EEENS7_ILi192EEEEEELi192ENS_10bfloat16_tEfNS_4arch4Sm90ELb0ELb0ELb0ELb0ELb0ELb0ELb0ELb1ELb1ELb0ELb0ELb0EEENS1_21CollectiveEpilogueFwdINS6_IJSA_SC_SB_EEES9_SE_SG_Li256ELb0ELb0ELb0ELb0EEENS1_29StaticPersistentTileSchedulerILb0EEEEEEEEEvNT_6ParamsE)
        /*038c*/ 	.word	0x00000020


	//----- nvinfo : EIATTR_REGCOUNT
	.align		4
.L_207:
        /*0390*/ 	.byte	0x04, 0x2f
        /*0392*/ 	.short	(.L_209 - .L_208)
	.align		4
.L_208:
        /*0394*/ 	.word	index@(_ZN7cutlass13device_kernelIN5flash11enable_sm90INS1_16FlashAttnFwdSm90INS1_25CollectiveMainloopFwdSm90ILi2EN4cute5tupleIJNS5_1CILi1EEES8_S8_EEENS6_IJNS7_ILi128EEENS7_ILi80EEENS7_ILi256EEEEEELi256ENS_10bfloat16_tEfNS_4arch4Sm90ELb1ELb0ELb0ELb1ELb0ELb1ELb0ELb1ELb1ELb0ELb0ELb0EEENS1_21CollectiveEpilogueFwdINS6_IJSA_SC_SB_EEES9_SE_SG_Li256ELb1ELb0ELb0ELb0EEENS1_36VarlenDynamicPersistentTileSchedulerILi128ELi80ELi256ELi32ELb0ELb0ELb1ELb1ELb1ELb1EEEEEEEEEvNT_6ParamsE)
        /*0398*/ 	.word	0x000000a8


	//----- nvinfo : EIATTR_FRAME_SIZE
	.align		4
.L_209:
        /*039c*/ 	.byte	0x04, 0x11
        /*039e*/ 	.short	(.L_211 - .L_210)
	.align		4
.L_210:
        /*03a0*/ 	.word	index@(_ZN7cutlass13device_kernelIN5flash11enable_sm90INS1_16FlashAttnFwdSm90INS1_25CollectiveMainloopFwdSm90ILi2EN4cute5tupleIJNS5_1CILi1EEES8_S8_EEENS6_IJNS7_ILi128EEENS7_ILi80EEENS7_ILi256EEEEEELi256ENS_10bfloat16_tEfNS_4arch4Sm90ELb1ELb0ELb0ELb1ELb0ELb1ELb0ELb1ELb1ELb0ELb0ELb0EEENS1_21CollectiveEpilogueFwdINS6_IJSA_SC_SB_EEES9_SE_SG_Li256ELb1ELb0ELb0ELb0EEENS1_36VarlenDynamicPersistentTileSchedulerILi128ELi80ELi256ELi32ELb0ELb0ELb1ELb1ELb1ELb1EEEEEEEEEvNT_6ParamsE)
        /*03a4*/ 	.word	0x000000a0


	//----- nvinfo : EIATTR_REGCOUNT
	.align		4
.L_211:
        /*03a8*/ 	.byte	0x04, 0x2f
        /*03aa*/ 	.short	(.L_213 - .L_212)
	.align		4
.L_212:
        /*03ac*/ 	.word	index@(_ZN7cutlass13device_kernelIN5flash11enable_sm90INS1_16FlashAttnFwdSm90INS1_25CollectiveMainloopFwdSm90ILi2EN4cute5tupleIJNS5_1CILi1EEES8_S8_EEENS6_IJNS7_ILi128EEENS7_ILi80EEENS7_ILi256EEEEEELi256ENS_10bfloat16_tEfNS_4arch4Sm90ELb1ELb0ELb0ELb1ELb0ELb0ELb0ELb1ELb1ELb0ELb0ELb0EEENS1_21CollectiveEpilogueFwdINS6_IJSA_SC_SB_EEES9_SE_SG_Li256ELb1ELb0ELb0ELb0EEENS1_36VarlenDynamicPersistentTileSchedulerILi128ELi80ELi256ELi32ELb0ELb0ELb1ELb1ELb1ELb1EEEEEEEEEvNT_6ParamsE)
        /*03b0*/ 	.word	0x000000a8


	//----- nvinfo : EIATTR_FRAME_SIZE
	.align		4
.L_213:
        /*03b4*/ 	.byte	0x04, 0x11
        /*03b6*/ 	.short	(.L_215 - .L_214)
	.align		4
.L_214:
        /*03b8*/ 	.word	index@(_ZN7cutlass13device_kernelIN5flash11enable_sm90INS1_16FlashAttnFwdSm90INS1_25CollectiveMainloopFwdSm90ILi2EN4cute5tupleIJNS5_1CILi1EEES8_S8_EEENS6_IJNS7_ILi128EEENS7_ILi80EEENS7_ILi256EEEEEELi256ENS_10bfloat16_tEfNS_4arch4Sm90ELb1ELb0ELb0ELb1ELb0ELb0ELb0ELb1ELb1ELb0ELb0ELb0EEENS1_21CollectiveEpilogueFwdINS6_IJSA_SC_SB_EEES9_SE_SG_Li256ELb1ELb0ELb0ELb0EEENS1_36VarlenDynamicPersistentTileSchedulerILi128ELi80ELi256ELi32ELb0ELb0ELb1ELb1ELb1ELb1EEEEEEEEEvNT_6ParamsE)
        /*03bc*/ 	.word	0x00000030


	//----- nvinfo : EIATTR_REGCOUNT
	.align		4
.L_215:
        /*03c0*/ 	.byte	0x04, 0x2f
        /*03c2*/ 	.short	(.L_217 - .L_216)
	.align		4
.L_216:
        /*03c4*/ 	.word	index@(_ZN7cutlass13device_kernelIN5flash11enable_sm90INS1_16FlashAttnFwdSm90INS1_25CollectiveMainloopFwdSm90ILi2EN4cute5tupleIJNS5_1CILi1EEES8_S8_EEENS6_IJNS7_ILi128EEENS7_ILi80EEENS7_ILi256EEEEEELi256ENS_10bfloat16_tEfNS_4arch4Sm90ELb1ELb0ELb0ELb0ELb0ELb0ELb0ELb1ELb1ELb0ELb0ELb0EEENS1_21CollectiveEpilogueFwdINS6_IJSA_SC_SB_EEES9_SE_SG_Li256ELb0ELb0ELb0ELb0EEENS1_30DynamicPersistentTileSchedulerILi256ELi32ELb0ELb0ELb1EEEEEEEEEvNT_6ParamsE)
        /*03c8*/ 	.word	0x000000a8


	//----- nvinfo : EIATTR_FRAME_SIZE
	.align		4
.L_217:
        /*03cc*/ 	.byte	0x04, 0x11
        /*03ce*/ 	.short	(.L_219 - .L_218)
	.align		4
.L_218:
        /*03d0*/ 	.word	index@(_ZN7cutlass13device_kernelIN5flash11enable_sm90INS1_16FlashAttnFwdSm90INS1_25CollectiveMainloopFwdSm90ILi2EN4cute5tupleIJNS5_1CILi1EEES8_S8_EEENS6_IJNS7_ILi128EEENS7_ILi80EEENS7_ILi256EEEEEELi256ENS_10bfloat16_tEfNS_4arch4Sm90ELb1ELb0ELb0ELb0ELb0ELb0ELb0ELb1ELb1ELb0ELb0ELb0EEENS1_21CollectiveEpilogueFwdINS6_IJSA_SC_SB_EEES9_SE_SG_Li256ELb0ELb0ELb0ELb0EEENS1_30DynamicPersistentTileSchedulerILi256ELi32ELb0ELb0ELb1EEEEEEEEEvNT_6ParamsE)
        /*03d4*/ 	.word	0x00000008


	//----- nvinfo : EIATTR_REGCOUNT
	.align		4
.L_219:
        /*03d8*/ 	.byte	0x04, 0x2f
        /*03da*/ 	.short	(.L_221 - .L_220)
	.align		4
.L_220:
        /*03dc*/ 	.word	index@(_ZN7cutlass13device_kernelIN5flash11enable_sm90INS1_16FlashAttnFwdSm90INS1_25CollectiveMainloopFwdSm90ILi2EN4cute5tupleIJNS5_1CILi1EEES8_S8_EEENS6_IJNS7_ILi128EEENS7_ILi64EEENS7_ILi256EEEEEELi256ENS_10bfloat16_tEfNS_4arch4Sm90ELb0ELb1ELb0ELb1ELb0ELb1ELb0ELb1ELb1ELb0ELb0ELb0EEENS1_21CollectiveEpilogueFwdINS6_IJSA_SC_SB_EEES9_SE_SG_Li256ELb1ELb0ELb0ELb0EEENS1_36VarlenDynamicPersistentTileSchedulerILi128ELi64ELi256ELi32ELb0ELb0ELb1ELb1ELb0ELb1EEEEEEEEEvNT_6ParamsE)
        /*03e0*/ 	.word	0x000000a8


	//----- nvinfo : EIATTR_FRAME_SIZE
	.align		4
.L_221:
        /*03e4*/ 	.byte	0x04, 0x11
        /*03e6*/ 	.short	(.L_223 - .L_222)
	.align		4
.L_222:
        /*03e8*/ 	.word	index@(_ZN7cutlass13device_kernelIN5flash11enable_sm90INS1_16FlashAttnFwdSm90INS1_25CollectiveMainloopFwdSm90ILi2EN4cute5tupleIJNS5_1CILi1EEES8_S8_EEENS6_IJNS7_ILi128EEENS7_ILi64EEENS7_ILi256EEEEEELi256ENS_10bfloat16_tEfNS_4arch4Sm90ELb0ELb1ELb0ELb1ELb0ELb1ELb0ELb1ELb1ELb0ELb0ELb0EEENS1_21CollectiveEpilogueFwdINS6_IJSA_SC_SB_EEES9_SE_SG_Li256ELb1ELb0ELb0ELb0EEENS1_36VarlenDynamicPersistentTileSchedulerILi128ELi64ELi256ELi32ELb0ELb0ELb1ELb1ELb0ELb1EEEEEEEEEvNT_6ParamsE)
        /*03ec*/ 	.word	0x000000b0


	//----- nvinfo : EIATTR_REGCOUNT
	.align		4
.L_223:
        /*03f0*/ 	.byte	0x04, 0x2f
        /*03f2*/ 	.short	(.L_225 - .L_224)
	.align		4
.L_224:
        /*03f4*/ 	.word	index@(_ZN7cutlass13device_kernelIN5flash11enable_sm90INS1_16FlashAttnFwdSm90INS1_25CollectiveMainloopFwdSm90ILi2EN4cute5tupleIJNS5_1CILi1EEES8_S8_EEENS6_IJNS7_ILi128EEENS7_ILi64EEENS7_ILi256EEEEEELi256ENS_10bfloat16_tEfNS_4arch4Sm90ELb0ELb1ELb0ELb1ELb0ELb0ELb0ELb1ELb1ELb0ELb0ELb0EEENS1_21CollectiveEpilogueFwdINS6_IJSA_SC_SB_EEES9_SE_SG_Li256ELb1ELb0ELb0ELb0EEENS1_36VarlenDynamicPersistentTileSchedulerILi128ELi64ELi256ELi32ELb0ELb0ELb1ELb1ELb0ELb1EEEEEEEEEvNT_6ParamsE)
        /*03f8*/ 	.word	0x000000a8


	//----- nvinfo : EIATTR_FRAME_SIZE
	.align		4
.L_225:
        /*03fc*/ 	.byte	0x04, 0x11
        /*03fe*/ 	.short	(.L_227 - .L_226)
	.align		4
.L_226:
        /*0400*/ 	.word	index@(_ZN7cutlass13device_kernelIN5flash11enable_sm90INS1_16FlashAttnFwdSm90INS1_25CollectiveMainloopFwdSm90ILi2EN4cute5tupleIJNS5_1CILi1EEES8_S8_EEENS6_IJNS7_ILi128EEENS7_ILi64EEENS7_ILi256EEEEEELi256ENS_10bfloat16_tEfNS_4arch4Sm90ELb0ELb1ELb0ELb1ELb0ELb0ELb0ELb1ELb1ELb0ELb0ELb0EEENS1_21CollectiveEpilogueFwdINS6_IJSA_SC_SB_EEES9_SE_SG_Li256ELb1ELb0ELb0ELb0EEENS1_36VarlenDynamicPersistentTileSchedulerILi128ELi64ELi256ELi32ELb0ELb0ELb1ELb1ELb0ELb1EEEEEEEEEvNT_6ParamsE)
        /*0404*/ 	.word	0x00000028


	//----- nvinfo : EIATTR_REGCOUNT
	.align		4
.L_227:
        /*0408*/ 	.byte	0x04, 0x2f
        /*040a*/ 	.short	(.L_229 - .L_228)
	.align		4
.L_228:
        /*040c*/ 	.word	index@(_ZN7cutlass13device_kernelIN5flash11enable_sm90INS1_16FlashAttnFwdSm90INS1_25CollectiveMainloopFwdSm90ILi2EN4cute5tupleIJNS5_1CILi1EEES8_S8_EEENS6_IJNS7_ILi128EEENS7_ILi64EEENS7_ILi256EEEEEELi256ENS_10bfloat16_tEfNS_4arch4Sm90ELb0ELb1ELb0ELb0ELb0ELb0ELb0ELb1ELb1ELb0ELb0ELb0EEENS1_21CollectiveEpilogueFwdINS6_IJSA_SC_SB_EEES9_SE_SG_Li256ELb0ELb0ELb0ELb0EEENS1_30DynamicPersistentTileSchedulerILi256ELi32ELb0ELb0ELb1EEEEEEEEEvNT_6ParamsE)
        /*0410*/ 	.word	0x000000a8


	//----- nvinfo : EIATTR_FRAME_SIZE
	.align		4
.L_229:
        /*0414*/ 	.byte	0x04, 0x11
        /*0416*/ 	.short	(.L_231 - .L_230)
	.align		4
.L_230:
        /*0418*/ 	.word	index@(_ZN7cutlass13device_kernelIN5flash11enable_sm90INS1_16FlashAttnFwdSm90INS1_25CollectiveMainloopFwdSm90ILi2EN4cute5tupleIJNS5_1CILi1EEES8_S8_EEENS6_IJNS7_ILi128EEENS7_ILi64EEENS7_ILi256EEEEEELi256ENS_10bfloat16_tEfNS_4arch4Sm90ELb0ELb1ELb0ELb0ELb0ELb0ELb0ELb1ELb1ELb0ELb0ELb0EEENS1_21CollectiveEpilogueFwdINS6_IJSA_SC_SB_EEES9_SE_SG_Li256ELb0ELb0ELb0ELb0EEENS1_30DynamicPersistentTileSchedulerILi256ELi32ELb0ELb0ELb1EEEEEEEEEvNT_6ParamsE)
        /*041c*/ 	.word	0x00000008


	//----- nvinfo : EIATTR_REGCOUNT
	.align		4
.L_231:
        /*0420*/ 	.byte	0x04, 0x2f
        /*0422*/ 	.short	(.L_233 - .L_232)
	.align		4
.L_232:
        /*0424*/ 	.word	index@(_ZN7cutlass13device_kernelIN5flash11enable_sm90INS1_16FlashAttnFwdSm90INS1_25CollectiveMainloopFwdSm90ILi2EN4cute5tupleIJNS5_1CILi1EEES8_S8_EEENS6_IJNS7_ILi128EEENS7_ILi80EEENS7_ILi256EEEEEELi256ENS_10bfloat16_tEfNS_4arch4Sm90ELb0ELb0ELb0ELb1ELb0ELb1ELb0ELb1ELb1ELb0ELb0ELb0EEENS1_21CollectiveEpilogueFwdINS6_IJSA_SC_SB_EEES9_SE_SG_Li256ELb1ELb0ELb0ELb0EEENS1_36VarlenDynamicPersistentTileSchedulerILi128ELi80ELi256ELi32ELb0ELb0ELb1ELb0ELb1ELb1EEEEEEEEEvNT_6ParamsE)
        /*0428*/ 	.word	0x000000a8


	//----- nvinfo : EIATTR_FRAME_SIZE
	.align		4
.L_233:
        /*042c*/ 	.byte	0x04, 0x11
        /*042e*/ 	.short	(.L_235 - .L_234)
	.align		4
.L_234:
        /*0430*/ 	.word	index@(_ZN7cutlass13device_kernelIN5flash11enable_sm90INS1_16FlashAttnFwdSm90INS1_25CollectiveMainloopFwdSm90ILi2EN4cute5tupleIJNS5_1CILi1EEES8_S8_EEENS6_IJNS7_ILi128EEENS7_ILi80EEENS7_ILi256EEEEEELi256ENS_10bfloat16_tEfNS_4arch4Sm90ELb0ELb0ELb0ELb1ELb0ELb1ELb0ELb1ELb1ELb0ELb0ELb0EEENS1_21CollectiveEpilogueFwdINS6_IJSA_SC_SB_EEES9_SE_SG_Li256ELb1ELb0ELb0ELb0EEENS1_36VarlenDynamicPersistentTileSchedulerILi128ELi80ELi256ELi32ELb0ELb0ELb1ELb0ELb1ELb1EEEEEEEEEvNT_6ParamsE)
        /*0434*/ 	.word	0x000000a0


	//----- nvinfo : EIATTR_REGCOUNT
	.align		4
.L_235:
        /*0438*/ 	.byte	0x04, 0x2f
        /*043a*/ 	.short	(.L_237 - .L_236)
	.align		4
.L_236:
        /*043c*/ 	.word	index@(_ZN7cutlass13device_kernelIN5flash11enable_sm90INS1_16FlashAttnFwdSm90INS1_25CollectiveMainloopFwdSm90ILi2EN4cute5tupleIJNS5_1CILi1EEES8_S8_EEENS6_IJNS7_ILi128EEENS7_ILi80EEENS7_ILi256EEEEEELi256ENS_10bfloat16_tEfNS_4arch4Sm90ELb0ELb0ELb0ELb1ELb0ELb0ELb0ELb1ELb1ELb0ELb0ELb0EEENS1_21CollectiveEpilogueFwdINS6_IJSA_SC_SB_EEES9_SE_SG_Li256ELb1ELb0ELb0ELb0EEENS1_36VarlenDynamicPersistentTileSchedulerILi128ELi80ELi256ELi32ELb0ELb0ELb1ELb0ELb1ELb1EEEEEEEEEvNT_6ParamsE)
        /*0440*/ 	.word	0x000000a8


	//----- nvinfo : EIATTR_FRAME_SIZE
	.align		4
.L_237:
        /*0444*/ 	.byte	0x04, 0x11
        /*0446*/ 	.short	(.L_239 - .L_238)
	.align		4
.L_238:
        /*0448*/ 	.word	index@(_ZN7cutlass13device_kernelIN5flash11enable_sm90INS1_16FlashAttnFwdSm90INS1_25CollectiveMainloopFwdSm90ILi2EN4cute5tupleIJNS5_1CILi1EEES8_S8_EEENS6_IJNS7_ILi128EEENS7_ILi80EEENS7_ILi256EEEEEELi256ENS_10bfloat16_tEfNS_4arch4Sm90ELb0ELb0ELb0ELb1ELb0ELb0ELb0ELb1ELb1ELb0ELb0ELb0EEENS1_21CollectiveEpilogueFwdINS6_IJSA_SC_SB_EEES9_SE_SG_Li256ELb1ELb0ELb0ELb0EEENS1_36VarlenDynamicPersistentTileSchedulerILi128ELi80ELi256ELi32ELb0ELb0ELb1ELb0ELb1ELb1EEEEEEEEEvNT_6ParamsE)
        /*044c*/ 	.word	0x00000038


	//----- nvinfo : EIATTR_REGCOUNT
	.align		4
.L_239:
        /*0450*/ 	.byte	0x04, 0x2f
        /*0452*/ 	.short	(.L_241 - .L_240)
	.align		4
.L_240:
        /*0454*/ 	.word	index@(_ZN7cutlass13device_kernelIN5flash11enable_sm90INS1_16FlashAttnFwdSm90INS1_25CollectiveMainloopFwdSm90ILi2EN4cute5tupleIJNS5_1CILi2EEENS7_ILi1EEES9_EEENS6_IJNS7_ILi128EEENS7_ILi80EEENS7_ILi256EEEEEELi256ENS_10bfloat16_tEfNS_4arch4Sm90ELb0ELb0ELb0ELb0ELb0ELb0ELb0ELb1ELb1ELb0ELb0ELb0EEENS1_21CollectiveEpilogueFwdINS6_IJSB_SD_SC_EEESA_SF_SH_Li256ELb0ELb0ELb0ELb0EEENS1_29StaticPersistentTileSchedulerILb0EEEEEEEEEvNT_6ParamsE)
        /*0458*/ 	.word	0x000000a8


	//----- nvinfo : EIATTR_FRAME_SIZE
	.align		4
.L_241:
        /*045c*/ 	.byte	0x04, 0x11
        /*045e*/ 	.short	(.L_243 - .L_242)
	.align		4
.L_242:
        /*0460*/ 	.word	index@(_ZN7cutlass13device_kernelIN5flash11enable_sm90INS1_16FlashAttnFwdSm90INS1_25CollectiveMainloopFwdSm90ILi2EN4cute5tupleIJNS5_1CILi2EEENS7_ILi1EEES9_EEENS6_IJNS7_ILi128EEENS7_ILi80EEENS7_ILi256EEEEEELi256ENS_10bfloat16_tEfNS_4arch4Sm90ELb0ELb0ELb0ELb0ELb0ELb0ELb0ELb1ELb1ELb0ELb0ELb0EEENS1_21CollectiveEpilogueFwdINS6_IJSB_SD_SC_EEESA_SF_SH_Li256ELb0ELb0ELb0ELb0EEENS1_29StaticPersistentTileSchedulerILb0EEEEEEEEEvNT_6ParamsE)
        /*0464*/ 	.word	0x00000028


	//----- nvinfo : EIATTR_REGCOUNT
	.align		4
.L_243:
        /*0468*/ 	.byte	0x04, 0x2f
        /*046a*/ 	.short	(.L_245 - .L_244)
	.align		4
.L_244:
        /*046c*/ 	.word	index@(_ZN7cutlass13device_kernelIN5flash11enable_sm90INS1_16FlashAttnFwdSm90INS1_25CollectiveMainloopFwdSm90ILi2EN4cute5tupleIJNS5_1CILi1EEES8_S8_EEENS6_IJNS7_ILi128EEENS7_ILi80EEENS7_ILi256EEEEEELi256ENS_10bfloat16_tEfNS_4arch4Sm90ELb0ELb0ELb0ELb0ELb0ELb0ELb0ELb1ELb1ELb0ELb0ELb0EEENS1_21CollectiveEpilogueFwdINS6_IJSA_SC_SB_EEES9_SE_SG_Li256ELb0ELb0ELb0ELb0EEENS1_29StaticPersistentTileSchedulerILb0EEEEEEEEEvNT_6ParamsE)
        /*0470*/ 	.word	0x000000a8


	//----- nvinfo : EIATTR_FRAME_SIZE
	.align		4
.L_245:
        /*0474*/ 	.byte	0x04, 0x11
        /*0476*/ 	.short	(.L_247 - .L_246)
	.align		4
.L_246:
        /*0478*/ 	.word	index@(_ZN7cutlass13device_kernelIN5flash11enable_sm90INS1_16FlashAttnFwdSm90INS1_25CollectiveMainloopFwdSm90ILi2EN4cute5tupleIJNS5_1CILi1EEES8_S8_EEENS6_IJNS7_ILi128EEENS7_ILi80EEENS7_ILi256EEEEEELi256ENS_10bfloat16_tEfNS_4arch4Sm90ELb0ELb0ELb0ELb0ELb0ELb0ELb0ELb1ELb1ELb0ELb0ELb0EEENS1_21CollectiveEpilogueFwdINS6_IJSA_SC_SB_EEES9_SE_SG_Li256ELb0ELb0ELb0ELb0EEENS1_29StaticPersistentTileSchedulerILb0EEEEEEEEEvNT_6ParamsE)
        /*047c*/ 	.word	0x00000020


	//----- nvinfo : EIATTR_MIN_STACK_SIZE
	.align		4
.L_247:
        /*0480*/ 	.byte	0x04, 0x12
        /*0482*/ 	.short	(.L_249 - .L_248)
	.align		4
.L_248:
        /*0484*/ 	.word	index@(_ZN7cutlass13device_kernelIN5flash11enable_sm90INS1_16FlashAttnFwdSm90INS1_25CollectiveMainloopFwdSm90ILi2EN4cute5tupleIJNS5_1CILi1EEES8_S8_EEENS6_IJNS7_ILi128EEENS7_ILi80EEENS7_ILi256EEEEEELi256ENS_10bfloat16_tEfNS_4arch4Sm90ELb0ELb0ELb0ELb0ELb0ELb0ELb0ELb1ELb1ELb0ELb0ELb0EEENS1_21CollectiveEpilogueFwdINS6_IJSA_SC_SB_EEES9_SE_SG_Li256ELb0ELb0ELb0ELb0EEENS1_29StaticPersistentTileSchedulerILb0EEEEEEEEEvNT_6ParamsE)
        /*0488*/ 	.word	0x00000020


	//----- nvinfo : EIATTR_MIN_STACK_SIZE
	.align		4
.L_249:
        /*048c*/ 	.byte	0x04, 0x12
        /*048e*/ 	.short	(.L_251 - .L_250)
	.align		4
.L_250:
        /*0490*/ 	.word	index@(_ZN7cutlass13device_kernelIN5flash11enable_sm90INS1_16FlashAttnFwdSm90INS1_25CollectiveMainloopFwdSm90ILi2EN4cute5tupleIJNS5_1CILi2EEENS7_ILi1EEES9_EEENS6_IJNS7_ILi128EEENS7_ILi80EEENS7_ILi256EEEEEELi256ENS_10bfloat16_tEfNS_4arch4Sm90ELb0ELb0ELb0ELb0ELb0ELb0ELb0ELb1ELb1ELb0ELb0ELb0EEENS1_21CollectiveEpilogueFwdINS6_IJSB_SD_SC_EEESA_SF_SH_Li256ELb0ELb0ELb0ELb0EEENS1_29StaticPersistentTileSchedulerILb0EEEEEEEEEvNT_6ParamsE)
        /*0494*/ 	.word	0x00000028


	//----- nvinfo : EIATTR_MIN_STACK_SIZE
	.align		4
.L_251:
        /*0498*/ 	.byte	0x04, 0x12
        /*049a*/ 	.short	(.L_253 - .L_252)
	.align		4
.L_252:
        /*049c*/ 	.word	index@(_ZN7cutlass13device_kernelIN5flash11enable_sm90INS1_16FlashAttnFwdSm90INS1_25CollectiveMainloopFwdSm90ILi2EN4cute5tupleIJNS5_1CILi1EEES8_S8_EEENS6_IJNS7_ILi128EEENS7_ILi80EEENS7_ILi256EEEEEELi256ENS_10bfloat16_tEfNS_4arch4Sm90ELb0ELb0ELb0ELb1ELb0ELb0ELb0ELb1ELb1ELb0ELb0ELb0EEENS1_21CollectiveEpilogueFwdINS6_IJSA_SC_SB_EEES9_SE_SG_Li256ELb1ELb0ELb0ELb0EEENS1_36VarlenDynamicPersistentTileSchedulerILi128ELi80ELi256ELi32ELb0ELb0ELb1ELb0ELb1ELb1EEEEEEEEEvNT_6ParamsE)
        /*04a0*/ 	.word	0x00000038


	//----- nvinfo : EIATTR_MIN_STACK_SIZE
	.align		4
.L_253:
        /*04a4*/ 	.byte	0x04, 0x12
        /*04a6*/ 	.short	(.L_255 - .L_254)
	.align		4
.L_254:
        /*04a8*/ 	.word	index@(_ZN7cutlass13device_kernelIN5flash11enable_sm90INS1_16FlashAttnFwdSm90INS1_25CollectiveMainloopFwdSm90ILi2EN4cute5tupleIJNS5_1CILi1EEES8_S8_EEENS6_IJNS7_ILi128EEENS7_ILi80EEENS7_ILi256EEEEEELi256ENS_10bfloat16_tEfNS_4arch4Sm90ELb0ELb0ELb0ELb1ELb0ELb1ELb0ELb1ELb1ELb0ELb0ELb0EEENS1_21CollectiveEpilogueFwdINS6_IJSA_SC_SB_EEES9_SE_SG_Li256ELb1ELb0ELb0ELb0EEENS1_36VarlenDynamicPersistentTileSchedulerILi128ELi80ELi256ELi32ELb0ELb0ELb1ELb0ELb1ELb1EEEEEEEEEvNT_6ParamsE)
        /*04ac*/ 	.word	0x000000a0


	//----- nvinfo : EIATTR_MIN_STACK_SIZE
	.align		4
.L_255:
        /*04b0*/ 	.byte	0x04, 0x12
        /*04b2*/ 	.short	(.L_257 - .L_256)
	.align		4
.L_256:
        /*04b4*/ 	.word	index@(_ZN7cutlass13device_kernelIN5flash11enable_sm90INS1_16FlashAttnFwdSm90INS1_25CollectiveMainloopFwdSm90ILi2EN4cute5tupleIJNS5_1CILi1EEES8_S8_EEENS6_IJNS7_ILi128EEENS7_ILi64EEENS7_ILi256EEEEEELi256ENS_10bfloat16_tEfNS_4arch4Sm90ELb0ELb1ELb0ELb0ELb0ELb0ELb0ELb1ELb1ELb0ELb0ELb0EEENS1_21CollectiveEpilogueFwdINS6_IJSA_SC_SB_EEES9_SE_SG_Li256ELb0ELb0ELb0ELb0EEENS1_30DynamicPersistentTileSchedulerILi256ELi32ELb0ELb0ELb1EEEEEEEEEvNT_6ParamsE)
        /*04b8*/ 	.word	0x00000008


	//----- nvinfo : EIATTR_MIN_STACK_SIZE
	.align		4
.L_257:
        /*04bc*/ 	.byte	0x04, 0x12
        /*04be*/ 	.short	(.L_259 - .L_258)
	.align		4
.L_258:
        /*04c0*/ 	.word	index@(_ZN7cutlass13device_kernelIN5flash11enable_sm90INS1_16FlashAttnFwdSm90INS1_25CollectiveMainloopFwdSm90ILi2EN4cute5tupleIJNS5_1CILi1EEES8_S8_EEENS6_IJNS7_ILi128EEENS7_ILi64EEENS7_ILi256EEEEEELi256ENS_10bfloat16_tEfNS_4arch4Sm90ELb0ELb1ELb0ELb1ELb0ELb0ELb0ELb1ELb1ELb0ELb0ELb0EEENS1_21CollectiveEpilogueFwdINS6_IJSA_SC_SB_EEES9_SE_SG_Li256ELb1ELb0ELb0ELb0EEENS1_36VarlenDynamicPersistentTileSchedulerILi128ELi64ELi256ELi32ELb0ELb0ELb1ELb1ELb0ELb1EEEEEEEEEvNT_6ParamsE)
        /*04c4*/ 	.word	0x00000028


	//----- nvinfo : EIATTR_MIN_STACK_SIZE
	.align		4
.L_259:
        /*04c8*/ 	.byte	0x04, 0x12
        /*04ca*/ 	.short	(.L_261 - .L_260)
	.align		4
.L_260:
        /*04cc*/ 	.word	index@(_ZN7cutlass13device_kernelIN5flash11enable_sm90INS1_16FlashAttnFwdSm90INS1_25CollectiveMainloopFwdSm90ILi2EN4cute5tupleIJNS5_1CILi1EEES8_S8_EEENS6_IJNS7_ILi128EEENS7_ILi64EEENS7_ILi256EEEEEELi256ENS_10bfloat16_tEfNS_4arch4Sm90ELb0ELb1ELb0ELb1ELb0ELb1ELb0ELb1ELb1ELb0ELb0ELb0EEENS1_21CollectiveEpilogueFwdINS6_IJSA_SC_SB_EEES9_SE_SG_Li256ELb1ELb0ELb0ELb0EEENS1_36VarlenDynamicPersistentTileSchedulerILi128ELi64ELi256ELi32ELb0ELb0ELb1ELb1ELb0ELb1EEEEEEEEEvNT_6ParamsE)
        /*04d0*/ 	.word	0x000000b0


	//----- nvinfo : EIATTR_MIN_STACK_SIZE
	.align		4
.L_261:
        /*04d4*/ 	.byte	0x04, 0x12
        /*04d6*/ 	.short	(.L_263 - .L_262)
	.align		4
.L_262:
        /*04d8*/ 	.word	index@(_ZN7cutlass13device_kernelIN5flash11enable_sm90INS1_16FlashAttnFwdSm90INS1_25CollectiveMainloopFwdSm90ILi2EN4cute5tupleIJNS5_1CILi1EEES8_S8_EEENS6_IJNS7_ILi128EEENS7_ILi80EEENS7_ILi256EEEEEELi256ENS_10bfloat16_tEfNS_4arch4Sm90ELb1ELb0ELb0ELb0ELb0ELb0ELb0ELb1ELb1ELb0ELb0ELb0EEENS1_21CollectiveEpilogueFwdINS6_IJSA_SC_SB_EEES9_SE_SG_Li256ELb0ELb0ELb0ELb0EEENS1_30DynamicPersistentTileSchedulerILi256ELi32ELb0ELb0ELb1EEEEEEEEEvNT_6ParamsE)
        /*04dc*/ 	.word	0x00000008


	//----- nvinfo : EIATTR_MIN_STACK_SIZE
	.align		4
.L_263:
        /*04e0*/ 	.byte	0x04, 0x12
        /*04e2*/ 	.short	(.L_265 - .L_264)
	.align		4
.L_264:
        /*04e4*/ 	.word	index@(_ZN7cutlass13device_kernelIN5flash11enable_sm90INS1_16FlashAttnFwdSm90INS1_25CollectiveMainloopFwdSm90ILi2EN4cute5tupleIJNS5_1CILi1EEES8_S8_EEENS6_IJNS7_ILi128EEENS7_ILi80EEENS7_ILi256EEEEEELi256ENS_10bfloat16_tEfNS_4arch4Sm90ELb1ELb0ELb0ELb1ELb0ELb0ELb0ELb1ELb1ELb0ELb0ELb0EEENS1_21CollectiveEpilogueFwdINS6_IJSA_SC_SB_EEES9_SE_SG_Li256ELb1ELb0ELb0ELb0EEENS1_36VarlenDynamicPersistentTileSchedulerILi128ELi80ELi256ELi32ELb0ELb0ELb1ELb1ELb1ELb1EEEEEEEEEvNT_6ParamsE)
        /*04e8*/ 	.word	0x00000030


	//----- nvinfo : EIATTR_MIN_STACK_SIZE
	.align		4
.L_265:
        /*04ec*/ 	.byte	0x04, 0x12
        /*04ee*/ 	.short	(.L_267 - .L_266)
	.align		4
.L_266:
        /*04f0*/ 	.word	index@(_ZN7cutlass13device_kernelIN5flash11enable_sm90INS1_16FlashAttnFwdSm90INS1_25CollectiveMainloopFwdSm90ILi2EN4cute5tupleIJNS5_1CILi1EEES8_S8_EEENS6_IJNS7_ILi128EEENS7_ILi80EEENS7_ILi256EEEEEELi256ENS_10bfloat16_tEfNS_4arch4Sm90ELb1ELb0ELb0ELb1ELb0ELb1ELb0ELb1ELb1ELb0ELb0ELb0EEENS1_21CollectiveEpilogueFwdINS6_IJSA_SC_SB_EEES9_SE_SG_Li256ELb1ELb0ELb0ELb0EEENS1_36VarlenDynamicPersistentTileSchedulerILi128ELi80ELi256ELi32ELb0ELb0ELb1ELb1ELb1ELb1EEEEEEEEEvNT_6ParamsE)
        /*04f4*/ 	.word	0x000000a0


	//----- nvinfo : EIATTR_MIN_STACK_SIZE
	.align		4
.L_267:
        /*04f8*/ 	.byte	0x04, 0x12
        /*04fa*/ 	.short	(.L_269 - .L_268)
	.align		4
.L_268:
        /*04fc*/ 	.word	index@(_ZN7cutlass13device_kernelIN5flash11enable_sm90INS1_16FlashAttnFwdSm90INS1_25CollectiveMainloopFwdSm90ILi2EN4cute5tupleIJNS5_1CILi1EEES8_S8_EEENS6_IJNS7_ILi128EEENS7_ILi112EEENS7_ILi192EEEEEELi192ENS_10bfloat16_tEfNS_4arch4Sm90ELb0ELb0ELb0ELb0ELb0ELb0ELb0ELb1ELb1ELb0ELb0ELb0EEENS1_21CollectiveEpilogueFwdINS6_IJSA_SC_SB_EEES9_SE_SG_Li256ELb0ELb0ELb0ELb0EEENS1_29StaticPersistentTileSchedulerILb0EEEEEEEEEvNT_6ParamsE)
        /*0500*/ 	.word	0x00000020


	//----- nvinfo : EIATTR_MIN_STACK_SIZE
	.align		4
.L_269:
        /*0504*/ 	.byte	0x04, 0x12
        /*0506*/ 	.short	(.L_271 - .L_270)
	.align		4
.L_270:
        /*0508*/ 	.word	index@(_ZN7cutlass13device_kernelIN5flash11enable_sm90INS1_16FlashAttnFwdSm90INS1_25CollectiveMainloopFwdSm90ILi2EN4cute5tupleIJNS5_1CILi2EEENS7_ILi1EEES9_EEENS6_IJNS7_ILi128EEENS7_ILi112EEENS7_ILi192EEEEEELi192ENS_10bfloat16_tEfNS_4arch4Sm90ELb0ELb0ELb0ELb0ELb0ELb0ELb0ELb1ELb1ELb0ELb0ELb0EEENS1_21CollectiveEpilogueFwdINS6_IJSB_SD_SC_EEESA_SF_SH_Li256ELb0ELb0ELb0ELb0EEENS1_29StaticPersistentTileSchedulerILb0EEEEEEEEEvNT_6ParamsE)
        /*050c*/ 	.word	0x00000030


	//----- nvinfo : EIATTR_MIN_STACK_SIZE
	.align		4
.L_271:
        /*0510*/ 	.byte	0x04, 0x12
        /*0512*/ 	.short	(.L_273 - .L_272)
	.align		4
.L_272:
        /*0514*/ 	.word	index@(_ZN7cutlass13device_kernelIN5flash11enable_sm90INS1_16FlashAttnFwdSm90INS1_25CollectiveMainloopFwdSm90ILi2EN4cute5tupleIJNS5_1CILi1EEES8_S8_EEENS6_IJNS7_ILi128EEENS7_ILi112EEENS7_ILi192EEEEEELi192ENS_10bfloat16_tEfNS_4arch4Sm90ELb0ELb0ELb0ELb1ELb0ELb0ELb0ELb1ELb1ELb0ELb0ELb0EEENS1_21CollectiveEpilogueFwdINS6_IJSA_SC_SB_EEES9_SE_SG_Li256ELb1ELb0ELb0ELb0EEENS1_36VarlenDynamicPersistentTileSchedulerILi128ELi112ELi256ELi32ELb0ELb0ELb1ELb0ELb1ELb1EEEEEEEEEvNT_6ParamsE)
        /*0518*/ 	.word	0x00000038


	//----- nvinfo : EIATTR_MIN_STACK_SIZE
	.align		4
.L_273:
        /*051c*/ 	.byte	0x04, 0x12
        /*051e*/ 	.short	(.L_275 - .L_274)
	.align		4
.L_274:
        /*0520*/ 	.word	index@(_ZN7cutlass13device_kernelIN5flash11enable_sm90INS1_16FlashAttnFwdSm90INS1_25CollectiveMainloopFwdSm90ILi2EN4cute5tupleIJNS5_1CILi1EEES8_S8_EEENS6_IJNS7_ILi128EEENS7_ILi112EEENS7_ILi192EEEEEELi192ENS_10bfloat16_tEfNS_4arch4Sm90ELb0ELb0ELb0ELb1ELb0ELb1ELb0ELb1ELb1ELb0ELb0ELb0EEENS1_21CollectiveEpilogueFwdINS6_IJSA_SC_SB_EEES9_SE_SG_Li256ELb1ELb0ELb0ELb0EEENS1_36VarlenDynamicPersistentTileSchedulerILi128ELi112ELi256ELi32ELb0ELb0ELb1ELb0ELb1ELb1EEEEEEEEEvNT_6ParamsE)
        /*0524*/ 	.word	0x00000068


	//----- nvinfo : EIATTR_MIN_STACK_SIZE
	.align		4
.L_275:
        /*0528*/ 	.byte	0x04, 0x12
        /*052a*/ 	.short	(.L_277 - .L_276)
	.align		4
.L_276:
        /*052c*/ 	.word	index@(_ZN7cutlass13device_kernelIN5flash11enable_sm90INS1_16FlashAttnFwdSm90INS1_25CollectiveMainloopFwdSm90ILi2EN4cute5tupleIJNS5_1CILi1EEES8_S8_EEENS6_IJNS7_ILi128EEENS7_ILi96EEENS7_ILi192EEEEEELi192ENS_10bfloat16_tEfNS_4arch4Sm90ELb0ELb1ELb0ELb0ELb0ELb0ELb0ELb1ELb1ELb0ELb0ELb0EEENS1_21CollectiveEpilogueFwdINS6_IJSA_SC_SB_EEES9_SE_SG_Li256ELb0ELb0ELb0ELb0EEENS1_30DynamicPersistentTileSchedulerILi256ELi32ELb0ELb0ELb1EEEEEEEEEvNT_6ParamsE)
        /*0530*/ 	.word	0x00000008


	//----- nvinfo : EIATTR_MIN_STACK_SIZE
	.align		4
.L_277:
        /*0534*/ 	.byte	0x04, 0x12
        /*0536*/ 	.short	(.L_279 - .L_278)
	.align		4
.L_278:
        /*0538*/ 	.word	index@(_ZN7cutlass13device_kernelIN5flash11enable_sm90INS1_16FlashAttnFwdSm90INS1_25CollectiveMainloopFwdSm90ILi2EN4cute5tupleIJNS5_1CILi1EEES8_S8_EEENS6_IJNS7_ILi128EEENS7_ILi96EEENS7_ILi192EEEEEELi192ENS_10bfloat16_tEfNS_4arch4Sm90ELb0ELb1ELb0ELb1ELb0ELb0ELb0ELb1ELb1ELb0ELb0ELb0EEENS1_21CollectiveEpilogueFwdINS6_IJSA_SC_SB_EEES9_SE_SG_Li256ELb1ELb0ELb0ELb0EEENS1_36VarlenDynamicPersistentTileSchedulerILi128ELi96ELi256ELi32ELb0ELb0ELb1ELb1ELb0ELb1EEEEEEEEEvNT_6ParamsE)
        /*053c*/ 	.word	0x00000028


	//----- nvinfo : EIATTR_MIN_STACK_SIZE
	.align		4
.L_279:
        /*0540*/ 	.byte	0x04, 0x12
        /*0542*/ 	.short	(.L_281 - .L_280)
	.align		4
.L_280:
        /*0544*/ 	.word	index@(_ZN7cutlass13device_kernelIN5flash11enable_sm90INS1_16FlashAttnFwdSm90INS1_25CollectiveMainloopFwdSm90ILi2EN4cute5tupleIJNS5_1CILi1EEES8_S8_EEENS6_IJNS7_ILi128EEENS7_ILi96EEENS7_ILi192EEEEEELi192ENS_10bfloat16_tEfNS_4arch4Sm90ELb0ELb1ELb0ELb1ELb0ELb1ELb0ELb1ELb1ELb0ELb0ELb0EEENS1_21CollectiveEpilogueFwdINS6_IJSA_SC_SB_EEES9_SE_SG_Li256ELb1ELb0ELb0ELb0EEENS1_36VarlenDynamicPersistentTileSchedulerILi128ELi96ELi256ELi32ELb0ELb0ELb1ELb1ELb0ELb1EEEEEEEEEvNT_6ParamsE)
        /*0548*/ 	.word	0x00000058


	//----- nvinfo : EIATTR_MIN_STACK_SIZE
	.align		4
.L_281:
        /*054c*/ 	.byte	0x04, 0x12
        /*054e*/ 	.short	(.L_283 - .L_282)
	.align		4
.L_282:
        /*0550*/ 	.word	index@(_ZN7cutlass13device_kernelIN5flash11enable_sm90INS1_16FlashAttnFwdSm90INS1_25CollectiveMainloopFwdSm90ILi2EN4cute5tupleIJNS5_1CILi1EEES8_S8_EEENS6_IJNS7_ILi128EEENS7_ILi112EEENS7_ILi192EEEEEELi192ENS_10bfloat16_tEfNS_4arch4Sm90ELb1ELb0ELb0ELb0ELb0ELb0ELb0ELb1ELb1ELb0ELb0ELb0EEENS1_21CollectiveEpilogueFwdINS6_IJSA_SC_SB_EEES9_SE_SG_Li256ELb0ELb0ELb0ELb0EEENS1_30DynamicPersistentTileSchedulerILi256ELi32ELb0ELb0ELb1EEEEEEEEEvNT_6ParamsE)
        /*0554*/ 	.word	0x00000010


	//----- nvinfo : EIATTR_MIN_STACK_SIZE
	.align		4
.L_283:
        /*0558*/ 	.byte	0x04, 0x12
        /*055a*/ 	.short	(.L_285 - .L_284)
	.align		4
.L_284:
        /*055c*/ 	.word	index@(_ZN7cutlass13device_kernelIN5flash11enable_sm90INS1_16FlashAttnFwdSm90INS1_25CollectiveMainloopFwdSm90ILi2EN4cute5tupleIJNS5_1CILi1EEES8_S8_EEENS6_IJNS7_ILi128EEENS7_ILi112EEENS7_ILi192EEEEEELi192ENS_10bfloat16_tEfNS_4arch4Sm90ELb1ELb0ELb0ELb1ELb0ELb0ELb0ELb1ELb1ELb0ELb0ELb0EEENS1_21CollectiveEpilogueFwdINS6_IJSA_SC_SB_EEES9_SE_SG_Li256ELb1ELb0ELb0ELb0EEENS1_36VarlenDynamicPersistentTileSchedulerILi128ELi112ELi256ELi32ELb0ELb0ELb1ELb1ELb1ELb1EEEEEEEEEvNT_6ParamsE)
        /*0560*/ 	.word	0x00000030


	//----- nvinfo : EIATTR_MIN_STACK_SIZE
	.align		4
.L_285:
        /*0564*/ 	.byte	0x04, 0x12
        /*0566*/ 	.short	(.L_287 - .L_286)
	.align		4
.L_286:
        /*0568*/ 	.word	index@(_ZN7cutlass13device_kernelIN5flash11enable_sm90INS1_16FlashAttnFwdSm90INS1_25CollectiveMainloopFwdSm90ILi2EN4cute5tupleIJNS5_1CILi1EEES8_S8_EEENS6_IJNS7_ILi128EEENS7_ILi112EEENS7_ILi192EEEEEELi192ENS_10bfloat16_tEfNS_4arch4Sm90ELb1ELb0ELb0ELb1ELb0ELb1ELb0ELb1ELb1ELb0ELb0ELb0EEENS1_21CollectiveEpilogueFwdINS6_IJSA_SC_SB_EEES9_SE_SG_Li256ELb1ELb0ELb0ELb0EEENS1_36VarlenDynamicPersistentTileSchedulerILi128ELi112ELi256ELi32ELb0ELb0ELb1ELb1ELb1ELb1EEEEEEEEEvNT_6ParamsE)
        /*056c*/ 	.word	0x00000078


	//----- nvinfo : EIATTR_MIN_STACK_SIZE
	.align		4
.L_287:
        /*0570*/ 	.byte	0x04, 0x12
        /*0572*/ 	.short	(.L_289 - .L_288)
	.align		4
.L_288:
        /*0574*/ 	.word	index@(_ZN7cutlass13device_kernelIN5flash11enable_sm90INS1_16FlashAttnFwdSm90INS1_25CollectiveMainloopFwdSm90ILi2EN4cute5tupleIJNS5_1CILi1EEES8_S8_EEENS6_IJNS7_ILi128EEENS7_ILi176EEESA_EEELi128ENS_10bfloat16_tEfNS_4arch4Sm90ELb0ELb0ELb0ELb0ELb0ELb0ELb0ELb1ELb1ELb0ELb0ELb0EEENS1_21CollectiveEpilogueFwdINS6_IJSA_SA_SB_EEES9_SD_SF_Li256ELb0ELb0ELb0ELb0EEENS1_29StaticPersistentTileSchedulerILb0EEEEEEEEEvNT_6ParamsE)
        /*0578*/ 	.word	0x00000020


	//----- nvinfo : EIATTR_MIN_STACK_SIZE
	.align		4
.L_289:
        /*057c*/ 	.byte	0x04, 0x12
        /*057e*/ 	.short	(.L_291 - .L_290)
	.align		4
.L_290:
        /*0580*/ 	.word	index@(_ZN7cutlass13device_kernelIN5flash11enable_sm90INS1_16FlashAttnFwdSm90INS1_25CollectiveMainloopFwdSm90ILi2EN4cute5tupleIJNS5_1CILi2EEENS7_ILi1EEES9_EEENS6_IJNS7_ILi128EEENS7_ILi176EEESB_EEELi128ENS_10bfloat16_tEfNS_4arch4Sm90ELb0ELb0ELb0ELb0ELb0ELb0ELb0ELb1ELb1ELb0ELb0ELb0EEENS1_21CollectiveEpilogueFwdINS6_IJSB_SB_SC_EEESA_SE_SG_Li256ELb0ELb0ELb0ELb0EEENS1_29StaticPersistentTileSchedulerILb0EEEEEEEEEvNT_6ParamsE)
        /*0584*/ 	.word	0x00000030


	//----- nvinfo : EIATTR_MIN_STACK_SIZE
	.align		4
.L_291:
        /*0588*/ 	.byte	0x04, 0x12
        /*058a*/ 	.short	(.L_293 - .L_292)
	.align		4
.L_292:
        /*058c*/ 	.word	index@(_ZN7cutlass13device_kernelIN5flash11enable_sm90INS1_16FlashAttnFwdSm90INS1_25CollectiveMainloopFwdSm90ILi2EN4cute5tupleIJNS5_1CILi1EEES8_S8_EEENS6_IJNS7_ILi128EEENS7_ILi176EEESA_EEELi128ENS_10bfloat16_tEfNS_4arch4Sm90ELb0ELb0ELb0ELb1ELb0ELb0ELb0ELb1ELb1ELb0ELb0ELb0EEENS1_21CollectiveEpilogueFwdINS6_IJSA_SA_SB_EEES9_SD_SF_Li256ELb1ELb0ELb0ELb0EEENS1_36VarlenDynamicPersistentTileSchedulerILi128ELi176ELi256ELi32ELb0ELb0ELb1ELb0ELb1ELb1EEEEEEEEEvNT_6ParamsE)
        /*0590*/ 	.word	0x00000038


	//----- nvinfo : EIATTR_MIN_STACK_SIZE
	.align		4
.L_293:
        /*0594*/ 	.byte	0x04, 0x12
        /*0596*/ 	.short	(.L_295 - .L_294)
	.align		4
.L_294:
        /*0598*/ 	.word	index@(_ZN7cutlass13device_kernelIN5flash11enable_sm90INS1_16FlashAttnFwdSm90INS1_25CollectiveMainloopFwdSm90ILi2EN4cute5tupleIJNS5_1CILi1EEES8_S8_EEENS6_IJNS7_ILi128EEENS7_ILi176EEESA_EEELi128ENS_10bfloat16_tEfNS_4arch4Sm90ELb0ELb0ELb0ELb1ELb0ELb1ELb0ELb1ELb1ELb0ELb0ELb0EEENS1_21CollectiveEpilogueFwdINS6_IJSA_SA_SB_EEES9_SD_SF_Li256ELb1ELb0ELb0ELb0EEENS1_36VarlenDynamicPersistentTileSchedulerILi128ELi176ELi256ELi32ELb0ELb0ELb1ELb0ELb1ELb1EEEEEEEEEvNT_6ParamsE)
        /*059c*/ 	.word	0x000000a0


	//----- nvinfo : EIATTR_MIN_STACK_SIZE
	.align		4
.L_295:
        /*05a0*/ 	.byte	0x04, 0x12
        /*05a2*/ 	.short	(.L_297 - .L_296)
	.align		4
.L_296:
        /*05a4*/ 	.word	index@(_ZN7cutlass13device_kernelIN5flash11enable_sm90INS1_16FlashAttnFwdSm90INS1_25CollectiveMainloopFwdSm90ILi2EN4cute5tupleIJNS5_1CILi1EEES8_S8_EEENS6_IJNS7_ILi128EEESA_SA_EEELi128ENS_10bfloat16_tEfNS_4arch4Sm90ELb0ELb1ELb0ELb0ELb0ELb0ELb0ELb1ELb1ELb0ELb0ELb0EEENS1_21CollectiveEpilogueFwdISB_S9_SC_SE_Li256ELb0ELb0ELb0ELb0EEENS1_30DynamicPersistentTileSchedulerILi256ELi32ELb0ELb0ELb1EEEEEEEEEvNT_6ParamsE)
        /*05a8*/ 	.word	0x00000000


	//----- nvinfo : EIATTR_MIN_STACK_SIZE
	.align		4
.L_297:
        /*05ac*/ 	.byte	0x04, 0x12
        /*05ae*/ 	.short	(.L_299 - .L_298)
	.align		4
.L_298:
        /*05b0*/ 	.word	index@(_ZN7cutlass13device_kernelIN5flash11enable_sm90INS1_16FlashAttnFwdSm90INS1_25CollectiveMainloopFwdSm90ILi2EN4cute5tupleIJNS5_1CILi1EEES8_S8_EEENS6_IJNS7_ILi128EEESA_SA_EEELi128ENS_10bfloat16_tEfNS_4arch4Sm90ELb0ELb1ELb0ELb1ELb0ELb0ELb0ELb1ELb1ELb0ELb0ELb0EEENS1_21CollectiveEpilogueFwdISB_S9_SC_SE_Li256ELb1ELb0ELb0ELb0EEENS1_36VarlenDynamicPersistentTileSchedulerILi128ELi128ELi256ELi32ELb0ELb0ELb1ELb1ELb0ELb1EEEEEEEEEvNT_6ParamsE)
        /*05b4*/ 	.word	0x00000020


	//----- nvinfo : EIATTR_MIN_STACK_SIZE
	.align		4
.L_299:
        /*05b8*/ 	.byte	0x04, 0x12
        /*05ba*/ 	.short	(.L_301 - .L_300)
	.align		4
.L_300:
        /*05bc*/ 	.word	index@(_ZN7cutlass13device_kernelIN5flash11enable_sm90INS1_16FlashAttnFwdSm90INS1_25CollectiveMainloopFwdSm90ILi2EN4cute5tupleIJNS5_1CILi1EEES8_S8_EEENS6_IJNS7_ILi128EEESA_SA_EEELi128ENS_10bfloat16_tEfNS_4arch4Sm90ELb0ELb1ELb0ELb1ELb0ELb1ELb0ELb1ELb1ELb0ELb0ELb0EEENS1_21CollectiveEpilogueFwdISB_S9_SC_SE_Li256ELb1ELb0ELb0ELb0EEENS1_36VarlenDynamicPersistentTileSchedulerILi128ELi128ELi256ELi32ELb0ELb0ELb1ELb1ELb0ELb1EEEEEEEEEvNT_6ParamsE)
        /*05c0*/ 	.word	0x00000030


	//----- nvinfo : EIATTR_MIN_STACK_SIZE
	.align		4
.L_301:
        /*05c4*/ 	.byte	0x04, 0x12
        /*05c6*/ 	.short	(.L_303 - .L_302)
	.align		4
.L_302:
        /*05c8*/ 	.word	index@(_ZN7cutlass13device_kernelIN5flash11enable_sm90INS1_16FlashAttnFwdSm90INS1_25CollectiveMainloopFwdSm90ILi2EN4cute5tupleIJNS5_1CILi1EEES8_S8_EEENS6_IJNS7_ILi128EEESA_SA_EEELi128ENS_10bfloat16_tEfNS_4arch4Sm90ELb1ELb0ELb0ELb0ELb0ELb0ELb0ELb1ELb1ELb0ELb0ELb0EEENS1_21CollectiveEpilogueFwdISB_S9_SC_SE_Li256ELb0ELb0ELb0ELb0EEENS1_30DynamicPersistentTileSchedulerILi256ELi32ELb0ELb0ELb1EEEEEEEEEvNT_6ParamsE)
        /*05cc*/ 	.word	0x00000000


	//----- nvinfo : EIATTR_MIN_STACK_SIZE
	.align		4
.L_303:
        /*05d0*/ 	.byte	0x04, 0x12
        /*05d2*/ 	.short	(.L_305 - .L_304)
	.align		4
.L_304:
        /*05d4*/ 	.word	index@(_ZN7cutlass13device_kernelIN5flash11enable_sm90INS1_16FlashAttnFwdSm90INS1_25CollectiveMainloopFwdSm90ILi2EN4cute5tupleIJNS5_1CILi1EEES8_S8_EEENS6_IJNS7_ILi128EEESA_SA_EEELi128ENS_10bfloat16_tEfNS_4arch4Sm90ELb1ELb0ELb0ELb1ELb0ELb0ELb0ELb1ELb1ELb0ELb0ELb0EEENS1_21CollectiveEpilogueFwdISB_S9_SC_SE_Li256ELb1ELb0ELb0ELb0EEENS1_36VarlenDynamicPersistentTileSchedulerILi128ELi128ELi256ELi32ELb0ELb0ELb1ELb1ELb1ELb1EEEEEEEEEvNT_6ParamsE)
        /*05d8*/ 	.word	0x00000028


	//----- nvinfo : EIATTR_MIN_STACK_SIZE
	.align		4
.L_305:
        /*05dc*/ 	.byte	0x04, 0x12
        /*05de*/ 	.short	(.L_307 - .L_306)
	.align		4
.L_306:
        /*05e0*/ 	.word	index@(_ZN7cutlass13device_kernelIN5flash11enable_sm90INS1_16FlashAttnFwdSm90INS1_25CollectiveMainloopFwdSm90ILi2EN4cute5tupleIJNS5_1CILi1EEES8_S8_EEENS6_IJNS7_ILi128EEESA_SA_EEELi128ENS_10bfloat16_tEfNS_4arch4Sm90ELb1ELb0ELb0ELb1ELb0ELb1ELb0ELb1ELb1ELb0ELb0ELb0EEENS1_21CollectiveEpilogueFwdISB_S9_SC_SE_Li256ELb1ELb0ELb0ELb0EEENS1_36VarlenDynamicPersistentTileSchedulerILi128ELi128ELi256ELi32ELb0ELb0ELb1ELb1ELb1ELb1EEEEEEEEEvNT_6ParamsE)
        /*05e4*/ 	.word	0x00000040


	//----- nvinfo : EIATTR_MIN_STACK_SIZE
	.align		4
.L_307:
        /*05e8*/ 	.byte	0x04, 0x12
        /*05ea*/ 	.short	(.L_309 - .L_308)
	.align		4
.L_308:
        /*05ec*/ 	.word	index@(_ZN7cutlass13device_kernelIN5flash11enable_sm90INS1_16FlashAttnFwdSm90INS1_25CollectiveMainloopFwdSm90ILi2EN4cute5tupleIJNS5_1CILi1EEES8_S8_EEENS6_IJNS7_ILi192EEENS7_ILi144EEENS7_ILi96EEEEEELi96ENS_10bfloat16_tEfNS_4arch4Sm90ELb0ELb0ELb0ELb0ELb0ELb0ELb0ELb0ELb1ELb0ELb0ELb0EEENS1_21CollectiveEpilogueFwdINS6_IJSA_SC_SB_EEES9_SE_SG_Li384ELb0ELb0ELb0ELb0EEENS1_29StaticPersistentTileSchedulerILb0EEEEEEEEEvNT_6ParamsE)
        /*05f0*/ 	.word	0x00000008


	//----- nvinfo : EIATTR_MIN_STACK_SIZE
	.align		4
.L_309:
        /*05f4*/ 	.byte	0x04, 0x12
        /*05f6*/ 	.short	(.L_311 - .L_310)
	.align		4
.L_310:
        /*05f8*/ 	.word	index@(_ZN7cutlass13device_kernelIN5flash11enable_sm90INS1_16FlashAttnFwdSm90INS1_25CollectiveMainloopFwdSm90ILi2EN4cute5tupleIJNS5_1CILi1EEES8_S8_EEENS6_IJNS7_ILi192EEENS7_ILi144EEENS7_ILi96EEEEEELi96ENS_10bfloat16_tEfNS_4arch4Sm90ELb0ELb0ELb0ELb1ELb0ELb0ELb0ELb0ELb1ELb0ELb0ELb0EEENS1_21CollectiveEpilogueFwdINS6_IJSA_SC_SB_EEES9_SE_SG_Li384ELb1ELb0ELb0ELb0EEENS1_36VarlenDynamicPersistentTileSchedulerILi192ELi144ELi384ELi32ELb0ELb0ELb1ELb0ELb1ELb1EEEEEEEEEvNT_6ParamsE)
        /*05fc*/ 	.word	0x00000018


	//----- nvinfo : EIATTR_MIN_STACK_SIZE
	.align		4
.L_311:
        /*0600*/ 	.byte	0x04, 0x12
        /*0602*/ 	.short	(.L_313 - .L_312)
	.align		4
.L_312:
        /*0604*/ 	.word	index@(_ZN7cutlass13device_kernelIN5flash11enable_sm90INS1_16FlashAttnFwdSm90INS1_25CollectiveMainloopFwdSm90ILi2EN4cute5tupleIJNS5_1CILi1EEES8_S8_EEENS6_IJNS7_ILi192EEENS7_ILi144EEENS7_ILi96EEEEEELi96ENS_10bfloat16_tEfNS_4arch4Sm90ELb0ELb0ELb0ELb1ELb0ELb1ELb0ELb0ELb1ELb0ELb0ELb0EEENS1_21CollectiveEpilogueFwdINS6_IJSA_SC_SB_EEES9_SE_SG_Li384ELb1ELb0ELb0ELb0EEENS1_36VarlenDynamicPersistentTileSchedulerILi192ELi144ELi384ELi32ELb0ELb0ELb1ELb0ELb1ELb1EEEEEEEEEvNT_6ParamsE)
        /*0608*/ 	.word	0x000000c0


	//----- nvinfo : EIATTR_MIN_STACK_SIZE
	.align		4
.L_313:
        /*060c*/ 	.byte	0x04, 0x12
        /*060e*/ 	.short	(.L_315 - .L_314)
	.align		4
.L_314:
        /*0610*/ 	.word	index@(_ZN7cutlass13device_kernelIN5flash11enable_sm90INS1_16FlashAttnFwdSm90INS1_25CollectiveMainloopFwdSm90ILi2EN4cute5tupleIJNS5_1CILi1EEES8_S8_EEENS6_IJNS7_ILi192EEENS7_ILi128EEENS7_ILi96EEEEEELi96ENS_10bfloat16_tEfNS_4arch4Sm90ELb0ELb1ELb0ELb0ELb0ELb0ELb0ELb0ELb1ELb0ELb0ELb0EEENS1_21CollectiveEpilogueFwdINS6_IJSA_SC_SB_EEES9_SE_SG_Li384ELb0ELb0ELb0ELb0EEENS1_30DynamicPersistentTileSchedulerILi384ELi32ELb0ELb0ELb1EEEEEEEEEvNT_6ParamsE)
        /*0614*/ 	.word	0x00000000


	//----- nvinfo : EIATTR_MIN_STACK_SIZE
	.align		4
.L_315:
        /*0618*/ 	.byte	0x04, 0x12
        /*061a*/ 	.short	(.L_317 - .L_316)
	.align		4
.L_316:
        /*061c*/ 	.word	index@(_ZN7cutlass13device_kernelIN5flash11enable_sm90INS1_16FlashAttnFwdSm90INS1_25CollectiveMainloopFwdSm90ILi2EN4cute5tupleIJNS5_1CILi1EEES8_S8_EEENS6_IJNS7_ILi192EEENS7_ILi128EEENS7_ILi96EEEEEELi96ENS_10bfloat16_tEfNS_4arch4Sm90ELb0ELb1ELb0ELb1ELb0ELb0ELb0ELb0ELb1ELb0ELb0ELb0EEENS1_21CollectiveEpilogueFwdINS6_IJSA_SC_SB_EEES9_SE_SG_Li384ELb1ELb0ELb0ELb0EEENS1_36VarlenDynamicPersistentTileSchedulerILi192ELi128ELi384ELi32ELb0ELb0ELb1ELb1ELb0ELb1EEEEEEEEEvNT_6ParamsE)
        /*0620*/ 	.word	0x00000008


	//----- nvinfo : EIATTR_MIN_STACK_SIZE
	.align		4
.L_317:
        /*0624*/ 	.byte	0x04, 0x12
        /*0626*/ 	.short	(.L_319 - .L_318)
	.align		4
.L_318:
        /*0628*/ 	.word	index@(_ZN7cutlass13device_kernelIN5flash11enable_sm90INS1_16FlashAttnFwdSm90INS1_25CollectiveMainloopFwdSm90ILi2EN4cute5tupleIJNS5_1CILi1EEES8_S8_EEENS6_IJNS7_ILi192EEENS7_ILi128EEENS7_ILi96EEEEEELi96ENS_10bfloat16_tEfNS_4arch4Sm90ELb0ELb1ELb0ELb1ELb0ELb1ELb0ELb0ELb1ELb0ELb0ELb0EEENS1_21CollectiveEpilogueFwdINS6_IJSA_SC_SB_EEES9_SE_SG_Li384ELb1ELb0ELb0ELb0EEENS1_36VarlenDynamicPersistentTileSchedulerILi192ELi128ELi384ELi32ELb0ELb0ELb1ELb1ELb0ELb1EEEEEEEEEvNT_6ParamsE)
        /*062c*/ 	.word	0x00000060


	//----- nvinfo : EIATTR_MIN_STACK_SIZE
	.align		4
.L_319:
        /*0630*/ 	.byte	0x04, 0x12
        /*0632*/ 	.short	(.L_321 - .L_320)
	.align		4
.L_320:
        /*0634*/ 	.word	index@(_ZN7cutlass13device_kernelIN5flash11enable_sm90INS1_16FlashAttnFwdSm90INS1_25CollectiveMainloopFwdSm90ILi2EN4cute5tupleIJNS5_1CILi1EEES8_S8_EEENS6_IJNS7_ILi192EEENS7_ILi144EEENS7_ILi96EEEEEELi96ENS_10bfloat16_tEfNS_4arch4Sm90ELb1ELb0ELb0ELb0ELb0ELb0ELb0ELb0ELb1ELb0ELb0ELb0EEENS1_21CollectiveEpilogueFwdINS6_IJSA_SC_SB_EEES9_SE_SG_Li384ELb0ELb0ELb0ELb0EEENS1_30DynamicPersistentTileSchedulerILi384ELi32ELb0ELb0ELb1EEEEEEEEEvNT_6ParamsE)
        /*0638*/ 	.word	0x00000000


	//----- nvinfo : EIATTR_MIN_STACK_SIZE
	.align		4
.L_321:
        /*063c*/ 	.byte	0x04, 0x12
        /*063e*/ 	.short	(.L_323 - .L_322)
	.align		4
.L_322:
        /*0640*/ 	.word	index@(_ZN7cutlass13device_kernelIN5flash11enable_sm90INS1_16FlashAttnFwdSm90INS1_25CollectiveMainloopFwdSm90ILi2EN4cute5tupleIJNS5_1CILi1EEES8_S8_EEENS6_IJNS7_ILi192EEENS7_ILi144EEENS7_ILi96EEEEEELi96ENS_10bfloat16_tEfNS_4arch4Sm90ELb1ELb0ELb0ELb1ELb0ELb0ELb0ELb0ELb1ELb0ELb0ELb0EEENS1_21CollectiveEpilogueFwdINS6_IJSA_SC_SB_EEES9_SE_SG_Li384ELb1ELb0ELb0ELb0EEENS1_36VarlenDynamicPersistentTileSchedulerILi192ELi144ELi384ELi32ELb0ELb0ELb1ELb1ELb1ELb1EEEEEEEEEvNT_6ParamsE)
        /*0644*/ 	.word	0x00000010


	//----- nvinfo : EIATTR_MIN_STACK_SIZE
	.align		4
.L_323:
        /*0648*/ 	.byte	0x04, 0x12
        /*064a*/ 	.short	(.L_325 - .L_324)
	.align		4
.L_324:
        /*064c*/ 	.word	index@(_ZN7cutlass13device_kernelIN5flash11enable_sm90INS1_16FlashAttnFwdSm90INS1_25CollectiveMainloopFwdSm90ILi2EN4cute5tupleIJNS5_1CILi1EEES8_S8_EEENS6_IJNS7_ILi192EEENS7_ILi144EEENS7_ILi96EEEEEELi96ENS_10bfloat16_tEfNS_4arch4Sm90ELb1ELb0ELb0ELb1ELb0ELb1ELb0ELb0ELb1ELb0ELb0ELb0EEENS1_21CollectiveEpilogueFwdINS6_IJSA_SC_SB_EEES9_SE_SG_Li384ELb1ELb0ELb0ELb0EEENS1_36VarlenDynamicPersistentTileSchedulerILi192ELi144ELi384ELi32ELb0ELb0ELb1ELb1ELb1ELb1EEEEEEEEEvNT_6ParamsE)
        /*0650*/ 	.word	0x000000b8


	//----- nvinfo : EIATTR_MIN_STACK_SIZE
	.align		4
.L_325:
        /*0654*/ 	.byte	0x04, 0x12
        /*0656*/ 	.short	(.L_327 - .L_326)
	.align		4
.L_326:
        /*0658*/ 	.word	index@(_ZN7cutlass13device_kernelIN5flash11enable_sm90INS1_16FlashAttnFwdSm90INS1_25CollectiveMainloopFwdSm90ILi2EN4cute5tupleIJNS5_1CILi1EEES8_S8_EEENS6_IJNS7_ILi192EEESA_NS7_ILi64EEEEEELi64ENS_10bfloat16_tEfNS_4arch4Sm90ELb0ELb0ELb0ELb0ELb0ELb0ELb0ELb0ELb1ELb0ELb0ELb0EEENS1_21CollectiveEpilogueFwdINS6_IJSA_SB_SA_EEES9_SD_SF_Li384ELb0ELb0ELb0ELb0EEENS1_29StaticPersistentTileSchedulerILb0EEEEEEEEEvNT_6ParamsE)
        /*065c*/ 	.word	0x00000018


	//----- nvinfo : EIATTR_MIN_STACK_SIZE
	.align		4
.L_327:
        /*0660*/ 	.byte	0x04, 0x12
        /*0662*/ 	.short	(.L_329 - .L_328)
	.align		4
.L_328:
        /*0664*/ 	.word	index@(_ZN7cutlass13device_kernelIN5flash11enable_sm90INS1_16FlashAttnFwdSm90INS1_25CollectiveMainloopFwdSm90ILi2EN4cute5tupleIJNS5_1CILi1EEES8_S8_EEENS6_IJNS7_ILi192EEESA_NS7_ILi64EEEEEELi64ENS_10bfloat16_tEfNS_4arch4Sm90ELb0ELb0ELb0ELb1ELb0ELb0ELb0ELb0ELb1ELb0ELb0ELb0EEENS1_21CollectiveEpilogueFwdINS6_IJSA_SB_SA_EEES9_SD_SF_Li384ELb1ELb0ELb0ELb0EEENS1_36VarlenDynamicPersistentTileSchedulerILi192ELi192ELi384ELi32ELb0ELb0ELb1ELb0ELb1ELb1EEEEEEEEEvNT_6ParamsE)
        /*0668*/ 	.word	0x00000020


	//----- nvinfo : EIATTR_MIN_STACK_SIZE
	.align		4
.L_329:
        /*066c*/ 	.byte	0x04, 0x12
        /*066e*/ 	.short	(.L_331 - .L_330)
	.align		4
.L_330:
        /*0670*/ 	.word	index@(_ZN7cutlass13device_kernelIN5flash11enable_sm90INS1_16FlashAttnFwdSm90INS1_25CollectiveMainloopFwdSm90ILi2EN4cute5tupleIJNS5_1CILi1EEES8_S8_EEENS6_IJNS7_ILi192EEESA_NS7_ILi64EEEEEELi64ENS_10bfloat16_tEfNS_4arch4Sm90ELb0ELb0ELb0ELb1ELb0ELb1ELb0ELb0ELb1ELb0ELb0ELb0EEENS1_21CollectiveEpilogueFwdINS6_IJSA_SB_SA_EEES9_SD_SF_Li384ELb1ELb0ELb0ELb0EEENS1_36VarlenDynamicPersistentTileSchedulerILi192ELi192ELi384ELi32ELb0ELb0ELb1ELb0ELb1ELb1EEEEEEEEEvNT_6ParamsE)
        /*0674*/ 	.word	0x00000060


	//----- nvinfo : EIATTR_MIN_STACK_SIZE
	.align		4
.L_331:
        /*0678*/ 	.byte	0x04, 0x12
        /*067a*/ 	.short	(.L_333 - .L_332)
	.align		4
.L_332:
        /*067c*/ 	.word	index@(_ZN7cutlass13device_kernelIN5flash11enable_sm90INS1_16FlashAttnFwdSm90INS1_25CollectiveMainloopFwdSm90ILi2EN4cute5tupleIJNS5_1CILi1EEES8_S8_EEENS6_IJNS7_ILi192EEENS7_ILi128EEENS7_ILi64EEEEEELi64ENS_10bfloat16_tEfNS_4arch4Sm90ELb0ELb1ELb0ELb0ELb0ELb0ELb0ELb1ELb1ELb0ELb0ELb0EEENS1_21CollectiveEpilogueFwdINS6_IJSA_SC_SB_EEES9_SE_SG_Li384ELb0ELb0ELb0ELb0EEENS1_30DynamicPersistentTileSchedulerILi384ELi32ELb0ELb0ELb1EEEEEEEEEvNT_6ParamsE)
        /*0680*/ 	.word	0x00000000


	//----- nvinfo : EIATTR_MIN_STACK_SIZE
	.align		4
.L_333:
        /*0684*/ 	.byte	0x04, 0x12
        /*0686*/ 	.short	(.L_335 - .L_334)
	.align		4
.L_334:
        /*0688*/ 	.word	index@(_ZN7cutlass13device_kernelIN5flash11enable_sm90INS1_16FlashAttnFwdSm90INS1_25CollectiveMainloopFwdSm90ILi2EN4cute5tupleIJNS5_1CILi1EEES8_S8_EEENS6_IJNS7_ILi192EEENS7_ILi128EEENS7_ILi64EEEEEELi64ENS_10bfloat16_tEfNS_4arch4Sm90ELb0ELb1ELb0ELb1ELb0ELb0ELb0ELb1ELb1ELb0ELb0ELb0EEENS1_21CollectiveEpilogueFwdINS6_IJSA_SC_SB_EEES9_SE_SG_Li384ELb1ELb0ELb0ELb0EEENS1_36VarlenDynamicPersistentTileSchedulerILi192ELi128ELi384ELi32ELb0ELb0ELb1ELb1ELb0ELb1EEEEEEEEEvNT_6ParamsE)
        /*068c*/ 	.word	0x00000010


	//----- nvinfo : EIATTR_MIN_STACK_SIZE
	.align		4
.L_335:
        /*0690*/ 	.byte	0x04, 0x12
        /*0692*/ 	.short	(.L_337 - .L_336)
	.align		4
.L_336:
        /*0694*/ 	.word	index@(_ZN7cutlass13device_kernelIN5flash11enable_sm90INS1_16FlashAttnFwdSm90INS1_25CollectiveMainloopFwdSm90ILi2EN4cute5tupleIJNS5_1CILi1EEES8_S8_EEENS6_IJNS7_ILi192EEENS7_ILi128EEENS7_ILi64EEEEEELi64ENS_10bfloat16_tEfNS_4arch4Sm90ELb0ELb1ELb0ELb1ELb0ELb1ELb0ELb1ELb1ELb0ELb0ELb0EEENS1_21CollectiveEpilogueFwdINS6_IJSA_SC_SB_EEES9_SE_SG_Li384ELb1ELb0ELb0ELb0EEENS1_36VarlenDynamicPersistentTileSchedulerILi192ELi128ELi384ELi32ELb0ELb0ELb1ELb1ELb0ELb1EEEEEEEEEvNT_6ParamsE)
        /*0698*/ 	.word	0x00000048


	//----- nvinfo : EIATTR_MIN_STACK_SIZE
	.align		4
.L_337:
        /*069c*/ 	.byte	0x04, 0x12
        /*069e*/ 	.short	(.L_339 - .L_338)
	.align		4
.L_338:
        /*06a0*/ 	.word	index@(_ZN7cutlass13device_kernelIN5flash11enable_sm90INS1_16FlashAttnFwdSm90INS1_25CollectiveMainloopFwdSm90ILi2EN4cute5tupleIJNS5_1CILi1EEES8_S8_EEENS6_IJNS7_ILi192EEENS7_ILi128EEENS7_ILi64EEEEEELi64ENS_10bfloat16_tEfNS_4arch4Sm90ELb1ELb0ELb0ELb0ELb0ELb0ELb0ELb1ELb1ELb0ELb0ELb0EEENS1_21CollectiveEpilogueFwdINS6_IJSA_SC_SB_EEES9_SE_SG_Li384ELb0ELb0ELb0ELb0EEENS1_30DynamicPersistentTileSchedulerILi384ELi32ELb0ELb0ELb1EEEEEEEEEvNT_6ParamsE)
        /*06a4*/ 	.word	0x00000000


	//----- nvinfo : EIATTR_MIN_STACK_SIZE
	.align		4
.L_339:
        /*06a8*/ 	.byte	0x04, 0x12
        /*06aa*/ 	.short	(.L_341 - .L_340)
	.align		4
.L_340:
        /*06ac*/ 	.word	index@(_ZN7cutlass13device_kernelIN5flash11enable_sm90INS1_16FlashAttnFwdSm90INS1_25CollectiveMainloopFwdSm90ILi2EN4cute5tupleIJNS5_1CILi1EEES8_S8_EEENS6_IJNS7_ILi192EEENS7_ILi128EEENS7_ILi64EEEEEELi64ENS_10bfloat16_tEfNS_4arch4Sm90ELb1ELb0ELb0ELb1ELb0ELb0ELb0ELb1ELb1ELb0ELb0ELb0EEENS1_21CollectiveEpilogueFwdINS6_IJSA_SC_SB_EEES9_SE_SG_Li384ELb1ELb0ELb0ELb0EEENS1_36VarlenDynamicPersistentTileSchedulerILi192ELi128ELi384ELi32ELb0ELb0ELb1ELb1ELb1ELb1EEEEEEEEEvNT_6ParamsE)
        /*06b0*/ 	.word	0x00000010


	//----- nvinfo : EIATTR_MIN_STACK_SIZE
	.align		4
.L_341:
        /*06b4*/ 	.byte	0x04, 0x12
        /*06b6*/ 	.short	(.L_343 - .L_342)
	.align		4
.L_342:
        /*06b8*/ 	.word	index@(_ZN7cutlass13device_kernelIN5flash11enable_sm90INS1_16FlashAttnFwdSm90INS1_25CollectiveMainloopFwdSm90ILi2EN4cute5tupleIJNS5_1CILi1EEES8_S8_EEENS6_IJNS7_ILi192EEENS7_ILi128EEENS7_ILi64EEEEEELi64ENS_10bfloat16_tEfNS_4arch4Sm90ELb1ELb0ELb0ELb1ELb0ELb1ELb0ELb1ELb1ELb0ELb0ELb0EEENS1_21CollectiveEpilogueFwdINS6_IJSA_SC_SB_EEES9_SE_SG_Li384ELb1ELb0ELb0ELb0EEENS1_36VarlenDynamicPersistentTileSchedulerILi192ELi128ELi384ELi32ELb0ELb0ELb1ELb1ELb1ELb1EEEEEEEEEvNT_6ParamsE)
        /*06bc*/ 	.word	0x00000048
.L_343:


//--------------------- .nv.compat                --------------------------
	.section	.nv.compat,"",@"SHT_CUDA_COMPAT_INFO"
	.align	4
        /*0000*/ 	.byte	0x02, 0x09, 0x01, 0x00, 0x02, 0x02, 0x04, 0x00, 0x02, 0x05, 0x05, 0x00, 0x03, 0x07, 0x01, 0x01
        /*0010*/ 	.byte	0x02, 0x03, 0x01, 0x00, 0x02, 0x06, 0x01, 0x00, 0x04, 0x0b, 0x08, 0x00, 0x00, 0x00, 0x00, 0x00
        /*0020*/ 	.byte	0x00, 0x00, 0x00, 0x00


//--------------------- .nv.info._ZN7cutlass13device_kernelIN5flash11enable_sm90INS1_16FlashAttnFwdSm90INS1_25CollectiveMainloopFwdSm90ILi2EN4cute5tupleIJNS5_1CILi1EEES8_S8_EEENS6_IJNS7_ILi128EEENS7_ILi80EEENS7_ILi256EEEEEELi256ENS_10bfloat16_tEfNS_4arch4Sm90ELb0ELb0ELb0ELb0ELb0ELb0ELb0ELb1ELb1ELb0ELb0ELb0EEENS1_21CollectiveEpilogueFwdINS6_IJSA_SC_SB_EEES9_SE_SG_Li256ELb0ELb0ELb0ELb0EEENS1_29StaticPersistentTileSchedulerILb0EEEEEEEEEvNT_6ParamsE --------------------------
	.section	.nv.info._ZN7cutlass13device_kernelIN5flash11enable_sm90INS1_16FlashAttnFwdSm90INS1_25CollectiveMainloopFwdSm90ILi2EN4cute5tupleIJNS5_1CILi1EEES8_S8_EEENS6_IJNS7_ILi128EEENS7_ILi80EEENS7_ILi256EEEEEELi256ENS_10bfloat16_tEfNS_4arch4Sm90ELb0ELb0ELb0ELb0ELb0ELb0ELb0ELb1ELb1ELb0ELb0ELb0EEENS1_21CollectiveEpilogueFwdINS6_IJSA_SC_SB_EEES9_SE_SG_Li256ELb0ELb0ELb0ELb0EEENS1_29StaticPersistentTileSchedulerILb0EEEEEEEEEvNT_6ParamsE,"",@"SHT_CUDA_INFO"
	.sectionflags	@""
	.align	4


	//----- nvinfo : EIATTR_CUDA_API_VERSION
	.align		4
        /*0000*/ 	.byte	0x04, 0x37
        /*0002*/ 	.short	(.L_345 - .L_344)
.L_344:
        /*0004*/ 	.word	0x00000082


	//----- nvinfo : EIATTR_KPARAM_INFO
	.align		4
.L_345:
        /*0008*/ 	.byte	0x04, 0x17
        /*000a*/ 	.short	(.L_347 - .L_346)
.L_346:
        /*000c*/ 	.word	0x00000000
        /*0010*/ 	.short	0x0000
        /*0012*/ 	.short	0x0070
        /*0014*/ 	.byte	0x00, 0xf0, 0x01, 0x2e


	//----- nvinfo : EIATTR_SPARSE_MMA_MASK
	.align		4
.L_347:
        /*0018*/ 	.byte	0x03, 0x50
        /*001a*/ 	.short	0x0000


	//----- nvinfo : EIATTR_MAXREG_COUNT
	.align		4
        /*001c*/ 	.byte	0x03, 0x1b
        /*001e*/ 	.short	0x00a8


	//----- nvinfo : EIATTR_NUM_BARRIERS
	.align		4
        /*0020*/ 	.byte	0x02, 0x4c
        /*0022*/ 	.byte	0x09
	.zero		1


	//----- nvinfo : EIATTR_EXTERNS
	.align		4
        /*0024*/ 	.byte	0x04, 0x0f
        /*0026*/ 	.short	(.L_349 - .L_348)


	//   ....[0]....
	.align		4
.L_348:
        /*0028*/ 	.word	index@(__assertfail)


	//----- nvinfo : EIATTR_ANNOTATIONS
	.align		4
.L_349:
        /*002c*/ 	.byte	0x04, 0x55
        /*002e*/ 	.short	(.L_351 - .L_350)


	//   ....[0]....
.L_350:
        /*0030*/ 	.word	0x00000001
        /*0034*/ 	.byte	0x40, 0x09, 0x00, 0x00, 0x01, 0x00, 0x00, 0x00, 0x00, 0x0a, 0x00, 0x00, 0x01, 0x00, 0x00, 0x00
        /* <DEDUP_REMOVED lines=14> */
        /*0124*/ 	.byte	0x70, 0xe2, 0x00, 0x00, 0x01, 0x00, 0x00, 0x00, 0x10, 0xe4, 0x00, 0x00


	//----- nvinfo : EIATTR_MERCURY_ISA_VERSION
	.align		4
.L_351:
        /*0130*/ 	.byte	0x03, 0x5f
        /*0132*/ 	.short	0x0101


	//----- nvinfo : EIATTR_INT_WARP_WIDE_INSTR_OFFSETS
	.align		4
        /*0134*/ 	.byte	0x04, 0x31
        /*0136*/ 	.short	(.L_353 - .L_352)


	//   ....[0]....
.L_352:
        /*0138*/ 	.word	0x00000180


	//   ....[1]....
        /*013c*/ 	.word	0x000001b0


	//   ....[2]....
        /*0140*/ 	.word	0x00000240


	//   ....[3]....
        /*0144*/ 	.word	0x0000b7e0


	//   ....[4]....
        /*0148*/ 	.word	0x0000b810


	//   ....[5]....
        /*014c*/ 	.word	0x0000b900


	//   ....[6]....
        /*0150*/ 	.word	0x0000b9c0


	//   ....[7]....
        /*0154*/ 	.word	0x0000ba80


	//----- nvinfo : EIATTR_COOP_GROUP_MASK_REGIDS
	.align		4
.L_353:
        /*0158*/ 	.byte	0x04, 0x29
        /*015a*/ 	.short	(.L_355 - .L_354)


	//   ....[0]....
.L_354:
        /*015c*/ 	.word	0xffffffff


	//   ....[1]....
        /*0160*/ 	.word	0xffffffff


	//   ....[2]....
        /*0164*/ 	.word	0xffffffff


	//   ....[3]....
        /*0168*/ 	.word	0xffffffff


	//   ....[4]....
        /*016c*/ 	.word	0xffffffff


	//   ....[5]....
        /*0170*/ 	.word	0xffffffff


	//   ....[6]....
        /*0174*/ 	.word	0xffffffff


	//   ....[7]....
        /*0178*/ 	.word	0xffffffff


	//   ....[8]....
        /*017c*/ 	.word	0xffffffff


	//   ....[9]....
        /*0180*/ 	.word	0xffffffff


	//   ....[10]....
        /*0184*/ 	.word	0xffffffff


	//   ....[11]....
        /*0188*/ 	.word	0xffffffff


	//   ....[12]....
        /*018c*/ 	.word	0xffffffff


	//   ....[13]....
        /*0190*/ 	.word	0xffffffff


	//   ....[14]....
        /*0194*/ 	.word	0xffffffff


	//   ....[15]....
        /*0198*/ 	.word	0xffffffff


	//   ....[16]....
        /*019c*/ 	.word	0xffffffff


	//   ....[17]....
        /*01a0*/ 	.word	0xffffffff


	//   ....[18]....
        /*01a4*/ 	.word	0xffffffff


	//   ....[19]....
        /*01a8*/ 	.word	0xffffffff


	//   ....[20]....
        /*01ac*/ 	.word	0xffffffff


	//   ....[21]....
        /*01b0*/ 	.word	0xffffffff


	//   ....[22]....
        /*01b4*/ 	.word	0xffffffff


	//   ....[23]....
        /*01b8*/ 	.word	0x0500000f


	//   ....[24]....
        /*01bc*/ 	.word	0x0500000f


	//----- nvinfo : EIATTR_COOP_GROUP_INSTR_OFFSETS
	.align		4
.L_355:
        /*01c0*/ 	.byte	0x04, 0x28
        /*01c2*/ 	.short	(.L_357 - .L_356)


	//   ....[0]....
.L_356:
        /*01c4*/ 	.word	0x00000060


	//   ....[1]....
        /*01c8*/ 	.word	0x00000190


	//   ....[2]....
        /*01cc*/ 	.word	0x00000250


	//   ....[3]....
        /*01d0*/ 	.word	0x000003c0


	//   ....[4]....
        /*01d4*/ 	.word	0x00000520


	//   ....[5]....
        /*01d8*/ 	.word	0x00000640


	//   ....[6]....
        /*01dc*/ 	.word	0x000007a0


	//   ....[7]....
        /*01e0*/ 	.word	0x00000d40


	//   ....[8]....
        /*01e4*/ 	.word	0x00003d00


	//   ....[9]....
        /*01e8*/ 	.word	0x00003d40


	//   ....[10]....
        /*01ec*/ 	.word	0x00004120


	//   ....[11]....
        /*01f0*/ 	.word	0x000041a0


	//   ....[12]....
        /*01f4*/ 	.word	0x00007cb0


	//   ....[13]....
        /*01f8*/ 	.word	0x00007de0


	//   ....[14]....
        /*01fc*/ 	.word	0x00008190


	//   ....[15]....
        /*0200*/ 	.word	0x000081f0


	//   ....[16]....
        /*0204*/ 	.word	0x000092b0


	//   ....[17]....
        /*0208*/ 	.word	0x000092f0


	//   ....[18]....
        /*020c*/ 	.word	0x00009470


	//   ....[19]....
        /*0210*/ 	.word	0x000094a0


	//   ....[20]....
        /*0214*/ 	.word	0x0000ac60


	//   ....[21]....
        /*0218*/ 	.word	0x0000afd0


	//   ....[22]....
        /*021c*/ 	.word	0x0000e390


	//   ....[23]....
        /*0220*/ 	.word	0x0000e870


	//   ....[24]....
        /*0224*/ 	.word	0x0000ed10


	//----- nvinfo : EIATTR_REG_RECONFIG
	.align		4
.L_357:
        /*0228*/ 	.byte	0x01, 0x54
	.zero		2


	//----- nvinfo : EIATTR_SYSCALL_OFFSETS
	.align		4
        /*022c*/ 	.byte	0x04, 0x46
        /*022e*/ 	.short	(.L_359 - .L_358)


	//   ....[0]....
.L_358:
        /*0230*/ 	.word	0x000010b0


	//   ....[1]....
        /*0234*/ 	.word	0x0000b430


	//   ....[2]....
        /*0238*/ 	.word	0x0000b570


	//   ....[3]....
        /*023c*/ 	.word	0x0000b670


	//----- nvinfo : EIATTR_MBARRIER_INSTR_OFFSETS
	.align		4
.L_359:
        /*0240*/ 	.byte	0x04, 0x39
        /*0242*/ 	.short	(.L_361 - .L_360)


	//   ....[0]....
.L_360:
        /*0244*/ 	.word	0x00000270
        /*0248*/ 	.word	0x000000ff
        /*024c*/ 	.word	0x00038800
        /*0250*/ 	.short	0x0100
        /*0252*/ 	.byte	0x06
	.zero		1


	//   ....[1]....
        /*0254*/ 	.word	0x00000280
        /*0258*/ 	.word	0x000000ff
        /*025c*/ 	.word	0x00038820
        /*0260*/ 	.short	0x0100
        /*0262*/ 	.byte	0x06
	.zero		1


	//   ....[2]....
        /*0264*/ 	.word	0x00000370
        /*0268*/ 	.word	0x000000ff
        /*026c*/ 	.word	0x00038830
        /*0270*/ 	.short	0x0100
        /*0272*/ 	.byte	0x08
	.zero		1


	//   ....[3]....
        /*0274*/ 	.word	0x00000380
        /*0278*/ 	.word	0x000000ff
        /*027c*/ 	.word	0x00038840
        /*0280*/ 	.short	0x0100
        /*0282*/ 	.byte	0x08
	.zero		1


	//   ....[4]....
        /*0284*/ 	.word	0x00000390
        /*0288*/ 	.word	0x000000ff
        /*028c*/ 	.word	0x00038838
        /*0290*/ 	.short	0x0100
        /*0292*/ 	.byte	0x08
	.zero		1


	//   ....[5]....
        /*0294*/ 	.word	0x000003a0
        /*0298*/ 	.word	0x000000ff
        /*029c*/ 	.word	0x00038848
        /*02a0*/ 	.short	0x0100
        /*02a2*/ 	.byte	0x08
	.zero		1


	//   ....[6]....
        /*02a4*/ 	.word	0x000004d0
        /*02a8*/ 	.word	0x000000ff
        /*02ac*/ 	.word	0x00038850
        /*02b0*/ 	.short	0x0100
        /*02b2*/ 	.byte	0x08
	.zero		1


	//   ....[7]....
        /*02b4*/ 	.word	0x000004e0
        /*02b8*/ 	.word	0x000000ff
        /*02bc*/ 	.word	0x00038860
        /*02c0*/ 	.short	0x0100
        /*02c2*/ 	.byte	0x08
	.zero		1


	//   ....[8]....
        /*02c4*/ 	.word	0x000004f0
        /*02c8*/ 	.word	0x000000ff
        /*02cc*/ 	.word	0x00038858
        /*02d0*/ 	.short	0x0100
        /*02d2*/ 	.byte	0x08
	.zero		1


	//   ....[9]....
        /*02d4*/ 	.word	0x00000500
        /*02d8*/ 	.word	0x000000ff
        /*02dc*/ 	.word	0x00038868
        /*02e0*/ 	.short	0x0100
        /*02e2*/ 	.byte	0x08
	.zero		1


	//   ....[10]....
        /*02e4*/ 	.word	0x000005f0
        /*02e8*/ 	.word	0x000000ff
        /*02ec*/ 	.word	0x00038870
        /*02f0*/ 	.short	0x0100
        /*02f2*/ 	.byte	0x06
	.zero		1


	//   ....[11]....
        /*02f4*/ 	.word	0x00000600
        /*02f8*/ 	.word	0x000000ff
        /*02fc*/ 	.word	0x00038880
        /*0300*/ 	.short	0x0100
        /*0302*/ 	.byte	0x06
	.zero		1


	//   ....[12]....
        /*0304*/ 	.word	0x00000610
        /*0308*/ 	.word	0x000000ff
        /*030c*/ 	.word	0x00038878
        /*0310*/ 	.short	0x0100
        /*0312*/ 	.byte	0x06
	.zero		1


	//   ....[13]....
        /*0314*/ 	.word	0x00000620
        /*0318*/ 	.word	0x000000ff
        /*031c*/ 	.word	0x00038888
        /*0320*/ 	.short	0x0100
        /*0322*/ 	.byte	0x06
	.zero		1


	//   ....[14]....
        /*0324*/ 	.word	0x00000750
        /*0328*/ 	.word	0x000000ff
        /*032c*/ 	.word	0x00038890
        /*0330*/ 	.short	0x0100
        /*0332*/ 	.byte	0x08
	.zero		1


	//   ....[15]....
        /*0334*/ 	.word	0x00000760
        /*0338*/ 	.word	0x000000ff
        /*033c*/ 	.word	0x000388a0
        /*0340*/ 	.short	0x0100
        /*0342*/ 	.byte	0x08
	.zero		1


	//   ....[16]....
        /*0344*/ 	.word	0x00000770
        /*0348*/ 	.word	0x000000ff
        /*034c*/ 	.word	0x00038898
        /*0350*/ 	.short	0x0100
        /*0352*/ 	.byte	0x08
	.zero		1


	//   ....[17]....
        /*0354*/ 	.word	0x00000780
        /*0358*/ 	.word	0x000000ff
        /*035c*/ 	.word	0x000388a8
        /*0360*/ 	.short	0x0100
        /*0362*/ 	.byte	0x08
	.zero		1


	//   ....[18]....
        /*0364*/ 	.word	0x000008b0
        /*0368*/ 	.word	0x000000ff
        /*036c*/ 	.word	0x000388b0
        /*0370*/ 	.short	0x0100
        /*0372*/ 	.byte	0x08
	.zero		1


	//   ....[19]....
        /*0374*/ 	.word	0x000008c0
        /*0378*/ 	.word	0x000000ff
        /*037c*/ 	.word	0x000388c0
        /*0380*/ 	.short	0x0100
        /*0382*/ 	.byte	0x08
	.zero		1


	//   ....[20]....
        /*0384*/ 	.word	0x000008d0
        /*0388*/ 	.word	0x000000ff
        /*038c*/ 	.word	0x000388b8
        /*0390*/ 	.short	0x0100
        /*0392*/ 	.byte	0x08
	.zero		1


	//   ....[21]....
        /*0394*/ 	.word	0x000008e0
        /*0398*/ 	.word	0x000000ff
        /*039c*/ 	.word	0x000388c8
        /*03a0*/ 	.short	0x0100
        /*03a2*/ 	.byte	0x08
	.zero		1


	//   ....[22]....
        /*03a4*/ 	.word	0x000010f0
        /*03a8*/ 	.word	0x000000ff
        /*03ac*/ 	.word	0x00038800
        /*03b0*/ 	.short	0x010a
        /*03b2*/ 	.byte	0x3d
	.zero		1


	//   ....[23]....
        /*03b4*/ 	.word	0x00001180
        /*03b8*/ 	.word	0x00000000
        /*03bc*/ 	.word	0x00038830
        /*03c0*/ 	.short	0x010a
        /*03c2*/ 	.byte	0x3f
	.zero		1


	//   ....[24]....
        /*03c4*/ 	.word	0x00001200
        /*03c8*/ 	.word	0x00000000
        /*03cc*/ 	.word	0x00038830
        /*03d0*/ 	.short	0x010a
        /*03d2*/ 	.byte	0x3f
	.zero		1


	//   ....[25]....
        /*03d4*/ 	.word	0x00003c30
        /*03d8*/ 	.word	0x00000000
        /*03dc*/ 	.word	0x00000000
        /*03e0*/ 	.short	0x0101
        /*03e2*/ 	.byte	0x3f
	.zero		1


	//   ....[26]....
        /*03e4*/ 	.word	0x00005070
        /*03e8*/ 	.word	0x000000ff
        /*03ec*/ 	.word	0x00038830
        /*03f0*/ 	.short	0x010a
        /*03f2*/ 	.byte	0x27
	.zero		1


	//   ....[27]....
        /*03f4*/ 	.word	0x000050b0
        /*03f8*/ 	.word	0x000000ff
        /*03fc*/ 	.word	0x00038830
        /*0400*/ 	.short	0x010a
        /*0402*/ 	.byte	0x27
	.zero		1


	//   ....[28]....
        /*0404*/ 	.word	0x00007a00
        /*0408*/ 	.word	0x000000ff
        /*040c*/ 	.word	0x00038850
        /*0410*/ 	.short	0x010a
        /*0412*/ 	.byte	0x05
	.zero		1


	//   ....[29]....
        /*0414*/ 	.word	0x00007a40
        /*0418*/ 	.word	0x000000ff
        /*041c*/ 	.word	0x00038850
        /*0420*/ 	.short	0x010a
        /*0422*/ 	.byte	0x05
	.zero		1


	//   ....[30]....
        /*0424*/ 	.word	0x00008560
        /*0428*/ 	.word	0x000000ab
        /*042c*/ 	.word	0x00000000
        /*0430*/ 	.short	0x0101
        /*0432*/ 	.byte	0x3f
	.zero		1


	//   ....[31]....
        /*0434*/ 	.word	0x00008590
        /*0438*/ 	.word	0x000000b2
        /*043c*/ 	.word	0x00000000
        /*0440*/ 	.short	0x0101
        /*0442*/ 	.byte	0x3f
	.zero		1


	//   ....[32]....
        /*0444*/ 	.word	0x00009220
        /*0448*/ 	.word	0x000000ff
        /*044c*/ 	.word	0x00038850
        /*0450*/ 	.short	0x010a
        /*0452*/ 	.byte	0x07
	.zero		1


	//   ....[33]....
        /*0454*/ 	.word	0x00009260
        /*0458*/ 	.word	0x000000ff
        /*045c*/ 	.word	0x00038850
        /*0460*/ 	.short	0x010a
        /*0462*/ 	.byte	0x07
	.zero		1


	//   ....[34]....
        /*0464*/ 	.word	0x00009e20
        /*0468*/ 	.word	0x0000000d
        /*046c*/ 	.word	0x00000000
        /*0470*/ 	.short	0x0101
        /*0472*/ 	.byte	0x3f
	.zero		1


	//   ....[35]....
        /*0474*/ 	.word	0x0000aeb0
        /*0478*/ 	.word	0x000000ff
        /*047c*/ 	.word	0x00000000
        /*0480*/ 	.short	0x0101
        /*0482*/ 	.byte	0x06
	.zero		1


	//   ....[36]....
        /*0484*/ 	.word	0x0000bdc0
        /*0488*/ 	.word	0x00000006
        /*048c*/ 	.word	0x00038840
        /*0490*/ 	.short	0x010a
        /*0492*/ 	.byte	0x3f
	.zero		1


	//   ....[37]....
        /*0494*/ 	.word	0x0000c3f0
        /*0498*/ 	.word	0x00000009
        /*049c*/ 	.word	0x00038820
        /*04a0*/ 	.short	0x010a
        /*04a2*/ 	.byte	0x3f
	.zero		1


	//   ....[38]....
        /*04a4*/ 	.word	0x0000c6d0
        /*04a8*/ 	.word	0x00000002
        /*04ac*/ 	.word	0x00038840
        /*04b0*/ 	.short	0x010a
        /*04b2*/ 	.byte	0x3f
	.zero		1


	//   ....[39]....
        /*04b4*/ 	.word	0x0000c9e0
        /*04b8*/ 	.word	0x00000002
        /*04bc*/ 	.word	0x00000060
        /*04c0*/ 	.short	0x010a
        /*04c2*/ 	.byte	0x3f
	.zero		1


	//   ....[40]....
        /*04c4*/ 	.word	0x0000cfd0
        /*04c8*/ 	.word	0x00000002
        /*04cc*/ 	.word	0x00038840
        /*04d0*/ 	.short	0x010a
        /*04d2*/ 	.byte	0x3f
	.zero		1


	//   ....[41]....
        /*04d4*/ 	.word	0x0000d2e0
        /*04d8*/ 	.word	0x00000002
        /*04dc*/ 	.word	0x00000060
        /*04e0*/ 	.short	0x010a
        /*04e2*/ 	.byte	0x3f
	.zero		1


	//   ....[42]....
        /*04e4*/ 	.word	0x0000d7f0
        /*04e8*/ 	.word	0x00000002
        /*04ec*/ 	.word	0x00038840
        /*04f0*/ 	.short	0x010a
        /*04f2*/ 	.byte	0x3f
	.zero		1


	//   ....[43]....
        /*04f4*/ 	.word	0x0000db10
        /*04f8*/ 	.word	0x00000002
        /*04fc*/ 	.word	0x00000060
        /*0500*/ 	.short	0x010a
        /*0502*/ 	.byte	0x3f
	.zero		1


	//   ....[44]....
        /*0504*/ 	.word	0x0000dee0
        /*0508*/ 	.word	0x00000003
        /*050c*/ 	.word	0x00038860
        /*0510*/ 	.short	0x010a
        /*0512*/ 	.byte	0x3f
	.zero		1


	//   ....[45]....
        /*0514*/ 	.word	0x0000e310
        /*0518*/ 	.word	0x00000000
        /*051c*/ 	.word	0x00038820
        /*0520*/ 	.short	0x010a
        /*0522*/ 	.byte	0x3f
	.zero		1


	//   ....[46]....
        /*0524*/ 	.word	0x0000e4b0
        /*0528*/ 	.word	0x00000006
        /*052c*/ 	.word	0x00000000
        /*0530*/ 	.short	0x010a
        /*0532*/ 	.byte	0x3f
	.zero		1


	//   ....[47]....
        /*0534*/ 	.word	0x0000e520
        /*0538*/ 	.word	0x00000003
        /*053c*/ 	.word	0x00000000
        /*0540*/ 	.short	0x010a
        /*0542*/ 	.byte	0x3f
	.zero		1


	//   ....[48]....
        /*0544*/ 	.word	0x0000e580
        /*0548*/ 	.word	0x00000010
        /*054c*/ 	.word	0x00000000
        /*0550*/ 	.short	0x010a
        /*0552*/ 	.byte	0x3f
	.zero		1


	//   ....[49]....
        /*0554*/ 	.word	0x0000e5b0
        /*0558*/ 	.word	0x00000003
        /*055c*/ 	.word	0x00000000
        /*0560*/ 	.short	0x010a
        /*0562*/ 	.byte	0x3f
	.zero		1


	//   ....[50]....
        /*0564*/ 	.word	0x0000e620
        /*0568*/ 	.word	0x00000003
        /*056c*/ 	.word	0x00038800
        /*0570*/ 	.short	0x010a
        /*0572*/ 	.byte	0x3f
	.zero		1


	//   ....[51]....
        /*0574*/ 	.word	0x0000e670
        /*0578*/ 	.word	0x00000000
        /*057c*/ 	.word	0x00038830
        /*0580*/ 	.short	0x010a
        /*0582*/ 	.byte	0x3f
	.zero		1


	//   ....[52]....
        /*0584*/ 	.word	0x0000e6d0
        /*0588*/ 	.word	0x00000005
        /*058c*/ 	.word	0x00038830
        /*0590*/ 	.short	0x010a
        /*0592*/ 	.byte	0x3f
	.zero		1


	//   ....[53]....
        /*0594*/ 	.word	0x0000e730
        /*0598*/ 	.word	0x00000003
        /*059c*/ 	.word	0x00038850
        /*05a0*/ 	.short	0x010a
        /*05a2*/ 	.byte	0x3f
	.zero		1


	//   ....[54]....
        /*05a4*/ 	.word	0x0000e790
        /*05a8*/ 	.word	0x00000003
        /*05ac*/ 	.word	0x00038850
        /*05b0*/ 	.short	0x010a
        /*05b2*/ 	.byte	0x3f
	.zero		1


	//   ....[55]....
        /*05b4*/ 	.word	0x0000e930
        /*05b8*/ 	.word	0x00000006
        /*05bc*/ 	.word	0x00038840
        /*05c0*/ 	.short	0x010a
        /*05c2*/ 	.byte	0x3f
	.zero		1


	//   ....[56]....
        /*05c4*/ 	.word	0x0000e9b0
        /*05c8*/ 	.word	0x00000007
        /*05cc*/ 	.word	0x00038820
        /*05d0*/ 	.short	0x010a
        /*05d2*/ 	.byte	0x3f
	.zero		1


	//   ....[57]....
        /*05d4*/ 	.word	0x0000ea00
        /*05d8*/ 	.word	0x00000002
        /*05dc*/ 	.word	0x00038840
        /*05e0*/ 	.short	0x010a
        /*05e2*/ 	.byte	0x3f
	.zero		1


	//   ....[58]....
        /*05e4*/ 	.word	0x0000ea50
        /*05e8*/ 	.word	0x00000002
        /*05ec*/ 	.word	0x00000060
        /*05f0*/ 	.short	0x010a
        /*05f2*/ 	.byte	0x3f
	.zero		1


	//   ....[59]....
        /*05f4*/ 	.word	0x0000eaa0
        /*05f8*/ 	.word	0x00000002
        /*05fc*/ 	.word	0x00038840
        /*0600*/ 	.short	0x010a
        /*0602*/ 	.byte	0x3f
	.zero		1


	//   ....[60]....
        /*0604*/ 	.word	0x0000eaf0
        /*0608*/ 	.word	0x00000002
        /*060c*/ 	.word	0x00000060
        /*0610*/ 	.short	0x010a
        /*0612*/ 	.byte	0x3f
	.zero		1


	//   ....[61]....
        /*0614*/ 	.word	0x0000eb40
        /*0618*/ 	.word	0x00000002
        /*061c*/ 	.word	0x00038840
        /*0620*/ 	.short	0x010a
        /*0622*/ 	.byte	0x3f
	.zero		1


	//   ....[62]....
        /*0624*/ 	.word	0x0000eb90
        /*0628*/ 	.word	0x00000002
        /*062c*/ 	.word	0x00000060
        /*0630*/ 	.short	0x010a
        /*0632*/ 	.byte	0x3f
	.zero		1


	//   ....[63]....
        /*0634*/ 	.word	0x0000ebe0
        /*0638*/ 	.word	0x00000003
        /*063c*/ 	.word	0x00038860
        /*0640*/ 	.short	0x010a
        /*0642*/ 	.byte	0x3f
	.zero		1


	//   ....[64]....
        /*0644*/ 	.word	0x0000ec30
        /*0648*/ 	.word	0x00000000
        /*064c*/ 	.word	0x00038820
        /*0650*/ 	.short	0x010a
        /*0652*/ 	.byte	0x3f
	.zero		1


	//   ....[65]....
        /*0654*/ 	.word	0x0000edd0
        /*0658*/ 	.word	0x00000006
        /*065c*/ 	.word	0x00000000
        /*0660*/ 	.short	0x010a
        /*0662*/ 	.byte	0x3f
	.zero		1


	//   ....[66]....
        /*0664*/ 	.word	0x0000ee20
        /*0668*/ 	.word	0x00000003
        /*066c*/ 	.word	0x00000000
        /*0670*/ 	.short	0x010a
        /*0672*/ 	.byte	0x3f
	.zero		1


	//   ....[67]....
        /*0674*/ 	.word	0x0000ee70
        /*0678*/ 	.word	0x00000010
        /*067c*/ 	.word	0x00000000
        /*0680*/ 	.short	0x010a
        /*0682*/ 	.byte	0x3f
	.zero		1


	//----- nvinfo : EIATTR_NUM_MBARRIERS
	.align		4
.L_361:
        /*0684*/ 	.byte	0x03, 0x38
        /*0686*/ 	.short	0x0016


	//----- nvinfo : EIATTR_EXIT_INSTR_OFFSETS
	.align		4
        /*0688*/ 	.byte	0x04, 0x1c
        /*068a*/ 	.short	(.L_363 - .L_362)


	//   ....[0]....
.L_362:
        /*068c*/ 	.word	0x000009f0


	//   ....[1]....
        /*0690*/ 	.word	0x0000af90


	//   ....[2]....
        /*0694*/ 	.word	0x0000aff0


	//   ....[3]....
        /*0698*/ 	.word	0x0000e600


	//----- nvinfo : EIATTR_MAX_THREADS
	.align		4
.L_363:
        /*069c*/ 	.byte	0x04, 0x05
        /*069e*/ 	.short	(.L_365 - .L_364)
.L_364:
        /*06a0*/ 	.word	0x00000180
        /*06a4*/ 	.word	0x00000001
        /*06a8*/ 	.word	0x00000001


	//----- nvinfo : EIATTR_CRS_STACK_SIZE
	.align		4
.L_365:
        /*06ac*/ 	.byte	0x04, 0x1e
        /*06ae*/ 	.short	(.L_367 - .L_366)
.L_366:
        /*06b0*/ 	.word	0x00000000


	//----- nvinfo : EIATTR_CBANK_PARAM_SIZE
	.align		4
.L_367:
        /*06b4*/ 	.byte	0x03, 0x19
        /*06b6*/ 	.short	0x0bf0


	//----- nvinfo : EIATTR_PARAM_CBANK
	.align		4
        /*06b8*/ 	.byte	0x04, 0x0a
        /*06ba*/ 	.short	(.L_369 - .L_368)
	.align		4
.L_368:
        /*06bc*/ 	.word	index@(.nv.constant0._ZN7cutlass13device_kernelIN5flash11enable_sm90INS1_16FlashAttnFwdSm90INS1_25CollectiveMainloopFwdSm90ILi2EN4cute5tupleIJNS5_1CILi1EEES8_S8_EEENS6_IJNS7_ILi128EEENS7_ILi80EEENS7_ILi256EEEEEELi256ENS_10bfloat16_tEfNS_4arch4Sm90ELb0ELb0ELb0ELb0ELb0ELb0ELb0ELb1ELb1ELb0ELb0ELb0EEENS1_21CollectiveEpilogueFwdINS6_IJSA_SC_SB_EEES9_SE_SG_Li256ELb0ELb0ELb0ELb0EEENS1_29StaticPersistentTileSchedulerILb0EEEEEEEEEvNT_6ParamsE)
        /*06c0*/ 	.short	0x0210
        /*06c2*/ 	.short	0x0bf0


	//----- nvinfo : EIATTR_SW_WAR
	.align		4
.L_369:
        /*06c4*/ 	.byte	0x04, 0x36
        /*06c6*/ 	.short	(.L_371 - .L_370)
.L_370:
        /*06c8*/ 	.word	0x00000008
.L_371:


//--------------------- .nv.info._ZN7cutlass13device_kernelIN5flash11enable_sm90INS1_16FlashAttnFwdSm90INS1_25CollectiveMainloopFwdSm90ILi2EN4cute5tupleIJNS5_1CILi2EEENS7_ILi1EEES9_EEENS6_IJNS7_ILi128EEENS7_ILi80EEENS7_ILi256EEEEEELi256ENS_10bfloat16_tEfNS_4arch4Sm90ELb0ELb0ELb0ELb0ELb0ELb0ELb0ELb1ELb1ELb0ELb0ELb0EEENS1_21CollectiveEpilogueFwdINS6_IJSB_SD_SC_EEESA_SF_SH_Li256ELb0ELb0ELb0ELb0EEENS1_29StaticPersistentTileSchedulerILb0EEEEEEEEEvNT_6ParamsE --------------------------
	.section	.nv.info._ZN7cutlass13device_kernelIN5flash11enable_sm90INS1_16FlashAttnFwdSm90INS1_25CollectiveMainloopFwdSm90ILi2EN4cute5tupleIJNS5_1CILi2EEENS7_ILi1EEES9_EEENS6_IJNS7_ILi128EEENS7_ILi80EEENS7_ILi256EEEEEELi256ENS_10bfloat16_tEfNS_4arch4Sm90ELb0ELb0ELb0ELb0ELb0ELb0ELb0ELb1ELb1ELb0ELb0ELb0EEENS1_21CollectiveEpilogueFwdINS6_IJSB_SD_SC_EEESA_SF_SH_Li256ELb0ELb0ELb0ELb0EEENS1_29StaticPersistentTileSchedulerILb0EEEEEEEEEvNT_6ParamsE,"",@"SHT_CUDA_INFO"
	.sectionflags	@""
	.align	4


	//----- nvinfo : EIATTR_CUDA_API_VERSION
	.align		4
        /*0000*/ 	.byte	0x04, 0x37
        /*0002*/ 	.short	(.L_373 - .L_372)
.L_372:
        /*0004*/ 	.word	0x00000082


	//----- nvinfo : EIATTR_KPARAM_INFO
	.align		4
.L_373:
        /*0008*/ 	.byte	0x04, 0x17
        /*000a*/ 	.short	(.L_375 - .L_374)
.L_374:
        /*000c*/ 	.word	0x00000000
        /*0010*/ 	.short	0x0000
        /*0012*/ 	.short	0x0070
        /*0014*/ 	.byte	0x00, 0xf0, 0x01, 0x2e


	//----- nvinfo : EIATTR_SPARSE_MMA_MASK
	.align		4
.L_375:
        /*0018*/ 	.byte	0x03, 0x50
        /*001a*/ 	.short	0x0000


	//----- nvinfo : EIATTR_MAXREG_COUNT
	.align		4
        /*001c*/ 	.byte	0x03, 0x1b
        /*001e*/ 	.short	0x00a8


	//----- nvinfo : EIATTR_NUM_BARRIERS
	.align		4
        /*0020*/ 	.byte	0x02, 0x4c
        /*0022*/ 	.byte	0x09
	.zero		1


	//----- nvinfo : EIATTR_EXTERNS
	.align		4
        /*0024*/ 	.byte	0x04, 0x0f
        /*0026*/ 	.short	(.L_377 - .L_376)


	//   ....[0]....
	.align		4
.L_376:
        /*0028*/ 	.word	index@(__assertfail)


	//----- nvinfo : EIATTR_ANNOTATIONS
	.align		4
.L_377:
        /*002c*/ 	.byte	0x04, 0x55
        /*002e*/ 	.short	(.L_379 - .L_378)


	//   ....[0]....
.L_378:
        /* <DEDUP_REMOVED lines=26> */


	//----- nvinfo : EIATTR_MERCURY_ISA_VERSION
	.align		4
.L_379:
        /*01c0*/ 	.byte	0x03, 0x5f
        /*01c2*/ 	.short	0x0101


	//----- nvinfo : EIATTR_INT_WARP_WIDE_INSTR_OFFSETS
	.align		4
        /*01c4*/ 	.byte	0x04, 0x31
        /*01c6*/ 	.short	(.L_381 - .L_380)


	//   ....[0]....
.L_380:
        /*01c8*/ 	.word	0x00000190


	//   ....[1]....
        /*01cc*/ 	.word	0x000001d0


	//   ....[2]....
        /*01d0*/ 	.word	0x00000240


	//   ....[3]....
        /*01d4*/ 	.word	0x0000b6f0


	//   ....[4]....
        /*01d8*/ 	.word	0x0000b740


	//   ....[5]....
        /*01dc*/ 	.word	0x0000b800


	//   ....[6]....
        /*01e0*/ 	.word	0x0000b8c0


	//   ....[7]....
        /*01e4*/ 	.word	0x0000b980


	//----- nvinfo : EIATTR_COOP_GROUP_MASK_REGIDS
	.align		4
.L_381:
        /*01e8*/ 	.byte	0x04, 0x29
        /*01ea*/ 	.short	(.L_383 - .L_382)


	//   ....[0]....
.L_382:
        /*01ec*/ 	.word	0xffffffff


	//   ....[1]....
        /*01f0*/ 	.word	0xffffffff


	//   ....[2]....
        /*01f4*/ 	.word	0xffffffff


	//   ....[3]....
        /*01f8*/ 	.word	0xffffffff


	//   ....[4]....
        /*01fc*/ 	.word	0xffffffff


	//   ....[5]....
        /*0200*/ 	.word	0xffffffff


	//   ....[6]....
        /*0204*/ 	.word	0xffffffff


	//   ....[7]....
        /*0208*/ 	.word	0xffffffff


	//   ....[8]....
        /*020c*/ 	.word	0xffffffff


	//   ....[9]....
        /*0210*/ 	.word	0xffffffff


	//   ....[10]....
        /*0214*/ 	.word	0xffffffff


	//   ....[11]....
        /*0218*/ 	.word	0xffffffff


	//   ....[12]....
        /*021c*/ 	.word	0xffffffff


	//   ....[13]....
        /*0220*/ 	.word	0xffffffff


	//   ....[14]....
        /*0224*/ 	.word	0xffffffff


	//   ....[15]....
        /*0228*/ 	.word	0xffffffff


	//   ....[16]....
        /*022c*/ 	.word	0xffffffff


	//   ....[17]....
        /*0230*/ 	.word	0xffffffff


	//   ....[18]....
        /*0234*/ 	.word	0xffffffff


	//   ....[19]....
        /*0238*/ 	.word	0xffffffff


	//   ....[20]....
        /*023c*/ 	.word	0xffffffff


	//   ....[21]....
        /*0240*/ 	.word	0xffffffff


	//   ....[22]....
        /*0244*/ 	.word	0xffffffff


	//   ....[23]....
        /*0248*/ 	.word	0xffffffff


	//   ....[24]....
        /*024c*/ 	.word	0x0500000f


	//   ....[25]....
        /*0250*/ 	.word	0x0500000f


	//----- nvinfo : EIATTR_COOP_GROUP_INSTR_OFFSETS
	.align		4
.L_383:
        /*0254*/ 	.byte	0x04, 0x28
        /*0256*/ 	.short	(.L_385 - .L_384)


	//   ....[0]....
.L_384:
        /*0258*/ 	.word	0x00000060


	//   ....[1]....
        /*025c*/ 	.word	0x000001a0


	//   ....[2]....
        /*0260*/ 	.word	0x000001f0


	//   ....[3]....
        /*0264*/ 	.word	0x00000430


	//   ....[4]....
        /*0268*/ 	.word	0x00000660


	//   ....[5]....
        /*026c*/ 	.word	0x00000890


	//   ....[6]....
        /*0270*/ 	.word	0x00000b20


	//   ....[7]....
        /*0274*/ 	.word	0x00000e50


	//   ....[8]....
        /*0278*/ 	.word	0x00001330


	//   ....[9]....
        /*027c*/ 	.word	0x00004340


	//   ....[10]....
        /*0280*/ 	.word	0x00004390


	//   ....[11]....
        /*0284*/ 	.word	0x00004710


	//   ....[12]....
        /*0288*/ 	.word	0x00004790


	//   ....[13]....
        /*028c*/ 	.word	0x00007c60


	//   ....[14]....
        /*0290*/ 	.word	0x00007c70


	//   ....[15]....
        /*0294*/ 	.word	0x00007ca0


	//   ....[16]....
        /*0298*/ 	.word	0x00007cb0


	//   ....[17]....
        /*029c*/ 	.word	0x00009060


	//   ....[18]....
        /*02a0*/ 	.word	0x00009070


	//   ....[19]....
        /*02a4*/ 	.word	0x00009110


	//   ....[20]....
        /*02a8*/ 	.word	0x00009130


	//   ....[21]....
        /*02ac*/ 	.word	0x0000aa40


	//   ....[22]....
        /*02b0*/ 	.word	0x0000ae20


	//   ....[23]....
        /*02b4*/ 	.word	0x0000e4d0


	//   ....[24]....
        /*02b8*/ 	.word	0x0000e9e0


	//   ....[25]....
        /*02bc*/ 	.word	0x0000ee80


	//----- nvinfo : EIATTR_REG_RECONFIG
	.align		4
.L_385:
        /*02c0*/ 	.byte	0x01, 0x54
	.zero		2


	//----- nvinfo : EIATTR_SYSCALL_OFFSETS
	.align		4
        /*02c4*/ 	.byte	0x04, 0x46
        /*02c6*/ 	.short	(.L_387 - .L_386)


	//   ....[0]....
.L_386:
        /*02c8*/ 	.word	0x000016b0


	//   ....[1]....
        /*02cc*/ 	.word	0x0000b330


	//   ....[2]....
        /*02d0*/ 	.word	0x0000b470


	//   ....[3]....
        /*02d4*/ 	.word	0x0000b570


	//----- nvinfo : EIATTR_MBARRIER_INSTR_OFFSETS
	.align		4
.L_387:
        /*02d8*/ 	.byte	0x04, 0x39
        /*02da*/ 	.short	(.L_389 - .L_388)


	//   ....[0]....
.L_388:
        /*02dc*/ 	.word	0x000002d0
        /*02e0*/ 	.word	0x000000ff
        /*02e4*/ 	.word	0x00038800
        /*02e8*/ 	.short	0x0100
        /*02ea*/ 	.byte	0x08
	.zero		1


	//   ....[1]....
        /*02ec*/ 	.word	0x000002e0
        /*02f0*/ 	.word	0x000000ff
        /*02f4*/ 	.word	0x00038820
        /*02f8*/ 	.short	0x0100
        /*02fa*/ 	.byte	0x08
	.zero		1


	//   ....[2]....
        /*02fc*/ 	.word	0x000003d0
        /*0300*/ 	.word	0x000000ff
        /*0304*/ 	.word	0x00038830
        /*0308*/ 	.short	0x0100
        /*030a*/ 	.byte	0x08
	.zero		1


	//   ....[3]....
        /*030c*/ 	.word	0x000003e0
        /*0310*/ 	.word	0x000000ff
        /*0314*/ 	.word	0x00038840
        /*0318*/ 	.short	0x0100
        /*031a*/ 	.byte	0x08
	.zero		1


	//   ....[4]....
        /*031c*/ 	.word	0x000003f0
        /*0320*/ 	.word	0x000000ff
        /*0324*/ 	.word	0x00038838
        /*0328*/ 	.short	0x0100
        /*032a*/ 	.byte	0x08
	.zero		1


	//   ....[5]....
        /*032c*/ 	.word	0x00000400
        /*0330*/ 	.word	0x000000ff
        /*0334*/ 	.word	0x00038848
        /*0338*/ 	.short	0x0100
        /*033a*/ 	.byte	0x08
	.zero		1


	//   ....[6]....
        /*033c*/ 	.word	0x00000610
        /*0340*/ 	.word	0x000000ff
        /*0344*/ 	.word	0x00038850
        /*0348*/ 	.short	0x0100
        /*034a*/ 	.byte	0x08
	.zero		1


	//   ....[7]....
        /*034c*/ 	.word	0x00000620
        /*0350*/ 	.word	0x000000ff
        /*0354*/ 	.word	0x00038860
        /*0358*/ 	.short	0x0100
        /*035a*/ 	.byte	0x08
	.zero		1


	//   ....[8]....
        /*035c*/ 	.word	0x00000630
        /*0360*/ 	.word	0x000000ff
        /*0364*/ 	.word	0x00038858
        /*0368*/ 	.short	0x0100
        /*036a*/ 	.byte	0x08
	.zero		1


	//   ....[9]....
        /*036c*/ 	.word	0x00000640
        /*0370*/ 	.word	0x000000ff
        /*0374*/ 	.word	0x00038868
        /*0378*/ 	.short	0x0100
        /*037a*/ 	.byte	0x08
	.zero		1


	//   ....[10]....
        /*037c*/ 	.word	0x00000840
        /*0380*/ 	.word	0x000000ff
        /*0384*/ 	.word	0x00038870
        /*0388*/ 	.short	0x0100
        /*038a*/ 	.byte	0x08
	.zero		1


	//   ....[11]....
        /*038c*/ 	.word	0x00000850
        /*0390*/ 	.word	0x000000ff
        /*0394*/ 	.word	0x00038880
        /*0398*/ 	.short	0x0100
        /*039a*/ 	.byte	0x08
	.zero		1


	//   ....[12]....
        /*039c*/ 	.word	0x00000860
        /*03a0*/ 	.word	0x000000ff
        /*03a4*/ 	.word	0x00038878
        /*03a8*/ 	.short	0x0100
        /*03aa*/ 	.byte	0x08
	.zero		1


	//   ....[13]....
        /*03ac*/ 	.word	0x00000870
        /*03b0*/ 	.word	0x000000ff
        /*03b4*/ 	.word	0x00038888
        /*03b8*/ 	.short	0x0100
        /*03ba*/ 	.byte	0x08
	.zero		1


	//   ....[14]....
        /*03bc*/ 	.word	0x00000ad0
        /*03c0*/ 	.word	0x000000ff
        /*03c4*/ 	.word	0x00038890
        /*03c8*/ 	.short	0x0100
        /*03ca*/ 	.byte	0x08
	.zero		1


	//   ....[15]....
        /*03cc*/ 	.word	0x00000ae0
        /*03d0*/ 	.word	0x000000ff
        /*03d4*/ 	.word	0x000388a0
        /*03d8*/ 	.short	0x0100
        /*03da*/ 	.byte	0x08
	.zero		1


	//   ....[16]....
        /*03dc*/ 	.word	0x00000af0
        /*03e0*/ 	.word	0x000000ff
        /*03e4*/ 	.word	0x00038898
        /*03e8*/ 	.short	0x0100
        /*03ea*/ 	.byte	0x08
	.zero		1


	//   ....[17]....
        /*03ec*/ 	.word	0x00000b00
        /*03f0*/ 	.word	0x000000ff
        /*03f4*/ 	.word	0x000388a8
        /*03f8*/ 	.short	0x0100
        /*03fa*/ 	.byte	0x08
	.zero		1


	//   ....[18]....
        /*03fc*/ 	.word	0x00000da0
        /*0400*/ 	.word	0x000000ff
        /*0404*/ 	.word	0x000388b0
        /*0408*/ 	.short	0x0100
        /*040a*/ 	.byte	0x08
	.zero		1


	//   ....[19]....
        /*040c*/ 	.word	0x00000db0
        /*0410*/ 	.word	0x000000ff
        /*0414*/ 	.word	0x000388c0
        /*0418*/ 	.short	0x0100
        /*041a*/ 	.byte	0x08
	.zero		1


	//   ....[20]....
        /*041c*/ 	.word	0x00000dc0
        /*0420*/ 	.word	0x000000ff
        /*0424*/ 	.word	0x000388b8
        /*0428*/ 	.short	0x0100
        /*042a*/ 	.byte	0x08
	.zero		1


	//   ....[21]....
        /*042c*/ 	.word	0x00000dd0
        /*0430*/ 	.word	0x000000ff
        /*0434*/ 	.word	0x000388c8
        /*0438*/ 	.short	0x0100
        /*043a*/ 	.byte	0x08
	.zero		1


	//   ....[22]....
        /*043c*/ 	.word	0x00001740
        /*0440*/ 	.word	0x000000ff
        /*0444*/ 	.word	0x00038800
        /*0448*/ 	.short	0x010a
        /*044a*/ 	.byte	0x06
	.zero		1


	//   ....[23]....
        /*044c*/ 	.word	0x000017e0
        /*0450*/ 	.word	0x00000000
        /*0454*/ 	.word	0x00038830
        /*0458*/ 	.short	0x010a
        /*045a*/ 	.byte	0x3f
	.zero		1


	//   ....[24]....
        /*045c*/ 	.word	0x00001820
        /*0460*/ 	.word	0x00000000
        /*0464*/ 	.word	0x00038830
        /*0468*/ 	.short	0x010a
        /*046a*/ 	.byte	0x3f
	.zero		1


	//   ....[25]....
        /*046c*/ 	.word	0x00004a30
        /*0470*/ 	.word	0x00000000
        /*0474*/ 	.word	0x00000000
        /*0478*/ 	.short	0x0101
        /*047a*/ 	.byte	0x3f
	.zero		1


	//   ....[26]....
        /*047c*/ 	.word	0x00005150
        /*0480*/ 	.word	0x000000ff
        /*0484*/ 	.word	0x00038830
        /*0488*/ 	.short	0x010a
        /*048a*/ 	.byte	0x27
	.zero		1


	//   ....[27]....
        /*048c*/ 	.word	0x00005190
        /*0490*/ 	.word	0x000000ff
        /*0494*/ 	.word	0x00038830
        /*0498*/ 	.short	0x010a
        /*049a*/ 	.byte	0x27
	.zero		1


	//   ....[28]....
        /*049c*/ 	.word	0x00007700
        /*04a0*/ 	.word	0x000000ff
        /*04a4*/ 	.word	0x00038850
        /*04a8*/ 	.short	0x010a
        /*04aa*/ 	.byte	0x04
	.zero		1


	//   ....[29]....
        /*04ac*/ 	.word	0x00007740
        /*04b0*/ 	.word	0x000000ff
        /*04b4*/ 	.word	0x00038850
        /*04b8*/ 	.short	0x010a
        /*04ba*/ 	.byte	0x04
	.zero		1


	//   ....[30]....
        /*04bc*/ 	.word	0x00008350
        /*04c0*/ 	.word	0x00000005
        /*04c4*/ 	.word	0x00000000
        /*04c8*/ 	.short	0x0101
        /*04ca*/ 	.byte	0x3f
	.zero		1


	//   ....[31]....
        /*04cc*/ 	.word	0x00008710
        /*04d0*/ 	.word	0x00000098
        /*04d4*/ 	.word	0x00000000
        /*04d8*/ 	.short	0x0101
        /*04da*/ 	.byte	0x3f
	.zero		1


	//   ....[32]....
        /*04dc*/ 	.word	0x00008fd0
        /*04e0*/ 	.word	0x000000ff
        /*04e4*/ 	.word	0x00038850
        /*04e8*/ 	.short	0x010a
        /*04ea*/ 	.byte	0x08
	.zero		1


	//   ....[33]....
        /*04ec*/ 	.word	0x00009010
        /*04f0*/ 	.word	0x000000ff
        /*04f4*/ 	.word	0x00038850
        /*04f8*/ 	.short	0x010a
        /*04fa*/ 	.byte	0x08
	.zero		1


	//   ....[34]....
        /*04fc*/ 	.word	0x0000a390
        /*0500*/ 	.word	0x00000014
        /*0504*/ 	.word	0x00000000
        /*0508*/ 	.short	0x0101
        /*050a*/ 	.byte	0x3f
	.zero		1


	//   ....[35]....
        /*050c*/ 	.word	0x0000acd0
        /*0510*/ 	.word	0x000000ff
        /*0514*/ 	.word	0x00000000
        /*0518*/ 	.short	0x0101
        /*051a*/ 	.byte	0x07
	.zero		1


	//   ....[36]....
        /*051c*/ 	.word	0x0000ace0
        /*0520*/ 	.word	0x000000ff
        /*0524*/ 	.word	0x00000000
        /*0528*/ 	.short	0x0101
        /*052a*/ 	.byte	0x06
	.zero		1


	//   ....[37]....
        /*052c*/ 	.word	0x0000bcf0
        /*0530*/ 	.word	0x00000004
        /*0534*/ 	.word	0x00038840
        /*0538*/ 	.short	0x010a
        /*053a*/ 	.byte	0x3f
	.zero		1


	//   ....[38]....
        /*053c*/ 	.word	0x0000c380
        /*0540*/ 	.word	0x0000000a
        /*0544*/ 	.word	0x00038820
        /*0548*/ 	.short	0x010a
        /*054a*/ 	.byte	0x3f
	.zero		1


	//   ....[39]....
        /*054c*/ 	.word	0x0000c670
        /*0550*/ 	.word	0x00000002
        /*0554*/ 	.word	0x00038840
        /*0558*/ 	.short	0x010a
        /*055a*/ 	.byte	0x3f
	.zero		1


	//   ....[40]....
        /*055c*/ 	.word	0x0000c9c0
        /*0560*/ 	.word	0x00000002
        /*0564*/ 	.word	0x00038860
        /*0568*/ 	.short	0x010a
        /*056a*/ 	.byte	0x3f
	.zero		1


	//   ....[41]....
        /*056c*/ 	.word	0x0000cfb0
        /*0570*/ 	.word	0x00000002
        /*0574*/ 	.word	0x00038840
        /*0578*/ 	.short	0x010a
        /*057a*/ 	.byte	0x3f
	.zero		1


	//   ....[42]....
        /*057c*/ 	.word	0x0000d300
        /*0580*/ 	.word	0x00000002
        /*0584*/ 	.word	0x00038860
        /*0588*/ 	.short	0x010a
        /*058a*/ 	.byte	0x3f
	.zero		1


	//   ....[43]....
        /*058c*/ 	.word	0x0000d860
        /*0590*/ 	.word	0x00000002
        /*0594*/ 	.word	0x00038840
        /*0598*/ 	.short	0x010a
        /*059a*/ 	.byte	0x3f
	.zero		1


	//   ....[44]....
        /*059c*/ 	.word	0x0000dbb0
        /*05a0*/ 	.word	0x00000002
        /*05a4*/ 	.word	0x00038860
        /*05a8*/ 	.short	0x010a
        /*05aa*/ 	.byte	0x3f
	.zero		1


	//   ....[45]....
        /*05ac*/ 	.word	0x0000dfb0
        /*05b0*/ 	.word	0x00000003
        /*05b4*/ 	.word	0x00038860
        /*05b8*/ 	.short	0x010a
        /*05ba*/ 	.byte	0x3f
	.zero		1


	//   ....[46]....
        /*05bc*/ 	.word	0x0000e450
        /*05c0*/ 	.word	0x00000000
        /*05c4*/ 	.word	0x00038820
        /*05c8*/ 	.short	0x010a
        /*05ca*/ 	.byte	0x3f
	.zero		1


	//   ....[47]....
        /*05cc*/ 	.word	0x0000e610
        /*05d0*/ 	.word	0x00000006
        /*05d4*/ 	.word	0x00000000
        /*05d8*/ 	.short	0x010a
        /*05da*/ 	.byte	0x3f
	.zero		1


	//   ....[48]....
        /*05dc*/ 	.word	0x0000e680
        /*05e0*/ 	.word	0x00000003
        /*05e4*/ 	.word	0x00000000
        /*05e8*/ 	.short	0x010a
        /*05ea*/ 	.byte	0x3f
	.zero		1


	//   ....[49]....
        /*05ec*/ 	.word	0x0000e6e0
        /*05f0*/ 	.word	0x00000010
        /*05f4*/ 	.word	0x00000000
        /*05f8*/ 	.short	0x010a
        /*05fa*/ 	.byte	0x3f
	.zero		1


	//   ....[50]....
        /*05fc*/ 	.word	0x0000e710
        /*0600*/ 	.word	0x00000003
        /*0604*/ 	.word	0x00000000
        /*0608*/ 	.short	0x010a
        /*060a*/ 	.byte	0x3f
	.zero		1


	//   ....[51]....
        /*060c*/ 	.word	0x0000e790
        /*0610*/ 	.word	0x00000003
        /*0614*/ 	.word	0x00038800
        /*0618*/ 	.short	0x010a
        /*061a*/ 	.byte	0x3f
	.zero		1


	//   ....[52]....
        /*061c*/ 	.word	0x0000e7e0
        /*0620*/ 	.word	0x00000000
        /*0624*/ 	.word	0x00038830
        /*0628*/ 	.short	0x010a
        /*062a*/ 	.byte	0x3f
	.zero		1


	//   ....[53]....
        /*062c*/ 	.word	0x0000e840
        /*0630*/ 	.word	0x00000004
        /*0634*/ 	.word	0x00038830
        /*0638*/ 	.short	0x010a
        /*063a*/ 	.byte	0x3f
	.zero		1


	//   ....[54]....
        /*063c*/ 	.word	0x0000e8a0
        /*0640*/ 	.word	0x00000003
        /*0644*/ 	.word	0x00038850
        /*0648*/ 	.short	0x010a
        /*064a*/ 	.byte	0x3f
	.zero		1


	//   ....[55]....
        /*064c*/ 	.word	0x0000e900
        /*0650*/ 	.word	0x00000007
        /*0654*/ 	.word	0x00038850
        /*0658*/ 	.short	0x010a
        /*065a*/ 	.byte	0x3f
	.zero		1


	//   ....[56]....
        /*065c*/ 	.word	0x0000eaa0
        /*0660*/ 	.word	0x00000004
        /*0664*/ 	.word	0x00038840
        /*0668*/ 	.short	0x010a
        /*066a*/ 	.byte	0x3f
	.zero		1


	//   ....[57]....
        /*066c*/ 	.word	0x0000eb20
        /*0670*/ 	.word	0x00000007
        /*0674*/ 	.word	0x00038820
        /*0678*/ 	.short	0x010a
        /*067a*/ 	.byte	0x3f
	.zero		1


	//   ....[58]....
        /*067c*/ 	.word	0x0000eb70
        /*0680*/ 	.word	0x00000002
        /*0684*/ 	.word	0x00038840
        /*0688*/ 	.short	0x010a
        /*068a*/ 	.byte	0x3f
	.zero		1


	//   ....[59]....
        /*068c*/ 	.word	0x0000ebc0
        /*0690*/ 	.word	0x00000002
        /*0694*/ 	.word	0x00038860
        /*0698*/ 	.short	0x010a
        /*069a*/ 	.byte	0x3f
	.zero		1


	//   ....[60]....
        /*069c*/ 	.word	0x0000ec10
        /*06a0*/ 	.word	0x00000002
        /*06a4*/ 	.word	0x00038840
        /*06a8*/ 	.short	0x010a
        /*06aa*/ 	.byte	0x3f
	.zero		1


	//   ....[61]....
        /*06ac*/ 	.word	0x0000ec60
        /*06b0*/ 	.word	0x00000002
        /*06b4*/ 	.word	0x00038860
        /*06b8*/ 	.short	0x010a
        /*06ba*/ 	.byte	0x3f
	.zero		1


	//   ....[62]....
        /*06bc*/ 	.word	0x0000ecb0
        /*06c0*/ 	.word	0x00000002
        /*06c4*/ 	.word	0x00038840
        /*06c8*/ 	.short	0x010a
        /*06ca*/ 	.byte	0x3f
	.zero		1


	//   ....[63]....
        /*06cc*/ 	.word	0x0000ed00
        /*06d0*/ 	.word	0x00000002
        /*06d4*/ 	.word	0x00038860
        /*06d8*/ 	.short	0x010a
        /*06da*/ 	.byte	0x3f
	.zero		1


	//   ....[64]....
        /*06dc*/ 	.word	0x0000ed50
        /*06e0*/ 	.word	0x00000003
        /*06e4*/ 	.word	0x00038860
        /*06e8*/ 	.short	0x010a
        /*06ea*/ 	.byte	0x3f
	.zero		1


	//   ....[65]....
        /*06ec*/ 	.word	0x0000eda0
        /*06f0*/ 	.word	0x00000000
        /*06f4*/ 	.word	0x00038820
        /*06f8*/ 	.short	0x010a
        /*06fa*/ 	.byte	0x3f
	.zero		1


	//   ....[66]....
        /*06fc*/ 	.word	0x0000ef40
        /*0700*/ 	.word	0x00000006
        /*0704*/ 	.word	0x00000000
        /*0708*/ 	.short	0x010a
        /*070a*/ 	.byte	0x3f
	.zero		1


	//   ....[67]....
        /*070c*/ 	.word	0x0000ef90
        /*0710*/ 	.word	0x00000003
        /*0714*/ 	.word	0x00000000
        /*0718*/ 	.short	0x010a
        /*071a*/ 	.byte	0x3f
	.zero		1


	//   ....[68]....
        /*071c*/ 	.word	0x0000efe0
        /*0720*/ 	.word	0x00000010
        /*0724*/ 	.word	0x00000000
        /*0728*/ 	.short	0x010a
        /*072a*/ 	.byte	0x3f
	.zero		1


	//----- nvinfo : EIATTR_NUM_MBARRIERS
	.align		4
.L_389:
        /*072c*/ 	.byte	0x03, 0x38
        /*072e*/ 	.short	0x0016


	//----- nvinfo : EIATTR_EXIT_INSTR_OFFSETS
	.align		4
        /*0730*/ 	.byte	0x04, 0x1c
        /*0732*/ 	.short	(.L_391 - .L_390)


	//   ....[0]....
.L_390:
        /*0734*/ 	.word	0x00000f90


	//   ....[1]....
        /*0738*/ 	.word	0x0000ade0


	//   ....[2]....
        /*073c*/ 	.word	0x0000ae40


	//   ....[3]....
        /*0740*/ 	.word	0x0000e760


	//----- nvinfo : EIATTR_MAX_THREADS
	.align		4
.L_391:
        /*0744*/ 	.byte	0x04, 0x05
        /*0746*/ 	.short	(.L_393 - .L_392)
.L_392:
        /*0748*/ 	.word	0x00000180
        /*074c*/ 	.word	0x00000001
        /*0750*/ 	.word	0x00000001


	//----- nvinfo : EIATTR_CRS_STACK_SIZE
	.align		4
.L_393:
        /*0754*/ 	.byte	0x04, 0x1e
        /*0756*/ 	.short	(.L_395 - .L_394)
.L_394:
        /*0758*/ 	.word	0x00000000


	//----- nvinfo : EIATTR_CBANK_PARAM_SIZE
	.align		4
.L_395:
        /*075c*/ 	.byte	0x03, 0x19
        /*075e*/ 	.short	0x0bf0


	//----- nvinfo : EIATTR_PARAM_CBANK
	.align		4
        /*0760*/ 	.byte	0x04, 0x0a
        /*0762*/ 	.short	(.L_397 - .L_396)
	.align		4
.L_396:
        /*0764*/ 	.word	index@(.nv.constant0._ZN7cutlass13device_kernelIN5flash11enable_sm90INS1_16FlashAttnFwdSm90INS1_25CollectiveMainloopFwdSm90ILi2EN4cute5tupleIJNS5_1CILi2EEENS7_ILi1EEES9_EEENS6_IJNS7_ILi128EEENS7_ILi80EEENS7_ILi256EEEEEELi256ENS_10bfloat16_tEfNS_4arch4Sm90ELb0ELb0ELb0ELb0ELb0ELb0ELb0ELb1ELb1ELb0ELb0ELb0EEENS1_21CollectiveEpilogueFwdINS6_IJSB_SD_SC_EEESA_SF_SH_Li256ELb0ELb0ELb0ELb0EEENS1_29StaticPersistentTileSchedulerILb0EEEEEEEEEvNT_6ParamsE)
        /*0768*/ 	.short	0x0210
        /*076a*/ 	.short	0x0bf0


	//----- nvinfo : EIATTR_SW_WAR
	.align		4
.L_397:
        /*076c*/ 	.byte	0x04, 0x36
        /*076e*/ 	.short	(.L_399 - .L_398)
.L_398:
        /*0770*/ 	.word	0x00000008
.L_399:


//--------------------- .nv.info._ZN7cutlass13device_kernelIN5flash11enable_sm90INS1_16FlashAttnFwdSm90INS1_25CollectiveMainloopFwdSm90ILi2EN4cute5tupleIJNS5_1CILi1EEES8_S8_EEENS6_IJNS7_ILi128EEENS7_ILi80EEENS7_ILi256EEEEEELi256ENS_10bfloat16_tEfNS_4arch4Sm90ELb0ELb0ELb0ELb1ELb0ELb0ELb0ELb1ELb1ELb0ELb0ELb0EEENS1_21CollectiveEpilogueFwdINS6_IJSA_SC_SB_EEES9_SE_SG_Li256ELb1ELb0ELb0ELb0EEENS1_36VarlenDynamicPersistentTileSchedulerILi128ELi80ELi256ELi32ELb0ELb0ELb1ELb0ELb1ELb1EEEEEEEEEvNT_6ParamsE --------------------------
	.section	.nv.info._ZN7cutlass13device_kernelIN5flash11enable_sm90INS1_16FlashAttnFwdSm90INS1_25CollectiveMainloopFwdSm90ILi2EN4cute5tupleIJNS5_1CILi1EEES8_S8_EEENS6_IJNS7_ILi128EEENS7_ILi80EEENS7_ILi256EEEEEELi256ENS_10bfloat16_tEfNS_4arch4Sm90ELb0ELb0ELb0ELb1ELb0ELb0ELb0ELb1ELb1ELb0ELb0ELb0EEENS1_21CollectiveEpilogueFwdINS6_IJSA_SC_SB_EEES9_SE_SG_Li256ELb1ELb0ELb0ELb0EEENS1_36VarlenDynamicPersistentTileSchedulerILi128ELi80ELi256ELi32ELb0ELb0ELb1ELb0ELb1ELb1EEEEEEEEEvNT_6ParamsE,"",@"SHT_CUDA_INFO"
	.sectionflags	@""
	.align	4


	//----- nvinfo : EIATTR_CUDA_API_VERSION
	.align		4
        /*0000*/ 	.byte	0x04, 0x37
        /*0002*/ 	.short	(.L_401 - .L_400)
.L_400:
        /*0004*/ 	.word	0x00000082


	//----- nvinfo : EIATTR_KPARAM_INFO
	.align		4
.L_401:
        /*0008*/ 	.byte	0x04, 0x17
        /*000a*/ 	.short	(.L_403 - .L_402)
.L_402:
        /*000c*/ 	.word	0x00000000
        /*0010*/ 	.short	0x0000
        /*0012*/ 	.short	0x0070
        /*0014*/ 	.byte	0x00, 0xf0, 0x01, 0x28


	//----- nvinfo : EIATTR_SPARSE_MMA_MASK
	.align		4
.L_403:
        /*0018*/ 	.byte	0x03, 0x50
        /*001a*/ 	.short	0x0000


	//----- nvinfo : EIATTR_MAXREG_COUNT
	.align		4
        /*001c*/ 	.byte	0x03, 0x1b
        /*001e*/ 	.short	0x00a8


	//----- nvinfo : EIATTR_NUM_BARRIERS
	.align		4
        /*0020*/ 	.byte	0x02, 0x4c
        /*0022*/ 	.byte	0x09
	.zero		1


	//----- nvinfo : EIATTR_EXTERNS
	.align		4
        /*0024*/ 	.byte	0x04, 0x0f
        /*0026*/ 	.short	(.L_405 - .L_404)


	//   ....[0]....
	.align		4
.L_404:
        /*0028*/ 	.word	index@(__assertfail)


	//----- nvinfo : EIATTR_ANNOTATIONS
	.align		4
.L_405:
        /*002c*/ 	.byte	0x04, 0x55
        /*002e*/ 	.short	(.L_407 - .L_406)


	//   ....[0]....
.L_406:
        /* <DEDUP_REMOVED lines=39> */


	//----- nvinfo : EIATTR_MERCURY_ISA_VERSION
	.align		4
.L_407:
        /*0290*/ 	.byte	0x03, 0x5f
        /*0292*/ 	.short	0x0101


	//----- nvinfo : EIATTR_UNUSED_LOAD_BYTE_OFFSET
	.align		4
        /*0294*/ 	.byte	0x04, 0x44
        /*0296*/ 	.short	(.L_409 - .L_408)


	//   ....[0]....
.L_408:
        /*0298*/ 	.word	0x00000a40
        /*029c*/ 	.word	0x0000fff0


	//   ....[1]....
        /*02a0*/ 	.word	0x0000a630
        /*02a4*/ 	.word	0x0000fff0


	//----- nvinfo : EIATTR_INT_WARP_WIDE_INSTR_OFFSETS
	.align		4
.L_409:
        /*02a8*/ 	.byte	0x04, 0x31
        /*02aa*/ 	.short	(.L_411 - .L_410)


	//   ....[0]....
.L_410:
        /*02ac*/ 	.word	0x00000160


	//   ....[1]....
        /*02b0*/ 	.word	0x000001a0


	//   ....[2]....
        /*02b4*/ 	.word	0x00000210


	//   ....[3]....
        /*02b8*/ 	.word	0x00008120


	//   ....[4]....
        /*02bc*/ 	.word	0x0000e150


	//   ....[5]....
        /*02c0*/ 	.word	0x0000e1f0


	//   ....[6]....
        /*02c4*/ 	.word	0x0000e680


	//   ....[7]....
        /*02c8*/ 	.word	0x0000e6b0


	//   ....[8]....
        /*02cc*/ 	.word	0x0000e8c0


	//   ....[9]....
        /*02d0*/ 	.word	0x0000e9b0


	//   ....[10]....
        /*02d4*/ 	.word	0x0000eaa0


	//   ....[11]....
        /*02d8*/ 	.word	0x000111a0


	//   ....[12]....
        /*02dc*/ 	.word	0x00011240


	//----- nvinfo : EIATTR_COOP_GROUP_MASK_REGIDS
	.align		4
.L_411:
        /*02e0*/ 	.byte	0x04, 0x29
        /*02e2*/ 	.short	(.L_413 - .L_412)


	//   ....[0]....
.L_412:
        /*02e4*/ 	.word	0xffffffff


	//   ....[1]....
        /*02e8*/ 	.word	0xffffffff


	//   ....[2]....
        /*02ec*/ 	.word	0xffffffff


	//   ....[3]....
        /*02f0*/ 	.word	0xffffffff


	//   ....[4]....
        /*02f4*/ 	.word	0xffffffff


	//   ....[5]....
        /*02f8*/ 	.word	0xffffffff


	//   ....[6]....
        /*02fc*/ 	.word	0xffffffff


	//   ....[7]....
        /*0300*/ 	.word	0xffffffff


	//   ....[8]....
        /*0304*/ 	.word	0xffffffff


	//   ....[9]....
        /*0308*/ 	.word	0xffffffff


	//   ....[10]....
        /*030c*/ 	.word	0xffffffff


	//   ....[11]....
        /*0310*/ 	.word	0xffffffff


	//   ....[12]....
        /*0314*/ 	.word	0xffffffff


	//   ....[13]....
        /*0318*/ 	.word	0xffffffff


	//   ....[14]....
        /*031c*/ 	.word	0xffffffff


	//   ....[15]....
        /*0320*/ 	.word	0xffffffff


	//   ....[16]....
        /*0324*/ 	.word	0xffffffff


	//   ....[17]....
        /*0328*/ 	.word	0xffffffff


	//   ....[18]....
        /*032c*/ 	.word	0xffffffff


	//   ....[19]....
        /*0330*/ 	.word	0xffffffff


	//   ....[20]....
        /*0334*/ 	.word	0xffffffff


	//   ....[21]....
        /*0338*/ 	.word	0xffffffff


	//   ....[22]....
        /*033c*/ 	.word	0xffffffff


	//   ....[23]....
        /*0340*/ 	.word	0xffffffff


	//   ....[24]....
        /*0344*/ 	.word	0xffffffff


	//   ....[25]....
        /*0348*/ 	.word	0xffffffff


	//   ....[26]....
        /*034c*/ 	.word	0xffffffff


	//   ....[27]....
        /*0350*/ 	.word	0xffffffff


	//   ....[28]....
        /*0354*/ 	.word	0xffffffff


	//   ....[29]....
        /*0358*/ 	.word	0xffffffff


	//   ....[30]....
        /*035c*/ 	.word	0xffffffff


	//   ....[31]....
        /*0360*/ 	.word	0xffffffff


	//   ....[32]....
        /*0364*/ 	.word	0xffffffff


	//   ....[33]....
        /*0368*/ 	.word	0xffffffff


	//   ....[34]....
        /*036c*/ 	.word	0xffffffff


	//   ....[35]....
        /*0370*/ 	.word	0xffffffff


	//   ....[36]....
        /*0374*/ 	.word	0xffffffff


	//   ....[37]....
        /*0378*/ 	.word	0xffffffff


	//   ....[38]....
        /*037c*/ 	.word	0xffffffff


	//   ....[39]....
        /*0380*/ 	.word	0xffffffff


	//   ....[40]....
        /*0384*/ 	.word	0xffffffff


	//   ....[41]....
        /*0388*/ 	.word	0xffffffff


	//   ....[42]....
        /*038c*/ 	.word	0xffffffff


	//   ....[43]....
        /*0390*/ 	.word	0xffffffff


	//   ....[44]....
        /*0394*/ 	.word	0xffffffff


	//   ....[45]....
        /*0398*/ 	.word	0xffffffff


	//   ....[46]....
        /*039c*/ 	.word	0xffffffff


	//   ....[47]....
        /*03a0*/ 	.word	0xffffffff


	//   ....[48]....
        /*03a4*/ 	.word	0xffffffff


	//   ....[49]....
        /*03a8*/ 	.word	0xffffffff


	//   ....[50]....
        /*03ac*/ 	.word	0xffffffff


	//   ....[51]....
        /*03b0*/ 	.word	0xffffffff


	//   ....[52]....
        /*03b4*/ 	.word	0xffffffff


	//   ....[53]....
        /*03b8*/ 	.word	0xffffffff


	//   ....[54]....
        /*03bc*/ 	.word	0x0500000f


	//   ....[55]....
        /*03c0*/ 	.word	0x0500000f


	//   ....[56]....
        /*03c4*/ 	.word	0x0500000f


	//   ....[57]....
        /*03c8*/ 	.word	0x0500000f


	//   ....[58]....
        /*03cc*/ 	.word	0x0500000f


	//   ....[59]....
        /*03d0*/ 	.word	0x0500000f


	//   ....[60]....
        /*03d4*/ 	.word	0x0500000f


	//   ....[61]....
        /*03d8*/ 	.word	0x0500000f


	//   ....[62]....
        /*03dc*/ 	.word	0x0500000f


	//   ....[63]....
        /*03e0*/ 	.word	0x0500000f


	//   ....[64]....
        /*03e4*/ 	.word	0x0500000f


	//   ....[65]....
        /*03e8*/ 	.word	0x0500000f


	//   ....[66]....
        /*03ec*/ 	.word	0x0500000f


	//   ....[67]....
        /*03f0*/ 	.word	0x0500000f


	//   ....[68]....
        /*03f4*/ 	.word	0x0500000f


	//   ....[69]....
        /*03f8*/ 	.word	0x0500000f


	//   ....[70]....
        /*03fc*/ 	.word	0x0500000f


	//   ....[71]....
        /*0400*/ 	.word	0x0500000f


	//   ....[72]....
        /*0404*/ 	.word	0x0500000f


	//----- nvinfo : EIATTR_COOP_GROUP_INSTR_OFFSETS
	.align		4
.L_413:
        /*0408*/ 	.byte	0x04, 0x28
        /*040a*/ 	.short	(.L_415 - .L_414)


	//   ....[0]....
.L_414:
        /*040c*/ 	.word	0x00000060


	//   ....[1]....
        /*0410*/ 	.word	0x00000170


	//   ....[2]....
        /*0414*/ 	.word	0x000001c0


	//   ....[3]....
        /*0418*/ 	.word	0x000003f0


	//   ....[4]....
        /*041c*/ 	.word	0x00000550


	//   ....[5]....
        /*0420*/ 	.word	0x00000670


	//   ....[6]....
        /*0424*/ 	.word	0x000007d0


	//   ....[7]....
        /*0428*/ 	.word	0x00001600


	//   ....[8]....
        /*042c*/ 	.word	0x000044a0


	//   ....[9]....
        /*0430*/ 	.word	0x000044e0


	//   ....[10]....
        /*0434*/ 	.word	0x00004880


	//   ....[11]....
        /*0438*/ 	.word	0x00004900


	//   ....[12]....
        /*043c*/ 	.word	0x00008380


	//   ....[13]....
        /*0440*/ 	.word	0x000084a0


	//   ....[14]....
        /*0444*/ 	.word	0x00008930


	//   ....[15]....
        /*0448*/ 	.word	0x00008950


	//   ....[16]....
        /*044c*/ 	.word	0x00009940


	//   ....[17]....
        /*0450*/ 	.word	0x00009a00


	//   ....[18]....
        /*0454*/ 	.word	0x00009ad0


	//   ....[19]....
        /*0458*/ 	.word	0x00009cb0


	//   ....[20]....
        /*045c*/ 	.word	0x0000d270


	//   ....[21]....
        /*0460*/ 	.word	0x0000d410


	//   ....[22]....
        /*0464*/ 	.word	0x0000d440


	//   ....[23]....
        /*0468*/ 	.word	0x0000d480


	//   ....[24]....
        /*046c*/ 	.word	0x0000d4e0


	//   ....[25]....
        /*0470*/ 	.word	0x0000d540


	//   ....[26]....
        /*0474*/ 	.word	0x0000d580


	//   ....[27]....
        /*0478*/ 	.word	0x0000d740


	//   ....[28]....
        /*047c*/ 	.word	0x0000d7a0


	//   ....[29]....
        /*0480*/ 	.word	0x0000d7e0


	//   ....[30]....
        /*0484*/ 	.word	0x0000d820


	//   ....[31]....
        /*0488*/ 	.word	0x0000d850


	//   ....[32]....
        /*048c*/ 	.word	0x0000d880


	//   ....[33]....
        /*0490*/ 	.word	0x0000d910


	//   ....[34]....
        /*0494*/ 	.word	0x0000d940


	//   ....[35]....
        /*0498*/ 	.word	0x0000d9d0


	//   ....[36]....
        /*049c*/ 	.word	0x00011700


	//   ....[37]....
        /*04a0*/ 	.word	0x00011710


	//   ....[38]....
        /*04a4*/ 	.word	0x00011830


	//   ....[39]....
        /*04a8*/ 	.word	0x00011890


	//   ....[40]....
        /*04ac*/ 	.word	0x000118d0


	//   ....[41]....
        /*04b0*/ 	.word	0x00011910


	//   ....[42]....
        /*04b4*/ 	.word	0x00011940


	//   ....[43]....
        /*04b8*/ 	.word	0x00011970


	//   ....[44]....
        /*04bc*/ 	.word	0x00011b10


	//   ....[45]....
        /*04c0*/ 	.word	0x00011b70


	//   ....[46]....
        /*04c4*/ 	.word	0x00011bb0


	//   ....[47]....
        /*04c8*/ 	.word	0x00011bf0


	//   ....[48]....
        /*04cc*/ 	.word	0x00011c20


	//   ....[49]....
        /*04d0*/ 	.word	0x00011c50


	//   ....[50]....
        /*04d4*/ 	.word	0x00011d10


	//   ....[51]....
        /*04d8*/ 	.word	0x00011d30


	//   ....[52]....
        /*04dc*/ 	.word	0x00011da0


	//   ....[53]....
        /*04e0*/ 	.word	0x000121f0


	//   ....[54]....
        /*04e4*/ 	.word	0x00012700


	//   ....[55]....
        /*04e8*/ 	.word	0x00012b20


	//   ....[56]....
        /*04ec*/ 	.word	0x00012bb0


	//   ....[57]....
        /*04f0*/ 	.word	0x00012c50


	//   ....[58]....
        /*04f4*/ 	.word	0x00012d00


	//   ....[59]....
        /*04f8*/ 	.word	0x00012d80


	//   ....[60]....
        /*04fc*/ 	.word	0x00012e00


	//   ....[61]....
        /*0500*/ 	.word	0x00012e80


	//   ....[62]....
        /*0504*/ 	.word	0x00012f00


	//   ....[63]....
        /*0508*/ 	.word	0x00012f90


	//   ....[64]....
        /*050c*/ 	.word	0x00013040


	//   ....[65]....
        /*0510*/ 	.word	0x000130c0


	//   ....[66]....
        /*0514*/ 	.word	0x00013140


	//   ....[67]....
        /*0518*/ 	.word	0x000131c0


	//   ....[68]....
        /*051c*/ 	.word	0x00013240


	//   ....[69]....
        /*0520*/ 	.word	0x000132b0


	//   ....[70]....
        /*0524*/ 	.word	0x00013350


	//   ....[71]....
        /*0528*/ 	.word	0x000133e0


	//   ....[72]....
        /*052c*/ 	.word	0x00013500


	//----- nvinfo : EIATTR_REG_RECONFIG
	.align		4
.L_415:
        /*0530*/ 	.byte	0x01, 0x54
	.zero		2


	//----- nvinfo : EIATTR_SYSCALL_OFFSETS
	.align		4
        /*0534*/ 	.byte	0x04, 0x46
        /*0536*/ 	.short	(.L_417 - .L_416)


	//   ....[0]....
.L_416:
        /*0538*/ 	.word	0x000017e0


	//   ....[1]....
        /*053c*/ 	.word	0x0000e380


	//   ....[2]....
        /*0540*/ 	.word	0x0000e4c0


	//   ....[3]....
        /*0544*/ 	.word	0x0000e5c0


	//----- nvinfo : EIATTR_MBARRIER_INSTR_OFFSETS
	.align		4
.L_417:
        /*0548*/ 	.byte	0x04, 0x39
        /*054a*/ 	.short	(.L_419 - .L_418)


	//   ....[0]....
.L_418:
        /*054c*/ 	.word	0x000002a0
        /*0550*/ 	.word	0x000000ff
        /*0554*/ 	.word	0x00038800
        /*0558*/ 	.short	0x0100
        /*055a*/ 	.byte	0x08
	.zero		1


	//   ....[1]....
        /*055c*/ 	.word	0x000002b0
        /*0560*/ 	.word	0x000000ff
        /*0564*/ 	.word	0x00038820
        /*0568*/ 	.short	0x0100
        /*056a*/ 	.byte	0x08
	.zero		1


	//   ....[2]....
        /*056c*/ 	.word	0x000003a0
        /*0570*/ 	.word	0x000000ff
        /*0574*/ 	.word	0x00038830
        /*0578*/ 	.short	0x0100
        /*057a*/ 	.byte	0x08
	.zero		1


	//   ....[3]....
        /*057c*/ 	.word	0x000003b0
        /*0580*/ 	.word	0x000000ff
        /*0584*/ 	.word	0x00038840
        /*0588*/ 	.short	0x0100
        /*058a*/ 	.byte	0x08
	.zero		1


	//   ....[4]....
        /*058c*/ 	.word	0x000003c0
        /*0590*/ 	.word	0x000000ff
        /*0594*/ 	.word	0x00038838
        /*0598*/ 	.short	0x0100
        /*059a*/ 	.byte	0x08
	.zero		1


	//   ....[5]....
        /*059c*/ 	.word	0x000003d0
        /*05a0*/ 	.word	0x000000ff
        /*05a4*/ 	.word	0x00038848
        /*05a8*/ 	.short	0x0100
        /*05aa*/ 	.byte	0x08
	.zero		1


	//   ....[6]....
        /*05ac*/ 	.word	0x00000500
        /*05b0*/ 	.word	0x000000ff
        /*05b4*/ 	.word	0x00038850
        /*05b8*/ 	.short	0x0100
        /*05ba*/ 	.byte	0x08
	.zero		1


	//   ....[7]....
        /*05bc*/ 	.word	0x00000510
        /*05c0*/ 	.word	0x000000ff
        /*05c4*/ 	.word	0x00038860
        /*05c8*/ 	.short	0x0100
        /*05ca*/ 	.byte	0x08
	.zero		1


	//   ....[8]....
        /*05cc*/ 	.word	0x00000520
        /*05d0*/ 	.word	0x000000ff
        /*05d4*/ 	.word	0x00038858
        /*05d8*/ 	.short	0x0100
        /*05da*/ 	.byte	0x08
	.zero		1


	//   ....[9]....
        /*05dc*/ 	.word	0x00000530
        /*05e0*/ 	.word	0x000000ff
        /*05e4*/ 	.word	0x00038868
        /*05e8*/ 	.short	0x0100
        /*05ea*/ 	.byte	0x08
	.zero		1


	//   ....[10]....
        /*05ec*/ 	.word	0x00000620
        /*05f0*/ 	.word	0x000000ff
        /*05f4*/ 	.word	0x00038870
        /*05f8*/ 	.short	0x0100
        /*05fa*/ 	.byte	0x06
	.zero		1


	//   ....[11]....
        /*05fc*/ 	.word	0x00000630
        /*0600*/ 	.word	0x000000ff
        /*0604*/ 	.word	0x00038880
        /*0608*/ 	.short	0x0100
        /*060a*/ 	.byte	0x06
	.zero		1


	//   ....[12]....
        /*060c*/ 	.word	0x00000640
        /*0610*/ 	.word	0x000000ff
        /*0614*/ 	.word	0x00038878
        /*0618*/ 	.short	0x0100
        /*061a*/ 	.byte	0x06
	.zero		1


	//   ....[13]....
        /*061c*/ 	.word	0x00000650
        /*0620*/ 	.word	0x000000ff
        /*0624*/ 	.word	0x00038888
        /*0628*/ 	.short	0x0100
        /*062a*/ 	.byte	0x06
	.zero		1


	//   ....[14]....
        /*062c*/ 	.word	0x00000780
        /*0630*/ 	.word	0x000000ff
        /*0634*/ 	.word	0x00038890
        /*0638*/ 	.short	0x0100
        /*063a*/ 	.byte	0x08
	.zero		1


	//   ....[15]....
        /*063c*/ 	.word	0x00000790
        /*0640*/ 	.word	0x000000ff
        /*0644*/ 	.word	0x000388a0
        /*0648*/ 	.short	0x0100
        /*064a*/ 	.byte	0x08
	.zero		1


	//   ....[16]....
        /*064c*/ 	.word	0x000007a0
        /*0650*/ 	.word	0x000000ff
        /*0654*/ 	.word	0x00038898
        /*0658*/ 	.short	0x0100
        /*065a*/ 	.byte	0x08
	.zero		1


	//   ....[17]....
        /*065c*/ 	.word	0x000007b0
        /*0660*/ 	.word	0x000000ff
        /*0664*/ 	.word	0x000388a8
        /*0668*/ 	.short	0x0100
        /*066a*/ 	.byte	0x08
	.zero		1


	//   ....[18]....
        /*066c*/ 	.word	0x000008e0
        /*0670*/ 	.word	0x000000ff
        /*0674*/ 	.word	0x000388b0
        /*0678*/ 	.short	0x0100
        /*067a*/ 	.byte	0x08
	.zero		1


	//   ....[19]....
        /*067c*/ 	.word	0x000008f0
        /*0680*/ 	.word	0x000000ff
        /*0684*/ 	.word	0x000388c0
        /*0688*/ 	.short	0x0100
        /*068a*/ 	.byte	0x08
	.zero		1


	//   ....[20]....
        /*068c*/ 	.word	0x00000900
        /*0690*/ 	.word	0x000000ff
        /*0694*/ 	.word	0x000388b8
        /*0698*/ 	.short	0x0100
        /*069a*/ 	.byte	0x08
	.zero		1


	//   ....[21]....
        /*069c*/ 	.word	0x00000910
        /*06a0*/ 	.word	0x000000ff
        /*06a4*/ 	.word	0x000388c8
        /*06a8*/ 	.short	0x0100
        /*06aa*/ 	.byte	0x08
	.zero		1


	//   ....[22]....
        /*06ac*/ 	.word	0x000018b0
        /*06b0*/ 	.word	0x00000005
        /*06b4*/ 	.word	0x00038800
        /*06b8*/ 	.short	0x010a
        /*06ba*/ 	.byte	0x3f
	.zero		1


	//   ....[23]....
        /*06bc*/ 	.word	0x00001920
        /*06c0*/ 	.word	0x00000000
        /*06c4*/ 	.word	0x00038830
        /*06c8*/ 	.short	0x010a
        /*06ca*/ 	.byte	0x3f
	.zero		1


	//   ....[24]....
        /*06cc*/ 	.word	0x00001990
        /*06d0*/ 	.word	0x00000000
        /*06d4*/ 	.word	0x00038830
        /*06d8*/ 	.short	0x010a
        /*06da*/ 	.byte	0x3f
	.zero		1


	//   ....[25]....
        /*06dc*/ 	.word	0x000043f0
        /*06e0*/ 	.word	0x00000000
        /*06e4*/ 	.word	0x00000000
        /*06e8*/ 	.short	0x0101
        /*06ea*/ 	.byte	0x3f
	.zero		1


	//   ....[26]....
        /*06ec*/ 	.word	0x00005790
        /*06f0*/ 	.word	0x000000ff
        /*06f4*/ 	.word	0x00038830
        /*06f8*/ 	.short	0x010a
        /*06fa*/ 	.byte	0x3d
	.zero		1


	//   ....[27]....
        /*06fc*/ 	.word	0x000057d0
        /*0700*/ 	.word	0x000000ff
        /*0704*/ 	.word	0x00038830
        /*0708*/ 	.short	0x010a
        /*070a*/ 	.byte	0x3d
	.zero		1


	//   ....[28]....
        /*070c*/ 	.word	0x00008070
        /*0710*/ 	.word	0x000000ff
        /*0714*/ 	.word	0x00038850
        /*0718*/ 	.short	0x010a
        /*071a*/ 	.byte	0x04
	.zero		1


	//   ....[29]....
        /*071c*/ 	.word	0x000080b0
        /*0720*/ 	.word	0x000000ff
        /*0724*/ 	.word	0x00038850
        /*0728*/ 	.short	0x010a
        /*072a*/ 	.byte	0x04
	.zero		1


	//   ....[30]....
        /*072c*/ 	.word	0x00008e70
        /*0730*/ 	.word	0x000000ff
        /*0734*/ 	.word	0x00000000
        /*0738*/ 	.short	0x0101
        /*073a*/ 	.byte	0x3d
	.zero		1


	//   ....[31]....
        /*073c*/ 	.word	0x00008ed0
        /*0740*/ 	.word	0x000000ff
        /*0744*/ 	.word	0x00000000
        /*0748*/ 	.short	0x0101
        /*074a*/ 	.byte	0x04
	.zero		1


	//   ....[32]....
        /*074c*/ 	.word	0x000098a0
        /*0750*/ 	.word	0x0000000b
        /*0754*/ 	.word	0x00038850
        /*0758*/ 	.short	0x010a
        /*075a*/ 	.byte	0x3f
	.zero		1


	//   ....[33]....
        /*075c*/ 	.word	0x000098e0
        /*0760*/ 	.word	0x0000000b
        /*0764*/ 	.word	0x00038850
        /*0768*/ 	.short	0x010a
        /*076a*/ 	.byte	0x3f
	.zero		1


	//   ....[34]....
        /*076c*/ 	.word	0x00009dd0
        /*0770*/ 	.word	0x0000000b
        /*0774*/ 	.word	0x00000000
        /*0778*/ 	.short	0x0101
        /*077a*/ 	.byte	0x3f
	.zero		1


	//   ....[35]....
        /*077c*/ 	.word	0x0000be20
        /*0780*/ 	.word	0x000000ad
        /*0784*/ 	.word	0x00000000
        /*0788*/ 	.short	0x0101
        /*078a*/ 	.byte	0x3f
	.zero		1


	//   ....[36]....
        /*078c*/ 	.word	0x0000ee10
        /*0790*/ 	.word	0x00000008
        /*0794*/ 	.word	0x00038840
        /*0798*/ 	.short	0x010a
        /*079a*/ 	.byte	0x3f
	.zero		1


	//   ....[37]....
        /*079c*/ 	.word	0x0000f490
        /*07a0*/ 	.word	0x00000009
        /*07a4*/ 	.word	0x00038820
        /*07a8*/ 	.short	0x010a
        /*07aa*/ 	.byte	0x3f
	.zero		1


	//   ....[38]....
        /*07ac*/ 	.word	0x0000f7e0
        /*07b0*/ 	.word	0x00000002
        /*07b4*/ 	.word	0x00038840
        /*07b8*/ 	.short	0x010a
        /*07ba*/ 	.byte	0x3f
	.zero		1


	//   ....[39]....
        /*07bc*/ 	.word	0x0000fb30
        /*07c0*/ 	.word	0x00000003
        /*07c4*/ 	.word	0x00000060
        /*07c8*/ 	.short	0x010a
        /*07ca*/ 	.byte	0x3f
	.zero		1


	//   ....[40]....
        /*07cc*/ 	.word	0x000101b0
        /*07d0*/ 	.word	0x00000002
        /*07d4*/ 	.word	0x00038840
        /*07d8*/ 	.short	0x010a
        /*07da*/ 	.byte	0x3f
	.zero		1


	//   ....[41]....
        /*07dc*/ 	.word	0x00010500
        /*07e0*/ 	.word	0x00000002
        /*07e4*/ 	.word	0x00000060
        /*07e8*/ 	.short	0x010a
        /*07ea*/ 	.byte	0x3f
	.zero		1


	//   ....[42]....
        /*07ec*/ 	.word	0x00010a80
        /*07f0*/ 	.word	0x00000002
        /*07f4*/ 	.word	0x00038840
        /*07f8*/ 	.short	0x010a
        /*07fa*/ 	.byte	0x3f
	.zero		1


	//   ....[43]....
        /*07fc*/ 	.word	0x00010dd0
        /*0800*/ 	.word	0x00000002
        /*0804*/ 	.word	0x00000060
        /*0808*/ 	.short	0x010a
        /*080a*/ 	.byte	0x3f
	.zero		1


	//   ....[44]....
        /*080c*/ 	.word	0x00011300
        /*0810*/ 	.word	0x00000003
        /*0814*/ 	.word	0x00038860
        /*0818*/ 	.short	0x010a
        /*081a*/ 	.byte	0x3f
	.zero		1


	//   ....[45]....
        /*081c*/ 	.word	0x00012170
        /*0820*/ 	.word	0x00000000
        /*0824*/ 	.word	0x00038820
        /*0828*/ 	.short	0x010a
        /*082a*/ 	.byte	0x3f
	.zero		1


	//   ....[46]....
        /*082c*/ 	.word	0x00012350
        /*0830*/ 	.word	0x00000006
        /*0834*/ 	.word	0x00000000
        /*0838*/ 	.short	0x010a
        /*083a*/ 	.byte	0x3f
	.zero		1


	//   ....[47]....
        /*083c*/ 	.word	0x000123c0
        /*0840*/ 	.word	0x00000007
        /*0844*/ 	.word	0x00000000
        /*0848*/ 	.short	0x010a
        /*084a*/ 	.byte	0x3f
	.zero		1


	//   ....[48]....
        /*084c*/ 	.word	0x00012430
        /*0850*/ 	.word	0x00000004
        /*0854*/ 	.word	0x00000000
        /*0858*/ 	.short	0x010a
        /*085a*/ 	.byte	0x3f
	.zero		1


	//   ....[49]....
        /*085c*/ 	.word	0x00012460
        /*0860*/ 	.word	0x00000003
        /*0864*/ 	.word	0x00000000
        /*0868*/ 	.short	0x010a
        /*086a*/ 	.byte	0x3f
	.zero		1


	//   ....[50]....
        /*086c*/ 	.word	0x000124c0
        /*0870*/ 	.word	0x00000005
        /*0874*/ 	.word	0x00038800
        /*0878*/ 	.short	0x010a
        /*087a*/ 	.byte	0x3f
	.zero		1


	//   ....[51]....
        /*087c*/ 	.word	0x00012510
        /*0880*/ 	.word	0x00000000
        /*0884*/ 	.word	0x00038830
        /*0888*/ 	.short	0x010a
        /*088a*/ 	.byte	0x3f
	.zero		1


	//   ....[52]....
        /*088c*/ 	.word	0x00012570
        /*0890*/ 	.word	0x00000004
        /*0894*/ 	.word	0x00038830
        /*0898*/ 	.short	0x010a
        /*089a*/ 	.byte	0x3f
	.zero		1


	//   ....[53]....
        /*089c*/ 	.word	0x000125d0
        /*08a0*/ 	.word	0x00000003
        /*08a4*/ 	.word	0x00038850
        /*08a8*/ 	.short	0x010a
        /*08aa*/ 	.byte	0x3f
	.zero		1


	//   ....[54]....
        /*08ac*/ 	.word	0x00012620
        /*08b0*/ 	.word	0x0000000b
        /*08b4*/ 	.word	0x00038850
        /*08b8*/ 	.short	0x010a
        /*08ba*/ 	.byte	0x3f
	.zero		1


	//   ....[55]....
        /*08bc*/ 	.word	0x000127c0
        /*08c0*/ 	.word	0x00000008
        /*08c4*/ 	.word	0x00038840
        /*08c8*/ 	.short	0x010a
        /*08ca*/ 	.byte	0x3f
	.zero		1


	//   ....[56]....
        /*08cc*/ 	.word	0x00012840
        /*08d0*/ 	.word	0x00000008
        /*08d4*/ 	.word	0x00038820
        /*08d8*/ 	.short	0x010a
        /*08da*/ 	.byte	0x3f
	.zero		1


	//   ....[57]....
        /*08dc*/ 	.word	0x00012890
        /*08e0*/ 	.word	0x00000002
        /*08e4*/ 	.word	0x00038840
        /*08e8*/ 	.short	0x010a
        /*08ea*/ 	.byte	0x3f
	.zero		1


	//   ....[58]....
        /*08ec*/ 	.word	0x000128e0
        /*08f0*/ 	.word	0x00000003
        /*08f4*/ 	.word	0x00000060
        /*08f8*/ 	.short	0x010a
        /*08fa*/ 	.byte	0x3f
	.zero		1


	//   ....[59]....
        /*08fc*/ 	.word	0x00012930
        /*0900*/ 	.word	0x00000002
        /*0904*/ 	.word	0x00038840
        /*0908*/ 	.short	0x010a
        /*090a*/ 	.byte	0x3f
	.zero		1


	//   ....[60]....
        /*090c*/ 	.word	0x00012980
        /*0910*/ 	.word	0x00000002
        /*0914*/ 	.word	0x00000060
        /*0918*/ 	.short	0x010a
        /*091a*/ 	.byte	0x3f
	.zero		1


	//   ....[61]....
        /*091c*/ 	.word	0x000129d0
        /*0920*/ 	.word	0x00000002
        /*0924*/ 	.word	0x00038840
        /*0928*/ 	.short	0x010a
        /*092a*/ 	.byte	0x3f
	.zero		1


	//   ....[62]....
        /*092c*/ 	.word	0x00012a20
        /*0930*/ 	.word	0x00000002
        /*0934*/ 	.word	0x00000060
        /*0938*/ 	.short	0x010a
        /*093a*/ 	.byte	0x3f
	.zero		1


	//   ....[63]....
        /*093c*/ 	.word	0x00012a70
        /*0940*/ 	.word	0x00000003
        /*0944*/ 	.word	0x00038860
        /*0948*/ 	.short	0x010a
        /*094a*/ 	.byte	0x3f
	.zero		1


	//   ....[64]....
        /*094c*/ 	.word	0x00013420
        /*0950*/ 	.word	0x00000000
        /*0954*/ 	.word	0x00038820
        /*0958*/ 	.short	0x010a
        /*095a*/ 	.byte	0x3f
	.zero		1


	//   ....[65]....
        /*095c*/ 	.word	0x000135c0
        /*0960*/ 	.word	0x00000006
        /*0964*/ 	.word	0x00000000
        /*0968*/ 	.short	0x010a
        /*096a*/ 	.byte	0x3f
	.zero		1


	//   ....[66]....
        /*096c*/ 	.word	0x00013610
        /*0970*/ 	.word	0x00000007
        /*0974*/ 	.word	0x00000000
        /*0978*/ 	.short	0x010a
        /*097a*/ 	.byte	0x3f
	.zero		1


	//   ....[67]....
        /*097c*/ 	.word	0x00013660
        /*0980*/ 	.word	0x00000004
        /*0984*/ 	.word	0x00000000
        /*0988*/ 	.short	0x010a
        /*098a*/ 	.byte	0x3f
	.zero		1


	//----- nvinfo : EIATTR_NUM_MBARRIERS
	.align		4
.L_419:
        /*098c*/ 	.byte	0x03, 0x38
        /*098e*/ 	.short	0x0016


	//----- nvinfo : EIATTR_EXIT_INSTR_OFFSETS
	.align		4
        /*0990*/ 	.byte	0x04, 0x1c
        /*0992*/ 	.short	(.L_421 - .L_420)


	//   ....[0]....
.L_420:
        /*0994*/ 	.word	0x00000a80


	//   ....[1]....
        /*0998*/ 	.word	0x0000d230


	//   ....[2]....
        /*099c*/ 	.word	0x0000d290


	//   ....[3]....
        /*09a0*/ 	.word	0x000124b0


	//----- nvinfo : EIATTR_MAX_THREADS
	.align		4
.L_421:
        /*09a4*/ 	.byte	0x04, 0x05
        /*09a6*/ 	.short	(.L_423 - .L_422)
.L_422:
        /*09a8*/ 	.word	0x00000180
        /*09ac*/ 	.word	0x00000001
        /*09b0*/ 	.word	0x00000001


	//----- nvinfo : EIATTR_CRS_STACK_SIZE
	.align		4
.L_423:
        /*09b4*/ 	.byte	0x04, 0x1e
        /*09b6*/ 	.short	(.L_425 - .L_424)
.L_424:
        /*09b8*/ 	.word	0x00000000


	//----- nvinfo : EIATTR_CBANK_PARAM_SIZE
	.align		4
.L_425:
        /*09bc*/ 	.byte	0x03, 0x19
        /*09be*/ 	.short	0x0a70


	//----- nvinfo : EIATTR_PARAM_CBANK
	.align		4
        /*09c0*/ 	.byte	0x04, 0x0a
        /*09c2*/ 	.short	(.L_427 - .L_426)
	.align		4
.L_426:
        /*09c4*/ 	.word	index@(.nv.constant0._ZN7cutlass13device_kernelIN5flash11enable_sm90INS1_16FlashAttnFwdSm90INS1_25CollectiveMainloopFwdSm90ILi2EN4cute5tupleIJNS5_1CILi1EEES8_S8_EEENS6_IJNS7_ILi128EEENS7_ILi80EEENS7_ILi256EEEEEELi256ENS_10bfloat16_tEfNS_4arch4Sm90ELb0ELb0ELb0ELb1ELb0ELb0ELb0ELb1ELb1ELb0ELb0ELb0EEENS1_21CollectiveEpilogueFwdINS6_IJSA_SC_SB_EEES9_SE_SG_Li256ELb1ELb0ELb0ELb0EEENS1_36VarlenDynamicPersistentTileSchedulerILi128ELi80ELi256ELi32ELb0ELb0ELb1ELb0ELb1ELb1EEEEEEEEEvNT_6ParamsE)
        /*09c8*/ 	.short	0x0210
        /*09ca*/ 	.short	0x0a70


	//----- nvinfo : EIATTR_SW_WAR
	.align		4
.L_427:
        /*09cc*/ 	.byte	0x04, 0x36
        /*09ce*/ 	.short	(.L_429 - .L_428)
.L_428:
        /*09d0*/ 	.word	0x00000008
.L_429:


//--------------------- .nv.info._ZN7cutlass13device_kernelIN5flash11enable_sm90INS1_16FlashAttnFwdSm90INS1_25CollectiveMainloopFwdSm90ILi2EN4cute5tupleIJNS5_1CILi1EEES8_S8_EEENS6_IJNS7_ILi128EEENS7_ILi80EEENS7_ILi256EEEEEELi256ENS_10bfloat16_tEfNS_4arch4Sm90ELb0ELb0ELb0ELb1ELb0ELb1ELb0ELb1ELb1ELb0ELb0ELb0EEENS1_21CollectiveEpilogueFwdINS6_IJSA_SC_SB_EEES9_SE_SG_Li256ELb1ELb0ELb0ELb0EEENS1_36VarlenDynamicPersistentTileSchedulerILi128ELi80ELi256ELi32ELb0ELb0ELb1ELb0ELb1ELb1EEEEEEEEEvNT_6ParamsE --------------------------
	.section	.nv.info._ZN7cutlass13device_kernelIN5flash11enable_sm90INS1_16FlashAttnFwdSm90INS1_25CollectiveMainloopFwdSm90ILi2EN4cute5tupleIJNS5_1CILi1EEES8_S8_EEENS6_IJNS7_ILi128EEENS7_ILi80EEENS7_ILi256EEEEEELi256ENS_10bfloat16_tEfNS_4arch4Sm90ELb0ELb0ELb0ELb1ELb0ELb1ELb0ELb1ELb1ELb0ELb0ELb0EEENS1_21CollectiveEpilogueFwdINS6_IJSA_SC_SB_EEES9_SE_SG_Li256ELb1ELb0ELb0ELb0EEENS1_36VarlenDynamicPersistentTileSchedulerILi128ELi80ELi256ELi32ELb0ELb0ELb1ELb0ELb1ELb1EEEEEEEEEvNT_6ParamsE,"",@"SHT_CUDA_INFO"
	.sectionflags	@""
	.align	4


	//----- nvinfo : EIATTR_CUDA_API_VERSION
	.align		4
        /*0000*/ 	.byte	0x04, 0x37
        /*0002*/ 	.short	(.L_431 - .L_430)
.L_430:
        /*0004*/ 	.word	0x00000082


	//----- nvinfo : EIATTR_KPARAM_INFO
	.align		4
.L_431:
        /*0008*/ 	.byte	0x04, 0x17
        /*000a*/ 	.short	(.L_433 - .L_432)
.L_432:
        /*000c*/ 	.word	0x00000000
        /*0010*/ 	.short	0x0000
        /*0012*/ 	.short	0x0070
        /*0014*/ 	.byte	0x00, 0xf0, 0x01, 0x28


	//----- nvinfo : EIATTR_SPARSE_MMA_MASK
	.align		4
.L_433:
        /*0018*/ 	.byte	0x03, 0x50
        /*001a*/ 	.short	0x0000


	//----- nvinfo : EIATTR_MAXREG_COUNT
	.align		4
        /*001c*/ 	.byte	0x03, 0x1b
        /*001e*/ 	.short	0x00a8


	//----- nvinfo : EIATTR_NUM_BARRIERS
	.align		4
        /*0020*/ 	.byte	0x02, 0x4c
        /*0022*/ 	.byte	0x10
	.zero		1


	//----- nvinfo : EIATTR_EXTERNS
	.align		4
        /*0024*/ 	.byte	0x04, 0x0f
        /*0026*/ 	.short	(.L_435 - .L_434)


	//   ....[0]....
	.align		4
.L_434:
        /*0028*/ 	.word	index@(__assertfail)


	//----- nvinfo : EIATTR_ANNOTATIONS
	.align		4
.L_435:
        /*002c*/ 	.byte	0x04, 0x55
        /*002e*/ 	.short	(.L_437 - .L_436)


	//   ....[0]....
.L_436:
        /* <DEDUP_REMOVED lines=87> */
        /*0594*/ 	.byte	0xd0, 0x5a, 0x02, 0x00


	//----- nvinfo : EIATTR_MERCURY_ISA_VERSION
	.align		4
.L_437:
        /*0598*/ 	.byte	0x03, 0x5f
        /*059a*/ 	.short	0x0101


	//----- nvinfo : EIATTR_UNUSED_LOAD_BYTE_OFFSET
	.align		4
        /*059c*/ 	.byte	0x04, 0x44
        /*059e*/ 	.short	(.L_439 - .L_438)


	//   ....[0]....
.L_438:
        /*05a0*/ 	.word	0x00000ab0
        /*05a4*/ 	.word	0x0000fff0


	//   ....[1]....
        /*05a8*/ 	.word	0x0001cd40
        /*05ac*/ 	.word	0x0000fff0


	//----- nvinfo : EIATTR_INT_WARP_WIDE_INSTR_OFFSETS
	.align		4
.L_439:
        /*05b0*/ 	.byte	0x04, 0x31
        /*05b2*/ 	.short	(.L_441 - .L_440)


	//   ....[0]....
.L_440:
        /*05b4*/ 	.word	0x000001c0


	//   ....[1]....
        /*05b8*/ 	.word	0x00000200


	//   ....[2]....
        /*05bc*/ 	.word	0x00000270


	//   ....[3]....
        /*05c0*/ 	.word	0x000217a0


	//   ....[4]....
        /*05c4*/ 	.word	0x00021840


	//   ....[5]....
        /*05c8*/ 	.word	0x00021cd0


	//   ....[6]....
        /*05cc*/ 	.word	0x00021d00


	//   ....[7]....
        /*05d0*/ 	.word	0x00021f10


	//   ....[8]....
        /*05d4*/ 	.word	0x00022000


	//   ....[9]....
        /*05d8*/ 	.word	0x000220f0


	//   ....[10]....
        /*05dc*/ 	.word	0x00024870


	//   ....[11]....
        /*05e0*/ 	.word	0x00024910


	//----- nvinfo : EIATTR_COOP_GROUP_MASK_REGIDS
	.align		4
.L_441:
        /*05e4*/ 	.byte	0x04, 0x29
        /*05e6*/ 	.short	(.L_443 - .L_442)


	//   ....[0]....
.L_442:
        /*05e8*/ 	.word	0xffffffff


	//   ....[1]....
        /*05ec*/ 	.word	0xffffffff


	//   ....[2]....
        /*05f0*/ 	.word	0xffffffff


	//   ....[3]....
        /*05f4*/ 	.word	0xffffffff


	//   ....[4]....
        /*05f8*/ 	.word	0xffffffff


	//   ....[5]....
        /*05fc*/ 	.word	0xffffffff


	//   ....[6]....
        /*0600*/ 	.word	0xffffffff


	//   ....[7]....
        /*0604*/ 	.word	0xffffffff


	//   ....[8]....
        /*0608*/ 	.word	0xffffffff


	//   ....[9]....
        /*060c*/ 	.word	0xffffffff


	//   ....[10]....
        /*0610*/ 	.word	0xffffffff


	//   ....[11]....
        /*0614*/ 	.word	0xffffffff


	//   ....[12]....
        /*0618*/ 	.word	0xffffffff


	//   ....[13]....
        /*061c*/ 	.word	0xffffffff


	//   ....[14]....
        /*0620*/ 	.word	0xffffffff


	//   ....[15]....
        /*0624*/ 	.word	0xffffffff


	//   ....[16]....
        /*0628*/ 	.word	0xffffffff


	//   ....[17]....
        /*062c*/ 	.word	0xffffffff


	//   ....[18]....
        /*0630*/ 	.word	0xffffffff


	//   ....[19]....
        /*0634*/ 	.word	0xffffffff


	//   ....[20]....
        /*0638*/ 	.word	0xffffffff


	//   ....[21]....
        /*063c*/ 	.word	0xffffffff


	//   ....[22]....
        /*0640*/ 	.word	0xffffffff


	//   ....[23]....
        /*0644*/ 	.word	0xffffffff


	//   ....[24]....
        /*0648*/ 	.word	0xffffffff


	//   ....[25]....
        /*064c*/ 	.word	0xffffffff


	//   ....[26]....
        /*0650*/ 	.word	0xffffffff


	//   ....[27]....
        /*0654*/ 	.word	0xffffffff


	//   ....[28]....
        /*0658*/ 	.word	0xffffffff


	//   ....[29]....
        /*065c*/ 	.word	0xffffffff


	//   ....[30]....
        /*0660*/ 	.word	0xffffffff


	//   ....[31]....
        /*0664*/ 	.word	0xffffffff


	//   ....[32]....
        /*0668*/ 	.word	0xffffffff


	//   ....[33]....
        /*066c*/ 	.word	0xffffffff


	//   ....[34]....
        /*0670*/ 	.word	0xffffffff


	//   ....[35]....
        /*0674*/ 	.word	0xffffffff


	//   ....[36]....
        /*0678*/ 	.word	0xffffffff


	//   ....[37]....
        /*067c*/ 	.word	0xffffffff


	//   ....[38]....
        /*0680*/ 	.word	0xffffffff


	//   ....[39]....
        /*0684*/ 	.word	0xffffffff


	//   ....[40]....
        /*0688*/ 	.word	0xffffffff


	//   ....[41]....
        /*068c*/ 	.word	0xffffffff


	//   ....[42]....
        /*0690*/ 	.word	0xffffffff


	//   ....[43]....
        /*0694*/ 	.word	0xffffffff


	//   ....[44]....
        /*0698*/ 	.word	0xffffffff


	//   ....[45]....
        /*069c*/ 	.word	0xffffffff


	//   ....[46]....
        /*06a0*/ 	.word	0xffffffff


	//   ....[47]....
        /*06a4*/ 	.word	0xffffffff


	//   ....[48]....
        /*06a8*/ 	.word	0xffffffff


	//   ....[49]....
        /*06ac*/ 	.word	0xffffffff


	//   ....[50]....
        /*06b0*/ 	.word	0xffffffff


	//   ....[51]....
        /*06b4*/ 	.word	0xffffffff


	//   ....[52]....
        /*06b8*/ 	.word	0xffffffff


	//   ....[53]....
        /*06bc*/ 	.word	0xffffffff


	//   ....[54]....
        /*06c0*/ 	.word	0x0500000f


	//   ....[55]....
        /*06c4*/ 	.word	0x0500000f


	//   ....[56]....
        /*06c8*/ 	.word	0x0500000f


	//   ....[57]....
        /*06cc*/ 	.word	0x0500000f


	//   ....[58]....
        /*06d0*/ 	.word	0x0500000f


	//   ....[59]....
        /*06d4*/ 	.word	0x0500000f


	//   ....[60]....
        /*06d8*/ 	.word	0x0500000f


	//   ....[61]....
        /*06dc*/ 	.word	0x0500000f


	//   ....[62]....
        /*06e0*/ 	.word	0x0500000f


	//   ....[63]....
        /*06e4*/ 	.word	0x0500000f


	//   ....[64]....
        /*06e8*/ 	.word	0x0500000f


	//   ....[65]....
        /*06ec*/ 	.word	0x0500000f


	//   ....[66]....
        /*06f0*/ 	.word	0x0500000f


	//   ....[67]....
        /*06f4*/ 	.word	0x0500000f


	//   ....[68]....
        /*06f8*/ 	.word	0x0500000f


	//   ....[69]....
        /*06fc*/ 	.word	0x0500000f


	//   ....[70]....
        /*0700*/ 	.word	0x0500000f


	//   ....[71]....
        /*0704*/ 	.word	0x0500000f


	//   ....[72]....
        /*0708*/ 	.word	0x0500000f


	//   ....[73]....
        /*070c*/ 	.word	0x0500000f


	//   ....[74]....
        /*0710*/ 	.word	0x0500000f


	//   ....[75]....
        /*0714*/ 	.word	0x0500000f


	//   ....[76]....
        /*0718*/ 	.word	0x0500000f


	//   ....[77]....
        /*071c*/ 	.word	0x0500000f


	//   ....[78]....
        /*0720*/ 	.word	0x0500000f


	//   ....[79]....
        /*0724*/ 	.word	0x0500000f


	//   ....[80]....
        /*0728*/ 	.word	0x0500000f


	//   ....[81]....
        /*072c*/ 	.word	0x0500000f


	//----- nvinfo : EIATTR_COOP_GROUP_INSTR_OFFSETS
	.align		4
.L_443:
        /*0730*/ 	.byte	0x04, 0x28
        /*0732*/ 	.short	(.L_445 - .L_444)


	//   ....[0]....
.L_444:
        /*0734*/ 	.word	0x00000060


	//   ....[1]....
        /*0738*/ 	.word	0x000001d0


	//   ....[2]....
        /*073c*/ 	.word	0x00000220


	//   ....[3]....
        /*0740*/ 	.word	0x00000450


	//   ....[4]....
        /*0744*/ 	.word	0x000005b0


	//   ....[5]....
        /*0748*/ 	.word	0x000006d0


	//   ....[6]....
        /*074c*/ 	.word	0x00000830


	//   ....[7]....
        /*0750*/ 	.word	0x0000b320


	//   ....[8]....
        /*0754*/ 	.word	0x00015cf0


	//   ....[9]....
        /*0758*/ 	.word	0x00015d10


	//   ....[10]....
        /*075c*/ 	.word	0x000160f0


	//   ....[11]....
        /*0760*/ 	.word	0x000161b0


	//   ....[12]....
        /*0764*/ 	.word	0x0001ab00


	//   ....[13]....
        /*0768*/ 	.word	0x0001ab20


	//   ....[14]....
        /*076c*/ 	.word	0x0001ac80


	//   ....[15]....
        /*0770*/ 	.word	0x0001aca0


	//   ....[16]....
        /*0774*/ 	.word	0x0001c2a0


	//   ....[17]....
        /*0778*/ 	.word	0x0001c310


	//   ....[18]....
        /*077c*/ 	.word	0x0001c330


	//   ....[19]....
        /*0780*/ 	.word	0x0001c350


	//   ....[20]....
        /*0784*/ 	.word	0x0001f6c0


	//   ....[21]....
        /*0788*/ 	.word	0x0001f860


	//   ....[22]....
        /*078c*/ 	.word	0x0001f890


	//   ....[23]....
        /*0790*/ 	.word	0x0001f8d0


	//   ....[24]....
        /*0794*/ 	.word	0x0001f930


	//   ....[25]....
        /*0798*/ 	.word	0x0001f990


	//   ....[26]....
        /*079c*/ 	.word	0x0001f9e0


	//   ....[27]....
        /*07a0*/ 	.word	0x0001fba0


	//   ....[28]....
        /*07a4*/ 	.word	0x0001fc00


	//   ....[29]....
        /*07a8*/ 	.word	0x0001fc40


	//   ....[30]....
        /*07ac*/ 	.word	0x0001fc80


	//   ....[31]....
        /*07b0*/ 	.word	0x0001fcb0


	//   ....[32]....
        /*07b4*/ 	.word	0x0001fce0


	//   ....[33]....
        /*07b8*/ 	.word	0x0001fd80


	//   ....[34]....
        /*07bc*/ 	.word	0x0001fdb0


	//   ....[35]....
        /*07c0*/ 	.word	0x0001fe40


	//   ....[36]....
        /*07c4*/ 	.word	0x00024e00


	//   ....[37]....
        /*07c8*/ 	.word	0x00024e10


	//   ....[38]....
        /*07cc*/ 	.word	0x00024f30


	//   ....[39]....
        /*07d0*/ 	.word	0x00024f90


	//   ....[40]....
        /*07d4*/ 	.word	0x00024fd0


	//   ....[41]....
        /*07d8*/ 	.word	0x00025010


	//   ....[42]....
        /*07dc*/ 	.word	0x00025040


	//   ....[43]....
        /*07e0*/ 	.word	0x00025070


	//   ....[44]....
        /*07e4*/ 	.word	0x00025210


	//   ....[45]....
        /*07e8*/ 	.word	0x00025270


	//   ....[46]....
        /*07ec*/ 	.word	0x000252b0


	//   ....[47]....
        /*07f0*/ 	.word	0x000252f0


	//   ....[48]....
        /*07f4*/ 	.word	0x00025320


	//   ....[49]....
        /*07f8*/ 	.word	0x00025350


	//   ....[50]....
        /*07fc*/ 	.word	0x00025410


	//   ....[51]....
        /*0800*/ 	.word	0x00025430


	//   ....[52]....
        /*0804*/ 	.word	0x000254a0


	//   ....[53]....
        /*0808*/ 	.word	0x000258f0


	//   ....[54]....
        /*080c*/ 	.word	0x00025d30


	//   ....[55]....
        /*0810*/ 	.word	0x00025dd0


	//   ....[56]....
        /*0814*/ 	.word	0x00025e70


	//   ....[57]....
        /*0818*/ 	.word	0x00025f10


	//   ....[58]....
        /*081c*/ 	.word	0x00026000


	//   ....[59]....
        /*0820*/ 	.word	0x000260a0


	//   ....[60]....
        /*0824*/ 	.word	0x00026140


	//   ....[61]....
        /*0828*/ 	.word	0x000261e0


	//   ....[62]....
        /*082c*/ 	.word	0x00026440


	//   ....[63]....
        /*0830*/ 	.word	0x00026720


	//   ....[64]....
        /*0834*/ 	.word	0x00026b40


	//   ....[65]....
        /*0838*/ 	.word	0x00026bd0


	//   ....[66]....
        /*083c*/ 	.word	0x00026c70


	//   ....[67]....
        /*0840*/ 	.word	0x00026d20


	//   ....[68]....
        /*0844*/ 	.word	0x00026da0


	//   ....[69]....
        /*0848*/ 	.word	0x00026e20


	//   ....[70]....
        /*084c*/ 	.word	0x00026ea0


	//   ....[71]....
        /*0850*/ 	.word	0x00026f20


	//   ....[72]....
        /*0854*/ 	.word	0x00026fb0


	//   ....[73]....
        /*0858*/ 	.word	0x00027060


	//   ....[74]....
        /*085c*/ 	.word	0x000270e0


	//   ....[75]....
        /*0860*/ 	.word	0x00027160


	//   ....[76]....
        /*0864*/ 	.word	0x000271e0


	//   ....[77]....
        /*0868*/ 	.word	0x00027260


	//   ....[78]....
        /*086c*/ 	.word	0x000272d0


	//   ....[79]....
        /*0870*/ 	.word	0x00027370


	//   ....[80]....
        /*0874*/ 	.word	0x00027400


	//   ....[81]....
        /*0878*/ 	.word	0x00027520


	//----- nvinfo : EIATTR_REG_RECONFIG
	.align		4
.L_445:
        /*087c*/ 	.byte	0x01, 0x54
	.zero		2


	//----- nvinfo : EIATTR_SYSCALL_OFFSETS
	.align		4
        /*0880*/ 	.byte	0x04, 0x46
        /*0882*/ 	.short	(.L_447 - .L_446)


	//   ....[0]....
.L_446:
        /*0884*/ 	.word	0x00001a50


	//   ....[1]....
        /*0888*/ 	.word	0x00001ba0


	//   ....[2]....
        /*088c*/ 	.word	0x0000b4c0


	//   ....[3]....
        /*0890*/ 	.word	0x0000b970


	//   ....[4]....
        /*0894*/ 	.word	0x000219d0


	//   ....[5]....
        /*0898*/ 	.word	0x00021b10


	//   ....[6]....
        /*089c*/ 	.word	0x00021c10


	//----- nvinfo : EIATTR_MBARRIER_INSTR_OFFSETS
	.align		4
.L_447:
        /*08a0*/ 	.byte	0x04, 0x39
        /*08a2*/ 	.short	(.L_449 - .L_448)


	//   ....[0]....
.L_448:
        /*08a4*/ 	.word	0x00000300
        /*08a8*/ 	.word	0x000000ff
        /*08ac*/ 	.word	0x00038800
        /*08b0*/ 	.short	0x0100
        /*08b2*/ 	.byte	0x08
	.zero		1


	//   ....[1]....
        /*08b4*/ 	.word	0x00000310
        /*08b8*/ 	.word	0x000000ff
        /*08bc*/ 	.word	0x00038820
        /*08c0*/ 	.short	0x0100
        /*08c2*/ 	.byte	0x08
	.zero		1


	//   ....[2]....
        /*08c4*/ 	.word	0x00000400
        /*08c8*/ 	.word	0x000000ff
        /*08cc*/ 	.word	0x00038830
        /*08d0*/ 	.short	0x0100
        /*08d2*/ 	.byte	0x08
	.zero		1


	//   ....[3]....
        /*08d4*/ 	.word	0x00000410
        /*08d8*/ 	.word	0x000000ff
        /*08dc*/ 	.word	0x00038840
        /*08e0*/ 	.short	0x0100
        /*08e2*/ 	.byte	0x08
	.zero		1


	//   ....[4]....
        /*08e4*/ 	.word	0x00000420
        /*08e8*/ 	.word	0x000000ff
        /*08ec*/ 	.word	0x00038838
        /*08f0*/ 	.short	0x0100
        /*08f2*/ 	.byte	0x08
	.zero		1


	//   ....[5]....
        /*08f4*/ 	.word	0x00000430
        /*08f8*/ 	.word	0x000000ff
        /*08fc*/ 	.word	0x00038848
        /*0900*/ 	.short	0x0100
        /*0902*/ 	.byte	0x08
	.zero		1


	//   ....[6]....
        /*0904*/ 	.word	0x00000560
        /*0908*/ 	.word	0x000000ff
        /*090c*/ 	.word	0x00038850
        /*0910*/ 	.short	0x0100
        /*0912*/ 	.byte	0x08
	.zero		1


	//   ....[7]....
        /*0914*/ 	.word	0x00000570
        /*0918*/ 	.word	0x000000ff
        /*091c*/ 	.word	0x00038860
        /*0920*/ 	.short	0x0100
        /*0922*/ 	.byte	0x08
	.zero		1


	//   ....[8]....
        /*0924*/ 	.word	0x00000580
        /*0928*/ 	.word	0x000000ff
        /*092c*/ 	.word	0x00038858
        /*0930*/ 	.short	0x0100
        /*0932*/ 	.byte	0x08
	.zero		1


	//   ....[9]....
        /*0934*/ 	.word	0x00000590
        /*0938*/ 	.word	0x000000ff
        /*093c*/ 	.word	0x00038868
        /*0940*/ 	.short	0x0100
        /*0942*/ 	.byte	0x08
	.zero		1


	//   ....[10]....
        /*0944*/ 	.word	0x00000680
        /*0948*/ 	.word	0x000000ff
        /*094c*/ 	.word	0x00038870
        /*0950*/ 	.short	0x0100
        /*0952*/ 	.byte	0x06
	.zero		1


	//   ....[11]....
        /*0954*/ 	.word	0x00000690
        /*0958*/ 	.word	0x000000ff
        /*095c*/ 	.word	0x00038880
        /*0960*/ 	.short	0x0100
        /*0962*/ 	.byte	0x06
	.zero		1


	//   ....[12]....
        /*0964*/ 	.word	0x000006a0
        /*0968*/ 	.word	0x000000ff
        /*096c*/ 	.word	0x00038878
        /*0970*/ 	.short	0x0100
        /*0972*/ 	.byte	0x06
	.zero		1


	//   ....[13]....
        /*0974*/ 	.word	0x000006b0
        /*0978*/ 	.word	0x000000ff
        /*097c*/ 	.word	0x00038888
        /*0980*/ 	.short	0x0100
        /*0982*/ 	.byte	0x06
	.zero		1


	//   ....[14]....
        /*0984*/ 	.word	0x000007e0
        /*0988*/ 	.word	0x000000ff
        /*098c*/ 	.word	0x00038890
        /*0990*/ 	.short	0x0100
        /*0992*/ 	.byte	0x08
	.zero		1


	//   ....[15]....
        /*0994*/ 	.word	0x000007f0
        /*0998*/ 	.word	0x000000ff
        /*099c*/ 	.word	0x000388a0
        /*09a0*/ 	.short	0x0100
        /*09a2*/ 	.byte	0x08
	.zero		1


	//   ....[16]....
        /*09a4*/ 	.word	0x00000800
        /*09a8*/ 	.word	0x000000ff
        /*09ac*/ 	.word	0x00038898
        /*09b0*/ 	.short	0x0100
        /*09b2*/ 	.byte	0x08
	.zero		1


	//   ....[17]....
        /*09b4*/ 	.word	0x00000810
        /*09b8*/ 	.word	0x000000ff
        /*09bc*/ 	.word	0x000388a8
        /*09c0*/ 	.short	0x0100
        /*09c2*/ 	.byte	0x08
	.zero		1


	//   ....[18]....
        /*09c4*/ 	.word	0x00000940
        /*09c8*/ 	.word	0x000000ff
        /*09cc*/ 	.word	0x000388b0
        /*09d0*/ 	.short	0x0100
        /*09d2*/ 	.byte	0x08
	.zero		1


	//   ....[19]....
        /*09d4*/ 	.word	0x00000950
        /*09d8*/ 	.word	0x000000ff
        /*09dc*/ 	.word	0x000388c0
        /*09e0*/ 	.short	0x0100
        /*09e2*/ 	.byte	0x08
	.zero		1


	//   ....[20]....
        /*09e4*/ 	.word	0x00000960
        /*09e8*/ 	.word	0x000000ff
        /*09ec*/ 	.word	0x000388b8
        /*09f0*/ 	.short	0x0100
        /*09f2*/ 	.byte	0x08
	.zero		1


	//   ....[21]....
        /*09f4*/ 	.word	0x00000970
        /*09f8*/ 	.word	0x000000ff
        /*09fc*/ 	.word	0x000388c8
        /*0a00*/ 	.short	0x0100
        /*0a02*/ 	.byte	0x08
	.zero		1


	//   ....[22]....
        /*0a04*/ 	.word	0x000037e0
        /*0a08*/ 	.word	0x00000000
        /*0a0c*/ 	.word	0x00038890
        /*0a10*/ 	.short	0x010a
        /*0a12*/ 	.byte	0x3f
	.zero		1


	//   ....[23]....
        /*0a14*/ 	.word	0x00006f40
        /*0a18*/ 	.word	0x00000000
        /*0a1c*/ 	.word	0x00038890
        /*0a20*/ 	.short	0x010a
        /*0a22*/ 	.byte	0x3f
	.zero		1


	//   ....[24]....
        /*0a24*/ 	.word	0x0000a300
        /*0a28*/ 	.word	0x00000000
        /*0a2c*/ 	.word	0x00038890
        /*0a30*/ 	.short	0x010a
        /*0a32*/ 	.byte	0x3f
	.zero		1


	//   ....[25]....
        /*0a34*/ 	.word	0x0000a740
        /*0a38*/ 	.word	0x00000024
        /*0a3c*/ 	.word	0x00000000
        /*0a40*/ 	.short	0x0101
        /*0a42*/ 	.byte	0x3f
	.zero		1


	//   ....[26]....
        /*0a44*/ 	.word	0x0000a780
        /*0a48*/ 	.word	0x00000000
        /*0a4c*/ 	.word	0x000388b0
        /*0a50*/ 	.short	0x010a
        /*0a52*/ 	.byte	0x3f
	.zero		1


	//   ....[27]....
        /*0a54*/ 	.word	0x0000adb0
        /*0a58*/ 	.word	0x00000000
        /*0a5c*/ 	.word	0x00000000
        /*0a60*/ 	.short	0x0101
        /*0a62*/ 	.byte	0x3f
	.zero		1


	//   ....[28]....
        /*0a64*/ 	.word	0x0000b550
        /*0a68*/ 	.word	0x00000010
        /*0a6c*/ 	.word	0x00038800
        /*0a70*/ 	.short	0x010a
        /*0a72*/ 	.byte	0x3f
	.zero		1


	//   ....[29]....
        /*0a74*/ 	.word	0x0000b5a0
        /*0a78*/ 	.word	0x00000010
        /*0a7c*/ 	.word	0x00038800
        /*0a80*/ 	.short	0x010a
        /*0a82*/ 	.byte	0x3f
	.zero		1


	//   ....[30]....
        /*0a84*/ 	.word	0x0000beb0
        /*0a88*/ 	.word	0x00000010
        /*0a8c*/ 	.word	0x00038800
        /*0a90*/ 	.short	0x010a
        /*0a92*/ 	.byte	0x3f
	.zero		1


	//   ....[31]....
        /*0a94*/ 	.word	0x0000ef30
        /*0a98*/ 	.word	0x00000010
        /*0a9c*/ 	.word	0x00038800
        /*0aa0*/ 	.short	0x010a
        /*0aa2*/ 	.byte	0x3f
	.zero		1


	//   ....[32]....
        /*0aa4*/ 	.word	0x000120a0
        /*0aa8*/ 	.word	0x00000000
        /*0aac*/ 	.word	0x00038830
        /*0ab0*/ 	.short	0x010a
        /*0ab2*/ 	.byte	0x3f
	.zero		1


	//   ....[33]....
        /*0ab4*/ 	.word	0x00012140
        /*0ab8*/ 	.word	0x00000000
        /*0abc*/ 	.word	0x00038830
        /*0ac0*/ 	.short	0x010a
        /*0ac2*/ 	.byte	0x3f
	.zero		1


	//   ....[34]....
        /*0ac4*/ 	.word	0x00015c30
        /*0ac8*/ 	.word	0x00000000
        /*0acc*/ 	.word	0x00000000
        /*0ad0*/ 	.short	0x0101
        /*0ad2*/ 	.byte	0x3f
	.zero		1


	//   ....[35]....
        /*0ad4*/ 	.word	0x00016f60
        /*0ad8*/ 	.word	0x0000000b
        /*0adc*/ 	.word	0x00038830
        /*0ae0*/ 	.short	0x010a
        /*0ae2*/ 	.byte	0x3f
	.zero		1


	//   ....[36]....
        /*0ae4*/ 	.word	0x00016fe0
        /*0ae8*/ 	.word	0x0000000b
        /*0aec*/ 	.word	0x00038830
        /*0af0*/ 	.short	0x010a
        /*0af2*/ 	.byte	0x3f
	.zero		1


	//   ....[37]....
        /*0af4*/ 	.word	0x0001a700
        /*0af8*/ 	.word	0x00000009
        /*0afc*/ 	.word	0x00038850
        /*0b00*/ 	.short	0x010a
        /*0b02*/ 	.byte	0x3f
	.zero		1


	//   ....[38]....
        /*0b04*/ 	.word	0x0001a750
        /*0b08*/ 	.word	0x00000009
        /*0b0c*/ 	.word	0x00038850
        /*0b10*/ 	.short	0x010a
        /*0b12*/ 	.byte	0x3f
	.zero		1


	//   ....[39]....
        /*0b14*/ 	.word	0x0001b1b0
        /*0b18*/ 	.word	0x000000a8
        /*0b1c*/ 	.word	0x00000000
        /*0b20*/ 	.short	0x0101
        /*0b22*/ 	.byte	0x3f
	.zero		1


	//   ....[40]....
        /*0b24*/ 	.word	0x0001b1d0
        /*0b28*/ 	.word	0x00000009
        /*0b2c*/ 	.word	0x00000000
        /*0b30*/ 	.short	0x0101
        /*0b32*/ 	.byte	0x3f
	.zero		1


	//   ....[41]....
        /*0b34*/ 	.word	0x0001bf80
        /*0b38*/ 	.word	0x00000000
        /*0b3c*/ 	.word	0x00038850
        /*0b40*/ 	.short	0x010a
        /*0b42*/ 	.byte	0x3f
	.zero		1


	//   ....[42]....
        /*0b44*/ 	.word	0x0001c020
        /*0b48*/ 	.word	0x00000000
        /*0b4c*/ 	.word	0x00038850
        /*0b50*/ 	.short	0x010a
        /*0b52*/ 	.byte	0x3f
	.zero		1


	//   ....[43]....
        /*0b54*/ 	.word	0x0001c530
        /*0b58*/ 	.word	0x0000000b
        /*0b5c*/ 	.word	0x00000000
        /*0b60*/ 	.short	0x0101
        /*0b62*/ 	.byte	0x3f
	.zero		1


	//   ....[44]....
        /*0b64*/ 	.word	0x0001e480
        /*0b68*/ 	.word	0x00000000
        /*0b6c*/ 	.word	0x00000000
        /*0b70*/ 	.short	0x0101
        /*0b72*/ 	.byte	0x3f
	.zero		1


	//   ....[45]....
        /*0b74*/ 	.word	0x00020990
        /*0b78*/ 	.word	0x00000009
        /*0b7c*/ 	.word	0x00038820
        /*0b80*/ 	.short	0x010a
        /*0b82*/ 	.byte	0x3f
	.zero		1


	//   ....[46]....
        /*0b84*/ 	.word	0x00020a20
        /*0b88*/ 	.word	0x00000005
        /*0b8c*/ 	.word	0x000388a0
        /*0b90*/ 	.short	0x010a
        /*0b92*/ 	.byte	0x3f
	.zero		1


	//   ....[47]....
        /*0b94*/ 	.word	0x00020cf0
        /*0b98*/ 	.word	0x00000005
        /*0b9c*/ 	.word	0x000388c0
        /*0ba0*/ 	.short	0x010a
        /*0ba2*/ 	.byte	0x3f
	.zero		1


	//   ....[48]....
        /*0ba4*/ 	.word	0x000210e0
        /*0ba8*/ 	.word	0x00000006
        /*0bac*/ 	.word	0x000388a0
        /*0bb0*/ 	.short	0x010a
        /*0bb2*/ 	.byte	0x3f
	.zero		1


	//   ....[49]....
        /*0bb4*/ 	.word	0x00021390
        /*0bb8*/ 	.word	0x00000006
        /*0bbc*/ 	.word	0x000388c0
        /*0bc0*/ 	.short	0x010a
        /*0bc2*/ 	.byte	0x3f
	.zero		1


	//   ....[50]....
        /*0bc4*/ 	.word	0x00022460
        /*0bc8*/ 	.word	0x00000006
        /*0bcc*/ 	.word	0x00038840
        /*0bd0*/ 	.short	0x010a
        /*0bd2*/ 	.byte	0x3f
	.zero		1


	//   ....[51]....
        /*0bd4*/ 	.word	0x00022ae0
        /*0bd8*/ 	.word	0x00000007
        /*0bdc*/ 	.word	0x00038820
        /*0be0*/ 	.short	0x010a
        /*0be2*/ 	.byte	0x3f
	.zero		1


	//   ....[52]....
        /*0be4*/ 	.word	0x00022e40
        /*0be8*/ 	.word	0x00000008
        /*0bec*/ 	.word	0x00038840
        /*0bf0*/ 	.short	0x010a
        /*0bf2*/ 	.byte	0x3f
	.zero		1


	//   ....[53]....
        /*0bf4*/ 	.word	0x00023180
        /*0bf8*/ 	.word	0x00000008
        /*0bfc*/ 	.word	0x00038860
        /*0c00*/ 	.short	0x010a
        /*0c02*/ 	.byte	0x3f
	.zero		1


	//   ....[54]....
        /*0c04*/ 	.word	0x00023800
        /*0c08*/ 	.word	0x00000002
        /*0c0c*/ 	.word	0x00038840
        /*0c10*/ 	.short	0x010a
        /*0c12*/ 	.byte	0x3f
	.zero		1


	//   ....[55]....
        /*0c14*/ 	.word	0x00023b40
        /*0c18*/ 	.word	0x00000002
        /*0c1c*/ 	.word	0x00038860
        /*0c20*/ 	.short	0x010a
        /*0c22*/ 	.byte	0x3f
	.zero		1


	//   ....[56]....
        /*0c24*/ 	.word	0x00024120
        /*0c28*/ 	.word	0x00000002
        /*0c2c*/ 	.word	0x00038840
        /*0c30*/ 	.short	0x010a
        /*0c32*/ 	.byte	0x3f
	.zero		1


	//   ....[57]....
        /*0c34*/ 	.word	0x00024450
        /*0c38*/ 	.word	0x00000002
        /*0c3c*/ 	.word	0x00038860
        /*0c40*/ 	.short	0x010a
        /*0c42*/ 	.byte	0x3f
	.zero		1


	//   ....[58]....
        /*0c44*/ 	.word	0x000249d0
        /*0c48*/ 	.word	0x00000003
        /*0c4c*/ 	.word	0x00038860
        /*0c50*/ 	.short	0x010a
        /*0c52*/ 	.byte	0x3f
	.zero		1


	//   ....[59]....
        /*0c54*/ 	.word	0x00025870
        /*0c58*/ 	.word	0x00000000
        /*0c5c*/ 	.word	0x00038820
        /*0c60*/ 	.short	0x010a
        /*0c62*/ 	.byte	0x3f
	.zero		1


	//   ....[60]....
        /*0c64*/ 	.word	0x00025a20
        /*0c68*/ 	.word	0x00000006
        /*0c6c*/ 	.word	0x00000000
        /*0c70*/ 	.short	0x010a
        /*0c72*/ 	.byte	0x3f
	.zero		1


	//   ....[61]....
        /*0c74*/ 	.word	0x00025a90
        /*0c78*/ 	.word	0x00000007
        /*0c7c*/ 	.word	0x00000000
        /*0c80*/ 	.short	0x010a
        /*0c82*/ 	.byte	0x3f
	.zero		1


	//   ....[62]....
        /*0c84*/ 	.word	0x00025b00
        /*0c88*/ 	.word	0x00000004
        /*0c8c*/ 	.word	0x00000000
        /*0c90*/ 	.short	0x010a
        /*0c92*/ 	.byte	0x3f
	.zero		1


	//   ....[63]....
        /*0c94*/ 	.word	0x00025b30
        /*0c98*/ 	.word	0x00000003
        /*0c9c*/ 	.word	0x00000000
        /*0ca0*/ 	.short	0x010a
        /*0ca2*/ 	.byte	0x3f
	.zero		1


	//   ....[64]....
        /*0ca4*/ 	.word	0x00025b90
        /*0ca8*/ 	.word	0x00000000
        /*0cac*/ 	.word	0x00038890
        /*0cb0*/ 	.short	0x010a
        /*0cb2*/ 	.byte	0x3f
	.zero		1


	//   ....[65]....
        /*0cb4*/ 	.word	0x00025be0
        /*0cb8*/ 	.word	0x00000000
        /*0cbc*/ 	.word	0x00038890
        /*0cc0*/ 	.short	0x010a
        /*0cc2*/ 	.byte	0x3f
	.zero		1


	//   ....[66]....
        /*0cc4*/ 	.word	0x00025c30
        /*0cc8*/ 	.word	0x00000000
        /*0ccc*/ 	.word	0x00038890
        /*0cd0*/ 	.short	0x010a
        /*0cd2*/ 	.byte	0x3f
	.zero		1


	//   ....[67]....
        /*0cd4*/ 	.word	0x00025c80
        /*0cd8*/ 	.word	0x00000000
        /*0cdc*/ 	.word	0x000388b0
        /*0ce0*/ 	.short	0x010a
        /*0ce2*/ 	.byte	0x3f
	.zero		1


	//   ....[68]....
        /*0ce4*/ 	.word	0x00025f50
        /*0ce8*/ 	.word	0x00000010
        /*0cec*/ 	.word	0x00038800
        /*0cf0*/ 	.short	0x010a
        /*0cf2*/ 	.byte	0x3f
	.zero		1


	//   ....[69]....
        /*0cf4*/ 	.word	0x00026220
        /*0cf8*/ 	.word	0x00000010
        /*0cfc*/ 	.word	0x00038800
        /*0d00*/ 	.short	0x010a
        /*0d02*/ 	.byte	0x3f
	.zero		1


	//   ....[70]....
        /*0d04*/ 	.word	0x00026270
        /*0d08*/ 	.word	0x00000000
        /*0d0c*/ 	.word	0x00038830
        /*0d10*/ 	.short	0x010a
        /*0d12*/ 	.byte	0x3f
	.zero		1


	//   ....[71]....
        /*0d14*/ 	.word	0x000262c0
        /*0d18*/ 	.word	0x0000000b
        /*0d1c*/ 	.word	0x00038830
        /*0d20*/ 	.short	0x010a
        /*0d22*/ 	.byte	0x3f
	.zero		1


	//   ....[72]....
        /*0d24*/ 	.word	0x00026310
        /*0d28*/ 	.word	0x00000009
        /*0d2c*/ 	.word	0x00038850
        /*0d30*/ 	.short	0x010a
        /*0d32*/ 	.byte	0x3f
	.zero		1


	//   ....[73]....
        /*0d34*/ 	.word	0x00026360
        /*0d38*/ 	.word	0x00000000
        /*0d3c*/ 	.word	0x00038850
        /*0d40*/ 	.short	0x010a
        /*0d42*/ 	.byte	0x3f
	.zero		1


	//   ....[74]....
        /*0d44*/ 	.word	0x00026500
        /*0d48*/ 	.word	0x00000009
        /*0d4c*/ 	.word	0x00038820
        /*0d50*/ 	.short	0x010a
        /*0d52*/ 	.byte	0x3f
	.zero		1


	//   ....[75]....
        /*0d54*/ 	.word	0x00026550
        /*0d58*/ 	.word	0x00000005
        /*0d5c*/ 	.word	0x000388a0
        /*0d60*/ 	.short	0x010a
        /*0d62*/ 	.byte	0x3f
	.zero		1


	//   ....[76]....
        /*0d64*/ 	.word	0x000265a0
        /*0d68*/ 	.word	0x00000005
        /*0d6c*/ 	.word	0x000388c0
        /*0d70*/ 	.short	0x010a
        /*0d72*/ 	.byte	0x3f
	.zero		1


	//   ....[77]....
        /*0d74*/ 	.word	0x000265f0
        /*0d78*/ 	.word	0x00000006
        /*0d7c*/ 	.word	0x000388a0
        /*0d80*/ 	.short	0x010a
        /*0d82*/ 	.byte	0x3f
	.zero		1


	//   ....[78]....
        /*0d84*/ 	.word	0x00026640
        /*0d88*/ 	.word	0x00000006
        /*0d8c*/ 	.word	0x000388c0
        /*0d90*/ 	.short	0x010a
        /*0d92*/ 	.byte	0x3f
	.zero		1


	//   ....[79]....
        /*0d94*/ 	.word	0x000267e0
        /*0d98*/ 	.word	0x00000006
        /*0d9c*/ 	.word	0x00038840
        /*0da0*/ 	.short	0x010a
        /*0da2*/ 	.byte	0x3f
	.zero		1


	//   ....[80]....
        /*0da4*/ 	.word	0x00026860
        /*0da8*/ 	.word	0x00000006
        /*0dac*/ 	.word	0x00038820
        /*0db0*/ 	.short	0x010a
        /*0db2*/ 	.byte	0x3f
	.zero		1


	//   ....[81]....
        /*0db4*/ 	.word	0x000268b0
        /*0db8*/ 	.word	0x00000008
        /*0dbc*/ 	.word	0x00038840
        /*0dc0*/ 	.short	0x010a
        /*0dc2*/ 	.byte	0x3f
	.zero		1


	//   ....[82]....
        /*0dc4*/ 	.word	0x00026900
        /*0dc8*/ 	.word	0x00000008
        /*0dcc*/ 	.word	0x00038860
        /*0dd0*/ 	.short	0x010a
        /*0dd2*/ 	.byte	0x3f
	.zero		1


	//   ....[83]....
        /*0dd4*/ 	.word	0x00026950
        /*0dd8*/ 	.word	0x00000002
        /*0ddc*/ 	.word	0x00038840
        /*0de0*/ 	.short	0x010a
        /*0de2*/ 	.byte	0x3f
	.zero		1


	//   ....[84]....
        /*0de4*/ 	.word	0x000269a0
        /*0de8*/ 	.word	0x00000002
        /*0dec*/ 	.word	0x00038860
        /*0df0*/ 	.short	0x010a
        /*0df2*/ 	.byte	0x3f
	.zero		1


	//   ....[85]....
        /*0df4*/ 	.word	0x000269f0
        /*0df8*/ 	.word	0x00000002
        /*0dfc*/ 	.word	0x00038840
        /*0e00*/ 	.short	0x010a
        /*0e02*/ 	.byte	0x3f
	.zero		1


	//   ....[86]....
        /*0e04*/ 	.word	0x00026a40
        /*0e08*/ 	.word	0x00000002
        /*0e0c*/ 	.word	0x00038860
        /*0e10*/ 	.short	0x010a
        /*0e12*/ 	.byte	0x3f
	.zero		1


	//   ....[87]....
        /*0e14*/ 	.word	0x00026a90
        /*0e18*/ 	.word	0x00000003
        /*0e1c*/ 	.word	0x00038860
        /*0e20*/ 	.short	0x010a
        /*0e22*/ 	.byte	0x3f
	.zero		1


	//   ....[88]....
        /*0e24*/ 	.word	0x00027440
        /*0e28*/ 	.word	0x00000000
        /*0e2c*/ 	.word	0x00038820
        /*0e30*/ 	.short	0x010a
        /*0e32*/ 	.byte	0x3f
	.zero		1


	//   ....[89]....
        /*0e34*/ 	.word	0x000275e0
        /*0e38*/ 	.word	0x00000006
        /*0e3c*/ 	.word	0x00000000
        /*0e40*/ 	.short	0x010a
        /*0e42*/ 	.byte	0x3f
	.zero		1


	//   ....[90]....
        /*0e44*/ 	.word	0x00027630
        /*0e48*/ 	.word	0x00000007
        /*0e4c*/ 	.word	0x00000000
        /*0e50*/ 	.short	0x010a
        /*0e52*/ 	.byte	0x3f
	.zero		1


	//   ....[91]....
        /*0e54*/ 	.word	0x00027680
        /*0e58*/ 	.word	0x00000004
        /*0e5c*/ 	.word	0x00000000
        /*0e60*/ 	.short	0x010a
        /*0e62*/ 	.byte	0x3f
	.zero		1


	//----- nvinfo : EIATTR_NUM_MBARRIERS
	.align		4
.L_449:
        /*0e64*/ 	.byte	0x03, 0x38
        /*0e66*/ 	.short	0x0016


	//----- nvinfo : EIATTR_EXIT_INSTR_OFFSETS
	.align		4
        /*0e68*/ 	.byte	0x04, 0x1c
        /*0e6a*/ 	.short	(.L_451 - .L_450)


	//   ....[0]....
.L_450:
        /*0e6c*/ 	.word	0x00025b80


	//----- nvinfo : EIATTR_MAX_THREADS
	.align		4
.L_451:
        /*0e70*/ 	.byte	0x04, 0x05
        /*0e72*/ 	.short	(.L_453 - .L_452)
.L_452:
        /*0e74*/ 	.word	0x00000180
        /*0e78*/ 	.word	0x00000001
        /*0e7c*/ 	.word	0x00000001


	//----- nvinfo : EIATTR_CRS_STACK_SIZE
	.align		4
.L_453:
        /*0e80*/ 	.byte	0x04, 0x1e
        /*0e82*/ 	.short	(.L_455 - .L_454)
.L_454:
        /*0e84*/ 	.word	0x00000000


	//----- nvinfo : EIATTR_CBANK_PARAM_SIZE
	.align		4
.L_455:
        /*0e88*/ 	.byte	0x03, 0x19
        /*0e8a*/ 	.short	0x0a70


	//----- nvinfo : EIATTR_PARAM_CBANK
	.align		4
        /*0e8c*/ 	.byte	0x04, 0x0a
        /*0e8e*/ 	.short	(.L_457 - .L_456)
	.align		4
.L_456:
        /*0e90*/ 	.word	index@(.nv.constant0._ZN7cutlass13device_kernelIN5flash11enable_sm90INS1_16FlashAttnFwdSm90INS1_25CollectiveMainloopFwdSm90ILi2EN4cute5tupleIJNS5_1CILi1EEES8_S8_EEENS6_IJNS7_ILi128EEENS7_ILi80EEENS7_ILi256EEEEEELi256ENS_10bfloat16_tEfNS_4arch4Sm90ELb0ELb0ELb0ELb1ELb0ELb1ELb0ELb1ELb1ELb0ELb0ELb0EEENS1_21CollectiveEpilogueFwdINS6_IJSA_SC_SB_EEES9_SE_SG_Li256ELb1ELb0ELb0ELb0EEENS1_36VarlenDynamicPersistentTileSchedulerILi128ELi80ELi256ELi32ELb0ELb0ELb1ELb0ELb1ELb1EEEEEEEEEvNT_6ParamsE)
        /*0e94*/ 	.short	0x0210
        /*0e96*/ 	.short	0x0a70


	//----- nvinfo : EIATTR_SW_WAR
	.align		4
.L_457:
        /*0e98*/ 	.byte	0x04, 0x36
        /*0e9a*/ 	.short	(.L_459 - .L_458)
.L_458:
        /*0e9c*/ 	.word	0x00000008
.L_459:


//--------------------- .nv.info._ZN7cutlass13device_kernelIN5flash11enable_sm90INS1_16FlashAttnFwdSm90INS1_25CollectiveMainloopFwdSm90ILi2EN4cute5tupleIJNS5_1CILi1EEES8_S8_EEENS6_IJNS7_ILi128EEENS7_ILi64EEENS7_ILi256EEEEEELi256ENS_10bfloat16_tEfNS_4arch4Sm90ELb0ELb1ELb0ELb0ELb0ELb0ELb0ELb1ELb1ELb0ELb0ELb0EEENS1_21CollectiveEpilogueFwdINS6_IJSA_SC_SB_EEES9_SE_SG_Li256ELb0ELb0ELb0ELb0EEENS1_30DynamicPersistentTileSchedulerILi256ELi32ELb0ELb0ELb1EEEEEEEEEvNT_6ParamsE --------------------------
	.section	.nv.info._ZN7cutlass13device_kernelIN5flash11enable_sm90INS1_16FlashAttnFwdSm90INS1_25CollectiveMainloopFwdSm90ILi2EN4cute5tupleIJNS5_1CILi1EEES8_S8_EEENS6_IJNS7_ILi128EEENS7_ILi64EEENS7_ILi256EEEEEELi256ENS_10bfloat16_tEfNS_4arch4Sm90ELb0ELb1ELb0ELb0ELb0ELb0ELb0ELb1ELb1ELb0ELb0ELb0EEENS1_21CollectiveEpilogueFwdINS6_IJSA_SC_SB_EEES9_SE_SG_Li256ELb0ELb0ELb0ELb0EEENS1_30DynamicPersistentTileSchedulerILi256ELi32ELb0ELb0ELb1EEEEEEEEEvNT_6ParamsE,"",@"SHT_CUDA_INFO"
	.sectionflags	@""
	.align	4


	//----- nvinfo : EIATTR_CUDA_API_VERSION
	.align		4
        /*0000*/ 	.byte	0x04, 0x37
        /*0002*/ 	.short	(.L_461 - .L_460)
.L_460:
        /*0004*/ 	.word	0x00000082


	//----- nvinfo : EIATTR_KPARAM_INFO
	.align		4
.L_461:
        /*0008*/ 	.byte	0x04, 0x17
        /*000a*/ 	.short	(.L_463 - .L_462)
.L_462:
        /*000c*/ 	.word	0x00000000
        /*0010*/ 	.short	0x0000
        /*0012*/ 	.short	0x0070
        /*0014*/ 	.byte	0x00, 0xf0, 0x01, 0x2e


	//----- nvinfo : EIATTR_SPARSE_MMA_MASK
	.align		4
.L_463:
        /*0018*/ 	.byte	0x03, 0x50
        /*001a*/ 	.short	0x0000


	//----- nvinfo : EIATTR_MAXREG_COUNT
	.align		4
        /*001c*/ 	.byte	0x03, 0x1b
        /*001e*/ 	.short	0x00a8


	//----- nvinfo : EIATTR_NUM_BARRIERS
	.align		4
        /*0020*/ 	.byte	0x02, 0x4c
        /*0022*/ 	.byte	0x09
	.zero		1


	//----- nvinfo : EIATTR_EXTERNS
	.align		4
        /*0024*/ 	.byte	0x04, 0x0f
        /*0026*/ 	.short	(.L_465 - .L_464)


	//   ....[0]....
	.align		4
.L_464:
        /*0028*/ 	.word	index@(__assertfail)


	//----- nvinfo : EIATTR_ANNOTATIONS
	.align		4
.L_465:
        /*002c*/ 	.byte	0x04, 0x55
        /*002e*/ 	.short	(.L_467 - .L_466)


	//   ....[0]....
.L_466:
        /*0030*/ 	.word	0x00000001
        /*0034*/ 	.byte	0x70, 0x09, 0x00, 0x00, 0x01, 0x00, 0x00, 0x00, 0x40, 0x0a, 0x00, 0x00, 0x01, 0x00, 0x00, 0x00
        /*0044*/ 	.byte	0xe0, 0x15, 0x01, 0x00


	//----- nvinfo : EIATTR_MERCURY_ISA_VERSION
	.align		4
.L_467:
        /*0048*/ 	.byte	0x03, 0x5f
        /*004a*/ 	.short	0x0101


	//----- nvinfo : EIATTR_INT_WARP_WIDE_INSTR_OFFSETS
	.align		4
        /*004c*/ 	.byte	0x04, 0x31
        /*004e*/ 	.short	(.L_469 - .L_468)


	//   ....[0]....
.L_468:
        /*0050*/ 	.word	0x00000190


	//   ....[1]....
        /*0054*/ 	.word	0x000001c0


	//   ....[2]....
        /*0058*/ 	.word	0x000001d0


	//   ....[3]....
        /*005c*/ 	.word	0x0000e830


	//   ....[4]....
        /*0060*/ 	.word	0x0000e8d0


	//   ....[5]....
        /*0064*/ 	.word	0x0000ee80


	//   ....[6]....
        /*0068*/ 	.word	0x00010f40


	//   ....[7]....
        /*006c*/ 	.word	0x00010fe0


	//----- nvinfo : EIATTR_COOP_GROUP_MASK_REGIDS
	.align		4
.L_469:
        /*0070*/ 	.byte	0x04, 0x29
        /*0072*/ 	.short	(.L_471 - .L_470)


	//   ....[0]....
.L_470:
        /*0074*/ 	.word	0xffffffff


	//   ....[1]....
        /*0078*/ 	.word	0xffffffff


	//   ....[2]....
        /*007c*/ 	.word	0xffffffff


	//   ....[3]....
        /*0080*/ 	.word	0xffffffff


	//   ....[4]....
        /*0084*/ 	.word	0xffffffff


	//   ....[5]....
        /*0088*/ 	.word	0xffffffff


	//   ....[6]....
        /*008c*/ 	.word	0xffffffff


	//   ....[7]....
        /*0090*/ 	.word	0xffffffff


	//   ....[8]....
        /*0094*/ 	.word	0xffffffff


	//   ....[9]....
        /*0098*/ 	.word	0xffffffff


	//   ....[10]....
        /*009c*/ 	.word	0xffffffff


	//   ....[11]....
        /*00a0*/ 	.word	0xffffffff


	//   ....[12]....
        /*00a4*/ 	.word	0xffffffff


	//   ....[13]....
        /*00a8*/ 	.word	0xffffffff


	//   ....[14]....
        /*00ac*/ 	.word	0xffffffff


	//   ....[15]....
        /*00b0*/ 	.word	0xffffffff


	//   ....[16]....
        /*00b4*/ 	.word	0xffffffff


	//   ....[17]....
        /*00b8*/ 	.word	0xffffffff


	//   ....[18]....
        /*00bc*/ 	.word	0xffffffff


	//   ....[19]....
        /*00c0*/ 	.word	0xffffffff


	//   ....[20]....
        /*00c4*/ 	.word	0xffffffff


	//   ....[21]....
        /*00c8*/ 	.word	0xffffffff


	//   ....[22]....
        /*00cc*/ 	.word	0xffffffff


	//   ....[23]....
        /*00d0*/ 	.word	0xffffffff


	//   ....[24]....
        /*00d4*/ 	.word	0xffffffff


	//   ....[25]....
        /*00d8*/ 	.word	0xffffffff


	//   ....[26]....
        /*00dc*/ 	.word	0xffffffff


	//   ....[27]....
        /*00e0*/ 	.word	0xffffffff


	//   ....[28]....
        /*00e4*/ 	.word	0xffffffff


	//   ....[29]....
        /*00e8*/ 	.word	0xffffffff


	//   ....[30]....
        /*00ec*/ 	.word	0xffffffff


	//   ....[31]....
        /*00f0*/ 	.word	0xffffffff


	//   ....[32]....
        /*00f4*/ 	.word	0x0500000f


	//   ....[33]....
        /*00f8*/ 	.word	0x0500000f


	//----- nvinfo : EIATTR_COOP_GROUP_INSTR_OFFSETS
	.align		4
.L_471:
        /*00fc*/ 	.byte	0x04, 0x28
        /*00fe*/ 	.short	(.L_473 - .L_472)


	//   ....[0]....
.L_472:
        /*0100*/ 	.word	0x00000060


	//   ....[1]....
        /*0104*/ 	.word	0x000001a0


	//   ....[2]....
        /*0108*/ 	.word	0x000001f0


	//   ....[3]....
        /*010c*/ 	.word	0x000003e0


	//   ....[4]....
        /*0110*/ 	.word	0x00000540


	//   ....[5]....
        /*0114*/ 	.word	0x00000660


	//   ....[6]....
        /*0118*/ 	.word	0x000007c0


	//   ....[7]....
        /*011c*/ 	.word	0x00001970


	//   ....[8]....
        /*0120*/ 	.word	0x000031c0


	//   ....[9]....
        /*0124*/ 	.word	0x00003350


	//   ....[10]....
        /*0128*/ 	.word	0x00003610


	//   ....[11]....
        /*012c*/ 	.word	0x00003700


	//   ....[12]....
        /*0130*/ 	.word	0x00005dd0


	//   ....[13]....
        /*0134*/ 	.word	0x00005ed0


	//   ....[14]....
        /*0138*/ 	.word	0x00006280


	//   ....[15]....
        /*013c*/ 	.word	0x000062d0


	//   ....[16]....
        /*0140*/ 	.word	0x00007dc0


	//   ....[17]....
        /*0144*/ 	.word	0x00007ef0


	//   ....[18]....
        /*0148*/ 	.word	0x00008130


	//   ....[19]....
        /*014c*/ 	.word	0x00008190


	//   ....[20]....
        /*0150*/ 	.word	0x0000a3e0


	//   ....[21]....
        /*0154*/ 	.word	0x0000a4e0


	//   ....[22]....
        /*0158*/ 	.word	0x0000a880


	//   ....[23]....
        /*015c*/ 	.word	0x0000a8e0


	//   ....[24]....
        /*0160*/ 	.word	0x0000b8b0


	//   ....[25]....
        /*0164*/ 	.word	0x0000b8f0


	//   ....[26]....
        /*0168*/ 	.word	0x0000ba30


	//   ....[27]....
        /*016c*/ 	.word	0x0000ba50


	//   ....[28]....
        /*0170*/ 	.word	0x0000d260


	//   ....[29]....
        /*0174*/ 	.word	0x0000df90


	//   ....[30]....
        /*0178*/ 	.word	0x000113b0


	//   ....[31]....
        /*017c*/ 	.word	0x00011580


	//   ....[32]....
        /*0180*/ 	.word	0x00011bd0


	//   ....[33]....
        /*0184*/ 	.word	0x00011fb0


	//----- nvinfo : EIATTR_REG_RECONFIG
	.align		4
.L_473:
        /*0188*/ 	.byte	0x01, 0x54
	.zero		2


	//----- nvinfo : EIATTR_SYSCALL_OFFSETS
	.align		4
        /*018c*/ 	.byte	0x04, 0x46
        /*018e*/ 	.short	(.L_475 - .L_474)


	//   ....[0]....
.L_474:
        /*0190*/ 	.word	0x00001b20


	//   ....[1]....
        /*0194*/ 	.word	0x0000ea60


	//   ....[2]....
        /*0198*/ 	.word	0x0000eba0


	//   ....[3]....
        /*019c*/ 	.word	0x0000ec90


	//----- nvinfo : EIATTR_MBARRIER_INSTR_OFFSETS
	.align		4
.L_475:
        /*01a0*/ 	.byte	0x04, 0x39
        /*01a2*/ 	.short	(.L_477 - .L_476)


	//   ....[0]....
.L_476:
        /*01a4*/ 	.word	0x00000290
        /*01a8*/ 	.word	0x000000ff
        /*01ac*/ 	.word	0x00030800
        /*01b0*/ 	.short	0x0100
        /*01b2*/ 	.byte	0x06
	.zero		1


	//   ....[1]....
        /*01b4*/ 	.word	0x000002a0
        /*01b8*/ 	.word	0x000000ff
        /*01bc*/ 	.word	0x00030820
        /*01c0*/ 	.short	0x0100
        /*01c2*/ 	.byte	0x06
	.zero		1


	//   ....[2]....
        /*01c4*/ 	.word	0x00000390
        /*01c8*/ 	.word	0x000000ff
        /*01cc*/ 	.word	0x00030830
        /*01d0*/ 	.short	0x0100
        /*01d2*/ 	.byte	0x08
	.zero		1


	//   ....[3]....
        /*01d4*/ 	.word	0x000003a0
        /*01d8*/ 	.word	0x000000ff
        /*01dc*/ 	.word	0x00030840
        /*01e0*/ 	.short	0x0100
        /*01e2*/ 	.byte	0x08
	.zero		1


	//   ....[4]....
        /*01e4*/ 	.word	0x000003b0
        /*01e8*/ 	.word	0x000000ff
        /*01ec*/ 	.word	0x00030838
        /*01f0*/ 	.short	0x0100
        /*01f2*/ 	.byte	0x08
	.zero		1


	//   ....[5]....
        /*01f4*/ 	.word	0x000003c0
        /*01f8*/ 	.word	0x000000ff
        /*01fc*/ 	.word	0x00030848
        /*0200*/ 	.short	0x0100
        /*0202*/ 	.byte	0x08
	.zero		1


	//   ....[6]....
        /*0204*/ 	.word	0x000004f0
        /*0208*/ 	.word	0x000000ff
        /*020c*/ 	.word	0x00030850
        /*0210*/ 	.short	0x0100
        /*0212*/ 	.byte	0x08
	.zero		1


	//   ....[7]....
        /*0214*/ 	.word	0x00000500
        /*0218*/ 	.word	0x000000ff
        /*021c*/ 	.word	0x00030860
        /*0220*/ 	.short	0x0100
        /*0222*/ 	.byte	0x08
	.zero		1


	//   ....[8]....
        /*0224*/ 	.word	0x00000510
        /*0228*/ 	.word	0x000000ff
        /*022c*/ 	.word	0x00030858
        /*0230*/ 	.short	0x0100
        /*0232*/ 	.byte	0x08
	.zero		1


	//   ....[9]....
        /*0234*/ 	.word	0x00000520
        /*0238*/ 	.word	0x000000ff
        /*023c*/ 	.word	0x00030868
        /*0240*/ 	.short	0x0100
        /*0242*/ 	.byte	0x08
	.zero		1


	//   ....[10]....
        /*0244*/ 	.word	0x00000610
        /*0248*/ 	.word	0x000000ff
        /*024c*/ 	.word	0x00030870
        /*0250*/ 	.short	0x0100
        /*0252*/ 	.byte	0x06
	.zero		1


	//   ....[11]....
        /*0254*/ 	.word	0x00000620
        /*0258*/ 	.word	0x000000ff
        /*025c*/ 	.word	0x00030880
        /*0260*/ 	.short	0x0100
        /*0262*/ 	.byte	0x06
	.zero		1


	//   ....[12]....
        /*0264*/ 	.word	0x00000630
        /*0268*/ 	.word	0x000000ff
        /*026c*/ 	.word	0x00030878
        /*0270*/ 	.short	0x0100
        /*0272*/ 	.byte	0x06
	.zero		1


	//   ....[13]....
        /*0274*/ 	.word	0x00000640
        /*0278*/ 	.word	0x000000ff
        /*027c*/ 	.word	0x00030888
        /*0280*/ 	.short	0x0100
        /*0282*/ 	.byte	0x06
	.zero		1


	//   ....[14]....
        /*0284*/ 	.word	0x00000770
        /*0288*/ 	.word	0x000000ff
        /*028c*/ 	.word	0x00030890
        /*0290*/ 	.short	0x0100
        /*0292*/ 	.byte	0x08
	.zero		1


	//   ....[15]....
        /*0294*/ 	.word	0x00000780
        /*0298*/ 	.word	0x000000ff
        /*029c*/ 	.word	0x000308a0
        /*02a0*/ 	.short	0x0100
        /*02a2*/ 	.byte	0x08
	.zero		1


	//   ....[16]....
        /*02a4*/ 	.word	0x00000790
        /*02a8*/ 	.word	0x000000ff
        /*02ac*/ 	.word	0x00030898
        /*02b0*/ 	.short	0x0100
        /*02b2*/ 	.byte	0x08
	.zero		1


	//   ....[17]....
        /*02b4*/ 	.word	0x000007a0
        /*02b8*/ 	.word	0x000000ff
        /*02bc*/ 	.word	0x000308a8
        /*02c0*/ 	.short	0x0100
        /*02c2*/ 	.byte	0x08
	.zero		1


	//   ....[18]....
        /*02c4*/ 	.word	0x000008d0
        /*02c8*/ 	.word	0x000000ff
        /*02cc*/ 	.word	0x000308b0
        /*02d0*/ 	.short	0x0100
        /*02d2*/ 	.byte	0x08
	.zero		1


	//   ....[19]....
        /*02d4*/ 	.word	0x000008e0
        /*02d8*/ 	.word	0x000000ff
        /*02dc*/ 	.word	0x000308c0
        /*02e0*/ 	.short	0x0100
        /*02e2*/ 	.byte	0x08
	.zero		1


	//   ....[20]....
        /*02e4*/ 	.word	0x000008f0
        /*02e8*/ 	.word	0x000000ff
        /*02ec*/ 	.word	0x000308b8
        /*02f0*/ 	.short	0x0100
        /*02f2*/ 	.byte	0x08
	.zero		1


	//   ....[21]....
        /*02f4*/ 	.word	0x00000900
        /*02f8*/ 	.word	0x000000ff
        /*02fc*/ 	.word	0x000308c8
        /*0300*/ 	.short	0x0100
        /*0302*/ 	.byte	0x08
	.zero		1


	//   ....[22]....
        /*0304*/ 	.word	0x00001bc0
        /*0308*/ 	.word	0x000000ff
        /*030c*/ 	.word	0x00030800
        /*0310*/ 	.short	0x010a
        /*0312*/ 	.byte	0x26
	.zero		1


	//   ....[23]....
        /*0314*/ 	.word	0x00001c40
        /*0318*/ 	.word	0x00000003
        /*031c*/ 	.word	0x00030830
        /*0320*/ 	.short	0x010a
        /*0322*/ 	.byte	0x3f
	.zero		1


	//   ....[24]....
        /*0324*/ 	.word	0x00001ca0
        /*0328*/ 	.word	0x00000003
        /*032c*/ 	.word	0x00030830
        /*0330*/ 	.short	0x010a
        /*0332*/ 	.byte	0x3f
	.zero		1


	//   ....[25]....
        /*0334*/ 	.word	0x000026d0
        /*0338*/ 	.word	0x00000002
        /*033c*/ 	.word	0x00000000
        /*0340*/ 	.short	0x0101
        /*0342*/ 	.byte	0x3f
	.zero		1


	//   ....[26]....
        /*0344*/ 	.word	0x00004370
        /*0348*/ 	.word	0x000000ff
        /*034c*/ 	.word	0x00030830
        /*0350*/ 	.short	0x010a
        /*0352*/ 	.byte	0x27
	.zero		1


	//   ....[27]....
        /*0354*/ 	.word	0x000043b0
        /*0358*/ 	.word	0x000000ff
        /*035c*/ 	.word	0x00030830
        /*0360*/ 	.short	0x010a
        /*0362*/ 	.byte	0x27
	.zero		1


	//   ....[28]....
        /*0364*/ 	.word	0x00005210
        /*0368*/ 	.word	0x000000ff
        /*036c*/ 	.word	0x00030850
        /*0370*/ 	.short	0x010a
        /*0372*/ 	.byte	0x0a
	.zero		1


	//   ....[29]....
        /*0374*/ 	.word	0x00005250
        /*0378*/ 	.word	0x000000ff
        /*037c*/ 	.word	0x00030850
        /*0380*/ 	.short	0x010a
        /*0382*/ 	.byte	0x0a
	.zero		1


	//   ....[30]....
        /*0384*/ 	.word	0x000054d0
        /*0388*/ 	.word	0x00000002
        /*038c*/ 	.word	0x00000000
        /*0390*/ 	.short	0x0101
        /*0392*/ 	.byte	0x3f
	.zero		1


	//   ....[31]....
        /*0394*/ 	.word	0x000065a0
        /*0398*/ 	.word	0x0000009b
        /*039c*/ 	.word	0x00000000
        /*03a0*/ 	.short	0x0101
        /*03a2*/ 	.byte	0x3f
	.zero		1


	//   ....[32]....
        /*03a4*/ 	.word	0x00006cc0
        /*03a8*/ 	.word	0x000000ff
        /*03ac*/ 	.word	0x00030830
        /*03b0*/ 	.short	0x010a
        /*03b2*/ 	.byte	0x06
	.zero		1


	//   ....[33]....
        /*03b4*/ 	.word	0x00006d00
        /*03b8*/ 	.word	0x000000ff
        /*03bc*/ 	.word	0x00030830
        /*03c0*/ 	.short	0x010a
        /*03c2*/ 	.byte	0x06
	.zero		1


	//   ....[34]....
        /*03c4*/ 	.word	0x00007b60
        /*03c8*/ 	.word	0x000000ff
        /*03cc*/ 	.word	0x00030850
        /*03d0*/ 	.short	0x010a
        /*03d2*/ 	.byte	0x0e
	.zero		1


	//   ....[35]....
        /*03d4*/ 	.word	0x00007ba0
        /*03d8*/ 	.word	0x000000ff
        /*03dc*/ 	.word	0x00030850
        /*03e0*/ 	.short	0x010a
        /*03e2*/ 	.byte	0x0e
	.zero		1


	//   ....[36]....
        /*03e4*/ 	.word	0x000084c0
        /*03e8*/ 	.word	0x0000009f
        /*03ec*/ 	.word	0x00000000
        /*03f0*/ 	.short	0x0101
        /*03f2*/ 	.byte	0x3f
	.zero		1


	//   ....[37]....
        /*03f4*/ 	.word	0x00008520
        /*03f8*/ 	.word	0x000000a3
        /*03fc*/ 	.word	0x00000000
        /*0400*/ 	.short	0x0101
        /*0402*/ 	.byte	0x3f
	.zero		1


	//   ....[38]....
        /*0404*/ 	.word	0x000089c0
        /*0408*/ 	.word	0x000000ff
        /*040c*/ 	.word	0x00030830
        /*0410*/ 	.short	0x010a
        /*0412*/ 	.byte	0x06
	.zero		1


	//   ....[39]....
        /*0414*/ 	.word	0x00008a00
        /*0418*/ 	.word	0x000000ff
        /*041c*/ 	.word	0x00030830
        /*0420*/ 	.short	0x010a
        /*0422*/ 	.byte	0x06
	.zero		1


	//   ....[40]....
        /*0424*/ 	.word	0x00009860
        /*0428*/ 	.word	0x000000ff
        /*042c*/ 	.word	0x00030850
        /*0430*/ 	.short	0x010a
        /*0432*/ 	.byte	0x0a
	.zero		1


	//   ....[41]....
        /*0434*/ 	.word	0x000098a0
        /*0438*/ 	.word	0x000000ff
        /*043c*/ 	.word	0x00030850
        /*0440*/ 	.short	0x010a
        /*0442*/ 	.byte	0x0a
	.zero		1


	//   ....[42]....
        /*0444*/ 	.word	0x00009b50
        /*0448*/ 	.word	0x00000002
        /*044c*/ 	.word	0x00000000
        /*0450*/ 	.short	0x0101
        /*0452*/ 	.byte	0x3f
	.zero		1


	//   ....[43]....
        /*0454*/ 	.word	0x0000ac50
        /*0458*/ 	.word	0x0000009f
        /*045c*/ 	.word	0x00000000
        /*0460*/ 	.short	0x0101
        /*0462*/ 	.byte	0x3f
	.zero		1


	//   ....[44]....
        /*0464*/ 	.word	0x0000b820
        /*0468*/ 	.word	0x000000ff
        /*046c*/ 	.word	0x00030850
        /*0470*/ 	.short	0x010a
        /*0472*/ 	.byte	0x05
	.zero		1


	//   ....[45]....
        /*0474*/ 	.word	0x0000b860
        /*0478*/ 	.word	0x000000ff
        /*047c*/ 	.word	0x00030850
        /*0480*/ 	.short	0x010a
        /*0482*/ 	.byte	0x05
	.zero		1


	//   ....[46]....
        /*0484*/ 	.word	0x0000bdd0
        /*0488*/ 	.word	0x00000007
        /*048c*/ 	.word	0x00000000
        /*0490*/ 	.short	0x0101
        /*0492*/ 	.byte	0x3f
	.zero		1


	//   ....[47]....
        /*0494*/ 	.word	0x0000d4a0
        /*0498*/ 	.word	0x000000ff
        /*049c*/ 	.word	0x00000000
        /*04a0*/ 	.short	0x0101
        /*04a2*/ 	.byte	0x05
	.zero		1


	//   ....[48]....
        /*04a4*/ 	.word	0x0000f180
        /*04a8*/ 	.word	0x00000008
        /*04ac*/ 	.word	0x00030840
        /*04b0*/ 	.short	0x010a
        /*04b2*/ 	.byte	0x3f
	.zero		1


	//   ....[49]....
        /*04b4*/ 	.word	0x0000f6c0
        /*04b8*/ 	.word	0x000000ff
        /*04bc*/ 	.word	0x00030820
        /*04c0*/ 	.short	0x010a
        /*04c2*/ 	.byte	0x28
	.zero		1


	//   ....[50]....
        /*04c4*/ 	.word	0x0000f9b0
        /*04c8*/ 	.word	0x00000003
        /*04cc*/ 	.word	0x00030840
        /*04d0*/ 	.short	0x010a
        /*04d2*/ 	.byte	0x3f
	.zero		1


	//   ....[51]....
        /*04d4*/ 	.word	0x0000fc60
        /*04d8*/ 	.word	0x00000002
        /*04dc*/ 	.word	0x00000060
        /*04e0*/ 	.short	0x010a
        /*04e2*/ 	.byte	0x3f
	.zero		1


	//   ....[52]....
        /*04e4*/ 	.word	0x000101e0
        /*04e8*/ 	.word	0x00000003
        /*04ec*/ 	.word	0x00030840
        /*04f0*/ 	.short	0x010a
        /*04f2*/ 	.byte	0x3f
	.zero		1


	//   ....[53]....
        /*04f4*/ 	.word	0x00010490
        /*04f8*/ 	.word	0x00000002
        /*04fc*/ 	.word	0x00000060
        /*0500*/ 	.short	0x010a
        /*0502*/ 	.byte	0x3f
	.zero		1


	//   ....[54]....
        /*0504*/ 	.word	0x00010930
        /*0508*/ 	.word	0x00000002
        /*050c*/ 	.word	0x00030840
        /*0510*/ 	.short	0x010a
        /*0512*/ 	.byte	0x3f
	.zero		1


	//   ....[55]....
        /*0514*/ 	.word	0x00010c10
        /*0518*/ 	.word	0x00000002
        /*051c*/ 	.word	0x00000060
        /*0520*/ 	.short	0x010a
        /*0522*/ 	.byte	0x3f
	.zero		1


	//   ....[56]....
        /*0524*/ 	.word	0x00011080
        /*0528*/ 	.word	0x00000003
        /*052c*/ 	.word	0x00030860
        /*0530*/ 	.short	0x010a
        /*0532*/ 	.byte	0x3f
	.zero		1


	//   ....[57]....
        /*0534*/ 	.word	0x00011530
        /*0538*/ 	.word	0x00000007
        /*053c*/ 	.word	0x00030820
        /*0540*/ 	.short	0x010a
        /*0542*/ 	.byte	0x3f
	.zero		1


	//   ....[58]....
        /*0544*/ 	.word	0x000116a0
        /*0548*/ 	.word	0x00000005
        /*054c*/ 	.word	0x00000000
        /*0550*/ 	.short	0x010a
        /*0552*/ 	.byte	0x3f
	.zero		1


	//   ....[59]....
        /*0554*/ 	.word	0x00011710
        /*0558*/ 	.word	0x00000003
        /*055c*/ 	.word	0x00000000
        /*0560*/ 	.short	0x010a
        /*0562*/ 	.byte	0x3f
	.zero		1


	//   ....[60]....
        /*0564*/ 	.word	0x00011770
        /*0568*/ 	.word	0x00000005
        /*056c*/ 	.word	0x00000000
        /*0570*/ 	.short	0x010a
        /*0572*/ 	.byte	0x3f
	.zero		1


	//   ....[61]....
        /*0574*/ 	.word	0x000117a0
        /*0578*/ 	.word	0x00000003
        /*057c*/ 	.word	0x00000000
        /*0580*/ 	.short	0x010a
        /*0582*/ 	.byte	0x3f
	.zero		1


	//   ....[62]....
        /*0584*/ 	.word	0x00011810
        /*0588*/ 	.word	0x00000003
        /*058c*/ 	.word	0x00030800
        /*0590*/ 	.short	0x010a
        /*0592*/ 	.byte	0x3f
	.zero		1


	//   ....[63]....
        /*0594*/ 	.word	0x00011860
        /*0598*/ 	.word	0x00000003
        /*059c*/ 	.word	0x00030830
        /*05a0*/ 	.short	0x010a
        /*05a2*/ 	.byte	0x3f
	.zero		1


	//   ....[64]....
        /*05a4*/ 	.word	0x000118c0
        /*05a8*/ 	.word	0x00000099
        /*05ac*/ 	.word	0x00030830
        /*05b0*/ 	.short	0x010a
        /*05b2*/ 	.byte	0x3f
	.zero		1


	//   ....[65]....
        /*05b4*/ 	.word	0x00011920
        /*05b8*/ 	.word	0x000000d7
        /*05bc*/ 	.word	0x00030850
        /*05c0*/ 	.short	0x010a
        /*05c2*/ 	.byte	0x3f
	.zero		1


	//   ....[66]....
        /*05c4*/ 	.word	0x00011980
        /*05c8*/ 	.word	0x00000004
        /*05cc*/ 	.word	0x00030830
        /*05d0*/ 	.short	0x010a
        /*05d2*/ 	.byte	0x3f
	.zero		1


	//   ....[67]....
        /*05d4*/ 	.word	0x000119e0
        /*05d8*/ 	.word	0x00000003
        /*05dc*/ 	.word	0x00030850
        /*05e0*/ 	.short	0x010a
        /*05e2*/ 	.byte	0x3f
	.zero		1


	//   ....[68]....
        /*05e4*/ 	.word	0x00011a40
        /*05e8*/ 	.word	0x00000004
        /*05ec*/ 	.word	0x00030830
        /*05f0*/ 	.short	0x010a
        /*05f2*/ 	.byte	0x3f
	.zero		1


	//   ....[69]....
        /*05f4*/ 	.word	0x00011aa0
        /*05f8*/ 	.word	0x00000003
        /*05fc*/ 	.word	0x00030850
        /*0600*/ 	.short	0x010a
        /*0602*/ 	.byte	0x3f
	.zero		1


	//   ....[70]....
        /*0604*/ 	.word	0x00011b00
        /*0608*/ 	.word	0x00000005
        /*060c*/ 	.word	0x00030850
        /*0610*/ 	.short	0x010a
        /*0612*/ 	.byte	0x3f
	.zero		1


	//   ....[71]....
        /*0614*/ 	.word	0x00011c80
        /*0618*/ 	.word	0x00000008
        /*061c*/ 	.word	0x00030840
        /*0620*/ 	.short	0x010a
        /*0622*/ 	.byte	0x3f
	.zero		1


	//   ....[72]....
        /*0624*/ 	.word	0x00011ce0
        /*0628*/ 	.word	0x00000008
        /*062c*/ 	.word	0x00030820
        /*0630*/ 	.short	0x010a
        /*0632*/ 	.byte	0x3f
	.zero		1


	//   ....[73]....
        /*0634*/ 	.word	0x00011d30
        /*0638*/ 	.word	0x00000003
        /*063c*/ 	.word	0x00030840
        /*0640*/ 	.short	0x010a
        /*0642*/ 	.byte	0x3f
	.zero		1


	//   ....[74]....
        /*0644*/ 	.word	0x00011d80
        /*0648*/ 	.word	0x00000002
        /*064c*/ 	.word	0x00000060
        /*0650*/ 	.short	0x010a
        /*0652*/ 	.byte	0x3f
	.zero		1


	//   ....[75]....
        /*0654*/ 	.word	0x00011dd0
        /*0658*/ 	.word	0x00000003
        /*065c*/ 	.word	0x00030840
        /*0660*/ 	.short	0x010a
        /*0662*/ 	.byte	0x3f
	.zero		1


	//   ....[76]....
        /*0664*/ 	.word	0x00011e20
        /*0668*/ 	.word	0x00000002
        /*066c*/ 	.word	0x00000060
        /*0670*/ 	.short	0x010a
        /*0672*/ 	.byte	0x3f
	.zero		1


	//   ....[77]....
        /*0674*/ 	.word	0x00011e70
        /*0678*/ 	.word	0x00000002
        /*067c*/ 	.word	0x00030840
        /*0680*/ 	.short	0x010a
        /*0682*/ 	.byte	0x3f
	.zero		1


	//   ....[78]....
        /*0684*/ 	.word	0x00011ec0
        /*0688*/ 	.word	0x00000002
        /*068c*/ 	.word	0x00000060
        /*0690*/ 	.short	0x010a
        /*0692*/ 	.byte	0x3f
	.zero		1


	//   ....[79]....
        /*0694*/ 	.word	0x00011f10
        /*0698*/ 	.word	0x00000003
        /*069c*/ 	.word	0x00030860
        /*06a0*/ 	.short	0x010a
        /*06a2*/ 	.byte	0x3f
	.zero		1


	//   ....[80]....
        /*06a4*/ 	.word	0x00011ff0
        /*06a8*/ 	.word	0x00000007
        /*06ac*/ 	.word	0x00030820
        /*06b0*/ 	.short	0x010a
        /*06b2*/ 	.byte	0x3f
	.zero		1


	//   ....[81]....
        /*06b4*/ 	.word	0x00012040
        /*06b8*/ 	.word	0x00000005
        /*06bc*/ 	.word	0x00000000
        /*06c0*/ 	.short	0x010a
        /*06c2*/ 	.byte	0x3f
	.zero		1


	//   ....[82]....
        /*06c4*/ 	.word	0x00012090
        /*06c8*/ 	.word	0x00000003
        /*06cc*/ 	.word	0x00000000
        /*06d0*/ 	.short	0x010a
        /*06d2*/ 	.byte	0x3f
	.zero		1


	//   ....[83]....
        /*06d4*/ 	.word	0x000120e0
        /*06d8*/ 	.word	0x00000005
        /*06dc*/ 	.word	0x00000000
        /*06e0*/ 	.short	0x010a
        /*06e2*/ 	.byte	0x3f
	.zero		1


	//----- nvinfo : EIATTR_NUM_MBARRIERS
	.align		4
.L_477:
        /*06e4*/ 	.byte	0x03, 0x38
        /*06e6*/ 	.short	0x0016


	//----- nvinfo : EIATTR_EXIT_INSTR_OFFSETS
	.align		4
        /*06e8*/ 	.byte	0x04, 0x1c
        /*06ea*/ 	.short	(.L_479 - .L_478)


	//   ....[0]....
.L_478:
        /*06ec*/ 	.word	0x00000a30


	//   ....[1]....
        /*06f0*/ 	.word	0x0000df50


	//   ....[2]....
        /*06f4*/ 	.word	0x0000dfb0


	//   ....[3]....
        /*06f8*/ 	.word	0x000115a0


	//   ....[4]....
        /*06fc*/ 	.word	0x000117f0


	//----- nvinfo : EIATTR_MAX_THREADS
	.align		4
.L_479:
        /*0700*/ 	.byte	0x04, 0x05
        /*0702*/ 	.short	(.L_481 - .L_480)
.L_480:
        /*0704*/ 	.word	0x00000180
        /*0708*/ 	.word	0x00000001
        /*070c*/ 	.word	0x00000001


	//----- nvinfo : EIATTR_CRS_STACK_SIZE
	.align		4
.L_481:
        /*0710*/ 	.byte	0x04, 0x1e
        /*0712*/ 	.short	(.L_483 - .L_482)
.L_482:
        /*0714*/ 	.word	0x00000000


	//----- nvinfo : EIATTR_CBANK_PARAM_SIZE
	.align		4
.L_483:
        /*0718*/ 	.byte	0x03, 0x19
        /*071a*/ 	.short	0x0bf0


	//----- nvinfo : EIATTR_PARAM_CBANK
	.align		4
        /*071c*/ 	.byte	0x04, 0x0a
        /*071e*/ 	.short	(.L_485 - .L_484)
	.align		4
.L_484:
        /*0720*/ 	.word	index@(.nv.constant0._ZN7cutlass13device_kernelIN5flash11enable_sm90INS1_16FlashAttnFwdSm90INS1_25CollectiveMainloopFwdSm90ILi2EN4cute5tupleIJNS5_1CILi1EEES8_S8_EEENS6_IJNS7_ILi128EEENS7_ILi64EEENS7_ILi256EEEEEELi256ENS_10bfloat16_tEfNS_4arch4Sm90ELb0ELb1ELb0ELb0ELb0ELb0ELb0ELb1ELb1ELb0ELb0ELb0EEENS1_21CollectiveEpilogueFwdINS6_IJSA_SC_SB_EEES9_SE_SG_Li256ELb0ELb0ELb0ELb0EEENS1_30DynamicPersistentTileSchedulerILi256ELi32ELb0ELb0ELb1EEEEEEEEEvNT_6ParamsE)
        /*0724*/ 	.short	0x0210
        /*0726*/ 	.short	0x0bf0


	//----- nvinfo : EIATTR_SW_WAR
	.align		4
.L_485:
        /*0728*/ 	.byte	0x04, 0x36
        /*072a*/ 	.short	(.L_487 - .L_486)
.L_486:
        /*072c*/ 	.word	0x00000008
.L_487:


//--------------------- .nv.info._ZN7cutlass13device_kernelIN5flash11enable_sm90INS1_16FlashAttnFwdSm90INS1_25CollectiveMainloopFwdSm90ILi2EN4cute5tupleIJNS5_1CILi1EEES8_S8_EEENS6_IJNS7_ILi128EEENS7_ILi64EEENS7_ILi256EEEEEELi256ENS_10bfloat16_tEfNS_4arch4Sm90ELb0ELb1ELb0ELb1ELb0ELb0ELb0ELb1ELb1ELb0ELb0ELb0EEENS1_21CollectiveEpilogueFwdINS6_IJSA_SC_SB_EEES9_SE_SG_Li256ELb1ELb0ELb0ELb0EEENS1_36VarlenDynamicPersistentTileSchedulerILi128ELi64ELi256ELi32ELb0ELb0ELb1ELb1ELb0ELb1EEEEEEEEEvNT_6ParamsE --------------------------
	.section	.nv.info._ZN7cutlass13device_kernelIN5flash11enable_sm90INS1_16FlashAttnFwdSm90INS1_25CollectiveMainloopFwdSm90ILi2EN4cute5tupleIJNS5_1CILi1EEES8_S8_EEENS6_IJNS7_ILi128EEENS7_ILi64EEENS7_ILi256EEEEEELi256ENS_10bfloat16_tEfNS_4arch4Sm90ELb0ELb1ELb0ELb1ELb0ELb0ELb0ELb1ELb1ELb0ELb0ELb0EEENS1_21CollectiveEpilogueFwdINS6_IJSA_SC_SB_EEES9_SE_SG_Li256ELb1ELb0ELb0ELb0EEENS1_36VarlenDynamicPersistentTileSchedulerILi128ELi64ELi256ELi32ELb0ELb0ELb1ELb1ELb0ELb1EEEEEEEEEvNT_6ParamsE,"",@"SHT_CUDA_INFO"
	.sectionflags	@""
	.align	4


	//----- nvinfo : EIATTR_CUDA_API_VERSION
	.align		4
        /*0000*/ 	.byte	0x04, 0x37
        /*0002*/ 	.short	(.L_489 - .L_488)
.L_488:
        /*0004*/ 	.word	0x00000082


	//----- nvinfo : EIATTR_KPARAM_INFO
	.align		4
.L_489:
        /*0008*/ 	.byte	0x04, 0x17
        /*000a*/ 	.short	(.L_491 - .L_490)
.L_490:
        /*000c*/ 	.word	0x00000000
        /*0010*/ 	.short	0x0000
        /*0012*/ 	.short	0x0070
        /*0014*/ 	.byte	0x00, 0xf0, 0x01, 0x28


	//----- nvinfo : EIATTR_SPARSE_MMA_MASK
	.align		4
.L_491:
        /*0018*/ 	.byte	0x03, 0x50
        /*001a*/ 	.short	0x0000


	//----- nvinfo : EIATTR_MAXREG_COUNT
	.align		4
        /*001c*/ 	.byte	0x03, 0x1b
        /*001e*/ 	.short	0x00a8


	//----- nvinfo : EIATTR_NUM_BARRIERS
	.align		4
        /*0020*/ 	.byte	0x02, 0x4c
        /*0022*/ 	.byte	0x09
	.zero		1


	//----- nvinfo : EIATTR_EXTERNS
	.align		4
        /*0024*/ 	.byte	0x04, 0x0f
        /*0026*/ 	.short	(.L_493 - .L_492)


	//   ....[0]....
	.align		4
.L_492:
        /*0028*/ 	.word	index@(__assertfail)


	//----- nvinfo : EIATTR_ANNOTATIONS
	.align		4
.L_493:
        /*002c*/ 	.byte	0x04, 0x55
        /*002e*/ 	.short	(.L_495 - .L_494)


	//   ....[0]....
.L_494:
        /* <DEDUP_REMOVED lines=32> */


	//----- nvinfo : EIATTR_MERCURY_ISA_VERSION
	.align		4
.L_495:
        /*0220*/ 	.byte	0x03, 0x5f
        /*0222*/ 	.short	0x0101


	//----- nvinfo : EIATTR_UNUSED_LOAD_BYTE_OFFSET
	.align		4
        /*0224*/ 	.byte	0x04, 0x44
        /*0226*/ 	.short	(.L_497 - .L_496)


	//   ....[0]....
.L_496:
        /*0228*/ 	.word	0x00000a50
        /*022c*/ 	.word	0x0000fff0


	//   ....[1]....
        /*0230*/ 	.word	0x0000c550
        /*0234*/ 	.word	0x0000fff0


	//----- nvinfo : EIATTR_INT_WARP_WIDE_INSTR_OFFSETS
	.align		4
.L_497:
        /*0238*/ 	.byte	0x04, 0x31
        /*023a*/ 	.short	(.L_499 - .L_498)


	//   ....[0]....
.L_498:
        /*023c*/ 	.word	0x00000160


	//   ....[1]....
        /*0240*/ 	.word	0x000001a0


	//   ....[2]....
        /*0244*/ 	.word	0x00000210


	//   ....[3]....
        /*0248*/ 	.word	0x000104f0


	//   ....[4]....
        /*024c*/ 	.word	0x00010580


	//   ....[5]....
        /*0250*/ 	.word	0x00010a80


	//   ....[6]....
        /*0254*/ 	.word	0x00010b00


	//   ....[7]....
        /*0258*/ 	.word	0x00010c10


	//   ....[8]....
        /*025c*/ 	.word	0x00010d00


	//   ....[9]....
        /*0260*/ 	.word	0x00010df0


	//   ....[10]....
        /*0264*/ 	.word	0x00013490


	//   ....[11]....
        /*0268*/ 	.word	0x00013520


	//----- nvinfo : EIATTR_COOP_GROUP_MASK_REGIDS
	.align		4
.L_499:
        /*026c*/ 	.byte	0x04, 0x29
        /*026e*/ 	.short	(.L_501 - .L_500)


	//   ....[0]....
.L_500:
        /*0270*/ 	.word	0xffffffff


	//   ....[1]....
        /*0274*/ 	.word	0xffffffff


	//   ....[2]....
        /*0278*/ 	.word	0xffffffff


	//   ....[3]....
        /*027c*/ 	.word	0xffffffff


	//   ....[4]....
        /*0280*/ 	.word	0xffffffff


	//   ....[5]....
        /*0284*/ 	.word	0xffffffff


	//   ....[6]....
        /*0288*/ 	.word	0xffffffff


	//   ....[7]....
        /*028c*/ 	.word	0xffffffff


	//   ....[8]....
        /*0290*/ 	.word	0xffffffff


	//   ....[9]....
        /*0294*/ 	.word	0xffffffff


	//   ....[10]....
        /*0298*/ 	.word	0xffffffff


	//   ....[11]....
        /*029c*/ 	.word	0xffffffff


	//   ....[12]....
        /*02a0*/ 	.word	0xffffffff


	//   ....[13]....
        /*02a4*/ 	.word	0xffffffff


	//   ....[14]....
        /*02a8*/ 	.word	0xffffffff


	//   ....[15]....
        /*02ac*/ 	.word	0xffffffff


	//   ....[16]....
        /*02b0*/ 	.word	0xffffffff


	//   ....[17]....
        /*02b4*/ 	.word	0xffffffff


	//   ....[18]....
        /*02b8*/ 	.word	0xffffffff


	//   ....[19]....
        /*02bc*/ 	.word	0xffffffff


	//   ....[20]....
        /*02c0*/ 	.word	0xffffffff


	//   ....[21]....
        /*02c4*/ 	.word	0xffffffff


	//   ....[22]....
        /*02c8*/ 	.word	0xffffffff


	//   ....[23]....
        /*02cc*/ 	.word	0xffffffff


	//   ....[24]....
        /*02d0*/ 	.word	0xffffffff


	//   ....[25]....
        /*02d4*/ 	.word	0xffffffff


	//   ....[26]....
        /*02d8*/ 	.word	0xffffffff


	//   ....[27]....
        /*02dc*/ 	.word	0xffffffff


	//   ....[28]....
        /*02e0*/ 	.word	0xffffffff


	//   ....[29]....
        /*02e4*/ 	.word	0xffffffff


	//   ....[30]....
        /*02e8*/ 	.word	0xffffffff


	//   ....[31]....
        /*02ec*/ 	.word	0xffffffff


	//   ....[32]....
        /*02f0*/ 	.word	0xffffffff


	//   ....[33]....
        /*02f4*/ 	.word	0xffffffff


	//   ....[34]....
        /*02f8*/ 	.word	0xffffffff


	//   ....[35]....
        /*02fc*/ 	.word	0xffffffff


	//   ....[36]....
        /*0300*/ 	.word	0xffffffff


	//   ....[37]....
        /*0304*/ 	.word	0xffffffff


	//   ....[38]....
        /*0308*/ 	.word	0xffffffff


	//   ....[39]....
        /*030c*/ 	.word	0xffffffff


	//   ....[40]....
        /*0310*/ 	.word	0xffffffff


	//   ....[41]....
        /*0314*/ 	.word	0xffffffff


	//   ....[42]....
        /*0318*/ 	.word	0xffffffff


	//   ....[43]....
        /*031c*/ 	.word	0xffffffff


	//   ....[44]....
        /*0320*/ 	.word	0xffffffff


	//   ....[45]....
        /*0324*/ 	.word	0xffffffff


	//   ....[46]....
        /*0328*/ 	.word	0xffffffff


	//   ....[47]....
        /*032c*/ 	.word	0xffffffff


	//   ....[48]....
        /*0330*/ 	.word	0xffffffff


	//   ....[49]....
        /*0334*/ 	.word	0xffffffff


	//   ....[50]....
        /*0338*/ 	.word	0xffffffff


	//   ....[51]....
        /*033c*/ 	.word	0xffffffff


	//   ....[52]....
        /*0340*/ 	.word	0xffffffff


	//   ....[53]....
        /*0344*/ 	.word	0xffffffff


	//   ....[54]....
        /*0348*/ 	.word	0xffffffff


	//   ....[55]....
        /*034c*/ 	.word	0xffffffff


	//   ....[56]....
        /*0350*/ 	.word	0xffffffff


	//   ....[57]....
        /*0354*/ 	.word	0xffffffff


	//   ....[58]....
        /*0358*/ 	.word	0xffffffff


	//   ....[59]....
        /*035c*/ 	.word	0xffffffff


	//   ....[60]....
        /*0360*/ 	.word	0xffffffff


	//   ....[61]....
        /*0364*/ 	.word	0xffffffff


	//   ....[62]....
        /*0368*/ 	.word	0x0500000f


	//   ....[63]....
        /*036c*/ 	.word	0x0500000f


	//   ....[64]....
        /*0370*/ 	.word	0x0500000f


	//   ....[65]....
        /*0374*/ 	.word	0x0500000f


	//   ....[66]....
        /*0378*/ 	.word	0x0500000f


	//   ....[67]....
        /*037c*/ 	.word	0x0500000f


	//   ....[68]....
        /*0380*/ 	.word	0x0500000f


	//   ....[69]....
        /*0384*/ 	.word	0x0500000f


	//   ....[70]....
        /*0388*/ 	.word	0x0500000f


	//   ....[71]....
        /*038c*/ 	.word	0x0500000f


	//   ....[72]....
        /*0390*/ 	.word	0x0500000f


	//   ....[73]....
        /*0394*/ 	.word	0x0500000f


	//   ....[74]....
        /*0398*/ 	.word	0x0500000f


	//   ....[75]....
        /*039c*/ 	.word	0x0500000f


	//   ....[76]....
        /*03a0*/ 	.word	0x0500000f


	//   ....[77]....
        /*03a4*/ 	.word	0x0500000f


	//   ....[78]....
        /*03a8*/ 	.word	0x0500000f


	//   ....[79]....
        /*03ac*/ 	.word	0x0500000f


	//   ....[80]....
        /*03b0*/ 	.word	0x0500000f


	//----- nvinfo : EIATTR_COOP_GROUP_INSTR_OFFSETS
	.align		4
.L_501:
        /*03b4*/ 	.byte	0x04, 0x28
        /*03b6*/ 	.short	(.L_503 - .L_502)


	//   ....[0]....
.L_502:
        /*03b8*/ 	.word	0x00000060


	//   ....[1]....
        /*03bc*/ 	.word	0x00000170


	//   ....[2]....
        /*03c0*/ 	.word	0x000001c0


	//   ....[3]....
        /*03c4*/ 	.word	0x000003f0


	//   ....[4]....
        /*03c8*/ 	.word	0x00000550


	//   ....[5]....
        /*03cc*/ 	.word	0x00000670


	//   ....[6]....
        /*03d0*/ 	.word	0x000007d0


	//   ....[7]....
        /*03d4*/ 	.word	0x000019e0


	//   ....[8]....
        /*03d8*/ 	.word	0x000031c0


	//   ....[9]....
        /*03dc*/ 	.word	0x00003370


	//   ....[10]....
        /*03e0*/ 	.word	0x00003630


	//   ....[11]....
        /*03e4*/ 	.word	0x000036d0


	//   ....[12]....
        /*03e8*/ 	.word	0x00005e00


	//   ....[13]....
        /*03ec*/ 	.word	0x00005f00


	//   ....[14]....
        /*03f0*/ 	.word	0x000062b0


	//   ....[15]....
        /*03f4*/ 	.word	0x00006320


	//   ....[16]....
        /*03f8*/ 	.word	0x00007e00


	//   ....[17]....
        /*03fc*/ 	.word	0x00007f30


	//   ....[18]....
        /*0400*/ 	.word	0x00008180


	//   ....[19]....
        /*0404*/ 	.word	0x00008210


	//   ....[20]....
        /*0408*/ 	.word	0x0000a410


	//   ....[21]....
        /*040c*/ 	.word	0x0000a510


	//   ....[22]....
        /*0410*/ 	.word	0x0000a8c0


	//   ....[23]....
        /*0414*/ 	.word	0x0000a920


	//   ....[24]....
        /*0418*/ 	.word	0x0000b900


	//   ....[25]....
        /*041c*/ 	.word	0x0000b940


	//   ....[26]....
        /*0420*/ 	.word	0x0000ba70


	//   ....[27]....
        /*0424*/ 	.word	0x0000ba80


	//   ....[28]....
        /*0428*/ 	.word	0x0000f090


	//   ....[29]....
        /*042c*/ 	.word	0x0000f210


	//   ....[30]....
        /*0430*/ 	.word	0x0000f240


	//   ....[31]....
        /*0434*/ 	.word	0x0000f280


	//   ....[32]....
        /*0438*/ 	.word	0x0000f2f0


	//   ....[33]....
        /*043c*/ 	.word	0x0000f350


	//   ....[34]....
        /*0440*/ 	.word	0x0000f390


	//   ....[35]....
        /*0444*/ 	.word	0x0000f530


	//   ....[36]....
        /*0448*/ 	.word	0x0000f590


	//   ....[37]....
        /*044c*/ 	.word	0x0000f5d0


	//   ....[38]....
        /*0450*/ 	.word	0x0000f610


	//   ....[39]....
        /*0454*/ 	.word	0x0000f640


	//   ....[40]....
        /*0458*/ 	.word	0x0000f670


	//   ....[41]....
        /*045c*/ 	.word	0x0000f700


	//   ....[42]....
        /*0460*/ 	.word	0x0000f760


	//   ....[43]....
        /*0464*/ 	.word	0x0000f7f0


	//   ....[44]....
        /*0468*/ 	.word	0x000139d0


	//   ....[45]....
        /*046c*/ 	.word	0x000139e0


	//   ....[46]....
        /*0470*/ 	.word	0x00013af0


	//   ....[47]....
        /*0474*/ 	.word	0x00013b50


	//   ....[48]....
        /*0478*/ 	.word	0x00013b90


	//   ....[49]....
        /*047c*/ 	.word	0x00013bd0


	//   ....[50]....
        /*0480*/ 	.word	0x00013c00


	//   ....[51]....
        /*0484*/ 	.word	0x00013c30


	//   ....[52]....
        /*0488*/ 	.word	0x00013dc0


	//   ....[53]....
        /*048c*/ 	.word	0x00013e20


	//   ....[54]....
        /*0490*/ 	.word	0x00013e60


	//   ....[55]....
        /*0494*/ 	.word	0x00013ea0


	//   ....[56]....
        /*0498*/ 	.word	0x00013ed0


	//   ....[57]....
        /*049c*/ 	.word	0x00013f00


	//   ....[58]....
        /*04a0*/ 	.word	0x00013fc0


	//   ....[59]....
        /*04a4*/ 	.word	0x00013fe0


	//   ....[60]....
        /*04a8*/ 	.word	0x00014050


	//   ....[61]....
        /*04ac*/ 	.word	0x000146e0


	//   ....[62]....
        /*04b0*/ 	.word	0x00014d90


	//   ....[63]....
        /*04b4*/ 	.word	0x000151b0


	//   ....[64]....
        /*04b8*/ 	.word	0x00015240


	//   ....[65]....
        /*04bc*/ 	.word	0x000152e0


	//   ....[66]....
        /*04c0*/ 	.word	0x00015390


	//   ....[67]....
        /*04c4*/ 	.word	0x00015410


	//   ....[68]....
        /*04c8*/ 	.word	0x00015490


	//   ....[69]....
        /*04cc*/ 	.word	0x00015510


	//   ....[70]....
        /*04d0*/ 	.word	0x00015590


	//   ....[71]....
        /*04d4*/ 	.word	0x00015620


	//   ....[72]....
        /*04d8*/ 	.word	0x000156d0


	//   ....[73]....
        /*04dc*/ 	.word	0x00015750


	//   ....[74]....
        /*04e0*/ 	.word	0x000157d0


	//   ....[75]....
        /*04e4*/ 	.word	0x00015850


	//   ....[76]....
        /*04e8*/ 	.word	0x000158d0


	//   ....[77]....
        /*04ec*/ 	.word	0x00015940


	//   ....[78]....
        /*04f0*/ 	.word	0x000159e0


	//   ....[79]....
        /*04f4*/ 	.word	0x00015a70


	//   ....[80]....
        /*04f8*/ 	.word	0x00015ba0


	//----- nvinfo : EIATTR_REG_RECONFIG
	.align		4
.L_503:
        /*04fc*/ 	.byte	0x01, 0x54
	.zero		2


	//----- nvinfo : EIATTR_SYSCALL_OFFSETS
	.align		4
        /*0500*/ 	.byte	0x04, 0x46
        /*0502*/ 	.short	(.L_505 - .L_504)


	//   ....[0]....
.L_504:
        /*0504*/ 	.word	0x00001bc0


	//   ....[1]....
        /*0508*/ 	.word	0x00010710


	//   ....[2]....
        /*050c*/ 	.word	0x00010850


	//   ....[3]....
        /*0510*/ 	.word	0x00010950


	//----- nvinfo : EIATTR_MBARRIER_INSTR_OFFSETS
	.align		4
.L_505:
        /*0514*/ 	.byte	0x04, 0x39
        /*0516*/ 	.short	(.L_507 - .L_506)


	//   ....[0]....
.L_506:
        /*0518*/ 	.word	0x000002a0
        /*051c*/ 	.word	0x000000ff
        /*0520*/ 	.word	0x00030800
        /*0524*/ 	.short	0x0100
        /*0526*/ 	.byte	0x08
	.zero		1


	//   ....[1]....
        /*0528*/ 	.word	0x000002b0
        /*052c*/ 	.word	0x000000ff
        /*0530*/ 	.word	0x00030820
        /*0534*/ 	.short	0x0100
        /*0536*/ 	.byte	0x08
	.zero		1


	//   ....[2]....
        /*0538*/ 	.word	0x000003a0
        /*053c*/ 	.word	0x000000ff
        /*0540*/ 	.word	0x00030830
        /*0544*/ 	.short	0x0100
        /*0546*/ 	.byte	0x08
	.zero		1


	//   ....[3]....
        /*0548*/ 	.word	0x000003b0
        /*054c*/ 	.word	0x000000ff
        /*0550*/ 	.word	0x00030840
        /*0554*/ 	.short	0x0100
        /*0556*/ 	.byte	0x08
	.zero		1


	//   ....[4]....
        /*0558*/ 	.word	0x000003c0
        /*055c*/ 	.word	0x000000ff
        /*0560*/ 	.word	0x00030838
        /*0564*/ 	.short	0x0100
        /*0566*/ 	.byte	0x08
	.zero		1


	//   ....[5]....
        /*0568*/ 	.word	0x000003d0
        /*056c*/ 	.word	0x000000ff
        /*0570*/ 	.word	0x00030848
        /*0574*/ 	.short	0x0100
        /*0576*/ 	.byte	0x08
	.zero		1


	//   ....[6]....
        /*0578*/ 	.word	0x00000500
        /*057c*/ 	.word	0x000000ff
        /*0580*/ 	.word	0x00030850
        /*0584*/ 	.short	0x0100
        /*0586*/ 	.byte	0x08
	.zero		1


	//   ....[7]....
        /*0588*/ 	.word	0x00000510
        /*058c*/ 	.word	0x000000ff
        /*0590*/ 	.word	0x00030860
        /*0594*/ 	.short	0x0100
        /*0596*/ 	.byte	0x08
	.zero		1


	//   ....[8]....
        /*0598*/ 	.word	0x00000520
        /*059c*/ 	.word	0x000000ff
        /*05a0*/ 	.word	0x00030858
        /*05a4*/ 	.short	0x0100
        /*05a6*/ 	.byte	0x08
	.zero		1


	//   ....[9]....
        /*05a8*/ 	.word	0x00000530
        /*05ac*/ 	.word	0x000000ff
        /*05b0*/ 	.word	0x00030868
        /*05b4*/ 	.short	0x0100
        /*05b6*/ 	.byte	0x08
	.zero		1


	//   ....[10]....
        /*05b8*/ 	.word	0x00000620
        /*05bc*/ 	.word	0x000000ff
        /*05c0*/ 	.word	0x00030870
        /*05c4*/ 	.short	0x0100
        /*05c6*/ 	.byte	0x06
	.zero		1


	//   ....[11]....
        /*05c8*/ 	.word	0x00000630
        /*05cc*/ 	.word	0x000000ff
        /*05d0*/ 	.word	0x00030880
        /*05d4*/ 	.short	0x0100
        /*05d6*/ 	.byte	0x06
	.zero		1


	//   ....[12]....
        /*05d8*/ 	.word	0x00000640
        /*05dc*/ 	.word	0x000000ff
        /*05e0*/ 	.word	0x00030878
        /*05e4*/ 	.short	0x0100
        /*05e6*/ 	.byte	0x06
	.zero		1


	//   ....[13]....
        /*05e8*/ 	.word	0x00000650
        /*05ec*/ 	.word	0x000000ff
        /*05f0*/ 	.word	0x00030888
        /*05f4*/ 	.short	0x0100
        /*05f6*/ 	.byte	0x06
	.zero		1


	//   ....[14]....
        /*05f8*/ 	.word	0x00000780
        /*05fc*/ 	.word	0x000000ff
        /*0600*/ 	.word	0x00030890
        /*0604*/ 	.short	0x0100
        /*0606*/ 	.byte	0x08
	.zero		1


	//   ....[15]....
        /*0608*/ 	.word	0x00000790
        /*060c*/ 	.word	0x000000ff
        /*0610*/ 	.word	0x000308a0
        /*0614*/ 	.short	0x0100
        /*0616*/ 	.byte	0x08
	.zero		1


	//   ....[16]....
        /*0618*/ 	.word	0x000007a0
        /*061c*/ 	.word	0x000000ff
        /*0620*/ 	.word	0x00030898
        /*0624*/ 	.short	0x0100
        /*0626*/ 	.byte	0x08
	.zero		1


	//   ....[17]....
        /*0628*/ 	.word	0x000007b0
        /*062c*/ 	.word	0x000000ff
        /*0630*/ 	.word	0x000308a8
        /*0634*/ 	.short	0x0100
        /*0636*/ 	.byte	0x08
	.zero		1


	//   ....[18]....
        /*0638*/ 	.word	0x000008e0
        /*063c*/ 	.word	0x000000ff
        /*0640*/ 	.word	0x000308b0
        /*0644*/ 	.short	0x0100
        /*0646*/ 	.byte	0x08
	.zero		1


	//   ....[19]....
        /*0648*/ 	.word	0x000008f0
        /*064c*/ 	.word	0x000000ff
        /*0650*/ 	.word	0x000308c0
        /*0654*/ 	.short	0x0100
        /*0656*/ 	.byte	0x08
	.zero		1


	//   ....[20]....
        /*0658*/ 	.word	0x00000900
        /*065c*/ 	.word	0x000000ff
        /*0660*/ 	.word	0x000308b8
        /*0664*/ 	.short	0x0100
        /*0666*/ 	.byte	0x08
	.zero		1


	//   ....[21]....
        /*0668*/ 	.word	0x00000910
        /*066c*/ 	.word	0x000000ff
        /*0670*/ 	.word	0x000308c8
        /*0674*/ 	.short	0x0100
        /*0676*/ 	.byte	0x08
	.zero		1


	//   ....[22]....
        /*0678*/ 	.word	0x00001c60
        /*067c*/ 	.word	0x000000ff
        /*0680*/ 	.word	0x00030800
        /*0684*/ 	.short	0x010a
        /*0686*/ 	.byte	0x26
	.zero		1


	//   ....[23]....
        /*0688*/ 	.word	0x00001ce0
        /*068c*/ 	.word	0x00000005
        /*0690*/ 	.word	0x00030830
        /*0694*/ 	.short	0x010a
        /*0696*/ 	.byte	0x3f
	.zero		1


	//   ....[24]....
        /*0698*/ 	.word	0x00001d40
        /*069c*/ 	.word	0x00000005
        /*06a0*/ 	.word	0x00030830
        /*06a4*/ 	.short	0x010a
        /*06a6*/ 	.byte	0x3f
	.zero		1


	//   ....[25]....
        /*06a8*/ 	.word	0x00002710
        /*06ac*/ 	.word	0x00000000
        /*06b0*/ 	.word	0x00000000
        /*06b4*/ 	.short	0x0101
        /*06b6*/ 	.byte	0x3f
	.zero		1


	//   ....[26]....
        /*06b8*/ 	.word	0x000043e0
        /*06bc*/ 	.word	0x000000ff
        /*06c0*/ 	.word	0x00030830
        /*06c4*/ 	.short	0x010a
        /*06c6*/ 	.byte	0x05
	.zero		1


	//   ....[27]....
        /*06c8*/ 	.word	0x00004420
        /*06cc*/ 	.word	0x000000ff
        /*06d0*/ 	.word	0x00030830
        /*06d4*/ 	.short	0x010a
        /*06d6*/ 	.byte	0x05
	.zero		1


	//   ....[28]....
        /*06d8*/ 	.word	0x00005260
        /*06dc*/ 	.word	0x000000ff
        /*06e0*/ 	.word	0x00030850
        /*06e4*/ 	.short	0x010a
        /*06e6*/ 	.byte	0x06
	.zero		1


	//   ....[29]....
        /*06e8*/ 	.word	0x000052a0
        /*06ec*/ 	.word	0x000000ff
        /*06f0*/ 	.word	0x00030850
        /*06f4*/ 	.short	0x010a
        /*06f6*/ 	.byte	0x06
	.zero		1


	//   ....[30]....
        /*06f8*/ 	.word	0x00005520
        /*06fc*/ 	.word	0x00000000
        /*0700*/ 	.word	0x00000000
        /*0704*/ 	.short	0x0101
        /*0706*/ 	.byte	0x3f
	.zero		1


	//   ....[31]....
        /*0708*/ 	.word	0x000065f0
        /*070c*/ 	.word	0x0000009b
        /*0710*/ 	.word	0x00000000
        /*0714*/ 	.short	0x0101
        /*0716*/ 	.byte	0x3f
	.zero		1


	//   ....[32]....
        /*0718*/ 	.word	0x00006d30
        /*071c*/ 	.word	0x000000ff
        /*0720*/ 	.word	0x00030830
        /*0724*/ 	.short	0x010a
        /*0726*/ 	.byte	0x05
	.zero		1


	//   ....[33]....
        /*0728*/ 	.word	0x00006d70
        /*072c*/ 	.word	0x000000ff
        /*0730*/ 	.word	0x00030830
        /*0734*/ 	.short	0x010a
        /*0736*/ 	.byte	0x05
	.zero		1


	//   ....[34]....
        /*0738*/ 	.word	0x00007bb0
        /*073c*/ 	.word	0x000000ff
        /*0740*/ 	.word	0x00030850
        /*0744*/ 	.short	0x010a
        /*0746*/ 	.byte	0x0b
	.zero		1


	//   ....[35]....
        /*0748*/ 	.word	0x00007bf0
        /*074c*/ 	.word	0x000000ff
        /*0750*/ 	.word	0x00030850
        /*0754*/ 	.short	0x010a
        /*0756*/ 	.byte	0x0b
	.zero		1


	//   ....[36]....
        /*0758*/ 	.word	0x00008550
        /*075c*/ 	.word	0x0000009f
        /*0760*/ 	.word	0x00000000
        /*0764*/ 	.short	0x0101
        /*0766*/ 	.byte	0x3f
	.zero		1


	//   ....[37]....
        /*0768*/ 	.word	0x00008580
        /*076c*/ 	.word	0x000000a2
        /*0770*/ 	.word	0x00000000
        /*0774*/ 	.short	0x0101
        /*0776*/ 	.byte	0x3f
	.zero		1


	//   ....[38]....
        /*0778*/ 	.word	0x00008a30
        /*077c*/ 	.word	0x000000ff
        /*0780*/ 	.word	0x00030830
        /*0784*/ 	.short	0x010a
        /*0786*/ 	.byte	0x05
	.zero		1


	//   ....[39]....
        /*0788*/ 	.word	0x00008a70
        /*078c*/ 	.word	0x000000ff
        /*0790*/ 	.word	0x00030830
        /*0794*/ 	.short	0x010a
        /*0796*/ 	.byte	0x05
	.zero		1


	//   ....[40]....
        /*0798*/ 	.word	0x000098b0
        /*079c*/ 	.word	0x000000ff
        /*07a0*/ 	.word	0x00030850
        /*07a4*/ 	.short	0x010a
        /*07a6*/ 	.byte	0x0b
	.zero		1


	//   ....[41]....
        /*07a8*/ 	.word	0x000098f0
        /*07ac*/ 	.word	0x000000ff
        /*07b0*/ 	.word	0x00030850
        /*07b4*/ 	.short	0x010a
        /*07b6*/ 	.byte	0x0b
	.zero		1


	//   ....[42]....
        /*07b8*/ 	.word	0x00009b90
        /*07bc*/ 	.word	0x00000002
        /*07c0*/ 	.word	0x00000000
        /*07c4*/ 	.short	0x0101
        /*07c6*/ 	.byte	0x3f
	.zero		1


	//   ....[43]....
        /*07c8*/ 	.word	0x0000abd0
        /*07cc*/ 	.word	0x0000009b
        /*07d0*/ 	.word	0x00000000
        /*07d4*/ 	.short	0x0101
        /*07d6*/ 	.byte	0x3f
	.zero		1


	//   ....[44]....
        /*07d8*/ 	.word	0x0000b870
        /*07dc*/ 	.word	0x000000ff
        /*07e0*/ 	.word	0x00030850
        /*07e4*/ 	.short	0x010a
        /*07e6*/ 	.byte	0x05
	.zero		1


	//   ....[45]....
        /*07e8*/ 	.word	0x0000b8b0
        /*07ec*/ 	.word	0x000000ff
        /*07f0*/ 	.word	0x00030850
        /*07f4*/ 	.short	0x010a
        /*07f6*/ 	.byte	0x05
	.zero		1


	//   ....[46]....
        /*07f8*/ 	.word	0x0000bcf0
        /*07fc*/ 	.word	0x00000009
        /*0800*/ 	.word	0x00000000
        /*0804*/ 	.short	0x0101
        /*0806*/ 	.byte	0x3f
	.zero		1


	//   ....[47]....
        /*0808*/ 	.word	0x0000dce0
        /*080c*/ 	.word	0x00000013
        /*0810*/ 	.word	0x00000000
        /*0814*/ 	.short	0x0101
        /*0816*/ 	.byte	0x3f
	.zero		1


	//   ....[48]....
        /*0818*/ 	.word	0x00011130
        /*081c*/ 	.word	0x00000009
        /*0820*/ 	.word	0x00030840
        /*0824*/ 	.short	0x010a
        /*0826*/ 	.byte	0x3f
	.zero		1


	//   ....[49]....
        /*0828*/ 	.word	0x000117a0
        /*082c*/ 	.word	0x0000000a
        /*0830*/ 	.word	0x00030820
        /*0834*/ 	.short	0x010a
        /*0836*/ 	.byte	0x3f
	.zero		1


	//   ....[50]....
        /*0838*/ 	.word	0x00011ae0
        /*083c*/ 	.word	0x00000002
        /*0840*/ 	.word	0x00030840
        /*0844*/ 	.short	0x010a
        /*0846*/ 	.byte	0x3f
	.zero		1


	//   ....[51]....
        /*0848*/ 	.word	0x00011e30
        /*084c*/ 	.word	0x00000003
        /*0850*/ 	.word	0x00000060
        /*0854*/ 	.short	0x010a
        /*0856*/ 	.byte	0x3f
	.zero		1


	//   ....[52]....
        /*0858*/ 	.word	0x000124c0
        /*085c*/ 	.word	0x00000002
        /*0860*/ 	.word	0x00030840
        /*0864*/ 	.short	0x010a
        /*0866*/ 	.byte	0x3f
	.zero		1


	//   ....[53]....
        /*0868*/ 	.word	0x00012810
        /*086c*/ 	.word	0x00000003
        /*0870*/ 	.word	0x00000060
        /*0874*/ 	.short	0x010a
        /*0876*/ 	.byte	0x3f
	.zero		1


	//   ....[54]....
        /*0878*/ 	.word	0x00012d80
        /*087c*/ 	.word	0x00000002
        /*0880*/ 	.word	0x00030840
        /*0884*/ 	.short	0x010a
        /*0886*/ 	.byte	0x3f
	.zero		1


	//   ....[55]....
        /*0888*/ 	.word	0x000130d0
        /*088c*/ 	.word	0x00000002
        /*0890*/ 	.word	0x00000060
        /*0894*/ 	.short	0x010a
        /*0896*/ 	.byte	0x3f
	.zero		1


	//   ....[56]....
        /*0898*/ 	.word	0x000135e0
        /*089c*/ 	.word	0x00000003
        /*08a0*/ 	.word	0x00030860
        /*08a4*/ 	.short	0x010a
        /*08a6*/ 	.byte	0x3f
	.zero		1


	//   ....[57]....
        /*08a8*/ 	.word	0x00014660
        /*08ac*/ 	.word	0x00000000
        /*08b0*/ 	.word	0x00030820
        /*08b4*/ 	.short	0x010a
        /*08b6*/ 	.byte	0x3f
	.zero		1


	//   ....[58]....
        /*08b8*/ 	.word	0x00014840
        /*08bc*/ 	.word	0x00000006
        /*08c0*/ 	.word	0x00000000
        /*08c4*/ 	.short	0x010a
        /*08c6*/ 	.byte	0x3f
	.zero		1


	//   ....[59]....
        /*08c8*/ 	.word	0x000148b0
        /*08cc*/ 	.word	0x00000007
        /*08d0*/ 	.word	0x00000000
        /*08d4*/ 	.short	0x010a
        /*08d6*/ 	.byte	0x3f
	.zero		1


	//   ....[60]....
        /*08d8*/ 	.word	0x00014920
        /*08dc*/ 	.word	0x00000004
        /*08e0*/ 	.word	0x00000000
        /*08e4*/ 	.short	0x010a
        /*08e6*/ 	.byte	0x3f
	.zero		1


	//   ....[61]....
        /*08e8*/ 	.word	0x00014950
        /*08ec*/ 	.word	0x00000003
        /*08f0*/ 	.word	0x00000000
        /*08f4*/ 	.short	0x010a
        /*08f6*/ 	.byte	0x3f
	.zero		1


	//   ....[62]....
        /*08f8*/ 	.word	0x000149c0
        /*08fc*/ 	.word	0x00000003
        /*0900*/ 	.word	0x00030800
        /*0904*/ 	.short	0x010a
        /*0906*/ 	.byte	0x3f
	.zero		1


	//   ....[63]....
        /*0908*/ 	.word	0x00014a10
        /*090c*/ 	.word	0x00000005
        /*0910*/ 	.word	0x00030830
        /*0914*/ 	.short	0x010a
        /*0916*/ 	.byte	0x3f
	.zero		1


	//   ....[64]....
        /*0918*/ 	.word	0x00014a70
        /*091c*/ 	.word	0x00000099
        /*0920*/ 	.word	0x00030830
        /*0924*/ 	.short	0x010a
        /*0926*/ 	.byte	0x3f
	.zero		1


	//   ....[65]....
        /*0928*/ 	.word	0x00014ad0
        /*092c*/ 	.word	0x000000dd
        /*0930*/ 	.word	0x00030850
        /*0934*/ 	.short	0x010a
        /*0936*/ 	.byte	0x3f
	.zero		1


	//   ....[66]....
        /*0938*/ 	.word	0x00014b30
        /*093c*/ 	.word	0x00000098
        /*0940*/ 	.word	0x00030830
        /*0944*/ 	.short	0x010a
        /*0946*/ 	.byte	0x3f
	.zero		1


	//   ....[67]....
        /*0948*/ 	.word	0x00014b90
        /*094c*/ 	.word	0x00000003
        /*0950*/ 	.word	0x00030850
        /*0954*/ 	.short	0x010a
        /*0956*/ 	.byte	0x3f
	.zero		1


	//   ....[68]....
        /*0958*/ 	.word	0x00014bf0
        /*095c*/ 	.word	0x00000098
        /*0960*/ 	.word	0x00030830
        /*0964*/ 	.short	0x010a
        /*0966*/ 	.byte	0x3f
	.zero		1


	//   ....[69]....
        /*0968*/ 	.word	0x00014c50
        /*096c*/ 	.word	0x00000003
        /*0970*/ 	.word	0x00030850
        /*0974*/ 	.short	0x010a
        /*0976*/ 	.byte	0x3f
	.zero		1


	//   ....[70]....
        /*0978*/ 	.word	0x00014cb0
        /*097c*/ 	.word	0x00000007
        /*0980*/ 	.word	0x00030850
        /*0984*/ 	.short	0x010a
        /*0986*/ 	.byte	0x3f
	.zero		1


	//   ....[71]....
        /*0988*/ 	.word	0x00014e50
        /*098c*/ 	.word	0x00000009
        /*0990*/ 	.word	0x00030840
        /*0994*/ 	.short	0x010a
        /*0996*/ 	.byte	0x3f
	.zero		1


	//   ....[72]....
        /*0998*/ 	.word	0x00014ed0
        /*099c*/ 	.word	0x00000008
        /*09a0*/ 	.word	0x00030820
        /*09a4*/ 	.short	0x010a
        /*09a6*/ 	.byte	0x3f
	.zero		1


	//   ....[73]....
        /*09a8*/ 	.word	0x00014f20
        /*09ac*/ 	.word	0x00000002
        /*09b0*/ 	.word	0x00030840
        /*09b4*/ 	.short	0x010a
        /*09b6*/ 	.byte	0x3f
	.zero		1


	//   ....[74]....
        /*09b8*/ 	.word	0x00014f70
        /*09bc*/ 	.word	0x00000003
        /*09c0*/ 	.word	0x00000060
        /*09c4*/ 	.short	0x010a
        /*09c6*/ 	.byte	0x3f
	.zero		1


	//   ....[75]....
        /*09c8*/ 	.word	0x00014fc0
        /*09cc*/ 	.word	0x00000002
        /*09d0*/ 	.word	0x00030840
        /*09d4*/ 	.short	0x010a
        /*09d6*/ 	.byte	0x3f
	.zero		1


	//   ....[76]....
        /*09d8*/ 	.word	0x00015010
        /*09dc*/ 	.word	0x00000003
        /*09e0*/ 	.word	0x00000060
        /*09e4*/ 	.short	0x010a
        /*09e6*/ 	.byte	0x3f
	.zero		1


	//   ....[77]....
        /*09e8*/ 	.word	0x00015060
        /*09ec*/ 	.word	0x00000002
        /*09f0*/ 	.word	0x00030840
        /*09f4*/ 	.short	0x010a
        /*09f6*/ 	.byte	0x3f
	.zero		1


	//   ....[78]....
        /*09f8*/ 	.word	0x000150b0
        /*09fc*/ 	.word	0x00000002
        /*0a00*/ 	.word	0x00000060
        /*0a04*/ 	.short	0x010a
        /*0a06*/ 	.byte	0x3f
	.zero		1


	//   ....[79]....
        /*0a08*/ 	.word	0x00015100
        /*0a0c*/ 	.word	0x00000003
        /*0a10*/ 	.word	0x00030860
        /*0a14*/ 	.short	0x010a
        /*0a16*/ 	.byte	0x3f
	.zero		1


	//   ....[80]....
        /*0a18*/ 	.word	0x00015ac0
        /*0a1c*/ 	.word	0x00000000
        /*0a20*/ 	.word	0x00030820
        /*0a24*/ 	.short	0x010a
        /*0a26*/ 	.byte	0x3f
	.zero		1


	//   ....[81]....
        /*0a28*/ 	.word	0x00015c60
        /*0a2c*/ 	.word	0x00000006
        /*0a30*/ 	.word	0x00000000
        /*0a34*/ 	.short	0x010a
        /*0a36*/ 	.byte	0x3f
	.zero		1


	//   ....[82]....
        /*0a38*/ 	.word	0x00015cb0
        /*0a3c*/ 	.word	0x00000007
        /*0a40*/ 	.word	0x00000000
        /*0a44*/ 	.short	0x010a
        /*0a46*/ 	.byte	0x3f
	.zero		1


	//   ....[83]....
        /*0a48*/ 	.word	0x00015d00
        /*0a4c*/ 	.word	0x00000004
        /*0a50*/ 	.word	0x00000000
        /*0a54*/ 	.short	0x010a
        /*0a56*/ 	.byte	0x3f
	.zero		1


	//----- nvinfo : EIATTR_NUM_MBARRIERS
	.align		4
.L_507:
        /*0a58*/ 	.byte	0x03, 0x38
        /*0a5a*/ 	.short	0x0016


	//----- nvinfo : EIATTR_EXIT_INSTR_OFFSETS
	.align		4
        /*0a5c*/ 	.byte	0x04, 0x1c
        /*0a5e*/ 	.short	(.L_509 - .L_508)


	//   ....[0]....
.L_508:
        /*0a60*/ 	.word	0x00000a90


	//   ....[1]....
        /*0a64*/ 	.word	0x0000f050


	//   ....[2]....
        /*0a68*/ 	.word	0x0000f0b0


	//   ....[3]....
        /*0a6c*/ 	.word	0x000149a0


	//----- nvinfo : EIATTR_MAX_THREADS
	.align		4
.L_509:
        /*0a70*/ 	.byte	0x04, 0x05
        /*0a72*/ 	.short	(.L_511 - .L_510)
.L_510:
        /*0a74*/ 	.word	0x00000180
        /*0a78*/ 	.word	0x00000001
        /*0a7c*/ 	.word	0x00000001


	//----- nvinfo : EIATTR_CRS_STACK_SIZE
	.align		4
.L_511:
        /*0a80*/ 	.byte	0x04, 0x1e
        /*0a82*/ 	.short	(.L_513 - .L_512)
.L_512:
        /*0a84*/ 	.word	0x00000000


	//----- nvinfo : EIATTR_CBANK_PARAM_SIZE
	.align		4
.L_513:
        /*0a88*/ 	.byte	0x03, 0x19
        /*0a8a*/ 	.short	0x0a70


	//----- nvinfo : EIATTR_PARAM_CBANK
	.align		4
        /*0a8c*/ 	.byte	0x04, 0x0a
        /*0a8e*/ 	.short	(.L_515 - .L_514)
	.align		4
.L_514:
        /*0a90*/ 	.word	index@(.nv.constant0._ZN7cutlass13device_kernelIN5flash11enable_sm90INS1_16FlashAttnFwdSm90INS1_25CollectiveMainloopFwdSm90ILi2EN4cute5tupleIJNS5_1CILi1EEES8_S8_EEENS6_IJNS7_ILi128EEENS7_ILi64EEENS7_ILi256EEEEEELi256ENS_10bfloat16_tEfNS_4arch4Sm90ELb0ELb1ELb0ELb1ELb0ELb0ELb0ELb1ELb1ELb0ELb0ELb0EEENS1_21CollectiveEpilogueFwdINS6_IJSA_SC_SB_EEES9_SE_SG_Li256ELb1ELb0ELb0ELb0EEENS1_36VarlenDynamicPersistentTileSchedulerILi128ELi64ELi256ELi32ELb0ELb0ELb1ELb1ELb0ELb1EEEEEEEEEvNT_6ParamsE)
        /*0a94*/ 	.short	0x0210
        /*0a96*/ 	.short	0x0a70


	//----- nvinfo : EIATTR_SW_WAR
	.align		4
.L_515:
        /*0a98*/ 	.byte	0x04, 0x36
        /*0a9a*/ 	.short	(.L_517 - .L_516)
.L_516:
        /*0a9c*/ 	.word	0x00000008
.L_517:


//--------------------- .nv.info._ZN7cutlass13device_kernelIN5flash11enable_sm90INS1_16FlashAttnFwdSm90INS1_25CollectiveMainloopFwdSm90ILi2EN4cute5tupleIJNS5_1CILi1EEES8_S8_EEENS6_IJNS7_ILi128EEENS7_ILi64EEENS7_ILi256EEEEEELi256ENS_10bfloat16_tEfNS_4arch4Sm90ELb0ELb1ELb0ELb1ELb0ELb1ELb0ELb1ELb1ELb0ELb0ELb0EEENS1_21CollectiveEpilogueFwdINS6_IJSA_SC_SB_EEES9_SE_SG_Li256ELb1ELb0ELb0ELb0EEENS1_36VarlenDynamicPersistentTileSchedulerILi128ELi64ELi256ELi32ELb0ELb0ELb1ELb1ELb0ELb1EEEEEEEEEvNT_6ParamsE --------------------------
	.section	.nv.info._ZN7cutlass13device_kernelIN5flash11enable_sm90INS1_16FlashAttnFwdSm90INS1_25CollectiveMainloopFwdSm90ILi2EN4cute5tupleIJNS5_1CILi1EEES8_S8_EEENS6_IJNS7_ILi128EEENS7_ILi64EEENS7_ILi256EEEEEELi256ENS_10bfloat16_tEfNS_4arch4Sm90ELb0ELb1ELb0ELb1ELb0ELb1ELb0ELb1ELb1ELb0ELb0ELb0EEENS1_21CollectiveEpilogueFwdINS6_IJSA_SC_SB_EEES9_SE_SG_Li256ELb1ELb0ELb0ELb0EEENS1_36VarlenDynamicPersistentTileSchedulerILi128ELi64ELi256ELi32ELb0ELb0ELb1ELb1ELb0ELb1EEEEEEEEEvNT_6ParamsE,"",@"SHT_CUDA_INFO"
	.sectionflags	@""
	.align	4


	//----- nvinfo : EIATTR_CUDA_API_VERSION
	.align		4
        /*0000*/ 	.byte	0x04, 0x37
        /*0002*/ 	.short	(.L_519 - .L_518)
.L_518:
        /*0004*/ 	.word	0x00000082


	//----- nvinfo : EIATTR_KPARAM_INFO
	.align		4
.L_519:
        /*0008*/ 	.byte	0x04, 0x17
        /*000a*/ 	.short	(.L_521 - .L_520)
.L_520:
        /*000c*/ 	.word	0x00000000
        /*0010*/ 	.short	0x0000
        /*0012*/ 	.short	0x0070
        /*0014*/ 	.byte	0x00, 0xf0, 0x01, 0x28


	//----- nvinfo : EIATTR_SPARSE_MMA_MASK
	.align		4
.L_521:
        /*0018*/ 	.byte	0x03, 0x50
        /*001a*/ 	.short	0x0000


	//----- nvinfo : EIATTR_MAXREG_COUNT
	.align		4
        /*001c*/ 	.byte	0x03, 0x1b
        /*001e*/ 	.short	0x00a8


	//----- nvinfo : EIATTR_NUM_BARRIERS
	.align		4
        /*0020*/ 	.byte	0x02, 0x4c
        /*0022*/ 	.byte	0x10
	.zero		1


	//----- nvinfo : EIATTR_EXTERNS
	.align		4
        /*0024*/ 	.byte	0x04, 0x0f
        /*0026*/ 	.short	(.L_523 - .L_522)


	//   ....[0]....
	.align		4
.L_522:
        /*0028*/ 	.word	index@(__assertfail)


	//----- nvinfo : EIATTR_ANNOTATIONS
	.align		4
.L_523:
        /*002c*/ 	.byte	0x04, 0x55
        /*002e*/ 	.short	(.L_525 - .L_524)


	//   ....[0]....
.L_524:
        /* <DEDUP_REMOVED lines=140> */


	//----- nvinfo : EIATTR_MERCURY_ISA_VERSION
	.align		4
.L_525:
        /*08e0*/ 	.byte	0x03, 0x5f
        /*08e2*/ 	.short	0x0101


	//----- nvinfo : EIATTR_UNUSED_LOAD_BYTE_OFFSET
	.align		4
        /*08e4*/ 	.byte	0x04, 0x44
        /*08e6*/ 	.short	(.L_527 - .L_526)


	//   ....[0]....
.L_526:
        /*08e8*/ 	.word	0x00000ad0
        /*08ec*/ 	.word	0x0000fff0


	//   ....[1]....
        /*08f0*/ 	.word	0x0001ed00
        /*08f4*/ 	.word	0x0000fff0


	//----- nvinfo : EIATTR_INT_WARP_WIDE_INSTR_OFFSETS
	.align		4
.L_527:
        /*08f8*/ 	.byte	0x04, 0x31
        /*08fa*/ 	.short	(.L_529 - .L_528)


	//   ....[0]....
.L_528:
        /*08fc*/ 	.word	0x000001c0


	//   ....[1]....
        /*0900*/ 	.word	0x00000200


	//   ....[2]....
        /*0904*/ 	.word	0x00000270


	//   ....[3]....
        /*0908*/ 	.word	0x000240d0


	//   ....[4]....
        /*090c*/ 	.word	0x00024170


	//   ....[5]....
        /*0910*/ 	.word	0x000246e0


	//   ....[6]....
        /*0914*/ 	.word	0x00024710


	//   ....[7]....
        /*0918*/ 	.word	0x00024810


	//   ....[8]....
        /*091c*/ 	.word	0x00024900


	//   ....[9]....
        /*0920*/ 	.word	0x000249f0


	//   ....[10]....
        /*0924*/ 	.word	0x00027130


	//   ....[11]....
        /*0928*/ 	.word	0x000271d0


	//----- nvinfo : EIATTR_COOP_GROUP_MASK_REGIDS
	.align		4
.L_529:
        /*092c*/ 	.byte	0x04, 0x29
        /*092e*/ 	.short	(.L_531 - .L_530)


	//   ....[0]....
.L_530:
        /*0930*/ 	.word	0xffffffff


	//   ....[1]....
        /*0934*/ 	.word	0xffffffff


	//   ....[2]....
        /*0938*/ 	.word	0xffffffff


	//   ....[3]....
        /*093c*/ 	.word	0xffffffff


	//   ....[4]....
        /*0940*/ 	.word	0xffffffff


	//   ....[5]....
        /*0944*/ 	.word	0xffffffff


	//   ....[6]....
        /*0948*/ 	.word	0xffffffff


	//   ....[7]....
        /*094c*/ 	.word	0xffffffff


	//   ....[8]....
        /*0950*/ 	.word	0xffffffff


	//   ....[9]....
        /*0954*/ 	.word	0xffffffff


	//   ....[10]....
        /*0958*/ 	.word	0xffffffff


	//   ....[11]....
        /*095c*/ 	.word	0xffffffff


	//   ....[12]....
        /*0960*/ 	.word	0xffffffff


	//   ....[13]....
        /*0964*/ 	.word	0xffffffff


	//   ....[14]....
        /*0968*/ 	.word	0xffffffff


	//   ....[15]....
        /*096c*/ 	.word	0xffffffff


	//   ....[16]....
        /*0970*/ 	.word	0xffffffff


	//   ....[17]....
        /*0974*/ 	.word	0xffffffff


	//   ....[18]....
        /*0978*/ 	.word	0xffffffff


	//   ....[19]....
        /*097c*/ 	.word	0xffffffff


	//   ....[20]....
        /*0980*/ 	.word	0xffffffff


	//   ....[21]....
        /*0984*/ 	.word	0xffffffff


	//   ....[22]....
        /*0988*/ 	.word	0xffffffff


	//   ....[23]....
        /*098c*/ 	.word	0xffffffff


	//   ....[24]....
        /*0990*/ 	.word	0xffffffff


	//   ....[25]....
        /*0994*/ 	.word	0xffffffff


	//   ....[26]....
        /*0998*/ 	.word	0xffffffff


	//   ....[27]....
        /*099c*/ 	.word	0xffffffff


	//   ....[28]....
        /*09a0*/ 	.word	0xffffffff


	//   ....[29]....
        /*09a4*/ 	.word	0xffffffff


	//   ....[30]....
        /*09a8*/ 	.word	0xffffffff


	//   ....[31]....
        /*09ac*/ 	.word	0xffffffff


	//   ....[32]....
        /*09b0*/ 	.word	0xffffffff


	//   ....[33]....
        /*09b4*/ 	.word	0xffffffff


	//   ....[34]....
        /*09b8*/ 	.word	0xffffffff


	//   ....[35]....
        /*09bc*/ 	.word	0xffffffff


	//   ....[36]....
        /*09c0*/ 	.word	0xffffffff


	//   ....[37]....
        /*09c4*/ 	.word	0xffffffff


	//   ....[38]....
        /*09c8*/ 	.word	0xffffffff


	//   ....[39]....
        /*09cc*/ 	.word	0xffffffff


	//   ....[40]....
        /*09d0*/ 	.word	0xffffffff


	//   ....[41]....
        /*09d4*/ 	.word	0xffffffff


	//   ....[42]....
        /*09d8*/ 	.word	0xffffffff


	//   ....[43]....
        /*09dc*/ 	.word	0xffffffff


	//   ....[44]....
        /*09e0*/ 	.word	0xffffffff


	//   ....[45]....
        /*09e4*/ 	.word	0xffffffff


	//   ....[46]....
        /*09e8*/ 	.word	0xffffffff


	//   ....[47]....
        /*09ec*/ 	.word	0xffffffff


	//   ....[48]....
        /*09f0*/ 	.word	0xffffffff


	//   ....[49]....
        /*09f4*/ 	.word	0xffffffff


	//   ....[50]....
        /*09f8*/ 	.word	0xffffffff


	//   ....[51]....
        /*09fc*/ 	.word	0xffffffff


	//   ....[52]....
        /*0a00*/ 	.word	0xffffffff


	//   ....[53]....
        /*0a04*/ 	.word	0xffffffff


	//   ....[54]....
        /*0a08*/ 	.word	0xffffffff


	//   ....[55]....
        /*0a0c*/ 	.word	0xffffffff


	//   ....[56]....
        /*0a10*/ 	.word	0xffffffff


	//   ....[57]....
        /*0a14*/ 	.word	0xffffffff


	//   ....[58]....
        /*0a18*/ 	.word	0xffffffff


	//   ....[59]....
        /*0a1c*/ 	.word	0xffffffff


	//   ....[60]....
        /*0a20*/ 	.word	0xffffffff


	//   ....[61]....
        /*0a24*/ 	.word	0xffffffff


	//   ....[62]....
        /*0a28*/ 	.word	0x0500000f


	//   ....[63]....
        /*0a2c*/ 	.word	0x0500000f


	//   ....[64]....
        /*0a30*/ 	.word	0x0500000f


	//   ....[65]....
        /*0a34*/ 	.word	0x0500000f


	//   ....[66]....
        /*0a38*/ 	.word	0x0500000f


	//   ....[67]....
        /*0a3c*/ 	.word	0x0500000f


	//   ....[68]....
        /*0a40*/ 	.word	0x0500000f


	//   ....[69]....
        /*0a44*/ 	.word	0x0500000f


	//   ....[70]....
        /*0a48*/ 	.word	0x0500000f


	//   ....[71]....
        /*0a4c*/ 	.word	0x0500000f


	//   ....[72]....
        /*0a50*/ 	.word	0x0500000f


	//   ....[73]....
        /*0a54*/ 	.word	0x0500000f


	//   ....[74]....
        /*0a58*/ 	.word	0x0500000f


	//   ....[75]....
        /*0a5c*/ 	.word	0x0500000f


	//   ....[76]....
        /*0a60*/ 	.word	0x0500000f


	//   ....[77]....
        /*0a64*/ 	.word	0x0500000f


	//   ....[78]....
        /*0a68*/ 	.word	0x0500000f


	//   ....[79]....
        /*0a6c*/ 	.word	0x0500000f


	//   ....[80]....
        /*0a70*/ 	.word	0x0500000f


	//   ....[81]....
        /*0a74*/ 	.word	0x0500000f


	//   ....[82]....
        /*0a78*/ 	.word	0x0500000f


	//   ....[83]....
        /*0a7c*/ 	.word	0x0500000f


	//   ....[84]....
        /*0a80*/ 	.word	0x0500000f


	//   ....[85]....
        /*0a84*/ 	.word	0x0500000f


	//   ....[86]....
        /*0a88*/ 	.word	0x0500000f


	//   ....[87]....
        /*0a8c*/ 	.word	0x0500000f


	//   ....[88]....
        /*0a90*/ 	.word	0x0500000f


	//   ....[89]....
        /*0a94*/ 	.word	0x0500000f


	//   ....[90]....
        /*0a98*/ 	.word	0x0500000f


	//   ....[91]....
        /*0a9c*/ 	.word	0x0500000f


	//   ....[92]....
        /*0aa0*/ 	.word	0x0500000f


	//   ....[93]....
        /*0aa4*/ 	.word	0x0500000f


	//   ....[94]....
        /*0aa8*/ 	.word	0x0500000f


	//   ....[95]....
        /*0aac*/ 	.word	0x0500000f


	//   ....[96]....
        /*0ab0*/ 	.word	0x0500000f


	//   ....[97]....
        /*0ab4*/ 	.word	0x0500000f


	//   ....[98]....
        /*0ab8*/ 	.word	0x0500000f


	//   ....[99]....
        /*0abc*/ 	.word	0x0500000f


	//   ....[100]....
        /*0ac0*/ 	.word	0x0500000f


	//   ....[101]....
        /*0ac4*/ 	.word	0x0500000f


	//   ....[102]....
        /*0ac8*/ 	.word	0x0500000f


	//   ....[103]....
        /*0acc*/ 	.word	0x0500000f


	//   ....[104]....
        /*0ad0*/ 	.word	0x0500000f


	//   ....[105]....
        /*0ad4*/ 	.word	0x0500000f


	//   ....[106]....
        /*0ad8*/ 	.word	0x0500000f


	//   ....[107]....
        /*0adc*/ 	.word	0x0500000f


	//   ....[108]....
        /*0ae0*/ 	.word	0x0500000f


	//   ....[109]....
        /*0ae4*/ 	.word	0x0500000f


	//   ....[110]....
        /*0ae8*/ 	.word	0x0500000f


	//   ....[111]....
        /*0aec*/ 	.word	0x0500000f


	//   ....[112]....
        /*0af0*/ 	.word	0x0500000f


	//   ....[113]....
        /*0af4*/ 	.word	0x0500000f


	//----- nvinfo : EIATTR_COOP_GROUP_INSTR_OFFSETS
	.align		4
.L_531:
        /*0af8*/ 	.byte	0x04, 0x28
        /*0afa*/ 	.short	(.L_533 - .L_532)


	//   ....[0]....
.L_532:
        /*0afc*/ 	.word	0x00000060


	//   ....[1]....
        /*0b00*/ 	.word	0x000001d0


	//   ....[2]....
        /*0b04*/ 	.word	0x00000220


	//   ....[3]....
        /*0b08*/ 	.word	0x00000450


	//   ....[4]....
        /*0b0c*/ 	.word	0x000005b0


	//   ....[5]....
        /*0b10*/ 	.word	0x000006d0


	//   ....[6]....
        /*0b14*/ 	.word	0x00000830


	//   ....[7]....
        /*0b18*/ 	.word	0x00009380


	//   ....[8]....
        /*0b1c*/ 	.word	0x00014d50


	//   ....[9]....
        /*0b20*/ 	.word	0x00014e60


	//   ....[10]....
        /*0b24*/ 	.word	0x00015280


	//   ....[11]....
        /*0b28*/ 	.word	0x000152f0


	//   ....[12]....
        /*0b2c*/ 	.word	0x00017e20


	//   ....[13]....
        /*0b30*/ 	.word	0x00017ea0


	//   ....[14]....
        /*0b34*/ 	.word	0x000182c0


	//   ....[15]....
        /*0b38*/ 	.word	0x00018360


	//   ....[16]....
        /*0b3c*/ 	.word	0x0001a1b0


	//   ....[17]....
        /*0b40*/ 	.word	0x0001a1e0


	//   ....[18]....
        /*0b44*/ 	.word	0x0001a3c0


	//   ....[19]....
        /*0b48*/ 	.word	0x0001a5a0


	//   ....[20]....
        /*0b4c*/ 	.word	0x0001cc50


	//   ....[21]....
        /*0b50*/ 	.word	0x0001ccf0


	//   ....[22]....
        /*0b54*/ 	.word	0x0001d100


	//   ....[23]....
        /*0b58*/ 	.word	0x0001d1c0


	//   ....[24]....
        /*0b5c*/ 	.word	0x0001e140


	//   ....[25]....
        /*0b60*/ 	.word	0x0001e1f0


	//   ....[26]....
        /*0b64*/ 	.word	0x0001e330


	//   ....[27]....
        /*0b68*/ 	.word	0x0001e350


	//   ....[28]....
        /*0b6c*/ 	.word	0x000216b0


	//   ....[29]....
        /*0b70*/ 	.word	0x00021850


	//   ....[30]....
        /*0b74*/ 	.word	0x00021880


	//   ....[31]....
        /*0b78*/ 	.word	0x000218b0


	//   ....[32]....
        /*0b7c*/ 	.word	0x000218f0


	//   ....[33]....
        /*0b80*/ 	.word	0x00021940


	//   ....[34]....
        /*0b84*/ 	.word	0x000219a0


	//   ....[35]....
        /*0b88*/ 	.word	0x00021b90


	//   ....[36]....
        /*0b8c*/ 	.word	0x00021bf0


	//   ....[37]....
        /*0b90*/ 	.word	0x00021c30


	//   ....[38]....
        /*0b94*/ 	.word	0x00021c70


	//   ....[39]....
        /*0b98*/ 	.word	0x00021ca0


	//   ....[40]....
        /*0b9c*/ 	.word	0x00021cd0


	//   ....[41]....
        /*0ba0*/ 	.word	0x00021d70


	//   ....[42]....
        /*0ba4*/ 	.word	0x00021dd0


	//   ....[43]....
        /*0ba8*/ 	.word	0x00021e60


	//   ....[44]....
        /*0bac*/ 	.word	0x000276b0


	//   ....[45]....
        /*0bb0*/ 	.word	0x000276c0


	//   ....[46]....
        /*0bb4*/ 	.word	0x000277e0


	//   ....[47]....
        /*0bb8*/ 	.word	0x00027840


	//   ....[48]....
        /*0bbc*/ 	.word	0x00027880


	//   ....[49]....
        /*0bc0*/ 	.word	0x000278c0


	//   ....[50]....
        /*0bc4*/ 	.word	0x000278f0


	//   ....[51]....
        /*0bc8*/ 	.word	0x00027920


	//   ....[52]....
        /*0bcc*/ 	.word	0x00027ac0


	//   ....[53]....
        /*0bd0*/ 	.word	0x00027b20


	//   ....[54]....
        /*0bd4*/ 	.word	0x00027b60


	//   ....[55]....
        /*0bd8*/ 	.word	0x00027ba0


	//   ....[56]....
        /*0bdc*/ 	.word	0x00027bd0


	//   ....[57]....
        /*0be0*/ 	.word	0x00027c00


	//   ....[58]....
        /*0be4*/ 	.word	0x00027cc0


	//   ....[59]....
        /*0be8*/ 	.word	0x00027ce0


	//   ....[60]....
        /*0bec*/ 	.word	0x00027d50


	//   ....[61]....
        /*0bf0*/ 	.word	0x000283f0


	//   ....[62]....
        /*0bf4*/ 	.word	0x00028850


	//   ....[63]....
        /*0bf8*/ 	.word	0x000288f0


	//   ....[64]....
        /*0bfc*/ 	.word	0x00028990


	//   ....[65]....
        /*0c00*/ 	.word	0x00028a30


	//   ....[66]....
        /*0c04*/ 	.word	0x00028ad0


	//   ....[67]....
        /*0c08*/ 	.word	0x00028b70


	//   ....[68]....
        /*0c0c*/ 	.word	0x00028c10


	//   ....[69]....
        /*0c10*/ 	.word	0x00028cb0


	//   ....[70]....
        /*0c14*/ 	.word	0x00028d50


	//   ....[71]....
        /*0c18*/ 	.word	0x00028df0


	//   ....[72]....
        /*0c1c*/ 	.word	0x00028e90


	//   ....[73]....
        /*0c20*/ 	.word	0x00028f30


	//   ....[74]....
        /*0c24*/ 	.word	0x00028fd0


	//   ....[75]....
        /*0c28*/ 	.word	0x00029070


	//   ....[76]....
        /*0c2c*/ 	.word	0x00029110


	//   ....[77]....
        /*0c30*/ 	.word	0x000291b0


	//   ....[78]....
        /*0c34*/ 	.word	0x000292a0


	//   ....[79]....
        /*0c38*/ 	.word	0x00029340


	//   ....[80]....
        /*0c3c*/ 	.word	0x000293e0


	//   ....[81]....
        /*0c40*/ 	.word	0x00029480


	//   ....[82]....
        /*0c44*/ 	.word	0x00029520


	//   ....[83]....
        /*0c48*/ 	.word	0x000295c0


	//   ....[84]....
        /*0c4c*/ 	.word	0x00029660


	//   ....[85]....
        /*0c50*/ 	.word	0x00029700


	//   ....[86]....
        /*0c54*/ 	.word	0x000297a0


	//   ....[87]....
        /*0c58*/ 	.word	0x00029840


	//   ....[88]....
        /*0c5c*/ 	.word	0x000298e0


	//   ....[89]....
        /*0c60*/ 	.word	0x00029980


	//   ....[90]....
        /*0c64*/ 	.word	0x00029a20


	//   ....[91]....
        /*0c68*/ 	.word	0x00029ac0


	//   ....[92]....
        /*0c6c*/ 	.word	0x00029b60


	//   ....[93]....
        /*0c70*/ 	.word	0x00029c00


	//   ....[94]....
        /*0c74*/ 	.word	0x00029fa0


	//   ....[95]....
        /*0c78*/ 	.word	0x0002a280


	//   ....[96]....
        /*0c7c*/ 	.word	0x0002a6a0


	//   ....[97]....
        /*0c80*/ 	.word	0x0002a730


	//   ....[98]....
        /*0c84*/ 	.word	0x0002a7d0


	//   ....[99]....
        /*0c88*/ 	.word	0x0002a880


	//   ....[100]....
        /*0c8c*/ 	.word	0x0002a900


	//   ....[101]....
        /*0c90*/ 	.word	0x0002a980


	//   ....[102]....
        /*0c94*/ 	.word	0x0002aa00


	//   ....[103]....
        /*0c98*/ 	.word	0x0002aa80


	//   ....[104]....
        /*0c9c*/ 	.word	0x0002ab10


	//   ....[105]....
        /*0ca0*/ 	.word	0x0002abc0


	//   ....[106]....
        /*0ca4*/ 	.word	0x0002ac40


	//   ....[107]....
        /*0ca8*/ 	.word	0x0002acc0


	//   ....[108]....
        /*0cac*/ 	.word	0x0002ad40


	//   ....[109]....
        /*0cb0*/ 	.word	0x0002adc0


	//   ....[110]....
        /*0cb4*/ 	.word	0x0002ae30


	//   ....[111]....
        /*0cb8*/ 	.word	0x0002aed0


	//   ....[112]....
        /*0cbc*/ 	.word	0x0002af60


	//   ....[113]....
        /*0cc0*/ 	.word	0x0002b090


	//----- nvinfo : EIATTR_REG_RECONFIG
	.align		4
.L_533:
        /*0cc4*/ 	.byte	0x01, 0x54
	.zero		2


	//----- nvinfo : EIATTR_SYSCALL_OFFSETS
	.align		4
        /*0cc8*/ 	.byte	0x04, 0x46
        /*0cca*/ 	.short	(.L_535 - .L_534)


	//   ....[0]....
.L_534:
        /*0ccc*/ 	.word	0x00001fd0


	//   ....[1]....
        /*0cd0*/ 	.word	0x00002120


	//   ....[2]....
        /*0cd4*/ 	.word	0x00009520


	//   ....[3]....
        /*0cd8*/ 	.word	0x000099c0


	//   ....[4]....
        /*0cdc*/ 	.word	0x00024300


	//   ....[5]....
        /*0ce0*/ 	.word	0x00024440


	//   ....[6]....
        /*0ce4*/ 	.word	0x00024540


	//----- nvinfo : EIATTR_MBARRIER_INSTR_OFFSETS
	.align		4
.L_535:
        /*0ce8*/ 	.byte	0x04, 0x39
        /*0cea*/ 	.short	(.L_537 - .L_536)


	//   ....[0]....
.L_536:
        /*0cec*/ 	.word	0x00000300
        /*0cf0*/ 	.word	0x000000ff
        /*0cf4*/ 	.word	0x00030800
        /*0cf8*/ 	.short	0x0100
        /*0cfa*/ 	.byte	0x08
	.zero		1


	//   ....[1]....
        /*0cfc*/ 	.word	0x00000310
        /*0d00*/ 	.word	0x000000ff
        /*0d04*/ 	.word	0x00030820
        /*0d08*/ 	.short	0x0100
        /*0d0a*/ 	.byte	0x08
	.zero		1


	//   ....[2]....
        /*0d0c*/ 	.word	0x00000400
        /*0d10*/ 	.word	0x000000ff
        /*0d14*/ 	.word	0x00030830
        /*0d18*/ 	.short	0x0100
        /*0d1a*/ 	.byte	0x08
	.zero		1


	//   ....[3]....
        /*0d1c*/ 	.word	0x00000410
        /*0d20*/ 	.word	0x000000ff
        /*0d24*/ 	.word	0x00030840
        /*0d28*/ 	.short	0x0100
        /*0d2a*/ 	.byte	0x08
	.zero		1


	//   ....[4]....
        /*0d2c*/ 	.word	0x00000420
        /*0d30*/ 	.word	0x000000ff
        /*0d34*/ 	.word	0x00030838
        /*0d38*/ 	.short	0x0100
        /*0d3a*/ 	.byte	0x08
	.zero		1


	//   ....[5]....
        /*0d3c*/ 	.word	0x00000430
        /*0d40*/ 	.word	0x000000ff
        /*0d44*/ 	.word	0x00030848
        /*0d48*/ 	.short	0x0100
        /*0d4a*/ 	.byte	0x08
	.zero		1


	//   ....[6]....
        /*0d4c*/ 	.word	0x00000560
        /*0d50*/ 	.word	0x000000ff
        /*0d54*/ 	.word	0x00030850
        /*0d58*/ 	.short	0x0100
        /*0d5a*/ 	.byte	0x08
	.zero		1


	//   ....[7]....
        /*0d5c*/ 	.word	0x00000570
        /*0d60*/ 	.word	0x000000ff
        /*0d64*/ 	.word	0x00030860
        /*0d68*/ 	.short	0x0100
        /*0d6a*/ 	.byte	0x08
	.zero		1


	//   ....[8]....
        /*0d6c*/ 	.word	0x00000580
        /*0d70*/ 	.word	0x000000ff
        /*0d74*/ 	.word	0x00030858
        /*0d78*/ 	.short	0x0100
        /*0d7a*/ 	.byte	0x08
	.zero		1


	//   ....[9]....
        /*0d7c*/ 	.word	0x00000590
        /*0d80*/ 	.word	0x000000ff
        /*0d84*/ 	.word	0x00030868
        /*0d88*/ 	.short	0x0100
        /*0d8a*/ 	.byte	0x08
	.zero		1


	//   ....[10]....
        /*0d8c*/ 	.word	0x00000680
        /*0d90*/ 	.word	0x000000ff
        /*0d94*/ 	.word	0x00030870
        /*0d98*/ 	.short	0x0100
        /*0d9a*/ 	.byte	0x06
	.zero		1


	//   ....[11]....
        /*0d9c*/ 	.word	0x00000690
        /*0da0*/ 	.word	0x000000ff
        /*0da4*/ 	.word	0x00030880
        /*0da8*/ 	.short	0x0100
        /*0daa*/ 	.byte	0x06
	.zero		1


	//   ....[12]....
        /*0dac*/ 	.word	0x000006a0
        /*0db0*/ 	.word	0x000000ff
        /*0db4*/ 	.word	0x00030878
        /*0db8*/ 	.short	0x0100
        /*0dba*/ 	.byte	0x06
	.zero		1


	//   ....[13]....
        /*0dbc*/ 	.word	0x000006b0
        /*0dc0*/ 	.word	0x000000ff
        /*0dc4*/ 	.word	0x00030888
        /*0dc8*/ 	.short	0x0100
        /*0dca*/ 	.byte	0x06
	.zero		1


	//   ....[14]....
        /*0dcc*/ 	.word	0x000007e0
        /*0dd0*/ 	.word	0x000000ff
        /*0dd4*/ 	.word	0x00030890
        /*0dd8*/ 	.short	0x0100
        /*0dda*/ 	.byte	0x08
	.zero		1


	//   ....[15]....
        /*0ddc*/ 	.word	0x000007f0
        /*0de0*/ 	.word	0x000000ff
        /*0de4*/ 	.word	0x000308a0
        /*0de8*/ 	.short	0x0100
        /*0dea*/ 	.byte	0x08
	.zero		1


	//   ....[16]....
        /*0dec*/ 	.word	0x00000800
        /*0df0*/ 	.word	0x000000ff
        /*0df4*/ 	.word	0x00030898
        /*0df8*/ 	.short	0x0100
        /*0dfa*/ 	.byte	0x08
	.zero		1


	//   ....[17]....
        /*0dfc*/ 	.word	0x00000810
        /*0e00*/ 	.word	0x000000ff
        /*0e04*/ 	.word	0x000308a8
        /*0e08*/ 	.short	0x0100
        /*0e0a*/ 	.byte	0x08
	.zero		1


	//   ....[18]....
        /*0e0c*/ 	.word	0x00000940
        /*0e10*/ 	.word	0x000000ff
        /*0e14*/ 	.word	0x000308b0
        /*0e18*/ 	.short	0x0100
        /*0e1a*/ 	.byte	0x08
	.zero		1


	//   ....[19]....
        /*0e1c*/ 	.word	0x00000950
        /*0e20*/ 	.word	0x000000ff
        /*0e24*/ 	.word	0x000308c0
        /*0e28*/ 	.short	0x0100
        /*0e2a*/ 	.byte	0x08
	.zero		1


	//   ....[20]....
        /*0e2c*/ 	.word	0x00000960
        /*0e30*/ 	.word	0x000000ff
        /*0e34*/ 	.word	0x000308b8
        /*0e38*/ 	.short	0x0100
        /*0e3a*/ 	.byte	0x08
	.zero		1


	//   ....[21]....
        /*0e3c*/ 	.word	0x00000970
        /*0e40*/ 	.word	0x000000ff
        /*0e44*/ 	.word	0x000308c8
        /*0e48*/ 	.short	0x0100
        /*0e4a*/ 	.byte	0x08
	.zero		1


	//   ....[22]....
        /*0e4c*/ 	.word	0x000037f0
        /*0e50*/ 	.word	0x00000064
        /*0e54*/ 	.word	0x00030890
        /*0e58*/ 	.short	0x010a
        /*0e5a*/ 	.byte	0x3f
	.zero		1


	//   ....[23]....
        /*0e5c*/ 	.word	0x00005e70
        /*0e60*/ 	.word	0x00000064
        /*0e64*/ 	.word	0x00030890
        /*0e68*/ 	.short	0x010a
        /*0e6a*/ 	.byte	0x3f
	.zero		1


	//   ....[24]....
        /*0e6c*/ 	.word	0x000081a0
        /*0e70*/ 	.word	0x00000064
        /*0e74*/ 	.word	0x00030890
        /*0e78*/ 	.short	0x010a
        /*0e7a*/ 	.byte	0x3f
	.zero		1


	//   ....[25]....
        /*0e7c*/ 	.word	0x000084b0
        /*0e80*/ 	.word	0x00000024
        /*0e84*/ 	.word	0x00000000
        /*0e88*/ 	.short	0x0101
        /*0e8a*/ 	.byte	0x3f
	.zero		1


	//   ....[26]....
        /*0e8c*/ 	.word	0x000084f0
        /*0e90*/ 	.word	0x00000064
        /*0e94*/ 	.word	0x000308b0
        /*0e98*/ 	.short	0x010a
        /*0e9a*/ 	.byte	0x3f
	.zero		1


	//   ....[27]....
        /*0e9c*/ 	.word	0x00008ad0
        /*0ea0*/ 	.word	0x00000064
        /*0ea4*/ 	.word	0x00000000
        /*0ea8*/ 	.short	0x0101
        /*0eaa*/ 	.byte	0x3f
	.zero		1


	//   ....[28]....
        /*0eac*/ 	.word	0x000095c0
        /*0eb0*/ 	.word	0x00000010
        /*0eb4*/ 	.word	0x00030800
        /*0eb8*/ 	.short	0x010a
        /*0eba*/ 	.byte	0x3f
	.zero		1


	//   ....[29]....
        /*0ebc*/ 	.word	0x00009610
        /*0ec0*/ 	.word	0x00000010
        /*0ec4*/ 	.word	0x00030800
        /*0ec8*/ 	.short	0x010a
        /*0eca*/ 	.byte	0x3f
	.zero		1


	//   ....[30]....
        /*0ecc*/ 	.word	0x0000b0c0
        /*0ed0*/ 	.word	0x00000010
        /*0ed4*/ 	.word	0x00030800
        /*0ed8*/ 	.short	0x010a
        /*0eda*/ 	.byte	0x3f
	.zero		1


	//   ....[31]....
        /*0edc*/ 	.word	0x0000fae0
        /*0ee0*/ 	.word	0x00000010
        /*0ee4*/ 	.word	0x00030800
        /*0ee8*/ 	.short	0x010a
        /*0eea*/ 	.byte	0x3f
	.zero		1


	//   ....[32]....
        /*0eec*/ 	.word	0x000135b0
        /*0ef0*/ 	.word	0x00000005
        /*0ef4*/ 	.word	0x00030830
        /*0ef8*/ 	.short	0x010a
        /*0efa*/ 	.byte	0x3f
	.zero		1


	//   ....[33]....
        /*0efc*/ 	.word	0x00013620
        /*0f00*/ 	.word	0x00000005
        /*0f04*/ 	.word	0x00030830
        /*0f08*/ 	.short	0x010a
        /*0f0a*/ 	.byte	0x3f
	.zero		1


	//   ....[34]....
        /*0f0c*/ 	.word	0x000142b0
        /*0f10*/ 	.word	0x00000000
        /*0f14*/ 	.word	0x00000000
        /*0f18*/ 	.short	0x0101
        /*0f1a*/ 	.byte	0x3f
	.zero		1


	//   ....[35]....
        /*0f1c*/ 	.word	0x00015f60
        /*0f20*/ 	.word	0x000000e8
        /*0f24*/ 	.word	0x00030830
        /*0f28*/ 	.short	0x010a
        /*0f2a*/ 	.byte	0x3f
	.zero		1


	//   ....[36]....
        /*0f2c*/ 	.word	0x00015ff0
        /*0f30*/ 	.word	0x000000e8
        /*0f34*/ 	.word	0x00030830
        /*0f38*/ 	.short	0x010a
        /*0f3a*/ 	.byte	0x3f
	.zero		1


	//   ....[37]....
        /*0f3c*/ 	.word	0x00017110
        /*0f40*/ 	.word	0x00000000
        /*0f44*/ 	.word	0x00030850
        /*0f48*/ 	.short	0x010a
        /*0f4a*/ 	.byte	0x3f
	.zero		1


	//   ....[38]....
        /*0f4c*/ 	.word	0x00017160
        /*0f50*/ 	.word	0x00000000
        /*0f54*/ 	.word	0x00030850
        /*0f58*/ 	.short	0x010a
        /*0f5a*/ 	.byte	0x3f
	.zero		1


	//   ....[39]....
        /*0f5c*/ 	.word	0x00017400
        /*0f60*/ 	.word	0x000000e8
        /*0f64*/ 	.word	0x00000000
        /*0f68*/ 	.short	0x0101
        /*0f6a*/ 	.byte	0x3f
	.zero		1


	//   ....[40]....
        /*0f6c*/ 	.word	0x00017bc0
        /*0f70*/ 	.word	0x00000000
        /*0f74*/ 	.word	0x00000000
        /*0f78*/ 	.short	0x0101
        /*0f7a*/ 	.byte	0x3f
	.zero		1


	//   ....[41]....
        /*0f7c*/ 	.word	0x00018cb0
        /*0f80*/ 	.word	0x00000004
        /*0f84*/ 	.word	0x00030830
        /*0f88*/ 	.short	0x010a
        /*0f8a*/ 	.byte	0x3f
	.zero		1


	//   ....[42]....
        /*0f8c*/ 	.word	0x00018d40
        /*0f90*/ 	.word	0x00000004
        /*0f94*/ 	.word	0x00030830
        /*0f98*/ 	.short	0x010a
        /*0f9a*/ 	.byte	0x3f
	.zero		1


	//   ....[43]....
        /*0f9c*/ 	.word	0x00019e60
        /*0fa0*/ 	.word	0x000000e8
        /*0fa4*/ 	.word	0x00030850
        /*0fa8*/ 	.short	0x010a
        /*0faa*/ 	.byte	0x3f
	.zero		1


	//   ....[44]....
        /*0fac*/ 	.word	0x00019eb0
        /*0fb0*/ 	.word	0x000000e8
        /*0fb4*/ 	.word	0x00030850
        /*0fb8*/ 	.short	0x010a
        /*0fba*/ 	.byte	0x3f
	.zero		1


	//   ....[45]....
        /*0fbc*/ 	.word	0x0001a7b0
        /*0fc0*/ 	.word	0x0000009f
        /*0fc4*/ 	.word	0x00000000
        /*0fc8*/ 	.short	0x0101
        /*0fca*/ 	.byte	0x3f
	.zero		1


	//   ....[46]....
        /*0fcc*/ 	.word	0x0001a850
        /*0fd0*/ 	.word	0x000000e8
        /*0fd4*/ 	.word	0x00000000
        /*0fd8*/ 	.short	0x0101
        /*0fda*/ 	.byte	0x3f
	.zero		1


	//   ....[47]....
        /*0fdc*/ 	.word	0x0001ad70
        /*0fe0*/ 	.word	0x000000e9
        /*0fe4*/ 	.word	0x00030830
        /*0fe8*/ 	.short	0x010a
        /*0fea*/ 	.byte	0x3f
	.zero		1


	//   ....[48]....
        /*0fec*/ 	.word	0x0001ae00
        /*0ff0*/ 	.word	0x000000e9
        /*0ff4*/ 	.word	0x00030830
        /*0ff8*/ 	.short	0x010a
        /*0ffa*/ 	.byte	0x3f
	.zero		1


	//   ....[49]....
        /*0ffc*/ 	.word	0x0001bf30
        /*1000*/ 	.word	0x00000000
        /*1004*/ 	.word	0x00030850
        /*1008*/ 	.short	0x010a
        /*100a*/ 	.byte	0x3f
	.zero		1


	//   ....[50]....
        /*100c*/ 	.word	0x0001bf80
        /*1010*/ 	.word	0x00000000
        /*1014*/ 	.word	0x00030850
        /*1018*/ 	.short	0x010a
        /*101a*/ 	.byte	0x3f
	.zero		1


	//   ....[51]....
        /*101c*/ 	.word	0x0001c280
        /*1020*/ 	.word	0x000000e9
        /*1024*/ 	.word	0x00000000
        /*1028*/ 	.short	0x0101
        /*102a*/ 	.byte	0x3f
	.zero		1


	//   ....[52]....
        /*102c*/ 	.word	0x0001c9f0
        /*1030*/ 	.word	0x00000000
        /*1034*/ 	.word	0x00000000
        /*1038*/ 	.short	0x0101
        /*103a*/ 	.byte	0x3f
	.zero		1


	//   ....[53]....
        /*103c*/ 	.word	0x0001dfe0
        /*1040*/ 	.word	0x0000000b
        /*1044*/ 	.word	0x00030850
        /*1048*/ 	.short	0x010a
        /*104a*/ 	.byte	0x3f
	.zero		1


	//   ....[54]....
        /*104c*/ 	.word	0x0001e080
        /*1050*/ 	.word	0x0000000b
        /*1054*/ 	.word	0x00030850
        /*1058*/ 	.short	0x010a
        /*105a*/ 	.byte	0x3f
	.zero		1


	//   ....[55]....
        /*105c*/ 	.word	0x0001e8c0
        /*1060*/ 	.word	0x0000000b
        /*1064*/ 	.word	0x00000000
        /*1068*/ 	.short	0x0101
        /*106a*/ 	.byte	0x3f
	.zero		1


	//   ....[56]....
        /*106c*/ 	.word	0x00020470
        /*1070*/ 	.word	0x00000000
        /*1074*/ 	.word	0x00000000
        /*1078*/ 	.short	0x0101
        /*107a*/ 	.byte	0x3f
	.zero		1


	//   ....[57]....
        /*107c*/ 	.word	0x00022f80
        /*1080*/ 	.word	0x0000000b
        /*1084*/ 	.word	0x00030820
        /*1088*/ 	.short	0x010a
        /*108a*/ 	.byte	0x3f
	.zero		1


	//   ....[58]....
        /*108c*/ 	.word	0x00023010
        /*1090*/ 	.word	0x00000007
        /*1094*/ 	.word	0x000308a0
        /*1098*/ 	.short	0x010a
        /*109a*/ 	.byte	0x3f
	.zero		1


	//   ....[59]....
        /*109c*/ 	.word	0x000232e0
        /*10a0*/ 	.word	0x00000007
        /*10a4*/ 	.word	0x000308c0
        /*10a8*/ 	.short	0x010a
        /*10aa*/ 	.byte	0x3f
	.zero		1


	//   ....[60]....
        /*10ac*/ 	.word	0x000236d0
        /*10b0*/ 	.word	0x00000007
        /*10b4*/ 	.word	0x000308a0
        /*10b8*/ 	.short	0x010a
        /*10ba*/ 	.byte	0x3f
	.zero		1


	//   ....[61]....
        /*10bc*/ 	.word	0x00023990
        /*10c0*/ 	.word	0x00000007
        /*10c4*/ 	.word	0x000308c0
        /*10c8*/ 	.short	0x010a
        /*10ca*/ 	.byte	0x3f
	.zero		1


	//   ....[62]....
        /*10cc*/ 	.word	0x00024d30
        /*10d0*/ 	.word	0x00000007
        /*10d4*/ 	.word	0x00030840
        /*10d8*/ 	.short	0x010a
        /*10da*/ 	.byte	0x3f
	.zero		1


	//   ....[63]....
        /*10dc*/ 	.word	0x000253a0
        /*10e0*/ 	.word	0x0000000a
        /*10e4*/ 	.word	0x00030820
        /*10e8*/ 	.short	0x010a
        /*10ea*/ 	.byte	0x3f
	.zero		1


	//   ....[64]....
        /*10ec*/ 	.word	0x000256f0
        /*10f0*/ 	.word	0x00000003
        /*10f4*/ 	.word	0x00030840
        /*10f8*/ 	.short	0x010a
        /*10fa*/ 	.byte	0x3f
	.zero		1


	//   ....[65]....
        /*10fc*/ 	.word	0x00025a30
        /*1100*/ 	.word	0x00000003
        /*1104*/ 	.word	0x00030860
        /*1108*/ 	.short	0x010a
        /*110a*/ 	.byte	0x3f
	.zero		1


	//   ....[66]....
        /*110c*/ 	.word	0x000260c0
        /*1110*/ 	.word	0x00000002
        /*1114*/ 	.word	0x00030840
        /*1118*/ 	.short	0x010a
        /*111a*/ 	.byte	0x3f
	.zero		1


	//   ....[67]....
        /*111c*/ 	.word	0x00026400
        /*1120*/ 	.word	0x00000002
        /*1124*/ 	.word	0x00030860
        /*1128*/ 	.short	0x010a
        /*112a*/ 	.byte	0x3f
	.zero		1


	//   ....[68]....
        /*112c*/ 	.word	0x000269e0
        /*1130*/ 	.word	0x00000002
        /*1134*/ 	.word	0x00030840
        /*1138*/ 	.short	0x010a
        /*113a*/ 	.byte	0x3f
	.zero		1


	//   ....[69]....
        /*113c*/ 	.word	0x00026d10
        /*1140*/ 	.word	0x00000002
        /*1144*/ 	.word	0x00030860
        /*1148*/ 	.short	0x010a
        /*114a*/ 	.byte	0x3f
	.zero		1


	//   ....[70]....
        /*114c*/ 	.word	0x00027290
        /*1150*/ 	.word	0x00000003
        /*1154*/ 	.word	0x00030860
        /*1158*/ 	.short	0x010a
        /*115a*/ 	.byte	0x3f
	.zero		1


	//   ....[71]....
        /*115c*/ 	.word	0x00028370
        /*1160*/ 	.word	0x00000000
        /*1164*/ 	.word	0x00030820
        /*1168*/ 	.short	0x010a
        /*116a*/ 	.byte	0x3f
	.zero		1


	//   ....[72]....
        /*116c*/ 	.word	0x00028540
        /*1170*/ 	.word	0x00000006
        /*1174*/ 	.word	0x00000000
        /*1178*/ 	.short	0x010a
        /*117a*/ 	.byte	0x3f
	.zero		1


	//   ....[73]....
        /*117c*/ 	.word	0x000285b0
        /*1180*/ 	.word	0x00000007
        /*1184*/ 	.word	0x00000000
        /*1188*/ 	.short	0x010a
        /*118a*/ 	.byte	0x3f
	.zero		1


	//   ....[74]....
        /*118c*/ 	.word	0x00028620
        /*1190*/ 	.word	0x00000004
        /*1194*/ 	.word	0x00000000
        /*1198*/ 	.short	0x010a
        /*119a*/ 	.byte	0x3f
	.zero		1


	//   ....[75]....
        /*119c*/ 	.word	0x00028650
        /*11a0*/ 	.word	0x00000003
        /*11a4*/ 	.word	0x00000000
        /*11a8*/ 	.short	0x010a
        /*11aa*/ 	.byte	0x3f
	.zero		1


	//   ....[76]....
        /*11ac*/ 	.word	0x000286b0
        /*11b0*/ 	.word	0x00000064
        /*11b4*/ 	.word	0x00030890
        /*11b8*/ 	.short	0x010a
        /*11ba*/ 	.byte	0x3f
	.zero		1


	//   ....[77]....
        /*11bc*/ 	.word	0x00028700
        /*11c0*/ 	.word	0x00000064
        /*11c4*/ 	.word	0x00030890
        /*11c8*/ 	.short	0x010a
        /*11ca*/ 	.byte	0x3f
	.zero		1


	//   ....[78]....
        /*11cc*/ 	.word	0x00028750
        /*11d0*/ 	.word	0x00000064
        /*11d4*/ 	.word	0x00030890
        /*11d8*/ 	.short	0x010a
        /*11da*/ 	.byte	0x3f
	.zero		1


	//   ....[79]....
        /*11dc*/ 	.word	0x000287a0
        /*11e0*/ 	.word	0x00000064
        /*11e4*/ 	.word	0x000308b0
        /*11e8*/ 	.short	0x010a
        /*11ea*/ 	.byte	0x3f
	.zero		1


	//   ....[80]....
        /*11ec*/ 	.word	0x000291f0
        /*11f0*/ 	.word	0x00000010
        /*11f4*/ 	.word	0x00030800
        /*11f8*/ 	.short	0x010a
        /*11fa*/ 	.byte	0x3f
	.zero		1


	//   ....[81]....
        /*11fc*/ 	.word	0x00029c40
        /*1200*/ 	.word	0x00000010
        /*1204*/ 	.word	0x00030800
        /*1208*/ 	.short	0x010a
        /*120a*/ 	.byte	0x3f
	.zero		1


	//   ....[82]....
        /*120c*/ 	.word	0x00029c90
        /*1210*/ 	.word	0x00000005
        /*1214*/ 	.word	0x00030830
        /*1218*/ 	.short	0x010a
        /*121a*/ 	.byte	0x3f
	.zero		1


	//   ....[83]....
        /*121c*/ 	.word	0x00029ce0
        /*1220*/ 	.word	0x000000e8
        /*1224*/ 	.word	0x00030830
        /*1228*/ 	.short	0x010a
        /*122a*/ 	.byte	0x3f
	.zero		1


	//   ....[84]....
        /*122c*/ 	.word	0x00029d30
        /*1230*/ 	.word	0x00000000
        /*1234*/ 	.word	0x00030850
        /*1238*/ 	.short	0x010a
        /*123a*/ 	.byte	0x3f
	.zero		1


	//   ....[85]....
        /*123c*/ 	.word	0x00029d80
        /*1240*/ 	.word	0x00000004
        /*1244*/ 	.word	0x00030830
        /*1248*/ 	.short	0x010a
        /*124a*/ 	.byte	0x3f
	.zero		1


	//   ....[86]....
        /*124c*/ 	.word	0x00029dd0
        /*1250*/ 	.word	0x000000e8
        /*1254*/ 	.word	0x00030850
        /*1258*/ 	.short	0x010a
        /*125a*/ 	.byte	0x3f
	.zero		1


	//   ....[87]....
        /*125c*/ 	.word	0x00029e20
        /*1260*/ 	.word	0x000000e9
        /*1264*/ 	.word	0x00030830
        /*1268*/ 	.short	0x010a
        /*126a*/ 	.byte	0x3f
	.zero		1


	//   ....[88]....
        /*126c*/ 	.word	0x00029e70
        /*1270*/ 	.word	0x00000000
        /*1274*/ 	.word	0x00030850
        /*1278*/ 	.short	0x010a
        /*127a*/ 	.byte	0x3f
	.zero		1


	//   ....[89]....
        /*127c*/ 	.word	0x00029ec0
        /*1280*/ 	.word	0x0000000b
        /*1284*/ 	.word	0x00030850
        /*1288*/ 	.short	0x010a
        /*128a*/ 	.byte	0x3f
	.zero		1


	//   ....[90]....
        /*128c*/ 	.word	0x0002a060
        /*1290*/ 	.word	0x0000000b
        /*1294*/ 	.word	0x00030820
        /*1298*/ 	.short	0x010a
        /*129a*/ 	.byte	0x3f
	.zero		1


	//   ....[91]....
        /*129c*/ 	.word	0x0002a0b0
        /*12a0*/ 	.word	0x00000007
        /*12a4*/ 	.word	0x000308a0
        /*12a8*/ 	.short	0x010a
        /*12aa*/ 	.byte	0x3f
	.zero		1


	//   ....[92]....
        /*12ac*/ 	.word	0x0002a100
        /*12b0*/ 	.word	0x00000007
        /*12b4*/ 	.word	0x000308c0
        /*12b8*/ 	.short	0x010a
        /*12ba*/ 	.byte	0x3f
	.zero		1


	//   ....[93]....
        /*12bc*/ 	.word	0x0002a150
        /*12c0*/ 	.word	0x00000007
        /*12c4*/ 	.word	0x000308a0
        /*12c8*/ 	.short	0x010a
        /*12ca*/ 	.byte	0x3f
	.zero		1


	//   ....[94]....
        /*12cc*/ 	.word	0x0002a1a0
        /*12d0*/ 	.word	0x00000007
        /*12d4*/ 	.word	0x000308c0
        /*12d8*/ 	.short	0x010a
        /*12da*/ 	.byte	0x3f
	.zero		1


	//   ....[95]....
        /*12dc*/ 	.word	0x0002a340
        /*12e0*/ 	.word	0x00000007
        /*12e4*/ 	.word	0x00030840
        /*12e8*/ 	.short	0x010a
        /*12ea*/ 	.byte	0x3f
	.zero		1


	//   ....[96]....
        /*12ec*/ 	.word	0x0002a3c0
        /*12f0*/ 	.word	0x00000003
        /*12f4*/ 	.word	0x00030820
        /*12f8*/ 	.short	0x010a
        /*12fa*/ 	.byte	0x3f
	.zero		1


	//   ....[97]....
        /*12fc*/ 	.word	0x0002a410
        /*1300*/ 	.word	0x00000003
        /*1304*/ 	.word	0x00030840
        /*1308*/ 	.short	0x010a
        /*130a*/ 	.byte	0x3f
	.zero		1


	//   ....[98]....
        /*130c*/ 	.word	0x0002a460
        /*1310*/ 	.word	0x00000003
        /*1314*/ 	.word	0x00030860
        /*1318*/ 	.short	0x010a
        /*131a*/ 	.byte	0x3f
	.zero		1


	//   ....[99]....
        /*131c*/ 	.word	0x0002a4b0
        /*1320*/ 	.word	0x00000002
        /*1324*/ 	.word	0x00030840
        /*1328*/ 	.short	0x010a
        /*132a*/ 	.byte	0x3f
	.zero		1


	//   ....[100]....
        /*132c*/ 	.word	0x0002a500
        /*1330*/ 	.word	0x00000002
        /*1334*/ 	.word	0x00030860
        /*1338*/ 	.short	0x010a
        /*133a*/ 	.byte	0x3f
	.zero		1


	//   ....[101]....
        /*133c*/ 	.word	0x0002a550
        /*1340*/ 	.word	0x00000002
        /*1344*/ 	.word	0x00030840
        /*1348*/ 	.short	0x010a
        /*134a*/ 	.byte	0x3f
	.zero		1


	//   ....[102]....
        /*134c*/ 	.word	0x0002a5a0
        /*1350*/ 	.word	0x00000002
        /*1354*/ 	.word	0x00030860
        /*1358*/ 	.short	0x010a
        /*135a*/ 	.byte	0x3f
	.zero		1


	//   ....[103]....
        /*135c*/ 	.word	0x0002a5f0
        /*1360*/ 	.word	0x00000003
        /*1364*/ 	.word	0x00030860
        /*1368*/ 	.short	0x010a
        /*136a*/ 	.byte	0x3f
	.zero		1


	//   ....[104]....
        /*136c*/ 	.word	0x0002afb0
        /*1370*/ 	.word	0x00000000
        /*1374*/ 	.word	0x00030820
        /*1378*/ 	.short	0x010a
        /*137a*/ 	.byte	0x3f
	.zero		1


	//   ....[105]....
        /*137c*/ 	.word	0x0002b150
        /*1380*/ 	.word	0x00000006
        /*1384*/ 	.word	0x00000000
        /*1388*/ 	.short	0x010a
        /*138a*/ 	.byte	0x3f
	.zero		1


	//   ....[106]....
        /*138c*/ 	.word	0x0002b1a0
        /*1390*/ 	.word	0x00000007
        /*1394*/ 	.word	0x00000000
        /*1398*/ 	.short	0x010a
        /*139a*/ 	.byte	0x3f
	.zero		1


	//   ....[107]....
        /*139c*/ 	.word	0x0002b1f0
        /*13a0*/ 	.word	0x00000004
        /*13a4*/ 	.word	0x00000000
        /*13a8*/ 	.short	0x010a
        /*13aa*/ 	.byte	0x3f
	.zero		1


	//----- nvinfo : EIATTR_NUM_MBARRIERS
	.align		4
.L_537:
        /*13ac*/ 	.byte	0x03, 0x38
        /*13ae*/ 	.short	0x0016


	//----- nvinfo : EIATTR_EXIT_INSTR_OFFSETS
	.align		4
        /*13b0*/ 	.byte	0x04, 0x1c
        /*13b2*/ 	.short	(.L_539 - .L_538)


	//   ....[0]....
.L_538:
        /*13b4*/ 	.word	0x000286a0


	//----- nvinfo : EIATTR_MAX_THREADS
	.align		4
.L_539:
        /*13b8*/ 	.byte	0x04, 0x05
        /*13ba*/ 	.short	(.L_541 - .L_540)
.L_540:
        /*13bc*/ 	.word	0x00000180
        /*13c0*/ 	.word	0x00000001
        /*13c4*/ 	.word	0x00000001


	//----- nvinfo : EIATTR_CRS_STACK_SIZE
	.align		4
.L_541:
        /*13c8*/ 	.byte	0x04, 0x1e
        /*13ca*/ 	.short	(.L_543 - .L_542)
.L_542:
        /*13cc*/ 	.word	0x00000000


	//----- nvinfo : EIATTR_CBANK_PARAM_SIZE
	.align		4
.L_543:
        /*13d0*/ 	.byte	0x03, 0x19
        /*13d2*/ 	.short	0x0a70


	//----- nvinfo : EIATTR_PARAM_CBANK
	.align		4
        /*13d4*/ 	.byte	0x04, 0x0a
        /*13d6*/ 	.short	(.L_545 - .L_544)
	.align		4
.L_544:
        /*13d8*/ 	.word	index@(.nv.constant0._ZN7cutlass13device_kernelIN5flash11enable_sm90INS1_16FlashAttnFwdSm90INS1_25CollectiveMainloopFwdSm90ILi2EN4cute5tupleIJNS5_1CILi1EEES8_S8_EEENS6_IJNS7_ILi128EEENS7_ILi64EEENS7_ILi256EEEEEELi256ENS_10bfloat16_tEfNS_4arch4Sm90ELb0ELb1ELb0ELb1ELb0ELb1ELb0ELb1ELb1ELb0ELb0ELb0EEENS1_21CollectiveEpilogueFwdINS6_IJSA_SC_SB_EEES9_SE_SG_Li256ELb1ELb0ELb0ELb0EEENS1_36VarlenDynamicPersistentTileSchedulerILi128ELi64ELi256ELi32ELb0ELb0ELb1ELb1ELb0ELb1EEEEEEEEEvNT_6ParamsE)
        /*13dc*/ 	.short	0x0210
        /*13de*/ 	.short	0x0a70


	//----- nvinfo : EIATTR_SW_WAR
	.align		4
.L_545:
        /*13e0*/ 	.byte	0x04, 0x36
        /*13e2*/ 	.short	(.L_547 - .L_546)
.L_546:
        /*13e4*/ 	.word	0x00000008
.L_547:


//--------------------- .nv.info._ZN7cutlass13device_kernelIN5flash11enable_sm90INS1_16FlashAttnFwdSm90INS1_25CollectiveMainloopFwdSm90ILi2EN4cute5tupleIJNS5_1CILi1EEES8_S8_EEENS6_IJNS7_ILi128EEENS7_ILi80EEENS7_ILi256EEEEEELi256ENS_10bfloat16_tEfNS_4arch4Sm90ELb1ELb0ELb0ELb0ELb0ELb0ELb0ELb1ELb1ELb0ELb0ELb0EEENS1_21CollectiveEpilogueFwdINS6_IJSA_SC_SB_EEES9_SE_SG_Li256ELb0ELb0ELb0ELb0EEENS1_30DynamicPersistentTileSchedulerILi256ELi32ELb0ELb0ELb1EEEEEEEEEvNT_6ParamsE --------------------------
	.section	.nv.info._ZN7cutlass13device_kernelIN5flash11enable_sm90INS1_16FlashAttnFwdSm90INS1_25CollectiveMainloopFwdSm90ILi2EN4cute5tupleIJNS5_1CILi1EEES8_S8_EEENS6_IJNS7_ILi128EEENS7_ILi80EEENS7_ILi256EEEEEELi256ENS_10bfloat16_tEfNS_4arch4Sm90ELb1ELb0ELb0ELb0ELb0ELb0ELb0ELb1ELb1ELb0ELb0ELb0EEENS1_21CollectiveEpilogueFwdINS6_IJSA_SC_SB_EEES9_SE_SG_Li256ELb0ELb0ELb0ELb0EEENS1_30DynamicPersistentTileSchedulerILi256ELi32ELb0ELb0ELb1EEEEEEEEEvNT_6ParamsE,"",@"SHT_CUDA_INFO"
	.sectionflags	@""
	.align	4


	//----- nvinfo : EIATTR_CUDA_API_VERSION
	.align		4
        /*0000*/ 	.byte	0x04, 0x37
        /*0002*/ 	.short	(.L_549 - .L_548)
.L_548:
        /*0004*/ 	.word	0x00000082


	//----- nvinfo : EIATTR_KPARAM_INFO
	.align		4
.L_549:
        /*0008*/ 	.byte	0x04, 0x17
        /*000a*/ 	.short	(.L_551 - .L_550)
.L_550:
        /*000c*/ 	.word	0x00000000
        /*0010*/ 	.short	0x0000
        /*0012*/ 	.short	0x0070
        /*0014*/ 	.byte	0x00, 0xf0, 0x01, 0x2e


	//----- nvinfo : EIATTR_SPARSE_MMA_MASK
	.align		4
.L_551:
        /*0018*/ 	.byte	0x03, 0x50
        /*001a*/ 	.short	0x0000


	//----- nvinfo : EIATTR_MAXREG_COUNT
	.align		4
        /*001c*/ 	.byte	0x03, 0x1b
        /*001e*/ 	.short	0x00a8


	//----- nvinfo : EIATTR_NUM_BARRIERS
	.align		4
        /*0020*/ 	.byte	0x02, 0x4c
        /*0022*/ 	.byte	0x09
	.zero		1


	//----- nvinfo : EIATTR_EXTERNS
	.align		4
        /*0024*/ 	.byte	0x04, 0x0f
        /*0026*/ 	.short	(.L_553 - .L_552)


	//   ....[0]....
	.align		4
.L_552:
        /*0028*/ 	.word	index@(__assertfail)


	//----- nvinfo : EIATTR_ANNOTATIONS
	.align		4
.L_553:
        /*002c*/ 	.byte	0x04, 0x55
        /*002e*/ 	.short	(.L_555 - .L_554)


	//   ....[0]....
.L_554:
        /*0030*/ 	.word	0x00000001
        /*0034*/ 	.byte	0x70, 0x09, 0x00, 0x00, 0x01, 0x00, 0x00, 0x00, 0x40, 0x0a, 0x00, 0x00, 0x01, 0x00, 0x00, 0x00
        /*0044*/ 	.byte	0xd0, 0x34, 0x01, 0x00


	//----- nvinfo : EIATTR_MERCURY_ISA_VERSION
	.align		4
.L_555:
        /*0048*/ 	.byte	0x03, 0x5f
        /*004a*/ 	.short	0x0101


	//----- nvinfo : EIATTR_INT_WARP_WIDE_INSTR_OFFSETS
	.align		4
        /*004c*/ 	.byte	0x04, 0x31
        /*004e*/ 	.short	(.L_557 - .L_556)


	//   ....[0]....
.L_556:
        /*0050*/ 	.word	0x00000190


	//   ....[1]....
        /*0054*/ 	.word	0x000001c0


	//   ....[2]....
        /*0058*/ 	.word	0x000001d0


	//   ....[3]....
        /*005c*/ 	.word	0x00010870


	//   ....[4]....
        /*0060*/ 	.word	0x00010910


	//   ....[5]....
        /*0064*/ 	.word	0x00010e80


	//   ....[6]....
        /*0068*/ 	.word	0x00012e70


	//   ....[7]....
        /*006c*/ 	.word	0x00012f10


	//----- nvinfo : EIATTR_COOP_GROUP_MASK_REGIDS
	.align		4
.L_557:
        /*0070*/ 	.byte	0x04, 0x29
        /*0072*/ 	.short	(.L_559 - .L_558)


	//   ....[0]....
.L_558:
        /*0074*/ 	.word	0xffffffff


	//   ....[1]....
        /*0078*/ 	.word	0xffffffff


	//   ....[2]....
        /*007c*/ 	.word	0xffffffff


	//   ....[3]....
        /*0080*/ 	.word	0xffffffff


	//   ....[4]....
        /*0084*/ 	.word	0xffffffff


	//   ....[5]....
        /*0088*/ 	.word	0xffffffff


	//   ....[6]....
        /*008c*/ 	.word	0xffffffff


	//   ....[7]....
        /*0090*/ 	.word	0xffffffff


	//   ....[8]....
        /*0094*/ 	.word	0xffffffff


	//   ....[9]....
        /*0098*/ 	.word	0xffffffff


	//   ....[10]....
        /*009c*/ 	.word	0xffffffff


	//   ....[11]....
        /*00a0*/ 	.word	0xffffffff


	//   ....[12]....
        /*00a4*/ 	.word	0xffffffff


	//   ....[13]....
        /*00a8*/ 	.word	0xffffffff


	//   ....[14]....
        /*00ac*/ 	.word	0xffffffff


	//   ....[15]....
        /*00b0*/ 	.word	0xffffffff


	//   ....[16]....
        /*00b4*/ 	.word	0xffffffff


	//   ....[17]....
        /*00b8*/ 	.word	0xffffffff


	//   ....[18]....
        /*00bc*/ 	.word	0xffffffff


	//   ....[19]....
        /*00c0*/ 	.word	0xffffffff


	//   ....[20]....
        /*00c4*/ 	.word	0xffffffff


	//   ....[21]....
        /*00c8*/ 	.word	0xffffffff


	//   ....[22]....
        /*00cc*/ 	.word	0xffffffff


	//   ....[23]....
        /*00d0*/ 	.word	0xffffffff


	//   ....[24]....
        /*00d4*/ 	.word	0xffffffff


	//   ....[25]....
        /*00d8*/ 	.word	0xffffffff


	//   ....[26]....
        /*00dc*/ 	.word	0xffffffff


	//   ....[27]....
        /*00e0*/ 	.word	0xffffffff


	//   ....[28]....
        /*00e4*/ 	.word	0x0500000f


	//   ....[29]....
        /*00e8*/ 	.word	0x0500000f


	//----- nvinfo : EIATTR_COOP_GROUP_INSTR_OFFSETS
	.align		4
.L_559:
        /*00ec*/ 	.byte	0x04, 0x28
        /*00ee*/ 	.short	(.L_561 - .L_560)


	//   ....[0]....
.L_560:
        /*00f0*/ 	.word	0x00000060


	//   ....[1]....
        /*00f4*/ 	.word	0x000001a0


	//   ....[2]....
        /*00f8*/ 	.word	0x000001f0


	//   ....[3]....
        /*00fc*/ 	.word	0x000003e0


	//   ....[4]....
        /*0100*/ 	.word	0x00000540


	//   ....[5]....
        /*0104*/ 	.word	0x00000660


	//   ....[6]....
        /*0108*/ 	.word	0x000007c0


	//   ....[7]....
        /*010c*/ 	.word	0x00001660


	//   ....[8]....
        /*0110*/ 	.word	0x00004680


	//   ....[9]....
        /*0114*/ 	.word	0x00004760


	//   ....[10]....
        /*0118*/ 	.word	0x00004c00


	//   ....[11]....
        /*011c*/ 	.word	0x00004c80


	//   ....[12]....
        /*0120*/ 	.word	0x000088a0


	//   ....[13]....
        /*0124*/ 	.word	0x00008980


	//   ....[14]....
        /*0128*/ 	.word	0x00008e90


	//   ....[15]....
        /*012c*/ 	.word	0x00008f00


	//   ....[16]....
        /*0130*/ 	.word	0x0000c580


	//   ....[17]....
        /*0134*/ 	.word	0x0000c690


	//   ....[18]....
        /*0138*/ 	.word	0x0000cae0


	//   ....[19]....
        /*013c*/ 	.word	0x0000cb00


	//   ....[20]....
        /*0140*/ 	.word	0x0000dbc0


	//   ....[21]....
        /*0144*/ 	.word	0x0000dc00


	//   ....[22]....
        /*0148*/ 	.word	0x0000dd20


	//   ....[23]....
        /*014c*/ 	.word	0x0000dd30


	//   ....[24]....
        /*0150*/ 	.word	0x0000f5c0


	//   ....[25]....
        /*0154*/ 	.word	0x000102f0


	//   ....[26]....
        /*0158*/ 	.word	0x000132c0


	//   ....[27]....
        /*015c*/ 	.word	0x00013470


	//   ....[28]....
        /*0160*/ 	.word	0x00013a00


	//   ....[29]....
        /*0164*/ 	.word	0x00013de0


	//----- nvinfo : EIATTR_REG_RECONFIG
	.align		4
.L_561:
        /*0168*/ 	.byte	0x01, 0x54
	.zero		2


	//----- nvinfo : EIATTR_SYSCALL_OFFSETS
	.align		4
        /*016c*/ 	.byte	0x04, 0x46
        /*016e*/ 	.short	(.L_563 - .L_562)


	//   ....[0]....
.L_562:
        /*0170*/ 	.word	0x00001810


	//   ....[1]....
        /*0174*/ 	.word	0x00010aa0


	//   ....[2]....
        /*0178*/ 	.word	0x00010be0


	//   ....[3]....
        /*017c*/ 	.word	0x00010ce0


	//----- nvinfo : EIATTR_MBARRIER_INSTR_OFFSETS
	.align		4
.L_563:
        /*0180*/ 	.byte	0x04, 0x39
        /*0182*/ 	.short	(.L_565 - .L_564)


	//   ....[0]....
.L_564:
        /*0184*/ 	.word	0x00000290
        /*0188*/ 	.word	0x000000ff
        /*018c*/ 	.word	0x00038800
        /*0190*/ 	.short	0x0100
        /*0192*/ 	.byte	0x06
	.zero		1


	//   ....[1]....
        /*0194*/ 	.word	0x000002a0
        /*0198*/ 	.word	0x000000ff
        /*019c*/ 	.word	0x00038820
        /*01a0*/ 	.short	0x0100
        /*01a2*/ 	.byte	0x06
	.zero		1


	//   ....[2]....
        /*01a4*/ 	.word	0x00000390
        /*01a8*/ 	.word	0x000000ff
        /*01ac*/ 	.word	0x00038830
        /*01b0*/ 	.short	0x0100
        /*01b2*/ 	.byte	0x08
	.zero		1


	//   ....[3]....
        /*01b4*/ 	.word	0x000003a0
        /*01b8*/ 	.word	0x000000ff
        /*01bc*/ 	.word	0x00038840
        /*01c0*/ 	.short	0x0100
        /*01c2*/ 	.byte	0x08
	.zero		1


	//   ....[4]....
        /*01c4*/ 	.word	0x000003b0
        /*01c8*/ 	.word	0x000000ff
        /*01cc*/ 	.word	0x00038838
        /*01d0*/ 	.short	0x0100
        /*01d2*/ 	.byte	0x08
	.zero		1


	//   ....[5]....
        /*01d4*/ 	.word	0x000003c0
        /*01d8*/ 	.word	0x000000ff
        /*01dc*/ 	.word	0x00038848
        /*01e0*/ 	.short	0x0100
        /*01e2*/ 	.byte	0x08
	.zero		1


	//   ....[6]....
        /*01e4*/ 	.word	0x000004f0
        /*01e8*/ 	.word	0x000000ff
        /*01ec*/ 	.word	0x00038850
        /*01f0*/ 	.short	0x0100
        /*01f2*/ 	.byte	0x08
	.zero		1


	//   ....[7]....
        /*01f4*/ 	.word	0x00000500
        /*01f8*/ 	.word	0x000000ff
        /*01fc*/ 	.word	0x00038860
        /*0200*/ 	.short	0x0100
        /*0202*/ 	.byte	0x08
	.zero		1


	//   ....[8]....
        /*0204*/ 	.word	0x00000510
        /*0208*/ 	.word	0x000000ff
        /*020c*/ 	.word	0x00038858
        /*0210*/ 	.short	0x0100
        /*0212*/ 	.byte	0x08
	.zero		1


	//   ....[9]....
        /*0214*/ 	.word	0x00000520
        /*0218*/ 	.word	0x000000ff
        /*021c*/ 	.word	0x00038868
        /*0220*/ 	.short	0x0100
        /*0222*/ 	.byte	0x08
	.zero		1


	//   ....[10]....
        /*0224*/ 	.word	0x00000610
        /*0228*/ 	.word	0x000000ff
        /*022c*/ 	.word	0x00038870
        /*0230*/ 	.short	0x0100
        /*0232*/ 	.byte	0x06
	.zero		1


	//   ....[11]....
        /*0234*/ 	.word	0x00000620
        /*0238*/ 	.word	0x000000ff
        /*023c*/ 	.word	0x00038880
        /*0240*/ 	.short	0x0100
        /*0242*/ 	.byte	0x06
	.zero		1


	//   ....[12]....
        /*0244*/ 	.word	0x00000630
        /*0248*/ 	.word	0x000000ff
        /*024c*/ 	.word	0x00038878
        /*0250*/ 	.short	0x0100
        /*0252*/ 	.byte	0x06
	.zero		1


	//   ....[13]....
        /*0254*/ 	.word	0x00000640
        /*0258*/ 	.word	0x000000ff
        /*025c*/ 	.word	0x00038888
        /*0260*/ 	.short	0x0100
        /*0262*/ 	.byte	0x06
	.zero		1


	//   ....[14]....
        /*0264*/ 	.word	0x00000770
        /*0268*/ 	.word	0x000000ff
        /*026c*/ 	.word	0x00038890
        /*0270*/ 	.short	0x0100
        /*0272*/ 	.byte	0x08
	.zero		1


	//   ....[15]....
        /*0274*/ 	.word	0x00000780
        /*0278*/ 	.word	0x000000ff
        /*027c*/ 	.word	0x000388a0
        /*0280*/ 	.short	0x0100
        /*0282*/ 	.byte	0x08
	.zero		1


	//   ....[16]....
        /*0284*/ 	.word	0x00000790
        /*0288*/ 	.word	0x000000ff
        /*028c*/ 	.word	0x00038898
        /*0290*/ 	.short	0x0100
        /*0292*/ 	.byte	0x08
	.zero		1


	//   ....[17]....
        /*0294*/ 	.word	0x000007a0
        /*0298*/ 	.word	0x000000ff
        /*029c*/ 	.word	0x000388a8
        /*02a0*/ 	.short	0x0100
        /*02a2*/ 	.byte	0x08
	.zero		1


	//   ....[18]....
        /*02a4*/ 	.word	0x000008d0
        /*02a8*/ 	.word	0x000000ff
        /*02ac*/ 	.word	0x000388b0
        /*02b0*/ 	.short	0x0100
        /*02b2*/ 	.byte	0x08
	.zero		1


	//   ....[19]....
        /*02b4*/ 	.word	0x000008e0
        /*02b8*/ 	.word	0x000000ff
        /*02bc*/ 	.word	0x000388c0
        /*02c0*/ 	.short	0x0100
        /*02c2*/ 	.byte	0x08
	.zero		1


	//   ....[20]....
        /*02c4*/ 	.word	0x000008f0
        /*02c8*/ 	.word	0x000000ff
        /*02cc*/ 	.word	0x000388b8
        /*02d0*/ 	.short	0x0100
        /*02d2*/ 	.byte	0x08
	.zero		1


	//   ....[21]....
        /*02d4*/ 	.word	0x00000900
        /*02d8*/ 	.word	0x000000ff
        /*02dc*/ 	.word	0x000388c8
        /*02e0*/ 	.short	0x0100
        /*02e2*/ 	.byte	0x08
	.zero		1


	//   ....[22]....
        /*02e4*/ 	.word	0x000018b0
        /*02e8*/ 	.word	0x000000ff
        /*02ec*/ 	.word	0x00038800
        /*02f0*/ 	.short	0x010a
        /*02f2*/ 	.byte	0x3c
	.zero		1


	//   ....[23]....
        /*02f4*/ 	.word	0x00001940
        /*02f8*/ 	.word	0x00000000
        /*02fc*/ 	.word	0x00038830
        /*0300*/ 	.short	0x010a
        /*0302*/ 	.byte	0x3f
	.zero		1


	//   ....[24]....
        /*0304*/ 	.word	0x000019b0
        /*0308*/ 	.word	0x00000000
        /*030c*/ 	.word	0x00038830
        /*0310*/ 	.short	0x010a
        /*0312*/ 	.byte	0x3f
	.zero		1


	//   ....[25]....
        /*0314*/ 	.word	0x000045b0
        /*0318*/ 	.word	0x00000000
        /*031c*/ 	.word	0x00000000
        /*0320*/ 	.short	0x0101
        /*0322*/ 	.byte	0x3f
	.zero		1


	//   ....[26]....
        /*0324*/ 	.word	0x00005b50
        /*0328*/ 	.word	0x000000ff
        /*032c*/ 	.word	0x00038830
        /*0330*/ 	.short	0x010a
        /*0332*/ 	.byte	0x2f
	.zero		1


	//   ....[27]....
        /*0334*/ 	.word	0x00005b90
        /*0338*/ 	.word	0x000000ff
        /*033c*/ 	.word	0x00038830
        /*0340*/ 	.short	0x010a
        /*0342*/ 	.byte	0x2f
	.zero		1


	//   ....[28]....
        /*0344*/ 	.word	0x00008190
        /*0348*/ 	.word	0x000000ff
        /*034c*/ 	.word	0x00038850
        /*0350*/ 	.short	0x010a
        /*0352*/ 	.byte	0x05
	.zero		1


	//   ....[29]....
        /*0354*/ 	.word	0x000081d0
        /*0358*/ 	.word	0x000000ff
        /*035c*/ 	.word	0x00038850
        /*0360*/ 	.short	0x010a
        /*0362*/ 	.byte	0x05
	.zero		1


	//   ....[30]....
        /*0364*/ 	.word	0x00009430
        /*0368*/ 	.word	0x00000011
        /*036c*/ 	.word	0x00000000
        /*0370*/ 	.short	0x0101
        /*0372*/ 	.byte	0x3f
	.zero		1


	//   ....[31]....
        /*0374*/ 	.word	0x000094a0
        /*0378*/ 	.word	0x000000a3
        /*037c*/ 	.word	0x00000000
        /*0380*/ 	.short	0x0101
        /*0382*/ 	.byte	0x3f
	.zero		1


	//   ....[32]....
        /*0384*/ 	.word	0x000098b0
        /*0388*/ 	.word	0x000000ff
        /*038c*/ 	.word	0x00038830
        /*0390*/ 	.short	0x010a
        /*0392*/ 	.byte	0x04
	.zero		1


	//   ....[33]....
        /*0394*/ 	.word	0x000098f0
        /*0398*/ 	.word	0x000000ff
        /*039c*/ 	.word	0x00038830
        /*03a0*/ 	.short	0x010a
        /*03a2*/ 	.byte	0x04
	.zero		1


	//   ....[34]....
        /*03a4*/ 	.word	0x0000c2e0
        /*03a8*/ 	.word	0x000000ff
        /*03ac*/ 	.word	0x00038850
        /*03b0*/ 	.short	0x010a
        /*03b2*/ 	.byte	0x05
	.zero		1


	//   ....[35]....
        /*03b4*/ 	.word	0x0000c320
        /*03b8*/ 	.word	0x000000ff
        /*03bc*/ 	.word	0x00038850
        /*03c0*/ 	.short	0x010a
        /*03c2*/ 	.byte	0x05
	.zero		1


	//   ....[36]....
        /*03c4*/ 	.word	0x0000ce30
        /*03c8*/ 	.word	0x0000009d
        /*03cc*/ 	.word	0x00000000
        /*03d0*/ 	.short	0x0101
        /*03d2*/ 	.byte	0x3f
	.zero		1


	//   ....[37]....
        /*03d4*/ 	.word	0x0000ce90
        /*03d8*/ 	.word	0x000000ab
        /*03dc*/ 	.word	0x00000000
        /*03e0*/ 	.short	0x0101
        /*03e2*/ 	.byte	0x3f
	.zero		1


	//   ....[38]....
        /*03e4*/ 	.word	0x0000db10
        /*03e8*/ 	.word	0x000000ff
        /*03ec*/ 	.word	0x00038850
        /*03f0*/ 	.short	0x010a
        /*03f2*/ 	.byte	0x05
	.zero		1


	//   ....[39]....
        /*03f4*/ 	.word	0x0000db50
        /*03f8*/ 	.word	0x000000ff
        /*03fc*/ 	.word	0x00038850
        /*0400*/ 	.short	0x010a
        /*0402*/ 	.byte	0x05
	.zero		1


	//   ....[40]....
        /*0404*/ 	.word	0x0000e490
        /*0408*/ 	.word	0x00000003
        /*040c*/ 	.word	0x00000000
        /*0410*/ 	.short	0x0101
        /*0412*/ 	.byte	0x3f
	.zero		1


	//   ....[41]....
        /*0414*/ 	.word	0x0000f800
        /*0418*/ 	.word	0x000000ff
        /*041c*/ 	.word	0x00000000
        /*0420*/ 	.short	0x0101
        /*0422*/ 	.byte	0x05
	.zero		1


	//   ....[42]....
        /*0424*/ 	.word	0x000111b0
        /*0428*/ 	.word	0x00000008
        /*042c*/ 	.word	0x00038840
        /*0430*/ 	.short	0x010a
        /*0432*/ 	.byte	0x3f
	.zero		1


	//   ....[43]....
        /*0434*/ 	.word	0x000116d0
        /*0438*/ 	.word	0x000000ff
        /*043c*/ 	.word	0x00038820
        /*0440*/ 	.short	0x010a
        /*0442*/ 	.byte	0x28
	.zero		1


	//   ....[44]....
        /*0444*/ 	.word	0x000119d0
        /*0448*/ 	.word	0x00000003
        /*044c*/ 	.word	0x00038840
        /*0450*/ 	.short	0x010a
        /*0452*/ 	.byte	0x3f
	.zero		1


	//   ....[45]....
        /*0454*/ 	.word	0x00011c60
        /*0458*/ 	.word	0x00000002
        /*045c*/ 	.word	0x00000060
        /*0460*/ 	.short	0x010a
        /*0462*/ 	.byte	0x3f
	.zero		1


	//   ....[46]....
        /*0464*/ 	.word	0x000121a0
        /*0468*/ 	.word	0x00000003
        /*046c*/ 	.word	0x00038840
        /*0470*/ 	.short	0x010a
        /*0472*/ 	.byte	0x3f
	.zero		1


	//   ....[47]....
        /*0474*/ 	.word	0x00012430
        /*0478*/ 	.word	0x00000002
        /*047c*/ 	.word	0x00000060
        /*0480*/ 	.short	0x010a
        /*0482*/ 	.byte	0x3f
	.zero		1


	//   ....[48]....
        /*0484*/ 	.word	0x000128d0
        /*0488*/ 	.word	0x00000002
        /*048c*/ 	.word	0x00038840
        /*0490*/ 	.short	0x010a
        /*0492*/ 	.byte	0x3f
	.zero		1


	//   ....[49]....
        /*0494*/ 	.word	0x00012b60
        /*0498*/ 	.word	0x00000002
        /*049c*/ 	.word	0x00000060
        /*04a0*/ 	.short	0x010a
        /*04a2*/ 	.byte	0x3f
	.zero		1


	//   ....[50]....
        /*04a4*/ 	.word	0x00012fb0
        /*04a8*/ 	.word	0x00000003
        /*04ac*/ 	.word	0x00038860
        /*04b0*/ 	.short	0x010a
        /*04b2*/ 	.byte	0x3f
	.zero		1


	//   ....[51]....
        /*04b4*/ 	.word	0x00013420
        /*04b8*/ 	.word	0x00000007
        /*04bc*/ 	.word	0x00038820
        /*04c0*/ 	.short	0x010a
        /*04c2*/ 	.byte	0x3f
	.zero		1


	//   ....[52]....
        /*04c4*/ 	.word	0x00013590
        /*04c8*/ 	.word	0x00000005
        /*04cc*/ 	.word	0x00000000
        /*04d0*/ 	.short	0x010a
        /*04d2*/ 	.byte	0x3f
	.zero		1


	//   ....[53]....
        /*04d4*/ 	.word	0x00013600
        /*04d8*/ 	.word	0x00000003
        /*04dc*/ 	.word	0x00000000
        /*04e0*/ 	.short	0x010a
        /*04e2*/ 	.byte	0x3f
	.zero		1


	//   ....[54]....
        /*04e4*/ 	.word	0x00013660
        /*04e8*/ 	.word	0x00000005
        /*04ec*/ 	.word	0x00000000
        /*04f0*/ 	.short	0x010a
        /*04f2*/ 	.byte	0x3f
	.zero		1


	//   ....[55]....
        /*04f4*/ 	.word	0x00013690
        /*04f8*/ 	.word	0x00000003
        /*04fc*/ 	.word	0x00000000
        /*0500*/ 	.short	0x010a
        /*0502*/ 	.byte	0x3f
	.zero		1


	//   ....[56]....
        /*0504*/ 	.word	0x00013700
        /*0508*/ 	.word	0x00000003
        /*050c*/ 	.word	0x00038800
        /*0510*/ 	.short	0x010a
        /*0512*/ 	.byte	0x3f
	.zero		1


	//   ....[57]....
        /*0514*/ 	.word	0x00013750
        /*0518*/ 	.word	0x00000000
        /*051c*/ 	.word	0x00038830
        /*0520*/ 	.short	0x010a
        /*0522*/ 	.byte	0x3f
	.zero		1


	//   ....[58]....
        /*0524*/ 	.word	0x000137b0
        /*0528*/ 	.word	0x00000004
        /*052c*/ 	.word	0x00038830
        /*0530*/ 	.short	0x010a
        /*0532*/ 	.byte	0x3f
	.zero		1


	//   ....[59]....
        /*0534*/ 	.word	0x00013810
        /*0538*/ 	.word	0x00000003
        /*053c*/ 	.word	0x00038850
        /*0540*/ 	.short	0x010a
        /*0542*/ 	.byte	0x3f
	.zero		1


	//   ....[60]....
        /*0544*/ 	.word	0x00013870
        /*0548*/ 	.word	0x00000004
        /*054c*/ 	.word	0x00038830
        /*0550*/ 	.short	0x010a
        /*0552*/ 	.byte	0x3f
	.zero		1


	//   ....[61]....
        /*0554*/ 	.word	0x000138d0
        /*0558*/ 	.word	0x00000003
        /*055c*/ 	.word	0x00038850
        /*0560*/ 	.short	0x010a
        /*0562*/ 	.byte	0x3f
	.zero		1


	//   ....[62]....
        /*0564*/ 	.word	0x00013930
        /*0568*/ 	.word	0x00000007
        /*056c*/ 	.word	0x00038850
        /*0570*/ 	.short	0x010a
        /*0572*/ 	.byte	0x3f
	.zero		1


	//   ....[63]....
        /*0574*/ 	.word	0x00013ab0
        /*0578*/ 	.word	0x00000008
        /*057c*/ 	.word	0x00038840
        /*0580*/ 	.short	0x010a
        /*0582*/ 	.byte	0x3f
	.zero		1


	//   ....[64]....
        /*0584*/ 	.word	0x00013b10
        /*0588*/ 	.word	0x00000008
        /*058c*/ 	.word	0x00038820
        /*0590*/ 	.short	0x010a
        /*0592*/ 	.byte	0x3f
	.zero		1


	//   ....[65]....
        /*0594*/ 	.word	0x00013b60
        /*0598*/ 	.word	0x00000003
        /*059c*/ 	.word	0x00038840
        /*05a0*/ 	.short	0x010a
        /*05a2*/ 	.byte	0x3f
	.zero		1


	//   ....[66]....
        /*05a4*/ 	.word	0x00013bb0
        /*05a8*/ 	.word	0x00000002
        /*05ac*/ 	.word	0x00000060
        /*05b0*/ 	.short	0x010a
        /*05b2*/ 	.byte	0x3f
	.zero		1


	//   ....[67]....
        /*05b4*/ 	.word	0x00013c00
        /*05b8*/ 	.word	0x00000003
        /*05bc*/ 	.word	0x00038840
        /*05c0*/ 	.short	0x010a
        /*05c2*/ 	.byte	0x3f
	.zero		1


	//   ....[68]....
        /*05c4*/ 	.word	0x00013c50
        /*05c8*/ 	.word	0x00000002
        /*05cc*/ 	.word	0x00000060
        /*05d0*/ 	.short	0x010a
        /*05d2*/ 	.byte	0x3f
	.zero		1


	//   ....[69]....
        /*05d4*/ 	.word	0x00013ca0
        /*05d8*/ 	.word	0x00000002
        /*05dc*/ 	.word	0x00038840
        /*05e0*/ 	.short	0x010a
        /*05e2*/ 	.byte	0x3f
	.zero		1


	//   ....[70]....
        /*05e4*/ 	.word	0x00013cf0
        /*05e8*/ 	.word	0x00000002
        /*05ec*/ 	.word	0x00000060
        /*05f0*/ 	.short	0x010a
        /*05f2*/ 	.byte	0x3f
	.zero		1


	//   ....[71]....
        /*05f4*/ 	.word	0x00013d40
        /*05f8*/ 	.word	0x00000003
        /*05fc*/ 	.word	0x00038860
        /*0600*/ 	.short	0x010a
        /*0602*/ 	.byte	0x3f
	.zero		1


	//   ....[72]....
        /*0604*/ 	.word	0x00013e20
        /*0608*/ 	.word	0x00000007
        /*060c*/ 	.word	0x00038820
        /*0610*/ 	.short	0x010a
        /*0612*/ 	.byte	0x3f
	.zero		1


	//   ....[73]....
        /*0614*/ 	.word	0x00013e70
        /*0618*/ 	.word	0x00000005
        /*061c*/ 	.word	0x00000000
        /*0620*/ 	.short	0x010a
        /*0622*/ 	.byte	0x3f
	.zero		1


	//   ....[74]....
        /*0624*/ 	.word	0x00013ec0
        /*0628*/ 	.word	0x00000003
        /*062c*/ 	.word	0x00000000
        /*0630*/ 	.short	0x010a
        /*0632*/ 	.byte	0x3f
	.zero		1


	//   ....[75]....
        /*0634*/ 	.word	0x00013f10
        /*0638*/ 	.word	0x00000005
        /*063c*/ 	.word	0x00000000
        /*0640*/ 	.short	0x010a
        /*0642*/ 	.byte	0x3f
	.zero		1


	//----- nvinfo : EIATTR_NUM_MBARRIERS
	.align		4
.L_565:
        /*0644*/ 	.byte	0x03, 0x38
        /*0646*/ 	.short	0x0016


	//----- nvinfo : EIATTR_EXIT_INSTR_OFFSETS
	.align		4
        /*0648*/ 	.byte	0x04, 0x1c
        /*064a*/ 	.short	(.L_567 - .L_566)


	//   ....[0]....
.L_566:
        /*064c*/ 	.word	0x00000a30


	//   ....[1]....
        /*0650*/ 	.word	0x000102b0


	//   ....[2]....
        /*0654*/ 	.word	0x00010310


	//   ....[3]....
        /*0658*/ 	.word	0x00013490


	//   ....[4]....
        /*065c*/ 	.word	0x000136e0


	//----- nvinfo : EIATTR_MAX_THREADS
	.align		4
.L_567:
        /*0660*/ 	.byte	0x04, 0x05
        /*0662*/ 	.short	(.L_569 - .L_568)
.L_568:
        /*0664*/ 	.word	0x00000180
        /*0668*/ 	.word	0x00000001
        /*066c*/ 	.word	0x00000001


	//----- nvinfo : EIATTR_CRS_STACK_SIZE
	.align		4
.L_569:
        /*0670*/ 	.byte	0x04, 0x1e
        /*0672*/ 	.short	(.L_571 - .L_570)
.L_570:
        /*0674*/ 	.word	0x00000000


	//----- nvinfo : EIATTR_CBANK_PARAM_SIZE
	.align		4
.L_571:
        /*0678*/ 	.byte	0x03, 0x19
        /*067a*/ 	.short	0x0bf0


	//----- nvinfo : EIATTR_PARAM_CBANK
	.align		4
        /*067c*/ 	.byte	0x04, 0x0a
        /*067e*/ 	.short	(.L_573 - .L_572)
	.align		4
.L_572:
        /*0680*/ 	.word	index@(.nv.constant0._ZN7cutlass13device_kernelIN5flash11enable_sm90INS1_16FlashAttnFwdSm90INS1_25CollectiveMainloopFwdSm90ILi2EN4cute5tupleIJNS5_1CILi1EEES8_S8_EEENS6_IJNS7_ILi128EEENS7_ILi80EEENS7_ILi256EEEEEELi256ENS_10bfloat16_tEfNS_4arch4Sm90ELb1ELb0ELb0ELb0ELb0ELb0ELb0ELb1ELb1ELb0ELb0ELb0EEENS1_21CollectiveEpilogueFwdINS6_IJSA_SC_SB_EEES9_SE_SG_Li256ELb0ELb0ELb0ELb0EEENS1_30DynamicPersistentTileSchedulerILi256ELi32ELb0ELb0ELb1EEEEEEEEEvNT_6ParamsE)
        /*0684*/ 	.short	0x0210
        /*0686*/ 	.short	0x0bf0


	//----- nvinfo : EIATTR_SW_WAR
	.align		4
.L_573:
        /*0688*/ 	.byte	0x04, 0x36
        /*068a*/ 	.short	(.L_575 - .L_574)
.L_574:
        /*068c*/ 	.word	0x00000008
.L_575:


//--------------------- .nv.info._ZN7cutlass13device_kernelIN5flash11enable_sm90INS1_16FlashAttnFwdSm90INS1_25CollectiveMainloopFwdSm90ILi2EN4cute5tupleIJNS5_1CILi1EEES8_S8_EEENS6_IJNS7_ILi128EEENS7_ILi80EEENS7_ILi256EEEEEELi256ENS_10bfloat16_tEfNS_4arch4Sm90ELb1ELb0ELb0ELb1ELb0ELb0ELb0ELb1ELb1ELb0ELb0ELb0EEENS1_21CollectiveEpilogueFwdINS6_IJSA_SC_SB_EEES9_SE_SG_Li256ELb1ELb0ELb0ELb0EEENS1_36VarlenDynamicPersistentTileSchedulerILi128ELi80ELi256ELi32ELb0ELb0ELb1ELb1ELb1ELb1EEEEEEEEEvNT_6ParamsE --------------------------
	.section	.nv.info._ZN7cutlass13device_kernelIN5flash11enable_sm90INS1_16FlashAttnFwdSm90INS1_25CollectiveMainloopFwdSm90ILi2EN4cute5tupleIJNS5_1CILi1EEES8_S8_EEENS6_IJNS7_ILi128EEENS7_ILi80EEENS7_ILi256EEEEEELi256ENS_10bfloat16_tEfNS_4arch4Sm90ELb1ELb0ELb0ELb1ELb0ELb0ELb0ELb1ELb1ELb0ELb0ELb0EEENS1_21CollectiveEpilogueFwdINS6_IJSA_SC_SB_EEES9_SE_SG_Li256ELb1ELb0ELb0ELb0EEENS1_36VarlenDynamicPersistentTileSchedulerILi128ELi80ELi256ELi32ELb0ELb0ELb1ELb1ELb1ELb1EEEEEEEEEvNT_6ParamsE,"",@"SHT_CUDA_INFO"
	.sectionflags	@""
	.align	4


	//----- nvinfo : EIATTR_CUDA_API_VERSION
	.align		4
        /*0000*/ 	.byte	0x04, 0x37
        /*0002*/ 	.short	(.L_577 - .L_576)
.L_576:
        /*0004*/ 	.word	0x00000082


	//----- nvinfo : EIATTR_KPARAM_INFO
	.align		4
.L_577:
        /*0008*/ 	.byte	0x04, 0x17
        /*000a*/ 	.short	(.L_579 - .L_578)
.L_578:
        /*000c*/ 	.word	0x00000000
        /*0010*/ 	.short	0x0000
        /*0012*/ 	.short	0x0070
        /*0014*/ 	.byte	0x00, 0xf0, 0x01, 0x28


	//----- nvinfo : EIATTR_SPARSE_MMA_MASK
	.align		4
.L_579:
        /*0018*/ 	.byte	0x03, 0x50
        /*001a*/ 	.short	0x0000


	//----- nvinfo : EIATTR_MAXREG_COUNT
	.align		4
        /*001c*/ 	.byte	0x03, 0x1b
        /*001e*/ 	.short	0x00a8


	//----- nvinfo : EIATTR_NUM_BARRIERS
	.align		4
        /*0020*/ 	.byte	0x02, 0x4c
        /*0022*/ 	.byte	0x09
	.zero		1


	//----- nvinfo : EIATTR_EXTERNS
	.align		4
        /*0024*/ 	.byte	0x04, 0x0f
        /*0026*/ 	.short	(.L_581 - .L_580)


	//   ....[0]....
	.align		4
.L_580:
        /*0028*/ 	.word	index@(__assertfail)


	//----- nvinfo : EIATTR_ANNOTATIONS
	.align		4
.L_581:
        /*002c*/ 	.byte	0x04, 0x55
        /*002e*/ 	.short	(.L_583 - .L_582)


	//   ....[0]....
.L_582:
        /* <DEDUP_REMOVED lines=33> */


	//----- nvinfo : EIATTR_MERCURY_ISA_VERSION
	.align		4
.L_583:
        /*0230*/ 	.byte	0x03, 0x5f
        /*0232*/ 	.short	0x0101


	//----- nvinfo : EIATTR_UNUSED_LOAD_BYTE_OFFSET
	.align		4
        /*0234*/ 	.byte	0x04, 0x44
        /*0236*/ 	.short	(.L_585 - .L_584)


	//   ....[0]....
.L_584:
        /*0238*/ 	.word	0x00000a40
        /*023c*/ 	.word	0x0000fff0


	//   ....[1]....
        /*0240*/ 	.word	0x0000e850
        /*0244*/ 	.word	0x0000fff0


	//----- nvinfo : EIATTR_INT_WARP_WIDE_INSTR_OFFSETS
	.align		4
.L_585:
        /*0248*/ 	.byte	0x04, 0x31
        /*024a*/ 	.short	(.L_587 - .L_586)


	//   ....[0]....
.L_586:
        /*024c*/ 	.word	0x00000160


	//   ....[1]....
        /*0250*/ 	.word	0x000001a0


	//   ....[2]....
        /*0254*/ 	.word	0x00000210


	//   ....[3]....
        /*0258*/ 	.word	0x00012800


	//   ....[4]....
        /*025c*/ 	.word	0x000128a0


	//   ....[5]....
        /*0260*/ 	.word	0x00012d30


	//   ....[6]....
        /*0264*/ 	.word	0x00012d60


	//   ....[7]....
        /*0268*/ 	.word	0x00012f70


	//   ....[8]....
        /*026c*/ 	.word	0x00013060


	//   ....[9]....
        /*0270*/ 	.word	0x00013150


	//   ....[10]....
        /*0274*/ 	.word	0x000157d0


	//   ....[11]....
        /*0278*/ 	.word	0x00015870


	//----- nvinfo : EIATTR_COOP_GROUP_MASK_REGIDS
	.align		4
.L_587:
        /*027c*/ 	.byte	0x04, 0x29
        /*027e*/ 	.short	(.L_589 - .L_588)


	//   ....[0]....
.L_588:
        /*0280*/ 	.word	0xffffffff


	//   ....[1]....
        /*0284*/ 	.word	0xffffffff


	//   ....[2]....
        /*0288*/ 	.word	0xffffffff


	//   ....[3]....
        /*028c*/ 	.word	0xffffffff


	//   ....[4]....
        /*0290*/ 	.word	0xffffffff


	//   ....[5]....
        /*0294*/ 	.word	0xffffffff


	//   ....[6]....
        /*0298*/ 	.word	0xffffffff


	//   ....[7]....
        /*029c*/ 	.word	0xffffffff


	//   ....[8]....
        /*02a0*/ 	.word	0xffffffff


	//   ....[9]....
        /*02a4*/ 	.word	0xffffffff


	//   ....[10]....
        /*02a8*/ 	.word	0xffffffff


	//   ....[11]....
        /*02ac*/ 	.word	0xffffffff


	//   ....[12]....
        /*02b0*/ 	.word	0xffffffff


	//   ....[13]....
        /*02b4*/ 	.word	0xffffffff


	//   ....[14]....
        /*02b8*/ 	.word	0xffffffff


	//   ....[15]....
        /*02bc*/ 	.word	0xffffffff


	//   ....[16]....
        /*02c0*/ 	.word	0xffffffff


	//   ....[17]....
        /*02c4*/ 	.word	0xffffffff


	//   ....[18]....
        /*02c8*/ 	.word	0xffffffff


	//   ....[19]....
        /*02cc*/ 	.word	0xffffffff


	//   ....[20]....
        /*02d0*/ 	.word	0xffffffff


	//   ....[21]....
        /*02d4*/ 	.word	0xffffffff


	//   ....[22]....
        /*02d8*/ 	.word	0xffffffff


	//   ....[23]....
        /*02dc*/ 	.word	0xffffffff


	//   ....[24]....
        /*02e0*/ 	.word	0xffffffff


	//   ....[25]....
        /*02e4*/ 	.word	0xffffffff


	//   ....[26]....
        /*02e8*/ 	.word	0xffffffff


	//   ....[27]....
        /*02ec*/ 	.word	0xffffffff


	//   ....[28]....
        /*02f0*/ 	.word	0xffffffff


	//   ....[29]....
        /*02f4*/ 	.word	0xffffffff


	//   ....[30]....
        /*02f8*/ 	.word	0xffffffff


	//   ....[31]....
        /*02fc*/ 	.word	0xffffffff


	//   ....[32]....
        /*0300*/ 	.word	0xffffffff


	//   ....[33]....
        /*0304*/ 	.word	0xffffffff


	//   ....[34]....
        /*0308*/ 	.word	0xffffffff


	//   ....[35]....
        /*030c*/ 	.word	0xffffffff


	//   ....[36]....
        /*0310*/ 	.word	0xffffffff


	//   ....[37]....
        /*0314*/ 	.word	0xffffffff


	//   ....[38]....
        /*0318*/ 	.word	0xffffffff


	//   ....[39]....
        /*031c*/ 	.word	0xffffffff


	//   ....[40]....
        /*0320*/ 	.word	0xffffffff


	//   ....[41]....
        /*0324*/ 	.word	0xffffffff


	//   ....[42]....
        /*0328*/ 	.word	0xffffffff


	//   ....[43]....
        /*032c*/ 	.word	0xffffffff


	//   ....[44]....
        /*0330*/ 	.word	0xffffffff


	//   ....[45]....
        /*0334*/ 	.word	0xffffffff


	//   ....[46]....
        /*0338*/ 	.word	0xffffffff


	//   ....[47]....
        /*033c*/ 	.word	0xffffffff


	//   ....[48]....
        /*0340*/ 	.word	0xffffffff


	//   ....[49]....
        /*0344*/ 	.word	0xffffffff


	//   ....[50]....
        /*0348*/ 	.word	0xffffffff


	//   ....[51]....
        /*034c*/ 	.word	0xffffffff


	//   ....[52]....
        /*0350*/ 	.word	0xffffffff


	//   ....[53]....
        /*0354*/ 	.word	0xffffffff


	//   ....[54]....
        /*0358*/ 	.word	0xffffffff


	//   ....[55]....
        /*035c*/ 	.word	0xffffffff


	//   ....[56]....
        /*0360*/ 	.word	0xffffffff


	//   ....[57]....
        /*0364*/ 	.word	0xffffffff


	//   ....[58]....
        /*0368*/ 	.word	0x0500000f


	//   ....[59]....
        /*036c*/ 	.word	0x0500000f


	//   ....[60]....
        /*0370*/ 	.word	0x0500000f


	//   ....[61]....
        /*0374*/ 	.word	0x0500000f


	//   ....[62]....
        /*0378*/ 	.word	0x0500000f


	//   ....[63]....
        /*037c*/ 	.word	0x0500000f


	//   ....[64]....
        /*0380*/ 	.word	0x0500000f


	//   ....[65]....
        /*0384*/ 	.word	0x0500000f


	//   ....[66]....
        /*0388*/ 	.word	0x0500000f


	//   ....[67]....
        /*038c*/ 	.word	0x0500000f


	//   ....[68]....
        /*0390*/ 	.word	0x0500000f


	//   ....[69]....
        /*0394*/ 	.word	0x0500000f


	//   ....[70]....
        /*0398*/ 	.word	0x0500000f


	//   ....[71]....
        /*039c*/ 	.word	0x0500000f


	//   ....[72]....
        /*03a0*/ 	.word	0x0500000f


	//   ....[73]....
        /*03a4*/ 	.word	0x0500000f


	//   ....[74]....
        /*03a8*/ 	.word	0x0500000f


	//   ....[75]....
        /*03ac*/ 	.word	0x0500000f


	//   ....[76]....
        /*03b0*/ 	.word	0x0500000f


	//----- nvinfo : EIATTR_COOP_GROUP_INSTR_OFFSETS
	.align		4
.L_589:
        /*03b4*/ 	.byte	0x04, 0x28
        /*03b6*/ 	.short	(.L_591 - .L_590)


	//   ....[0]....
.L_590:
        /*03b8*/ 	.word	0x00000060


	//   ....[1]....
        /*03bc*/ 	.word	0x00000170


	//   ....[2]....
        /*03c0*/ 	.word	0x000001c0


	//   ....[3]....
        /*03c4*/ 	.word	0x000003f0


	//   ....[4]....
        /*03c8*/ 	.word	0x00000550


	//   ....[5]....
        /*03cc*/ 	.word	0x00000670


	//   ....[6]....
        /*03d0*/ 	.word	0x000007d0


	//   ....[7]....
        /*03d4*/ 	.word	0x000018a0


	//   ....[8]....
        /*03d8*/ 	.word	0x000047e0


	//   ....[9]....
        /*03dc*/ 	.word	0x000048c0


	//   ....[10]....
        /*03e0*/ 	.word	0x00004d60


	//   ....[11]....
        /*03e4*/ 	.word	0x00004dd0


	//   ....[12]....
        /*03e8*/ 	.word	0x00008a50


	//   ....[13]....
        /*03ec*/ 	.word	0x00008a80


	//   ....[14]....
        /*03f0*/ 	.word	0x00008eb0


	//   ....[15]....
        /*03f4*/ 	.word	0x00008f70


	//   ....[16]....
        /*03f8*/ 	.word	0x0000c500


	//   ....[17]....
        /*03fc*/ 	.word	0x0000c520


	//   ....[18]....
        /*0400*/ 	.word	0x0000c7f0


	//   ....[19]....
        /*0404*/ 	.word	0x0000ca60


	//   ....[20]....
        /*0408*/ 	.word	0x0000db50


	//   ....[21]....
        /*040c*/ 	.word	0x0000db90


	//   ....[22]....
        /*0410*/ 	.word	0x0000dc60


	//   ....[23]....
        /*0414*/ 	.word	0x0000dc90


	//   ....[24]....
        /*0418*/ 	.word	0x000115a0


	//   ....[25]....
        /*041c*/ 	.word	0x00011730


	//   ....[26]....
        /*0420*/ 	.word	0x00011760


	//   ....[27]....
        /*0424*/ 	.word	0x000117a0


	//   ....[28]....
        /*0428*/ 	.word	0x00011810


	//   ....[29]....
        /*042c*/ 	.word	0x00011870


	//   ....[30]....
        /*0430*/ 	.word	0x000118b0


	//   ....[31]....
        /*0434*/ 	.word	0x00011a60


	//   ....[32]....
        /*0438*/ 	.word	0x00011ac0


	//   ....[33]....
        /*043c*/ 	.word	0x00011b00


	//   ....[34]....
        /*0440*/ 	.word	0x00011b40


	//   ....[35]....
        /*0444*/ 	.word	0x00011b70


	//   ....[36]....
        /*0448*/ 	.word	0x00011ba0


	//   ....[37]....
        /*044c*/ 	.word	0x00011c40


	//   ....[38]....
        /*0450*/ 	.word	0x00011ca0


	//   ....[39]....
        /*0454*/ 	.word	0x00011d30


	//   ....[40]....
        /*0458*/ 	.word	0x00015d20


	//   ....[41]....
        /*045c*/ 	.word	0x00015d30


	//   ....[42]....
        /*0460*/ 	.word	0x00015e50


	//   ....[43]....
        /*0464*/ 	.word	0x00015eb0


	//   ....[44]....
        /*0468*/ 	.word	0x00015ef0


	//   ....[45]....
        /*046c*/ 	.word	0x00015f30


	//   ....[46]....
        /*0470*/ 	.word	0x00015f60


	//   ....[47]....
        /*0474*/ 	.word	0x00015f90


	//   ....[48]....
        /*0478*/ 	.word	0x00016130


	//   ....[49]....
        /*047c*/ 	.word	0x00016190


	//   ....[50]....
        /*0480*/ 	.word	0x000161d0


	//   ....[51]....
        /*0484*/ 	.word	0x00016210


	//   ....[52]....
        /*0488*/ 	.word	0x00016240


	//   ....[53]....
        /*048c*/ 	.word	0x00016270


	//   ....[54]....
        /*0490*/ 	.word	0x00016330


	//   ....[55]....
        /*0494*/ 	.word	0x00016350


	//   ....[56]....
        /*0498*/ 	.word	0x000163c0


	//   ....[57]....
        /*049c*/ 	.word	0x00016a60


	//   ....[58]....
        /*04a0*/ 	.word	0x00017070


	//   ....[59]....
        /*04a4*/ 	.word	0x00017490


	//   ....[60]....
        /*04a8*/ 	.word	0x00017520


	//   ....[61]....
        /*04ac*/ 	.word	0x000175c0


	//   ....[62]....
        /*04b0*/ 	.word	0x00017670


	//   ....[63]....
        /*04b4*/ 	.word	0x000176f0


	//   ....[64]....
        /*04b8*/ 	.word	0x00017770


	//   ....[65]....
        /*04bc*/ 	.word	0x000177f0


	//   ....[66]....
        /*04c0*/ 	.word	0x00017870


	//   ....[67]....
        /*04c4*/ 	.word	0x00017900


	//   ....[68]....
        /*04c8*/ 	.word	0x000179b0


	//   ....[69]....
        /*04cc*/ 	.word	0x00017a30


	//   ....[70]....
        /*04d0*/ 	.word	0x00017ab0


	//   ....[71]....
        /*04d4*/ 	.word	0x00017b30


	//   ....[72]....
        /*04d8*/ 	.word	0x00017bb0


	//   ....[73]....
        /*04dc*/ 	.word	0x00017c20


	//   ....[74]....
        /*04e0*/ 	.word	0x00017cc0


	//   ....[75]....
        /*04e4*/ 	.word	0x00017d50


	//   ....[76]....
        /*04e8*/ 	.word	0x00017e80


	//----- nvinfo : EIATTR_REG_RECONFIG
	.align		4
.L_591:
        /*04ec*/ 	.byte	0x01, 0x54
	.zero		2


	//----- nvinfo : EIATTR_SYSCALL_OFFSETS
	.align		4
        /*04f0*/ 	.byte	0x04, 0x46
        /*04f2*/ 	.short	(.L_593 - .L_592)


	//   ....[0]....
.L_592:
        /*04f4*/ 	.word	0x00001a90


	//   ....[1]....
        /*04f8*/ 	.word	0x00012a30


	//   ....[2]....
        /*04fc*/ 	.word	0x00012b70


	//   ....[3]....
        /*0500*/ 	.word	0x00012c70


	//----- nvinfo : EIATTR_MBARRIER_INSTR_OFFSETS
	.align		4
.L_593:
        /*0504*/ 	.byte	0x04, 0x39
        /*0506*/ 	.short	(.L_595 - .L_594)


	//   ....[0]....
.L_594:
        /*0508*/ 	.word	0x000002a0
        /*050c*/ 	.word	0x000000ff
        /*0510*/ 	.word	0x00038800
        /*0514*/ 	.short	0x0100
        /*0516*/ 	.byte	0x08
	.zero		1


	//   ....[1]....
        /*0518*/ 	.word	0x000002b0
        /*051c*/ 	.word	0x000000ff
        /*0520*/ 	.word	0x00038820
        /*0524*/ 	.short	0x0100
        /*0526*/ 	.byte	0x08
	.zero		1


	//   ....[2]....
        /*0528*/ 	.word	0x000003a0
        /*052c*/ 	.word	0x000000ff
        /*0530*/ 	.word	0x00038830
        /*0534*/ 	.short	0x0100
        /*0536*/ 	.byte	0x08
	.zero		1


	//   ....[3]....
        /*0538*/ 	.word	0x000003b0
        /*053c*/ 	.word	0x000000ff
        /*0540*/ 	.word	0x00038840
        /*0544*/ 	.short	0x0100
        /*0546*/ 	.byte	0x08
	.zero		1


	//   ....[4]....
        /*0548*/ 	.word	0x000003c0
        /*054c*/ 	.word	0x000000ff
        /*0550*/ 	.word	0x00038838
        /*0554*/ 	.short	0x0100
        /*0556*/ 	.byte	0x08
	.zero		1


	//   ....[5]....
        /*0558*/ 	.word	0x000003d0
        /*055c*/ 	.word	0x000000ff
        /*0560*/ 	.word	0x00038848
        /*0564*/ 	.short	0x0100
        /*0566*/ 	.byte	0x08
	.zero		1


	//   ....[6]....
        /*0568*/ 	.word	0x00000500
        /*056c*/ 	.word	0x000000ff
        /*0570*/ 	.word	0x00038850
        /*0574*/ 	.short	0x0100
        /*0576*/ 	.byte	0x08
	.zero		1


	//   ....[7]....
        /*0578*/ 	.word	0x00000510
        /*057c*/ 	.word	0x000000ff
        /*0580*/ 	.word	0x00038860
        /*0584*/ 	.short	0x0100
        /*0586*/ 	.byte	0x08
	.zero		1


	//   ....[8]....
        /*0588*/ 	.word	0x00000520
        /*058c*/ 	.word	0x000000ff
        /*0590*/ 	.word	0x00038858
        /*0594*/ 	.short	0x0100
        /*0596*/ 	.byte	0x08
	.zero		1


	//   ....[9]....
        /*0598*/ 	.word	0x00000530
        /*059c*/ 	.word	0x000000ff
        /*05a0*/ 	.word	0x00038868
        /*05a4*/ 	.short	0x0100
        /*05a6*/ 	.byte	0x08
	.zero		1


	//   ....[10]....
        /*05a8*/ 	.word	0x00000620
        /*05ac*/ 	.word	0x000000ff
        /*05b0*/ 	.word	0x00038870
        /*05b4*/ 	.short	0x0100
        /*05b6*/ 	.byte	0x06
	.zero		1


	//   ....[11]....
        /*05b8*/ 	.word	0x00000630
        /*05bc*/ 	.word	0x000000ff
        /*05c0*/ 	.word	0x00038880
        /*05c4*/ 	.short	0x0100
        /*05c6*/ 	.byte	0x06
	.zero		1


	//   ....[12]....
        /*05c8*/ 	.word	0x00000640
        /*05cc*/ 	.word	0x000000ff
        /*05d0*/ 	.word	0x00038878
        /*05d4*/ 	.short	0x0100
        /*05d6*/ 	.byte	0x06
	.zero		1


	//   ....[13]....
        /*05d8*/ 	.word	0x00000650
        /*05dc*/ 	.word	0x000000ff
        /*05e0*/ 	.word	0x00038888
        /*05e4*/ 	.short	0x0100
        /*05e6*/ 	.byte	0x06
	.zero		1


	//   ....[14]....
        /*05e8*/ 	.word	0x00000780
        /*05ec*/ 	.word	0x000000ff
        /*05f0*/ 	.word	0x00038890
        /*05f4*/ 	.short	0x0100
        /*05f6*/ 	.byte	0x08
	.zero		1


	//   ....[15]....
        /*05f8*/ 	.word	0x00000790
        /*05fc*/ 	.word	0x000000ff
        /*0600*/ 	.word	0x000388a0
        /*0604*/ 	.short	0x0100
        /*0606*/ 	.byte	0x08
	.zero		1


	//   ....[16]....
        /*0608*/ 	.word	0x000007a0
        /*060c*/ 	.word	0x000000ff
        /*0610*/ 	.word	0x00038898
        /*0614*/ 	.short	0x0100
        /*0616*/ 	.byte	0x08
	.zero		1


	//   ....[17]....
        /*0618*/ 	.word	0x000007b0
        /*061c*/ 	.word	0x000000ff
        /*0620*/ 	.word	0x000388a8
        /*0624*/ 	.short	0x0100
        /*0626*/ 	.byte	0x08
	.zero		1


	//   ....[18]....
        /*0628*/ 	.word	0x000008e0
        /*062c*/ 	.word	0x000000ff
        /*0630*/ 	.word	0x000388b0
        /*0634*/ 	.short	0x0100
        /*0636*/ 	.byte	0x08
	.zero		1


	//   ....[19]....
        /*0638*/ 	.word	0x000008f0
        /*063c*/ 	.word	0x000000ff
        /*0640*/ 	.word	0x000388c0
        /*0644*/ 	.short	0x0100
        /*0646*/ 	.byte	0x08
	.zero		1


	//   ....[20]....
        /*0648*/ 	.word	0x00000900
        /*064c*/ 	.word	0x000000ff
        /*0650*/ 	.word	0x000388b8
        /*0654*/ 	.short	0x0100
        /*0656*/ 	.byte	0x08
	.zero		1


	//   ....[21]....
        /*0658*/ 	.word	0x00000910
        /*065c*/ 	.word	0x000000ff
        /*0660*/ 	.word	0x000388c8
        /*0664*/ 	.short	0x0100
        /*0666*/ 	.byte	0x08
	.zero		1


	//   ....[22]....
        /*0668*/ 	.word	0x00001b40
        /*066c*/ 	.word	0x000000ff
        /*0670*/ 	.word	0x00038800
        /*0674*/ 	.short	0x010a
        /*0676*/ 	.byte	0x06
	.zero		1


	//   ....[23]....
        /*0678*/ 	.word	0x00001be0
        /*067c*/ 	.word	0x00000000
        /*0680*/ 	.word	0x00038830
        /*0684*/ 	.short	0x010a
        /*0686*/ 	.byte	0x3f
	.zero		1


	//   ....[24]....
        /*0688*/ 	.word	0x00001c50
        /*068c*/ 	.word	0x00000000
        /*0690*/ 	.word	0x00038830
        /*0694*/ 	.short	0x010a
        /*0696*/ 	.byte	0x3f
	.zero		1


	//   ....[25]....
        /*0698*/ 	.word	0x00004710
        /*069c*/ 	.word	0x00000000
        /*06a0*/ 	.word	0x00000000
        /*06a4*/ 	.short	0x0101
        /*06a6*/ 	.byte	0x3f
	.zero		1


	//   ....[26]....
        /*06a8*/ 	.word	0x00005cd0
        /*06ac*/ 	.word	0x000000ff
        /*06b0*/ 	.word	0x00038830
        /*06b4*/ 	.short	0x010a
        /*06b6*/ 	.byte	0x04
	.zero		1


	//   ....[27]....
        /*06b8*/ 	.word	0x00005d20
        /*06bc*/ 	.word	0x000000ff
        /*06c0*/ 	.word	0x00038830
        /*06c4*/ 	.short	0x010a
        /*06c6*/ 	.byte	0x04
	.zero		1


	//   ....[28]....
        /*06c8*/ 	.word	0x000081d0
        /*06cc*/ 	.word	0x000000ff
        /*06d0*/ 	.word	0x00038850
        /*06d4*/ 	.short	0x010a
        /*06d6*/ 	.byte	0x04
	.zero		1


	//   ....[29]....
        /*06d8*/ 	.word	0x00008210
        /*06dc*/ 	.word	0x000000ff
        /*06e0*/ 	.word	0x00038850
        /*06e4*/ 	.short	0x010a
        /*06e6*/ 	.byte	0x04
	.zero		1


	//   ....[30]....
        /*06e8*/ 	.word	0x00009450
        /*06ec*/ 	.word	0x0000000e
        /*06f0*/ 	.word	0x00000000
        /*06f4*/ 	.short	0x0101
        /*06f6*/ 	.byte	0x3f
	.zero		1


	//   ....[31]....
        /*06f8*/ 	.word	0x000094b0
        /*06fc*/ 	.word	0x000000a3
        /*0700*/ 	.word	0x00000000
        /*0704*/ 	.short	0x0101
        /*0706*/ 	.byte	0x3f
	.zero		1


	//   ....[32]....
        /*0708*/ 	.word	0x00009970
        /*070c*/ 	.word	0x000000ff
        /*0710*/ 	.word	0x00038830
        /*0714*/ 	.short	0x010a
        /*0716*/ 	.byte	0x04
	.zero		1


	//   ....[33]....
        /*0718*/ 	.word	0x000099b0
        /*071c*/ 	.word	0x000000ff
        /*0720*/ 	.word	0x00038830
        /*0724*/ 	.short	0x010a
        /*0726*/ 	.byte	0x04
	.zero		1


	//   ....[34]....
        /*0728*/ 	.word	0x0000c260
        /*072c*/ 	.word	0x000000ff
        /*0730*/ 	.word	0x00038850
        /*0734*/ 	.short	0x010a
        /*0736*/ 	.byte	0x04
	.zero		1


	//   ....[35]....
        /*0738*/ 	.word	0x0000c2a0
        /*073c*/ 	.word	0x000000ff
        /*0740*/ 	.word	0x00038850
        /*0744*/ 	.short	0x010a
        /*0746*/ 	.byte	0x04
	.zero		1


	//   ....[36]....
        /*0748*/ 	.word	0x0000cf20
        /*074c*/ 	.word	0x0000009d
        /*0750*/ 	.word	0x00000000
        /*0754*/ 	.short	0x0101
        /*0756*/ 	.byte	0x3f
	.zero		1


	//   ....[37]....
        /*0758*/ 	.word	0x0000cf90
        /*075c*/ 	.word	0x000000a5
        /*0760*/ 	.word	0x00000000
        /*0764*/ 	.short	0x0101
        /*0766*/ 	.byte	0x3f
	.zero		1


	//   ....[38]....
        /*0768*/ 	.word	0x0000dac0
        /*076c*/ 	.word	0x000000ff
        /*0770*/ 	.word	0x00038850
        /*0774*/ 	.short	0x010a
        /*0776*/ 	.byte	0x07
	.zero		1


	//   ....[39]....
        /*0778*/ 	.word	0x0000db00
        /*077c*/ 	.word	0x000000ff
        /*0780*/ 	.word	0x00038850
        /*0784*/ 	.short	0x010a
        /*0786*/ 	.byte	0x07
	.zero		1


	//   ....[40]....
        /*0788*/ 	.word	0x0000dff0
        /*078c*/ 	.word	0x00000009
        /*0790*/ 	.word	0x00000000
        /*0794*/ 	.short	0x0101
        /*0796*/ 	.byte	0x3f
	.zero		1


	//   ....[41]....
        /*0798*/ 	.word	0x00010060
        /*079c*/ 	.word	0x000000a9
        /*07a0*/ 	.word	0x00000000
        /*07a4*/ 	.short	0x0101
        /*07a6*/ 	.byte	0x3f
	.zero		1


	//   ....[42]....
        /*07a8*/ 	.word	0x000134a0
        /*07ac*/ 	.word	0x00000008
        /*07b0*/ 	.word	0x00038840
        /*07b4*/ 	.short	0x010a
        /*07b6*/ 	.byte	0x3f
	.zero		1


	//   ....[43]....
        /*07b8*/ 	.word	0x00013b10
        /*07bc*/ 	.word	0x00000009
        /*07c0*/ 	.word	0x00038820
        /*07c4*/ 	.short	0x010a
        /*07c6*/ 	.byte	0x3f
	.zero		1


	//   ....[44]....
        /*07c8*/ 	.word	0x00013e40
        /*07cc*/ 	.word	0x00000002
        /*07d0*/ 	.word	0x00038840
        /*07d4*/ 	.short	0x010a
        /*07d6*/ 	.byte	0x3f
	.zero		1


	//   ....[45]....
        /*07d8*/ 	.word	0x00014190
        /*07dc*/ 	.word	0x00000003
        /*07e0*/ 	.word	0x00000060
        /*07e4*/ 	.short	0x010a
        /*07e6*/ 	.byte	0x3f
	.zero		1


	//   ....[46]....
        /*07e8*/ 	.word	0x00014800
        /*07ec*/ 	.word	0x00000002
        /*07f0*/ 	.word	0x00038840
        /*07f4*/ 	.short	0x010a
        /*07f6*/ 	.byte	0x3f
	.zero		1


	//   ....[47]....
        /*07f8*/ 	.word	0x00014b50
        /*07fc*/ 	.word	0x00000003
        /*0800*/ 	.word	0x00000060
        /*0804*/ 	.short	0x010a
        /*0806*/ 	.byte	0x3f
	.zero		1


	//   ....[48]....
        /*0808*/ 	.word	0x000150c0
        /*080c*/ 	.word	0x00000002
        /*0810*/ 	.word	0x00038840
        /*0814*/ 	.short	0x010a
        /*0816*/ 	.byte	0x3f
	.zero		1


	//   ....[49]....
        /*0818*/ 	.word	0x00015410
        /*081c*/ 	.word	0x00000002
        /*0820*/ 	.word	0x00000060
        /*0824*/ 	.short	0x010a
        /*0826*/ 	.byte	0x3f
	.zero		1


	//   ....[50]....
        /*0828*/ 	.word	0x00015930
        /*082c*/ 	.word	0x00000003
        /*0830*/ 	.word	0x00038860
        /*0834*/ 	.short	0x010a
        /*0836*/ 	.byte	0x3f
	.zero		1


	//   ....[51]....
        /*0838*/ 	.word	0x000169e0
        /*083c*/ 	.word	0x00000000
        /*0840*/ 	.word	0x00038820
        /*0844*/ 	.short	0x010a
        /*0846*/ 	.byte	0x3f
	.zero		1


	//   ....[52]....
        /*0848*/ 	.word	0x00016bc0
        /*084c*/ 	.word	0x00000006
        /*0850*/ 	.word	0x00000000
        /*0854*/ 	.short	0x010a
        /*0856*/ 	.byte	0x3f
	.zero		1


	//   ....[53]....
        /*0858*/ 	.word	0x00016c30
        /*085c*/ 	.word	0x00000007
        /*0860*/ 	.word	0x00000000
        /*0864*/ 	.short	0x010a
        /*0866*/ 	.byte	0x3f
	.zero		1


	//   ....[54]....
        /*0868*/ 	.word	0x00016ca0
        /*086c*/ 	.word	0x00000004
        /*0870*/ 	.word	0x00000000
        /*0874*/ 	.short	0x010a
        /*0876*/ 	.byte	0x3f
	.zero		1


	//   ....[55]....
        /*0878*/ 	.word	0x00016cd0
        /*087c*/ 	.word	0x00000003
        /*0880*/ 	.word	0x00000000
        /*0884*/ 	.short	0x010a
        /*0886*/ 	.byte	0x3f
	.zero		1


	//   ....[56]....
        /*0888*/ 	.word	0x00016d50
        /*088c*/ 	.word	0x00000003
        /*0890*/ 	.word	0x00038800
        /*0894*/ 	.short	0x010a
        /*0896*/ 	.byte	0x3f
	.zero		1


	//   ....[57]....
        /*0898*/ 	.word	0x00016da0
        /*089c*/ 	.word	0x00000000
        /*08a0*/ 	.word	0x00038830
        /*08a4*/ 	.short	0x010a
        /*08a6*/ 	.byte	0x3f
	.zero		1


	//   ....[58]....
        /*08a8*/ 	.word	0x00016e10
        /*08ac*/ 	.word	0x00000004
        /*08b0*/ 	.word	0x00038830
        /*08b4*/ 	.short	0x010a
        /*08b6*/ 	.byte	0x3f
	.zero		1


	//   ....[59]....
        /*08b8*/ 	.word	0x00016e70
        /*08bc*/ 	.word	0x00000003
        /*08c0*/ 	.word	0x00038850
        /*08c4*/ 	.short	0x010a
        /*08c6*/ 	.byte	0x3f
	.zero		1


	//   ....[60]....
        /*08c8*/ 	.word	0x00016ed0
        /*08cc*/ 	.word	0x00000004
        /*08d0*/ 	.word	0x00038830
        /*08d4*/ 	.short	0x010a
        /*08d6*/ 	.byte	0x3f
	.zero		1


	//   ....[61]....
        /*08d8*/ 	.word	0x00016f30
        /*08dc*/ 	.word	0x00000003
        /*08e0*/ 	.word	0x00038850
        /*08e4*/ 	.short	0x010a
        /*08e6*/ 	.byte	0x3f
	.zero		1


	//   ....[62]....
        /*08e8*/ 	.word	0x00016f90
        /*08ec*/ 	.word	0x00000007
        /*08f0*/ 	.word	0x00038850
        /*08f4*/ 	.short	0x010a
        /*08f6*/ 	.byte	0x3f
	.zero		1


	//   ....[63]....
        /*08f8*/ 	.word	0x00017130
        /*08fc*/ 	.word	0x00000008
        /*0900*/ 	.word	0x00038840
        /*0904*/ 	.short	0x010a
        /*0906*/ 	.byte	0x3f
	.zero		1


	//   ....[64]....
        /*0908*/ 	.word	0x000171b0
        /*090c*/ 	.word	0x00000008
        /*0910*/ 	.word	0x00038820
        /*0914*/ 	.short	0x010a
        /*0916*/ 	.byte	0x3f
	.zero		1


	//   ....[65]....
        /*0918*/ 	.word	0x00017200
        /*091c*/ 	.word	0x00000002
        /*0920*/ 	.word	0x00038840
        /*0924*/ 	.short	0x010a
        /*0926*/ 	.byte	0x3f
	.zero		1


	//   ....[66]....
        /*0928*/ 	.word	0x00017250
        /*092c*/ 	.word	0x00000003
        /*0930*/ 	.word	0x00000060
        /*0934*/ 	.short	0x010a
        /*0936*/ 	.byte	0x3f
	.zero		1


	//   ....[67]....
        /*0938*/ 	.word	0x000172a0
        /*093c*/ 	.word	0x00000002
        /*0940*/ 	.word	0x00038840
        /*0944*/ 	.short	0x010a
        /*0946*/ 	.byte	0x3f
	.zero		1


	//   ....[68]....
        /*0948*/ 	.word	0x000172f0
        /*094c*/ 	.word	0x00000003
        /*0950*/ 	.word	0x00000060
        /*0954*/ 	.short	0x010a
        /*0956*/ 	.byte	0x3f
	.zero		1


	//   ....[69]....
        /*0958*/ 	.word	0x00017340
        /*095c*/ 	.word	0x00000002
        /*0960*/ 	.word	0x00038840
        /*0964*/ 	.short	0x010a
        /*0966*/ 	.byte	0x3f
	.zero		1


	//   ....[70]....
        /*0968*/ 	.word	0x00017390
        /*096c*/ 	.word	0x00000002
        /*0970*/ 	.word	0x00000060
        /*0974*/ 	.short	0x010a
        /*0976*/ 	.byte	0x3f
	.zero		1


	//   ....[71]....
        /*0978*/ 	.word	0x000173e0
        /*097c*/ 	.word	0x00000003
        /*0980*/ 	.word	0x00038860
        /*0984*/ 	.short	0x010a
        /*0986*/ 	.byte	0x3f
	.zero		1


	//   ....[72]....
        /*0988*/ 	.word	0x00017da0
        /*098c*/ 	.word	0x00000000
        /*0990*/ 	.word	0x00038820
        /*0994*/ 	.short	0x010a
        /*0996*/ 	.byte	0x3f
	.zero		1


	//   ....[73]....
        /*0998*/ 	.word	0x00017f40
        /*099c*/ 	.word	0x00000006
        /*09a0*/ 	.word	0x00000000
        /*09a4*/ 	.short	0x010a
        /*09a6*/ 	.byte	0x3f
	.zero		1


	//   ....[74]....
        /*09a8*/ 	.word	0x00017f90
        /*09ac*/ 	.word	0x00000007
        /*09b0*/ 	.word	0x00000000
        /*09b4*/ 	.short	0x010a
        /*09b6*/ 	.byte	0x3f
	.zero		1


	//   ....[75]....
        /*09b8*/ 	.word	0x00017fe0
        /*09bc*/ 	.word	0x00000004
        /*09c0*/ 	.word	0x00000000
        /*09c4*/ 	.short	0x010a
        /*09c6*/ 	.byte	0x3f
	.zero		1


	//----- nvinfo : EIATTR_NUM_MBARRIERS
	.align		4
.L_595:
        /*09c8*/ 	.byte	0x03, 0x38
        /*09ca*/ 	.short	0x0016


	//----- nvinfo : EIATTR_EXIT_INSTR_OFFSETS
	.align		4
        /*09cc*/ 	.byte	0x04, 0x1c
        /*09ce*/ 	.short	(.L_597 - .L_596)


	//   ....[0]....
.L_596:
        /*09d0*/ 	.word	0x00000a80


	//   ....[1]....
        /*09d4*/ 	.word	0x00011560


	//   ....[2]....
        /*09d8*/ 	.word	0x000115c0


	//   ....[3]....
        /*09dc*/ 	.word	0x00016d20


	//----- nvinfo : EIATTR_MAX_THREADS
	.align		4
.L_597:
        /*09e0*/ 	.byte	0x04, 0x05
        /*09e2*/ 	.short	(.L_599 - .L_598)
.L_598:
        /*09e4*/ 	.word	0x00000180
        /*09e8*/ 	.word	0x00000001
        /*09ec*/ 	.word	0x00000001


	//----- nvinfo : EIATTR_CRS_STACK_SIZE
	.align		4
.L_599:
        /*09f0*/ 	.byte	0x04, 0x1e
        /*09f2*/ 	.short	(.L_601 - .L_600)
.L_600:
        /*09f4*/ 	.word	0x00000000


	//----- nvinfo : EIATTR_CBANK_PARAM_SIZE
	.align		4
.L_601:
        /*09f8*/ 	.byte	0x03, 0x19
        /*09fa*/ 	.short	0x0a70


	//----- nvinfo : EIATTR_PARAM_CBANK
	.align		4
        /*09fc*/ 	.byte	0x04, 0x0a
        /*09fe*/ 	.short	(.L_603 - .L_602)
	.align		4
.L_602:
        /*0a00*/ 	.word	index@(.nv.constant0._ZN7cutlass13device_kernelIN5flash11enable_sm90INS1_16FlashAttnFwdSm90INS1_25CollectiveMainloopFwdSm90ILi2EN4cute5tupleIJNS5_1CILi1EEES8_S8_EEENS6_IJNS7_ILi128EEENS7_ILi80EEENS7_ILi256EEEEEELi256ENS_10bfloat16_tEfNS_4arch4Sm90ELb1ELb0ELb0ELb1ELb0ELb0ELb0ELb1ELb1ELb0ELb0ELb0EEENS1_21CollectiveEpilogueFwdINS6_IJSA_SC_SB_EEES9_SE_SG_Li256ELb1ELb0ELb0ELb0EEENS1_36VarlenDynamicPersistentTileSchedulerILi128ELi80ELi256ELi32ELb0ELb0ELb1ELb1ELb1ELb1EEEEEEEEEvNT_6ParamsE)
        /*0a04*/ 	.short	0x0210
        /*0a06*/ 	.short	0x0a70


	//----- nvinfo : EIATTR_SW_WAR
	.align		4
.L_603:
        /*0a08*/ 	.byte	0x04, 0x36
        /*0a0a*/ 	.short	(.L_605 - .L_604)
.L_604:
        /*0a0c*/ 	.word	0x00000008
.L_605:


//--------------------- .nv.info._ZN7cutlass13device_kernelIN5flash11enable_sm90INS1_16FlashAttnFwdSm90INS1_25CollectiveMainloopFwdSm90ILi2EN4cute5tupleIJNS5_1CILi1EEES8_S8_EEENS6_IJNS7_ILi128EEENS7_ILi80EEENS7_ILi256EEEEEELi256ENS_10bfloat16_tEfNS_4arch4Sm90ELb1ELb0ELb0ELb1ELb0ELb1ELb0ELb1ELb1ELb0ELb0ELb0EEENS1_21CollectiveEpilogueFwdINS6_IJSA_SC_SB_EEES9_SE_SG_Li256ELb1ELb0ELb0ELb0EEENS1_36VarlenDynamicPersistentTileSchedulerILi128ELi80ELi256ELi32ELb0ELb0ELb1ELb1ELb1ELb1EEEEEEEEEvNT_6ParamsE --------------------------
	.section	.nv.info._ZN7cutlass13device_kernelIN5flash11enable_sm90INS1_16FlashAttnFwdSm90INS1_25CollectiveMainloopFwdSm90ILi2EN4cute5tupleIJNS5_1CILi1EEES8_S8_EEENS6_IJNS7_ILi128EEENS7_ILi80EEENS7_ILi256EEEEEELi256ENS_10bfloat16_tEfNS_4arch4Sm90ELb1ELb0ELb0ELb1ELb0ELb1ELb0ELb1ELb1ELb0ELb0ELb0EEENS1_21CollectiveEpilogueFwdINS6_IJSA_SC_SB_EEES9_SE_SG_Li256ELb1ELb0ELb0ELb0EEENS1_36VarlenDynamicPersistentTileSchedulerILi128ELi80ELi256ELi32ELb0ELb0ELb1ELb1ELb1ELb1EEEEEEEEEvNT_6ParamsE,"",@"SHT_CUDA_INFO"
	.sectionflags	@""
	.align	4


	//----- nvinfo : EIATTR_CUDA_API_VERSION
	.align		4
        /*0000*/ 	.byte	0x04, 0x37
        /*0002*/ 	.short	(.L_607 - .L_606)
.L_606:
        /*0004*/ 	.word	0x00000082


	//----- nvinfo : EIATTR_KPARAM_INFO
	.align		4
.L_607:
        /*0008*/ 	.byte	0x04, 0x17
        /*000a*/ 	.short	(.L_609 - .L_608)
.L_608:
        /*000c*/ 	.word	0x00000000
        /*0010*/ 	.short	0x0000
        /*0012*/ 	.short	0x0070
        /*0014*/ 	.byte	0x00, 0xf0, 0x01, 0x28


	//----- nvinfo : EIATTR_SPARSE_MMA_MASK
	.align		4
.L_609:
        /*0018*/ 	.byte	0x03, 0x50
        /*001a*/ 	.short	0x0000


	//----- nvinfo : EIATTR_MAXREG_COUNT
	.align		4
        /*001c*/ 	.byte	0x03, 0x1b
        /*001e*/ 	.short	0x00a8


	//----- nvinfo : EIATTR_NUM_BARRIERS
	.align		4
        /*0020*/ 	.byte	0x02, 0x4c
        /*0022*/ 	.byte	0x10
	.zero		1


	//----- nvinfo : EIATTR_EXTERNS
	.align		4
        /*0024*/ 	.byte	0x04, 0x0f
        /*0026*/ 	.short	(.L_611 - .L_610)


	//   ....[0]....
	.align		4
.L_610:
        /*0028*/ 	.word	index@(__assertfail)


	//----- nvinfo : EIATTR_ANNOTATIONS
	.align		4
.L_611:
        /*002c*/ 	.byte	0x04, 0x55
        /*002e*/ 	.short	(.L_613 - .L_612)


	//   ....[0]....
.L_612:
        /* <DEDUP_REMOVED lines=94> */


	//----- nvinfo : EIATTR_MERCURY_ISA_VERSION
	.align		4
.L_613:
        /*05f8*/ 	.byte	0x03, 0x5f
        /*05fa*/ 	.short	0x0101


	//----- nvinfo : EIATTR_UNUSED_LOAD_BYTE_OFFSET
	.align		4
        /*05fc*/ 	.byte	0x04, 0x44
        /*05fe*/ 	.short	(.L_615 - .L_614)


	//   ....[0]....
.L_614:
        /*0600*/ 	.word	0x00000ae0
        /*0604*/ 	.word	0x0000fff0


	//   ....[1]....
        /*0608*/ 	.word	0x00025150
        /*060c*/ 	.word	0x0000fff0


	//----- nvinfo : EIATTR_INT_WARP_WIDE_INSTR_OFFSETS
	.align		4
.L_615:
        /*0610*/ 	.byte	0x04, 0x31
        /*0612*/ 	.short	(.L_617 - .L_616)


	//   ....[0]....
.L_616:
        /*0614*/ 	.word	0x000001c0


	//   ....[1]....
        /*0618*/ 	.word	0x00000200


	//   ....[2]....
        /*061c*/ 	.word	0x00000270


	//   ....[3]....
        /*0620*/ 	.word	0x00029e10


	//   ....[4]....
        /*0624*/ 	.word	0x00029ea0


	//   ....[5]....
        /*0628*/ 	.word	0x0002a320


	//   ....[6]....
        /*062c*/ 	.word	0x0002a350


	//   ....[7]....
        /*0630*/ 	.word	0x0002a560


	//   ....[8]....
        /*0634*/ 	.word	0x0002a650


	//   ....[9]....
        /*0638*/ 	.word	0x0002a740


	//   ....[10]....
        /*063c*/ 	.word	0x0002cdd0


	//   ....[11]....
        /*0640*/ 	.word	0x0002ce60


	//----- nvinfo : EIATTR_COOP_GROUP_MASK_REGIDS
	.align		4
.L_617:
        /*0644*/ 	.byte	0x04, 0x29
        /*0646*/ 	.short	(.L_619 - .L_618)


	//   ....[0]....
.L_618:
        /*0648*/ 	.word	0xffffffff


	//   ....[1]....
        /*064c*/ 	.word	0xffffffff


	//   ....[2]....
        /*0650*/ 	.word	0xffffffff


	//   ....[3]....
        /*0654*/ 	.word	0xffffffff


	//   ....[4]....
        /*0658*/ 	.word	0xffffffff


	//   ....[5]....
        /*065c*/ 	.word	0xffffffff


	//   ....[6]....
        /*0660*/ 	.word	0xffffffff


	//   ....[7]....
        /*0664*/ 	.word	0xffffffff


	//   ....[8]....
        /*0668*/ 	.word	0xffffffff


	//   ....[9]....
        /*066c*/ 	.word	0xffffffff


	//   ....[10]....
        /*0670*/ 	.word	0xffffffff


	//   ....[11]....
        /*0674*/ 	.word	0xffffffff


	//   ....[12]....
        /*0678*/ 	.word	0xffffffff


	//   ....[13]....
        /*067c*/ 	.word	0xffffffff


	//   ....[14]....
        /*0680*/ 	.word	0xffffffff


	//   ....[15]....
        /*0684*/ 	.word	0xffffffff


	//   ....[16]....
        /*0688*/ 	.word	0xffffffff


	//   ....[17]....
        /*068c*/ 	.word	0xffffffff


	//   ....[18]....
        /*0690*/ 	.word	0xffffffff


	//   ....[19]....
        /*0694*/ 	.word	0xffffffff


	//   ....[20]....
        /*0698*/ 	.word	0xffffffff


	//   ....[21]....
        /*069c*/ 	.word	0xffffffff


	//   ....[22]....
        /*06a0*/ 	.word	0xffffffff


	//   ....[23]....
        /*06a4*/ 	.word	0xffffffff


	//   ....[24]....
        /*06a8*/ 	.word	0xffffffff


	//   ....[25]....
        /*06ac*/ 	.word	0xffffffff


	//   ....[26]....
        /*06b0*/ 	.word	0xffffffff


	//   ....[27]....
        /*06b4*/ 	.word	0xffffffff


	//   ....[28]....
        /*06b8*/ 	.word	0xffffffff


	//   ....[29]....
        /*06bc*/ 	.word	0xffffffff


	//   ....[30]....
        /*06c0*/ 	.word	0xffffffff


	//   ....[31]....
        /*06c4*/ 	.word	0xffffffff


	//   ....[32]....
        /*06c8*/ 	.word	0xffffffff


	//   ....[33]....
        /*06cc*/ 	.word	0xffffffff


	//   ....[34]....
        /*06d0*/ 	.word	0xffffffff


	//   ....[35]....
        /*06d4*/ 	.word	0xffffffff


	//   ....[36]....
        /*06d8*/ 	.word	0xffffffff


	//   ....[37]....
        /*06dc*/ 	.word	0xffffffff


	//   ....[38]....
        /*06e0*/ 	.word	0xffffffff


	//   ....[39]....
        /*06e4*/ 	.word	0xffffffff


	//   ....[40]....
        /*06e8*/ 	.word	0xffffffff


	//   ....[41]....
        /*06ec*/ 	.word	0xffffffff


	//   ....[42]....
        /*06f0*/ 	.word	0xffffffff


	//   ....[43]....
        /*06f4*/ 	.word	0xffffffff


	//   ....[44]....
        /*06f8*/ 	.word	0xffffffff


	//   ....[45]....
        /*06fc*/ 	.word	0xffffffff


	//   ....[46]....
        /*0700*/ 	.word	0xffffffff


	//   ....[47]....
        /*0704*/ 	.word	0xffffffff


	//   ....[48]....
        /*0708*/ 	.word	0xffffffff


	//   ....[49]....
        /*070c*/ 	.word	0xffffffff


	//   ....[50]....
        /*0710*/ 	.word	0xffffffff


	//   ....[51]....
        /*0714*/ 	.word	0xffffffff


	//   ....[52]....
        /*0718*/ 	.word	0xffffffff


	//   ....[53]....
        /*071c*/ 	.word	0xffffffff


	//   ....[54]....
        /*0720*/ 	.word	0xffffffff


	//   ....[55]....
        /*0724*/ 	.word	0xffffffff


	//   ....[56]....
        /*0728*/ 	.word	0xffffffff


	//   ....[57]....
        /*072c*/ 	.word	0xffffffff


	//   ....[58]....
        /*0730*/ 	.word	0x0500000f


	//   ....[59]....
        /*0734*/ 	.word	0x0500000f


	//   ....[60]....
        /*0738*/ 	.word	0x0500000f


	//   ....[61]....
        /*073c*/ 	.word	0x0500000f


	//   ....[62]....
        /*0740*/ 	.word	0x0500000f


	//   ....[63]....
        /*0744*/ 	.word	0x0500000f


	//   ....[64]....
        /*0748*/ 	.word	0x0500000f


	//   ....[65]....
        /*074c*/ 	.word	0x0500000f


	//   ....[66]....
        /*0750*/ 	.word	0x0500000f


	//   ....[67]....
        /*0754*/ 	.word	0x0500000f


	//   ....[68]....
        /*0758*/ 	.word	0x0500000f


	//   ....[69]....
        /*075c*/ 	.word	0x0500000f


	//   ....[70]....
        /*0760*/ 	.word	0x0500000f


	//   ....[71]....
        /*0764*/ 	.word	0x0500000f


	//   ....[72]....
        /*0768*/ 	.word	0x0500000f


	//   ....[73]....
        /*076c*/ 	.word	0x0500000f


	//   ....[74]....
        /*0770*/ 	.word	0x0500000f


	//   ....[75]....
        /*0774*/ 	.word	0x0500000f


	//   ....[76]....
        /*0778*/ 	.word	0x0500000f


	//   ....[77]....
        /*077c*/ 	.word	0x0500000f


	//   ....[78]....
        /*0780*/ 	.word	0x0500000f


	//   ....[79]....
        /*0784*/ 	.word	0x0500000f


	//   ....[80]....
        /*0788*/ 	.word	0x0500000f


	//   ....[81]....
        /*078c*/ 	.word	0x0500000f


	//   ....[82]....
        /*0790*/ 	.word	0x0500000f


	//   ....[83]....
        /*0794*/ 	.word	0x0500000f


	//   ....[84]....
        /*0798*/ 	.word	0x0500000f


	//   ....[85]....
        /*079c*/ 	.word	0x0500000f


	//   ....[86]....
        /*07a0*/ 	.word	0x0500000f


	//   ....[87]....
        /*07a4*/ 	.word	0x0500000f


	//   ....[88]....
        /*07a8*/ 	.word	0x0500000f


	//   ....[89]....
        /*07ac*/ 	.word	0x0500000f


	//   ....[90]....
        /*07b0*/ 	.word	0x0500000f


	//   ....[91]....
        /*07b4*/ 	.word	0x0500000f


	//   ....[92]....
        /*07b8*/ 	.word	0x0500000f


	//   ....[93]....
        /*07bc*/ 	.word	0x0500000f


	//   ....[94]....
        /*07c0*/ 	.word	0x0500000f


	//   ....[95]....
        /*07c4*/ 	.word	0x0500000f


	//   ....[96]....
        /*07c8*/ 	.word	0x0500000f


	//   ....[97]....
        /*07cc*/ 	.word	0x0500000f


	//   ....[98]....
        /*07d0*/ 	.word	0x0500000f


	//   ....[99]....
        /*07d4*/ 	.word	0x0500000f


	//   ....[100]....
        /*07d8*/ 	.word	0x0500000f


	//   ....[101]....
        /*07dc*/ 	.word	0x0500000f


	//   ....[102]....
        /*07e0*/ 	.word	0x0500000f


	//   ....[103]....
        /*07e4*/ 	.word	0x0500000f


	//   ....[104]....
        /*07e8*/ 	.word	0x0500000f


	//   ....[105]....
        /*07ec*/ 	.word	0x0500000f


	//   ....[106]....
        /*07f0*/ 	.word	0x0500000f


	//   ....[107]....
        /*07f4*/ 	.word	0x0500000f


	//   ....[108]....
        /*07f8*/ 	.word	0x0500000f


	//   ....[109]....
        /*07fc*/ 	.word	0x0500000f


	//----- nvinfo : EIATTR_COOP_GROUP_INSTR_OFFSETS
	.align		4
.L_619:
        /*0800*/ 	.byte	0x04, 0x28
        /*0802*/ 	.short	(.L_621 - .L_620)


	//   ....[0]....
.L_620:
        /*0804*/ 	.word	0x00000060


	//   ....[1]....
        /*0808*/ 	.word	0x000001d0


	//   ....[2]....
        /*080c*/ 	.word	0x00000220


	//   ....[3]....
        /*0810*/ 	.word	0x00000450


	//   ....[4]....
        /*0814*/ 	.word	0x000005b0


	//   ....[5]....
        /*0818*/ 	.word	0x000006d0


	//   ....[6]....
        /*081c*/ 	.word	0x00000830


	//   ....[7]....
        /*0820*/ 	.word	0x0000b350


	//   ....[8]....
        /*0824*/ 	.word	0x000189f0


	//   ....[9]....
        /*0828*/ 	.word	0x00018a30


	//   ....[10]....
        /*082c*/ 	.word	0x00018e50


	//   ....[11]....
        /*0830*/ 	.word	0x00018e70


	//   ....[12]....
        /*0834*/ 	.word	0x0001e5d0


	//   ....[13]....
        /*0838*/ 	.word	0x0001e770


	//   ....[14]....
        /*083c*/ 	.word	0x0001e870


	//   ....[15]....
        /*0840*/ 	.word	0x0001e900


	//   ....[16]....
        /*0844*/ 	.word	0x00022f20


	//   ....[17]....
        /*0848*/ 	.word	0x00022f40


	//   ....[18]....
        /*084c*/ 	.word	0x000230a0


	//   ....[19]....
        /*0850*/ 	.word	0x00023170


	//   ....[20]....
        /*0854*/ 	.word	0x000246b0


	//   ....[21]....
        /*0858*/ 	.word	0x00024730


	//   ....[22]....
        /*085c*/ 	.word	0x00024750


	//   ....[23]....
        /*0860*/ 	.word	0x00024760


	//   ....[24]....
        /*0864*/ 	.word	0x00027a40


	//   ....[25]....
        /*0868*/ 	.word	0x00027bd0


	//   ....[26]....
        /*086c*/ 	.word	0x00027c00


	//   ....[27]....
        /*0870*/ 	.word	0x00027c30


	//   ....[28]....
        /*0874*/ 	.word	0x00027c70


	//   ....[29]....
        /*0878*/ 	.word	0x00027cc0


	//   ....[30]....
        /*087c*/ 	.word	0x00027d20


	//   ....[31]....
        /*0880*/ 	.word	0x00027f00


	//   ....[32]....
        /*0884*/ 	.word	0x00027f60


	//   ....[33]....
        /*0888*/ 	.word	0x00027fa0


	//   ....[34]....
        /*088c*/ 	.word	0x00027fe0


	//   ....[35]....
        /*0890*/ 	.word	0x00028010


	//   ....[36]....
        /*0894*/ 	.word	0x00028040


	//   ....[37]....
        /*0898*/ 	.word	0x000280d0


	//   ....[38]....
        /*089c*/ 	.word	0x00028130


	//   ....[39]....
        /*08a0*/ 	.word	0x000281c0


	//   ....[40]....
        /*08a4*/ 	.word	0x0002d340


	//   ....[41]....
        /*08a8*/ 	.word	0x0002d350


	//   ....[42]....
        /*08ac*/ 	.word	0x0002d460


	//   ....[43]....
        /*08b0*/ 	.word	0x0002d4c0


	//   ....[44]....
        /*08b4*/ 	.word	0x0002d500


	//   ....[45]....
        /*08b8*/ 	.word	0x0002d540


	//   ....[46]....
        /*08bc*/ 	.word	0x0002d570


	//   ....[47]....
        /*08c0*/ 	.word	0x0002d5a0


	//   ....[48]....
        /*08c4*/ 	.word	0x0002d730


	//   ....[49]....
        /*08c8*/ 	.word	0x0002d790


	//   ....[50]....
        /*08cc*/ 	.word	0x0002d7d0


	//   ....[51]....
        /*08d0*/ 	.word	0x0002d810


	//   ....[52]....
        /*08d4*/ 	.word	0x0002d840


	//   ....[53]....
        /*08d8*/ 	.word	0x0002d870


	//   ....[54]....
        /*08dc*/ 	.word	0x0002d930


	//   ....[55]....
        /*08e0*/ 	.word	0x0002d950


	//   ....[56]....
        /*08e4*/ 	.word	0x0002d9c0


	//   ....[57]....
        /*08e8*/ 	.word	0x0002e050


	//   ....[58]....
        /*08ec*/ 	.word	0x0002e4b0


	//   ....[59]....
        /*08f0*/ 	.word	0x0002e550


	//   ....[60]....
        /*08f4*/ 	.word	0x0002e5f0


	//   ....[61]....
        /*08f8*/ 	.word	0x0002e690


	//   ....[62]....
        /*08fc*/ 	.word	0x0002e730


	//   ....[63]....
        /*0900*/ 	.word	0x0002e7d0


	//   ....[64]....
        /*0904*/ 	.word	0x0002e870


	//   ....[65]....
        /*0908*/ 	.word	0x0002e910


	//   ....[66]....
        /*090c*/ 	.word	0x0002e9b0


	//   ....[67]....
        /*0910*/ 	.word	0x0002ea50


	//   ....[68]....
        /*0914*/ 	.word	0x0002eaf0


	//   ....[69]....
        /*0918*/ 	.word	0x0002eb90


	//   ....[70]....
        /*091c*/ 	.word	0x0002ec30


	//   ....[71]....
        /*0920*/ 	.word	0x0002ecd0


	//   ....[72]....
        /*0924*/ 	.word	0x0002ed70


	//   ....[73]....
        /*0928*/ 	.word	0x0002ee10


	//   ....[74]....
        /*092c*/ 	.word	0x0002ef00


	//   ....[75]....
        /*0930*/ 	.word	0x0002efa0


	//   ....[76]....
        /*0934*/ 	.word	0x0002f040


	//   ....[77]....
        /*0938*/ 	.word	0x0002f0e0


	//   ....[78]....
        /*093c*/ 	.word	0x0002f180


	//   ....[79]....
        /*0940*/ 	.word	0x0002f220


	//   ....[80]....
        /*0944*/ 	.word	0x0002f2c0


	//   ....[81]....
        /*0948*/ 	.word	0x0002f360


	//   ....[82]....
        /*094c*/ 	.word	0x0002f400


	//   ....[83]....
        /*0950*/ 	.word	0x0002f4a0


	//   ....[84]....
        /*0954*/ 	.word	0x0002f540


	//   ....[85]....
        /*0958*/ 	.word	0x0002f5e0


	//   ....[86]....
        /*095c*/ 	.word	0x0002f680


	//   ....[87]....
        /*0960*/ 	.word	0x0002f720


	//   ....[88]....
        /*0964*/ 	.word	0x0002f7c0


	//   ....[89]....
        /*0968*/ 	.word	0x0002f860


	//   ....[90]....
        /*096c*/ 	.word	0x0002fb60


	//   ....[91]....
        /*0970*/ 	.word	0x0002fe40


	//   ....[92]....
        /*0974*/ 	.word	0x00030260


	//   ....[93]....
        /*0978*/ 	.word	0x000302f0


	//   ....[94]....
        /*097c*/ 	.word	0x00030390


	//   ....[95]....
        /*0980*/ 	.word	0x00030440


	//   ....[96]....
        /*0984*/ 	.word	0x000304c0


	//   ....[97]....
        /*0988*/ 	.word	0x00030540


	//   ....[98]....
        /*098c*/ 	.word	0x000305c0


	//   ....[99]....
        /*0990*/ 	.word	0x00030640


	//   ....[100]....
        /*0994*/ 	.word	0x000306d0


	//   ....[101]....
        /*0998*/ 	.word	0x00030780


	//   ....[102]....
        /*099c*/ 	.word	0x00030800


	//   ....[103]....
        /*09a0*/ 	.word	0x00030880


	//   ....[104]....
        /*09a4*/ 	.word	0x00030900


	//   ....[105]....
        /*09a8*/ 	.word	0x00030980


	//   ....[106]....
        /*09ac*/ 	.word	0x000309f0


	//   ....[107]....
        /*09b0*/ 	.word	0x00030a90


	//   ....[108]....
        /*09b4*/ 	.word	0x00030b20


	//   ....[109]....
        /*09b8*/ 	.word	0x00030c50


	//----- nvinfo : EIATTR_REG_RECONFIG
	.align		4
.L_621:
        /*09bc*/ 	.byte	0x01, 0x54
	.zero		2


	//----- nvinfo : EIATTR_SYSCALL_OFFSETS
	.align		4
        /*09c0*/ 	.byte	0x04, 0x46
        /*09c2*/ 	.short	(.L_623 - .L_622)


	//   ....[0]....
.L_622:
        /*09c4*/ 	.word	0x000019f0


	//   ....[1]....
        /*09c8*/ 	.word	0x00001b40


	//   ....[2]....
        /*09cc*/ 	.word	0x0000b4f0


	//   ....[3]....
        /*09d0*/ 	.word	0x0000b9a0


	//   ....[4]....
        /*09d4*/ 	.word	0x0002a030


	//   ....[5]....
        /*09d8*/ 	.word	0x0002a170


	//   ....[6]....
        /*09dc*/ 	.word	0x0002a270


	//----- nvinfo : EIATTR_MBARRIER_INSTR_OFFSETS
	.align		4
.L_623:
        /*09e0*/ 	.byte	0x04, 0x39
        /*09e2*/ 	.short	(.L_625 - .L_624)


	//   ....[0]....
.L_624:
        /*09e4*/ 	.word	0x00000300
        /*09e8*/ 	.word	0x000000ff
        /*09ec*/ 	.word	0x00038800
        /*09f0*/ 	.short	0x0100
        /*09f2*/ 	.byte	0x08
	.zero		1


	//   ....[1]....
        /*09f4*/ 	.word	0x00000310
        /*09f8*/ 	.word	0x000000ff
        /*09fc*/ 	.word	0x00038820
        /*0a00*/ 	.short	0x0100
        /*0a02*/ 	.byte	0x08
	.zero		1


	//   ....[2]....
        /*0a04*/ 	.word	0x00000400
        /*0a08*/ 	.word	0x000000ff
        /*0a0c*/ 	.word	0x00038830
        /*0a10*/ 	.short	0x0100
        /*0a12*/ 	.byte	0x08
	.zero		1


	//   ....[3]....
        /*0a14*/ 	.word	0x00000410
        /*0a18*/ 	.word	0x000000ff
        /*0a1c*/ 	.word	0x00038840
        /*0a20*/ 	.short	0x0100
        /*0a22*/ 	.byte	0x08
	.zero		1


	//   ....[4]....
        /*0a24*/ 	.word	0x00000420
        /*0a28*/ 	.word	0x000000ff
        /*0a2c*/ 	.word	0x00038838
        /*0a30*/ 	.short	0x0100
        /*0a32*/ 	.byte	0x08
	.zero		1


	//   ....[5]....
        /*0a34*/ 	.word	0x00000430
        /*0a38*/ 	.word	0x000000ff
        /*0a3c*/ 	.word	0x00038848
        /*0a40*/ 	.short	0x0100
        /*0a42*/ 	.byte	0x08
	.zero		1


	//   ....[6]....
        /*0a44*/ 	.word	0x00000560
        /*0a48*/ 	.word	0x000000ff
        /*0a4c*/ 	.word	0x00038850
        /*0a50*/ 	.short	0x0100
        /*0a52*/ 	.byte	0x08
	.zero		1


	//   ....[7]....
        /*0a54*/ 	.word	0x00000570
        /*0a58*/ 	.word	0x000000ff
        /*0a5c*/ 	.word	0x00038860
        /*0a60*/ 	.short	0x0100
        /*0a62*/ 	.byte	0x08
	.zero		1


	//   ....[8]....
        /*0a64*/ 	.word	0x00000580
        /*0a68*/ 	.word	0x000000ff
        /*0a6c*/ 	.word	0x00038858
        /*0a70*/ 	.short	0x0100
        /*0a72*/ 	.byte	0x08
	.zero		1


	//   ....[9]....
        /*0a74*/ 	.word	0x00000590
        /*0a78*/ 	.word	0x000000ff
        /*0a7c*/ 	.word	0x00038868
        /*0a80*/ 	.short	0x0100
        /*0a82*/ 	.byte	0x08
	.zero		1


	//   ....[10]....
        /*0a84*/ 	.word	0x00000680
        /*0a88*/ 	.word	0x000000ff
        /*0a8c*/ 	.word	0x00038870
        /*0a90*/ 	.short	0x0100
        /*0a92*/ 	.byte	0x06
	.zero		1


	//   ....[11]....
        /*0a94*/ 	.word	0x00000690
        /*0a98*/ 	.word	0x000000ff
        /*0a9c*/ 	.word	0x00038880
        /*0aa0*/ 	.short	0x0100
        /*0aa2*/ 	.byte	0x06
	.zero		1


	//   ....[12]....
        /*0aa4*/ 	.word	0x000006a0
        /*0aa8*/ 	.word	0x000000ff
        /*0aac*/ 	.word	0x00038878
        /*0ab0*/ 	.short	0x0100
        /*0ab2*/ 	.byte	0x06
	.zero		1


	//   ....[13]....
        /*0ab4*/ 	.word	0x000006b0
        /*0ab8*/ 	.word	0x000000ff
        /*0abc*/ 	.word	0x00038888
        /*0ac0*/ 	.short	0x0100
        /*0ac2*/ 	.byte	0x06
	.zero		1


	//   ....[14]....
        /*0ac4*/ 	.word	0x000007e0
        /*0ac8*/ 	.word	0x000000ff
        /*0acc*/ 	.word	0x00038890
        /*0ad0*/ 	.short	0x0100
        /*0ad2*/ 	.byte	0x08
	.zero		1


	//   ....[15]....
        /*0ad4*/ 	.word	0x000007f0
        /*0ad8*/ 	.word	0x000000ff
        /*0adc*/ 	.word	0x000388a0
        /*0ae0*/ 	.short	0x0100
        /*0ae2*/ 	.byte	0x08
	.zero		1


	//   ....[16]....
        /*0ae4*/ 	.word	0x00000800
        /*0ae8*/ 	.word	0x000000ff
        /*0aec*/ 	.word	0x00038898
        /*0af0*/ 	.short	0x0100
        /*0af2*/ 	.byte	0x08
	.zero		1


	//   ....[17]....
        /*0af4*/ 	.word	0x00000810
        /*0af8*/ 	.word	0x000000ff
        /*0afc*/ 	.word	0x000388a8
        /*0b00*/ 	.short	0x0100
        /*0b02*/ 	.byte	0x08
	.zero		1


	//   ....[18]....
        /*0b04*/ 	.word	0x00000940
        /*0b08*/ 	.word	0x000000ff
        /*0b0c*/ 	.word	0x000388b0
        /*0b10*/ 	.short	0x0100
        /*0b12*/ 	.byte	0x08
	.zero		1


	//   ....[19]....
        /*0b14*/ 	.word	0x00000950
        /*0b18*/ 	.word	0x000000ff
        /*0b1c*/ 	.word	0x000388c0
        /*0b20*/ 	.short	0x0100
        /*0b22*/ 	.byte	0x08
	.zero		1


	//   ....[20]....
        /*0b24*/ 	.word	0x00000960
        /*0b28*/ 	.word	0x000000ff
        /*0b2c*/ 	.word	0x000388b8
        /*0b30*/ 	.short	0x0100
        /*0b32*/ 	.byte	0x08
	.zero		1


	//   ....[21]....
        /*0b34*/ 	.word	0x00000970
        /*0b38*/ 	.word	0x000000ff
        /*0b3c*/ 	.word	0x000388c8
        /*0b40*/ 	.short	0x0100
        /*0b42*/ 	.byte	0x08
	.zero		1


	//   ....[22]....
        /*0b44*/ 	.word	0x00003760
        /*0b48*/ 	.word	0x00000000
        /*0b4c*/ 	.word	0x00038890
        /*0b50*/ 	.short	0x010a
        /*0b52*/ 	.byte	0x3f
	.zero		1


	//   ....[23]....
        /*0b54*/ 	.word	0x00006dd0
        /*0b58*/ 	.word	0x00000000
        /*0b5c*/ 	.word	0x00038890
        /*0b60*/ 	.short	0x010a
        /*0b62*/ 	.byte	0x3f
	.zero		1


	//   ....[24]....
        /*0b64*/ 	.word	0x0000a120
        /*0b68*/ 	.word	0x00000000
        /*0b6c*/ 	.word	0x00038890
        /*0b70*/ 	.short	0x010a
        /*0b72*/ 	.byte	0x3f
	.zero		1


	//   ....[25]....
        /*0b74*/ 	.word	0x0000a530
        /*0b78*/ 	.word	0x00000028
        /*0b7c*/ 	.word	0x00000000
        /*0b80*/ 	.short	0x0101
        /*0b82*/ 	.byte	0x3f
	.zero		1


	//   ....[26]....
        /*0b84*/ 	.word	0x0000a570
        /*0b88*/ 	.word	0x00000000
        /*0b8c*/ 	.word	0x000388b0
        /*0b90*/ 	.short	0x010a
        /*0b92*/ 	.byte	0x3f
	.zero		1


	//   ....[27]....
        /*0b94*/ 	.word	0x0000ad90
        /*0b98*/ 	.word	0x00000000
        /*0b9c*/ 	.word	0x00000000
        /*0ba0*/ 	.short	0x0101
        /*0ba2*/ 	.byte	0x3f
	.zero		1


	//   ....[28]....
        /*0ba4*/ 	.word	0x0000b580
        /*0ba8*/ 	.word	0x00000010
        /*0bac*/ 	.word	0x00038800
        /*0bb0*/ 	.short	0x010a
        /*0bb2*/ 	.byte	0x3f
	.zero		1


	//   ....[29]....
        /*0bb4*/ 	.word	0x0000b5d0
        /*0bb8*/ 	.word	0x00000010
        /*0bbc*/ 	.word	0x00038800
        /*0bc0*/ 	.short	0x010a
        /*0bc2*/ 	.byte	0x3f
	.zero		1


	//   ....[30]....
        /*0bc4*/ 	.word	0x0000d020
        /*0bc8*/ 	.word	0x00000010
        /*0bcc*/ 	.word	0x00038800
        /*0bd0*/ 	.short	0x010a
        /*0bd2*/ 	.byte	0x3f
	.zero		1


	//   ....[31]....
        /*0bd4*/ 	.word	0x000118d0
        /*0bd8*/ 	.word	0x00000010
        /*0bdc*/ 	.word	0x00038800
        /*0be0*/ 	.short	0x010a
        /*0be2*/ 	.byte	0x3f
	.zero		1


	//   ....[32]....
        /*0be4*/ 	.word	0x000154c0
        /*0be8*/ 	.word	0x00000000
        /*0bec*/ 	.word	0x00038830
        /*0bf0*/ 	.short	0x010a
        /*0bf2*/ 	.byte	0x3f
	.zero		1


	//   ....[33]....
        /*0bf4*/ 	.word	0x00015540
        /*0bf8*/ 	.word	0x00000000
        /*0bfc*/ 	.word	0x00038830
        /*0c00*/ 	.short	0x010a
        /*0c02*/ 	.byte	0x3f
	.zero		1


	//   ....[34]....
        /*0c04*/ 	.word	0x00019360
        /*0c08*/ 	.word	0x00000000
        /*0c0c*/ 	.word	0x00000000
        /*0c10*/ 	.short	0x0101
        /*0c12*/ 	.byte	0x3f
	.zero		1


	//   ....[35]....
        /*0c14*/ 	.word	0x0001a500
        /*0c18*/ 	.word	0x0000000b
        /*0c1c*/ 	.word	0x00038830
        /*0c20*/ 	.short	0x010a
        /*0c22*/ 	.byte	0x3f
	.zero		1


	//   ....[36]....
        /*0c24*/ 	.word	0x0001a580
        /*0c28*/ 	.word	0x0000000b
        /*0c2c*/ 	.word	0x00038830
        /*0c30*/ 	.short	0x010a
        /*0c32*/ 	.byte	0x3f
	.zero		1


	//   ....[37]....
        /*0c34*/ 	.word	0x0001dc70
        /*0c38*/ 	.word	0x00000009
        /*0c3c*/ 	.word	0x00038850
        /*0c40*/ 	.short	0x010a
        /*0c42*/ 	.byte	0x3f
	.zero		1


	//   ....[38]....
        /*0c44*/ 	.word	0x0001dcc0
        /*0c48*/ 	.word	0x00000009
        /*0c4c*/ 	.word	0x00038850
        /*0c50*/ 	.short	0x010a
        /*0c52*/ 	.byte	0x3f
	.zero		1


	//   ....[39]....
        /*0c54*/ 	.word	0x0001ee60
        /*0c58*/ 	.word	0x0000000b
        /*0c5c*/ 	.word	0x00000000
        /*0c60*/ 	.short	0x0101
        /*0c62*/ 	.byte	0x3f
	.zero		1


	//   ....[40]....
        /*0c64*/ 	.word	0x0001eeb0
        /*0c68*/ 	.word	0x00000009
        /*0c6c*/ 	.word	0x00000000
        /*0c70*/ 	.short	0x0101
        /*0c72*/ 	.byte	0x3f
	.zero		1


	//   ....[41]....
        /*0c74*/ 	.word	0x0001f3a0
        /*0c78*/ 	.word	0x00000004
        /*0c7c*/ 	.word	0x00038830
        /*0c80*/ 	.short	0x010a
        /*0c82*/ 	.byte	0x3f
	.zero		1


	//   ....[42]....
        /*0c84*/ 	.word	0x0001f420
        /*0c88*/ 	.word	0x00000004
        /*0c8c*/ 	.word	0x00038830
        /*0c90*/ 	.short	0x010a
        /*0c92*/ 	.byte	0x3f
	.zero		1


	//   ....[43]....
        /*0c94*/ 	.word	0x00022b10
        /*0c98*/ 	.word	0x00000009
        /*0c9c*/ 	.word	0x00038850
        /*0ca0*/ 	.short	0x010a
        /*0ca2*/ 	.byte	0x3f
	.zero		1


	//   ....[44]....
        /*0ca4*/ 	.word	0x00022b60
        /*0ca8*/ 	.word	0x00000009
        /*0cac*/ 	.word	0x00038850
        /*0cb0*/ 	.short	0x010a
        /*0cb2*/ 	.byte	0x3f
	.zero		1


	//   ....[45]....
        /*0cb4*/ 	.word	0x000235c0
        /*0cb8*/ 	.word	0x000000a8
        /*0cbc*/ 	.word	0x00000000
        /*0cc0*/ 	.short	0x0101
        /*0cc2*/ 	.byte	0x3f
	.zero		1


	//   ....[46]....
        /*0cc4*/ 	.word	0x000236e0
        /*0cc8*/ 	.word	0x00000009
        /*0ccc*/ 	.word	0x00000000
        /*0cd0*/ 	.short	0x0101
        /*0cd2*/ 	.byte	0x3f
	.zero		1


	//   ....[47]....
        /*0cd4*/ 	.word	0x000243a0
        /*0cd8*/ 	.word	0x00000000
        /*0cdc*/ 	.word	0x00038850
        /*0ce0*/ 	.short	0x010a
        /*0ce2*/ 	.byte	0x3f
	.zero		1


	//   ....[48]....
        /*0ce4*/ 	.word	0x00024440
        /*0ce8*/ 	.word	0x00000000
        /*0cec*/ 	.word	0x00038850
        /*0cf0*/ 	.short	0x010a
        /*0cf2*/ 	.byte	0x3f
	.zero		1


	//   ....[49]....
        /*0cf4*/ 	.word	0x00024930
        /*0cf8*/ 	.word	0x0000000b
        /*0cfc*/ 	.word	0x00000000
        /*0d00*/ 	.short	0x0101
        /*0d02*/ 	.byte	0x3f
	.zero		1


	//   ....[50]....
        /*0d04*/ 	.word	0x00026870
        /*0d08*/ 	.word	0x00000000
        /*0d0c*/ 	.word	0x00000000
        /*0d10*/ 	.short	0x0101
        /*0d12*/ 	.byte	0x3f
	.zero		1


	//   ....[51]....
        /*0d14*/ 	.word	0x00029000
        /*0d18*/ 	.word	0x00000009
        /*0d1c*/ 	.word	0x00038820
        /*0d20*/ 	.short	0x010a
        /*0d22*/ 	.byte	0x3f
	.zero		1


	//   ....[52]....
        /*0d24*/ 	.word	0x00029090
        /*0d28*/ 	.word	0x00000005
        /*0d2c*/ 	.word	0x000388a0
        /*0d30*/ 	.short	0x010a
        /*0d32*/ 	.byte	0x3f
	.zero		1


	//   ....[53]....
        /*0d34*/ 	.word	0x00029360
        /*0d38*/ 	.word	0x00000005
        /*0d3c*/ 	.word	0x000388c0
        /*0d40*/ 	.short	0x010a
        /*0d42*/ 	.byte	0x3f
	.zero		1


	//   ....[54]....
        /*0d44*/ 	.word	0x00029750
        /*0d48*/ 	.word	0x00000006
        /*0d4c*/ 	.word	0x000388a0
        /*0d50*/ 	.short	0x010a
        /*0d52*/ 	.byte	0x3f
	.zero		1


	//   ....[55]....
        /*0d54*/ 	.word	0x00029a00
        /*0d58*/ 	.word	0x00000006
        /*0d5c*/ 	.word	0x000388c0
        /*0d60*/ 	.short	0x010a
        /*0d62*/ 	.byte	0x3f
	.zero		1


	//   ....[56]....
        /*0d64*/ 	.word	0x0002aa70
        /*0d68*/ 	.word	0x00000007
        /*0d6c*/ 	.word	0x00038840
        /*0d70*/ 	.short	0x010a
        /*0d72*/ 	.byte	0x3f
	.zero		1


	//   ....[57]....
        /*0d74*/ 	.word	0x0002b0e0
        /*0d78*/ 	.word	0x0000000a
        /*0d7c*/ 	.word	0x00038820
        /*0d80*/ 	.short	0x010a
        /*0d82*/ 	.byte	0x3f
	.zero		1


	//   ....[58]....
        /*0d84*/ 	.word	0x0002b400
        /*0d88*/ 	.word	0x00000008
        /*0d8c*/ 	.word	0x00038840
        /*0d90*/ 	.short	0x010a
        /*0d92*/ 	.byte	0x3f
	.zero		1


	//   ....[59]....
        /*0d94*/ 	.word	0x0002b740
        /*0d98*/ 	.word	0x00000008
        /*0d9c*/ 	.word	0x00038860
        /*0da0*/ 	.short	0x010a
        /*0da2*/ 	.byte	0x3f
	.zero		1


	//   ....[60]....
        /*0da4*/ 	.word	0x0002bd90
        /*0da8*/ 	.word	0x00000002
        /*0dac*/ 	.word	0x00038840
        /*0db0*/ 	.short	0x010a
        /*0db2*/ 	.byte	0x3f
	.zero		1


	//   ....[61]....
        /*0db4*/ 	.word	0x0002c0d0
        /*0db8*/ 	.word	0x00000002
        /*0dbc*/ 	.word	0x00038860
        /*0dc0*/ 	.short	0x010a
        /*0dc2*/ 	.byte	0x3f
	.zero		1


	//   ....[62]....
        /*0dc4*/ 	.word	0x0002c690
        /*0dc8*/ 	.word	0x00000002
        /*0dcc*/ 	.word	0x00038840
        /*0dd0*/ 	.short	0x010a
        /*0dd2*/ 	.byte	0x3f
	.zero		1


	//   ....[63]....
        /*0dd4*/ 	.word	0x0002c9c0
        /*0dd8*/ 	.word	0x00000002
        /*0ddc*/ 	.word	0x00038860
        /*0de0*/ 	.short	0x010a
        /*0de2*/ 	.byte	0x3f
	.zero		1


	//   ....[64]....
        /*0de4*/ 	.word	0x0002cf20
        /*0de8*/ 	.word	0x00000003
        /*0dec*/ 	.word	0x00038860
        /*0df0*/ 	.short	0x010a
        /*0df2*/ 	.byte	0x3f
	.zero		1


	//   ....[65]....
        /*0df4*/ 	.word	0x0002dfd0
        /*0df8*/ 	.word	0x00000000
        /*0dfc*/ 	.word	0x00038820
        /*0e00*/ 	.short	0x010a
        /*0e02*/ 	.byte	0x3f
	.zero		1


	//   ....[66]....
        /*0e04*/ 	.word	0x0002e1a0
        /*0e08*/ 	.word	0x00000006
        /*0e0c*/ 	.word	0x00000000
        /*0e10*/ 	.short	0x010a
        /*0e12*/ 	.byte	0x3f
	.zero		1


	//   ....[67]....
        /*0e14*/ 	.word	0x0002e210
        /*0e18*/ 	.word	0x00000007
        /*0e1c*/ 	.word	0x00000000
        /*0e20*/ 	.short	0x010a
        /*0e22*/ 	.byte	0x3f
	.zero		1


	//   ....[68]....
        /*0e24*/ 	.word	0x0002e280
        /*0e28*/ 	.word	0x00000004
        /*0e2c*/ 	.word	0x00000000
        /*0e30*/ 	.short	0x010a
        /*0e32*/ 	.byte	0x3f
	.zero		1


	//   ....[69]....
        /*0e34*/ 	.word	0x0002e2b0
        /*0e38*/ 	.word	0x00000003
        /*0e3c*/ 	.word	0x00000000
        /*0e40*/ 	.short	0x010a
        /*0e42*/ 	.byte	0x3f
	.zero		1


	//   ....[70]....
        /*0e44*/ 	.word	0x0002e310
        /*0e48*/ 	.word	0x00000000
        /*0e4c*/ 	.word	0x00038890
        /*0e50*/ 	.short	0x010a
        /*0e52*/ 	.byte	0x3f
	.zero		1


	//   ....[71]....
        /*0e54*/ 	.word	0x0002e360
        /*0e58*/ 	.word	0x00000000
        /*0e5c*/ 	.word	0x00038890
        /*0e60*/ 	.short	0x010a
        /*0e62*/ 	.byte	0x3f
	.zero		1


	//   ....[72]....
        /*0e64*/ 	.word	0x0002e3b0
        /*0e68*/ 	.word	0x00000000
        /*0e6c*/ 	.word	0x00038890
        /*0e70*/ 	.short	0x010a
        /*0e72*/ 	.byte	0x3f
	.zero		1


	//   ....[73]....
        /*0e74*/ 	.word	0x0002e400
        /*0e78*/ 	.word	0x00000000
        /*0e7c*/ 	.word	0x000388b0
        /*0e80*/ 	.short	0x010a
        /*0e82*/ 	.byte	0x3f
	.zero		1


	//   ....[74]....
        /*0e84*/ 	.word	0x0002ee50
        /*0e88*/ 	.word	0x00000010
        /*0e8c*/ 	.word	0x00038800
        /*0e90*/ 	.short	0x010a
        /*0e92*/ 	.byte	0x3f
	.zero		1


	//   ....[75]....
        /*0e94*/ 	.word	0x0002f8a0
        /*0e98*/ 	.word	0x00000010
        /*0e9c*/ 	.word	0x00038800
        /*0ea0*/ 	.short	0x010a
        /*0ea2*/ 	.byte	0x3f
	.zero		1


	//   ....[76]....
        /*0ea4*/ 	.word	0x0002f8f0
        /*0ea8*/ 	.word	0x00000000
        /*0eac*/ 	.word	0x00038830
        /*0eb0*/ 	.short	0x010a
        /*0eb2*/ 	.byte	0x3f
	.zero		1


	//   ....[77]....
        /*0eb4*/ 	.word	0x0002f940
        /*0eb8*/ 	.word	0x0000000b
        /*0ebc*/ 	.word	0x00038830
        /*0ec0*/ 	.short	0x010a
        /*0ec2*/ 	.byte	0x3f
	.zero		1


	//   ....[78]....
        /*0ec4*/ 	.word	0x0002f990
        /*0ec8*/ 	.word	0x00000009
        /*0ecc*/ 	.word	0x00038850
        /*0ed0*/ 	.short	0x010a
        /*0ed2*/ 	.byte	0x3f
	.zero		1


	//   ....[79]....
        /*0ed4*/ 	.word	0x0002f9e0
        /*0ed8*/ 	.word	0x00000004
        /*0edc*/ 	.word	0x00038830
        /*0ee0*/ 	.short	0x010a
        /*0ee2*/ 	.byte	0x3f
	.zero		1


	//   ....[80]....
        /*0ee4*/ 	.word	0x0002fa30
        /*0ee8*/ 	.word	0x00000009
        /*0eec*/ 	.word	0x00038850
        /*0ef0*/ 	.short	0x010a
        /*0ef2*/ 	.byte	0x3f
	.zero		1


	//   ....[81]....
        /*0ef4*/ 	.word	0x0002fa80
        /*0ef8*/ 	.word	0x00000000
        /*0efc*/ 	.word	0x00038850
        /*0f00*/ 	.short	0x010a
        /*0f02*/ 	.byte	0x3f
	.zero		1


	//   ....[82]....
        /*0f04*/ 	.word	0x0002fc20
        /*0f08*/ 	.word	0x00000009
        /*0f0c*/ 	.word	0x00038820
        /*0f10*/ 	.short	0x010a
        /*0f12*/ 	.byte	0x3f
	.zero		1


	//   ....[83]....
        /*0f14*/ 	.word	0x0002fc70
        /*0f18*/ 	.word	0x00000005
        /*0f1c*/ 	.word	0x000388a0
        /*0f20*/ 	.short	0x010a
        /*0f22*/ 	.byte	0x3f
	.zero		1


	//   ....[84]....
        /*0f24*/ 	.word	0x0002fcc0
        /*0f28*/ 	.word	0x00000005
        /*0f2c*/ 	.word	0x000388c0
        /*0f30*/ 	.short	0x010a
        /*0f32*/ 	.byte	0x3f
	.zero		1


	//   ....[85]....
        /*0f34*/ 	.word	0x0002fd10
        /*0f38*/ 	.word	0x00000006
        /*0f3c*/ 	.word	0x000388a0
        /*0f40*/ 	.short	0x010a
        /*0f42*/ 	.byte	0x3f
	.zero		1


	//   ....[86]....
        /*0f44*/ 	.word	0x0002fd60
        /*0f48*/ 	.word	0x00000006
        /*0f4c*/ 	.word	0x000388c0
        /*0f50*/ 	.short	0x010a
        /*0f52*/ 	.byte	0x3f
	.zero		1


	//   ....[87]....
        /*0f54*/ 	.word	0x0002ff00
        /*0f58*/ 	.word	0x00000007
        /*0f5c*/ 	.word	0x00038840
        /*0f60*/ 	.short	0x010a
        /*0f62*/ 	.byte	0x3f
	.zero		1


	//   ....[88]....
        /*0f64*/ 	.word	0x0002ff80
        /*0f68*/ 	.word	0x00000003
        /*0f6c*/ 	.word	0x00038820
        /*0f70*/ 	.short	0x010a
        /*0f72*/ 	.byte	0x3f
	.zero		1


	//   ....[89]....
        /*0f74*/ 	.word	0x0002ffd0
        /*0f78*/ 	.word	0x00000008
        /*0f7c*/ 	.word	0x00038840
        /*0f80*/ 	.short	0x010a
        /*0f82*/ 	.byte	0x3f
	.zero		1


	//   ....[90]....
        /*0f84*/ 	.word	0x00030020
        /*0f88*/ 	.word	0x00000008
        /*0f8c*/ 	.word	0x00038860
        /*0f90*/ 	.short	0x010a
        /*0f92*/ 	.byte	0x3f
	.zero		1


	//   ....[91]....
        /*0f94*/ 	.word	0x00030070
        /*0f98*/ 	.word	0x00000002
        /*0f9c*/ 	.word	0x00038840
        /*0fa0*/ 	.short	0x010a
        /*0fa2*/ 	.byte	0x3f
	.zero		1


	//   ....[92]....
        /*0fa4*/ 	.word	0x000300c0
        /*0fa8*/ 	.word	0x00000002
        /*0fac*/ 	.word	0x00038860
        /*0fb0*/ 	.short	0x010a
        /*0fb2*/ 	.byte	0x3f
	.zero		1


	//   ....[93]....
        /*0fb4*/ 	.word	0x00030110
        /*0fb8*/ 	.word	0x00000002
        /*0fbc*/ 	.word	0x00038840
        /*0fc0*/ 	.short	0x010a
        /*0fc2*/ 	.byte	0x3f
	.zero		1


	//   ....[94]....
        /*0fc4*/ 	.word	0x00030160
        /*0fc8*/ 	.word	0x00000002
        /*0fcc*/ 	.word	0x00038860
        /*0fd0*/ 	.short	0x010a
        /*0fd2*/ 	.byte	0x3f
	.zero		1


	//   ....[95]....
        /*0fd4*/ 	.word	0x000301b0
        /*0fd8*/ 	.word	0x00000003
        /*0fdc*/ 	.word	0x00038860
        /*0fe0*/ 	.short	0x010a
        /*0fe2*/ 	.byte	0x3f
	.zero		1


	//   ....[96]....
        /*0fe4*/ 	.word	0x00030b70
        /*0fe8*/ 	.word	0x00000000
        /*0fec*/ 	.word	0x00038820
        /*0ff0*/ 	.short	0x010a
        /*0ff2*/ 	.byte	0x3f
	.zero		1


	//   ....[97]....
        /*0ff4*/ 	.word	0x00030d10
        /*0ff8*/ 	.word	0x00000006
        /*0ffc*/ 	.word	0x00000000
        /*1000*/ 	.short	0x010a
        /*1002*/ 	.byte	0x3f
	.zero		1


	//   ....[98]....
        /*1004*/ 	.word	0x00030d60
        /*1008*/ 	.word	0x00000007
        /*100c*/ 	.word	0x00000000
        /*1010*/ 	.short	0x010a
        /*1012*/ 	.byte	0x3f
	.zero		1


	//   ....[99]....
        /*1014*/ 	.word	0x00030db0
        /*1018*/ 	.word	0x00000004
        /*101c*/ 	.word	0x00000000
        /*1020*/ 	.short	0x010a
        /*1022*/ 	.byte	0x3f
	.zero		1


	//----- nvinfo : EIATTR_NUM_MBARRIERS
	.align		4
.L_625:
        /*1024*/ 	.byte	0x03, 0x38
        /*1026*/ 	.short	0x0016


	//----- nvinfo : EIATTR_EXIT_INSTR_OFFSETS
	.align		4
        /*1028*/ 	.byte	0x04, 0x1c
        /*102a*/ 	.short	(.L_627 - .L_626)


	//   ....[0]....
.L_626:
        /*102c*/ 	.word	0x0002e300


	//----- nvinfo : EIATTR_MAX_THREADS
	.align		4
.L_627:
        /*1030*/ 	.byte	0x04, 0x05
        /*1032*/ 	.short	(.L_629 - .L_628)
.L_628:
        /*1034*/ 	.word	0x00000180
        /*1038*/ 	.word	0x00000001
        /*103c*/ 	.word	0x00000001


	//----- nvinfo : EIATTR_CRS_STACK_SIZE
	.align		4
.L_629:
        /*1040*/ 	.byte	0x04, 0x1e
        /*1042*/ 	.short	(.L_631 - .L_630)
.L_630:
        /*1044*/ 	.word	0x00000000


	//----- nvinfo : EIATTR_CBANK_PARAM_SIZE
	.align		4
.L_631:
        /*1048*/ 	.byte	0x03, 0x19
        /*104a*/ 	.short	0x0a70


	//----- nvinfo : EIATTR_PARAM_CBANK
	.align		4
        /*104c*/ 	.byte	0x04, 0x0a
        /*104e*/ 	.short	(.L_633 - .L_632)
	.align		4
.L_632:
        /*1050*/ 	.word	index@(.nv.constant0._ZN7cutlass13device_kernelIN5flash11enable_sm90INS1_16FlashAttnFwdSm90INS1_25CollectiveMainloopFwdSm90ILi2EN4cute5tupleIJNS5_1CILi1EEES8_S8_EEENS6_IJNS7_ILi128EEENS7_ILi80EEENS7_ILi256EEEEEELi256ENS_10bfloat16_tEfNS_4arch4Sm90ELb1ELb0ELb0ELb1ELb0ELb1ELb0ELb1ELb1ELb0ELb0ELb0EEENS1_21CollectiveEpilogueFwdINS6_IJSA_SC_SB_EEES9_SE_SG_Li256ELb1ELb0ELb0ELb0EEENS1_36VarlenDynamicPersistentTileSchedulerILi128ELi80ELi256ELi32ELb0ELb0ELb1ELb1ELb1ELb1EEEEEEEEEvNT_6ParamsE)
        /*1054*/ 	.short	0x0210
        /*1056*/ 	.short	0x0a70


	//----- nvinfo : EIATTR_SW_WAR
	.align		4
.L_633:
        /*1058*/ 	.byte	0x04, 0x36
        /*105a*/ 	.short	(.L_635 - .L_634)
.L_634:
        /*105c*/ 	.word	0x00000008
.L_635:


//--------------------- .nv.info._ZN7cutlass13device_kernelIN5flash11enable_sm90INS1_16FlashAttnFwdSm90INS1_25CollectiveMainloopFwdSm90ILi2EN4cute5tupleIJNS5_1CILi1EEES8_S8_EEENS6_IJNS7_ILi128EEENS7_ILi112EEENS7_ILi192EEEEEELi192ENS_10bfloat16_tEfNS_4arch4Sm90ELb0ELb0ELb0ELb0ELb0ELb0ELb0ELb1ELb1ELb0ELb0ELb0EEENS1_21CollectiveEpilogueFwdINS6_IJSA_SC_SB_EEES9_SE_SG_Li256ELb0ELb0ELb0ELb0EEENS1_29StaticPersistentTileSchedulerILb0EEEEEEEEEvNT_6ParamsE --------------------------
	.section	.nv.info._ZN7cutlass13device_kernelIN5flash11enable_sm90INS1_16FlashAttnFwdSm90INS1_25CollectiveMainloopFwdSm90ILi2EN4cute5tupleIJNS5_1CILi1EEES8_S8_EEENS6_IJNS7_ILi128EEENS7_ILi112EEENS7_ILi192EEEEEELi192ENS_10bfloat16_tEfNS_4arch4Sm90ELb0ELb0ELb0ELb0ELb0ELb0ELb0ELb1ELb1ELb0ELb0ELb0EEENS1_21CollectiveEpilogueFwdINS6_IJSA_SC_SB_EEES9_SE_SG_Li256ELb0ELb0ELb0ELb0EEENS1_29StaticPersistentTileSchedulerILb0EEEEEEEEEvNT_6ParamsE,"",@"SHT_CUDA_INFO"
	.sectionflags	@""
	.align	4


	//----- nvinfo : EIATTR_CUDA_API_VERSION
	.align		4
        /*0000*/ 	.byte	0x04, 0x37
        /*0002*/ 	.short	(.L_637 - .L_636)
.L_636:
        /*0004*/ 	.word	0x00000082


	//----- nvinfo : EIATTR_KPARAM_INFO
	.align		4
.L_637:
        /*0008*/ 	.byte	0x04, 0x17
        /*000a*/ 	.short	(.L_639 - .L_638)
.L_638:
        /*000c*/ 	.word	0x00000000
        /*0010*/ 	.short	0x0000
        /*0012*/ 	.short	0x0070
        /*0014*/ 	.byte	0x00, 0xf0, 0x01, 0x2e


	//----- nvinfo : EIATTR_SPARSE_MMA_MASK
	.align		4
.L_639:
        /*0018*/ 	.byte	0x03, 0x50
        /*001a*/ 	.short	0x0000


	//----- nvinfo : EIATTR_MAXREG_COUNT
	.align		4
        /*001c*/ 	.byte	0x03, 0x1b
        /*001e*/ 	.short	0x00a8


	//----- nvinfo : EIATTR_NUM_BARRIERS
	.align		4
        /*0020*/ 	.byte	0x02, 0x4c
        /*0022*/ 	.byte	0x09
	.zero		1


	//----- nvinfo : EIATTR_EXTERNS
	.align		4
        /*0024*/ 	.byte	0x04, 0x0f
        /*0026*/ 	.short	(.L_641 - .L_640)


	//   ....[0]....
	.align		4
.L_640:
        /*0028*/ 	.word	index@(__assertfail)


	//----- nvinfo : EIATTR_ANNOTATIONS
	.align		4
.L_641:
        /*002c*/ 	.byte	0x04, 0x55
        /*002e*/ 	.short	(.L_643 - .L_642)


	//   ....[0]....
.L_642:
        /* <DEDUP_REMOVED lines=15> */


	//----- nvinfo : EIATTR_MERCURY_ISA_VERSION
	.align		4
.L_643:
        /*0110*/ 	.byte	0x03, 0x5f
        /*0112*/ 	.short	0x0101


	//----- nvinfo : EIATTR_INT_WARP_WIDE_INSTR_OFFSETS
	.align		4
        /*0114*/ 	.byte	0x04, 0x31
        /*0116*/ 	.short	(.L_645 - .L_644)


	//   ....[0]....
.L_644:
        /*0118*/ 	.word	0x00000190


	//   ....[1]....
        /*011c*/ 	.word	0x000001c0


	//   ....[2]....
        /*0120*/ 	.word	0x000001d0


	//   ....[3]....
        /*0124*/ 	.word	0x0000bcb0


	//   ....[4]....
        /*0128*/ 	.word	0x0000bce0


	//   ....[5]....
        /*012c*/ 	.word	0x0000bdb0


	//   ....[6]....
        /*0130*/ 	.word	0x0000be80


	//----- nvinfo : EIATTR_COOP_GROUP_MASK_REGIDS
	.align		4
.L_645:
        /*0134*/ 	.byte	0x04, 0x29
        /*0136*/ 	.short	(.L_647 - .L_646)


	//   ....[0]....
.L_646:
        /*0138*/ 	.word	0xffffffff


	//   ....[1]....
        /*013c*/ 	.word	0xffffffff


	//   ....[2]....
        /*0140*/ 	.word	0xffffffff


	//   ....[3]....
        /*0144*/ 	.word	0xffffffff


	//   ....[4]....
        /*0148*/ 	.word	0xffffffff


	//   ....[5]....
        /*014c*/ 	.word	0xffffffff


	//   ....[6]....
        /*0150*/ 	.word	0xffffffff


	//   ....[7]....
        /*0154*/ 	.word	0xffffffff


	//   ....[8]....
        /*0158*/ 	.word	0xffffffff


	//   ....[9]....
        /*015c*/ 	.word	0xffffffff


	//   ....[10]....
        /*0160*/ 	.word	0xffffffff


	//   ....[11]....
        /*0164*/ 	.word	0xffffffff


	//   ....[12]....
        /*0168*/ 	.word	0xffffffff


	//   ....[13]....
        /*016c*/ 	.word	0xffffffff


	//   ....[14]....
        /*0170*/ 	.word	0xffffffff


	//   ....[15]....
        /*0174*/ 	.word	0xffffffff


	//   ....[16]....
        /*0178*/ 	.word	0xffffffff


	//   ....[17]....
        /*017c*/ 	.word	0xffffffff


	//   ....[18]....
        /*0180*/ 	.word	0xffffffff


	//   ....[19]....
        /*0184*/ 	.word	0xffffffff


	//   ....[20]....
        /*0188*/ 	.word	0xffffffff


	//   ....[21]....
        /*018c*/ 	.word	0xffffffff


	//   ....[22]....
        /*0190*/ 	.word	0xffffffff


	//   ....[23]....
        /*0194*/ 	.word	0x0500000f


	//   ....[24]....
        /*0198*/ 	.word	0x0500000f


	//----- nvinfo : EIATTR_COOP_GROUP_INSTR_OFFSETS
	.align		4
.L_647:
        /*019c*/ 	.byte	0x04, 0x28
        /*019e*/ 	.short	(.L_649 - .L_648)


	//   ....[0]....
.L_648:
        /*01a0*/ 	.word	0x00000060


	//   ....[1]....
        /*01a4*/ 	.word	0x000001a0


	//   ....[2]....
        /*01a8*/ 	.word	0x000001f0


	//   ....[3]....
        /*01ac*/ 	.word	0x000003e0


	//   ....[4]....
        /*01b0*/ 	.word	0x00000540


	//   ....[5]....
        /*01b4*/ 	.word	0x00000660


	//   ....[6]....
        /*01b8*/ 	.word	0x000007c0


	//   ....[7]....
        /*01bc*/ 	.word	0x00000db0


	//   ....[8]....
        /*01c0*/ 	.word	0x000042a0


	//   ....[9]....
        /*01c4*/ 	.word	0x000042f0


	//   ....[10]....
        /*01c8*/ 	.word	0x000047d0


	//   ....[11]....
        /*01cc*/ 	.word	0x00004830


	//   ....[12]....
        /*01d0*/ 	.word	0x000082b0


	//   ....[13]....
        /*01d4*/ 	.word	0x000082e0


	//   ....[14]....
        /*01d8*/ 	.word	0x00008530


	//   ....[15]....
        /*01dc*/ 	.word	0x00008550


	//   ....[16]....
        /*01e0*/ 	.word	0x00009b70


	//   ....[17]....
        /*01e4*/ 	.word	0x00009bb0


	//   ....[18]....
        /*01e8*/ 	.word	0x00009d20


	//   ....[19]....
        /*01ec*/ 	.word	0x00009dd0


	//   ....[20]....
        /*01f0*/ 	.word	0x0000b0e0


	//   ....[21]....
        /*01f4*/ 	.word	0x0000b440


	//   ....[22]....
        /*01f8*/ 	.word	0x0000e480


	//   ....[23]....
        /*01fc*/ 	.word	0x0000e990


	//   ....[24]....
        /*0200*/ 	.word	0x0000ee30


	//----- nvinfo : EIATTR_REG_RECONFIG
	.align		4
.L_649:
        /*0204*/ 	.byte	0x01, 0x54
	.zero		2


	//----- nvinfo : EIATTR_SYSCALL_OFFSETS
	.align		4
        /*0208*/ 	.byte	0x04, 0x46
        /*020a*/ 	.short	(.L_651 - .L_650)


	//   ....[0]....
.L_650:
        /*020c*/ 	.word	0x00001140


	//   ....[1]....
        /*0210*/ 	.word	0x0000b8c0


	//   ....[2]....
        /*0214*/ 	.word	0x0000ba00


	//   ....[3]....
        /*0218*/ 	.word	0x0000bb00


	//----- nvinfo : EIATTR_MBARRIER_INSTR_OFFSETS
	.align		4
.L_651:
        /*021c*/ 	.byte	0x04, 0x39
        /*021e*/ 	.short	(.L_653 - .L_652)


	//   ....[0]....
.L_652:
        /*0220*/ 	.word	0x00000290
        /*0224*/ 	.word	0x000000ff
        /*0228*/ 	.word	0x00036800
        /*022c*/ 	.short	0x0100
        /*022e*/ 	.byte	0x06
	.zero		1


	//   ....[1]....
        /*0230*/ 	.word	0x000002a0
        /*0234*/ 	.word	0x000000ff
        /*0238*/ 	.word	0x00036820
        /*023c*/ 	.short	0x0100
        /*023e*/ 	.byte	0x06
	.zero		1


	//   ....[2]....
        /*0240*/ 	.word	0x00000390
        /*0244*/ 	.word	0x000000ff
        /*0248*/ 	.word	0x00036830
        /*024c*/ 	.short	0x0100
        /*024e*/ 	.byte	0x08
	.zero		1


	//   ....[3]....
        /*0250*/ 	.word	0x000003a0
        /*0254*/ 	.word	0x000000ff
        /*0258*/ 	.word	0x00036840
        /*025c*/ 	.short	0x0100
        /*025e*/ 	.byte	0x08
	.zero		1


	//   ....[4]....
        /*0260*/ 	.word	0x000003b0
        /*0264*/ 	.word	0x000000ff
        /*0268*/ 	.word	0x00036838
        /*026c*/ 	.short	0x0100
        /*026e*/ 	.byte	0x08
	.zero		1


	//   ....[5]....
        /*0270*/ 	.word	0x000003c0
        /*0274*/ 	.word	0x000000ff
        /*0278*/ 	.word	0x00036848
        /*027c*/ 	.short	0x0100
        /*027e*/ 	.byte	0x08
	.zero		1


	//   ....[6]....
        /*0280*/ 	.word	0x000004f0
        /*0284*/ 	.word	0x000000ff
        /*0288*/ 	.word	0x00036850
        /*028c*/ 	.short	0x0100
        /*028e*/ 	.byte	0x08
	.zero		1


	//   ....[7]....
        /*0290*/ 	.word	0x00000500
        /*0294*/ 	.word	0x000000ff
        /*0298*/ 	.word	0x00036860
        /*029c*/ 	.short	0x0100
        /*029e*/ 	.byte	0x08
	.zero		1


	//   ....[8]....
        /*02a0*/ 	.word	0x00000510
        /*02a4*/ 	.word	0x000000ff
        /*02a8*/ 	.word	0x00036858
        /*02ac*/ 	.short	0x0100
        /*02ae*/ 	.byte	0x08
	.zero		1


	//   ....[9]....
        /*02b0*/ 	.word	0x00000520
        /*02b4*/ 	.word	0x000000ff
        /*02b8*/ 	.word	0x00036868
        /*02bc*/ 	.short	0x0100
        /*02be*/ 	.byte	0x08
	.zero		1


	//   ....[10]....
        /*02c0*/ 	.word	0x00000610
        /*02c4*/ 	.word	0x000000ff
        /*02c8*/ 	.word	0x00036870
        /*02cc*/ 	.short	0x0100
        /*02ce*/ 	.byte	0x06
	.zero		1


	//   ....[11]....
        /*02d0*/ 	.word	0x00000620
        /*02d4*/ 	.word	0x000000ff
        /*02d8*/ 	.word	0x00036880
        /*02dc*/ 	.short	0x0100
        /*02de*/ 	.byte	0x06
	.zero		1


	//   ....[12]....
        /*02e0*/ 	.word	0x00000630
        /*02e4*/ 	.word	0x000000ff
        /*02e8*/ 	.word	0x00036878
        /*02ec*/ 	.short	0x0100
        /*02ee*/ 	.byte	0x06
	.zero		1


	//   ....[13]....
        /*02f0*/ 	.word	0x00000640
        /*02f4*/ 	.word	0x000000ff
        /*02f8*/ 	.word	0x00036888
        /*02fc*/ 	.short	0x0100
        /*02fe*/ 	.byte	0x06
	.zero		1


	//   ....[14]....
        /*0300*/ 	.word	0x00000770
        /*0304*/ 	.word	0x000000ff
        /*0308*/ 	.word	0x00036890
        /*030c*/ 	.short	0x0100
        /*030e*/ 	.byte	0x08
	.zero		1


	//   ....[15]....
        /*0310*/ 	.word	0x00000780
        /*0314*/ 	.word	0x000000ff
        /*0318*/ 	.word	0x000368a0
        /*031c*/ 	.short	0x0100
        /*031e*/ 	.byte	0x08
	.zero		1


	//   ....[16]....
        /*0320*/ 	.word	0x00000790
        /*0324*/ 	.word	0x000000ff
        /*0328*/ 	.word	0x00036898
        /*032c*/ 	.short	0x0100
        /*032e*/ 	.byte	0x08
	.zero		1


	//   ....[17]....
        /*0330*/ 	.word	0x000007a0
        /*0334*/ 	.word	0x000000ff
        /*0338*/ 	.word	0x000368a8
        /*033c*/ 	.short	0x0100
        /*033e*/ 	.byte	0x08
	.zero		1


	//   ....[18]....
        /*0340*/ 	.word	0x000008d0
        /*0344*/ 	.word	0x000000ff
        /*0348*/ 	.word	0x000368b0
        /*034c*/ 	.short	0x0100
        /*034e*/ 	.byte	0x08
	.zero		1


	//   ....[19]....
        /*0350*/ 	.word	0x000008e0
        /*0354*/ 	.word	0x000000ff
        /*0358*/ 	.word	0x000368c0
        /*035c*/ 	.short	0x0100
        /*035e*/ 	.byte	0x08
	.zero		1


	//   ....[20]....
        /*0360*/ 	.word	0x000008f0
        /*0364*/ 	.word	0x000000ff
        /*0368*/ 	.word	0x000368b8
        /*036c*/ 	.short	0x0100
        /*036e*/ 	.byte	0x08
	.zero		1


	//   ....[21]....
        /*0370*/ 	.word	0x00000900
        /*0374*/ 	.word	0x000000ff
        /*0378*/ 	.word	0x000368c8
        /*037c*/ 	.short	0x0100
        /*037e*/ 	.byte	0x08
	.zero		1


	//   ....[22]....
        /*0380*/ 	.word	0x000011d0
        /*0384*/ 	.word	0x000000ff
        /*0388*/ 	.word	0x00036800
        /*038c*/ 	.short	0x010a
        /*038e*/ 	.byte	0x06
	.zero		1


	//   ....[23]....
        /*0390*/ 	.word	0x00001270
        /*0394*/ 	.word	0x00000002
        /*0398*/ 	.word	0x00036830
        /*039c*/ 	.short	0x010a
        /*039e*/ 	.byte	0x3f
	.zero		1


	//   ....[24]....
        /*03a0*/ 	.word	0x000012f0
        /*03a4*/ 	.word	0x00000002
        /*03a8*/ 	.word	0x00036830
        /*03ac*/ 	.short	0x010a
        /*03ae*/ 	.byte	0x3f
	.zero		1


	//   ....[25]....
        /*03b0*/ 	.word	0x000041e0
        /*03b4*/ 	.word	0x00000002
        /*03b8*/ 	.word	0x00000000
        /*03bc*/ 	.short	0x0101
        /*03be*/ 	.byte	0x3f
	.zero		1


	//   ....[26]....
        /*03c0*/ 	.word	0x000059b0
        /*03c4*/ 	.word	0x000000ff
        /*03c8*/ 	.word	0x00036830
        /*03cc*/ 	.short	0x010a
        /*03ce*/ 	.byte	0x27
	.zero		1


	//   ....[27]....
        /*03d0*/ 	.word	0x000059f0
        /*03d4*/ 	.word	0x000000ff
        /*03d8*/ 	.word	0x00036830
        /*03dc*/ 	.short	0x010a
        /*03de*/ 	.byte	0x27
	.zero		1


	//   ....[28]....
        /*03e0*/ 	.word	0x00007f90
        /*03e4*/ 	.word	0x000000ff
        /*03e8*/ 	.word	0x00036850
        /*03ec*/ 	.short	0x010a
        /*03ee*/ 	.byte	0x04
	.zero		1


	//   ....[29]....
        /*03f0*/ 	.word	0x00007fd0
        /*03f4*/ 	.word	0x000000ff
        /*03f8*/ 	.word	0x00036850
        /*03fc*/ 	.short	0x010a
        /*03fe*/ 	.byte	0x04
	.zero		1


	//   ....[30]....
        /*0400*/ 	.word	0x00008ec0
        /*0404*/ 	.word	0x00000090
        /*0408*/ 	.word	0x00000000
        /*040c*/ 	.short	0x0101
        /*040e*/ 	.byte	0x3f
	.zero		1


	//   ....[31]....
        /*0410*/ 	.word	0x00008f70
        /*0414*/ 	.word	0x0000008a
        /*0418*/ 	.word	0x00000000
        /*041c*/ 	.short	0x0101
        /*041e*/ 	.byte	0x3f
	.zero		1


	//   ....[32]....
        /*0420*/ 	.word	0x00009ad0
        /*0424*/ 	.word	0x000000ff
        /*0428*/ 	.word	0x00036850
        /*042c*/ 	.short	0x010a
        /*042e*/ 	.byte	0x07
	.zero		1


	//   ....[33]....
        /*0430*/ 	.word	0x00009b10
        /*0434*/ 	.word	0x000000ff
        /*0438*/ 	.word	0x00036850
        /*043c*/ 	.short	0x010a
        /*043e*/ 	.byte	0x07
	.zero		1


	//   ....[34]....
        /*0440*/ 	.word	0x0000a5f0
        /*0444*/ 	.word	0x00000006
        /*0448*/ 	.word	0x00000000
        /*044c*/ 	.short	0x0101
        /*044e*/ 	.byte	0x3f
	.zero		1


	//   ....[35]....
        /*0450*/ 	.word	0x0000b300
        /*0454*/ 	.word	0x000000ff
        /*0458*/ 	.word	0x00000000
        /*045c*/ 	.short	0x0101
        /*045e*/ 	.byte	0x06
	.zero		1


	//   ....[36]....
        /*0460*/ 	.word	0x0000c1c0
        /*0464*/ 	.word	0x00000006
        /*0468*/ 	.word	0x00036840
        /*046c*/ 	.short	0x010a
        /*046e*/ 	.byte	0x3f
	.zero		1


	//   ....[37]....
        /*0470*/ 	.word	0x0000c720
        /*0474*/ 	.word	0x00000009
        /*0478*/ 	.word	0x00036820
        /*047c*/ 	.short	0x010a
        /*047e*/ 	.byte	0x3f
	.zero		1


	//   ....[38]....
        /*0480*/ 	.word	0x0000ca00
        /*0484*/ 	.word	0x00000002
        /*0488*/ 	.word	0x00036840
        /*048c*/ 	.short	0x010a
        /*048e*/ 	.byte	0x3f
	.zero		1


	//   ....[39]....
        /*0490*/ 	.word	0x0000ccc0
        /*0494*/ 	.word	0x00000002
        /*0498*/ 	.word	0x00000060
        /*049c*/ 	.short	0x010a
        /*049e*/ 	.byte	0x3f
	.zero		1


	//   ....[40]....
        /*04a0*/ 	.word	0x0000d250
        /*04a4*/ 	.word	0x00000002
        /*04a8*/ 	.word	0x00036840
        /*04ac*/ 	.short	0x010a
        /*04ae*/ 	.byte	0x3f
	.zero		1


	//   ....[41]....
        /*04b0*/ 	.word	0x0000d510
        /*04b4*/ 	.word	0x00000002
        /*04b8*/ 	.word	0x00000060
        /*04bc*/ 	.short	0x010a
        /*04be*/ 	.byte	0x3f
	.zero		1


	//   ....[42]....
        /*04c0*/ 	.word	0x0000d9d0
        /*04c4*/ 	.word	0x00000002
        /*04c8*/ 	.word	0x00036840
        /*04cc*/ 	.short	0x010a
        /*04ce*/ 	.byte	0x3f
	.zero		1


	//   ....[43]....
        /*04d0*/ 	.word	0x0000dcb0
        /*04d4*/ 	.word	0x00000002
        /*04d8*/ 	.word	0x00000060
        /*04dc*/ 	.short	0x010a
        /*04de*/ 	.byte	0x3f
	.zero		1


	//   ....[44]....
        /*04e0*/ 	.word	0x0000e030
        /*04e4*/ 	.word	0x00000003
        /*04e8*/ 	.word	0x00036860
        /*04ec*/ 	.short	0x010a
        /*04ee*/ 	.byte	0x3f
	.zero		1


	//   ....[45]....
        /*04f0*/ 	.word	0x0000e400
        /*04f4*/ 	.word	0x00000000
        /*04f8*/ 	.word	0x00036820
        /*04fc*/ 	.short	0x010a
        /*04fe*/ 	.byte	0x3f
	.zero		1


	//   ....[46]....
        /*0500*/ 	.word	0x0000e5c0
        /*0504*/ 	.word	0x00000006
        /*0508*/ 	.word	0x00000000
        /*050c*/ 	.short	0x010a
        /*050e*/ 	.byte	0x3f
	.zero		1


	//   ....[47]....
        /*0510*/ 	.word	0x0000e630
        /*0514*/ 	.word	0x00000003
        /*0518*/ 	.word	0x00000000
        /*051c*/ 	.short	0x010a
        /*051e*/ 	.byte	0x3f
	.zero		1


	//   ....[48]....
        /*0520*/ 	.word	0x0000e690
        /*0524*/ 	.word	0x00000010
        /*0528*/ 	.word	0x00000000
        /*052c*/ 	.short	0x010a
        /*052e*/ 	.byte	0x3f
	.zero		1


	//   ....[49]....
        /*0530*/ 	.word	0x0000e6c0
        /*0534*/ 	.word	0x00000003
        /*0538*/ 	.word	0x00000000
        /*053c*/ 	.short	0x010a
        /*053e*/ 	.byte	0x3f
	.zero		1


	//   ....[50]....
        /*0540*/ 	.word	0x0000e740
        /*0544*/ 	.word	0x00000003
        /*0548*/ 	.word	0x00036800
        /*054c*/ 	.short	0x010a
        /*054e*/ 	.byte	0x3f
	.zero		1


	//   ....[51]....
        /*0550*/ 	.word	0x0000e790
        /*0554*/ 	.word	0x00000002
        /*0558*/ 	.word	0x00036830
        /*055c*/ 	.short	0x010a
        /*055e*/ 	.byte	0x3f
	.zero		1


	//   ....[52]....
        /*0560*/ 	.word	0x0000e7f0
        /*0564*/ 	.word	0x00000003
        /*0568*/ 	.word	0x00036830
        /*056c*/ 	.short	0x010a
        /*056e*/ 	.byte	0x3f
	.zero		1


	//   ....[53]....
        /*0570*/ 	.word	0x0000e850
        /*0574*/ 	.word	0x00000003
        /*0578*/ 	.word	0x00036850
        /*057c*/ 	.short	0x010a
        /*057e*/ 	.byte	0x3f
	.zero		1


	//   ....[54]....
        /*0580*/ 	.word	0x0000e8b0
        /*0584*/ 	.word	0x00000009
        /*0588*/ 	.word	0x00036850
        /*058c*/ 	.short	0x010a
        /*058e*/ 	.byte	0x3f
	.zero		1


	//   ....[55]....
        /*0590*/ 	.word	0x0000ea50
        /*0594*/ 	.word	0x00000006
        /*0598*/ 	.word	0x00036840
        /*059c*/ 	.short	0x010a
        /*059e*/ 	.byte	0x3f
	.zero		1


	//   ....[56]....
        /*05a0*/ 	.word	0x0000ead0
        /*05a4*/ 	.word	0x00000007
        /*05a8*/ 	.word	0x00036820
        /*05ac*/ 	.short	0x010a
        /*05ae*/ 	.byte	0x3f
	.zero		1


	//   ....[57]....
        /*05b0*/ 	.word	0x0000eb20
        /*05b4*/ 	.word	0x00000002
        /*05b8*/ 	.word	0x00036840
        /*05bc*/ 	.short	0x010a
        /*05be*/ 	.byte	0x3f
	.zero		1


	//   ....[58]....
        /*05c0*/ 	.word	0x0000eb70
        /*05c4*/ 	.word	0x00000002
        /*05c8*/ 	.word	0x00000060
        /*05cc*/ 	.short	0x010a
        /*05ce*/ 	.byte	0x3f
	.zero		1


	//   ....[59]....
        /*05d0*/ 	.word	0x0000ebc0
        /*05d4*/ 	.word	0x00000002
        /*05d8*/ 	.word	0x00036840
        /*05dc*/ 	.short	0x010a
        /*05de*/ 	.byte	0x3f
	.zero		1


	//   ....[60]....
        /*05e0*/ 	.word	0x0000ec10
        /*05e4*/ 	.word	0x00000002
        /*05e8*/ 	.word	0x00000060
        /*05ec*/ 	.short	0x010a
        /*05ee*/ 	.byte	0x3f
	.zero		1


	//   ....[61]....
        /*05f0*/ 	.word	0x0000ec60
        /*05f4*/ 	.word	0x00000002
        /*05f8*/ 	.word	0x00036840
        /*05fc*/ 	.short	0x010a
        /*05fe*/ 	.byte	0x3f
	.zero		1


	//   ....[62]....
        /*0600*/ 	.word	0x0000ecb0
        /*0604*/ 	.word	0x00000002
        /*0608*/ 	.word	0x00000060
        /*060c*/ 	.short	0x010a
        /*060e*/ 	.byte	0x3f
	.zero		1


	//   ....[63]....
        /*0610*/ 	.word	0x0000ed00
        /*0614*/ 	.word	0x00000003
        /*0618*/ 	.word	0x00036860
        /*061c*/ 	.short	0x010a
        /*061e*/ 	.byte	0x3f
	.zero		1


	//   ....[64]....
        /*0620*/ 	.word	0x0000ed50
        /*0624*/ 	.word	0x00000000
        /*0628*/ 	.word	0x00036820
        /*062c*/ 	.short	0x010a
        /*062e*/ 	.byte	0x3f
	.zero		1


	//   ....[65]....
        /*0630*/ 	.word	0x0000eef0
        /*0634*/ 	.word	0x00000006
        /*0638*/ 	.word	0x00000000
        /*063c*/ 	.short	0x010a
        /*063e*/ 	.byte	0x3f
	.zero		1


	//   ....[66]....
        /*0640*/ 	.word	0x0000ef40
        /*0644*/ 	.word	0x00000003
        /*0648*/ 	.word	0x00000000
        /*064c*/ 	.short	0x010a
        /*064e*/ 	.byte	0x3f
	.zero		1


	//   ....[67]....
        /*0650*/ 	.word	0x0000ef90
        /*0654*/ 	.word	0x00000010
        /*0658*/ 	.word	0x00000000
        /*065c*/ 	.short	0x010a
        /*065e*/ 	.byte	0x3f
	.zero		1


	//----- nvinfo : EIATTR_NUM_MBARRIERS
	.align		4
.L_653:
        /*0660*/ 	.byte	0x03, 0x38
        /*0662*/ 	.short	0x0016


	//----- nvinfo : EIATTR_EXIT_INSTR_OFFSETS
	.align		4
        /*0664*/ 	.byte	0x04, 0x1c
        /*0666*/ 	.short	(.L_655 - .L_654)


	//   ....[0]....
.L_654:
        /*0668*/ 	.word	0x00000a20


	//   ....[1]....
        /*066c*/ 	.word	0x0000b400


	//   ....[2]....
        /*0670*/ 	.word	0x0000b460


	//   ....[3]....
        /*0674*/ 	.word	0x0000e710


	//----- nvinfo : EIATTR_MAX_THREADS
	.align		4
.L_655:
        /*0678*/ 	.byte	0x04, 0x05
        /*067a*/ 	.short	(.L_657 - .L_656)
.L_656:
        /*067c*/ 	.word	0x00000180
        /*0680*/ 	.word	0x00000001
        /*0684*/ 	.word	0x00000001


	//----- nvinfo : EIATTR_CRS_STACK_SIZE
	.align		4
.L_657:
        /*0688*/ 	.byte	0x04, 0x1e
        /*068a*/ 	.short	(.L_659 - .L_658)
.L_658:
        /*068c*/ 	.word	0x00000000


	//----- nvinfo : EIATTR_CBANK_PARAM_SIZE
	.align		4
.L_659:
        /*0690*/ 	.byte	0x03, 0x19
        /*0692*/ 	.short	0x0bf0


	//----- nvinfo : EIATTR_PARAM_CBANK
	.align		4
        /*0694*/ 	.byte	0x04, 0x0a
        /*0696*/ 	.short	(.L_661 - .L_660)
	.align		4
.L_660:
        /*0698*/ 	.word	index@(.nv.constant0._ZN7cutlass13device_kernelIN5flash11enable_sm90INS1_16FlashAttnFwdSm90INS1_25CollectiveMainloopFwdSm90ILi2EN4cute5tupleIJNS5_1CILi1EEES8_S8_EEENS6_IJNS7_ILi128EEENS7_ILi112EEENS7_ILi192EEEEEELi192ENS_10bfloat16_tEfNS_4arch4Sm90ELb0ELb0ELb0ELb0ELb0ELb0ELb0ELb1ELb1ELb0ELb0ELb0EEENS1_21CollectiveEpilogueFwdINS6_IJSA_SC_SB_EEES9_SE_SG_Li256ELb0ELb0ELb0ELb0EEENS1_29StaticPersistentTileSchedulerILb0EEEEEEEEEvNT_6ParamsE)
        /*069c*/ 	.short	0x0210
        /*069e*/ 	.short	0x0bf0


	//----- nvinfo : EIATTR_SW_WAR
	.align		4
.L_661:
        /*06a0*/ 	.byte	0x04, 0x36
        /*06a2*/ 	.short	(.L_663 - .L_662)
.L_662:
        /*06a4*/ 	.word	0x00000008
.L_663:


//--------------------- .nv.info._ZN7cutlass13device_kernelIN5flash11enable_sm90INS1_16FlashAttnFwdSm90INS1_25CollectiveMainloopFwdSm90ILi2EN4cute5tupleIJNS5_1CILi2EEENS7_ILi1EEES9_EEENS6_IJNS7_ILi128EEENS7_ILi112EEENS7_ILi192EEEEEELi192ENS_10bfloat16_tEfNS_4arch4Sm90ELb0ELb0ELb0ELb0ELb0ELb0ELb0ELb1ELb1ELb0ELb0ELb0EEENS1_21CollectiveEpilogueFwdINS6_IJSB_SD_SC_EEESA_SF_SH_Li256ELb0ELb0ELb0ELb0EEENS1_29StaticPersistentTileSchedulerILb0EEEEEEEEEvNT_6ParamsE --------------------------
	.section	.nv.info._ZN7cutlass13device_kernelIN5flash11enable_sm90INS1_16FlashAttnFwdSm90INS1_25CollectiveMainloopFwdSm90ILi2EN4cute5tupleIJNS5_1CILi2EEENS7_ILi1EEES9_EEENS6_IJNS7_ILi128EEENS7_ILi112EEENS7_ILi192EEEEEELi192ENS_10bfloat16_tEfNS_4arch4Sm90ELb0ELb0ELb0ELb0ELb0ELb0ELb0ELb1ELb1ELb0ELb0ELb0EEENS1_21CollectiveEpilogueFwdINS6_IJSB_SD_SC_EEESA_SF_SH_Li256ELb0ELb0ELb0ELb0EEENS1_29StaticPersistentTileSchedulerILb0EEEEEEEEEvNT_6ParamsE,"",@"SHT_CUDA_INFO"
	.sectionflags	@""
	.align	4


	//----- nvinfo : EIATTR_CUDA_API_VERSION
	.align		4
        /*0000*/ 	.byte	0x04, 0x37
        /*0002*/ 	.short	(.L_665 - .L_664)
.L_664:
        /*0004*/ 	.word	0x00000082


	//----- nvinfo : EIATTR_KPARAM_INFO
	.align		4
.L_665:
        /*0008*/ 	.byte	0x04, 0x17
        /*000a*/ 	.short	(.L_667 - .L_666)
.L_666:
        /*000c*/ 	.word	0x00000000
        /*0010*/ 	.short	0x0000
        /*0012*/ 	.short	0x0070
        /*0014*/ 	.byte	0x00, 0xf0, 0x01, 0x2e


	//----- nvinfo : EIATTR_SPARSE_MMA_MASK
	.align		4
.L_667:
        /*0018*/ 	.byte	0x03, 0x50
        /*001a*/ 	.short	0x0000


	//----- nvinfo : EIATTR_MAXREG_COUNT
	.align		4
        /*001c*/ 	.byte	0x03, 0x1b
        /*001e*/ 	.short	0x00a8


	//----- nvinfo : EIATTR_NUM_BARRIERS
	.align		4
        /*0020*/ 	.byte	0x02, 0x4c
        /*0022*/ 	.byte	0x09
	.zero		1


	//----- nvinfo : EIATTR_EXTERNS
	.align		4
        /*0024*/ 	.byte	0x04, 0x0f
        /*0026*/ 	.short	(.L_669 - .L_668)


	//   ....[0]....
	.align		4
.L_668:
        /*0028*/ 	.word	index@(__assertfail)


	//----- nvinfo : EIATTR_ANNOTATIONS
	.align		4
.L_669:
        /*002c*/ 	.byte	0x04, 0x55
        /*002e*/ 	.short	(.L_671 - .L_670)


	//   ....[0]....
.L_670:
        /* <DEDUP_REMOVED lines=26> */


	//----- nvinfo : EIATTR_MERCURY_ISA_VERSION
	.align		4
.L_671:
        /*01b8*/ 	.byte	0x03, 0x5f
        /*01ba*/ 	.short	0x0101


	//----- nvinfo : EIATTR_INT_WARP_WIDE_INSTR_OFFSETS
	.align		4
        /*01bc*/ 	.byte	0x04, 0x31
        /*01be*/ 	.short	(.L_673 - .L_672)


	//   ....[0]....
.L_672:
        /*01c0*/ 	.word	0x00000180


	//   ....[1]....
        /*01c4*/ 	.word	0x00000220


	//   ....[2]....
        /*01c8*/ 	.word	0x00000290


	//   ....[3]....
        /*01cc*/ 	.word	0x0000bac0


	//   ....[4]....
        /*01d0*/ 	.word	0x0000baf0


	//   ....[5]....
        /*01d4*/ 	.word	0x0000bbd0


	//   ....[6]....
        /*01d8*/ 	.word	0x0000bcb0


	//----- nvinfo : EIATTR_COOP_GROUP_MASK_REGIDS
	.align		4
.L_673:
        /*01dc*/ 	.byte	0x04, 0x29
        /*01de*/ 	.short	(.L_675 - .L_674)


	//   ....[0]....
.L_674:
        /*01e0*/ 	.word	0xffffffff


	//   ....[1]....
        /*01e4*/ 	.word	0xffffffff


	//   ....[2]....
        /*01e8*/ 	.word	0xffffffff


	//   ....[3]....
        /*01ec*/ 	.word	0xffffffff


	//   ....[4]....
        /*01f0*/ 	.word	0xffffffff


	//   ....[5]....
        /*01f4*/ 	.word	0xffffffff


	//   ....[6]....
        /*01f8*/ 	.word	0xffffffff


	//   ....[7]....
        /*01fc*/ 	.word	0xffffffff


	//   ....[8]....
        /*0200*/ 	.word	0xffffffff


	//   ....[9]....
        /*0204*/ 	.word	0xffffffff


	//   ....[10]....
        /*0208*/ 	.word	0xffffffff


	//   ....[11]....
        /*020c*/ 	.word	0xffffffff


	//   ....[12]....
        /*0210*/ 	.word	0xffffffff


	//   ....[13]....
        /*0214*/ 	.word	0xffffffff


	//   ....[14]....
        /*0218*/ 	.word	0xffffffff


	//   ....[15]....
        /*021c*/ 	.word	0xffffffff


	//   ....[16]....
        /*0220*/ 	.word	0xffffffff


	//   ....[17]....
        /*0224*/ 	.word	0xffffffff


	//   ....[18]....
        /*0228*/ 	.word	0xffffffff


	//   ....[19]....
        /*022c*/ 	.word	0xffffffff


	//   ....[20]....
        /*0230*/ 	.word	0xffffffff


	//   ....[21]....
        /*0234*/ 	.word	0xffffffff


	//   ....[22]....
        /*0238*/ 	.word	0xffffffff


	//   ....[23]....
        /*023c*/ 	.word	0xffffffff


	//   ....[24]....
        /*0240*/ 	.word	0x0500000f


	//   ....[25]....
        /*0244*/ 	.word	0x0500000f


	//----- nvinfo : EIATTR_COOP_GROUP_INSTR_OFFSETS
	.align		4
.L_675:
        /*0248*/ 	.byte	0x04, 0x28
        /*024a*/ 	.short	(.L_677 - .L_676)


	//   ....[0]....
.L_676:
        /*024c*/ 	.word	0x00000060


	//   ....[1]....
        /*0250*/ 	.word	0x00000190


	//   ....[2]....
        /*0254*/ 	.word	0x00000230


	//   ....[3]....
        /*0258*/ 	.word	0x00000410


	//   ....[4]....
        /*025c*/ 	.word	0x00000640


	//   ....[5]....
        /*0260*/ 	.word	0x00000890


	//   ....[6]....
        /*0264*/ 	.word	0x00000b10


	//   ....[7]....
        /*0268*/ 	.word	0x00000e40


	//   ....[8]....
        /*026c*/ 	.word	0x000012c0


	//   ....[9]....
        /*0270*/ 	.word	0x00004210


	//   ....[10]....
        /*0274*/ 	.word	0x00004310


	//   ....[11]....
        /*0278*/ 	.word	0x00004810


	//   ....[12]....
        /*027c*/ 	.word	0x00004860


	//   ....[13]....
        /*0280*/ 	.word	0x00008330


	//   ....[14]....
        /*0284*/ 	.word	0x00008340


	//   ....[15]....
        /*0288*/ 	.word	0x00008380


	//   ....[16]....
        /*028c*/ 	.word	0x00008390


	//   ....[17]....
        /*0290*/ 	.word	0x000098b0


	//   ....[18]....
        /*0294*/ 	.word	0x000098e0


	//   ....[19]....
        /*0298*/ 	.word	0x00009970


	//   ....[20]....
        /*029c*/ 	.word	0x00009990


	//   ....[21]....
        /*02a0*/ 	.word	0x0000ae30


	//   ....[22]....
        /*02a4*/ 	.word	0x0000b170


	//   ....[23]....
        /*02a8*/ 	.word	0x0000e4b0


	//   ....[24]....
        /*02ac*/ 	.word	0x0000e9a0


	//   ....[25]....
        /*02b0*/ 	.word	0x0000ee40


	//----- nvinfo : EIATTR_REG_RECONFIG
	.align		4
.L_677:
        /*02b4*/ 	.byte	0x01, 0x54
	.zero		2


	//----- nvinfo : EIATTR_SYSCALL_OFFSETS
	.align		4
        /*02b8*/ 	.byte	0x04, 0x46
        /*02ba*/ 	.short	(.L_679 - .L_678)


	//   ....[0]....
.L_678:
        /*02bc*/ 	.word	0x00001650


	//   ....[1]....
        /*02c0*/ 	.word	0x0000b6d0


	//   ....[2]....
        /*02c4*/ 	.word	0x0000b810


	//   ....[3]....
        /*02c8*/ 	.word	0x0000b910


	//----- nvinfo : EIATTR_MBARRIER_INSTR_OFFSETS
	.align		4
.L_679:
        /*02cc*/ 	.byte	0x04, 0x39
        /*02ce*/ 	.short	(.L_681 - .L_680)


	//   ....[0]....
.L_680:
        /*02d0*/ 	.word	0x000002b0
        /*02d4*/ 	.word	0x000000ff
        /*02d8*/ 	.word	0x00036800
        /*02dc*/ 	.short	0x0100
        /*02de*/ 	.byte	0x08
	.zero		1


	//   ....[1]....
        /*02e0*/ 	.word	0x000002c0
        /*02e4*/ 	.word	0x000000ff
        /*02e8*/ 	.word	0x00036820
        /*02ec*/ 	.short	0x0100
        /*02ee*/ 	.byte	0x08
	.zero		1


	//   ....[2]....
        /*02f0*/ 	.word	0x000003b0
        /*02f4*/ 	.word	0x000000ff
        /*02f8*/ 	.word	0x00036830
        /*02fc*/ 	.short	0x0100
        /*02fe*/ 	.byte	0x08
	.zero		1


	//   ....[3]....
        /*0300*/ 	.word	0x000003c0
        /*0304*/ 	.word	0x000000ff
        /*0308*/ 	.word	0x00036840
        /*030c*/ 	.short	0x0100
        /*030e*/ 	.byte	0x08
	.zero		1


	//   ....[4]....
        /*0310*/ 	.word	0x000003d0
        /*0314*/ 	.word	0x000000ff
        /*0318*/ 	.word	0x00036838
        /*031c*/ 	.short	0x0100
        /*031e*/ 	.byte	0x08
	.zero		1


	//   ....[5]....
        /*0320*/ 	.word	0x000003e0
        /*0324*/ 	.word	0x000000ff
        /*0328*/ 	.word	0x00036848
        /*032c*/ 	.short	0x0100
        /*032e*/ 	.byte	0x08
	.zero		1


	//   ....[6]....
        /*0330*/ 	.word	0x000005f0
        /*0334*/ 	.word	0x000000ff
        /*0338*/ 	.word	0x00036850
        /*033c*/ 	.short	0x0100
        /*033e*/ 	.byte	0x08
	.zero		1


	//   ....[7]....
        /*0340*/ 	.word	0x00000600
        /*0344*/ 	.word	0x000000ff
        /*0348*/ 	.word	0x00036860
        /*034c*/ 	.short	0x0100
        /*034e*/ 	.byte	0x08
	.zero		1


	//   ....[8]....
        /*0350*/ 	.word	0x00000610
        /*0354*/ 	.word	0x000000ff
        /*0358*/ 	.word	0x00036858
        /*035c*/ 	.short	0x0100
        /*035e*/ 	.byte	0x08
	.zero		1


	//   ....[9]....
        /*0360*/ 	.word	0x00000620
        /*0364*/ 	.word	0x000000ff
        /*0368*/ 	.word	0x00036868
        /*036c*/ 	.short	0x0100
        /*036e*/ 	.byte	0x08
	.zero		1


	//   ....[10]....
        /*0370*/ 	.word	0x00000840
        /*0374*/ 	.word	0x000000ff
        /*0378*/ 	.word	0x00036870
        /*037c*/ 	.short	0x0100
        /*037e*/ 	.byte	0x08
	.zero		1


	//   ....[11]....
        /*0380*/ 	.word	0x00000850
        /*0384*/ 	.word	0x000000ff
        /*0388*/ 	.word	0x00036880
        /*038c*/ 	.short	0x0100
        /*038e*/ 	.byte	0x08
	.zero		1


	//   ....[12]....
        /*0390*/ 	.word	0x00000860
        /*0394*/ 	.word	0x000000ff
        /*0398*/ 	.word	0x00036878
        /*039c*/ 	.short	0x0100
        /*039e*/ 	.byte	0x08
	.zero		1


	//   ....[13]....
        /*03a0*/ 	.word	0x00000870
        /*03a4*/ 	.word	0x000000ff
        /*03a8*/ 	.word	0x00036888
        /*03ac*/ 	.short	0x0100
        /*03ae*/ 	.byte	0x08
	.zero		1


	//   ....[14]....
        /*03b0*/ 	.word	0x00000ac0
        /*03b4*/ 	.word	0x000000ff
        /*03b8*/ 	.word	0x00036890
        /*03bc*/ 	.short	0x0100
        /*03be*/ 	.byte	0x08
	.zero		1


	//   ....[15]....
        /*03c0*/ 	.word	0x00000ad0
        /*03c4*/ 	.word	0x000000ff
        /*03c8*/ 	.word	0x000368a0
        /*03cc*/ 	.short	0x0100
        /*03ce*/ 	.byte	0x08
	.zero		1


	//   ....[16]....
        /*03d0*/ 	.word	0x00000ae0
        /*03d4*/ 	.word	0x000000ff
        /*03d8*/ 	.word	0x00036898
        /*03dc*/ 	.short	0x0100
        /*03de*/ 	.byte	0x08
	.zero		1


	//   ....[17]....
        /*03e0*/ 	.word	0x00000af0
        /*03e4*/ 	.word	0x000000ff
        /*03e8*/ 	.word	0x000368a8
        /*03ec*/ 	.short	0x0100
        /*03ee*/ 	.byte	0x08
	.zero		1


	//   ....[18]....
        /*03f0*/ 	.word	0x00000d90
        /*03f4*/ 	.word	0x000000ff
        /*03f8*/ 	.word	0x000368b0
        /*03fc*/ 	.short	0x0100
        /*03fe*/ 	.byte	0x08
	.zero		1


	//   ....[19]....
        /*0400*/ 	.word	0x00000da0
        /*0404*/ 	.word	0x000000ff
        /*0408*/ 	.word	0x000368c0
        /*040c*/ 	.short	0x0100
        /*040e*/ 	.byte	0x08
	.zero		1


	//   ....[20]....
        /*0410*/ 	.word	0x00000db0
        /*0414*/ 	.word	0x000000ff
        /*0418*/ 	.word	0x000368b8
        /*041c*/ 	.short	0x0100
        /*041e*/ 	.byte	0x08
	.zero		1


	//   ....[21]....
        /*0420*/ 	.word	0x00000dc0
        /*0424*/ 	.word	0x000000ff
        /*0428*/ 	.word	0x000368c8
        /*042c*/ 	.short	0x0100
        /*042e*/ 	.byte	0x08
	.zero		1


	//   ....[22]....
        /*0430*/ 	.word	0x000016a0
        /*0434*/ 	.word	0x000000ff
        /*0438*/ 	.word	0x00036800
        /*043c*/ 	.short	0x010a
        /*043e*/ 	.byte	0x04
	.zero		1


	//   ....[23]....
        /*0440*/ 	.word	0x00001730
        /*0444*/ 	.word	0x00000002
        /*0448*/ 	.word	0x00036830
        /*044c*/ 	.short	0x010a
        /*044e*/ 	.byte	0x3f
	.zero		1


	//   ....[24]....
        /*0450*/ 	.word	0x00001770
        /*0454*/ 	.word	0x00000002
        /*0458*/ 	.word	0x00036830
        /*045c*/ 	.short	0x010a
        /*045e*/ 	.byte	0x3f
	.zero		1


	//   ....[25]....
        /*0460*/ 	.word	0x00004ae0
        /*0464*/ 	.word	0x00000002
        /*0468*/ 	.word	0x00000000
        /*046c*/ 	.short	0x0101
        /*046e*/ 	.byte	0x3f
	.zero		1


	//   ....[26]....
        /*0470*/ 	.word	0x00005690
        /*0474*/ 	.word	0x000000ff
        /*0478*/ 	.word	0x00036830
        /*047c*/ 	.short	0x010a
        /*047e*/ 	.byte	0x27
	.zero		1


	//   ....[27]....
        /*0480*/ 	.word	0x000056d0
        /*0484*/ 	.word	0x000000ff
        /*0488*/ 	.word	0x00036830
        /*048c*/ 	.short	0x010a
        /*048e*/ 	.byte	0x27
	.zero		1


	//   ....[28]....
        /*0490*/ 	.word	0x00007c70
        /*0494*/ 	.word	0x000000ff
        /*0498*/ 	.word	0x00036850
        /*049c*/ 	.short	0x010a
        /*049e*/ 	.byte	0x05
	.zero		1


	//   ....[29]....
        /*04a0*/ 	.word	0x00007cb0
        /*04a4*/ 	.word	0x000000ff
        /*04a8*/ 	.word	0x00036850
        /*04ac*/ 	.short	0x010a
        /*04ae*/ 	.byte	0x05
	.zero		1


	//   ....[30]....
        /*04b0*/ 	.word	0x00008d30
        /*04b4*/ 	.word	0x00000005
        /*04b8*/ 	.word	0x00000000
        /*04bc*/ 	.short	0x0101
        /*04be*/ 	.byte	0x3f
	.zero		1


	//   ....[31]....
        /*04c0*/ 	.word	0x00009170
        /*04c4*/ 	.word	0x0000007a
        /*04c8*/ 	.word	0x00000000
        /*04cc*/ 	.short	0x0101
        /*04ce*/ 	.byte	0x3f
	.zero		1


	//   ....[32]....
        /*04d0*/ 	.word	0x00009820
        /*04d4*/ 	.word	0x000000ff
        /*04d8*/ 	.word	0x00036850
        /*04dc*/ 	.short	0x010a
        /*04de*/ 	.byte	0x05
	.zero		1


	//   ....[33]....
        /*04e0*/ 	.word	0x00009860
        /*04e4*/ 	.word	0x000000ff
        /*04e8*/ 	.word	0x00036850
        /*04ec*/ 	.short	0x010a
        /*04ee*/ 	.byte	0x05
	.zero		1


	//   ....[34]....
        /*04f0*/ 	.word	0x0000a800
        /*04f4*/ 	.word	0x00000004
        /*04f8*/ 	.word	0x00000000
        /*04fc*/ 	.short	0x0101
        /*04fe*/ 	.byte	0x3f
	.zero		1


	//   ....[35]....
        /*0500*/ 	.word	0x0000b060
        /*0504*/ 	.word	0x000000ff
        /*0508*/ 	.word	0x00000000
        /*050c*/ 	.short	0x0101
        /*050e*/ 	.byte	0x07
	.zero		1


	//   ....[36]....
        /*0510*/ 	.word	0x0000b070
        /*0514*/ 	.word	0x000000ff
        /*0518*/ 	.word	0x00000000
        /*051c*/ 	.short	0x0101
        /*051e*/ 	.byte	0x06
	.zero		1


	//   ....[37]....
        /*0520*/ 	.word	0x0000c030
        /*0524*/ 	.word	0x00000005
        /*0528*/ 	.word	0x00036840
        /*052c*/ 	.short	0x010a
        /*052e*/ 	.byte	0x3f
	.zero		1


	//   ....[38]....
        /*0530*/ 	.word	0x0000c5f0
        /*0534*/ 	.word	0x0000000a
        /*0538*/ 	.word	0x00036820
        /*053c*/ 	.short	0x010a
        /*053e*/ 	.byte	0x3f
	.zero		1


	//   ....[39]....
        /*0540*/ 	.word	0x0000c8e0
        /*0544*/ 	.word	0x00000002
        /*0548*/ 	.word	0x00036840
        /*054c*/ 	.short	0x010a
        /*054e*/ 	.byte	0x3f
	.zero		1


	//   ....[40]....
        /*0550*/ 	.word	0x0000cbe0
        /*0554*/ 	.word	0x00000002
        /*0558*/ 	.word	0x00036860
        /*055c*/ 	.short	0x010a
        /*055e*/ 	.byte	0x3f
	.zero		1


	//   ....[41]....
        /*0560*/ 	.word	0x0000d160
        /*0564*/ 	.word	0x00000002
        /*0568*/ 	.word	0x00036840
        /*056c*/ 	.short	0x010a
        /*056e*/ 	.byte	0x3f
	.zero		1


	//   ....[42]....
        /*0570*/ 	.word	0x0000d460
        /*0574*/ 	.word	0x00000002
        /*0578*/ 	.word	0x00036860
        /*057c*/ 	.short	0x010a
        /*057e*/ 	.byte	0x3f
	.zero		1


	//   ....[43]....
        /*0580*/ 	.word	0x0000d960
        /*0584*/ 	.word	0x00000002
        /*0588*/ 	.word	0x00036840
        /*058c*/ 	.short	0x010a
        /*058e*/ 	.byte	0x3f
	.zero		1


	//   ....[44]....
        /*0590*/ 	.word	0x0000dc60
        /*0594*/ 	.word	0x00000002
        /*0598*/ 	.word	0x00036860
        /*059c*/ 	.short	0x010a
        /*059e*/ 	.byte	0x3f
	.zero		1


	//   ....[45]....
        /*05a0*/ 	.word	0x0000dff0
        /*05a4*/ 	.word	0x00000002
        /*05a8*/ 	.word	0x00036860
        /*05ac*/ 	.short	0x010a
        /*05ae*/ 	.byte	0x3f
	.zero		1


	//   ....[46]....
        /*05b0*/ 	.word	0x0000e430
        /*05b4*/ 	.word	0x00000000
        /*05b8*/ 	.word	0x00036820
        /*05bc*/ 	.short	0x010a
        /*05be*/ 	.byte	0x3f
	.zero		1


	//   ....[47]....
        /*05c0*/ 	.word	0x0000e5d0
        /*05c4*/ 	.word	0x00000006
        /*05c8*/ 	.word	0x00000000
        /*05cc*/ 	.short	0x010a
        /*05ce*/ 	.byte	0x3f
	.zero		1


	//   ....[48]....
        /*05d0*/ 	.word	0x0000e640
        /*05d4*/ 	.word	0x00000003
        /*05d8*/ 	.word	0x00000000
        /*05dc*/ 	.short	0x010a
        /*05de*/ 	.byte	0x3f
	.zero		1


	//   ....[49]....
        /*05e0*/ 	.word	0x0000e6a0
        /*05e4*/ 	.word	0x00000010
        /*05e8*/ 	.word	0x00000000
        /*05ec*/ 	.short	0x010a
        /*05ee*/ 	.byte	0x3f
	.zero		1


	//   ....[50]....
        /*05f0*/ 	.word	0x0000e6d0
        /*05f4*/ 	.word	0x00000003
        /*05f8*/ 	.word	0x00000000
        /*05fc*/ 	.short	0x010a
        /*05fe*/ 	.byte	0x3f
	.zero		1


	//   ....[51]....
        /*0600*/ 	.word	0x0000e750
        /*0604*/ 	.word	0x00000003
        /*0608*/ 	.word	0x00036800
        /*060c*/ 	.short	0x010a
        /*060e*/ 	.byte	0x3f
	.zero		1


	//   ....[52]....
        /*0610*/ 	.word	0x0000e7a0
        /*0614*/ 	.word	0x00000002
        /*0618*/ 	.word	0x00036830
        /*061c*/ 	.short	0x010a
        /*061e*/ 	.byte	0x3f
	.zero		1


	//   ....[53]....
        /*0620*/ 	.word	0x0000e800
        /*0624*/ 	.word	0x00000003
        /*0628*/ 	.word	0x00036830
        /*062c*/ 	.short	0x010a
        /*062e*/ 	.byte	0x3f
	.zero		1


	//   ....[54]....
        /*0630*/ 	.word	0x0000e860
        /*0634*/ 	.word	0x00000003
        /*0638*/ 	.word	0x00036850
        /*063c*/ 	.short	0x010a
        /*063e*/ 	.byte	0x3f
	.zero		1


	//   ....[55]....
        /*0640*/ 	.word	0x0000e8c0
        /*0644*/ 	.word	0x00000007
        /*0648*/ 	.word	0x00036850
        /*064c*/ 	.short	0x010a
        /*064e*/ 	.byte	0x3f
	.zero		1


	//   ....[56]....
        /*0650*/ 	.word	0x0000ea60
        /*0654*/ 	.word	0x00000005
        /*0658*/ 	.word	0x00036840
        /*065c*/ 	.short	0x010a
        /*065e*/ 	.byte	0x3f
	.zero		1


	//   ....[57]....
        /*0660*/ 	.word	0x0000eae0
        /*0664*/ 	.word	0x00000007
        /*0668*/ 	.word	0x00036820
        /*066c*/ 	.short	0x010a
        /*066e*/ 	.byte	0x3f
	.zero		1


	//   ....[58]....
        /*0670*/ 	.word	0x0000eb30
        /*0674*/ 	.word	0x00000002
        /*0678*/ 	.word	0x00036840
        /*067c*/ 	.short	0x010a
        /*067e*/ 	.byte	0x3f
	.zero		1


	//   ....[59]....
        /*0680*/ 	.word	0x0000eb80
        /*0684*/ 	.word	0x00000002
        /*0688*/ 	.word	0x00036860
        /*068c*/ 	.short	0x010a
        /*068e*/ 	.byte	0x3f
	.zero		1


	//   ....[60]....
        /*0690*/ 	.word	0x0000ebd0
        /*0694*/ 	.word	0x00000002
        /*0698*/ 	.word	0x00036840
        /*069c*/ 	.short	0x010a
        /*069e*/ 	.byte	0x3f
	.zero		1


	//   ....[61]....
        /*06a0*/ 	.word	0x0000ec20
        /*06a4*/ 	.word	0x00000002
        /*06a8*/ 	.word	0x00036860
        /*06ac*/ 	.short	0x010a
        /*06ae*/ 	.byte	0x3f
	.zero		1


	//   ....[62]....
        /*06b0*/ 	.word	0x0000ec70
        /*06b4*/ 	.word	0x00000002
        /*06b8*/ 	.word	0x00036840
        /*06bc*/ 	.short	0x010a
        /*06be*/ 	.byte	0x3f
	.zero		1


	//   ....[63]....
        /*06c0*/ 	.word	0x0000ecc0
        /*06c4*/ 	.word	0x00000002
        /*06c8*/ 	.word	0x00036860
        /*06cc*/ 	.short	0x010a
        /*06ce*/ 	.byte	0x3f
	.zero		1


	//   ....[64]....
        /*06d0*/ 	.word	0x0000ed10
        /*06d4*/ 	.word	0x00000002
        /*06d8*/ 	.word	0x00036860
        /*06dc*/ 	.short	0x010a
        /*06de*/ 	.byte	0x3f
	.zero		1


	//   ....[65]....
        /*06e0*/ 	.word	0x0000ed60
        /*06e4*/ 	.word	0x00000000
        /*06e8*/ 	.word	0x00036820
        /*06ec*/ 	.short	0x010a
        /*06ee*/ 	.byte	0x3f
	.zero		1


	//   ....[66]....
        /*06f0*/ 	.word	0x0000ef00
        /*06f4*/ 	.word	0x00000006
        /*06f8*/ 	.word	0x00000000
        /*06fc*/ 	.short	0x010a
        /*06fe*/ 	.byte	0x3f
	.zero		1


	//   ....[67]....
        /*0700*/ 	.word	0x0000ef50
        /*0704*/ 	.word	0x00000003
        /*0708*/ 	.word	0x00000000
        /*070c*/ 	.short	0x010a
        /*070e*/ 	.byte	0x3f
	.zero		1


	//   ....[68]....
        /*0710*/ 	.word	0x0000efa0
        /*0714*/ 	.word	0x00000010
        /*0718*/ 	.word	0x00000000
        /*071c*/ 	.short	0x010a
        /*071e*/ 	.byte	0x3f
	.zero		1


	//----- nvinfo : EIATTR_NUM_MBARRIERS
	.align		4
.L_681:
        /*0720*/ 	.byte	0x03, 0x38
        /*0722*/ 	.short	0x0016


	//----- nvinfo : EIATTR_EXIT_INSTR_OFFSETS
	.align		4
        /*0724*/ 	.byte	0x04, 0x1c
        /*0726*/ 	.short	(.L_683 - .L_682)


	//   ....[0]....
.L_682:
        /*0728*/ 	.word	0x00000f60


	//   ....[1]....
        /*072c*/ 	.word	0x0000b130


	//   ....[2]....
        /*0730*/ 	.word	0x0000b190


	//   ....[3]....
        /*0734*/ 	.word	0x0000e720


	//----- nvinfo : EIATTR_MAX_THREADS
	.align		4
.L_683:
        /*0738*/ 	.byte	0x04, 0x05
        /*073a*/ 	.short	(.L_685 - .L_684)
.L_684:
        /*073c*/ 	.word	0x00000180
        /*0740*/ 	.word	0x00000001
        /*0744*/ 	.word	0x00000001


	//----- nvinfo : EIATTR_CRS_STACK_SIZE
	.align		4
.L_685:
        /*0748*/ 	.byte	0x04, 0x1e
        /*074a*/ 	.short	(.L_687 - .L_686)
.L_686:
        /*074c*/ 	.word	0x00000000


	//----- nvinfo : EIATTR_CBANK_PARAM_SIZE
	.align		4
.L_687:
        /*0750*/ 	.byte	0x03, 0x19
        /*0752*/ 	.short	0x0bf0


	//----- nvinfo : EIATTR_PARAM_CBANK
	.align		4
        /*0754*/ 	.byte	0x04, 0x0a
        /*0756*/ 	.short	(.L_689 - .L_688)
	.align		4
.L_688:
        /*0758*/ 	.word	index@(.nv.constant0._ZN7cutlass13device_kernelIN5flash11enable_sm90INS1_16FlashAttnFwdSm90INS1_25CollectiveMainloopFwdSm90ILi2EN4cute5tupleIJNS5_1CILi2EEENS7_ILi1EEES9_EEENS6_IJNS7_ILi128EEENS7_ILi112EEENS7_ILi192EEEEEELi192ENS_10bfloat16_tEfNS_4arch4Sm90ELb0ELb0ELb0ELb0ELb0ELb0ELb0ELb1ELb1ELb0ELb0ELb0EEENS1_21CollectiveEpilogueFwdINS6_IJSB_SD_SC_EEESA_SF_SH_Li256ELb0ELb0ELb0ELb0EEENS1_29StaticPersistentTileSchedulerILb0EEEEEEEEEvNT_6ParamsE)
        /*075c*/ 	.short	0x0210
        /*075e*/ 	.short	0x0bf0


	//----- nvinfo : EIATTR_SW_WAR
	.align		4
.L_689:
        /*0760*/ 	.byte	0x04, 0x36
        /*0762*/ 	.short	(.L_691 - .L_690)
.L_690:
        /*0764*/ 	.word	0x00000008
.L_691:


//--------------------- .nv.info._ZN7cutlass13device_kernelIN5flash11enable_sm90INS1_16FlashAttnFwdSm90INS1_25CollectiveMainloopFwdSm90ILi2EN4cute5tupleIJNS5_1CILi1EEES8_S8_EEENS6_IJNS7_ILi128EEENS7_ILi112EEENS7_ILi192EEEEEELi192ENS_10bfloat16_tEfNS_4arch4Sm90ELb0ELb0ELb0ELb1ELb0ELb0ELb0ELb1ELb1ELb0ELb0ELb0EEENS1_21CollectiveEpilogueFwdINS6_IJSA_SC_SB_EEES9_SE_SG_Li256ELb1ELb0ELb0ELb0EEENS1_36VarlenDynamicPersistentTileSchedulerILi128ELi112ELi256ELi32ELb0ELb0ELb1ELb0ELb1ELb1EEEEEEEEEvNT_6ParamsE --------------------------
	.section	.nv.info._ZN7cutlass13device_kernelIN5flash11enable_sm90INS1_16FlashAttnFwdSm90INS1_25CollectiveMainloopFwdSm90ILi2EN4cute5tupleIJNS5_1CILi1EEES8_S8_EEENS6_IJNS7_ILi128EEENS7_ILi112EEENS7_ILi192EEEEEELi192ENS_10bfloat16_tEfNS_4arch4Sm90ELb0ELb0ELb0ELb1ELb0ELb0ELb0ELb1ELb1ELb0ELb0ELb0EEENS1_21CollectiveEpilogueFwdINS6_IJSA_SC_SB_EEES9_SE_SG_Li256ELb1ELb0ELb0ELb0EEENS1_36VarlenDynamicPersistentTileSchedulerILi128ELi112ELi256ELi32ELb0ELb0ELb1ELb0ELb1ELb1EEEEEEEEEvNT_6ParamsE,"",@"SHT_CUDA_INFO"
	.sectionflags	@""
	.align	4


	//----- nvinfo : EIATTR_CUDA_API_VERSION
	.align		4
        /*0000*/ 	.byte	0x04, 0x37
        /*0002*/ 	.short	(.L_693 - .L_692)
.L_692:
        /*0004*/ 	.word	0x00000082


	//----- nvinfo : EIATTR_KPARAM_INFO
	.align		4
.L_693:
        /*0008*/ 	.byte	0x04, 0x17
        /*000a*/ 	.short	(.L_695 - .L_694)
.L_694:
        /*000c*/ 	.word	0x00000000
        /*0010*/ 	.short	0x0000
        /*0012*/ 	.short	0x0070
        /*0014*/ 	.byte	0x00, 0xf0, 0x01, 0x28


	//----- nvinfo : EIATTR_SPARSE_MMA_MASK
	.align		4
.L_695:
        /*0018*/ 	.byte	0x03, 0x50
        /*001a*/ 	.short	0x0000


	//----- nvinfo : EIATTR_MAXREG_COUNT
	.align		4
        /*001c*/ 	.byte	0x03, 0x1b
        /*001e*/ 	.short	0x00a8


	//----- nvinfo : EIATTR_NUM_BARRIERS
	.align		4
        /*0020*/ 	.byte	0x02, 0x4c
        /*0022*/ 	.byte	0x09
	.zero		1


	//----- nvinfo : EIATTR_EXTERNS
	.align		4
        /*0024*/ 	.byte	0x04, 0x0f
        /*0026*/ 	.short	(.L_697 - .L_696)


	//   ....[0]....
	.align		4
.L_696:
        /*0028*/ 	.word	index@(__assertfail)


	//----- nvinfo : EIATTR_ANNOTATIONS
	.align		4
.L_697:
        /*002c*/ 	.byte	0x04, 0x55
        /*002e*/ 	.short	(.L_699 - .L_698)


	//   ....[0]....
.L_698:
        /* <DEDUP_REMOVED lines=39> */


	//----- nvinfo : EIATTR_MERCURY_ISA_VERSION
	.align		4
.L_699:
        /*0290*/ 	.byte	0x03, 0x5f
        /*0292*/ 	.short	0x0101


	//----- nvinfo : EIATTR_UNUSED_LOAD_BYTE_OFFSET
	.align		4
        /*0294*/ 	.byte	0x04, 0x44
        /*0296*/ 	.short	(.L_701 - .L_700)


	//   ....[0]....
.L_700:
        /*0298*/ 	.word	0x00000a20
        /*029c*/ 	.word	0x0000fff0


	//   ....[1]....
        /*02a0*/ 	.word	0x0000a6d0
        /*02a4*/ 	.word	0x0000fff0


	//----- nvinfo : EIATTR_INT_WARP_WIDE_INSTR_OFFSETS
	.align		4
.L_701:
        /*02a8*/ 	.byte	0x04, 0x31
        /*02aa*/ 	.short	(.L_703 - .L_702)


	//   ....[0]....
.L_702:
        /*02ac*/ 	.word	0x00000150


	//   ....[1]....
        /*02b0*/ 	.word	0x00000190


	//   ....[2]....
        /*02b4*/ 	.word	0x00000250


	//   ....[3]....
        /*02b8*/ 	.word	0x0000d900


	//   ....[4]....
        /*02bc*/ 	.word	0x0000d990


	//   ....[5]....
        /*02c0*/ 	.word	0x0000de10


	//   ....[6]....
        /*02c4*/ 	.word	0x0000de40


	//   ....[7]....
        /*02c8*/ 	.word	0x0000e050


	//   ....[8]....
        /*02cc*/ 	.word	0x0000e140


	//   ....[9]....
        /*02d0*/ 	.word	0x00010570


	//   ....[10]....
        /*02d4*/ 	.word	0x00010600


	//----- nvinfo : EIATTR_COOP_GROUP_MASK_REGIDS
	.align		4
.L_703:
        /*02d8*/ 	.byte	0x04, 0x29
        /*02da*/ 	.short	(.L_705 - .L_704)


	//   ....[0]....
.L_704:
        /*02dc*/ 	.word	0xffffffff


	//   ....[1]....
        /*02e0*/ 	.word	0xffffffff


	//   ....[2]....
        /*02e4*/ 	.word	0xffffffff


	//   ....[3]....
        /*02e8*/ 	.word	0xffffffff


	//   ....[4]....
        /*02ec*/ 	.word	0xffffffff


	//   ....[5]....
        /*02f0*/ 	.word	0xffffffff


	//   ....[6]....
        /*02f4*/ 	.word	0xffffffff


	//   ....[7]....
        /*02f8*/ 	.word	0xffffffff


	//   ....[8]....
        /*02fc*/ 	.word	0xffffffff


	//   ....[9]....
        /*0300*/ 	.word	0xffffffff


	//   ....[10]....
        /*0304*/ 	.word	0xffffffff


	//   ....[11]....
        /*0308*/ 	.word	0xffffffff


	//   ....[12]....
        /*030c*/ 	.word	0xffffffff


	//   ....[13]....
        /*0310*/ 	.word	0xffffffff


	//   ....[14]....
        /*0314*/ 	.word	0xffffffff


	//   ....[15]....
        /*0318*/ 	.word	0xffffffff


	//   ....[16]....
        /*031c*/ 	.word	0xffffffff


	//   ....[17]....
        /*0320*/ 	.word	0xffffffff


	//   ....[18]....
        /*0324*/ 	.word	0xffffffff


	//   ....[19]....
        /*0328*/ 	.word	0xffffffff


	//   ....[20]....
        /*032c*/ 	.word	0xffffffff


	//   ....[21]....
        /*0330*/ 	.word	0xffffffff


	//   ....[22]....
        /*0334*/ 	.word	0xffffffff


	//   ....[23]....
        /*0338*/ 	.word	0xffffffff


	//   ....[24]....
        /*033c*/ 	.word	0xffffffff


	//   ....[25]....
        /*0340*/ 	.word	0xffffffff


	//   ....[26]....
        /*0344*/ 	.word	0xffffffff


	//   ....[27]....
        /*0348*/ 	.word	0xffffffff


	//   ....[28]....
        /*034c*/ 	.word	0xffffffff


	//   ....[29]....
        /*0350*/ 	.word	0xffffffff


	//   ....[30]....
        /*0354*/ 	.word	0xffffffff


	//   ....[31]....
        /*0358*/ 	.word	0xffffffff


	//   ....[32]....
        /*035c*/ 	.word	0xffffffff


	//   ....[33]....
        /*0360*/ 	.word	0xffffffff


	//   ....[34]....
        /*0364*/ 	.word	0xffffffff


	//   ....[35]....
        /*0368*/ 	.word	0xffffffff


	//   ....[36]....
        /*036c*/ 	.word	0xffffffff


	//   ....[37]....
        /*0370*/ 	.word	0xffffffff


	//   ....[38]....
        /*0374*/ 	.word	0xffffffff


	//   ....[39]....
        /*0378*/ 	.word	0xffffffff


	//   ....[40]....
        /*037c*/ 	.word	0xffffffff


	//   ....[41]....
        /*0380*/ 	.word	0xffffffff


	//   ....[42]....
        /*0384*/ 	.word	0xffffffff


	//   ....[43]....
        /*0388*/ 	.word	0xffffffff


	//   ....[44]....
        /*038c*/ 	.word	0xffffffff


	//   ....[45]....
        /*0390*/ 	.word	0xffffffff


	//   ....[46]....
        /*0394*/ 	.word	0xffffffff


	//   ....[47]....
        /*0398*/ 	.word	0xffffffff


	//   ....[48]....
        /*039c*/ 	.word	0xffffffff


	//   ....[49]....
        /*03a0*/ 	.word	0xffffffff


	//   ....[50]....
        /*03a4*/ 	.word	0xffffffff


	//   ....[51]....
        /*03a8*/ 	.word	0xffffffff


	//   ....[52]....
        /*03ac*/ 	.word	0xffffffff


	//   ....[53]....
        /*03b0*/ 	.word	0xffffffff


	//   ....[54]....
        /*03b4*/ 	.word	0x0500000f


	//   ....[55]....
        /*03b8*/ 	.word	0x0500000f


	//   ....[56]....
        /*03bc*/ 	.word	0x0500000f


	//   ....[57]....
        /*03c0*/ 	.word	0x0500000f


	//   ....[58]....
        /*03c4*/ 	.word	0x0500000f


	//   ....[59]....
        /*03c8*/ 	.word	0x0500000f


	//   ....[60]....
        /*03cc*/ 	.word	0x0500000f


	//   ....[61]....
        /*03d0*/ 	.word	0x0500000f


	//   ....[62]....
        /*03d4*/ 	.word	0x0500000f


	//   ....[63]....
        /*03d8*/ 	.word	0x0500000f


	//   ....[64]....
        /*03dc*/ 	.word	0x0500000f


	//   ....[65]....
        /*03e0*/ 	.word	0x0500000f


	//   ....[66]....
        /*03e4*/ 	.word	0x0500000f


	//   ....[67]....
        /*03e8*/ 	.word	0x0500000f


	//   ....[68]....
        /*03ec*/ 	.word	0x0500000f


	//   ....[69]....
        /*03f0*/ 	.word	0x0500000f


	//   ....[70]....
        /*03f4*/ 	.word	0x0500000f


	//   ....[71]....
        /*03f8*/ 	.word	0x0500000f


	//   ....[72]....
        /*03fc*/ 	.word	0x0500000f


	//----- nvinfo : EIATTR_COOP_GROUP_INSTR_OFFSETS
	.align		4
.L_705:
        /*0400*/ 	.byte	0x04, 0x28
        /*0402*/ 	.short	(.L_707 - .L_706)


	//   ....[0]....
.L_706:
        /*0404*/ 	.word	0x00000060


	//   ....[1]....
        /*0408*/ 	.word	0x00000160


	//   ....[2]....
        /*040c*/ 	.word	0x00000260


	//   ....[3]....
        /*0410*/ 	.word	0x000003d0


	//   ....[4]....
        /*0414*/ 	.word	0x00000530


	//   ....[5]....
        /*0418*/ 	.word	0x00000650


	//   ....[6]....
        /*041c*/ 	.word	0x000007b0


	//   ....[7]....
        /*0420*/ 	.word	0x00001380


	//   ....[8]....
        /*0424*/ 	.word	0x000042d0


	//   ....[9]....
        /*0428*/ 	.word	0x00004340


	//   ....[10]....
        /*042c*/ 	.word	0x00004810


	//   ....[11]....
        /*0430*/ 	.word	0x00004870


	//   ....[12]....
        /*0434*/ 	.word	0x000082d0


	//   ....[13]....
        /*0438*/ 	.word	0x00008300


	//   ....[14]....
        /*043c*/ 	.word	0x00008550


	//   ....[15]....
        /*0440*/ 	.word	0x00008570


	//   ....[16]....
        /*0444*/ 	.word	0x00009b40


	//   ....[17]....
        /*0448*/ 	.word	0x00009c00


	//   ....[18]....
        /*044c*/ 	.word	0x00009ed0


	//   ....[19]....
        /*0450*/ 	.word	0x00009ee0


	//   ....[20]....
        /*0454*/ 	.word	0x0000ca60


	//   ....[21]....
        /*0458*/ 	.word	0x0000cbf0


	//   ....[22]....
        /*045c*/ 	.word	0x0000cc20


	//   ....[23]....
        /*0460*/ 	.word	0x0000cc60


	//   ....[24]....
        /*0464*/ 	.word	0x0000ccc0


	//   ....[25]....
        /*0468*/ 	.word	0x0000cd20


	//   ....[26]....
        /*046c*/ 	.word	0x0000cd60


	//   ....[27]....
        /*0470*/ 	.word	0x0000cf10


	//   ....[28]....
        /*0474*/ 	.word	0x0000cf70


	//   ....[29]....
        /*0478*/ 	.word	0x0000cfb0


	//   ....[30]....
        /*047c*/ 	.word	0x0000cff0


	//   ....[31]....
        /*0480*/ 	.word	0x0000d020


	//   ....[32]....
        /*0484*/ 	.word	0x0000d050


	//   ....[33]....
        /*0488*/ 	.word	0x0000d0e0


	//   ....[34]....
        /*048c*/ 	.word	0x0000d110


	//   ....[35]....
        /*0490*/ 	.word	0x0000d1a0


	//   ....[36]....
        /*0494*/ 	.word	0x00010a80


	//   ....[37]....
        /*0498*/ 	.word	0x00010a90


	//   ....[38]....
        /*049c*/ 	.word	0x00010ba0


	//   ....[39]....
        /*04a0*/ 	.word	0x00010c00


	//   ....[40]....
        /*04a4*/ 	.word	0x00010c40


	//   ....[41]....
        /*04a8*/ 	.word	0x00010c80


	//   ....[42]....
        /*04ac*/ 	.word	0x00010cb0


	//   ....[43]....
        /*04b0*/ 	.word	0x00010ce0


	//   ....[44]....
        /*04b4*/ 	.word	0x00010e70


	//   ....[45]....
        /*04b8*/ 	.word	0x00010ed0


	//   ....[46]....
        /*04bc*/ 	.word	0x00010f10


	//   ....[47]....
        /*04c0*/ 	.word	0x00010f50


	//   ....[48]....
        /*04c4*/ 	.word	0x00010f80


	//   ....[49]....
        /*04c8*/ 	.word	0x00010fb0


	//   ....[50]....
        /*04cc*/ 	.word	0x00011070


	//   ....[51]....
        /*04d0*/ 	.word	0x00011090


	//   ....[52]....
        /*04d4*/ 	.word	0x00011100


	//   ....[53]....
        /*04d8*/ 	.word	0x00011550


	//   ....[54]....
        /*04dc*/ 	.word	0x00011a20


	//   ....[55]....
        /*04e0*/ 	.word	0x00011e40


	//   ....[56]....
        /*04e4*/ 	.word	0x00011ed0


	//   ....[57]....
        /*04e8*/ 	.word	0x00011f70


	//   ....[58]....
        /*04ec*/ 	.word	0x00012020


	//   ....[59]....
        /*04f0*/ 	.word	0x000120a0


	//   ....[60]....
        /*04f4*/ 	.word	0x00012120


	//   ....[61]....
        /*04f8*/ 	.word	0x000121a0


	//   ....[62]....
        /*04fc*/ 	.word	0x00012220


	//   ....[63]....
        /*0500*/ 	.word	0x000122b0


	//   ....[64]....
        /*0504*/ 	.word	0x00012360


	//   ....[65]....
        /*0508*/ 	.word	0x000123e0


	//   ....[66]....
        /*050c*/ 	.word	0x00012460


	//   ....[67]....
        /*0510*/ 	.word	0x000124e0


	//   ....[68]....
        /*0514*/ 	.word	0x00012560


	//   ....[69]....
        /*0518*/ 	.word	0x000125d0


	//   ....[70]....
        /*051c*/ 	.word	0x00012670


	//   ....[71]....
        /*0520*/ 	.word	0x00012700


	//   ....[72]....
        /*0524*/ 	.word	0x00012820


	//----- nvinfo : EIATTR_REG_RECONFIG
	.align		4
.L_707:
        /*0528*/ 	.byte	0x01, 0x54
	.zero		2


	//----- nvinfo : EIATTR_SYSCALL_OFFSETS
	.align		4
        /*052c*/ 	.byte	0x04, 0x46
        /*052e*/ 	.short	(.L_709 - .L_708)


	//   ....[0]....
.L_708:
        /*0530*/ 	.word	0x00001560


	//   ....[1]....
        /*0534*/ 	.word	0x0000db20


	//   ....[2]....
        /*0538*/ 	.word	0x0000dc60


	//   ....[3]....
        /*053c*/ 	.word	0x0000dd60


	//----- nvinfo : EIATTR_MBARRIER_INSTR_OFFSETS
	.align		4
.L_709:
        /*0540*/ 	.byte	0x04, 0x39
        /*0542*/ 	.short	(.L_711 - .L_710)


	//   ....[0]....
.L_710:
        /*0544*/ 	.word	0x00000280
        /*0548*/ 	.word	0x000000ff
        /*054c*/ 	.word	0x00036800
        /*0550*/ 	.short	0x0100
        /*0552*/ 	.byte	0x08
	.zero		1


	//   ....[1]....
        /*0554*/ 	.word	0x00000290
        /*0558*/ 	.word	0x000000ff
        /*055c*/ 	.word	0x00036820
        /*0560*/ 	.short	0x0100
        /*0562*/ 	.byte	0x08
	.zero		1


	//   ....[2]....
        /*0564*/ 	.word	0x00000380
        /*0568*/ 	.word	0x000000ff
        /*056c*/ 	.word	0x00036830
        /*0570*/ 	.short	0x0100
        /*0572*/ 	.byte	0x08
	.zero		1


	//   ....[3]....
        /*0574*/ 	.word	0x00000390
        /*0578*/ 	.word	0x000000ff
        /*057c*/ 	.word	0x00036840
        /*0580*/ 	.short	0x0100
        /*0582*/ 	.byte	0x08
	.zero		1


	//   ....[4]....
        /*0584*/ 	.word	0x000003a0
        /*0588*/ 	.word	0x000000ff
        /*058c*/ 	.word	0x00036838
        /*0590*/ 	.short	0x0100
        /*0592*/ 	.byte	0x08
	.zero		1


	//   ....[5]....
        /*0594*/ 	.word	0x000003b0
        /*0598*/ 	.word	0x000000ff
        /*059c*/ 	.word	0x00036848
        /*05a0*/ 	.short	0x0100
        /*05a2*/ 	.byte	0x08
	.zero		1


	//   ....[6]....
        /*05a4*/ 	.word	0x000004e0
        /*05a8*/ 	.word	0x000000ff
        /*05ac*/ 	.word	0x00036850
        /*05b0*/ 	.short	0x0100
        /*05b2*/ 	.byte	0x08
	.zero		1


	//   ....[7]....
        /*05b4*/ 	.word	0x000004f0
        /*05b8*/ 	.word	0x000000ff
        /*05bc*/ 	.word	0x00036860
        /*05c0*/ 	.short	0x0100
        /*05c2*/ 	.byte	0x08
	.zero		1


	//   ....[8]....
        /*05c4*/ 	.word	0x00000500
        /*05c8*/ 	.word	0x000000ff
        /*05cc*/ 	.word	0x00036858
        /*05d0*/ 	.short	0x0100
        /*05d2*/ 	.byte	0x08
	.zero		1


	//   ....[9]....
        /*05d4*/ 	.word	0x00000510
        /*05d8*/ 	.word	0x000000ff
        /*05dc*/ 	.word	0x00036868
        /*05e0*/ 	.short	0x0100
        /*05e2*/ 	.byte	0x08
	.zero		1


	//   ....[10]....
        /*05e4*/ 	.word	0x00000600
        /*05e8*/ 	.word	0x000000ff
        /*05ec*/ 	.word	0x00036870
        /*05f0*/ 	.short	0x0100
        /*05f2*/ 	.byte	0x06
	.zero		1


	//   ....[11]....
        /*05f4*/ 	.word	0x00000610
        /*05f8*/ 	.word	0x000000ff
        /*05fc*/ 	.word	0x00036880
        /*0600*/ 	.short	0x0100
        /*0602*/ 	.byte	0x06
	.zero		1


	//   ....[12]....
        /*0604*/ 	.word	0x00000620
        /*0608*/ 	.word	0x000000ff
        /*060c*/ 	.word	0x00036878
        /*0610*/ 	.short	0x0100
        /*0612*/ 	.byte	0x06
	.zero		1


	//   ....[13]....
        /*0614*/ 	.word	0x00000630
        /*0618*/ 	.word	0x000000ff
        /*061c*/ 	.word	0x00036888
        /*0620*/ 	.short	0x0100
        /*0622*/ 	.byte	0x06
	.zero		1


	//   ....[14]....
        /*0624*/ 	.word	0x00000760
        /*0628*/ 	.word	0x000000ff
        /*062c*/ 	.word	0x00036890
        /*0630*/ 	.short	0x0100
        /*0632*/ 	.byte	0x08
	.zero		1


	//   ....[15]....
        /*0634*/ 	.word	0x00000770
        /*0638*/ 	.word	0x000000ff
        /*063c*/ 	.word	0x000368a0
        /*0640*/ 	.short	0x0100
        /*0642*/ 	.byte	0x08
	.zero		1


	//   ....[16]....
        /*0644*/ 	.word	0x00000780
        /*0648*/ 	.word	0x000000ff
        /*064c*/ 	.word	0x00036898
        /*0650*/ 	.short	0x0100
        /*0652*/ 	.byte	0x08
	.zero		1


	//   ....[17]....
        /*0654*/ 	.word	0x00000790
        /*0658*/ 	.word	0x000000ff
        /*065c*/ 	.word	0x000368a8
        /*0660*/ 	.short	0x0100
        /*0662*/ 	.byte	0x08
	.zero		1


	//   ....[18]....
        /*0664*/ 	.word	0x000008c0
        /*0668*/ 	.word	0x000000ff
        /*066c*/ 	.word	0x000368b0
        /*0670*/ 	.short	0x0100
        /*0672*/ 	.byte	0x08
	.zero		1


	//   ....[19]....
        /*0674*/ 	.word	0x000008d0
        /*0678*/ 	.word	0x000000ff
        /*067c*/ 	.word	0x000368c0
        /*0680*/ 	.short	0x0100
        /*0682*/ 	.byte	0x08
	.zero		1


	//   ....[20]....
        /*0684*/ 	.word	0x000008e0
        /*0688*/ 	.word	0x000000ff
        /*068c*/ 	.word	0x000368b8
        /*0690*/ 	.short	0x0100
        /*0692*/ 	.byte	0x08
	.zero		1


	//   ....[21]....
        /*0694*/ 	.word	0x000008f0
        /*0698*/ 	.word	0x000000ff
        /*069c*/ 	.word	0x000368c8
        /*06a0*/ 	.short	0x0100
        /*06a2*/ 	.byte	0x08
	.zero		1


	//   ....[22]....
        /*06a4*/ 	.word	0x00001610
        /*06a8*/ 	.word	0x00000005
        /*06ac*/ 	.word	0x00036800
        /*06b0*/ 	.short	0x010a
        /*06b2*/ 	.byte	0x3f
	.zero		1


	//   ....[23]....
        /*06b4*/ 	.word	0x00001680
        /*06b8*/ 	.word	0x00000002
        /*06bc*/ 	.word	0x00036830
        /*06c0*/ 	.short	0x010a
        /*06c2*/ 	.byte	0x3f
	.zero		1


	//   ....[24]....
        /*06c4*/ 	.word	0x000016f0
        /*06c8*/ 	.word	0x00000002
        /*06cc*/ 	.word	0x00036830
        /*06d0*/ 	.short	0x010a
        /*06d2*/ 	.byte	0x3f
	.zero		1


	//   ....[25]....
        /*06d4*/ 	.word	0x00004310
        /*06d8*/ 	.word	0x00000002
        /*06dc*/ 	.word	0x00000000
        /*06e0*/ 	.short	0x0101
        /*06e2*/ 	.byte	0x3f
	.zero		1


	//   ....[26]....
        /*06e4*/ 	.word	0x00005a20
        /*06e8*/ 	.word	0x0000000c
        /*06ec*/ 	.word	0x00036830
        /*06f0*/ 	.short	0x010a
        /*06f2*/ 	.byte	0x3f
	.zero		1


	//   ....[27]....
        /*06f4*/ 	.word	0x00005a70
        /*06f8*/ 	.word	0x0000000c
        /*06fc*/ 	.word	0x00036830
        /*0700*/ 	.short	0x010a
        /*0702*/ 	.byte	0x3f
	.zero		1


	//   ....[28]....
        /*0704*/ 	.word	0x00007fb0
        /*0708*/ 	.word	0x0000000d
        /*070c*/ 	.word	0x00036850
        /*0710*/ 	.short	0x010a
        /*0712*/ 	.byte	0x3f
	.zero		1


	//   ....[29]....
        /*0714*/ 	.word	0x00007ff0
        /*0718*/ 	.word	0x0000000d
        /*071c*/ 	.word	0x00036850
        /*0720*/ 	.short	0x010a
        /*0722*/ 	.byte	0x3f
	.zero		1


	//   ....[30]....
        /*0724*/ 	.word	0x00008e70
        /*0728*/ 	.word	0x00000090
        /*072c*/ 	.word	0x00000000
        /*0730*/ 	.short	0x0101
        /*0732*/ 	.byte	0x3f
	.zero		1


	//   ....[31]....
        /*0734*/ 	.word	0x00009000
        /*0738*/ 	.word	0x00000090
        /*073c*/ 	.word	0x00000000
        /*0740*/ 	.short	0x0101
        /*0742*/ 	.byte	0x3f
	.zero		1


	//   ....[32]....
        /*0744*/ 	.word	0x00009aa0
        /*0748*/ 	.word	0x0000000b
        /*074c*/ 	.word	0x00036850
        /*0750*/ 	.short	0x010a
        /*0752*/ 	.byte	0x3f
	.zero		1


	//   ....[33]....
        /*0754*/ 	.word	0x00009ae0
        /*0758*/ 	.word	0x0000000b
        /*075c*/ 	.word	0x00036850
        /*0760*/ 	.short	0x010a
        /*0762*/ 	.byte	0x3f
	.zero		1


	//   ....[34]....
        /*0764*/ 	.word	0x0000a070
        /*0768*/ 	.word	0x0000000a
        /*076c*/ 	.word	0x00000000
        /*0770*/ 	.short	0x0101
        /*0772*/ 	.byte	0x3f
	.zero		1


	//   ....[35]....
        /*0774*/ 	.word	0x0000b8d0
        /*0778*/ 	.word	0x0000002a
        /*077c*/ 	.word	0x00000000
        /*0780*/ 	.short	0x0101
        /*0782*/ 	.byte	0x3f
	.zero		1


	//   ....[36]....
        /*0784*/ 	.word	0x0000e4a0
        /*0788*/ 	.word	0x00000008
        /*078c*/ 	.word	0x00036840
        /*0790*/ 	.short	0x010a
        /*0792*/ 	.byte	0x3f
	.zero		1


	//   ....[37]....
        /*0794*/ 	.word	0x0000ea60
        /*0798*/ 	.word	0x00000009
        /*079c*/ 	.word	0x00036820
        /*07a0*/ 	.short	0x010a
        /*07a2*/ 	.byte	0x3f
	.zero		1


	//   ....[38]....
        /*07a4*/ 	.word	0x0000eda0
        /*07a8*/ 	.word	0x00000002
        /*07ac*/ 	.word	0x00036840
        /*07b0*/ 	.short	0x010a
        /*07b2*/ 	.byte	0x3f
	.zero		1


	//   ....[39]....
        /*07b4*/ 	.word	0x0000f0a0
        /*07b8*/ 	.word	0x00000003
        /*07bc*/ 	.word	0x00000060
        /*07c0*/ 	.short	0x010a
        /*07c2*/ 	.byte	0x3f
	.zero		1


	//   ....[40]....
        /*07c4*/ 	.word	0x0000f6c0
        /*07c8*/ 	.word	0x00000002
        /*07cc*/ 	.word	0x00036840
        /*07d0*/ 	.short	0x010a
        /*07d2*/ 	.byte	0x3f
	.zero		1


	//   ....[41]....
        /*07d4*/ 	.word	0x0000f9c0
        /*07d8*/ 	.word	0x00000002
        /*07dc*/ 	.word	0x00000060
        /*07e0*/ 	.short	0x010a
        /*07e2*/ 	.byte	0x3f
	.zero		1


	//   ....[42]....
        /*07e4*/ 	.word	0x0000fef0
        /*07e8*/ 	.word	0x00000002
        /*07ec*/ 	.word	0x00036840
        /*07f0*/ 	.short	0x010a
        /*07f2*/ 	.byte	0x3f
	.zero		1


	//   ....[43]....
        /*07f4*/ 	.word	0x00010200
        /*07f8*/ 	.word	0x00000002
        /*07fc*/ 	.word	0x00000060
        /*0800*/ 	.short	0x010a
        /*0802*/ 	.byte	0x3f
	.zero		1


	//   ....[44]....
        /*0804*/ 	.word	0x000106c0
        /*0808*/ 	.word	0x00000003
        /*080c*/ 	.word	0x00036860
        /*0810*/ 	.short	0x010a
        /*0812*/ 	.byte	0x3f
	.zero		1


	//   ....[45]....
        /*0814*/ 	.word	0x000114d0
        /*0818*/ 	.word	0x00000000
        /*081c*/ 	.word	0x00036820
        /*0820*/ 	.short	0x010a
        /*0822*/ 	.byte	0x3f
	.zero		1


	//   ....[46]....
        /*0824*/ 	.word	0x00011690
        /*0828*/ 	.word	0x00000006
        /*082c*/ 	.word	0x00000000
        /*0830*/ 	.short	0x010a
        /*0832*/ 	.byte	0x3f
	.zero		1


	//   ....[47]....
        /*0834*/ 	.word	0x00011700
        /*0838*/ 	.word	0x00000007
        /*083c*/ 	.word	0x00000000
        /*0840*/ 	.short	0x010a
        /*0842*/ 	.byte	0x3f
	.zero		1


	//   ....[48]....
        /*0844*/ 	.word	0x00011770
        /*0848*/ 	.word	0x00000004
        /*084c*/ 	.word	0x00000000
        /*0850*/ 	.short	0x010a
        /*0852*/ 	.byte	0x3f
	.zero		1


	//   ....[49]....
        /*0854*/ 	.word	0x000117a0
        /*0858*/ 	.word	0x00000003
        /*085c*/ 	.word	0x00000000
        /*0860*/ 	.short	0x010a
        /*0862*/ 	.byte	0x3f
	.zero		1


	//   ....[50]....
        /*0864*/ 	.word	0x00011800
        /*0868*/ 	.word	0x00000005
        /*086c*/ 	.word	0x00036800
        /*0870*/ 	.short	0x010a
        /*0872*/ 	.byte	0x3f
	.zero		1


	//   ....[51]....
        /*0874*/ 	.word	0x00011850
        /*0878*/ 	.word	0x00000002
        /*087c*/ 	.word	0x00036830
        /*0880*/ 	.short	0x010a
        /*0882*/ 	.byte	0x3f
	.zero		1


	//   ....[52]....
        /*0884*/ 	.word	0x000118a0
        /*0888*/ 	.word	0x0000000c
        /*088c*/ 	.word	0x00036830
        /*0890*/ 	.short	0x010a
        /*0892*/ 	.byte	0x3f
	.zero		1


	//   ....[53]....
        /*0894*/ 	.word	0x000118f0
        /*0898*/ 	.word	0x0000000d
        /*089c*/ 	.word	0x00036850
        /*08a0*/ 	.short	0x010a
        /*08a2*/ 	.byte	0x3f
	.zero		1


	//   ....[54]....
        /*08a4*/ 	.word	0x00011940
        /*08a8*/ 	.word	0x0000000b
        /*08ac*/ 	.word	0x00036850
        /*08b0*/ 	.short	0x010a
        /*08b2*/ 	.byte	0x3f
	.zero		1


	//   ....[55]....
        /*08b4*/ 	.word	0x00011ae0
        /*08b8*/ 	.word	0x00000008
        /*08bc*/ 	.word	0x00036840
        /*08c0*/ 	.short	0x010a
        /*08c2*/ 	.byte	0x3f
	.zero		1


	//   ....[56]....
        /*08c4*/ 	.word	0x00011b60
        /*08c8*/ 	.word	0x00000008
        /*08cc*/ 	.word	0x00036820
        /*08d0*/ 	.short	0x010a
        /*08d2*/ 	.byte	0x3f
	.zero		1


	//   ....[57]....
        /*08d4*/ 	.word	0x00011bb0
        /*08d8*/ 	.word	0x00000002
        /*08dc*/ 	.word	0x00036840
        /*08e0*/ 	.short	0x010a
        /*08e2*/ 	.byte	0x3f
	.zero		1


	//   ....[58]....
        /*08e4*/ 	.word	0x00011c00
        /*08e8*/ 	.word	0x00000003
        /*08ec*/ 	.word	0x00000060
        /*08f0*/ 	.short	0x010a
        /*08f2*/ 	.byte	0x3f
	.zero		1


	//   ....[59]....
        /*08f4*/ 	.word	0x00011c50
        /*08f8*/ 	.word	0x00000002
        /*08fc*/ 	.word	0x00036840
        /*0900*/ 	.short	0x010a
        /*0902*/ 	.byte	0x3f
	.zero		1


	//   ....[60]....
        /*0904*/ 	.word	0x00011ca0
        /*0908*/ 	.word	0x00000002
        /*090c*/ 	.word	0x00000060
        /*0910*/ 	.short	0x010a
        /*0912*/ 	.byte	0x3f
	.zero		1


	//   ....[61]....
        /*0914*/ 	.word	0x00011cf0
        /*0918*/ 	.word	0x00000002
        /*091c*/ 	.word	0x00036840
        /*0920*/ 	.short	0x010a
        /*0922*/ 	.byte	0x3f
	.zero		1


	//   ....[62]....
        /*0924*/ 	.word	0x00011d40
        /*0928*/ 	.word	0x00000002
        /*092c*/ 	.word	0x00000060
        /*0930*/ 	.short	0x010a
        /*0932*/ 	.byte	0x3f
	.zero		1


	//   ....[63]....
        /*0934*/ 	.word	0x00011d90
        /*0938*/ 	.word	0x00000003
        /*093c*/ 	.word	0x00036860
        /*0940*/ 	.short	0x010a
        /*0942*/ 	.byte	0x3f
	.zero		1


	//   ....[64]....
        /*0944*/ 	.word	0x00012740
        /*0948*/ 	.word	0x00000000
        /*094c*/ 	.word	0x00036820
        /*0950*/ 	.short	0x010a
        /*0952*/ 	.byte	0x3f
	.zero		1


	//   ....[65]....
        /*0954*/ 	.word	0x000128e0
        /*0958*/ 	.word	0x00000006
        /*095c*/ 	.word	0x00000000
        /*0960*/ 	.short	0x010a
        /*0962*/ 	.byte	0x3f
	.zero		1


	//   ....[66]....
        /*0964*/ 	.word	0x00012930
        /*0968*/ 	.word	0x00000007
        /*096c*/ 	.word	0x00000000
        /*0970*/ 	.short	0x010a
        /*0972*/ 	.byte	0x3f
	.zero		1


	//   ....[67]....
        /*0974*/ 	.word	0x00012980
        /*0978*/ 	.word	0x00000004
        /*097c*/ 	.word	0x00000000
        /*0980*/ 	.short	0x010a
        /*0982*/ 	.byte	0x3f
	.zero		1


	//----- nvinfo : EIATTR_NUM_MBARRIERS
	.align		4
.L_711:
        /*0984*/ 	.byte	0x03, 0x38
        /*0986*/ 	.short	0x0016


	//----- nvinfo : EIATTR_EXIT_INSTR_OFFSETS
	.align		4
        /*0988*/ 	.byte	0x04, 0x1c
        /*098a*/ 	.short	(.L_713 - .L_712)


	//   ....[0]....
.L_712:
        /*098c*/ 	.word	0x00000a60


	//   ....[1]....
        /*0990*/ 	.word	0x0000ca20


	//   ....[2]....
        /*0994*/ 	.word	0x0000ca80


	//   ....[3]....
        /*0998*/ 	.word	0x000117f0


	//----- nvinfo : EIATTR_MAX_THREADS
	.align		4
.L_713:
        /*099c*/ 	.byte	0x04, 0x05
        /*099e*/ 	.short	(.L_715 - .L_714)
.L_714:
        /*09a0*/ 	.word	0x00000180
        /*09a4*/ 	.word	0x00000001
        /*09a8*/ 	.word	0x00000001


	//----- nvinfo : EIATTR_CRS_STACK_SIZE
	.align		4
.L_715:
        /*09ac*/ 	.byte	0x04, 0x1e
        /*09ae*/ 	.short	(.L_717 - .L_716)
.L_716:
        /*09b0*/ 	.word	0x00000000


	//----- nvinfo : EIATTR_CBANK_PARAM_SIZE
	.align		4
.L_717:
        /*09b4*/ 	.byte	0x03, 0x19
        /*09b6*/ 	.short	0x0a70


	//----- nvinfo : EIATTR_PARAM_CBANK
	.align		4
        /*09b8*/ 	.byte	0x04, 0x0a
        /*09ba*/ 	.short	(.L_719 - .L_718)
	.align		4
.L_718:
        /*09bc*/ 	.word	index@(.nv.constant0._ZN7cutlass13device_kernelIN5flash11enable_sm90INS1_16FlashAttnFwdSm90INS1_25CollectiveMainloopFwdSm90ILi2EN4cute5tupleIJNS5_1CILi1EEES8_S8_EEENS6_IJNS7_ILi128EEENS7_ILi112EEENS7_ILi192EEEEEELi192ENS_10bfloat16_tEfNS_4arch4Sm90ELb0ELb0ELb0ELb1ELb0ELb0ELb0ELb1ELb1ELb0ELb0ELb0EEENS1_21CollectiveEpilogueFwdINS6_IJSA_SC_SB_EEES9_SE_SG_Li256ELb1ELb0ELb0ELb0EEENS1_36VarlenDynamicPersistentTileSchedulerILi128ELi112ELi256ELi32ELb0ELb0ELb1ELb0ELb1ELb1EEEEEEEEEvNT_6ParamsE)
        /*09c0*/ 	.short	0x0210
        /*09c2*/ 	.short	0x0a70


	//----- nvinfo : EIATTR_SW_WAR
	.align		4
.L_719:
        /*09c4*/ 	.byte	0x04, 0x36
        /*09c6*/ 	.short	(.L_721 - .L_720)
.L_720:
        /*09c8*/ 	.word	0x00000008
.L_721:


//--------------------- .nv.info._ZN7cutlass13device_kernelIN5flash11enable_sm90INS1_16FlashAttnFwdSm90INS1_25CollectiveMainloopFwdSm90ILi2EN4cute5tupleIJNS5_1CILi1EEES8_S8_EEENS6_IJNS7_ILi128EEENS7_ILi112EEENS7_ILi192EEEEEELi192ENS_10bfloat16_tEfNS_4arch4Sm90ELb0ELb0ELb0ELb1ELb0ELb1ELb0ELb1ELb1ELb0ELb0ELb0EEENS1_21CollectiveEpilogueFwdINS6_IJSA_SC_SB_EEES9_SE_SG_Li256ELb1ELb0ELb0ELb0EEENS1_36VarlenDynamicPersistentTileSchedulerILi128ELi112ELi256ELi32ELb0ELb0ELb1ELb0ELb1ELb1EEEEEEEEEvNT_6ParamsE --------------------------
	.section	.nv.info._ZN7cutlass13device_kernelIN5flash11enable_sm90INS1_16FlashAttnFwdSm90INS1_25CollectiveMainloopFwdSm90ILi2EN4cute5tupleIJNS5_1CILi1EEES8_S8_EEENS6_IJNS7_ILi128EEENS7_ILi112EEENS7_ILi192EEEEEELi192ENS_10bfloat16_tEfNS_4arch4Sm90ELb0ELb0ELb0ELb1ELb0ELb1ELb0ELb1ELb1ELb0ELb0ELb0EEENS1_21CollectiveEpilogueFwdINS6_IJSA_SC_SB_EEES9_SE_SG_Li256ELb1ELb0ELb0ELb0EEENS1_36VarlenDynamicPersistentTileSchedulerILi128ELi112ELi256ELi32ELb0ELb0ELb1ELb0ELb1ELb1EEEEEEEEEvNT_6ParamsE,"",@"SHT_CUDA_INFO"
	.sectionflags	@""
	.align	4


	//----- nvinfo : EIATTR_CUDA_API_VERSION
	.align		4
        /*0000*/ 	.byte	0x04, 0x37
        /*0002*/ 	.short	(.L_723 - .L_722)
.L_722:
        /*0004*/ 	.word	0x00000082


	//----- nvinfo : EIATTR_KPARAM_INFO
	.align		4
.L_723:
        /*0008*/ 	.byte	0x04, 0x17
        /*000a*/ 	.short	(.L_725 - .L_724)
.L_724:
        /*000c*/ 	.word	0x00000000
        /*0010*/ 	.short	0x0000
        /*0012*/ 	.short	0x0070
        /*0014*/ 	.byte	0x00, 0xf0, 0x01, 0x28


	//----- nvinfo : EIATTR_SPARSE_MMA_MASK
	.align		4
.L_725:
        /*0018*/ 	.byte	0x03, 0x50
        /*001a*/ 	.short	0x0000


	//----- nvinfo : EIATTR_MAXREG_COUNT
	.align		4
        /*001c*/ 	.byte	0x03, 0x1b
        /*001e*/ 	.short	0x00a8


	//----- nvinfo : EIATTR_NUM_BARRIERS
	.align		4
        /*0020*/ 	.byte	0x02, 0x4c
        /*0022*/ 	.byte	0x10
	.zero		1


	//----- nvinfo : EIATTR_EXTERNS
	.align		4
        /*0024*/ 	.byte	0x04, 0x0f
        /*0026*/ 	.short	(.L_727 - .L_726)


	//   ....[0]....
	.align		4
.L_726:
        /*0028*/ 	.word	index@(__assertfail)


	//----- nvinfo : EIATTR_ANNOTATIONS
	.align		4
.L_727:
        /*002c*/ 	.byte	0x04, 0x55
        /*002e*/ 	.short	(.L_729 - .L_728)


	//   ....[0]....
.L_728:
        /* <DEDUP_REMOVED lines=74> */


	//----- nvinfo : EIATTR_MERCURY_ISA_VERSION
	.align		4
.L_729:
        /*04c0*/ 	.byte	0x03, 0x5f
        /*04c2*/ 	.short	0x0101


	//----- nvinfo : EIATTR_UNUSED_LOAD_BYTE_OFFSET
	.align		4
        /*04c4*/ 	.byte	0x04, 0x44
        /*04c6*/ 	.short	(.L_731 - .L_730)


	//   ....[0]....
.L_730:
        /*04c8*/ 	.word	0x00000ae0
        /*04cc*/ 	.word	0x0000fff0


	//   ....[1]....
        /*04d0*/ 	.word	0x0001be80
        /*04d4*/ 	.word	0x0000fff0


	//----- nvinfo : EIATTR_INT_WARP_WIDE_INSTR_OFFSETS
	.align		4
.L_731:
        /*04d8*/ 	.byte	0x04, 0x31
        /*04da*/ 	.short	(.L_733 - .L_732)


	//   ....[0]....
.L_732:
        /*04dc*/ 	.word	0x000001c0


	//   ....[1]....
        /*04e0*/ 	.word	0x00000200


	//   ....[2]....
        /*04e4*/ 	.word	0x00000270


	//   ....[3]....
        /*04e8*/ 	.word	0x000201b0


	//   ....[4]....
        /*04ec*/ 	.word	0x00020240


	//   ....[5]....
        /*04f0*/ 	.word	0x000206c0


	//   ....[6]....
        /*04f4*/ 	.word	0x000206f0


	//   ....[7]....
        /*04f8*/ 	.word	0x00020900


	//   ....[8]....
        /*04fc*/ 	.word	0x000209f0


	//   ....[9]....
        /*0500*/ 	.word	0x00022ed0


	//   ....[10]....
        /*0504*/ 	.word	0x00022f60


	//----- nvinfo : EIATTR_COOP_GROUP_MASK_REGIDS
	.align		4
.L_733:
        /*0508*/ 	.byte	0x04, 0x29
        /*050a*/ 	.short	(.L_735 - .L_734)


	//   ....[0]....
.L_734:
        /*050c*/ 	.word	0xffffffff


	//   ....[1]....
        /*0510*/ 	.word	0xffffffff


	//   ....[2]....
        /*0514*/ 	.word	0xffffffff


	//   ....[3]....
        /*0518*/ 	.word	0xffffffff


	//   ....[4]....
        /*051c*/ 	.word	0xffffffff


	//   ....[5]....
        /*0520*/ 	.word	0xffffffff


	//   ....[6]....
        /*0524*/ 	.word	0xffffffff


	//   ....[7]....
        /*0528*/ 	.word	0xffffffff


	//   ....[8]....
        /*052c*/ 	.word	0xffffffff


	//   ....[9]....
        /*0530*/ 	.word	0xffffffff


	//   ....[10]....
        /*0534*/ 	.word	0xffffffff


	//   ....[11]....
        /*0538*/ 	.word	0xffffffff


	//   ....[12]....
        /*053c*/ 	.word	0xffffffff


	//   ....[13]....
        /*0540*/ 	.word	0xffffffff


	//   ....[14]....
        /*0544*/ 	.word	0xffffffff


	//   ....[15]....
        /*0548*/ 	.word	0xffffffff


	//   ....[16]....
        /*054c*/ 	.word	0xffffffff


	//   ....[17]....
        /*0550*/ 	.word	0xffffffff


	//   ....[18]....
        /*0554*/ 	.word	0xffffffff


	//   ....[19]....
        /*0558*/ 	.word	0xffffffff


	//   ....[20]....
        /*055c*/ 	.word	0xffffffff


	//   ....[21]....
        /*0560*/ 	.word	0xffffffff


	//   ....[22]....
        /*0564*/ 	.word	0xffffffff


	//   ....[23]....
        /*0568*/ 	.word	0xffffffff


	//   ....[24]....
        /*056c*/ 	.word	0xffffffff


	//   ....[25]....
        /*0570*/ 	.word	0xffffffff


	//   ....[26]....
        /*0574*/ 	.word	0xffffffff


	//   ....[27]....
        /*0578*/ 	.word	0xffffffff


	//   ....[28]....
        /*057c*/ 	.word	0xffffffff


	//   ....[29]....
        /*0580*/ 	.word	0xffffffff


	//   ....[30]....
        /*0584*/ 	.word	0xffffffff


	//   ....[31]....
        /*0588*/ 	.word	0xffffffff


	//   ....[32]....
        /*058c*/ 	.word	0xffffffff


	//   ....[33]....
        /*0590*/ 	.word	0xffffffff


	//   ....[34]....
        /*0594*/ 	.word	0xffffffff


	//   ....[35]....
        /*0598*/ 	.word	0xffffffff


	//   ....[36]....
        /*059c*/ 	.word	0xffffffff


	//   ....[37]....
        /*05a0*/ 	.word	0xffffffff


	//   ....[38]....
        /*05a4*/ 	.word	0xffffffff


	//   ....[39]....
        /*05a8*/ 	.word	0xffffffff


	//   ....[40]....
        /*05ac*/ 	.word	0xffffffff


	//   ....[41]....
        /*05b0*/ 	.word	0xffffffff


	//   ....[42]....
        /*05b4*/ 	.word	0xffffffff


	//   ....[43]....
        /*05b8*/ 	.word	0xffffffff


	//   ....[44]....
        /*05bc*/ 	.word	0xffffffff


	//   ....[45]....
        /*05c0*/ 	.word	0xffffffff


	//   ....[46]....
        /*05c4*/ 	.word	0xffffffff


	//   ....[47]....
        /*05c8*/ 	.word	0xffffffff


	//   ....[48]....
        /*05cc*/ 	.word	0xffffffff


	//   ....[49]....
        /*05d0*/ 	.word	0xffffffff


	//   ....[50]....
        /*05d4*/ 	.word	0xffffffff


	//   ....[51]....
        /*05d8*/ 	.word	0xffffffff


	//   ....[52]....
        /*05dc*/ 	.word	0xffffffff


	//   ....[53]....
        /*05e0*/ 	.word	0xffffffff


	//   ....[54]....
        /*05e4*/ 	.word	0x0500000f


	//   ....[55]....
        /*05e8*/ 	.word	0x0500000f


	//   ....[56]....
        /*05ec*/ 	.word	0x0500000f


	//   ....[57]....
        /*05f0*/ 	.word	0x0500000f


	//   ....[58]....
        /*05f4*/ 	.word	0x0500000f


	//   ....[59]....
        /*05f8*/ 	.word	0x0500000f


	//   ....[60]....
        /*05fc*/ 	.word	0x0500000f


	//   ....[61]....
        /*0600*/ 	.word	0x0500000f


	//   ....[62]....
        /*0604*/ 	.word	0x0500000f


	//   ....[63]....
        /*0608*/ 	.word	0x0500000f


	//   ....[64]....
        /*060c*/ 	.word	0x0500000f


	//   ....[65]....
        /*0610*/ 	.word	0x0500000f


	//   ....[66]....
        /*0614*/ 	.word	0x0500000f


	//   ....[67]....
        /*0618*/ 	.word	0x0500000f


	//   ....[68]....
        /*061c*/ 	.word	0x0500000f


	//   ....[69]....
        /*0620*/ 	.word	0x0500000f


	//   ....[70]....
        /*0624*/ 	.word	0x0500000f


	//   ....[71]....
        /*0628*/ 	.word	0x0500000f


	//   ....[72]....
        /*062c*/ 	.word	0x0500000f


	//   ....[73]....
        /*0630*/ 	.word	0x0500000f


	//   ....[74]....
        /*0634*/ 	.word	0x0500000f


	//   ....[75]....
        /*0638*/ 	.word	0x0500000f


	//   ....[76]....
        /*063c*/ 	.word	0x0500000f


	//   ....[77]....
        /*0640*/ 	.word	0x0500000f


	//   ....[78]....
        /*0644*/ 	.word	0x0500000f


	//   ....[79]....
        /*0648*/ 	.word	0x0500000f


	//   ....[80]....
        /*064c*/ 	.word	0x0500000f


	//   ....[81]....
        /*0650*/ 	.word	0x0500000f


	//----- nvinfo : EIATTR_COOP_GROUP_INSTR_OFFSETS
	.align		4
.L_735:
        /*0654*/ 	.byte	0x04, 0x28
        /*0656*/ 	.short	(.L_737 - .L_736)


	//   ....[0]....
.L_736:
        /*0658*/ 	.word	0x00000060


	//   ....[1]....
        /*065c*/ 	.word	0x000001d0


	//   ....[2]....
        /*0660*/ 	.word	0x00000220


	//   ....[3]....
        /*0664*/ 	.word	0x00000450


	//   ....[4]....
        /*0668*/ 	.word	0x000005b0


	//   ....[5]....
        /*066c*/ 	.word	0x000006d0


	//   ....[6]....
        /*0670*/ 	.word	0x00000830


	//   ....[7]....
        /*0674*/ 	.word	0x0000afb0


	//   ....[8]....
        /*0678*/ 	.word	0x00014590


	//   ....[9]....
        /*067c*/ 	.word	0x00014620


	//   ....[10]....
        /*0680*/ 	.word	0x000148b0


	//   ....[11]....
        /*0684*/ 	.word	0x000148d0


	//   ....[12]....
        /*0688*/ 	.word	0x00019ac0


	//   ....[13]....
        /*068c*/ 	.word	0x00019af0


	//   ....[14]....
        /*0690*/ 	.word	0x00019eb0


	//   ....[15]....
        /*0694*/ 	.word	0x00019ed0


	//   ....[16]....
        /*0698*/ 	.word	0x0001b630


	//   ....[17]....
        /*069c*/ 	.word	0x0001b640


	//   ....[18]....
        /*06a0*/ 	.word	0x0001b680


	//   ....[19]....
        /*06a4*/ 	.word	0x0001b690


	//   ....[20]....
        /*06a8*/ 	.word	0x0001e220


	//   ....[21]....
        /*06ac*/ 	.word	0x0001e3b0


	//   ....[22]....
        /*06b0*/ 	.word	0x0001e3e0


	//   ....[23]....
        /*06b4*/ 	.word	0x0001e420


	//   ....[24]....
        /*06b8*/ 	.word	0x0001e480


	//   ....[25]....
        /*06bc*/ 	.word	0x0001e4e0


	//   ....[26]....
        /*06c0*/ 	.word	0x0001e530


	//   ....[27]....
        /*06c4*/ 	.word	0x0001e6e0


	//   ....[28]....
        /*06c8*/ 	.word	0x0001e740


	//   ....[29]....
        /*06cc*/ 	.word	0x0001e780


	//   ....[30]....
        /*06d0*/ 	.word	0x0001e7c0


	//   ....[31]....
        /*06d4*/ 	.word	0x0001e7f0


	//   ....[32]....
        /*06d8*/ 	.word	0x0001e820


	//   ....[33]....
        /*06dc*/ 	.word	0x0001e8c0


	//   ....[34]....
        /*06e0*/ 	.word	0x0001e8f0


	//   ....[35]....
        /*06e4*/ 	.word	0x0001e980


	//   ....[36]....
        /*06e8*/ 	.word	0x00023410


	//   ....[37]....
        /*06ec*/ 	.word	0x00023420


	//   ....[38]....
        /*06f0*/ 	.word	0x00023530


	//   ....[39]....
        /*06f4*/ 	.word	0x00023590


	//   ....[40]....
        /*06f8*/ 	.word	0x000235d0


	//   ....[41]....
        /*06fc*/ 	.word	0x00023610


	//   ....[42]....
        /*0700*/ 	.word	0x00023640


	//   ....[43]....
        /*0704*/ 	.word	0x00023670


	//   ....[44]....
        /*0708*/ 	.word	0x00023800


	//   ....[45]....
        /*070c*/ 	.word	0x00023860


	//   ....[46]....
        /*0710*/ 	.word	0x000238a0


	//   ....[47]....
        /*0714*/ 	.word	0x000238e0


	//   ....[48]....
        /*0718*/ 	.word	0x00023910


	//   ....[49]....
        /*071c*/ 	.word	0x00023940


	//   ....[50]....
        /*0720*/ 	.word	0x00023a00


	//   ....[51]....
        /*0724*/ 	.word	0x00023a20


	//   ....[52]....
        /*0728*/ 	.word	0x00023a90


	//   ....[53]....
        /*072c*/ 	.word	0x00023ee0


	//   ....[54]....
        /*0730*/ 	.word	0x00024340


	//   ....[55]....
        /*0734*/ 	.word	0x000243e0


	//   ....[56]....
        /*0738*/ 	.word	0x00024480


	//   ....[57]....
        /*073c*/ 	.word	0x00024520


	//   ....[58]....
        /*0740*/ 	.word	0x00024610


	//   ....[59]....
        /*0744*/ 	.word	0x000246b0


	//   ....[60]....
        /*0748*/ 	.word	0x00024750


	//   ....[61]....
        /*074c*/ 	.word	0x000247f0


	//   ....[62]....
        /*0750*/ 	.word	0x00024a50


	//   ....[63]....
        /*0754*/ 	.word	0x00024d30


	//   ....[64]....
        /*0758*/ 	.word	0x00025150


	//   ....[65]....
        /*075c*/ 	.word	0x000251e0


	//   ....[66]....
        /*0760*/ 	.word	0x00025280


	//   ....[67]....
        /*0764*/ 	.word	0x00025330


	//   ....[68]....
        /*0768*/ 	.word	0x000253b0


	//   ....[69]....
        /*076c*/ 	.word	0x00025430


	//   ....[70]....
        /*0770*/ 	.word	0x000254b0


	//   ....[71]....
        /*0774*/ 	.word	0x00025530


	//   ....[72]....
        /*0778*/ 	.word	0x000255c0


	//   ....[73]....
        /*077c*/ 	.word	0x00025680


	//   ....[74]....
        /*0780*/ 	.word	0x00025700


	//   ....[75]....
        /*0784*/ 	.word	0x00025780


	//   ....[76]....
        /*0788*/ 	.word	0x00025800


	//   ....[77]....
        /*078c*/ 	.word	0x00025880


	//   ....[78]....
        /*0790*/ 	.word	0x000258f0


	//   ....[79]....
        /*0794*/ 	.word	0x00025990


	//   ....[80]....
        /*0798*/ 	.word	0x00025a20


	//   ....[81]....
        /*079c*/ 	.word	0x00025b40


	//----- nvinfo : EIATTR_REG_RECONFIG
	.align		4
.L_737:
        /*07a0*/ 	.byte	0x01, 0x54
	.zero		2


	//----- nvinfo : EIATTR_SYSCALL_OFFSETS
	.align		4
        /*07a4*/ 	.byte	0x04, 0x46
        /*07a6*/ 	.short	(.L_739 - .L_738)


	//   ....[0]....
.L_738:
        /*07a8*/ 	.word	0x000019b0


	//   ....[1]....
        /*07ac*/ 	.word	0x00001b00


	//   ....[2]....
        /*07b0*/ 	.word	0x0000b150


	//   ....[3]....
        /*07b4*/ 	.word	0x0000b5f0


	//   ....[4]....
        /*07b8*/ 	.word	0x000203d0


	//   ....[5]....
        /*07bc*/ 	.word	0x00020510


	//   ....[6]....
        /*07c0*/ 	.word	0x00020610


	//----- nvinfo : EIATTR_MBARRIER_INSTR_OFFSETS
	.align		4
.L_739:
        /*07c4*/ 	.byte	0x04, 0x39
        /*07c6*/ 	.short	(.L_741 - .L_740)


	//   ....[0]....
.L_740:
        /*07c8*/ 	.word	0x00000300
        /*07cc*/ 	.word	0x000000ff
        /*07d0*/ 	.word	0x00036800
        /*07d4*/ 	.short	0x0100
        /*07d6*/ 	.byte	0x08
	.zero		1


	//   ....[1]....
        /*07d8*/ 	.word	0x00000310
        /*07dc*/ 	.word	0x000000ff
        /*07e0*/ 	.word	0x00036820
        /*07e4*/ 	.short	0x0100
        /*07e6*/ 	.byte	0x08
	.zero		1


	//   ....[2]....
        /*07e8*/ 	.word	0x00000400
        /*07ec*/ 	.word	0x000000ff
        /*07f0*/ 	.word	0x00036830
        /*07f4*/ 	.short	0x0100
        /*07f6*/ 	.byte	0x08
	.zero		1


	//   ....[3]....
        /*07f8*/ 	.word	0x00000410
        /*07fc*/ 	.word	0x000000ff
        /*0800*/ 	.word	0x00036840
        /*0804*/ 	.short	0x0100
        /*0806*/ 	.byte	0x08
	.zero		1


	//   ....[4]....
        /*0808*/ 	.word	0x00000420
        /*080c*/ 	.word	0x000000ff
        /*0810*/ 	.word	0x00036838
        /*0814*/ 	.short	0x0100
        /*0816*/ 	.byte	0x08
	.zero		1


	//   ....[5]....
        /*0818*/ 	.word	0x00000430
        /*081c*/ 	.word	0x000000ff
        /*0820*/ 	.word	0x00036848
        /*0824*/ 	.short	0x0100
        /*0826*/ 	.byte	0x08
	.zero		1


	//   ....[6]....
        /*0828*/ 	.word	0x00000560
        /*082c*/ 	.word	0x000000ff
        /*0830*/ 	.word	0x00036850
        /*0834*/ 	.short	0x0100
        /*0836*/ 	.byte	0x08
	.zero		1


	//   ....[7]....
        /*0838*/ 	.word	0x00000570
        /*083c*/ 	.word	0x000000ff
        /*0840*/ 	.word	0x00036860
        /*0844*/ 	.short	0x0100
        /*0846*/ 	.byte	0x08
	.zero		1


	//   ....[8]....
        /*0848*/ 	.word	0x00000580
        /*084c*/ 	.word	0x000000ff
        /*0850*/ 	.word	0x00036858
        /*0854*/ 	.short	0x0100
        /*0856*/ 	.byte	0x08
	.zero		1


	//   ....[9]....
        /*0858*/ 	.word	0x00000590
        /*085c*/ 	.word	0x000000ff
        /*0860*/ 	.word	0x00036868
        /*0864*/ 	.short	0x0100
        /*0866*/ 	.byte	0x08
	.zero		1


	//   ....[10]....
        /*0868*/ 	.word	0x00000680
        /*086c*/ 	.word	0x000000ff
        /*0870*/ 	.word	0x00036870
        /*0874*/ 	.short	0x0100
        /*0876*/ 	.byte	0x06
	.zero		1


	//   ....[11]....
        /*0878*/ 	.word	0x00000690
        /*087c*/ 	.word	0x000000ff
        /*0880*/ 	.word	0x00036880
        /*0884*/ 	.short	0x0100
        /*0886*/ 	.byte	0x06
	.zero		1


	//   ....[12]....
        /*0888*/ 	.word	0x000006a0
        /*088c*/ 	.word	0x000000ff
        /*0890*/ 	.word	0x00036878
        /*0894*/ 	.short	0x0100
        /*0896*/ 	.byte	0x06
	.zero		1


	//   ....[13]....
        /*0898*/ 	.word	0x000006b0
        /*089c*/ 	.word	0x000000ff
        /*08a0*/ 	.word	0x00036888
        /*08a4*/ 	.short	0x0100
        /*08a6*/ 	.byte	0x06
	.zero		1


	//   ....[14]....
        /*08a8*/ 	.word	0x000007e0
        /*08ac*/ 	.word	0x000000ff
        /*08b0*/ 	.word	0x00036890
        /*08b4*/ 	.short	0x0100
        /*08b6*/ 	.byte	0x08
	.zero		1


	//   ....[15]....
        /*08b8*/ 	.word	0x000007f0
        /*08bc*/ 	.word	0x000000ff
        /*08c0*/ 	.word	0x000368a0
        /*08c4*/ 	.short	0x0100
        /*08c6*/ 	.byte	0x08
	.zero		1


	//   ....[16]....
        /*08c8*/ 	.word	0x00000800
        /*08cc*/ 	.word	0x000000ff
        /*08d0*/ 	.word	0x00036898
        /*08d4*/ 	.short	0x0100
        /*08d6*/ 	.byte	0x08
	.zero		1


	//   ....[17]....
        /*08d8*/ 	.word	0x00000810
        /*08dc*/ 	.word	0x000000ff
        /*08e0*/ 	.word	0x000368a8
        /*08e4*/ 	.short	0x0100
        /*08e6*/ 	.byte	0x08
	.zero		1


	//   ....[18]....
        /*08e8*/ 	.word	0x00000940
        /*08ec*/ 	.word	0x000000ff
        /*08f0*/ 	.word	0x000368b0
        /*08f4*/ 	.short	0x0100
        /*08f6*/ 	.byte	0x08
	.zero		1


	//   ....[19]....
        /*08f8*/ 	.word	0x00000950
        /*08fc*/ 	.word	0x000000ff
        /*0900*/ 	.word	0x000368c0
        /*0904*/ 	.short	0x0100
        /*0906*/ 	.byte	0x08
	.zero		1


	//   ....[20]....
        /*0908*/ 	.word	0x00000960
        /*090c*/ 	.word	0x000000ff
        /*0910*/ 	.word	0x000368b8
        /*0914*/ 	.short	0x0100
        /*0916*/ 	.byte	0x08
	.zero		1


	//   ....[21]....
        /*0918*/ 	.word	0x00000970
        /*091c*/ 	.word	0x000000ff
        /*0920*/ 	.word	0x000368c8
        /*0924*/ 	.short	0x0100
        /*0926*/ 	.byte	0x08
	.zero		1


	//   ....[22]....
        /*0928*/ 	.word	0x00003850
        /*092c*/ 	.word	0x0000002b
        /*0930*/ 	.word	0x00036890
        /*0934*/ 	.short	0x010a
        /*0936*/ 	.byte	0x3f
	.zero		1


	//   ....[23]....
        /*0938*/ 	.word	0x00006e00
        /*093c*/ 	.word	0x0000002b
        /*0940*/ 	.word	0x00036890
        /*0944*/ 	.short	0x010a
        /*0946*/ 	.byte	0x3f
	.zero		1


	//   ....[24]....
        /*0948*/ 	.word	0x0000a0a0
        /*094c*/ 	.word	0x0000002b
        /*0950*/ 	.word	0x00036890
        /*0954*/ 	.short	0x010a
        /*0956*/ 	.byte	0x3f
	.zero		1


	//   ....[25]....
        /*0958*/ 	.word	0x0000a470
        /*095c*/ 	.word	0x0000002c
        /*0960*/ 	.word	0x00000000
        /*0964*/ 	.short	0x0101
        /*0966*/ 	.byte	0x3f
	.zero		1


	//   ....[26]....
        /*0968*/ 	.word	0x0000a4b0
        /*096c*/ 	.word	0x0000002b
        /*0970*/ 	.word	0x000368b0
        /*0974*/ 	.short	0x010a
        /*0976*/ 	.byte	0x3f
	.zero		1


	//   ....[27]....
        /*0978*/ 	.word	0x0000ab20
        /*097c*/ 	.word	0x0000002b
        /*0980*/ 	.word	0x00000000
        /*0984*/ 	.short	0x0101
        /*0986*/ 	.byte	0x3f
	.zero		1


	//   ....[28]....
        /*0988*/ 	.word	0x0000b1d0
        /*098c*/ 	.word	0x00000012
        /*0990*/ 	.word	0x00036800
        /*0994*/ 	.short	0x010a
        /*0996*/ 	.byte	0x3f
	.zero		1


	//   ....[29]....
        /*0998*/ 	.word	0x0000b220
        /*099c*/ 	.word	0x00000012
        /*09a0*/ 	.word	0x00036800
        /*09a4*/ 	.short	0x010a
        /*09a6*/ 	.byte	0x3f
	.zero		1


	//   ....[30]....
        /*09a8*/ 	.word	0x0000be40
        /*09ac*/ 	.word	0x00000012
        /*09b0*/ 	.word	0x00036800
        /*09b4*/ 	.short	0x010a
        /*09b6*/ 	.byte	0x3f
	.zero		1


	//   ....[31]....
        /*09b8*/ 	.word	0x0000e6c0
        /*09bc*/ 	.word	0x00000012
        /*09c0*/ 	.word	0x00036800
        /*09c4*/ 	.short	0x010a
        /*09c6*/ 	.byte	0x3f
	.zero		1


	//   ....[32]....
        /*09c8*/ 	.word	0x00010b70
        /*09cc*/ 	.word	0x00000003
        /*09d0*/ 	.word	0x00036830
        /*09d4*/ 	.short	0x010a
        /*09d6*/ 	.byte	0x3f
	.zero		1


	//   ....[33]....
        /*09d8*/ 	.word	0x00010bf0
        /*09dc*/ 	.word	0x00000003
        /*09e0*/ 	.word	0x00036830
        /*09e4*/ 	.short	0x010a
        /*09e6*/ 	.byte	0x3f
	.zero		1


	//   ....[34]....
        /*09e8*/ 	.word	0x00014ef0
        /*09ec*/ 	.word	0x00000003
        /*09f0*/ 	.word	0x00000000
        /*09f4*/ 	.short	0x0101
        /*09f6*/ 	.byte	0x3f
	.zero		1


	//   ....[35]....
        /*09f8*/ 	.word	0x00015f60
        /*09fc*/ 	.word	0x0000000d
        /*0a00*/ 	.word	0x00036830
        /*0a04*/ 	.short	0x010a
        /*0a06*/ 	.byte	0x3f
	.zero		1


	//   ....[36]....
        /*0a08*/ 	.word	0x00015fe0
        /*0a0c*/ 	.word	0x0000000d
        /*0a10*/ 	.word	0x00036830
        /*0a14*/ 	.short	0x010a
        /*0a16*/ 	.byte	0x3f
	.zero		1


	//   ....[37]....
        /*0a18*/ 	.word	0x00019650
        /*0a1c*/ 	.word	0x0000000b
        /*0a20*/ 	.word	0x00036850
        /*0a24*/ 	.short	0x010a
        /*0a26*/ 	.byte	0x3f
	.zero		1


	//   ....[38]....
        /*0a28*/ 	.word	0x000196a0
        /*0a2c*/ 	.word	0x0000000b
        /*0a30*/ 	.word	0x00036850
        /*0a34*/ 	.short	0x010a
        /*0a36*/ 	.byte	0x3f
	.zero		1


	//   ....[39]....
        /*0a38*/ 	.word	0x0001a5f0
        /*0a3c*/ 	.word	0x0000000f
        /*0a40*/ 	.word	0x00000000
        /*0a44*/ 	.short	0x0101
        /*0a46*/ 	.byte	0x3f
	.zero		1


	//   ....[40]....
        /*0a48*/ 	.word	0x0001a6b0
        /*0a4c*/ 	.word	0x0000000f
        /*0a50*/ 	.word	0x00000000
        /*0a54*/ 	.short	0x0101
        /*0a56*/ 	.byte	0x3f
	.zero		1


	//   ....[41]....
        /*0a58*/ 	.word	0x0001b230
        /*0a5c*/ 	.word	0x0000000b
        /*0a60*/ 	.word	0x00036850
        /*0a64*/ 	.short	0x010a
        /*0a66*/ 	.byte	0x3f
	.zero		1


	//   ....[42]....
        /*0a68*/ 	.word	0x0001b2d0
        /*0a6c*/ 	.word	0x0000000b
        /*0a70*/ 	.word	0x00036850
        /*0a74*/ 	.short	0x010a
        /*0a76*/ 	.byte	0x3f
	.zero		1


	//   ....[43]....
        /*0a78*/ 	.word	0x0001b810
        /*0a7c*/ 	.word	0x0000000c
        /*0a80*/ 	.word	0x00000000
        /*0a84*/ 	.short	0x0101
        /*0a86*/ 	.byte	0x3f
	.zero		1


	//   ....[44]....
        /*0a88*/ 	.word	0x0001d0c0
        /*0a8c*/ 	.word	0x00000000
        /*0a90*/ 	.word	0x00000000
        /*0a94*/ 	.short	0x0101
        /*0a96*/ 	.byte	0x3f
	.zero		1


	//   ....[45]....
        /*0a98*/ 	.word	0x0001f4e0
        /*0a9c*/ 	.word	0x00000009
        /*0aa0*/ 	.word	0x00036820
        /*0aa4*/ 	.short	0x010a
        /*0aa6*/ 	.byte	0x3f
	.zero		1


	//   ....[46]....
        /*0aa8*/ 	.word	0x0001f570
        /*0aac*/ 	.word	0x00000005
        /*0ab0*/ 	.word	0x000368a0
        /*0ab4*/ 	.short	0x010a
        /*0ab6*/ 	.byte	0x3f
	.zero		1


	//   ....[47]....
        /*0ab8*/ 	.word	0x0001f7f0
        /*0abc*/ 	.word	0x00000005
        /*0ac0*/ 	.word	0x000368c0
        /*0ac4*/ 	.short	0x010a
        /*0ac6*/ 	.byte	0x3f
	.zero		1


	//   ....[48]....
        /*0ac8*/ 	.word	0x0001fb90
        /*0acc*/ 	.word	0x00000006
        /*0ad0*/ 	.word	0x000368a0
        /*0ad4*/ 	.short	0x010a
        /*0ad6*/ 	.byte	0x3f
	.zero		1


	//   ....[49]....
        /*0ad8*/ 	.word	0x0001fdf0
        /*0adc*/ 	.word	0x00000006
        /*0ae0*/ 	.word	0x000368c0
        /*0ae4*/ 	.short	0x010a
        /*0ae6*/ 	.byte	0x3f
	.zero		1


	//   ....[50]....
        /*0ae8*/ 	.word	0x00020d50
        /*0aec*/ 	.word	0x00000006
        /*0af0*/ 	.word	0x00036840
        /*0af4*/ 	.short	0x010a
        /*0af6*/ 	.byte	0x3f
	.zero		1


	//   ....[51]....
        /*0af8*/ 	.word	0x00021310
        /*0afc*/ 	.word	0x00000007
        /*0b00*/ 	.word	0x00036820
        /*0b04*/ 	.short	0x010a
        /*0b06*/ 	.byte	0x3f
	.zero		1


	//   ....[52]....
        /*0b08*/ 	.word	0x00021660
        /*0b0c*/ 	.word	0x00000008
        /*0b10*/ 	.word	0x00036840
        /*0b14*/ 	.short	0x010a
        /*0b16*/ 	.byte	0x3f
	.zero		1


	//   ....[53]....
        /*0b18*/ 	.word	0x00021960
        /*0b1c*/ 	.word	0x00000008
        /*0b20*/ 	.word	0x00036860
        /*0b24*/ 	.short	0x010a
        /*0b26*/ 	.byte	0x3f
	.zero		1


	//   ....[54]....
        /*0b28*/ 	.word	0x00021f80
        /*0b2c*/ 	.word	0x00000002
        /*0b30*/ 	.word	0x00036840
        /*0b34*/ 	.short	0x010a
        /*0b36*/ 	.byte	0x3f
	.zero		1


	//   ....[55]....
        /*0b38*/ 	.word	0x00022280
        /*0b3c*/ 	.word	0x00000002
        /*0b40*/ 	.word	0x00036860
        /*0b44*/ 	.short	0x010a
        /*0b46*/ 	.byte	0x3f
	.zero		1


	//   ....[56]....
        /*0b48*/ 	.word	0x00022810
        /*0b4c*/ 	.word	0x00000002
        /*0b50*/ 	.word	0x00036840
        /*0b54*/ 	.short	0x010a
        /*0b56*/ 	.byte	0x3f
	.zero		1


	//   ....[57]....
        /*0b58*/ 	.word	0x00022b00
        /*0b5c*/ 	.word	0x00000002
        /*0b60*/ 	.word	0x00036860
        /*0b64*/ 	.short	0x010a
        /*0b66*/ 	.byte	0x3f
	.zero		1


	//   ....[58]....
        /*0b68*/ 	.word	0x00023020
        /*0b6c*/ 	.word	0x00000003
        /*0b70*/ 	.word	0x00036860
        /*0b74*/ 	.short	0x010a
        /*0b76*/ 	.byte	0x3f
	.zero		1


	//   ....[59]....
        /*0b78*/ 	.word	0x00023e60
        /*0b7c*/ 	.word	0x00000000
        /*0b80*/ 	.word	0x00036820
        /*0b84*/ 	.short	0x010a
        /*0b86*/ 	.byte	0x3f
	.zero		1


	//   ....[60]....
        /*0b88*/ 	.word	0x00024030
        /*0b8c*/ 	.word	0x00000006
        /*0b90*/ 	.word	0x00000000
        /*0b94*/ 	.short	0x010a
        /*0b96*/ 	.byte	0x3f
	.zero		1


	//   ....[61]....
        /*0b98*/ 	.word	0x000240a0
        /*0b9c*/ 	.word	0x00000007
        /*0ba0*/ 	.word	0x00000000
        /*0ba4*/ 	.short	0x010a
        /*0ba6*/ 	.byte	0x3f
	.zero		1


	//   ....[62]....
        /*0ba8*/ 	.word	0x00024110
        /*0bac*/ 	.word	0x00000004
        /*0bb0*/ 	.word	0x00000000
        /*0bb4*/ 	.short	0x010a
        /*0bb6*/ 	.byte	0x3f
	.zero		1


	//   ....[63]....
        /*0bb8*/ 	.word	0x00024140
        /*0bbc*/ 	.word	0x00000003
        /*0bc0*/ 	.word	0x00000000
        /*0bc4*/ 	.short	0x010a
        /*0bc6*/ 	.byte	0x3f
	.zero		1


	//   ....[64]....
        /*0bc8*/ 	.word	0x000241a0
        /*0bcc*/ 	.word	0x0000002b
        /*0bd0*/ 	.word	0x00036890
        /*0bd4*/ 	.short	0x010a
        /*0bd6*/ 	.byte	0x3f
	.zero		1


	//   ....[65]....
        /*0bd8*/ 	.word	0x000241f0
        /*0bdc*/ 	.word	0x0000002b
        /*0be0*/ 	.word	0x00036890
        /*0be4*/ 	.short	0x010a
        /*0be6*/ 	.byte	0x3f
	.zero		1


	//   ....[66]....
        /*0be8*/ 	.word	0x00024240
        /*0bec*/ 	.word	0x0000002b
        /*0bf0*/ 	.word	0x00036890
        /*0bf4*/ 	.short	0x010a
        /*0bf6*/ 	.byte	0x3f
	.zero		1


	//   ....[67]....
        /*0bf8*/ 	.word	0x00024290
        /*0bfc*/ 	.word	0x0000002b
        /*0c00*/ 	.word	0x000368b0
        /*0c04*/ 	.short	0x010a
        /*0c06*/ 	.byte	0x3f
	.zero		1


	//   ....[68]....
        /*0c08*/ 	.word	0x00024560
        /*0c0c*/ 	.word	0x00000012
        /*0c10*/ 	.word	0x00036800
        /*0c14*/ 	.short	0x010a
        /*0c16*/ 	.byte	0x3f
	.zero		1


	//   ....[69]....
        /*0c18*/ 	.word	0x00024830
        /*0c1c*/ 	.word	0x00000012
        /*0c20*/ 	.word	0x00036800
        /*0c24*/ 	.short	0x010a
        /*0c26*/ 	.byte	0x3f
	.zero		1


	//   ....[70]....
        /*0c28*/ 	.word	0x00024880
        /*0c2c*/ 	.word	0x00000003
        /*0c30*/ 	.word	0x00036830
        /*0c34*/ 	.short	0x010a
        /*0c36*/ 	.byte	0x3f
	.zero		1


	//   ....[71]....
        /*0c38*/ 	.word	0x000248d0
        /*0c3c*/ 	.word	0x0000000d
        /*0c40*/ 	.word	0x00036830
        /*0c44*/ 	.short	0x010a
        /*0c46*/ 	.byte	0x3f
	.zero		1


	//   ....[72]....
        /*0c48*/ 	.word	0x00024920
        /*0c4c*/ 	.word	0x0000000b
        /*0c50*/ 	.word	0x00036850
        /*0c54*/ 	.short	0x010a
        /*0c56*/ 	.byte	0x3f
	.zero		1


	//   ....[73]....
        /*0c58*/ 	.word	0x00024970
        /*0c5c*/ 	.word	0x0000000b
        /*0c60*/ 	.word	0x00036850
        /*0c64*/ 	.short	0x010a
        /*0c66*/ 	.byte	0x3f
	.zero		1


	//   ....[74]....
        /*0c68*/ 	.word	0x00024b10
        /*0c6c*/ 	.word	0x00000009
        /*0c70*/ 	.word	0x00036820
        /*0c74*/ 	.short	0x010a
        /*0c76*/ 	.byte	0x3f
	.zero		1


	//   ....[75]....
        /*0c78*/ 	.word	0x00024b60
        /*0c7c*/ 	.word	0x00000005
        /*0c80*/ 	.word	0x000368a0
        /*0c84*/ 	.short	0x010a
        /*0c86*/ 	.byte	0x3f
	.zero		1


	//   ....[76]....
        /*0c88*/ 	.word	0x00024bb0
        /*0c8c*/ 	.word	0x00000005
        /*0c90*/ 	.word	0x000368c0
        /*0c94*/ 	.short	0x010a
        /*0c96*/ 	.byte	0x3f
	.zero		1


	//   ....[77]....
        /*0c98*/ 	.word	0x00024c00
        /*0c9c*/ 	.word	0x00000006
        /*0ca0*/ 	.word	0x000368a0
        /*0ca4*/ 	.short	0x010a
        /*0ca6*/ 	.byte	0x3f
	.zero		1


	//   ....[78]....
        /*0ca8*/ 	.word	0x00024c50
        /*0cac*/ 	.word	0x00000006
        /*0cb0*/ 	.word	0x000368c0
        /*0cb4*/ 	.short	0x010a
        /*0cb6*/ 	.byte	0x3f
	.zero		1


	//   ....[79]....
        /*0cb8*/ 	.word	0x00024df0
        /*0cbc*/ 	.word	0x00000006
        /*0cc0*/ 	.word	0x00036840
        /*0cc4*/ 	.short	0x010a
        /*0cc6*/ 	.byte	0x3f
	.zero		1


	//   ....[80]....
        /*0cc8*/ 	.word	0x00024e70
        /*0ccc*/ 	.word	0x00000006
        /*0cd0*/ 	.word	0x00036820
        /*0cd4*/ 	.short	0x010a
        /*0cd6*/ 	.byte	0x3f
	.zero		1


	//   ....[81]....
        /*0cd8*/ 	.word	0x00024ec0
        /*0cdc*/ 	.word	0x00000008
        /*0ce0*/ 	.word	0x00036840
        /*0ce4*/ 	.short	0x010a
        /*0ce6*/ 	.byte	0x3f
	.zero		1


	//   ....[82]....
        /*0ce8*/ 	.word	0x00024f10
        /*0cec*/ 	.word	0x00000008
        /*0cf0*/ 	.word	0x00036860
        /*0cf4*/ 	.short	0x010a
        /*0cf6*/ 	.byte	0x3f
	.zero		1


	//   ....[83]....
        /*0cf8*/ 	.word	0x00024f60
        /*0cfc*/ 	.word	0x00000002
        /*0d00*/ 	.word	0x00036840
        /*0d04*/ 	.short	0x010a
        /*0d06*/ 	.byte	0x3f
	.zero		1


	//   ....[84]....
        /*0d08*/ 	.word	0x00024fb0
        /*0d0c*/ 	.word	0x00000002
        /*0d10*/ 	.word	0x00036860
        /*0d14*/ 	.short	0x010a
        /*0d16*/ 	.byte	0x3f
	.zero		1


	//   ....[85]....
        /*0d18*/ 	.word	0x00025000
        /*0d1c*/ 	.word	0x00000002
        /*0d20*/ 	.word	0x00036840
        /*0d24*/ 	.short	0x010a
        /*0d26*/ 	.byte	0x3f
	.zero		1


	//   ....[86]....
        /*0d28*/ 	.word	0x00025050
        /*0d2c*/ 	.word	0x00000002
        /*0d30*/ 	.word	0x00036860
        /*0d34*/ 	.short	0x010a
        /*0d36*/ 	.byte	0x3f
	.zero		1


	//   ....[87]....
        /*0d38*/ 	.word	0x000250a0
        /*0d3c*/ 	.word	0x00000003
        /*0d40*/ 	.word	0x00036860
        /*0d44*/ 	.short	0x010a
        /*0d46*/ 	.byte	0x3f
	.zero		1


	//   ....[88]....
        /*0d48*/ 	.word	0x00025a60
        /*0d4c*/ 	.word	0x00000000
        /*0d50*/ 	.word	0x00036820
        /*0d54*/ 	.short	0x010a
        /*0d56*/ 	.byte	0x3f
	.zero		1


	//   ....[89]....
        /*0d58*/ 	.word	0x00025c00
        /*0d5c*/ 	.word	0x00000006
        /*0d60*/ 	.word	0x00000000
        /*0d64*/ 	.short	0x010a
        /*0d66*/ 	.byte	0x3f
	.zero		1


	//   ....[90]....
        /*0d68*/ 	.word	0x00025c50
        /*0d6c*/ 	.word	0x00000007
        /*0d70*/ 	.word	0x00000000
        /*0d74*/ 	.short	0x010a
        /*0d76*/ 	.byte	0x3f
	.zero		1


	//   ....[91]....
        /*0d78*/ 	.word	0x00025ca0
        /*0d7c*/ 	.word	0x00000004
        /*0d80*/ 	.word	0x00000000
        /*0d84*/ 	.short	0x010a
        /*0d86*/ 	.byte	0x3f
	.zero		1


	//----- nvinfo : EIATTR_NUM_MBARRIERS
	.align		4
.L_741:
        /*0d88*/ 	.byte	0x03, 0x38
        /*0d8a*/ 	.short	0x0016


	//----- nvinfo : EIATTR_EXIT_INSTR_OFFSETS
	.align		4
        /*0d8c*/ 	.byte	0x04, 0x1c
        /*0d8e*/ 	.short	(.L_743 - .L_742)


	//   ....[0]....
.L_742:
        /*0d90*/ 	.word	0x00024190


	//----- nvinfo : EIATTR_MAX_THREADS
	.align		4
.L_743:
        /*0d94*/ 	.byte	0x04, 0x05
        /*0d96*/ 	.short	(.L_745 - .L_744)
.L_744:
        /*0d98*/ 	.word	0x00000180
        /*0d9c*/ 	.word	0x00000001
        /*0da0*/ 	.word	0x00000001


	//----- nvinfo : EIATTR_CRS_STACK_SIZE
	.align		4
.L_745:
        /*0da4*/ 	.byte	0x04, 0x1e
        /*0da6*/ 	.short	(.L_747 - .L_746)
.L_746:
        /*0da8*/ 	.word	0x00000000


	//----- nvinfo : EIATTR_CBANK_PARAM_SIZE
	.align		4
.L_747:
        /*0dac*/ 	.byte	0x03, 0x19
        /*0dae*/ 	.short	0x0a70


	//----- nvinfo : EIATTR_PARAM_CBANK
	.align		4
        /*0db0*/ 	.byte	0x04, 0x0a
        /*0db2*/ 	.short	(.L_749 - .L_748)
	.align		4
.L_748:
        /*0db4*/ 	.word	index@(.nv.constant0._ZN7cutlass13device_kernelIN5flash11enable_sm90INS1_16FlashAttnFwdSm90INS1_25CollectiveMainloopFwdSm90ILi2EN4cute5tupleIJNS5_1CILi1EEES8_S8_EEENS6_IJNS7_ILi128EEENS7_ILi112EEENS7_ILi192EEEEEELi192ENS_10bfloat16_tEfNS_4arch4Sm90ELb0ELb0ELb0ELb1ELb0ELb1ELb0ELb1ELb1ELb0ELb0ELb0EEENS1_21CollectiveEpilogueFwdINS6_IJSA_SC_SB_EEES9_SE_SG_Li256ELb1ELb0ELb0ELb0EEENS1_36VarlenDynamicPersistentTileSchedulerILi128ELi112ELi256ELi32ELb0ELb0ELb1ELb0ELb1ELb1EEEEEEEEEvNT_6ParamsE)
        /*0db8*/ 	.short	0x0210
        /*0dba*/ 	.short	0x0a70


	//----- nvinfo : EIATTR_SW_WAR
	.align		4
.L_749:
        /*0dbc*/ 	.byte	0x04, 0x36
        /*0dbe*/ 	.short	(.L_751 - .L_750)
.L_750:
        /*0dc0*/ 	.word	0x00000008
.L_751:


//--------------------- .nv.info._ZN7cutlass13device_kernelIN5flash11enable_sm90INS1_16FlashAttnFwdSm90INS1_25CollectiveMainloopFwdSm90ILi2EN4cute5tupleIJNS5_1CILi1EEES8_S8_EEENS6_IJNS7_ILi128EEENS7_ILi96EEENS7_ILi192EEEEEELi192ENS_10bfloat16_tEfNS_4arch4Sm90ELb0ELb1ELb0ELb0ELb0ELb0ELb0ELb1ELb1ELb0ELb0ELb0EEENS1_21CollectiveEpilogueFwdINS6_IJSA_SC_SB_EEES9_SE_SG_Li256ELb0ELb0ELb0ELb0EEENS1_30DynamicPersistentTileSchedulerILi256ELi32ELb0ELb0ELb1EEEEEEEEEvNT_6ParamsE --------------------------
	.section	.nv.info._ZN7cutlass13device_kernelIN5flash11enable_sm90INS1_16FlashAttnFwdSm90INS1_25CollectiveMainloopFwdSm90ILi2EN4cute5tupleIJNS5_1CILi1EEES8_S8_EEENS6_IJNS7_ILi128EEENS7_ILi96EEENS7_ILi192EEEEEELi192ENS_10bfloat16_tEfNS_4arch4Sm90ELb0ELb1ELb0ELb0ELb0ELb0ELb0ELb1ELb1ELb0ELb0ELb0EEENS1_21CollectiveEpilogueFwdINS6_IJSA_SC_SB_EEES9_SE_SG_Li256ELb0ELb0ELb0ELb0EEENS1_30DynamicPersistentTileSchedulerILi256ELi32ELb0ELb0ELb1EEEEEEEEEvNT_6ParamsE,"",@"SHT_CUDA_INFO"
	.sectionflags	@""
	.align	4


	//----- nvinfo : EIATTR_CUDA_API_VERSION
	.align		4
        /*0000*/ 	.byte	0x04, 0x37
        /*0002*/ 	.short	(.L_753 - .L_752)
.L_752:
        /*0004*/ 	.word	0x00000082


	//----- nvinfo : EIATTR_KPARAM_INFO
	.align		4
.L_753:
        /*0008*/ 	.byte	0x04, 0x17
        /*000a*/ 	.short	(.L_755 - .L_754)
.L_754:
        /*000c*/ 	.word	0x00000000
        /*0010*/ 	.short	0x0000
        /*0012*/ 	.short	0x0070
        /*0014*/ 	.byte	0x00, 0xf0, 0x01, 0x2e


	//----- nvinfo : EIATTR_SPARSE_MMA_MASK
	.align		4
.L_755:
        /*0018*/ 	.byte	0x03, 0x50
        /*001a*/ 	.short	0x0000


	//----- nvinfo : EIATTR_MAXREG_COUNT
	.align		4
        /*001c*/ 	.byte	0x03, 0x1b
        /*001e*/ 	.short	0x00a8


	//----- nvinfo : EIATTR_NUM_BARRIERS
	.align		4
        /*0020*/ 	.byte	0x02, 0x4c
        /*0022*/ 	.byte	0x09
	.zero		1


	//----- nvinfo : EIATTR_EXTERNS
	.align		4
        /*0024*/ 	.byte	0x04, 0x0f
        /*0026*/ 	.short	(.L_757 - .L_756)


	//   ....[0]....
	.align		4
.L_756:
        /*0028*/ 	.word	index@(__assertfail)


	//----- nvinfo : EIATTR_ANNOTATIONS
	.align		4
.L_757:
        /*002c*/ 	.byte	0x04, 0x55
        /*002e*/ 	.short	(.L_759 - .L_758)


	//   ....[0]....
.L_758:
        /*0030*/ 	.word	0x00000001
        /*0034*/ 	.byte	0x80, 0x09, 0x00, 0x00, 0x01, 0x00, 0x00, 0x00, 0x50, 0x0a, 0x00, 0x00, 0x01, 0x00, 0x00, 0x00
        /*0044*/ 	.byte	0xf0, 0x20, 0x01, 0x00


	//----- nvinfo : EIATTR_MERCURY_ISA_VERSION
	.align		4
.L_759:
        /*0048*/ 	.byte	0x03, 0x5f
        /*004a*/ 	.short	0x0101


	//----- nvinfo : EIATTR_INT_WARP_WIDE_INSTR_OFFSETS
	.align		4
        /*004c*/ 	.byte	0x04, 0x31
        /*004e*/ 	.short	(.L_761 - .L_760)


	//   ....[0]....
.L_760:
        /*0050*/ 	.word	0x00000190


	//   ....[1]....
        /*0054*/ 	.word	0x000001c0


	//   ....[2]....
        /*0058*/ 	.word	0x000001d0


	//   ....[3]....
        /*005c*/ 	.word	0x0000f690


	//   ....[4]....
        /*0060*/ 	.word	0x0000f720


	//   ....[5]....
        /*0064*/ 	.word	0x0000fc90


	//   ....[6]....
        /*0068*/ 	.word	0x00011aa0


	//   ....[7]....
        /*006c*/ 	.word	0x00011b30


	//----- nvinfo : EIATTR_COOP_GROUP_MASK_REGIDS
	.align		4
.L_761:
        /*0070*/ 	.byte	0x04, 0x29
        /*0072*/ 	.short	(.L_763 - .L_762)


	//   ....[0]....
.L_762:
        /*0074*/ 	.word	0xffffffff


	//   ....[1]....
        /*0078*/ 	.word	0xffffffff


	//   ....[2]....
        /*007c*/ 	.word	0xffffffff


	//   ....[3]....
        /*0080*/ 	.word	0xffffffff


	//   ....[4]....
        /*0084*/ 	.word	0xffffffff


	//   ....[5]....
        /*0088*/ 	.word	0xffffffff


	//   ....[6]....
        /*008c*/ 	.word	0xffffffff


	//   ....[7]....
        /*0090*/ 	.word	0xffffffff


	//   ....[8]....
        /*0094*/ 	.word	0xffffffff


	//   ....[9]....
        /*0098*/ 	.word	0xffffffff


	//   ....[10]....
        /*009c*/ 	.word	0xffffffff


	//   ....[11]....
        /*00a0*/ 	.word	0xffffffff


	//   ....[12]....
        /*00a4*/ 	.word	0xffffffff


	//   ....[13]....
        /*00a8*/ 	.word	0xffffffff


	//   ....[14]....
        /*00ac*/ 	.word	0xffffffff


	//   ....[15]....
        /*00b0*/ 	.word	0xffffffff


	//   ....[16]....
        /*00b4*/ 	.word	0xffffffff


	//   ....[17]....
        /*00b8*/ 	.word	0xffffffff


	//   ....[18]....
        /*00bc*/ 	.word	0xffffffff


	//   ....[19]....
        /*00c0*/ 	.word	0xffffffff


	//   ....[20]....
        /*00c4*/ 	.word	0xffffffff


	//   ....[21]....
        /*00c8*/ 	.word	0xffffffff


	//   ....[22]....
        /*00cc*/ 	.word	0xffffffff


	//   ....[23]....
        /*00d0*/ 	.word	0xffffffff


	//   ....[24]....
        /*00d4*/ 	.word	0xffffffff


	//   ....[25]....
        /*00d8*/ 	.word	0xffffffff


	//   ....[26]....
        /*00dc*/ 	.word	0xffffffff


	//   ....[27]....
        /*00e0*/ 	.word	0xffffffff


	//   ....[28]....
        /*00e4*/ 	.word	0xffffffff


	//   ....[29]....
        /*00e8*/ 	.word	0xffffffff


	//   ....[30]....
        /*00ec*/ 	.word	0xffffffff


	//   ....[31]....
        /*00f0*/ 	.word	0xffffffff


	//   ....[32]....
        /*00f4*/ 	.word	0x0500000f


	//   ....[33]....
        /*00f8*/ 	.word	0x0500000f


	//----- nvinfo : EIATTR_COOP_GROUP_INSTR_OFFSETS
	.align		4
.L_763:
        /*00fc*/ 	.byte	0x04, 0x28
        /*00fe*/ 	.short	(.L_765 - .L_764)


	//   ....[0]....
.L_764:
        /*0100*/ 	.word	0x00000060


	//   ....[1]....
        /*0104*/ 	.word	0x000001a0


	//   ....[2]....
        /*0108*/ 	.word	0x000001f0


	//   ....[3]....
        /*010c*/ 	.word	0x000003e0


	//   ....[4]....
        /*0110*/ 	.word	0x00000540


	//   ....[5]....
        /*0114*/ 	.word	0x00000660


	//   ....[6]....
        /*0118*/ 	.word	0x000007c0


	//   ....[7]....
        /*011c*/ 	.word	0x00001870


	//   ....[8]....
        /*0120*/ 	.word	0x00003230


	//   ....[9]....
        /*0124*/ 	.word	0x00003340


	//   ....[10]....
        /*0128*/ 	.word	0x000038d0


	//   ....[11]....
        /*012c*/ 	.word	0x00003960


	//   ....[12]....
        /*0130*/ 	.word	0x000065a0


	//   ....[13]....
        /*0134*/ 	.word	0x000066c0


	//   ....[14]....
        /*0138*/ 	.word	0x00006c70


	//   ....[15]....
        /*013c*/ 	.word	0x00006cd0


	//   ....[16]....
        /*0140*/ 	.word	0x00008720


	//   ....[17]....
        /*0144*/ 	.word	0x00008820


	//   ....[18]....
        /*0148*/ 	.word	0x00008d80


	//   ....[19]....
        /*014c*/ 	.word	0x00008e00


	//   ....[20]....
        /*0150*/ 	.word	0x0000b580


	//   ....[21]....
        /*0154*/ 	.word	0x0000b690


	//   ....[22]....
        /*0158*/ 	.word	0x0000bc10


	//   ....[23]....
        /*015c*/ 	.word	0x0000bc70


	//   ....[24]....
        /*0160*/ 	.word	0x0000ccf0


	//   ....[25]....
        /*0164*/ 	.word	0x0000cd30


	//   ....[26]....
        /*0168*/ 	.word	0x0000ce30


	//   ....[27]....
        /*016c*/ 	.word	0x0000ce50


	//   ....[28]....
        /*0170*/ 	.word	0x0000e230


	//   ....[29]....
        /*0174*/ 	.word	0x0000ede0


	//   ....[30]....
        /*0178*/ 	.word	0x00011ec0


	//   ....[31]....
        /*017c*/ 	.word	0x00012090


	//   ....[32]....
        /*0180*/ 	.word	0x000126e0


	//   ....[33]....
        /*0184*/ 	.word	0x00012ac0


	//----- nvinfo : EIATTR_REG_RECONFIG
	.align		4
.L_765:
        /*0188*/ 	.byte	0x01, 0x54
	.zero		2


	//----- nvinfo : EIATTR_SYSCALL_OFFSETS
	.align		4
        /*018c*/ 	.byte	0x04, 0x46
        /*018e*/ 	.short	(.L_767 - .L_766)


	//   ....[0]....
.L_766:
        /*0190*/ 	.word	0x00001a20


	//   ....[1]....
        /*0194*/ 	.word	0x0000f8b0


	//   ....[2]....
        /*0198*/ 	.word	0x0000f9f0


	//   ....[3]....
        /*019c*/ 	.word	0x0000fae0


	//----- nvinfo : EIATTR_MBARRIER_INSTR_OFFSETS
	.align		4
.L_767:
        /*01a0*/ 	.byte	0x04, 0x39
        /*01a2*/ 	.short	(.L_769 - .L_768)


	//   ....[0]....
.L_768:
        /*01a4*/ 	.word	0x00000290
        /*01a8*/ 	.word	0x000000ff
        /*01ac*/ 	.word	0x00030800
        /*01b0*/ 	.short	0x0100
        /*01b2*/ 	.byte	0x06
	.zero		1


	//   ....[1]....
        /*01b4*/ 	.word	0x000002a0
        /*01b8*/ 	.word	0x000000ff
        /*01bc*/ 	.word	0x00030820
        /*01c0*/ 	.short	0x0100
        /*01c2*/ 	.byte	0x06
	.zero		1


	//   ....[2]....
        /*01c4*/ 	.word	0x00000390
        /*01c8*/ 	.word	0x000000ff
        /*01cc*/ 	.word	0x00030830
        /*01d0*/ 	.short	0x0100
        /*01d2*/ 	.byte	0x08
	.zero		1


	//   ....[3]....
        /*01d4*/ 	.word	0x000003a0
        /*01d8*/ 	.word	0x000000ff
        /*01dc*/ 	.word	0x00030840
        /*01e0*/ 	.short	0x0100
        /*01e2*/ 	.byte	0x08
	.zero		1


	//   ....[4]....
        /*01e4*/ 	.word	0x000003b0
        /*01e8*/ 	.word	0x000000ff
        /*01ec*/ 	.word	0x00030838
        /*01f0*/ 	.short	0x0100
        /*01f2*/ 	.byte	0x08
	.zero		1


	//   ....[5]....
        /*01f4*/ 	.word	0x000003c0
        /*01f8*/ 	.word	0x000000ff
        /*01fc*/ 	.word	0x00030848
        /*0200*/ 	.short	0x0100
        /*0202*/ 	.byte	0x08
	.zero		1


	//   ....[6]....
        /*0204*/ 	.word	0x000004f0
        /*0208*/ 	.word	0x000000ff
        /*020c*/ 	.word	0x00030850
        /*0210*/ 	.short	0x0100
        /*0212*/ 	.byte	0x08
	.zero		1


	//   ....[7]....
        /*0214*/ 	.word	0x00000500
        /*0218*/ 	.word	0x000000ff
        /*021c*/ 	.word	0x00030860
        /*0220*/ 	.short	0x0100
        /*0222*/ 	.byte	0x08
	.zero		1


	//   ....[8]....
        /*0224*/ 	.word	0x00000510
        /*0228*/ 	.word	0x000000ff
        /*022c*/ 	.word	0x00030858
        /*0230*/ 	.short	0x0100
        /*0232*/ 	.byte	0x08
	.zero		1


	//   ....[9]....
        /*0234*/ 	.word	0x00000520
        /*0238*/ 	.word	0x000000ff
        /*023c*/ 	.word	0x00030868
        /*0240*/ 	.short	0x0100
        /*0242*/ 	.byte	0x08
	.zero		1


	//   ....[10]....
        /*0244*/ 	.word	0x00000610
        /*0248*/ 	.word	0x000000ff
        /*024c*/ 	.word	0x00030870
        /*0250*/ 	.short	0x0100
        /*0252*/ 	.byte	0x06
	.zero		1


	//   ....[11]....
        /*0254*/ 	.word	0x00000620
        /*0258*/ 	.word	0x000000ff
        /*025c*/ 	.word	0x00030880
        /*0260*/ 	.short	0x0100
        /*0262*/ 	.byte	0x06
	.zero		1


	//   ....[12]....
        /*0264*/ 	.word	0x00000630
        /*0268*/ 	.word	0x000000ff
        /*026c*/ 	.word	0x00030878
        /*0270*/ 	.short	0x0100
        /*0272*/ 	.byte	0x06
	.zero		1


	//   ....[13]....
        /*0274*/ 	.word	0x00000640
        /*0278*/ 	.word	0x000000ff
        /*027c*/ 	.word	0x00030888
        /*0280*/ 	.short	0x0100
        /*0282*/ 	.byte	0x06
	.zero		1


	//   ....[14]....
        /*0284*/ 	.word	0x00000770
        /*0288*/ 	.word	0x000000ff
        /*028c*/ 	.word	0x00030890
        /*0290*/ 	.short	0x0100
        /*0292*/ 	.byte	0x08
	.zero		1


	//   ....[15]....
        /*0294*/ 	.word	0x00000780
        /*0298*/ 	.word	0x000000ff
        /*029c*/ 	.word	0x000308a0
        /*02a0*/ 	.short	0x0100
        /*02a2*/ 	.byte	0x08
	.zero		1


	//   ....[16]....
        /*02a4*/ 	.word	0x00000790
        /*02a8*/ 	.word	0x000000ff
        /*02ac*/ 	.word	0x00030898
        /*02b0*/ 	.short	0x0100
        /*02b2*/ 	.byte	0x08
	.zero		1


	//   ....[17]....
        /*02b4*/ 	.word	0x000007a0
        /*02b8*/ 	.word	0x000000ff
        /*02bc*/ 	.word	0x000308a8
        /*02c0*/ 	.short	0x0100
        /*02c2*/ 	.byte	0x08
	.zero		1


	//   ....[18]....
        /*02c4*/ 	.word	0x000008d0
        /*02c8*/ 	.word	0x000000ff
        /*02cc*/ 	.word	0x000308b0
        /*02d0*/ 	.short	0x0100
        /*02d2*/ 	.byte	0x08
	.zero		1


	//   ....[19]....
        /*02d4*/ 	.word	0x000008e0
        /*02d8*/ 	.word	0x000000ff
        /*02dc*/ 	.word	0x000308c0
        /*02e0*/ 	.short	0x0100
        /*02e2*/ 	.byte	0x08
	.zero		1


	//   ....[20]....
        /*02e4*/ 	.word	0x000008f0
        /*02e8*/ 	.word	0x000000ff
        /*02ec*/ 	.word	0x000308b8
        /*02f0*/ 	.short	0x0100
        /*02f2*/ 	.byte	0x08
	.zero		1


	//   ....[21]....
        /*02f4*/ 	.word	0x00000900
        /*02f8*/ 	.word	0x000000ff
        /*02fc*/ 	.word	0x000308c8
        /*0300*/ 	.short	0x0100
        /*0302*/ 	.byte	0x08
	.zero		1


	//   ....[22]....
        /*0304*/ 	.word	0x00001ac0
        /*0308*/ 	.word	0x000000ff
        /*030c*/ 	.word	0x00030800
        /*0310*/ 	.short	0x010a
        /*0312*/ 	.byte	0x25
	.zero		1


	//   ....[23]....
        /*0314*/ 	.word	0x00001b40
        /*0318*/ 	.word	0x00000003
        /*031c*/ 	.word	0x00030830
        /*0320*/ 	.short	0x010a
        /*0322*/ 	.byte	0x3f
	.zero		1


	//   ....[24]....
        /*0324*/ 	.word	0x00001bc0
        /*0328*/ 	.word	0x00000003
        /*032c*/ 	.word	0x00030830
        /*0330*/ 	.short	0x010a
        /*0332*/ 	.byte	0x3f
	.zero		1


	//   ....[25]....
        /*0334*/ 	.word	0x000022f0
        /*0338*/ 	.word	0x00000000
        /*033c*/ 	.word	0x00000000
        /*0340*/ 	.short	0x0101
        /*0342*/ 	.byte	0x3f
	.zero		1


	//   ....[26]....
        /*0344*/ 	.word	0x000047e0
        /*0348*/ 	.word	0x000000ff
        /*034c*/ 	.word	0x00030830
        /*0350*/ 	.short	0x010a
        /*0352*/ 	.byte	0x26
	.zero		1


	//   ....[27]....
        /*0354*/ 	.word	0x00004820
        /*0358*/ 	.word	0x000000ff
        /*035c*/ 	.word	0x00030830
        /*0360*/ 	.short	0x010a
        /*0362*/ 	.byte	0x26
	.zero		1


	//   ....[28]....
        /*0364*/ 	.word	0x000052c0
        /*0368*/ 	.word	0x000000ff
        /*036c*/ 	.word	0x00030850
        /*0370*/ 	.short	0x010a
        /*0372*/ 	.byte	0x06
	.zero		1


	//   ....[29]....
        /*0374*/ 	.word	0x00005300
        /*0378*/ 	.word	0x000000ff
        /*037c*/ 	.word	0x00030850
        /*0380*/ 	.short	0x010a
        /*0382*/ 	.byte	0x06
	.zero		1


	//   ....[30]....
        /*0384*/ 	.word	0x00005620
        /*0388*/ 	.word	0x00000000
        /*038c*/ 	.word	0x00000000
        /*0390*/ 	.short	0x0101
        /*0392*/ 	.byte	0x3f
	.zero		1


	//   ....[31]....
        /*0394*/ 	.word	0x00007230
        /*0398*/ 	.word	0x0000008c
        /*039c*/ 	.word	0x00000000
        /*03a0*/ 	.short	0x0101
        /*03a2*/ 	.byte	0x3f
	.zero		1


	//   ....[32]....
        /*03a4*/ 	.word	0x00007960
        /*03a8*/ 	.word	0x000000ff
        /*03ac*/ 	.word	0x00030830
        /*03b0*/ 	.short	0x010a
        /*03b2*/ 	.byte	0x06
	.zero		1


	//   ....[33]....
        /*03b4*/ 	.word	0x000079a0
        /*03b8*/ 	.word	0x000000ff
        /*03bc*/ 	.word	0x00030830
        /*03c0*/ 	.short	0x010a
        /*03c2*/ 	.byte	0x06
	.zero		1


	//   ....[34]....
        /*03c4*/ 	.word	0x00008440
        /*03c8*/ 	.word	0x000000ff
        /*03cc*/ 	.word	0x00030850
        /*03d0*/ 	.short	0x010a
        /*03d2*/ 	.byte	0x0b
	.zero		1


	//   ....[35]....
        /*03d4*/ 	.word	0x00008480
        /*03d8*/ 	.word	0x000000ff
        /*03dc*/ 	.word	0x00030850
        /*03e0*/ 	.short	0x010a
        /*03e2*/ 	.byte	0x0b
	.zero		1


	//   ....[36]....
        /*03e4*/ 	.word	0x000092c0
        /*03e8*/ 	.word	0x0000007f
        /*03ec*/ 	.word	0x00000000
        /*03f0*/ 	.short	0x0101
        /*03f2*/ 	.byte	0x3f
	.zero		1


	//   ....[37]....
        /*03f4*/ 	.word	0x00009360
        /*03f8*/ 	.word	0x0000007f
        /*03fc*/ 	.word	0x00000000
        /*0400*/ 	.short	0x0101
        /*0402*/ 	.byte	0x3f
	.zero		1


	//   ....[38]....
        /*0404*/ 	.word	0x000097c0
        /*0408*/ 	.word	0x000000ff
        /*040c*/ 	.word	0x00030830
        /*0410*/ 	.short	0x010a
        /*0412*/ 	.byte	0x06
	.zero		1


	//   ....[39]....
        /*0414*/ 	.word	0x00009800
        /*0418*/ 	.word	0x000000ff
        /*041c*/ 	.word	0x00030830
        /*0420*/ 	.short	0x010a
        /*0422*/ 	.byte	0x06
	.zero		1


	//   ....[40]....
        /*0424*/ 	.word	0x0000a2a0
        /*0428*/ 	.word	0x000000ff
        /*042c*/ 	.word	0x00030850
        /*0430*/ 	.short	0x010a
        /*0432*/ 	.byte	0x0a
	.zero		1


	//   ....[41]....
        /*0434*/ 	.word	0x0000a2e0
        /*0438*/ 	.word	0x000000ff
        /*043c*/ 	.word	0x00030850
        /*0440*/ 	.short	0x010a
        /*0442*/ 	.byte	0x0a
	.zero		1


	//   ....[42]....
        /*0444*/ 	.word	0x0000a620
        /*0448*/ 	.word	0x00000000
        /*044c*/ 	.word	0x00000000
        /*0450*/ 	.short	0x0101
        /*0452*/ 	.byte	0x3f
	.zero		1


	//   ....[43]....
        /*0454*/ 	.word	0x0000c230
        /*0458*/ 	.word	0x0000008b
        /*045c*/ 	.word	0x00000000
        /*0460*/ 	.short	0x0101
        /*0462*/ 	.byte	0x3f
	.zero		1


	//   ....[44]....
        /*0464*/ 	.word	0x0000cc60
        /*0468*/ 	.word	0x000000ff
        /*046c*/ 	.word	0x00030850
        /*0470*/ 	.short	0x010a
        /*0472*/ 	.byte	0x05
	.zero		1


	//   ....[45]....
        /*0474*/ 	.word	0x0000cca0
        /*0478*/ 	.word	0x000000ff
        /*047c*/ 	.word	0x00030850
        /*0480*/ 	.short	0x010a
        /*0482*/ 	.byte	0x05
	.zero		1


	//   ....[46]....
        /*0484*/ 	.word	0x0000d150
        /*0488*/ 	.word	0x00000004
        /*048c*/ 	.word	0x00000000
        /*0490*/ 	.short	0x0101
        /*0492*/ 	.byte	0x3f
	.zero		1


	//   ....[47]....
        /*0494*/ 	.word	0x0000e410
        /*0498*/ 	.word	0x000000ff
        /*049c*/ 	.word	0x00000000
        /*04a0*/ 	.short	0x0101
        /*04a2*/ 	.byte	0x05
	.zero		1


	//   ....[48]....
        /*04a4*/ 	.word	0x0000ff60
        /*04a8*/ 	.word	0x00000008
        /*04ac*/ 	.word	0x00030840
        /*04b0*/ 	.short	0x010a
        /*04b2*/ 	.byte	0x3f
	.zero		1


	//   ....[49]....
        /*04b4*/ 	.word	0x000103f0
        /*04b8*/ 	.word	0x000000ff
        /*04bc*/ 	.word	0x00030820
        /*04c0*/ 	.short	0x010a
        /*04c2*/ 	.byte	0x26
	.zero		1


	//   ....[50]....
        /*04c4*/ 	.word	0x000106d0
        /*04c8*/ 	.word	0x00000003
        /*04cc*/ 	.word	0x00030840
        /*04d0*/ 	.short	0x010a
        /*04d2*/ 	.byte	0x3f
	.zero		1


	//   ....[51]....
        /*04d4*/ 	.word	0x00010940
        /*04d8*/ 	.word	0x00000002
        /*04dc*/ 	.word	0x00000060
        /*04e0*/ 	.short	0x010a
        /*04e2*/ 	.byte	0x3f
	.zero		1


	//   ....[52]....
        /*04e4*/ 	.word	0x00010e60
        /*04e8*/ 	.word	0x00000003
        /*04ec*/ 	.word	0x00030840
        /*04f0*/ 	.short	0x010a
        /*04f2*/ 	.byte	0x3f
	.zero		1


	//   ....[53]....
        /*04f4*/ 	.word	0x000110d0
        /*04f8*/ 	.word	0x00000002
        /*04fc*/ 	.word	0x00000060
        /*0500*/ 	.short	0x010a
        /*0502*/ 	.byte	0x3f
	.zero		1


	//   ....[54]....
        /*0504*/ 	.word	0x00011520
        /*0508*/ 	.word	0x00000002
        /*050c*/ 	.word	0x00030840
        /*0510*/ 	.short	0x010a
        /*0512*/ 	.byte	0x3f
	.zero		1


	//   ....[55]....
        /*0514*/ 	.word	0x000117c0
        /*0518*/ 	.word	0x00000002
        /*051c*/ 	.word	0x00000060
        /*0520*/ 	.short	0x010a
        /*0522*/ 	.byte	0x3f
	.zero		1


	//   ....[56]....
        /*0524*/ 	.word	0x00011bd0
        /*0528*/ 	.word	0x00000003
        /*052c*/ 	.word	0x00030860
        /*0530*/ 	.short	0x010a
        /*0532*/ 	.byte	0x3f
	.zero		1


	//   ....[57]....
        /*0534*/ 	.word	0x00012040
        /*0538*/ 	.word	0x00000007
        /*053c*/ 	.word	0x00030820
        /*0540*/ 	.short	0x010a
        /*0542*/ 	.byte	0x3f
	.zero		1


	//   ....[58]....
        /*0544*/ 	.word	0x000121b0
        /*0548*/ 	.word	0x00000005
        /*054c*/ 	.word	0x00000000
        /*0550*/ 	.short	0x010a
        /*0552*/ 	.byte	0x3f
	.zero		1


	//   ....[59]....
        /*0554*/ 	.word	0x00012220
        /*0558*/ 	.word	0x00000003
        /*055c*/ 	.word	0x00000000
        /*0560*/ 	.short	0x010a
        /*0562*/ 	.byte	0x3f
	.zero		1


	//   ....[60]....
        /*0564*/ 	.word	0x00012280
        /*0568*/ 	.word	0x00000005
        /*056c*/ 	.word	0x00000000
        /*0570*/ 	.short	0x010a
        /*0572*/ 	.byte	0x3f
	.zero		1


	//   ....[61]....
        /*0574*/ 	.word	0x000122b0
        /*0578*/ 	.word	0x00000003
        /*057c*/ 	.word	0x00000000
        /*0580*/ 	.short	0x010a
        /*0582*/ 	.byte	0x3f
	.zero		1


	//   ....[62]....
        /*0584*/ 	.word	0x00012320
        /*0588*/ 	.word	0x00000003
        /*058c*/ 	.word	0x00030800
        /*0590*/ 	.short	0x010a
        /*0592*/ 	.byte	0x3f
	.zero		1


	//   ....[63]....
        /*0594*/ 	.word	0x00012370
        /*0598*/ 	.word	0x00000003
        /*059c*/ 	.word	0x00030830
        /*05a0*/ 	.short	0x010a
        /*05a2*/ 	.byte	0x3f
	.zero		1


	//   ....[64]....
        /*05a4*/ 	.word	0x000123d0
        /*05a8*/ 	.word	0x00000015
        /*05ac*/ 	.word	0x00030830
        /*05b0*/ 	.short	0x010a
        /*05b2*/ 	.byte	0x3f
	.zero		1


	//   ....[65]....
        /*05b4*/ 	.word	0x00012430
        /*05b8*/ 	.word	0x00000003
        /*05bc*/ 	.word	0x00030850
        /*05c0*/ 	.short	0x010a
        /*05c2*/ 	.byte	0x3f
	.zero		1


	//   ....[66]....
        /*05c4*/ 	.word	0x00012490
        /*05c8*/ 	.word	0x00000005
        /*05cc*/ 	.word	0x00030830
        /*05d0*/ 	.short	0x010a
        /*05d2*/ 	.byte	0x3f
	.zero		1


	//   ....[67]....
        /*05d4*/ 	.word	0x000124f0
        /*05d8*/ 	.word	0x00000003
        /*05dc*/ 	.word	0x00030850
        /*05e0*/ 	.short	0x010a
        /*05e2*/ 	.byte	0x3f
	.zero		1


	//   ....[68]....
        /*05e4*/ 	.word	0x00012550
        /*05e8*/ 	.word	0x00000005
        /*05ec*/ 	.word	0x00030830
        /*05f0*/ 	.short	0x010a
        /*05f2*/ 	.byte	0x3f
	.zero		1


	//   ....[69]....
        /*05f4*/ 	.word	0x000125b0
        /*05f8*/ 	.word	0x00000003
        /*05fc*/ 	.word	0x00030850
        /*0600*/ 	.short	0x010a
        /*0602*/ 	.byte	0x3f
	.zero		1


	//   ....[70]....
        /*0604*/ 	.word	0x00012610
        /*0608*/ 	.word	0x00000003
        /*060c*/ 	.word	0x00030850
        /*0610*/ 	.short	0x010a
        /*0612*/ 	.byte	0x3f
	.zero		1


	//   ....[71]....
        /*0614*/ 	.word	0x00012790
        /*0618*/ 	.word	0x00000008
        /*061c*/ 	.word	0x00030840
        /*0620*/ 	.short	0x010a
        /*0622*/ 	.byte	0x3f
	.zero		1


	//   ....[72]....
        /*0624*/ 	.word	0x000127f0
        /*0628*/ 	.word	0x00000008
        /*062c*/ 	.word	0x00030820
        /*0630*/ 	.short	0x010a
        /*0632*/ 	.byte	0x3f
	.zero		1


	//   ....[73]....
        /*0634*/ 	.word	0x00012840
        /*0638*/ 	.word	0x00000003
        /*063c*/ 	.word	0x00030840
        /*0640*/ 	.short	0x010a
        /*0642*/ 	.byte	0x3f
	.zero		1


	//   ....[74]....
        /*0644*/ 	.word	0x00012890
        /*0648*/ 	.word	0x00000002
        /*064c*/ 	.word	0x00000060
        /*0650*/ 	.short	0x010a
        /*0652*/ 	.byte	0x3f
	.zero		1


	//   ....[75]....
        /*0654*/ 	.word	0x000128e0
        /*0658*/ 	.word	0x00000003
        /*065c*/ 	.word	0x00030840
        /*0660*/ 	.short	0x010a
        /*0662*/ 	.byte	0x3f
	.zero		1


	//   ....[76]....
        /*0664*/ 	.word	0x00012930
        /*0668*/ 	.word	0x00000002
        /*066c*/ 	.word	0x00000060
        /*0670*/ 	.short	0x010a
        /*0672*/ 	.byte	0x3f
	.zero		1


	//   ....[77]....
        /*0674*/ 	.word	0x00012980
        /*0678*/ 	.word	0x00000002
        /*067c*/ 	.word	0x00030840
        /*0680*/ 	.short	0x010a
        /*0682*/ 	.byte	0x3f
	.zero		1


	//   ....[78]....
        /*0684*/ 	.word	0x000129d0
        /*0688*/ 	.word	0x00000002
        /*068c*/ 	.word	0x00000060
        /*0690*/ 	.short	0x010a
        /*0692*/ 	.byte	0x3f
	.zero		1


	//   ....[79]....
        /*0694*/ 	.word	0x00012a20
        /*0698*/ 	.word	0x00000003
        /*069c*/ 	.word	0x00030860
        /*06a0*/ 	.short	0x010a
        /*06a2*/ 	.byte	0x3f
	.zero		1


	//   ....[80]....
        /*06a4*/ 	.word	0x00012b00
        /*06a8*/ 	.word	0x00000007
        /*06ac*/ 	.word	0x00030820
        /*06b0*/ 	.short	0x010a
        /*06b2*/ 	.byte	0x3f
	.zero		1


	//   ....[81]....
        /*06b4*/ 	.word	0x00012b50
        /*06b8*/ 	.word	0x00000005
        /*06bc*/ 	.word	0x00000000
        /*06c0*/ 	.short	0x010a
        /*06c2*/ 	.byte	0x3f
	.zero		1


	//   ....[82]....
        /*06c4*/ 	.word	0x00012ba0
        /*06c8*/ 	.word	0x00000003
        /*06cc*/ 	.word	0x00000000
        /*06d0*/ 	.short	0x010a
        /*06d2*/ 	.byte	0x3f
	.zero		1


	//   ....[83]....
        /*06d4*/ 	.word	0x00012bf0
        /*06d8*/ 	.word	0x00000005
        /*06dc*/ 	.word	0x00000000
        /*06e0*/ 	.short	0x010a
        /*06e2*/ 	.byte	0x3f
	.zero		1


	//----- nvinfo : EIATTR_NUM_MBARRIERS
	.align		4
.L_769:
        /*06e4*/ 	.byte	0x03, 0x38
        /*06e6*/ 	.short	0x0016


	//----- nvinfo : EIATTR_EXIT_INSTR_OFFSETS
	.align		4
        /*06e8*/ 	.byte	0x04, 0x1c
        /*06ea*/ 	.short	(.L_771 - .L_770)


	//   ....[0]....
.L_770:
        /*06ec*/ 	.word	0x00000a40


	//   ....[1]....
        /*06f0*/ 	.word	0x0000eda0


	//   ....[2]....
        /*06f4*/ 	.word	0x0000ee00


	//   ....[3]....
        /*06f8*/ 	.word	0x000120b0


	//   ....[4]....
        /*06fc*/ 	.word	0x00012300


	//----- nvinfo : EIATTR_MAX_THREADS
	.align		4
.L_771:
        /*0700*/ 	.byte	0x04, 0x05
        /*0702*/ 	.short	(.L_773 - .L_772)
.L_772:
        /*0704*/ 	.word	0x00000180
        /*0708*/ 	.word	0x00000001
        /*070c*/ 	.word	0x00000001


	//----- nvinfo : EIATTR_CRS_STACK_SIZE
	.align		4
.L_773:
        /*0710*/ 	.byte	0x04, 0x1e
        /*0712*/ 	.short	(.L_775 - .L_774)
.L_774:
        /*0714*/ 	.word	0x00000000


	//----- nvinfo : EIATTR_CBANK_PARAM_SIZE
	.align		4
.L_775:
        /*0718*/ 	.byte	0x03, 0x19
        /*071a*/ 	.short	0x0bf0


	//----- nvinfo : EIATTR_PARAM_CBANK
	.align		4
        /*071c*/ 	.byte	0x04, 0x0a
        /*071e*/ 	.short	(.L_777 - .L_776)
	.align		4
.L_776:
        /*0720*/ 	.word	index@(.nv.constant0._ZN7cutlass13device_kernelIN5flash11enable_sm90INS1_16FlashAttnFwdSm90INS1_25CollectiveMainloopFwdSm90ILi2EN4cute5tupleIJNS5_1CILi1EEES8_S8_EEENS6_IJNS7_ILi128EEENS7_ILi96EEENS7_ILi192EEEEEELi192ENS_10bfloat16_tEfNS_4arch4Sm90ELb0ELb1ELb0ELb0ELb0ELb0ELb0ELb1ELb1ELb0ELb0ELb0EEENS1_21CollectiveEpilogueFwdINS6_IJSA_SC_SB_EEES9_SE_SG_Li256ELb0ELb0ELb0ELb0EEENS1_30DynamicPersistentTileSchedulerILi256ELi32ELb0ELb0ELb1EEEEEEEEEvNT_6ParamsE)
        /*0724*/ 	.short	0x0210
        /*0726*/ 	.short	0x0bf0


	//----- nvinfo : EIATTR_SW_WAR
	.align		4
.L_777:
        /*0728*/ 	.byte	0x04, 0x36
        /*072a*/ 	.short	(.L_779 - .L_778)
.L_778:
        /*072c*/ 	.word	0x00000008
.L_779:


//--------------------- .nv.info._ZN7cutlass13device_kernelIN5flash11enable_sm90INS1_16FlashAttnFwdSm90INS1_25CollectiveMainloopFwdSm90ILi2EN4cute5tupleIJNS5_1CILi1EEES8_S8_EEENS6_IJNS7_ILi128EEENS7_ILi96EEENS7_ILi192EEEEEELi192ENS_10bfloat16_tEfNS_4arch4Sm90ELb0ELb1ELb0ELb1ELb0ELb0ELb0ELb1ELb1ELb0ELb0ELb0EEENS1_21CollectiveEpilogueFwdINS6_IJSA_SC_SB_EEES9_SE_SG_Li256ELb1ELb0ELb0ELb0EEENS1_36VarlenDynamicPersistentTileSchedulerILi128ELi96ELi256ELi32ELb0ELb0ELb1ELb1ELb0ELb1EEEEEEEEEvNT_6ParamsE --------------------------
	.section	.nv.info._ZN7cutlass13device_kernelIN5flash11enable_sm90INS1_16FlashAttnFwdSm90INS1_25CollectiveMainloopFwdSm90ILi2EN4cute5tupleIJNS5_1CILi1EEES8_S8_EEENS6_IJNS7_ILi128EEENS7_ILi96EEENS7_ILi192EEEEEELi192ENS_10bfloat16_tEfNS_4arch4Sm90ELb0ELb1ELb0ELb1ELb0ELb0ELb0ELb1ELb1ELb0ELb0ELb0EEENS1_21CollectiveEpilogueFwdINS6_IJSA_SC_SB_EEES9_SE_SG_Li256ELb1ELb0ELb0ELb0EEENS1_36VarlenDynamicPersistentTileSchedulerILi128ELi96ELi256ELi32ELb0ELb0ELb1ELb1ELb0ELb1EEEEEEEEEvNT_6ParamsE,"",@"SHT_CUDA_INFO"
	.sectionflags	@""
	.align	4


	//----- nvinfo : EIATTR_CUDA_API_VERSION
	.align		4
        /*0000*/ 	.byte	0x04, 0x37
        /*0002*/ 	.short	(.L_781 - .L_780)
.L_780:
        /*0004*/ 	.word	0x00000082


	//----- nvinfo : EIATTR_KPARAM_INFO
	.align		4
.L_781:
        /*0008*/ 	.byte	0x04, 0x17
        /*000a*/ 	.short	(.L_783 - .L_782)
.L_782:
        /*000c*/ 	.word	0x00000000
        /*0010*/ 	.short	0x0000
        /*0012*/ 	.short	0x0070
        /*0014*/ 	.byte	0x00, 0xf0, 0x01, 0x28


	//----- nvinfo : EIATTR_SPARSE_MMA_MASK
	.align		4
.L_783:
        /*0018*/ 	.byte	0x03, 0x50
        /*001a*/ 	.short	0x0000


	//----- nvinfo : EIATTR_MAXREG_COUNT
	.align		4
        /*001c*/ 	.byte	0x03, 0x1b
        /*001e*/ 	.short	0x00a8


	//----- nvinfo : EIATTR_NUM_BARRIERS
	.align		4
        /*0020*/ 	.byte	0x02, 0x4c
        /*0022*/ 	.byte	0x09
	.zero		1


	//----- nvinfo : EIATTR_EXTERNS
	.align		4
        /*0024*/ 	.byte	0x04, 0x0f
        /*0026*/ 	.short	(.L_785 - .L_784)


	//   ....[0]....
	.align		4
.L_784:
        /*0028*/ 	.word	index@(__assertfail)


	//----- nvinfo : EIATTR_ANNOTATIONS
	.align		4
.L_785:
        /*002c*/ 	.byte	0x04, 0x55
        /*002e*/ 	.short	(.L_787 - .L_786)


	//   ....[0]....
.L_786:
        /* <DEDUP_REMOVED lines=34> */


	//----- nvinfo : EIATTR_MERCURY_ISA_VERSION
	.align		4
.L_787:
        /*0240*/ 	.byte	0x03, 0x5f
        /*0242*/ 	.short	0x0101


	//----- nvinfo : EIATTR_UNUSED_LOAD_BYTE_OFFSET
	.align		4
        /*0244*/ 	.byte	0x04, 0x44
        /*0246*/ 	.short	(.L_789 - .L_788)


	//   ....[0]....
.L_788:
        /*0248*/ 	.word	0x00000a50
        /*024c*/ 	.word	0x0000fff0


	//   ....[1]....
        /*0250*/ 	.word	0x0000d7f0
        /*0254*/ 	.word	0x0000fff0


	//----- nvinfo : EIATTR_INT_WARP_WIDE_INSTR_OFFSETS
	.align		4
.L_789:
        /*0258*/ 	.byte	0x04, 0x31
        /*025a*/ 	.short	(.L_791 - .L_790)


	//   ....[0]....
.L_790:
        /*025c*/ 	.word	0x00000160


	//   ....[1]....
        /*0260*/ 	.word	0x000001a0


	//   ....[2]....
        /*0264*/ 	.word	0x00000210


	//   ....[3]....
        /*0268*/ 	.word	0x000111f0


	//   ....[4]....
        /*026c*/ 	.word	0x00011280


	//   ....[5]....
        /*0270*/ 	.word	0x00011780


	//   ....[6]....
        /*0274*/ 	.word	0x00011800


	//   ....[7]....
        /*0278*/ 	.word	0x00011910


	//   ....[8]....
        /*027c*/ 	.word	0x00011a00


	//   ....[9]....
        /*0280*/ 	.word	0x00013e20


	//   ....[10]....
        /*0284*/ 	.word	0x00013eb0


	//----- nvinfo : EIATTR_COOP_GROUP_MASK_REGIDS
	.align		4
.L_791:
        /*0288*/ 	.byte	0x04, 0x29
        /*028a*/ 	.short	(.L_793 - .L_792)


	//   ....[0]....
.L_792:
        /*028c*/ 	.word	0xffffffff


	//   ....[1]....
        /*0290*/ 	.word	0xffffffff


	//   ....[2]....
        /*0294*/ 	.word	0xffffffff


	//   ....[3]....
        /*0298*/ 	.word	0xffffffff


	//   ....[4]....
        /*029c*/ 	.word	0xffffffff


	//   ....[5]....
        /*02a0*/ 	.word	0xffffffff


	//   ....[6]....
        /*02a4*/ 	.word	0xffffffff


	//   ....[7]....
        /*02a8*/ 	.word	0xffffffff


	//   ....[8]....
        /*02ac*/ 	.word	0xffffffff


	//   ....[9]....
        /*02b0*/ 	.word	0xffffffff


	//   ....[10]....
        /*02b4*/ 	.word	0xffffffff


	//   ....[11]....
        /*02b8*/ 	.word	0xffffffff


	//   ....[12]....
        /*02bc*/ 	.word	0xffffffff


	//   ....[13]....
        /*02c0*/ 	.word	0xffffffff


	//   ....[14]....
        /*02c4*/ 	.word	0xffffffff


	//   ....[15]....
        /*02c8*/ 	.word	0xffffffff


	//   ....[16]....
        /*02cc*/ 	.word	0xffffffff


	//   ....[17]....
        /*02d0*/ 	.word	0xffffffff


	//   ....[18]....
        /*02d4*/ 	.word	0xffffffff


	//   ....[19]....
        /*02d8*/ 	.word	0xffffffff


	//   ....[20]....
        /*02dc*/ 	.word	0xffffffff


	//   ....[21]....
        /*02e0*/ 	.word	0xffffffff


	//   ....[22]....
        /*02e4*/ 	.word	0xffffffff


	//   ....[23]....
        /*02e8*/ 	.word	0xffffffff


	//   ....[24]....
        /*02ec*/ 	.word	0xffffffff


	//   ....[25]....
        /*02f0*/ 	.word	0xffffffff


	//   ....[26]....
        /*02f4*/ 	.word	0xffffffff


	//   ....[27]....
        /*02f8*/ 	.word	0xffffffff


	//   ....[28]....
        /*02fc*/ 	.word	0xffffffff


	//   ....[29]....
        /*0300*/ 	.word	0xffffffff


	//   ....[30]....
        /*0304*/ 	.word	0xffffffff


	//   ....[31]....
        /*0308*/ 	.word	0xffffffff


	//   ....[32]....
        /*030c*/ 	.word	0xffffffff


	//   ....[33]....
        /*0310*/ 	.word	0xffffffff


	//   ....[34]....
        /*0314*/ 	.word	0xffffffff


	//   ....[35]....
        /*0318*/ 	.word	0xffffffff


	//   ....[36]....
        /*031c*/ 	.word	0xffffffff


	//   ....[37]....
        /*0320*/ 	.word	0xffffffff


	//   ....[38]....
        /*0324*/ 	.word	0xffffffff


	//   ....[39]....
        /*0328*/ 	.word	0xffffffff


	//   ....[40]....
        /*032c*/ 	.word	0xffffffff


	//   ....[41]....
        /*0330*/ 	.word	0xffffffff


	//   ....[42]....
        /*0334*/ 	.word	0xffffffff


	//   ....[43]....
        /*0338*/ 	.word	0xffffffff


	//   ....[44]....
        /*033c*/ 	.word	0xffffffff


	//   ....[45]....
        /*0340*/ 	.word	0xffffffff


	//   ....[46]....
        /*0344*/ 	.word	0xffffffff


	//   ....[47]....
        /*0348*/ 	.word	0xffffffff


	//   ....[48]....
        /*034c*/ 	.word	0xffffffff


	//   ....[49]....
        /*0350*/ 	.word	0xffffffff


	//   ....[50]....
        /*0354*/ 	.word	0xffffffff


	//   ....[51]....
        /*0358*/ 	.word	0xffffffff


	//   ....[52]....
        /*035c*/ 	.word	0xffffffff


	//   ....[53]....
        /*0360*/ 	.word	0xffffffff


	//   ....[54]....
        /*0364*/ 	.word	0xffffffff


	//   ....[55]....
        /*0368*/ 	.word	0xffffffff


	//   ....[56]....
        /*036c*/ 	.word	0xffffffff


	//   ....[57]....
        /*0370*/ 	.word	0xffffffff


	//   ....[58]....
        /*0374*/ 	.word	0xffffffff


	//   ....[59]....
        /*0378*/ 	.word	0xffffffff


	//   ....[60]....
        /*037c*/ 	.word	0xffffffff


	//   ....[61]....
        /*0380*/ 	.word	0xffffffff


	//   ....[62]....
        /*0384*/ 	.word	0x0500000f


	//   ....[63]....
        /*0388*/ 	.word	0x0500000f


	//   ....[64]....
        /*038c*/ 	.word	0x0500000f


	//   ....[65]....
        /*0390*/ 	.word	0x0500000f


	//   ....[66]....
        /*0394*/ 	.word	0x0500000f


	//   ....[67]....
        /*0398*/ 	.word	0x0500000f


	//   ....[68]....
        /*039c*/ 	.word	0x0500000f


	//   ....[69]....
        /*03a0*/ 	.word	0x0500000f


	//   ....[70]....
        /*03a4*/ 	.word	0x0500000f


	//   ....[71]....
        /*03a8*/ 	.word	0x0500000f


	//   ....[72]....
        /*03ac*/ 	.word	0x0500000f


	//   ....[73]....
        /*03b0*/ 	.word	0x0500000f


	//   ....[74]....
        /*03b4*/ 	.word	0x0500000f


	//   ....[75]....
        /*03b8*/ 	.word	0x0500000f


	//   ....[76]....
        /*03bc*/ 	.word	0x0500000f


	//   ....[77]....
        /*03c0*/ 	.word	0x0500000f


	//   ....[78]....
        /*03c4*/ 	.word	0x0500000f


	//   ....[79]....
        /*03c8*/ 	.word	0x0500000f


	//   ....[80]....
        /*03cc*/ 	.word	0x0500000f


	//----- nvinfo : EIATTR_COOP_GROUP_INSTR_OFFSETS
	.align		4
.L_793:
        /*03d0*/ 	.byte	0x04, 0x28
        /*03d2*/ 	.short	(.L_795 - .L_794)


	//   ....[0]....
.L_794:
        /*03d4*/ 	.word	0x00000060


	//   ....[1]....
        /*03d8*/ 	.word	0x00000170


	//   ....[2]....
        /*03dc*/ 	.word	0x000001c0


	//   ....[3]....
        /*03e0*/ 	.word	0x000003f0


	//   ....[4]....
        /*03e4*/ 	.word	0x00000550


	//   ....[5]....
        /*03e8*/ 	.word	0x00000670


	//   ....[6]....
        /*03ec*/ 	.word	0x000007d0


	//   ....[7]....
        /*03f0*/ 	.word	0x000018f0


	//   ....[8]....
        /*03f4*/ 	.word	0x00003270


	//   ....[9]....
        /*03f8*/ 	.word	0x00003380


	//   ....[10]....
        /*03fc*/ 	.word	0x00003900


	//   ....[11]....
        /*0400*/ 	.word	0x00003990


	//   ....[12]....
        /*0404*/ 	.word	0x000065e0


	//   ....[13]....
        /*0408*/ 	.word	0x00006700


	//   ....[14]....
        /*040c*/ 	.word	0x00006cb0


	//   ....[15]....
        /*0410*/ 	.word	0x00006d10


	//   ....[16]....
        /*0414*/ 	.word	0x000087b0


	//   ....[17]....
        /*0418*/ 	.word	0x000087d0


	//   ....[18]....
        /*041c*/ 	.word	0x00008d60


	//   ....[19]....
        /*0420*/ 	.word	0x00008de0


	//   ....[20]....
        /*0424*/ 	.word	0x0000b570


	//   ....[21]....
        /*0428*/ 	.word	0x0000b690


	//   ....[22]....
        /*042c*/ 	.word	0x0000bc70


	//   ....[23]....
        /*0430*/ 	.word	0x0000bcd0


	//   ....[24]....
        /*0434*/ 	.word	0x0000cd20


	//   ....[25]....
        /*0438*/ 	.word	0x0000cd60


	//   ....[26]....
        /*043c*/ 	.word	0x0000ce60


	//   ....[27]....
        /*0440*/ 	.word	0x0000ce90


	//   ....[28]....
        /*0444*/ 	.word	0x0000fd60


	//   ....[29]....
        /*0448*/ 	.word	0x0000fef0


	//   ....[30]....
        /*044c*/ 	.word	0x0000ff20


	//   ....[31]....
        /*0450*/ 	.word	0x0000ff50


	//   ....[32]....
        /*0454*/ 	.word	0x0000ff90


	//   ....[33]....
        /*0458*/ 	.word	0x0000ffe0


	//   ....[34]....
        /*045c*/ 	.word	0x00010040


	//   ....[35]....
        /*0460*/ 	.word	0x00010220


	//   ....[36]....
        /*0464*/ 	.word	0x00010280


	//   ....[37]....
        /*0468*/ 	.word	0x000102c0


	//   ....[38]....
        /*046c*/ 	.word	0x00010300


	//   ....[39]....
        /*0470*/ 	.word	0x00010330


	//   ....[40]....
        /*0474*/ 	.word	0x00010360


	//   ....[41]....
        /*0478*/ 	.word	0x000103f0


	//   ....[42]....
        /*047c*/ 	.word	0x00010450


	//   ....[43]....
        /*0480*/ 	.word	0x000104e0


	//   ....[44]....
        /*0484*/ 	.word	0x00014320


	//   ....[45]....
        /*0488*/ 	.word	0x00014330


	//   ....[46]....
        /*048c*/ 	.word	0x00014440


	//   ....[47]....
        /*0490*/ 	.word	0x000144a0


	//   ....[48]....
        /*0494*/ 	.word	0x000144e0


	//   ....[49]....
        /*0498*/ 	.word	0x00014520


	//   ....[50]....
        /*049c*/ 	.word	0x00014550


	//   ....[51]....
        /*04a0*/ 	.word	0x00014580


	//   ....[52]....
        /*04a4*/ 	.word	0x00014710


	//   ....[53]....
        /*04a8*/ 	.word	0x00014770


	//   ....[54]....
        /*04ac*/ 	.word	0x000147b0


	//   ....[55]....
        /*04b0*/ 	.word	0x000147f0


	//   ....[56]....
        /*04b4*/ 	.word	0x00014820


	//   ....[57]....
        /*04b8*/ 	.word	0x00014850


	//   ....[58]....
        /*04bc*/ 	.word	0x00014910


	//   ....[59]....
        /*04c0*/ 	.word	0x00014930


	//   ....[60]....
        /*04c4*/ 	.word	0x000149a0


	//   ....[61]....
        /*04c8*/ 	.word	0x00015030


	//   ....[62]....
        /*04cc*/ 	.word	0x000156e0


	//   ....[63]....
        /*04d0*/ 	.word	0x00015b00


	//   ....[64]....
        /*04d4*/ 	.word	0x00015b90


	//   ....[65]....
        /*04d8*/ 	.word	0x00015c30


	//   ....[66]....
        /*04dc*/ 	.word	0x00015ce0


	//   ....[67]....
        /*04e0*/ 	.word	0x00015d60


	//   ....[68]....
        /*04e4*/ 	.word	0x00015de0


	//   ....[69]....
        /*04e8*/ 	.word	0x00015e60


	//   ....[70]....
        /*04ec*/ 	.word	0x00015ee0


	//   ....[71]....
        /*04f0*/ 	.word	0x00015f70


	//   ....[72]....
        /*04f4*/ 	.word	0x00016020


	//   ....[73]....
        /*04f8*/ 	.word	0x000160a0


	//   ....[74]....
        /*04fc*/ 	.word	0x00016120


	//   ....[75]....
        /*0500*/ 	.word	0x000161a0


	//   ....[76]....
        /*0504*/ 	.word	0x00016220


	//   ....[77]....
        /*0508*/ 	.word	0x00016290


	//   ....[78]....
        /*050c*/ 	.word	0x00016330


	//   ....[79]....
        /*0510*/ 	.word	0x000163c0


	//   ....[80]....
        /*0514*/ 	.word	0x000164f0


	//----- nvinfo : EIATTR_REG_RECONFIG
	.align		4
.L_795:
        /*0518*/ 	.byte	0x01, 0x54
	.zero		2


	//----- nvinfo : EIATTR_SYSCALL_OFFSETS
	.align		4
        /*051c*/ 	.byte	0x04, 0x46
        /*051e*/ 	.short	(.L_797 - .L_796)


	//   ....[0]....
.L_796:
        /*0520*/ 	.word	0x00001ad0


	//   ....[1]....
        /*0524*/ 	.word	0x00011410


	//   ....[2]....
        /*0528*/ 	.word	0x00011550


	//   ....[3]....
        /*052c*/ 	.word	0x00011650


	//----- nvinfo : EIATTR_MBARRIER_INSTR_OFFSETS
	.align		4
.L_797:
        /*0530*/ 	.byte	0x04, 0x39
        /*0532*/ 	.short	(.L_799 - .L_798)


	//   ....[0]....
.L_798:
        /*0534*/ 	.word	0x000002a0
        /*0538*/ 	.word	0x000000ff
        /*053c*/ 	.word	0x00030800
        /*0540*/ 	.short	0x0100
        /*0542*/ 	.byte	0x08
	.zero		1


	//   ....[1]....
        /*0544*/ 	.word	0x000002b0
        /*0548*/ 	.word	0x000000ff
        /*054c*/ 	.word	0x00030820
        /*0550*/ 	.short	0x0100
        /*0552*/ 	.byte	0x08
	.zero		1


	//   ....[2]....
        /*0554*/ 	.word	0x000003a0
        /*0558*/ 	.word	0x000000ff
        /*055c*/ 	.word	0x00030830
        /*0560*/ 	.short	0x0100
        /*0562*/ 	.byte	0x08
	.zero		1


	//   ....[3]....
        /*0564*/ 	.word	0x000003b0
        /*0568*/ 	.word	0x000000ff
        /*056c*/ 	.word	0x00030840
        /*0570*/ 	.short	0x0100
        /*0572*/ 	.byte	0x08
	.zero		1


	//   ....[4]....
        /*0574*/ 	.word	0x000003c0
        /*0578*/ 	.word	0x000000ff
        /*057c*/ 	.word	0x00030838
        /*0580*/ 	.short	0x0100
        /*0582*/ 	.byte	0x08
	.zero		1


	//   ....[5]....
        /*0584*/ 	.word	0x000003d0
        /*0588*/ 	.word	0x000000ff
        /*058c*/ 	.word	0x00030848
        /*0590*/ 	.short	0x0100
        /*0592*/ 	.byte	0x08
	.zero		1


	//   ....[6]....
        /*0594*/ 	.word	0x00000500
        /*0598*/ 	.word	0x000000ff
        /*059c*/ 	.word	0x00030850
        /*05a0*/ 	.short	0x0100
        /*05a2*/ 	.byte	0x08
	.zero		1


	//   ....[7]....
        /*05a4*/ 	.word	0x00000510
        /*05a8*/ 	.word	0x000000ff
        /*05ac*/ 	.word	0x00030860
        /*05b0*/ 	.short	0x0100
        /*05b2*/ 	.byte	0x08
	.zero		1


	//   ....[8]....
        /*05b4*/ 	.word	0x00000520
        /*05b8*/ 	.word	0x000000ff
        /*05bc*/ 	.word	0x00030858
        /*05c0*/ 	.short	0x0100
        /*05c2*/ 	.byte	0x08
	.zero		1


	//   ....[9]....
        /*05c4*/ 	.word	0x00000530
        /*05c8*/ 	.word	0x000000ff
        /*05cc*/ 	.word	0x00030868
        /*05d0*/ 	.short	0x0100
        /*05d2*/ 	.byte	0x08
	.zero		1


	//   ....[10]....
        /*05d4*/ 	.word	0x00000620
        /*05d8*/ 	.word	0x000000ff
        /*05dc*/ 	.word	0x00030870
        /*05e0*/ 	.short	0x0100
        /*05e2*/ 	.byte	0x06
	.zero		1


	//   ....[11]....
        /*05e4*/ 	.word	0x00000630
        /*05e8*/ 	.word	0x000000ff
        /*05ec*/ 	.word	0x00030880
        /*05f0*/ 	.short	0x0100
        /*05f2*/ 	.byte	0x06
	.zero		1


	//   ....[12]....
        /*05f4*/ 	.word	0x00000640
        /*05f8*/ 	.word	0x000000ff
        /*05fc*/ 	.word	0x00030878
        /*0600*/ 	.short	0x0100
        /*0602*/ 	.byte	0x06
	.zero		1


	//   ....[13]....
        /*0604*/ 	.word	0x00000650
        /*0608*/ 	.word	0x000000ff
        /*060c*/ 	.word	0x00030888
        /*0610*/ 	.short	0x0100
        /*0612*/ 	.byte	0x06
	.zero		1


	//   ....[14]....
        /*0614*/ 	.word	0x00000780
        /*0618*/ 	.word	0x000000ff
        /*061c*/ 	.word	0x00030890
        /*0620*/ 	.short	0x0100
        /*0622*/ 	.byte	0x08
	.zero		1


	//   ....[15]....
        /*0624*/ 	.word	0x00000790
        /*0628*/ 	.word	0x000000ff
        /*062c*/ 	.word	0x000308a0
        /*0630*/ 	.short	0x0100
        /*0632*/ 	.byte	0x08
	.zero		1


	//   ....[16]....
        /*0634*/ 	.word	0x000007a0
        /*0638*/ 	.word	0x000000ff
        /*063c*/ 	.word	0x00030898
        /*0640*/ 	.short	0x0100
        /*0642*/ 	.byte	0x08
	.zero		1


	//   ....[17]....
        /*0644*/ 	.word	0x000007b0
        /*0648*/ 	.word	0x000000ff
        /*064c*/ 	.word	0x000308a8
        /*0650*/ 	.short	0x0100
        /*0652*/ 	.byte	0x08
	.zero		1


	//   ....[18]....
        /*0654*/ 	.word	0x000008e0
        /*0658*/ 	.word	0x000000ff
        /*065c*/ 	.word	0x000308b0
        /*0660*/ 	.short	0x0100
        /*0662*/ 	.byte	0x08
	.zero		1


	//   ....[19]....
        /*0664*/ 	.word	0x000008f0
        /*0668*/ 	.word	0x000000ff
        /*066c*/ 	.word	0x000308c0
        /*0670*/ 	.short	0x0100
        /*0672*/ 	.byte	0x08
	.zero		1


	//   ....[20]....
        /*0674*/ 	.word	0x00000900
        /*0678*/ 	.word	0x000000ff
        /*067c*/ 	.word	0x000308b8
        /*0680*/ 	.short	0x0100
        /*0682*/ 	.byte	0x08
	.zero		1


	//   ....[21]....
        /*0684*/ 	.word	0x00000910
        /*0688*/ 	.word	0x000000ff
        /*068c*/ 	.word	0x000308c8
        /*0690*/ 	.short	0x0100
        /*0692*/ 	.byte	0x08
	.zero		1


	//   ....[22]....
        /*0694*/ 	.word	0x00001b70
        /*0698*/ 	.word	0x000000ff
        /*069c*/ 	.word	0x00030800
        /*06a0*/ 	.short	0x010a
        /*06a2*/ 	.byte	0x26
	.zero		1


	//   ....[23]....
        /*06a4*/ 	.word	0x00001bf0
        /*06a8*/ 	.word	0x00000003
        /*06ac*/ 	.word	0x00030830
        /*06b0*/ 	.short	0x010a
        /*06b2*/ 	.byte	0x3f
	.zero		1


	//   ....[24]....
        /*06b4*/ 	.word	0x00001c90
        /*06b8*/ 	.word	0x00000003
        /*06bc*/ 	.word	0x00030830
        /*06c0*/ 	.short	0x010a
        /*06c2*/ 	.byte	0x3f
	.zero		1


	//   ....[25]....
        /*06c4*/ 	.word	0x000023b0
        /*06c8*/ 	.word	0x00000000
        /*06cc*/ 	.word	0x00000000
        /*06d0*/ 	.short	0x0101
        /*06d2*/ 	.byte	0x3f
	.zero		1


	//   ....[26]....
        /*06d4*/ 	.word	0x00004860
        /*06d8*/ 	.word	0x000000ff
        /*06dc*/ 	.word	0x00030830
        /*06e0*/ 	.short	0x010a
        /*06e2*/ 	.byte	0x05
	.zero		1


	//   ....[27]....
        /*06e4*/ 	.word	0x000048a0
        /*06e8*/ 	.word	0x000000ff
        /*06ec*/ 	.word	0x00030830
        /*06f0*/ 	.short	0x010a
        /*06f2*/ 	.byte	0x05
	.zero		1


	//   ....[28]....
        /*06f4*/ 	.word	0x00005320
        /*06f8*/ 	.word	0x000000ff
        /*06fc*/ 	.word	0x00030850
        /*0700*/ 	.short	0x010a
        /*0702*/ 	.byte	0x0e
	.zero		1


	//   ....[29]....
        /*0704*/ 	.word	0x00005360
        /*0708*/ 	.word	0x000000ff
        /*070c*/ 	.word	0x00030850
        /*0710*/ 	.short	0x010a
        /*0712*/ 	.byte	0x0e
	.zero		1


	//   ....[30]....
        /*0714*/ 	.word	0x00005660
        /*0718*/ 	.word	0x00000000
        /*071c*/ 	.word	0x00000000
        /*0720*/ 	.short	0x0101
        /*0722*/ 	.byte	0x3f
	.zero		1


	//   ....[31]....
        /*0724*/ 	.word	0x00007110
        /*0728*/ 	.word	0x00000086
        /*072c*/ 	.word	0x00000000
        /*0730*/ 	.short	0x0101
        /*0732*/ 	.byte	0x3f
	.zero		1


	//   ....[32]....
        /*0734*/ 	.word	0x000079c0
        /*0738*/ 	.word	0x000000ff
        /*073c*/ 	.word	0x00030830
        /*0740*/ 	.short	0x010a
        /*0742*/ 	.byte	0x05
	.zero		1


	//   ....[33]....
        /*0744*/ 	.word	0x00007a00
        /*0748*/ 	.word	0x000000ff
        /*074c*/ 	.word	0x00030830
        /*0750*/ 	.short	0x010a
        /*0752*/ 	.byte	0x05
	.zero		1


	//   ....[34]....
        /*0754*/ 	.word	0x00008480
        /*0758*/ 	.word	0x000000ff
        /*075c*/ 	.word	0x00030850
        /*0760*/ 	.short	0x010a
        /*0762*/ 	.byte	0x0a
	.zero		1


	//   ....[35]....
        /*0764*/ 	.word	0x000084c0
        /*0768*/ 	.word	0x000000ff
        /*076c*/ 	.word	0x00030850
        /*0770*/ 	.short	0x010a
        /*0772*/ 	.byte	0x0a
	.zero		1


	//   ....[36]....
        /*0774*/ 	.word	0x00009150
        /*0778*/ 	.word	0x0000007b
        /*077c*/ 	.word	0x00000000
        /*0780*/ 	.short	0x0101
        /*0782*/ 	.byte	0x3f
	.zero		1


	//   ....[37]....
        /*0784*/ 	.word	0x000091c0
        /*0788*/ 	.word	0x0000007f
        /*078c*/ 	.word	0x00000000
        /*0790*/ 	.short	0x0101
        /*0792*/ 	.byte	0x3f
	.zero		1


	//   ....[38]....
        /*0794*/ 	.word	0x00009820
        /*0798*/ 	.word	0x000000ff
        /*079c*/ 	.word	0x00030830
        /*07a0*/ 	.short	0x010a
        /*07a2*/ 	.byte	0x05
	.zero		1


	//   ....[39]....
        /*07a4*/ 	.word	0x00009860
        /*07a8*/ 	.word	0x000000ff
        /*07ac*/ 	.word	0x00030830
        /*07b0*/ 	.short	0x010a
        /*07b2*/ 	.byte	0x05
	.zero		1


	//   ....[40]....
        /*07b4*/ 	.word	0x0000a2e0
        /*07b8*/ 	.word	0x000000ff
        /*07bc*/ 	.word	0x00030850
        /*07c0*/ 	.short	0x010a
        /*07c2*/ 	.byte	0x0a
	.zero		1


	//   ....[41]....
        /*07c4*/ 	.word	0x0000a320
        /*07c8*/ 	.word	0x000000ff
        /*07cc*/ 	.word	0x00030850
        /*07d0*/ 	.short	0x010a
        /*07d2*/ 	.byte	0x0a
	.zero		1


	//   ....[42]....
        /*07d4*/ 	.word	0x0000a660
        /*07d8*/ 	.word	0x00000000
        /*07dc*/ 	.word	0x00000000
        /*07e0*/ 	.short	0x0101
        /*07e2*/ 	.byte	0x3f
	.zero		1


	//   ....[43]....
        /*07e4*/ 	.word	0x0000c1c0
        /*07e8*/ 	.word	0x00000088
        /*07ec*/ 	.word	0x00000000
        /*07f0*/ 	.short	0x0101
        /*07f2*/ 	.byte	0x3f
	.zero		1


	//   ....[44]....
        /*07f4*/ 	.word	0x0000cc90
        /*07f8*/ 	.word	0x000000ff
        /*07fc*/ 	.word	0x00030850
        /*0800*/ 	.short	0x010a
        /*0802*/ 	.byte	0x05
	.zero		1


	//   ....[45]....
        /*0804*/ 	.word	0x0000ccd0
        /*0808*/ 	.word	0x000000ff
        /*080c*/ 	.word	0x00030850
        /*0810*/ 	.short	0x010a
        /*0812*/ 	.byte	0x05
	.zero		1


	//   ....[46]....
        /*0814*/ 	.word	0x0000d190
        /*0818*/ 	.word	0x00000004
        /*081c*/ 	.word	0x00000000
        /*0820*/ 	.short	0x0101
        /*0822*/ 	.byte	0x3f
	.zero		1


	//   ....[47]....
        /*0824*/ 	.word	0x0000eaf0
        /*0828*/ 	.word	0x00000026
        /*082c*/ 	.word	0x00000000
        /*0830*/ 	.short	0x0101
        /*0832*/ 	.byte	0x3f
	.zero		1


	//   ....[48]....
        /*0834*/ 	.word	0x00011d40
        /*0838*/ 	.word	0x00000009
        /*083c*/ 	.word	0x00030840
        /*0840*/ 	.short	0x010a
        /*0842*/ 	.byte	0x3f
	.zero		1


	//   ....[49]....
        /*0844*/ 	.word	0x000122f0
        /*0848*/ 	.word	0x0000000a
        /*084c*/ 	.word	0x00030820
        /*0850*/ 	.short	0x010a
        /*0852*/ 	.byte	0x3f
	.zero		1


	//   ....[50]....
        /*0854*/ 	.word	0x00012630
        /*0858*/ 	.word	0x00000002
        /*085c*/ 	.word	0x00030840
        /*0860*/ 	.short	0x010a
        /*0862*/ 	.byte	0x3f
	.zero		1


	//   ....[51]....
        /*0864*/ 	.word	0x00012930
        /*0868*/ 	.word	0x00000003
        /*086c*/ 	.word	0x00000060
        /*0870*/ 	.short	0x010a
        /*0872*/ 	.byte	0x3f
	.zero		1


	//   ....[52]....
        /*0874*/ 	.word	0x00012f70
        /*0878*/ 	.word	0x00000002
        /*087c*/ 	.word	0x00030840
        /*0880*/ 	.short	0x010a
        /*0882*/ 	.byte	0x3f
	.zero		1


	//   ....[53]....
        /*0884*/ 	.word	0x00013270
        /*0888*/ 	.word	0x00000003
        /*088c*/ 	.word	0x00000060
        /*0890*/ 	.short	0x010a
        /*0892*/ 	.byte	0x3f
	.zero		1


	//   ....[54]....
        /*0894*/ 	.word	0x000137a0
        /*0898*/ 	.word	0x00000002
        /*089c*/ 	.word	0x00030840
        /*08a0*/ 	.short	0x010a
        /*08a2*/ 	.byte	0x3f
	.zero		1


	//   ....[55]....
        /*08a4*/ 	.word	0x00013ab0
        /*08a8*/ 	.word	0x00000002
        /*08ac*/ 	.word	0x00000060
        /*08b0*/ 	.short	0x010a
        /*08b2*/ 	.byte	0x3f
	.zero		1


	//   ....[56]....
        /*08b4*/ 	.word	0x00013f70
        /*08b8*/ 	.word	0x00000003
        /*08bc*/ 	.word	0x00030860
        /*08c0*/ 	.short	0x010a
        /*08c2*/ 	.byte	0x3f
	.zero		1


	//   ....[57]....
        /*08c4*/ 	.word	0x00014fb0
        /*08c8*/ 	.word	0x00000000
        /*08cc*/ 	.word	0x00030820
        /*08d0*/ 	.short	0x010a
        /*08d2*/ 	.byte	0x3f
	.zero		1


	//   ....[58]....
        /*08d4*/ 	.word	0x00015190
        /*08d8*/ 	.word	0x00000006
        /*08dc*/ 	.word	0x00000000
        /*08e0*/ 	.short	0x010a
        /*08e2*/ 	.byte	0x3f
	.zero		1


	//   ....[59]....
        /*08e4*/ 	.word	0x00015200
        /*08e8*/ 	.word	0x00000007
        /*08ec*/ 	.word	0x00000000
        /*08f0*/ 	.short	0x010a
        /*08f2*/ 	.byte	0x3f
	.zero		1


	//   ....[60]....
        /*08f4*/ 	.word	0x00015270
        /*08f8*/ 	.word	0x00000004
        /*08fc*/ 	.word	0x00000000
        /*0900*/ 	.short	0x010a
        /*0902*/ 	.byte	0x3f
	.zero		1


	//   ....[61]....
        /*0904*/ 	.word	0x000152a0
        /*0908*/ 	.word	0x00000003
        /*090c*/ 	.word	0x00000000
        /*0910*/ 	.short	0x010a
        /*0912*/ 	.byte	0x3f
	.zero		1


	//   ....[62]....
        /*0914*/ 	.word	0x00015310
        /*0918*/ 	.word	0x00000003
        /*091c*/ 	.word	0x00030800
        /*0920*/ 	.short	0x010a
        /*0922*/ 	.byte	0x3f
	.zero		1


	//   ....[63]....
        /*0924*/ 	.word	0x00015360
        /*0928*/ 	.word	0x00000003
        /*092c*/ 	.word	0x00030830
        /*0930*/ 	.short	0x010a
        /*0932*/ 	.byte	0x3f
	.zero		1


	//   ....[64]....
        /*0934*/ 	.word	0x000153c0
        /*0938*/ 	.word	0x00000079
        /*093c*/ 	.word	0x00030830
        /*0940*/ 	.short	0x010a
        /*0942*/ 	.byte	0x3f
	.zero		1


	//   ....[65]....
        /*0944*/ 	.word	0x00015420
        /*0948*/ 	.word	0x00000003
        /*094c*/ 	.word	0x00030850
        /*0950*/ 	.short	0x010a
        /*0952*/ 	.byte	0x3f
	.zero		1


	//   ....[66]....
        /*0954*/ 	.word	0x00015480
        /*0958*/ 	.word	0x00000005
        /*095c*/ 	.word	0x00030830
        /*0960*/ 	.short	0x010a
        /*0962*/ 	.byte	0x3f
	.zero		1


	//   ....[67]....
        /*0964*/ 	.word	0x000154e0
        /*0968*/ 	.word	0x00000003
        /*096c*/ 	.word	0x00030850
        /*0970*/ 	.short	0x010a
        /*0972*/ 	.byte	0x3f
	.zero		1


	//   ....[68]....
        /*0974*/ 	.word	0x00015540
        /*0978*/ 	.word	0x00000005
        /*097c*/ 	.word	0x00030830
        /*0980*/ 	.short	0x010a
        /*0982*/ 	.byte	0x3f
	.zero		1


	//   ....[69]....
        /*0984*/ 	.word	0x000155a0
        /*0988*/ 	.word	0x00000003
        /*098c*/ 	.word	0x00030850
        /*0990*/ 	.short	0x010a
        /*0992*/ 	.byte	0x3f
	.zero		1


	//   ....[70]....
        /*0994*/ 	.word	0x00015600
        /*0998*/ 	.word	0x00000003
        /*099c*/ 	.word	0x00030850
        /*09a0*/ 	.short	0x010a
        /*09a2*/ 	.byte	0x3f
	.zero		1


	//   ....[71]....
        /*09a4*/ 	.word	0x000157a0
        /*09a8*/ 	.word	0x00000009
        /*09ac*/ 	.word	0x00030840
        /*09b0*/ 	.short	0x010a
        /*09b2*/ 	.byte	0x3f
	.zero		1


	//   ....[72]....
        /*09b4*/ 	.word	0x00015820
        /*09b8*/ 	.word	0x00000008
        /*09bc*/ 	.word	0x00030820
        /*09c0*/ 	.short	0x010a
        /*09c2*/ 	.byte	0x3f
	.zero		1


	//   ....[73]....
        /*09c4*/ 	.word	0x00015870
        /*09c8*/ 	.word	0x00000002
        /*09cc*/ 	.word	0x00030840
        /*09d0*/ 	.short	0x010a
        /*09d2*/ 	.byte	0x3f
	.zero		1


	//   ....[74]....
        /*09d4*/ 	.word	0x000158c0
        /*09d8*/ 	.word	0x00000003
        /*09dc*/ 	.word	0x00000060
        /*09e0*/ 	.short	0x010a
        /*09e2*/ 	.byte	0x3f
	.zero		1


	//   ....[75]....
        /*09e4*/ 	.word	0x00015910
        /*09e8*/ 	.word	0x00000002
        /*09ec*/ 	.word	0x00030840
        /*09f0*/ 	.short	0x010a
        /*09f2*/ 	.byte	0x3f
	.zero		1


	//   ....[76]....
        /*09f4*/ 	.word	0x00015960
        /*09f8*/ 	.word	0x00000003
        /*09fc*/ 	.word	0x00000060
        /*0a00*/ 	.short	0x010a
        /*0a02*/ 	.byte	0x3f
	.zero		1


	//   ....[77]....
        /*0a04*/ 	.word	0x000159b0
        /*0a08*/ 	.word	0x00000002
        /*0a0c*/ 	.word	0x00030840
        /*0a10*/ 	.short	0x010a
        /*0a12*/ 	.byte	0x3f
	.zero		1


	//   ....[78]....
        /*0a14*/ 	.word	0x00015a00
        /*0a18*/ 	.word	0x00000002
        /*0a1c*/ 	.word	0x00000060
        /*0a20*/ 	.short	0x010a
        /*0a22*/ 	.byte	0x3f
	.zero		1


	//   ....[79]....
        /*0a24*/ 	.word	0x00015a50
        /*0a28*/ 	.word	0x00000003
        /*0a2c*/ 	.word	0x00030860
        /*0a30*/ 	.short	0x010a
        /*0a32*/ 	.byte	0x3f
	.zero		1


	//   ....[80]....
        /*0a34*/ 	.word	0x00016410
        /*0a38*/ 	.word	0x00000000
        /*0a3c*/ 	.word	0x00030820
        /*0a40*/ 	.short	0x010a
        /*0a42*/ 	.byte	0x3f
	.zero		1


	//   ....[81]....
        /*0a44*/ 	.word	0x000165b0
        /*0a48*/ 	.word	0x00000006
        /*0a4c*/ 	.word	0x00000000
        /*0a50*/ 	.short	0x010a
        /*0a52*/ 	.byte	0x3f
	.zero		1


	//   ....[82]....
        /*0a54*/ 	.word	0x00016600
        /*0a58*/ 	.word	0x00000007
        /*0a5c*/ 	.word	0x00000000
        /*0a60*/ 	.short	0x010a
        /*0a62*/ 	.byte	0x3f
	.zero		1


	//   ....[83]....
        /*0a64*/ 	.word	0x00016650
        /*0a68*/ 	.word	0x00000004
        /*0a6c*/ 	.word	0x00000000
        /*0a70*/ 	.short	0x010a
        /*0a72*/ 	.byte	0x3f
	.zero		1


	//----- nvinfo : EIATTR_NUM_MBARRIERS
	.align		4
.L_799:
        /*0a74*/ 	.byte	0x03, 0x38
        /*0a76*/ 	.short	0x0016


	//----- nvinfo : EIATTR_EXIT_INSTR_OFFSETS
	.align		4
        /*0a78*/ 	.byte	0x04, 0x1c
        /*0a7a*/ 	.short	(.L_801 - .L_800)


	//   ....[0]....
.L_800:
        /*0a7c*/ 	.word	0x00000a90


	//   ....[1]....
        /*0a80*/ 	.word	0x0000fd20


	//   ....[2]....
        /*0a84*/ 	.word	0x0000fd80


	//   ....[3]....
        /*0a88*/ 	.word	0x000152f0


	//----- nvinfo : EIATTR_MAX_THREADS
	.align		4
.L_801:
        /*0a8c*/ 	.byte	0x04, 0x05
        /*0a8e*/ 	.short	(.L_803 - .L_802)
.L_802:
        /*0a90*/ 	.word	0x00000180
        /*0a94*/ 	.word	0x00000001
        /*0a98*/ 	.word	0x00000001


	//----- nvinfo : EIATTR_CRS_STACK_SIZE
	.align		4
.L_803:
        /*0a9c*/ 	.byte	0x04, 0x1e
        /*0a9e*/ 	.short	(.L_805 - .L_804)
.L_804:
        /*0aa0*/ 	.word	0x00000000


	//----- nvinfo : EIATTR_CBANK_PARAM_SIZE
	.align		4
.L_805:
        /*0aa4*/ 	.byte	0x03, 0x19
        /*0aa6*/ 	.short	0x0a70


	//----- nvinfo : EIATTR_PARAM_CBANK
	.align		4
        /*0aa8*/ 	.byte	0x04, 0x0a
        /*0aaa*/ 	.short	(.L_807 - .L_806)
	.align		4
.L_806:
        /*0aac*/ 	.word	index@(.nv.constant0._ZN7cutlass13device_kernelIN5flash11enable_sm90INS1_16FlashAttnFwdSm90INS1_25CollectiveMainloopFwdSm90ILi2EN4cute5tupleIJNS5_1CILi1EEES8_S8_EEENS6_IJNS7_ILi128EEENS7_ILi96EEENS7_ILi192EEEEEELi192ENS_10bfloat16_tEfNS_4arch4Sm90ELb0ELb1ELb0ELb1ELb0ELb0ELb0ELb1ELb1ELb0ELb0ELb0EEENS1_21CollectiveEpilogueFwdINS6_IJSA_SC_SB_EEES9_SE_SG_Li256ELb1ELb0ELb0ELb0EEENS1_36VarlenDynamicPersistentTileSchedulerILi128ELi96ELi256ELi32ELb0ELb0ELb1ELb1ELb0ELb1EEEEEEEEEvNT_6ParamsE)
        /*0ab0*/ 	.short	0x0210
        /*0ab2*/ 	.short	0x0a70


	//----- nvinfo : EIATTR_SW_WAR
	.align		4
.L_807:
        /*0ab4*/ 	.byte	0x04, 0x36
        /*0ab6*/ 	.short	(.L_809 - .L_808)
.L_808:
        /*0ab8*/ 	.word	0x00000008
.L_809:


//--------------------- .nv.info._ZN7cutlass13device_kernelIN5flash11enable_sm90INS1_16FlashAttnFwdSm90INS1_25CollectiveMainloopFwdSm90ILi2EN4cute5tupleIJNS5_1CILi1EEES8_S8_EEENS6_IJNS7_ILi128EEENS7_ILi96EEENS7_ILi192EEEEEELi192ENS_10bfloat16_tEfNS_4arch4Sm90ELb0ELb1ELb0ELb1ELb0ELb1ELb0ELb1ELb1ELb0ELb0ELb0EEENS1_21CollectiveEpilogueFwdINS6_IJSA_SC_SB_EEES9_SE_SG_Li256ELb1ELb0ELb0ELb0EEENS1_36VarlenDynamicPersistentTileSchedulerILi128ELi96ELi256ELi32ELb0ELb0ELb1ELb1ELb0ELb1EEEEEEEEEvNT_6ParamsE --------------------------
	.section	.nv.info._ZN7cutlass13device_kernelIN5flash11enable_sm90INS1_16FlashAttnFwdSm90INS1_25CollectiveMainloopFwdSm90ILi2EN4cute5tupleIJNS5_1CILi1EEES8_S8_EEENS6_IJNS7_ILi128EEENS7_ILi96EEENS7_ILi192EEEEEELi192ENS_10bfloat16_tEfNS_4arch4Sm90ELb0ELb1ELb0ELb1ELb0ELb1ELb0ELb1ELb1ELb0ELb0ELb0EEENS1_21CollectiveEpilogueFwdINS6_IJSA_SC_SB_EEES9_SE_SG_Li256ELb1ELb0ELb0ELb0EEENS1_36VarlenDynamicPersistentTileSchedulerILi128ELi96ELi256ELi32ELb0ELb0ELb1ELb1ELb0ELb1EEEEEEEEEvNT_6ParamsE,"",@"SHT_CUDA_INFO"
	.sectionflags	@""
	.align	4


	//----- nvinfo : EIATTR_CUDA_API_VERSION
	.align		4
        /*0000*/ 	.byte	0x04, 0x37
        /*0002*/ 	.short	(.L_811 - .L_810)
.L_810:
        /*0004*/ 	.word	0x00000082


	//----- nvinfo : EIATTR_KPARAM_INFO
	.align		4
.L_811:
        /*0008*/ 	.byte	0x04, 0x17
        /*000a*/ 	.short	(.L_813 - .L_812)
.L_812:
        /*000c*/ 	.word	0x00000000
        /*0010*/ 	.short	0x0000
        /*0012*/ 	.short	0x0070
        /*0014*/ 	.byte	0x00, 0xf0, 0x01, 0x28


	//----- nvinfo : EIATTR_SPARSE_MMA_MASK
	.align		4
.L_813:
        /*0018*/ 	.byte	0x03, 0x50
        /*001a*/ 	.short	0x0000


	//----- nvinfo : EIATTR_MAXREG_COUNT
	.align		4
        /*001c*/ 	.byte	0x03, 0x1b
        /*001e*/ 	.short	0x00a8


	//----- nvinfo : EIATTR_NUM_BARRIERS
	.align		4
        /*0020*/ 	.byte	0x02, 0x4c
        /*0022*/ 	.byte	0x10
	.zero		1


	//----- nvinfo : EIATTR_EXTERNS
	.align		4
        /*0024*/ 	.byte	0x04, 0x0f
        /*0026*/ 	.short	(.L_815 - .L_814)


	//   ....[0]....
	.align		4
.L_814:
        /*0028*/ 	.word	index@(__assertfail)


	//----- nvinfo : EIATTR_ANNOTATIONS
	.align		4
.L_815:
        /*002c*/ 	.byte	0x04, 0x55
        /*002e*/ 	.short	(.L_817 - .L_816)


	//   ....[0]....
.L_816:
        /* <DEDUP_REMOVED lines=62> */


	//----- nvinfo : EIATTR_MERCURY_ISA_VERSION
	.align		4
.L_817:
        /*03f8*/ 	.byte	0x03, 0x5f
        /*03fa*/ 	.short	0x0101


	//----- nvinfo : EIATTR_UNUSED_LOAD_BYTE_OFFSET
	.align		4
        /*03fc*/ 	.byte	0x04, 0x44
        /*03fe*/ 	.short	(.L_819 - .L_818)


	//   ....[0]....
.L_818:
        /*0400*/ 	.word	0x00000ab0
        /*0404*/ 	.word	0x0000fff0


	//   ....[1]....
        /*0408*/ 	.word	0x0001fc70
        /*040c*/ 	.word	0x0000fff0


	//----- nvinfo : EIATTR_INT_WARP_WIDE_INSTR_OFFSETS
	.align		4
.L_819:
        /*0410*/ 	.byte	0x04, 0x31
        /*0412*/ 	.short	(.L_821 - .L_820)


	//   ....[0]....
.L_820:
        /*0414*/ 	.word	0x000001c0


	//   ....[1]....
        /*0418*/ 	.word	0x00000200


	//   ....[2]....
        /*041c*/ 	.word	0x00000270


	//   ....[3]....
        /*0420*/ 	.word	0x000249e0


	//   ....[4]....
        /*0424*/ 	.word	0x00024a80


	//   ....[5]....
        /*0428*/ 	.word	0x00024f50


	//   ....[6]....
        /*042c*/ 	.word	0x00024f80


	//   ....[7]....
        /*0430*/ 	.word	0x00025170


	//   ....[8]....
        /*0434*/ 	.word	0x00025270


	//   ....[9]....
        /*0438*/ 	.word	0x000275d0


	//   ....[10]....
        /*043c*/ 	.word	0x00027670


	//----- nvinfo : EIATTR_COOP_GROUP_MASK_REGIDS
	.align		4
.L_821:
        /*0440*/ 	.byte	0x04, 0x29
        /*0442*/ 	.short	(.L_823 - .L_822)


	//   ....[0]....
.L_822:
        /*0444*/ 	.word	0xffffffff


	//   ....[1]....
        /*0448*/ 	.word	0xffffffff


	//   ....[2]....
        /*044c*/ 	.word	0xffffffff


	//   ....[3]....
        /*0450*/ 	.word	0xffffffff


	//   ....[4]....
        /*0454*/ 	.word	0xffffffff


	//   ....[5]....
        /*0458*/ 	.word	0xffffffff


	//   ....[6]....
        /*045c*/ 	.word	0xffffffff


	//   ....[7]....
        /*0460*/ 	.word	0xffffffff


	//   ....[8]....
        /*0464*/ 	.word	0xffffffff


	//   ....[9]....
        /*0468*/ 	.word	0xffffffff


	//   ....[10]....
        /*046c*/ 	.word	0xffffffff


	//   ....[11]....
        /*0470*/ 	.word	0xffffffff


	//   ....[12]....
        /*0474*/ 	.word	0xffffffff


	//   ....[13]....
        /*0478*/ 	.word	0xffffffff


	//   ....[14]....
        /*047c*/ 	.word	0xffffffff


	//   ....[15]....
        /*0480*/ 	.word	0xffffffff


	//   ....[16]....
        /*0484*/ 	.word	0xffffffff


	//   ....[17]....
        /*0488*/ 	.word	0xffffffff


	//   ....[18]....
        /*048c*/ 	.word	0xffffffff


	//   ....[19]....
        /*0490*/ 	.word	0xffffffff


	//   ....[20]....
        /*0494*/ 	.word	0xffffffff


	//   ....[21]....
        /*0498*/ 	.word	0xffffffff


	//   ....[22]....
        /*049c*/ 	.word	0xffffffff


	//   ....[23]....
        /*04a0*/ 	.word	0xffffffff


	//   ....[24]....
        /*04a4*/ 	.word	0xffffffff


	//   ....[25]....
        /*04a8*/ 	.word	0xffffffff


	//   ....[26]....
        /*04ac*/ 	.word	0xffffffff


	//   ....[27]....
        /*04b0*/ 	.word	0xffffffff


	//   ....[28]....
        /*04b4*/ 	.word	0xffffffff


	//   ....[29]....
        /*04b8*/ 	.word	0xffffffff


	//   ....[30]....
        /*04bc*/ 	.word	0xffffffff


	//   ....[31]....
        /*04c0*/ 	.word	0xffffffff


	//   ....[32]....
        /*04c4*/ 	.word	0xffffffff


	//   ....[33]....
        /*04c8*/ 	.word	0xffffffff


	//   ....[34]....
        /*04cc*/ 	.word	0xffffffff


	//   ....[35]....
        /*04d0*/ 	.word	0xffffffff


	//   ....[36]....
        /*04d4*/ 	.word	0xffffffff


	//   ....[37]....
        /*04d8*/ 	.word	0xffffffff


	//   ....[38]....
        /*04dc*/ 	.word	0xffffffff


	//   ....[39]....
        /*04e0*/ 	.word	0xffffffff


	//   ....[40]....
        /*04e4*/ 	.word	0xffffffff


	//   ....[41]....
        /*04e8*/ 	.word	0xffffffff


	//   ....[42]....
        /*04ec*/ 	.word	0xffffffff


	//   ....[43]....
        /*04f0*/ 	.word	0xffffffff


	//   ....[44]....
        /*04f4*/ 	.word	0xffffffff


	//   ....[45]....
        /*04f8*/ 	.word	0xffffffff


	//   ....[46]....
        /*04fc*/ 	.word	0xffffffff


	//   ....[47]....
        /*0500*/ 	.word	0xffffffff


	//   ....[48]....
        /*0504*/ 	.word	0xffffffff


	//   ....[49]....
        /*0508*/ 	.word	0xffffffff


	//   ....[50]....
        /*050c*/ 	.word	0xffffffff


	//   ....[51]....
        /*0510*/ 	.word	0xffffffff


	//   ....[52]....
        /*0514*/ 	.word	0xffffffff


	//   ....[53]....
        /*0518*/ 	.word	0xffffffff


	//   ....[54]....
        /*051c*/ 	.word	0xffffffff


	//   ....[55]....
        /*0520*/ 	.word	0xffffffff


	//   ....[56]....
        /*0524*/ 	.word	0xffffffff


	//   ....[57]....
        /*0528*/ 	.word	0xffffffff


	//   ....[58]....
        /*052c*/ 	.word	0xffffffff


	//   ....[59]....
        /*0530*/ 	.word	0xffffffff


	//   ....[60]....
        /*0534*/ 	.word	0xffffffff


	//   ....[61]....
        /*0538*/ 	.word	0xffffffff


	//   ....[62]....
        /*053c*/ 	.word	0x0500000f


	//   ....[63]....
        /*0540*/ 	.word	0x0500000f


	//   ....[64]....
        /*0544*/ 	.word	0x0500000f


	//   ....[65]....
        /*0548*/ 	.word	0x0500000f


	//   ....[66]....
        /*054c*/ 	.word	0x0500000f


	//   ....[67]....
        /*0550*/ 	.word	0x0500000f


	//   ....[68]....
        /*0554*/ 	.word	0x0500000f


	//   ....[69]....
        /*0558*/ 	.word	0x0500000f


	//   ....[70]....
        /*055c*/ 	.word	0x0500000f


	//   ....[71]....
        /*0560*/ 	.word	0x0500000f


	//   ....[72]....
        /*0564*/ 	.word	0x0500000f


	//   ....[73]....
        /*0568*/ 	.word	0x0500000f


	//   ....[74]....
        /*056c*/ 	.word	0x0500000f


	//   ....[75]....
        /*0570*/ 	.word	0x0500000f


	//   ....[76]....
        /*0574*/ 	.word	0x0500000f


	//   ....[77]....
        /*0578*/ 	.word	0x0500000f


	//   ....[78]....
        /*057c*/ 	.word	0x0500000f


	//   ....[79]....
        /*0580*/ 	.word	0x0500000f


	//   ....[80]....
        /*0584*/ 	.word	0x0500000f


	//   ....[81]....
        /*0588*/ 	.word	0x0500000f


	//   ....[82]....
        /*058c*/ 	.word	0x0500000f


	//   ....[83]....
        /*0590*/ 	.word	0x0500000f


	//   ....[84]....
        /*0594*/ 	.word	0x0500000f


	//   ....[85]....
        /*0598*/ 	.word	0x0500000f


	//   ....[86]....
        /*059c*/ 	.word	0x0500000f


	//   ....[87]....
        /*05a0*/ 	.word	0x0500000f


	//   ....[88]....
        /*05a4*/ 	.word	0x0500000f


	//   ....[89]....
        /*05a8*/ 	.word	0x0500000f


	//   ....[90]....
        /*05ac*/ 	.word	0x0500000f


	//   ....[91]....
        /*05b0*/ 	.word	0x0500000f


	//   ....[92]....
        /*05b4*/ 	.word	0x0500000f


	//   ....[93]....
        /*05b8*/ 	.word	0x0500000f


	//   ....[94]....
        /*05bc*/ 	.word	0x0500000f


	//   ....[95]....
        /*05c0*/ 	.word	0x0500000f


	//   ....[96]....
        /*05c4*/ 	.word	0x0500000f


	//   ....[97]....
        /*05c8*/ 	.word	0x0500000f


	//----- nvinfo : EIATTR_COOP_GROUP_INSTR_OFFSETS
	.align		4
.L_823:
        /*05cc*/ 	.byte	0x04, 0x28
        /*05ce*/ 	.short	(.L_825 - .L_824)


	//   ....[0]....
.L_824:
        /*05d0*/ 	.word	0x00000060


	//   ....[1]....
        /*05d4*/ 	.word	0x000001d0


	//   ....[2]....
        /*05d8*/ 	.word	0x00000220


	//   ....[3]....
        /*05dc*/ 	.word	0x00000450


	//   ....[4]....
        /*05e0*/ 	.word	0x000005b0


	//   ....[5]....
        /*05e4*/ 	.word	0x000006d0


	//   ....[6]....
        /*05e8*/ 	.word	0x00000830


	//   ....[7]....
        /*05ec*/ 	.word	0x0000b630


	//   ....[8]....
        /*05f0*/ 	.word	0x00014690


	//   ....[9]....
        /*05f4*/ 	.word	0x000147a0


	//   ....[10]....
        /*05f8*/ 	.word	0x00014d70


	//   ....[11]....
        /*05fc*/ 	.word	0x00014e30


	//   ....[12]....
        /*0600*/ 	.word	0x00018010


	//   ....[13]....
        /*0604*/ 	.word	0x00018120


	//   ....[14]....
        /*0608*/ 	.word	0x00018710


	//   ....[15]....
        /*060c*/ 	.word	0x00018770


	//   ....[16]....
        /*0610*/ 	.word	0x0001a650


	//   ....[17]....
        /*0614*/ 	.word	0x0001a680


	//   ....[18]....
        /*0618*/ 	.word	0x0001a8b0


	//   ....[19]....
        /*061c*/ 	.word	0x0001a9e0


	//   ....[20]....
        /*0620*/ 	.word	0x0001d970


	//   ....[21]....
        /*0624*/ 	.word	0x0001da80


	//   ....[22]....
        /*0628*/ 	.word	0x0001e030


	//   ....[23]....
        /*062c*/ 	.word	0x0001e0b0


	//   ....[24]....
        /*0630*/ 	.word	0x0001f420


	//   ....[25]....
        /*0634*/ 	.word	0x0001f430


	//   ....[26]....
        /*0638*/ 	.word	0x0001f470


	//   ....[27]....
        /*063c*/ 	.word	0x0001f480


	//   ....[28]....
        /*0640*/ 	.word	0x000220f0


	//   ....[29]....
        /*0644*/ 	.word	0x00022270


	//   ....[30]....
        /*0648*/ 	.word	0x000222a0


	//   ....[31]....
        /*064c*/ 	.word	0x000222e0


	//   ....[32]....
        /*0650*/ 	.word	0x00022350


	//   ....[33]....
        /*0654*/ 	.word	0x000223b0


	//   ....[34]....
        /*0658*/ 	.word	0x000223f0


	//   ....[35]....
        /*065c*/ 	.word	0x000225b0


	//   ....[36]....
        /*0660*/ 	.word	0x00022610


	//   ....[37]....
        /*0664*/ 	.word	0x00022650


	//   ....[38]....
        /*0668*/ 	.word	0x00022690


	//   ....[39]....
        /*066c*/ 	.word	0x000226c0


	//   ....[40]....
        /*0670*/ 	.word	0x000226f0


	//   ....[41]....
        /*0674*/ 	.word	0x00022790


	//   ....[42]....
        /*0678*/ 	.word	0x000227d0


	//   ....[43]....
        /*067c*/ 	.word	0x00022890


	//   ....[44]....
        /*0680*/ 	.word	0x00027aa0


	//   ....[45]....
        /*0684*/ 	.word	0x00027ab0


	//   ....[46]....
        /*0688*/ 	.word	0x00027be0


	//   ....[47]....
        /*068c*/ 	.word	0x00027c40


	//   ....[48]....
        /*0690*/ 	.word	0x00027c80


	//   ....[49]....
        /*0694*/ 	.word	0x00027cc0


	//   ....[50]....
        /*0698*/ 	.word	0x00027cf0


	//   ....[51]....
        /*069c*/ 	.word	0x00027d20


	//   ....[52]....
        /*06a0*/ 	.word	0x00027ef0


	//   ....[53]....
        /*06a4*/ 	.word	0x00027f50


	//   ....[54]....
        /*06a8*/ 	.word	0x00027f90


	//   ....[55]....
        /*06ac*/ 	.word	0x00027fd0


	//   ....[56]....
        /*06b0*/ 	.word	0x00028000


	//   ....[57]....
        /*06b4*/ 	.word	0x00028030


	//   ....[58]....
        /*06b8*/ 	.word	0x000280f0


	//   ....[59]....
        /*06bc*/ 	.word	0x00028110


	//   ....[60]....
        /*06c0*/ 	.word	0x00028180


	//   ....[61]....
        /*06c4*/ 	.word	0x000288d0


	//   ....[62]....
        /*06c8*/ 	.word	0x00028ce0


	//   ....[63]....
        /*06cc*/ 	.word	0x00028d80


	//   ....[64]....
        /*06d0*/ 	.word	0x00028e20


	//   ....[65]....
        /*06d4*/ 	.word	0x00028ec0


	//   ....[66]....
        /*06d8*/ 	.word	0x00028f60


	//   ....[67]....
        /*06dc*/ 	.word	0x00029000


	//   ....[68]....
        /*06e0*/ 	.word	0x000290a0


	//   ....[69]....
        /*06e4*/ 	.word	0x00029140


	//   ....[70]....
        /*06e8*/ 	.word	0x00029230


	//   ....[71]....
        /*06ec*/ 	.word	0x000292d0


	//   ....[72]....
        /*06f0*/ 	.word	0x00029370


	//   ....[73]....
        /*06f4*/ 	.word	0x00029410


	//   ....[74]....
        /*06f8*/ 	.word	0x000294b0


	//   ....[75]....
        /*06fc*/ 	.word	0x00029550


	//   ....[76]....
        /*0700*/ 	.word	0x000295f0


	//   ....[77]....
        /*0704*/ 	.word	0x00029690


	//   ....[78]....
        /*0708*/ 	.word	0x00029a30


	//   ....[79]....
        /*070c*/ 	.word	0x00029d10


	//   ....[80]....
        /*0710*/ 	.word	0x0002a140


	//   ....[81]....
        /*0714*/ 	.word	0x0002a1d0


	//   ....[82]....
        /*0718*/ 	.word	0x0002a270


	//   ....[83]....
        /*071c*/ 	.word	0x0002a320


	//   ....[84]....
        /*0720*/ 	.word	0x0002a3a0


	//   ....[85]....
        /*0724*/ 	.word	0x0002a420


	//   ....[86]....
        /*0728*/ 	.word	0x0002a4a0


	//   ....[87]....
        /*072c*/ 	.word	0x0002a520


	//   ....[88]....
        /*0730*/ 	.word	0x0002a5b0


	//   ....[89]....
        /*0734*/ 	.word	0x0002a660


	//   ....[90]....
        /*0738*/ 	.word	0x0002a6e0


	//   ....[91]....
        /*073c*/ 	.word	0x0002a760


	//   ....[92]....
        /*0740*/ 	.word	0x0002a7e0


	//   ....[93]....
        /*0744*/ 	.word	0x0002a860


	//   ....[94]....
        /*0748*/ 	.word	0x0002a8d0


	//   ....[95]....
        /*074c*/ 	.word	0x0002a970


	//   ....[96]....
        /*0750*/ 	.word	0x0002aa00


	//   ....[97]....
        /*0754*/ 	.word	0x0002ab30


	//----- nvinfo : EIATTR_REG_RECONFIG
	.align		4
.L_825:
        /*0758*/ 	.byte	0x01, 0x54
	.zero		2


	//----- nvinfo : EIATTR_SYSCALL_OFFSETS
	.align		4
        /*075c*/ 	.byte	0x04, 0x46
        /*075e*/ 	.short	(.L_827 - .L_826)


	//   ....[0]....
.L_826:
        /*0760*/ 	.word	0x00001c50


	//   ....[1]....
        /*0764*/ 	.word	0x00001da0


	//   ....[2]....
        /*0768*/ 	.word	0x0000b7d0


	//   ....[3]....
        /*076c*/ 	.word	0x0000bc70


	//   ....[4]....
        /*0770*/ 	.word	0x00024c20


	//   ....[5]....
        /*0774*/ 	.word	0x00024d60


	//   ....[6]....
        /*0778*/ 	.word	0x00024e60


	//----- nvinfo : EIATTR_MBARRIER_INSTR_OFFSETS
	.align		4
.L_827:
        /*077c*/ 	.byte	0x04, 0x39
        /*077e*/ 	.short	(.L_829 - .L_828)


	//   ....[0]....
.L_828:
        /*0780*/ 	.word	0x00000300
        /*0784*/ 	.word	0x000000ff
        /*0788*/ 	.word	0x00030800
        /*078c*/ 	.short	0x0100
        /*078e*/ 	.byte	0x08
	.zero		1


	//   ....[1]....
        /*0790*/ 	.word	0x00000310
        /*0794*/ 	.word	0x000000ff
        /*0798*/ 	.word	0x00030820
        /*079c*/ 	.short	0x0100
        /*079e*/ 	.byte	0x08
	.zero		1


	//   ....[2]....
        /*07a0*/ 	.word	0x00000400
        /*07a4*/ 	.word	0x000000ff
        /*07a8*/ 	.word	0x00030830
        /*07ac*/ 	.short	0x0100
        /*07ae*/ 	.byte	0x08
	.zero		1


	//   ....[3]....
        /*07b0*/ 	.word	0x00000410
        /*07b4*/ 	.word	0x000000ff
        /*07b8*/ 	.word	0x00030840
        /*07bc*/ 	.short	0x0100
        /*07be*/ 	.byte	0x08
	.zero		1


	//   ....[4]....
        /*07c0*/ 	.word	0x00000420
        /*07c4*/ 	.word	0x000000ff
        /*07c8*/ 	.word	0x00030838
        /*07cc*/ 	.short	0x0100
        /*07ce*/ 	.byte	0x08
	.zero		1


	//   ....[5]....
        /*07d0*/ 	.word	0x00000430
        /*07d4*/ 	.word	0x000000ff
        /*07d8*/ 	.word	0x00030848
        /*07dc*/ 	.short	0x0100
        /*07de*/ 	.byte	0x08
	.zero		1


	//   ....[6]....
        /*07e0*/ 	.word	0x00000560
        /*07e4*/ 	.word	0x000000ff
        /*07e8*/ 	.word	0x00030850
        /*07ec*/ 	.short	0x0100
        /*07ee*/ 	.byte	0x08
	.zero		1


	//   ....[7]....
        /*07f0*/ 	.word	0x00000570
        /*07f4*/ 	.word	0x000000ff
        /*07f8*/ 	.word	0x00030860
        /*07fc*/ 	.short	0x0100
        /*07fe*/ 	.byte	0x08
	.zero		1


	//   ....[8]....
        /*0800*/ 	.word	0x00000580
        /*0804*/ 	.word	0x000000ff
        /*0808*/ 	.word	0x00030858
        /*080c*/ 	.short	0x0100
        /*080e*/ 	.byte	0x08
	.zero		1


	//   ....[9]....
        /*0810*/ 	.word	0x00000590
        /*0814*/ 	.word	0x000000ff
        /*0818*/ 	.word	0x00030868
        /*081c*/ 	.short	0x0100
        /*081e*/ 	.byte	0x08
	.zero		1


	//   ....[10]....
        /*0820*/ 	.word	0x00000680
        /*0824*/ 	.word	0x000000ff
        /*0828*/ 	.word	0x00030870
        /*082c*/ 	.short	0x0100
        /*082e*/ 	.byte	0x06
	.zero		1


	//   ....[11]....
        /*0830*/ 	.word	0x00000690
        /*0834*/ 	.word	0x000000ff
        /*0838*/ 	.word	0x00030880
        /*083c*/ 	.short	0x0100
        /*083e*/ 	.byte	0x06
	.zero		1


	//   ....[12]....
        /*0840*/ 	.word	0x000006a0
        /*0844*/ 	.word	0x000000ff
        /*0848*/ 	.word	0x00030878
        /*084c*/ 	.short	0x0100
        /*084e*/ 	.byte	0x06
	.zero		1


	//   ....[13]....
        /*0850*/ 	.word	0x000006b0
        /*0854*/ 	.word	0x000000ff
        /*0858*/ 	.word	0x00030888
        /*085c*/ 	.short	0x0100
        /*085e*/ 	.byte	0x06
	.zero		1


	//   ....[14]....
        /*0860*/ 	.word	0x000007e0
        /*0864*/ 	.word	0x000000ff
        /*0868*/ 	.word	0x00030890
        /*086c*/ 	.short	0x0100
        /*086e*/ 	.byte	0x08
	.zero		1


	//   ....[15]....
        /*0870*/ 	.word	0x000007f0
        /*0874*/ 	.word	0x000000ff
        /*0878*/ 	.word	0x000308a0
        /*087c*/ 	.short	0x0100
        /*087e*/ 	.byte	0x08
	.zero		1


	//   ....[16]....
        /*0880*/ 	.word	0x00000800
        /*0884*/ 	.word	0x000000ff
        /*0888*/ 	.word	0x00030898
        /*088c*/ 	.short	0x0100
        /*088e*/ 	.byte	0x08
	.zero		1


	//   ....[17]....
        /*0890*/ 	.word	0x00000810
        /*0894*/ 	.word	0x000000ff
        /*0898*/ 	.word	0x000308a8
        /*089c*/ 	.short	0x0100
        /*089e*/ 	.byte	0x08
	.zero		1


	//   ....[18]....
        /*08a0*/ 	.word	0x00000940
        /*08a4*/ 	.word	0x000000ff
        /*08a8*/ 	.word	0x000308b0
        /*08ac*/ 	.short	0x0100
        /*08ae*/ 	.byte	0x08
	.zero		1


	//   ....[19]....
        /*08b0*/ 	.word	0x00000950
        /*08b4*/ 	.word	0x000000ff
        /*08b8*/ 	.word	0x000308c0
        /*08bc*/ 	.short	0x0100
        /*08be*/ 	.byte	0x08
	.zero		1


	//   ....[20]....
        /*08c0*/ 	.word	0x00000960
        /*08c4*/ 	.word	0x000000ff
        /*08c8*/ 	.word	0x000308b8
        /*08cc*/ 	.short	0x0100
        /*08ce*/ 	.byte	0x08
	.zero		1


	//   ....[21]....
        /*08d0*/ 	.word	0x00000970
        /*08d4*/ 	.word	0x000000ff
        /*08d8*/ 	.word	0x000308c8
        /*08dc*/ 	.short	0x0100
        /*08de*/ 	.byte	0x08
	.zero		1


	//   ....[22]....
        /*08e0*/ 	.word	0x00003ac0
        /*08e4*/ 	.word	0x00000059
        /*08e8*/ 	.word	0x00030890
        /*08ec*/ 	.short	0x010a
        /*08ee*/ 	.byte	0x3f
	.zero		1


	//   ....[23]....
        /*08f0*/ 	.word	0x000072b0
        /*08f4*/ 	.word	0x00000059
        /*08f8*/ 	.word	0x00030890
        /*08fc*/ 	.short	0x010a
        /*08fe*/ 	.byte	0x3f
	.zero		1


	//   ....[24]....
        /*0900*/ 	.word	0x0000a560
        /*0904*/ 	.word	0x00000059
        /*0908*/ 	.word	0x00030890
        /*090c*/ 	.short	0x010a
        /*090e*/ 	.byte	0x3f
	.zero		1


	//   ....[25]....
        /*0910*/ 	.word	0x0000a950
        /*0914*/ 	.word	0x00000020
        /*0918*/ 	.word	0x00000000
        /*091c*/ 	.short	0x0101
        /*091e*/ 	.byte	0x3f
	.zero		1


	//   ....[26]....
        /*0920*/ 	.word	0x0000a990
        /*0924*/ 	.word	0x00000059
        /*0928*/ 	.word	0x000308b0
        /*092c*/ 	.short	0x010a
        /*092e*/ 	.byte	0x3f
	.zero		1


	//   ....[27]....
        /*0930*/ 	.word	0x0000aed0
        /*0934*/ 	.word	0x00000059
        /*0938*/ 	.word	0x00000000
        /*093c*/ 	.short	0x0101
        /*093e*/ 	.byte	0x3f
	.zero		1


	//   ....[28]....
        /*0940*/ 	.word	0x0000b850
        /*0944*/ 	.word	0x00000011
        /*0948*/ 	.word	0x00030800
        /*094c*/ 	.short	0x010a
        /*094e*/ 	.byte	0x3f
	.zero		1


	//   ....[29]....
        /*0950*/ 	.word	0x0000b8a0
        /*0954*/ 	.word	0x00000011
        /*0958*/ 	.word	0x00030800
        /*095c*/ 	.short	0x010a
        /*095e*/ 	.byte	0x3f
	.zero		1


	//   ....[30]....
        /*0960*/ 	.word	0x0000ccd0
        /*0964*/ 	.word	0x00000011
        /*0968*/ 	.word	0x00030800
        /*096c*/ 	.short	0x010a
        /*096e*/ 	.byte	0x3f
	.zero		1


	//   ....[31]....
        /*0970*/ 	.word	0x00010250
        /*0974*/ 	.word	0x00000011
        /*0978*/ 	.word	0x00030800
        /*097c*/ 	.short	0x010a
        /*097e*/ 	.byte	0x3f
	.zero		1


	//   ....[32]....
        /*0980*/ 	.word	0x00012de0
        /*0984*/ 	.word	0x00000005
        /*0988*/ 	.word	0x00030830
        /*098c*/ 	.short	0x010a
        /*098e*/ 	.byte	0x3f
	.zero		1


	//   ....[33]....
        /*0990*/ 	.word	0x00012e50
        /*0994*/ 	.word	0x00000005
        /*0998*/ 	.word	0x00030830
        /*099c*/ 	.short	0x010a
        /*099e*/ 	.byte	0x3f
	.zero		1


	//   ....[34]....
        /*09a0*/ 	.word	0x00013860
        /*09a4*/ 	.word	0x00000000
        /*09a8*/ 	.word	0x00000000
        /*09ac*/ 	.short	0x0101
        /*09ae*/ 	.byte	0x3f
	.zero		1


	//   ....[35]....
        /*09b0*/ 	.word	0x00015d40
        /*09b4*/ 	.word	0x00000000
        /*09b8*/ 	.word	0x00030830
        /*09bc*/ 	.short	0x010a
        /*09be*/ 	.byte	0x3f
	.zero		1


	//   ....[36]....
        /*09c0*/ 	.word	0x00015db0
        /*09c4*/ 	.word	0x00000000
        /*09c8*/ 	.word	0x00030830
        /*09cc*/ 	.short	0x010a
        /*09ce*/ 	.byte	0x3f
	.zero		1


	//   ....[37]....
        /*09d0*/ 	.word	0x00016b90
        /*09d4*/ 	.word	0x0000000e
        /*09d8*/ 	.word	0x00030850
        /*09dc*/ 	.short	0x010a
        /*09de*/ 	.byte	0x3f
	.zero		1


	//   ....[38]....
        /*09e0*/ 	.word	0x00016c30
        /*09e4*/ 	.word	0x0000000e
        /*09e8*/ 	.word	0x00030850
        /*09ec*/ 	.short	0x010a
        /*09ee*/ 	.byte	0x3f
	.zero		1


	//   ....[39]....
        /*09f0*/ 	.word	0x00016f50
        /*09f4*/ 	.word	0x00000000
        /*09f8*/ 	.word	0x00000000
        /*09fc*/ 	.short	0x0101
        /*09fe*/ 	.byte	0x3f
	.zero		1


	//   ....[40]....
        /*0a00*/ 	.word	0x00018b60
        /*0a04*/ 	.word	0x00000087
        /*0a08*/ 	.word	0x00000000
        /*0a0c*/ 	.short	0x0101
        /*0a0e*/ 	.byte	0x3f
	.zero		1


	//   ....[41]....
        /*0a10*/ 	.word	0x00019430
        /*0a14*/ 	.word	0x00000000
        /*0a18*/ 	.word	0x00030830
        /*0a1c*/ 	.short	0x010a
        /*0a1e*/ 	.byte	0x3f
	.zero		1


	//   ....[42]....
        /*0a20*/ 	.word	0x000194a0
        /*0a24*/ 	.word	0x00000000
        /*0a28*/ 	.word	0x00030830
        /*0a2c*/ 	.short	0x010a
        /*0a2e*/ 	.byte	0x3f
	.zero		1


	//   ....[43]....
        /*0a30*/ 	.word	0x0001a280
        /*0a34*/ 	.word	0x000000c8
        /*0a38*/ 	.word	0x00030850
        /*0a3c*/ 	.short	0x010a
        /*0a3e*/ 	.byte	0x3f
	.zero		1


	//   ....[44]....
        /*0a40*/ 	.word	0x0001a2d0
        /*0a44*/ 	.word	0x000000c8
        /*0a48*/ 	.word	0x00030850
        /*0a4c*/ 	.short	0x010a
        /*0a4e*/ 	.byte	0x3f
	.zero		1


	//   ....[45]....
        /*0a50*/ 	.word	0x0001b0c0
        /*0a54*/ 	.word	0x0000000d
        /*0a58*/ 	.word	0x00000000
        /*0a5c*/ 	.short	0x0101
        /*0a5e*/ 	.byte	0x3f
	.zero		1


	//   ....[46]....
        /*0a60*/ 	.word	0x0001b130
        /*0a64*/ 	.word	0x000000c8
        /*0a68*/ 	.word	0x00000000
        /*0a6c*/ 	.short	0x0101
        /*0a6e*/ 	.byte	0x3f
	.zero		1


	//   ....[47]....
        /*0a70*/ 	.word	0x0001b6a0
        /*0a74*/ 	.word	0x00000000
        /*0a78*/ 	.word	0x00030830
        /*0a7c*/ 	.short	0x010a
        /*0a7e*/ 	.byte	0x3f
	.zero		1


	//   ....[48]....
        /*0a80*/ 	.word	0x0001b710
        /*0a84*/ 	.word	0x00000000
        /*0a88*/ 	.word	0x00030830
        /*0a8c*/ 	.short	0x010a
        /*0a8e*/ 	.byte	0x3f
	.zero		1


	//   ....[49]....
        /*0a90*/ 	.word	0x0001c4f0
        /*0a94*/ 	.word	0x0000000c
        /*0a98*/ 	.word	0x00030850
        /*0a9c*/ 	.short	0x010a
        /*0a9e*/ 	.byte	0x3f
	.zero		1


	//   ....[50]....
        /*0aa0*/ 	.word	0x0001c590
        /*0aa4*/ 	.word	0x0000000c
        /*0aa8*/ 	.word	0x00030850
        /*0aac*/ 	.short	0x010a
        /*0aae*/ 	.byte	0x3f
	.zero		1


	//   ....[51]....
        /*0ab0*/ 	.word	0x0001c930
        /*0ab4*/ 	.word	0x00000000
        /*0ab8*/ 	.word	0x00000000
        /*0abc*/ 	.short	0x0101
        /*0abe*/ 	.byte	0x3f
	.zero		1


	//   ....[52]....
        /*0ac0*/ 	.word	0x0001e5a0
        /*0ac4*/ 	.word	0x00000007
        /*0ac8*/ 	.word	0x00000000
        /*0acc*/ 	.short	0x0101
        /*0ace*/ 	.byte	0x3f
	.zero		1


	//   ....[53]....
        /*0ad0*/ 	.word	0x0001f0a0
        /*0ad4*/ 	.word	0x0000000c
        /*0ad8*/ 	.word	0x00030850
        /*0adc*/ 	.short	0x010a
        /*0ade*/ 	.byte	0x3f
	.zero		1


	//   ....[54]....
        /*0ae0*/ 	.word	0x0001f140
        /*0ae4*/ 	.word	0x0000000c
        /*0ae8*/ 	.word	0x00030850
        /*0aec*/ 	.short	0x010a
        /*0aee*/ 	.byte	0x3f
	.zero		1


	//   ....[55]....
        /*0af0*/ 	.word	0x0001f600
        /*0af4*/ 	.word	0x0000000c
        /*0af8*/ 	.word	0x00000000
        /*0afc*/ 	.short	0x0101
        /*0afe*/ 	.byte	0x3f
	.zero		1


	//   ....[56]....
        /*0b00*/ 	.word	0x00020ec0
        /*0b04*/ 	.word	0x00000000
        /*0b08*/ 	.word	0x00000000
        /*0b0c*/ 	.short	0x0101
        /*0b0e*/ 	.byte	0x3f
	.zero		1


	//   ....[57]....
        /*0b10*/ 	.word	0x00023a00
        /*0b14*/ 	.word	0x0000000b
        /*0b18*/ 	.word	0x00030820
        /*0b1c*/ 	.short	0x010a
        /*0b1e*/ 	.byte	0x3f
	.zero		1


	//   ....[58]....
        /*0b20*/ 	.word	0x00023a90
        /*0b24*/ 	.word	0x00000007
        /*0b28*/ 	.word	0x000308a0
        /*0b2c*/ 	.short	0x010a
        /*0b2e*/ 	.byte	0x3f
	.zero		1


	//   ....[59]....
        /*0b30*/ 	.word	0x00023d10
        /*0b34*/ 	.word	0x00000007
        /*0b38*/ 	.word	0x000308c0
        /*0b3c*/ 	.short	0x010a
        /*0b3e*/ 	.byte	0x3f
	.zero		1


	//   ....[60]....
        /*0b40*/ 	.word	0x00024080
        /*0b44*/ 	.word	0x00000007
        /*0b48*/ 	.word	0x000308a0
        /*0b4c*/ 	.short	0x010a
        /*0b4e*/ 	.byte	0x3f
	.zero		1


	//   ....[61]....
        /*0b50*/ 	.word	0x000242f0
        /*0b54*/ 	.word	0x00000007
        /*0b58*/ 	.word	0x000308c0
        /*0b5c*/ 	.short	0x010a
        /*0b5e*/ 	.byte	0x3f
	.zero		1


	//   ....[62]....
        /*0b60*/ 	.word	0x000255a0
        /*0b64*/ 	.word	0x00000007
        /*0b68*/ 	.word	0x00030840
        /*0b6c*/ 	.short	0x010a
        /*0b6e*/ 	.byte	0x3f
	.zero		1


	//   ....[63]....
        /*0b70*/ 	.word	0x00025b40
        /*0b74*/ 	.word	0x0000000a
        /*0b78*/ 	.word	0x00030820
        /*0b7c*/ 	.short	0x010a
        /*0b7e*/ 	.byte	0x3f
	.zero		1


	//   ....[64]....
        /*0b80*/ 	.word	0x00025e70
        /*0b84*/ 	.word	0x00000003
        /*0b88*/ 	.word	0x00030840
        /*0b8c*/ 	.short	0x010a
        /*0b8e*/ 	.byte	0x3f
	.zero		1


	//   ....[65]....
        /*0b90*/ 	.word	0x00026140
        /*0b94*/ 	.word	0x00000003
        /*0b98*/ 	.word	0x00030860
        /*0b9c*/ 	.short	0x010a
        /*0b9e*/ 	.byte	0x3f
	.zero		1


	//   ....[66]....
        /*0ba0*/ 	.word	0x00026730
        /*0ba4*/ 	.word	0x00000002
        /*0ba8*/ 	.word	0x00030840
        /*0bac*/ 	.short	0x010a
        /*0bae*/ 	.byte	0x3f
	.zero		1


	//   ....[67]....
        /*0bb0*/ 	.word	0x00026a00
        /*0bb4*/ 	.word	0x00000002
        /*0bb8*/ 	.word	0x00030860
        /*0bbc*/ 	.short	0x010a
        /*0bbe*/ 	.byte	0x3f
	.zero		1


	//   ....[68]....
        /*0bc0*/ 	.word	0x00026f50
        /*0bc4*/ 	.word	0x00000002
        /*0bc8*/ 	.word	0x00030840
        /*0bcc*/ 	.short	0x010a
        /*0bce*/ 	.byte	0x3f
	.zero		1


	//   ....[69]....
        /*0bd0*/ 	.word	0x00027220
        /*0bd4*/ 	.word	0x00000002
        /*0bd8*/ 	.word	0x00030860
        /*0bdc*/ 	.short	0x010a
        /*0bde*/ 	.byte	0x3f
	.zero		1


	//   ....[70]....
        /*0be0*/ 	.word	0x00027720
        /*0be4*/ 	.word	0x00000003
        /*0be8*/ 	.word	0x00030860
        /*0bec*/ 	.short	0x010a
        /*0bee*/ 	.byte	0x3f
	.zero		1


	//   ....[71]....
        /*0bf0*/ 	.word	0x00028850
        /*0bf4*/ 	.word	0x00000000
        /*0bf8*/ 	.word	0x00030820
        /*0bfc*/ 	.short	0x010a
        /*0bfe*/ 	.byte	0x3f
	.zero		1


	//   ....[72]....
        /*0c00*/ 	.word	0x000289e0
        /*0c04*/ 	.word	0x00000006
        /*0c08*/ 	.word	0x00000000
        /*0c0c*/ 	.short	0x010a
        /*0c0e*/ 	.byte	0x3f
	.zero		1


	//   ....[73]....
        /*0c10*/ 	.word	0x00028a50
        /*0c14*/ 	.word	0x00000007
        /*0c18*/ 	.word	0x00000000
        /*0c1c*/ 	.short	0x010a
        /*0c1e*/ 	.byte	0x3f
	.zero		1


	//   ....[74]....
        /*0c20*/ 	.word	0x00028ab0
        /*0c24*/ 	.word	0x00000004
        /*0c28*/ 	.word	0x00000000
        /*0c2c*/ 	.short	0x010a
        /*0c2e*/ 	.byte	0x3f
	.zero		1


	//   ....[75]....
        /*0c30*/ 	.word	0x00028ae0
        /*0c34*/ 	.word	0x00000003
        /*0c38*/ 	.word	0x00000000
        /*0c3c*/ 	.short	0x010a
        /*0c3e*/ 	.byte	0x3f
	.zero		1


	//   ....[76]....
        /*0c40*/ 	.word	0x00028b40
        /*0c44*/ 	.word	0x00000059
        /*0c48*/ 	.word	0x00030890
        /*0c4c*/ 	.short	0x010a
        /*0c4e*/ 	.byte	0x3f
	.zero		1


	//   ....[77]....
        /*0c50*/ 	.word	0x00028b90
        /*0c54*/ 	.word	0x00000059
        /*0c58*/ 	.word	0x00030890
        /*0c5c*/ 	.short	0x010a
        /*0c5e*/ 	.byte	0x3f
	.zero		1


	//   ....[78]....
        /*0c60*/ 	.word	0x00028be0
        /*0c64*/ 	.word	0x00000059
        /*0c68*/ 	.word	0x00030890
        /*0c6c*/ 	.short	0x010a
        /*0c6e*/ 	.byte	0x3f
	.zero		1


	//   ....[79]....
        /*0c70*/ 	.word	0x00028c30
        /*0c74*/ 	.word	0x00000059
        /*0c78*/ 	.word	0x000308b0
        /*0c7c*/ 	.short	0x010a
        /*0c7e*/ 	.byte	0x3f
	.zero		1


	//   ....[80]....
        /*0c80*/ 	.word	0x00029180
        /*0c84*/ 	.word	0x00000011
        /*0c88*/ 	.word	0x00030800
        /*0c8c*/ 	.short	0x010a
        /*0c8e*/ 	.byte	0x3f
	.zero		1


	//   ....[81]....
        /*0c90*/ 	.word	0x000296d0
        /*0c94*/ 	.word	0x00000011
        /*0c98*/ 	.word	0x00030800
        /*0c9c*/ 	.short	0x010a
        /*0c9e*/ 	.byte	0x3f
	.zero		1


	//   ....[82]....
        /*0ca0*/ 	.word	0x00029720
        /*0ca4*/ 	.word	0x00000005
        /*0ca8*/ 	.word	0x00030830
        /*0cac*/ 	.short	0x010a
        /*0cae*/ 	.byte	0x3f
	.zero		1


	//   ....[83]....
        /*0cb0*/ 	.word	0x00029770
        /*0cb4*/ 	.word	0x00000000
        /*0cb8*/ 	.word	0x00030830
        /*0cbc*/ 	.short	0x010a
        /*0cbe*/ 	.byte	0x3f
	.zero		1


	//   ....[84]....
        /*0cc0*/ 	.word	0x000297c0
        /*0cc4*/ 	.word	0x0000000e
        /*0cc8*/ 	.word	0x00030850
        /*0ccc*/ 	.short	0x010a
        /*0cce*/ 	.byte	0x3f
	.zero		1


	//   ....[85]....
        /*0cd0*/ 	.word	0x00029810
        /*0cd4*/ 	.word	0x00000000
        /*0cd8*/ 	.word	0x00030830
        /*0cdc*/ 	.short	0x010a
        /*0cde*/ 	.byte	0x3f
	.zero		1


	//   ....[86]....
        /*0ce0*/ 	.word	0x00029860
        /*0ce4*/ 	.word	0x000000c8
        /*0ce8*/ 	.word	0x00030850
        /*0cec*/ 	.short	0x010a
        /*0cee*/ 	.byte	0x3f
	.zero		1


	//   ....[87]....
        /*0cf0*/ 	.word	0x000298b0
        /*0cf4*/ 	.word	0x00000000
        /*0cf8*/ 	.word	0x00030830
        /*0cfc*/ 	.short	0x010a
        /*0cfe*/ 	.byte	0x3f
	.zero		1


	//   ....[88]....
        /*0d00*/ 	.word	0x00029900
        /*0d04*/ 	.word	0x0000000c
        /*0d08*/ 	.word	0x00030850
        /*0d0c*/ 	.short	0x010a
        /*0d0e*/ 	.byte	0x3f
	.zero		1


	//   ....[89]....
        /*0d10*/ 	.word	0x00029950
        /*0d14*/ 	.word	0x0000000c
        /*0d18*/ 	.word	0x00030850
        /*0d1c*/ 	.short	0x010a
        /*0d1e*/ 	.byte	0x3f
	.zero		1


	//   ....[90]....
        /*0d20*/ 	.word	0x00029af0
        /*0d24*/ 	.word	0x0000000b
        /*0d28*/ 	.word	0x00030820
        /*0d2c*/ 	.short	0x010a
        /*0d2e*/ 	.byte	0x3f
	.zero		1


	//   ....[91]....
        /*0d30*/ 	.word	0x00029b40
        /*0d34*/ 	.word	0x00000007
        /*0d38*/ 	.word	0x000308a0
        /*0d3c*/ 	.short	0x010a
        /*0d3e*/ 	.byte	0x3f
	.zero		1


	//   ....[92]....
        /*0d40*/ 	.word	0x00029b90
        /*0d44*/ 	.word	0x00000007
        /*0d48*/ 	.word	0x000308c0
        /*0d4c*/ 	.short	0x010a
        /*0d4e*/ 	.byte	0x3f
	.zero		1


	//   ....[93]....
        /*0d50*/ 	.word	0x00029be0
        /*0d54*/ 	.word	0x00000007
        /*0d58*/ 	.word	0x000308a0
        /*0d5c*/ 	.short	0x010a
        /*0d5e*/ 	.byte	0x3f
	.zero		1


	//   ....[94]....
        /*0d60*/ 	.word	0x00029c30
        /*0d64*/ 	.word	0x00000007
        /*0d68*/ 	.word	0x000308c0
        /*0d6c*/ 	.short	0x010a
        /*0d6e*/ 	.byte	0x3f
	.zero		1


	//   ....[95]....
        /*0d70*/ 	.word	0x00029dd0
        /*0d74*/ 	.word	0x00000007
        /*0d78*/ 	.word	0x00030840
        /*0d7c*/ 	.short	0x010a
        /*0d7e*/ 	.byte	0x3f
	.zero		1


	//   ....[96]....
        /*0d80*/ 	.word	0x00029e50
        /*0d84*/ 	.word	0x00000003
        /*0d88*/ 	.word	0x00030820
        /*0d8c*/ 	.short	0x010a
        /*0d8e*/ 	.byte	0x3f
	.zero		1


	//   ....[97]....
        /*0d90*/ 	.word	0x00029ea0
        /*0d94*/ 	.word	0x00000003
        /*0d98*/ 	.word	0x00030840
        /*0d9c*/ 	.short	0x010a
        /*0d9e*/ 	.byte	0x3f
	.zero		1


	//   ....[98]....
        /*0da0*/ 	.word	0x00029ef0
        /*0da4*/ 	.word	0x00000003
        /*0da8*/ 	.word	0x00030860
        /*0dac*/ 	.short	0x010a
        /*0dae*/ 	.byte	0x3f
	.zero		1


	//   ....[99]....
        /*0db0*/ 	.word	0x00029f40
        /*0db4*/ 	.word	0x00000002
        /*0db8*/ 	.word	0x00030840
        /*0dbc*/ 	.short	0x010a
        /*0dbe*/ 	.byte	0x3f
	.zero		1


	//   ....[100]....
        /*0dc0*/ 	.word	0x00029f90
        /*0dc4*/ 	.word	0x00000002
        /*0dc8*/ 	.word	0x00030860
        /*0dcc*/ 	.short	0x010a
        /*0dce*/ 	.byte	0x3f
	.zero		1


	//   ....[101]....
        /*0dd0*/ 	.word	0x00029fe0
        /*0dd4*/ 	.word	0x00000002
        /*0dd8*/ 	.word	0x00030840
        /*0ddc*/ 	.short	0x010a
        /*0dde*/ 	.byte	0x3f
	.zero		1


	//   ....[102]....
        /*0de0*/ 	.word	0x0002a030
        /*0de4*/ 	.word	0x00000002
        /*0de8*/ 	.word	0x00030860
        /*0dec*/ 	.short	0x010a
        /*0dee*/ 	.byte	0x3f
	.zero		1


	//   ....[103]....
        /*0df0*/ 	.word	0x0002a080
        /*0df4*/ 	.word	0x00000003
        /*0df8*/ 	.word	0x00030860
        /*0dfc*/ 	.short	0x010a
        /*0dfe*/ 	.byte	0x3f
	.zero		1


	//   ....[104]....
        /*0e00*/ 	.word	0x0002aa50
        /*0e04*/ 	.word	0x00000000
        /*0e08*/ 	.word	0x00030820
        /*0e0c*/ 	.short	0x010a
        /*0e0e*/ 	.byte	0x3f
	.zero		1


	//   ....[105]....
        /*0e10*/ 	.word	0x0002abf0
        /*0e14*/ 	.word	0x00000006
        /*0e18*/ 	.word	0x00000000
        /*0e1c*/ 	.short	0x010a
        /*0e1e*/ 	.byte	0x3f
	.zero		1


	//   ....[106]....
        /*0e20*/ 	.word	0x0002ac40
        /*0e24*/ 	.word	0x00000007
        /*0e28*/ 	.word	0x00000000
        /*0e2c*/ 	.short	0x010a
        /*0e2e*/ 	.byte	0x3f
	.zero		1


	//   ....[107]....
        /*0e30*/ 	.word	0x0002ac90
        /*0e34*/ 	.word	0x00000004
        /*0e38*/ 	.word	0x00000000
        /*0e3c*/ 	.short	0x010a
        /*0e3e*/ 	.byte	0x3f
	.zero		1


	//----- nvinfo : EIATTR_NUM_MBARRIERS
	.align		4
.L_829:
        /*0e40*/ 	.byte	0x03, 0x38
        /*0e42*/ 	.short	0x0016


	//----- nvinfo : EIATTR_EXIT_INSTR_OFFSETS
	.align		4
        /*0e44*/ 	.byte	0x04, 0x1c
        /*0e46*/ 	.short	(.L_831 - .L_830)


	//   ....[0]....
.L_830:
        /*0e48*/ 	.word	0x00028b30


	//----- nvinfo : EIATTR_MAX_THREADS
	.align		4
.L_831:
        /*0e4c*/ 	.byte	0x04, 0x05
        /*0e4e*/ 	.short	(.L_833 - .L_832)
.L_832:
        /*0e50*/ 	.word	0x00000180
        /*0e54*/ 	.word	0x00000001
        /*0e58*/ 	.word	0x00000001


	//----- nvinfo : EIATTR_CRS_STACK_SIZE
	.align		4
.L_833:
        /*0e5c*/ 	.byte	0x04, 0x1e
        /*0e5e*/ 	.short	(.L_835 - .L_834)
.L_834:
        /*0e60*/ 	.word	0x00000000


	//----- nvinfo : EIATTR_CBANK_PARAM_SIZE
	.align		4
.L_835:
        /*0e64*/ 	.byte	0x03, 0x19
        /*0e66*/ 	.short	0x0a70


	//----- nvinfo : EIATTR_PARAM_CBANK
	.align		4
        /*0e68*/ 	.byte	0x04, 0x0a
        /*0e6a*/ 	.short	(.L_837 - .L_836)
	.align		4
.L_836:
        /*0e6c*/ 	.word	index@(.nv.constant0._ZN7cutlass13device_kernelIN5flash11enable_sm90INS1_16FlashAttnFwdSm90INS1_25CollectiveMainloopFwdSm90ILi2EN4cute5tupleIJNS5_1CILi1EEES8_S8_EEENS6_IJNS7_ILi128EEENS7_ILi96EEENS7_ILi192EEEEEELi192ENS_10bfloat16_tEfNS_4arch4Sm90ELb0ELb1ELb0ELb1ELb0ELb1ELb0ELb1ELb1ELb0ELb0ELb0EEENS1_21CollectiveEpilogueFwdINS6_IJSA_SC_SB_EEES9_SE_SG_Li256ELb1ELb0ELb0ELb0EEENS1_36VarlenDynamicPersistentTileSchedulerILi128ELi96ELi256ELi32ELb0ELb0ELb1ELb1ELb0ELb1EEEEEEEEEvNT_6ParamsE)
        /*0e70*/ 	.short	0x0210
        /*0e72*/ 	.short	0x0a70


	//----- nvinfo : EIATTR_SW_WAR
	.align		4
.L_837:
        /*0e74*/ 	.byte	0x04, 0x36
        /*0e76*/ 	.short	(.L_839 - .L_838)
.L_838:
        /*0e78*/ 	.word	0x00000008
.L_839:


//--------------------- .nv.info._ZN7cutlass13device_kernelIN5flash11enable_sm90INS1_16FlashAttnFwdSm90INS1_25CollectiveMainloopFwdSm90ILi2EN4cute5tupleIJNS5_1CILi1EEES8_S8_EEENS6_IJNS7_ILi128EEENS7_ILi112EEENS7_ILi192EEEEEELi192ENS_10bfloat16_tEfNS_4arch4Sm90ELb1ELb0ELb0ELb0ELb0ELb0ELb0ELb1ELb1ELb0ELb0ELb0EEENS1_21CollectiveEpilogueFwdINS6_IJSA_SC_SB_EEES9_SE_SG_Li256ELb0ELb0ELb0ELb0EEENS1_30DynamicPersistentTileSchedulerILi256ELi32ELb0ELb0ELb1EEEEEEEEEvNT_6ParamsE --------------------------
	.section	.nv.info._ZN7cutlass13device_kernelIN5flash11enable_sm90INS1_16FlashAttnFwdSm90INS1_25CollectiveMainloopFwdSm90ILi2EN4cute5tupleIJNS5_1CILi1EEES8_S8_EEENS6_IJNS7_ILi128EEENS7_ILi112EEENS7_ILi192EEEEEELi192ENS_10bfloat16_tEfNS_4arch4Sm90ELb1ELb0ELb0ELb0ELb0ELb0ELb0ELb1ELb1ELb0ELb0ELb0EEENS1_21CollectiveEpilogueFwdINS6_IJSA_SC_SB_EEES9_SE_SG_Li256ELb0ELb0ELb0ELb0EEENS1_30DynamicPersistentTileSchedulerILi256ELi32ELb0ELb0ELb1EEEEEEEEEvNT_6ParamsE,"",@"SHT_CUDA_INFO"
	.sectionflags	@""
	.align	4


	//----- nvinfo : EIATTR_CUDA_API_VERSION
	.align		4
        /*0000*/ 	.byte	0x04, 0x37
        /*0002*/ 	.short	(.L_841 - .L_840)
.L_840:
        /*0004*/ 	.word	0x00000082


	//----- nvinfo : EIATTR_KPARAM_INFO
	.align		4
.L_841:
        /*0008*/ 	.byte	0x04, 0x17
        /*000a*/ 	.short	(.L_843 - .L_842)
.L_842:
        /*000c*/ 	.word	0x00000000
        /*0010*/ 	.short	0x0000
        /*0012*/ 	.short	0x0070
        /*0014*/ 	.byte	0x00, 0xf0, 0x01, 0x2e


	//----- nvinfo : EIATTR_SPARSE_MMA_MASK
	.align		4
.L_843:
        /*0018*/ 	.byte	0x03, 0x50
        /*001a*/ 	.short	0x0000


	//----- nvinfo : EIATTR_MAXREG_COUNT
	.align		4
        /*001c*/ 	.byte	0x03, 0x1b
        /*001e*/ 	.short	0x00a8


	//----- nvinfo : EIATTR_NUM_BARRIERS
	.align		4
        /*0020*/ 	.byte	0x02, 0x4c
        /*0022*/ 	.byte	0x09
	.zero		1


	//----- nvinfo : EIATTR_EXTERNS
	.align		4
        /*0024*/ 	.byte	0x04, 0x0f
        /*0026*/ 	.short	(.L_845 - .L_844)


	//   ....[0]....
	.align		4
.L_844:
        /*0028*/ 	.word	index@(__assertfail)


	//----- nvinfo : EIATTR_ANNOTATIONS
	.align		4
.L_845:
        /*002c*/ 	.byte	0x04, 0x55
        /*002e*/ 	.short	(.L_847 - .L_846)


	//   ....[0]....
.L_846:
        /*0030*/ 	.word	0x00000001
        /*0034*/ 	.byte	0x40, 0x09, 0x00, 0x00, 0x01, 0x00, 0x00, 0x00, 0x10, 0x0a, 0x00, 0x00, 0x01, 0x00, 0x00, 0x00
        /*0044*/ 	.byte	0x80, 0x08, 0x01, 0x00, 0x01, 0x00, 0x00, 0x00, 0x30, 0x09, 0x01, 0x00, 0x01, 0x00, 0x00, 0x00
        /*0054*/ 	.byte	0x40, 0x09, 0x01, 0x00, 0x01, 0x00, 0x00, 0x00, 0x50, 0x09, 0x01, 0x00, 0x01, 0x00, 0x00, 0x00
        /*0064*/ 	.byte	0x20, 0x19, 0x01, 0x00, 0x01, 0x00, 0x00, 0x00, 0x70, 0x1b, 0x01, 0x00, 0x01, 0x00, 0x00, 0x00
        /*0074*/ 	.byte	0xc0, 0x32, 0x01, 0x00, 0x01, 0x00, 0x00, 0x00, 0xb0, 0x35, 0x01, 0x00, 0x01, 0x00, 0x00, 0x00
        /*0084*/ 	.byte	0xa0, 0x36, 0x01, 0x00, 0x01, 0x00, 0x00, 0x00, 0x40, 0x37, 0x01, 0x00, 0x01, 0x00, 0x00, 0x00
        /*0094*/ 	.byte	0x80, 0x38, 0x01, 0x00


	//----- nvinfo : EIATTR_MERCURY_ISA_VERSION
	.align		4
.L_847:
        /*0098*/ 	.byte	0x03, 0x5f
        /*009a*/ 	.short	0x0101


	//----- nvinfo : EIATTR_INT_WARP_WIDE_INSTR_OFFSETS
	.align		4
        /*009c*/ 	.byte	0x04, 0x31
        /*009e*/ 	.short	(.L_849 - .L_848)


	//   ....[0]....
.L_848:
        /*00a0*/ 	.word	0x00000180


	//   ....[1]....
        /*00a4*/ 	.word	0x000001b0


	//   ....[2]....
        /*00a8*/ 	.word	0x00000240


	//   ....[3]....
        /*00ac*/ 	.word	0x00010df0


	//   ....[4]....
        /*00b0*/ 	.word	0x00010e90


	//   ....[5]....
        /*00b4*/ 	.word	0x00011400


	//   ....[6]....
        /*00b8*/ 	.word	0x00013200


	//   ....[7]....
        /*00bc*/ 	.word	0x000132a0


	//----- nvinfo : EIATTR_COOP_GROUP_MASK_REGIDS
	.align		4
.L_849:
        /*00c0*/ 	.byte	0x04, 0x29
        /*00c2*/ 	.short	(.L_851 - .L_850)


	//   ....[0]....
.L_850:
        /*00c4*/ 	.word	0xffffffff


	//   ....[1]....
        /*00c8*/ 	.word	0xffffffff


	//   ....[2]....
        /*00cc*/ 	.word	0xffffffff


	//   ....[3]....
        /*00d0*/ 	.word	0xffffffff


	//   ....[4]....
        /*00d4*/ 	.word	0xffffffff


	//   ....[5]....
        /*00d8*/ 	.word	0xffffffff


	//   ....[6]....
        /*00dc*/ 	.word	0xffffffff


	//   ....[7]....
        /*00e0*/ 	.word	0xffffffff


	//   ....[8]....
        /*00e4*/ 	.word	0xffffffff


	//   ....[9]....
        /*00e8*/ 	.word	0xffffffff


	//   ....[10]....
        /*00ec*/ 	.word	0xffffffff


	//   ....[11]....
        /*00f0*/ 	.word	0xffffffff


	//   ....[12]....
        /*00f4*/ 	.word	0xffffffff


	//   ....[13]....
        /*00f8*/ 	.word	0xffffffff


	//   ....[14]....
        /*00fc*/ 	.word	0xffffffff


	//   ....[15]....
        /*0100*/ 	.word	0xffffffff


	//   ....[16]....
        /*0104*/ 	.word	0xffffffff


	//   ....[17]....
        /*0108*/ 	.word	0xffffffff


	//   ....[18]....
        /*010c*/ 	.word	0xffffffff


	//   ....[19]....
        /*0110*/ 	.word	0xffffffff


	//   ....[20]....
        /*0114*/ 	.word	0xffffffff


	//   ....[21]....
        /*0118*/ 	.word	0xffffffff


	//   ....[22]....
        /*011c*/ 	.word	0xffffffff


	//   ....[23]....
        /*0120*/ 	.word	0xffffffff


	//   ....[24]....
        /*0124*/ 	.word	0xffffffff


	//   ....[25]....
        /*0128*/ 	.word	0xffffffff


	//   ....[26]....
        /*012c*/ 	.word	0xffffffff


	//   ....[27]....
        /*0130*/ 	.word	0xffffffff


	//   ....[28]....
        /*0134*/ 	.word	0x0500000f


	//   ....[29]....
        /*0138*/ 	.word	0x0500000f


	//----- nvinfo : EIATTR_COOP_GROUP_INSTR_OFFSETS
	.align		4
.L_851:
        /*013c*/ 	.byte	0x04, 0x28
        /*013e*/ 	.short	(.L_853 - .L_852)


	//   ....[0]....
.L_852:
        /*0140*/ 	.word	0x00000060


	//   ....[1]....
        /*0144*/ 	.word	0x00000190


	//   ....[2]....
        /*0148*/ 	.word	0x00000250


	//   ....[3]....
        /*014c*/ 	.word	0x000003c0


	//   ....[4]....
        /*0150*/ 	.word	0x00000520


	//   ....[5]....
        /*0154*/ 	.word	0x00000640


	//   ....[6]....
        /*0158*/ 	.word	0x000007a0


	//   ....[7]....
        /*015c*/ 	.word	0x00001550


	//   ....[8]....
        /*0160*/ 	.word	0x000042d0


	//   ....[9]....
        /*0164*/ 	.word	0x00004390


	//   ....[10]....
        /*0168*/ 	.word	0x00004bd0


	//   ....[11]....
        /*016c*/ 	.word	0x00004c70


	//   ....[12]....
        /*0170*/ 	.word	0x00008e30


	//   ....[13]....
        /*0174*/ 	.word	0x00008e90


	//   ....[14]....
        /*0178*/ 	.word	0x00009740


	//   ....[15]....
        /*017c*/ 	.word	0x00009770


	//   ....[16]....
        /*0180*/ 	.word	0x0000cdc0


	//   ....[17]....
        /*0184*/ 	.word	0x0000cdf0


	//   ....[18]....
        /*0188*/ 	.word	0x0000d1e0


	//   ....[19]....
        /*018c*/ 	.word	0x0000d260


	//   ....[20]....
        /*0190*/ 	.word	0x0000e690


	//   ....[21]....
        /*0194*/ 	.word	0x0000e6d0


	//   ....[22]....
        /*0198*/ 	.word	0x0000e750


	//   ....[23]....
        /*019c*/ 	.word	0x0000e790


	//   ....[24]....
        /*01a0*/ 	.word	0x0000fc20


	//   ....[25]....
        /*01a4*/ 	.word	0x00010840


	//   ....[26]....
        /*01a8*/ 	.word	0x00013640


	//   ....[27]....
        /*01ac*/ 	.word	0x00013820


	//   ....[28]....
        /*01b0*/ 	.word	0x00013da0


	//   ....[29]....
        /*01b4*/ 	.word	0x00014170


	//----- nvinfo : EIATTR_REG_RECONFIG
	.align		4
.L_853:
        /*01b8*/ 	.byte	0x01, 0x54
	.zero		2


	//----- nvinfo : EIATTR_SYSCALL_OFFSETS
	.align		4
        /*01bc*/ 	.byte	0x04, 0x46
        /*01be*/ 	.short	(.L_855 - .L_854)


	//   ....[0]....
.L_854:
        /*01c0*/ 	.word	0x00001710


	//   ....[1]....
        /*01c4*/ 	.word	0x00011010


	//   ....[2]....
        /*01c8*/ 	.word	0x00011140


	//   ....[3]....
        /*01cc*/ 	.word	0x00011240


	//----- nvinfo : EIATTR_MBARRIER_INSTR_OFFSETS
	.align		4
.L_855:
        /*01d0*/ 	.byte	0x04, 0x39
        /*01d2*/ 	.short	(.L_857 - .L_856)


	//   ....[0]....
.L_856:
        /*01d4*/ 	.word	0x00000270
        /*01d8*/ 	.word	0x000000ff
        /*01dc*/ 	.word	0x00036800
        /*01e0*/ 	.short	0x0100
        /*01e2*/ 	.byte	0x06
	.zero		1


	//   ....[1]....
        /*01e4*/ 	.word	0x00000280
        /*01e8*/ 	.word	0x000000ff
        /*01ec*/ 	.word	0x00036820
        /*01f0*/ 	.short	0x0100
        /*01f2*/ 	.byte	0x06
	.zero		1


	//   ....[2]....
        /*01f4*/ 	.word	0x00000370
        /*01f8*/ 	.word	0x000000ff
        /*01fc*/ 	.word	0x00036830
        /*0200*/ 	.short	0x0100
        /*0202*/ 	.byte	0x08
	.zero		1


	//   ....[3]....
        /*0204*/ 	.word	0x00000380
        /*0208*/ 	.word	0x000000ff
        /*020c*/ 	.word	0x00036840
        /*0210*/ 	.short	0x0100
        /*0212*/ 	.byte	0x08
	.zero		1


	//   ....[4]....
        /*0214*/ 	.word	0x00000390
        /*0218*/ 	.word	0x000000ff
        /*021c*/ 	.word	0x00036838
        /*0220*/ 	.short	0x0100
        /*0222*/ 	.byte	0x08
	.zero		1


	//   ....[5]....
        /*0224*/ 	.word	0x000003a0
        /*0228*/ 	.word	0x000000ff
        /*022c*/ 	.word	0x00036848
        /*0230*/ 	.short	0x0100
        /*0232*/ 	.byte	0x08
	.zero		1


	//   ....[6]....
        /*0234*/ 	.word	0x000004d0
        /*0238*/ 	.word	0x000000ff
        /*023c*/ 	.word	0x00036850
        /*0240*/ 	.short	0x0100
        /*0242*/ 	.byte	0x08
	.zero		1


	//   ....[7]....
        /*0244*/ 	.word	0x000004e0
        /*0248*/ 	.word	0x000000ff
        /*024c*/ 	.word	0x00036860
        /*0250*/ 	.short	0x0100
        /*0252*/ 	.byte	0x08
	.zero		1


	//   ....[8]....
        /*0254*/ 	.word	0x000004f0
        /*0258*/ 	.word	0x000000ff
        /*025c*/ 	.word	0x00036858
        /*0260*/ 	.short	0x0100
        /*0262*/ 	.byte	0x08
	.zero		1


	//   ....[9]....
        /*0264*/ 	.word	0x00000500
        /*0268*/ 	.word	0x000000ff
        /*026c*/ 	.word	0x00036868
        /*0270*/ 	.short	0x0100
        /*0272*/ 	.byte	0x08
	.zero		1


	//   ....[10]....
        /*0274*/ 	.word	0x000005f0
        /*0278*/ 	.word	0x000000ff
        /*027c*/ 	.word	0x00036870
        /*0280*/ 	.short	0x0100
        /*0282*/ 	.byte	0x06
	.zero		1


	//   ....[11]....
        /*0284*/ 	.word	0x00000600
        /*0288*/ 	.word	0x000000ff
        /*028c*/ 	.word	0x00036880
        /*0290*/ 	.short	0x0100
        /*0292*/ 	.byte	0x06
	.zero		1


	//   ....[12]....
        /*0294*/ 	.word	0x00000610
        /*0298*/ 	.word	0x000000ff
        /*029c*/ 	.word	0x00036878
        /*02a0*/ 	.short	0x0100
        /*02a2*/ 	.byte	0x06
	.zero		1


	//   ....[13]....
        /*02a4*/ 	.word	0x00000620
        /*02a8*/ 	.word	0x000000ff
        /*02ac*/ 	.word	0x00036888
        /*02b0*/ 	.short	0x0100
        /*02b2*/ 	.byte	0x06
	.zero		1


	//   ....[14]....
        /*02b4*/ 	.word	0x00000750
        /*02b8*/ 	.word	0x000000ff
        /*02bc*/ 	.word	0x00036890
        /*02c0*/ 	.short	0x0100
        /*02c2*/ 	.byte	0x08
	.zero		1


	//   ....[15]....
        /*02c4*/ 	.word	0x00000760
        /*02c8*/ 	.word	0x000000ff
        /*02cc*/ 	.word	0x000368a0
        /*02d0*/ 	.short	0x0100
        /*02d2*/ 	.byte	0x08
	.zero		1


	//   ....[16]....
        /*02d4*/ 	.word	0x00000770
        /*02d8*/ 	.word	0x000000ff
        /*02dc*/ 	.word	0x00036898
        /*02e0*/ 	.short	0x0100
        /*02e2*/ 	.byte	0x08
	.zero		1


	//   ....[17]....
        /*02e4*/ 	.word	0x00000780
        /*02e8*/ 	.word	0x000000ff
        /*02ec*/ 	.word	0x000368a8
        /*02f0*/ 	.short	0x0100
        /*02f2*/ 	.byte	0x08
	.zero		1


	//   ....[18]....
        /*02f4*/ 	.word	0x000008b0
        /*02f8*/ 	.word	0x000000ff
        /*02fc*/ 	.word	0x000368b0
        /*0300*/ 	.short	0x0100
        /*0302*/ 	.byte	0x08
	.zero		1


	//   ....[19]....
        /*0304*/ 	.word	0x000008c0
        /*0308*/ 	.word	0x000000ff
        /*030c*/ 	.word	0x000368c0
        /*0310*/ 	.short	0x0100
        /*0312*/ 	.byte	0x08
	.zero		1


	//   ....[20]....
        /*0314*/ 	.word	0x000008d0
        /*0318*/ 	.word	0x000000ff
        /*031c*/ 	.word	0x000368b8
        /*0320*/ 	.short	0x0100
        /*0322*/ 	.byte	0x08
	.zero		1


	//   ....[21]....
        /*0324*/ 	.word	0x000008e0
        /*0328*/ 	.word	0x000000ff
        /*032c*/ 	.word	0x000368c8
        /*0330*/ 	.short	0x0100
        /*0332*/ 	.byte	0x08
	.zero		1


	//   ....[22]....
        /*0334*/ 	.word	0x00001780
        /*0338*/ 	.word	0x000000ff
        /*033c*/ 	.word	0x00036800
        /*0340*/ 	.short	0x010a
        /*0342*/ 	.byte	0x04
	.zero		1


	//   ....[23]....
        /*0344*/ 	.word	0x00001820
        /*0348*/ 	.word	0x00000002
        /*034c*/ 	.word	0x00036830
        /*0350*/ 	.short	0x010a
        /*0352*/ 	.byte	0x3f
	.zero		1


	//   ....[24]....
        /*0354*/ 	.word	0x00001890
        /*0358*/ 	.word	0x00000002
        /*035c*/ 	.word	0x00036830
        /*0360*/ 	.short	0x010a
        /*0362*/ 	.byte	0x3f
	.zero		1


	//   ....[25]....
        /*0364*/ 	.word	0x000041f0
        /*0368*/ 	.word	0x00000002
        /*036c*/ 	.word	0x00000000
        /*0370*/ 	.short	0x0101
        /*0372*/ 	.byte	0x3f
	.zero		1


	//   ....[26]....
        /*0374*/ 	.word	0x00005df0
        /*0378*/ 	.word	0x000000ff
        /*037c*/ 	.word	0x00036830
        /*0380*/ 	.short	0x010a
        /*0382*/ 	.byte	0x2f
	.zero		1


	//   ....[27]....
        /*0384*/ 	.word	0x00005e30
        /*0388*/ 	.word	0x000000ff
        /*038c*/ 	.word	0x00036830
        /*0390*/ 	.short	0x010a
        /*0392*/ 	.byte	0x2f
	.zero		1


	//   ....[28]....
        /*0394*/ 	.word	0x00008530
        /*0398*/ 	.word	0x000000ff
        /*039c*/ 	.word	0x00036850
        /*03a0*/ 	.short	0x010a
        /*03a2*/ 	.byte	0x06
	.zero		1


	//   ....[29]....
        /*03a4*/ 	.word	0x00008570
        /*03a8*/ 	.word	0x000000ff
        /*03ac*/ 	.word	0x00036850
        /*03b0*/ 	.short	0x010a
        /*03b2*/ 	.byte	0x06
	.zero		1


	//   ....[30]....
        /*03b4*/ 	.word	0x00009f60
        /*03b8*/ 	.word	0x00000008
        /*03bc*/ 	.word	0x00000000
        /*03c0*/ 	.short	0x0101
        /*03c2*/ 	.byte	0x3f
	.zero		1


	//   ....[31]....
        /*03c4*/ 	.word	0x00009fa0
        /*03c8*/ 	.word	0x0000008c
        /*03cc*/ 	.word	0x00000000
        /*03d0*/ 	.short	0x0101
        /*03d2*/ 	.byte	0x3f
	.zero		1


	//   ....[32]....
        /*03d4*/ 	.word	0x0000a370
        /*03d8*/ 	.word	0x000000ff
        /*03dc*/ 	.word	0x00036830
        /*03e0*/ 	.short	0x010a
        /*03e2*/ 	.byte	0x06
	.zero		1


	//   ....[33]....
        /*03e4*/ 	.word	0x0000a3b0
        /*03e8*/ 	.word	0x000000ff
        /*03ec*/ 	.word	0x00036830
        /*03f0*/ 	.short	0x010a
        /*03f2*/ 	.byte	0x06
	.zero		1


	//   ....[34]....
        /*03f4*/ 	.word	0x0000caa0
        /*03f8*/ 	.word	0x000000ff
        /*03fc*/ 	.word	0x00036850
        /*0400*/ 	.short	0x010a
        /*0402*/ 	.byte	0x07
	.zero		1


	//   ....[35]....
        /*0404*/ 	.word	0x0000cae0
        /*0408*/ 	.word	0x000000ff
        /*040c*/ 	.word	0x00036850
        /*0410*/ 	.short	0x010a
        /*0412*/ 	.byte	0x07
	.zero		1


	//   ....[36]....
        /*0414*/ 	.word	0x0000da00
        /*0418*/ 	.word	0x00000090
        /*041c*/ 	.word	0x00000000
        /*0420*/ 	.short	0x0101
        /*0422*/ 	.byte	0x3f
	.zero		1


	//   ....[37]....
        /*0424*/ 	.word	0x0000da50
        /*0428*/ 	.word	0x00000090
        /*042c*/ 	.word	0x00000000
        /*0430*/ 	.short	0x0101
        /*0432*/ 	.byte	0x3f
	.zero		1


	//   ....[38]....
        /*0434*/ 	.word	0x0000e600
        /*0438*/ 	.word	0x000000ff
        /*043c*/ 	.word	0x00036850
        /*0440*/ 	.short	0x010a
        /*0442*/ 	.byte	0x05
	.zero		1


	//   ....[39]....
        /*0444*/ 	.word	0x0000e640
        /*0448*/ 	.word	0x000000ff
        /*044c*/ 	.word	0x00036850
        /*0450*/ 	.short	0x010a
        /*0452*/ 	.byte	0x05
	.zero		1


	//   ....[40]....
        /*0454*/ 	.word	0x0000eb30
        /*0458*/ 	.word	0x00000004
        /*045c*/ 	.word	0x00000000
        /*0460*/ 	.short	0x0101
        /*0462*/ 	.byte	0x3f
	.zero		1


	//   ....[41]....
        /*0464*/ 	.word	0x0000fe20
        /*0468*/ 	.word	0x000000ff
        /*046c*/ 	.word	0x00000000
        /*0470*/ 	.short	0x0101
        /*0472*/ 	.byte	0x05
	.zero		1


	//   ....[42]....
        /*0474*/ 	.word	0x00011690
        /*0478*/ 	.word	0x00000008
        /*047c*/ 	.word	0x00036840
        /*0480*/ 	.short	0x010a
        /*0482*/ 	.byte	0x3f
	.zero		1


	//   ....[43]....
        /*0484*/ 	.word	0x00011bb0
        /*0488*/ 	.word	0x00000012
        /*048c*/ 	.word	0x00036820
        /*0490*/ 	.short	0x010a
        /*0492*/ 	.byte	0x3f
	.zero		1


	//   ....[44]....
        /*0494*/ 	.word	0x00011e20
        /*0498*/ 	.word	0x00000003
        /*049c*/ 	.word	0x00036840
        /*04a0*/ 	.short	0x010a
        /*04a2*/ 	.byte	0x3f
	.zero		1


	//   ....[45]....
        /*04a4*/ 	.word	0x000120b0
        /*04a8*/ 	.word	0x00000003
        /*04ac*/ 	.word	0x00000060
        /*04b0*/ 	.short	0x010a
        /*04b2*/ 	.byte	0x3f
	.zero		1


	//   ....[46]....
        /*04b4*/ 	.word	0x00012590
        /*04b8*/ 	.word	0x00000002
        /*04bc*/ 	.word	0x00036840
        /*04c0*/ 	.short	0x010a
        /*04c2*/ 	.byte	0x3f
	.zero		1


	//   ....[47]....
        /*04c4*/ 	.word	0x00012820
        /*04c8*/ 	.word	0x00000002
        /*04cc*/ 	.word	0x00000060
        /*04d0*/ 	.short	0x010a
        /*04d2*/ 	.byte	0x3f
	.zero		1


	//   ....[48]....
        /*04d4*/ 	.word	0x00012c70
        /*04d8*/ 	.word	0x00000002
        /*04dc*/ 	.word	0x00036840
        /*04e0*/ 	.short	0x010a
        /*04e2*/ 	.byte	0x3f
	.zero		1


	//   ....[49]....
        /*04e4*/ 	.word	0x00012f20
        /*04e8*/ 	.word	0x00000002
        /*04ec*/ 	.word	0x00000060
        /*04f0*/ 	.short	0x010a
        /*04f2*/ 	.byte	0x3f
	.zero		1


	//   ....[50]....
        /*04f4*/ 	.word	0x00013350
        /*04f8*/ 	.word	0x00000003
        /*04fc*/ 	.word	0x00036860
        /*0500*/ 	.short	0x010a
        /*0502*/ 	.byte	0x3f
	.zero		1


	//   ....[51]....
        /*0504*/ 	.word	0x000137d0
        /*0508*/ 	.word	0x00000007
        /*050c*/ 	.word	0x00036820
        /*0510*/ 	.short	0x010a
        /*0512*/ 	.byte	0x3f
	.zero		1


	//   ....[52]....
        /*0514*/ 	.word	0x00013920
        /*0518*/ 	.word	0x00000005
        /*051c*/ 	.word	0x00000000
        /*0520*/ 	.short	0x010a
        /*0522*/ 	.byte	0x3f
	.zero		1


	//   ....[53]....
        /*0524*/ 	.word	0x00013990
        /*0528*/ 	.word	0x00000003
        /*052c*/ 	.word	0x00000000
        /*0530*/ 	.short	0x010a
        /*0532*/ 	.byte	0x3f
	.zero		1


	//   ....[54]....
        /*0534*/ 	.word	0x000139f0
        /*0538*/ 	.word	0x00000005
        /*053c*/ 	.word	0x00000000
        /*0540*/ 	.short	0x010a
        /*0542*/ 	.byte	0x3f
	.zero		1


	//   ....[55]....
        /*0544*/ 	.word	0x00013a20
        /*0548*/ 	.word	0x00000003
        /*054c*/ 	.word	0x00000000
        /*0550*/ 	.short	0x010a
        /*0552*/ 	.byte	0x3f
	.zero		1


	//   ....[56]....
        /*0554*/ 	.word	0x00013aa0
        /*0558*/ 	.word	0x00000003
        /*055c*/ 	.word	0x00036800
        /*0560*/ 	.short	0x010a
        /*0562*/ 	.byte	0x3f
	.zero		1


	//   ....[57]....
        /*0564*/ 	.word	0x00013af0
        /*0568*/ 	.word	0x00000002
        /*056c*/ 	.word	0x00036830
        /*0570*/ 	.short	0x010a
        /*0572*/ 	.byte	0x3f
	.zero		1


	//   ....[58]....
        /*0574*/ 	.word	0x00013b50
        /*0578*/ 	.word	0x00000005
        /*057c*/ 	.word	0x00036830
        /*0580*/ 	.short	0x010a
        /*0582*/ 	.byte	0x3f
	.zero		1


	//   ....[59]....
        /*0584*/ 	.word	0x00013bb0
        /*0588*/ 	.word	0x00000003
        /*058c*/ 	.word	0x00036850
        /*0590*/ 	.short	0x010a
        /*0592*/ 	.byte	0x3f
	.zero		1


	//   ....[60]....
        /*0594*/ 	.word	0x00013c10
        /*0598*/ 	.word	0x00000005
        /*059c*/ 	.word	0x00036830
        /*05a0*/ 	.short	0x010a
        /*05a2*/ 	.byte	0x3f
	.zero		1


	//   ....[61]....
        /*05a4*/ 	.word	0x00013c70
        /*05a8*/ 	.word	0x00000003
        /*05ac*/ 	.word	0x00036850
        /*05b0*/ 	.short	0x010a
        /*05b2*/ 	.byte	0x3f
	.zero		1


	//   ....[62]....
        /*05b4*/ 	.word	0x00013cd0
        /*05b8*/ 	.word	0x00000003
        /*05bc*/ 	.word	0x00036850
        /*05c0*/ 	.short	0x010a
        /*05c2*/ 	.byte	0x3f
	.zero		1


	//   ....[63]....
        /*05c4*/ 	.word	0x00013e50
        /*05c8*/ 	.word	0x00000008
        /*05cc*/ 	.word	0x00036840
        /*05d0*/ 	.short	0x010a
        /*05d2*/ 	.byte	0x3f
	.zero		1


	//   ....[64]....
        /*05d4*/ 	.word	0x00013ea0
        /*05d8*/ 	.word	0x00000012
        /*05dc*/ 	.word	0x00036820
        /*05e0*/ 	.short	0x010a
        /*05e2*/ 	.byte	0x3f
	.zero		1


	//   ....[65]....
        /*05e4*/ 	.word	0x00013ef0
        /*05e8*/ 	.word	0x00000003
        /*05ec*/ 	.word	0x00036840
        /*05f0*/ 	.short	0x010a
        /*05f2*/ 	.byte	0x3f
	.zero		1


	//   ....[66]....
        /*05f4*/ 	.word	0x00013f40
        /*05f8*/ 	.word	0x00000003
        /*05fc*/ 	.word	0x00000060
        /*0600*/ 	.short	0x010a
        /*0602*/ 	.byte	0x3f
	.zero		1


	//   ....[67]....
        /*0604*/ 	.word	0x00013f90
        /*0608*/ 	.word	0x00000002
        /*060c*/ 	.word	0x00036840
        /*0610*/ 	.short	0x010a
        /*0612*/ 	.byte	0x3f
	.zero		1


	//   ....[68]....
        /*0614*/ 	.word	0x00013fe0
        /*0618*/ 	.word	0x00000002
        /*061c*/ 	.word	0x00000060
        /*0620*/ 	.short	0x010a
        /*0622*/ 	.byte	0x3f
	.zero		1


	//   ....[69]....
        /*0624*/ 	.word	0x00014030
        /*0628*/ 	.word	0x00000002
        /*062c*/ 	.word	0x00036840
        /*0630*/ 	.short	0x010a
        /*0632*/ 	.byte	0x3f
	.zero		1


	//   ....[70]....
        /*0634*/ 	.word	0x00014080
        /*0638*/ 	.word	0x00000002
        /*063c*/ 	.word	0x00000060
        /*0640*/ 	.short	0x010a
        /*0642*/ 	.byte	0x3f
	.zero		1


	//   ....[71]....
        /*0644*/ 	.word	0x000140d0
        /*0648*/ 	.word	0x00000003
        /*064c*/ 	.word	0x00036860
        /*0650*/ 	.short	0x010a
        /*0652*/ 	.byte	0x3f
	.zero		1


	//   ....[72]....
        /*0654*/ 	.word	0x000141b0
        /*0658*/ 	.word	0x00000007
        /*065c*/ 	.word	0x00036820
        /*0660*/ 	.short	0x010a
        /*0662*/ 	.byte	0x3f
	.zero		1


	//   ....[73]....
        /*0664*/ 	.word	0x00014200
        /*0668*/ 	.word	0x00000005
        /*066c*/ 	.word	0x00000000
        /*0670*/ 	.short	0x010a
        /*0672*/ 	.byte	0x3f
	.zero		1


	//   ....[74]....
        /*0674*/ 	.word	0x00014250
        /*0678*/ 	.word	0x00000003
        /*067c*/ 	.word	0x00000000
        /*0680*/ 	.short	0x010a
        /*0682*/ 	.byte	0x3f
	.zero		1


	//   ....[75]....
        /*0684*/ 	.word	0x000142a0
        /*0688*/ 	.word	0x00000005
        /*068c*/ 	.word	0x00000000
        /*0690*/ 	.short	0x010a
        /*0692*/ 	.byte	0x3f
	.zero		1


	//----- nvinfo : EIATTR_NUM_MBARRIERS
	.align		4
.L_857:
        /*0694*/ 	.byte	0x03, 0x38
        /*0696*/ 	.short	0x0016


	//----- nvinfo : EIATTR_EXIT_INSTR_OFFSETS
	.align		4
        /*0698*/ 	.byte	0x04, 0x1c
        /*069a*/ 	.short	(.L_859 - .L_858)


	//   ....[0]....
.L_858:
        /*069c*/ 	.word	0x00000a00


	//   ....[1]....
        /*06a0*/ 	.word	0x00010800


	//   ....[2]....
        /*06a4*/ 	.word	0x00010860


	//   ....[3]....
        /*06a8*/ 	.word	0x00013840


	//   ....[4]....
        /*06ac*/ 	.word	0x00013a70


	//----- nvinfo : EIATTR_MAX_THREADS
	.align		4
.L_859:
        /*06b0*/ 	.byte	0x04, 0x05
        /*06b2*/ 	.short	(.L_861 - .L_860)
.L_860:
        /*06b4*/ 	.word	0x00000180
        /*06b8*/ 	.word	0x00000001
        /*06bc*/ 	.word	0x00000001


	//----- nvinfo : EIATTR_CRS_STACK_SIZE
	.align		4
.L_861:
        /*06c0*/ 	.byte	0x04, 0x1e
        /*06c2*/ 	.short	(.L_863 - .L_862)
.L_862:
        /*06c4*/ 	.word	0x00000000


	//----- nvinfo : EIATTR_CBANK_PARAM_SIZE
	.align		4
.L_863:
        /*06c8*/ 	.byte	0x03, 0x19
        /*06ca*/ 	.short	0x0bf0


	//----- nvinfo : EIATTR_PARAM_CBANK
	.align		4
        /*06cc*/ 	.byte	0x04, 0x0a
        /*06ce*/ 	.short	(.L_865 - .L_864)
	.align		4
.L_864:
        /*06d0*/ 	.word	index@(.nv.constant0._ZN7cutlass13device_kernelIN5flash11enable_sm90INS1_16FlashAttnFwdSm90INS1_25CollectiveMainloopFwdSm90ILi2EN4cute5tupleIJNS5_1CILi1EEES8_S8_EEENS6_IJNS7_ILi128EEENS7_ILi112EEENS7_ILi192EEEEEELi192ENS_10bfloat16_tEfNS_4arch4Sm90ELb1ELb0ELb0ELb0ELb0ELb0ELb0ELb1ELb1ELb0ELb0ELb0EEENS1_21CollectiveEpilogueFwdINS6_IJSA_SC_SB_EEES9_SE_SG_Li256ELb0ELb0ELb0ELb0EEENS1_30DynamicPersistentTileSchedulerILi256ELi32ELb0ELb0ELb1EEEEEEEEEvNT_6ParamsE)
        /*06d4*/ 	.short	0x0210
        /*06d6*/ 	.short	0x0bf0


	//----- nvinfo : EIATTR_SW_WAR
	.align		4
.L_865:
        /*06d8*/ 	.byte	0x04, 0x36
        /*06da*/ 	.short	(.L_867 - .L_866)
.L_866:
        /*06dc*/ 	.word	0x00000008
.L_867:


//--------------------- .nv.info._ZN7cutlass13device_kernelIN5flash11enable_sm90INS1_16FlashAttnFwdSm90INS1_25CollectiveMainloopFwdSm90ILi2EN4cute5tupleIJNS5_1CILi1EEES8_S8_EEENS6_IJNS7_ILi128EEENS7_ILi112EEENS7_ILi192EEEEEELi192ENS_10bfloat16_tEfNS_4arch4Sm90ELb1ELb0ELb0ELb1ELb0ELb0ELb0ELb1ELb1ELb0ELb0ELb0EEENS1_21CollectiveEpilogueFwdINS6_IJSA_SC_SB_EEES9_SE_SG_Li256ELb1ELb0ELb0ELb0EEENS1_36VarlenDynamicPersistentTileSchedulerILi128ELi112ELi256ELi32ELb0ELb0ELb1ELb1ELb1ELb1EEEEEEEEEvNT_6ParamsE --------------------------
	.section	.nv.info._ZN7cutlass13device_kernelIN5flash11enable_sm90INS1_16FlashAttnFwdSm90INS1_25CollectiveMainloopFwdSm90ILi2EN4cute5tupleIJNS5_1CILi1EEES8_S8_EEENS6_IJNS7_ILi128EEENS7_ILi112EEENS7_ILi192EEEEEELi192ENS_10bfloat16_tEfNS_4arch4Sm90ELb1ELb0ELb0ELb1ELb0ELb0ELb0ELb1ELb1ELb0ELb0ELb0EEENS1_21CollectiveEpilogueFwdINS6_IJSA_SC_SB_EEES9_SE_SG_Li256ELb1ELb0ELb0ELb0EEENS1_36VarlenDynamicPersistentTileSchedulerILi128ELi112ELi256ELi32ELb0ELb0ELb1ELb1ELb1ELb1EEEEEEEEEvNT_6ParamsE,"",@"SHT_CUDA_INFO"
	.sectionflags	@""
	.align	4


	//----- nvinfo : EIATTR_CUDA_API_VERSION
	.align		4
        /*0000*/ 	.byte	0x04, 0x37
        /*0002*/ 	.short	(.L_869 - .L_868)
.L_868:
        /*0004*/ 	.word	0x00000082


	//----- nvinfo : EIATTR_KPARAM_INFO
	.align		4
.L_869:
        /*0008*/ 	.byte	0x04, 0x17
        /*000a*/ 	.short	(.L_871 - .L_870)
.L_870:
        /*000c*/ 	.word	0x00000000
        /*0010*/ 	.short	0x0000
        /*0012*/ 	.short	0x0070
        /*0014*/ 	.byte	0x00, 0xf0, 0x01, 0x28


	//----- nvinfo : EIATTR_SPARSE_MMA_MASK
	.align		4
.L_871:
        /*0018*/ 	.byte	0x03, 0x50
        /*001a*/ 	.short	0x0000


	//----- nvinfo : EIATTR_MAXREG_COUNT
	.align		4
        /*001c*/ 	.byte	0x03, 0x1b
        /*001e*/ 	.short	0x00a8


	//----- nvinfo : EIATTR_NUM_BARRIERS
	.align		4
        /*0020*/ 	.byte	0x02, 0x4c
        /*0022*/ 	.byte	0x09
	.zero		1


	//----- nvinfo : EIATTR_EXTERNS
	.align		4
        /*0024*/ 	.byte	0x04, 0x0f
        /*0026*/ 	.short	(.L_873 - .L_872)


	//   ....[0]....
	.align		4
.L_872:
        /*0028*/ 	.word	index@(__assertfail)


	//----- nvinfo : EIATTR_ANNOTATIONS
	.align		4
.L_873:
        /*002c*/ 	.byte	0x04, 0x55
        /*002e*/ 	.short	(.L_875 - .L_874)


	//   ....[0]....
.L_874:
        /* <DEDUP_REMOVED lines=33> */


	//----- nvinfo : EIATTR_MERCURY_ISA_VERSION
	.align		4
.L_875:
        /*0230*/ 	.byte	0x03, 0x5f
        /*0232*/ 	.short	0x0101


	//----- nvinfo : EIATTR_UNUSED_LOAD_BYTE_OFFSET
	.align		4
        /*0234*/ 	.byte	0x04, 0x44
        /*0236*/ 	.short	(.L_877 - .L_876)


	//   ....[0]....
.L_876:
        /*0238*/ 	.word	0x00000a40
        /*023c*/ 	.word	0x0000fff0


	//   ....[1]....
        /*0240*/ 	.word	0x0000eff0
        /*0244*/ 	.word	0x0000fff0


	//----- nvinfo : EIATTR_INT_WARP_WIDE_INSTR_OFFSETS
	.align		4
.L_877:
        /*0248*/ 	.byte	0x04, 0x31
        /*024a*/ 	.short	(.L_879 - .L_878)


	//   ....[0]....
.L_878:
        /*024c*/ 	.word	0x00000160


	//   ....[1]....
        /*0250*/ 	.word	0x000001a0


	//   ....[2]....
        /*0254*/ 	.word	0x00000210


	//   ....[3]....
        /*0258*/ 	.word	0x00012a00


	//   ....[4]....
        /*025c*/ 	.word	0x00012aa0


	//   ....[5]....
        /*0260*/ 	.word	0x00012f30


	//   ....[6]....
        /*0264*/ 	.word	0x00012f60


	//   ....[7]....
        /*0268*/ 	.word	0x00013170


	//   ....[8]....
        /*026c*/ 	.word	0x00013260


	//   ....[9]....
        /*0270*/ 	.word	0x00015660


	//   ....[10]....
        /*0274*/ 	.word	0x00015700


	//----- nvinfo : EIATTR_COOP_GROUP_MASK_REGIDS
	.align		4
.L_879:
        /*0278*/ 	.byte	0x04, 0x29
        /*027a*/ 	.short	(.L_881 - .L_880)


	//   ....[0]....
.L_880:
        /*027c*/ 	.word	0xffffffff


	//   ....[1]....
        /*0280*/ 	.word	0xffffffff


	//   ....[2]....
        /*0284*/ 	.word	0xffffffff


	//   ....[3]....
        /*0288*/ 	.word	0xffffffff


	//   ....[4]....
        /*028c*/ 	.word	0xffffffff


	//   ....[5]....
        /*0290*/ 	.word	0xffffffff


	//   ....[6]....
        /*0294*/ 	.word	0xffffffff


	//   ....[7]....
        /*0298*/ 	.word	0xffffffff


	//   ....[8]....
        /*029c*/ 	.word	0xffffffff


	//   ....[9]....
        /*02a0*/ 	.word	0xffffffff


	//   ....[10]....
        /*02a4*/ 	.word	0xffffffff


	//   ....[11]....
        /*02a8*/ 	.word	0xffffffff


	//   ....[12]....
        /*02ac*/ 	.word	0xffffffff


	//   ....[13]....
        /*02b0*/ 	.word	0xffffffff


	//   ....[14]....
        /*02b4*/ 	.word	0xffffffff


	//   ....[15]....
        /*02b8*/ 	.word	0xffffffff


	//   ....[16]....
        /*02bc*/ 	.word	0xffffffff


	//   ....[17]....
        /*02c0*/ 	.word	0xffffffff


	//   ....[18]....
        /*02c4*/ 	.word	0xffffffff


	//   ....[19]....
        /*02c8*/ 	.word	0xffffffff


	//   ....[20]....
        /*02cc*/ 	.word	0xffffffff


	//   ....[21]....
        /*02d0*/ 	.word	0xffffffff


	//   ....[22]....
        /*02d4*/ 	.word	0xffffffff


	//   ....[23]....
        /*02d8*/ 	.word	0xffffffff


	//   ....[24]....
        /*02dc*/ 	.word	0xffffffff


	//   ....[25]....
        /*02e0*/ 	.word	0xffffffff


	//   ....[26]....
        /*02e4*/ 	.word	0xffffffff


	//   ....[27]....
        /*02e8*/ 	.word	0xffffffff


	//   ....[28]....
        /*02ec*/ 	.word	0xffffffff


	//   ....[29]....
        /*02f0*/ 	.word	0xffffffff


	//   ....[30]....
        /*02f4*/ 	.word	0xffffffff


	//   ....[31]....
        /*02f8*/ 	.word	0xffffffff


	//   ....[32]....
        /*02fc*/ 	.word	0xffffffff


	//   ....[33]....
        /*0300*/ 	.word	0xffffffff


	//   ....[34]....
        /*0304*/ 	.word	0xffffffff


	//   ....[35]....
        /*0308*/ 	.word	0xffffffff


	//   ....[36]....
        /*030c*/ 	.word	0xffffffff


	//   ....[37]....
        /*0310*/ 	.word	0xffffffff


	//   ....[38]....
        /*0314*/ 	.word	0xffffffff


	//   ....[39]....
        /*0318*/ 	.word	0xffffffff


	//   ....[40]....
        /*031c*/ 	.word	0xffffffff


	//   ....[41]....
        /*0320*/ 	.word	0xffffffff


	//   ....[42]....
        /*0324*/ 	.word	0xffffffff


	//   ....[43]....
        /*0328*/ 	.word	0xffffffff


	//   ....[44]....
        /*032c*/ 	.word	0xffffffff


	//   ....[45]....
        /*0330*/ 	.word	0xffffffff


	//   ....[46]....
        /*0334*/ 	.word	0xffffffff


	//   ....[47]....
        /*0338*/ 	.word	0xffffffff


	//   ....[48]....
        /*033c*/ 	.word	0xffffffff


	//   ....[49]....
        /*0340*/ 	.word	0xffffffff


	//   ....[50]....
        /*0344*/ 	.word	0xffffffff


	//   ....[51]....
        /*0348*/ 	.word	0xffffffff


	//   ....[52]....
        /*034c*/ 	.word	0xffffffff


	//   ....[53]....
        /*0350*/ 	.word	0xffffffff


	//   ....[54]....
        /*0354*/ 	.word	0xffffffff


	//   ....[55]....
        /*0358*/ 	.word	0xffffffff


	//   ....[56]....
        /*035c*/ 	.word	0xffffffff


	//   ....[57]....
        /*0360*/ 	.word	0xffffffff


	//   ....[58]....
        /*0364*/ 	.word	0x0500000f


	//   ....[59]....
        /*0368*/ 	.word	0x0500000f


	//   ....[60]....
        /*036c*/ 	.word	0x0500000f


	//   ....[61]....
        /*0370*/ 	.word	0x0500000f


	//   ....[62]....
        /*0374*/ 	.word	0x0500000f


	//   ....[63]....
        /*0378*/ 	.word	0x0500000f


	//   ....[64]....
        /*037c*/ 	.word	0x0500000f


	//   ....[65]....
        /*0380*/ 	.word	0x0500000f


	//   ....[66]....
        /*0384*/ 	.word	0x0500000f


	//   ....[67]....
        /*0388*/ 	.word	0x0500000f


	//   ....[68]....
        /*038c*/ 	.word	0x0500000f


	//   ....[69]....
        /*0390*/ 	.word	0x0500000f


	//   ....[70]....
        /*0394*/ 	.word	0x0500000f


	//   ....[71]....
        /*0398*/ 	.word	0x0500000f


	//   ....[72]....
        /*039c*/ 	.word	0x0500000f


	//   ....[73]....
        /*03a0*/ 	.word	0x0500000f


	//   ....[74]....
        /*03a4*/ 	.word	0x0500000f


	//   ....[75]....
        /*03a8*/ 	.word	0x0500000f


	//   ....[76]....
        /*03ac*/ 	.word	0x0500000f


	//----- nvinfo : EIATTR_COOP_GROUP_INSTR_OFFSETS
	.align		4
.L_881:
        /*03b0*/ 	.byte	0x04, 0x28
        /*03b2*/ 	.short	(.L_883 - .L_882)


	//   ....[0]....
.L_882:
        /*03b4*/ 	.word	0x00000060


	//   ....[1]....
        /*03b8*/ 	.word	0x00000170


	//   ....[2]....
        /*03bc*/ 	.word	0x000001c0


	//   ....[3]....
        /*03c0*/ 	.word	0x000003f0


	//   ....[4]....
        /*03c4*/ 	.word	0x00000550


	//   ....[5]....
        /*03c8*/ 	.word	0x00000670


	//   ....[6]....
        /*03cc*/ 	.word	0x000007d0


	//   ....[7]....
        /*03d0*/ 	.word	0x000017d0


	//   ....[8]....
        /*03d4*/ 	.word	0x00004400


	//   ....[9]....
        /*03d8*/ 	.word	0x000044e0


	//   ....[10]....
        /*03dc*/ 	.word	0x00004df0


	//   ....[11]....
        /*03e0*/ 	.word	0x00004ee0


	//   ....[12]....
        /*03e4*/ 	.word	0x00008de0


	//   ....[13]....
        /*03e8*/ 	.word	0x00008e60


	//   ....[14]....
        /*03ec*/ 	.word	0x00009750


	//   ....[15]....
        /*03f0*/ 	.word	0x00009780


	//   ....[16]....
        /*03f4*/ 	.word	0x0000cc50


	//   ....[17]....
        /*03f8*/ 	.word	0x0000cc80


	//   ....[18]....
        /*03fc*/ 	.word	0x0000d090


	//   ....[19]....
        /*0400*/ 	.word	0x0000d0e0


	//   ....[20]....
        /*0404*/ 	.word	0x0000e4f0


	//   ....[21]....
        /*0408*/ 	.word	0x0000e530


	//   ....[22]....
        /*040c*/ 	.word	0x0000e630


	//   ....[23]....
        /*0410*/ 	.word	0x0000e640


	//   ....[24]....
        /*0414*/ 	.word	0x00011780


	//   ....[25]....
        /*0418*/ 	.word	0x00011910


	//   ....[26]....
        /*041c*/ 	.word	0x00011940


	//   ....[27]....
        /*0420*/ 	.word	0x00011980


	//   ....[28]....
        /*0424*/ 	.word	0x000119f0


	//   ....[29]....
        /*0428*/ 	.word	0x00011a50


	//   ....[30]....
        /*042c*/ 	.word	0x00011a90


	//   ....[31]....
        /*0430*/ 	.word	0x00011c40


	//   ....[32]....
        /*0434*/ 	.word	0x00011ca0


	//   ....[33]....
        /*0438*/ 	.word	0x00011ce0


	//   ....[34]....
        /*043c*/ 	.word	0x00011d20


	//   ....[35]....
        /*0440*/ 	.word	0x00011d50


	//   ....[36]....
        /*0444*/ 	.word	0x00011d80


	//   ....[37]....
        /*0448*/ 	.word	0x00011e20


	//   ....[38]....
        /*044c*/ 	.word	0x00011e80


	//   ....[39]....
        /*0450*/ 	.word	0x00011f10


	//   ....[40]....
        /*0454*/ 	.word	0x00015b70


	//   ....[41]....
        /*0458*/ 	.word	0x00015b80


	//   ....[42]....
        /*045c*/ 	.word	0x00015ca0


	//   ....[43]....
        /*0460*/ 	.word	0x00015d00


	//   ....[44]....
        /*0464*/ 	.word	0x00015d40


	//   ....[45]....
        /*0468*/ 	.word	0x00015d80


	//   ....[46]....
        /*046c*/ 	.word	0x00015db0


	//   ....[47]....
        /*0470*/ 	.word	0x00015de0


	//   ....[48]....
        /*0474*/ 	.word	0x00015f80


	//   ....[49]....
        /*0478*/ 	.word	0x00015fe0


	//   ....[50]....
        /*047c*/ 	.word	0x00016020


	//   ....[51]....
        /*0480*/ 	.word	0x00016060


	//   ....[52]....
        /*0484*/ 	.word	0x00016090


	//   ....[53]....
        /*0488*/ 	.word	0x000160c0


	//   ....[54]....
        /*048c*/ 	.word	0x00016180


	//   ....[55]....
        /*0490*/ 	.word	0x000161a0


	//   ....[56]....
        /*0494*/ 	.word	0x00016210


	//   ....[57]....
        /*0498*/ 	.word	0x000168b0


	//   ....[58]....
        /*049c*/ 	.word	0x00016ea0


	//   ....[59]....
        /*04a0*/ 	.word	0x000172c0


	//   ....[60]....
        /*04a4*/ 	.word	0x00017350


	//   ....[61]....
        /*04a8*/ 	.word	0x000173f0


	//   ....[62]....
        /*04ac*/ 	.word	0x000174a0


	//   ....[63]....
        /*04b0*/ 	.word	0x00017520


	//   ....[64]....
        /*04b4*/ 	.word	0x000175a0


	//   ....[65]....
        /*04b8*/ 	.word	0x00017620


	//   ....[66]....
        /*04bc*/ 	.word	0x000176a0


	//   ....[67]....
        /*04c0*/ 	.word	0x00017730


	//   ....[68]....
        /*04c4*/ 	.word	0x000177e0


	//   ....[69]....
        /*04c8*/ 	.word	0x00017860


	//   ....[70]....
        /*04cc*/ 	.word	0x000178e0


	//   ....[71]....
        /*04d0*/ 	.word	0x00017960


	//   ....[72]....
        /*04d4*/ 	.word	0x000179e0


	//   ....[73]....
        /*04d8*/ 	.word	0x00017a50


	//   ....[74]....
        /*04dc*/ 	.word	0x00017af0


	//   ....[75]....
        /*04e0*/ 	.word	0x00017b80


	//   ....[76]....
        /*04e4*/ 	.word	0x00017cb0


	//----- nvinfo : EIATTR_REG_RECONFIG
	.align		4
.L_883:
        /*04e8*/ 	.byte	0x01, 0x54
	.zero		2


	//----- nvinfo : EIATTR_SYSCALL_OFFSETS
	.align		4
        /*04ec*/ 	.byte	0x04, 0x46
        /*04ee*/ 	.short	(.L_885 - .L_884)


	//   ....[0]....
.L_884:
        /*04f0*/ 	.word	0x000019b0


	//   ....[1]....
        /*04f4*/ 	.word	0x00012c30


	//   ....[2]....
        /*04f8*/ 	.word	0x00012d70


	//   ....[3]....
        /*04fc*/ 	.word	0x00012e70


	//----- nvinfo : EIATTR_MBARRIER_INSTR_OFFSETS
	.align		4
.L_885:
        /*0500*/ 	.byte	0x04, 0x39
        /*0502*/ 	.short	(.L_887 - .L_886)


	//   ....[0]....
.L_886:
        /*0504*/ 	.word	0x000002a0
        /*0508*/ 	.word	0x000000ff
        /*050c*/ 	.word	0x00036800
        /*0510*/ 	.short	0x0100
        /*0512*/ 	.byte	0x08
	.zero		1


	//   ....[1]....
        /*0514*/ 	.word	0x000002b0
        /*0518*/ 	.word	0x000000ff
        /*051c*/ 	.word	0x00036820
        /*0520*/ 	.short	0x0100
        /*0522*/ 	.byte	0x08
	.zero		1


	//   ....[2]....
        /*0524*/ 	.word	0x000003a0
        /*0528*/ 	.word	0x000000ff
        /*052c*/ 	.word	0x00036830
        /*0530*/ 	.short	0x0100
        /*0532*/ 	.byte	0x08
	.zero		1


	//   ....[3]....
        /*0534*/ 	.word	0x000003b0
        /*0538*/ 	.word	0x000000ff
        /*053c*/ 	.word	0x00036840
        /*0540*/ 	.short	0x0100
        /*0542*/ 	.byte	0x08
	.zero		1


	//   ....[4]....
        /*0544*/ 	.word	0x000003c0
        /*0548*/ 	.word	0x000000ff
        /*054c*/ 	.word	0x00036838
        /*0550*/ 	.short	0x0100
        /*0552*/ 	.byte	0x08
	.zero		1


	//   ....[5]....
        /*0554*/ 	.word	0x000003d0
        /*0558*/ 	.word	0x000000ff
        /*055c*/ 	.word	0x00036848
        /*0560*/ 	.short	0x0100
        /*0562*/ 	.byte	0x08
	.zero		1


	//   ....[6]....
        /*0564*/ 	.word	0x00000500
        /*0568*/ 	.word	0x000000ff
        /*056c*/ 	.word	0x00036850
        /*0570*/ 	.short	0x0100
        /*0572*/ 	.byte	0x08
	.zero		1


	//   ....[7]....
        /*0574*/ 	.word	0x00000510
        /*0578*/ 	.word	0x000000ff
        /*057c*/ 	.word	0x00036860
        /*0580*/ 	.short	0x0100
        /*0582*/ 	.byte	0x08
	.zero		1


	//   ....[8]....
        /*0584*/ 	.word	0x00000520
        /*0588*/ 	.word	0x000000ff
        /*058c*/ 	.word	0x00036858
        /*0590*/ 	.short	0x0100
        /*0592*/ 	.byte	0x08
	.zero		1


	//   ....[9]....
        /*0594*/ 	.word	0x00000530
        /*0598*/ 	.word	0x000000ff
        /*059c*/ 	.word	0x00036868
        /*05a0*/ 	.short	0x0100
        /*05a2*/ 	.byte	0x08
	.zero		1


	//   ....[10]....
        /*05a4*/ 	.word	0x00000620
        /*05a8*/ 	.word	0x000000ff
        /*05ac*/ 	.word	0x00036870
        /*05b0*/ 	.short	0x0100
        /*05b2*/ 	.byte	0x06
	.zero		1


	//   ....[11]....
        /*05b4*/ 	.word	0x00000630
        /*05b8*/ 	.word	0x000000ff
        /*05bc*/ 	.word	0x00036880
        /*05c0*/ 	.short	0x0100
        /*05c2*/ 	.byte	0x06
	.zero		1


	//   ....[12]....
        /*05c4*/ 	.word	0x00000640
        /*05c8*/ 	.word	0x000000ff
        /*05cc*/ 	.word	0x00036878
        /*05d0*/ 	.short	0x0100
        /*05d2*/ 	.byte	0x06
	.zero		1


	//   ....[13]....
        /*05d4*/ 	.word	0x00000650
        /*05d8*/ 	.word	0x000000ff
        /*05dc*/ 	.word	0x00036888
        /*05e0*/ 	.short	0x0100
        /*05e2*/ 	.byte	0x06
	.zero		1


	//   ....[14]....
        /*05e4*/ 	.word	0x00000780
        /*05e8*/ 	.word	0x000000ff
        /*05ec*/ 	.word	0x00036890
        /*05f0*/ 	.short	0x0100
        /*05f2*/ 	.byte	0x08
	.zero		1


	//   ....[15]....
        /*05f4*/ 	.word	0x00000790
        /*05f8*/ 	.word	0x000000ff
        /*05fc*/ 	.word	0x000368a0
        /*0600*/ 	.short	0x0100
        /*0602*/ 	.byte	0x08
	.zero		1


	//   ....[16]....
        /*0604*/ 	.word	0x000007a0
        /*0608*/ 	.word	0x000000ff
        /*060c*/ 	.word	0x00036898
        /*0610*/ 	.short	0x0100
        /*0612*/ 	.byte	0x08
	.zero		1


	//   ....[17]....
        /*0614*/ 	.word	0x000007b0
        /*0618*/ 	.word	0x000000ff
        /*061c*/ 	.word	0x000368a8
        /*0620*/ 	.short	0x0100
        /*0622*/ 	.byte	0x08
	.zero		1


	//   ....[18]....
        /*0624*/ 	.word	0x000008e0
        /*0628*/ 	.word	0x000000ff
        /*062c*/ 	.word	0x000368b0
        /*0630*/ 	.short	0x0100
        /*0632*/ 	.byte	0x08
	.zero		1


	//   ....[19]....
        /*0634*/ 	.word	0x000008f0
        /*0638*/ 	.word	0x000000ff
        /*063c*/ 	.word	0x000368c0
        /*0640*/ 	.short	0x0100
        /*0642*/ 	.byte	0x08
	.zero		1


	//   ....[20]....
        /*0644*/ 	.word	0x00000900
        /*0648*/ 	.word	0x000000ff
        /*064c*/ 	.word	0x000368b8
        /*0650*/ 	.short	0x0100
        /*0652*/ 	.byte	0x08
	.zero		1


	//   ....[21]....
        /*0654*/ 	.word	0x00000910
        /*0658*/ 	.word	0x000000ff
        /*065c*/ 	.word	0x000368c8
        /*0660*/ 	.short	0x0100
        /*0662*/ 	.byte	0x08
	.zero		1


	//   ....[22]....
        /*0664*/ 	.word	0x00001a50
        /*0668*/ 	.word	0x000000ff
        /*066c*/ 	.word	0x00036800
        /*0670*/ 	.short	0x010a
        /*0672*/ 	.byte	0x3c
	.zero		1


	//   ....[23]....
        /*0674*/ 	.word	0x00001ad0
        /*0678*/ 	.word	0x00000002
        /*067c*/ 	.word	0x00036830
        /*0680*/ 	.short	0x010a
        /*0682*/ 	.byte	0x3f
	.zero		1


	//   ....[24]....
        /*0684*/ 	.word	0x00001b40
        /*0688*/ 	.word	0x00000002
        /*068c*/ 	.word	0x00036830
        /*0690*/ 	.short	0x010a
        /*0692*/ 	.byte	0x3f
	.zero		1


	//   ....[25]....
        /*0694*/ 	.word	0x00004330
        /*0698*/ 	.word	0x00000002
        /*069c*/ 	.word	0x00000000
        /*06a0*/ 	.short	0x0101
        /*06a2*/ 	.byte	0x3f
	.zero		1


	//   ....[26]....
        /*06a4*/ 	.word	0x00005f00
        /*06a8*/ 	.word	0x000000ff
        /*06ac*/ 	.word	0x00036830
        /*06b0*/ 	.short	0x010a
        /*06b2*/ 	.byte	0x27
	.zero		1


	//   ....[27]....
        /*06b4*/ 	.word	0x00005f40
        /*06b8*/ 	.word	0x000000ff
        /*06bc*/ 	.word	0x00036830
        /*06c0*/ 	.short	0x010a
        /*06c2*/ 	.byte	0x27
	.zero		1


	//   ....[28]....
        /*06c4*/ 	.word	0x00008540
        /*06c8*/ 	.word	0x000000ff
        /*06cc*/ 	.word	0x00036850
        /*06d0*/ 	.short	0x010a
        /*06d2*/ 	.byte	0x0a
	.zero		1


	//   ....[29]....
        /*06d4*/ 	.word	0x00008580
        /*06d8*/ 	.word	0x000000ff
        /*06dc*/ 	.word	0x00036850
        /*06e0*/ 	.short	0x010a
        /*06e2*/ 	.byte	0x0a
	.zero		1


	//   ....[30]....
        /*06e4*/ 	.word	0x00009f30
        /*06e8*/ 	.word	0x00000006
        /*06ec*/ 	.word	0x00000000
        /*06f0*/ 	.short	0x0101
        /*06f2*/ 	.byte	0x3f
	.zero		1


	//   ....[31]....
        /*06f4*/ 	.word	0x00009f80
        /*06f8*/ 	.word	0x0000008e
        /*06fc*/ 	.word	0x00000000
        /*0700*/ 	.short	0x0101
        /*0702*/ 	.byte	0x3f
	.zero		1


	//   ....[32]....
        /*0704*/ 	.word	0x0000a310
        /*0708*/ 	.word	0x000000ff
        /*070c*/ 	.word	0x00036830
        /*0710*/ 	.short	0x010a
        /*0712*/ 	.byte	0x06
	.zero		1


	//   ....[33]....
        /*0714*/ 	.word	0x0000a350
        /*0718*/ 	.word	0x000000ff
        /*071c*/ 	.word	0x00036830
        /*0720*/ 	.short	0x010a
        /*0722*/ 	.byte	0x06
	.zero		1


	//   ....[34]....
        /*0724*/ 	.word	0x0000c940
        /*0728*/ 	.word	0x000000ff
        /*072c*/ 	.word	0x00036850
        /*0730*/ 	.short	0x010a
        /*0732*/ 	.byte	0x0b
	.zero		1


	//   ....[35]....
        /*0734*/ 	.word	0x0000c980
        /*0738*/ 	.word	0x000000ff
        /*073c*/ 	.word	0x00036850
        /*0740*/ 	.short	0x010a
        /*0742*/ 	.byte	0x0b
	.zero		1


	//   ....[36]....
        /*0744*/ 	.word	0x0000d890
        /*0748*/ 	.word	0x0000008c
        /*074c*/ 	.word	0x00000000
        /*0750*/ 	.short	0x0101
        /*0752*/ 	.byte	0x3f
	.zero		1


	//   ....[37]....
        /*0754*/ 	.word	0x0000d900
        /*0758*/ 	.word	0x0000008c
        /*075c*/ 	.word	0x00000000
        /*0760*/ 	.short	0x0101
        /*0762*/ 	.byte	0x3f
	.zero		1


	//   ....[38]....
        /*0764*/ 	.word	0x0000e460
        /*0768*/ 	.word	0x000000ff
        /*076c*/ 	.word	0x00036850
        /*0770*/ 	.short	0x010a
        /*0772*/ 	.byte	0x05
	.zero		1


	//   ....[39]....
        /*0774*/ 	.word	0x0000e4a0
        /*0778*/ 	.word	0x000000ff
        /*077c*/ 	.word	0x00036850
        /*0780*/ 	.short	0x010a
        /*0782*/ 	.byte	0x05
	.zero		1


	//   ....[40]....
        /*0784*/ 	.word	0x0000e990
        /*0788*/ 	.word	0x00000004
        /*078c*/ 	.word	0x00000000
        /*0790*/ 	.short	0x0101
        /*0792*/ 	.byte	0x3f
	.zero		1


	//   ....[41]....
        /*0794*/ 	.word	0x000103b0
        /*0798*/ 	.word	0x0000002a
        /*079c*/ 	.word	0x00000000
        /*07a0*/ 	.short	0x0101
        /*07a2*/ 	.byte	0x3f
	.zero		1


	//   ....[42]....
        /*07a4*/ 	.word	0x000135b0
        /*07a8*/ 	.word	0x00000008
        /*07ac*/ 	.word	0x00036840
        /*07b0*/ 	.short	0x010a
        /*07b2*/ 	.byte	0x3f
	.zero		1


	//   ....[43]....
        /*07b4*/ 	.word	0x00013b60
        /*07b8*/ 	.word	0x00000009
        /*07bc*/ 	.word	0x00036820
        /*07c0*/ 	.short	0x010a
        /*07c2*/ 	.byte	0x3f
	.zero		1


	//   ....[44]....
        /*07c4*/ 	.word	0x00013e90
        /*07c8*/ 	.word	0x00000002
        /*07cc*/ 	.word	0x00036840
        /*07d0*/ 	.short	0x010a
        /*07d2*/ 	.byte	0x3f
	.zero		1


	//   ....[45]....
        /*07d4*/ 	.word	0x00014190
        /*07d8*/ 	.word	0x00000003
        /*07dc*/ 	.word	0x00000060
        /*07e0*/ 	.short	0x010a
        /*07e2*/ 	.byte	0x3f
	.zero		1


	//   ....[46]....
        /*07e4*/ 	.word	0x000147b0
        /*07e8*/ 	.word	0x00000002
        /*07ec*/ 	.word	0x00036840
        /*07f0*/ 	.short	0x010a
        /*07f2*/ 	.byte	0x3f
	.zero		1


	//   ....[47]....
        /*07f4*/ 	.word	0x00014ab0
        /*07f8*/ 	.word	0x00000003
        /*07fc*/ 	.word	0x00000060
        /*0800*/ 	.short	0x010a
        /*0802*/ 	.byte	0x3f
	.zero		1


	//   ....[48]....
        /*0804*/ 	.word	0x00014fe0
        /*0808*/ 	.word	0x00000002
        /*080c*/ 	.word	0x00036840
        /*0810*/ 	.short	0x010a
        /*0812*/ 	.byte	0x3f
	.zero		1


	//   ....[49]....
        /*0814*/ 	.word	0x000152f0
        /*0818*/ 	.word	0x00000002
        /*081c*/ 	.word	0x00000060
        /*0820*/ 	.short	0x010a
        /*0822*/ 	.byte	0x3f
	.zero		1


	//   ....[50]....
        /*0824*/ 	.word	0x000157c0
        /*0828*/ 	.word	0x00000003
        /*082c*/ 	.word	0x00036860
        /*0830*/ 	.short	0x010a
        /*0832*/ 	.byte	0x3f
	.zero		1


	//   ....[51]....
        /*0834*/ 	.word	0x00016830
        /*0838*/ 	.word	0x00000000
        /*083c*/ 	.word	0x00036820
        /*0840*/ 	.short	0x010a
        /*0842*/ 	.byte	0x3f
	.zero		1


	//   ....[52]....
        /*0844*/ 	.word	0x00016a10
        /*0848*/ 	.word	0x00000006
        /*084c*/ 	.word	0x00000000
        /*0850*/ 	.short	0x010a
        /*0852*/ 	.byte	0x3f
	.zero		1


	//   ....[53]....
        /*0854*/ 	.word	0x00016a80
        /*0858*/ 	.word	0x00000007
        /*085c*/ 	.word	0x00000000
        /*0860*/ 	.short	0x010a
        /*0862*/ 	.byte	0x3f
	.zero		1


	//   ....[54]....
        /*0864*/ 	.word	0x00016af0
        /*0868*/ 	.word	0x00000004
        /*086c*/ 	.word	0x00000000
        /*0870*/ 	.short	0x010a
        /*0872*/ 	.byte	0x3f
	.zero		1


	//   ....[55]....
        /*0874*/ 	.word	0x00016b20
        /*0878*/ 	.word	0x00000003
        /*087c*/ 	.word	0x00000000
        /*0880*/ 	.short	0x010a
        /*0882*/ 	.byte	0x3f
	.zero		1


	//   ....[56]....
        /*0884*/ 	.word	0x00016b90
        /*0888*/ 	.word	0x00000003
        /*088c*/ 	.word	0x00036800
        /*0890*/ 	.short	0x010a
        /*0892*/ 	.byte	0x3f
	.zero		1


	//   ....[57]....
        /*0894*/ 	.word	0x00016be0
        /*0898*/ 	.word	0x00000002
        /*089c*/ 	.word	0x00036830
        /*08a0*/ 	.short	0x010a
        /*08a2*/ 	.byte	0x3f
	.zero		1


	//   ....[58]....
        /*08a4*/ 	.word	0x00016c40
        /*08a8*/ 	.word	0x00000005
        /*08ac*/ 	.word	0x00036830
        /*08b0*/ 	.short	0x010a
        /*08b2*/ 	.byte	0x3f
	.zero		1


	//   ....[59]....
        /*08b4*/ 	.word	0x00016ca0
        /*08b8*/ 	.word	0x00000003
        /*08bc*/ 	.word	0x00036850
        /*08c0*/ 	.short	0x010a
        /*08c2*/ 	.byte	0x3f
	.zero		1


	//   ....[60]....
        /*08c4*/ 	.word	0x00016d00
        /*08c8*/ 	.word	0x00000005
        /*08cc*/ 	.word	0x00036830
        /*08d0*/ 	.short	0x010a
        /*08d2*/ 	.byte	0x3f
	.zero		1


	//   ....[61]....
        /*08d4*/ 	.word	0x00016d60
        /*08d8*/ 	.word	0x00000003
        /*08dc*/ 	.word	0x00036850
        /*08e0*/ 	.short	0x010a
        /*08e2*/ 	.byte	0x3f
	.zero		1


	//   ....[62]....
        /*08e4*/ 	.word	0x00016dc0
        /*08e8*/ 	.word	0x00000003
        /*08ec*/ 	.word	0x00036850
        /*08f0*/ 	.short	0x010a
        /*08f2*/ 	.byte	0x3f
	.zero		1


	//   ....[63]....
        /*08f4*/ 	.word	0x00016f60
        /*08f8*/ 	.word	0x00000008
        /*08fc*/ 	.word	0x00036840
        /*0900*/ 	.short	0x010a
        /*0902*/ 	.byte	0x3f
	.zero		1


	//   ....[64]....
        /*0904*/ 	.word	0x00016fe0
        /*0908*/ 	.word	0x00000008
        /*090c*/ 	.word	0x00036820
        /*0910*/ 	.short	0x010a
        /*0912*/ 	.byte	0x3f
	.zero		1


	//   ....[65]....
        /*0914*/ 	.word	0x00017030
        /*0918*/ 	.word	0x00000002
        /*091c*/ 	.word	0x00036840
        /*0920*/ 	.short	0x010a
        /*0922*/ 	.byte	0x3f
	.zero		1


	//   ....[66]....
        /*0924*/ 	.word	0x00017080
        /*0928*/ 	.word	0x00000003
        /*092c*/ 	.word	0x00000060
        /*0930*/ 	.short	0x010a
        /*0932*/ 	.byte	0x3f
	.zero		1


	//   ....[67]....
        /*0934*/ 	.word	0x000170d0
        /*0938*/ 	.word	0x00000002
        /*093c*/ 	.word	0x00036840
        /*0940*/ 	.short	0x010a
        /*0942*/ 	.byte	0x3f
	.zero		1


	//   ....[68]....
        /*0944*/ 	.word	0x00017120
        /*0948*/ 	.word	0x00000003
        /*094c*/ 	.word	0x00000060
        /*0950*/ 	.short	0x010a
        /*0952*/ 	.byte	0x3f
	.zero		1


	//   ....[69]....
        /*0954*/ 	.word	0x00017170
        /*0958*/ 	.word	0x00000002
        /*095c*/ 	.word	0x00036840
        /*0960*/ 	.short	0x010a
        /*0962*/ 	.byte	0x3f
	.zero		1


	//   ....[70]....
        /*0964*/ 	.word	0x000171c0
        /*0968*/ 	.word	0x00000002
        /*096c*/ 	.word	0x00000060
        /*0970*/ 	.short	0x010a
        /*0972*/ 	.byte	0x3f
	.zero		1


	//   ....[71]....
        /*0974*/ 	.word	0x00017210
        /*0978*/ 	.word	0x00000003
        /*097c*/ 	.word	0x00036860
        /*0980*/ 	.short	0x010a
        /*0982*/ 	.byte	0x3f
	.zero		1


	//   ....[72]....
        /*0984*/ 	.word	0x00017bd0
        /*0988*/ 	.word	0x00000000
        /*098c*/ 	.word	0x00036820
        /*0990*/ 	.short	0x010a
        /*0992*/ 	.byte	0x3f
	.zero		1


	//   ....[73]....
        /*0994*/ 	.word	0x00017d70
        /*0998*/ 	.word	0x00000006
        /*099c*/ 	.word	0x00000000
        /*09a0*/ 	.short	0x010a
        /*09a2*/ 	.byte	0x3f
	.zero		1


	//   ....[74]....
        /*09a4*/ 	.word	0x00017dc0
        /*09a8*/ 	.word	0x00000007
        /*09ac*/ 	.word	0x00000000
        /*09b0*/ 	.short	0x010a
        /*09b2*/ 	.byte	0x3f
	.zero		1


	//   ....[75]....
        /*09b4*/ 	.word	0x00017e10
        /*09b8*/ 	.word	0x00000004
        /*09bc*/ 	.word	0x00000000
        /*09c0*/ 	.short	0x010a
        /*09c2*/ 	.byte	0x3f
	.zero		1


	//----- nvinfo : EIATTR_NUM_MBARRIERS
	.align		4
.L_887:
        /*09c4*/ 	.byte	0x03, 0x38
        /*09c6*/ 	.short	0x0016


	//----- nvinfo : EIATTR_EXIT_INSTR_OFFSETS
	.align		4
        /*09c8*/ 	.byte	0x04, 0x1c
        /*09ca*/ 	.short	(.L_889 - .L_888)


	//   ....[0]....
.L_888:
        /*09cc*/ 	.word	0x00000a80


	//   ....[1]....
        /*09d0*/ 	.word	0x00011740


	//   ....[2]....
        /*09d4*/ 	.word	0x000117a0


	//   ....[3]....
        /*09d8*/ 	.word	0x00016b70


	//----- nvinfo : EIATTR_MAX_THREADS
	.align		4
.L_889:
        /*09dc*/ 	.byte	0x04, 0x05
        /*09de*/ 	.short	(.L_891 - .L_890)
.L_890:
        /*09e0*/ 	.word	0x00000180
        /*09e4*/ 	.word	0x00000001
        /*09e8*/ 	.word	0x00000001


	//----- nvinfo : EIATTR_CRS_STACK_SIZE
	.align		4
.L_891:
        /*09ec*/ 	.byte	0x04, 0x1e
        /*09ee*/ 	.short	(.L_893 - .L_892)
.L_892:
        /*09f0*/ 	.word	0x00000000


	//----- nvinfo : EIATTR_CBANK_PARAM_SIZE
	.align		4
.L_893:
        /*09f4*/ 	.byte	0x03, 0x19
        /*09f6*/ 	.short	0x0a70


	//----- nvinfo : EIATTR_PARAM_CBANK
	.align		4
        /*09f8*/ 	.byte	0x04, 0x0a
        /*09fa*/ 	.short	(.L_895 - .L_894)
	.align		4
.L_894:
        /*09fc*/ 	.word	index@(.nv.constant0._ZN7cutlass13device_kernelIN5flash11enable_sm90INS1_16FlashAttnFwdSm90INS1_25CollectiveMainloopFwdSm90ILi2EN4cute5tupleIJNS5_1CILi1EEES8_S8_EEENS6_IJNS7_ILi128EEENS7_ILi112EEENS7_ILi192EEEEEELi192ENS_10bfloat16_tEfNS_4arch4Sm90ELb1ELb0ELb0ELb1ELb0ELb0ELb0ELb1ELb1ELb0ELb0ELb0EEENS1_21CollectiveEpilogueFwdINS6_IJSA_SC_SB_EEES9_SE_SG_Li256ELb1ELb0ELb0ELb0EEENS1_36VarlenDynamicPersistentTileSchedulerILi128ELi112ELi256ELi32ELb0ELb0ELb1ELb1ELb1ELb1EEEEEEEEEvNT_6ParamsE)
        /*0a00*/ 	.short	0x0210
        /*0a02*/ 	.short	0x0a70


	//----- nvinfo : EIATTR_SW_WAR
	.align		4
.L_895:
        /*0a04*/ 	.byte	0x04, 0x36
        /*0a06*/ 	.short	(.L_897 - .L_896)
.L_896:
        /*0a08*/ 	.word	0x00000008
.L_897:


//--------------------- .nv.info._ZN7cutlass13device_kernelIN5flash11enable_sm90INS1_16FlashAttnFwdSm90INS1_25CollectiveMainloopFwdSm90ILi2EN4cute5tupleIJNS5_1CILi1EEES8_S8_EEENS6_IJNS7_ILi128EEENS7_ILi112EEENS7_ILi192EEEEEELi192ENS_10bfloat16_tEfNS_4arch4Sm90ELb1ELb0ELb0ELb1ELb0ELb1ELb0ELb1ELb1ELb0ELb0ELb0EEENS1_21CollectiveEpilogueFwdINS6_IJSA_SC_SB_EEES9_SE_SG_Li256ELb1ELb0ELb0ELb0EEENS1_36VarlenDynamicPersistentTileSchedulerILi128ELi112ELi256ELi32ELb0ELb0ELb1ELb1ELb1ELb1EEEEEEEEEvNT_6ParamsE --------------------------
	.section	.nv.info._ZN7cutlass13device_kernelIN5flash11enable_sm90INS1_16FlashAttnFwdSm90INS1_25CollectiveMainloopFwdSm90ILi2EN4cute5tupleIJNS5_1CILi1EEES8_S8_EEENS6_IJNS7_ILi128EEENS7_ILi112EEENS7_ILi192EEEEEELi192ENS_10bfloat16_tEfNS_4arch4Sm90ELb1ELb0ELb0ELb1ELb0ELb1ELb0ELb1ELb1ELb0ELb0ELb0EEENS1_21CollectiveEpilogueFwdINS6_IJSA_SC_SB_EEES9_SE_SG_Li256ELb1ELb0ELb0ELb0EEENS1_36VarlenDynamicPersistentTileSchedulerILi128ELi112ELi256ELi32ELb0ELb0ELb1ELb1ELb1ELb1EEEEEEEEEvNT_6ParamsE,"",@"SHT_CUDA_INFO"
	.sectionflags	@""
	.align	4


	//----- nvinfo : EIATTR_CUDA_API_VERSION
	.align		4
        /*0000*/ 	.byte	0x04, 0x37
        /*0002*/ 	.short	(.L_899 - .L_898)
.L_898:
        /*0004*/ 	.word	0x00000082


	//----- nvinfo : EIATTR_KPARAM_INFO
	.align		4
.L_899:
        /*0008*/ 	.byte	0x04, 0x17
        /*000a*/ 	.short	(.L_901 - .L_900)
.L_900:
        /*000c*/ 	.word	0x00000000
        /*0010*/ 	.short	0x0000
        /*0012*/ 	.short	0x0070
        /*0014*/ 	.byte	0x00, 0xf0, 0x01, 0x28


	//----- nvinfo : EIATTR_SPARSE_MMA_MASK
	.align		4
.L_901:
        /*0018*/ 	.byte	0x03, 0x50
        /*001a*/ 	.short	0x0000


	//----- nvinfo : EIATTR_MAXREG_COUNT
	.align		4
        /*001c*/ 	.byte	0x03, 0x1b
        /*001e*/ 	.short	0x00a8


	//----- nvinfo : EIATTR_NUM_BARRIERS
	.align		4
        /*0020*/ 	.byte	0x02, 0x4c
        /*0022*/ 	.byte	0x10
	.zero		1


	//----- nvinfo : EIATTR_EXTERNS
	.align		4
        /*0024*/ 	.byte	0x04, 0x0f
        /*0026*/ 	.short	(.L_903 - .L_902)


	//   ....[0]....
	.align		4
.L_902:
        /*0028*/ 	.word	index@(__assertfail)


	//----- nvinfo : EIATTR_ANNOTATIONS
	.align		4
.L_903:
        /*002c*/ 	.byte	0x04, 0x55
        /*002e*/ 	.short	(.L_905 - .L_904)


	//   ....[0]....
.L_904:
        /* <DEDUP_REMOVED lines=77> */


	//----- nvinfo : EIATTR_MERCURY_ISA_VERSION
	.align		4
.L_905:
        /*04f0*/ 	.byte	0x03, 0x5f
        /*04f2*/ 	.short	0x0101


	//----- nvinfo : EIATTR_UNUSED_LOAD_BYTE_OFFSET
	.align		4
        /*04f4*/ 	.byte	0x04, 0x44
        /*04f6*/ 	.short	(.L_907 - .L_906)


	//   ....[0]....
.L_906:
        /*04f8*/ 	.word	0x00000ae0
        /*04fc*/ 	.word	0x0000fff0


	//   ....[1]....
        /*0500*/ 	.word	0x00023220
        /*0504*/ 	.word	0x0000fff0


	//----- nvinfo : EIATTR_INT_WARP_WIDE_INSTR_OFFSETS
	.align		4
.L_907:
        /*0508*/ 	.byte	0x04, 0x31
        /*050a*/ 	.short	(.L_909 - .L_908)


	//   ....[0]....
.L_908:
        /*050c*/ 	.word	0x000001c0


	//   ....[1]....
        /*0510*/ 	.word	0x00000200


	//   ....[2]....
        /*0514*/ 	.word	0x00000270


	//   ....[3]....
        /*0518*/ 	.word	0x00027880


	//   ....[4]....
        /*051c*/ 	.word	0x00027910


	//   ....[5]....
        /*0520*/ 	.word	0x00027d90


	//   ....[6]....
        /*0524*/ 	.word	0x00027dc0


	//   ....[7]....
        /*0528*/ 	.word	0x00027fd0


	//   ....[8]....
        /*052c*/ 	.word	0x000280c0


	//   ....[9]....
        /*0530*/ 	.word	0x0002a4f0


	//   ....[10]....
        /*0534*/ 	.word	0x0002a580


	//----- nvinfo : EIATTR_COOP_GROUP_MASK_REGIDS
	.align		4
.L_909:
        /*0538*/ 	.byte	0x04, 0x29
        /*053a*/ 	.short	(.L_911 - .L_910)


	//   ....[0]....
.L_910:
        /*053c*/ 	.word	0xffffffff


	//   ....[1]....
        /*0540*/ 	.word	0xffffffff


	//   ....[2]....
        /*0544*/ 	.word	0xffffffff


	//   ....[3]....
        /*0548*/ 	.word	0xffffffff


	//   ....[4]....
        /*054c*/ 	.word	0xffffffff


	//   ....[5]....
        /*0550*/ 	.word	0xffffffff


	//   ....[6]....
        /*0554*/ 	.word	0xffffffff


	//   ....[7]....
        /*0558*/ 	.word	0xffffffff


	//   ....[8]....
        /*055c*/ 	.word	0xffffffff


	//   ....[9]....
        /*0560*/ 	.word	0xffffffff


	//   ....[10]....
        /*0564*/ 	.word	0xffffffff


	//   ....[11]....
        /*0568*/ 	.word	0xffffffff


	//   ....[12]....
        /*056c*/ 	.word	0xffffffff


	//   ....[13]....
        /*0570*/ 	.word	0xffffffff


	//   ....[14]....
        /*0574*/ 	.word	0xffffffff


	//   ....[15]....
        /*0578*/ 	.word	0xffffffff


	//   ....[16]....
        /*057c*/ 	.word	0xffffffff


	//   ....[17]....
        /*0580*/ 	.word	0xffffffff


	//   ....[18]....
        /*0584*/ 	.word	0xffffffff


	//   ....[19]....
        /*0588*/ 	.word	0xffffffff


	//   ....[20]....
        /*058c*/ 	.word	0xffffffff


	//   ....[21]....
        /*0590*/ 	.word	0xffffffff


	//   ....[22]....
        /*0594*/ 	.word	0xffffffff


	//   ....[23]....
        /*0598*/ 	.word	0xffffffff


	//   ....[24]....
        /*059c*/ 	.word	0xffffffff


	//   ....[25]....
        /*05a0*/ 	.word	0xffffffff


	//   ....[26]....
        /*05a4*/ 	.word	0xffffffff


	//   ....[27]....
        /*05a8*/ 	.word	0xffffffff


	//   ....[28]....
        /*05ac*/ 	.word	0xffffffff


	//   ....[29]....
        /*05b0*/ 	.word	0xffffffff


	//   ....[30]....
        /*05b4*/ 	.word	0xffffffff


	//   ....[31]....
        /*05b8*/ 	.word	0xffffffff


	//   ....[32]....
        /*05bc*/ 	.word	0xffffffff


	//   ....[33]....
        /*05c0*/ 	.word	0xffffffff


	//   ....[34]....
        /*05c4*/ 	.word	0xffffffff


	//   ....[35]....
        /*05c8*/ 	.word	0xffffffff


	//   ....[36]....
        /*05cc*/ 	.word	0xffffffff


	//   ....[37]....
        /*05d0*/ 	.word	0xffffffff


	//   ....[38]....
        /*05d4*/ 	.word	0xffffffff


	//   ....[39]....
        /*05d8*/ 	.word	0xffffffff


	//   ....[40]....
        /*05dc*/ 	.word	0xffffffff


	//   ....[41]....
        /*05e0*/ 	.word	0xffffffff


	//   ....[42]....
        /*05e4*/ 	.word	0xffffffff


	//   ....[43]....
        /*05e8*/ 	.word	0xffffffff


	//   ....[44]....
        /*05ec*/ 	.word	0xffffffff


	//   ....[45]....
        /*05f0*/ 	.word	0xffffffff


	//   ....[46]....
        /*05f4*/ 	.word	0xffffffff


	//   ....[47]....
        /*05f8*/ 	.word	0xffffffff


	//   ....[48]....
        /*05fc*/ 	.word	0xffffffff


	//   ....[49]....
        /*0600*/ 	.word	0xffffffff


	//   ....[50]....
        /*0604*/ 	.word	0xffffffff


	//   ....[51]....
        /*0608*/ 	.word	0xffffffff


	//   ....[52]....
        /*060c*/ 	.word	0xffffffff


	//   ....[53]....
        /*0610*/ 	.word	0xffffffff


	//   ....[54]....
        /*0614*/ 	.word	0xffffffff


	//   ....[55]....
        /*0618*/ 	.word	0xffffffff


	//   ....[56]....
        /*061c*/ 	.word	0xffffffff


	//   ....[57]....
        /*0620*/ 	.word	0xffffffff


	//   ....[58]....
        /*0624*/ 	.word	0x0500000f


	//   ....[59]....
        /*0628*/ 	.word	0x0500000f


	//   ....[60]....
        /*062c*/ 	.word	0x0500000f


	//   ....[61]....
        /*0630*/ 	.word	0x0500000f


	//   ....[62]....
        /*0634*/ 	.word	0x0500000f


	//   ....[63]....
        /*0638*/ 	.word	0x0500000f


	//   ....[64]....
        /*063c*/ 	.word	0x0500000f


	//   ....[65]....
        /*0640*/ 	.word	0x0500000f


	//   ....[66]....
        /*0644*/ 	.word	0x0500000f


	//   ....[67]....
        /*0648*/ 	.word	0x0500000f


	//   ....[68]....
        /*064c*/ 	.word	0x0500000f


	//   ....[69]....
        /*0650*/ 	.word	0x0500000f


	//   ....[70]....
        /*0654*/ 	.word	0x0500000f


	//   ....[71]....
        /*0658*/ 	.word	0x0500000f


	//   ....[72]....
        /*065c*/ 	.word	0x0500000f


	//   ....[73]....
        /*0660*/ 	.word	0x0500000f


	//   ....[74]....
        /*0664*/ 	.word	0x0500000f


	//   ....[75]....
        /*0668*/ 	.word	0x0500000f


	//   ....[76]....
        /*066c*/ 	.word	0x0500000f


	//   ....[77]....
        /*0670*/ 	.word	0x0500000f


	//   ....[78]....
        /*0674*/ 	.word	0x0500000f


	//   ....[79]....
        /*0678*/ 	.word	0x0500000f


	//   ....[80]....
        /*067c*/ 	.word	0x0500000f


	//   ....[81]....
        /*0680*/ 	.word	0x0500000f


	//   ....[82]....
        /*0684*/ 	.word	0x0500000f


	//   ....[83]....
        /*0688*/ 	.word	0x0500000f


	//   ....[84]....
        /*068c*/ 	.word	0x0500000f


	//   ....[85]....
        /*0690*/ 	.word	0x0500000f


	//   ....[86]....
        /*0694*/ 	.word	0x0500000f


	//   ....[87]....
        /*0698*/ 	.word	0x0500000f


	//   ....[88]....
        /*069c*/ 	.word	0x0500000f


	//   ....[89]....
        /*06a0*/ 	.word	0x0500000f


	//   ....[90]....
        /*06a4*/ 	.word	0x0500000f


	//   ....[91]....
        /*06a8*/ 	.word	0x0500000f


	//   ....[92]....
        /*06ac*/ 	.word	0x0500000f


	//   ....[93]....
        /*06b0*/ 	.word	0x0500000f


	//----- nvinfo : EIATTR_COOP_GROUP_INSTR_OFFSETS
	.align		4
.L_911:
        /*06b4*/ 	.byte	0x04, 0x28
        /*06b6*/ 	.short	(.L_913 - .L_912)


	//   ....[0]....
.L_912:
        /*06b8*/ 	.word	0x00000060


	//   ....[1]....
        /*06bc*/ 	.word	0x000001d0


	//   ....[2]....
        /*06c0*/ 	.word	0x00000220


	//   ....[3]....
        /*06c4*/ 	.word	0x00000450


	//   ....[4]....
        /*06c8*/ 	.word	0x000005b0


	//   ....[5]....
        /*06cc*/ 	.word	0x000006d0


	//   ....[6]....
        /*06d0*/ 	.word	0x00000830


	//   ....[7]....
        /*06d4*/ 	.word	0x0000b080


	//   ....[8]....
        /*06d8*/ 	.word	0x00016330


	//   ....[9]....
        /*06dc*/ 	.word	0x00016370


	//   ....[10]....
        /*06e0*/ 	.word	0x00016c40


	//   ....[11]....
        /*06e4*/ 	.word	0x00016cb0


	//   ....[12]....
        /*06e8*/ 	.word	0x0001bd10


	//   ....[13]....
        /*06ec*/ 	.word	0x0001be20


	//   ....[14]....
        /*06f0*/ 	.word	0x0001c5a0


	//   ....[15]....
        /*06f4*/ 	.word	0x0001c600


	//   ....[16]....
        /*06f8*/ 	.word	0x00021030


	//   ....[17]....
        /*06fc*/ 	.word	0x00021060


	//   ....[18]....
        /*0700*/ 	.word	0x000210c0


	//   ....[19]....
        /*0704*/ 	.word	0x000213e0


	//   ....[20]....
        /*0708*/ 	.word	0x000229d0


	//   ....[21]....
        /*070c*/ 	.word	0x000229e0


	//   ....[22]....
        /*0710*/ 	.word	0x00022a20


	//   ....[23]....
        /*0714*/ 	.word	0x00022a30


	//   ....[24]....
        /*0718*/ 	.word	0x000255a0


	//   ....[25]....
        /*071c*/ 	.word	0x00025720


	//   ....[26]....
        /*0720*/ 	.word	0x00025750


	//   ....[27]....
        /*0724*/ 	.word	0x00025790


	//   ....[28]....
        /*0728*/ 	.word	0x000257f0


	//   ....[29]....
        /*072c*/ 	.word	0x00025850


	//   ....[30]....
        /*0730*/ 	.word	0x000258a0


	//   ....[31]....
        /*0734*/ 	.word	0x00025a50


	//   ....[32]....
        /*0738*/ 	.word	0x00025ab0


	//   ....[33]....
        /*073c*/ 	.word	0x00025af0


	//   ....[34]....
        /*0740*/ 	.word	0x00025b30


	//   ....[35]....
        /*0744*/ 	.word	0x00025b60


	//   ....[36]....
        /*0748*/ 	.word	0x00025b90


	//   ....[37]....
        /*074c*/ 	.word	0x00025c20


	//   ....[38]....
        /*0750*/ 	.word	0x00025c80


	//   ....[39]....
        /*0754*/ 	.word	0x00025d10


	//   ....[40]....
        /*0758*/ 	.word	0x0002aa20


	//   ....[41]....
        /*075c*/ 	.word	0x0002aa30


	//   ....[42]....
        /*0760*/ 	.word	0x0002ab40


	//   ....[43]....
        /*0764*/ 	.word	0x0002aba0


	//   ....[44]....
        /*0768*/ 	.word	0x0002abe0


	//   ....[45]....
        /*076c*/ 	.word	0x0002ac20


	//   ....[46]....
        /*0770*/ 	.word	0x0002ac50


	//   ....[47]....
        /*0774*/ 	.word	0x0002ac80


	//   ....[48]....
        /*0778*/ 	.word	0x0002ae10


	//   ....[49]....
        /*077c*/ 	.word	0x0002ae70


	//   ....[50]....
        /*0780*/ 	.word	0x0002aeb0


	//   ....[51]....
        /*0784*/ 	.word	0x0002aef0


	//   ....[52]....
        /*0788*/ 	.word	0x0002af20


	//   ....[53]....
        /*078c*/ 	.word	0x0002af50


	//   ....[54]....
        /*0790*/ 	.word	0x0002b010


	//   ....[55]....
        /*0794*/ 	.word	0x0002b030


	//   ....[56]....
        /*0798*/ 	.word	0x0002b0a0


	//   ....[57]....
        /*079c*/ 	.word	0x0002b730


	//   ....[58]....
        /*07a0*/ 	.word	0x0002bb90


	//   ....[59]....
        /*07a4*/ 	.word	0x0002bc30


	//   ....[60]....
        /*07a8*/ 	.word	0x0002bcd0


	//   ....[61]....
        /*07ac*/ 	.word	0x0002bd70


	//   ....[62]....
        /*07b0*/ 	.word	0x0002be10


	//   ....[63]....
        /*07b4*/ 	.word	0x0002beb0


	//   ....[64]....
        /*07b8*/ 	.word	0x0002bf50


	//   ....[65]....
        /*07bc*/ 	.word	0x0002bff0


	//   ....[66]....
        /*07c0*/ 	.word	0x0002c0e0


	//   ....[67]....
        /*07c4*/ 	.word	0x0002c180


	//   ....[68]....
        /*07c8*/ 	.word	0x0002c220


	//   ....[69]....
        /*07cc*/ 	.word	0x0002c2c0


	//   ....[70]....
        /*07d0*/ 	.word	0x0002c360


	//   ....[71]....
        /*07d4*/ 	.word	0x0002c400


	//   ....[72]....
        /*07d8*/ 	.word	0x0002c4a0


	//   ....[73]....
        /*07dc*/ 	.word	0x0002c540


	//   ....[74]....
        /*07e0*/ 	.word	0x0002c840


	//   ....[75]....
        /*07e4*/ 	.word	0x0002cb20


	//   ....[76]....
        /*07e8*/ 	.word	0x0002cf40


	//   ....[77]....
        /*07ec*/ 	.word	0x0002cfd0


	//   ....[78]....
        /*07f0*/ 	.word	0x0002d070


	//   ....[79]....
        /*07f4*/ 	.word	0x0002d120


	//   ....[80]....
        /*07f8*/ 	.word	0x0002d1a0


	//   ....[81]....
        /*07fc*/ 	.word	0x0002d220


	//   ....[82]....
        /*0800*/ 	.word	0x0002d2a0


	//   ....[83]....
        /*0804*/ 	.word	0x0002d320


	//   ....[84]....
        /*0808*/ 	.word	0x0002d3b0


	//   ....[85]....
        /*080c*/ 	.word	0x0002d460


	//   ....[86]....
        /*0810*/ 	.word	0x0002d4e0


	//   ....[87]....
        /*0814*/ 	.word	0x0002d560


	//   ....[88]....
        /*0818*/ 	.word	0x0002d5e0


	//   ....[89]....
        /*081c*/ 	.word	0x0002d660


	//   ....[90]....
        /*0820*/ 	.word	0x0002d6d0


	//   ....[91]....
        /*0824*/ 	.word	0x0002d770


	//   ....[92]....
        /*0828*/ 	.word	0x0002d800


	//   ....[93]....
        /*082c*/ 	.word	0x0002d930


	//----- nvinfo : EIATTR_REG_RECONFIG
	.align		4
.L_913:
        /*0830*/ 	.byte	0x01, 0x54
	.zero		2


	//----- nvinfo : EIATTR_SYSCALL_OFFSETS
	.align		4
        /*0834*/ 	.byte	0x04, 0x46
        /*0836*/ 	.short	(.L_915 - .L_914)


	//   ....[0]....
.L_914:
        /*0838*/ 	.word	0x00001a50


	//   ....[1]....
        /*083c*/ 	.word	0x00001ba0


	//   ....[2]....
        /*0840*/ 	.word	0x0000b220


	//   ....[3]....
        /*0844*/ 	.word	0x0000b6c0


	//   ....[4]....
        /*0848*/ 	.word	0x00027aa0


	//   ....[5]....
        /*084c*/ 	.word	0x00027be0


	//   ....[6]....
        /*0850*/ 	.word	0x00027ce0


	//----- nvinfo : EIATTR_MBARRIER_INSTR_OFFSETS
	.align		4
.L_915:
        /*0854*/ 	.byte	0x04, 0x39
        /*0856*/ 	.short	(.L_917 - .L_916)


	//   ....[0]....
.L_916:
        /*0858*/ 	.word	0x00000300
        /*085c*/ 	.word	0x000000ff
        /*0860*/ 	.word	0x00036800
        /*0864*/ 	.short	0x0100
        /*0866*/ 	.byte	0x08
	.zero		1


	//   ....[1]....
        /*0868*/ 	.word	0x00000310
        /*086c*/ 	.word	0x000000ff
        /*0870*/ 	.word	0x00036820
        /*0874*/ 	.short	0x0100
        /*0876*/ 	.byte	0x08
	.zero		1


	//   ....[2]....
        /*0878*/ 	.word	0x00000400
        /*087c*/ 	.word	0x000000ff
        /*0880*/ 	.word	0x00036830
        /*0884*/ 	.short	0x0100
        /*0886*/ 	.byte	0x08
	.zero		1


	//   ....[3]....
        /*0888*/ 	.word	0x00000410
        /*088c*/ 	.word	0x000000ff
        /*0890*/ 	.word	0x00036840
        /*0894*/ 	.short	0x0100
        /*0896*/ 	.byte	0x08
	.zero		1


	//   ....[4]....
        /*0898*/ 	.word	0x00000420
        /*089c*/ 	.word	0x000000ff
        /*08a0*/ 	.word	0x00036838
        /*08a4*/ 	.short	0x0100
        /*08a6*/ 	.byte	0x08
	.zero		1


	//   ....[5]....
        /*08a8*/ 	.word	0x00000430
        /*08ac*/ 	.word	0x000000ff
        /*08b0*/ 	.word	0x00036848
        /*08b4*/ 	.short	0x0100
        /*08b6*/ 	.byte	0x08
	.zero		1


	//   ....[6]....
        /*08b8*/ 	.word	0x00000560
        /*08bc*/ 	.word	0x000000ff
        /*08c0*/ 	.word	0x00036850
        /*08c4*/ 	.short	0x0100
        /*08c6*/ 	.byte	0x08
	.zero		1


	//   ....[7]....
        /*08c8*/ 	.word	0x00000570
        /*08cc*/ 	.word	0x000000ff
        /*08d0*/ 	.word	0x00036860
        /*08d4*/ 	.short	0x0100
        /*08d6*/ 	.byte	0x08
	.zero		1


	//   ....[8]....
        /*08d8*/ 	.word	0x00000580
        /*08dc*/ 	.word	0x000000ff
        /*08e0*/ 	.word	0x00036858
        /*08e4*/ 	.short	0x0100
        /*08e6*/ 	.byte	0x08
	.zero		1


	//   ....[9]....
        /*08e8*/ 	.word	0x00000590
        /*08ec*/ 	.word	0x000000ff
        /*08f0*/ 	.word	0x00036868
        /*08f4*/ 	.short	0x0100
        /*08f6*/ 	.byte	0x08
	.zero		1


	//   ....[10]....
        /*08f8*/ 	.word	0x00000680
        /*08fc*/ 	.word	0x000000ff
        /*0900*/ 	.word	0x00036870
        /*0904*/ 	.short	0x0100
        /*0906*/ 	.byte	0x06
	.zero		1


	//   ....[11]....
        /*0908*/ 	.word	0x00000690
        /*090c*/ 	.word	0x000000ff
        /*0910*/ 	.word	0x00036880
        /*0914*/ 	.short	0x0100
        /*0916*/ 	.byte	0x06
	.zero		1


	//   ....[12]....
        /*0918*/ 	.word	0x000006a0
        /*091c*/ 	.word	0x000000ff
        /*0920*/ 	.word	0x00036878
        /*0924*/ 	.short	0x0100
        /*0926*/ 	.byte	0x06
	.zero		1


	//   ....[13]....
        /*0928*/ 	.word	0x000006b0
        /*092c*/ 	.word	0x000000ff
        /*0930*/ 	.word	0x00036888
        /*0934*/ 	.short	0x0100
        /*0936*/ 	.byte	0x06
	.zero		1


	//   ....[14]....
        /*0938*/ 	.word	0x000007e0
        /*093c*/ 	.word	0x000000ff
        /*0940*/ 	.word	0x00036890
        /*0944*/ 	.short	0x0100
        /*0946*/ 	.byte	0x08
	.zero		1


	//   ....[15]....
        /*0948*/ 	.word	0x000007f0
        /*094c*/ 	.word	0x000000ff
        /*0950*/ 	.word	0x000368a0
        /*0954*/ 	.short	0x0100
        /*0956*/ 	.byte	0x08
	.zero		1


	//   ....[16]....
        /*0958*/ 	.word	0x00000800
        /*095c*/ 	.word	0x000000ff
        /*0960*/ 	.word	0x00036898
        /*0964*/ 	.short	0x0100
        /*0966*/ 	.byte	0x08
	.zero		1


	//   ....[17]....
        /*0968*/ 	.word	0x00000810
        /*096c*/ 	.word	0x000000ff
        /*0970*/ 	.word	0x000368a8
        /*0974*/ 	.short	0x0100
        /*0976*/ 	.byte	0x08
	.zero		1


	//   ....[18]....
        /*0978*/ 	.word	0x00000940
        /*097c*/ 	.word	0x000000ff
        /*0980*/ 	.word	0x000368b0
        /*0984*/ 	.short	0x0100
        /*0986*/ 	.byte	0x08
	.zero		1


	//   ....[19]....
        /*0988*/ 	.word	0x00000950
        /*098c*/ 	.word	0x000000ff
        /*0990*/ 	.word	0x000368c0
        /*0994*/ 	.short	0x0100
        /*0996*/ 	.byte	0x08
	.zero		1


	//   ....[20]....
        /*0998*/ 	.word	0x00000960
        /*099c*/ 	.word	0x000000ff
        /*09a0*/ 	.word	0x000368b8
        /*09a4*/ 	.short	0x0100
        /*09a6*/ 	.byte	0x08
	.zero		1


	//   ....[21]....
        /*09a8*/ 	.word	0x00000970
        /*09ac*/ 	.word	0x000000ff
        /*09b0*/ 	.word	0x000368c8
        /*09b4*/ 	.short	0x0100
        /*09b6*/ 	.byte	0x08
	.zero		1


	//   ....[22]....
        /*09b8*/ 	.word	0x000038f0
        /*09bc*/ 	.word	0x00000062
        /*09c0*/ 	.word	0x00036890
        /*09c4*/ 	.short	0x010a
        /*09c6*/ 	.byte	0x3f
	.zero		1


	//   ....[23]....
        /*09c8*/ 	.word	0x00006f00
        /*09cc*/ 	.word	0x00000062
        /*09d0*/ 	.word	0x00036890
        /*09d4*/ 	.short	0x010a
        /*09d6*/ 	.byte	0x3f
	.zero		1


	//   ....[24]....
        /*09d8*/ 	.word	0x0000a1b0
        /*09dc*/ 	.word	0x00000062
        /*09e0*/ 	.word	0x00036890
        /*09e4*/ 	.short	0x010a
        /*09e6*/ 	.byte	0x3f
	.zero		1


	//   ....[25]....
        /*09e8*/ 	.word	0x0000a580
        /*09ec*/ 	.word	0x00000028
        /*09f0*/ 	.word	0x00000000
        /*09f4*/ 	.short	0x0101
        /*09f6*/ 	.byte	0x3f
	.zero		1


	//   ....[26]....
        /*09f8*/ 	.word	0x0000a5c0
        /*09fc*/ 	.word	0x00000062
        /*0a00*/ 	.word	0x000368b0
        /*0a04*/ 	.short	0x010a
        /*0a06*/ 	.byte	0x3f
	.zero		1


	//   ....[27]....
        /*0a08*/ 	.word	0x0000ac30
        /*0a0c*/ 	.word	0x00000062
        /*0a10*/ 	.word	0x00000000
        /*0a14*/ 	.short	0x0101
        /*0a16*/ 	.byte	0x3f
	.zero		1


	//   ....[28]....
        /*0a18*/ 	.word	0x0000b2a0
        /*0a1c*/ 	.word	0x00000012
        /*0a20*/ 	.word	0x00036800
        /*0a24*/ 	.short	0x010a
        /*0a26*/ 	.byte	0x3f
	.zero		1


	//   ....[29]....
        /*0a28*/ 	.word	0x0000b2f0
        /*0a2c*/ 	.word	0x00000012
        /*0a30*/ 	.word	0x00036800
        /*0a34*/ 	.short	0x010a
        /*0a36*/ 	.byte	0x3f
	.zero		1


	//   ....[30]....
        /*0a38*/ 	.word	0x0000c6e0
        /*0a3c*/ 	.word	0x00000012
        /*0a40*/ 	.word	0x00036800
        /*0a44*/ 	.short	0x010a
        /*0a46*/ 	.byte	0x3f
	.zero		1


	//   ....[31]....
        /*0a48*/ 	.word	0x0000fc40
        /*0a4c*/ 	.word	0x00000012
        /*0a50*/ 	.word	0x00036800
        /*0a54*/ 	.short	0x010a
        /*0a56*/ 	.byte	0x3f
	.zero		1


	//   ....[32]....
        /*0a58*/ 	.word	0x00012870
        /*0a5c*/ 	.word	0x00000006
        /*0a60*/ 	.word	0x00036830
        /*0a64*/ 	.short	0x010a
        /*0a66*/ 	.byte	0x3f
	.zero		1


	//   ....[33]....
        /*0a68*/ 	.word	0x000128f0
        /*0a6c*/ 	.word	0x00000006
        /*0a70*/ 	.word	0x00036830
        /*0a74*/ 	.short	0x010a
        /*0a76*/ 	.byte	0x3f
	.zero		1


	//   ....[34]....
        /*0a78*/ 	.word	0x00016270
        /*0a7c*/ 	.word	0x00000006
        /*0a80*/ 	.word	0x00000000
        /*0a84*/ 	.short	0x0101
        /*0a86*/ 	.byte	0x3f
	.zero		1


	//   ....[35]....
        /*0a88*/ 	.word	0x00017d80
        /*0a8c*/ 	.word	0x0000000d
        /*0a90*/ 	.word	0x00036830
        /*0a94*/ 	.short	0x010a
        /*0a96*/ 	.byte	0x3f
	.zero		1


	//   ....[36]....
        /*0a98*/ 	.word	0x00017e00
        /*0a9c*/ 	.word	0x0000000d
        /*0aa0*/ 	.word	0x00036830
        /*0aa4*/ 	.short	0x010a
        /*0aa6*/ 	.byte	0x3f
	.zero		1


	//   ....[37]....
        /*0aa8*/ 	.word	0x0001b470
        /*0aac*/ 	.word	0x0000000b
        /*0ab0*/ 	.word	0x00036850
        /*0ab4*/ 	.short	0x010a
        /*0ab6*/ 	.byte	0x3f
	.zero		1


	//   ....[38]....
        /*0ab8*/ 	.word	0x0001b4c0
        /*0abc*/ 	.word	0x0000000b
        /*0ac0*/ 	.word	0x00036850
        /*0ac4*/ 	.short	0x010a
        /*0ac6*/ 	.byte	0x3f
	.zero		1


	//   ....[39]....
        /*0ac8*/ 	.word	0x0001ce60
        /*0acc*/ 	.word	0x0000000d
        /*0ad0*/ 	.word	0x00000000
        /*0ad4*/ 	.short	0x0101
        /*0ad6*/ 	.byte	0x3f
	.zero		1


	//   ....[40]....
        /*0ad8*/ 	.word	0x0001cec0
        /*0adc*/ 	.word	0x00000007
        /*0ae0*/ 	.word	0x00000000
        /*0ae4*/ 	.short	0x0101
        /*0ae6*/ 	.byte	0x3f
	.zero		1


	//   ....[41]....
        /*0ae8*/ 	.word	0x0001d2f0
        /*0aec*/ 	.word	0x00000004
        /*0af0*/ 	.word	0x00036830
        /*0af4*/ 	.short	0x010a
        /*0af6*/ 	.byte	0x3f
	.zero		1


	//   ....[42]....
        /*0af8*/ 	.word	0x0001d370
        /*0afc*/ 	.word	0x00000004
        /*0b00*/ 	.word	0x00036830
        /*0b04*/ 	.short	0x010a
        /*0b06*/ 	.byte	0x3f
	.zero		1


	//   ....[43]....
        /*0b08*/ 	.word	0x000209e0
        /*0b0c*/ 	.word	0x0000000b
        /*0b10*/ 	.word	0x00036850
        /*0b14*/ 	.short	0x010a
        /*0b16*/ 	.byte	0x3f
	.zero		1


	//   ....[44]....
        /*0b18*/ 	.word	0x00020a30
        /*0b1c*/ 	.word	0x0000000b
        /*0b20*/ 	.word	0x00036850
        /*0b24*/ 	.short	0x010a
        /*0b26*/ 	.byte	0x3f
	.zero		1


	//   ....[45]....
        /*0b28*/ 	.word	0x00021a70
        /*0b2c*/ 	.word	0x00000014
        /*0b30*/ 	.word	0x00000000
        /*0b34*/ 	.short	0x0101
        /*0b36*/ 	.byte	0x3f
	.zero		1


	//   ....[46]....
        /*0b38*/ 	.word	0x00021ad0
        /*0b3c*/ 	.word	0x0000000b
        /*0b40*/ 	.word	0x00000000
        /*0b44*/ 	.short	0x0101
        /*0b46*/ 	.byte	0x3f
	.zero		1


	//   ....[47]....
        /*0b48*/ 	.word	0x000225d0
        /*0b4c*/ 	.word	0x0000000b
        /*0b50*/ 	.word	0x00036850
        /*0b54*/ 	.short	0x010a
        /*0b56*/ 	.byte	0x3f
	.zero		1


	//   ....[48]....
        /*0b58*/ 	.word	0x00022670
        /*0b5c*/ 	.word	0x0000000b
        /*0b60*/ 	.word	0x00036850
        /*0b64*/ 	.short	0x010a
        /*0b66*/ 	.byte	0x3f
	.zero		1


	//   ....[49]....
        /*0b68*/ 	.word	0x00022bb0
        /*0b6c*/ 	.word	0x0000000c
        /*0b70*/ 	.word	0x00000000
        /*0b74*/ 	.short	0x0101
        /*0b76*/ 	.byte	0x3f
	.zero		1


	//   ....[50]....
        /*0b78*/ 	.word	0x00024440
        /*0b7c*/ 	.word	0x00000000
        /*0b80*/ 	.word	0x00000000
        /*0b84*/ 	.short	0x0101
        /*0b86*/ 	.byte	0x3f
	.zero		1


	//   ....[51]....
        /*0b88*/ 	.word	0x00026bb0
        /*0b8c*/ 	.word	0x00000009
        /*0b90*/ 	.word	0x00036820
        /*0b94*/ 	.short	0x010a
        /*0b96*/ 	.byte	0x3f
	.zero		1


	//   ....[52]....
        /*0b98*/ 	.word	0x00026c40
        /*0b9c*/ 	.word	0x00000005
        /*0ba0*/ 	.word	0x000368a0
        /*0ba4*/ 	.short	0x010a
        /*0ba6*/ 	.byte	0x3f
	.zero		1


	//   ....[53]....
        /*0ba8*/ 	.word	0x00026ec0
        /*0bac*/ 	.word	0x00000005
        /*0bb0*/ 	.word	0x000368c0
        /*0bb4*/ 	.short	0x010a
        /*0bb6*/ 	.byte	0x3f
	.zero		1


	//   ....[54]....
        /*0bb8*/ 	.word	0x00027260
        /*0bbc*/ 	.word	0x00000006
        /*0bc0*/ 	.word	0x000368a0
        /*0bc4*/ 	.short	0x010a
        /*0bc6*/ 	.byte	0x3f
	.zero		1


	//   ....[55]....
        /*0bc8*/ 	.word	0x000274c0
        /*0bcc*/ 	.word	0x00000006
        /*0bd0*/ 	.word	0x000368c0
        /*0bd4*/ 	.short	0x010a
        /*0bd6*/ 	.byte	0x3f
	.zero		1


	//   ....[56]....
        /*0bd8*/ 	.word	0x000283f0
        /*0bdc*/ 	.word	0x00000007
        /*0be0*/ 	.word	0x00036840
        /*0be4*/ 	.short	0x010a
        /*0be6*/ 	.byte	0x3f
	.zero		1


	//   ....[57]....
        /*0be8*/ 	.word	0x000289a0
        /*0bec*/ 	.word	0x0000000a
        /*0bf0*/ 	.word	0x00036820
        /*0bf4*/ 	.short	0x010a
        /*0bf6*/ 	.byte	0x3f
	.zero		1


	//   ....[58]....
        /*0bf8*/ 	.word	0x00028cc0
        /*0bfc*/ 	.word	0x00000008
        /*0c00*/ 	.word	0x00036840
        /*0c04*/ 	.short	0x010a
        /*0c06*/ 	.byte	0x3f
	.zero		1


	//   ....[59]....
        /*0c08*/ 	.word	0x00028fc0
        /*0c0c*/ 	.word	0x00000008
        /*0c10*/ 	.word	0x00036860
        /*0c14*/ 	.short	0x010a
        /*0c16*/ 	.byte	0x3f
	.zero		1


	//   ....[60]....
        /*0c18*/ 	.word	0x000295c0
        /*0c1c*/ 	.word	0x00000002
        /*0c20*/ 	.word	0x00036840
        /*0c24*/ 	.short	0x010a
        /*0c26*/ 	.byte	0x3f
	.zero		1


	//   ....[61]....
        /*0c28*/ 	.word	0x000298c0
        /*0c2c*/ 	.word	0x00000002
        /*0c30*/ 	.word	0x00036860
        /*0c34*/ 	.short	0x010a
        /*0c36*/ 	.byte	0x3f
	.zero		1


	//   ....[62]....
        /*0c38*/ 	.word	0x00029e40
        /*0c3c*/ 	.word	0x00000002
        /*0c40*/ 	.word	0x00036840
        /*0c44*/ 	.short	0x010a
        /*0c46*/ 	.byte	0x3f
	.zero		1


	//   ....[63]....
        /*0c48*/ 	.word	0x0002a130
        /*0c4c*/ 	.word	0x00000002
        /*0c50*/ 	.word	0x00036860
        /*0c54*/ 	.short	0x010a
        /*0c56*/ 	.byte	0x3f
	.zero		1


	//   ....[64]....
        /*0c58*/ 	.word	0x0002a640
        /*0c5c*/ 	.word	0x00000003
        /*0c60*/ 	.word	0x00036860
        /*0c64*/ 	.short	0x010a
        /*0c66*/ 	.byte	0x3f
	.zero		1


	//   ....[65]....
        /*0c68*/ 	.word	0x0002b6b0
        /*0c6c*/ 	.word	0x00000000
        /*0c70*/ 	.word	0x00036820
        /*0c74*/ 	.short	0x010a
        /*0c76*/ 	.byte	0x3f
	.zero		1


	//   ....[66]....
        /*0c78*/ 	.word	0x0002b880
        /*0c7c*/ 	.word	0x00000006
        /*0c80*/ 	.word	0x00000000
        /*0c84*/ 	.short	0x010a
        /*0c86*/ 	.byte	0x3f
	.zero		1


	//   ....[67]....
        /*0c88*/ 	.word	0x0002b8f0
        /*0c8c*/ 	.word	0x00000007
        /*0c90*/ 	.word	0x00000000
        /*0c94*/ 	.short	0x010a
        /*0c96*/ 	.byte	0x3f
	.zero		1


	//   ....[68]....
        /*0c98*/ 	.word	0x0002b960
        /*0c9c*/ 	.word	0x00000004
        /*0ca0*/ 	.word	0x00000000
        /*0ca4*/ 	.short	0x010a
        /*0ca6*/ 	.byte	0x3f
	.zero		1


	//   ....[69]....
        /*0ca8*/ 	.word	0x0002b990
        /*0cac*/ 	.word	0x00000003
        /*0cb0*/ 	.word	0x00000000
        /*0cb4*/ 	.short	0x010a
        /*0cb6*/ 	.byte	0x3f
	.zero		1


	//   ....[70]....
        /*0cb8*/ 	.word	0x0002b9f0
        /*0cbc*/ 	.word	0x00000062
        /*0cc0*/ 	.word	0x00036890
        /*0cc4*/ 	.short	0x010a
        /*0cc6*/ 	.byte	0x3f
	.zero		1


	//   ....[71]....
        /*0cc8*/ 	.word	0x0002ba40
        /*0ccc*/ 	.word	0x00000062
        /*0cd0*/ 	.word	0x00036890
        /*0cd4*/ 	.short	0x010a
        /*0cd6*/ 	.byte	0x3f
	.zero		1


	//   ....[72]....
        /*0cd8*/ 	.word	0x0002ba90
        /*0cdc*/ 	.word	0x00000062
        /*0ce0*/ 	.word	0x00036890
        /*0ce4*/ 	.short	0x010a
        /*0ce6*/ 	.byte	0x3f
	.zero		1


	//   ....[73]....
        /*0ce8*/ 	.word	0x0002bae0
        /*0cec*/ 	.word	0x00000062
        /*0cf0*/ 	.word	0x000368b0
        /*0cf4*/ 	.short	0x010a
        /*0cf6*/ 	.byte	0x3f
	.zero		1


	//   ....[74]....
        /*0cf8*/ 	.word	0x0002c030
        /*0cfc*/ 	.word	0x00000012
        /*0d00*/ 	.word	0x00036800
        /*0d04*/ 	.short	0x010a
        /*0d06*/ 	.byte	0x3f
	.zero		1


	//   ....[75]....
        /*0d08*/ 	.word	0x0002c580
        /*0d0c*/ 	.word	0x00000012
        /*0d10*/ 	.word	0x00036800
        /*0d14*/ 	.short	0x010a
        /*0d16*/ 	.byte	0x3f
	.zero		1


	//   ....[76]....
        /*0d18*/ 	.word	0x0002c5d0
        /*0d1c*/ 	.word	0x00000006
        /*0d20*/ 	.word	0x00036830
        /*0d24*/ 	.short	0x010a
        /*0d26*/ 	.byte	0x3f
	.zero		1


	//   ....[77]....
        /*0d28*/ 	.word	0x0002c620
        /*0d2c*/ 	.word	0x0000000d
        /*0d30*/ 	.word	0x00036830
        /*0d34*/ 	.short	0x010a
        /*0d36*/ 	.byte	0x3f
	.zero		1


	//   ....[78]....
        /*0d38*/ 	.word	0x0002c670
        /*0d3c*/ 	.word	0x0000000b
        /*0d40*/ 	.word	0x00036850
        /*0d44*/ 	.short	0x010a
        /*0d46*/ 	.byte	0x3f
	.zero		1


	//   ....[79]....
        /*0d48*/ 	.word	0x0002c6c0
        /*0d4c*/ 	.word	0x00000004
        /*0d50*/ 	.word	0x00036830
        /*0d54*/ 	.short	0x010a
        /*0d56*/ 	.byte	0x3f
	.zero		1


	//   ....[80]....
        /*0d58*/ 	.word	0x0002c710
        /*0d5c*/ 	.word	0x0000000b
        /*0d60*/ 	.word	0x00036850
        /*0d64*/ 	.short	0x010a
        /*0d66*/ 	.byte	0x3f
	.zero		1


	//   ....[81]....
        /*0d68*/ 	.word	0x0002c760
        /*0d6c*/ 	.word	0x0000000b
        /*0d70*/ 	.word	0x00036850
        /*0d74*/ 	.short	0x010a
        /*0d76*/ 	.byte	0x3f
	.zero		1


	//   ....[82]....
        /*0d78*/ 	.word	0x0002c900
        /*0d7c*/ 	.word	0x00000009
        /*0d80*/ 	.word	0x00036820
        /*0d84*/ 	.short	0x010a
        /*0d86*/ 	.byte	0x3f
	.zero		1


	//   ....[83]....
        /*0d88*/ 	.word	0x0002c950
        /*0d8c*/ 	.word	0x00000005
        /*0d90*/ 	.word	0x000368a0
        /*0d94*/ 	.short	0x010a
        /*0d96*/ 	.byte	0x3f
	.zero		1


	//   ....[84]....
        /*0d98*/ 	.word	0x0002c9a0
        /*0d9c*/ 	.word	0x00000005
        /*0da0*/ 	.word	0x000368c0
        /*0da4*/ 	.short	0x010a
        /*0da6*/ 	.byte	0x3f
	.zero		1


	//   ....[85]....
        /*0da8*/ 	.word	0x0002c9f0
        /*0dac*/ 	.word	0x00000006
        /*0db0*/ 	.word	0x000368a0
        /*0db4*/ 	.short	0x010a
        /*0db6*/ 	.byte	0x3f
	.zero		1


	//   ....[86]....
        /*0db8*/ 	.word	0x0002ca40
        /*0dbc*/ 	.word	0x00000006
        /*0dc0*/ 	.word	0x000368c0
        /*0dc4*/ 	.short	0x010a
        /*0dc6*/ 	.byte	0x3f
	.zero		1


	//   ....[87]....
        /*0dc8*/ 	.word	0x0002cbe0
        /*0dcc*/ 	.word	0x00000007
        /*0dd0*/ 	.word	0x00036840
        /*0dd4*/ 	.short	0x010a
        /*0dd6*/ 	.byte	0x3f
	.zero		1


	//   ....[88]....
        /*0dd8*/ 	.word	0x0002cc60
        /*0ddc*/ 	.word	0x00000003
        /*0de0*/ 	.word	0x00036820
        /*0de4*/ 	.short	0x010a
        /*0de6*/ 	.byte	0x3f
	.zero		1


	//   ....[89]....
        /*0de8*/ 	.word	0x0002ccb0
        /*0dec*/ 	.word	0x00000008
        /*0df0*/ 	.word	0x00036840
        /*0df4*/ 	.short	0x010a
        /*0df6*/ 	.byte	0x3f
	.zero		1


	//   ....[90]....
        /*0df8*/ 	.word	0x0002cd00
        /*0dfc*/ 	.word	0x00000008
        /*0e00*/ 	.word	0x00036860
        /*0e04*/ 	.short	0x010a
        /*0e06*/ 	.byte	0x3f
	.zero		1


	//   ....[91]....
        /*0e08*/ 	.word	0x0002cd50
        /*0e0c*/ 	.word	0x00000002
        /*0e10*/ 	.word	0x00036840
        /*0e14*/ 	.short	0x010a
        /*0e16*/ 	.byte	0x3f
	.zero		1


	//   ....[92]....
        /*0e18*/ 	.word	0x0002cda0
        /*0e1c*/ 	.word	0x00000002
        /*0e20*/ 	.word	0x00036860
        /*0e24*/ 	.short	0x010a
        /*0e26*/ 	.byte	0x3f
	.zero		1


	//   ....[93]....
        /*0e28*/ 	.word	0x0002cdf0
        /*0e2c*/ 	.word	0x00000002
        /*0e30*/ 	.word	0x00036840
        /*0e34*/ 	.short	0x010a
        /*0e36*/ 	.byte	0x3f
	.zero		1


	//   ....[94]....
        /*0e38*/ 	.word	0x0002ce40
        /*0e3c*/ 	.word	0x00000002
        /*0e40*/ 	.word	0x00036860
        /*0e44*/ 	.short	0x010a
        /*0e46*/ 	.byte	0x3f
	.zero		1


	//   ....[95]....
        /*0e48*/ 	.word	0x0002ce90
        /*0e4c*/ 	.word	0x00000003
        /*0e50*/ 	.word	0x00036860
        /*0e54*/ 	.short	0x010a
        /*0e56*/ 	.byte	0x3f
	.zero		1


	//   ....[96]....
        /*0e58*/ 	.word	0x0002d850
        /*0e5c*/ 	.word	0x00000000
        /*0e60*/ 	.word	0x00036820
        /*0e64*/ 	.short	0x010a
        /*0e66*/ 	.byte	0x3f
	.zero		1


	//   ....[97]....
        /*0e68*/ 	.word	0x0002d9f0
        /*0e6c*/ 	.word	0x00000006
        /*0e70*/ 	.word	0x00000000
        /*0e74*/ 	.short	0x010a
        /*0e76*/ 	.byte	0x3f
	.zero		1


	//   ....[98]....
        /*0e78*/ 	.word	0x0002da40
        /*0e7c*/ 	.word	0x00000007
        /*0e80*/ 	.word	0x00000000
        /*0e84*/ 	.short	0x010a
        /*0e86*/ 	.byte	0x3f
	.zero		1


	//   ....[99]....
        /*0e88*/ 	.word	0x0002da90
        /*0e8c*/ 	.word	0x00000004
        /*0e90*/ 	.word	0x00000000
        /*0e94*/ 	.short	0x010a
        /*0e96*/ 	.byte	0x3f
	.zero		1


	//----- nvinfo : EIATTR_NUM_MBARRIERS
	.align		4
.L_917:
        /*0e98*/ 	.byte	0x03, 0x38
        /*0e9a*/ 	.short	0x0016


	//----- nvinfo : EIATTR_EXIT_INSTR_OFFSETS
	.align		4
        /*0e9c*/ 	.byte	0x04, 0x1c
        /*0e9e*/ 	.short	(.L_919 - .L_918)


	//   ....[0]....
.L_918:
        /*0ea0*/ 	.word	0x0002b9e0


	//----- nvinfo : EIATTR_MAX_THREADS
	.align		4
.L_919:
        /*0ea4*/ 	.byte	0x04, 0x05
        /*0ea6*/ 	.short	(.L_921 - .L_920)
.L_920:
        /*0ea8*/ 	.word	0x00000180
        /*0eac*/ 	.word	0x00000001
        /*0eb0*/ 	.word	0x00000001


	//----- nvinfo : EIATTR_CRS_STACK_SIZE
	.align		4
.L_921:
        /*0eb4*/ 	.byte	0x04, 0x1e
        /*0eb6*/ 	.short	(.L_923 - .L_922)
.L_922:
        /*0eb8*/ 	.word	0x00000000


	//----- nvinfo : EIATTR_CBANK_PARAM_SIZE
	.align		4
.L_923:
        /*0ebc*/ 	.byte	0x03, 0x19
        /*0ebe*/ 	.short	0x0a70


	//----- nvinfo : EIATTR_PARAM_CBANK
	.align		4
        /*0ec0*/ 	.byte	0x04, 0x0a
        /*0ec2*/ 	.short	(.L_925 - .L_924)
	.align		4
.L_924:
        /*0ec4*/ 	.word	index@(.nv.constant0._ZN7cutlass13device_kernelIN5flash11enable_sm90INS1_16FlashAttnFwdSm90INS1_25CollectiveMainloopFwdSm90ILi2EN4cute5tupleIJNS5_1CILi1EEES8_S8_EEENS6_IJNS7_ILi128EEENS7_ILi112EEENS7_ILi192EEEEEELi192ENS_10bfloat16_tEfNS_4arch4Sm90ELb1ELb0ELb0ELb1ELb0ELb1ELb0ELb1ELb1ELb0ELb0ELb0EEENS1_21CollectiveEpilogueFwdINS6_IJSA_SC_SB_EEES9_SE_SG_Li256ELb1ELb0ELb0ELb0EEENS1_36VarlenDynamicPersistentTileSchedulerILi128ELi112ELi256ELi32ELb0ELb0ELb1ELb1ELb1ELb1EEEEEEEEEvNT_6ParamsE)
        /*0ec8*/ 	.short	0x0210
        /*0eca*/ 	.short	0x0a70


	//----- nvinfo : EIATTR_SW_WAR
	.align		4
.L_925:
        /*0ecc*/ 	.byte	0x04, 0x36
        /*0ece*/ 	.short	(.L_927 - .L_926)
.L_926:
        /*0ed0*/ 	.word	0x00000008
.L_927:


//--------------------- .nv.info._ZN7cutlass13device_kernelIN5flash11enable_sm90INS1_16FlashAttnFwdSm90INS1_25CollectiveMainloopFwdSm90ILi2EN4cute5tupleIJNS5_1CILi1EEES8_S8_EEENS6_IJNS7_ILi128EEENS7_ILi176EEESA_EEELi128ENS_10bfloat16_tEfNS_4arch4Sm90ELb0ELb0ELb0ELb0ELb0ELb0ELb0ELb1ELb1ELb0ELb0ELb0EEENS1_21CollectiveEpilogueFwdINS6_IJSA_SA_SB_EEES9_SD_SF_Li256ELb0ELb0ELb0ELb0EEENS1_29StaticPersistentTileSchedulerILb0EEEEEEEEEvNT_6ParamsE --------------------------
	.section	.nv.info._ZN7cutlass13device_kernelIN5flash11enable_sm90INS1_16FlashAttnFwdSm90INS1_25CollectiveMainloopFwdSm90ILi2EN4cute5tupleIJNS5_1CILi1EEES8_S8_EEENS6_IJNS7_ILi128EEENS7_ILi176EEESA_EEELi128ENS_10bfloat16_tEfNS_4arch4Sm90ELb0ELb0ELb0ELb0ELb0ELb0ELb0ELb1ELb1ELb0ELb0ELb0EEENS1_21CollectiveEpilogueFwdINS6_IJSA_SA_SB_EEES9_SD_SF_Li256ELb0ELb0ELb0ELb0EEENS1_29StaticPersistentTileSchedulerILb0EEEEEEEEEvNT_6ParamsE,"",@"SHT_CUDA_INFO"
	.sectionflags	@""
	.align	4


	//----- nvinfo : EIATTR_CUDA_API_VERSION
	.align		4
        /*0000*/ 	.byte	0x04, 0x37
        /*0002*/ 	.short	(.L_929 - .L_928)
.L_928:
        /*0004*/ 	.word	0x00000082


	//----- nvinfo : EIATTR_KPARAM_INFO
	.align		4
.L_929:
        /*0008*/ 	.byte	0x04, 0x17
        /*000a*/ 	.short	(.L_931 - .L_930)
.L_930:
        /*000c*/ 	.word	0x00000000
        /*0010*/ 	.short	0x0000
        /*0012*/ 	.short	0x0070
        /*0014*/ 	.byte	0x00, 0xf0, 0x01, 0x2e


	//----- nvinfo : EIATTR_SPARSE_MMA_MASK
	.align		4
.L_931:
        /*0018*/ 	.byte	0x03, 0x50
        /*001a*/ 	.short	0x0000


	//----- nvinfo : EIATTR_MAXREG_COUNT
	.align		4
        /*001c*/ 	.byte	0x03, 0x1b
        /*001e*/ 	.short	0x00a8


	//----- nvinfo : EIATTR_NUM_BARRIERS
	.align		4
        /*0020*/ 	.byte	0x02, 0x4c
        /*0022*/ 	.byte	0x10
	.zero		1


	//----- nvinfo : EIATTR_EXTERNS
	.align		4
        /*0024*/ 	.byte	0x04, 0x0f
        /*0026*/ 	.short	(.L_933 - .L_932)


	//   ....[0]....
	.align		4
.L_932:
        /*0028*/ 	.word	index@(__assertfail)


	//----- nvinfo : EIATTR_ANNOTATIONS
	.align		4
.L_933:
        /*002c*/ 	.byte	0x04, 0x55
        /*002e*/ 	.short	(.L_935 - .L_934)


	//   ....[0]....
.L_934:
        /* <DEDUP_REMOVED lines=15> */


	//----- nvinfo : EIATTR_MERCURY_ISA_VERSION
	.align		4
.L_935:
        /*0108*/ 	.byte	0x03, 0x5f
        /*010a*/ 	.short	0x0101


	//----- nvinfo : EIATTR_INT_WARP_WIDE_INSTR_OFFSETS
	.align		4
        /*010c*/ 	.byte	0x04, 0x31
        /*010e*/ 	.short	(.L_937 - .L_936)


	//   ....[0]....
.L_936:
        /*0110*/ 	.word	0x00000190


	//   ....[1]....
        /*0114*/ 	.word	0x000001c0


	//   ....[2]....
        /*0118*/ 	.word	0x000001d0


	//   ....[3]....
        /*011c*/ 	.word	0x0000ccb0


	//   ....[4]....
        /*0120*/ 	.word	0x0000cce0


	//   ....[5]....
        /*0124*/ 	.word	0x0000cdb0


	//----- nvinfo : EIATTR_COOP_GROUP_MASK_REGIDS
	.align		4
.L_937:
        /*0128*/ 	.byte	0x04, 0x29
        /*012a*/ 	.short	(.L_939 - .L_938)


	//   ....[0]....
.L_938:
        /*012c*/ 	.word	0xffffffff


	//   ....[1]....
        /*0130*/ 	.word	0xffffffff


	//   ....[2]....
        /*0134*/ 	.word	0xffffffff


	//   ....[3]....
        /*0138*/ 	.word	0xffffffff


	//   ....[4]....
        /*013c*/ 	.word	0xffffffff


	//   ....[5]....
        /*0140*/ 	.word	0xffffffff


	//   ....[6]....
        /*0144*/ 	.word	0xffffffff


	//   ....[7]....
        /*0148*/ 	.word	0xffffffff


	//   ....[8]....
        /*014c*/ 	.word	0xffffffff


	//   ....[9]....
        /*0150*/ 	.word	0xffffffff


	//   ....[10]....
        /*0154*/ 	.word	0xffffffff


	//   ....[11]....
        /*0158*/ 	.word	0xffffffff


	//   ....[12]....
        /*015c*/ 	.word	0xffffffff


	//   ....[13]....
        /*0160*/ 	.word	0xffffffff


	//   ....[14]....
        /*0164*/ 	.word	0xffffffff


	//   ....[15]....
        /*0168*/ 	.word	0xffffffff


	//   ....[16]....
        /*016c*/ 	.word	0xffffffff


	//   ....[17]....
        /*0170*/ 	.word	0xffffffff


	//   ....[18]....
        /*0174*/ 	.word	0xffffffff


	//   ....[19]....
        /*0178*/ 	.word	0xffffffff


	//   ....[20]....
        /*017c*/ 	.word	0xffffffff


	//   ....[21]....
        /*0180*/ 	.word	0xffffffff


	//   ....[22]....
        /*0184*/ 	.word	0xffffffff


	//   ....[23]....
        /*0188*/ 	.word	0x0500000f


	//   ....[24]....
        /*018c*/ 	.word	0x0500000f


	//----- nvinfo : EIATTR_COOP_GROUP_INSTR_OFFSETS
	.align		4
.L_939:
        /*0190*/ 	.byte	0x04, 0x28
        /*0192*/ 	.short	(.L_941 - .L_940)


	//   ....[0]....
.L_940:
        /*0194*/ 	.word	0x00000070


	//   ....[1]....
        /*0198*/ 	.word	0x000001a0


	//   ....[2]....
        /*019c*/ 	.word	0x000001f0


	//   ....[3]....
        /*01a0*/ 	.word	0x000003e0


	//   ....[4]....
        /*01a4*/ 	.word	0x00000540


	//   ....[5]....
        /*01a8*/ 	.word	0x00000660


	//   ....[6]....
        /*01ac*/ 	.word	0x000007c0


	//   ....[7]....
        /*01b0*/ 	.word	0x00000dc0


	//   ....[8]....
        /*01b4*/ 	.word	0x00004570


	//   ....[9]....
        /*01b8*/ 	.word	0x000045f0


	//   ....[10]....
        /*01bc*/ 	.word	0x00004d60


	//   ....[11]....
        /*01c0*/ 	.word	0x00004df0


	//   ....[12]....
        /*01c4*/ 	.word	0x00008f60


	//   ....[13]....
        /*01c8*/ 	.word	0x00008f90


	//   ....[14]....
        /*01cc*/ 	.word	0x00009a10


	//   ....[15]....
        /*01d0*/ 	.word	0x00009a80


	//   ....[16]....
        /*01d4*/ 	.word	0x0000af40


	//   ....[17]....
        /*01d8*/ 	.word	0x0000af80


	//   ....[18]....
        /*01dc*/ 	.word	0x0000b100


	//   ....[19]....
        /*01e0*/ 	.word	0x0000b130


	//   ....[20]....
        /*01e4*/ 	.word	0x0000c180


	//   ....[21]....
        /*01e8*/ 	.word	0x0000c450


	//   ....[22]....
        /*01ec*/ 	.word	0x0000f0a0


	//   ....[23]....
        /*01f0*/ 	.word	0x0000f5a0


	//   ....[24]....
        /*01f4*/ 	.word	0x0000fa40


	//----- nvinfo : EIATTR_REG_RECONFIG
	.align		4
.L_941:
        /*01f8*/ 	.byte	0x01, 0x54
	.zero		2


	//----- nvinfo : EIATTR_SYSCALL_OFFSETS
	.align		4
        /*01fc*/ 	.byte	0x04, 0x46
        /*01fe*/ 	.short	(.L_943 - .L_942)


	//   ....[0]....
.L_942:
        /*0200*/ 	.word	0x00001140


	//   ....[1]....
        /*0204*/ 	.word	0x0000c8c0


	//   ....[2]....
        /*0208*/ 	.word	0x0000ca00


	//   ....[3]....
        /*020c*/ 	.word	0x0000cb00


	//----- nvinfo : EIATTR_MBARRIER_INSTR_OFFSETS
	.align		4
.L_943:
        /*0210*/ 	.byte	0x04, 0x39
        /*0212*/ 	.short	(.L_945 - .L_944)


	//   ....[0]....
.L_944:
        /*0214*/ 	.word	0x00000290
        /*0218*/ 	.word	0x000000ff
        /*021c*/ 	.word	0x00034800
        /*0220*/ 	.short	0x0100
        /*0222*/ 	.byte	0x06
	.zero		1


	//   ....[1]....
        /*0224*/ 	.word	0x000002a0
        /*0228*/ 	.word	0x000000ff
        /*022c*/ 	.word	0x00034820
        /*0230*/ 	.short	0x0100
        /*0232*/ 	.byte	0x06
	.zero		1


	//   ....[2]....
        /*0234*/ 	.word	0x00000390
        /*0238*/ 	.word	0x000000ff
        /*023c*/ 	.word	0x00034830
        /*0240*/ 	.short	0x0100
        /*0242*/ 	.byte	0x08
	.zero		1


	//   ....[3]....
        /*0244*/ 	.word	0x000003a0
        /*0248*/ 	.word	0x000000ff
        /*024c*/ 	.word	0x00034840
        /*0250*/ 	.short	0x0100
        /*0252*/ 	.byte	0x08
	.zero		1


	//   ....[4]....
        /*0254*/ 	.word	0x000003b0
        /*0258*/ 	.word	0x000000ff
        /*025c*/ 	.word	0x00034838
        /*0260*/ 	.short	0x0100
        /*0262*/ 	.byte	0x08
	.zero		1


	//   ....[5]....
        /*0264*/ 	.word	0x000003c0
        /*0268*/ 	.word	0x000000ff
        /*026c*/ 	.word	0x00034848
        /*0270*/ 	.short	0x0100
        /*0272*/ 	.byte	0x08
	.zero		1


	//   ....[6]....
        /*0274*/ 	.word	0x000004f0
        /*0278*/ 	.word	0x000000ff
        /*027c*/ 	.word	0x00034850
        /*0280*/ 	.short	0x0100
        /*0282*/ 	.byte	0x08
	.zero		1


	//   ....[7]....
        /*0284*/ 	.word	0x00000500
        /*0288*/ 	.word	0x000000ff
        /*028c*/ 	.word	0x00034860
        /*0290*/ 	.short	0x0100
        /*0292*/ 	.byte	0x08
	.zero		1


	//   ....[8]....
        /*0294*/ 	.word	0x00000510
        /*0298*/ 	.word	0x000000ff
        /*029c*/ 	.word	0x00034858
        /*02a0*/ 	.short	0x0100
        /*02a2*/ 	.byte	0x08
	.zero		1


	//   ....[9]....
        /*02a4*/ 	.word	0x00000520
        /*02a8*/ 	.word	0x000000ff
        /*02ac*/ 	.word	0x00034868
        /*02b0*/ 	.short	0x0100
        /*02b2*/ 	.byte	0x08
	.zero		1


	//   ....[10]....
        /*02b4*/ 	.word	0x00000610
        /*02b8*/ 	.word	0x000000ff
        /*02bc*/ 	.word	0x00034870
        /*02c0*/ 	.short	0x0100
        /*02c2*/ 	.byte	0x06
	.zero		1


	//   ....[11]....
        /*02c4*/ 	.word	0x00000620
        /*02c8*/ 	.word	0x000000ff
        /*02cc*/ 	.word	0x00034880
        /*02d0*/ 	.short	0x0100
        /*02d2*/ 	.byte	0x06
	.zero		1


	//   ....[12]....
        /*02d4*/ 	.word	0x00000630
        /*02d8*/ 	.word	0x000000ff
        /*02dc*/ 	.word	0x00034878
        /*02e0*/ 	.short	0x0100
        /*02e2*/ 	.byte	0x06
	.zero		1


	//   ....[13]....
        /*02e4*/ 	.word	0x00000640
        /*02e8*/ 	.word	0x000000ff
        /*02ec*/ 	.word	0x00034888
        /*02f0*/ 	.short	0x0100
        /*02f2*/ 	.byte	0x06
	.zero		1


	//   ....[14]....
        /*02f4*/ 	.word	0x00000770
        /*02f8*/ 	.word	0x000000ff
        /*02fc*/ 	.word	0x00034890
        /*0300*/ 	.short	0x0100
        /*0302*/ 	.byte	0x08
	.zero		1


	//   ....[15]....
        /*0304*/ 	.word	0x00000780
        /*0308*/ 	.word	0x000000ff
        /*030c*/ 	.word	0x000348a0
        /*0310*/ 	.short	0x0100
        /*0312*/ 	.byte	0x08
	.zero		1


	//   ....[16]....
        /*0314*/ 	.word	0x00000790
        /*0318*/ 	.word	0x000000ff
        /*031c*/ 	.word	0x00034898
        /*0320*/ 	.short	0x0100
        /*0322*/ 	.byte	0x08
	.zero		1


	//   ....[17]....
        /*0324*/ 	.word	0x000007a0
        /*0328*/ 	.word	0x000000ff
        /*032c*/ 	.word	0x000348a8
        /*0330*/ 	.short	0x0100
        /*0332*/ 	.byte	0x08
	.zero		1


	//   ....[18]....
        /*0334*/ 	.word	0x000008d0
        /*0338*/ 	.word	0x000000ff
        /*033c*/ 	.word	0x000348b0
        /*0340*/ 	.short	0x0100
        /*0342*/ 	.byte	0x08
	.zero		1


	//   ....[19]....
        /*0344*/ 	.word	0x000008e0
        /*0348*/ 	.word	0x000000ff
        /*034c*/ 	.word	0x000348c0
        /*0350*/ 	.short	0x0100
        /*0352*/ 	.byte	0x08
	.zero		1


	//   ....[20]....
        /*0354*/ 	.word	0x000008f0
        /*0358*/ 	.word	0x000000ff
        /*035c*/ 	.word	0x000348b8
        /*0360*/ 	.short	0x0100
        /*0362*/ 	.byte	0x08
	.zero		1


	//   ....[21]....
        /*0364*/ 	.word	0x00000900
        /*0368*/ 	.word	0x000000ff
        /*036c*/ 	.word	0x000348c8
        /*0370*/ 	.short	0x0100
        /*0372*/ 	.byte	0x08
	.zero		1


	//   ....[22]....
        /*0374*/ 	.word	0x000011c0
        /*0378*/ 	.word	0x000000ff
        /*037c*/ 	.word	0x00034800
        /*0380*/ 	.short	0x010a
        /*0382*/ 	.byte	0x27
	.zero		1


	//   ....[23]....
        /*0384*/ 	.word	0x00001240
        /*0388*/ 	.word	0x0000000c
        /*038c*/ 	.word	0x00034830
        /*0390*/ 	.short	0x010a
        /*0392*/ 	.byte	0x3f
	.zero		1


	//   ....[24]....
        /*0394*/ 	.word	0x000012c0
        /*0398*/ 	.word	0x0000000c
        /*039c*/ 	.word	0x00034830
        /*03a0*/ 	.short	0x010a
        /*03a2*/ 	.byte	0x3f
	.zero		1


	//   ....[25]....
        /*03a4*/ 	.word	0x00005160
        /*03a8*/ 	.word	0x00000028
        /*03ac*/ 	.word	0x00000000
        /*03b0*/ 	.short	0x0101
        /*03b2*/ 	.byte	0x3f
	.zero		1


	//   ....[26]....
        /*03b4*/ 	.word	0x00006380
        /*03b8*/ 	.word	0x000000ff
        /*03bc*/ 	.word	0x00034830
        /*03c0*/ 	.short	0x010a
        /*03c2*/ 	.byte	0x06
	.zero		1


	//   ....[27]....
        /*03c4*/ 	.word	0x000063c0
        /*03c8*/ 	.word	0x000000ff
        /*03cc*/ 	.word	0x00034830
        /*03d0*/ 	.short	0x010a
        /*03d2*/ 	.byte	0x06
	.zero		1


	//   ....[28]....
        /*03d4*/ 	.word	0x00008b00
        /*03d8*/ 	.word	0x000000ff
        /*03dc*/ 	.word	0x00034850
        /*03e0*/ 	.short	0x010a
        /*03e2*/ 	.byte	0x06
	.zero		1


	//   ....[29]....
        /*03e4*/ 	.word	0x00008b40
        /*03e8*/ 	.word	0x000000ff
        /*03ec*/ 	.word	0x00034850
        /*03f0*/ 	.short	0x010a
        /*03f2*/ 	.byte	0x06
	.zero		1


	//   ....[30]....
        /*03f4*/ 	.word	0x0000a5f0
        /*03f8*/ 	.word	0x00000085
        /*03fc*/ 	.word	0x00000000
        /*0400*/ 	.short	0x0101
        /*0402*/ 	.byte	0x3f
	.zero		1


	//   ....[31]....
        /*0404*/ 	.word	0x0000a7e0
        /*0408*/ 	.word	0x00000083
        /*040c*/ 	.word	0x00000000
        /*0410*/ 	.short	0x0101
        /*0412*/ 	.byte	0x3f
	.zero		1


	//   ....[32]....
        /*0414*/ 	.word	0x0000aeb0
        /*0418*/ 	.word	0x000000ff
        /*041c*/ 	.word	0x00034850
        /*0420*/ 	.short	0x010a
        /*0422*/ 	.byte	0x07
	.zero		1


	//   ....[33]....
        /*0424*/ 	.word	0x0000aef0
        /*0428*/ 	.word	0x000000ff
        /*042c*/ 	.word	0x00034850
        /*0430*/ 	.short	0x010a
        /*0432*/ 	.byte	0x07
	.zero		1


	//   ....[34]....
        /*0434*/ 	.word	0x0000ba20
        /*0438*/ 	.word	0x00000008
        /*043c*/ 	.word	0x00000000
        /*0440*/ 	.short	0x0101
        /*0442*/ 	.byte	0x3f
	.zero		1


	//   ....[35]....
        /*0444*/ 	.word	0x0000c330
        /*0448*/ 	.word	0x000000ff
        /*044c*/ 	.word	0x00000000
        /*0450*/ 	.short	0x0101
        /*0452*/ 	.byte	0x06
	.zero		1


	//   ....[36]....
        /*0454*/ 	.word	0x0000d0f0
        /*0458*/ 	.word	0x00000006
        /*045c*/ 	.word	0x00034840
        /*0460*/ 	.short	0x010a
        /*0462*/ 	.byte	0x3f
	.zero		1


	//   ....[37]....
        /*0464*/ 	.word	0x0000d570
        /*0468*/ 	.word	0x00000009
        /*046c*/ 	.word	0x00034820
        /*0470*/ 	.short	0x010a
        /*0472*/ 	.byte	0x3f
	.zero		1


	//   ....[38]....
        /*0474*/ 	.word	0x0000d850
        /*0478*/ 	.word	0x00000002
        /*047c*/ 	.word	0x00034840
        /*0480*/ 	.short	0x010a
        /*0482*/ 	.byte	0x3f
	.zero		1


	//   ....[39]....
        /*0484*/ 	.word	0x0000dad0
        /*0488*/ 	.word	0x00000002
        /*048c*/ 	.word	0x00000060
        /*0490*/ 	.short	0x010a
        /*0492*/ 	.byte	0x3f
	.zero		1


	//   ....[40]....
        /*0494*/ 	.word	0x0000e010
        /*0498*/ 	.word	0x00000002
        /*049c*/ 	.word	0x00034840
        /*04a0*/ 	.short	0x010a
        /*04a2*/ 	.byte	0x3f
	.zero		1


	//   ....[41]....
        /*04a4*/ 	.word	0x0000e290
        /*04a8*/ 	.word	0x00000002
        /*04ac*/ 	.word	0x00000060
        /*04b0*/ 	.short	0x010a
        /*04b2*/ 	.byte	0x3f
	.zero		1


	//   ....[42]....
        /*04b4*/ 	.word	0x0000e6f0
        /*04b8*/ 	.word	0x00000002
        /*04bc*/ 	.word	0x00034840
        /*04c0*/ 	.short	0x010a
        /*04c2*/ 	.byte	0x3f
	.zero		1


	//   ....[43]....
        /*04c4*/ 	.word	0x0000e980
        /*04c8*/ 	.word	0x00000002
        /*04cc*/ 	.word	0x00000060
        /*04d0*/ 	.short	0x010a
        /*04d2*/ 	.byte	0x3f
	.zero		1


	//   ....[44]....
        /*04d4*/ 	.word	0x0000ecb0
        /*04d8*/ 	.word	0x00000003
        /*04dc*/ 	.word	0x00034860
        /*04e0*/ 	.short	0x010a
        /*04e2*/ 	.byte	0x3f
	.zero		1


	//   ....[45]....
        /*04e4*/ 	.word	0x0000f020
        /*04e8*/ 	.word	0x00000000
        /*04ec*/ 	.word	0x00034820
        /*04f0*/ 	.short	0x010a
        /*04f2*/ 	.byte	0x3f
	.zero		1


	//   ....[46]....
        /*04f4*/ 	.word	0x0000f1e0
        /*04f8*/ 	.word	0x00000006
        /*04fc*/ 	.word	0x00000000
        /*0500*/ 	.short	0x010a
        /*0502*/ 	.byte	0x3f
	.zero		1


	//   ....[47]....
        /*0504*/ 	.word	0x0000f250
        /*0508*/ 	.word	0x00000003
        /*050c*/ 	.word	0x00000000
        /*0510*/ 	.short	0x010a
        /*0512*/ 	.byte	0x3f
	.zero		1


	//   ....[48]....
        /*0514*/ 	.word	0x0000f2b0
        /*0518*/ 	.word	0x00000010
        /*051c*/ 	.word	0x00000000
        /*0520*/ 	.short	0x010a
        /*0522*/ 	.byte	0x3f
	.zero		1


	//   ....[49]....
        /*0524*/ 	.word	0x0000f2e0
        /*0528*/ 	.word	0x00000003
        /*052c*/ 	.word	0x00000000
        /*0530*/ 	.short	0x010a
        /*0532*/ 	.byte	0x3f
	.zero		1


	//   ....[50]....
        /*0534*/ 	.word	0x0000f350
        /*0538*/ 	.word	0x00000003
        /*053c*/ 	.word	0x00034800
        /*0540*/ 	.short	0x010a
        /*0542*/ 	.byte	0x3f
	.zero		1


	//   ....[51]....
        /*0544*/ 	.word	0x0000f3a0
        /*0548*/ 	.word	0x0000000c
        /*054c*/ 	.word	0x00034830
        /*0550*/ 	.short	0x010a
        /*0552*/ 	.byte	0x3f
	.zero		1


	//   ....[52]....
        /*0554*/ 	.word	0x0000f400
        /*0558*/ 	.word	0x0000000b
        /*055c*/ 	.word	0x00034830
        /*0560*/ 	.short	0x010a
        /*0562*/ 	.byte	0x3f
	.zero		1


	//   ....[53]....
        /*0564*/ 	.word	0x0000f460
        /*0568*/ 	.word	0x0000000b
        /*056c*/ 	.word	0x00034850
        /*0570*/ 	.short	0x010a
        /*0572*/ 	.byte	0x3f
	.zero		1


	//   ....[54]....
        /*0574*/ 	.word	0x0000f4c0
        /*0578*/ 	.word	0x00000003
        /*057c*/ 	.word	0x00034850
        /*0580*/ 	.short	0x010a
        /*0582*/ 	.byte	0x3f
	.zero		1


	//   ....[55]....
        /*0584*/ 	.word	0x0000f660
        /*0588*/ 	.word	0x00000006
        /*058c*/ 	.word	0x00034840
        /*0590*/ 	.short	0x010a
        /*0592*/ 	.byte	0x3f
	.zero		1


	//   ....[56]....
        /*0594*/ 	.word	0x0000f6e0
        /*0598*/ 	.word	0x00000007
        /*059c*/ 	.word	0x00034820
        /*05a0*/ 	.short	0x010a
        /*05a2*/ 	.byte	0x3f
	.zero		1


	//   ....[57]....
        /*05a4*/ 	.word	0x0000f730
        /*05a8*/ 	.word	0x00000002
        /*05ac*/ 	.word	0x00034840
        /*05b0*/ 	.short	0x010a
        /*05b2*/ 	.byte	0x3f
	.zero		1


	//   ....[58]....
        /*05b4*/ 	.word	0x0000f780
        /*05b8*/ 	.word	0x00000002
        /*05bc*/ 	.word	0x00000060
        /*05c0*/ 	.short	0x010a
        /*05c2*/ 	.byte	0x3f
	.zero		1


	//   ....[59]....
        /*05c4*/ 	.word	0x0000f7d0
        /*05c8*/ 	.word	0x00000002
        /*05cc*/ 	.word	0x00034840
        /*05d0*/ 	.short	0x010a
        /*05d2*/ 	.byte	0x3f
	.zero		1


	//   ....[60]....
        /*05d4*/ 	.word	0x0000f820
        /*05d8*/ 	.word	0x00000002
        /*05dc*/ 	.word	0x00000060
        /*05e0*/ 	.short	0x010a
        /*05e2*/ 	.byte	0x3f
	.zero		1


	//   ....[61]....
        /*05e4*/ 	.word	0x0000f870
        /*05e8*/ 	.word	0x00000002
        /*05ec*/ 	.word	0x00034840
        /*05f0*/ 	.short	0x010a
        /*05f2*/ 	.byte	0x3f
	.zero		1


	//   ....[62]....
        /*05f4*/ 	.word	0x0000f8c0
        /*05f8*/ 	.word	0x00000002
        /*05fc*/ 	.word	0x00000060
        /*0600*/ 	.short	0x010a
        /*0602*/ 	.byte	0x3f
	.zero		1


	//   ....[63]....
        /*0604*/ 	.word	0x0000f910
        /*0608*/ 	.word	0x00000003
        /*060c*/ 	.word	0x00034860
        /*0610*/ 	.short	0x010a
        /*0612*/ 	.byte	0x3f
	.zero		1


	//   ....[64]....
        /*0614*/ 	.word	0x0000f960
        /*0618*/ 	.word	0x00000000
        /*061c*/ 	.word	0x00034820
        /*0620*/ 	.short	0x010a
        /*0622*/ 	.byte	0x3f
	.zero		1


	//   ....[65]....
        /*0624*/ 	.word	0x0000fb00
        /*0628*/ 	.word	0x00000006
        /*062c*/ 	.word	0x00000000
        /*0630*/ 	.short	0x010a
        /*0632*/ 	.byte	0x3f
	.zero		1


	//   ....[66]....
        /*0634*/ 	.word	0x0000fb50
        /*0638*/ 	.word	0x00000003
        /*063c*/ 	.word	0x00000000
        /*0640*/ 	.short	0x010a
        /*0642*/ 	.byte	0x3f
	.zero		1


	//   ....[67]....
        /*0644*/ 	.word	0x0000fba0
        /*0648*/ 	.word	0x00000010
        /*064c*/ 	.word	0x00000000
        /*0650*/ 	.short	0x010a
        /*0652*/ 	.byte	0x3f
	.zero		1


	//----- nvinfo : EIATTR_NUM_MBARRIERS
	.align		4
.L_945:
        /*0654*/ 	.byte	0x03, 0x38
        /*0656*/ 	.short	0x0016


	//----- nvinfo : EIATTR_EXIT_INSTR_OFFSETS
	.align		4
        /*0658*/ 	.byte	0x04, 0x1c
        /*065a*/ 	.short	(.L_947 - .L_946)


	//   ....[0]....
.L_946:
        /*065c*/ 	.word	0x00000a50


	//   ....[1]....
        /*0660*/ 	.word	0x0000c410


	//   ....[2]....
        /*0664*/ 	.word	0x0000c470


	//   ....[3]....
        /*0668*/ 	.word	0x0000f330


	//----- nvinfo : EIATTR_MAX_THREADS
	.align		4
.L_947:
        /*066c*/ 	.byte	0x04, 0x05
        /*066e*/ 	.short	(.L_949 - .L_948)
.L_948:
        /*0670*/ 	.word	0x00000180
        /*0674*/ 	.word	0x00000001
        /*0678*/ 	.word	0x00000001


	//----- nvinfo : EIATTR_CRS_STACK_SIZE
	.align		4
.L_949:
        /*067c*/ 	.byte	0x04, 0x1e
        /*067e*/ 	.short	(.L_951 - .L_950)
.L_950:
        /*0680*/ 	.word	0x00000000


	//----- nvinfo : EIATTR_CBANK_PARAM_SIZE
	.align		4
.L_951:
        /*0684*/ 	.byte	0x03, 0x19
        /*0686*/ 	.short	0x0bf0


	//----- nvinfo : EIATTR_PARAM_CBANK
	.align		4
        /*0688*/ 	.byte	0x04, 0x0a
        /*068a*/ 	.short	(.L_953 - .L_952)
	.align		4
.L_952:
        /*068c*/ 	.word	index@(.nv.constant0._ZN7cutlass13device_kernelIN5flash11enable_sm90INS1_16FlashAttnFwdSm90INS1_25CollectiveMainloopFwdSm90ILi2EN4cute5tupleIJNS5_1CILi1EEES8_S8_EEENS6_IJNS7_ILi128EEENS7_ILi176EEESA_EEELi128ENS_10bfloat16_tEfNS_4arch4Sm90ELb0ELb0ELb0ELb0ELb0ELb0ELb0ELb1ELb1ELb0ELb0ELb0EEENS1_21CollectiveEpilogueFwdINS6_IJSA_SA_SB_EEES9_SD_SF_Li256ELb0ELb0ELb0ELb0EEENS1_29StaticPersistentTileSchedulerILb0EEEEEEEEEvNT_6ParamsE)
        /*0690*/ 	.short	0x0210
        /*0692*/ 	.short	0x0bf0


	//----- nvinfo : EIATTR_SW_WAR
	.align		4
.L_953:
        /*0694*/ 	.byte	0x04, 0x36
        /*0696*/ 	.short	(.L_955 - .L_954)
.L_954:
        /*0698*/ 	.word	0x00000008
.L_955:


//--------------------- .nv.info._ZN7cutlass13device_kernelIN5flash11enable_sm90INS1_16FlashAttnFwdSm90INS1_25CollectiveMainloopFwdSm90ILi2EN4cute5tupleIJNS5_1CILi2EEENS7_ILi1EEES9_EEENS6_IJNS7_ILi128EEENS7_ILi176EEESB_EEELi128ENS_10bfloat16_tEfNS_4arch4Sm90ELb0ELb0ELb0ELb0ELb0ELb0ELb0ELb1ELb1ELb0ELb0ELb0EEENS1_21CollectiveEpilogueFwdINS6_IJSB_SB_SC_EEESA_SE_SG_Li256ELb0ELb0ELb0ELb0EEENS1_29StaticPersistentTileSchedulerILb0EEEEEEEEEvNT_6ParamsE --------------------------
	.section	.nv.info._ZN7cutlass13device_kernelIN5flash11enable_sm90INS1_16FlashAttnFwdSm90INS1_25CollectiveMainloopFwdSm90ILi2EN4cute5tupleIJNS5_1CILi2EEENS7_ILi1EEES9_EEENS6_IJNS7_ILi128EEENS7_ILi176EEESB_EEELi128ENS_10bfloat16_tEfNS_4arch4Sm90ELb0ELb0ELb0ELb0ELb0ELb0ELb0ELb1ELb1ELb0ELb0ELb0EEENS1_21CollectiveEpilogueFwdINS6_IJSB_SB_SC_EEESA_SE_SG_Li256ELb0ELb0ELb0ELb0EEENS1_29StaticPersistentTileSchedulerILb0EEEEEEEEEvNT_6ParamsE,"",@"SHT_CUDA_INFO"
	.sectionflags	@""
	.align	4


	//----- nvinfo : EIATTR_CUDA_API_VERSION
	.align		4
        /*0000*/ 	.byte	0x04, 0x37
        /*0002*/ 	.short	(.L_957 - .L_956)
.L_956:
        /*0004*/ 	.word	0x00000082


	//----- nvinfo : EIATTR_KPARAM_INFO
	.align		4
.L_957:
        /*0008*/ 	.byte	0x04, 0x17
        /*000a*/ 	.short	(.L_959 - .L_958)
.L_958:
        /*000c*/ 	.word	0x00000000
        /*0010*/ 	.short	0x0000
        /*0012*/ 	.short	0x0070
        /*0014*/ 	.byte	0x00, 0xf0, 0x01, 0x2e


	//----- nvinfo : EIATTR_SPARSE_MMA_MASK
	.align		4
.L_959:
        /*0018*/ 	.byte	0x03, 0x50
        /*001a*/ 	.short	0x0000


	//----- nvinfo : EIATTR_MAXREG_COUNT
	.align		4
        /*001c*/ 	.byte	0x03, 0x1b
        /*001e*/ 	.short	0x00a8


	//----- nvinfo : EIATTR_NUM_BARRIERS
	.align		4
        /*0020*/ 	.byte	0x02, 0x4c
        /*0022*/ 	.byte	0x10
	.zero		1


	//----- nvinfo : EIATTR_EXTERNS
	.align		4
        /*0024*/ 	.byte	0x04, 0x0f
        /*0026*/ 	.short	(.L_961 - .L_960)


	//   ....[0]....
	.align		4
.L_960:
        /*0028*/ 	.word	index@(__assertfail)


	//----- nvinfo : EIATTR_ANNOTATIONS
	.align		4
.L_961:
        /*002c*/ 	.byte	0x04, 0x55
        /*002e*/ 	.short	(.L_963 - .L_962)


	//   ....[0]....
.L_962:
        /* <DEDUP_REMOVED lines=23> */


	//----- nvinfo : EIATTR_MERCURY_ISA_VERSION
	.align		4
.L_963:
        /*0190*/ 	.byte	0x03, 0x5f
        /*0192*/ 	.short	0x0101


	//----- nvinfo : EIATTR_INT_WARP_WIDE_INSTR_OFFSETS
	.align		4
        /*0194*/ 	.byte	0x04, 0x31
        /*0196*/ 	.short	(.L_965 - .L_964)


	//   ....[0]....
.L_964:
        /*0198*/ 	.word	0x00000180


	//   ....[1]....
        /*019c*/ 	.word	0x00000220


	//   ....[2]....
        /*01a0*/ 	.word	0x00000290


	//   ....[3]....
        /*01a4*/ 	.word	0x0000cfe0


	//   ....[4]....
        /*01a8*/ 	.word	0x0000d010


	//   ....[5]....
        /*01ac*/ 	.word	0x0000d0f0


	//----- nvinfo : EIATTR_COOP_GROUP_MASK_REGIDS
	.align		4
.L_965:
        /*01b0*/ 	.byte	0x04, 0x29
        /*01b2*/ 	.short	(.L_967 - .L_966)


	//   ....[0]....
.L_966:
        /*01b4*/ 	.word	0xffffffff


	//   ....[1]....
        /*01b8*/ 	.word	0xffffffff


	//   ....[2]....
        /*01bc*/ 	.word	0xffffffff


	//   ....[3]....
        /*01c0*/ 	.word	0xffffffff


	//   ....[4]....
        /*01c4*/ 	.word	0xffffffff


	//   ....[5]....
        /*01c8*/ 	.word	0xffffffff


	//   ....[6]....
        /*01cc*/ 	.word	0xffffffff


	//   ....[7]....
        /*01d0*/ 	.word	0xffffffff


	//   ....[8]....
        /*01d4*/ 	.word	0xffffffff


	//   ....[9]....
        /*01d8*/ 	.word	0xffffffff


	//   ....[10]....
        /*01dc*/ 	.word	0xffffffff


	//   ....[11]....
        /*01e0*/ 	.word	0xffffffff


	//   ....[12]....
        /*01e4*/ 	.word	0xffffffff


	//   ....[13]....
        /*01e8*/ 	.word	0xffffffff


	//   ....[14]....
        /*01ec*/ 	.word	0xffffffff


	//   ....[15]....
        /*01f0*/ 	.word	0xffffffff


	//   ....[16]....
        /*01f4*/ 	.word	0xffffffff


	//   ....[17]....
        /*01f8*/ 	.word	0xffffffff


	//   ....[18]....
        /*01fc*/ 	.word	0xffffffff


	//   ....[19]....
        /*0200*/ 	.word	0xffffffff


	//   ....[20]....
        /*0204*/ 	.word	0xffffffff


	//   ....[21]....
        /*0208*/ 	.word	0xffffffff


	//   ....[22]....
        /*020c*/ 	.word	0xffffffff


	//   ....[23]....
        /*0210*/ 	.word	0xffffffff


	//   ....[24]....
        /*0214*/ 	.word	0x0500000f


	//   ....[25]....
        /*0218*/ 	.word	0x0500000f


	//----- nvinfo : EIATTR_COOP_GROUP_INSTR_OFFSETS
	.align		4
.L_967:
        /*021c*/ 	.byte	0x04, 0x28
        /*021e*/ 	.short	(.L_969 - .L_968)


	//   ....[0]....
.L_968:
        /*0220*/ 	.word	0x00000060


	//   ....[1]....
        /*0224*/ 	.word	0x00000190


	//   ....[2]....
        /*0228*/ 	.word	0x00000230


	//   ....[3]....
        /*022c*/ 	.word	0x00000410


	//   ....[4]....
        /*0230*/ 	.word	0x00000640


	//   ....[5]....
        /*0234*/ 	.word	0x00000890


	//   ....[6]....
        /*0238*/ 	.word	0x00000b10


	//   ....[7]....
        /*023c*/ 	.word	0x00000e30


	//   ....[8]....
        /*0240*/ 	.word	0x000012d0


	//   ....[9]....
        /*0244*/ 	.word	0x00004a50


	//   ....[10]....
        /*0248*/ 	.word	0x00004b10


	//   ....[11]....
        /*024c*/ 	.word	0x00005290


	//   ....[12]....
        /*0250*/ 	.word	0x000052f0


	//   ....[13]....
        /*0254*/ 	.word	0x00009760


	//   ....[14]....
        /*0258*/ 	.word	0x00009770


	//   ....[15]....
        /*025c*/ 	.word	0x000097b0


	//   ....[16]....
        /*0260*/ 	.word	0x000097c0


	//   ....[17]....
        /*0264*/ 	.word	0x0000b1e0


	//   ....[18]....
        /*0268*/ 	.word	0x0000b210


	//   ....[19]....
        /*026c*/ 	.word	0x0000b2c0


	//   ....[20]....
        /*0270*/ 	.word	0x0000b2d0


	//   ....[21]....
        /*0274*/ 	.word	0x0000c3b0


	//   ....[22]....
        /*0278*/ 	.word	0x0000c6a0


	//   ....[23]....
        /*027c*/ 	.word	0x0000f5c0


	//   ....[24]....
        /*0280*/ 	.word	0x0000faa0


	//   ....[25]....
        /*0284*/ 	.word	0x0000ff40


	//----- nvinfo : EIATTR_REG_RECONFIG
	.align		4
.L_969:
        /*0288*/ 	.byte	0x01, 0x54
	.zero		2


	//----- nvinfo : EIATTR_SYSCALL_OFFSETS
	.align		4
        /*028c*/ 	.byte	0x04, 0x46
        /*028e*/ 	.short	(.L_971 - .L_970)


	//   ....[0]....
.L_970:
        /*0290*/ 	.word	0x00001640


	//   ....[1]....
        /*0294*/ 	.word	0x0000cbf0


	//   ....[2]....
        /*0298*/ 	.word	0x0000cd30


	//   ....[3]....
        /*029c*/ 	.word	0x0000ce30


	//----- nvinfo : EIATTR_MBARRIER_INSTR_OFFSETS
	.align		4
.L_971:
        /*02a0*/ 	.byte	0x04, 0x39
        /*02a2*/ 	.short	(.L_973 - .L_972)


	//   ....[0]....
.L_972:
        /*02a4*/ 	.word	0x000002b0
        /*02a8*/ 	.word	0x000000ff
        /*02ac*/ 	.word	0x00034800
        /*02b0*/ 	.short	0x0100
        /*02b2*/ 	.byte	0x08
	.zero		1


	//   ....[1]....
        /*02b4*/ 	.word	0x000002c0
        /*02b8*/ 	.word	0x000000ff
        /*02bc*/ 	.word	0x00034820
        /*02c0*/ 	.short	0x0100
        /*02c2*/ 	.byte	0x08
	.zero		1


	//   ....[2]....
        /*02c4*/ 	.word	0x000003b0
        /*02c8*/ 	.word	0x000000ff
        /*02cc*/ 	.word	0x00034830
        /*02d0*/ 	.short	0x0100
        /*02d2*/ 	.byte	0x08
	.zero		1


	//   ....[3]....
        /*02d4*/ 	.word	0x000003c0
        /*02d8*/ 	.word	0x000000ff
        /*02dc*/ 	.word	0x00034840
        /*02e0*/ 	.short	0x0100
        /*02e2*/ 	.byte	0x08
	.zero		1


	//   ....[4]....
        /*02e4*/ 	.word	0x000003d0
        /*02e8*/ 	.word	0x000000ff
        /*02ec*/ 	.word	0x00034838
        /*02f0*/ 	.short	0x0100
        /*02f2*/ 	.byte	0x08
	.zero		1


	//   ....[5]....
        /*02f4*/ 	.word	0x000003e0
        /*02f8*/ 	.word	0x000000ff
        /*02fc*/ 	.word	0x00034848
        /*0300*/ 	.short	0x0100
        /*0302*/ 	.byte	0x08
	.zero		1


	//   ....[6]....
        /*0304*/ 	.word	0x000005f0
        /*0308*/ 	.word	0x000000ff
        /*030c*/ 	.word	0x00034850
        /*0310*/ 	.short	0x0100
        /*0312*/ 	.byte	0x08
	.zero		1


	//   ....[7]....
        /*0314*/ 	.word	0x00000600
        /*0318*/ 	.word	0x000000ff
        /*031c*/ 	.word	0x00034860
        /*0320*/ 	.short	0x0100
        /*0322*/ 	.byte	0x08
	.zero		1


	//   ....[8]....
        /*0324*/ 	.word	0x00000610
        /*0328*/ 	.word	0x000000ff
        /*032c*/ 	.word	0x00034858
        /*0330*/ 	.short	0x0100
        /*0332*/ 	.byte	0x08
	.zero		1


	//   ....[9]....
        /*0334*/ 	.word	0x00000620
        /*0338*/ 	.word	0x000000ff
        /*033c*/ 	.word	0x00034868
        /*0340*/ 	.short	0x0100
        /*0342*/ 	.byte	0x08
	.zero		1


	//   ....[10]....
        /*0344*/ 	.word	0x00000840
        /*0348*/ 	.word	0x000000ff
        /*034c*/ 	.word	0x00034870
        /*0350*/ 	.short	0x0100
        /*0352*/ 	.byte	0x08
	.zero		1


	//   ....[11]....
        /*0354*/ 	.word	0x00000850
        /*0358*/ 	.word	0x000000ff
        /*035c*/ 	.word	0x00034880
        /*0360*/ 	.short	0x0100
        /*0362*/ 	.byte	0x08
	.zero		1


	//   ....[12]....
        /*0364*/ 	.word	0x00000860
        /*0368*/ 	.word	0x000000ff
        /*036c*/ 	.word	0x00034878
        /*0370*/ 	.short	0x0100
        /*0372*/ 	.byte	0x08
	.zero		1


	//   ....[13]....
        /*0374*/ 	.word	0x00000870
        /*0378*/ 	.word	0x000000ff
        /*037c*/ 	.word	0x00034888
        /*0380*/ 	.short	0x0100
        /*0382*/ 	.byte	0x08
	.zero		1


	//   ....[14]....
        /*0384*/ 	.word	0x00000ac0
        /*0388*/ 	.word	0x000000ff
        /*038c*/ 	.word	0x00034890
        /*0390*/ 	.short	0x0100
        /*0392*/ 	.byte	0x08
	.zero		1


	//   ....[15]....
        /*0394*/ 	.word	0x00000ad0
        /*0398*/ 	.word	0x000000ff
        /*039c*/ 	.word	0x000348a0
        /*03a0*/ 	.short	0x0100
        /*03a2*/ 	.byte	0x08
	.zero		1


	//   ....[16]....
        /*03a4*/ 	.word	0x00000ae0
        /*03a8*/ 	.word	0x000000ff
        /*03ac*/ 	.word	0x00034898
        /*03b0*/ 	.short	0x0100
        /*03b2*/ 	.byte	0x08
	.zero		1


	//   ....[17]....
        /*03b4*/ 	.word	0x00000af0
        /*03b8*/ 	.word	0x000000ff
        /*03bc*/ 	.word	0x000348a8
        /*03c0*/ 	.short	0x0100
        /*03c2*/ 	.byte	0x08
	.zero		1


	//   ....[18]....
        /*03c4*/ 	.word	0x00000d80
        /*03c8*/ 	.word	0x000000ff
        /*03cc*/ 	.word	0x000348b0
        /*03d0*/ 	.short	0x0100
        /*03d2*/ 	.byte	0x08
	.zero		1


	//   ....[19]....
        /*03d4*/ 	.word	0x00000d90
        /*03d8*/ 	.word	0x000000ff
        /*03dc*/ 	.word	0x000348c0
        /*03e0*/ 	.short	0x0100
        /*03e2*/ 	.byte	0x08
	.zero		1


	//   ....[20]....
        /*03e4*/ 	.word	0x00000da0
        /*03e8*/ 	.word	0x000000ff
        /*03ec*/ 	.word	0x000348b8
        /*03f0*/ 	.short	0x0100
        /*03f2*/ 	.byte	0x08
	.zero		1


	//   ....[21]....
        /*03f4*/ 	.word	0x00000db0
        /*03f8*/ 	.word	0x000000ff
        /*03fc*/ 	.word	0x000348c8
        /*0400*/ 	.short	0x0100
        /*0402*/ 	.byte	0x08
	.zero		1


	//   ....[22]....
        /*0404*/ 	.word	0x00001680
        /*0408*/ 	.word	0x000000ff
        /*040c*/ 	.word	0x00034800
        /*0410*/ 	.short	0x010a
        /*0412*/ 	.byte	0x27
	.zero		1


	//   ....[23]....
        /*0414*/ 	.word	0x00001700
        /*0418*/ 	.word	0x0000000c
        /*041c*/ 	.word	0x00034830
        /*0420*/ 	.short	0x010a
        /*0422*/ 	.byte	0x3f
	.zero		1


	//   ....[24]....
        /*0424*/ 	.word	0x00001740
        /*0428*/ 	.word	0x0000000c
        /*042c*/ 	.word	0x00034830
        /*0430*/ 	.short	0x010a
        /*0432*/ 	.byte	0x3f
	.zero		1


	//   ....[25]....
        /*0434*/ 	.word	0x00005a40
        /*0438*/ 	.word	0x0000000f
        /*043c*/ 	.word	0x00000000
        /*0440*/ 	.short	0x0101
        /*0442*/ 	.byte	0x3f
	.zero		1


	//   ....[26]....
        /*0444*/ 	.word	0x000065b0
        /*0448*/ 	.word	0x000000ff
        /*044c*/ 	.word	0x00034830
        /*0450*/ 	.short	0x010a
        /*0452*/ 	.byte	0x06
	.zero		1


	//   ....[27]....
        /*0454*/ 	.word	0x000065f0
        /*0458*/ 	.word	0x000000ff
        /*045c*/ 	.word	0x00034830
        /*0460*/ 	.short	0x010a
        /*0462*/ 	.byte	0x06
	.zero		1


	//   ....[28]....
        /*0464*/ 	.word	0x00008d30
        /*0468*/ 	.word	0x000000ff
        /*046c*/ 	.word	0x00034850
        /*0470*/ 	.short	0x010a
        /*0472*/ 	.byte	0x06
	.zero		1


	//   ....[29]....
        /*0474*/ 	.word	0x00008d70
        /*0478*/ 	.word	0x000000ff
        /*047c*/ 	.word	0x00034850
        /*0480*/ 	.short	0x010a
        /*0482*/ 	.byte	0x06
	.zero		1


	//   ....[30]....
        /*0484*/ 	.word	0x0000a7b0
        /*0488*/ 	.word	0x0000000c
        /*048c*/ 	.word	0x00000000
        /*0490*/ 	.short	0x0101
        /*0492*/ 	.byte	0x3f
	.zero		1


	//   ....[31]....
        /*0494*/ 	.word	0x0000ab10
        /*0498*/ 	.word	0x00000084
        /*049c*/ 	.word	0x00000000
        /*04a0*/ 	.short	0x0101
        /*04a2*/ 	.byte	0x3f
	.zero		1


	//   ....[32]....
        /*04a4*/ 	.word	0x0000b150
        /*04a8*/ 	.word	0x000000ff
        /*04ac*/ 	.word	0x00034850
        /*04b0*/ 	.short	0x010a
        /*04b2*/ 	.byte	0x05
	.zero		1


	//   ....[33]....
        /*04b4*/ 	.word	0x0000b190
        /*04b8*/ 	.word	0x000000ff
        /*04bc*/ 	.word	0x00034850
        /*04c0*/ 	.short	0x010a
        /*04c2*/ 	.byte	0x05
	.zero		1


	//   ....[34]....
        /*04c4*/ 	.word	0x0000ba30
        /*04c8*/ 	.word	0x00000004
        /*04cc*/ 	.word	0x00000000
        /*04d0*/ 	.short	0x0101
        /*04d2*/ 	.byte	0x3f
	.zero		1


	//   ....[35]....
        /*04d4*/ 	.word	0x0000c590
        /*04d8*/ 	.word	0x000000ff
        /*04dc*/ 	.word	0x00000000
        /*04e0*/ 	.short	0x0101
        /*04e2*/ 	.byte	0x07
	.zero		1


	//   ....[36]....
        /*04e4*/ 	.word	0x0000c5a0
        /*04e8*/ 	.word	0x000000ff
        /*04ec*/ 	.word	0x00000000
        /*04f0*/ 	.short	0x0101
        /*04f2*/ 	.byte	0x06
	.zero		1


	//   ....[37]....
        /*04f4*/ 	.word	0x0000d470
        /*04f8*/ 	.word	0x00000005
        /*04fc*/ 	.word	0x00034840
        /*0500*/ 	.short	0x010a
        /*0502*/ 	.byte	0x3f
	.zero		1


	//   ....[38]....
        /*0504*/ 	.word	0x0000d950
        /*0508*/ 	.word	0x0000000a
        /*050c*/ 	.word	0x00034820
        /*0510*/ 	.short	0x010a
        /*0512*/ 	.byte	0x3f
	.zero		1


	//   ....[39]....
        /*0514*/ 	.word	0x0000dc40
        /*0518*/ 	.word	0x00000002
        /*051c*/ 	.word	0x00034840
        /*0520*/ 	.short	0x010a
        /*0522*/ 	.byte	0x3f
	.zero		1


	//   ....[40]....
        /*0524*/ 	.word	0x0000def0
        /*0528*/ 	.word	0x00000002
        /*052c*/ 	.word	0x00034860
        /*0530*/ 	.short	0x010a
        /*0532*/ 	.byte	0x3f
	.zero		1


	//   ....[41]....
        /*0534*/ 	.word	0x0000e420
        /*0538*/ 	.word	0x00000002
        /*053c*/ 	.word	0x00034840
        /*0540*/ 	.short	0x010a
        /*0542*/ 	.byte	0x3f
	.zero		1


	//   ....[42]....
        /*0544*/ 	.word	0x0000e6d0
        /*0548*/ 	.word	0x00000002
        /*054c*/ 	.word	0x00034860
        /*0550*/ 	.short	0x010a
        /*0552*/ 	.byte	0x3f
	.zero		1


	//   ....[43]....
        /*0554*/ 	.word	0x0000eb70
        /*0558*/ 	.word	0x00000002
        /*055c*/ 	.word	0x00034840
        /*0560*/ 	.short	0x010a
        /*0562*/ 	.byte	0x3f
	.zero		1


	//   ....[44]....
        /*0564*/ 	.word	0x0000ee20
        /*0568*/ 	.word	0x00000002
        /*056c*/ 	.word	0x00034860
        /*0570*/ 	.short	0x010a
        /*0572*/ 	.byte	0x3f
	.zero		1


	//   ....[45]....
        /*0574*/ 	.word	0x0000f160
        /*0578*/ 	.word	0x00000002
        /*057c*/ 	.word	0x00034860
        /*0580*/ 	.short	0x010a
        /*0582*/ 	.byte	0x3f
	.zero		1


	//   ....[46]....
        /*0584*/ 	.word	0x0000f540
        /*0588*/ 	.word	0x00000000
        /*058c*/ 	.word	0x00034820
        /*0590*/ 	.short	0x010a
        /*0592*/ 	.byte	0x3f
	.zero		1


	//   ....[47]....
        /*0594*/ 	.word	0x0000f6e0
        /*0598*/ 	.word	0x00000006
        /*059c*/ 	.word	0x00000000
        /*05a0*/ 	.short	0x010a
        /*05a2*/ 	.byte	0x3f
	.zero		1


	//   ....[48]....
        /*05a4*/ 	.word	0x0000f750
        /*05a8*/ 	.word	0x00000003
        /*05ac*/ 	.word	0x00000000
        /*05b0*/ 	.short	0x010a
        /*05b2*/ 	.byte	0x3f
	.zero		1


	//   ....[49]....
        /*05b4*/ 	.word	0x0000f7b0
        /*05b8*/ 	.word	0x00000010
        /*05bc*/ 	.word	0x00000000
        /*05c0*/ 	.short	0x010a
        /*05c2*/ 	.byte	0x3f
	.zero		1


	//   ....[50]....
        /*05c4*/ 	.word	0x0000f7e0
        /*05c8*/ 	.word	0x00000003
        /*05cc*/ 	.word	0x00000000
        /*05d0*/ 	.short	0x010a
        /*05d2*/ 	.byte	0x3f
	.zero		1


	//   ....[51]....
        /*05d4*/ 	.word	0x0000f850
        /*05d8*/ 	.word	0x00000003
        /*05dc*/ 	.word	0x00034800
        /*05e0*/ 	.short	0x010a
        /*05e2*/ 	.byte	0x3f
	.zero		1


	//   ....[52]....
        /*05e4*/ 	.word	0x0000f8a0
        /*05e8*/ 	.word	0x0000000c
        /*05ec*/ 	.word	0x00034830
        /*05f0*/ 	.short	0x010a
        /*05f2*/ 	.byte	0x3f
	.zero		1


	//   ....[53]....
        /*05f4*/ 	.word	0x0000f900
        /*05f8*/ 	.word	0x0000000b
        /*05fc*/ 	.word	0x00034830
        /*0600*/ 	.short	0x010a
        /*0602*/ 	.byte	0x3f
	.zero		1


	//   ....[54]....
        /*0604*/ 	.word	0x0000f960
        /*0608*/ 	.word	0x0000000b
        /*060c*/ 	.word	0x00034850
        /*0610*/ 	.short	0x010a
        /*0612*/ 	.byte	0x3f
	.zero		1


	//   ....[55]....
        /*0614*/ 	.word	0x0000f9c0
        /*0618*/ 	.word	0x00000003
        /*061c*/ 	.word	0x00034850
        /*0620*/ 	.short	0x010a
        /*0622*/ 	.byte	0x3f
	.zero		1


	//   ....[56]....
        /*0624*/ 	.word	0x0000fb60
        /*0628*/ 	.word	0x00000005
        /*062c*/ 	.word	0x00034840
        /*0630*/ 	.short	0x010a
        /*0632*/ 	.byte	0x3f
	.zero		1


	//   ....[57]....
        /*0634*/ 	.word	0x0000fbe0
        /*0638*/ 	.word	0x00000007
        /*063c*/ 	.word	0x00034820
        /*0640*/ 	.short	0x010a
        /*0642*/ 	.byte	0x3f
	.zero		1


	//   ....[58]....
        /*0644*/ 	.word	0x0000fc30
        /*0648*/ 	.word	0x00000002
        /*064c*/ 	.word	0x00034840
        /*0650*/ 	.short	0x010a
        /*0652*/ 	.byte	0x3f
	.zero		1


	//   ....[59]....
        /*0654*/ 	.word	0x0000fc80
        /*0658*/ 	.word	0x00000002
        /*065c*/ 	.word	0x00034860
        /*0660*/ 	.short	0x010a
        /*0662*/ 	.byte	0x3f
	.zero		1


	//   ....[60]....
        /*0664*/ 	.word	0x0000fcd0
        /*0668*/ 	.word	0x00000002
        /*066c*/ 	.word	0x00034840
        /*0670*/ 	.short	0x010a
        /*0672*/ 	.byte	0x3f
	.zero		1


	//   ....[61]....
        /*0674*/ 	.word	0x0000fd20
        /*0678*/ 	.word	0x00000002
        /*067c*/ 	.word	0x00034860
        /*0680*/ 	.short	0x010a
        /*0682*/ 	.byte	0x3f
	.zero		1


	//   ....[62]....
        /*0684*/ 	.word	0x0000fd70
        /*0688*/ 	.word	0x00000002
        /*068c*/ 	.word	0x00034840
        /*0690*/ 	.short	0x010a
        /*0692*/ 	.byte	0x3f
	.zero		1


	//   ....[63]....
        /*0694*/ 	.word	0x0000fdc0
        /*0698*/ 	.word	0x00000002
        /*069c*/ 	.word	0x00034860
        /*06a0*/ 	.short	0x010a
        /*06a2*/ 	.byte	0x3f
	.zero		1


	//   ....[64]....
        /*06a4*/ 	.word	0x0000fe10
        /*06a8*/ 	.word	0x00000002
        /*06ac*/ 	.word	0x00034860
        /*06b0*/ 	.short	0x010a
        /*06b2*/ 	.byte	0x3f
	.zero		1


	//   ....[65]....
        /*06b4*/ 	.word	0x0000fe60
        /*06b8*/ 	.word	0x00000000
        /*06bc*/ 	.word	0x00034820
        /*06c0*/ 	.short	0x010a
        /*06c2*/ 	.byte	0x3f
	.zero		1


	//   ....[66]....
        /*06c4*/ 	.word	0x00010000
        /*06c8*/ 	.word	0x00000006
        /*06cc*/ 	.word	0x00000000
        /*06d0*/ 	.short	0x010a
        /*06d2*/ 	.byte	0x3f
	.zero		1


	//   ....[67]....
        /*06d4*/ 	.word	0x00010050
        /*06d8*/ 	.word	0x00000003
        /*06dc*/ 	.word	0x00000000
        /*06e0*/ 	.short	0x010a
        /*06e2*/ 	.byte	0x3f
	.zero		1


	//   ....[68]....
        /*06e4*/ 	.word	0x000100a0
        /*06e8*/ 	.word	0x00000010
        /*06ec*/ 	.word	0x00000000
        /*06f0*/ 	.short	0x010a
        /*06f2*/ 	.byte	0x3f
	.zero		1


	//----- nvinfo : EIATTR_NUM_MBARRIERS
	.align		4
.L_973:
        /*06f4*/ 	.byte	0x03, 0x38
        /*06f6*/ 	.short	0x0016


	//----- nvinfo : EIATTR_EXIT_INSTR_OFFSETS
	.align		4
        /*06f8*/ 	.byte	0x04, 0x1c
        /*06fa*/ 	.short	(.L_975 - .L_974)


	//   ....[0]....
.L_974:
        /*06fc*/ 	.word	0x00000f90


	//   ....[1]....
        /*0700*/ 	.word	0x0000c660


	//   ....[2]....
        /*0704*/ 	.word	0x0000c6c0


	//   ....[3]....
        /*0708*/ 	.word	0x0000f830


	//----- nvinfo : EIATTR_MAX_THREADS
	.align		4
.L_975:
        /*070c*/ 	.byte	0x04, 0x05
        /*070e*/ 	.short	(.L_977 - .L_976)
.L_976:
        /*0710*/ 	.word	0x00000180
        /*0714*/ 	.word	0x00000001
        /*0718*/ 	.word	0x00000001


	//----- nvinfo : EIATTR_CRS_STACK_SIZE
	.align		4
.L_977:
        /*071c*/ 	.byte	0x04, 0x1e
        /*071e*/ 	.short	(.L_979 - .L_978)
.L_978:
        /*0720*/ 	.word	0x00000000


	//----- nvinfo : EIATTR_CBANK_PARAM_SIZE
	.align		4
.L_979:
        /*0724*/ 	.byte	0x03, 0x19
        /*0726*/ 	.short	0x0bf0


	//----- nvinfo : EIATTR_PARAM_CBANK
	.align		4
        /*0728*/ 	.byte	0x04, 0x0a
        /*072a*/ 	.short	(.L_981 - .L_980)
	.align		4
.L_980:
        /*072c*/ 	.word	index@(.nv.constant0._ZN7cutlass13device_kernelIN5flash11enable_sm90INS1_16FlashAttnFwdSm90INS1_25CollectiveMainloopFwdSm90ILi2EN4cute5tupleIJNS5_1CILi2EEENS7_ILi1EEES9_EEENS6_IJNS7_ILi128EEENS7_ILi176EEESB_EEELi128ENS_10bfloat16_tEfNS_4arch4Sm90ELb0ELb0ELb0ELb0ELb0ELb0ELb0ELb1ELb1ELb0ELb0ELb0EEENS1_21CollectiveEpilogueFwdINS6_IJSB_SB_SC_EEESA_SE_SG_Li256ELb0ELb0ELb0ELb0EEENS1_29StaticPersistentTileSchedulerILb0EEEEEEEEEvNT_6ParamsE)
        /*0730*/ 	.short	0x0210
        /*0732*/ 	.short	0x0bf0


	//----- nvinfo : EIATTR_SW_WAR
	.align		4
.L_981:
        /*0734*/ 	.byte	0x04, 0x36
        /*0736*/ 	.short	(.L_983 - .L_982)
.L_982:
        /*0738*/ 	.word	0x00000008
.L_983:


//--------------------- .nv.info._ZN7cutlass13device_kernelIN5flash11enable_sm90INS1_16FlashAttnFwdSm90INS1_25CollectiveMainloopFwdSm90ILi2EN4cute5tupleIJNS5_1CILi1EEES8_S8_EEENS6_IJNS7_ILi128EEENS7_ILi176EEESA_EEELi128ENS_10bfloat16_tEfNS_4arch4Sm90ELb0ELb0ELb0ELb1ELb0ELb0ELb0ELb1ELb1ELb0ELb0ELb0EEENS1_21CollectiveEpilogueFwdINS6_IJSA_SA_SB_EEES9_SD_SF_Li256ELb1ELb0ELb0ELb0EEENS1_36VarlenDynamicPersistentTileSchedulerILi128ELi176ELi256ELi32ELb0ELb0ELb1ELb0ELb1ELb1EEEEEEEEEvNT_6ParamsE --------------------------
	.section	.nv.info._ZN7cutlass13device_kernelIN5flash11enable_sm90INS1_16FlashAttnFwdSm90INS1_25CollectiveMainloopFwdSm90ILi2EN4cute5tupleIJNS5_1CILi1EEES8_S8_EEENS6_IJNS7_ILi128EEENS7_ILi176EEESA_EEELi128ENS_10bfloat16_tEfNS_4arch4Sm90ELb0ELb0ELb0ELb1ELb0ELb0ELb0ELb1ELb1ELb0ELb0ELb0EEENS1_21CollectiveEpilogueFwdINS6_IJSA_SA_SB_EEES9_SD_SF_Li256ELb1ELb0ELb0ELb0EEENS1_36VarlenDynamicPersistentTileSchedulerILi128ELi176ELi256ELi32ELb0ELb0ELb1ELb0ELb1ELb1EEEEEEEEEvNT_6ParamsE,"",@"SHT_CUDA_INFO"
	.sectionflags	@""
	.align	4


	//----- nvinfo : EIATTR_CUDA_API_VERSION
	.align		4
        /*0000*/ 	.byte	0x04, 0x37
        /*0002*/ 	.short	(.L_985 - .L_984)
.L_984:
        /*0004*/ 	.word	0x00000082


	//----- nvinfo : EIATTR_KPARAM_INFO
	.align		4
.L_985:
        /*0008*/ 	.byte	0x04, 0x17
        /*000a*/ 	.short	(.L_987 - .L_986)
.L_986:
        /*000c*/ 	.word	0x00000000
        /*0010*/ 	.short	0x0000
        /*0012*/ 	.short	0x0070
        /*0014*/ 	.byte	0x00, 0xf0, 0x01, 0x28


	//----- nvinfo : EIATTR_SPARSE_MMA_MASK
	.align		4
.L_987:
        /*0018*/ 	.byte	0x03, 0x50
        /*001a*/ 	.short	0x0000


	//----- nvinfo : EIATTR_MAXREG_COUNT
	.align		4
        /*001c*/ 	.byte	0x03, 0x1b
        /*001e*/ 	.short	0x00a8


	//----- nvinfo : EIATTR_NUM_BARRIERS
	.align		4
        /*0020*/ 	.byte	0x02, 0x4c
        /*0022*/ 	.byte	0x10
	.zero		1


	//----- nvinfo : EIATTR_EXTERNS
	.align		4
        /*0024*/ 	.byte	0x04, 0x0f
        /*0026*/ 	.short	(.L_989 - .L_988)


	//   ....[0]....
	.align		4
.L_988:
        /*0028*/ 	.word	index@(__assertfail)


	//----- nvinfo : EIATTR_ANNOTATIONS
	.align		4
.L_989:
        /*002c*/ 	.byte	0x04, 0x55
        /*002e*/ 	.short	(.L_991 - .L_990)


	//   ....[0]....
.L_990:
        /* <DEDUP_REMOVED lines=39> */


	//----- nvinfo : EIATTR_MERCURY_ISA_VERSION
	.align		4
.L_991:
        /*0290*/ 	.byte	0x03, 0x5f
        /*0292*/ 	.short	0x0101


	//----- nvinfo : EIATTR_UNUSED_LOAD_BYTE_OFFSET
	.align		4
        /*0294*/ 	.byte	0x04, 0x44
        /*0296*/ 	.short	(.L_993 - .L_992)


	//   ....[0]....
.L_992:
        /*0298*/ 	.word	0x00000a60
        /*029c*/ 	.word	0x0000fff0


	//   ....[1]....
        /*02a0*/ 	.word	0x0000bd90
        /*02a4*/ 	.word	0x0000fff0


	//----- nvinfo : EIATTR_INT_WARP_WIDE_INSTR_OFFSETS
	.align		4
.L_993:
        /*02a8*/ 	.byte	0x04, 0x31
        /*02aa*/ 	.short	(.L_995 - .L_994)


	//   ....[0]....
.L_994:
        /*02ac*/ 	.word	0x00000150


	//   ....[1]....
        /*02b0*/ 	.word	0x000001f0


	//   ....[2]....
        /*02b4*/ 	.word	0x00000260


	//   ....[3]....
        /*02b8*/ 	.word	0x0000e9f0


	//   ....[4]....
        /*02bc*/ 	.word	0x0000ea80


	//   ....[5]....
        /*02c0*/ 	.word	0x0000ef00


	//   ....[6]....
        /*02c4*/ 	.word	0x0000ef30


	//   ....[7]....
        /*02c8*/ 	.word	0x0000f140


	//   ....[8]....
        /*02cc*/ 	.word	0x000112b0


	//   ....[9]....
        /*02d0*/ 	.word	0x00011340


	//----- nvinfo : EIATTR_COOP_GROUP_MASK_REGIDS
	.align		4
.L_995:
        /*02d4*/ 	.byte	0x04, 0x29
        /*02d6*/ 	.short	(.L_997 - .L_996)


	//   ....[0]....
.L_996:
        /*02d8*/ 	.word	0xffffffff


	//   ....[1]....
        /*02dc*/ 	.word	0xffffffff


	//   ....[2]....
        /*02e0*/ 	.word	0xffffffff


	//   ....[3]....
        /*02e4*/ 	.word	0xffffffff


	//   ....[4]....
        /*02e8*/ 	.word	0xffffffff


	//   ....[5]....
        /*02ec*/ 	.word	0xffffffff


	//   ....[6]....
        /*02f0*/ 	.word	0xffffffff


	//   ....[7]....
        /*02f4*/ 	.word	0xffffffff


	//   ....[8]....
        /*02f8*/ 	.word	0xffffffff


	//   ....[9]....
        /*02fc*/ 	.word	0xffffffff


	//   ....[10]....
        /*0300*/ 	.word	0xffffffff


	//   ....[11]....
        /*0304*/ 	.word	0xffffffff


	//   ....[12]....
        /*0308*/ 	.word	0xffffffff


	//   ....[13]....
        /*030c*/ 	.word	0xffffffff


	//   ....[14]....
        /*0310*/ 	.word	0xffffffff


	//   ....[15]....
        /*0314*/ 	.word	0xffffffff


	//   ....[16]....
        /*0318*/ 	.word	0xffffffff


	//   ....[17]....
        /*031c*/ 	.word	0xffffffff


	//   ....[18]....
        /*0320*/ 	.word	0xffffffff


	//   ....[19]....
        /*0324*/ 	.word	0xffffffff


	//   ....[20]....
        /*0328*/ 	.word	0xffffffff


	//   ....[21]....
        /*032c*/ 	.word	0xffffffff


	//   ....[22]....
        /*0330*/ 	.word	0xffffffff


	//   ....[23]....
        /*0334*/ 	.word	0xffffffff


	//   ....[24]....
        /*0338*/ 	.word	0xffffffff


	//   ....[25]....
        /*033c*/ 	.word	0xffffffff


	//   ....[26]....
        /*0340*/ 	.word	0xffffffff


	//   ....[27]....
        /*0344*/ 	.word	0xffffffff


	//   ....[28]....
        /*0348*/ 	.word	0xffffffff


	//   ....[29]....
        /*034c*/ 	.word	0xffffffff


	//   ....[30]....
        /*0350*/ 	.word	0xffffffff


	//   ....[31]....
        /*0354*/ 	.word	0xffffffff


	//   ....[32]....
        /*0358*/ 	.word	0xffffffff


	//   ....[33]....
        /*035c*/ 	.word	0xffffffff


	//   ....[34]....
        /*0360*/ 	.word	0xffffffff


	//   ....[35]....
        /*0364*/ 	.word	0xffffffff


	//   ....[36]....
        /*0368*/ 	.word	0xffffffff


	//   ....[37]....
        /*036c*/ 	.word	0xffffffff


	//   ....[38]....
        /*0370*/ 	.word	0xffffffff


	//   ....[39]....
        /*0374*/ 	.word	0xffffffff


	//   ....[40]....
        /*0378*/ 	.word	0xffffffff


	//   ....[41]....
        /*037c*/ 	.word	0xffffffff


	//   ....[42]....
        /*0380*/ 	.word	0xffffffff


	//   ....[43]....
        /*0384*/ 	.word	0xffffffff


	//   ....[44]....
        /*0388*/ 	.word	0xffffffff


	//   ....[45]....
        /*038c*/ 	.word	0xffffffff


	//   ....[46]....
        /*0390*/ 	.word	0xffffffff


	//   ....[47]....
        /*0394*/ 	.word	0xffffffff


	//   ....[48]....
        /*0398*/ 	.word	0xffffffff


	//   ....[49]....
        /*039c*/ 	.word	0xffffffff


	//   ....[50]....
        /*03a0*/ 	.word	0xffffffff


	//   ....[51]....
        /*03a4*/ 	.word	0xffffffff


	//   ....[52]....
        /*03a8*/ 	.word	0xffffffff


	//   ....[53]....
        /*03ac*/ 	.word	0xffffffff


	//   ....[54]....
        /*03b0*/ 	.word	0x0500000f


	//   ....[55]....
        /*03b4*/ 	.word	0x0500000f


	//   ....[56]....
        /*03b8*/ 	.word	0x0500000f


	//   ....[57]....
        /*03bc*/ 	.word	0x0500000f


	//   ....[58]....
        /*03c0*/ 	.word	0x0500000f


	//   ....[59]....
        /*03c4*/ 	.word	0x0500000f


	//   ....[60]....
        /*03c8*/ 	.word	0x0500000f


	//   ....[61]....
        /*03cc*/ 	.word	0x0500000f


	//   ....[62]....
        /*03d0*/ 	.word	0x0500000f


	//   ....[63]....
        /*03d4*/ 	.word	0x0500000f


	//   ....[64]....
        /*03d8*/ 	.word	0x0500000f


	//   ....[65]....
        /*03dc*/ 	.word	0x0500000f


	//   ....[66]....
        /*03e0*/ 	.word	0x0500000f


	//   ....[67]....
        /*03e4*/ 	.word	0x0500000f


	//   ....[68]....
        /*03e8*/ 	.word	0x0500000f


	//   ....[69]....
        /*03ec*/ 	.word	0x0500000f


	//   ....[70]....
        /*03f0*/ 	.word	0x0500000f


	//   ....[71]....
        /*03f4*/ 	.word	0x0500000f


	//   ....[72]....
        /*03f8*/ 	.word	0x0500000f


	//----- nvinfo : EIATTR_COOP_GROUP_INSTR_OFFSETS
	.align		4
.L_997:
        /*03fc*/ 	.byte	0x04, 0x28
        /*03fe*/ 	.short	(.L_999 - .L_998)


	//   ....[0]....
.L_998:
        /*0400*/ 	.word	0x00000060


	//   ....[1]....
        /*0404*/ 	.word	0x00000160


	//   ....[2]....
        /*0408*/ 	.word	0x00000210


	//   ....[3]....
        /*040c*/ 	.word	0x000003d0


	//   ....[4]....
        /*0410*/ 	.word	0x00000530


	//   ....[5]....
        /*0414*/ 	.word	0x00000650


	//   ....[6]....
        /*0418*/ 	.word	0x000007b0


	//   ....[7]....
        /*041c*/ 	.word	0x000012a0


	//   ....[8]....
        /*0420*/ 	.word	0x000048e0


	//   ....[9]....
        /*0424*/ 	.word	0x00004970


	//   ....[10]....
        /*0428*/ 	.word	0x00004f10


	//   ....[11]....
        /*042c*/ 	.word	0x00004fd0


	//   ....[12]....
        /*0430*/ 	.word	0x00009270


	//   ....[13]....
        /*0434*/ 	.word	0x000092a0


	//   ....[14]....
        /*0438*/ 	.word	0x00009d30


	//   ....[15]....
        /*043c*/ 	.word	0x00009de0


	//   ....[16]....
        /*0440*/ 	.word	0x0000b240


	//   ....[17]....
        /*0444*/ 	.word	0x0000b2a0


	//   ....[18]....
        /*0448*/ 	.word	0x0000b790


	//   ....[19]....
        /*044c*/ 	.word	0x0000b7a0


	//   ....[20]....
        /*0450*/ 	.word	0x0000db60


	//   ....[21]....
        /*0454*/ 	.word	0x0000dcf0


	//   ....[22]....
        /*0458*/ 	.word	0x0000dd20


	//   ....[23]....
        /*045c*/ 	.word	0x0000dd60


	//   ....[24]....
        /*0460*/ 	.word	0x0000ddc0


	//   ....[25]....
        /*0464*/ 	.word	0x0000de20


	//   ....[26]....
        /*0468*/ 	.word	0x0000de60


	//   ....[27]....
        /*046c*/ 	.word	0x0000e010


	//   ....[28]....
        /*0470*/ 	.word	0x0000e070


	//   ....[29]....
        /*0474*/ 	.word	0x0000e0b0


	//   ....[30]....
        /*0478*/ 	.word	0x0000e0f0


	//   ....[31]....
        /*047c*/ 	.word	0x0000e120


	//   ....[32]....
        /*0480*/ 	.word	0x0000e150


	//   ....[33]....
        /*0484*/ 	.word	0x0000e1e0


	//   ....[34]....
        /*0488*/ 	.word	0x0000e210


	//   ....[35]....
        /*048c*/ 	.word	0x0000e2a0


	//   ....[36]....
        /*0490*/ 	.word	0x00011760


	//   ....[37]....
        /*0494*/ 	.word	0x00011770


	//   ....[38]....
        /*0498*/ 	.word	0x00011880


	//   ....[39]....
        /*049c*/ 	.word	0x000118e0


	//   ....[40]....
        /*04a0*/ 	.word	0x00011920


	//   ....[41]....
        /*04a4*/ 	.word	0x00011960


	//   ....[42]....
        /*04a8*/ 	.word	0x00011990


	//   ....[43]....
        /*04ac*/ 	.word	0x000119c0


	//   ....[44]....
        /*04b0*/ 	.word	0x00011b50


	//   ....[45]....
        /*04b4*/ 	.word	0x00011bb0


	//   ....[46]....
        /*04b8*/ 	.word	0x00011bf0


	//   ....[47]....
        /*04bc*/ 	.word	0x00011c30


	//   ....[48]....
        /*04c0*/ 	.word	0x00011c60


	//   ....[49]....
        /*04c4*/ 	.word	0x00011c90


	//   ....[50]....
        /*04c8*/ 	.word	0x00011d50


	//   ....[51]....
        /*04cc*/ 	.word	0x00011d70


	//   ....[52]....
        /*04d0*/ 	.word	0x00011de0


	//   ....[53]....
        /*04d4*/ 	.word	0x00012230


	//   ....[54]....
        /*04d8*/ 	.word	0x00012710


	//   ....[55]....
        /*04dc*/ 	.word	0x00012b30


	//   ....[56]....
        /*04e0*/ 	.word	0x00012bc0


	//   ....[57]....
        /*04e4*/ 	.word	0x00012c60


	//   ....[58]....
        /*04e8*/ 	.word	0x00012d10


	//   ....[59]....
        /*04ec*/ 	.word	0x00012d90


	//   ....[60]....
        /*04f0*/ 	.word	0x00012e10


	//   ....[61]....
        /*04f4*/ 	.word	0x00012e90


	//   ....[62]....
        /*04f8*/ 	.word	0x00012f10


	//   ....[63]....
        /*04fc*/ 	.word	0x00012fa0


	//   ....[64]....
        /*0500*/ 	.word	0x00013050


	//   ....[65]....
        /*0504*/ 	.word	0x000130d0


	//   ....[66]....
        /*0508*/ 	.word	0x00013150


	//   ....[67]....
        /*050c*/ 	.word	0x000131d0


	//   ....[68]....
        /*0510*/ 	.word	0x00013250


	//   ....[69]....
        /*0514*/ 	.word	0x000132c0


	//   ....[70]....
        /*0518*/ 	.word	0x00013360


	//   ....[71]....
        /*051c*/ 	.word	0x000133f0


	//   ....[72]....
        /*0520*/ 	.word	0x00013510


	//----- nvinfo : EIATTR_REG_RECONFIG
	.align		4
.L_999:
        /*0524*/ 	.byte	0x01, 0x54
	.zero		2


	//----- nvinfo : EIATTR_SYSCALL_OFFSETS
	.align		4
        /*0528*/ 	.byte	0x04, 0x46
        /*052a*/ 	.short	(.L_1001 - .L_1000)


	//   ....[0]....
.L_1000:
        /*052c*/ 	.word	0x00001490


	//   ....[1]....
        /*0530*/ 	.word	0x0000ec10


	//   ....[2]....
        /*0534*/ 	.word	0x0000ed50


	//   ....[3]....
        /*0538*/ 	.word	0x0000ee50


	//----- nvinfo : EIATTR_MBARRIER_INSTR_OFFSETS
	.align		4
.L_1001:
        /*053c*/ 	.byte	0x04, 0x39
        /*053e*/ 	.short	(.L_1003 - .L_1002)


	//   ....[0]....
.L_1002:
        /*0540*/ 	.word	0x00000280
        /*0544*/ 	.word	0x000000ff
        /*0548*/ 	.word	0x00034800
        /*054c*/ 	.short	0x0100
        /*054e*/ 	.byte	0x08
	.zero		1


	//   ....[1]....
        /*0550*/ 	.word	0x00000290
        /*0554*/ 	.word	0x000000ff
        /*0558*/ 	.word	0x00034820
        /*055c*/ 	.short	0x0100
        /*055e*/ 	.byte	0x08
	.zero		1


	//   ....[2]....
        /*0560*/ 	.word	0x00000380
        /*0564*/ 	.word	0x000000ff
        /*0568*/ 	.word	0x00034830
        /*056c*/ 	.short	0x0100
        /*056e*/ 	.byte	0x08
	.zero		1


	//   ....[3]....
        /*0570*/ 	.word	0x00000390
        /*0574*/ 	.word	0x000000ff
        /*0578*/ 	.word	0x00034840
        /*057c*/ 	.short	0x0100
        /*057e*/ 	.byte	0x08
	.zero		1


	//   ....[4]....
        /*0580*/ 	.word	0x000003a0
        /*0584*/ 	.word	0x000000ff
        /*0588*/ 	.word	0x00034838
        /*058c*/ 	.short	0x0100
        /*058e*/ 	.byte	0x08
	.zero		1


	//   ....[5]....
        /*0590*/ 	.word	0x000003b0
        /*0594*/ 	.word	0x000000ff
        /*0598*/ 	.word	0x00034848
        /*059c*/ 	.short	0x0100
        /*059e*/ 	.byte	0x08
	.zero		1


	//   ....[6]....
        /*05a0*/ 	.word	0x000004e0
        /*05a4*/ 	.word	0x000000ff
        /*05a8*/ 	.word	0x00034850
        /*05ac*/ 	.short	0x0100
        /*05ae*/ 	.byte	0x08
	.zero		1


	//   ....[7]....
        /*05b0*/ 	.word	0x000004f0
        /*05b4*/ 	.word	0x000000ff
        /*05b8*/ 	.word	0x00034860
        /*05bc*/ 	.short	0x0100
        /*05be*/ 	.byte	0x08
	.zero		1


	//   ....[8]....
        /*05c0*/ 	.word	0x00000500
        /*05c4*/ 	.word	0x000000ff
        /*05c8*/ 	.word	0x00034858
        /*05cc*/ 	.short	0x0100
        /*05ce*/ 	.byte	0x08
	.zero		1


	//   ....[9]....
        /*05d0*/ 	.word	0x00000510
        /*05d4*/ 	.word	0x000000ff
        /*05d8*/ 	.word	0x00034868
        /*05dc*/ 	.short	0x0100
        /*05de*/ 	.byte	0x08
	.zero		1


	//   ....[10]....
        /*05e0*/ 	.word	0x00000600
        /*05e4*/ 	.word	0x000000ff
        /*05e8*/ 	.word	0x00034870
        /*05ec*/ 	.short	0x0100
        /*05ee*/ 	.byte	0x06
	.zero		1


	//   ....[11]....
        /*05f0*/ 	.word	0x00000610
        /*05f4*/ 	.word	0x000000ff
        /*05f8*/ 	.word	0x00034880
        /*05fc*/ 	.short	0x0100
        /*05fe*/ 	.byte	0x06
	.zero		1


	//   ....[12]....
        /*0600*/ 	.word	0x00000620
        /*0604*/ 	.word	0x000000ff
        /*0608*/ 	.word	0x00034878
        /*060c*/ 	.short	0x0100
        /*060e*/ 	.byte	0x06
	.zero		1


	//   ....[13]....
        /*0610*/ 	.word	0x00000630
        /*0614*/ 	.word	0x000000ff
        /*0618*/ 	.word	0x00034888
        /*061c*/ 	.short	0x0100
        /*061e*/ 	.byte	0x06
	.zero		1


	//   ....[14]....
        /*0620*/ 	.word	0x00000760
        /*0624*/ 	.word	0x000000ff
        /*0628*/ 	.word	0x00034890
        /*062c*/ 	.short	0x0100
        /*062e*/ 	.byte	0x08
	.zero		1


	//   ....[15]....
        /*0630*/ 	.word	0x00000770
        /*0634*/ 	.word	0x000000ff
        /*0638*/ 	.word	0x000348a0
        /*063c*/ 	.short	0x0100
        /*063e*/ 	.byte	0x08
	.zero		1


	//   ....[16]....
        /*0640*/ 	.word	0x00000780
        /*0644*/ 	.word	0x000000ff
        /*0648*/ 	.word	0x00034898
        /*064c*/ 	.short	0x0100
        /*064e*/ 	.byte	0x08
	.zero		1


	//   ....[17]....
        /*0650*/ 	.word	0x00000790
        /*0654*/ 	.word	0x000000ff
        /*0658*/ 	.word	0x000348a8
        /*065c*/ 	.short	0x0100
        /*065e*/ 	.byte	0x08
	.zero		1


	//   ....[18]....
        /*0660*/ 	.word	0x000008c0
        /*0664*/ 	.word	0x000000ff
        /*0668*/ 	.word	0x000348b0
        /*066c*/ 	.short	0x0100
        /*066e*/ 	.byte	0x08
	.zero		1


	//   ....[19]....
        /*0670*/ 	.word	0x000008d0
        /*0674*/ 	.word	0x000000ff
        /*0678*/ 	.word	0x000348c0
        /*067c*/ 	.short	0x0100
        /*067e*/ 	.byte	0x08
	.zero		1


	//   ....[20]....
        /*0680*/ 	.word	0x000008e0
        /*0684*/ 	.word	0x000000ff
        /*0688*/ 	.word	0x000348b8
        /*068c*/ 	.short	0x0100
        /*068e*/ 	.byte	0x08
	.zero		1


	//   ....[21]....
        /*0690*/ 	.word	0x000008f0
        /*0694*/ 	.word	0x000000ff
        /*0698*/ 	.word	0x000348c8
        /*069c*/ 	.short	0x0100
        /*069e*/ 	.byte	0x08
	.zero		1


	//   ....[22]....
        /*06a0*/ 	.word	0x00001540
        /*06a4*/ 	.word	0x00000000
        /*06a8*/ 	.word	0x00034800
        /*06ac*/ 	.short	0x010a
        /*06ae*/ 	.byte	0x3f
	.zero		1


	//   ....[23]....
        /*06b0*/ 	.word	0x000015b0
        /*06b4*/ 	.word	0x0000000c
        /*06b8*/ 	.word	0x00034830
        /*06bc*/ 	.short	0x010a
        /*06be*/ 	.byte	0x3f
	.zero		1


	//   ....[24]....
        /*06c0*/ 	.word	0x00001620
        /*06c4*/ 	.word	0x0000000c
        /*06c8*/ 	.word	0x00034830
        /*06cc*/ 	.short	0x010a
        /*06ce*/ 	.byte	0x3f
	.zero		1


	//   ....[25]....
        /*06d0*/ 	.word	0x00005870
        /*06d4*/ 	.word	0x0000000d
        /*06d8*/ 	.word	0x00000000
        /*06dc*/ 	.short	0x0101
        /*06de*/ 	.byte	0x3f
	.zero		1


	//   ....[26]....
        /*06e0*/ 	.word	0x000066a0
        /*06e4*/ 	.word	0x00000000
        /*06e8*/ 	.word	0x00034830
        /*06ec*/ 	.short	0x010a
        /*06ee*/ 	.byte	0x3f
	.zero		1


	//   ....[27]....
        /*06f0*/ 	.word	0x000066e0
        /*06f4*/ 	.word	0x00000000
        /*06f8*/ 	.word	0x00034830
        /*06fc*/ 	.short	0x010a
        /*06fe*/ 	.byte	0x3f
	.zero		1


	//   ....[28]....
        /*0700*/ 	.word	0x00008dc0
        /*0704*/ 	.word	0x000000ff
        /*0708*/ 	.word	0x00034850
        /*070c*/ 	.short	0x010a
        /*070e*/ 	.byte	0x06
	.zero		1


	//   ....[29]....
        /*0710*/ 	.word	0x00008e00
        /*0714*/ 	.word	0x000000ff
        /*0718*/ 	.word	0x00034850
        /*071c*/ 	.short	0x010a
        /*071e*/ 	.byte	0x06
	.zero		1


	//   ....[30]....
        /*0720*/ 	.word	0x0000a420
        /*0724*/ 	.word	0x00000086
        /*0728*/ 	.word	0x00000000
        /*072c*/ 	.short	0x0101
        /*072e*/ 	.byte	0x3f
	.zero		1


	//   ....[31]....
        /*0730*/ 	.word	0x0000a5a0
        /*0734*/ 	.word	0x00000083
        /*0738*/ 	.word	0x00000000
        /*073c*/ 	.short	0x0101
        /*073e*/ 	.byte	0x3f
	.zero		1


	//   ....[32]....
        /*0740*/ 	.word	0x0000b1a0
        /*0744*/ 	.word	0x00000008
        /*0748*/ 	.word	0x00034850
        /*074c*/ 	.short	0x010a
        /*074e*/ 	.byte	0x3f
	.zero		1


	//   ....[33]....
        /*0750*/ 	.word	0x0000b1e0
        /*0754*/ 	.word	0x00000008
        /*0758*/ 	.word	0x00034850
        /*075c*/ 	.short	0x010a
        /*075e*/ 	.byte	0x3f
	.zero		1


	//   ....[34]....
        /*0760*/ 	.word	0x0000b9b0
        /*0764*/ 	.word	0x00000007
        /*0768*/ 	.word	0x00000000
        /*076c*/ 	.short	0x0101
        /*076e*/ 	.byte	0x3f
	.zero		1


	//   ....[35]....
        /*0770*/ 	.word	0x0000cb70
        /*0774*/ 	.word	0x00000016
        /*0778*/ 	.word	0x00000000
        /*077c*/ 	.short	0x0101
        /*077e*/ 	.byte	0x3f
	.zero		1


	//   ....[36]....
        /*0780*/ 	.word	0x0000f4a0
        /*0784*/ 	.word	0x00000008
        /*0788*/ 	.word	0x00034840
        /*078c*/ 	.short	0x010a
        /*078e*/ 	.byte	0x3f
	.zero		1


	//   ....[37]....
        /*0790*/ 	.word	0x0000f970
        /*0794*/ 	.word	0x00000009
        /*0798*/ 	.word	0x00034820
        /*079c*/ 	.short	0x010a
        /*079e*/ 	.byte	0x3f
	.zero		1


	//   ....[38]....
        /*07a0*/ 	.word	0x0000fcb0
        /*07a4*/ 	.word	0x00000002
        /*07a8*/ 	.word	0x00034840
        /*07ac*/ 	.short	0x010a
        /*07ae*/ 	.byte	0x3f
	.zero		1


	//   ....[39]....
        /*07b0*/ 	.word	0x0000ff70
        /*07b4*/ 	.word	0x00000003
        /*07b8*/ 	.word	0x00000060
        /*07bc*/ 	.short	0x010a
        /*07be*/ 	.byte	0x3f
	.zero		1


	//   ....[40]....
        /*07c0*/ 	.word	0x00010540
        /*07c4*/ 	.word	0x00000002
        /*07c8*/ 	.word	0x00034840
        /*07cc*/ 	.short	0x010a
        /*07ce*/ 	.byte	0x3f
	.zero		1


	//   ....[41]....
        /*07d0*/ 	.word	0x00010800
        /*07d4*/ 	.word	0x00000002
        /*07d8*/ 	.word	0x00000060
        /*07dc*/ 	.short	0x010a
        /*07de*/ 	.byte	0x3f
	.zero		1


	//   ....[42]....
        /*07e0*/ 	.word	0x00010cd0
        /*07e4*/ 	.word	0x00000002
        /*07e8*/ 	.word	0x00034840
        /*07ec*/ 	.short	0x010a
        /*07ee*/ 	.byte	0x3f
	.zero		1


	//   ....[43]....
        /*07f0*/ 	.word	0x00010f90
        /*07f4*/ 	.word	0x00000002
        /*07f8*/ 	.word	0x00000060
        /*07fc*/ 	.short	0x010a
        /*07fe*/ 	.byte	0x3f
	.zero		1


	//   ....[44]....
        /*0800*/ 	.word	0x00011400
        /*0804*/ 	.word	0x00000003
        /*0808*/ 	.word	0x00034860
        /*080c*/ 	.short	0x010a
        /*080e*/ 	.byte	0x3f
	.zero		1


	//   ....[45]....
        /*0810*/ 	.word	0x000121b0
        /*0814*/ 	.word	0x00000000
        /*0818*/ 	.word	0x00034820
        /*081c*/ 	.short	0x010a
        /*081e*/ 	.byte	0x3f
	.zero		1


	//   ....[46]....
        /*0820*/ 	.word	0x00012370
        /*0824*/ 	.word	0x00000006
        /*0828*/ 	.word	0x00000000
        /*082c*/ 	.short	0x010a
        /*082e*/ 	.byte	0x3f
	.zero		1


	//   ....[47]....
        /*0830*/ 	.word	0x000123e0
        /*0834*/ 	.word	0x00000007
        /*0838*/ 	.word	0x00000000
        /*083c*/ 	.short	0x010a
        /*083e*/ 	.byte	0x3f
	.zero		1


	//   ....[48]....
        /*0840*/ 	.word	0x00012450
        /*0844*/ 	.word	0x00000004
        /*0848*/ 	.word	0x00000000
        /*084c*/ 	.short	0x010a
        /*084e*/ 	.byte	0x3f
	.zero		1


	//   ....[49]....
        /*0850*/ 	.word	0x00012480
        /*0854*/ 	.word	0x00000003
        /*0858*/ 	.word	0x00000000
        /*085c*/ 	.short	0x010a
        /*085e*/ 	.byte	0x3f
	.zero		1


	//   ....[50]....
        /*0860*/ 	.word	0x000124e0
        /*0864*/ 	.word	0x00000000
        /*0868*/ 	.word	0x00034800
        /*086c*/ 	.short	0x010a
        /*086e*/ 	.byte	0x3f
	.zero		1


	//   ....[51]....
        /*0870*/ 	.word	0x00012530
        /*0874*/ 	.word	0x0000000c
        /*0878*/ 	.word	0x00034830
        /*087c*/ 	.short	0x010a
        /*087e*/ 	.byte	0x3f
	.zero		1


	//   ....[52]....
        /*0880*/ 	.word	0x00012580
        /*0884*/ 	.word	0x00000000
        /*0888*/ 	.word	0x00034830
        /*088c*/ 	.short	0x010a
        /*088e*/ 	.byte	0x3f
	.zero		1


	//   ....[53]....
        /*0890*/ 	.word	0x000125e0
        /*0894*/ 	.word	0x0000000b
        /*0898*/ 	.word	0x00034850
        /*089c*/ 	.short	0x010a
        /*089e*/ 	.byte	0x3f
	.zero		1


	//   ....[54]....
        /*08a0*/ 	.word	0x00012630
        /*08a4*/ 	.word	0x00000008
        /*08a8*/ 	.word	0x00034850
        /*08ac*/ 	.short	0x010a
        /*08ae*/ 	.byte	0x3f
	.zero		1


	//   ....[55]....
        /*08b0*/ 	.word	0x000127d0
        /*08b4*/ 	.word	0x00000008
        /*08b8*/ 	.word	0x00034840
        /*08bc*/ 	.short	0x010a
        /*08be*/ 	.byte	0x3f
	.zero		1


	//   ....[56]....
        /*08c0*/ 	.word	0x00012850
        /*08c4*/ 	.word	0x00000008
        /*08c8*/ 	.word	0x00034820
        /*08cc*/ 	.short	0x010a
        /*08ce*/ 	.byte	0x3f
	.zero		1


	//   ....[57]....
        /*08d0*/ 	.word	0x000128a0
        /*08d4*/ 	.word	0x00000002
        /*08d8*/ 	.word	0x00034840
        /*08dc*/ 	.short	0x010a
        /*08de*/ 	.byte	0x3f
	.zero		1


	//   ....[58]....
        /*08e0*/ 	.word	0x000128f0
        /*08e4*/ 	.word	0x00000003
        /*08e8*/ 	.word	0x00000060
        /*08ec*/ 	.short	0x010a
        /*08ee*/ 	.byte	0x3f
	.zero		1


	//   ....[59]....
        /*08f0*/ 	.word	0x00012940
        /*08f4*/ 	.word	0x00000002
        /*08f8*/ 	.word	0x00034840
        /*08fc*/ 	.short	0x010a
        /*08fe*/ 	.byte	0x3f
	.zero		1


	//   ....[60]....
        /*0900*/ 	.word	0x00012990
        /*0904*/ 	.word	0x00000002
        /*0908*/ 	.word	0x00000060
        /*090c*/ 	.short	0x010a
        /*090e*/ 	.byte	0x3f
	.zero		1


	//   ....[61]....
        /*0910*/ 	.word	0x000129e0
        /*0914*/ 	.word	0x00000002
        /*0918*/ 	.word	0x00034840
        /*091c*/ 	.short	0x010a
        /*091e*/ 	.byte	0x3f
	.zero		1


	//   ....[62]....
        /*0920*/ 	.word	0x00012a30
        /*0924*/ 	.word	0x00000002
        /*0928*/ 	.word	0x00000060
        /*092c*/ 	.short	0x010a
        /*092e*/ 	.byte	0x3f
	.zero		1


	//   ....[63]....
        /*0930*/ 	.word	0x00012a80
        /*0934*/ 	.word	0x00000003
        /*0938*/ 	.word	0x00034860
        /*093c*/ 	.short	0x010a
        /*093e*/ 	.byte	0x3f
	.zero		1


	//   ....[64]....
        /*0940*/ 	.word	0x00013430
        /*0944*/ 	.word	0x00000000
        /*0948*/ 	.word	0x00034820
        /*094c*/ 	.short	0x010a
        /*094e*/ 	.byte	0x3f
	.zero		1


	//   ....[65]....
        /*0950*/ 	.word	0x000135d0
        /*0954*/ 	.word	0x00000006
        /*0958*/ 	.word	0x00000000
        /*095c*/ 	.short	0x010a
        /*095e*/ 	.byte	0x3f
	.zero		1


	//   ....[66]....
        /*0960*/ 	.word	0x00013620
        /*0964*/ 	.word	0x00000007
        /*0968*/ 	.word	0x00000000
        /*096c*/ 	.short	0x010a
        /*096e*/ 	.byte	0x3f
	.zero		1


	//   ....[67]....
        /*0970*/ 	.word	0x00013670
        /*0974*/ 	.word	0x00000004
        /*0978*/ 	.word	0x00000000
        /*097c*/ 	.short	0x010a
        /*097e*/ 	.byte	0x3f
	.zero		1


	//----- nvinfo : EIATTR_NUM_MBARRIERS
	.align		4
.L_1003:
        /*0980*/ 	.byte	0x03, 0x38
        /*0982*/ 	.short	0x0016


	//----- nvinfo : EIATTR_EXIT_INSTR_OFFSETS
	.align		4
        /*0984*/ 	.byte	0x04, 0x1c
        /*0986*/ 	.short	(.L_1005 - .L_1004)


	//   ....[0]....
.L_1004:
        /*0988*/ 	.word	0x00000aa0


	//   ....[1]....
        /*098c*/ 	.word	0x0000db20


	//   ....[2]....
        /*0990*/ 	.word	0x0000db80


	//   ....[3]....
        /*0994*/ 	.word	0x000124d0


	//----- nvinfo : EIATTR_MAX_THREADS
	.align		4
.L_1005:
        /*0998*/ 	.byte	0x04, 0x05
        /*099a*/ 	.short	(.L_1007 - .L_1006)
.L_1006:
        /*099c*/ 	.word	0x00000180
        /*09a0*/ 	.word	0x00000001
        /*09a4*/ 	.word	0x00000001


	//----- nvinfo : EIATTR_CRS_STACK_SIZE
	.align		4
.L_1007:
        /*09a8*/ 	.byte	0x04, 0x1e
        /*09aa*/ 	.short	(.L_1009 - .L_1008)
.L_1008:
        /*09ac*/ 	.word	0x00000000


	//----- nvinfo : EIATTR_CBANK_PARAM_SIZE
	.align		4
.L_1009:
        /*09b0*/ 	.byte	0x03, 0x19
        /*09b2*/ 	.short	0x0a70


	//----- nvinfo : EIATTR_PARAM_CBANK
	.align		4
        /*09b4*/ 	.byte	0x04, 0x0a
        /*09b6*/ 	.short	(.L_1011 - .L_1010)
	.align		4
.L_1010:
        /*09b8*/ 	.word	index@(.nv.constant0._ZN7cutlass13device_kernelIN5flash11enable_sm90INS1_16FlashAttnFwdSm90INS1_25CollectiveMainloopFwdSm90ILi2EN4cute5tupleIJNS5_1CILi1EEES8_S8_EEENS6_IJNS7_ILi128EEENS7_ILi176EEESA_EEELi128ENS_10bfloat16_tEfNS_4arch4Sm90ELb0ELb0ELb0ELb1ELb0ELb0ELb0ELb1ELb1ELb0ELb0ELb0EEENS1_21CollectiveEpilogueFwdINS6_IJSA_SA_SB_EEES9_SD_SF_Li256ELb1ELb0ELb0ELb0EEENS1_36VarlenDynamicPersistentTileSchedulerILi128ELi176ELi256ELi32ELb0ELb0ELb1ELb0ELb1ELb1EEEEEEEEEvNT_6ParamsE)
        /*09bc*/ 	.short	0x0210
        /*09be*/ 	.short	0x0a70


	//----- nvinfo : EIATTR_SW_WAR
	.align		4
.L_1011:
        /*09c0*/ 	.byte	0x04, 0x36
        /*09c2*/ 	.short	(.L_1013 - .L_1012)
.L_1012:
        /*09c4*/ 	.word	0x00000008
.L_1013:


//--------------------- .nv.info._ZN7cutlass13device_kernelIN5flash11enable_sm90INS1_16FlashAttnFwdSm90INS1_25CollectiveMainloopFwdSm90ILi2EN4cute5tupleIJNS5_1CILi1EEES8_S8_EEENS6_IJNS7_ILi128EEENS7_ILi176EEESA_EEELi128ENS_10bfloat16_tEfNS_4arch4Sm90ELb0ELb0ELb0ELb1ELb0ELb1ELb0ELb1ELb1ELb0ELb0ELb0EEENS1_21CollectiveEpilogueFwdINS6_IJSA_SA_SB_EEES9_SD_SF_Li256ELb1ELb0ELb0ELb0EEENS1_36VarlenDynamicPersistentTileSchedulerILi128ELi176ELi256ELi32ELb0ELb0ELb1ELb0ELb1ELb1EEEEEEEEEvNT_6ParamsE --------------------------
	.section	.nv.info._ZN7cutlass13device_kernelIN5flash11enable_sm90INS1_16FlashAttnFwdSm90INS1_25CollectiveMainloopFwdSm90ILi2EN4cute5tupleIJNS5_1CILi1EEES8_S8_EEENS6_IJNS7_ILi128EEENS7_ILi176EEESA_EEELi128ENS_10bfloat16_tEfNS_4arch4Sm90ELb0ELb0ELb0ELb1ELb0ELb1ELb0ELb1ELb1ELb0ELb0ELb0EEENS1_21CollectiveEpilogueFwdINS6_IJSA_SA_SB_EEES9_SD_SF_Li256ELb1ELb0ELb0ELb0EEENS1_36VarlenDynamicPersistentTileSchedulerILi128ELi176ELi256ELi32ELb0ELb0ELb1ELb0ELb1ELb1EEEEEEEEEvNT_6ParamsE,"",@"SHT_CUDA_INFO"
	.sectionflags	@""
	.align	4


	//----- nvinfo : EIATTR_CUDA_API_VERSION
	.align		4
        /*0000*/ 	.byte	0x04, 0x37
        /*0002*/ 	.short	(.L_1015 - .L_1014)
.L_1014:
        /*0004*/ 	.word	0x00000082


	//----- nvinfo : EIATTR_KPARAM_INFO
	.align		4
.L_1015:
        /*0008*/ 	.byte	0x04, 0x17
        /*000a*/ 	.short	(.L_1017 - .L_1016)
.L_1016:
        /*000c*/ 	.word	0x00000000
        /*0010*/ 	.short	0x0000
        /*0012*/ 	.short	0x0070
        /*0014*/ 	.byte	0x00, 0xf0, 0x01, 0x28


	//----- nvinfo : EIATTR_SPARSE_MMA_MASK
	.align		4
.L_1017:
        /*0018*/ 	.byte	0x03, 0x50
        /*001a*/ 	.short	0x0000


	//----- nvinfo : EIATTR_MAXREG_COUNT
	.align		4
        /*001c*/ 	.byte	0x03, 0x1b
        /*001e*/ 	.short	0x00a8


	//----- nvinfo : EIATTR_NUM_BARRIERS
	.align		4
        /*0020*/ 	.byte	0x02, 0x4c
        /*0022*/ 	.byte	0x10
	.zero		1


	//----- nvinfo : EIATTR_EXTERNS
	.align		4
        /*0024*/ 	.byte	0x04, 0x0f
        /*0026*/ 	.short	(.L_1019 - .L_1018)


	//   ....[0]....
	.align		4
.L_1018:
        /*0028*/ 	.word	index@(__assertfail)


	//----- nvinfo : EIATTR_ANNOTATIONS
	.align		4
.L_1019:
        /*002c*/ 	.byte	0x04, 0x55
        /*002e*/ 	.short	(.L_1021 - .L_1020)


	//   ....[0]....
.L_1020:
        /* <DEDUP_REMOVED lines=115> */


	//----- nvinfo : EIATTR_MERCURY_ISA_VERSION
	.align		4
.L_1021:
        /*0750*/ 	.byte	0x03, 0x5f
        /*0752*/ 	.short	0x0101


	//----- nvinfo : EIATTR_UNUSED_LOAD_BYTE_OFFSET
	.align		4
        /*0754*/ 	.byte	0x04, 0x44
        /*0756*/ 	.short	(.L_1023 - .L_1022)


	//   ....[0]....
.L_1022:
        /*0758*/ 	.word	0x00000af0
        /*075c*/ 	.word	0x0000fff0


	//   ....[1]....
        /*0760*/ 	.word	0x0001ca70
        /*0764*/ 	.word	0x0000fff0


	//----- nvinfo : EIATTR_INT_WARP_WIDE_INSTR_OFFSETS
	.align		4
.L_1023:
        /*0768*/ 	.byte	0x04, 0x31
        /*076a*/ 	.short	(.L_1025 - .L_1024)


	//   ....[0]....
.L_1024:
        /*076c*/ 	.word	0x000001c0


	//   ....[1]....
        /*0770*/ 	.word	0x00000200


	//   ....[2]....
        /*0774*/ 	.word	0x00000270


	//   ....[3]....
        /*0778*/ 	.word	0x00020860


	//   ....[4]....
        /*077c*/ 	.word	0x00020900


	//   ....[5]....
        /*0780*/ 	.word	0x00020d90


	//   ....[6]....
        /*0784*/ 	.word	0x00020dc0


	//   ....[7]....
        /*0788*/ 	.word	0x00020fd0


	//   ....[8]....
        /*078c*/ 	.word	0x00023220


	//   ....[9]....
        /*0790*/ 	.word	0x000232c0


	//----- nvinfo : EIATTR_COOP_GROUP_MASK_REGIDS
	.align		4
.L_1025:
        /*0794*/ 	.byte	0x04, 0x29
        /*0796*/ 	.short	(.L_1027 - .L_1026)


	//   ....[0]....
.L_1026:
        /*0798*/ 	.word	0xffffffff


	//   ....[1]....
        /*079c*/ 	.word	0xffffffff


	//   ....[2]....
        /*07a0*/ 	.word	0xffffffff


	//   ....[3]....
        /*07a4*/ 	.word	0xffffffff


	//   ....[4]....
        /*07a8*/ 	.word	0xffffffff


	//   ....[5]....
        /*07ac*/ 	.word	0xffffffff


	//   ....[6]....
        /*07b0*/ 	.word	0xffffffff


	//   ....[7]....
        /*07b4*/ 	.word	0xffffffff


	//   ....[8]....
        /*07b8*/ 	.word	0xffffffff


	//   ....[9]....
        /*07bc*/ 	.word	0xffffffff


	//   ....[10]....
        /*07c0*/ 	.word	0xffffffff


	//   ....[11]....
        /*07c4*/ 	.word	0xffffffff


	//   ....[12]....
        /*07c8*/ 	.word	0xffffffff


	//   ....[13]....
        /*07cc*/ 	.word	0xffffffff


	//   ....[14]....
        /*07d0*/ 	.word	0xffffffff


	//   ....[15]....
        /*07d4*/ 	.word	0xffffffff


	//   ....[16]....
        /*07d8*/ 	.word	0xffffffff


	//   ....[17]....
        /*07dc*/ 	.word	0xffffffff


	//   ....[18]....
        /*07e0*/ 	.word	0xffffffff


	//   ....[19]....
        /*07e4*/ 	.word	0xffffffff


	//   ....[20]....
        /*07e8*/ 	.word	0xffffffff


	//   ....[21]....
        /*07ec*/ 	.word	0xffffffff


	//   ....[22]....
        /*07f0*/ 	.word	0xffffffff


	//   ....[23]....
        /*07f4*/ 	.word	0xffffffff


	//   ....[24]....
        /*07f8*/ 	.word	0xffffffff


	//   ....[25]....
        /*07fc*/ 	.word	0xffffffff


	//   ....[26]....
        /*0800*/ 	.word	0xffffffff


	//   ....[27]....
        /*0804*/ 	.word	0xffffffff


	//   ....[28]....
        /*0808*/ 	.word	0xffffffff


	//   ....[29]....
        /*080c*/ 	.word	0xffffffff


	//   ....[30]....
        /*0810*/ 	.word	0xffffffff


	//   ....[31]....
        /*0814*/ 	.word	0xffffffff


	//   ....[32]....
        /*0818*/ 	.word	0xffffffff


	//   ....[33]....
        /*081c*/ 	.word	0xffffffff


	//   ....[34]....
        /*0820*/ 	.word	0xffffffff


	//   ....[35]....
        /*0824*/ 	.word	0xffffffff


	//   ....[36]....
        /*0828*/ 	.word	0xffffffff


	//   ....[37]....
        /*082c*/ 	.word	0xffffffff


	//   ....[38]....
        /*0830*/ 	.word	0xffffffff


	//   ....[39]....
        /*0834*/ 	.word	0xffffffff


	//   ....[40]....
        /*0838*/ 	.word	0xffffffff


	//   ....[41]....
        /*083c*/ 	.word	0xffffffff


	//   ....[42]....
        /*0840*/ 	.word	0xffffffff


	//   ....[43]....
        /*0844*/ 	.word	0xffffffff


	//   ....[44]....
        /*0848*/ 	.word	0xffffffff


	//   ....[45]....
        /*084c*/ 	.word	0xffffffff


	//   ....[46]....
        /*0850*/ 	.word	0xffffffff


	//   ....[47]....
        /*0854*/ 	.word	0xffffffff


	//   ....[48]....
        /*0858*/ 	.word	0xffffffff


	//   ....[49]....
        /*085c*/ 	.word	0xffffffff


	//   ....[50]....
        /*0860*/ 	.word	0xffffffff


	//   ....[51]....
        /*0864*/ 	.word	0xffffffff


	//   ....[52]....
        /*0868*/ 	.word	0xffffffff


	//   ....[53]....
        /*086c*/ 	.word	0xffffffff


	//   ....[54]....
        /*0870*/ 	.word	0x0500000f


	//   ....[55]....
        /*0874*/ 	.word	0x0500000f


	//   ....[56]....
        /*0878*/ 	.word	0x0500000f


	//   ....[57]....
        /*087c*/ 	.word	0x0500000f


	//   ....[58]....
        /*0880*/ 	.word	0x0500000f


	//   ....[59]....
        /*0884*/ 	.word	0x0500000f


	//   ....[60]....
        /*0888*/ 	.word	0x0500000f


	//   ....[61]....
        /*088c*/ 	.word	0x0500000f


	//   ....[62]....
        /*0890*/ 	.word	0x0500000f


	//   ....[63]....
        /*0894*/ 	.word	0x0500000f


	//   ....[64]....
        /*0898*/ 	.word	0x0500000f


	//   ....[65]....
        /*089c*/ 	.word	0x0500000f


	//   ....[66]....
        /*08a0*/ 	.word	0x0500000f


	//   ....[67]....
        /*08a4*/ 	.word	0x0500000f


	//   ....[68]....
        /*08a8*/ 	.word	0x0500000f


	//   ....[69]....
        /*08ac*/ 	.word	0x0500000f


	//   ....[70]....
        /*08b0*/ 	.word	0x0500000f


	//   ....[71]....
        /*08b4*/ 	.word	0x0500000f


	//   ....[72]....
        /*08b8*/ 	.word	0x0500000f


	//   ....[73]....
        /*08bc*/ 	.word	0x0500000f


	//   ....[74]....
        /*08c0*/ 	.word	0x0500000f


	//   ....[75]....
        /*08c4*/ 	.word	0x0500000f


	//   ....[76]....
        /*08c8*/ 	.word	0x0500000f


	//   ....[77]....
        /*08cc*/ 	.word	0x0500000f


	//   ....[78]....
        /*08d0*/ 	.word	0x0500000f


	//   ....[79]....
        /*08d4*/ 	.word	0x0500000f


	//   ....[80]....
        /*08d8*/ 	.word	0x0500000f


	//   ....[81]....
        /*08dc*/ 	.word	0x0500000f


	//   ....[82]....
        /*08e0*/ 	.word	0x0500000f


	//----- nvinfo : EIATTR_COOP_GROUP_INSTR_OFFSETS
	.align		4
.L_1027:
        /*08e4*/ 	.byte	0x04, 0x28
        /*08e6*/ 	.short	(.L_1029 - .L_1028)


	//   ....[0]....
.L_1028:
        /*08e8*/ 	.word	0x00000070


	//   ....[1]....
        /*08ec*/ 	.word	0x000001d0


	//   ....[2]....
        /*08f0*/ 	.word	0x00000220


	//   ....[3]....
        /*08f4*/ 	.word	0x00000450


	//   ....[4]....
        /*08f8*/ 	.word	0x000005b0


	//   ....[5]....
        /*08fc*/ 	.word	0x000006d0


	//   ....[6]....
        /*0900*/ 	.word	0x00000830


	//   ....[7]....
        /*0904*/ 	.word	0x0000c7c0


	//   ....[8]....
        /*0908*/ 	.word	0x00014700


	//   ....[9]....
        /*090c*/ 	.word	0x000147d0


	//   ....[10]....
        /*0910*/ 	.word	0x00014ad0


	//   ....[11]....
        /*0914*/ 	.word	0x00014ca0


	//   ....[12]....
        /*0918*/ 	.word	0x00019e50


	//   ....[13]....
        /*091c*/ 	.word	0x00019e70


	//   ....[14]....
        /*0920*/ 	.word	0x0001a850


	//   ....[15]....
        /*0924*/ 	.word	0x0001a8e0


	//   ....[16]....
        /*0928*/ 	.word	0x0001bf30


	//   ....[17]....
        /*092c*/ 	.word	0x0001c3a0


	//   ....[18]....
        /*0930*/ 	.word	0x0001c3e0


	//   ....[19]....
        /*0934*/ 	.word	0x0001c3f0


	//   ....[20]....
        /*0938*/ 	.word	0x0001ea00


	//   ....[21]....
        /*093c*/ 	.word	0x0001eba0


	//   ....[22]....
        /*0940*/ 	.word	0x0001ebd0


	//   ....[23]....
        /*0944*/ 	.word	0x0001ec10


	//   ....[24]....
        /*0948*/ 	.word	0x0001ec70


	//   ....[25]....
        /*094c*/ 	.word	0x0001ecd0


	//   ....[26]....
        /*0950*/ 	.word	0x0001ed20


	//   ....[27]....
        /*0954*/ 	.word	0x0001eee0


	//   ....[28]....
        /*0958*/ 	.word	0x0001ef40


	//   ....[29]....
        /*095c*/ 	.word	0x0001ef80


	//   ....[30]....
        /*0960*/ 	.word	0x0001efc0


	//   ....[31]....
        /*0964*/ 	.word	0x0001eff0


	//   ....[32]....
        /*0968*/ 	.word	0x0001f020


	//   ....[33]....
        /*096c*/ 	.word	0x0001f0c0


	//   ....[34]....
        /*0970*/ 	.word	0x0001f0f0


	//   ....[35]....
        /*0974*/ 	.word	0x0001f180


	//   ....[36]....
        /*0978*/ 	.word	0x00023710


	//   ....[37]....
        /*097c*/ 	.word	0x00023720


	//   ....[38]....
        /*0980*/ 	.word	0x00023840


	//   ....[39]....
        /*0984*/ 	.word	0x000238a0


	//   ....[40]....
        /*0988*/ 	.word	0x000238e0


	//   ....[41]....
        /*098c*/ 	.word	0x00023920


	//   ....[42]....
        /*0990*/ 	.word	0x00023950


	//   ....[43]....
        /*0994*/ 	.word	0x00023980


	//   ....[44]....
        /*0998*/ 	.word	0x00023b20


	//   ....[45]....
        /*099c*/ 	.word	0x00023b80


	//   ....[46]....
        /*09a0*/ 	.word	0x00023bc0


	//   ....[47]....
        /*09a4*/ 	.word	0x00023c00


	//   ....[48]....
        /*09a8*/ 	.word	0x00023c30


	//   ....[49]....
        /*09ac*/ 	.word	0x00023c60


	//   ....[50]....
        /*09b0*/ 	.word	0x00023d20


	//   ....[51]....
        /*09b4*/ 	.word	0x00023d40


	//   ....[52]....
        /*09b8*/ 	.word	0x00023db0


	//   ....[53]....
        /*09bc*/ 	.word	0x00024200


	//   ....[54]....
        /*09c0*/ 	.word	0x00024690


	//   ....[55]....
        /*09c4*/ 	.word	0x00024740


	//   ....[56]....
        /*09c8*/ 	.word	0x000247e0


	//   ....[57]....
        /*09cc*/ 	.word	0x00024880


	//   ....[58]....
        /*09d0*/ 	.word	0x00024920


	//   ....[59]....
        /*09d4*/ 	.word	0x00024a10


	//   ....[60]....
        /*09d8*/ 	.word	0x00024ab0


	//   ....[61]....
        /*09dc*/ 	.word	0x00024b50


	//   ....[62]....
        /*09e0*/ 	.word	0x00024bf0


	//   ....[63]....
        /*09e4*/ 	.word	0x00024e50


	//   ....[64]....
        /*09e8*/ 	.word	0x00025130


	//   ....[65]....
        /*09ec*/ 	.word	0x00025550


	//   ....[66]....
        /*09f0*/ 	.word	0x000255e0


	//   ....[67]....
        /*09f4*/ 	.word	0x00025680


	//   ....[68]....
        /*09f8*/ 	.word	0x00025730


	//   ....[69]....
        /*09fc*/ 	.word	0x000257b0


	//   ....[70]....
        /*0a00*/ 	.word	0x00025830


	//   ....[71]....
        /*0a04*/ 	.word	0x000258b0


	//   ....[72]....
        /*0a08*/ 	.word	0x00025930


	//   ....[73]....
        /*0a0c*/ 	.word	0x000259c0


	//   ....[74]....
        /*0a10*/ 	.word	0x00025a70


	//   ....[75]....
        /*0a14*/ 	.word	0x00025af0


	//   ....[76]....
        /*0a18*/ 	.word	0x00025b70


	//   ....[77]....
        /*0a1c*/ 	.word	0x00025bf0


	//   ....[78]....
        /*0a20*/ 	.word	0x00025c70


	//   ....[79]....
        /*0a24*/ 	.word	0x00025ce0


	//   ....[80]....
        /*0a28*/ 	.word	0x00025d80


	//   ....[81]....
        /*0a2c*/ 	.word	0x00025e10


	//   ....[82]....
        /*0a30*/ 	.word	0x00025f30


	//----- nvinfo : EIATTR_REG_RECONFIG
	.align		4
.L_1029:
        /*0a34*/ 	.byte	0x01, 0x54
	.zero		2


	//----- nvinfo : EIATTR_SYSCALL_OFFSETS
	.align		4
        /*0a38*/ 	.byte	0x04, 0x46
        /*0a3a*/ 	.short	(.L_1031 - .L_1030)


	//   ....[0]....
.L_1030:
        /*0a3c*/ 	.word	0x00001a10


	//   ....[1]....
        /*0a40*/ 	.word	0x00001b60


	//   ....[2]....
        /*0a44*/ 	.word	0x0000c990


	//   ....[3]....
        /*0a48*/ 	.word	0x0000ce30


	//   ....[4]....
        /*0a4c*/ 	.word	0x00020a90


	//   ....[5]....
        /*0a50*/ 	.word	0x00020bd0


	//   ....[6]....
        /*0a54*/ 	.word	0x00020cd0


	//----- nvinfo : EIATTR_MBARRIER_INSTR_OFFSETS
	.align		4
.L_1031:
        /*0a58*/ 	.byte	0x04, 0x39
        /*0a5a*/ 	.short	(.L_1033 - .L_1032)


	//   ....[0]....
.L_1032:
        /*0a5c*/ 	.word	0x00000300
        /*0a60*/ 	.word	0x000000ff
        /*0a64*/ 	.word	0x00034800
        /*0a68*/ 	.short	0x0100
        /*0a6a*/ 	.byte	0x08
	.zero		1


	//   ....[1]....
        /*0a6c*/ 	.word	0x00000310
        /*0a70*/ 	.word	0x000000ff
        /*0a74*/ 	.word	0x00034820
        /*0a78*/ 	.short	0x0100
        /*0a7a*/ 	.byte	0x08
	.zero		1


	//   ....[2]....
        /*0a7c*/ 	.word	0x00000400
        /*0a80*/ 	.word	0x000000ff
        /*0a84*/ 	.word	0x00034830
        /*0a88*/ 	.short	0x0100
        /*0a8a*/ 	.byte	0x08
	.zero		1


	//   ....[3]....
        /*0a8c*/ 	.word	0x00000410
        /*0a90*/ 	.word	0x000000ff
        /*0a94*/ 	.word	0x00034840
        /*0a98*/ 	.short	0x0100
        /*0a9a*/ 	.byte	0x08
	.zero		1


	//   ....[4]....
        /*0a9c*/ 	.word	0x00000420
        /*0aa0*/ 	.word	0x000000ff
        /*0aa4*/ 	.word	0x00034838
        /*0aa8*/ 	.short	0x0100
        /*0aaa*/ 	.byte	0x08
	.zero		1


	//   ....[5]....
        /*0aac*/ 	.word	0x00000430
        /*0ab0*/ 	.word	0x000000ff
        /*0ab4*/ 	.word	0x00034848
        /*0ab8*/ 	.short	0x0100
        /*0aba*/ 	.byte	0x08
	.zero		1


	//   ....[6]....
        /*0abc*/ 	.word	0x00000560
        /*0ac0*/ 	.word	0x000000ff
        /*0ac4*/ 	.word	0x00034850
        /*0ac8*/ 	.short	0x0100
        /*0aca*/ 	.byte	0x08
	.zero		1


	//   ....[7]....
        /*0acc*/ 	.word	0x00000570
        /*0ad0*/ 	.word	0x000000ff
        /*0ad4*/ 	.word	0x00034860
        /*0ad8*/ 	.short	0x0100
        /*0ada*/ 	.byte	0x08
	.zero		1


	//   ....[8]....
        /*0adc*/ 	.word	0x00000580
        /*0ae0*/ 	.word	0x000000ff
        /*0ae4*/ 	.word	0x00034858
        /*0ae8*/ 	.short	0x0100
        /*0aea*/ 	.byte	0x08
	.zero		1


	//   ....[9]....
        /*0aec*/ 	.word	0x00000590
        /*0af0*/ 	.word	0x000000ff
        /*0af4*/ 	.word	0x00034868
        /*0af8*/ 	.short	0x0100
        /*0afa*/ 	.byte	0x08
	.zero		1


	//   ....[10]....
        /*0afc*/ 	.word	0x00000680
        /*0b00*/ 	.word	0x000000ff
        /*0b04*/ 	.word	0x00034870
        /*0b08*/ 	.short	0x0100
        /*0b0a*/ 	.byte	0x06
	.zero		1


	//   ....[11]....
        /*0b0c*/ 	.word	0x00000690
        /*0b10*/ 	.word	0x000000ff
        /*0b14*/ 	.word	0x00034880
        /*0b18*/ 	.short	0x0100
        /*0b1a*/ 	.byte	0x06
	.zero		1


	//   ....[12]....
        /*0b1c*/ 	.word	0x000006a0
        /*0b20*/ 	.word	0x000000ff
        /*0b24*/ 	.word	0x00034878
        /*0b28*/ 	.short	0x0100
        /*0b2a*/ 	.byte	0x06
	.zero		1


	//   ....[13]....
        /*0b2c*/ 	.word	0x000006b0
        /*0b30*/ 	.word	0x000000ff
        /*0b34*/ 	.word	0x00034888
        /*0b38*/ 	.short	0x0100
        /*0b3a*/ 	.byte	0x06
	.zero		1


	//   ....[14]....
        /*0b3c*/ 	.word	0x000007e0
        /*0b40*/ 	.word	0x000000ff
        /*0b44*/ 	.word	0x00034890
        /*0b48*/ 	.short	0x0100
        /*0b4a*/ 	.byte	0x08
	.zero		1


	//   ....[15]....
        /*0b4c*/ 	.word	0x000007f0
        /*0b50*/ 	.word	0x000000ff
        /*0b54*/ 	.word	0x000348a0
        /*0b58*/ 	.short	0x0100
        /*0b5a*/ 	.byte	0x08
	.zero		1


	//   ....[16]....
        /*0b5c*/ 	.word	0x00000800
        /*0b60*/ 	.word	0x000000ff
        /*0b64*/ 	.word	0x00034898
        /*0b68*/ 	.short	0x0100
        /*0b6a*/ 	.byte	0x08
	.zero		1


	//   ....[17]....
        /*0b6c*/ 	.word	0x00000810
        /*0b70*/ 	.word	0x000000ff
        /*0b74*/ 	.word	0x000348a8
        /*0b78*/ 	.short	0x0100
        /*0b7a*/ 	.byte	0x08
	.zero		1


	//   ....[18]....
        /*0b7c*/ 	.word	0x00000940
        /*0b80*/ 	.word	0x000000ff
        /*0b84*/ 	.word	0x000348b0
        /*0b88*/ 	.short	0x0100
        /*0b8a*/ 	.byte	0x08
	.zero		1


	//   ....[19]....
        /*0b8c*/ 	.word	0x00000950
        /*0b90*/ 	.word	0x000000ff
        /*0b94*/ 	.word	0x000348c0
        /*0b98*/ 	.short	0x0100
        /*0b9a*/ 	.byte	0x08
	.zero		1


	//   ....[20]....
        /*0b9c*/ 	.word	0x00000960
        /*0ba0*/ 	.word	0x000000ff
        /*0ba4*/ 	.word	0x000348b8
        /*0ba8*/ 	.short	0x0100
        /*0baa*/ 	.byte	0x08
	.zero		1


	//   ....[21]....
        /*0bac*/ 	.word	0x00000970
        /*0bb0*/ 	.word	0x000000ff
        /*0bb4*/ 	.word	0x000348c8
        /*0bb8*/ 	.short	0x0100
        /*0bba*/ 	.byte	0x08
	.zero		1


	//   ....[22]....
        /*0bbc*/ 	.word	0x00003d20
        /*0bc0*/ 	.word	0x00000003
        /*0bc4*/ 	.word	0x00034890
        /*0bc8*/ 	.short	0x010a
        /*0bca*/ 	.byte	0x3f
	.zero		1


	//   ....[23]....
        /*0bcc*/ 	.word	0x00007b20
        /*0bd0*/ 	.word	0x00000003
        /*0bd4*/ 	.word	0x00034890
        /*0bd8*/ 	.short	0x010a
        /*0bda*/ 	.byte	0x3f
	.zero		1


	//   ....[24]....
        /*0bdc*/ 	.word	0x0000b110
        /*0be0*/ 	.word	0x00000003
        /*0be4*/ 	.word	0x00034890
        /*0be8*/ 	.short	0x010a
        /*0bea*/ 	.byte	0x3f
	.zero		1


	//   ....[25]....
        /*0bec*/ 	.word	0x0000ba90
        /*0bf0*/ 	.word	0x00000028
        /*0bf4*/ 	.word	0x00000000
        /*0bf8*/ 	.short	0x0101
        /*0bfa*/ 	.byte	0x3f
	.zero		1


	//   ....[26]....
        /*0bfc*/ 	.word	0x0000bad0
        /*0c00*/ 	.word	0x00000003
        /*0c04*/ 	.word	0x000348b0
        /*0c08*/ 	.short	0x010a
        /*0c0a*/ 	.byte	0x3f
	.zero		1


	//   ....[27]....
        /*0c0c*/ 	.word	0x0000c3e0
        /*0c10*/ 	.word	0x00000003
        /*0c14*/ 	.word	0x00000000
        /*0c18*/ 	.short	0x0101
        /*0c1a*/ 	.byte	0x3f
	.zero		1


	//   ....[28]....
        /*0c1c*/ 	.word	0x0000ca20
        /*0c20*/ 	.word	0x00000002
        /*0c24*/ 	.word	0x00034800
        /*0c28*/ 	.short	0x010a
        /*0c2a*/ 	.byte	0x3f
	.zero		1


	//   ....[29]....
        /*0c2c*/ 	.word	0x0000ca70
        /*0c30*/ 	.word	0x00000002
        /*0c34*/ 	.word	0x00034800
        /*0c38*/ 	.short	0x010a
        /*0c3a*/ 	.byte	0x3f
	.zero		1


	//   ....[30]....
        /*0c3c*/ 	.word	0x0000d0e0
        /*0c40*/ 	.word	0x00000002
        /*0c44*/ 	.word	0x00034800
        /*0c48*/ 	.short	0x010a
        /*0c4a*/ 	.byte	0x3f
	.zero		1


	//   ....[31]....
        /*0c4c*/ 	.word	0x0000ea00
        /*0c50*/ 	.word	0x00000002
        /*0c54*/ 	.word	0x00034800
        /*0c58*/ 	.short	0x010a
        /*0c5a*/ 	.byte	0x3f
	.zero		1


	//   ....[32]....
        /*0c5c*/ 	.word	0x00010570
        /*0c60*/ 	.word	0x00000000
        /*0c64*/ 	.word	0x00034830
        /*0c68*/ 	.short	0x010a
        /*0c6a*/ 	.byte	0x3f
	.zero		1


	//   ....[33]....
        /*0c6c*/ 	.word	0x000105f0
        /*0c70*/ 	.word	0x00000000
        /*0c74*/ 	.word	0x00034830
        /*0c78*/ 	.short	0x010a
        /*0c7a*/ 	.byte	0x3f
	.zero		1


	//   ....[34]....
        /*0c7c*/ 	.word	0x00015570
        /*0c80*/ 	.word	0x00000003
        /*0c84*/ 	.word	0x00000000
        /*0c88*/ 	.short	0x0101
        /*0c8a*/ 	.byte	0x3f
	.zero		1


	//   ....[35]....
        /*0c8c*/ 	.word	0x00016390
        /*0c90*/ 	.word	0x00000006
        /*0c94*/ 	.word	0x00034830
        /*0c98*/ 	.short	0x010a
        /*0c9a*/ 	.byte	0x3f
	.zero		1


	//   ....[36]....
        /*0c9c*/ 	.word	0x000163e0
        /*0ca0*/ 	.word	0x00000006
        /*0ca4*/ 	.word	0x00034830
        /*0ca8*/ 	.short	0x010a
        /*0caa*/ 	.byte	0x3f
	.zero		1


	//   ....[37]....
        /*0cac*/ 	.word	0x00019910
        /*0cb0*/ 	.word	0x00000006
        /*0cb4*/ 	.word	0x00034850
        /*0cb8*/ 	.short	0x010a
        /*0cba*/ 	.byte	0x3f
	.zero		1


	//   ....[38]....
        /*0cbc*/ 	.word	0x00019950
        /*0cc0*/ 	.word	0x00000006
        /*0cc4*/ 	.word	0x00034850
        /*0cc8*/ 	.short	0x010a
        /*0cca*/ 	.byte	0x3f
	.zero		1


	//   ....[39]....
        /*0ccc*/ 	.word	0x0001b150
        /*0cd0*/ 	.word	0x00000082
        /*0cd4*/ 	.word	0x00000000
        /*0cd8*/ 	.short	0x0101
        /*0cda*/ 	.byte	0x3f
	.zero		1


	//   ....[40]....
        /*0cdc*/ 	.word	0x0001b300
        /*0ce0*/ 	.word	0x00000082
        /*0ce4*/ 	.word	0x00000000
        /*0ce8*/ 	.short	0x0101
        /*0cea*/ 	.byte	0x3f
	.zero		1


	//   ....[41]....
        /*0cec*/ 	.word	0x0001be10
        /*0cf0*/ 	.word	0x00000009
        /*0cf4*/ 	.word	0x00034850
        /*0cf8*/ 	.short	0x010a
        /*0cfa*/ 	.byte	0x3f
	.zero		1


	//   ....[42]....
        /*0cfc*/ 	.word	0x0001be90
        /*0d00*/ 	.word	0x00000009
        /*0d04*/ 	.word	0x00034850
        /*0d08*/ 	.short	0x010a
        /*0d0a*/ 	.byte	0x3f
	.zero		1


	//   ....[43]....
        /*0d0c*/ 	.word	0x0001c6a0
        /*0d10*/ 	.word	0x0000000a
        /*0d14*/ 	.word	0x00000000
        /*0d18*/ 	.short	0x0101
        /*0d1a*/ 	.byte	0x3f
	.zero		1


	//   ....[44]....
        /*0d1c*/ 	.word	0x0001d9e0
        /*0d20*/ 	.word	0x00000000
        /*0d24*/ 	.word	0x00000000
        /*0d28*/ 	.short	0x0101
        /*0d2a*/ 	.byte	0x3f
	.zero		1


	//   ....[45]....
        /*0d2c*/ 	.word	0x0001fcd0
        /*0d30*/ 	.word	0x00000009
        /*0d34*/ 	.word	0x00034820
        /*0d38*/ 	.short	0x010a
        /*0d3a*/ 	.byte	0x3f
	.zero		1


	//   ....[46]....
        /*0d3c*/ 	.word	0x0001fd60
        /*0d40*/ 	.word	0x00000005
        /*0d44*/ 	.word	0x000348a0
        /*0d48*/ 	.short	0x010a
        /*0d4a*/ 	.byte	0x3f
	.zero		1


	//   ....[47]....
        /*0d4c*/ 	.word	0x0001ff90
        /*0d50*/ 	.word	0x00000005
        /*0d54*/ 	.word	0x000348c0
        /*0d58*/ 	.short	0x010a
        /*0d5a*/ 	.byte	0x3f
	.zero		1


	//   ....[48]....
        /*0d5c*/ 	.word	0x000202e0
        /*0d60*/ 	.word	0x00000006
        /*0d64*/ 	.word	0x000348a0
        /*0d68*/ 	.short	0x010a
        /*0d6a*/ 	.byte	0x3f
	.zero		1


	//   ....[49]....
        /*0d6c*/ 	.word	0x000204f0
        /*0d70*/ 	.word	0x00000006
        /*0d74*/ 	.word	0x000348c0
        /*0d78*/ 	.short	0x010a
        /*0d7a*/ 	.byte	0x3f
	.zero		1


	//   ....[50]....
        /*0d7c*/ 	.word	0x00021340
        /*0d80*/ 	.word	0x00000006
        /*0d84*/ 	.word	0x00034840
        /*0d88*/ 	.short	0x010a
        /*0d8a*/ 	.byte	0x3f
	.zero		1


	//   ....[51]....
        /*0d8c*/ 	.word	0x00021820
        /*0d90*/ 	.word	0x00000007
        /*0d94*/ 	.word	0x00034820
        /*0d98*/ 	.short	0x010a
        /*0d9a*/ 	.byte	0x3f
	.zero		1


	//   ....[52]....
        /*0d9c*/ 	.word	0x00021b80
        /*0da0*/ 	.word	0x00000008
        /*0da4*/ 	.word	0x00034840
        /*0da8*/ 	.short	0x010a
        /*0daa*/ 	.byte	0x3f
	.zero		1


	//   ....[53]....
        /*0dac*/ 	.word	0x00021e30
        /*0db0*/ 	.word	0x00000008
        /*0db4*/ 	.word	0x00034860
        /*0db8*/ 	.short	0x010a
        /*0dba*/ 	.byte	0x3f
	.zero		1


	//   ....[54]....
        /*0dbc*/ 	.word	0x00022410
        /*0dc0*/ 	.word	0x00000002
        /*0dc4*/ 	.word	0x00034840
        /*0dc8*/ 	.short	0x010a
        /*0dca*/ 	.byte	0x3f
	.zero		1


	//   ....[55]....
        /*0dcc*/ 	.word	0x000226c0
        /*0dd0*/ 	.word	0x00000002
        /*0dd4*/ 	.word	0x00034860
        /*0dd8*/ 	.short	0x010a
        /*0dda*/ 	.byte	0x3f
	.zero		1


	//   ....[56]....
        /*0ddc*/ 	.word	0x00022c00
        /*0de0*/ 	.word	0x00000002
        /*0de4*/ 	.word	0x00034840
        /*0de8*/ 	.short	0x010a
        /*0dea*/ 	.byte	0x3f
	.zero		1


	//   ....[57]....
        /*0dec*/ 	.word	0x00022ea0
        /*0df0*/ 	.word	0x00000002
        /*0df4*/ 	.word	0x00034860
        /*0df8*/ 	.short	0x010a
        /*0dfa*/ 	.byte	0x3f
	.zero		1


	//   ....[58]....
        /*0dfc*/ 	.word	0x00023380
        /*0e00*/ 	.word	0x00000003
        /*0e04*/ 	.word	0x00034860
        /*0e08*/ 	.short	0x010a
        /*0e0a*/ 	.byte	0x3f
	.zero		1


	//   ....[59]....
        /*0e0c*/ 	.word	0x00024180
        /*0e10*/ 	.word	0x00000000
        /*0e14*/ 	.word	0x00034820
        /*0e18*/ 	.short	0x010a
        /*0e1a*/ 	.byte	0x3f
	.zero		1


	//   ....[60]....
        /*0e1c*/ 	.word	0x00024330
        /*0e20*/ 	.word	0x00000006
        /*0e24*/ 	.word	0x00000000
        /*0e28*/ 	.short	0x010a
        /*0e2a*/ 	.byte	0x3f
	.zero		1


	//   ....[61]....
        /*0e2c*/ 	.word	0x000243a0
        /*0e30*/ 	.word	0x00000007
        /*0e34*/ 	.word	0x00000000
        /*0e38*/ 	.short	0x010a
        /*0e3a*/ 	.byte	0x3f
	.zero		1


	//   ....[62]....
        /*0e3c*/ 	.word	0x00024410
        /*0e40*/ 	.word	0x00000004
        /*0e44*/ 	.word	0x00000000
        /*0e48*/ 	.short	0x010a
        /*0e4a*/ 	.byte	0x3f
	.zero		1


	//   ....[63]....
        /*0e4c*/ 	.word	0x00024440
        /*0e50*/ 	.word	0x00000003
        /*0e54*/ 	.word	0x00000000
        /*0e58*/ 	.short	0x010a
        /*0e5a*/ 	.byte	0x3f
	.zero		1


	//   ....[64]....
        /*0e5c*/ 	.word	0x000244a0
        /*0e60*/ 	.word	0x00000003
        /*0e64*/ 	.word	0x00034890
        /*0e68*/ 	.short	0x010a
        /*0e6a*/ 	.byte	0x3f
	.zero		1


	//   ....[65]....
        /*0e6c*/ 	.word	0x000244f0
        /*0e70*/ 	.word	0x00000003
        /*0e74*/ 	.word	0x00034890
        /*0e78*/ 	.short	0x010a
        /*0e7a*/ 	.byte	0x3f
	.zero		1


	//   ....[66]....
        /*0e7c*/ 	.word	0x00024540
        /*0e80*/ 	.word	0x00000003
        /*0e84*/ 	.word	0x00034890
        /*0e88*/ 	.short	0x010a
        /*0e8a*/ 	.byte	0x3f
	.zero		1


	//   ....[67]....
        /*0e8c*/ 	.word	0x00024590
        /*0e90*/ 	.word	0x00000003
        /*0e94*/ 	.word	0x000348b0
        /*0e98*/ 	.short	0x010a
        /*0e9a*/ 	.byte	0x3f
	.zero		1


	//   ....[68]....
        /*0e9c*/ 	.word	0x00024960
        /*0ea0*/ 	.word	0x00000002
        /*0ea4*/ 	.word	0x00034800
        /*0ea8*/ 	.short	0x010a
        /*0eaa*/ 	.byte	0x3f
	.zero		1


	//   ....[69]....
        /*0eac*/ 	.word	0x00024c30
        /*0eb0*/ 	.word	0x00000002
        /*0eb4*/ 	.word	0x00034800
        /*0eb8*/ 	.short	0x010a
        /*0eba*/ 	.byte	0x3f
	.zero		1


	//   ....[70]....
        /*0ebc*/ 	.word	0x00024c80
        /*0ec0*/ 	.word	0x00000000
        /*0ec4*/ 	.word	0x00034830
        /*0ec8*/ 	.short	0x010a
        /*0eca*/ 	.byte	0x3f
	.zero		1


	//   ....[71]....
        /*0ecc*/ 	.word	0x00024cd0
        /*0ed0*/ 	.word	0x00000006
        /*0ed4*/ 	.word	0x00034830
        /*0ed8*/ 	.short	0x010a
        /*0eda*/ 	.byte	0x3f
	.zero		1


	//   ....[72]....
        /*0edc*/ 	.word	0x00024d20
        /*0ee0*/ 	.word	0x00000006
        /*0ee4*/ 	.word	0x00034850
        /*0ee8*/ 	.short	0x010a
        /*0eea*/ 	.byte	0x3f
	.zero		1


	//   ....[73]....
        /*0eec*/ 	.word	0x00024d70
        /*0ef0*/ 	.word	0x00000009
        /*0ef4*/ 	.word	0x00034850
        /*0ef8*/ 	.short	0x010a
        /*0efa*/ 	.byte	0x3f
	.zero		1


	//   ....[74]....
        /*0efc*/ 	.word	0x00024f10
        /*0f00*/ 	.word	0x00000009
        /*0f04*/ 	.word	0x00034820
        /*0f08*/ 	.short	0x010a
        /*0f0a*/ 	.byte	0x3f
	.zero		1


	//   ....[75]....
        /*0f0c*/ 	.word	0x00024f60
        /*0f10*/ 	.word	0x00000005
        /*0f14*/ 	.word	0x000348a0
        /*0f18*/ 	.short	0x010a
        /*0f1a*/ 	.byte	0x3f
	.zero		1


	//   ....[76]....
        /*0f1c*/ 	.word	0x00024fb0
        /*0f20*/ 	.word	0x00000005
        /*0f24*/ 	.word	0x000348c0
        /*0f28*/ 	.short	0x010a
        /*0f2a*/ 	.byte	0x3f
	.zero		1


	//   ....[77]....
        /*0f2c*/ 	.word	0x00025000
        /*0f30*/ 	.word	0x00000006
        /*0f34*/ 	.word	0x000348a0
        /*0f38*/ 	.short	0x010a
        /*0f3a*/ 	.byte	0x3f
	.zero		1


	//   ....[78]....
        /*0f3c*/ 	.word	0x00025050
        /*0f40*/ 	.word	0x00000006
        /*0f44*/ 	.word	0x000348c0
        /*0f48*/ 	.short	0x010a
        /*0f4a*/ 	.byte	0x3f
	.zero		1


	//   ....[79]....
        /*0f4c*/ 	.word	0x000251f0
        /*0f50*/ 	.word	0x00000006
        /*0f54*/ 	.word	0x00034840
        /*0f58*/ 	.short	0x010a
        /*0f5a*/ 	.byte	0x3f
	.zero		1


	//   ....[80]....
        /*0f5c*/ 	.word	0x00025270
        /*0f60*/ 	.word	0x00000006
        /*0f64*/ 	.word	0x00034820
        /*0f68*/ 	.short	0x010a
        /*0f6a*/ 	.byte	0x3f
	.zero		1


	//   ....[81]....
        /*0f6c*/ 	.word	0x000252c0
        /*0f70*/ 	.word	0x00000008
        /*0f74*/ 	.word	0x00034840
        /*0f78*/ 	.short	0x010a
        /*0f7a*/ 	.byte	0x3f
	.zero		1


	//   ....[82]....
        /*0f7c*/ 	.word	0x00025310
        /*0f80*/ 	.word	0x00000008
        /*0f84*/ 	.word	0x00034860
        /*0f88*/ 	.short	0x010a
        /*0f8a*/ 	.byte	0x3f
	.zero		1


	//   ....[83]....
        /*0f8c*/ 	.word	0x00025360
        /*0f90*/ 	.word	0x00000002
        /*0f94*/ 	.word	0x00034840
        /*0f98*/ 	.short	0x010a
        /*0f9a*/ 	.byte	0x3f
	.zero		1


	//   ....[84]....
        /*0f9c*/ 	.word	0x000253b0
        /*0fa0*/ 	.word	0x00000002
        /*0fa4*/ 	.word	0x00034860
        /*0fa8*/ 	.short	0x010a
        /*0faa*/ 	.byte	0x3f
	.zero		1


	//   ....[85]....
        /*0fac*/ 	.word	0x00025400
        /*0fb0*/ 	.word	0x00000002
        /*0fb4*/ 	.word	0x00034840
        /*0fb8*/ 	.short	0x010a
        /*0fba*/ 	.byte	0x3f
	.zero		1


	//   ....[86]....
        /*0fbc*/ 	.word	0x00025450
        /*0fc0*/ 	.word	0x00000002
        /*0fc4*/ 	.word	0x00034860
        /*0fc8*/ 	.short	0x010a
        /*0fca*/ 	.byte	0x3f
	.zero		1


	//   ....[87]....
        /*0fcc*/ 	.word	0x000254a0
        /*0fd0*/ 	.word	0x00000003
        /*0fd4*/ 	.word	0x00034860
        /*0fd8*/ 	.short	0x010a
        /*0fda*/ 	.byte	0x3f
	.zero		1


	//   ....[88]....
        /*0fdc*/ 	.word	0x00025e50
        /*0fe0*/ 	.word	0x00000000
        /*0fe4*/ 	.word	0x00034820
        /*0fe8*/ 	.short	0x010a
        /*0fea*/ 	.byte	0x3f
	.zero		1


	//   ....[89]....
        /*0fec*/ 	.word	0x00025ff0
        /*0ff0*/ 	.word	0x00000006
        /*0ff4*/ 	.word	0x00000000
        /*0ff8*/ 	.short	0x010a
        /*0ffa*/ 	.byte	0x3f
	.zero		1


	//   ....[90]....
        /*0ffc*/ 	.word	0x00026040
        /*1000*/ 	.word	0x00000007
        /*1004*/ 	.word	0x00000000
        /*1008*/ 	.short	0x010a
        /*100a*/ 	.byte	0x3f
	.zero		1


	//   ....[91]....
        /*100c*/ 	.word	0x00026090
        /*1010*/ 	.word	0x00000004
        /*1014*/ 	.word	0x00000000
        /*1018*/ 	.short	0x010a
        /*101a*/ 	.byte	0x3f
	.zero		1


	//----- nvinfo : EIATTR_NUM_MBARRIERS
	.align		4
.L_1033:
        /*101c*/ 	.byte	0x03, 0x38
        /*101e*/ 	.short	0x0016


	//----- nvinfo : EIATTR_EXIT_INSTR_OFFSETS
	.align		4
        /*1020*/ 	.byte	0x04, 0x1c
        /*1022*/ 	.short	(.L_1035 - .L_1034)


	//   ....[0]....
.L_1034:
        /*1024*/ 	.word	0x00024490


	//----- nvinfo : EIATTR_MAX_THREADS
	.align		4
.L_1035:
        /*1028*/ 	.byte	0x04, 0x05
        /*102a*/ 	.short	(.L_1037 - .L_1036)
.L_1036:
        /*102c*/ 	.word	0x00000180
        /*1030*/ 	.word	0x00000001
        /*1034*/ 	.word	0x00000001


	//----- nvinfo : EIATTR_CRS_STACK_SIZE
	.align		4
.L_1037:
        /*1038*/ 	.byte	0x04, 0x1e
        /*103a*/ 	.short	(.L_1039 - .L_1038)
.L_1038:
        /*103c*/ 	.word	0x00000000


	//----- nvinfo : EIATTR_CBANK_PARAM_SIZE
	.align		4
.L_1039:
        /*1040*/ 	.byte	0x03, 0x19
        /*1042*/ 	.short	0x0a70


	//----- nvinfo : EIATTR_PARAM_CBANK
	.align		4
        /*1044*/ 	.byte	0x04, 0x0a
        /*1046*/ 	.short	(.L_1041 - .L_1040)
	.align		4
.L_1040:
        /*1048*/ 	.word	index@(.nv.constant0._ZN7cutlass13device_kernelIN5flash11enable_sm90INS1_16FlashAttnFwdSm90INS1_25CollectiveMainloopFwdSm90ILi2EN4cute5tupleIJNS5_1CILi1EEES8_S8_EEENS6_IJNS7_ILi128EEENS7_ILi176EEESA_EEELi128ENS_10bfloat16_tEfNS_4arch4Sm90ELb0ELb0ELb0ELb1ELb0ELb1ELb0ELb1ELb1ELb0ELb0ELb0EEENS1_21CollectiveEpilogueFwdINS6_IJSA_SA_SB_EEES9_SD_SF_Li256ELb1ELb0ELb0ELb0EEENS1_36VarlenDynamicPersistentTileSchedulerILi128ELi176ELi256ELi32ELb0ELb0ELb1ELb0ELb1ELb1EEEEEEEEEvNT_6ParamsE)
        /*104c*/ 	.short	0x0210
        /*104e*/ 	.short	0x0a70


	//----- nvinfo : EIATTR_SW_WAR
	.align		4
.L_1041:
        /*1050*/ 	.byte	0x04, 0x36
        /*1052*/ 	.short	(.L_1043 - .L_1042)
.L_1042:
        /*1054*/ 	.word	0x00000008
.L_1043:


//--------------------- .nv.info._ZN7cutlass13device_kernelIN5flash11enable_sm90INS1_16FlashAttnFwdSm90INS1_25CollectiveMainloopFwdSm90ILi2EN4cute5tupleIJNS5_1CILi1EEES8_S8_EEENS6_IJNS7_ILi128EEESA_SA_EEELi128ENS_10bfloat16_tEfNS_4arch4Sm90ELb0ELb1ELb0ELb0ELb0ELb0ELb0ELb1ELb1ELb0ELb0ELb0EEENS1_21CollectiveEpilogueFwdISB_S9_SC_SE_Li256ELb0ELb0ELb0ELb0EEENS1_30DynamicPersistentTileSchedulerILi256ELi32ELb0ELb0ELb1EEEEEEEEEvNT_6ParamsE --------------------------
	.section	.nv.info._ZN7cutlass13device_kernelIN5flash11enable_sm90INS1_16FlashAttnFwdSm90INS1_25CollectiveMainloopFwdSm90ILi2EN4cute5tupleIJNS5_1CILi1EEES8_S8_EEENS6_IJNS7_ILi128EEESA_SA_EEELi128ENS_10bfloat16_tEfNS_4arch4Sm90ELb0ELb1ELb0ELb0ELb0ELb0ELb0ELb1ELb1ELb0ELb0ELb0EEENS1_21CollectiveEpilogueFwdISB_S9_SC_SE_Li256ELb0ELb0ELb0ELb0EEENS1_30DynamicPersistentTileSchedulerILi256ELi32ELb0ELb0ELb1EEEEEEEEEvNT_6ParamsE,"",@"SHT_CUDA_INFO"
	.sectionflags	@""
	.align	4


	//----- nvinfo : EIATTR_CUDA_API_VERSION
	.align		4
        /*0000*/ 	.byte	0x04, 0x37
        /*0002*/ 	.short	(.L_1045 - .L_1044)
.L_1044:
        /*0004*/ 	.word	0x00000082


	//----- nvinfo : EIATTR_KPARAM_INFO
	.align		4
.L_1045:
        /*0008*/ 	.byte	0x04, 0x17
        /*000a*/ 	.short	(.L_1047 - .L_1046)
.L_1046:
        /*000c*/ 	.word	0x00000000
        /*0010*/ 	.short	0x0000
        /*0012*/ 	.short	0x0070
        /*0014*/ 	.byte	0x00, 0xf0, 0x01, 0x2e


	//----- nvinfo : EIATTR_SPARSE_MMA_MASK
	.align		4
.L_1047:
        /*0018*/ 	.byte	0x03, 0x50
        /*001a*/ 	.short	0x0000


	//----- nvinfo : EIATTR_MAXREG_COUNT
	.align		4
        /*001c*/ 	.byte	0x03, 0x1b
        /*001e*/ 	.short	0x00a8


	//----- nvinfo : EIATTR_NUM_BARRIERS
	.align		4
        /*0020*/ 	.byte	0x02, 0x4c
        /*0022*/ 	.byte	0x10
	.zero		1


	//----- nvinfo : EIATTR_EXTERNS
	.align		4
        /*0024*/ 	.byte	0x04, 0x0f
        /*0026*/ 	.short	(.L_1049 - .L_1048)


	//   ....[0]....
	.align		4
.L_1048:
        /*0028*/ 	.word	index@(__assertfail)


	//----- nvinfo : EIATTR_MERCURY_ISA_VERSION
	.align		4
.L_1049:
        /*002c*/ 	.byte	0x03, 0x5f
        /*002e*/ 	.short	0x0101


	//----- nvinfo : EIATTR_INT_WARP_WIDE_INSTR_OFFSETS
	.align		4
        /*0030*/ 	.byte	0x04, 0x31
        /*0032*/ 	.short	(.L_1051 - .L_1050)


	//   ....[0]....
.L_1050:
        /*0034*/ 	.word	0x00000180


	//   ....[1]....
        /*0038*/ 	.word	0x000001b0


	//   ....[2]....
        /*003c*/ 	.word	0x000001c0


	//   ....[3]....
        /*0040*/ 	.word	0x0000f1f0


	//   ....[4]....
        /*0044*/ 	.word	0x0000f280


	//   ....[5]....
        /*0048*/ 	.word	0x0000f7b0


	//   ....[6]....
        /*004c*/ 	.word	0x000112f0


	//   ....[7]....
        /*0050*/ 	.word	0x00011380


	//----- nvinfo : EIATTR_COOP_GROUP_MASK_REGIDS
	.align		4
.L_1051:
        /*0054*/ 	.byte	0x04, 0x29
        /*0056*/ 	.short	(.L_1053 - .L_1052)


	//   ....[0]....
.L_1052:
        /*0058*/ 	.word	0xffffffff


	//   ....[1]....
        /*005c*/ 	.word	0xffffffff


	//   ....[2]....
        /*0060*/ 	.word	0xffffffff


	//   ....[3]....
        /*0064*/ 	.word	0xffffffff


	//   ....[4]....
        /*0068*/ 	.word	0xffffffff


	//   ....[5]....
        /*006c*/ 	.word	0xffffffff


	//   ....[6]....
        /*0070*/ 	.word	0xffffffff


	//   ....[7]....
        /*0074*/ 	.word	0xffffffff


	//   ....[8]....
        /*0078*/ 	.word	0xffffffff


	//   ....[9]....
        /*007c*/ 	.word	0xffffffff


	//   ....[10]....
        /*0080*/ 	.word	0xffffffff


	//   ....[11]....
        /*0084*/ 	.word	0xffffffff


	//   ....[12]....
        /*0088*/ 	.word	0xffffffff


	//   ....[13]....
        /*008c*/ 	.word	0xffffffff


	//   ....[14]....
        /*0090*/ 	.word	0xffffffff


	//   ....[15]....
        /*0094*/ 	.word	0xffffffff


	//   ....[16]....
        /*0098*/ 	.word	0xffffffff


	//   ....[17]....
        /*009c*/ 	.word	0xffffffff


	//   ....[18]....
        /*00a0*/ 	.word	0xffffffff


	//   ....[19]....
        /*00a4*/ 	.word	0xffffffff


	//   ....[20]....
        /*00a8*/ 	.word	0xffffffff


	//   ....[21]....
        /*00ac*/ 	.word	0xffffffff


	//   ....[22]....
        /*00b0*/ 	.word	0xffffffff


	//   ....[23]....
        /*00b4*/ 	.word	0xffffffff


	//   ....[24]....
        /*00b8*/ 	.word	0xffffffff


	//   ....[25]....
        /*00bc*/ 	.word	0xffffffff


	//   ....[26]....
        /*00c0*/ 	.word	0xffffffff


	//   ....[27]....
        /*00c4*/ 	.word	0xffffffff


	//   ....[28]....
        /*00c8*/ 	.word	0xffffffff


	//   ....[29]....
        /*00cc*/ 	.word	0xffffffff


	//   ....[30]....
        /*00d0*/ 	.word	0xffffffff


	//   ....[31]....
        /*00d4*/ 	.word	0xffffffff


	//   ....[32]....
        /*00d8*/ 	.word	0x0500000f


	//   ....[33]....
        /*00dc*/ 	.word	0x0500000f


	//----- nvinfo : EIATTR_COOP_GROUP_INSTR_OFFSETS
	.align		4
.L_1053:
        /*00e0*/ 	.byte	0x04, 0x28
        /*00e2*/ 	.short	(.L_1055 - .L_1054)


	//   ....[0]....
.L_1054:
        /*00e4*/ 	.word	0x00000060


	//   ....[1]....
        /*00e8*/ 	.word	0x00000190


	//   ....[2]....
        /*00ec*/ 	.word	0x000001e0


	//   ....[3]....
        /*00f0*/ 	.word	0x000003d0


	//   ....[4]....
        /*00f4*/ 	.word	0x00000530


	//   ....[5]....
        /*00f8*/ 	.word	0x00000650


	//   ....[6]....
        /*00fc*/ 	.word	0x000007b0


	//   ....[7]....
        /*0100*/ 	.word	0x00001710


	//   ....[8]....
        /*0104*/ 	.word	0x000033d0


	//   ....[9]....
        /*0108*/ 	.word	0x00003480


	//   ....[10]....
        /*010c*/ 	.word	0x00003b60


	//   ....[11]....
        /*0110*/ 	.word	0x00003bc0


	//   ....[12]....
        /*0114*/ 	.word	0x00006060


	//   ....[13]....
        /*0118*/ 	.word	0x00006080


	//   ....[14]....
        /*011c*/ 	.word	0x00006a60


	//   ....[15]....
        /*0120*/ 	.word	0x00006ad0


	//   ....[16]....
        /*0124*/ 	.word	0x00008450


	//   ....[17]....
        /*0128*/ 	.word	0x00008470


	//   ....[18]....
        /*012c*/ 	.word	0x00008730


	//   ....[19]....
        /*0130*/ 	.word	0x00008870


	//   ....[20]....
        /*0134*/ 	.word	0x0000b2c0


	//   ....[21]....
        /*0138*/ 	.word	0x0000b2e0


	//   ....[22]....
        /*013c*/ 	.word	0x0000bcb0


	//   ....[23]....
        /*0140*/ 	.word	0x0000bd20


	//   ....[24]....
        /*0144*/ 	.word	0x0000cdd0


	//   ....[25]....
        /*0148*/ 	.word	0x0000ce10


	//   ....[26]....
        /*014c*/ 	.word	0x0000cf00


	//   ....[27]....
        /*0150*/ 	.word	0x0000cf20


	//   ....[28]....
        /*0154*/ 	.word	0x0000dec0


	//   ....[29]....
        /*0158*/ 	.word	0x0000e950


	//   ....[30]....
        /*015c*/ 	.word	0x000116b0


	//   ....[31]....
        /*0160*/ 	.word	0x00011880


	//   ....[32]....
        /*0164*/ 	.word	0x00011eb0


	//   ....[33]....
        /*0168*/ 	.word	0x00012290


	//----- nvinfo : EIATTR_REG_RECONFIG
	.align		4
.L_1055:
        /*016c*/ 	.byte	0x01, 0x54
	.zero		2


	//----- nvinfo : EIATTR_SYSCALL_OFFSETS
	.align		4
        /*0170*/ 	.byte	0x04, 0x46
        /*0172*/ 	.short	(.L_1057 - .L_1056)


	//   ....[0]....
.L_1056:
        /*0174*/ 	.word	0x000018c0


	//   ....[1]....
        /*0178*/ 	.word	0x0000f410


	//   ....[2]....
        /*017c*/ 	.word	0x0000f550


	//   ....[3]....
        /*0180*/ 	.word	0x0000f640


	//----- nvinfo : EIATTR_MBARRIER_INSTR_OFFSETS
	.align		4
.L_1057:
        /*0184*/ 	.byte	0x04, 0x39
        /*0186*/ 	.short	(.L_1059 - .L_1058)


	//   ....[0]....
.L_1058:
        /*0188*/ 	.word	0x00000280
        /*018c*/ 	.word	0x000000ff
        /*0190*/ 	.word	0x00028800
        /*0194*/ 	.short	0x0100
        /*0196*/ 	.byte	0x06
	.zero		1


	//   ....[1]....
        /*0198*/ 	.word	0x00000290
        /*019c*/ 	.word	0x000000ff
        /*01a0*/ 	.word	0x00028820
        /*01a4*/ 	.short	0x0100
        /*01a6*/ 	.byte	0x06
	.zero		1


	//   ....[2]....
        /*01a8*/ 	.word	0x00000380
        /*01ac*/ 	.word	0x000000ff
        /*01b0*/ 	.word	0x00028830
        /*01b4*/ 	.short	0x0100
        /*01b6*/ 	.byte	0x08
	.zero		1


	//   ....[3]....
        /*01b8*/ 	.word	0x00000390
        /*01bc*/ 	.word	0x000000ff
        /*01c0*/ 	.word	0x00028840
        /*01c4*/ 	.short	0x0100
        /*01c6*/ 	.byte	0x08
	.zero		1


	//   ....[4]....
        /*01c8*/ 	.word	0x000003a0
        /*01cc*/ 	.word	0x000000ff
        /*01d0*/ 	.word	0x00028838
        /*01d4*/ 	.short	0x0100
        /*01d6*/ 	.byte	0x08
	.zero		1


	//   ....[5]....
        /*01d8*/ 	.word	0x000003b0
        /*01dc*/ 	.word	0x000000ff
        /*01e0*/ 	.word	0x00028848
        /*01e4*/ 	.short	0x0100
        /*01e6*/ 	.byte	0x08
	.zero		1


	//   ....[6]....
        /*01e8*/ 	.word	0x000004e0
        /*01ec*/ 	.word	0x000000ff
        /*01f0*/ 	.word	0x00028850
        /*01f4*/ 	.short	0x0100
        /*01f6*/ 	.byte	0x08
	.zero		1


	//   ....[7]....
        /*01f8*/ 	.word	0x000004f0
        /*01fc*/ 	.word	0x000000ff
        /*0200*/ 	.word	0x00028860
        /*0204*/ 	.short	0x0100
        /*0206*/ 	.byte	0x08
	.zero		1


	//   ....[8]....
        /*0208*/ 	.word	0x00000500
        /*020c*/ 	.word	0x000000ff
        /*0210*/ 	.word	0x00028858
        /*0214*/ 	.short	0x0100
        /*0216*/ 	.byte	0x08
	.zero		1


	//   ....[9]....
        /*0218*/ 	.word	0x00000510
        /*021c*/ 	.word	0x000000ff
        /*0220*/ 	.word	0x00028868
        /*0224*/ 	.short	0x0100
        /*0226*/ 	.byte	0x08
	.zero		1


	//   ....[10]....
        /*0228*/ 	.word	0x00000600
        /*022c*/ 	.word	0x000000ff
        /*0230*/ 	.word	0x00028870
        /*0234*/ 	.short	0x0100
        /*0236*/ 	.byte	0x06
	.zero		1


	//   ....[11]....
        /*0238*/ 	.word	0x00000610
        /*023c*/ 	.word	0x000000ff
        /*0240*/ 	.word	0x00028880
        /*0244*/ 	.short	0x0100
        /*0246*/ 	.byte	0x06
	.zero		1


	//   ....[12]....
        /*0248*/ 	.word	0x00000620
        /*024c*/ 	.word	0x000000ff
        /*0250*/ 	.word	0x00028878
        /*0254*/ 	.short	0x0100
        /*0256*/ 	.byte	0x06
	.zero		1


	//   ....[13]....
        /*0258*/ 	.word	0x00000630
        /*025c*/ 	.word	0x000000ff
        /*0260*/ 	.word	0x00028888
        /*0264*/ 	.short	0x0100
        /*0266*/ 	.byte	0x06
	.zero		1


	//   ....[14]....
        /*0268*/ 	.word	0x00000760
        /*026c*/ 	.word	0x000000ff
        /*0270*/ 	.word	0x00028890
        /*0274*/ 	.short	0x0100
        /*0276*/ 	.byte	0x08
	.zero		1


	//   ....[15]....
        /*0278*/ 	.word	0x00000770
        /*027c*/ 	.word	0x000000ff
        /*0280*/ 	.word	0x000288a0
        /*0284*/ 	.short	0x0100
        /*0286*/ 	.byte	0x08
	.zero		1


	//   ....[16]....
        /*0288*/ 	.word	0x00000780
        /*028c*/ 	.word	0x000000ff
        /*0290*/ 	.word	0x00028898
        /*0294*/ 	.short	0x0100
        /*0296*/ 	.byte	0x08
	.zero		1


	//   ....[17]....
        /*0298*/ 	.word	0x00000790
        /*029c*/ 	.word	0x000000ff
        /*02a0*/ 	.word	0x000288a8
        /*02a4*/ 	.short	0x0100
        /*02a6*/ 	.byte	0x08
	.zero		1


	//   ....[18]....
        /*02a8*/ 	.word	0x000008c0
        /*02ac*/ 	.word	0x000000ff
        /*02b0*/ 	.word	0x000288b0
        /*02b4*/ 	.short	0x0100
        /*02b6*/ 	.byte	0x08
	.zero		1


	//   ....[19]....
        /*02b8*/ 	.word	0x000008d0
        /*02bc*/ 	.word	0x000000ff
        /*02c0*/ 	.word	0x000288c0
        /*02c4*/ 	.short	0x0100
        /*02c6*/ 	.byte	0x08
	.zero		1


	//   ....[20]....
        /*02c8*/ 	.word	0x000008e0
        /*02cc*/ 	.word	0x000000ff
        /*02d0*/ 	.word	0x000288b8
        /*02d4*/ 	.short	0x0100
        /*02d6*/ 	.byte	0x08
	.zero		1


	//   ....[21]....
        /*02d8*/ 	.word	0x000008f0
        /*02dc*/ 	.word	0x000000ff
        /*02e0*/ 	.word	0x000288c8
        /*02e4*/ 	.short	0x0100
        /*02e6*/ 	.byte	0x08
	.zero		1


	//   ....[22]....
        /*02e8*/ 	.word	0x00001940
        /*02ec*/ 	.word	0x000000ff
        /*02f0*/ 	.word	0x00028800
        /*02f4*/ 	.short	0x010a
        /*02f6*/ 	.byte	0x27
	.zero		1


	//   ....[23]....
        /*02f8*/ 	.word	0x000019c0
        /*02fc*/ 	.word	0x00000007
        /*0300*/ 	.word	0x00028830
        /*0304*/ 	.short	0x010a
        /*0306*/ 	.byte	0x3f
	.zero		1


	//   ....[24]....
        /*0308*/ 	.word	0x00001a20
        /*030c*/ 	.word	0x00000007
        /*0310*/ 	.word	0x00028830
        /*0314*/ 	.short	0x010a
        /*0316*/ 	.byte	0x3f
	.zero		1


	//   ....[25]....
        /*0318*/ 	.word	0x00001f40
        /*031c*/ 	.word	0x00000000
        /*0320*/ 	.word	0x00000000
        /*0324*/ 	.short	0x0101
        /*0326*/ 	.byte	0x3f
	.zero		1


	//   ....[26]....
        /*0328*/ 	.word	0x00004b80
        /*032c*/ 	.word	0x000000ff
        /*0330*/ 	.word	0x00028830
        /*0334*/ 	.short	0x010a
        /*0336*/ 	.byte	0x06
	.zero		1


	//   ....[27]....
        /*0338*/ 	.word	0x00004bc0
        /*033c*/ 	.word	0x000000ff
        /*0340*/ 	.word	0x00028830
        /*0344*/ 	.short	0x010a
        /*0346*/ 	.byte	0x06
	.zero		1


	//   ....[28]....
        /*0348*/ 	.word	0x00004ee0
        /*034c*/ 	.word	0x000000ff
        /*0350*/ 	.word	0x00028850
        /*0354*/ 	.short	0x010a
        /*0356*/ 	.byte	0x06
	.zero		1


	//   ....[29]....
        /*0358*/ 	.word	0x00004f20
        /*035c*/ 	.word	0x000000ff
        /*0360*/ 	.word	0x00028850
        /*0364*/ 	.short	0x010a
        /*0366*/ 	.byte	0x06
	.zero		1


	//   ....[30]....
        /*0368*/ 	.word	0x000052e0
        /*036c*/ 	.word	0x0000000b
        /*0370*/ 	.word	0x00000000
        /*0374*/ 	.short	0x0101
        /*0376*/ 	.byte	0x3f
	.zero		1


	//   ....[31]....
        /*0378*/ 	.word	0x00007010
        /*037c*/ 	.word	0x00000024
        /*0380*/ 	.word	0x00000000
        /*0384*/ 	.short	0x0101
        /*0386*/ 	.byte	0x3f
	.zero		1


	//   ....[32]....
        /*0388*/ 	.word	0x00007da0
        /*038c*/ 	.word	0x000000ff
        /*0390*/ 	.word	0x00028830
        /*0394*/ 	.short	0x010a
        /*0396*/ 	.byte	0x06
	.zero		1


	//   ....[33]....
        /*0398*/ 	.word	0x00007de0
        /*039c*/ 	.word	0x000000ff
        /*03a0*/ 	.word	0x00028830
        /*03a4*/ 	.short	0x010a
        /*03a6*/ 	.byte	0x06
	.zero		1


	//   ....[34]....
        /*03a8*/ 	.word	0x00008100
        /*03ac*/ 	.word	0x000000ff
        /*03b0*/ 	.word	0x00028850
        /*03b4*/ 	.short	0x010a
        /*03b6*/ 	.byte	0x06
	.zero		1


	//   ....[35]....
        /*03b8*/ 	.word	0x00008140
        /*03bc*/ 	.word	0x000000ff
        /*03c0*/ 	.word	0x00028850
        /*03c4*/ 	.short	0x010a
        /*03c6*/ 	.byte	0x06
	.zero		1


	//   ....[36]....
        /*03c8*/ 	.word	0x00009500
        /*03cc*/ 	.word	0x0000001b
        /*03d0*/ 	.word	0x00000000
        /*03d4*/ 	.short	0x0101
        /*03d6*/ 	.byte	0x3f
	.zero		1


	//   ....[37]....
        /*03d8*/ 	.word	0x000096b0
        /*03dc*/ 	.word	0x0000001f
        /*03e0*/ 	.word	0x00000000
        /*03e4*/ 	.short	0x0101
        /*03e6*/ 	.byte	0x3f
	.zero		1


	//   ....[38]....
        /*03e8*/ 	.word	0x00009de0
        /*03ec*/ 	.word	0x000000ff
        /*03f0*/ 	.word	0x00028830
        /*03f4*/ 	.short	0x010a
        /*03f6*/ 	.byte	0x06
	.zero		1


	//   ....[39]....
        /*03f8*/ 	.word	0x00009e20
        /*03fc*/ 	.word	0x000000ff
        /*0400*/ 	.word	0x00028830
        /*0404*/ 	.short	0x010a
        /*0406*/ 	.byte	0x06
	.zero		1


	//   ....[40]....
        /*0408*/ 	.word	0x0000a140
        /*040c*/ 	.word	0x000000ff
        /*0410*/ 	.word	0x00028850
        /*0414*/ 	.short	0x010a
        /*0416*/ 	.byte	0x06
	.zero		1


	//   ....[41]....
        /*0418*/ 	.word	0x0000a180
        /*041c*/ 	.word	0x000000ff
        /*0420*/ 	.word	0x00028850
        /*0424*/ 	.short	0x010a
        /*0426*/ 	.byte	0x06
	.zero		1


	//   ....[42]....
        /*0428*/ 	.word	0x0000a510
        /*042c*/ 	.word	0x00000006
        /*0430*/ 	.word	0x00000000
        /*0434*/ 	.short	0x0101
        /*0436*/ 	.byte	0x3f
	.zero		1


	//   ....[43]....
        /*0438*/ 	.word	0x0000c1e0
        /*043c*/ 	.word	0x00000022
        /*0440*/ 	.word	0x00000000
        /*0444*/ 	.short	0x0101
        /*0446*/ 	.byte	0x3f
	.zero		1


	//   ....[44]....
        /*0448*/ 	.word	0x0000cd40
        /*044c*/ 	.word	0x000000ff
        /*0450*/ 	.word	0x00028850
        /*0454*/ 	.short	0x010a
        /*0456*/ 	.byte	0x05
	.zero		1


	//   ....[45]....
        /*0458*/ 	.word	0x0000cd80
        /*045c*/ 	.word	0x000000ff
        /*0460*/ 	.word	0x00028850
        /*0464*/ 	.short	0x010a
        /*0466*/ 	.byte	0x05
	.zero		1


	//   ....[46]....
        /*0468*/ 	.word	0x0000d2a0
        /*046c*/ 	.word	0x00000004
        /*0470*/ 	.word	0x00000000
        /*0474*/ 	.short	0x0101
        /*0476*/ 	.byte	0x3f
	.zero		1


	//   ....[47]....
        /*0478*/ 	.word	0x0000e040
        /*047c*/ 	.word	0x000000ff
        /*0480*/ 	.word	0x00000000
        /*0484*/ 	.short	0x0101
        /*0486*/ 	.byte	0x05
	.zero		1


	//   ....[48]....
        /*0488*/ 	.word	0x0000fa70
        /*048c*/ 	.word	0x00000008
        /*0490*/ 	.word	0x00028840
        /*0494*/ 	.short	0x010a
        /*0496*/ 	.byte	0x3f
	.zero		1


	//   ....[49]....
        /*0498*/ 	.word	0x0000fe30
        /*049c*/ 	.word	0x000000ff
        /*04a0*/ 	.word	0x00028820
        /*04a4*/ 	.short	0x010a
        /*04a6*/ 	.byte	0x27
	.zero		1


	//   ....[50]....
        /*04a8*/ 	.word	0x00010110
        /*04ac*/ 	.word	0x00000003
        /*04b0*/ 	.word	0x00028840
        /*04b4*/ 	.short	0x010a
        /*04b6*/ 	.byte	0x3f
	.zero		1


	//   ....[51]....
        /*04b8*/ 	.word	0x00010330
        /*04bc*/ 	.word	0x00000002
        /*04c0*/ 	.word	0x00000060
        /*04c4*/ 	.short	0x010a
        /*04c6*/ 	.byte	0x3f
	.zero		1


	//   ....[52]....
        /*04c8*/ 	.word	0x00010800
        /*04cc*/ 	.word	0x00000003
        /*04d0*/ 	.word	0x00028840
        /*04d4*/ 	.short	0x010a
        /*04d6*/ 	.byte	0x3f
	.zero		1


	//   ....[53]....
        /*04d8*/ 	.word	0x00010a20
        /*04dc*/ 	.word	0x00000002
        /*04e0*/ 	.word	0x00000060
        /*04e4*/ 	.short	0x010a
        /*04e6*/ 	.byte	0x3f
	.zero		1


	//   ....[54]....
        /*04e8*/ 	.word	0x00010e10
        /*04ec*/ 	.word	0x00000002
        /*04f0*/ 	.word	0x00028840
        /*04f4*/ 	.short	0x010a
        /*04f6*/ 	.byte	0x3f
	.zero		1


	//   ....[55]....
        /*04f8*/ 	.word	0x00011060
        /*04fc*/ 	.word	0x00000002
        /*0500*/ 	.word	0x00000060
        /*0504*/ 	.short	0x010a
        /*0506*/ 	.byte	0x3f
	.zero		1


	//   ....[56]....
        /*0508*/ 	.word	0x00011420
        /*050c*/ 	.word	0x00000003
        /*0510*/ 	.word	0x00028860
        /*0514*/ 	.short	0x010a
        /*0516*/ 	.byte	0x3f
	.zero		1


	//   ....[57]....
        /*0518*/ 	.word	0x00011830
        /*051c*/ 	.word	0x00000007
        /*0520*/ 	.word	0x00028820
        /*0524*/ 	.short	0x010a
        /*0526*/ 	.byte	0x3f
	.zero		1


	//   ....[58]....
        /*0528*/ 	.word	0x00011980
        /*052c*/ 	.word	0x00000005
        /*0530*/ 	.word	0x00000000
        /*0534*/ 	.short	0x010a
        /*0536*/ 	.byte	0x3f
	.zero		1


	//   ....[59]....
        /*0538*/ 	.word	0x000119f0
        /*053c*/ 	.word	0x00000003
        /*0540*/ 	.word	0x00000000
        /*0544*/ 	.short	0x010a
        /*0546*/ 	.byte	0x3f
	.zero		1


	//   ....[60]....
        /*0548*/ 	.word	0x00011a50
        /*054c*/ 	.word	0x00000005
        /*0550*/ 	.word	0x00000000
        /*0554*/ 	.short	0x010a
        /*0556*/ 	.byte	0x3f
	.zero		1


	//   ....[61]....
        /*0558*/ 	.word	0x00011a80
        /*055c*/ 	.word	0x00000003
        /*0560*/ 	.word	0x00000000
        /*0564*/ 	.short	0x010a
        /*0566*/ 	.byte	0x3f
	.zero		1


	//   ....[62]....
        /*0568*/ 	.word	0x00011af0
        /*056c*/ 	.word	0x00000003
        /*0570*/ 	.word	0x00028800
        /*0574*/ 	.short	0x010a
        /*0576*/ 	.byte	0x3f
	.zero		1


	//   ....[63]....
        /*0578*/ 	.word	0x00011b40
        /*057c*/ 	.word	0x00000007
        /*0580*/ 	.word	0x00028830
        /*0584*/ 	.short	0x010a
        /*0586*/ 	.byte	0x3f
	.zero		1


	//   ....[64]....
        /*0588*/ 	.word	0x00011ba0
        /*058c*/ 	.word	0x0000000b
        /*0590*/ 	.word	0x00028830
        /*0594*/ 	.short	0x010a
        /*0596*/ 	.byte	0x3f
	.zero		1


	//   ....[65]....
        /*0598*/ 	.word	0x00011c00
        /*059c*/ 	.word	0x0000000b
        /*05a0*/ 	.word	0x00028850
        /*05a4*/ 	.short	0x010a
        /*05a6*/ 	.byte	0x3f
	.zero		1


	//   ....[66]....
        /*05a8*/ 	.word	0x00011c60
        /*05ac*/ 	.word	0x00000009
        /*05b0*/ 	.word	0x00028830
        /*05b4*/ 	.short	0x010a
        /*05b6*/ 	.byte	0x3f
	.zero		1


	//   ....[67]....
        /*05b8*/ 	.word	0x00011cc0
        /*05bc*/ 	.word	0x00000009
        /*05c0*/ 	.word	0x00028850
        /*05c4*/ 	.short	0x010a
        /*05c6*/ 	.byte	0x3f
	.zero		1


	//   ....[68]....
        /*05c8*/ 	.word	0x00011d20
        /*05cc*/ 	.word	0x00000009
        /*05d0*/ 	.word	0x00028830
        /*05d4*/ 	.short	0x010a
        /*05d6*/ 	.byte	0x3f
	.zero		1


	//   ....[69]....
        /*05d8*/ 	.word	0x00011d80
        /*05dc*/ 	.word	0x00000009
        /*05e0*/ 	.word	0x00028850
        /*05e4*/ 	.short	0x010a
        /*05e6*/ 	.byte	0x3f
	.zero		1


	//   ....[70]....
        /*05e8*/ 	.word	0x00011de0
        /*05ec*/ 	.word	0x00000005
        /*05f0*/ 	.word	0x00028850
        /*05f4*/ 	.short	0x010a
        /*05f6*/ 	.byte	0x3f
	.zero		1


	//   ....[71]....
        /*05f8*/ 	.word	0x00011f60
        /*05fc*/ 	.word	0x00000008
        /*0600*/ 	.word	0x00028840
        /*0604*/ 	.short	0x010a
        /*0606*/ 	.byte	0x3f
	.zero		1


	//   ....[72]....
        /*0608*/ 	.word	0x00011fc0
        /*060c*/ 	.word	0x00000008
        /*0610*/ 	.word	0x00028820
        /*0614*/ 	.short	0x010a
        /*0616*/ 	.byte	0x3f
	.zero		1


	//   ....[73]....
        /*0618*/ 	.word	0x00012010
        /*061c*/ 	.word	0x00000003
        /*0620*/ 	.word	0x00028840
        /*0624*/ 	.short	0x010a
        /*0626*/ 	.byte	0x3f
	.zero		1


	//   ....[74]....
        /*0628*/ 	.word	0x00012060
        /*062c*/ 	.word	0x00000002
        /*0630*/ 	.word	0x00000060
        /*0634*/ 	.short	0x010a
        /*0636*/ 	.byte	0x3f
	.zero		1


	//   ....[75]....
        /*0638*/ 	.word	0x000120b0
        /*063c*/ 	.word	0x00000003
        /*0640*/ 	.word	0x00028840
        /*0644*/ 	.short	0x010a
        /*0646*/ 	.byte	0x3f
	.zero		1


	//   ....[76]....
        /*0648*/ 	.word	0x00012100
        /*064c*/ 	.word	0x00000002
        /*0650*/ 	.word	0x00000060
        /*0654*/ 	.short	0x010a
        /*0656*/ 	.byte	0x3f
	.zero		1


	//   ....[77]....
        /*0658*/ 	.word	0x00012150
        /*065c*/ 	.word	0x00000002
        /*0660*/ 	.word	0x00028840
        /*0664*/ 	.short	0x010a
        /*0666*/ 	.byte	0x3f
	.zero		1


	//   ....[78]....
        /*0668*/ 	.word	0x000121a0
        /*066c*/ 	.word	0x00000002
        /*0670*/ 	.word	0x00000060
        /*0674*/ 	.short	0x010a
        /*0676*/ 	.byte	0x3f
	.zero		1


	//   ....[79]....
        /*0678*/ 	.word	0x000121f0
        /*067c*/ 	.word	0x00000003
        /*0680*/ 	.word	0x00028860
        /*0684*/ 	.short	0x010a
        /*0686*/ 	.byte	0x3f
	.zero		1


	//   ....[80]....
        /*0688*/ 	.word	0x000122d0
        /*068c*/ 	.word	0x00000007
        /*0690*/ 	.word	0x00028820
        /*0694*/ 	.short	0x010a
        /*0696*/ 	.byte	0x3f
	.zero		1


	//   ....[81]....
        /*0698*/ 	.word	0x00012320
        /*069c*/ 	.word	0x00000005
        /*06a0*/ 	.word	0x00000000
        /*06a4*/ 	.short	0x010a
        /*06a6*/ 	.byte	0x3f
	.zero		1


	//   ....[82]....
        /*06a8*/ 	.word	0x00012370
        /*06ac*/ 	.word	0x00000003
        /*06b0*/ 	.word	0x00000000
        /*06b4*/ 	.short	0x010a
        /*06b6*/ 	.byte	0x3f
	.zero		1


	//   ....[83]....
        /*06b8*/ 	.word	0x000123c0
        /*06bc*/ 	.word	0x00000005
        /*06c0*/ 	.word	0x00000000
        /*06c4*/ 	.short	0x010a
        /*06c6*/ 	.byte	0x3f
	.zero		1


	//----- nvinfo : EIATTR_NUM_MBARRIERS
	.align		4
.L_1059:
        /*06c8*/ 	.byte	0x03, 0x38
        /*06ca*/ 	.short	0x0016


	//----- nvinfo : EIATTR_EXIT_INSTR_OFFSETS
	.align		4
        /*06cc*/ 	.byte	0x04, 0x1c
        /*06ce*/ 	.short	(.L_1061 - .L_1060)


	//   ....[0]....
.L_1060:
        /*06d0*/ 	.word	0x00000a50


	//   ....[1]....
        /*06d4*/ 	.word	0x0000e910


	//   ....[2]....
        /*06d8*/ 	.word	0x0000e970


	//   ....[3]....
        /*06dc*/ 	.word	0x000118a0


	//   ....[4]....
        /*06e0*/ 	.word	0x00011ad0


	//----- nvinfo : EIATTR_MAX_THREADS
	.align		4
.L_1061:
        /*06e4*/ 	.byte	0x04, 0x05
        /*06e6*/ 	.short	(.L_1063 - .L_1062)
.L_1062:
        /*06e8*/ 	.word	0x00000180
        /*06ec*/ 	.word	0x00000001
        /*06f0*/ 	.word	0x00000001


	//----- nvinfo : EIATTR_CRS_STACK_SIZE
	.align		4
.L_1063:
        /*06f4*/ 	.byte	0x04, 0x1e
        /*06f6*/ 	.short	(.L_1065 - .L_1064)
.L_1064:
        /*06f8*/ 	.word	0x00000000


	//----- nvinfo : EIATTR_CBANK_PARAM_SIZE
	.align		4
.L_1065:
        /*06fc*/ 	.byte	0x03, 0x19
        /*06fe*/ 	.short	0x0bf0


	//----- nvinfo : EIATTR_PARAM_CBANK
	.align		4
        /*0700*/ 	.byte	0x04, 0x0a
        /*0702*/ 	.short	(.L_1067 - .L_1066)
	.align		4
.L_1066:
        /*0704*/ 	.word	index@(.nv.constant0._ZN7cutlass13device_kernelIN5flash11enable_sm90INS1_16FlashAttnFwdSm90INS1_25CollectiveMainloopFwdSm90ILi2EN4cute5tupleIJNS5_1CILi1EEES8_S8_EEENS6_IJNS7_ILi128EEESA_SA_EEELi128ENS_10bfloat16_tEfNS_4arch4Sm90ELb0ELb1ELb0ELb0ELb0ELb0ELb0ELb1ELb1ELb0ELb0ELb0EEENS1_21CollectiveEpilogueFwdISB_S9_SC_SE_Li256ELb0ELb0ELb0ELb0EEENS1_30DynamicPersistentTileSchedulerILi256ELi32ELb0ELb0ELb1EEEEEEEEEvNT_6ParamsE)
        /*0708*/ 	.short	0x0210
        /*070a*/ 	.short	0x0bf0


	//----- nvinfo : EIATTR_SW_WAR
	.align		4
.L_1067:
        /*070c*/ 	.byte	0x04, 0x36
        /*070e*/ 	.short	(.L_1069 - .L_1068)
.L_1068:
        /*0710*/ 	.word	0x00000008
.L_1069:


//--------------------- .nv.info._ZN7cutlass13device_kernelIN5flash11enable_sm90INS1_16FlashAttnFwdSm90INS1_25CollectiveMainloopFwdSm90ILi2EN4cute5tupleIJNS5_1CILi1EEES8_S8_EEENS6_IJNS7_ILi128EEESA_SA_EEELi128ENS_10bfloat16_tEfNS_4arch4Sm90ELb0ELb1ELb0ELb1ELb0ELb0ELb0ELb1ELb1ELb0ELb0ELb0EEENS1_21CollectiveEpilogueFwdISB_S9_SC_SE_Li256ELb1ELb0ELb0ELb0EEENS1_36VarlenDynamicPersistentTileSchedulerILi128ELi128ELi256ELi32ELb0ELb0ELb1ELb1ELb0ELb1EEEEEEEEEvNT_6ParamsE --------------------------
	.section	.nv.info._ZN7cutlass13device_kernelIN5flash11enable_sm90INS1_16FlashAttnFwdSm90INS1_25CollectiveMainloopFwdSm90ILi2EN4cute5tupleIJNS5_1CILi1EEES8_S8_EEENS6_IJNS7_ILi128EEESA_SA_EEELi128ENS_10bfloat16_tEfNS_4arch4Sm90ELb0ELb1ELb0ELb1ELb0ELb0ELb0ELb1ELb1ELb0ELb0ELb0EEENS1_21CollectiveEpilogueFwdISB_S9_SC_SE_Li256ELb1ELb0ELb0ELb0EEENS1_36VarlenDynamicPersistentTileSchedulerILi128ELi128ELi256ELi32ELb0ELb0ELb1ELb1ELb0ELb1EEEEEEEEEvNT_6ParamsE,"",@"SHT_CUDA_INFO"
	.sectionflags	@""
	.align	4


	//----- nvinfo : EIATTR_CUDA_API_VERSION
	.align		4
        /*0000*/ 	.byte	0x04, 0x37
        /*0002*/ 	.short	(.L_1071 - .L_1070)
.L_1070:
        /*0004*/ 	.word	0x00000082


	//----- nvinfo : EIATTR_KPARAM_INFO
	.align		4
.L_1071:
        /*0008*/ 	.byte	0x04, 0x17
        /*000a*/ 	.short	(.L_1073 - .L_1072)
.L_1072:
        /*000c*/ 	.word	0x00000000
        /*0010*/ 	.short	0x0000
        /*0012*/ 	.short	0x0070
        /*0014*/ 	.byte	0x00, 0xf0, 0x01, 0x28


	//----- nvinfo : EIATTR_SPARSE_MMA_MASK
	.align		4
.L_1073:
        /*0018*/ 	.byte	0x03, 0x50
        /*001a*/ 	.short	0x0000


	//----- nvinfo : EIATTR_MAXREG_COUNT
	.align		4
        /*001c*/ 	.byte	0x03, 0x1b
        /*001e*/ 	.short	0x00a8


	//----- nvinfo : EIATTR_NUM_BARRIERS
	.align		4
        /*0020*/ 	.byte	0x02, 0x4c
        /*0022*/ 	.byte	0x10
	.zero		1


	//----- nvinfo : EIATTR_EXTERNS
	.align		4
        /*0024*/ 	.byte	0x04, 0x0f
        /*0026*/ 	.short	(.L_1075 - .L_1074)


	//   ....[0]....
	.align		4
.L_1074:
        /*0028*/ 	.word	index@(__assertfail)


	//----- nvinfo : EIATTR_ANNOTATIONS
	.align		4
.L_1075:
        /*002c*/ 	.byte	0x04, 0x55
        /*002e*/ 	.short	(.L_1077 - .L_1076)


	//   ....[0]....
.L_1076:
        /* <DEDUP_REMOVED lines=31> */


	//----- nvinfo : EIATTR_MERCURY_ISA_VERSION
	.align		4
.L_1077:
        /*0208*/ 	.byte	0x03, 0x5f
        /*020a*/ 	.short	0x0101


	//----- nvinfo : EIATTR_UNUSED_LOAD_BYTE_OFFSET
	.align		4
        /*020c*/ 	.byte	0x04, 0x44
        /*020e*/ 	.short	(.L_1079 - .L_1078)


	//   ....[0]....
.L_1078:
        /*0210*/ 	.word	0x00000a70
        /*0214*/ 	.word	0x0000fff0


	//   ....[1]....
        /*0218*/ 	.word	0x0000d940
        /*021c*/ 	.word	0x0000fff0


	//----- nvinfo : EIATTR_INT_WARP_WIDE_INSTR_OFFSETS
	.align		4
.L_1079:
        /*0220*/ 	.byte	0x04, 0x31
        /*0222*/ 	.short	(.L_1081 - .L_1080)


	//   ....[0]....
.L_1080:
        /*0224*/ 	.word	0x00000160


	//   ....[1]....
        /*0228*/ 	.word	0x000001a0


	//   ....[2]....
        /*022c*/ 	.word	0x00000210


	//   ....[3]....
        /*0230*/ 	.word	0x00010cd0


	//   ....[4]....
        /*0234*/ 	.word	0x00010d60


	//   ....[5]....
        /*0238*/ 	.word	0x00011260


	//   ....[6]....
        /*023c*/ 	.word	0x000112e0


	//   ....[7]....
        /*0240*/ 	.word	0x000113f0


	//   ....[8]....
        /*0244*/ 	.word	0x00013560


	//   ....[9]....
        /*0248*/ 	.word	0x000135f0


	//----- nvinfo : EIATTR_COOP_GROUP_MASK_REGIDS
	.align		4
.L_1081:
        /*024c*/ 	.byte	0x04, 0x29
        /*024e*/ 	.short	(.L_1083 - .L_1082)


	//   ....[0]....
.L_1082:
        /*0250*/ 	.word	0xffffffff


	//   ....[1]....
        /*0254*/ 	.word	0xffffffff


	//   ....[2]....
        /*0258*/ 	.word	0xffffffff


	//   ....[3]....
        /*025c*/ 	.word	0xffffffff


	//   ....[4]....
        /*0260*/ 	.word	0xffffffff


	//   ....[5]....
        /*0264*/ 	.word	0xffffffff


	//   ....[6]....
        /*0268*/ 	.word	0xffffffff


	//   ....[7]....
        /*026c*/ 	.word	0xffffffff


	//   ....[8]....
        /*0270*/ 	.word	0xffffffff


	//   ....[9]....
        /*0274*/ 	.word	0xffffffff


	//   ....[10]....
        /*0278*/ 	.word	0xffffffff


	//   ....[11]....
        /*027c*/ 	.word	0xffffffff


	//   ....[12]....
        /*0280*/ 	.word	0xffffffff


	//   ....[13]....
        /*0284*/ 	.word	0xffffffff


	//   ....[14]....
        /*0288*/ 	.word	0xffffffff


	//   ....[15]....
        /*028c*/ 	.word	0xffffffff


	//   ....[16]....
        /*0290*/ 	.word	0xffffffff


	//   ....[17]....
        /*0294*/ 	.word	0xffffffff


	//   ....[18]....
        /*0298*/ 	.word	0xffffffff


	//   ....[19]....
        /*029c*/ 	.word	0xffffffff


	//   ....[20]....
        /*02a0*/ 	.word	0xffffffff


	//   ....[21]....
        /*02a4*/ 	.word	0xffffffff


	//   ....[22]....
        /*02a8*/ 	.word	0xffffffff


	//   ....[23]....
        /*02ac*/ 	.word	0xffffffff


	//   ....[24]....
        /*02b0*/ 	.word	0xffffffff


	//   ....[25]....
        /*02b4*/ 	.word	0xffffffff


	//   ....[26]....
        /*02b8*/ 	.word	0xffffffff


	//   ....[27]....
        /*02bc*/ 	.word	0xffffffff


	//   ....[28]....
        /*02c0*/ 	.word	0xffffffff


	//   ....[29]....
        /*02c4*/ 	.word	0xffffffff


	//   ....[30]....
        /*02c8*/ 	.word	0xffffffff


	//   ....[31]....
        /*02cc*/ 	.word	0xffffffff


	//   ....[32]....
        /*02d0*/ 	.word	0xffffffff


	//   ....[33]....
        /*02d4*/ 	.word	0xffffffff


	//   ....[34]....
        /*02d8*/ 	.word	0xffffffff


	//   ....[35]....
        /*02dc*/ 	.word	0xffffffff


	//   ....[36]....
        /*02e0*/ 	.word	0xffffffff


	//   ....[37]....
        /*02e4*/ 	.word	0xffffffff


	//   ....[38]....
        /*02e8*/ 	.word	0xffffffff


	//   ....[39]....
        /*02ec*/ 	.word	0xffffffff


	//   ....[40]....
        /*02f0*/ 	.word	0xffffffff


	//   ....[41]....
        /*02f4*/ 	.word	0xffffffff


	//   ....[42]....
        /*02f8*/ 	.word	0xffffffff


	//   ....[43]....
        /*02fc*/ 	.word	0xffffffff


	//   ....[44]....
        /*0300*/ 	.word	0xffffffff


	//   ....[45]....
        /*0304*/ 	.word	0xffffffff


	//   ....[46]....
        /*0308*/ 	.word	0xffffffff


	//   ....[47]....
        /*030c*/ 	.word	0xffffffff


	//   ....[48]....
        /*0310*/ 	.word	0xffffffff


	//   ....[49]....
        /*0314*/ 	.word	0xffffffff


	//   ....[50]....
        /*0318*/ 	.word	0xffffffff


	//   ....[51]....
        /*031c*/ 	.word	0xffffffff


	//   ....[52]....
        /*0320*/ 	.word	0xffffffff


	//   ....[53]....
        /*0324*/ 	.word	0xffffffff


	//   ....[54]....
        /*0328*/ 	.word	0xffffffff


	//   ....[55]....
        /*032c*/ 	.word	0xffffffff


	//   ....[56]....
        /*0330*/ 	.word	0xffffffff


	//   ....[57]....
        /*0334*/ 	.word	0xffffffff


	//   ....[58]....
        /*0338*/ 	.word	0xffffffff


	//   ....[59]....
        /*033c*/ 	.word	0xffffffff


	//   ....[60]....
        /*0340*/ 	.word	0xffffffff


	//   ....[61]....
        /*0344*/ 	.word	0xffffffff


	//   ....[62]....
        /*0348*/ 	.word	0x0500000f


	//   ....[63]....
        /*034c*/ 	.word	0x0500000f


	//   ....[64]....
        /*0350*/ 	.word	0x0500000f


	//   ....[65]....
        /*0354*/ 	.word	0x0500000f


	//   ....[66]....
        /*0358*/ 	.word	0x0500000f


	//   ....[67]....
        /*035c*/ 	.word	0x0500000f


	//   ....[68]....
        /*0360*/ 	.word	0x0500000f


	//   ....[69]....
        /*0364*/ 	.word	0x0500000f


	//   ....[70]....
        /*0368*/ 	.word	0x0500000f


	//   ....[71]....
        /*036c*/ 	.word	0x0500000f


	//   ....[72]....
        /*0370*/ 	.word	0x0500000f


	//   ....[73]....
        /*0374*/ 	.word	0x0500000f


	//   ....[74]....
        /*0378*/ 	.word	0x0500000f


	//   ....[75]....
        /*037c*/ 	.word	0x0500000f


	//   ....[76]....
        /*0380*/ 	.word	0x0500000f


	//   ....[77]....
        /*0384*/ 	.word	0x0500000f


	//   ....[78]....
        /*0388*/ 	.word	0x0500000f


	//   ....[79]....
        /*038c*/ 	.word	0x0500000f


	//   ....[80]....
        /*0390*/ 	.word	0x0500000f


	//----- nvinfo : EIATTR_COOP_GROUP_INSTR_OFFSETS
	.align		4
.L_1083:
        /*0394*/ 	.byte	0x04, 0x28
        /*0396*/ 	.short	(.L_1085 - .L_1084)


	//   ....[0]....
.L_1084:
        /*0398*/ 	.word	0x00000070


	//   ....[1]....
        /*039c*/ 	.word	0x00000170


	//   ....[2]....
        /*03a0*/ 	.word	0x000001c0


	//   ....[3]....
        /*03a4*/ 	.word	0x000003f0


	//   ....[4]....
        /*03a8*/ 	.word	0x00000550


	//   ....[5]....
        /*03ac*/ 	.word	0x00000670


	//   ....[6]....
        /*03b0*/ 	.word	0x000007d0


	//   ....[7]....
        /*03b4*/ 	.word	0x000017a0


	//   ....[8]....
        /*03b8*/ 	.word	0x00003220


	//   ....[9]....
        /*03bc*/ 	.word	0x00003330


	//   ....[10]....
        /*03c0*/ 	.word	0x00003c70


	//   ....[11]....
        /*03c4*/ 	.word	0x00003cc0


	//   ....[12]....
        /*03c8*/ 	.word	0x00006150


	//   ....[13]....
        /*03cc*/ 	.word	0x00006170


	//   ....[14]....
        /*03d0*/ 	.word	0x00006c20


	//   ....[15]....
        /*03d4*/ 	.word	0x00006cc0


	//   ....[16]....
        /*03d8*/ 	.word	0x00008640


	//   ....[17]....
        /*03dc*/ 	.word	0x00008680


	//   ....[18]....
        /*03e0*/ 	.word	0x00008b80


	//   ....[19]....
        /*03e4*/ 	.word	0x00008c40


	//   ....[20]....
        /*03e8*/ 	.word	0x0000b500


	//   ....[21]....
        /*03ec*/ 	.word	0x0000b520


	//   ....[22]....
        /*03f0*/ 	.word	0x0000bf40


	//   ....[23]....
        /*03f4*/ 	.word	0x0000bfe0


	//   ....[24]....
        /*03f8*/ 	.word	0x0000d010


	//   ....[25]....
        /*03fc*/ 	.word	0x0000d050


	//   ....[26]....
        /*0400*/ 	.word	0x0000d140


	//   ....[27]....
        /*0404*/ 	.word	0x0000d160


	//   ....[28]....
        /*0408*/ 	.word	0x0000f870


	//   ....[29]....
        /*040c*/ 	.word	0x0000f9f0


	//   ....[30]....
        /*0410*/ 	.word	0x0000fa20


	//   ....[31]....
        /*0414*/ 	.word	0x0000fa60


	//   ....[32]....
        /*0418*/ 	.word	0x0000fad0


	//   ....[33]....
        /*041c*/ 	.word	0x0000fb30


	//   ....[34]....
        /*0420*/ 	.word	0x0000fb70


	//   ....[35]....
        /*0424*/ 	.word	0x0000fd10


	//   ....[36]....
        /*0428*/ 	.word	0x0000fd70


	//   ....[37]....
        /*042c*/ 	.word	0x0000fdb0


	//   ....[38]....
        /*0430*/ 	.word	0x0000fdf0


	//   ....[39]....
        /*0434*/ 	.word	0x0000fe20


	//   ....[40]....
        /*0438*/ 	.word	0x0000fe50


	//   ....[41]....
        /*043c*/ 	.word	0x0000fee0


	//   ....[42]....
        /*0440*/ 	.word	0x0000ff40


	//   ....[43]....
        /*0444*/ 	.word	0x0000ffd0


	//   ....[44]....
        /*0448*/ 	.word	0x00013a00


	//   ....[45]....
        /*044c*/ 	.word	0x00013a10


	//   ....[46]....
        /*0450*/ 	.word	0x00013b20


	//   ....[47]....
        /*0454*/ 	.word	0x00013b80


	//   ....[48]....
        /*0458*/ 	.word	0x00013bc0


	//   ....[49]....
        /*045c*/ 	.word	0x00013c00


	//   ....[50]....
        /*0460*/ 	.word	0x00013c30


	//   ....[51]....
        /*0464*/ 	.word	0x00013c60


	//   ....[52]....
        /*0468*/ 	.word	0x00013df0


	//   ....[53]....
        /*046c*/ 	.word	0x00013e50


	//   ....[54]....
        /*0470*/ 	.word	0x00013e90


	//   ....[55]....
        /*0474*/ 	.word	0x00013ed0


	//   ....[56]....
        /*0478*/ 	.word	0x00013f00


	//   ....[57]....
        /*047c*/ 	.word	0x00013f30


	//   ....[58]....
        /*0480*/ 	.word	0x00013ff0


	//   ....[59]....
        /*0484*/ 	.word	0x00014010


	//   ....[60]....
        /*0488*/ 	.word	0x00014080


	//   ....[61]....
        /*048c*/ 	.word	0x00014710


	//   ....[62]....
        /*0490*/ 	.word	0x00014da0


	//   ....[63]....
        /*0494*/ 	.word	0x000151c0


	//   ....[64]....
        /*0498*/ 	.word	0x00015250


	//   ....[65]....
        /*049c*/ 	.word	0x000152f0


	//   ....[66]....
        /*04a0*/ 	.word	0x000153a0


	//   ....[67]....
        /*04a4*/ 	.word	0x00015420


	//   ....[68]....
        /*04a8*/ 	.word	0x000154a0


	//   ....[69]....
        /*04ac*/ 	.word	0x00015520


	//   ....[70]....
        /*04b0*/ 	.word	0x000155a0


	//   ....[71]....
        /*04b4*/ 	.word	0x00015630


	//   ....[72]....
        /*04b8*/ 	.word	0x000156e0


	//   ....[73]....
        /*04bc*/ 	.word	0x00015760


	//   ....[74]....
        /*04c0*/ 	.word	0x000157e0


	//   ....[75]....
        /*04c4*/ 	.word	0x00015860


	//   ....[76]....
        /*04c8*/ 	.word	0x000158e0


	//   ....[77]....
        /*04cc*/ 	.word	0x00015950


	//   ....[78]....
        /*04d0*/ 	.word	0x000159f0


	//   ....[79]....
        /*04d4*/ 	.word	0x00015a80


	//   ....[80]....
        /*04d8*/ 	.word	0x00015bb0


	//----- nvinfo : EIATTR_REG_RECONFIG
	.align		4
.L_1085:
        /*04dc*/ 	.byte	0x01, 0x54
	.zero		2


	//----- nvinfo : EIATTR_SYSCALL_OFFSETS
	.align		4
        /*04e0*/ 	.byte	0x04, 0x46
        /*04e2*/ 	.short	(.L_1087 - .L_1086)


	//   ....[0]....
.L_1086:
        /*04e4*/ 	.word	0x00001980


	//   ....[1]....
        /*04e8*/ 	.word	0x00010ef0


	//   ....[2]....
        /*04ec*/ 	.word	0x00011030


	//   ....[3]....
        /*04f0*/ 	.word	0x00011130


	//----- nvinfo : EIATTR_MBARRIER_INSTR_OFFSETS
	.align		4
.L_1087:
        /*04f4*/ 	.byte	0x04, 0x39
        /*04f6*/ 	.short	(.L_1089 - .L_1088)


	//   ....[0]....
.L_1088:
        /*04f8*/ 	.word	0x000002a0
        /*04fc*/ 	.word	0x000000ff
        /*0500*/ 	.word	0x00028800
        /*0504*/ 	.short	0x0100
        /*0506*/ 	.byte	0x08
	.zero		1


	//   ....[1]....
        /*0508*/ 	.word	0x000002b0
        /*050c*/ 	.word	0x000000ff
        /*0510*/ 	.word	0x00028820
        /*0514*/ 	.short	0x0100
        /*0516*/ 	.byte	0x08
	.zero		1


	//   ....[2]....
        /*0518*/ 	.word	0x000003a0
        /*051c*/ 	.word	0x000000ff
        /*0520*/ 	.word	0x00028830
        /*0524*/ 	.short	0x0100
        /*0526*/ 	.byte	0x08
	.zero		1


	//   ....[3]....
        /*0528*/ 	.word	0x000003b0
        /*052c*/ 	.word	0x000000ff
        /*0530*/ 	.word	0x00028840
        /*0534*/ 	.short	0x0100
        /*0536*/ 	.byte	0x08
	.zero		1


	//   ....[4]....
        /*0538*/ 	.word	0x000003c0
        /*053c*/ 	.word	0x000000ff
        /*0540*/ 	.word	0x00028838
        /*0544*/ 	.short	0x0100
        /*0546*/ 	.byte	0x08
	.zero		1


	//   ....[5]....
        /*0548*/ 	.word	0x000003d0
        /*054c*/ 	.word	0x000000ff
        /*0550*/ 	.word	0x00028848
        /*0554*/ 	.short	0x0100
        /*0556*/ 	.byte	0x08
	.zero		1


	//   ....[6]....
        /*0558*/ 	.word	0x00000500
        /*055c*/ 	.word	0x000000ff
        /*0560*/ 	.word	0x00028850
        /*0564*/ 	.short	0x0100
        /*0566*/ 	.byte	0x08
	.zero		1


	//   ....[7]....
        /*0568*/ 	.word	0x00000510
        /*056c*/ 	.word	0x000000ff
        /*0570*/ 	.word	0x00028860
        /*0574*/ 	.short	0x0100
        /*0576*/ 	.byte	0x08
	.zero		1


	//   ....[8]....
        /*0578*/ 	.word	0x00000520
        /*057c*/ 	.word	0x000000ff
        /*0580*/ 	.word	0x00028858
        /*0584*/ 	.short	0x0100
        /*0586*/ 	.byte	0x08
	.zero		1


	//   ....[9]....
        /*0588*/ 	.word	0x00000530
        /*058c*/ 	.word	0x000000ff
        /*0590*/ 	.word	0x00028868
        /*0594*/ 	.short	0x0100
        /*0596*/ 	.byte	0x08
	.zero		1


	//   ....[10]....
        /*0598*/ 	.word	0x00000620
        /*059c*/ 	.word	0x000000ff
        /*05a0*/ 	.word	0x00028870
        /*05a4*/ 	.short	0x0100
        /*05a6*/ 	.byte	0x06
	.zero		1


	//   ....[11]....
        /*05a8*/ 	.word	0x00000630
        /*05ac*/ 	.word	0x000000ff
        /*05b0*/ 	.word	0x00028880
        /*05b4*/ 	.short	0x0100
        /*05b6*/ 	.byte	0x06
	.zero		1


	//   ....[12]....
        /*05b8*/ 	.word	0x00000640
        /*05bc*/ 	.word	0x000000ff
        /*05c0*/ 	.word	0x00028878
        /*05c4*/ 	.short	0x0100
        /*05c6*/ 	.byte	0x06
	.zero		1


	//   ....[13]....
        /*05c8*/ 	.word	0x00000650
        /*05cc*/ 	.word	0x000000ff
        /*05d0*/ 	.word	0x00028888
        /*05d4*/ 	.short	0x0100
        /*05d6*/ 	.byte	0x06
	.zero		1


	//   ....[14]....
        /*05d8*/ 	.word	0x00000780
        /*05dc*/ 	.word	0x000000ff
        /*05e0*/ 	.word	0x00028890
        /*05e4*/ 	.short	0x0100
        /*05e6*/ 	.byte	0x08
	.zero		1


	//   ....[15]....
        /*05e8*/ 	.word	0x00000790
        /*05ec*/ 	.word	0x000000ff
        /*05f0*/ 	.word	0x000288a0
        /*05f4*/ 	.short	0x0100
        /*05f6*/ 	.byte	0x08
	.zero		1


	//   ....[16]....
        /*05f8*/ 	.word	0x000007a0
        /*05fc*/ 	.word	0x000000ff
        /*0600*/ 	.word	0x00028898
        /*0604*/ 	.short	0x0100
        /*0606*/ 	.byte	0x08
	.zero		1


	//   ....[17]....
        /*0608*/ 	.word	0x000007b0
        /*060c*/ 	.word	0x000000ff
        /*0610*/ 	.word	0x000288a8
        /*0614*/ 	.short	0x0100
        /*0616*/ 	.byte	0x08
	.zero		1


	//   ....[18]....
        /*0618*/ 	.word	0x000008e0
        /*061c*/ 	.word	0x000000ff
        /*0620*/ 	.word	0x000288b0
        /*0624*/ 	.short	0x0100
        /*0626*/ 	.byte	0x08
	.zero		1


	//   ....[19]....
        /*0628*/ 	.word	0x000008f0
        /*062c*/ 	.word	0x000000ff
        /*0630*/ 	.word	0x000288c0
        /*0634*/ 	.short	0x0100
        /*0636*/ 	.byte	0x08
	.zero		1


	//   ....[20]....
        /*0638*/ 	.word	0x00000900
        /*063c*/ 	.word	0x000000ff
        /*0640*/ 	.word	0x000288b8
        /*0644*/ 	.short	0x0100
        /*0646*/ 	.byte	0x08
	.zero		1


	//   ....[21]....
        /*0648*/ 	.word	0x00000910
        /*064c*/ 	.word	0x000000ff
        /*0650*/ 	.word	0x000288c8
        /*0654*/ 	.short	0x0100
        /*0656*/ 	.byte	0x08
	.zero		1


	//   ....[22]....
        /*0658*/ 	.word	0x00001a00
        /*065c*/ 	.word	0x000000ff
        /*0660*/ 	.word	0x00028800
        /*0664*/ 	.short	0x010a
        /*0666*/ 	.byte	0x29
	.zero		1


	//   ....[23]....
        /*0668*/ 	.word	0x00001a80
        /*066c*/ 	.word	0x00000005
        /*0670*/ 	.word	0x00028830
        /*0674*/ 	.short	0x010a
        /*0676*/ 	.byte	0x3f
	.zero		1


	//   ....[24]....
        /*0678*/ 	.word	0x00001ae0
        /*067c*/ 	.word	0x00000005
        /*0680*/ 	.word	0x00028830
        /*0684*/ 	.short	0x010a
        /*0686*/ 	.byte	0x3f
	.zero		1


	//   ....[25]....
        /*0688*/ 	.word	0x00001ff0
        /*068c*/ 	.word	0x00000000
        /*0690*/ 	.word	0x00000000
        /*0694*/ 	.short	0x0101
        /*0696*/ 	.byte	0x3f
	.zero		1


	//   ....[26]....
        /*0698*/ 	.word	0x00004cd0
        /*069c*/ 	.word	0x000000ff
        /*06a0*/ 	.word	0x00028830
        /*06a4*/ 	.short	0x010a
        /*06a6*/ 	.byte	0x06
	.zero		1


	//   ....[27]....
        /*06a8*/ 	.word	0x00004d10
        /*06ac*/ 	.word	0x000000ff
        /*06b0*/ 	.word	0x00028830
        /*06b4*/ 	.short	0x010a
        /*06b6*/ 	.byte	0x06
	.zero		1


	//   ....[28]....
        /*06b8*/ 	.word	0x00005050
        /*06bc*/ 	.word	0x000000ff
        /*06c0*/ 	.word	0x00028850
        /*06c4*/ 	.short	0x010a
        /*06c6*/ 	.byte	0x06
	.zero		1


	//   ....[29]....
        /*06c8*/ 	.word	0x00005090
        /*06cc*/ 	.word	0x000000ff
        /*06d0*/ 	.word	0x00028850
        /*06d4*/ 	.short	0x010a
        /*06d6*/ 	.byte	0x06
	.zero		1


	//   ....[30]....
        /*06d8*/ 	.word	0x00005480
        /*06dc*/ 	.word	0x0000000a
        /*06e0*/ 	.word	0x00000000
        /*06e4*/ 	.short	0x0101
        /*06e6*/ 	.byte	0x3f
	.zero		1


	//   ....[31]....
        /*06e8*/ 	.word	0x00007060
        /*06ec*/ 	.word	0x00000023
        /*06f0*/ 	.word	0x00000000
        /*06f4*/ 	.short	0x0101
        /*06f6*/ 	.byte	0x3f
	.zero		1


	//   ....[32]....
        /*06f8*/ 	.word	0x00007f60
        /*06fc*/ 	.word	0x000000ff
        /*0700*/ 	.word	0x00028830
        /*0704*/ 	.short	0x010a
        /*0706*/ 	.byte	0x06
	.zero		1


	//   ....[33]....
        /*0708*/ 	.word	0x00007fa0
        /*070c*/ 	.word	0x000000ff
        /*0710*/ 	.word	0x00028830
        /*0714*/ 	.short	0x010a
        /*0716*/ 	.byte	0x06
	.zero		1


	//   ....[34]....
        /*0718*/ 	.word	0x000082e0
        /*071c*/ 	.word	0x000000ff
        /*0720*/ 	.word	0x00028850
        /*0724*/ 	.short	0x010a
        /*0726*/ 	.byte	0x06
	.zero		1


	//   ....[35]....
        /*0728*/ 	.word	0x00008320
        /*072c*/ 	.word	0x000000ff
        /*0730*/ 	.word	0x00028850
        /*0734*/ 	.short	0x010a
        /*0736*/ 	.byte	0x06
	.zero		1


	//   ....[36]....
        /*0738*/ 	.word	0x00009440
        /*073c*/ 	.word	0x0000001b
        /*0740*/ 	.word	0x00000000
        /*0744*/ 	.short	0x0101
        /*0746*/ 	.byte	0x3f
	.zero		1


	//   ....[37]....
        /*0748*/ 	.word	0x000094f0
        /*074c*/ 	.word	0x0000001f
        /*0750*/ 	.word	0x00000000
        /*0754*/ 	.short	0x0101
        /*0756*/ 	.byte	0x3f
	.zero		1


	//   ....[38]....
        /*0758*/ 	.word	0x0000a000
        /*075c*/ 	.word	0x000000ff
        /*0760*/ 	.word	0x00028830
        /*0764*/ 	.short	0x010a
        /*0766*/ 	.byte	0x06
	.zero		1


	//   ....[39]....
        /*0768*/ 	.word	0x0000a040
        /*076c*/ 	.word	0x000000ff
        /*0770*/ 	.word	0x00028830
        /*0774*/ 	.short	0x010a
        /*0776*/ 	.byte	0x06
	.zero		1


	//   ....[40]....
        /*0778*/ 	.word	0x0000a380
        /*077c*/ 	.word	0x000000ff
        /*0780*/ 	.word	0x00028850
        /*0784*/ 	.short	0x010a
        /*0786*/ 	.byte	0x06
	.zero		1


	//   ....[41]....
        /*0788*/ 	.word	0x0000a3c0
        /*078c*/ 	.word	0x000000ff
        /*0790*/ 	.word	0x00028850
        /*0794*/ 	.short	0x010a
        /*0796*/ 	.byte	0x06
	.zero		1


	//   ....[42]....
        /*0798*/ 	.word	0x0000a790
        /*079c*/ 	.word	0x00000000
        /*07a0*/ 	.word	0x00000000
        /*07a4*/ 	.short	0x0101
        /*07a6*/ 	.byte	0x3f
	.zero		1


	//   ....[43]....
        /*07a8*/ 	.word	0x0000c330
        /*07ac*/ 	.word	0x00000036
        /*07b0*/ 	.word	0x00000000
        /*07b4*/ 	.short	0x0101
        /*07b6*/ 	.byte	0x3f
	.zero		1


	//   ....[44]....
        /*07b8*/ 	.word	0x0000cf80
        /*07bc*/ 	.word	0x000000ff
        /*07c0*/ 	.word	0x00028850
        /*07c4*/ 	.short	0x010a
        /*07c6*/ 	.byte	0x05
	.zero		1


	//   ....[45]....
        /*07c8*/ 	.word	0x0000cfc0
        /*07cc*/ 	.word	0x000000ff
        /*07d0*/ 	.word	0x00028850
        /*07d4*/ 	.short	0x010a
        /*07d6*/ 	.byte	0x05
	.zero		1


	//   ....[46]....
        /*07d8*/ 	.word	0x0000d4e0
        /*07dc*/ 	.word	0x00000005
        /*07e0*/ 	.word	0x00000000
        /*07e4*/ 	.short	0x0101
        /*07e6*/ 	.byte	0x3f
	.zero		1


	//   ....[47]....
        /*07e8*/ 	.word	0x0000e800
        /*07ec*/ 	.word	0x00000000
        /*07f0*/ 	.word	0x00000000
        /*07f4*/ 	.short	0x0101
        /*07f6*/ 	.byte	0x3f
	.zero		1


	//   ....[48]....
        /*07f8*/ 	.word	0x00011730
        /*07fc*/ 	.word	0x00000009
        /*0800*/ 	.word	0x00028840
        /*0804*/ 	.short	0x010a
        /*0806*/ 	.byte	0x3f
	.zero		1


	//   ....[49]....
        /*0808*/ 	.word	0x00011c00
        /*080c*/ 	.word	0x0000000a
        /*0810*/ 	.word	0x00028820
        /*0814*/ 	.short	0x010a
        /*0816*/ 	.byte	0x3f
	.zero		1


	//   ....[50]....
        /*0818*/ 	.word	0x00011f40
        /*081c*/ 	.word	0x00000002
        /*0820*/ 	.word	0x00028840
        /*0824*/ 	.short	0x010a
        /*0826*/ 	.byte	0x3f
	.zero		1


	//   ....[51]....
        /*0828*/ 	.word	0x00012200
        /*082c*/ 	.word	0x00000003
        /*0830*/ 	.word	0x00000060
        /*0834*/ 	.short	0x010a
        /*0836*/ 	.byte	0x3f
	.zero		1


	//   ....[52]....
        /*0838*/ 	.word	0x000127f0
        /*083c*/ 	.word	0x00000002
        /*0840*/ 	.word	0x00028840
        /*0844*/ 	.short	0x010a
        /*0846*/ 	.byte	0x3f
	.zero		1


	//   ....[53]....
        /*0848*/ 	.word	0x00012ab0
        /*084c*/ 	.word	0x00000002
        /*0850*/ 	.word	0x00000060
        /*0854*/ 	.short	0x010a
        /*0856*/ 	.byte	0x3f
	.zero		1


	//   ....[54]....
        /*0858*/ 	.word	0x00012f80
        /*085c*/ 	.word	0x00000002
        /*0860*/ 	.word	0x00028840
        /*0864*/ 	.short	0x010a
        /*0866*/ 	.byte	0x3f
	.zero		1


	//   ....[55]....
        /*0868*/ 	.word	0x00013240
        /*086c*/ 	.word	0x00000002
        /*0870*/ 	.word	0x00000060
        /*0874*/ 	.short	0x010a
        /*0876*/ 	.byte	0x3f
	.zero		1


	//   ....[56]....
        /*0878*/ 	.word	0x000136b0
        /*087c*/ 	.word	0x00000003
        /*0880*/ 	.word	0x00028860
        /*0884*/ 	.short	0x010a
        /*0886*/ 	.byte	0x3f
	.zero		1


	//   ....[57]....
        /*0888*/ 	.word	0x00014690
        /*088c*/ 	.word	0x00000000
        /*0890*/ 	.word	0x00028820
        /*0894*/ 	.short	0x010a
        /*0896*/ 	.byte	0x3f
	.zero		1


	//   ....[58]....
        /*0898*/ 	.word	0x00014850
        /*089c*/ 	.word	0x00000006
        /*08a0*/ 	.word	0x00000000
        /*08a4*/ 	.short	0x010a
        /*08a6*/ 	.byte	0x3f
	.zero		1


	//   ....[59]....
        /*08a8*/ 	.word	0x000148c0
        /*08ac*/ 	.word	0x00000007
        /*08b0*/ 	.word	0x00000000
        /*08b4*/ 	.short	0x010a
        /*08b6*/ 	.byte	0x3f
	.zero		1


	//   ....[60]....
        /*08b8*/ 	.word	0x00014930
        /*08bc*/ 	.word	0x00000004
        /*08c0*/ 	.word	0x00000000
        /*08c4*/ 	.short	0x010a
        /*08c6*/ 	.byte	0x3f
	.zero		1


	//   ....[61]....
        /*08c8*/ 	.word	0x00014960
        /*08cc*/ 	.word	0x00000003
        /*08d0*/ 	.word	0x00000000
        /*08d4*/ 	.short	0x010a
        /*08d6*/ 	.byte	0x3f
	.zero		1


	//   ....[62]....
        /*08d8*/ 	.word	0x000149d0
        /*08dc*/ 	.word	0x00000003
        /*08e0*/ 	.word	0x00028800
        /*08e4*/ 	.short	0x010a
        /*08e6*/ 	.byte	0x3f
	.zero		1


	//   ....[63]....
        /*08e8*/ 	.word	0x00014a20
        /*08ec*/ 	.word	0x00000005
        /*08f0*/ 	.word	0x00028830
        /*08f4*/ 	.short	0x010a
        /*08f6*/ 	.byte	0x3f
	.zero		1


	//   ....[64]....
        /*08f8*/ 	.word	0x00014a80
        /*08fc*/ 	.word	0x0000000a
        /*0900*/ 	.word	0x00028830
        /*0904*/ 	.short	0x010a
        /*0906*/ 	.byte	0x3f
	.zero		1


	//   ....[65]....
        /*0908*/ 	.word	0x00014ae0
        /*090c*/ 	.word	0x0000000a
        /*0910*/ 	.word	0x00028850
        /*0914*/ 	.short	0x010a
        /*0916*/ 	.byte	0x3f
	.zero		1


	//   ....[66]....
        /*0918*/ 	.word	0x00014b40
        /*091c*/ 	.word	0x00000005
        /*0920*/ 	.word	0x00028830
        /*0924*/ 	.short	0x010a
        /*0926*/ 	.byte	0x3f
	.zero		1


	//   ....[67]....
        /*0928*/ 	.word	0x00014ba0
        /*092c*/ 	.word	0x00000005
        /*0930*/ 	.word	0x00028850
        /*0934*/ 	.short	0x010a
        /*0936*/ 	.byte	0x3f
	.zero		1


	//   ....[68]....
        /*0938*/ 	.word	0x00014c00
        /*093c*/ 	.word	0x00000005
        /*0940*/ 	.word	0x00028830
        /*0944*/ 	.short	0x010a
        /*0946*/ 	.byte	0x3f
	.zero		1


	//   ....[69]....
        /*0948*/ 	.word	0x00014c60
        /*094c*/ 	.word	0x00000005
        /*0950*/ 	.word	0x00028850
        /*0954*/ 	.short	0x010a
        /*0956*/ 	.byte	0x3f
	.zero		1


	//   ....[70]....
        /*0958*/ 	.word	0x00014cc0
        /*095c*/ 	.word	0x00000007
        /*0960*/ 	.word	0x00028850
        /*0964*/ 	.short	0x010a
        /*0966*/ 	.byte	0x3f
	.zero		1


	//   ....[71]....
        /*0968*/ 	.word	0x00014e60
        /*096c*/ 	.word	0x00000009
        /*0970*/ 	.word	0x00028840
        /*0974*/ 	.short	0x010a
        /*0976*/ 	.byte	0x3f
	.zero		1


	//   ....[72]....
        /*0978*/ 	.word	0x00014ee0
        /*097c*/ 	.word	0x00000008
        /*0980*/ 	.word	0x00028820
        /*0984*/ 	.short	0x010a
        /*0986*/ 	.byte	0x3f
	.zero		1


	//   ....[73]....
        /*0988*/ 	.word	0x00014f30
        /*098c*/ 	.word	0x00000002
        /*0990*/ 	.word	0x00028840
        /*0994*/ 	.short	0x010a
        /*0996*/ 	.byte	0x3f
	.zero		1


	//   ....[74]....
        /*0998*/ 	.word	0x00014f80
        /*099c*/ 	.word	0x00000003
        /*09a0*/ 	.word	0x00000060
        /*09a4*/ 	.short	0x010a
        /*09a6*/ 	.byte	0x3f
	.zero		1


	//   ....[75]....
        /*09a8*/ 	.word	0x00014fd0
        /*09ac*/ 	.word	0x00000002
        /*09b0*/ 	.word	0x00028840
        /*09b4*/ 	.short	0x010a
        /*09b6*/ 	.byte	0x3f
	.zero		1


	//   ....[76]....
        /*09b8*/ 	.word	0x00015020
        /*09bc*/ 	.word	0x00000002
        /*09c0*/ 	.word	0x00000060
        /*09c4*/ 	.short	0x010a
        /*09c6*/ 	.byte	0x3f
	.zero		1


	//   ....[77]....
        /*09c8*/ 	.word	0x00015070
        /*09cc*/ 	.word	0x00000002
        /*09d0*/ 	.word	0x00028840
        /*09d4*/ 	.short	0x010a
        /*09d6*/ 	.byte	0x3f
	.zero		1


	//   ....[78]....
        /*09d8*/ 	.word	0x000150c0
        /*09dc*/ 	.word	0x00000002
        /*09e0*/ 	.word	0x00000060
        /*09e4*/ 	.short	0x010a
        /*09e6*/ 	.byte	0x3f
	.zero		1


	//   ....[79]....
        /*09e8*/ 	.word	0x00015110
        /*09ec*/ 	.word	0x00000003
        /*09f0*/ 	.word	0x00028860
        /*09f4*/ 	.short	0x010a
        /*09f6*/ 	.byte	0x3f
	.zero		1


	//   ....[80]....
        /*09f8*/ 	.word	0x00015ad0
        /*09fc*/ 	.word	0x00000000
        /*0a00*/ 	.word	0x00028820
        /*0a04*/ 	.short	0x010a
        /*0a06*/ 	.byte	0x3f
	.zero		1


	//   ....[81]....
        /*0a08*/ 	.word	0x00015c70
        /*0a0c*/ 	.word	0x00000006
        /*0a10*/ 	.word	0x00000000
        /*0a14*/ 	.short	0x010a
        /*0a16*/ 	.byte	0x3f
	.zero		1


	//   ....[82]....
        /*0a18*/ 	.word	0x00015cc0
        /*0a1c*/ 	.word	0x00000007
        /*0a20*/ 	.word	0x00000000
        /*0a24*/ 	.short	0x010a
        /*0a26*/ 	.byte	0x3f
	.zero		1


	//   ....[83]....
        /*0a28*/ 	.word	0x00015d10
        /*0a2c*/ 	.word	0x00000004
        /*0a30*/ 	.word	0x00000000
        /*0a34*/ 	.short	0x010a
        /*0a36*/ 	.byte	0x3f
	.zero		1


	//----- nvinfo : EIATTR_NUM_MBARRIERS
	.align		4
.L_1089:
        /*0a38*/ 	.byte	0x03, 0x38
        /*0a3a*/ 	.short	0x0016


	//----- nvinfo : EIATTR_EXIT_INSTR_OFFSETS
	.align		4
        /*0a3c*/ 	.byte	0x04, 0x1c
        /*0a3e*/ 	.short	(.L_1091 - .L_1090)


	//   ....[0]....
.L_1090:
        /*0a40*/ 	.word	0x00000ab0


	//   ....[1]....
        /*0a44*/ 	.word	0x0000f830


	//   ....[2]....
        /*0a48*/ 	.word	0x0000f890


	//   ....[3]....
        /*0a4c*/ 	.word	0x000149b0


	//----- nvinfo : EIATTR_MAX_THREADS
	.align		4
.L_1091:
        /*0a50*/ 	.byte	0x04, 0x05
        /*0a52*/ 	.short	(.L_1093 - .L_1092)
.L_1092:
        /*0a54*/ 	.word	0x00000180
        /*0a58*/ 	.word	0x00000001
        /*0a5c*/ 	.word	0x00000001


	//----- nvinfo : EIATTR_CRS_STACK_SIZE
	.align		4
.L_1093:
        /*0a60*/ 	.byte	0x04, 0x1e
        /*0a62*/ 	.short	(.L_1095 - .L_1094)
.L_1094:
        /*0a64*/ 	.word	0x00000000


	//----- nvinfo : EIATTR_CBANK_PARAM_SIZE
	.align		4
.L_1095:
        /*0a68*/ 	.byte	0x03, 0x19
        /*0a6a*/ 	.short	0x0a70


	//----- nvinfo : EIATTR_PARAM_CBANK
	.align		4
        /*0a6c*/ 	.byte	0x04, 0x0a
        /*0a6e*/ 	.short	(.L_1097 - .L_1096)
	.align		4
.L_1096:
        /*0a70*/ 	.word	index@(.nv.constant0._ZN7cutlass13device_kernelIN5flash11enable_sm90INS1_16FlashAttnFwdSm90INS1_25CollectiveMainloopFwdSm90ILi2EN4cute5tupleIJNS5_1CILi1EEES8_S8_EEENS6_IJNS7_ILi128EEESA_SA_EEELi128ENS_10bfloat16_tEfNS_4arch4Sm90ELb0ELb1ELb0ELb1ELb0ELb0ELb0ELb1ELb1ELb0ELb0ELb0EEENS1_21CollectiveEpilogueFwdISB_S9_SC_SE_Li256ELb1ELb0ELb0ELb0EEENS1_36VarlenDynamicPersistentTileSchedulerILi128ELi128ELi256ELi32ELb0ELb0ELb1ELb1ELb0ELb1EEEEEEEEEvNT_6ParamsE)
        /*0a74*/ 	.short	0x0210
        /*0a76*/ 	.short	0x0a70


	//----- nvinfo : EIATTR_SW_WAR
	.align		4
.L_1097:
        /*0a78*/ 	.byte	0x04, 0x36
        /*0a7a*/ 	.short	(.L_1099 - .L_1098)
.L_1098:
        /*0a7c*/ 	.word	0x00000008
.L_1099:


//--------------------- .nv.info._ZN7cutlass13device_kernelIN5flash11enable_sm90INS1_16FlashAttnFwdSm90INS1_25CollectiveMainloopFwdSm90ILi2EN4cute5tupleIJNS5_1CILi1EEES8_S8_EEENS6_IJNS7_ILi128EEESA_SA_EEELi128ENS_10bfloat16_tEfNS_4arch4Sm90ELb0ELb1ELb0ELb1ELb0ELb1ELb0ELb1ELb1ELb0ELb0ELb0EEENS1_21CollectiveEpilogueFwdISB_S9_SC_SE_Li256ELb1ELb0ELb0ELb0EEENS1_36VarlenDynamicPersistentTileSchedulerILi128ELi128ELi256ELi32ELb0ELb0ELb1ELb1ELb0ELb1EEEEEEEEEvNT_6ParamsE --------------------------
	.section	.nv.info._ZN7cutlass13device_kernelIN5flash11enable_sm90INS1_16FlashAttnFwdSm90INS1_25CollectiveMainloopFwdSm90ILi2EN4cute5tupleIJNS5_1CILi1EEES8_S8_EEENS6_IJNS7_ILi128EEESA_SA_EEELi128ENS_10bfloat16_tEfNS_4arch4Sm90ELb0ELb1ELb0ELb1ELb0ELb1ELb0ELb1ELb1ELb0ELb0ELb0EEENS1_21CollectiveEpilogueFwdISB_S9_SC_SE_Li256ELb1ELb0ELb0ELb0EEENS1_36VarlenDynamicPersistentTileSchedulerILi128ELi128ELi256ELi32ELb0ELb0ELb1ELb1ELb0ELb1EEEEEEEEEvNT_6ParamsE,"",@"SHT_CUDA_INFO"
	.sectionflags	@""
	.align	4


	//----- nvinfo : EIATTR_CUDA_API_VERSION
	.align		4
        /*0000*/ 	.byte	0x04, 0x37
        /*0002*/ 	.short	(.L_1101 - .L_1100)
.L_1100:
        /*0004*/ 	.word	0x00000082


	//----- nvinfo : EIATTR_KPARAM_INFO
	.align		4
.L_1101:
        /*0008*/ 	.byte	0x04, 0x17
        /*000a*/ 	.short	(.L_1103 - .L_1102)
.L_1102:
        /*000c*/ 	.word	0x00000000
        /*0010*/ 	.short	0x0000
        /*0012*/ 	.short	0x0070
        /*0014*/ 	.byte	0x00, 0xf0, 0x01, 0x28


	//----- nvinfo : EIATTR_SPARSE_MMA_MASK
	.align		4
.L_1103:
        /*0018*/ 	.byte	0x03, 0x50
        /*001a*/ 	.short	0x0000


	//----- nvinfo : EIATTR_MAXREG_COUNT
	.align		4
        /*001c*/ 	.byte	0x03, 0x1b
        /*001e*/ 	.short	0x00a8


	//----- nvinfo : EIATTR_NUM_BARRIERS
	.align		4
        /*0020*/ 	.byte	0x02, 0x4c
        /*0022*/ 	.byte	0x10
	.zero		1


	//----- nvinfo : EIATTR_EXTERNS
	.align		4
        /*0024*/ 	.byte	0x04, 0x0f
        /*0026*/ 	.short	(.L_1105 - .L_1104)


	//   ....[0]....
	.align		4
.L_1104:
        /*0028*/ 	.word	index@(__assertfail)


	//----- nvinfo : EIATTR_ANNOTATIONS
	.align		4
.L_1105:
        /*002c*/ 	.byte	0x04, 0x55
        /*002e*/ 	.short	(.L_1107 - .L_1106)


	//   ....[0]....
.L_1106:
        /* <DEDUP_REMOVED lines=44> */


	//----- nvinfo : EIATTR_MERCURY_ISA_VERSION
	.align		4
.L_1107:
        /*02d8*/ 	.byte	0x03, 0x5f
        /*02da*/ 	.short	0x0101


	//----- nvinfo : EIATTR_UNUSED_LOAD_BYTE_OFFSET
	.align		4
        /*02dc*/ 	.byte	0x04, 0x44
        /*02de*/ 	.short	(.L_1109 - .L_1108)


	//   ....[0]....
.L_1108:
        /*02e0*/ 	.word	0x00000af0
        /*02e4*/ 	.word	0x0000fff0


	//   ....[1]....
        /*02e8*/ 	.word	0x0001b2b0
        /*02ec*/ 	.word	0x0000fff0


	//----- nvinfo : EIATTR_INT_WARP_WIDE_INSTR_OFFSETS
	.align		4
.L_1109:
        /*02f0*/ 	.byte	0x04, 0x31
        /*02f2*/ 	.short	(.L_1111 - .L_1110)


	//   ....[0]....
.L_1110:
        /*02f4*/ 	.word	0x000001c0


	//   ....[1]....
        /*02f8*/ 	.word	0x00000200


	//   ....[2]....
        /*02fc*/ 	.word	0x00000270


	//   ....[3]....
        /*0300*/ 	.word	0x0001f680


	//   ....[4]....
        /*0304*/ 	.word	0x0001f710


	//   ....[5]....
        /*0308*/ 	.word	0x0001fc70


	//   ....[6]....
        /*030c*/ 	.word	0x0001fca0


	//   ....[7]....
        /*0310*/ 	.word	0x0001fda0


	//   ....[8]....
        /*0314*/ 	.word	0x00021f70


	//   ....[9]....
        /*0318*/ 	.word	0x00022000


	//----- nvinfo : EIATTR_COOP_GROUP_MASK_REGIDS
	.align		4
.L_1111:
        /*031c*/ 	.byte	0x04, 0x29
        /*031e*/ 	.short	(.L_1113 - .L_1112)


	//   ....[0]....
.L_1112:
        /*0320*/ 	.word	0xffffffff


	//   ....[1]....
        /*0324*/ 	.word	0xffffffff


	//   ....[2]....
        /*0328*/ 	.word	0xffffffff


	//   ....[3]....
        /*032c*/ 	.word	0xffffffff


	//   ....[4]....
        /*0330*/ 	.word	0xffffffff


	//   ....[5]....
        /*0334*/ 	.word	0xffffffff


	//   ....[6]....
        /*0338*/ 	.word	0xffffffff


	//   ....[7]....
        /*033c*/ 	.word	0xffffffff


	//   ....[8]....
        /*0340*/ 	.word	0xffffffff


	//   ....[9]....
        /*0344*/ 	.word	0xffffffff


	//   ....[10]....
        /*0348*/ 	.word	0xffffffff


	//   ....[11]....
        /*034c*/ 	.word	0xffffffff


	//   ....[12]....
        /*0350*/ 	.word	0xffffffff


	//   ....[13]....
        /*0354*/ 	.word	0xffffffff


	//   ....[14]....
        /*0358*/ 	.word	0xffffffff


	//   ....[15]....
        /*035c*/ 	.word	0xffffffff


	//   ....[16]....
        /*0360*/ 	.word	0xffffffff


	//   ....[17]....
        /*0364*/ 	.word	0xffffffff


	//   ....[18]....
        /*0368*/ 	.word	0xffffffff


	//   ....[19]....
        /*036c*/ 	.word	0xffffffff


	//   ....[20]....
        /*0370*/ 	.word	0xffffffff


	//   ....[21]....
        /*0374*/ 	.word	0xffffffff


	//   ....[22]....
        /*0378*/ 	.word	0xffffffff


	//   ....[23]....
        /*037c*/ 	.word	0xffffffff


	//   ....[24]....
        /*0380*/ 	.word	0xffffffff


	//   ....[25]....
        /*0384*/ 	.word	0xffffffff


	//   ....[26]....
        /*0388*/ 	.word	0xffffffff


	//   ....[27]....
        /*038c*/ 	.word	0xffffffff


	//   ....[28]....
        /*0390*/ 	.word	0xffffffff


	//   ....[29]....
        /*0394*/ 	.word	0xffffffff


	//   ....[30]....
        /*0398*/ 	.word	0xffffffff


	//   ....[31]....
        /*039c*/ 	.word	0xffffffff


	//   ....[32]....
        /*03a0*/ 	.word	0xffffffff


	//   ....[33]....
        /*03a4*/ 	.word	0xffffffff


	//   ....[34]....
        /*03a8*/ 	.word	0xffffffff


	//   ....[35]....
        /*03ac*/ 	.word	0xffffffff


	//   ....[36]....
        /*03b0*/ 	.word	0xffffffff


	//   ....[37]....
        /*03b4*/ 	.word	0xffffffff


	//   ....[38]....
        /*03b8*/ 	.word	0xffffffff


	//   ....[39]....
        /*03bc*/ 	.word	0xffffffff


	//   ....[40]....
        /*03c0*/ 	.word	0xffffffff


	//   ....[41]....
        /*03c4*/ 	.word	0xffffffff


	//   ....[42]....
        /*03c8*/ 	.word	0xffffffff


	//   ....[43]....
        /*03cc*/ 	.word	0xffffffff


	//   ....[44]....
        /*03d0*/ 	.word	0xffffffff


	//   ....[45]....
        /*03d4*/ 	.word	0xffffffff


	//   ....[46]....
        /*03d8*/ 	.word	0xffffffff


	//   ....[47]....
        /*03dc*/ 	.word	0xffffffff


	//   ....[48]....
        /*03e0*/ 	.word	0xffffffff


	//   ....[49]....
        /*03e4*/ 	.word	0xffffffff


	//   ....[50]....
        /*03e8*/ 	.word	0xffffffff


	//   ....[51]....
        /*03ec*/ 	.word	0xffffffff


	//   ....[52]....
        /*03f0*/ 	.word	0xffffffff


	//   ....[53]....
        /*03f4*/ 	.word	0xffffffff


	//   ....[54]....
        /*03f8*/ 	.word	0xffffffff


	//   ....[55]....
        /*03fc*/ 	.word	0xffffffff


	//   ....[56]....
        /*0400*/ 	.word	0xffffffff


	//   ....[57]....
        /*0404*/ 	.word	0xffffffff


	//   ....[58]....
        /*0408*/ 	.word	0xffffffff


	//   ....[59]....
        /*040c*/ 	.word	0xffffffff


	//   ....[60]....
        /*0410*/ 	.word	0xffffffff


	//   ....[61]....
        /*0414*/ 	.word	0xffffffff


	//   ....[62]....
        /*0418*/ 	.word	0x0500000f


	//   ....[63]....
        /*041c*/ 	.word	0x0500000f


	//   ....[64]....
        /*0420*/ 	.word	0x0500000f


	//   ....[65]....
        /*0424*/ 	.word	0x0500000f


	//   ....[66]....
        /*0428*/ 	.word	0x0500000f


	//   ....[67]....
        /*042c*/ 	.word	0x0500000f


	//   ....[68]....
        /*0430*/ 	.word	0x0500000f


	//   ....[69]....
        /*0434*/ 	.word	0x0500000f


	//   ....[70]....
        /*0438*/ 	.word	0x0500000f


	//   ....[71]....
        /*043c*/ 	.word	0x0500000f


	//   ....[72]....
        /*0440*/ 	.word	0x0500000f


	//   ....[73]....
        /*0444*/ 	.word	0x0500000f


	//   ....[74]....
        /*0448*/ 	.word	0x0500000f


	//   ....[75]....
        /*044c*/ 	.word	0x0500000f


	//   ....[76]....
        /*0450*/ 	.word	0x0500000f


	//   ....[77]....
        /*0454*/ 	.word	0x0500000f


	//   ....[78]....
        /*0458*/ 	.word	0x0500000f


	//   ....[79]....
        /*045c*/ 	.word	0x0500000f


	//   ....[80]....
        /*0460*/ 	.word	0x0500000f


	//   ....[81]....
        /*0464*/ 	.word	0x0500000f


	//   ....[82]....
        /*0468*/ 	.word	0x0500000f


	//   ....[83]....
        /*046c*/ 	.word	0x0500000f


	//   ....[84]....
        /*0470*/ 	.word	0x0500000f


	//   ....[85]....
        /*0474*/ 	.word	0x0500000f


	//   ....[86]....
        /*0478*/ 	.word	0x0500000f


	//   ....[87]....
        /*047c*/ 	.word	0x0500000f


	//   ....[88]....
        /*0480*/ 	.word	0x0500000f


	//   ....[89]....
        /*0484*/ 	.word	0x0500000f


	//   ....[90]....
        /*0488*/ 	.word	0x0500000f


	//   ....[91]....
        /*048c*/ 	.word	0x0500000f


	//   ....[92]....
        /*0490*/ 	.word	0x0500000f


	//   ....[93]....
        /*0494*/ 	.word	0x0500000f


	//   ....[94]....
        /*0498*/ 	.word	0x0500000f


	//   ....[95]....
        /*049c*/ 	.word	0x0500000f


	//   ....[96]....
        /*04a0*/ 	.word	0x0500000f


	//   ....[97]....
        /*04a4*/ 	.word	0x0500000f


	//   ....[98]....
        /*04a8*/ 	.word	0x0500000f


	//   ....[99]....
        /*04ac*/ 	.word	0x0500000f


	//   ....[100]....
        /*04b0*/ 	.word	0x0500000f


	//   ....[101]....
        /*04b4*/ 	.word	0x0500000f


	//   ....[102]....
        /*04b8*/ 	.word	0x0500000f


	//   ....[103]....
        /*04bc*/ 	.word	0x0500000f


	//   ....[104]....
        /*04c0*/ 	.word	0x0500000f


	//   ....[105]....
        /*04c4*/ 	.word	0x0500000f


	//   ....[106]....
        /*04c8*/ 	.word	0x0500000f


	//   ....[107]....
        /*04cc*/ 	.word	0x0500000f


	//   ....[108]....
        /*04d0*/ 	.word	0x0500000f


	//   ....[109]....
        /*04d4*/ 	.word	0x0500000f


	//   ....[110]....
        /*04d8*/ 	.word	0x0500000f


	//   ....[111]....
        /*04dc*/ 	.word	0x0500000f


	//   ....[112]....
        /*04e0*/ 	.word	0x0500000f


	//   ....[113]....
        /*04e4*/ 	.word	0x0500000f


	//   ....[114]....
        /*04e8*/ 	.word	0x0500000f


	//----- nvinfo : EIATTR_COOP_GROUP_INSTR_OFFSETS
	.align		4
.L_1113:
        /*04ec*/ 	.byte	0x04, 0x28
        /*04ee*/ 	.short	(.L_1115 - .L_1114)


	//   ....[0]....
.L_1114:
        /*04f0*/ 	.word	0x00000070


	//   ....[1]....
        /*04f4*/ 	.word	0x000001d0


	//   ....[2]....
        /*04f8*/ 	.word	0x00000220


	//   ....[3]....
        /*04fc*/ 	.word	0x00000450


	//   ....[4]....
        /*0500*/ 	.word	0x000005b0


	//   ....[5]....
        /*0504*/ 	.word	0x000006d0


	//   ....[6]....
        /*0508*/ 	.word	0x00000830


	//   ....[7]....
        /*050c*/ 	.word	0x00009320


	//   ....[8]....
        /*0510*/ 	.word	0x00010490


	//   ....[9]....
        /*0514*/ 	.word	0x000105a0


	//   ....[10]....
        /*0518*/ 	.word	0x00010eb0


	//   ....[11]....
        /*051c*/ 	.word	0x00010f20


	//   ....[12]....
        /*0520*/ 	.word	0x000136b0


	//   ....[13]....
        /*0524*/ 	.word	0x000137b0


	//   ....[14]....
        /*0528*/ 	.word	0x00014030


	//   ....[15]....
        /*052c*/ 	.word	0x000140a0


	//   ....[16]....
        /*0530*/ 	.word	0x00015c20


	//   ....[17]....
        /*0534*/ 	.word	0x00015cb0


	//   ....[18]....
        /*0538*/ 	.word	0x000163d0


	//   ....[19]....
        /*053c*/ 	.word	0x00016400


	//   ....[20]....
        /*0540*/ 	.word	0x00018d90


	//   ....[21]....
        /*0544*/ 	.word	0x00018e90


	//   ....[22]....
        /*0548*/ 	.word	0x000196e0


	//   ....[23]....
        /*054c*/ 	.word	0x00019760


	//   ....[24]....
        /*0550*/ 	.word	0x0001ac40


	//   ....[25]....
        /*0554*/ 	.word	0x0001ac50


	//   ....[26]....
        /*0558*/ 	.word	0x0001ac90


	//   ....[27]....
        /*055c*/ 	.word	0x0001aca0


	//   ....[28]....
        /*0560*/ 	.word	0x0001cf90


	//   ....[29]....
        /*0564*/ 	.word	0x0001d110


	//   ....[30]....
        /*0568*/ 	.word	0x0001d140


	//   ....[31]....
        /*056c*/ 	.word	0x0001d180


	//   ....[32]....
        /*0570*/ 	.word	0x0001d1e0


	//   ....[33]....
        /*0574*/ 	.word	0x0001d240


	//   ....[34]....
        /*0578*/ 	.word	0x0001d290


	//   ....[35]....
        /*057c*/ 	.word	0x0001d440


	//   ....[36]....
        /*0580*/ 	.word	0x0001d4a0


	//   ....[37]....
        /*0584*/ 	.word	0x0001d4e0


	//   ....[38]....
        /*0588*/ 	.word	0x0001d520


	//   ....[39]....
        /*058c*/ 	.word	0x0001d550


	//   ....[40]....
        /*0590*/ 	.word	0x0001d580


	//   ....[41]....
        /*0594*/ 	.word	0x0001d610


	//   ....[42]....
        /*0598*/ 	.word	0x0001d670


	//   ....[43]....
        /*059c*/ 	.word	0x0001d700


	//   ....[44]....
        /*05a0*/ 	.word	0x00022440


	//   ....[45]....
        /*05a4*/ 	.word	0x00022450


	//   ....[46]....
        /*05a8*/ 	.word	0x00022560


	//   ....[47]....
        /*05ac*/ 	.word	0x000225c0


	//   ....[48]....
        /*05b0*/ 	.word	0x00022600


	//   ....[49]....
        /*05b4*/ 	.word	0x00022640


	//   ....[50]....
        /*05b8*/ 	.word	0x00022670


	//   ....[51]....
        /*05bc*/ 	.word	0x000226a0


	//   ....[52]....
        /*05c0*/ 	.word	0x00022830


	//   ....[53]....
        /*05c4*/ 	.word	0x00022890


	//   ....[54]....
        /*05c8*/ 	.word	0x000228d0


	//   ....[55]....
        /*05cc*/ 	.word	0x00022910


	//   ....[56]....
        /*05d0*/ 	.word	0x00022940


	//   ....[57]....
        /*05d4*/ 	.word	0x00022970


	//   ....[58]....
        /*05d8*/ 	.word	0x00022a30


	//   ....[59]....
        /*05dc*/ 	.word	0x00022a50


	//   ....[60]....
        /*05e0*/ 	.word	0x00022ac0


	//   ....[61]....
        /*05e4*/ 	.word	0x00023150


	//   ....[62]....
        /*05e8*/ 	.word	0x00023590


	//   ....[63]....
        /*05ec*/ 	.word	0x00023640


	//   ....[64]....
        /*05f0*/ 	.word	0x000236e0


	//   ....[65]....
        /*05f4*/ 	.word	0x00023780


	//   ....[66]....
        /*05f8*/ 	.word	0x00023820


	//   ....[67]....
        /*05fc*/ 	.word	0x000238c0


	//   ....[68]....
        /*0600*/ 	.word	0x00023960


	//   ....[69]....
        /*0604*/ 	.word	0x00023a00


	//   ....[70]....
        /*0608*/ 	.word	0x00023aa0


	//   ....[71]....
        /*060c*/ 	.word	0x00023b40


	//   ....[72]....
        /*0610*/ 	.word	0x00023be0


	//   ....[73]....
        /*0614*/ 	.word	0x00023c80


	//   ....[74]....
        /*0618*/ 	.word	0x00023d20


	//   ....[75]....
        /*061c*/ 	.word	0x00023dc0


	//   ....[76]....
        /*0620*/ 	.word	0x00023e60


	//   ....[77]....
        /*0624*/ 	.word	0x00023f00


	//   ....[78]....
        /*0628*/ 	.word	0x00023fa0


	//   ....[79]....
        /*062c*/ 	.word	0x00024090


	//   ....[80]....
        /*0630*/ 	.word	0x00024130


	//   ....[81]....
        /*0634*/ 	.word	0x000241d0


	//   ....[82]....
        /*0638*/ 	.word	0x00024270


	//   ....[83]....
        /*063c*/ 	.word	0x00024310


	//   ....[84]....
        /*0640*/ 	.word	0x000243b0


	//   ....[85]....
        /*0644*/ 	.word	0x00024450


	//   ....[86]....
        /*0648*/ 	.word	0x000244f0


	//   ....[87]....
        /*064c*/ 	.word	0x00024590


	//   ....[88]....
        /*0650*/ 	.word	0x00024630


	//   ....[89]....
        /*0654*/ 	.word	0x000246d0


	//   ....[90]....
        /*0658*/ 	.word	0x00024770


	//   ....[91]....
        /*065c*/ 	.word	0x00024810


	//   ....[92]....
        /*0660*/ 	.word	0x000248b0


	//   ....[93]....
        /*0664*/ 	.word	0x00024950


	//   ....[94]....
        /*0668*/ 	.word	0x000249f0


	//   ....[95]....
        /*066c*/ 	.word	0x00024d90


	//   ....[96]....
        /*0670*/ 	.word	0x00025070


	//   ....[97]....
        /*0674*/ 	.word	0x00025490


	//   ....[98]....
        /*0678*/ 	.word	0x00025520


	//   ....[99]....
        /*067c*/ 	.word	0x000255c0


	//   ....[100]....
        /*0680*/ 	.word	0x00025670


	//   ....[101]....
        /*0684*/ 	.word	0x000256f0


	//   ....[102]....
        /*0688*/ 	.word	0x00025770


	//   ....[103]....
        /*068c*/ 	.word	0x000257f0


	//   ....[104]....
        /*0690*/ 	.word	0x00025870


	//   ....[105]....
        /*0694*/ 	.word	0x00025900


	//   ....[106]....
        /*0698*/ 	.word	0x000259b0


	//   ....[107]....
        /*069c*/ 	.word	0x00025a30


	//   ....[108]....
        /*06a0*/ 	.word	0x00025ab0


	//   ....[109]....
        /*06a4*/ 	.word	0x00025b30


	//   ....[110]....
        /*06a8*/ 	.word	0x00025bb0


	//   ....[111]....
        /*06ac*/ 	.word	0x00025c20


	//   ....[112]....
        /*06b0*/ 	.word	0x00025cc0


	//   ....[113]....
        /*06b4*/ 	.word	0x00025d50


	//   ....[114]....
        /*06b8*/ 	.word	0x00025e80


	//----- nvinfo : EIATTR_REG_RECONFIG
	.align		4
.L_1115:
        /*06bc*/ 	.byte	0x01, 0x54
	.zero		2


	//----- nvinfo : EIATTR_SYSCALL_OFFSETS
	.align		4
        /*06c0*/ 	.byte	0x04, 0x46
        /*06c2*/ 	.short	(.L_1117 - .L_1116)


	//   ....[0]....
.L_1116:
        /*06c4*/ 	.word	0x00001bb0


	//   ....[1]....
        /*06c8*/ 	.word	0x00001d00


	//   ....[2]....
        /*06cc*/ 	.word	0x000094c0


	//   ....[3]....
        /*06d0*/ 	.word	0x00009930


	//   ....[4]....
        /*06d4*/ 	.word	0x0001f8a0


	//   ....[5]....
        /*06d8*/ 	.word	0x0001f9e0


	//   ....[6]....
        /*06dc*/ 	.word	0x0001fae0


	//----- nvinfo : EIATTR_MBARRIER_INSTR_OFFSETS
	.align		4
.L_1117:
        /*06e0*/ 	.byte	0x04, 0x39
        /*06e2*/ 	.short	(.L_1119 - .L_1118)


	//   ....[0]....
.L_1118:
        /*06e4*/ 	.word	0x00000300
        /*06e8*/ 	.word	0x000000ff
        /*06ec*/ 	.word	0x00028800
        /*06f0*/ 	.short	0x0100
        /*06f2*/ 	.byte	0x08
	.zero		1


	//   ....[1]....
        /*06f4*/ 	.word	0x00000310
        /*06f8*/ 	.word	0x000000ff
        /*06fc*/ 	.word	0x00028820
        /*0700*/ 	.short	0x0100
        /*0702*/ 	.byte	0x08
	.zero		1


	//   ....[2]....
        /*0704*/ 	.word	0x00000400
        /*0708*/ 	.word	0x000000ff
        /*070c*/ 	.word	0x00028830
        /*0710*/ 	.short	0x0100
        /*0712*/ 	.byte	0x08
	.zero		1


	//   ....[3]....
        /*0714*/ 	.word	0x00000410
        /*0718*/ 	.word	0x000000ff
        /*071c*/ 	.word	0x00028840
        /*0720*/ 	.short	0x0100
        /*0722*/ 	.byte	0x08
	.zero		1


	//   ....[4]....
        /*0724*/ 	.word	0x00000420
        /*0728*/ 	.word	0x000000ff
        /*072c*/ 	.word	0x00028838
        /*0730*/ 	.short	0x0100
        /*0732*/ 	.byte	0x08
	.zero		1


	//   ....[5]....
        /*0734*/ 	.word	0x00000430
        /*0738*/ 	.word	0x000000ff
        /*073c*/ 	.word	0x00028848
        /*0740*/ 	.short	0x0100
        /*0742*/ 	.byte	0x08
	.zero		1


	//   ....[6]....
        /*0744*/ 	.word	0x00000560
        /*0748*/ 	.word	0x000000ff
        /*074c*/ 	.word	0x00028850
        /*0750*/ 	.short	0x0100
        /*0752*/ 	.byte	0x08
	.zero		1


	//   ....[7]....
        /*0754*/ 	.word	0x00000570
        /*0758*/ 	.word	0x000000ff
        /*075c*/ 	.word	0x00028860
        /*0760*/ 	.short	0x0100
        /*0762*/ 	.byte	0x08
	.zero		1


	//   ....[8]....
        /*0764*/ 	.word	0x00000580
        /*0768*/ 	.word	0x000000ff
        /*076c*/ 	.word	0x00028858
        /*0770*/ 	.short	0x0100
        /*0772*/ 	.byte	0x08
	.zero		1


	//   ....[9]....
        /*0774*/ 	.word	0x00000590
        /*0778*/ 	.word	0x000000ff
        /*077c*/ 	.word	0x00028868
        /*0780*/ 	.short	0x0100
        /*0782*/ 	.byte	0x08
	.zero		1


	//   ....[10]....
        /*0784*/ 	.word	0x00000680
        /*0788*/ 	.word	0x000000ff
        /*078c*/ 	.word	0x00028870
        /*0790*/ 	.short	0x0100
        /*0792*/ 	.byte	0x06
	.zero		1


	//   ....[11]....
        /*0794*/ 	.word	0x00000690
        /*0798*/ 	.word	0x000000ff
        /*079c*/ 	.word	0x00028880
        /*07a0*/ 	.short	0x0100
        /*07a2*/ 	.byte	0x06
	.zero		1


	//   ....[12]....
        /*07a4*/ 	.word	0x000006a0
        /*07a8*/ 	.word	0x000000ff
        /*07ac*/ 	.word	0x00028878
        /*07b0*/ 	.short	0x0100
        /*07b2*/ 	.byte	0x06
	.zero		1


	//   ....[13]....
        /*07b4*/ 	.word	0x000006b0
        /*07b8*/ 	.word	0x000000ff
        /*07bc*/ 	.word	0x00028888
        /*07c0*/ 	.short	0x0100
        /*07c2*/ 	.byte	0x06
	.zero		1


	//   ....[14]....
        /*07c4*/ 	.word	0x000007e0
        /*07c8*/ 	.word	0x000000ff
        /*07cc*/ 	.word	0x00028890
        /*07d0*/ 	.short	0x0100
        /*07d2*/ 	.byte	0x08
	.zero		1


	//   ....[15]....
        /*07d4*/ 	.word	0x000007f0
        /*07d8*/ 	.word	0x000000ff
        /*07dc*/ 	.word	0x000288a0
        /*07e0*/ 	.short	0x0100
        /*07e2*/ 	.byte	0x08
	.zero		1


	//   ....[16]....
        /*07e4*/ 	.word	0x00000800
        /*07e8*/ 	.word	0x000000ff
        /*07ec*/ 	.word	0x00028898
        /*07f0*/ 	.short	0x0100
        /*07f2*/ 	.byte	0x08
	.zero		1


	//   ....[17]....
        /*07f4*/ 	.word	0x00000810
        /*07f8*/ 	.word	0x000000ff
        /*07fc*/ 	.word	0x000288a8
        /*0800*/ 	.short	0x0100
        /*0802*/ 	.byte	0x08
	.zero		1


	//   ....[18]....
        /*0804*/ 	.word	0x00000940
        /*0808*/ 	.word	0x000000ff
        /*080c*/ 	.word	0x000288b0
        /*0810*/ 	.short	0x0100
        /*0812*/ 	.byte	0x08
	.zero		1


	//   ....[19]....
        /*0814*/ 	.word	0x00000950
        /*0818*/ 	.word	0x000000ff
        /*081c*/ 	.word	0x000288c0
        /*0820*/ 	.short	0x0100
        /*0822*/ 	.byte	0x08
	.zero		1


	//   ....[20]....
        /*0824*/ 	.word	0x00000960
        /*0828*/ 	.word	0x000000ff
        /*082c*/ 	.word	0x000288b8
        /*0830*/ 	.short	0x0100
        /*0832*/ 	.byte	0x08
	.zero		1


	//   ....[21]....
        /*0834*/ 	.word	0x00000970
        /*0838*/ 	.word	0x000000ff
        /*083c*/ 	.word	0x000288c8
        /*0840*/ 	.short	0x0100
        /*0842*/ 	.byte	0x08
	.zero		1


	//   ....[22]....
        /*0844*/ 	.word	0x00003410
        /*0848*/ 	.word	0x00000067
        /*084c*/ 	.word	0x00028890
        /*0850*/ 	.short	0x010a
        /*0852*/ 	.byte	0x3f
	.zero		1


	//   ....[23]....
        /*0854*/ 	.word	0x00005ce0
        /*0858*/ 	.word	0x00000067
        /*085c*/ 	.word	0x00028890
        /*0860*/ 	.short	0x010a
        /*0862*/ 	.byte	0x3f
	.zero		1


	//   ....[24]....
        /*0864*/ 	.word	0x00007fa0
        /*0868*/ 	.word	0x00000067
        /*086c*/ 	.word	0x00028890
        /*0870*/ 	.short	0x010a
        /*0872*/ 	.byte	0x3f
	.zero		1


	//   ....[25]....
        /*0874*/ 	.word	0x00008600
        /*0878*/ 	.word	0x0000002c
        /*087c*/ 	.word	0x00000000
        /*0880*/ 	.short	0x0101
        /*0882*/ 	.byte	0x3f
	.zero		1


	//   ....[26]....
        /*0884*/ 	.word	0x00008640
        /*0888*/ 	.word	0x00000067
        /*088c*/ 	.word	0x000288b0
        /*0890*/ 	.short	0x010a
        /*0892*/ 	.byte	0x3f
	.zero		1


	//   ....[27]....
        /*0894*/ 	.word	0x00008c90
        /*0898*/ 	.word	0x00000067
        /*089c*/ 	.word	0x00000000
        /*08a0*/ 	.short	0x0101
        /*08a2*/ 	.byte	0x3f
	.zero		1


	//   ....[28]....
        /*08a4*/ 	.word	0x00009540
        /*08a8*/ 	.word	0x00000002
        /*08ac*/ 	.word	0x00028800
        /*08b0*/ 	.short	0x010a
        /*08b2*/ 	.byte	0x3f
	.zero		1


	//   ....[29]....
        /*08b4*/ 	.word	0x00009590
        /*08b8*/ 	.word	0x00000002
        /*08bc*/ 	.word	0x00028800
        /*08c0*/ 	.short	0x010a
        /*08c2*/ 	.byte	0x3f
	.zero		1


	//   ....[30]....
        /*08c4*/ 	.word	0x0000a7f0
        /*08c8*/ 	.word	0x00000002
        /*08cc*/ 	.word	0x00028800
        /*08d0*/ 	.short	0x010a
        /*08d2*/ 	.byte	0x3f
	.zero		1


	//   ....[31]....
        /*08d4*/ 	.word	0x0000ce60
        /*08d8*/ 	.word	0x00000002
        /*08dc*/ 	.word	0x00028800
        /*08e0*/ 	.short	0x010a
        /*08e2*/ 	.byte	0x3f
	.zero		1


	//   ....[32]....
        /*08e4*/ 	.word	0x0000ec30
        /*08e8*/ 	.word	0x00000003
        /*08ec*/ 	.word	0x00028830
        /*08f0*/ 	.short	0x010a
        /*08f2*/ 	.byte	0x3f
	.zero		1


	//   ....[33]....
        /*08f4*/ 	.word	0x0000eca0
        /*08f8*/ 	.word	0x00000003
        /*08fc*/ 	.word	0x00028830
        /*0900*/ 	.short	0x010a
        /*0902*/ 	.byte	0x3f
	.zero		1


	//   ....[34]....
        /*0904*/ 	.word	0x0000f260
        /*0908*/ 	.word	0x00000000
        /*090c*/ 	.word	0x00000000
        /*0910*/ 	.short	0x0101
        /*0912*/ 	.byte	0x3f
	.zero		1


	//   ....[35]....
        /*0914*/ 	.word	0x00011f60
        /*0918*/ 	.word	0x0000000a
        /*091c*/ 	.word	0x00028830
        /*0920*/ 	.short	0x010a
        /*0922*/ 	.byte	0x3f
	.zero		1


	//   ....[36]....
        /*0924*/ 	.word	0x00011fb0
        /*0928*/ 	.word	0x0000000a
        /*092c*/ 	.word	0x00028830
        /*0930*/ 	.short	0x010a
        /*0932*/ 	.byte	0x3f
	.zero		1


	//   ....[37]....
        /*0934*/ 	.word	0x00012400
        /*0938*/ 	.word	0x0000000a
        /*093c*/ 	.word	0x00028850
        /*0940*/ 	.short	0x010a
        /*0942*/ 	.byte	0x3f
	.zero		1


	//   ....[38]....
        /*0944*/ 	.word	0x00012440
        /*0948*/ 	.word	0x0000000a
        /*094c*/ 	.word	0x00028850
        /*0950*/ 	.short	0x010a
        /*0952*/ 	.byte	0x3f
	.zero		1


	//   ....[39]....
        /*0954*/ 	.word	0x000128e0
        /*0958*/ 	.word	0x00000007
        /*095c*/ 	.word	0x00000000
        /*0960*/ 	.short	0x0101
        /*0962*/ 	.byte	0x3f
	.zero		1


	//   ....[40]....
        /*0964*/ 	.word	0x00014770
        /*0968*/ 	.word	0x0000001f
        /*096c*/ 	.word	0x00000000
        /*0970*/ 	.short	0x0101
        /*0972*/ 	.byte	0x3f
	.zero		1


	//   ....[41]....
        /*0974*/ 	.word	0x000153c0
        /*0978*/ 	.word	0x00000000
        /*097c*/ 	.word	0x00028830
        /*0980*/ 	.short	0x010a
        /*0982*/ 	.byte	0x3f
	.zero		1


	//   ....[42]....
        /*0984*/ 	.word	0x00015410
        /*0988*/ 	.word	0x00000000
        /*098c*/ 	.word	0x00028830
        /*0990*/ 	.short	0x010a
        /*0992*/ 	.byte	0x3f
	.zero		1


	//   ....[43]....
        /*0994*/ 	.word	0x00015860
        /*0998*/ 	.word	0x00000009
        /*099c*/ 	.word	0x00028850
        /*09a0*/ 	.short	0x010a
        /*09a2*/ 	.byte	0x3f
	.zero		1


	//   ....[44]....
        /*09a4*/ 	.word	0x000158a0
        /*09a8*/ 	.word	0x00000009
        /*09ac*/ 	.word	0x00028850
        /*09b0*/ 	.short	0x010a
        /*09b2*/ 	.byte	0x3f
	.zero		1


	//   ....[45]....
        /*09b4*/ 	.word	0x00016c00
        /*09b8*/ 	.word	0x0000000d
        /*09bc*/ 	.word	0x00000000
        /*09c0*/ 	.short	0x0101
        /*09c2*/ 	.byte	0x3f
	.zero		1


	//   ....[46]....
        /*09c4*/ 	.word	0x00016ca0
        /*09c8*/ 	.word	0x0000001b
        /*09cc*/ 	.word	0x00000000
        /*09d0*/ 	.short	0x0101
        /*09d2*/ 	.byte	0x3f
	.zero		1


	//   ....[47]....
        /*09d4*/ 	.word	0x00017620
        /*09d8*/ 	.word	0x00000000
        /*09dc*/ 	.word	0x00028830
        /*09e0*/ 	.short	0x010a
        /*09e2*/ 	.byte	0x3f
	.zero		1


	//   ....[48]....
        /*09e4*/ 	.word	0x00017670
        /*09e8*/ 	.word	0x00000000
        /*09ec*/ 	.word	0x00028830
        /*09f0*/ 	.short	0x010a
        /*09f2*/ 	.byte	0x3f
	.zero		1


	//   ....[49]....
        /*09f4*/ 	.word	0x00017ac0
        /*09f8*/ 	.word	0x00000009
        /*09fc*/ 	.word	0x00028850
        /*0a00*/ 	.short	0x010a
        /*0a02*/ 	.byte	0x3f
	.zero		1


	//   ....[50]....
        /*0a04*/ 	.word	0x00017b00
        /*0a08*/ 	.word	0x00000009
        /*0a0c*/ 	.word	0x00028850
        /*0a10*/ 	.short	0x010a
        /*0a12*/ 	.byte	0x3f
	.zero		1


	//   ....[51]....
        /*0a14*/ 	.word	0x00017fc0
        /*0a18*/ 	.word	0x00000009
        /*0a1c*/ 	.word	0x00000000
        /*0a20*/ 	.short	0x0101
        /*0a22*/ 	.byte	0x3f
	.zero		1


	//   ....[52]....
        /*0a24*/ 	.word	0x000192f0
        /*0a28*/ 	.word	0x0000000e
        /*0a2c*/ 	.word	0x00000000
        /*0a30*/ 	.short	0x0101
        /*0a32*/ 	.byte	0x3f
	.zero		1


	//   ....[53]....
        /*0a34*/ 	.word	0x0001a7d0
        /*0a38*/ 	.word	0x0000000a
        /*0a3c*/ 	.word	0x00028850
        /*0a40*/ 	.short	0x010a
        /*0a42*/ 	.byte	0x3f
	.zero		1


	//   ....[54]....
        /*0a44*/ 	.word	0x0001a850
        /*0a48*/ 	.word	0x0000000a
        /*0a4c*/ 	.word	0x00028850
        /*0a50*/ 	.short	0x010a
        /*0a52*/ 	.byte	0x3f
	.zero		1


	//   ....[55]....
        /*0a54*/ 	.word	0x0001ae30
        /*0a58*/ 	.word	0x0000000a
        /*0a5c*/ 	.word	0x00000000
        /*0a60*/ 	.short	0x0101
        /*0a62*/ 	.byte	0x3f
	.zero		1


	//   ....[56]....
        /*0a64*/ 	.word	0x0001c060
        /*0a68*/ 	.word	0x00000000
        /*0a6c*/ 	.word	0x00000000
        /*0a70*/ 	.short	0x0101
        /*0a72*/ 	.byte	0x3f
	.zero		1


	//   ....[57]....
        /*0a74*/ 	.word	0x0001e7b0
        /*0a78*/ 	.word	0x0000000b
        /*0a7c*/ 	.word	0x00028820
        /*0a80*/ 	.short	0x010a
        /*0a82*/ 	.byte	0x3f
	.zero		1


	//   ....[58]....
        /*0a84*/ 	.word	0x0001e840
        /*0a88*/ 	.word	0x00000007
        /*0a8c*/ 	.word	0x000288a0
        /*0a90*/ 	.short	0x010a
        /*0a92*/ 	.byte	0x3f
	.zero		1


	//   ....[59]....
        /*0a94*/ 	.word	0x0001ea70
        /*0a98*/ 	.word	0x00000007
        /*0a9c*/ 	.word	0x000288c0
        /*0aa0*/ 	.short	0x010a
        /*0aa2*/ 	.byte	0x3f
	.zero		1


	//   ....[60]....
        /*0aa4*/ 	.word	0x0001edc0
        /*0aa8*/ 	.word	0x00000007
        /*0aac*/ 	.word	0x000288a0
        /*0ab0*/ 	.short	0x010a
        /*0ab2*/ 	.byte	0x3f
	.zero		1


	//   ....[61]....
        /*0ab4*/ 	.word	0x0001efe0
        /*0ab8*/ 	.word	0x00000007
        /*0abc*/ 	.word	0x000288c0
        /*0ac0*/ 	.short	0x010a
        /*0ac2*/ 	.byte	0x3f
	.zero		1


	//   ....[62]....
        /*0ac4*/ 	.word	0x000200d0
        /*0ac8*/ 	.word	0x00000007
        /*0acc*/ 	.word	0x00028840
        /*0ad0*/ 	.short	0x010a
        /*0ad2*/ 	.byte	0x3f
	.zero		1


	//   ....[63]....
        /*0ad4*/ 	.word	0x000205a0
        /*0ad8*/ 	.word	0x0000000a
        /*0adc*/ 	.word	0x00028820
        /*0ae0*/ 	.short	0x010a
        /*0ae2*/ 	.byte	0x3f
	.zero		1


	//   ....[64]....
        /*0ae4*/ 	.word	0x000208e0
        /*0ae8*/ 	.word	0x00000003
        /*0aec*/ 	.word	0x00028840
        /*0af0*/ 	.short	0x010a
        /*0af2*/ 	.byte	0x3f
	.zero		1


	//   ....[65]....
        /*0af4*/ 	.word	0x00020b90
        /*0af8*/ 	.word	0x00000003
        /*0afc*/ 	.word	0x00028860
        /*0b00*/ 	.short	0x010a
        /*0b02*/ 	.byte	0x3f
	.zero		1


	//   ....[66]....
        /*0b04*/ 	.word	0x00021170
        /*0b08*/ 	.word	0x00000002
        /*0b0c*/ 	.word	0x00028840
        /*0b10*/ 	.short	0x010a
        /*0b12*/ 	.byte	0x3f
	.zero		1


	//   ....[67]....
        /*0b14*/ 	.word	0x00021420
        /*0b18*/ 	.word	0x00000002
        /*0b1c*/ 	.word	0x00028860
        /*0b20*/ 	.short	0x010a
        /*0b22*/ 	.byte	0x3f
	.zero		1


	//   ....[68]....
        /*0b24*/ 	.word	0x00021950
        /*0b28*/ 	.word	0x00000002
        /*0b2c*/ 	.word	0x00028840
        /*0b30*/ 	.short	0x010a
        /*0b32*/ 	.byte	0x3f
	.zero		1


	//   ....[69]....
        /*0b34*/ 	.word	0x00021bf0
        /*0b38*/ 	.word	0x00000002
        /*0b3c*/ 	.word	0x00028860
        /*0b40*/ 	.short	0x010a
        /*0b42*/ 	.byte	0x3f
	.zero		1


	//   ....[70]....
        /*0b44*/ 	.word	0x000220c0
        /*0b48*/ 	.word	0x00000003
        /*0b4c*/ 	.word	0x00028860
        /*0b50*/ 	.short	0x010a
        /*0b52*/ 	.byte	0x3f
	.zero		1


	//   ....[71]....
        /*0b54*/ 	.word	0x000230d0
        /*0b58*/ 	.word	0x00000000
        /*0b5c*/ 	.word	0x00028820
        /*0b60*/ 	.short	0x010a
        /*0b62*/ 	.byte	0x3f
	.zero		1


	//   ....[72]....
        /*0b64*/ 	.word	0x00023280
        /*0b68*/ 	.word	0x00000006
        /*0b6c*/ 	.word	0x00000000
        /*0b70*/ 	.short	0x010a
        /*0b72*/ 	.byte	0x3f
	.zero		1


	//   ....[73]....
        /*0b74*/ 	.word	0x000232f0
        /*0b78*/ 	.word	0x00000007
        /*0b7c*/ 	.word	0x00000000
        /*0b80*/ 	.short	0x010a
        /*0b82*/ 	.byte	0x3f
	.zero		1


	//   ....[74]....
        /*0b84*/ 	.word	0x00023360
        /*0b88*/ 	.word	0x00000004
        /*0b8c*/ 	.word	0x00000000
        /*0b90*/ 	.short	0x010a
        /*0b92*/ 	.byte	0x3f
	.zero		1


	//   ....[75]....
        /*0b94*/ 	.word	0x00023390
        /*0b98*/ 	.word	0x00000003
        /*0b9c*/ 	.word	0x00000000
        /*0ba0*/ 	.short	0x010a
        /*0ba2*/ 	.byte	0x3f
	.zero		1


	//   ....[76]....
        /*0ba4*/ 	.word	0x000233f0
        /*0ba8*/ 	.word	0x00000067
        /*0bac*/ 	.word	0x00028890
        /*0bb0*/ 	.short	0x010a
        /*0bb2*/ 	.byte	0x3f
	.zero		1


	//   ....[77]....
        /*0bb4*/ 	.word	0x00023440
        /*0bb8*/ 	.word	0x00000067
        /*0bbc*/ 	.word	0x00028890
        /*0bc0*/ 	.short	0x010a
        /*0bc2*/ 	.byte	0x3f
	.zero		1


	//   ....[78]....
        /*0bc4*/ 	.word	0x00023490
        /*0bc8*/ 	.word	0x00000067
        /*0bcc*/ 	.word	0x00028890
        /*0bd0*/ 	.short	0x010a
        /*0bd2*/ 	.byte	0x3f
	.zero		1


	//   ....[79]....
        /*0bd4*/ 	.word	0x000234e0
        /*0bd8*/ 	.word	0x00000067
        /*0bdc*/ 	.word	0x000288b0
        /*0be0*/ 	.short	0x010a
        /*0be2*/ 	.byte	0x3f
	.zero		1


	//   ....[80]....
        /*0be4*/ 	.word	0x00023fe0
        /*0be8*/ 	.word	0x00000002
        /*0bec*/ 	.word	0x00028800
        /*0bf0*/ 	.short	0x010a
        /*0bf2*/ 	.byte	0x3f
	.zero		1


	//   ....[81]....
        /*0bf4*/ 	.word	0x00024a30
        /*0bf8*/ 	.word	0x00000002
        /*0bfc*/ 	.word	0x00028800
        /*0c00*/ 	.short	0x010a
        /*0c02*/ 	.byte	0x3f
	.zero		1


	//   ....[82]....
        /*0c04*/ 	.word	0x00024a80
        /*0c08*/ 	.word	0x00000003
        /*0c0c*/ 	.word	0x00028830
        /*0c10*/ 	.short	0x010a
        /*0c12*/ 	.byte	0x3f
	.zero		1


	//   ....[83]....
        /*0c14*/ 	.word	0x00024ad0
        /*0c18*/ 	.word	0x0000000a
        /*0c1c*/ 	.word	0x00028830
        /*0c20*/ 	.short	0x010a
        /*0c22*/ 	.byte	0x3f
	.zero		1


	//   ....[84]....
        /*0c24*/ 	.word	0x00024b20
        /*0c28*/ 	.word	0x0000000a
        /*0c2c*/ 	.word	0x00028850
        /*0c30*/ 	.short	0x010a
        /*0c32*/ 	.byte	0x3f
	.zero		1


	//   ....[85]....
        /*0c34*/ 	.word	0x00024b70
        /*0c38*/ 	.word	0x00000000
        /*0c3c*/ 	.word	0x00028830
        /*0c40*/ 	.short	0x010a
        /*0c42*/ 	.byte	0x3f
	.zero		1


	//   ....[86]....
        /*0c44*/ 	.word	0x00024bc0
        /*0c48*/ 	.word	0x00000009
        /*0c4c*/ 	.word	0x00028850
        /*0c50*/ 	.short	0x010a
        /*0c52*/ 	.byte	0x3f
	.zero		1


	//   ....[87]....
        /*0c54*/ 	.word	0x00024c10
        /*0c58*/ 	.word	0x00000000
        /*0c5c*/ 	.word	0x00028830
        /*0c60*/ 	.short	0x010a
        /*0c62*/ 	.byte	0x3f
	.zero		1


	//   ....[88]....
        /*0c64*/ 	.word	0x00024c60
        /*0c68*/ 	.word	0x00000009
        /*0c6c*/ 	.word	0x00028850
        /*0c70*/ 	.short	0x010a
        /*0c72*/ 	.byte	0x3f
	.zero		1


	//   ....[89]....
        /*0c74*/ 	.word	0x00024cb0
        /*0c78*/ 	.word	0x0000000a
        /*0c7c*/ 	.word	0x00028850
        /*0c80*/ 	.short	0x010a
        /*0c82*/ 	.byte	0x3f
	.zero		1


	//   ....[90]....
        /*0c84*/ 	.word	0x00024e50
        /*0c88*/ 	.word	0x0000000b
        /*0c8c*/ 	.word	0x00028820
        /*0c90*/ 	.short	0x010a
        /*0c92*/ 	.byte	0x3f
	.zero		1


	//   ....[91]....
        /*0c94*/ 	.word	0x00024ea0
        /*0c98*/ 	.word	0x00000007
        /*0c9c*/ 	.word	0x000288a0
        /*0ca0*/ 	.short	0x010a
        /*0ca2*/ 	.byte	0x3f
	.zero		1


	//   ....[92]....
        /*0ca4*/ 	.word	0x00024ef0
        /*0ca8*/ 	.word	0x00000007
        /*0cac*/ 	.word	0x000288c0
        /*0cb0*/ 	.short	0x010a
        /*0cb2*/ 	.byte	0x3f
	.zero		1


	//   ....[93]....
        /*0cb4*/ 	.word	0x00024f40
        /*0cb8*/ 	.word	0x00000007
        /*0cbc*/ 	.word	0x000288a0
        /*0cc0*/ 	.short	0x010a
        /*0cc2*/ 	.byte	0x3f
	.zero		1


	//   ....[94]....
        /*0cc4*/ 	.word	0x00024f90
        /*0cc8*/ 	.word	0x00000007
        /*0ccc*/ 	.word	0x000288c0
        /*0cd0*/ 	.short	0x010a
        /*0cd2*/ 	.byte	0x3f
	.zero		1


	//   ....[95]....
        /*0cd4*/ 	.word	0x00025130
        /*0cd8*/ 	.word	0x00000007
        /*0cdc*/ 	.word	0x00028840
        /*0ce0*/ 	.short	0x010a
        /*0ce2*/ 	.byte	0x3f
	.zero		1


	//   ....[96]....
        /*0ce4*/ 	.word	0x000251b0
        /*0ce8*/ 	.word	0x00000003
        /*0cec*/ 	.word	0x00028820
        /*0cf0*/ 	.short	0x010a
        /*0cf2*/ 	.byte	0x3f
	.zero		1


	//   ....[97]....
        /*0cf4*/ 	.word	0x00025200
        /*0cf8*/ 	.word	0x00000003
        /*0cfc*/ 	.word	0x00028840
        /*0d00*/ 	.short	0x010a
        /*0d02*/ 	.byte	0x3f
	.zero		1


	//   ....[98]....
        /*0d04*/ 	.word	0x00025250
        /*0d08*/ 	.word	0x00000003
        /*0d0c*/ 	.word	0x00028860
        /*0d10*/ 	.short	0x010a
        /*0d12*/ 	.byte	0x3f
	.zero		1


	//   ....[99]....
        /*0d14*/ 	.word	0x000252a0
        /*0d18*/ 	.word	0x00000002
        /*0d1c*/ 	.word	0x00028840
        /*0d20*/ 	.short	0x010a
        /*0d22*/ 	.byte	0x3f
	.zero		1


	//   ....[100]....
        /*0d24*/ 	.word	0x000252f0
        /*0d28*/ 	.word	0x00000002
        /*0d2c*/ 	.word	0x00028860
        /*0d30*/ 	.short	0x010a
        /*0d32*/ 	.byte	0x3f
	.zero		1


	//   ....[101]....
        /*0d34*/ 	.word	0x00025340
        /*0d38*/ 	.word	0x00000002
        /*0d3c*/ 	.word	0x00028840
        /*0d40*/ 	.short	0x010a
        /*0d42*/ 	.byte	0x3f
	.zero		1


	//   ....[102]....
        /*0d44*/ 	.word	0x00025390
        /*0d48*/ 	.word	0x00000002
        /*0d4c*/ 	.word	0x00028860
        /*0d50*/ 	.short	0x010a
        /*0d52*/ 	.byte	0x3f
	.zero		1


	//   ....[103]....
        /*0d54*/ 	.word	0x000253e0
        /*0d58*/ 	.word	0x00000003
        /*0d5c*/ 	.word	0x00028860
        /*0d60*/ 	.short	0x010a
        /*0d62*/ 	.byte	0x3f
	.zero		1


	//   ....[104]....
        /*0d64*/ 	.word	0x00025da0
        /*0d68*/ 	.word	0x00000000
        /*0d6c*/ 	.word	0x00028820
        /*0d70*/ 	.short	0x010a
        /*0d72*/ 	.byte	0x3f
	.zero		1


	//   ....[105]....
        /*0d74*/ 	.word	0x00025f40
        /*0d78*/ 	.word	0x00000006
        /*0d7c*/ 	.word	0x00000000
        /*0d80*/ 	.short	0x010a
        /*0d82*/ 	.byte	0x3f
	.zero		1


	//   ....[106]....
        /*0d84*/ 	.word	0x00025f90
        /*0d88*/ 	.word	0x00000007
        /*0d8c*/ 	.word	0x00000000
        /*0d90*/ 	.short	0x010a
        /*0d92*/ 	.byte	0x3f
	.zero		1


	//   ....[107]....
        /*0d94*/ 	.word	0x00025fe0
        /*0d98*/ 	.word	0x00000004
        /*0d9c*/ 	.word	0x00000000
        /*0da0*/ 	.short	0x010a
        /*0da2*/ 	.byte	0x3f
	.zero		1


	//----- nvinfo : EIATTR_NUM_MBARRIERS
	.align		4
.L_1119:
        /*0da4*/ 	.byte	0x03, 0x38
        /*0da6*/ 	.short	0x0016


	//----- nvinfo : EIATTR_EXIT_INSTR_OFFSETS
	.align		4
        /*0da8*/ 	.byte	0x04, 0x1c
        /*0daa*/ 	.short	(.L_1121 - .L_1120)


	//   ....[0]....
.L_1120:
        /*0dac*/ 	.word	0x000233e0


	//----- nvinfo : EIATTR_MAX_THREADS
	.align		4
.L_1121:
        /*0db0*/ 	.byte	0x04, 0x05
        /*0db2*/ 	.short	(.L_1123 - .L_1122)
.L_1122:
        /*0db4*/ 	.word	0x00000180
        /*0db8*/ 	.word	0x00000001
        /*0dbc*/ 	.word	0x00000001


	//----- nvinfo : EIATTR_CRS_STACK_SIZE
	.align		4
.L_1123:
        /*0dc0*/ 	.byte	0x04, 0x1e
        /*0dc2*/ 	.short	(.L_1125 - .L_1124)
.L_1124:
        /*0dc4*/ 	.word	0x00000000


	//----- nvinfo : EIATTR_CBANK_PARAM_SIZE
	.align		4
.L_1125:
        /*0dc8*/ 	.byte	0x03, 0x19
        /*0dca*/ 	.short	0x0a70


	//----- nvinfo : EIATTR_PARAM_CBANK
	.align		4
        /*0dcc*/ 	.byte	0x04, 0x0a
        /*0dce*/ 	.short	(.L_1127 - .L_1126)
	.align		4
.L_1126:
        /*0dd0*/ 	.word	index@(.nv.constant0._ZN7cutlass13device_kernelIN5flash11enable_sm90INS1_16FlashAttnFwdSm90INS1_25CollectiveMainloopFwdSm90ILi2EN4cute5tupleIJNS5_1CILi1EEES8_S8_EEENS6_IJNS7_ILi128EEESA_SA_EEELi128ENS_10bfloat16_tEfNS_4arch4Sm90ELb0ELb1ELb0ELb1ELb0ELb1ELb0ELb1ELb1ELb0ELb0ELb0EEENS1_21CollectiveEpilogueFwdISB_S9_SC_SE_Li256ELb1ELb0ELb0ELb0EEENS1_36VarlenDynamicPersistentTileSchedulerILi128ELi128ELi256ELi32ELb0ELb0ELb1ELb1ELb0ELb1EEEEEEEEEvNT_6ParamsE)
        /*0dd4*/ 	.short	0x0210
        /*0dd6*/ 	.short	0x0a70


	//----- nvinfo : EIATTR_SW_WAR
	.align		4
.L_1127:
        /*0dd8*/ 	.byte	0x04, 0x36
        /*0dda*/ 	.short	(.L_1129 - .L_1128)
.L_1128:
        /*0ddc*/ 	.word	0x00000008
.L_1129:


//--------------------- .nv.info._ZN7cutlass13device_kernelIN5flash11enable_sm90INS1_16FlashAttnFwdSm90INS1_25CollectiveMainloopFwdSm90ILi2EN4cute5tupleIJNS5_1CILi1EEES8_S8_EEENS6_IJNS7_ILi128EEESA_SA_EEELi128ENS_10bfloat16_tEfNS_4arch4Sm90ELb1ELb0ELb0ELb0ELb0ELb0ELb0ELb1ELb1ELb0ELb0ELb0EEENS1_21CollectiveEpilogueFwdISB_S9_SC_SE_Li256ELb0ELb0ELb0ELb0EEENS1_30DynamicPersistentTileSchedulerILi256ELi32ELb0ELb0ELb1EEEEEEEEEvNT_6ParamsE --------------------------
	.section	.nv.info._ZN7cutlass13device_kernelIN5flash11enable_sm90INS1_16FlashAttnFwdSm90INS1_25CollectiveMainloopFwdSm90ILi2EN4cute5tupleIJNS5_1CILi1EEES8_S8_EEENS6_IJNS7_ILi128EEESA_SA_EEELi128ENS_10bfloat16_tEfNS_4arch4Sm90ELb1ELb0ELb0ELb0ELb0ELb0ELb0ELb1ELb1ELb0ELb0ELb0EEENS1_21CollectiveEpilogueFwdISB_S9_SC_SE_Li256ELb0ELb0ELb0ELb0EEENS1_30DynamicPersistentTileSchedulerILi256ELi32ELb0ELb0ELb1EEEEEEEEEvNT_6ParamsE,"",@"SHT_CUDA_INFO"
	.sectionflags	@""
	.align	4


	//----- nvinfo : EIATTR_CUDA_API_VERSION
	.align		4
        /*0000*/ 	.byte	0x04, 0x37
        /*0002*/ 	.short	(.L_1131 - .L_1130)
.L_1130:
        /*0004*/ 	.word	0x00000082


	//----- nvinfo : EIATTR_KPARAM_INFO
	.align		4
.L_1131:
        /*0008*/ 	.byte	0x04, 0x17
        /*000a*/ 	.short	(.L_1133 - .L_1132)
.L_1132:
        /*000c*/ 	.word	0x00000000
        /*0010*/ 	.short	0x0000
        /*0012*/ 	.short	0x0070
        /*0014*/ 	.byte	0x00, 0xf0, 0x01, 0x2e


	//----- nvinfo : EIATTR_SPARSE_MMA_MASK
	.align		4
.L_1133:
        /*0018*/ 	.byte	0x03, 0x50
        /*001a*/ 	.short	0x0000


	//----- nvinfo : EIATTR_MAXREG_COUNT
	.align		4
        /*001c*/ 	.byte	0x03, 0x1b
        /*001e*/ 	.short	0x00a8


	//----- nvinfo : EIATTR_NUM_BARRIERS
	.align		4
        /*0020*/ 	.byte	0x02, 0x4c
        /*0022*/ 	.byte	0x10
	.zero		1


	//----- nvinfo : EIATTR_EXTERNS
	.align		4
        /*0024*/ 	.byte	0x04, 0x0f
        /*0026*/ 	.short	(.L_1135 - .L_1134)


	//   ....[0]....
	.align		4
.L_1134:
        /*0028*/ 	.word	index@(__assertfail)


	//----- nvinfo : EIATTR_MERCURY_ISA_VERSION
	.align		4
.L_1135:
        /*002c*/ 	.byte	0x03, 0x5f
        /*002e*/ 	.short	0x0101


	//----- nvinfo : EIATTR_INT_WARP_WIDE_INSTR_OFFSETS
	.align		4
        /*0030*/ 	.byte	0x04, 0x31
        /*0032*/ 	.short	(.L_1137 - .L_1136)


	//   ....[0]....
.L_1136:
        /*0034*/ 	.word	0x00000180


	//   ....[1]....
        /*0038*/ 	.word	0x000001b0


	//   ....[2]....
        /*003c*/ 	.word	0x000001c0


	//   ....[3]....
        /*0040*/ 	.word	0x0000a8c0


	//   ....[4]....
        /*0044*/ 	.word	0x0000a950


	//   ....[5]....
        /*0048*/ 	.word	0x0000ae60


	//   ....[6]....
        /*004c*/ 	.word	0x0000c8b0


	//   ....[7]....
        /*0050*/ 	.word	0x0000c940


	//----- nvinfo : EIATTR_COOP_GROUP_MASK_REGIDS
	.align		4
.L_1137:
        /*0054*/ 	.byte	0x04, 0x29
        /*0056*/ 	.short	(.L_1139 - .L_1138)


	//   ....[0]....
.L_1138:
        /*0058*/ 	.word	0xffffffff


	//   ....[1]....
        /*005c*/ 	.word	0xffffffff


	//   ....[2]....
        /*0060*/ 	.word	0xffffffff


	//   ....[3]....
        /*0064*/ 	.word	0xffffffff


	//   ....[4]....
        /*0068*/ 	.word	0xffffffff


	//   ....[5]....
        /*006c*/ 	.word	0xffffffff


	//   ....[6]....
        /*0070*/ 	.word	0xffffffff


	//   ....[7]....
        /*0074*/ 	.word	0xffffffff


	//   ....[8]....
        /*0078*/ 	.word	0xffffffff


	//   ....[9]....
        /*007c*/ 	.word	0xffffffff


	//   ....[10]....
        /*0080*/ 	.word	0xffffffff


	//   ....[11]....
        /*0084*/ 	.word	0xffffffff


	//   ....[12]....
        /*0088*/ 	.word	0xffffffff


	//   ....[13]....
        /*008c*/ 	.word	0xffffffff


	//   ....[14]....
        /*0090*/ 	.word	0xffffffff


	//   ....[15]....
        /*0094*/ 	.word	0xffffffff


	//   ....[16]....
        /*0098*/ 	.word	0xffffffff


	//   ....[17]....
        /*009c*/ 	.word	0xffffffff


	//   ....[18]....
        /*00a0*/ 	.word	0xffffffff


	//   ....[19]....
        /*00a4*/ 	.word	0xffffffff


	//   ....[20]....
        /*00a8*/ 	.word	0xffffffff


	//   ....[21]....
        /*00ac*/ 	.word	0xffffffff


	//   ....[22]....
        /*00b0*/ 	.word	0xffffffff


	//   ....[23]....
        /*00b4*/ 	.word	0xffffffff


	//   ....[24]....
        /*00b8*/ 	.word	0xffffffff


	//   ....[25]....
        /*00bc*/ 	.word	0xffffffff


	//   ....[26]....
        /*00c0*/ 	.word	0xffffffff


	//   ....[27]....
        /*00c4*/ 	.word	0xffffffff


	//   ....[28]....
        /*00c8*/ 	.word	0x0500000f


	//   ....[29]....
        /*00cc*/ 	.word	0x0500000f


	//----- nvinfo : EIATTR_COOP_GROUP_INSTR_OFFSETS
	.align		4
.L_1139:
        /*00d0*/ 	.byte	0x04, 0x28
        /*00d2*/ 	.short	(.L_1141 - .L_1140)


	//   ....[0]....
.L_1140:
        /*00d4*/ 	.word	0x00000060


	//   ....[1]....
        /*00d8*/ 	.word	0x00000190


	//   ....[2]....
        /*00dc*/ 	.word	0x000001e0


	//   ....[3]....
        /*00e0*/ 	.word	0x000003d0


	//   ....[4]....
        /*00e4*/ 	.word	0x00000530


	//   ....[5]....
        /*00e8*/ 	.word	0x00000650


	//   ....[6]....
        /*00ec*/ 	.word	0x000007b0


	//   ....[7]....
        /*00f0*/ 	.word	0x00001410


	//   ....[8]....
        /*00f4*/ 	.word	0x00002560


	//   ....[9]....
        /*00f8*/ 	.word	0x000025b0


	//   ....[10]....
        /*00fc*/ 	.word	0x00003030


	//   ....[11]....
        /*0100*/ 	.word	0x000030c0


	//   ....[12]....
        /*0104*/ 	.word	0x00004b50


	//   ....[13]....
        /*0108*/ 	.word	0x00004be0


	//   ....[14]....
        /*010c*/ 	.word	0x000055b0


	//   ....[15]....
        /*0110*/ 	.word	0x000056d0


	//   ....[16]....
        /*0114*/ 	.word	0x00006ea0


	//   ....[17]....
        /*0118*/ 	.word	0x00006ed0


	//   ....[18]....
        /*011c*/ 	.word	0x00007160


	//   ....[19]....
        /*0120*/ 	.word	0x000071d0


	//   ....[20]....
        /*0124*/ 	.word	0x000087e0


	//   ....[21]....
        /*0128*/ 	.word	0x00008820


	//   ....[22]....
        /*012c*/ 	.word	0x00008920


	//   ....[23]....
        /*0130*/ 	.word	0x00008930


	//   ....[24]....
        /*0134*/ 	.word	0x00009840


	//   ....[25]....
        /*0138*/ 	.word	0x0000a350


	//   ....[26]....
        /*013c*/ 	.word	0x0000cc50


	//   ....[27]....
        /*0140*/ 	.word	0x0000ce00


	//   ....[28]....
        /*0144*/ 	.word	0x0000d370


	//   ....[29]....
        /*0148*/ 	.word	0x0000d750


	//----- nvinfo : EIATTR_REG_RECONFIG
	.align		4
.L_1141:
        /*014c*/ 	.byte	0x01, 0x54
	.zero		2


	//----- nvinfo : EIATTR_SYSCALL_OFFSETS
	.align		4
        /*0150*/ 	.byte	0x04, 0x46
        /*0152*/ 	.short	(.L_1143 - .L_1142)


	//   ....[0]....
.L_1142:
        /*0154*/ 	.word	0x000015c0


	//   ....[1]....
        /*0158*/ 	.word	0x0000aae0


	//   ....[2]....
        /*015c*/ 	.word	0x0000ac20


	//   ....[3]....
        /*0160*/ 	.word	0x0000ad20


	//----- nvinfo : EIATTR_MBARRIER_INSTR_OFFSETS
	.align		4
.L_1143:
        /*0164*/ 	.byte	0x04, 0x39
        /*0166*/ 	.short	(.L_1145 - .L_1144)


	//   ....[0]....
.L_1144:
        /*0168*/ 	.word	0x00000280
        /*016c*/ 	.word	0x000000ff
        /*0170*/ 	.word	0x00028800
        /*0174*/ 	.short	0x0100
        /*0176*/ 	.byte	0x06
	.zero		1


	//   ....[1]....
        /*0178*/ 	.word	0x00000290
        /*017c*/ 	.word	0x000000ff
        /*0180*/ 	.word	0x00028820
        /*0184*/ 	.short	0x0100
        /*0186*/ 	.byte	0x06
	.zero		1


	//   ....[2]....
        /*0188*/ 	.word	0x00000380
        /*018c*/ 	.word	0x000000ff
        /*0190*/ 	.word	0x00028830
        /*0194*/ 	.short	0x0100
        /*0196*/ 	.byte	0x08
	.zero		1


	//   ....[3]....
        /*0198*/ 	.word	0x00000390
        /*019c*/ 	.word	0x000000ff
        /*01a0*/ 	.word	0x00028840
        /*01a4*/ 	.short	0x0100
        /*01a6*/ 	.byte	0x08
	.zero		1


	//   ....[4]....
        /*01a8*/ 	.word	0x000003a0
        /*01ac*/ 	.word	0x000000ff
        /*01b0*/ 	.word	0x00028838
        /*01b4*/ 	.short	0x0100
        /*01b6*/ 	.byte	0x08
	.zero		1


	//   ....[5]....
        /*01b8*/ 	.word	0x000003b0
        /*01bc*/ 	.word	0x000000ff
        /*01c0*/ 	.word	0x00028848
        /*01c4*/ 	.short	0x0100
        /*01c6*/ 	.byte	0x08
	.zero		1


	//   ....[6]....
        /*01c8*/ 	.word	0x000004e0
        /*01cc*/ 	.word	0x000000ff
        /*01d0*/ 	.word	0x00028850
        /*01d4*/ 	.short	0x0100
        /*01d6*/ 	.byte	0x08
	.zero		1


	//   ....[7]....
        /*01d8*/ 	.word	0x000004f0
        /*01dc*/ 	.word	0x000000ff
        /*01e0*/ 	.word	0x00028860
        /*01e4*/ 	.short	0x0100
        /*01e6*/ 	.byte	0x08
	.zero		1


	//   ....[8]....
        /*01e8*/ 	.word	0x00000500
        /*01ec*/ 	.word	0x000000ff
        /*01f0*/ 	.word	0x00028858
        /*01f4*/ 	.short	0x0100
        /*01f6*/ 	.byte	0x08
	.zero		1


	//   ....[9]....
        /*01f8*/ 	.word	0x00000510
        /*01fc*/ 	.word	0x000000ff
        /*0200*/ 	.word	0x00028868
        /*0204*/ 	.short	0x0100
        /*0206*/ 	.byte	0x08
	.zero		1


	//   ....[10]....
        /*0208*/ 	.word	0x00000600
        /*020c*/ 	.word	0x000000ff
        /*0210*/ 	.word	0x00028870
        /*0214*/ 	.short	0x0100
        /*0216*/ 	.byte	0x06
	.zero		1


	//   ....[11]....
        /*0218*/ 	.word	0x00000610
        /*021c*/ 	.word	0x000000ff
        /*0220*/ 	.word	0x00028880
        /*0224*/ 	.short	0x0100
        /*0226*/ 	.byte	0x06
	.zero		1


	//   ....[12]....
        /*0228*/ 	.word	0x00000620
        /*022c*/ 	.word	0x000000ff
        /*0230*/ 	.word	0x00028878
        /*0234*/ 	.short	0x0100
        /*0236*/ 	.byte	0x06
	.zero		1


	//   ....[13]....
        /*0238*/ 	.word	0x00000630
        /*023c*/ 	.word	0x000000ff
        /*0240*/ 	.word	0x00028888
        /*0244*/ 	.short	0x0100
        /*0246*/ 	.byte	0x06
	.zero		1


	//   ....[14]....
        /*0248*/ 	.word	0x00000760
        /*024c*/ 	.word	0x000000ff
        /*0250*/ 	.word	0x00028890
        /*0254*/ 	.short	0x0100
        /*0256*/ 	.byte	0x08
	.zero		1


	//   ....[15]....
        /*0258*/ 	.word	0x00000770
        /*025c*/ 	.word	0x000000ff
        /*0260*/ 	.word	0x000288a0
        /*0264*/ 	.short	0x0100
        /*0266*/ 	.byte	0x08
	.zero		1


	//   ....[16]....
        /*0268*/ 	.word	0x00000780
        /*026c*/ 	.word	0x000000ff
        /*0270*/ 	.word	0x00028898
        /*0274*/ 	.short	0x0100
        /*0276*/ 	.byte	0x08
	.zero		1


	//   ....[17]....
        /*0278*/ 	.word	0x00000790
        /*027c*/ 	.word	0x000000ff
        /*0280*/ 	.word	0x000288a8
        /*0284*/ 	.short	0x0100
        /*0286*/ 	.byte	0x08
	.zero		1


	//   ....[18]....
        /*0288*/ 	.word	0x000008c0
        /*028c*/ 	.word	0x000000ff
        /*0290*/ 	.word	0x000288b0
        /*0294*/ 	.short	0x0100
        /*0296*/ 	.byte	0x08
	.zero		1


	//   ....[19]....
        /*0298*/ 	.word	0x000008d0
        /*029c*/ 	.word	0x000000ff
        /*02a0*/ 	.word	0x000288c0
        /*02a4*/ 	.short	0x0100
        /*02a6*/ 	.byte	0x08
	.zero		1


	//   ....[20]....
        /*02a8*/ 	.word	0x000008e0
        /*02ac*/ 	.word	0x000000ff
        /*02b0*/ 	.word	0x000288b8
        /*02b4*/ 	.short	0x0100
        /*02b6*/ 	.byte	0x08
	.zero		1


	//   ....[21]....
        /*02b8*/ 	.word	0x000008f0
        /*02bc*/ 	.word	0x000000ff
        /*02c0*/ 	.word	0x000288c8
        /*02c4*/ 	.short	0x0100
        /*02c6*/ 	.byte	0x08
	.zero		1


	//   ....[22]....
        /*02c8*/ 	.word	0x00001640
        /*02cc*/ 	.word	0x000000ff
        /*02d0*/ 	.word	0x00028800
        /*02d4*/ 	.short	0x010a
        /*02d6*/ 	.byte	0x26
	.zero		1


	//   ....[23]....
        /*02d8*/ 	.word	0x000016c0
        /*02dc*/ 	.word	0x00000003
        /*02e0*/ 	.word	0x00028830
        /*02e4*/ 	.short	0x010a
        /*02e6*/ 	.byte	0x3f
	.zero		1


	//   ....[24]....
        /*02e8*/ 	.word	0x00001730
        /*02ec*/ 	.word	0x00000003
        /*02f0*/ 	.word	0x00028830
        /*02f4*/ 	.short	0x010a
        /*02f6*/ 	.byte	0x3f
	.zero		1


	//   ....[25]....
        /*02f8*/ 	.word	0x00001f70
        /*02fc*/ 	.word	0x00000003
        /*0300*/ 	.word	0x00000000
        /*0304*/ 	.short	0x0101
        /*0306*/ 	.byte	0x3f
	.zero		1


	//   ....[26]....
        /*0308*/ 	.word	0x00003ed0
        /*030c*/ 	.word	0x000000ff
        /*0310*/ 	.word	0x00028830
        /*0314*/ 	.short	0x010a
        /*0316*/ 	.byte	0x0a
	.zero		1


	//   ....[27]....
        /*0318*/ 	.word	0x00003f10
        /*031c*/ 	.word	0x000000ff
        /*0320*/ 	.word	0x00028830
        /*0324*/ 	.short	0x010a
        /*0326*/ 	.byte	0x0a
	.zero		1


	//   ....[28]....
        /*0328*/ 	.word	0x00004240
        /*032c*/ 	.word	0x000000ff
        /*0330*/ 	.word	0x00028850
        /*0334*/ 	.short	0x010a
        /*0336*/ 	.byte	0x0a
	.zero		1


	//   ....[29]....
        /*0338*/ 	.word	0x00004280
        /*033c*/ 	.word	0x000000ff
        /*0340*/ 	.word	0x00028850
        /*0344*/ 	.short	0x010a
        /*0346*/ 	.byte	0x0a
	.zero		1


	//   ....[30]....
        /*0348*/ 	.word	0x00005dd0
        /*034c*/ 	.word	0x0000002e
        /*0350*/ 	.word	0x00000000
        /*0354*/ 	.short	0x0101
        /*0356*/ 	.byte	0x3f
	.zero		1


	//   ....[31]....
        /*0358*/ 	.word	0x00005e50
        /*035c*/ 	.word	0x00000030
        /*0360*/ 	.word	0x00000000
        /*0364*/ 	.short	0x0101
        /*0366*/ 	.byte	0x3f
	.zero		1


	//   ....[32]....
        /*0368*/ 	.word	0x00006800
        /*036c*/ 	.word	0x000000ff
        /*0370*/ 	.word	0x00028830
        /*0374*/ 	.short	0x010a
        /*0376*/ 	.byte	0x0a
	.zero		1


	//   ....[33]....
        /*0378*/ 	.word	0x00006840
        /*037c*/ 	.word	0x000000ff
        /*0380*/ 	.word	0x00028830
        /*0384*/ 	.short	0x010a
        /*0386*/ 	.byte	0x0a
	.zero		1


	//   ....[34]....
        /*0388*/ 	.word	0x00006b70
        /*038c*/ 	.word	0x000000ff
        /*0390*/ 	.word	0x00028850
        /*0394*/ 	.short	0x010a
        /*0396*/ 	.byte	0x0a
	.zero		1


	//   ....[35]....
        /*0398*/ 	.word	0x00006bb0
        /*039c*/ 	.word	0x000000ff
        /*03a0*/ 	.word	0x00028850
        /*03a4*/ 	.short	0x010a
        /*03a6*/ 	.byte	0x0a
	.zero		1


	//   ....[36]....
        /*03a8*/ 	.word	0x00007cb0
        /*03ac*/ 	.word	0x0000001b
        /*03b0*/ 	.word	0x00000000
        /*03b4*/ 	.short	0x0101
        /*03b6*/ 	.byte	0x3f
	.zero		1


	//   ....[37]....
        /*03b8*/ 	.word	0x00007d60
        /*03bc*/ 	.word	0x0000001f
        /*03c0*/ 	.word	0x00000000
        /*03c4*/ 	.short	0x0101
        /*03c6*/ 	.byte	0x3f
	.zero		1


	//   ....[38]....
        /*03c8*/ 	.word	0x00008750
        /*03cc*/ 	.word	0x000000ff
        /*03d0*/ 	.word	0x00028850
        /*03d4*/ 	.short	0x010a
        /*03d6*/ 	.byte	0x05
	.zero		1


	//   ....[39]....
        /*03d8*/ 	.word	0x00008790
        /*03dc*/ 	.word	0x000000ff
        /*03e0*/ 	.word	0x00028850
        /*03e4*/ 	.short	0x010a
        /*03e6*/ 	.byte	0x05
	.zero		1


	//   ....[40]....
        /*03e8*/ 	.word	0x00008ea0
        /*03ec*/ 	.word	0x00000000
        /*03f0*/ 	.word	0x00000000
        /*03f4*/ 	.short	0x0101
        /*03f6*/ 	.byte	0x3f
	.zero		1


	//   ....[41]....
        /*03f8*/ 	.word	0x00009a40
        /*03fc*/ 	.word	0x000000ff
        /*0400*/ 	.word	0x00000000
        /*0404*/ 	.short	0x0101
        /*0406*/ 	.byte	0x05
	.zero		1


	//   ....[42]....
        /*0408*/ 	.word	0x0000b130
        /*040c*/ 	.word	0x00000008
        /*0410*/ 	.word	0x00028840
        /*0414*/ 	.short	0x010a
        /*0416*/ 	.byte	0x3f
	.zero		1


	//   ....[43]....
        /*0418*/ 	.word	0x0000b4d0
        /*041c*/ 	.word	0x000000ff
        /*0420*/ 	.word	0x00028820
        /*0424*/ 	.short	0x010a
        /*0426*/ 	.byte	0x26
	.zero		1


	//   ....[44]....
        /*0428*/ 	.word	0x0000b7c0
        /*042c*/ 	.word	0x00000003
        /*0430*/ 	.word	0x00028840
        /*0434*/ 	.short	0x010a
        /*0436*/ 	.byte	0x3f
	.zero		1


	//   ....[45]....
        /*0438*/ 	.word	0x0000b9c0
        /*043c*/ 	.word	0x00000002
        /*0440*/ 	.word	0x00000060
        /*0444*/ 	.short	0x010a
        /*0446*/ 	.byte	0x3f
	.zero		1


	//   ....[46]....
        /*0448*/ 	.word	0x0000be50
        /*044c*/ 	.word	0x00000003
        /*0450*/ 	.word	0x00028840
        /*0454*/ 	.short	0x010a
        /*0456*/ 	.byte	0x3f
	.zero		1


	//   ....[47]....
        /*0458*/ 	.word	0x0000c050
        /*045c*/ 	.word	0x00000002
        /*0460*/ 	.word	0x00000060
        /*0464*/ 	.short	0x010a
        /*0466*/ 	.byte	0x3f
	.zero		1


	//   ....[48]....
        /*0468*/ 	.word	0x0000c440
        /*046c*/ 	.word	0x00000002
        /*0470*/ 	.word	0x00028840
        /*0474*/ 	.short	0x010a
        /*0476*/ 	.byte	0x3f
	.zero		1


	//   ....[49]....
        /*0478*/ 	.word	0x0000c640
        /*047c*/ 	.word	0x00000002
        /*0480*/ 	.word	0x00000060
        /*0484*/ 	.short	0x010a
        /*0486*/ 	.byte	0x3f
	.zero		1


	//   ....[50]....
        /*0488*/ 	.word	0x0000c9e0
        /*048c*/ 	.word	0x00000003
        /*0490*/ 	.word	0x00028860
        /*0494*/ 	.short	0x010a
        /*0496*/ 	.byte	0x3f
	.zero		1


	//   ....[51]....
        /*0498*/ 	.word	0x0000cdb0
        /*049c*/ 	.word	0x00000007
        /*04a0*/ 	.word	0x00028820
        /*04a4*/ 	.short	0x010a
        /*04a6*/ 	.byte	0x3f
	.zero		1


	//   ....[52]....
        /*04a8*/ 	.word	0x0000cf00
        /*04ac*/ 	.word	0x00000005
        /*04b0*/ 	.word	0x00000000
        /*04b4*/ 	.short	0x010a
        /*04b6*/ 	.byte	0x3f
	.zero		1


	//   ....[53]....
        /*04b8*/ 	.word	0x0000cf70
        /*04bc*/ 	.word	0x00000003
        /*04c0*/ 	.word	0x00000000
        /*04c4*/ 	.short	0x010a
        /*04c6*/ 	.byte	0x3f
	.zero		1


	//   ....[54]....
        /*04c8*/ 	.word	0x0000cfd0
        /*04cc*/ 	.word	0x00000005
        /*04d0*/ 	.word	0x00000000
        /*04d4*/ 	.short	0x010a
        /*04d6*/ 	.byte	0x3f
	.zero		1


	//   ....[55]....
        /*04d8*/ 	.word	0x0000d000
        /*04dc*/ 	.word	0x00000003
        /*04e0*/ 	.word	0x00000000
        /*04e4*/ 	.short	0x010a
        /*04e6*/ 	.byte	0x3f
	.zero		1


	//   ....[56]....
        /*04e8*/ 	.word	0x0000d070
        /*04ec*/ 	.word	0x00000003
        /*04f0*/ 	.word	0x00028800
        /*04f4*/ 	.short	0x010a
        /*04f6*/ 	.byte	0x3f
	.zero		1


	//   ....[57]....
        /*04f8*/ 	.word	0x0000d0c0
        /*04fc*/ 	.word	0x00000003
        /*0500*/ 	.word	0x00028830
        /*0504*/ 	.short	0x010a
        /*0506*/ 	.byte	0x3f
	.zero		1


	//   ....[58]....
        /*0508*/ 	.word	0x0000d120
        /*050c*/ 	.word	0x00000005
        /*0510*/ 	.word	0x00028830
        /*0514*/ 	.short	0x010a
        /*0516*/ 	.byte	0x3f
	.zero		1


	//   ....[59]....
        /*0518*/ 	.word	0x0000d180
        /*051c*/ 	.word	0x00000005
        /*0520*/ 	.word	0x00028850
        /*0524*/ 	.short	0x010a
        /*0526*/ 	.byte	0x3f
	.zero		1


	//   ....[60]....
        /*0528*/ 	.word	0x0000d1e0
        /*052c*/ 	.word	0x00000005
        /*0530*/ 	.word	0x00028830
        /*0534*/ 	.short	0x010a
        /*0536*/ 	.byte	0x3f
	.zero		1


	//   ....[61]....
        /*0538*/ 	.word	0x0000d240
        /*053c*/ 	.word	0x00000005
        /*0540*/ 	.word	0x00028850
        /*0544*/ 	.short	0x010a
        /*0546*/ 	.byte	0x3f
	.zero		1


	//   ....[62]....
        /*0548*/ 	.word	0x0000d2a0
        /*054c*/ 	.word	0x00000007
        /*0550*/ 	.word	0x00028850
        /*0554*/ 	.short	0x010a
        /*0556*/ 	.byte	0x3f
	.zero		1


	//   ....[63]....
        /*0558*/ 	.word	0x0000d420
        /*055c*/ 	.word	0x00000008
        /*0560*/ 	.word	0x00028840
        /*0564*/ 	.short	0x010a
        /*0566*/ 	.byte	0x3f
	.zero		1


	//   ....[64]....
        /*0568*/ 	.word	0x0000d480
        /*056c*/ 	.word	0x00000008
        /*0570*/ 	.word	0x00028820
        /*0574*/ 	.short	0x010a
        /*0576*/ 	.byte	0x3f
	.zero		1


	//   ....[65]....
        /*0578*/ 	.word	0x0000d4d0
        /*057c*/ 	.word	0x00000003
        /*0580*/ 	.word	0x00028840
        /*0584*/ 	.short	0x010a
        /*0586*/ 	.byte	0x3f
	.zero		1


	//   ....[66]....
        /*0588*/ 	.word	0x0000d520
        /*058c*/ 	.word	0x00000002
        /*0590*/ 	.word	0x00000060
        /*0594*/ 	.short	0x010a
        /*0596*/ 	.byte	0x3f
	.zero		1


	//   ....[67]....
        /*0598*/ 	.word	0x0000d570
        /*059c*/ 	.word	0x00000003
        /*05a0*/ 	.word	0x00028840
        /*05a4*/ 	.short	0x010a
        /*05a6*/ 	.byte	0x3f
	.zero		1


	//   ....[68]....
        /*05a8*/ 	.word	0x0000d5c0
        /*05ac*/ 	.word	0x00000002
        /*05b0*/ 	.word	0x00000060
        /*05b4*/ 	.short	0x010a
        /*05b6*/ 	.byte	0x3f
	.zero		1


	//   ....[69]....
        /*05b8*/ 	.word	0x0000d610
        /*05bc*/ 	.word	0x00000002
        /*05c0*/ 	.word	0x00028840
        /*05c4*/ 	.short	0x010a
        /*05c6*/ 	.byte	0x3f
	.zero		1


	//   ....[70]....
        /*05c8*/ 	.word	0x0000d660
        /*05cc*/ 	.word	0x00000002
        /*05d0*/ 	.word	0x00000060
        /*05d4*/ 	.short	0x010a
        /*05d6*/ 	.byte	0x3f
	.zero		1


	//   ....[71]....
        /*05d8*/ 	.word	0x0000d6b0
        /*05dc*/ 	.word	0x00000003
        /*05e0*/ 	.word	0x00028860
        /*05e4*/ 	.short	0x010a
        /*05e6*/ 	.byte	0x3f
	.zero		1


	//   ....[72]....
        /*05e8*/ 	.word	0x0000d790
        /*05ec*/ 	.word	0x00000007
        /*05f0*/ 	.word	0x00028820
        /*05f4*/ 	.short	0x010a
        /*05f6*/ 	.byte	0x3f
	.zero		1


	//   ....[73]....
        /*05f8*/ 	.word	0x0000d7e0
        /*05fc*/ 	.word	0x00000005
        /*0600*/ 	.word	0x00000000
        /*0604*/ 	.short	0x010a
        /*0606*/ 	.byte	0x3f
	.zero		1


	//   ....[74]....
        /*0608*/ 	.word	0x0000d830
        /*060c*/ 	.word	0x00000003
        /*0610*/ 	.word	0x00000000
        /*0614*/ 	.short	0x010a
        /*0616*/ 	.byte	0x3f
	.zero		1


	//   ....[75]....
        /*0618*/ 	.word	0x0000d880
        /*061c*/ 	.word	0x00000005
        /*0620*/ 	.word	0x00000000
        /*0624*/ 	.short	0x010a
        /*0626*/ 	.byte	0x3f
	.zero		1


	//----- nvinfo : EIATTR_NUM_MBARRIERS
	.align		4
.L_1145:
        /*0628*/ 	.byte	0x03, 0x38
        /*062a*/ 	.short	0x0016


	//----- nvinfo : EIATTR_EXIT_INSTR_OFFSETS
	.align		4
        /*062c*/ 	.byte	0x04, 0x1c
        /*062e*/ 	.short	(.L_1147 - .L_1146)


	//   ....[0]....
.L_1146:
        /*0630*/ 	.word	0x00000a50


	//   ....[1]....
        /*0634*/ 	.word	0x0000a310


	//   ....[2]....
        /*0638*/ 	.word	0x0000a370


	//   ....[3]....
        /*063c*/ 	.word	0x0000ce20


	//   ....[4]....
        /*0640*/ 	.word	0x0000d050


	//----- nvinfo : EIATTR_MAX_THREADS
	.align		4
.L_1147:
        /*0644*/ 	.byte	0x04, 0x05
        /*0646*/ 	.short	(.L_1149 - .L_1148)
.L_1148:
        /*0648*/ 	.word	0x00000180
        /*064c*/ 	.word	0x00000001
        /*0650*/ 	.word	0x00000001


	//----- nvinfo : EIATTR_CRS_STACK_SIZE
	.align		4
.L_1149:
        /*0654*/ 	.byte	0x04, 0x1e
        /*0656*/ 	.short	(.L_1151 - .L_1150)
.L_1150:
        /*0658*/ 	.word	0x00000000


	//----- nvinfo : EIATTR_CBANK_PARAM_SIZE
	.align		4
.L_1151:
        /*065c*/ 	.byte	0x03, 0x19
        /*065e*/ 	.short	0x0bf0


	//----- nvinfo : EIATTR_PARAM_CBANK
	.align		4
        /*0660*/ 	.byte	0x04, 0x0a
        /*0662*/ 	.short	(.L_1153 - .L_1152)
	.align		4
.L_1152:
        /*0664*/ 	.word	index@(.nv.constant0._ZN7cutlass13device_kernelIN5flash11enable_sm90INS1_16FlashAttnFwdSm90INS1_25CollectiveMainloopFwdSm90ILi2EN4cute5tupleIJNS5_1CILi1EEES8_S8_EEENS6_IJNS7_ILi128EEESA_SA_EEELi128ENS_10bfloat16_tEfNS_4arch4Sm90ELb1ELb0ELb0ELb0ELb0ELb0ELb0ELb1ELb1ELb0ELb0ELb0EEENS1_21CollectiveEpilogueFwdISB_S9_SC_SE_Li256ELb0ELb0ELb0ELb0EEENS1_30DynamicPersistentTileSchedulerILi256ELi32ELb0ELb0ELb1EEEEEEEEEvNT_6ParamsE)
        /*0668*/ 	.short	0x0210
        /*066a*/ 	.short	0x0bf0


	//----- nvinfo : EIATTR_SW_WAR
	.align		4
.L_1153:
        /*066c*/ 	.byte	0x04, 0x36
        /*066e*/ 	.short	(.L_1155 - .L_1154)
.L_1154:
        /*0670*/ 	.word	0x00000008
.L_1155:


//--------------------- .nv.info._ZN7cutlass13device_kernelIN5flash11enable_sm90INS1_16FlashAttnFwdSm90INS1_25CollectiveMainloopFwdSm90ILi2EN4cute5tupleIJNS5_1CILi1EEES8_S8_EEENS6_IJNS7_ILi128EEESA_SA_EEELi128ENS_10bfloat16_tEfNS_4arch4Sm90ELb1ELb0ELb0ELb1ELb0ELb0ELb0ELb1ELb1ELb0ELb0ELb0EEENS1_21CollectiveEpilogueFwdISB_S9_SC_SE_Li256ELb1ELb0ELb0ELb0EEENS1_36VarlenDynamicPersistentTileSchedulerILi128ELi128ELi256ELi32ELb0ELb0ELb1ELb1ELb1ELb1EEEEEEEEEvNT_6ParamsE --------------------------
	.section	.nv.info._ZN7cutlass13device_kernelIN5flash11enable_sm90INS1_16FlashAttnFwdSm90INS1_25CollectiveMainloopFwdSm90ILi2EN4cute5tupleIJNS5_1CILi1EEES8_S8_EEENS6_IJNS7_ILi128EEESA_SA_EEELi128ENS_10bfloat16_tEfNS_4arch4Sm90ELb1ELb0ELb0ELb1ELb0ELb0ELb0ELb1ELb1ELb0ELb0ELb0EEENS1_21CollectiveEpilogueFwdISB_S9_SC_SE_Li256ELb1ELb0ELb0ELb0EEENS1_36VarlenDynamicPersistentTileSchedulerILi128ELi128ELi256ELi32ELb0ELb0ELb1ELb1ELb1ELb1EEEEEEEEEvNT_6ParamsE,"",@"SHT_CUDA_INFO"
	.sectionflags	@""
	.align	4


	//----- nvinfo : EIATTR_CUDA_API_VERSION
	.align		4
        /*0000*/ 	.byte	0x04, 0x37
        /*0002*/ 	.short	(.L_1157 - .L_1156)
.L_1156:
        /*0004*/ 	.word	0x00000082


	//----- nvinfo : EIATTR_KPARAM_INFO
	.align		4
.L_1157:
        /*0008*/ 	.byte	0x04, 0x17
        /*000a*/ 	.short	(.L_1159 - .L_1158)
.L_1158:
        /*000c*/ 	.word	0x00000000
        /*0010*/ 	.short	0x0000
        /*0012*/ 	.short	0x0070
        /*0014*/ 	.byte	0x00, 0xf0, 0x01, 0x28


	//----- nvinfo : EIATTR_SPARSE_MMA_MASK
	.align		4
.L_1159:
        /*0018*/ 	.byte	0x03, 0x50
        /*001a*/ 	.short	0x0000


	//----- nvinfo : EIATTR_MAXREG_COUNT
	.align		4
        /*001c*/ 	.byte	0x03, 0x1b
        /*001e*/ 	.short	0x00a8


	//----- nvinfo : EIATTR_NUM_BARRIERS
	.align		4
        /*0020*/ 	.byte	0x02, 0x4c
        /*0022*/ 	.byte	0x10
	.zero		1


	//----- nvinfo : EIATTR_EXTERNS
	.align		4
        /*0024*/ 	.byte	0x04, 0x0f
        /*0026*/ 	.short	(.L_1161 - .L_1160)


	//   ....[0]....
	.align		4
.L_1160:
        /*0028*/ 	.word	index@(__assertfail)


	//----- nvinfo : EIATTR_ANNOTATIONS
	.align		4
.L_1161:
        /*002c*/ 	.byte	0x04, 0x55
        /*002e*/ 	.short	(.L_1163 - .L_1162)


	//   ....[0]....
.L_1162:
        /* <DEDUP_REMOVED lines=32> */


	//----- nvinfo : EIATTR_MERCURY_ISA_VERSION
	.align		4
.L_1163:
        /*0218*/ 	.byte	0x03, 0x5f
        /*021a*/ 	.short	0x0101


	//----- nvinfo : EIATTR_UNUSED_LOAD_BYTE_OFFSET
	.align		4
        /*021c*/ 	.byte	0x04, 0x44
        /*021e*/ 	.short	(.L_1165 - .L_1164)


	//   ....[0]....
.L_1164:
        /*0220*/ 	.word	0x00000a70
        /*0224*/ 	.word	0x0000fff0


	//   ....[1]....
        /*0228*/ 	.word	0x000091f0
        /*022c*/ 	.word	0x0000fff0


	//----- nvinfo : EIATTR_INT_WARP_WIDE_INSTR_OFFSETS
	.align		4
.L_1165:
        /*0230*/ 	.byte	0x04, 0x31
        /*0232*/ 	.short	(.L_1167 - .L_1166)


	//   ....[0]....
.L_1166:
        /*0234*/ 	.word	0x00000160


	//   ....[1]....
        /*0238*/ 	.word	0x000001a0


	//   ....[2]....
        /*023c*/ 	.word	0x00000210


	//   ....[3]....
        /*0240*/ 	.word	0x0000c380


	//   ....[4]....
        /*0244*/ 	.word	0x0000c410


	//   ....[5]....
        /*0248*/ 	.word	0x0000c890


	//   ....[6]....
        /*024c*/ 	.word	0x0000c8c0


	//   ....[7]....
        /*0250*/ 	.word	0x0000cad0


	//   ....[8]....
        /*0254*/ 	.word	0x0000ebe0


	//   ....[9]....
        /*0258*/ 	.word	0x0000ec70


	//----- nvinfo : EIATTR_COOP_GROUP_MASK_REGIDS
	.align		4
.L_1167:
        /*025c*/ 	.byte	0x04, 0x29
        /*025e*/ 	.short	(.L_1169 - .L_1168)


	//   ....[0]....
.L_1168:
        /*0260*/ 	.word	0xffffffff


	//   ....[1]....
        /*0264*/ 	.word	0xffffffff


	//   ....[2]....
        /*0268*/ 	.word	0xffffffff


	//   ....[3]....
        /*026c*/ 	.word	0xffffffff


	//   ....[4]....
        /*0270*/ 	.word	0xffffffff


	//   ....[5]....
        /*0274*/ 	.word	0xffffffff


	//   ....[6]....
        /*0278*/ 	.word	0xffffffff


	//   ....[7]....
        /*027c*/ 	.word	0xffffffff


	//   ....[8]....
        /*0280*/ 	.word	0xffffffff


	//   ....[9]....
        /*0284*/ 	.word	0xffffffff


	//   ....[10]....
        /*0288*/ 	.word	0xffffffff


	//   ....[11]....
        /*028c*/ 	.word	0xffffffff


	//   ....[12]....
        /*0290*/ 	.word	0xffffffff


	//   ....[13]....
        /*0294*/ 	.word	0xffffffff


	//   ....[14]....
        /*0298*/ 	.word	0xffffffff


	//   ....[15]....
        /*029c*/ 	.word	0xffffffff


	//   ....[16]....
        /*02a0*/ 	.word	0xffffffff


	//   ....[17]....
        /*02a4*/ 	.word	0xffffffff


	//   ....[18]....
        /*02a8*/ 	.word	0xffffffff


	//   ....[19]....
        /*02ac*/ 	.word	0xffffffff


	//   ....[20]....
        /*02b0*/ 	.word	0xffffffff


	//   ....[21]....
        /*02b4*/ 	.word	0xffffffff


	//   ....[22]....
        /*02b8*/ 	.word	0xffffffff


	//   ....[23]....
        /*02bc*/ 	.word	0xffffffff


	//   ....[24]....
        /*02c0*/ 	.word	0xffffffff


	//   ....[25]....
        /*02c4*/ 	.word	0xffffffff


	//   ....[26]....
        /*02c8*/ 	.word	0xffffffff


	//   ....[27]....
        /*02cc*/ 	.word	0xffffffff


	//   ....[28]....
        /*02d0*/ 	.word	0xffffffff


	//   ....[29]....
        /*02d4*/ 	.word	0xffffffff


	//   ....[30]....
        /*02d8*/ 	.word	0xffffffff


	//   ....[31]....
        /*02dc*/ 	.word	0xffffffff


	//   ....[32]....
        /*02e0*/ 	.word	0xffffffff


	//   ....[33]....
        /*02e4*/ 	.word	0xffffffff


	//   ....[34]....
        /*02e8*/ 	.word	0xffffffff


	//   ....[35]....
        /*02ec*/ 	.word	0xffffffff


	//   ....[36]....
        /*02f0*/ 	.word	0xffffffff


	//   ....[37]....
        /*02f4*/ 	.word	0xffffffff


	//   ....[38]....
        /*02f8*/ 	.word	0xffffffff


	//   ....[39]....
        /*02fc*/ 	.word	0xffffffff


	//   ....[40]....
        /*0300*/ 	.word	0xffffffff


	//   ....[41]....
        /*0304*/ 	.word	0xffffffff


	//   ....[42]....
        /*0308*/ 	.word	0xffffffff


	//   ....[43]....
        /*030c*/ 	.word	0xffffffff


	//   ....[44]....
        /*0310*/ 	.word	0xffffffff


	//   ....[45]....
        /*0314*/ 	.word	0xffffffff


	//   ....[46]....
        /*0318*/ 	.word	0xffffffff


	//   ....[47]....
        /*031c*/ 	.word	0xffffffff


	//   ....[48]....
        /*0320*/ 	.word	0xffffffff


	//   ....[49]....
        /*0324*/ 	.word	0xffffffff


	//   ....[50]....
        /*0328*/ 	.word	0xffffffff


	//   ....[51]....
        /*032c*/ 	.word	0xffffffff


	//   ....[52]....
        /*0330*/ 	.word	0xffffffff


	//   ....[53]....
        /*0334*/ 	.word	0xffffffff


	//   ....[54]....
        /*0338*/ 	.word	0xffffffff


	//   ....[55]....
        /*033c*/ 	.word	0xffffffff


	//   ....[56]....
        /*0340*/ 	.word	0xffffffff


	//   ....[57]....
        /*0344*/ 	.word	0xffffffff


	//   ....[58]....
        /*0348*/ 	.word	0x0500000f


	//   ....[59]....
        /*034c*/ 	.word	0x0500000f


	//   ....[60]....
        /*0350*/ 	.word	0x0500000f


	//   ....[61]....
        /*0354*/ 	.word	0x0500000f


	//   ....[62]....
        /*0358*/ 	.word	0x0500000f


	//   ....[63]....
        /*035c*/ 	.word	0x0500000f


	//   ....[64]....
        /*0360*/ 	.word	0x0500000f


	//   ....[65]....
        /*0364*/ 	.word	0x0500000f


	//   ....[66]....
        /*0368*/ 	.word	0x0500000f


	//   ....[67]....
        /*036c*/ 	.word	0x0500000f


	//   ....[68]....
        /*0370*/ 	.word	0x0500000f


	//   ....[69]....
        /*0374*/ 	.word	0x0500000f


	//   ....[70]....
        /*0378*/ 	.word	0x0500000f


	//   ....[71]....
        /*037c*/ 	.word	0x0500000f


	//   ....[72]....
        /*0380*/ 	.word	0x0500000f


	//   ....[73]....
        /*0384*/ 	.word	0x0500000f


	//   ....[74]....
        /*0388*/ 	.word	0x0500000f


	//   ....[75]....
        /*038c*/ 	.word	0x0500000f


	//   ....[76]....
        /*0390*/ 	.word	0x0500000f


	//----- nvinfo : EIATTR_COOP_GROUP_INSTR_OFFSETS
	.align		4
.L_1169:
        /*0394*/ 	.byte	0x04, 0x28
        /*0396*/ 	.short	(.L_1171 - .L_1170)


	//   ....[0]....
.L_1170:
        /*0398*/ 	.word	0x00000070


	//   ....[1]....
        /*039c*/ 	.word	0x00000170


	//   ....[2]....
        /*03a0*/ 	.word	0x000001c0


	//   ....[3]....
        /*03a4*/ 	.word	0x000003f0


	//   ....[4]....
        /*03a8*/ 	.word	0x00000550


	//   ....[5]....
        /*03ac*/ 	.word	0x00000670


	//   ....[6]....
        /*03b0*/ 	.word	0x000007d0


	//   ....[7]....
        /*03b4*/ 	.word	0x00001570


	//   ....[8]....
        /*03b8*/ 	.word	0x000026c0


	//   ....[9]....
        /*03bc*/ 	.word	0x00002710


	//   ....[10]....
        /*03c0*/ 	.word	0x000031b0


	//   ....[11]....
        /*03c4*/ 	.word	0x00003240


	//   ....[12]....
        /*03c8*/ 	.word	0x00004c50


	//   ....[13]....
        /*03cc*/ 	.word	0x00004ce0


	//   ....[14]....
        /*03d0*/ 	.word	0x000056b0


	//   ....[15]....
        /*03d4*/ 	.word	0x000057c0


	//   ....[16]....
        /*03d8*/ 	.word	0x00006f90


	//   ....[17]....
        /*03dc*/ 	.word	0x00006fc0


	//   ....[18]....
        /*03e0*/ 	.word	0x00007250


	//   ....[19]....
        /*03e4*/ 	.word	0x000072c0


	//   ....[20]....
        /*03e8*/ 	.word	0x000088c0


	//   ....[21]....
        /*03ec*/ 	.word	0x00008900


	//   ....[22]....
        /*03f0*/ 	.word	0x00008a00


	//   ....[23]....
        /*03f4*/ 	.word	0x00008a10


	//   ....[24]....
        /*03f8*/ 	.word	0x0000b1b0


	//   ....[25]....
        /*03fc*/ 	.word	0x0000b330


	//   ....[26]....
        /*0400*/ 	.word	0x0000b360


	//   ....[27]....
        /*0404*/ 	.word	0x0000b3a0


	//   ....[28]....
        /*0408*/ 	.word	0x0000b410


	//   ....[29]....
        /*040c*/ 	.word	0x0000b470


	//   ....[30]....
        /*0410*/ 	.word	0x0000b4b0


	//   ....[31]....
        /*0414*/ 	.word	0x0000b650


	//   ....[32]....
        /*0418*/ 	.word	0x0000b6b0


	//   ....[33]....
        /*041c*/ 	.word	0x0000b6f0


	//   ....[34]....
        /*0420*/ 	.word	0x0000b730


	//   ....[35]....
        /*0424*/ 	.word	0x0000b760


	//   ....[36]....
        /*0428*/ 	.word	0x0000b790


	//   ....[37]....
        /*042c*/ 	.word	0x0000b820


	//   ....[38]....
        /*0430*/ 	.word	0x0000b880


	//   ....[39]....
        /*0434*/ 	.word	0x0000b910


	//   ....[40]....
        /*0438*/ 	.word	0x0000f080


	//   ....[41]....
        /*043c*/ 	.word	0x0000f090


	//   ....[42]....
        /*0440*/ 	.word	0x0000f1a0


	//   ....[43]....
        /*0444*/ 	.word	0x0000f200


	//   ....[44]....
        /*0448*/ 	.word	0x0000f240


	//   ....[45]....
        /*044c*/ 	.word	0x0000f280


	//   ....[46]....
        /*0450*/ 	.word	0x0000f2b0


	//   ....[47]....
        /*0454*/ 	.word	0x0000f2e0


	//   ....[48]....
        /*0458*/ 	.word	0x0000f470


	//   ....[49]....
        /*045c*/ 	.word	0x0000f4d0


	//   ....[50]....
        /*0460*/ 	.word	0x0000f510


	//   ....[51]....
        /*0464*/ 	.word	0x0000f550


	//   ....[52]....
        /*0468*/ 	.word	0x0000f580


	//   ....[53]....
        /*046c*/ 	.word	0x0000f5b0


	//   ....[54]....
        /*0470*/ 	.word	0x0000f670


	//   ....[55]....
        /*0474*/ 	.word	0x0000f690


	//   ....[56]....
        /*0478*/ 	.word	0x0000f700


	//   ....[57]....
        /*047c*/ 	.word	0x0000fd90


	//   ....[58]....
        /*0480*/ 	.word	0x00010360


	//   ....[59]....
        /*0484*/ 	.word	0x00010780


	//   ....[60]....
        /*0488*/ 	.word	0x00010810


	//   ....[61]....
        /*048c*/ 	.word	0x000108b0


	//   ....[62]....
        /*0490*/ 	.word	0x00010960


	//   ....[63]....
        /*0494*/ 	.word	0x000109e0


	//   ....[64]....
        /*0498*/ 	.word	0x00010a60


	//   ....[65]....
        /*049c*/ 	.word	0x00010ae0


	//   ....[66]....
        /*04a0*/ 	.word	0x00010b60


	//   ....[67]....
        /*04a4*/ 	.word	0x00010bf0


	//   ....[68]....
        /*04a8*/ 	.word	0x00010ca0


	//   ....[69]....
        /*04ac*/ 	.word	0x00010d20


	//   ....[70]....
        /*04b0*/ 	.word	0x00010da0


	//   ....[71]....
        /*04b4*/ 	.word	0x00010e20


	//   ....[72]....
        /*04b8*/ 	.word	0x00010ea0


	//   ....[73]....
        /*04bc*/ 	.word	0x00010f10


	//   ....[74]....
        /*04c0*/ 	.word	0x00010fb0


	//   ....[75]....
        /*04c4*/ 	.word	0x00011040


	//   ....[76]....
        /*04c8*/ 	.word	0x00011170


	//----- nvinfo : EIATTR_REG_RECONFIG
	.align		4
.L_1171:
        /*04cc*/ 	.byte	0x01, 0x54
	.zero		2


	//----- nvinfo : EIATTR_SYSCALL_OFFSETS
	.align		4
        /*04d0*/ 	.byte	0x04, 0x46
        /*04d2*/ 	.short	(.L_1173 - .L_1172)


	//   ....[0]....
.L_1172:
        /*04d4*/ 	.word	0x00001750


	//   ....[1]....
        /*04d8*/ 	.word	0x0000c5a0


	//   ....[2]....
        /*04dc*/ 	.word	0x0000c6e0


	//   ....[3]....
        /*04e0*/ 	.word	0x0000c7e0


	//----- nvinfo : EIATTR_MBARRIER_INSTR_OFFSETS
	.align		4
.L_1173:
        /*04e4*/ 	.byte	0x04, 0x39
        /*04e6*/ 	.short	(.L_1175 - .L_1174)


	//   ....[0]....
.L_1174:
        /*04e8*/ 	.word	0x000002a0
        /*04ec*/ 	.word	0x000000ff
        /*04f0*/ 	.word	0x00028800
        /*04f4*/ 	.short	0x0100
        /*04f6*/ 	.byte	0x08
	.zero		1


	//   ....[1]....
        /*04f8*/ 	.word	0x000002b0
        /*04fc*/ 	.word	0x000000ff
        /*0500*/ 	.word	0x00028820
        /*0504*/ 	.short	0x0100
        /*0506*/ 	.byte	0x08
	.zero		1


	//   ....[2]....
        /*0508*/ 	.word	0x000003a0
        /*050c*/ 	.word	0x000000ff
        /*0510*/ 	.word	0x00028830
        /*0514*/ 	.short	0x0100
        /*0516*/ 	.byte	0x08
	.zero		1


	//   ....[3]....
        /*0518*/ 	.word	0x000003b0
        /*051c*/ 	.word	0x000000ff
        /*0520*/ 	.word	0x00028840
        /*0524*/ 	.short	0x0100
        /*0526*/ 	.byte	0x08
	.zero		1


	//   ....[4]....
        /*0528*/ 	.word	0x000003c0
        /*052c*/ 	.word	0x000000ff
        /*0530*/ 	.word	0x00028838
        /*0534*/ 	.short	0x0100
        /*0536*/ 	.byte	0x08
	.zero		1


	//   ....[5]....
        /*0538*/ 	.word	0x000003d0
        /*053c*/ 	.word	0x000000ff
        /*0540*/ 	.word	0x00028848
        /*0544*/ 	.short	0x0100
        /*0546*/ 	.byte	0x08
	.zero		1


	//   ....[6]....
        /*0548*/ 	.word	0x00000500
        /*054c*/ 	.word	0x000000ff
        /*0550*/ 	.word	0x00028850
        /*0554*/ 	.short	0x0100
        /*0556*/ 	.byte	0x08
	.zero		1


	//   ....[7]....
        /*0558*/ 	.word	0x00000510
        /*055c*/ 	.word	0x000000ff
        /*0560*/ 	.word	0x00028860
        /*0564*/ 	.short	0x0100
        /*0566*/ 	.byte	0x08
	.zero		1


	//   ....[8]....
        /*0568*/ 	.word	0x00000520
        /*056c*/ 	.word	0x000000ff
        /*0570*/ 	.word	0x00028858
        /*0574*/ 	.short	0x0100
        /*0576*/ 	.byte	0x08
	.zero		1


	//   ....[9]....
        /*0578*/ 	.word	0x00000530
        /*057c*/ 	.word	0x000000ff
        /*0580*/ 	.word	0x00028868
        /*0584*/ 	.short	0x0100
        /*0586*/ 	.byte	0x08
	.zero		1


	//   ....[10]....
        /*0588*/ 	.word	0x00000620
        /*058c*/ 	.word	0x000000ff
        /*0590*/ 	.word	0x00028870
        /*0594*/ 	.short	0x0100
        /*0596*/ 	.byte	0x06
	.zero		1


	//   ....[11]....
        /*0598*/ 	.word	0x00000630
        /*059c*/ 	.word	0x000000ff
        /*05a0*/ 	.word	0x00028880
        /*05a4*/ 	.short	0x0100
        /*05a6*/ 	.byte	0x06
	.zero		1


	//   ....[12]....
        /*05a8*/ 	.word	0x00000640
        /*05ac*/ 	.word	0x000000ff
        /*05b0*/ 	.word	0x00028878
        /*05b4*/ 	.short	0x0100
        /*05b6*/ 	.byte	0x06
	.zero		1


	//   ....[13]....
        /*05b8*/ 	.word	0x00000650
        /*05bc*/ 	.word	0x000000ff
        /*05c0*/ 	.word	0x00028888
        /*05c4*/ 	.short	0x0100
        /*05c6*/ 	.byte	0x06
	.zero		1


	//   ....[14]....
        /*05c8*/ 	.word	0x00000780
        /*05cc*/ 	.word	0x000000ff
        /*05d0*/ 	.word	0x00028890
        /*05d4*/ 	.short	0x0100
        /*05d6*/ 	.byte	0x08
	.zero		1


	//   ....[15]....
        /*05d8*/ 	.word	0x00000790
        /*05dc*/ 	.word	0x000000ff
        /*05e0*/ 	.word	0x000288a0
        /*05e4*/ 	.short	0x0100
        /*05e6*/ 	.byte	0x08
	.zero		1


	//   ....[16]....
        /*05e8*/ 	.word	0x000007a0
        /*05ec*/ 	.word	0x000000ff
        /*05f0*/ 	.word	0x00028898
        /*05f4*/ 	.short	0x0100
        /*05f6*/ 	.byte	0x08
	.zero		1


	//   ....[17]....
        /*05f8*/ 	.word	0x000007b0
        /*05fc*/ 	.word	0x000000ff
        /*0600*/ 	.word	0x000288a8
        /*0604*/ 	.short	0x0100
        /*0606*/ 	.byte	0x08
	.zero		1


	//   ....[18]....
        /*0608*/ 	.word	0x000008e0
        /*060c*/ 	.word	0x000000ff
        /*0610*/ 	.word	0x000288b0
        /*0614*/ 	.short	0x0100
        /*0616*/ 	.byte	0x08
	.zero		1


	//   ....[19]....
        /*0618*/ 	.word	0x000008f0
        /*061c*/ 	.word	0x000000ff
        /*0620*/ 	.word	0x000288c0
        /*0624*/ 	.short	0x0100
        /*0626*/ 	.byte	0x08
	.zero		1


	//   ....[20]....
        /*0628*/ 	.word	0x00000900
        /*062c*/ 	.word	0x000000ff
        /*0630*/ 	.word	0x000288b8
        /*0634*/ 	.short	0x0100
        /*0636*/ 	.byte	0x08
	.zero		1


	//   ....[21]....
        /*0638*/ 	.word	0x00000910
        /*063c*/ 	.word	0x000000ff
        /*0640*/ 	.word	0x000288c8
        /*0644*/ 	.short	0x0100
        /*0646*/ 	.byte	0x08
	.zero		1


	//   ....[22]....
        /*0648*/ 	.word	0x000017d0
        /*064c*/ 	.word	0x000000ff
        /*0650*/ 	.word	0x00028800
        /*0654*/ 	.short	0x010a
        /*0656*/ 	.byte	0x29
	.zero		1


	//   ....[23]....
        /*0658*/ 	.word	0x00001850
        /*065c*/ 	.word	0x00000003
        /*0660*/ 	.word	0x00028830
        /*0664*/ 	.short	0x010a
        /*0666*/ 	.byte	0x3f
	.zero		1


	//   ....[24]....
        /*0668*/ 	.word	0x000018c0
        /*066c*/ 	.word	0x00000003
        /*0670*/ 	.word	0x00028830
        /*0674*/ 	.short	0x010a
        /*0676*/ 	.byte	0x3f
	.zero		1


	//   ....[25]....
        /*0678*/ 	.word	0x000020d0
        /*067c*/ 	.word	0x00000003
        /*0680*/ 	.word	0x00000000
        /*0684*/ 	.short	0x0101
        /*0686*/ 	.byte	0x3f
	.zero		1


	//   ....[26]....
        /*0688*/ 	.word	0x00004010
        /*068c*/ 	.word	0x000000ff
        /*0690*/ 	.word	0x00028830
        /*0694*/ 	.short	0x010a
        /*0696*/ 	.byte	0x06
	.zero		1


	//   ....[27]....
        /*0698*/ 	.word	0x00004050
        /*069c*/ 	.word	0x000000ff
        /*06a0*/ 	.word	0x00028830
        /*06a4*/ 	.short	0x010a
        /*06a6*/ 	.byte	0x06
	.zero		1


	//   ....[28]....
        /*06a8*/ 	.word	0x00004370
        /*06ac*/ 	.word	0x000000ff
        /*06b0*/ 	.word	0x00028850
        /*06b4*/ 	.short	0x010a
        /*06b6*/ 	.byte	0x06
	.zero		1


	//   ....[29]....
        /*06b8*/ 	.word	0x000043b0
        /*06bc*/ 	.word	0x000000ff
        /*06c0*/ 	.word	0x00028850
        /*06c4*/ 	.short	0x010a
        /*06c6*/ 	.byte	0x06
	.zero		1


	//   ....[30]....
        /*06c8*/ 	.word	0x00005ec0
        /*06cc*/ 	.word	0x0000002e
        /*06d0*/ 	.word	0x00000000
        /*06d4*/ 	.short	0x0101
        /*06d6*/ 	.byte	0x3f
	.zero		1


	//   ....[31]....
        /*06d8*/ 	.word	0x00005f40
        /*06dc*/ 	.word	0x00000030
        /*06e0*/ 	.word	0x00000000
        /*06e4*/ 	.short	0x0101
        /*06e6*/ 	.byte	0x3f
	.zero		1


	//   ....[32]....
        /*06e8*/ 	.word	0x000068f0
        /*06ec*/ 	.word	0x000000ff
        /*06f0*/ 	.word	0x00028830
        /*06f4*/ 	.short	0x010a
        /*06f6*/ 	.byte	0x06
	.zero		1


	//   ....[33]....
        /*06f8*/ 	.word	0x00006930
        /*06fc*/ 	.word	0x000000ff
        /*0700*/ 	.word	0x00028830
        /*0704*/ 	.short	0x010a
        /*0706*/ 	.byte	0x06
	.zero		1


	//   ....[34]....
        /*0708*/ 	.word	0x00006c50
        /*070c*/ 	.word	0x000000ff
        /*0710*/ 	.word	0x00028850
        /*0714*/ 	.short	0x010a
        /*0716*/ 	.byte	0x06
	.zero		1


	//   ....[35]....
        /*0718*/ 	.word	0x00006c90
        /*071c*/ 	.word	0x000000ff
        /*0720*/ 	.word	0x00028850
        /*0724*/ 	.short	0x010a
        /*0726*/ 	.byte	0x06
	.zero		1


	//   ....[36]....
        /*0728*/ 	.word	0x00007d90
        /*072c*/ 	.word	0x0000001b
        /*0730*/ 	.word	0x00000000
        /*0734*/ 	.short	0x0101
        /*0736*/ 	.byte	0x3f
	.zero		1


	//   ....[37]....
        /*0738*/ 	.word	0x00007e40
        /*073c*/ 	.word	0x0000001f
        /*0740*/ 	.word	0x00000000
        /*0744*/ 	.short	0x0101
        /*0746*/ 	.byte	0x3f
	.zero		1


	//   ....[38]....
        /*0748*/ 	.word	0x00008830
        /*074c*/ 	.word	0x000000ff
        /*0750*/ 	.word	0x00028850
        /*0754*/ 	.short	0x010a
        /*0756*/ 	.byte	0x05
	.zero		1


	//   ....[39]....
        /*0758*/ 	.word	0x00008870
        /*075c*/ 	.word	0x000000ff
        /*0760*/ 	.word	0x00028850
        /*0764*/ 	.short	0x010a
        /*0766*/ 	.byte	0x05
	.zero		1


	//   ....[40]....
        /*0768*/ 	.word	0x00008d90
        /*076c*/ 	.word	0x00000000
        /*0770*/ 	.word	0x00000000
        /*0774*/ 	.short	0x0101
        /*0776*/ 	.byte	0x3f
	.zero		1


	//   ....[41]....
        /*0778*/ 	.word	0x0000a0c0
        /*077c*/ 	.word	0x00000000
        /*0780*/ 	.word	0x00000000
        /*0784*/ 	.short	0x0101
        /*0786*/ 	.byte	0x3f
	.zero		1


	//   ....[42]....
        /*0788*/ 	.word	0x0000ce10
        /*078c*/ 	.word	0x00000008
        /*0790*/ 	.word	0x00028840
        /*0794*/ 	.short	0x010a
        /*0796*/ 	.byte	0x3f
	.zero		1


	//   ....[43]....
        /*0798*/ 	.word	0x0000d2e0
        /*079c*/ 	.word	0x00000009
        /*07a0*/ 	.word	0x00028820
        /*07a4*/ 	.short	0x010a
        /*07a6*/ 	.byte	0x3f
	.zero		1


	//   ....[44]....
        /*07a8*/ 	.word	0x0000d600
        /*07ac*/ 	.word	0x00000002
        /*07b0*/ 	.word	0x00028840
        /*07b4*/ 	.short	0x010a
        /*07b6*/ 	.byte	0x3f
	.zero		1


	//   ....[45]....
        /*07b8*/ 	.word	0x0000d8c0
        /*07bc*/ 	.word	0x00000002
        /*07c0*/ 	.word	0x00000060
        /*07c4*/ 	.short	0x010a
        /*07c6*/ 	.byte	0x3f
	.zero		1


	//   ....[46]....
        /*07c8*/ 	.word	0x0000de80
        /*07cc*/ 	.word	0x00000002
        /*07d0*/ 	.word	0x00028840
        /*07d4*/ 	.short	0x010a
        /*07d6*/ 	.byte	0x3f
	.zero		1


	//   ....[47]....
        /*07d8*/ 	.word	0x0000e140
        /*07dc*/ 	.word	0x00000002
        /*07e0*/ 	.word	0x00000060
        /*07e4*/ 	.short	0x010a
        /*07e6*/ 	.byte	0x3f
	.zero		1


	//   ....[48]....
        /*07e8*/ 	.word	0x0000e600
        /*07ec*/ 	.word	0x00000002
        /*07f0*/ 	.word	0x00028840
        /*07f4*/ 	.short	0x010a
        /*07f6*/ 	.byte	0x3f
	.zero		1


	//   ....[49]....
        /*07f8*/ 	.word	0x0000e8c0
        /*07fc*/ 	.word	0x00000002
        /*0800*/ 	.word	0x00000060
        /*0804*/ 	.short	0x010a
        /*0806*/ 	.byte	0x3f
	.zero		1


	//   ....[50]....
        /*0808*/ 	.word	0x0000ed30
        /*080c*/ 	.word	0x00000003
        /*0810*/ 	.word	0x00028860
        /*0814*/ 	.short	0x010a
        /*0816*/ 	.byte	0x3f
	.zero		1


	//   ....[51]....
        /*0818*/ 	.word	0x0000fd10
        /*081c*/ 	.word	0x00000000
        /*0820*/ 	.word	0x00028820
        /*0824*/ 	.short	0x010a
        /*0826*/ 	.byte	0x3f
	.zero		1


	//   ....[52]....
        /*0828*/ 	.word	0x0000fed0
        /*082c*/ 	.word	0x00000006
        /*0830*/ 	.word	0x00000000
        /*0834*/ 	.short	0x010a
        /*0836*/ 	.byte	0x3f
	.zero		1


	//   ....[53]....
        /*0838*/ 	.word	0x0000ff40
        /*083c*/ 	.word	0x00000007
        /*0840*/ 	.word	0x00000000
        /*0844*/ 	.short	0x010a
        /*0846*/ 	.byte	0x3f
	.zero		1


	//   ....[54]....
        /*0848*/ 	.word	0x0000ffb0
        /*084c*/ 	.word	0x00000004
        /*0850*/ 	.word	0x00000000
        /*0854*/ 	.short	0x010a
        /*0856*/ 	.byte	0x3f
	.zero		1


	//   ....[55]....
        /*0858*/ 	.word	0x0000ffe0
        /*085c*/ 	.word	0x00000003
        /*0860*/ 	.word	0x00000000
        /*0864*/ 	.short	0x010a
        /*0866*/ 	.byte	0x3f
	.zero		1


	//   ....[56]....
        /*0868*/ 	.word	0x00010050
        /*086c*/ 	.word	0x00000003
        /*0870*/ 	.word	0x00028800
        /*0874*/ 	.short	0x010a
        /*0876*/ 	.byte	0x3f
	.zero		1


	//   ....[57]....
        /*0878*/ 	.word	0x000100a0
        /*087c*/ 	.word	0x00000003
        /*0880*/ 	.word	0x00028830
        /*0884*/ 	.short	0x010a
        /*0886*/ 	.byte	0x3f
	.zero		1


	//   ....[58]....
        /*0888*/ 	.word	0x00010100
        /*088c*/ 	.word	0x00000005
        /*0890*/ 	.word	0x00028830
        /*0894*/ 	.short	0x010a
        /*0896*/ 	.byte	0x3f
	.zero		1


	//   ....[59]....
        /*0898*/ 	.word	0x00010160
        /*089c*/ 	.word	0x00000005
        /*08a0*/ 	.word	0x00028850
        /*08a4*/ 	.short	0x010a
        /*08a6*/ 	.byte	0x3f
	.zero		1


	//   ....[60]....
        /*08a8*/ 	.word	0x000101c0
        /*08ac*/ 	.word	0x00000005
        /*08b0*/ 	.word	0x00028830
        /*08b4*/ 	.short	0x010a
        /*08b6*/ 	.byte	0x3f
	.zero		1


	//   ....[61]....
        /*08b8*/ 	.word	0x00010220
        /*08bc*/ 	.word	0x00000005
        /*08c0*/ 	.word	0x00028850
        /*08c4*/ 	.short	0x010a
        /*08c6*/ 	.byte	0x3f
	.zero		1


	//   ....[62]....
        /*08c8*/ 	.word	0x00010280
        /*08cc*/ 	.word	0x00000007
        /*08d0*/ 	.word	0x00028850
        /*08d4*/ 	.short	0x010a
        /*08d6*/ 	.byte	0x3f
	.zero		1


	//   ....[63]....
        /*08d8*/ 	.word	0x00010420
        /*08dc*/ 	.word	0x00000008
        /*08e0*/ 	.word	0x00028840
        /*08e4*/ 	.short	0x010a
        /*08e6*/ 	.byte	0x3f
	.zero		1


	//   ....[64]....
        /*08e8*/ 	.word	0x000104a0
        /*08ec*/ 	.word	0x00000008
        /*08f0*/ 	.word	0x00028820
        /*08f4*/ 	.short	0x010a
        /*08f6*/ 	.byte	0x3f
	.zero		1


	//   ....[65]....
        /*08f8*/ 	.word	0x000104f0
        /*08fc*/ 	.word	0x00000002
        /*0900*/ 	.word	0x00028840
        /*0904*/ 	.short	0x010a
        /*0906*/ 	.byte	0x3f
	.zero		1


	//   ....[66]....
        /*0908*/ 	.word	0x00010540
        /*090c*/ 	.word	0x00000002
        /*0910*/ 	.word	0x00000060
        /*0914*/ 	.short	0x010a
        /*0916*/ 	.byte	0x3f
	.zero		1


	//   ....[67]....
        /*0918*/ 	.word	0x00010590
        /*091c*/ 	.word	0x00000002
        /*0920*/ 	.word	0x00028840
        /*0924*/ 	.short	0x010a
        /*0926*/ 	.byte	0x3f
	.zero		1


	//   ....[68]....
        /*0928*/ 	.word	0x000105e0
        /*092c*/ 	.word	0x00000002
        /*0930*/ 	.word	0x00000060
        /*0934*/ 	.short	0x010a
        /*0936*/ 	.byte	0x3f
	.zero		1


	//   ....[69]....
        /*0938*/ 	.word	0x00010630
        /*093c*/ 	.word	0x00000002
        /*0940*/ 	.word	0x00028840
        /*0944*/ 	.short	0x010a
        /*0946*/ 	.byte	0x3f
	.zero		1


	//   ....[70]....
        /*0948*/ 	.word	0x00010680
        /*094c*/ 	.word	0x00000002
        /*0950*/ 	.word	0x00000060
        /*0954*/ 	.short	0x010a
        /*0956*/ 	.byte	0x3f
	.zero		1


	//   ....[71]....
        /*0958*/ 	.word	0x000106d0
        /*095c*/ 	.word	0x00000003
        /*0960*/ 	.word	0x00028860
        /*0964*/ 	.short	0x010a
        /*0966*/ 	.byte	0x3f
	.zero		1


	//   ....[72]....
        /*0968*/ 	.word	0x00011090
        /*096c*/ 	.word	0x00000000
        /*0970*/ 	.word	0x00028820
        /*0974*/ 	.short	0x010a
        /*0976*/ 	.byte	0x3f
	.zero		1


	//   ....[73]....
        /*0978*/ 	.word	0x00011230
        /*097c*/ 	.word	0x00000006
        /*0980*/ 	.word	0x00000000
        /*0984*/ 	.short	0x010a
        /*0986*/ 	.byte	0x3f
	.zero		1


	//   ....[74]....
        /*0988*/ 	.word	0x00011280
        /*098c*/ 	.word	0x00000007
        /*0990*/ 	.word	0x00000000
        /*0994*/ 	.short	0x010a
        /*0996*/ 	.byte	0x3f
	.zero		1


	//   ....[75]....
        /*0998*/ 	.word	0x000112d0
        /*099c*/ 	.word	0x00000004
        /*09a0*/ 	.word	0x00000000
        /*09a4*/ 	.short	0x010a
        /*09a6*/ 	.byte	0x3f
	.zero		1


	//----- nvinfo : EIATTR_NUM_MBARRIERS
	.align		4
.L_1175:
        /*09a8*/ 	.byte	0x03, 0x38
        /*09aa*/ 	.short	0x0016


	//----- nvinfo : EIATTR_EXIT_INSTR_OFFSETS
	.align		4
        /*09ac*/ 	.byte	0x04, 0x1c
        /*09ae*/ 	.short	(.L_1177 - .L_1176)


	//   ....[0]....
.L_1176:
        /*09b0*/ 	.word	0x00000ab0


	//   ....[1]....
        /*09b4*/ 	.word	0x0000b170


	//   ....[2]....
        /*09b8*/ 	.word	0x0000b1d0


	//   ....[3]....
        /*09bc*/ 	.word	0x00010030


	//----- nvinfo : EIATTR_MAX_THREADS
	.align		4
.L_1177:
        /*09c0*/ 	.byte	0x04, 0x05
        /*09c2*/ 	.short	(.L_1179 - .L_1178)
.L_1178:
        /*09c4*/ 	.word	0x00000180
        /*09c8*/ 	.word	0x00000001
        /*09cc*/ 	.word	0x00000001


	//----- nvinfo : EIATTR_CRS_STACK_SIZE
	.align		4
.L_1179:
        /*09d0*/ 	.byte	0x04, 0x1e
        /*09d2*/ 	.short	(.L_1181 - .L_1180)
.L_1180:
        /*09d4*/ 	.word	0x00000000


	//----- nvinfo : EIATTR_CBANK_PARAM_SIZE
	.align		4
.L_1181:
        /*09d8*/ 	.byte	0x03, 0x19
        /*09da*/ 	.short	0x0a70


	//----- nvinfo : EIATTR_PARAM_CBANK
	.align		4
        /*09dc*/ 	.byte	0x04, 0x0a
        /*09de*/ 	.short	(.L_1183 - .L_1182)
	.align		4
.L_1182:
        /*09e0*/ 	.word	index@(.nv.constant0._ZN7cutlass13device_kernelIN5flash11enable_sm90INS1_16FlashAttnFwdSm90INS1_25CollectiveMainloopFwdSm90ILi2EN4cute5tupleIJNS5_1CILi1EEES8_S8_EEENS6_IJNS7_ILi128EEESA_SA_EEELi128ENS_10bfloat16_tEfNS_4arch4Sm90ELb1ELb0ELb0ELb1ELb0ELb0ELb0ELb1ELb1ELb0ELb0ELb0EEENS1_21CollectiveEpilogueFwdISB_S9_SC_SE_Li256ELb1ELb0ELb0ELb0EEENS1_36VarlenDynamicPersistentTileSchedulerILi128ELi128ELi256ELi32ELb0ELb0ELb1ELb1ELb1ELb1EEEEEEEEEvNT_6ParamsE)
        /*09e4*/ 	.short	0x0210
        /*09e6*/ 	.short	0x0a70


	//----- nvinfo : EIATTR_SW_WAR
	.align		4
.L_1183:
        /*09e8*/ 	.byte	0x04, 0x36
        /*09ea*/ 	.short	(.L_1185 - .L_1184)
.L_1184:
        /*09ec*/ 	.word	0x00000008
.L_1185:


//--------------------- .nv.info._ZN7cutlass13device_kernelIN5flash11enable_sm90INS1_16FlashAttnFwdSm90INS1_25CollectiveMainloopFwdSm90ILi2EN4cute5tupleIJNS5_1CILi1EEES8_S8_EEENS6_IJNS7_ILi128EEESA_SA_EEELi128ENS_10bfloat16_tEfNS_4arch4Sm90ELb1ELb0ELb0ELb1ELb0ELb1ELb0ELb1ELb1ELb0ELb0ELb0EEENS1_21CollectiveEpilogueFwdISB_S9_SC_SE_Li256ELb1ELb0ELb0ELb0EEENS1_36VarlenDynamicPersistentTileSchedulerILi128ELi128ELi256ELi32ELb0ELb0ELb1ELb1ELb1ELb1EEEEEEEEEvNT_6ParamsE --------------------------
	.section	.nv.info._ZN7cutlass13device_kernelIN5flash11enable_sm90INS1_16FlashAttnFwdSm90INS1_25CollectiveMainloopFwdSm90ILi2EN4cute5tupleIJNS5_1CILi1EEES8_S8_EEENS6_IJNS7_ILi128EEESA_SA_EEELi128ENS_10bfloat16_tEfNS_4arch4Sm90ELb1ELb0ELb0ELb1ELb0ELb1ELb0ELb1ELb1ELb0ELb0ELb0EEENS1_21CollectiveEpilogueFwdISB_S9_SC_SE_Li256ELb1ELb0ELb0ELb0EEENS1_36VarlenDynamicPersistentTileSchedulerILi128ELi128ELi256ELi32ELb0ELb0ELb1ELb1ELb1ELb1EEEEEEEEEvNT_6ParamsE,"",@"SHT_CUDA_INFO"
	.sectionflags	@""
	.align	4


	//----- nvinfo : EIATTR_CUDA_API_VERSION
	.align		4
        /*0000*/ 	.byte	0x04, 0x37
        /*0002*/ 	.short	(.L_1187 - .L_1186)
.L_1186:
        /*0004*/ 	.word	0x00000082


	//----- nvinfo : EIATTR_KPARAM_INFO
	.align		4
.L_1187:
        /*0008*/ 	.byte	0x04, 0x17
        /*000a*/ 	.short	(.L_1189 - .L_1188)
.L_1188:
        /*000c*/ 	.word	0x00000000
        /*0010*/ 	.short	0x0000
        /*0012*/ 	.short	0x0070
        /*0014*/ 	.byte	0x00, 0xf0, 0x01, 0x28


	//----- nvinfo : EIATTR_SPARSE_MMA_MASK
	.align		4
.L_1189:
        /*0018*/ 	.byte	0x03, 0x50
        /*001a*/ 	.short	0x0000


	//----- nvinfo : EIATTR_MAXREG_COUNT
	.align		4
        /*001c*/ 	.byte	0x03, 0x1b
        /*001e*/ 	.short	0x00a8


	//----- nvinfo : EIATTR_NUM_BARRIERS
	.align		4
        /*0020*/ 	.byte	0x02, 0x4c
        /*0022*/ 	.byte	0x10
	.zero		1


	//----- nvinfo : EIATTR_EXTERNS
	.align		4
        /*0024*/ 	.byte	0x04, 0x0f
        /*0026*/ 	.short	(.L_1191 - .L_1190)


	//   ....[0]....
	.align		4
.L_1190:
        /*0028*/ 	.word	index@(__assertfail)


	//----- nvinfo : EIATTR_ANNOTATIONS
	.align		4
.L_1191:
        /*002c*/ 	.byte	0x04, 0x55
        /*002e*/ 	.short	(.L_1193 - .L_1192)


	//   ....[0]....
.L_1192:
        /* <DEDUP_REMOVED lines=50> */


	//----- nvinfo : EIATTR_MERCURY_ISA_VERSION
	.align		4
.L_1193:
        /*0338*/ 	.byte	0x03, 0x5f
        /*033a*/ 	.short	0x0101


	//----- nvinfo : EIATTR_UNUSED_LOAD_BYTE_OFFSET
	.align		4
        /*033c*/ 	.byte	0x04, 0x44
        /*033e*/ 	.short	(.L_1195 - .L_1194)


	//   ....[0]....
.L_1194:
        /*0340*/ 	.word	0x00000ae0
        /*0344*/ 	.word	0x0000fff0


	//   ....[1]....
        /*0348*/ 	.word	0x00016590
        /*034c*/ 	.word	0x0000fff0


	//----- nvinfo : EIATTR_INT_WARP_WIDE_INSTR_OFFSETS
	.align		4
.L_1195:
        /*0350*/ 	.byte	0x04, 0x31
        /*0352*/ 	.short	(.L_1197 - .L_1196)


	//   ....[0]....
.L_1196:
        /*0354*/ 	.word	0x000001b0


	//   ....[1]....
        /*0358*/ 	.word	0x00000250


	//   ....[2]....
        /*035c*/ 	.word	0x000002c0


	//   ....[3]....
        /*0360*/ 	.word	0x0001a3c0


	//   ....[4]....
        /*0364*/ 	.word	0x0001a450


	//   ....[5]....
        /*0368*/ 	.word	0x0001a8e0


	//   ....[6]....
        /*036c*/ 	.word	0x0001a910


	//   ....[7]....
        /*0370*/ 	.word	0x0001ab10


	//   ....[8]....
        /*0374*/ 	.word	0x0001cc70


	//   ....[9]....
        /*0378*/ 	.word	0x0001cd00


	//----- nvinfo : EIATTR_COOP_GROUP_MASK_REGIDS
	.align		4
.L_1197:
        /*037c*/ 	.byte	0x04, 0x29
        /*037e*/ 	.short	(.L_1199 - .L_1198)


	//   ....[0]....
.L_1198:
        /*0380*/ 	.word	0xffffffff


	//   ....[1]....
        /*0384*/ 	.word	0xffffffff


	//   ....[2]....
        /*0388*/ 	.word	0xffffffff


	//   ....[3]....
        /*038c*/ 	.word	0xffffffff


	//   ....[4]....
        /*0390*/ 	.word	0xffffffff


	//   ....[5]....
        /*0394*/ 	.word	0xffffffff


	//   ....[6]....
        /*0398*/ 	.word	0xffffffff


	//   ....[7]....
        /*039c*/ 	.word	0xffffffff


	//   ....[8]....
        /*03a0*/ 	.word	0xffffffff


	//   ....[9]....
        /*03a4*/ 	.word	0xffffffff


	//   ....[10]....
        /*03a8*/ 	.word	0xffffffff


	//   ....[11]....
        /*03ac*/ 	.word	0xffffffff


	//   ....[12]....
        /*03b0*/ 	.word	0xffffffff


	//   ....[13]....
        /*03b4*/ 	.word	0xffffffff


	//   ....[14]....
        /*03b8*/ 	.word	0xffffffff


	//   ....[15]....
        /*03bc*/ 	.word	0xffffffff


	//   ....[16]....
        /*03c0*/ 	.word	0xffffffff


	//   ....[17]....
        /*03c4*/ 	.word	0xffffffff


	//   ....[18]....
        /*03c8*/ 	.word	0xffffffff


	//   ....[19]....
        /*03cc*/ 	.word	0xffffffff


	//   ....[20]....
        /*03d0*/ 	.word	0xffffffff


	//   ....[21]....
        /*03d4*/ 	.word	0xffffffff


	//   ....[22]....
        /*03d8*/ 	.word	0xffffffff


	//   ....[23]....
        /*03dc*/ 	.word	0xffffffff


	//   ....[24]....
        /*03e0*/ 	.word	0xffffffff


	//   ....[25]....
        /*03e4*/ 	.word	0xffffffff


	//   ....[26]....
        /*03e8*/ 	.word	0xffffffff


	//   ....[27]....
        /*03ec*/ 	.word	0xffffffff


	//   ....[28]....
        /*03f0*/ 	.word	0xffffffff


	//   ....[29]....
        /*03f4*/ 	.word	0xffffffff


	//   ....[30]....
        /*03f8*/ 	.word	0xffffffff


	//   ....[31]....
        /*03fc*/ 	.word	0xffffffff


	//   ....[32]....
        /*0400*/ 	.word	0xffffffff


	//   ....[33]....
        /*0404*/ 	.word	0xffffffff


	//   ....[34]....
        /*0408*/ 	.word	0xffffffff


	//   ....[35]....
        /*040c*/ 	.word	0xffffffff


	//   ....[36]....
        /*0410*/ 	.word	0xffffffff


	//   ....[37]....
        /*0414*/ 	.word	0xffffffff


	//   ....[38]....
        /*0418*/ 	.word	0xffffffff


	//   ....[39]....
        /*041c*/ 	.word	0xffffffff


	//   ....[40]....
        /*0420*/ 	.word	0xffffffff


	//   ....[41]....
        /*0424*/ 	.word	0xffffffff


	//   ....[42]....
        /*0428*/ 	.word	0xffffffff


	//   ....[43]....
        /*042c*/ 	.word	0xffffffff


	//   ....[44]....
        /*0430*/ 	.word	0xffffffff


	//   ....[45]....
        /*0434*/ 	.word	0xffffffff


	//   ....[46]....
        /*0438*/ 	.word	0xffffffff


	//   ....[47]....
        /*043c*/ 	.word	0xffffffff


	//   ....[48]....
        /*0440*/ 	.word	0xffffffff


	//   ....[49]....
        /*0444*/ 	.word	0xffffffff


	//   ....[50]....
        /*0448*/ 	.word	0xffffffff


	//   ....[51]....
        /*044c*/ 	.word	0xffffffff


	//   ....[52]....
        /*0450*/ 	.word	0xffffffff


	//   ....[53]....
        /*0454*/ 	.word	0xffffffff


	//   ....[54]....
        /*0458*/ 	.word	0xffffffff


	//   ....[55]....
        /*045c*/ 	.word	0xffffffff


	//   ....[56]....
        /*0460*/ 	.word	0xffffffff


	//   ....[57]....
        /*0464*/ 	.word	0xffffffff


	//   ....[58]....
        /*0468*/ 	.word	0x0500000f


	//   ....[59]....
        /*046c*/ 	.word	0x0500000f


	//   ....[60]....
        /*0470*/ 	.word	0x0500000f


	//   ....[61]....
        /*0474*/ 	.word	0x0500000f


	//   ....[62]....
        /*0478*/ 	.word	0x0500000f


	//   ....[63]....
        /*047c*/ 	.word	0x0500000f


	//   ....[64]....
        /*0480*/ 	.word	0x0500000f


	//   ....[65]....
        /*0484*/ 	.word	0x0500000f


	//   ....[66]....
        /*0488*/ 	.word	0x0500000f


	//   ....[67]....
        /*048c*/ 	.word	0x0500000f


	//   ....[68]....
        /*0490*/ 	.word	0x0500000f


	//   ....[69]....
        /*0494*/ 	.word	0x0500000f


	//   ....[70]....
        /*0498*/ 	.word	0x0500000f


	//   ....[71]....
        /*049c*/ 	.word	0x0500000f


	//   ....[72]....
        /*04a0*/ 	.word	0x0500000f


	//   ....[73]....
        /*04a4*/ 	.word	0x0500000f


	//   ....[74]....
        /*04a8*/ 	.word	0x0500000f


	//   ....[75]....
        /*04ac*/ 	.word	0x0500000f


	//   ....[76]....
        /*04b0*/ 	.word	0x0500000f


	//   ....[77]....
        /*04b4*/ 	.word	0x0500000f


	//   ....[78]....
        /*04b8*/ 	.word	0x0500000f


	//   ....[79]....
        /*04bc*/ 	.word	0x0500000f


	//   ....[80]....
        /*04c0*/ 	.word	0x0500000f


	//   ....[81]....
        /*04c4*/ 	.word	0x0500000f


	//   ....[82]....
        /*04c8*/ 	.word	0x0500000f


	//   ....[83]....
        /*04cc*/ 	.word	0x0500000f


	//   ....[84]....
        /*04d0*/ 	.word	0x0500000f


	//   ....[85]....
        /*04d4*/ 	.word	0x0500000f


	//   ....[86]....
        /*04d8*/ 	.word	0x0500000f


	//   ....[87]....
        /*04dc*/ 	.word	0x0500000f


	//   ....[88]....
        /*04e0*/ 	.word	0x0500000f


	//   ....[89]....
        /*04e4*/ 	.word	0x0500000f


	//   ....[90]....
        /*04e8*/ 	.word	0x0500000f


	//   ....[91]....
        /*04ec*/ 	.word	0x0500000f


	//   ....[92]....
        /*04f0*/ 	.word	0x0500000f


	//   ....[93]....
        /*04f4*/ 	.word	0x0500000f


	//   ....[94]....
        /*04f8*/ 	.word	0x0500000f


	//   ....[95]....
        /*04fc*/ 	.word	0x0500000f


	//   ....[96]....
        /*0500*/ 	.word	0x0500000f


	//   ....[97]....
        /*0504*/ 	.word	0x0500000f


	//   ....[98]....
        /*0508*/ 	.word	0x0500000f


	//   ....[99]....
        /*050c*/ 	.word	0x0500000f


	//   ....[100]....
        /*0510*/ 	.word	0x0500000f


	//   ....[101]....
        /*0514*/ 	.word	0x0500000f


	//   ....[102]....
        /*0518*/ 	.word	0x0500000f


	//   ....[103]....
        /*051c*/ 	.word	0x0500000f


	//   ....[104]....
        /*0520*/ 	.word	0x0500000f


	//   ....[105]....
        /*0524*/ 	.word	0x0500000f


	//   ....[106]....
        /*0528*/ 	.word	0x0500000f


	//   ....[107]....
        /*052c*/ 	.word	0x0500000f


	//   ....[108]....
        /*0530*/ 	.word	0x0500000f


	//   ....[109]....
        /*0534*/ 	.word	0x0500000f


	//   ....[110]....
        /*0538*/ 	.word	0x0500000f


	//----- nvinfo : EIATTR_COOP_GROUP_INSTR_OFFSETS
	.align		4
.L_1199:
        /*053c*/ 	.byte	0x04, 0x28
        /*053e*/ 	.short	(.L_1201 - .L_1200)


	//   ....[0]....
.L_1200:
        /*0540*/ 	.word	0x00000060


	//   ....[1]....
        /*0544*/ 	.word	0x000001c0


	//   ....[2]....
        /*0548*/ 	.word	0x00000270


	//   ....[3]....
        /*054c*/ 	.word	0x00000430


	//   ....[4]....
        /*0550*/ 	.word	0x00000590


	//   ....[5]....
        /*0554*/ 	.word	0x000006b0


	//   ....[6]....
        /*0558*/ 	.word	0x00000810


	//   ....[7]....
        /*055c*/ 	.word	0x00008cc0


	//   ....[8]....
        /*0560*/ 	.word	0x0000f590


	//   ....[9]....
        /*0564*/ 	.word	0x0000f600


	//   ....[10]....
        /*0568*/ 	.word	0x0000ff40


	//   ....[11]....
        /*056c*/ 	.word	0x0000ffb0


	//   ....[12]....
        /*0570*/ 	.word	0x00011df0


	//   ....[13]....
        /*0574*/ 	.word	0x00011ed0


	//   ....[14]....
        /*0578*/ 	.word	0x000126b0


	//   ....[15]....
        /*057c*/ 	.word	0x00012710


	//   ....[16]....
        /*0580*/ 	.word	0x00014280


	//   ....[17]....
        /*0584*/ 	.word	0x000142b0


	//   ....[18]....
        /*0588*/ 	.word	0x00014920


	//   ....[19]....
        /*058c*/ 	.word	0x00014a60


	//   ....[20]....
        /*0590*/ 	.word	0x00015bd0


	//   ....[21]....
        /*0594*/ 	.word	0x00015c10


	//   ....[22]....
        /*0598*/ 	.word	0x00015d00


	//   ....[23]....
        /*059c*/ 	.word	0x00015d30


	//   ....[24]....
        /*05a0*/ 	.word	0x00018250


	//   ....[25]....
        /*05a4*/ 	.word	0x000183d0


	//   ....[26]....
        /*05a8*/ 	.word	0x00018400


	//   ....[27]....
        /*05ac*/ 	.word	0x00018440


	//   ....[28]....
        /*05b0*/ 	.word	0x000184a0


	//   ....[29]....
        /*05b4*/ 	.word	0x00018500


	//   ....[30]....
        /*05b8*/ 	.word	0x00018550


	//   ....[31]....
        /*05bc*/ 	.word	0x00018700


	//   ....[32]....
        /*05c0*/ 	.word	0x00018760


	//   ....[33]....
        /*05c4*/ 	.word	0x000187a0


	//   ....[34]....
        /*05c8*/ 	.word	0x000187e0


	//   ....[35]....
        /*05cc*/ 	.word	0x00018810


	//   ....[36]....
        /*05d0*/ 	.word	0x00018840


	//   ....[37]....
        /*05d4*/ 	.word	0x000188d0


	//   ....[38]....
        /*05d8*/ 	.word	0x00018930


	//   ....[39]....
        /*05dc*/ 	.word	0x000189c0


	//   ....[40]....
        /*05e0*/ 	.word	0x0001d140


	//   ....[41]....
        /*05e4*/ 	.word	0x0001d150


	//   ....[42]....
        /*05e8*/ 	.word	0x0001d260


	//   ....[43]....
        /*05ec*/ 	.word	0x0001d2c0


	//   ....[44]....
        /*05f0*/ 	.word	0x0001d300


	//   ....[45]....
        /*05f4*/ 	.word	0x0001d340


	//   ....[46]....
        /*05f8*/ 	.word	0x0001d370


	//   ....[47]....
        /*05fc*/ 	.word	0x0001d3a0


	//   ....[48]....
        /*0600*/ 	.word	0x0001d530


	//   ....[49]....
        /*0604*/ 	.word	0x0001d590


	//   ....[50]....
        /*0608*/ 	.word	0x0001d5d0


	//   ....[51]....
        /*060c*/ 	.word	0x0001d610


	//   ....[52]....
        /*0610*/ 	.word	0x0001d640


	//   ....[53]....
        /*0614*/ 	.word	0x0001d670


	//   ....[54]....
        /*0618*/ 	.word	0x0001d730


	//   ....[55]....
        /*061c*/ 	.word	0x0001d750


	//   ....[56]....
        /*0620*/ 	.word	0x0001d7c0


	//   ....[57]....
        /*0624*/ 	.word	0x0001de50


	//   ....[58]....
        /*0628*/ 	.word	0x0001e290


	//   ....[59]....
        /*062c*/ 	.word	0x0001e340


	//   ....[60]....
        /*0630*/ 	.word	0x0001e3e0


	//   ....[61]....
        /*0634*/ 	.word	0x0001e480


	//   ....[62]....
        /*0638*/ 	.word	0x0001e520


	//   ....[63]....
        /*063c*/ 	.word	0x0001e5c0


	//   ....[64]....
        /*0640*/ 	.word	0x0001e660


	//   ....[65]....
        /*0644*/ 	.word	0x0001e700


	//   ....[66]....
        /*0648*/ 	.word	0x0001e7a0


	//   ....[67]....
        /*064c*/ 	.word	0x0001e840


	//   ....[68]....
        /*0650*/ 	.word	0x0001e8e0


	//   ....[69]....
        /*0654*/ 	.word	0x0001e980


	//   ....[70]....
        /*0658*/ 	.word	0x0001ea20


	//   ....[71]....
        /*065c*/ 	.word	0x0001eac0


	//   ....[72]....
        /*0660*/ 	.word	0x0001eb60


	//   ....[73]....
        /*0664*/ 	.word	0x0001ec00


	//   ....[74]....
        /*0668*/ 	.word	0x0001eca0


	//   ....[75]....
        /*066c*/ 	.word	0x0001ed90


	//   ....[76]....
        /*0670*/ 	.word	0x0001ee30


	//   ....[77]....
        /*0674*/ 	.word	0x0001eed0


	//   ....[78]....
        /*0678*/ 	.word	0x0001ef70


	//   ....[79]....
        /*067c*/ 	.word	0x0001f010


	//   ....[80]....
        /*0680*/ 	.word	0x0001f0b0


	//   ....[81]....
        /*0684*/ 	.word	0x0001f150


	//   ....[82]....
        /*0688*/ 	.word	0x0001f1f0


	//   ....[83]....
        /*068c*/ 	.word	0x0001f290


	//   ....[84]....
        /*0690*/ 	.word	0x0001f330


	//   ....[85]....
        /*0694*/ 	.word	0x0001f3d0


	//   ....[86]....
        /*0698*/ 	.word	0x0001f470


	//   ....[87]....
        /*069c*/ 	.word	0x0001f510


	//   ....[88]....
        /*06a0*/ 	.word	0x0001f5b0


	//   ....[89]....
        /*06a4*/ 	.word	0x0001f650


	//   ....[90]....
        /*06a8*/ 	.word	0x0001f6f0


	//   ....[91]....
        /*06ac*/ 	.word	0x0001f9f0


	//   ....[92]....
        /*06b0*/ 	.word	0x0001fcd0


	//   ....[93]....
        /*06b4*/ 	.word	0x000200f0


	//   ....[94]....
        /*06b8*/ 	.word	0x00020180


	//   ....[95]....
        /*06bc*/ 	.word	0x00020220


	//   ....[96]....
        /*06c0*/ 	.word	0x000202d0


	//   ....[97]....
        /*06c4*/ 	.word	0x00020350


	//   ....[98]....
        /*06c8*/ 	.word	0x000203d0


	//   ....[99]....
        /*06cc*/ 	.word	0x00020450


	//   ....[100]....
        /*06d0*/ 	.word	0x000204d0


	//   ....[101]....
        /*06d4*/ 	.word	0x00020560


	//   ....[102]....
        /*06d8*/ 	.word	0x00020620


	//   ....[103]....
        /*06dc*/ 	.word	0x000206a0


	//   ....[104]....
        /*06e0*/ 	.word	0x00020720


	//   ....[105]....
        /*06e4*/ 	.word	0x000207a0


	//   ....[106]....
        /*06e8*/ 	.word	0x00020820


	//   ....[107]....
        /*06ec*/ 	.word	0x00020890


	//   ....[108]....
        /*06f0*/ 	.word	0x00020930


	//   ....[109]....
        /*06f4*/ 	.word	0x000209c0


	//   ....[110]....
        /*06f8*/ 	.word	0x00020af0


	//----- nvinfo : EIATTR_REG_RECONFIG
	.align		4
.L_1201:
        /*06fc*/ 	.byte	0x01, 0x54
	.zero		2


	//----- nvinfo : EIATTR_SYSCALL_OFFSETS
	.align		4
        /*0700*/ 	.byte	0x04, 0x46
        /*0702*/ 	.short	(.L_1203 - .L_1202)


	//   ....[0]....
.L_1202:
        /*0704*/ 	.word	0x000018d0


	//   ....[1]....
        /*0708*/ 	.word	0x00001a20


	//   ....[2]....
        /*070c*/ 	.word	0x00008e50


	//   ....[3]....
        /*0710*/ 	.word	0x000092c0


	//   ....[4]....
        /*0714*/ 	.word	0x0001a5e0


	//   ....[5]....
        /*0718*/ 	.word	0x0001a720


	//   ....[6]....
        /*071c*/ 	.word	0x0001a820


	//----- nvinfo : EIATTR_MBARRIER_INSTR_OFFSETS
	.align		4
.L_1203:
        /*0720*/ 	.byte	0x04, 0x39
        /*0722*/ 	.short	(.L_1205 - .L_1204)


	//   ....[0]....
.L_1204:
        /*0724*/ 	.word	0x000002e0
        /*0728*/ 	.word	0x000000ff
        /*072c*/ 	.word	0x00028800
        /*0730*/ 	.short	0x0100
        /*0732*/ 	.byte	0x08
	.zero		1


	//   ....[1]....
        /*0734*/ 	.word	0x000002f0
        /*0738*/ 	.word	0x000000ff
        /*073c*/ 	.word	0x00028820
        /*0740*/ 	.short	0x0100
        /*0742*/ 	.byte	0x08
	.zero		1


	//   ....[2]....
        /*0744*/ 	.word	0x000003e0
        /*0748*/ 	.word	0x000000ff
        /*074c*/ 	.word	0x00028830
        /*0750*/ 	.short	0x0100
        /*0752*/ 	.byte	0x08
	.zero		1


	//   ....[3]....
        /*0754*/ 	.word	0x000003f0
        /*0758*/ 	.word	0x000000ff
        /*075c*/ 	.word	0x00028840
        /*0760*/ 	.short	0x0100
        /*0762*/ 	.byte	0x08
	.zero		1


	//   ....[4]....
        /*0764*/ 	.word	0x00000400
        /*0768*/ 	.word	0x000000ff
        /*076c*/ 	.word	0x00028838
        /*0770*/ 	.short	0x0100
        /*0772*/ 	.byte	0x08
	.zero		1


	//   ....[5]....
        /*0774*/ 	.word	0x00000410
        /*0778*/ 	.word	0x000000ff
        /*077c*/ 	.word	0x00028848
        /*0780*/ 	.short	0x0100
        /*0782*/ 	.byte	0x08
	.zero		1


	//   ....[6]....
        /*0784*/ 	.word	0x00000540
        /*0788*/ 	.word	0x000000ff
        /*078c*/ 	.word	0x00028850
        /*0790*/ 	.short	0x0100
        /*0792*/ 	.byte	0x08
	.zero		1


	//   ....[7]....
        /*0794*/ 	.word	0x00000550
        /*0798*/ 	.word	0x000000ff
        /*079c*/ 	.word	0x00028860
        /*07a0*/ 	.short	0x0100
        /*07a2*/ 	.byte	0x08
	.zero		1


	//   ....[8]....
        /*07a4*/ 	.word	0x00000560
        /*07a8*/ 	.word	0x000000ff
        /*07ac*/ 	.word	0x00028858
        /*07b0*/ 	.short	0x0100
        /*07b2*/ 	.byte	0x08
	.zero		1


	//   ....[9]....
        /*07b4*/ 	.word	0x00000570
        /*07b8*/ 	.word	0x000000ff
        /*07bc*/ 	.word	0x00028868
        /*07c0*/ 	.short	0x0100
        /*07c2*/ 	.byte	0x08
	.zero		1


	//   ....[10]....
        /*07c4*/ 	.word	0x00000660
        /*07c8*/ 	.word	0x000000ff
        /*07cc*/ 	.word	0x00028870
        /*07d0*/ 	.short	0x0100
        /*07d2*/ 	.byte	0x06
	.zero		1


	//   ....[11]....
        /*07d4*/ 	.word	0x00000670
        /*07d8*/ 	.word	0x000000ff
        /*07dc*/ 	.word	0x00028880
        /*07e0*/ 	.short	0x0100
        /*07e2*/ 	.byte	0x06
	.zero		1


	//   ....[12]....
        /*07e4*/ 	.word	0x00000680
        /*07e8*/ 	.word	0x000000ff
        /*07ec*/ 	.word	0x00028878
        /*07f0*/ 	.short	0x0100
        /*07f2*/ 	.byte	0x06
	.zero		1


	//   ....[13]....
        /*07f4*/ 	.word	0x00000690
        /*07f8*/ 	.word	0x000000ff
        /*07fc*/ 	.word	0x00028888
        /*0800*/ 	.short	0x0100
        /*0802*/ 	.byte	0x06
	.zero		1


	//   ....[14]....
        /*0804*/ 	.word	0x000007c0
        /*0808*/ 	.word	0x000000ff
        /*080c*/ 	.word	0x00028890
        /*0810*/ 	.short	0x0100
        /*0812*/ 	.byte	0x08
	.zero		1


	//   ....[15]....
        /*0814*/ 	.word	0x000007d0
        /*0818*/ 	.word	0x000000ff
        /*081c*/ 	.word	0x000288a0
        /*0820*/ 	.short	0x0100
        /*0822*/ 	.byte	0x08
	.zero		1


	//   ....[16]....
        /*0824*/ 	.word	0x000007e0
        /*0828*/ 	.word	0x000000ff
        /*082c*/ 	.word	0x00028898
        /*0830*/ 	.short	0x0100
        /*0832*/ 	.byte	0x08
	.zero		1


	//   ....[17]....
        /*0834*/ 	.word	0x000007f0
        /*0838*/ 	.word	0x000000ff
        /*083c*/ 	.word	0x000288a8
        /*0840*/ 	.short	0x0100
        /*0842*/ 	.byte	0x08
	.zero		1


	//   ....[18]....
        /*0844*/ 	.word	0x00000920
        /*0848*/ 	.word	0x000000ff
        /*084c*/ 	.word	0x000288b0
        /*0850*/ 	.short	0x0100
        /*0852*/ 	.byte	0x08
	.zero		1


	//   ....[19]....
        /*0854*/ 	.word	0x00000930
        /*0858*/ 	.word	0x000000ff
        /*085c*/ 	.word	0x000288c0
        /*0860*/ 	.short	0x0100
        /*0862*/ 	.byte	0x08
	.zero		1


	//   ....[20]....
        /*0864*/ 	.word	0x00000940
        /*0868*/ 	.word	0x000000ff
        /*086c*/ 	.word	0x000288b8
        /*0870*/ 	.short	0x0100
        /*0872*/ 	.byte	0x08
	.zero		1


	//   ....[21]....
        /*0874*/ 	.word	0x00000950
        /*0878*/ 	.word	0x000000ff
        /*087c*/ 	.word	0x000288c8
        /*0880*/ 	.short	0x0100
        /*0882*/ 	.byte	0x08
	.zero		1


	//   ....[22]....
        /*0884*/ 	.word	0x00003120
        /*0888*/ 	.word	0x00000069
        /*088c*/ 	.word	0x00028890
        /*0890*/ 	.short	0x010a
        /*0892*/ 	.byte	0x3f
	.zero		1


	//   ....[23]....
        /*0894*/ 	.word	0x000059d0
        /*0898*/ 	.word	0x00000069
        /*089c*/ 	.word	0x00028890
        /*08a0*/ 	.short	0x010a
        /*08a2*/ 	.byte	0x3f
	.zero		1


	//   ....[24]....
        /*08a4*/ 	.word	0x00007c80
        /*08a8*/ 	.word	0x00000069
        /*08ac*/ 	.word	0x00028890
        /*08b0*/ 	.short	0x010a
        /*08b2*/ 	.byte	0x3f
	.zero		1


	//   ....[25]....
        /*08b4*/ 	.word	0x000082e0
        /*08b8*/ 	.word	0x0000002c
        /*08bc*/ 	.word	0x00000000
        /*08c0*/ 	.short	0x0101
        /*08c2*/ 	.byte	0x3f
	.zero		1


	//   ....[26]....
        /*08c4*/ 	.word	0x00008320
        /*08c8*/ 	.word	0x00000069
        /*08cc*/ 	.word	0x000288b0
        /*08d0*/ 	.short	0x010a
        /*08d2*/ 	.byte	0x3f
	.zero		1


	//   ....[27]....
        /*08d4*/ 	.word	0x00008970
        /*08d8*/ 	.word	0x00000069
        /*08dc*/ 	.word	0x00000000
        /*08e0*/ 	.short	0x0101
        /*08e2*/ 	.byte	0x3f
	.zero		1


	//   ....[28]....
        /*08e4*/ 	.word	0x00008ed0
        /*08e8*/ 	.word	0x00000002
        /*08ec*/ 	.word	0x00028800
        /*08f0*/ 	.short	0x010a
        /*08f2*/ 	.byte	0x3f
	.zero		1


	//   ....[29]....
        /*08f4*/ 	.word	0x00008f20
        /*08f8*/ 	.word	0x00000002
        /*08fc*/ 	.word	0x00028800
        /*0900*/ 	.short	0x010a
        /*0902*/ 	.byte	0x3f
	.zero		1


	//   ....[30]....
        /*0904*/ 	.word	0x0000a180
        /*0908*/ 	.word	0x00000002
        /*090c*/ 	.word	0x00028800
        /*0910*/ 	.short	0x010a
        /*0912*/ 	.byte	0x3f
	.zero		1


	//   ....[31]....
        /*0914*/ 	.word	0x0000c7f0
        /*0918*/ 	.word	0x00000002
        /*091c*/ 	.word	0x00028800
        /*0920*/ 	.short	0x010a
        /*0922*/ 	.byte	0x3f
	.zero		1


	//   ....[32]....
        /*0924*/ 	.word	0x0000e5b0
        /*0928*/ 	.word	0x00000003
        /*092c*/ 	.word	0x00028830
        /*0930*/ 	.short	0x010a
        /*0932*/ 	.byte	0x3f
	.zero		1


	//   ....[33]....
        /*0934*/ 	.word	0x0000e630
        /*0938*/ 	.word	0x00000003
        /*093c*/ 	.word	0x00028830
        /*0940*/ 	.short	0x010a
        /*0942*/ 	.byte	0x3f
	.zero		1


	//   ....[34]....
        /*0944*/ 	.word	0x0000ef70
        /*0948*/ 	.word	0x00000003
        /*094c*/ 	.word	0x00000000
        /*0950*/ 	.short	0x0101
        /*0952*/ 	.byte	0x3f
	.zero		1


	//   ....[35]....
        /*0954*/ 	.word	0x00010e60
        /*0958*/ 	.word	0x00000000
        /*095c*/ 	.word	0x00028830
        /*0960*/ 	.short	0x010a
        /*0962*/ 	.byte	0x3f
	.zero		1


	//   ....[36]....
        /*0964*/ 	.word	0x00010eb0
        /*0968*/ 	.word	0x00000000
        /*096c*/ 	.word	0x00028830
        /*0970*/ 	.short	0x010a
        /*0972*/ 	.byte	0x3f
	.zero		1


	//   ....[37]....
        /*0974*/ 	.word	0x00011300
        /*0978*/ 	.word	0x00000007
        /*097c*/ 	.word	0x00028850
        /*0980*/ 	.short	0x010a
        /*0982*/ 	.byte	0x3f
	.zero		1


	//   ....[38]....
        /*0984*/ 	.word	0x00011340
        /*0988*/ 	.word	0x00000007
        /*098c*/ 	.word	0x00028850
        /*0990*/ 	.short	0x010a
        /*0992*/ 	.byte	0x3f
	.zero		1


	//   ....[39]....
        /*0994*/ 	.word	0x00012f50
        /*0998*/ 	.word	0x00000003
        /*099c*/ 	.word	0x00000000
        /*09a0*/ 	.short	0x0101
        /*09a2*/ 	.byte	0x3f
	.zero		1


	//   ....[40]....
        /*09a4*/ 	.word	0x00012ff0
        /*09a8*/ 	.word	0x0000002b
        /*09ac*/ 	.word	0x00000000
        /*09b0*/ 	.short	0x0101
        /*09b2*/ 	.byte	0x3f
	.zero		1


	//   ....[41]....
        /*09b4*/ 	.word	0x00013960
        /*09b8*/ 	.word	0x00000000
        /*09bc*/ 	.word	0x00028830
        /*09c0*/ 	.short	0x010a
        /*09c2*/ 	.byte	0x3f
	.zero		1


	//   ....[42]....
        /*09c4*/ 	.word	0x000139b0
        /*09c8*/ 	.word	0x00000000
        /*09cc*/ 	.word	0x00028830
        /*09d0*/ 	.short	0x010a
        /*09d2*/ 	.byte	0x3f
	.zero		1


	//   ....[43]....
        /*09d4*/ 	.word	0x00013e00
        /*09d8*/ 	.word	0x00000007
        /*09dc*/ 	.word	0x00028850
        /*09e0*/ 	.short	0x010a
        /*09e2*/ 	.byte	0x3f
	.zero		1


	//   ....[44]....
        /*09e4*/ 	.word	0x00013e40
        /*09e8*/ 	.word	0x00000007
        /*09ec*/ 	.word	0x00028850
        /*09f0*/ 	.short	0x010a
        /*09f2*/ 	.byte	0x3f
	.zero		1


	//   ....[45]....
        /*09f4*/ 	.word	0x00014fe0
        /*09f8*/ 	.word	0x0000001b
        /*09fc*/ 	.word	0x00000000
        /*0a00*/ 	.short	0x0101
        /*0a02*/ 	.byte	0x3f
	.zero		1


	//   ....[46]....
        /*0a04*/ 	.word	0x00015150
        /*0a08*/ 	.word	0x0000001f
        /*0a0c*/ 	.word	0x00000000
        /*0a10*/ 	.short	0x0101
        /*0a12*/ 	.byte	0x3f
	.zero		1


	//   ....[47]....
        /*0a14*/ 	.word	0x00015ad0
        /*0a18*/ 	.word	0x0000000c
        /*0a1c*/ 	.word	0x00028850
        /*0a20*/ 	.short	0x010a
        /*0a22*/ 	.byte	0x3f
	.zero		1


	//   ....[48]....
        /*0a24*/ 	.word	0x00015b50
        /*0a28*/ 	.word	0x0000000c
        /*0a2c*/ 	.word	0x00028850
        /*0a30*/ 	.short	0x010a
        /*0a32*/ 	.byte	0x3f
	.zero		1


	//   ....[49]....
        /*0a34*/ 	.word	0x00016100
        /*0a38*/ 	.word	0x0000000a
        /*0a3c*/ 	.word	0x00000000
        /*0a40*/ 	.short	0x0101
        /*0a42*/ 	.byte	0x3f
	.zero		1


	//   ....[50]....
        /*0a44*/ 	.word	0x00017330
        /*0a48*/ 	.word	0x00000000
        /*0a4c*/ 	.word	0x00000000
        /*0a50*/ 	.short	0x0101
        /*0a52*/ 	.byte	0x3f
	.zero		1


	//   ....[51]....
        /*0a54*/ 	.word	0x00019800
        /*0a58*/ 	.word	0x00000009
        /*0a5c*/ 	.word	0x00028820
        /*0a60*/ 	.short	0x010a
        /*0a62*/ 	.byte	0x3f
	.zero		1


	//   ....[52]....
        /*0a64*/ 	.word	0x00019890
        /*0a68*/ 	.word	0x00000005
        /*0a6c*/ 	.word	0x000288a0
        /*0a70*/ 	.short	0x010a
        /*0a72*/ 	.byte	0x3f
	.zero		1


	//   ....[53]....
        /*0a74*/ 	.word	0x00019ac0
        /*0a78*/ 	.word	0x00000005
        /*0a7c*/ 	.word	0x000288c0
        /*0a80*/ 	.short	0x010a
        /*0a82*/ 	.byte	0x3f
	.zero		1


	//   ....[54]....
        /*0a84*/ 	.word	0x00019e40
        /*0a88*/ 	.word	0x00000006
        /*0a8c*/ 	.word	0x000288a0
        /*0a90*/ 	.short	0x010a
        /*0a92*/ 	.byte	0x3f
	.zero		1


	//   ....[55]....
        /*0a94*/ 	.word	0x0001a050
        /*0a98*/ 	.word	0x00000006
        /*0a9c*/ 	.word	0x000288c0
        /*0aa0*/ 	.short	0x010a
        /*0aa2*/ 	.byte	0x3f
	.zero		1


	//   ....[56]....
        /*0aa4*/ 	.word	0x0001ae40
        /*0aa8*/ 	.word	0x00000007
        /*0aac*/ 	.word	0x00028840
        /*0ab0*/ 	.short	0x010a
        /*0ab2*/ 	.byte	0x3f
	.zero		1


	//   ....[57]....
        /*0ab4*/ 	.word	0x0001b310
        /*0ab8*/ 	.word	0x0000000a
        /*0abc*/ 	.word	0x00028820
        /*0ac0*/ 	.short	0x010a
        /*0ac2*/ 	.byte	0x3f
	.zero		1


	//   ....[58]....
        /*0ac4*/ 	.word	0x0001b630
        /*0ac8*/ 	.word	0x00000008
        /*0acc*/ 	.word	0x00028840
        /*0ad0*/ 	.short	0x010a
        /*0ad2*/ 	.byte	0x3f
	.zero		1


	//   ....[59]....
        /*0ad4*/ 	.word	0x0001b8e0
        /*0ad8*/ 	.word	0x00000008
        /*0adc*/ 	.word	0x00028860
        /*0ae0*/ 	.short	0x010a
        /*0ae2*/ 	.byte	0x3f
	.zero		1


	//   ....[60]....
        /*0ae4*/ 	.word	0x0001be90
        /*0ae8*/ 	.word	0x00000002
        /*0aec*/ 	.word	0x00028840
        /*0af0*/ 	.short	0x010a
        /*0af2*/ 	.byte	0x3f
	.zero		1


	//   ....[61]....
        /*0af4*/ 	.word	0x0001c140
        /*0af8*/ 	.word	0x00000002
        /*0afc*/ 	.word	0x00028860
        /*0b00*/ 	.short	0x010a
        /*0b02*/ 	.byte	0x3f
	.zero		1


	//   ....[62]....
        /*0b04*/ 	.word	0x0001c660
        /*0b08*/ 	.word	0x00000002
        /*0b0c*/ 	.word	0x00028840
        /*0b10*/ 	.short	0x010a
        /*0b12*/ 	.byte	0x3f
	.zero		1


	//   ....[63]....
        /*0b14*/ 	.word	0x0001c900
        /*0b18*/ 	.word	0x00000002
        /*0b1c*/ 	.word	0x00028860
        /*0b20*/ 	.short	0x010a
        /*0b22*/ 	.byte	0x3f
	.zero		1


	//   ....[64]....
        /*0b24*/ 	.word	0x0001cdc0
        /*0b28*/ 	.word	0x00000000
        /*0b2c*/ 	.word	0x00028860
        /*0b30*/ 	.short	0x010a
        /*0b32*/ 	.byte	0x3f
	.zero		1


	//   ....[65]....
        /*0b34*/ 	.word	0x0001ddd0
        /*0b38*/ 	.word	0x00000000
        /*0b3c*/ 	.word	0x00028820
        /*0b40*/ 	.short	0x010a
        /*0b42*/ 	.byte	0x3f
	.zero		1


	//   ....[66]....
        /*0b44*/ 	.word	0x0001df80
        /*0b48*/ 	.word	0x00000006
        /*0b4c*/ 	.word	0x00000000
        /*0b50*/ 	.short	0x010a
        /*0b52*/ 	.byte	0x3f
	.zero		1


	//   ....[67]....
        /*0b54*/ 	.word	0x0001dff0
        /*0b58*/ 	.word	0x00000007
        /*0b5c*/ 	.word	0x00000000
        /*0b60*/ 	.short	0x010a
        /*0b62*/ 	.byte	0x3f
	.zero		1


	//   ....[68]....
        /*0b64*/ 	.word	0x0001e060
        /*0b68*/ 	.word	0x00000004
        /*0b6c*/ 	.word	0x00000000
        /*0b70*/ 	.short	0x010a
        /*0b72*/ 	.byte	0x3f
	.zero		1


	//   ....[69]....
        /*0b74*/ 	.word	0x0001e090
        /*0b78*/ 	.word	0x00000003
        /*0b7c*/ 	.word	0x00000000
        /*0b80*/ 	.short	0x010a
        /*0b82*/ 	.byte	0x3f
	.zero		1


	//   ....[70]....
        /*0b84*/ 	.word	0x0001e0f0
        /*0b88*/ 	.word	0x00000069
        /*0b8c*/ 	.word	0x00028890
        /*0b90*/ 	.short	0x010a
        /*0b92*/ 	.byte	0x3f
	.zero		1


	//   ....[71]....
        /*0b94*/ 	.word	0x0001e140
        /*0b98*/ 	.word	0x00000069
        /*0b9c*/ 	.word	0x00028890
        /*0ba0*/ 	.short	0x010a
        /*0ba2*/ 	.byte	0x3f
	.zero		1


	//   ....[72]....
        /*0ba4*/ 	.word	0x0001e190
        /*0ba8*/ 	.word	0x00000069
        /*0bac*/ 	.word	0x00028890
        /*0bb0*/ 	.short	0x010a
        /*0bb2*/ 	.byte	0x3f
	.zero		1


	//   ....[73]....
        /*0bb4*/ 	.word	0x0001e1e0
        /*0bb8*/ 	.word	0x00000069
        /*0bbc*/ 	.word	0x000288b0
        /*0bc0*/ 	.short	0x010a
        /*0bc2*/ 	.byte	0x3f
	.zero		1


	//   ....[74]....
        /*0bc4*/ 	.word	0x0001ece0
        /*0bc8*/ 	.word	0x00000002
        /*0bcc*/ 	.word	0x00028800
        /*0bd0*/ 	.short	0x010a
        /*0bd2*/ 	.byte	0x3f
	.zero		1


	//   ....[75]....
        /*0bd4*/ 	.word	0x0001f730
        /*0bd8*/ 	.word	0x00000002
        /*0bdc*/ 	.word	0x00028800
        /*0be0*/ 	.short	0x010a
        /*0be2*/ 	.byte	0x3f
	.zero		1


	//   ....[76]....
        /*0be4*/ 	.word	0x0001f780
        /*0be8*/ 	.word	0x00000003
        /*0bec*/ 	.word	0x00028830
        /*0bf0*/ 	.short	0x010a
        /*0bf2*/ 	.byte	0x3f
	.zero		1


	//   ....[77]....
        /*0bf4*/ 	.word	0x0001f7d0
        /*0bf8*/ 	.word	0x00000000
        /*0bfc*/ 	.word	0x00028830
        /*0c00*/ 	.short	0x010a
        /*0c02*/ 	.byte	0x3f
	.zero		1


	//   ....[78]....
        /*0c04*/ 	.word	0x0001f820
        /*0c08*/ 	.word	0x00000007
        /*0c0c*/ 	.word	0x00028850
        /*0c10*/ 	.short	0x010a
        /*0c12*/ 	.byte	0x3f
	.zero		1


	//   ....[79]....
        /*0c14*/ 	.word	0x0001f870
        /*0c18*/ 	.word	0x00000000
        /*0c1c*/ 	.word	0x00028830
        /*0c20*/ 	.short	0x010a
        /*0c22*/ 	.byte	0x3f
	.zero		1


	//   ....[80]....
        /*0c24*/ 	.word	0x0001f8c0
        /*0c28*/ 	.word	0x00000007
        /*0c2c*/ 	.word	0x00028850
        /*0c30*/ 	.short	0x010a
        /*0c32*/ 	.byte	0x3f
	.zero		1


	//   ....[81]....
        /*0c34*/ 	.word	0x0001f910
        /*0c38*/ 	.word	0x0000000c
        /*0c3c*/ 	.word	0x00028850
        /*0c40*/ 	.short	0x010a
        /*0c42*/ 	.byte	0x3f
	.zero		1


	//   ....[82]....
        /*0c44*/ 	.word	0x0001fab0
        /*0c48*/ 	.word	0x00000009
        /*0c4c*/ 	.word	0x00028820
        /*0c50*/ 	.short	0x010a
        /*0c52*/ 	.byte	0x3f
	.zero		1


	//   ....[83]....
        /*0c54*/ 	.word	0x0001fb00
        /*0c58*/ 	.word	0x00000005
        /*0c5c*/ 	.word	0x000288a0
        /*0c60*/ 	.short	0x010a
        /*0c62*/ 	.byte	0x3f
	.zero		1


	//   ....[84]....
        /*0c64*/ 	.word	0x0001fb50
        /*0c68*/ 	.word	0x00000005
        /*0c6c*/ 	.word	0x000288c0
        /*0c70*/ 	.short	0x010a
        /*0c72*/ 	.byte	0x3f
	.zero		1


	//   ....[85]....
        /*0c74*/ 	.word	0x0001fba0
        /*0c78*/ 	.word	0x00000006
        /*0c7c*/ 	.word	0x000288a0
        /*0c80*/ 	.short	0x010a
        /*0c82*/ 	.byte	0x3f
	.zero		1


	//   ....[86]....
        /*0c84*/ 	.word	0x0001fbf0
        /*0c88*/ 	.word	0x00000006
        /*0c8c*/ 	.word	0x000288c0
        /*0c90*/ 	.short	0x010a
        /*0c92*/ 	.byte	0x3f
	.zero		1


	//   ....[87]....
        /*0c94*/ 	.word	0x0001fd90
        /*0c98*/ 	.word	0x00000007
        /*0c9c*/ 	.word	0x00028840
        /*0ca0*/ 	.short	0x010a
        /*0ca2*/ 	.byte	0x3f
	.zero		1


	//   ....[88]....
        /*0ca4*/ 	.word	0x0001fe10
        /*0ca8*/ 	.word	0x00000003
        /*0cac*/ 	.word	0x00028820
        /*0cb0*/ 	.short	0x010a
        /*0cb2*/ 	.byte	0x3f
	.zero		1


	//   ....[89]....
        /*0cb4*/ 	.word	0x0001fe60
        /*0cb8*/ 	.word	0x00000008
        /*0cbc*/ 	.word	0x00028840
        /*0cc0*/ 	.short	0x010a
        /*0cc2*/ 	.byte	0x3f
	.zero		1


	//   ....[90]....
        /*0cc4*/ 	.word	0x0001feb0
        /*0cc8*/ 	.word	0x00000008
        /*0ccc*/ 	.word	0x00028860
        /*0cd0*/ 	.short	0x010a
        /*0cd2*/ 	.byte	0x3f
	.zero		1


	//   ....[91]....
        /*0cd4*/ 	.word	0x0001ff00
        /*0cd8*/ 	.word	0x00000002
        /*0cdc*/ 	.word	0x00028840
        /*0ce0*/ 	.short	0x010a
        /*0ce2*/ 	.byte	0x3f
	.zero		1


	//   ....[92]....
        /*0ce4*/ 	.word	0x0001ff50
        /*0ce8*/ 	.word	0x00000002
        /*0cec*/ 	.word	0x00028860
        /*0cf0*/ 	.short	0x010a
        /*0cf2*/ 	.byte	0x3f
	.zero		1


	//   ....[93]....
        /*0cf4*/ 	.word	0x0001ffa0
        /*0cf8*/ 	.word	0x00000002
        /*0cfc*/ 	.word	0x00028840
        /*0d00*/ 	.short	0x010a
        /*0d02*/ 	.byte	0x3f
	.zero		1


	//   ....[94]....
        /*0d04*/ 	.word	0x0001fff0
        /*0d08*/ 	.word	0x00000002
        /*0d0c*/ 	.word	0x00028860
        /*0d10*/ 	.short	0x010a
        /*0d12*/ 	.byte	0x3f
	.zero		1


	//   ....[95]....
        /*0d14*/ 	.word	0x00020040
        /*0d18*/ 	.word	0x00000000
        /*0d1c*/ 	.word	0x00028860
        /*0d20*/ 	.short	0x010a
        /*0d22*/ 	.byte	0x3f
	.zero		1


	//   ....[96]....
        /*0d24*/ 	.word	0x00020a10
        /*0d28*/ 	.word	0x00000000
        /*0d2c*/ 	.word	0x00028820
        /*0d30*/ 	.short	0x010a
        /*0d32*/ 	.byte	0x3f
	.zero		1


	//   ....[97]....
        /*0d34*/ 	.word	0x00020bb0
        /*0d38*/ 	.word	0x00000006
        /*0d3c*/ 	.word	0x00000000
        /*0d40*/ 	.short	0x010a
        /*0d42*/ 	.byte	0x3f
	.zero		1


	//   ....[98]....
        /*0d44*/ 	.word	0x00020c00
        /*0d48*/ 	.word	0x00000007
        /*0d4c*/ 	.word	0x00000000
        /*0d50*/ 	.short	0x010a
        /*0d52*/ 	.byte	0x3f
	.zero		1


	//   ....[99]....
        /*0d54*/ 	.word	0x00020c50
        /*0d58*/ 	.word	0x00000004
        /*0d5c*/ 	.word	0x00000000
        /*0d60*/ 	.short	0x010a
        /*0d62*/ 	.byte	0x3f
	.zero		1


	//----- nvinfo : EIATTR_NUM_MBARRIERS
	.align		4
.L_1205:
        /*0d64*/ 	.byte	0x03, 0x38
        /*0d66*/ 	.short	0x0016


	//----- nvinfo : EIATTR_EXIT_INSTR_OFFSETS
	.align		4
        /*0d68*/ 	.byte	0x04, 0x1c
        /*0d6a*/ 	.short	(.L_1207 - .L_1206)


	//   ....[0]....
.L_1206:
        /*0d6c*/ 	.word	0x0001e0e0


	//----- nvinfo : EIATTR_MAX_THREADS
	.align		4
.L_1207:
        /*0d70*/ 	.byte	0x04, 0x05
        /*0d72*/ 	.short	(.L_1209 - .L_1208)
.L_1208:
        /*0d74*/ 	.word	0x00000180
        /*0d78*/ 	.word	0x00000001
        /*0d7c*/ 	.word	0x00000001


	//----- nvinfo : EIATTR_CRS_STACK_SIZE
	.align		4
.L_1209:
        /*0d80*/ 	.byte	0x04, 0x1e
        /*0d82*/ 	.short	(.L_1211 - .L_1210)
.L_1210:
        /*0d84*/ 	.word	0x00000000


	//----- nvinfo : EIATTR_CBANK_PARAM_SIZE
	.align		4
.L_1211:
        /*0d88*/ 	.byte	0x03, 0x19
        /*0d8a*/ 	.short	0x0a70


	//----- nvinfo : EIATTR_PARAM_CBANK
	.align		4
        /*0d8c*/ 	.byte	0x04, 0x0a
        /*0d8e*/ 	.short	(.L_1213 - .L_1212)
	.align		4
.L_1212:
        /*0d90*/ 	.word	index@(.nv.constant0._ZN7cutlass13device_kernelIN5flash11enable_sm90INS1_16FlashAttnFwdSm90INS1_25CollectiveMainloopFwdSm90ILi2EN4cute5tupleIJNS5_1CILi1EEES8_S8_EEENS6_IJNS7_ILi128EEESA_SA_EEELi128ENS_10bfloat16_tEfNS_4arch4Sm90ELb1ELb0ELb0ELb1ELb0ELb1ELb0ELb1ELb1ELb0ELb0ELb0EEENS1_21CollectiveEpilogueFwdISB_S9_SC_SE_Li256ELb1ELb0ELb0ELb0EEENS1_36VarlenDynamicPersistentTileSchedulerILi128ELi128ELi256ELi32ELb0ELb0ELb1ELb1ELb1ELb1EEEEEEEEEvNT_6ParamsE)
        /*0d94*/ 	.short	0x0210
        /*0d96*/ 	.short	0x0a70


	//----- nvinfo : EIATTR_SW_WAR
	.align		4
.L_1213:
        /*0d98*/ 	.byte	0x04, 0x36
        /*0d9a*/ 	.short	(.L_1215 - .L_1214)
.L_1214:
        /*0d9c*/ 	.word	0x00000008
.L_1215:


//--------------------- .nv.info._ZN7cutlass13device_kernelIN5flash11enable_sm90INS1_16FlashAttnFwdSm90INS1_25CollectiveMainloopFwdSm90ILi2EN4cute5tupleIJNS5_1CILi1EEES8_S8_EEENS6_IJNS7_ILi192EEENS7_ILi144EEENS7_ILi96EEEEEELi96ENS_10bfloat16_tEfNS_4arch4Sm90ELb0ELb0ELb0ELb0ELb0ELb0ELb0ELb0ELb1ELb0ELb0ELb0EEENS1_21CollectiveEpilogueFwdINS6_IJSA_SC_SB_EEES9_SE_SG_Li384ELb0ELb0ELb0ELb0EEENS1_29StaticPersistentTileSchedulerILb0EEEEEEEEEvNT_6ParamsE --------------------------
	.section	.nv.info._ZN7cutlass13device_kernelIN5flash11enable_sm90INS1_16FlashAttnFwdSm90INS1_25CollectiveMainloopFwdSm90ILi2EN4cute5tupleIJNS5_1CILi1EEES8_S8_EEENS6_IJNS7_ILi192EEENS7_ILi144EEENS7_ILi96EEEEEELi96ENS_10bfloat16_tEfNS_4arch4Sm90ELb0ELb0ELb0ELb0ELb0ELb0ELb0ELb0ELb1ELb0ELb0ELb0EEENS1_21CollectiveEpilogueFwdINS6_IJSA_SC_SB_EEES9_SE_SG_Li384ELb0ELb0ELb0ELb0EEENS1_29StaticPersistentTileSchedulerILb0EEEEEEEEEvNT_6ParamsE,"",@"SHT_CUDA_INFO"
	.sectionflags	@""
	.align	4


	//----- nvinfo : EIATTR_CUDA_API_VERSION
	.align		4
        /*0000*/ 	.byte	0x04, 0x37
        /*0002*/ 	.short	(.L_1217 - .L_1216)
.L_1216:
        /*0004*/ 	.word	0x00000082


	//----- nvinfo : EIATTR_KPARAM_INFO
	.align		4
.L_1217:
        /*0008*/ 	.byte	0x04, 0x17
        /*000a*/ 	.short	(.L_1219 - .L_1218)
.L_1218:
        /*000c*/ 	.word	0x00000000
        /*0010*/ 	.short	0x0000
        /*0012*/ 	.short	0x0070
        /*0014*/ 	.byte	0x00, 0xf0, 0x01, 0x2e


	//----- nvinfo : EIATTR_SPARSE_MMA_MASK
	.align		4
.L_1219:
        /*0018*/ 	.byte	0x03, 0x50
        /*001a*/ 	.short	0x0000


	//----- nvinfo : EIATTR_MAXREG_COUNT
	.align		4
        /*001c*/ 	.byte	0x03, 0x1b
        /*001e*/ 	.short	0x0080


	//----- nvinfo : EIATTR_NUM_BARRIERS
	.align		4
        /*0020*/ 	.byte	0x02, 0x4c
        /*0022*/ 	.byte	0x10
	.zero		1


	//----- nvinfo : EIATTR_EXTERNS
	.align		4
        /*0024*/ 	.byte	0x04, 0x0f
        /*0026*/ 	.short	(.L_1221 - .L_1220)


	//   ....[0]....
	.align		4
.L_1220:
        /*0028*/ 	.word	index@(__assertfail)


	//----- nvinfo : EIATTR_ANNOTATIONS
	.align		4
.L_1221:
        /*002c*/ 	.byte	0x04, 0x55
        /*002e*/ 	.short	(.L_1223 - .L_1222)


	//   ....[0]....
.L_1222:
        /*0030*/ 	.word	0x00000001
        /*0034*/ 	.byte	0x40, 0x09, 0x00, 0x00, 0x01, 0x00, 0x00, 0x00, 0x40, 0x0a, 0x00, 0x00, 0x01, 0x00, 0x00, 0x00
        /*0044*/ 	.byte	0x60, 0xc1, 0x00, 0x00


	//----- nvinfo : EIATTR_MERCURY_ISA_VERSION
	.align		4
.L_1223:
        /*0048*/ 	.byte	0x03, 0x5f
        /*004a*/ 	.short	0x0101


	//----- nvinfo : EIATTR_INT_WARP_WIDE_INSTR_OFFSETS
	.align		4
        /*004c*/ 	.byte	0x04, 0x31
        /*004e*/ 	.short	(.L_1225 - .L_1224)


	//   ....[0]....
.L_1224:
        /*0050*/ 	.word	0x00000180


	//   ....[1]....
        /*0054*/ 	.word	0x000001c0


	//   ....[2]....
        /*0058*/ 	.word	0x00000250


	//   ....[3]....
        /*005c*/ 	.word	0x00009d10


	//   ....[4]....
        /*0060*/ 	.word	0x00009d90


	//   ....[5]....
        /*0064*/ 	.word	0x00009e80


	//   ....[6]....
        /*0068*/ 	.word	0x00009f40


	//----- nvinfo : EIATTR_COOP_GROUP_MASK_REGIDS
	.align		4
.L_1225:
        /*006c*/ 	.byte	0x04, 0x29
        /*006e*/ 	.short	(.L_1227 - .L_1226)


	//   ....[0]....
.L_1226:
        /*0070*/ 	.word	0xffffffff


	//   ....[1]....
        /*0074*/ 	.word	0xffffffff


	//   ....[2]....
        /*0078*/ 	.word	0xffffffff


	//   ....[3]....
        /*007c*/ 	.word	0xffffffff


	//   ....[4]....
        /*0080*/ 	.word	0xffffffff


	//   ....[5]....
        /*0084*/ 	.word	0xffffffff


	//   ....[6]....
        /*0088*/ 	.word	0xffffffff


	//   ....[7]....
        /*008c*/ 	.word	0xffffffff


	//   ....[8]....
        /*0090*/ 	.word	0xffffffff


	//   ....[9]....
        /*0094*/ 	.word	0xffffffff


	//   ....[10]....
        /*0098*/ 	.word	0xffffffff


	//   ....[11]....
        /*009c*/ 	.word	0xffffffff


	//   ....[12]....
        /*00a0*/ 	.word	0xffffffff


	//   ....[13]....
        /*00a4*/ 	.word	0xffffffff


	//   ....[14]....
        /*00a8*/ 	.word	0xffffffff


	//   ....[15]....
        /*00ac*/ 	.word	0xffffffff


	//   ....[16]....
        /*00b0*/ 	.word	0xffffffff


	//   ....[17]....
        /*00b4*/ 	.word	0xffffffff


	//   ....[18]....
        /*00b8*/ 	.word	0xffffffff


	//   ....[19]....
        /*00bc*/ 	.word	0xffffffff


	//   ....[20]....
        /*00c0*/ 	.word	0xffffffff


	//   ....[21]....
        /*00c4*/ 	.word	0xffffffff


	//   ....[22]....
        /*00c8*/ 	.word	0xffffffff


	//   ....[23]....
        /*00cc*/ 	.word	0xffffffff


	//   ....[24]....
        /*00d0*/ 	.word	0xffffffff


	//   ....[25]....
        /*00d4*/ 	.word	0x0500000f


	//   ....[26]....
        /*00d8*/ 	.word	0x0500000f


	//----- nvinfo : EIATTR_COOP_GROUP_INSTR_OFFSETS
	.align		4
.L_1227:
        /*00dc*/ 	.byte	0x04, 0x28
        /*00de*/ 	.short	(.L_1229 - .L_1228)


	//   ....[0]....
.L_1228:
        /*00e0*/ 	.word	0x00000060


	//   ....[1]....
        /*00e4*/ 	.word	0x00000190


	//   ....[2]....
        /*00e8*/ 	.word	0x00000230


	//   ....[3]....
        /*00ec*/ 	.word	0x000003c0


	//   ....[4]....
        /*00f0*/ 	.word	0x00000520


	//   ....[5]....
        /*00f4*/ 	.word	0x00000640


	//   ....[6]....
        /*00f8*/ 	.word	0x000007a0


	//   ....[7]....
        /*00fc*/ 	.word	0x00000e80


	//   ....[8]....
        /*0100*/ 	.word	0x00003230


	//   ....[9]....
        /*0104*/ 	.word	0x000032c0


	//   ....[10]....
        /*0108*/ 	.word	0x000038b0


	//   ....[11]....
        /*010c*/ 	.word	0x00003910


	//   ....[12]....
        /*0110*/ 	.word	0x00004950


	//   ....[13]....
        /*0114*/ 	.word	0x00006780


	//   ....[14]....
        /*0118*/ 	.word	0x000067a0


	//   ....[15]....
        /*011c*/ 	.word	0x00006da0


	//   ....[16]....
        /*0120*/ 	.word	0x00006e50


	//   ....[17]....
        /*0124*/ 	.word	0x00008220


	//   ....[18]....
        /*0128*/ 	.word	0x00008350


	//   ....[19]....
        /*012c*/ 	.word	0x00008390


	//   ....[20]....
        /*0130*/ 	.word	0x00008520


	//   ....[21]....
        /*0134*/ 	.word	0x00008650


	//   ....[22]....
        /*0138*/ 	.word	0x000092e0


	//   ....[23]....
        /*013c*/ 	.word	0x000095e0


	//   ....[24]....
        /*0140*/ 	.word	0x0000c0e0


	//   ....[25]....
        /*0144*/ 	.word	0x0000c5c0


	//   ....[26]....
        /*0148*/ 	.word	0x0000ca30


	//----- nvinfo : EIATTR_REG_RECONFIG
	.align		4
.L_1229:
        /*014c*/ 	.byte	0x01, 0x54
	.zero		2


	//----- nvinfo : EIATTR_SYSCALL_OFFSETS
	.align		4
        /*0150*/ 	.byte	0x04, 0x46
        /*0152*/ 	.short	(.L_1231 - .L_1230)


	//   ....[0]....
.L_1230:
        /*0154*/ 	.word	0x000011f0


	//   ....[1]....
        /*0158*/ 	.word	0x00009a00


	//   ....[2]....
        /*015c*/ 	.word	0x00009b30


	//   ....[3]....
        /*0160*/ 	.word	0x00009c30


	//----- nvinfo : EIATTR_MBARRIER_INSTR_OFFSETS
	.align		4
.L_1231:
        /*0164*/ 	.byte	0x04, 0x39
        /*0166*/ 	.short	(.L_1233 - .L_1232)


	//   ....[0]....
.L_1232:
        /*0168*/ 	.word	0x00000270
        /*016c*/ 	.word	0x000000ff
        /*0170*/ 	.word	0x00031c00
        /*0174*/ 	.short	0x0100
        /*0176*/ 	.byte	0x06
	.zero		1


	//   ....[1]....
        /*0178*/ 	.word	0x00000280
        /*017c*/ 	.word	0x000000ff
        /*0180*/ 	.word	0x00031c20
        /*0184*/ 	.short	0x0100
        /*0186*/ 	.byte	0x06
	.zero		1


	//   ....[2]....
        /*0188*/ 	.word	0x00000370
        /*018c*/ 	.word	0x000000ff
        /*0190*/ 	.word	0x00031c30
        /*0194*/ 	.short	0x0100
        /*0196*/ 	.byte	0x08
	.zero		1


	//   ....[3]....
        /*0198*/ 	.word	0x00000380
        /*019c*/ 	.word	0x000000ff
        /*01a0*/ 	.word	0x00031c40
        /*01a4*/ 	.short	0x0100
        /*01a6*/ 	.byte	0x08
	.zero		1


	//   ....[4]....
        /*01a8*/ 	.word	0x00000390
        /*01ac*/ 	.word	0x000000ff
        /*01b0*/ 	.word	0x00031c38
        /*01b4*/ 	.short	0x0100
        /*01b6*/ 	.byte	0x08
	.zero		1


	//   ....[5]....
        /*01b8*/ 	.word	0x000003a0
        /*01bc*/ 	.word	0x000000ff
        /*01c0*/ 	.word	0x00031c48
        /*01c4*/ 	.short	0x0100
        /*01c6*/ 	.byte	0x08
	.zero		1


	//   ....[6]....
        /*01c8*/ 	.word	0x000004d0
        /*01cc*/ 	.word	0x000000ff
        /*01d0*/ 	.word	0x00031c50
        /*01d4*/ 	.short	0x0100
        /*01d6*/ 	.byte	0x08
	.zero		1


	//   ....[7]....
        /*01d8*/ 	.word	0x000004e0
        /*01dc*/ 	.word	0x000000ff
        /*01e0*/ 	.word	0x00031c60
        /*01e4*/ 	.short	0x0100
        /*01e6*/ 	.byte	0x08
	.zero		1


	//   ....[8]....
        /*01e8*/ 	.word	0x000004f0
        /*01ec*/ 	.word	0x000000ff
        /*01f0*/ 	.word	0x00031c58
        /*01f4*/ 	.short	0x0100
        /*01f6*/ 	.byte	0x08
	.zero		1


	//   ....[9]....
        /*01f8*/ 	.word	0x00000500
        /*01fc*/ 	.word	0x000000ff
        /*0200*/ 	.word	0x00031c68
        /*0204*/ 	.short	0x0100
        /*0206*/ 	.byte	0x08
	.zero		1


	//   ....[10]....
        /*0208*/ 	.word	0x000005f0
        /*020c*/ 	.word	0x000000ff
        /*0210*/ 	.word	0x00031c70
        /*0214*/ 	.short	0x0100
        /*0216*/ 	.byte	0x06
	.zero		1


	//   ....[11]....
        /*0218*/ 	.word	0x00000600
        /*021c*/ 	.word	0x000000ff
        /*0220*/ 	.word	0x00031c80
        /*0224*/ 	.short	0x0100
        /*0226*/ 	.byte	0x06
	.zero		1


	//   ....[12]....
        /*0228*/ 	.word	0x00000610
        /*022c*/ 	.word	0x000000ff
        /*0230*/ 	.word	0x00031c78
        /*0234*/ 	.short	0x0100
        /*0236*/ 	.byte	0x06
	.zero		1


	//   ....[13]....
        /*0238*/ 	.word	0x00000620
        /*023c*/ 	.word	0x000000ff
        /*0240*/ 	.word	0x00031c88
        /*0244*/ 	.short	0x0100
        /*0246*/ 	.byte	0x06
	.zero		1


	//   ....[14]....
        /*0248*/ 	.word	0x00000750
        /*024c*/ 	.word	0x000000ff
        /*0250*/ 	.word	0x00031c90
        /*0254*/ 	.short	0x0100
        /*0256*/ 	.byte	0x08
	.zero		1


	//   ....[15]....
        /*0258*/ 	.word	0x00000760
        /*025c*/ 	.word	0x000000ff
        /*0260*/ 	.word	0x00031ca0
        /*0264*/ 	.short	0x0100
        /*0266*/ 	.byte	0x08
	.zero		1


	//   ....[16]....
        /*0268*/ 	.word	0x00000770
        /*026c*/ 	.word	0x000000ff
        /*0270*/ 	.word	0x00031c98
        /*0274*/ 	.short	0x0100
        /*0276*/ 	.byte	0x08
	.zero		1


	//   ....[17]....
        /*0278*/ 	.word	0x00000780
        /*027c*/ 	.word	0x000000ff
        /*0280*/ 	.word	0x00031ca8
        /*0284*/ 	.short	0x0100
        /*0286*/ 	.byte	0x08
	.zero		1


	//   ....[18]....
        /*0288*/ 	.word	0x000008b0
        /*028c*/ 	.word	0x000000ff
        /*0290*/ 	.word	0x00031cb0
        /*0294*/ 	.short	0x0100
        /*0296*/ 	.byte	0x08
	.zero		1


	//   ....[19]....
        /*0298*/ 	.word	0x000008c0
        /*029c*/ 	.word	0x000000ff
        /*02a0*/ 	.word	0x00031cc0
        /*02a4*/ 	.short	0x0100
        /*02a6*/ 	.byte	0x08
	.zero		1


	//   ....[20]....
        /*02a8*/ 	.word	0x000008d0
        /*02ac*/ 	.word	0x000000ff
        /*02b0*/ 	.word	0x00031cb8
        /*02b4*/ 	.short	0x0100
        /*02b6*/ 	.byte	0x08
	.zero		1


	//   ....[21]....
        /*02b8*/ 	.word	0x000008e0
        /*02bc*/ 	.word	0x000000ff
        /*02c0*/ 	.word	0x00031cc8
        /*02c4*/ 	.short	0x0100
        /*02c6*/ 	.byte	0x08
	.zero		1


	//   ....[22]....
        /*02c8*/ 	.word	0x00001230
        /*02cc*/ 	.word	0x000000ff
        /*02d0*/ 	.word	0x00031c00
        /*02d4*/ 	.short	0x010a
        /*02d6*/ 	.byte	0x27
	.zero		1


	//   ....[23]....
        /*02d8*/ 	.word	0x000012b0
        /*02dc*/ 	.word	0x00000004
        /*02e0*/ 	.word	0x00031c30
        /*02e4*/ 	.short	0x010a
        /*02e6*/ 	.byte	0x3f
	.zero		1


	//   ....[24]....
        /*02e8*/ 	.word	0x00001320
        /*02ec*/ 	.word	0x00000004
        /*02f0*/ 	.word	0x00031c30
        /*02f4*/ 	.short	0x010a
        /*02f6*/ 	.byte	0x3f
	.zero		1


	//   ....[25]....
        /*02f8*/ 	.word	0x000032e0
        /*02fc*/ 	.word	0x00000004
        /*0300*/ 	.word	0x00000000
        /*0304*/ 	.short	0x0101
        /*0306*/ 	.byte	0x3f
	.zero		1


	//   ....[26]....
        /*0308*/ 	.word	0x00004c00
        /*030c*/ 	.word	0x000000ff
        /*0310*/ 	.word	0x00031c30
        /*0314*/ 	.short	0x010a
        /*0316*/ 	.byte	0x04
	.zero		1


	//   ....[27]....
        /*0318*/ 	.word	0x00004c40
        /*031c*/ 	.word	0x000000ff
        /*0320*/ 	.word	0x00031c30
        /*0324*/ 	.short	0x010a
        /*0326*/ 	.byte	0x04
	.zero		1


	//   ....[28]....
        /*0328*/ 	.word	0x000062d0
        /*032c*/ 	.word	0x000000ff
        /*0330*/ 	.word	0x00031c50
        /*0334*/ 	.short	0x010a
        /*0336*/ 	.byte	0x04
	.zero		1


	//   ....[29]....
        /*0338*/ 	.word	0x00006310
        /*033c*/ 	.word	0x000000ff
        /*0340*/ 	.word	0x00031c50
        /*0344*/ 	.short	0x010a
        /*0346*/ 	.byte	0x04
	.zero		1


	//   ....[30]....
        /*0348*/ 	.word	0x00007680
        /*034c*/ 	.word	0x0000000a
        /*0350*/ 	.word	0x00000000
        /*0354*/ 	.short	0x0101
        /*0356*/ 	.byte	0x3f
	.zero		1


	//   ....[31]....
        /*0358*/ 	.word	0x00007700
        /*035c*/ 	.word	0x0000008a
        /*0360*/ 	.word	0x00000000
        /*0364*/ 	.short	0x0101
        /*0366*/ 	.byte	0x3f
	.zero		1


	//   ....[32]....
        /*0368*/ 	.word	0x000082a0
        /*036c*/ 	.word	0x000000ff
        /*0370*/ 	.word	0x00031c50
        /*0374*/ 	.short	0x010a
        /*0376*/ 	.byte	0x0c
	.zero		1


	//   ....[33]....
        /*0378*/ 	.word	0x000082e0
        /*037c*/ 	.word	0x000000ff
        /*0380*/ 	.word	0x00031c50
        /*0384*/ 	.short	0x010a
        /*0386*/ 	.byte	0x0c
	.zero		1


	//   ....[34]....
        /*0388*/ 	.word	0x00008cd0
        /*038c*/ 	.word	0x0000000c
        /*0390*/ 	.word	0x00000000
        /*0394*/ 	.short	0x0101
        /*0396*/ 	.byte	0x3f
	.zero		1


	//   ....[35]....
        /*0398*/ 	.word	0x000094e0
        /*039c*/ 	.word	0x000000ff
        /*03a0*/ 	.word	0x00000000
        /*03a4*/ 	.short	0x0101
        /*03a6*/ 	.byte	0x06
	.zero		1


	//   ....[36]....
        /*03a8*/ 	.word	0x0000a260
        /*03ac*/ 	.word	0x00000005
        /*03b0*/ 	.word	0x00031c40
        /*03b4*/ 	.short	0x010a
        /*03b6*/ 	.byte	0x3f
	.zero		1


	//   ....[37]....
        /*03b8*/ 	.word	0x0000a6f0
        /*03bc*/ 	.word	0x00000017
        /*03c0*/ 	.word	0x00031c20
        /*03c4*/ 	.short	0x010a
        /*03c6*/ 	.byte	0x3f
	.zero		1


	//   ....[38]....
        /*03c8*/ 	.word	0x0000a9b0
        /*03cc*/ 	.word	0x00000003
        /*03d0*/ 	.word	0x00031c40
        /*03d4*/ 	.short	0x010a
        /*03d6*/ 	.byte	0x3f
	.zero		1


	//   ....[39]....
        /*03d8*/ 	.word	0x0000abf0
        /*03dc*/ 	.word	0x00000002
        /*03e0*/ 	.word	0x00000060
        /*03e4*/ 	.short	0x010a
        /*03e6*/ 	.byte	0x3f
	.zero		1


	//   ....[40]....
        /*03e8*/ 	.word	0x0000b100
        /*03ec*/ 	.word	0x00000003
        /*03f0*/ 	.word	0x00031c40
        /*03f4*/ 	.short	0x010a
        /*03f6*/ 	.byte	0x3f
	.zero		1


	//   ....[41]....
        /*03f8*/ 	.word	0x0000b340
        /*03fc*/ 	.word	0x00000002
        /*0400*/ 	.word	0x00000060
        /*0404*/ 	.short	0x010a
        /*0406*/ 	.byte	0x3f
	.zero		1


	//   ....[42]....
        /*0408*/ 	.word	0x0000b7c0
        /*040c*/ 	.word	0x00000002
        /*0410*/ 	.word	0x00031c40
        /*0414*/ 	.short	0x010a
        /*0416*/ 	.byte	0x3f
	.zero		1


	//   ....[43]....
        /*0418*/ 	.word	0x0000ba20
        /*041c*/ 	.word	0x00000002
        /*0420*/ 	.word	0x00000060
        /*0424*/ 	.short	0x010a
        /*0426*/ 	.byte	0x3f
	.zero		1


	//   ....[44]....
        /*0428*/ 	.word	0x0000bd20
        /*042c*/ 	.word	0x00000003
        /*0430*/ 	.word	0x00031c60
        /*0434*/ 	.short	0x010a
        /*0436*/ 	.byte	0x3f
	.zero		1


	//   ....[45]....
        /*0438*/ 	.word	0x0000c060
        /*043c*/ 	.word	0x00000008
        /*0440*/ 	.word	0x00031c20
        /*0444*/ 	.short	0x010a
        /*0446*/ 	.byte	0x3f
	.zero		1


	//   ....[46]....
        /*0448*/ 	.word	0x0000c200
        /*044c*/ 	.word	0x00000005
        /*0450*/ 	.word	0x00000000
        /*0454*/ 	.short	0x010a
        /*0456*/ 	.byte	0x3f
	.zero		1


	//   ....[47]....
        /*0458*/ 	.word	0x0000c270
        /*045c*/ 	.word	0x00000003
        /*0460*/ 	.word	0x00000000
        /*0464*/ 	.short	0x010a
        /*0466*/ 	.byte	0x3f
	.zero		1


	//   ....[48]....
        /*0468*/ 	.word	0x0000c2d0
        /*046c*/ 	.word	0x00000005
        /*0470*/ 	.word	0x00000000
        /*0474*/ 	.short	0x010a
        /*0476*/ 	.byte	0x3f
	.zero		1


	//   ....[49]....
        /*0478*/ 	.word	0x0000c300
        /*047c*/ 	.word	0x00000003
        /*0480*/ 	.word	0x00000000
        /*0484*/ 	.short	0x010a
        /*0486*/ 	.byte	0x3f
	.zero		1


	//   ....[50]....
        /*0488*/ 	.word	0x0000c370
        /*048c*/ 	.word	0x00000003
        /*0490*/ 	.word	0x00031c00
        /*0494*/ 	.short	0x010a
        /*0496*/ 	.byte	0x3f
	.zero		1


	//   ....[51]....
        /*0498*/ 	.word	0x0000c3c0
        /*049c*/ 	.word	0x00000004
        /*04a0*/ 	.word	0x00031c30
        /*04a4*/ 	.short	0x010a
        /*04a6*/ 	.byte	0x3f
	.zero		1


	//   ....[52]....
        /*04a8*/ 	.word	0x0000c420
        /*04ac*/ 	.word	0x00000003
        /*04b0*/ 	.word	0x00031c30
        /*04b4*/ 	.short	0x010a
        /*04b6*/ 	.byte	0x3f
	.zero		1


	//   ....[53]....
        /*04b8*/ 	.word	0x0000c480
        /*04bc*/ 	.word	0x00000003
        /*04c0*/ 	.word	0x00031c50
        /*04c4*/ 	.short	0x010a
        /*04c6*/ 	.byte	0x3f
	.zero		1


	//   ....[54]....
        /*04c8*/ 	.word	0x0000c4e0
        /*04cc*/ 	.word	0x00000005
        /*04d0*/ 	.word	0x00031c50
        /*04d4*/ 	.short	0x010a
        /*04d6*/ 	.byte	0x3f
	.zero		1


	//   ....[55]....
        /*04d8*/ 	.word	0x0000c680
        /*04dc*/ 	.word	0x00000005
        /*04e0*/ 	.word	0x00031c40
        /*04e4*/ 	.short	0x010a
        /*04e6*/ 	.byte	0x3f
	.zero		1


	//   ....[56]....
        /*04e8*/ 	.word	0x0000c6d0
        /*04ec*/ 	.word	0x00000017
        /*04f0*/ 	.word	0x00031c20
        /*04f4*/ 	.short	0x010a
        /*04f6*/ 	.byte	0x3f
	.zero		1


	//   ....[57]....
        /*04f8*/ 	.word	0x0000c720
        /*04fc*/ 	.word	0x00000003
        /*0500*/ 	.word	0x00031c40
        /*0504*/ 	.short	0x010a
        /*0506*/ 	.byte	0x3f
	.zero		1


	//   ....[58]....
        /*0508*/ 	.word	0x0000c770
        /*050c*/ 	.word	0x00000002
        /*0510*/ 	.word	0x00000060
        /*0514*/ 	.short	0x010a
        /*0516*/ 	.byte	0x3f
	.zero		1


	//   ....[59]....
        /*0518*/ 	.word	0x0000c7c0
        /*051c*/ 	.word	0x00000003
        /*0520*/ 	.word	0x00031c40
        /*0524*/ 	.short	0x010a
        /*0526*/ 	.byte	0x3f
	.zero		1


	//   ....[60]....
        /*0528*/ 	.word	0x0000c810
        /*052c*/ 	.word	0x00000002
        /*0530*/ 	.word	0x00000060
        /*0534*/ 	.short	0x010a
        /*0536*/ 	.byte	0x3f
	.zero		1


	//   ....[61]....
        /*0538*/ 	.word	0x0000c860
        /*053c*/ 	.word	0x00000002
        /*0540*/ 	.word	0x00031c40
        /*0544*/ 	.short	0x010a
        /*0546*/ 	.byte	0x3f
	.zero		1


	//   ....[62]....
        /*0548*/ 	.word	0x0000c8b0
        /*054c*/ 	.word	0x00000002
        /*0550*/ 	.word	0x00000060
        /*0554*/ 	.short	0x010a
        /*0556*/ 	.byte	0x3f
	.zero		1


	//   ....[63]....
        /*0558*/ 	.word	0x0000c900
        /*055c*/ 	.word	0x00000003
        /*0560*/ 	.word	0x00031c60
        /*0564*/ 	.short	0x010a
        /*0566*/ 	.byte	0x3f
	.zero		1


	//   ....[64]....
        /*0568*/ 	.word	0x0000c950
        /*056c*/ 	.word	0x00000008
        /*0570*/ 	.word	0x00031c20
        /*0574*/ 	.short	0x010a
        /*0576*/ 	.byte	0x3f
	.zero		1


	//   ....[65]....
        /*0578*/ 	.word	0x0000caf0
        /*057c*/ 	.word	0x00000005
        /*0580*/ 	.word	0x00000000
        /*0584*/ 	.short	0x010a
        /*0586*/ 	.byte	0x3f
	.zero		1


	//   ....[66]....
        /*0588*/ 	.word	0x0000cb40
        /*058c*/ 	.word	0x00000003
        /*0590*/ 	.word	0x00000000
        /*0594*/ 	.short	0x010a
        /*0596*/ 	.byte	0x3f
	.zero		1


	//   ....[67]....
        /*0598*/ 	.word	0x0000cb90
        /*059c*/ 	.word	0x00000005
        /*05a0*/ 	.word	0x00000000
        /*05a4*/ 	.short	0x010a
        /*05a6*/ 	.byte	0x3f
	.zero		1


	//----- nvinfo : EIATTR_NUM_MBARRIERS
	.align		4
.L_1233:
        /*05a8*/ 	.byte	0x03, 0x38
        /*05aa*/ 	.short	0x0016


	//----- nvinfo : EIATTR_EXIT_INSTR_OFFSETS
	.align		4
        /*05ac*/ 	.byte	0x04, 0x1c
        /*05ae*/ 	.short	(.L_1235 - .L_1234)


	//   ....[0]....
.L_1234:
        /*05b0*/ 	.word	0x00000a30


	//   ....[1]....
        /*05b4*/ 	.word	0x000095a0


	//   ....[2]....
        /*05b8*/ 	.word	0x00009600


	//   ....[3]....
        /*05bc*/ 	.word	0x0000c350


	//----- nvinfo : EIATTR_MAX_THREADS
	.align		4
.L_1235:
        /*05c0*/ 	.byte	0x04, 0x05
        /*05c2*/ 	.short	(.L_1237 - .L_1236)
.L_1236:
        /*05c4*/ 	.word	0x00000200
        /*05c8*/ 	.word	0x00000001
        /*05cc*/ 	.word	0x00000001


	//----- nvinfo : EIATTR_CRS_STACK_SIZE
	.align		4
.L_1237:
        /*05d0*/ 	.byte	0x04, 0x1e
        /*05d2*/ 	.short	(.L_1239 - .L_1238)
.L_1238:
        /*05d4*/ 	.word	0x00000000


	//----- nvinfo : EIATTR_CBANK_PARAM_SIZE
	.align		4
.L_1239:
        /*05d8*/ 	.byte	0x03, 0x19
        /*05da*/ 	.short	0x0bf0


	//----- nvinfo : EIATTR_PARAM_CBANK
	.align		4
        /*05dc*/ 	.byte	0x04, 0x0a
        /*05de*/ 	.short	(.L_1241 - .L_1240)
	.align		4
.L_1240:
        /*05e0*/ 	.word	index@(.nv.constant0._ZN7cutlass13device_kernelIN5flash11enable_sm90INS1_16FlashAttnFwdSm90INS1_25CollectiveMainloopFwdSm90ILi2EN4cute5tupleIJNS5_1CILi1EEES8_S8_EEENS6_IJNS7_ILi192EEENS7_ILi144EEENS7_ILi96EEEEEELi96ENS_10bfloat16_tEfNS_4arch4Sm90ELb0ELb0ELb0ELb0ELb0ELb0ELb0ELb0ELb1ELb0ELb0ELb0EEENS1_21CollectiveEpilogueFwdINS6_IJSA_SC_SB_EEES9_SE_SG_Li384ELb0ELb0ELb0ELb0EEENS1_29StaticPersistentTileSchedulerILb0EEEEEEEEEvNT_6ParamsE)
        /*05e4*/ 	.short	0x0210
        /*05e6*/ 	.short	0x0bf0


	//----- nvinfo : EIATTR_SW_WAR
	.align		4
.L_1241:
        /*05e8*/ 	.byte	0x04, 0x36
        /*05ea*/ 	.short	(.L_1243 - .L_1242)
.L_1242:
        /*05ec*/ 	.word	0x00000008
.L_1243:


//--------------------- .nv.info._ZN7cutlass13device_kernelIN5flash11enable_sm90INS1_16FlashAttnFwdSm90INS1_25CollectiveMainloopFwdSm90ILi2EN4cute5tupleIJNS5_1CILi1EEES8_S8_EEENS6_IJNS7_ILi192EEENS7_ILi144EEENS7_ILi96EEEEEELi96ENS_10bfloat16_tEfNS_4arch4Sm90ELb0ELb0ELb0ELb1ELb0ELb0ELb0ELb0ELb1ELb0ELb0ELb0EEENS1_21CollectiveEpilogueFwdINS6_IJSA_SC_SB_EEES9_SE_SG_Li384ELb1ELb0ELb0ELb0EEENS1_36VarlenDynamicPersistentTileSchedulerILi192ELi144ELi384ELi32ELb0ELb0ELb1ELb0ELb1ELb1EEEEEEEEEvNT_6ParamsE --------------------------
	.section	.nv.info._ZN7cutlass13device_kernelIN5flash11enable_sm90INS1_16FlashAttnFwdSm90INS1_25CollectiveMainloopFwdSm90ILi2EN4cute5tupleIJNS5_1CILi1EEES8_S8_EEENS6_IJNS7_ILi192EEENS7_ILi144EEENS7_ILi96EEEEEELi96ENS_10bfloat16_tEfNS_4arch4Sm90ELb0ELb0ELb0ELb1ELb0ELb0ELb0ELb0ELb1ELb0ELb0ELb0EEENS1_21CollectiveEpilogueFwdINS6_IJSA_SC_SB_EEES9_SE_SG_Li384ELb1ELb0ELb0ELb0EEENS1_36VarlenDynamicPersistentTileSchedulerILi192ELi144ELi384ELi32ELb0ELb0ELb1ELb0ELb1ELb1EEEEEEEEEvNT_6ParamsE,"",@"SHT_CUDA_INFO"
	.sectionflags	@""
	.align	4


	//----- nvinfo : EIATTR_CUDA_API_VERSION
	.align		4
        /*0000*/ 	.byte	0x04, 0x37
        /*0002*/ 	.short	(.L_1245 - .L_1244)
.L_1244:
        /*0004*/ 	.word	0x00000082


	//----- nvinfo : EIATTR_KPARAM_INFO
	.align		4
.L_1245:
        /*0008*/ 	.byte	0x04, 0x17
        /*000a*/ 	.short	(.L_1247 - .L_1246)
.L_1246:
        /*000c*/ 	.word	0x00000000
        /*0010*/ 	.short	0x0000
        /*0012*/ 	.short	0x0070
        /*0014*/ 	.byte	0x00, 0xf0, 0x01, 0x28


	//----- nvinfo : EIATTR_SPARSE_MMA_MASK
	.align		4
.L_1247:
        /*0018*/ 	.byte	0x03, 0x50
        /*001a*/ 	.short	0x0000


	//----- nvinfo : EIATTR_MAXREG_COUNT
	.align		4
        /*001c*/ 	.byte	0x03, 0x1b
        /*001e*/ 	.short	0x0080


	//----- nvinfo : EIATTR_NUM_BARRIERS
	.align		4
        /*0020*/ 	.byte	0x02, 0x4c
        /*0022*/ 	.byte	0x10
	.zero		1


	//----- nvinfo : EIATTR_EXTERNS
	.align		4
        /*0024*/ 	.byte	0x04, 0x0f
        /*0026*/ 	.short	(.L_1249 - .L_1248)


	//   ....[0]....
	.align		4
.L_1248:
        /*0028*/ 	.word	index@(__assertfail)


	//----- nvinfo : EIATTR_ANNOTATIONS
	.align		4
.L_1249:
        /*002c*/ 	.byte	0x04, 0x55
        /*002e*/ 	.short	(.L_1251 - .L_1250)


	//   ....[0]....
.L_1250:
        /* <DEDUP_REMOVED lines=9> */


	//----- nvinfo : EIATTR_MERCURY_ISA_VERSION
	.align		4
.L_1251:
        /*00b0*/ 	.byte	0x03, 0x5f
        /*00b2*/ 	.short	0x0101


	//----- nvinfo : EIATTR_UNUSED_LOAD_BYTE_OFFSET
	.align		4
        /*00b4*/ 	.byte	0x04, 0x44
        /*00b6*/ 	.short	(.L_1253 - .L_1252)


	//   ....[0]....
.L_1252:
        /*00b8*/ 	.word	0x00000a70
        /*00bc*/ 	.word	0x0000fff0


	//   ....[1]....
        /*00c0*/ 	.word	0x00008fb0
        /*00c4*/ 	.word	0x0000fff0


	//----- nvinfo : EIATTR_INT_WARP_WIDE_INSTR_OFFSETS
	.align		4
.L_1253:
        /*00c8*/ 	.byte	0x04, 0x31
        /*00ca*/ 	.short	(.L_1255 - .L_1254)


	//   ....[0]....
.L_1254:
        /*00cc*/ 	.word	0x00000150


	//   ....[1]....
        /*00d0*/ 	.word	0x000001f0


	//   ....[2]....
        /*00d4*/ 	.word	0x00000260


	//   ....[3]....
        /*00d8*/ 	.word	0x0000b450


	//   ....[4]....
        /*00dc*/ 	.word	0x0000b4e0


	//   ....[5]....
        /*00e0*/ 	.word	0x0000b930


	//   ....[6]....
        /*00e4*/ 	.word	0x0000b960


	//   ....[7]....
        /*00e8*/ 	.word	0x0000bb30


	//   ....[8]....
        /*00ec*/ 	.word	0x0000bc00


	//   ....[9]....
        /*00f0*/ 	.word	0x0000db00


	//   ....[10]....
        /*00f4*/ 	.word	0x0000db90


	//----- nvinfo : EIATTR_COOP_GROUP_MASK_REGIDS
	.align		4
.L_1255:
        /*00f8*/ 	.byte	0x04, 0x29
        /*00fa*/ 	.short	(.L_1257 - .L_1256)


	//   ....[0]....
.L_1256:
        /*00fc*/ 	.word	0xffffffff


	//   ....[1]....
        /*0100*/ 	.word	0xffffffff


	//   ....[2]....
        /*0104*/ 	.word	0xffffffff


	//   ....[3]....
        /*0108*/ 	.word	0xffffffff


	//   ....[4]....
        /*010c*/ 	.word	0xffffffff


	//   ....[5]....
        /*0110*/ 	.word	0xffffffff


	//   ....[6]....
        /*0114*/ 	.word	0xffffffff


	//   ....[7]....
        /*0118*/ 	.word	0xffffffff


	//   ....[8]....
        /*011c*/ 	.word	0xffffffff


	//   ....[9]....
        /*0120*/ 	.word	0xffffffff


	//   ....[10]....
        /*0124*/ 	.word	0xffffffff


	//   ....[11]....
        /*0128*/ 	.word	0xffffffff


	//   ....[12]....
        /*012c*/ 	.word	0xffffffff


	//   ....[13]....
        /*0130*/ 	.word	0xffffffff


	//   ....[14]....
        /*0134*/ 	.word	0xffffffff


	//   ....[15]....
        /*0138*/ 	.word	0xffffffff


	//   ....[16]....
        /*013c*/ 	.word	0xffffffff


	//   ....[17]....
        /*0140*/ 	.word	0xffffffff


	//   ....[18]....
        /*0144*/ 	.word	0xffffffff


	//   ....[19]....
        /*0148*/ 	.word	0xffffffff


	//   ....[20]....
        /*014c*/ 	.word	0xffffffff


	//   ....[21]....
        /*0150*/ 	.word	0xffffffff


	//   ....[22]....
        /*0154*/ 	.word	0xffffffff


	//   ....[23]....
        /*0158*/ 	.word	0xffffffff


	//   ....[24]....
        /*015c*/ 	.word	0xffffffff


	//   ....[25]....
        /*0160*/ 	.word	0xffffffff


	//   ....[26]....
        /*0164*/ 	.word	0xffffffff


	//   ....[27]....
        /*0168*/ 	.word	0xffffffff


	//   ....[28]....
        /*016c*/ 	.word	0xffffffff


	//   ....[29]....
        /*0170*/ 	.word	0xffffffff


	//   ....[30]....
        /*0174*/ 	.word	0xffffffff


	//   ....[31]....
        /*0178*/ 	.word	0xffffffff


	//   ....[32]....
        /*017c*/ 	.word	0xffffffff


	//   ....[33]....
        /*0180*/ 	.word	0xffffffff


	//   ....[34]....
        /*0184*/ 	.word	0xffffffff


	//   ....[35]....
        /*0188*/ 	.word	0xffffffff


	//   ....[36]....
        /*018c*/ 	.word	0xffffffff


	//   ....[37]....
        /*0190*/ 	.word	0xffffffff


	//   ....[38]....
        /*0194*/ 	.word	0xffffffff


	//   ....[39]....
        /*0198*/ 	.word	0xffffffff


	//   ....[40]....
        /*019c*/ 	.word	0xffffffff


	//   ....[41]....
        /*01a0*/ 	.word	0xffffffff


	//   ....[42]....
        /*01a4*/ 	.word	0xffffffff


	//   ....[43]....
        /*01a8*/ 	.word	0xffffffff


	//   ....[44]....
        /*01ac*/ 	.word	0xffffffff


	//   ....[45]....
        /*01b0*/ 	.word	0xffffffff


	//   ....[46]....
        /*01b4*/ 	.word	0xffffffff


	//   ....[47]....
        /*01b8*/ 	.word	0xffffffff


	//   ....[48]....
        /*01bc*/ 	.word	0xffffffff


	//   ....[49]....
        /*01c0*/ 	.word	0xffffffff


	//   ....[50]....
        /*01c4*/ 	.word	0xffffffff


	//   ....[51]....
        /*01c8*/ 	.word	0xffffffff


	//   ....[52]....
        /*01cc*/ 	.word	0xffffffff


	//   ....[53]....
        /*01d0*/ 	.word	0xffffffff


	//   ....[54]....
        /*01d4*/ 	.word	0xffffffff


	//   ....[55]....
        /*01d8*/ 	.word	0xffffffff


	//   ....[56]....
        /*01dc*/ 	.word	0x0500000f


	//   ....[57]....
        /*01e0*/ 	.word	0x0500000f


	//   ....[58]....
        /*01e4*/ 	.word	0x0500000f


	//   ....[59]....
        /*01e8*/ 	.word	0x0500000f


	//   ....[60]....
        /*01ec*/ 	.word	0x0500000f


	//   ....[61]....
        /*01f0*/ 	.word	0x0500000f


	//   ....[62]....
        /*01f4*/ 	.word	0x0500000f


	//   ....[63]....
        /*01f8*/ 	.word	0x0500000f


	//   ....[64]....
        /*01fc*/ 	.word	0x0500000f


	//   ....[65]....
        /*0200*/ 	.word	0x0500000f


	//   ....[66]....
        /*0204*/ 	.word	0x0500000f


	//   ....[67]....
        /*0208*/ 	.word	0x0500000f


	//   ....[68]....
        /*020c*/ 	.word	0x0500000f


	//   ....[69]....
        /*0210*/ 	.word	0x0500000f


	//   ....[70]....
        /*0214*/ 	.word	0x0500000f


	//   ....[71]....
        /*0218*/ 	.word	0x0500000f


	//   ....[72]....
        /*021c*/ 	.word	0x0500000f


	//   ....[73]....
        /*0220*/ 	.word	0x0500000f


	//   ....[74]....
        /*0224*/ 	.word	0x0500000f


	//----- nvinfo : EIATTR_COOP_GROUP_INSTR_OFFSETS
	.align		4
.L_1257:
        /*0228*/ 	.byte	0x04, 0x28
        /*022a*/ 	.short	(.L_1259 - .L_1258)


	//   ....[0]....
.L_1258:
        /*022c*/ 	.word	0x00000060


	//   ....[1]....
        /*0230*/ 	.word	0x00000160


	//   ....[2]....
        /*0234*/ 	.word	0x00000210


	//   ....[3]....
        /*0238*/ 	.word	0x000003d0


	//   ....[4]....
        /*023c*/ 	.word	0x00000530


	//   ....[5]....
        /*0240*/ 	.word	0x00000650


	//   ....[6]....
        /*0244*/ 	.word	0x000007b0


	//   ....[7]....
        /*0248*/ 	.word	0x00001330


	//   ....[8]....
        /*024c*/ 	.word	0x00003510


	//   ....[9]....
        /*0250*/ 	.word	0x000035a0


	//   ....[10]....
        /*0254*/ 	.word	0x00003b50


	//   ....[11]....
        /*0258*/ 	.word	0x00003be0


	//   ....[12]....
        /*025c*/ 	.word	0x00004c30


	//   ....[13]....
        /*0260*/ 	.word	0x00006a00


	//   ....[14]....
        /*0264*/ 	.word	0x00006a20


	//   ....[15]....
        /*0268*/ 	.word	0x00007080


	//   ....[16]....
        /*026c*/ 	.word	0x00007100


	//   ....[17]....
        /*0270*/ 	.word	0x00008510


	//   ....[18]....
        /*0274*/ 	.word	0x00008610


	//   ....[19]....
        /*0278*/ 	.word	0x00008670


	//   ....[20]....
        /*027c*/ 	.word	0x00008780


	//   ....[21]....
        /*0280*/ 	.word	0x00008790


	//   ....[22]....
        /*0284*/ 	.word	0x0000a670


	//   ....[23]....
        /*0288*/ 	.word	0x0000a7f0


	//   ....[24]....
        /*028c*/ 	.word	0x0000a820


	//   ....[25]....
        /*0290*/ 	.word	0x0000a860


	//   ....[26]....
        /*0294*/ 	.word	0x0000a8d0


	//   ....[27]....
        /*0298*/ 	.word	0x0000a930


	//   ....[28]....
        /*029c*/ 	.word	0x0000a970


	//   ....[29]....
        /*02a0*/ 	.word	0x0000aaf0


	//   ....[30]....
        /*02a4*/ 	.word	0x0000ab50


	//   ....[31]....
        /*02a8*/ 	.word	0x0000ab90


	//   ....[32]....
        /*02ac*/ 	.word	0x0000abd0


	//   ....[33]....
        /*02b0*/ 	.word	0x0000ac00


	//   ....[34]....
        /*02b4*/ 	.word	0x0000ac30


	//   ....[35]....
        /*02b8*/ 	.word	0x0000acb0


	//   ....[36]....
        /*02bc*/ 	.word	0x0000ace0


	//   ....[37]....
        /*02c0*/ 	.word	0x0000ad60


	//   ....[38]....
        /*02c4*/ 	.word	0x0000df00


	//   ....[39]....
        /*02c8*/ 	.word	0x0000df10


	//   ....[40]....
        /*02cc*/ 	.word	0x0000e000


	//   ....[41]....
        /*02d0*/ 	.word	0x0000e060


	//   ....[42]....
        /*02d4*/ 	.word	0x0000e0a0


	//   ....[43]....
        /*02d8*/ 	.word	0x0000e0e0


	//   ....[44]....
        /*02dc*/ 	.word	0x0000e110


	//   ....[45]....
        /*02e0*/ 	.word	0x0000e140


	//   ....[46]....
        /*02e4*/ 	.word	0x0000e2b0


	//   ....[47]....
        /*02e8*/ 	.word	0x0000e310


	//   ....[48]....
        /*02ec*/ 	.word	0x0000e350


	//   ....[49]....
        /*02f0*/ 	.word	0x0000e390


	//   ....[50]....
        /*02f4*/ 	.word	0x0000e3c0


	//   ....[51]....
        /*02f8*/ 	.word	0x0000e3f0


	//   ....[52]....
        /*02fc*/ 	.word	0x0000e4b0


	//   ....[53]....
        /*0300*/ 	.word	0x0000e4d0


	//   ....[54]....
        /*0304*/ 	.word	0x0000e540


	//   ....[55]....
        /*0308*/ 	.word	0x0000e970


	//   ....[56]....
        /*030c*/ 	.word	0x0000ee50


	//   ....[57]....
        /*0310*/ 	.word	0x0000f240


	//   ....[58]....
        /*0314*/ 	.word	0x0000f2d0


	//   ....[59]....
        /*0318*/ 	.word	0x0000f370


	//   ....[60]....
        /*031c*/ 	.word	0x0000f420


	//   ....[61]....
        /*0320*/ 	.word	0x0000f4a0


	//   ....[62]....
        /*0324*/ 	.word	0x0000f520


	//   ....[63]....
        /*0328*/ 	.word	0x0000f5a0


	//   ....[64]....
        /*032c*/ 	.word	0x0000f620


	//   ....[65]....
        /*0330*/ 	.word	0x0000f6b0


	//   ....[66]....
        /*0334*/ 	.word	0x0000f760


	//   ....[67]....
        /*0338*/ 	.word	0x0000f7e0


	//   ....[68]....
        /*033c*/ 	.word	0x0000f860


	//   ....[69]....
        /*0340*/ 	.word	0x0000f8e0


	//   ....[70]....
        /*0344*/ 	.word	0x0000f960


	//   ....[71]....
        /*0348*/ 	.word	0x0000f9d0


	//   ....[72]....
        /*034c*/ 	.word	0x0000fa70


	//   ....[73]....
        /*0350*/ 	.word	0x0000fb00


	//   ....[74]....
        /*0354*/ 	.word	0x0000fc20


	//----- nvinfo : EIATTR_REG_RECONFIG
	.align		4
.L_1259:
        /*0358*/ 	.byte	0x01, 0x54
	.zero		2


	//----- nvinfo : EIATTR_SYSCALL_OFFSETS
	.align		4
        /*035c*/ 	.byte	0x04, 0x46
        /*035e*/ 	.short	(.L_1261 - .L_1260)


	//   ....[0]....
.L_1260:
        /*0360*/ 	.word	0x000014e0


	//   ....[1]....
        /*0364*/ 	.word	0x0000b660


	//   ....[2]....
        /*0368*/ 	.word	0x0000b790


	//   ....[3]....
        /*036c*/ 	.word	0x0000b890


	//----- nvinfo : EIATTR_MBARRIER_INSTR_OFFSETS
	.align		4
.L_1261:
        /*0370*/ 	.byte	0x04, 0x39
        /*0372*/ 	.short	(.L_1263 - .L_1262)


	//   ....[0]....
.L_1262:
        /*0374*/ 	.word	0x00000280
        /*0378*/ 	.word	0x000000ff
        /*037c*/ 	.word	0x00031c00
        /*0380*/ 	.short	0x0100
        /*0382*/ 	.byte	0x08
	.zero		1


	//   ....[1]....
        /*0384*/ 	.word	0x00000290
        /*0388*/ 	.word	0x000000ff
        /*038c*/ 	.word	0x00031c20
        /*0390*/ 	.short	0x0100
        /*0392*/ 	.byte	0x08
	.zero		1


	//   ....[2]....
        /*0394*/ 	.word	0x00000380
        /*0398*/ 	.word	0x000000ff
        /*039c*/ 	.word	0x00031c30
        /*03a0*/ 	.short	0x0100
        /*03a2*/ 	.byte	0x08
	.zero		1


	//   ....[3]....
        /*03a4*/ 	.word	0x00000390
        /*03a8*/ 	.word	0x000000ff
        /*03ac*/ 	.word	0x00031c40
        /*03b0*/ 	.short	0x0100
        /*03b2*/ 	.byte	0x08
	.zero		1


	//   ....[4]....
        /*03b4*/ 	.word	0x000003a0
        /*03b8*/ 	.word	0x000000ff
        /*03bc*/ 	.word	0x00031c38
        /*03c0*/ 	.short	0x0100
        /*03c2*/ 	.byte	0x08
	.zero		1


	//   ....[5]....
        /*03c4*/ 	.word	0x000003b0
        /*03c8*/ 	.word	0x000000ff
        /*03cc*/ 	.word	0x00031c48
        /*03d0*/ 	.short	0x0100
        /*03d2*/ 	.byte	0x08
	.zero		1


	//   ....[6]....
        /*03d4*/ 	.word	0x000004e0
        /*03d8*/ 	.word	0x000000ff
        /*03dc*/ 	.word	0x00031c50
        /*03e0*/ 	.short	0x0100
        /*03e2*/ 	.byte	0x08
	.zero		1


	//   ....[7]....
        /*03e4*/ 	.word	0x000004f0
        /*03e8*/ 	.word	0x000000ff
        /*03ec*/ 	.word	0x00031c60
        /*03f0*/ 	.short	0x0100
        /*03f2*/ 	.byte	0x08
	.zero		1


	//   ....[8]....
        /*03f4*/ 	.word	0x00000500
        /*03f8*/ 	.word	0x000000ff
        /*03fc*/ 	.word	0x00031c58
        /*0400*/ 	.short	0x0100
        /*0402*/ 	.byte	0x08
	.zero		1


	//   ....[9]....
        /*0404*/ 	.word	0x00000510
        /*0408*/ 	.word	0x000000ff
        /*040c*/ 	.word	0x00031c68
        /*0410*/ 	.short	0x0100
        /*0412*/ 	.byte	0x08
	.zero		1


	//   ....[10]....
        /*0414*/ 	.word	0x00000600
        /*0418*/ 	.word	0x000000ff
        /*041c*/ 	.word	0x00031c70
        /*0420*/ 	.short	0x0100
        /*0422*/ 	.byte	0x06
	.zero		1


	//   ....[11]....
        /*0424*/ 	.word	0x00000610
        /*0428*/ 	.word	0x000000ff
        /*042c*/ 	.word	0x00031c80
        /*0430*/ 	.short	0x0100
        /*0432*/ 	.byte	0x06
	.zero		1


	//   ....[12]....
        /*0434*/ 	.word	0x00000620
        /*0438*/ 	.word	0x000000ff
        /*043c*/ 	.word	0x00031c78
        /*0440*/ 	.short	0x0100
        /*0442*/ 	.byte	0x06
	.zero		1


	//   ....[13]....
        /*0444*/ 	.word	0x00000630
        /*0448*/ 	.word	0x000000ff
        /*044c*/ 	.word	0x00031c88
        /*0450*/ 	.short	0x0100
        /*0452*/ 	.byte	0x06
	.zero		1


	//   ....[14]....
        /*0454*/ 	.word	0x00000760
        /*0458*/ 	.word	0x000000ff
        /*045c*/ 	.word	0x00031c90
        /*0460*/ 	.short	0x0100
        /*0462*/ 	.byte	0x08
	.zero		1


	//   ....[15]....
        /*0464*/ 	.word	0x00000770
        /*0468*/ 	.word	0x000000ff
        /*046c*/ 	.word	0x00031ca0
        /*0470*/ 	.short	0x0100
        /*0472*/ 	.byte	0x08
	.zero		1


	//   ....[16]....
        /*0474*/ 	.word	0x00000780
        /*0478*/ 	.word	0x000000ff
        /*047c*/ 	.word	0x00031c98
        /*0480*/ 	.short	0x0100
        /*0482*/ 	.byte	0x08
	.zero		1


	//   ....[17]....
        /*0484*/ 	.word	0x00000790
        /*0488*/ 	.word	0x000000ff
        /*048c*/ 	.word	0x00031ca8
        /*0490*/ 	.short	0x0100
        /*0492*/ 	.byte	0x08
	.zero		1


	//   ....[18]....
        /*0494*/ 	.word	0x000008c0
        /*0498*/ 	.word	0x000000ff
        /*049c*/ 	.word	0x00031cb0
        /*04a0*/ 	.short	0x0100
        /*04a2*/ 	.byte	0x08
	.zero		1


	//   ....[19]....
        /*04a4*/ 	.word	0x000008d0
        /*04a8*/ 	.word	0x000000ff
        /*04ac*/ 	.word	0x00031cc0
        /*04b0*/ 	.short	0x0100
        /*04b2*/ 	.byte	0x08
	.zero		1


	//   ....[20]....
        /*04b4*/ 	.word	0x000008e0
        /*04b8*/ 	.word	0x000000ff
        /*04bc*/ 	.word	0x00031cb8
        /*04c0*/ 	.short	0x0100
        /*04c2*/ 	.byte	0x08
	.zero		1


	//   ....[21]....
        /*04c4*/ 	.word	0x000008f0
        /*04c8*/ 	.word	0x000000ff
        /*04cc*/ 	.word	0x00031cc8
        /*04d0*/ 	.short	0x0100
        /*04d2*/ 	.byte	0x08
	.zero		1


	//   ....[22]....
        /*04d4*/ 	.word	0x00001540
        /*04d8*/ 	.word	0x000000ff
        /*04dc*/ 	.word	0x00031c00
        /*04e0*/ 	.short	0x010a
        /*04e2*/ 	.byte	0x24
	.zero		1


	//   ....[23]....
        /*04e4*/ 	.word	0x000015b0
        /*04e8*/ 	.word	0x00000004
        /*04ec*/ 	.word	0x00031c30
        /*04f0*/ 	.short	0x010a
        /*04f2*/ 	.byte	0x3f
	.zero		1


	//   ....[24]....
        /*04f4*/ 	.word	0x00001620
        /*04f8*/ 	.word	0x00000004
        /*04fc*/ 	.word	0x00031c30
        /*0500*/ 	.short	0x010a
        /*0502*/ 	.byte	0x3f
	.zero		1


	//   ....[25]....
        /*0504*/ 	.word	0x000035c0
        /*0508*/ 	.word	0x00000004
        /*050c*/ 	.word	0x00000000
        /*0510*/ 	.short	0x0101
        /*0512*/ 	.byte	0x3f
	.zero		1


	//   ....[26]....
        /*0514*/ 	.word	0x00004ed0
        /*0518*/ 	.word	0x000000ff
        /*051c*/ 	.word	0x00031c30
        /*0520*/ 	.short	0x010a
        /*0522*/ 	.byte	0x06
	.zero		1


	//   ....[27]....
        /*0524*/ 	.word	0x00004f10
        /*0528*/ 	.word	0x000000ff
        /*052c*/ 	.word	0x00031c30
        /*0530*/ 	.short	0x010a
        /*0532*/ 	.byte	0x06
	.zero		1


	//   ....[28]....
        /*0534*/ 	.word	0x000065c0
        /*0538*/ 	.word	0x000000ff
        /*053c*/ 	.word	0x00031c50
        /*0540*/ 	.short	0x010a
        /*0542*/ 	.byte	0x06
	.zero		1


	//   ....[29]....
        /*0544*/ 	.word	0x00006600
        /*0548*/ 	.word	0x000000ff
        /*054c*/ 	.word	0x00031c50
        /*0550*/ 	.short	0x010a
        /*0552*/ 	.byte	0x06
	.zero		1


	//   ....[30]....
        /*0554*/ 	.word	0x00007870
        /*0558*/ 	.word	0x0000000a
        /*055c*/ 	.word	0x00000000
        /*0560*/ 	.short	0x0101
        /*0562*/ 	.byte	0x3f
	.zero		1


	//   ....[31]....
        /*0564*/ 	.word	0x000079c0
        /*0568*/ 	.word	0x00000008
        /*056c*/ 	.word	0x00000000
        /*0570*/ 	.short	0x0101
        /*0572*/ 	.byte	0x3f
	.zero		1


	//   ....[32]....
        /*0574*/ 	.word	0x00008580
        /*0578*/ 	.word	0x000000ff
        /*057c*/ 	.word	0x00031c50
        /*0580*/ 	.short	0x010a
        /*0582*/ 	.byte	0x09
	.zero		1


	//   ....[33]....
        /*0584*/ 	.word	0x000085c0
        /*0588*/ 	.word	0x000000ff
        /*058c*/ 	.word	0x00031c50
        /*0590*/ 	.short	0x010a
        /*0592*/ 	.byte	0x09
	.zero		1


	//   ....[34]....
        /*0594*/ 	.word	0x00008c50
        /*0598*/ 	.word	0x00000004
        /*059c*/ 	.word	0x00000000
        /*05a0*/ 	.short	0x0101
        /*05a2*/ 	.byte	0x3f
	.zero		1


	//   ....[35]....
        /*05a4*/ 	.word	0x00009b50
        /*05a8*/ 	.word	0x000000ff
        /*05ac*/ 	.word	0x00000000
        /*05b0*/ 	.short	0x0101
        /*05b2*/ 	.byte	0x04
	.zero		1


	//   ....[36]....
        /*05b4*/ 	.word	0x0000bef0
        /*05b8*/ 	.word	0x00000005
        /*05bc*/ 	.word	0x00031c40
        /*05c0*/ 	.short	0x010a
        /*05c2*/ 	.byte	0x3f
	.zero		1


	//   ....[37]....
        /*05c4*/ 	.word	0x0000c400
        /*05c8*/ 	.word	0x0000001a
        /*05cc*/ 	.word	0x00031c20
        /*05d0*/ 	.short	0x010a
        /*05d2*/ 	.byte	0x3f
	.zero		1


	//   ....[38]....
        /*05d4*/ 	.word	0x0000c6f0
        /*05d8*/ 	.word	0x00000003
        /*05dc*/ 	.word	0x00031c40
        /*05e0*/ 	.short	0x010a
        /*05e2*/ 	.byte	0x3f
	.zero		1


	//   ....[39]....
        /*05e4*/ 	.word	0x0000c970
        /*05e8*/ 	.word	0x00000002
        /*05ec*/ 	.word	0x00000060
        /*05f0*/ 	.short	0x010a
        /*05f2*/ 	.byte	0x3f
	.zero		1


	//   ....[40]....
        /*05f4*/ 	.word	0x0000ce80
        /*05f8*/ 	.word	0x00000003
        /*05fc*/ 	.word	0x00031c40
        /*0600*/ 	.short	0x010a
        /*0602*/ 	.byte	0x3f
	.zero		1


	//   ....[41]....
        /*0604*/ 	.word	0x0000d100
        /*0608*/ 	.word	0x00000003
        /*060c*/ 	.word	0x00000060
        /*0610*/ 	.short	0x010a
        /*0612*/ 	.byte	0x3f
	.zero		1


	//   ....[42]....
        /*0614*/ 	.word	0x0000d570
        /*0618*/ 	.word	0x00000002
        /*061c*/ 	.word	0x00031c40
        /*0620*/ 	.short	0x010a
        /*0622*/ 	.byte	0x3f
	.zero		1


	//   ....[43]....
        /*0624*/ 	.word	0x0000d810
        /*0628*/ 	.word	0x00000002
        /*062c*/ 	.word	0x00000060
        /*0630*/ 	.short	0x010a
        /*0632*/ 	.byte	0x3f
	.zero		1


	//   ....[44]....
        /*0634*/ 	.word	0x0000dc00
        /*0638*/ 	.word	0x00000003
        /*063c*/ 	.word	0x00031c60
        /*0640*/ 	.short	0x010a
        /*0642*/ 	.byte	0x3f
	.zero		1


	//   ....[45]....
        /*0644*/ 	.word	0x0000e8f0
        /*0648*/ 	.word	0x00000009
        /*064c*/ 	.word	0x00031c20
        /*0650*/ 	.short	0x010a
        /*0652*/ 	.byte	0x3f
	.zero		1


	//   ....[46]....
        /*0654*/ 	.word	0x0000ea90
        /*0658*/ 	.word	0x00000007
        /*065c*/ 	.word	0x00000000
        /*0660*/ 	.short	0x010a
        /*0662*/ 	.byte	0x3f
	.zero		1


	//   ....[47]....
        /*0664*/ 	.word	0x0000eb00
        /*0668*/ 	.word	0x00000003
        /*066c*/ 	.word	0x00000000
        /*0670*/ 	.short	0x010a
        /*0672*/ 	.byte	0x3f
	.zero		1


	//   ....[48]....
        /*0674*/ 	.word	0x0000eb60
        /*0678*/ 	.word	0x00000005
        /*067c*/ 	.word	0x00000000
        /*0680*/ 	.short	0x010a
        /*0682*/ 	.byte	0x3f
	.zero		1


	//   ....[49]....
        /*0684*/ 	.word	0x0000eb90
        /*0688*/ 	.word	0x00000003
        /*068c*/ 	.word	0x00000000
        /*0690*/ 	.short	0x010a
        /*0692*/ 	.byte	0x3f
	.zero		1


	//   ....[50]....
        /*0694*/ 	.word	0x0000ec00
        /*0698*/ 	.word	0x00000003
        /*069c*/ 	.word	0x00031c00
        /*06a0*/ 	.short	0x010a
        /*06a2*/ 	.byte	0x3f
	.zero		1


	//   ....[51]....
        /*06a4*/ 	.word	0x0000ec50
        /*06a8*/ 	.word	0x00000004
        /*06ac*/ 	.word	0x00031c30
        /*06b0*/ 	.short	0x010a
        /*06b2*/ 	.byte	0x3f
	.zero		1


	//   ....[52]....
        /*06b4*/ 	.word	0x0000ecb0
        /*06b8*/ 	.word	0x00000003
        /*06bc*/ 	.word	0x00031c30
        /*06c0*/ 	.short	0x010a
        /*06c2*/ 	.byte	0x3f
	.zero		1


	//   ....[53]....
        /*06c4*/ 	.word	0x0000ed10
        /*06c8*/ 	.word	0x00000003
        /*06cc*/ 	.word	0x00031c50
        /*06d0*/ 	.short	0x010a
        /*06d2*/ 	.byte	0x3f
	.zero		1


	//   ....[54]....
        /*06d4*/ 	.word	0x0000ed70
        /*06d8*/ 	.word	0x00000005
        /*06dc*/ 	.word	0x00031c50
        /*06e0*/ 	.short	0x010a
        /*06e2*/ 	.byte	0x3f
	.zero		1


	//   ....[55]....
        /*06e4*/ 	.word	0x0000ef10
        /*06e8*/ 	.word	0x00000005
        /*06ec*/ 	.word	0x00031c40
        /*06f0*/ 	.short	0x010a
        /*06f2*/ 	.byte	0x3f
	.zero		1


	//   ....[56]....
        /*06f4*/ 	.word	0x0000ef60
        /*06f8*/ 	.word	0x0000001a
        /*06fc*/ 	.word	0x00031c20
        /*0700*/ 	.short	0x010a
        /*0702*/ 	.byte	0x3f
	.zero		1


	//   ....[57]....
        /*0704*/ 	.word	0x0000efb0
        /*0708*/ 	.word	0x00000003
        /*070c*/ 	.word	0x00031c40
        /*0710*/ 	.short	0x010a
        /*0712*/ 	.byte	0x3f
	.zero		1


	//   ....[58]....
        /*0714*/ 	.word	0x0000f000
        /*0718*/ 	.word	0x00000002
        /*071c*/ 	.word	0x00000060
        /*0720*/ 	.short	0x010a
        /*0722*/ 	.byte	0x3f
	.zero		1


	//   ....[59]....
        /*0724*/ 	.word	0x0000f050
        /*0728*/ 	.word	0x00000003
        /*072c*/ 	.word	0x00031c40
        /*0730*/ 	.short	0x010a
        /*0732*/ 	.byte	0x3f
	.zero		1


	//   ....[60]....
        /*0734*/ 	.word	0x0000f0a0
        /*0738*/ 	.word	0x00000003
        /*073c*/ 	.word	0x00000060
        /*0740*/ 	.short	0x010a
        /*0742*/ 	.byte	0x3f
	.zero		1


	//   ....[61]....
        /*0744*/ 	.word	0x0000f0f0
        /*0748*/ 	.word	0x00000002
        /*074c*/ 	.word	0x00031c40
        /*0750*/ 	.short	0x010a
        /*0752*/ 	.byte	0x3f
	.zero		1


	//   ....[62]....
        /*0754*/ 	.word	0x0000f140
        /*0758*/ 	.word	0x00000002
        /*075c*/ 	.word	0x00000060
        /*0760*/ 	.short	0x010a
        /*0762*/ 	.byte	0x3f
	.zero		1


	//   ....[63]....
        /*0764*/ 	.word	0x0000f190
        /*0768*/ 	.word	0x00000003
        /*076c*/ 	.word	0x00031c60
        /*0770*/ 	.short	0x010a
        /*0772*/ 	.byte	0x3f
	.zero		1


	//   ....[64]....
        /*0774*/ 	.word	0x0000fb40
        /*0778*/ 	.word	0x00000009
        /*077c*/ 	.word	0x00031c20
        /*0780*/ 	.short	0x010a
        /*0782*/ 	.byte	0x3f
	.zero		1


	//   ....[65]....
        /*0784*/ 	.word	0x0000fce0
        /*0788*/ 	.word	0x00000007
        /*078c*/ 	.word	0x00000000
        /*0790*/ 	.short	0x010a
        /*0792*/ 	.byte	0x3f
	.zero		1


	//   ....[66]....
        /*0794*/ 	.word	0x0000fd30
        /*0798*/ 	.word	0x00000003
        /*079c*/ 	.word	0x00000000
        /*07a0*/ 	.short	0x010a
        /*07a2*/ 	.byte	0x3f
	.zero		1


	//   ....[67]....
        /*07a4*/ 	.word	0x0000fd80
        /*07a8*/ 	.word	0x00000005
        /*07ac*/ 	.word	0x00000000
        /*07b0*/ 	.short	0x010a
        /*07b2*/ 	.byte	0x3f
	.zero		1


	//----- nvinfo : EIATTR_NUM_MBARRIERS
	.align		4
.L_1263:
        /*07b4*/ 	.byte	0x03, 0x38
        /*07b6*/ 	.short	0x0016


	//----- nvinfo : EIATTR_EXIT_INSTR_OFFSETS
	.align		4
        /*07b8*/ 	.byte	0x04, 0x1c
        /*07ba*/ 	.short	(.L_1265 - .L_1264)


	//   ....[0]....
.L_1264:
        /*07bc*/ 	.word	0x00000aa0


	//   ....[1]....
        /*07c0*/ 	.word	0x0000a630


	//   ....[2]....
        /*07c4*/ 	.word	0x0000a690


	//   ....[3]....
        /*07c8*/ 	.word	0x0000ebe0


	//----- nvinfo : EIATTR_MAX_THREADS
	.align		4
.L_1265:
        /*07cc*/ 	.byte	0x04, 0x05
        /*07ce*/ 	.short	(.L_1267 - .L_1266)
.L_1266:
        /*07d0*/ 	.word	0x00000200
        /*07d4*/ 	.word	0x00000001
        /*07d8*/ 	.word	0x00000001


	//----- nvinfo : EIATTR_CRS_STACK_SIZE
	.align		4
.L_1267:
        /*07dc*/ 	.byte	0x04, 0x1e
        /*07de*/ 	.short	(.L_1269 - .L_1268)
.L_1268:
        /*07e0*/ 	.word	0x00000000


	//----- nvinfo : EIATTR_CBANK_PARAM_SIZE
	.align		4
.L_1269:
        /*07e4*/ 	.byte	0x03, 0x19
        /*07e6*/ 	.short	0x0a70


	//----- nvinfo : EIATTR_PARAM_CBANK
	.align		4
        /*07e8*/ 	.byte	0x04, 0x0a
        /*07ea*/ 	.short	(.L_1271 - .L_1270)
	.align		4
.L_1270:
        /*07ec*/ 	.word	index@(.nv.constant0._ZN7cutlass13device_kernelIN5flash11enable_sm90INS1_16FlashAttnFwdSm90INS1_25CollectiveMainloopFwdSm90ILi2EN4cute5tupleIJNS5_1CILi1EEES8_S8_EEENS6_IJNS7_ILi192EEENS7_ILi144EEENS7_ILi96EEEEEELi96ENS_10bfloat16_tEfNS_4arch4Sm90ELb0ELb0ELb0ELb1ELb0ELb0ELb0ELb0ELb1ELb0ELb0ELb0EEENS1_21CollectiveEpilogueFwdINS6_IJSA_SC_SB_EEES9_SE_SG_Li384ELb1ELb0ELb0ELb0EEENS1_36VarlenDynamicPersistentTileSchedulerILi192ELi144ELi384ELi32ELb0ELb0ELb1ELb0ELb1ELb1EEEEEEEEEvNT_6ParamsE)
        /*07f0*/ 	.short	0x0210
        /*07f2*/ 	.short	0x0a70


	//----- nvinfo : EIATTR_SW_WAR
	.align		4
.L_1271:
        /*07f4*/ 	.byte	0x04, 0x36
        /*07f6*/ 	.short	(.L_1273 - .L_1272)
.L_1272:
        /*07f8*/ 	.word	0x00000008
.L_1273:


//--------------------- .nv.info._ZN7cutlass13device_kernelIN5flash11enable_sm90INS1_16FlashAttnFwdSm90INS1_25CollectiveMainloopFwdSm90ILi2EN4cute5tupleIJNS5_1CILi1EEES8_S8_EEENS6_IJNS7_ILi192EEENS7_ILi144EEENS7_ILi96EEEEEELi96ENS_10bfloat16_tEfNS_4arch4Sm90ELb0ELb0ELb0ELb1ELb0ELb1ELb0ELb0ELb1ELb0ELb0ELb0EEENS1_21CollectiveEpilogueFwdINS6_IJSA_SC_SB_EEES9_SE_SG_Li384ELb1ELb0ELb0ELb0EEENS1_36VarlenDynamicPersistentTileSchedulerILi192ELi144ELi384ELi32ELb0ELb0ELb1ELb0ELb1ELb1EEEEEEEEEvNT_6ParamsE --------------------------
	.section	.nv.info._ZN7cutlass13device_kernelIN5flash11enable_sm90INS1_16FlashAttnFwdSm90INS1_25CollectiveMainloopFwdSm90ILi2EN4cute5tupleIJNS5_1CILi1EEES8_S8_EEENS6_IJNS7_ILi192EEENS7_ILi144EEENS7_ILi96EEEEEELi96ENS_10bfloat16_tEfNS_4arch4Sm90ELb0ELb0ELb0ELb1ELb0ELb1ELb0ELb0ELb1ELb0ELb0ELb0EEENS1_21CollectiveEpilogueFwdINS6_IJSA_SC_SB_EEES9_SE_SG_Li384ELb1ELb0ELb0ELb0EEENS1_36VarlenDynamicPersistentTileSchedulerILi192ELi144ELi384ELi32ELb0ELb0ELb1ELb0ELb1ELb1EEEEEEEEEvNT_6ParamsE,"",@"SHT_CUDA_INFO"
	.sectionflags	@""
	.align	4


	//----- nvinfo : EIATTR_CUDA_API_VERSION
	.align		4
        /*0000*/ 	.byte	0x04, 0x37
        /*0002*/ 	.short	(.L_1275 - .L_1274)
.L_1274:
        /*0004*/ 	.word	0x00000082


	//----- nvinfo : EIATTR_KPARAM_INFO
	.align		4
.L_1275:
        /*0008*/ 	.byte	0x04, 0x17
        /*000a*/ 	.short	(.L_1277 - .L_1276)
.L_1276:
        /*000c*/ 	.word	0x00000000
        /*0010*/ 	.short	0x0000
        /*0012*/ 	.short	0x0070
        /*0014*/ 	.byte	0x00, 0xf0, 0x01, 0x28


	//----- nvinfo : EIATTR_SPARSE_MMA_MASK
	.align		4
.L_1277:
        /*0018*/ 	.byte	0x03, 0x50
        /*001a*/ 	.short	0x0000


	//----- nvinfo : EIATTR_MAXREG_COUNT
	.align		4
        /*001c*/ 	.byte	0x03, 0x1b
        /*001e*/ 	.short	0x0080


	//----- nvinfo : EIATTR_NUM_BARRIERS
	.align		4
        /*0020*/ 	.byte	0x02, 0x4c
        /*0022*/ 	.byte	0x10
	.zero		1


	//----- nvinfo : EIATTR_EXTERNS
	.align		4
        /*0024*/ 	.byte	0x04, 0x0f
        /*0026*/ 	.short	(.L_1279 - .L_1278)


	//   ....[0]....
	.align		4
.L_1278:
        /*0028*/ 	.word	index@(__assertfail)


	//----- nvinfo : EIATTR_ANNOTATIONS
	.align		4
.L_1279:
        /*002c*/ 	.byte	0x04, 0x55
        /*002e*/ 	.short	(.L_1281 - .L_1280)


	//   ....[0]....
.L_1280:
        /* <DEDUP_REMOVED lines=84> */


	//----- nvinfo : EIATTR_MERCURY_ISA_VERSION
	.align		4
.L_1281:
        /*0560*/ 	.byte	0x03, 0x5f
        /*0562*/ 	.short	0x0101


	//----- nvinfo : EIATTR_UNUSED_LOAD_BYTE_OFFSET
	.align		4
        /*0564*/ 	.byte	0x04, 0x44
        /*0566*/ 	.short	(.L_1283 - .L_1282)


	//   ....[0]....
.L_1282:
        /*0568*/ 	.word	0x00000b30
        /*056c*/ 	.word	0x0000fff0


	//   ....[1]....
        /*0570*/ 	.word	0x000147c0
        /*0574*/ 	.word	0x0000fff0


	//----- nvinfo : EIATTR_INT_WARP_WIDE_INSTR_OFFSETS
	.align		4
.L_1283:
        /*0578*/ 	.byte	0x04, 0x31
        /*057a*/ 	.short	(.L_1285 - .L_1284)


	//   ....[0]....
.L_1284:
        /*057c*/ 	.word	0x000001c0


	//   ....[1]....
        /*0580*/ 	.word	0x00000200


	//   ....[2]....
        /*0584*/ 	.word	0x00000270


	//   ....[3]....
        /*0588*/ 	.word	0x00017d60


	//   ....[4]....
        /*058c*/ 	.word	0x00017df0


	//   ....[5]....
        /*0590*/ 	.word	0x00018230


	//   ....[6]....
        /*0594*/ 	.word	0x00018260


	//   ....[7]....
        /*0598*/ 	.word	0x00018450


	//   ....[8]....
        /*059c*/ 	.word	0x00018520


	//   ....[9]....
        /*05a0*/ 	.word	0x0001a580


	//   ....[10]....
        /*05a4*/ 	.word	0x0001a610


	//----- nvinfo : EIATTR_COOP_GROUP_MASK_REGIDS
	.align		4
.L_1285:
        /*05a8*/ 	.byte	0x04, 0x29
        /*05aa*/ 	.short	(.L_1287 - .L_1286)


	//   ....[0]....
.L_1286:
        /*05ac*/ 	.word	0xffffffff


	//   ....[1]....
        /*05b0*/ 	.word	0xffffffff


	//   ....[2]....
        /*05b4*/ 	.word	0xffffffff


	//   ....[3]....
        /*05b8*/ 	.word	0xffffffff


	//   ....[4]....
        /*05bc*/ 	.word	0xffffffff


	//   ....[5]....
        /*05c0*/ 	.word	0xffffffff


	//   ....[6]....
        /*05c4*/ 	.word	0xffffffff


	//   ....[7]....
        /*05c8*/ 	.word	0xffffffff


	//   ....[8]....
        /*05cc*/ 	.word	0xffffffff


	//   ....[9]....
        /*05d0*/ 	.word	0xffffffff


	//   ....[10]....
        /*05d4*/ 	.word	0xffffffff


	//   ....[11]....
        /*05d8*/ 	.word	0xffffffff


	//   ....[12]....
        /*05dc*/ 	.word	0xffffffff


	//   ....[13]....
        /*05e0*/ 	.word	0xffffffff


	//   ....[14]....
        /*05e4*/ 	.word	0xffffffff


	//   ....[15]....
        /*05e8*/ 	.word	0xffffffff


	//   ....[16]....
        /*05ec*/ 	.word	0xffffffff


	//   ....[17]....
        /*05f0*/ 	.word	0xffffffff


	//   ....[18]....
        /*05f4*/ 	.word	0xffffffff


	//   ....[19]....
        /*05f8*/ 	.word	0xffffffff


	//   ....[20]....
        /*05fc*/ 	.word	0xffffffff


	//   ....[21]....
        /*0600*/ 	.word	0xffffffff


	//   ....[22]....
        /*0604*/ 	.word	0xffffffff


	//   ....[23]....
        /*0608*/ 	.word	0xffffffff


	//   ....[24]....
        /*060c*/ 	.word	0xffffffff


	//   ....[25]....
        /*0610*/ 	.word	0xffffffff


	//   ....[26]....
        /*0614*/ 	.word	0xffffffff


	//   ....[27]....
        /*0618*/ 	.word	0xffffffff


	//   ....[28]....
        /*061c*/ 	.word	0xffffffff


	//   ....[29]....
        /*0620*/ 	.word	0xffffffff


	//   ....[30]....
        /*0624*/ 	.word	0xffffffff


	//   ....[31]....
        /*0628*/ 	.word	0xffffffff


	//   ....[32]....
        /*062c*/ 	.word	0xffffffff


	//   ....[33]....
        /*0630*/ 	.word	0xffffffff


	//   ....[34]....
        /*0634*/ 	.word	0xffffffff


	//   ....[35]....
        /*0638*/ 	.word	0xffffffff


	//   ....[36]....
        /*063c*/ 	.word	0xffffffff


	//   ....[37]....
        /*0640*/ 	.word	0xffffffff


	//   ....[38]....
        /*0644*/ 	.word	0xffffffff


	//   ....[39]....
        /*0648*/ 	.word	0xffffffff


	//   ....[40]....
        /*064c*/ 	.word	0xffffffff


	//   ....[41]....
        /*0650*/ 	.word	0xffffffff


	//   ....[42]....
        /*0654*/ 	.word	0xffffffff


	//   ....[43]....
        /*0658*/ 	.word	0xffffffff


	//   ....[44]....
        /*065c*/ 	.word	0xffffffff


	//   ....[45]....
        /*0660*/ 	.word	0xffffffff


	//   ....[46]....
        /*0664*/ 	.word	0xffffffff


	//   ....[47]....
        /*0668*/ 	.word	0xffffffff


	//   ....[48]....
        /*066c*/ 	.word	0xffffffff


	//   ....[49]....
        /*0670*/ 	.word	0xffffffff


	//   ....[50]....
        /*0674*/ 	.word	0xffffffff


	//   ....[51]....
        /*0678*/ 	.word	0xffffffff


	//   ....[52]....
        /*067c*/ 	.word	0xffffffff


	//   ....[53]....
        /*0680*/ 	.word	0xffffffff


	//   ....[54]....
        /*0684*/ 	.word	0xffffffff


	//   ....[55]....
        /*0688*/ 	.word	0xffffffff


	//   ....[56]....
        /*068c*/ 	.word	0x0500000f


	//   ....[57]....
        /*0690*/ 	.word	0x0500000f


	//   ....[58]....
        /*0694*/ 	.word	0x0500000f


	//   ....[59]....
        /*0698*/ 	.word	0x0500000f


	//   ....[60]....
        /*069c*/ 	.word	0x0500000f


	//   ....[61]....
        /*06a0*/ 	.word	0x0500000f


	//   ....[62]....
        /*06a4*/ 	.word	0x0500000f


	//   ....[63]....
        /*06a8*/ 	.word	0x0500000f


	//   ....[64]....
        /*06ac*/ 	.word	0x0500000f


	//   ....[65]....
        /*06b0*/ 	.word	0x0500000f


	//   ....[66]....
        /*06b4*/ 	.word	0x0500000f


	//   ....[67]....
        /*06b8*/ 	.word	0x0500000f


	//   ....[68]....
        /*06bc*/ 	.word	0x0500000f


	//   ....[69]....
        /*06c0*/ 	.word	0x0500000f


	//   ....[70]....
        /*06c4*/ 	.word	0x0500000f


	//   ....[71]....
        /*06c8*/ 	.word	0x0500000f


	//   ....[72]....
        /*06cc*/ 	.word	0x0500000f


	//   ....[73]....
        /*06d0*/ 	.word	0x0500000f


	//   ....[74]....
        /*06d4*/ 	.word	0x0500000f


	//   ....[75]....
        /*06d8*/ 	.word	0x0500000f


	//   ....[76]....
        /*06dc*/ 	.word	0x0500000f


	//   ....[77]....
        /*06e0*/ 	.word	0x0500000f


	//   ....[78]....
        /*06e4*/ 	.word	0x0500000f


	//   ....[79]....
        /*06e8*/ 	.word	0x0500000f


	//   ....[80]....
        /*06ec*/ 	.word	0x0500000f


	//   ....[81]....
        /*06f0*/ 	.word	0x0500000f


	//   ....[82]....
        /*06f4*/ 	.word	0x0500000f


	//   ....[83]....
        /*06f8*/ 	.word	0x0500000f


	//   ....[84]....
        /*06fc*/ 	.word	0x0500000f


	//----- nvinfo : EIATTR_COOP_GROUP_INSTR_OFFSETS
	.align		4
.L_1287:
        /*0700*/ 	.byte	0x04, 0x28
        /*0702*/ 	.short	(.L_1289 - .L_1288)


	//   ....[0]....
.L_1288:
        /*0704*/ 	.word	0x00000070


	//   ....[1]....
        /*0708*/ 	.word	0x000001d0


	//   ....[2]....
        /*070c*/ 	.word	0x00000220


	//   ....[3]....
        /*0710*/ 	.word	0x00000450


	//   ....[4]....
        /*0714*/ 	.word	0x000005b0


	//   ....[5]....
        /*0718*/ 	.word	0x000006d0


	//   ....[6]....
        /*071c*/ 	.word	0x00000830


	//   ....[7]....
        /*0720*/ 	.word	0x000071c0


	//   ....[8]....
        /*0724*/ 	.word	0x0000da10


	//   ....[9]....
        /*0728*/ 	.word	0x0000da40


	//   ....[10]....
        /*072c*/ 	.word	0x0000dfd0


	//   ....[11]....
        /*0730*/ 	.word	0x0000e040


	//   ....[12]....
        /*0734*/ 	.word	0x0000f100


	//   ....[13]....
        /*0738*/ 	.word	0x00011bb0


	//   ....[14]....
        /*073c*/ 	.word	0x00011bd0


	//   ....[15]....
        /*0740*/ 	.word	0x00012180


	//   ....[16]....
        /*0744*/ 	.word	0x000121a0


	//   ....[17]....
        /*0748*/ 	.word	0x00013a50


	//   ....[18]....
        /*074c*/ 	.word	0x000141b0


	//   ....[19]....
        /*0750*/ 	.word	0x000141e0


	//   ....[20]....
        /*0754*/ 	.word	0x00014220


	//   ....[21]....
        /*0758*/ 	.word	0x00014230


	//   ....[22]....
        /*075c*/ 	.word	0x00016000


	//   ....[23]....
        /*0760*/ 	.word	0x000161a0


	//   ....[24]....
        /*0764*/ 	.word	0x000161d0


	//   ....[25]....
        /*0768*/ 	.word	0x00016200


	//   ....[26]....
        /*076c*/ 	.word	0x00016240


	//   ....[27]....
        /*0770*/ 	.word	0x00016290


	//   ....[28]....
        /*0774*/ 	.word	0x000162f0


	//   ....[29]....
        /*0778*/ 	.word	0x000164b0


	//   ....[30]....
        /*077c*/ 	.word	0x00016510


	//   ....[31]....
        /*0780*/ 	.word	0x00016550


	//   ....[32]....
        /*0784*/ 	.word	0x00016590


	//   ....[33]....
        /*0788*/ 	.word	0x000165c0


	//   ....[34]....
        /*078c*/ 	.word	0x000165f0


	//   ....[35]....
        /*0790*/ 	.word	0x00016670


	//   ....[36]....
        /*0794*/ 	.word	0x000166a0


	//   ....[37]....
        /*0798*/ 	.word	0x00016720


	//   ....[38]....
        /*079c*/ 	.word	0x0001a9d0


	//   ....[39]....
        /*07a0*/ 	.word	0x0001a9e0


	//   ....[40]....
        /*07a4*/ 	.word	0x0001aad0


	//   ....[41]....
        /*07a8*/ 	.word	0x0001ab30


	//   ....[42]....
        /*07ac*/ 	.word	0x0001ab70


	//   ....[43]....
        /*07b0*/ 	.word	0x0001abb0


	//   ....[44]....
        /*07b4*/ 	.word	0x0001abe0


	//   ....[45]....
        /*07b8*/ 	.word	0x0001ac10


	//   ....[46]....
        /*07bc*/ 	.word	0x0001ad80


	//   ....[47]....
        /*07c0*/ 	.word	0x0001ade0


	//   ....[48]....
        /*07c4*/ 	.word	0x0001ae20


	//   ....[49]....
        /*07c8*/ 	.word	0x0001ae60


	//   ....[50]....
        /*07cc*/ 	.word	0x0001ae90


	//   ....[51]....
        /*07d0*/ 	.word	0x0001aec0


	//   ....[52]....
        /*07d4*/ 	.word	0x0001af80


	//   ....[53]....
        /*07d8*/ 	.word	0x0001afa0


	//   ....[54]....
        /*07dc*/ 	.word	0x0001b010


	//   ....[55]....
        /*07e0*/ 	.word	0x0001b440


	//   ....[56]....
        /*07e4*/ 	.word	0x0001b8c0


	//   ....[57]....
        /*07e8*/ 	.word	0x0001b970


	//   ....[58]....
        /*07ec*/ 	.word	0x0001ba10


	//   ....[59]....
        /*07f0*/ 	.word	0x0001bab0


	//   ....[60]....
        /*07f4*/ 	.word	0x0001bb50


	//   ....[61]....
        /*07f8*/ 	.word	0x0001bc40


	//   ....[62]....
        /*07fc*/ 	.word	0x0001bce0


	//   ....[63]....
        /*0800*/ 	.word	0x0001bd80


	//   ....[64]....
        /*0804*/ 	.word	0x0001be20


	//   ....[65]....
        /*0808*/ 	.word	0x0001c080


	//   ....[66]....
        /*080c*/ 	.word	0x0001c360


	//   ....[67]....
        /*0810*/ 	.word	0x0001c750


	//   ....[68]....
        /*0814*/ 	.word	0x0001c7e0


	//   ....[69]....
        /*0818*/ 	.word	0x0001c880


	//   ....[70]....
        /*081c*/ 	.word	0x0001c930


	//   ....[71]....
        /*0820*/ 	.word	0x0001c9b0


	//   ....[72]....
        /*0824*/ 	.word	0x0001ca30


	//   ....[73]....
        /*0828*/ 	.word	0x0001cab0


	//   ....[74]....
        /*082c*/ 	.word	0x0001cb30


	//   ....[75]....
        /*0830*/ 	.word	0x0001cbc0


	//   ....[76]....
        /*0834*/ 	.word	0x0001cc70


	//   ....[77]....
        /*0838*/ 	.word	0x0001ccf0


	//   ....[78]....
        /*083c*/ 	.word	0x0001cd70


	//   ....[79]....
        /*0840*/ 	.word	0x0001cdf0


	//   ....[80]....
        /*0844*/ 	.word	0x0001ce70


	//   ....[81]....
        /*0848*/ 	.word	0x0001cee0


	//   ....[82]....
        /*084c*/ 	.word	0x0001cf80


	//   ....[83]....
        /*0850*/ 	.word	0x0001d010


	//   ....[84]....
        /*0854*/ 	.word	0x0001d130


	//----- nvinfo : EIATTR_REG_RECONFIG
	.align		4
.L_1289:
        /*0858*/ 	.byte	0x01, 0x54
	.zero		2


	//----- nvinfo : EIATTR_SYSCALL_OFFSETS
	.align		4
        /*085c*/ 	.byte	0x04, 0x46
        /*085e*/ 	.short	(.L_1291 - .L_1290)


	//   ....[0]....
.L_1290:
        /*0860*/ 	.word	0x00001bb0


	//   ....[1]....
        /*0864*/ 	.word	0x00001d00


	//   ....[2]....
        /*0868*/ 	.word	0x00007390


	//   ....[3]....
        /*086c*/ 	.word	0x00007850


	//   ....[4]....
        /*0870*/ 	.word	0x00017f70


	//   ....[5]....
        /*0874*/ 	.word	0x000180a0


	//   ....[6]....
        /*0878*/ 	.word	0x000181a0


	//----- nvinfo : EIATTR_MBARRIER_INSTR_OFFSETS
	.align		4
.L_1291:
        /*087c*/ 	.byte	0x04, 0x39
        /*087e*/ 	.short	(.L_1293 - .L_1292)


	//   ....[0]....
.L_1292:
        /*0880*/ 	.word	0x00000300
        /*0884*/ 	.word	0x000000ff
        /*0888*/ 	.word	0x00031c00
        /*088c*/ 	.short	0x0100
        /*088e*/ 	.byte	0x08
	.zero		1


	//   ....[1]....
        /*0890*/ 	.word	0x00000310
        /*0894*/ 	.word	0x000000ff
        /*0898*/ 	.word	0x00031c20
        /*089c*/ 	.short	0x0100
        /*089e*/ 	.byte	0x08
	.zero		1


	//   ....[2]....
        /*08a0*/ 	.word	0x00000400
        /*08a4*/ 	.word	0x000000ff
        /*08a8*/ 	.word	0x00031c30
        /*08ac*/ 	.short	0x0100
        /*08ae*/ 	.byte	0x08
	.zero		1


	//   ....[3]....
        /*08b0*/ 	.word	0x00000410
        /*08b4*/ 	.word	0x000000ff
        /*08b8*/ 	.word	0x00031c40
        /*08bc*/ 	.short	0x0100
        /*08be*/ 	.byte	0x08
	.zero		1


	//   ....[4]....
        /*08c0*/ 	.word	0x00000420
        /*08c4*/ 	.word	0x000000ff
        /*08c8*/ 	.word	0x00031c38
        /*08cc*/ 	.short	0x0100
        /*08ce*/ 	.byte	0x08
	.zero		1


	//   ....[5]....
        /*08d0*/ 	.word	0x00000430
        /*08d4*/ 	.word	0x000000ff
        /*08d8*/ 	.word	0x00031c48
        /*08dc*/ 	.short	0x0100
        /*08de*/ 	.byte	0x08
	.zero		1


	//   ....[6]....
        /*08e0*/ 	.word	0x00000560
        /*08e4*/ 	.word	0x000000ff
        /*08e8*/ 	.word	0x00031c50
        /*08ec*/ 	.short	0x0100
        /*08ee*/ 	.byte	0x08
	.zero		1


	//   ....[7]....
        /*08f0*/ 	.word	0x00000570
        /*08f4*/ 	.word	0x000000ff
        /*08f8*/ 	.word	0x00031c60
        /*08fc*/ 	.short	0x0100
        /*08fe*/ 	.byte	0x08
	.zero		1


	//   ....[8]....
        /*0900*/ 	.word	0x00000580
        /*0904*/ 	.word	0x000000ff
        /*0908*/ 	.word	0x00031c58
        /*090c*/ 	.short	0x0100
        /*090e*/ 	.byte	0x08
	.zero		1


	//   ....[9]....
        /*0910*/ 	.word	0x00000590
        /*0914*/ 	.word	0x000000ff
        /*0918*/ 	.word	0x00031c68
        /*091c*/ 	.short	0x0100
        /*091e*/ 	.byte	0x08
	.zero		1


	//   ....[10]....
        /*0920*/ 	.word	0x00000680
        /*0924*/ 	.word	0x000000ff
        /*0928*/ 	.word	0x00031c70
        /*092c*/ 	.short	0x0100
        /*092e*/ 	.byte	0x06
	.zero		1


	//   ....[11]....
        /*0930*/ 	.word	0x00000690
        /*0934*/ 	.word	0x000000ff
        /*0938*/ 	.word	0x00031c80
        /*093c*/ 	.short	0x0100
        /*093e*/ 	.byte	0x06
	.zero		1


	//   ....[12]....
        /*0940*/ 	.word	0x000006a0
        /*0944*/ 	.word	0x000000ff
        /*0948*/ 	.word	0x00031c78
        /*094c*/ 	.short	0x0100
        /*094e*/ 	.byte	0x06
	.zero		1


	//   ....[13]....
        /*0950*/ 	.word	0x000006b0
        /*0954*/ 	.word	0x000000ff
        /*0958*/ 	.word	0x00031c88
        /*095c*/ 	.short	0x0100
        /*095e*/ 	.byte	0x06
	.zero		1


	//   ....[14]....
        /*0960*/ 	.word	0x000007e0
        /*0964*/ 	.word	0x000000ff
        /*0968*/ 	.word	0x00031c90
        /*096c*/ 	.short	0x0100
        /*096e*/ 	.byte	0x08
	.zero		1


	//   ....[15]....
        /*0970*/ 	.word	0x000007f0
        /*0974*/ 	.word	0x000000ff
        /*0978*/ 	.word	0x00031ca0
        /*097c*/ 	.short	0x0100
        /*097e*/ 	.byte	0x08
	.zero		1


	//   ....[16]....
        /*0980*/ 	.word	0x00000800
        /*0984*/ 	.word	0x000000ff
        /*0988*/ 	.word	0x00031c98
        /*098c*/ 	.short	0x0100
        /*098e*/ 	.byte	0x08
	.zero		1


	//   ....[17]....
        /*0990*/ 	.word	0x00000810
        /*0994*/ 	.word	0x000000ff
        /*0998*/ 	.word	0x00031ca8
        /*099c*/ 	.short	0x0100
        /*099e*/ 	.byte	0x08
	.zero		1


	//   ....[18]....
        /*09a0*/ 	.word	0x00000940
        /*09a4*/ 	.word	0x000000ff
        /*09a8*/ 	.word	0x00031cb0
        /*09ac*/ 	.short	0x0100
        /*09ae*/ 	.byte	0x08
	.zero		1


	//   ....[19]....
        /*09b0*/ 	.word	0x00000950
        /*09b4*/ 	.word	0x000000ff
        /*09b8*/ 	.word	0x00031cc0
        /*09bc*/ 	.short	0x0100
        /*09be*/ 	.byte	0x08
	.zero		1


	//   ....[20]....
        /*09c0*/ 	.word	0x00000960
        /*09c4*/ 	.word	0x000000ff
        /*09c8*/ 	.word	0x00031cb8
        /*09cc*/ 	.short	0x0100
        /*09ce*/ 	.byte	0x08
	.zero		1


	//   ....[21]....
        /*09d0*/ 	.word	0x00000970
        /*09d4*/ 	.word	0x000000ff
        /*09d8*/ 	.word	0x00031cc8
        /*09dc*/ 	.short	0x0100
        /*09de*/ 	.byte	0x08
	.zero		1


	//   ....[22]....
        /*09e0*/ 	.word	0x00003220
        /*09e4*/ 	.word	0x00000014
        /*09e8*/ 	.word	0x00031c90
        /*09ec*/ 	.short	0x010a
        /*09ee*/ 	.byte	0x3f
	.zero		1


	//   ....[23]....
        /*09f0*/ 	.word	0x00004d70
        /*09f4*/ 	.word	0x00000014
        /*09f8*/ 	.word	0x00031c90
        /*09fc*/ 	.short	0x010a
        /*09fe*/ 	.byte	0x3f
	.zero		1


	//   ....[24]....
        /*0a00*/ 	.word	0x000068a0
        /*0a04*/ 	.word	0x00000014
        /*0a08*/ 	.word	0x00031c90
        /*0a0c*/ 	.short	0x010a
        /*0a0e*/ 	.byte	0x3f
	.zero		1


	//   ....[25]....
        /*0a10*/ 	.word	0x00006b10
        /*0a14*/ 	.word	0x00000020
        /*0a18*/ 	.word	0x00000000
        /*0a1c*/ 	.short	0x0101
        /*0a1e*/ 	.byte	0x3f
	.zero		1


	//   ....[26]....
        /*0a20*/ 	.word	0x00006b50
        /*0a24*/ 	.word	0x00000014
        /*0a28*/ 	.word	0x00031cb0
        /*0a2c*/ 	.short	0x010a
        /*0a2e*/ 	.byte	0x3f
	.zero		1


	//   ....[27]....
        /*0a30*/ 	.word	0x00006e90
        /*0a34*/ 	.word	0x00000014
        /*0a38*/ 	.word	0x00000000
        /*0a3c*/ 	.short	0x0101
        /*0a3e*/ 	.byte	0x3f
	.zero		1


	//   ....[28]....
        /*0a40*/ 	.word	0x00007430
        /*0a44*/ 	.word	0x00000012
        /*0a48*/ 	.word	0x00031c00
        /*0a4c*/ 	.short	0x010a
        /*0a4e*/ 	.byte	0x3f
	.zero		1


	//   ....[29]....
        /*0a50*/ 	.word	0x00007480
        /*0a54*/ 	.word	0x00000012
        /*0a58*/ 	.word	0x00031c00
        /*0a5c*/ 	.short	0x010a
        /*0a5e*/ 	.byte	0x3f
	.zero		1


	//   ....[30]....
        /*0a60*/ 	.word	0x00007d90
        /*0a64*/ 	.word	0x00000012
        /*0a68*/ 	.word	0x00031c00
        /*0a6c*/ 	.short	0x010a
        /*0a6e*/ 	.byte	0x3f
	.zero		1


	//   ....[31]....
        /*0a70*/ 	.word	0x00009790
        /*0a74*/ 	.word	0x00000012
        /*0a78*/ 	.word	0x00031c00
        /*0a7c*/ 	.short	0x010a
        /*0a7e*/ 	.byte	0x3f
	.zero		1


	//   ....[32]....
        /*0a80*/ 	.word	0x0000b000
        /*0a84*/ 	.word	0x0000000f
        /*0a88*/ 	.word	0x00031c30
        /*0a8c*/ 	.short	0x010a
        /*0a8e*/ 	.byte	0x3f
	.zero		1


	//   ....[33]....
        /*0a90*/ 	.word	0x0000b0d0
        /*0a94*/ 	.word	0x0000000f
        /*0a98*/ 	.word	0x00031c30
        /*0a9c*/ 	.short	0x010a
        /*0a9e*/ 	.byte	0x3f
	.zero		1


	//   ....[34]....
        /*0aa0*/ 	.word	0x0000e2a0
        /*0aa4*/ 	.word	0x0000000f
        /*0aa8*/ 	.word	0x00000000
        /*0aac*/ 	.short	0x0101
        /*0aae*/ 	.byte	0x3f
	.zero		1


	//   ....[35]....
        /*0ab0*/ 	.word	0x0000f3e0
        /*0ab4*/ 	.word	0x00000000
        /*0ab8*/ 	.word	0x00031c30
        /*0abc*/ 	.short	0x010a
        /*0abe*/ 	.byte	0x3f
	.zero		1


	//   ....[36]....
        /*0ac0*/ 	.word	0x0000f430
        /*0ac4*/ 	.word	0x00000000
        /*0ac8*/ 	.word	0x00031c30
        /*0acc*/ 	.short	0x010a
        /*0ace*/ 	.byte	0x3f
	.zero		1


	//   ....[37]....
        /*0ad0*/ 	.word	0x000118c0
        /*0ad4*/ 	.word	0x0000000e
        /*0ad8*/ 	.word	0x00031c50
        /*0adc*/ 	.short	0x010a
        /*0ade*/ 	.byte	0x3f
	.zero		1


	//   ....[38]....
        /*0ae0*/ 	.word	0x00011910
        /*0ae4*/ 	.word	0x0000000e
        /*0ae8*/ 	.word	0x00031c50
        /*0aec*/ 	.short	0x010a
        /*0aee*/ 	.byte	0x3f
	.zero		1


	//   ....[39]....
        /*0af0*/ 	.word	0x00012c00
        /*0af4*/ 	.word	0x0000004c
        /*0af8*/ 	.word	0x00000000
        /*0afc*/ 	.short	0x0101
        /*0afe*/ 	.byte	0x3f
	.zero		1


	//   ....[40]....
        /*0b00*/ 	.word	0x00012c10
        /*0b04*/ 	.word	0x0000000f
        /*0b08*/ 	.word	0x00000000
        /*0b0c*/ 	.short	0x0101
        /*0b0e*/ 	.byte	0x3f
	.zero		1


	//   ....[41]....
        /*0b10*/ 	.word	0x00013ae0
        /*0b14*/ 	.word	0x00000007
        /*0b18*/ 	.word	0x00031c50
        /*0b1c*/ 	.short	0x010a
        /*0b1e*/ 	.byte	0x3f
	.zero		1


	//   ....[42]....
        /*0b20*/ 	.word	0x00013b90
        /*0b24*/ 	.word	0x00000007
        /*0b28*/ 	.word	0x00031c50
        /*0b2c*/ 	.short	0x010a
        /*0b2e*/ 	.byte	0x3f
	.zero		1


	//   ....[43]....
        /*0b30*/ 	.word	0x00014560
        /*0b34*/ 	.word	0x0000000a
        /*0b38*/ 	.word	0x00000000
        /*0b3c*/ 	.short	0x0101
        /*0b3e*/ 	.byte	0x3f
	.zero		1


	//   ....[44]....
        /*0b40*/ 	.word	0x000154a0
        /*0b44*/ 	.word	0x00000020
        /*0b48*/ 	.word	0x00000000
        /*0b4c*/ 	.short	0x0101
        /*0b4e*/ 	.byte	0x3f
	.zero		1


	//   ....[45]....
        /*0b50*/ 	.word	0x00017240
        /*0b54*/ 	.word	0x00000006
        /*0b58*/ 	.word	0x00031c20
        /*0b5c*/ 	.short	0x010a
        /*0b5e*/ 	.byte	0x3f
	.zero		1


	//   ....[46]....
        /*0b60*/ 	.word	0x000172b0
        /*0b64*/ 	.word	0x00000007
        /*0b68*/ 	.word	0x00031ca0
        /*0b6c*/ 	.short	0x010a
        /*0b6e*/ 	.byte	0x3f
	.zero		1


	//   ....[47]....
        /*0b70*/ 	.word	0x00017500
        /*0b74*/ 	.word	0x00000007
        /*0b78*/ 	.word	0x00031cc0
        /*0b7c*/ 	.short	0x010a
        /*0b7e*/ 	.byte	0x3f
	.zero		1


	//   ....[48]....
        /*0b80*/ 	.word	0x000177f0
        /*0b84*/ 	.word	0x00000007
        /*0b88*/ 	.word	0x00031ca0
        /*0b8c*/ 	.short	0x010a
        /*0b8e*/ 	.byte	0x3f
	.zero		1


	//   ....[49]....
        /*0b90*/ 	.word	0x00017a30
        /*0b94*/ 	.word	0x00000007
        /*0b98*/ 	.word	0x00031cc0
        /*0b9c*/ 	.short	0x010a
        /*0b9e*/ 	.byte	0x3f
	.zero		1


	//   ....[50]....
        /*0ba0*/ 	.word	0x00018810
        /*0ba4*/ 	.word	0x00000004
        /*0ba8*/ 	.word	0x00031c40
        /*0bac*/ 	.short	0x010a
        /*0bae*/ 	.byte	0x3f
	.zero		1


	//   ....[51]....
        /*0bb0*/ 	.word	0x00018d20
        /*0bb4*/ 	.word	0x0000001d
        /*0bb8*/ 	.word	0x00031c20
        /*0bbc*/ 	.short	0x010a
        /*0bbe*/ 	.byte	0x3f
	.zero		1


	//   ....[52]....
        /*0bc0*/ 	.word	0x00019020
        /*0bc4*/ 	.word	0x00000003
        /*0bc8*/ 	.word	0x00031c40
        /*0bcc*/ 	.short	0x010a
        /*0bce*/ 	.byte	0x3f
	.zero		1


	//   ....[53]....
        /*0bd0*/ 	.word	0x000192a0
        /*0bd4*/ 	.word	0x00000002
        /*0bd8*/ 	.word	0x00031c60
        /*0bdc*/ 	.short	0x010a
        /*0bde*/ 	.byte	0x3f
	.zero		1


	//   ....[54]....
        /*0be0*/ 	.word	0x00019820
        /*0be4*/ 	.word	0x00000003
        /*0be8*/ 	.word	0x00031c40
        /*0bec*/ 	.short	0x010a
        /*0bee*/ 	.byte	0x3f
	.zero		1


	//   ....[55]....
        /*0bf0*/ 	.word	0x00019aa0
        /*0bf4*/ 	.word	0x00000003
        /*0bf8*/ 	.word	0x00031c60
        /*0bfc*/ 	.short	0x010a
        /*0bfe*/ 	.byte	0x3f
	.zero		1


	//   ....[56]....
        /*0c00*/ 	.word	0x00019f90
        /*0c04*/ 	.word	0x00000002
        /*0c08*/ 	.word	0x00031c40
        /*0c0c*/ 	.short	0x010a
        /*0c0e*/ 	.byte	0x3f
	.zero		1


	//   ....[57]....
        /*0c10*/ 	.word	0x0001a210
        /*0c14*/ 	.word	0x00000002
        /*0c18*/ 	.word	0x00031c60
        /*0c1c*/ 	.short	0x010a
        /*0c1e*/ 	.byte	0x3f
	.zero		1


	//   ....[58]....
        /*0c20*/ 	.word	0x0001a680
        /*0c24*/ 	.word	0x00000003
        /*0c28*/ 	.word	0x00031c60
        /*0c2c*/ 	.short	0x010a
        /*0c2e*/ 	.byte	0x3f
	.zero		1


	//   ....[59]....
        /*0c30*/ 	.word	0x0001b3c0
        /*0c34*/ 	.word	0x00000009
        /*0c38*/ 	.word	0x00031c20
        /*0c3c*/ 	.short	0x010a
        /*0c3e*/ 	.byte	0x3f
	.zero		1


	//   ....[60]....
        /*0c40*/ 	.word	0x0001b570
        /*0c44*/ 	.word	0x00000007
        /*0c48*/ 	.word	0x00000000
        /*0c4c*/ 	.short	0x010a
        /*0c4e*/ 	.byte	0x3f
	.zero		1


	//   ....[61]....
        /*0c50*/ 	.word	0x0001b5e0
        /*0c54*/ 	.word	0x00000003
        /*0c58*/ 	.word	0x00000000
        /*0c5c*/ 	.short	0x010a
        /*0c5e*/ 	.byte	0x3f
	.zero		1


	//   ....[62]....
        /*0c60*/ 	.word	0x0001b640
        /*0c64*/ 	.word	0x00000005
        /*0c68*/ 	.word	0x00000000
        /*0c6c*/ 	.short	0x010a
        /*0c6e*/ 	.byte	0x3f
	.zero		1


	//   ....[63]....
        /*0c70*/ 	.word	0x0001b670
        /*0c74*/ 	.word	0x00000003
        /*0c78*/ 	.word	0x00000000
        /*0c7c*/ 	.short	0x010a
        /*0c7e*/ 	.byte	0x3f
	.zero		1


	//   ....[64]....
        /*0c80*/ 	.word	0x0001b6d0
        /*0c84*/ 	.word	0x00000014
        /*0c88*/ 	.word	0x00031c90
        /*0c8c*/ 	.short	0x010a
        /*0c8e*/ 	.byte	0x3f
	.zero		1


	//   ....[65]....
        /*0c90*/ 	.word	0x0001b720
        /*0c94*/ 	.word	0x00000014
        /*0c98*/ 	.word	0x00031c90
        /*0c9c*/ 	.short	0x010a
        /*0c9e*/ 	.byte	0x3f
	.zero		1


	//   ....[66]....
        /*0ca0*/ 	.word	0x0001b770
        /*0ca4*/ 	.word	0x00000014
        /*0ca8*/ 	.word	0x00031c90
        /*0cac*/ 	.short	0x010a
        /*0cae*/ 	.byte	0x3f
	.zero		1


	//   ....[67]....
        /*0cb0*/ 	.word	0x0001b7c0
        /*0cb4*/ 	.word	0x00000014
        /*0cb8*/ 	.word	0x00031cb0
        /*0cbc*/ 	.short	0x010a
        /*0cbe*/ 	.byte	0x3f
	.zero		1


	//   ....[68]....
        /*0cc0*/ 	.word	0x0001bb90
        /*0cc4*/ 	.word	0x00000012
        /*0cc8*/ 	.word	0x00031c00
        /*0ccc*/ 	.short	0x010a
        /*0cce*/ 	.byte	0x3f
	.zero		1


	//   ....[69]....
        /*0cd0*/ 	.word	0x0001be60
        /*0cd4*/ 	.word	0x00000012
        /*0cd8*/ 	.word	0x00031c00
        /*0cdc*/ 	.short	0x010a
        /*0cde*/ 	.byte	0x3f
	.zero		1


	//   ....[70]....
        /*0ce0*/ 	.word	0x0001beb0
        /*0ce4*/ 	.word	0x0000000f
        /*0ce8*/ 	.word	0x00031c30
        /*0cec*/ 	.short	0x010a
        /*0cee*/ 	.byte	0x3f
	.zero		1


	//   ....[71]....
        /*0cf0*/ 	.word	0x0001bf00
        /*0cf4*/ 	.word	0x00000000
        /*0cf8*/ 	.word	0x00031c30
        /*0cfc*/ 	.short	0x010a
        /*0cfe*/ 	.byte	0x3f
	.zero		1


	//   ....[72]....
        /*0d00*/ 	.word	0x0001bf50
        /*0d04*/ 	.word	0x0000000e
        /*0d08*/ 	.word	0x00031c50
        /*0d0c*/ 	.short	0x010a
        /*0d0e*/ 	.byte	0x3f
	.zero		1


	//   ....[73]....
        /*0d10*/ 	.word	0x0001bfa0
        /*0d14*/ 	.word	0x00000007
        /*0d18*/ 	.word	0x00031c50
        /*0d1c*/ 	.short	0x010a
        /*0d1e*/ 	.byte	0x3f
	.zero		1


	//   ....[74]....
        /*0d20*/ 	.word	0x0001c140
        /*0d24*/ 	.word	0x00000006
        /*0d28*/ 	.word	0x00031c20
        /*0d2c*/ 	.short	0x010a
        /*0d2e*/ 	.byte	0x3f
	.zero		1


	//   ....[75]....
        /*0d30*/ 	.word	0x0001c190
        /*0d34*/ 	.word	0x00000007
        /*0d38*/ 	.word	0x00031ca0
        /*0d3c*/ 	.short	0x010a
        /*0d3e*/ 	.byte	0x3f
	.zero		1


	//   ....[76]....
        /*0d40*/ 	.word	0x0001c1e0
        /*0d44*/ 	.word	0x00000007
        /*0d48*/ 	.word	0x00031cc0
        /*0d4c*/ 	.short	0x010a
        /*0d4e*/ 	.byte	0x3f
	.zero		1


	//   ....[77]....
        /*0d50*/ 	.word	0x0001c230
        /*0d54*/ 	.word	0x00000007
        /*0d58*/ 	.word	0x00031ca0
        /*0d5c*/ 	.short	0x010a
        /*0d5e*/ 	.byte	0x3f
	.zero		1


	//   ....[78]....
        /*0d60*/ 	.word	0x0001c280
        /*0d64*/ 	.word	0x00000007
        /*0d68*/ 	.word	0x00031cc0
        /*0d6c*/ 	.short	0x010a
        /*0d6e*/ 	.byte	0x3f
	.zero		1


	//   ....[79]....
        /*0d70*/ 	.word	0x0001c420
        /*0d74*/ 	.word	0x00000004
        /*0d78*/ 	.word	0x00031c40
        /*0d7c*/ 	.short	0x010a
        /*0d7e*/ 	.byte	0x3f
	.zero		1


	//   ....[80]....
        /*0d80*/ 	.word	0x0001c470
        /*0d84*/ 	.word	0x0000001d
        /*0d88*/ 	.word	0x00031c20
        /*0d8c*/ 	.short	0x010a
        /*0d8e*/ 	.byte	0x3f
	.zero		1


	//   ....[81]....
        /*0d90*/ 	.word	0x0001c4c0
        /*0d94*/ 	.word	0x00000003
        /*0d98*/ 	.word	0x00031c40
        /*0d9c*/ 	.short	0x010a
        /*0d9e*/ 	.byte	0x3f
	.zero		1


	//   ....[82]....
        /*0da0*/ 	.word	0x0001c510
        /*0da4*/ 	.word	0x00000002
        /*0da8*/ 	.word	0x00031c60
        /*0dac*/ 	.short	0x010a
        /*0dae*/ 	.byte	0x3f
	.zero		1


	//   ....[83]....
        /*0db0*/ 	.word	0x0001c560
        /*0db4*/ 	.word	0x00000003
        /*0db8*/ 	.word	0x00031c40
        /*0dbc*/ 	.short	0x010a
        /*0dbe*/ 	.byte	0x3f
	.zero		1


	//   ....[84]....
        /*0dc0*/ 	.word	0x0001c5b0
        /*0dc4*/ 	.word	0x00000003
        /*0dc8*/ 	.word	0x00031c60
        /*0dcc*/ 	.short	0x010a
        /*0dce*/ 	.byte	0x3f
	.zero		1


	//   ....[85]....
        /*0dd0*/ 	.word	0x0001c600
        /*0dd4*/ 	.word	0x00000002
        /*0dd8*/ 	.word	0x00031c40
        /*0ddc*/ 	.short	0x010a
        /*0dde*/ 	.byte	0x3f
	.zero		1


	//   ....[86]....
        /*0de0*/ 	.word	0x0001c650
        /*0de4*/ 	.word	0x00000002
        /*0de8*/ 	.word	0x00031c60
        /*0dec*/ 	.short	0x010a
        /*0dee*/ 	.byte	0x3f
	.zero		1


	//   ....[87]....
        /*0df0*/ 	.word	0x0001c6a0
        /*0df4*/ 	.word	0x00000003
        /*0df8*/ 	.word	0x00031c60
        /*0dfc*/ 	.short	0x010a
        /*0dfe*/ 	.byte	0x3f
	.zero		1


	//   ....[88]....
        /*0e00*/ 	.word	0x0001d050
        /*0e04*/ 	.word	0x00000009
        /*0e08*/ 	.word	0x00031c20
        /*0e0c*/ 	.short	0x010a
        /*0e0e*/ 	.byte	0x3f
	.zero		1


	//   ....[89]....
        /*0e10*/ 	.word	0x0001d1f0
        /*0e14*/ 	.word	0x00000007
        /*0e18*/ 	.word	0x00000000
        /*0e1c*/ 	.short	0x010a
        /*0e1e*/ 	.byte	0x3f
	.zero		1


	//   ....[90]....
        /*0e20*/ 	.word	0x0001d240
        /*0e24*/ 	.word	0x00000003
        /*0e28*/ 	.word	0x00000000
        /*0e2c*/ 	.short	0x010a
        /*0e2e*/ 	.byte	0x3f
	.zero		1


	//   ....[91]....
        /*0e30*/ 	.word	0x0001d290
        /*0e34*/ 	.word	0x00000005
        /*0e38*/ 	.word	0x00000000
        /*0e3c*/ 	.short	0x010a
        /*0e3e*/ 	.byte	0x3f
	.zero		1


	//----- nvinfo : EIATTR_NUM_MBARRIERS
	.align		4
.L_1293:
        /*0e40*/ 	.byte	0x03, 0x38
        /*0e42*/ 	.short	0x0016


	//----- nvinfo : EIATTR_EXIT_INSTR_OFFSETS
	.align		4
        /*0e44*/ 	.byte	0x04, 0x1c
        /*0e46*/ 	.short	(.L_1295 - .L_1294)


	//   ....[0]....
.L_1294:
        /*0e48*/ 	.word	0x0001b6c0


	//----- nvinfo : EIATTR_MAX_THREADS
	.align		4
.L_1295:
        /*0e4c*/ 	.byte	0x04, 0x05
        /*0e4e*/ 	.short	(.L_1297 - .L_1296)
.L_1296:
        /*0e50*/ 	.word	0x00000200
        /*0e54*/ 	.word	0x00000001
        /*0e58*/ 	.word	0x00000001


	//----- nvinfo : EIATTR_CRS_STACK_SIZE
	.align		4
.L_1297:
        /*0e5c*/ 	.byte	0x04, 0x1e
        /*0e5e*/ 	.short	(.L_1299 - .L_1298)
.L_1298:
        /*0e60*/ 	.word	0x00000000


	//----- nvinfo : EIATTR_CBANK_PARAM_SIZE
	.align		4
.L_1299:
        /*0e64*/ 	.byte	0x03, 0x19
        /*0e66*/ 	.short	0x0a70


	//----- nvinfo : EIATTR_PARAM_CBANK
	.align		4
        /*0e68*/ 	.byte	0x04, 0x0a
        /*0e6a*/ 	.short	(.L_1301 - .L_1300)
	.align		4
.L_1300:
        /*0e6c*/ 	.word	index@(.nv.constant0._ZN7cutlass13device_kernelIN5flash11enable_sm90INS1_16FlashAttnFwdSm90INS1_25CollectiveMainloopFwdSm90ILi2EN4cute5tupleIJNS5_1CILi1EEES8_S8_EEENS6_IJNS7_ILi192EEENS7_ILi144EEENS7_ILi96EEEEEELi96ENS_10bfloat16_tEfNS_4arch4Sm90ELb0ELb0ELb0ELb1ELb0ELb1ELb0ELb0ELb1ELb0ELb0ELb0EEENS1_21CollectiveEpilogueFwdINS6_IJSA_SC_SB_EEES9_SE_SG_Li384ELb1ELb0ELb0ELb0EEENS1_36VarlenDynamicPersistentTileSchedulerILi192ELi144ELi384ELi32ELb0ELb0ELb1ELb0ELb1ELb1EEEEEEEEEvNT_6ParamsE)
        /*0e70*/ 	.short	0x0210
        /*0e72*/ 	.short	0x0a70


	//----- nvinfo : EIATTR_SW_WAR
	.align		4
.L_1301:
        /*0e74*/ 	.byte	0x04, 0x36
        /*0e76*/ 	.short	(.L_1303 - .L_1302)
.L_1302:
        /*0e78*/ 	.word	0x00000008
.L_1303:


//--------------------- .nv.info._ZN7cutlass13device_kernelIN5flash11enable_sm90INS1_16FlashAttnFwdSm90INS1_25CollectiveMainloopFwdSm90ILi2EN4cute5tupleIJNS5_1CILi1EEES8_S8_EEENS6_IJNS7_ILi192EEENS7_ILi128EEENS7_ILi96EEEEEELi96ENS_10bfloat16_tEfNS_4arch4Sm90ELb0ELb1ELb0ELb0ELb0ELb0ELb0ELb0ELb1ELb0ELb0ELb0EEENS1_21CollectiveEpilogueFwdINS6_IJSA_SC_SB_EEES9_SE_SG_Li384ELb0ELb0ELb0ELb0EEENS1_30DynamicPersistentTileSchedulerILi384ELi32ELb0ELb0ELb1EEEEEEEEEvNT_6ParamsE --------------------------
	.section	.nv.info._ZN7cutlass13device_kernelIN5flash11enable_sm90INS1_16FlashAttnFwdSm90INS1_25CollectiveMainloopFwdSm90ILi2EN4cute5tupleIJNS5_1CILi1EEES8_S8_EEENS6_IJNS7_ILi192EEENS7_ILi128EEENS7_ILi96EEEEEELi96ENS_10bfloat16_tEfNS_4arch4Sm90ELb0ELb1ELb0ELb0ELb0ELb0ELb0ELb0ELb1ELb0ELb0ELb0EEENS1_21CollectiveEpilogueFwdINS6_IJSA_SC_SB_EEES9_SE_SG_Li384ELb0ELb0ELb0ELb0EEENS1_30DynamicPersistentTileSchedulerILi384ELi32ELb0ELb0ELb1EEEEEEEEEvNT_6ParamsE,"",@"SHT_CUDA_INFO"
	.sectionflags	@""
	.align	4


	//----- nvinfo : EIATTR_CUDA_API_VERSION
	.align		4
        /*0000*/ 	.byte	0x04, 0x37
        /*0002*/ 	.short	(.L_1305 - .L_1304)
.L_1304:
        /*0004*/ 	.word	0x00000082


	//----- nvinfo : EIATTR_KPARAM_INFO
	.align		4
.L_1305:
        /*0008*/ 	.byte	0x04, 0x17
        /*000a*/ 	.short	(.L_1307 - .L_1306)
.L_1306:
        /*000c*/ 	.word	0x00000000
        /*0010*/ 	.short	0x0000
        /*0012*/ 	.short	0x0070
        /*0014*/ 	.byte	0x00, 0xf0, 0x01, 0x2e


	//----- nvinfo : EIATTR_SPARSE_MMA_MASK
	.align		4
.L_1307:
        /*0018*/ 	.byte	0x03, 0x50
        /*001a*/ 	.short	0x0000


	//----- nvinfo : EIATTR_MAXREG_COUNT
	.align		4
        /*001c*/ 	.byte	0x03, 0x1b
        /*001e*/ 	.short	0x0080


	//----- nvinfo : EIATTR_NUM_BARRIERS
	.align		4
        /*0020*/ 	.byte	0x02, 0x4c
        /*0022*/ 	.byte	0x10
	.zero		1


	//----- nvinfo : EIATTR_EXTERNS
	.align		4
        /*0024*/ 	.byte	0x04, 0x0f
        /*0026*/ 	.short	(.L_1309 - .L_1308)


	//   ....[0]....
	.align		4
.L_1308:
        /*0028*/ 	.word	index@(__assertfail)


	//----- nvinfo : EIATTR_MERCURY_ISA_VERSION
	.align		4
.L_1309:
        /*002c*/ 	.byte	0x03, 0x5f
        /*002e*/ 	.short	0x0101


	//----- nvinfo : EIATTR_INT_WARP_WIDE_INSTR_OFFSETS
	.align		4
        /*0030*/ 	.byte	0x04, 0x31
        /*0032*/ 	.short	(.L_1311 - .L_1310)


	//   ....[0]....
.L_1310:
        /*0034*/ 	.word	0x00000180


	//   ....[1]....
        /*0038*/ 	.word	0x000001b0


	//   ....[2]....
        /*003c*/ 	.word	0x000001c0


	//   ....[3]....
        /*0040*/ 	.word	0x0000f370


	//   ....[4]....
        /*0044*/ 	.word	0x0000f400


	//   ....[5]....
        /*0048*/ 	.word	0x0000f920


	//   ....[6]....
        /*004c*/ 	.word	0x00011630


	//   ....[7]....
        /*0050*/ 	.word	0x000116c0


	//----- nvinfo : EIATTR_COOP_GROUP_MASK_REGIDS
	.align		4
.L_1311:
        /*0054*/ 	.byte	0x04, 0x29
        /*0056*/ 	.short	(.L_1313 - .L_1312)


	//   ....[0]....
.L_1312:
        /*0058*/ 	.word	0xffffffff


	//   ....[1]....
        /*005c*/ 	.word	0xffffffff


	//   ....[2]....
        /*0060*/ 	.word	0xffffffff


	//   ....[3]....
        /*0064*/ 	.word	0xffffffff


	//   ....[4]....
        /*0068*/ 	.word	0xffffffff


	//   ....[5]....
        /*006c*/ 	.word	0xffffffff


	//   ....[6]....
        /*0070*/ 	.word	0xffffffff


	//   ....[7]....
        /*0074*/ 	.word	0xffffffff


	//   ....[8]....
        /*0078*/ 	.word	0xffffffff


	//   ....[9]....
        /*007c*/ 	.word	0xffffffff


	//   ....[10]....
        /*0080*/ 	.word	0xffffffff


	//   ....[11]....
        /*0084*/ 	.word	0xffffffff


	//   ....[12]....
        /*0088*/ 	.word	0xffffffff


	//   ....[13]....
        /*008c*/ 	.word	0xffffffff


	//   ....[14]....
        /*0090*/ 	.word	0xffffffff


	//   ....[15]....
        /*0094*/ 	.word	0xffffffff


	//   ....[16]....
        /*0098*/ 	.word	0xffffffff


	//   ....[17]....
        /*009c*/ 	.word	0xffffffff


	//   ....[18]....
        /*00a0*/ 	.word	0xffffffff


	//   ....[19]....
        /*00a4*/ 	.word	0xffffffff


	//   ....[20]....
        /*00a8*/ 	.word	0xffffffff


	//   ....[21]....
        /*00ac*/ 	.word	0xffffffff


	//   ....[22]....
        /*00b0*/ 	.word	0xffffffff


	//   ....[23]....
        /*00b4*/ 	.word	0xffffffff


	//   ....[24]....
        /*00b8*/ 	.word	0xffffffff


	//   ....[25]....
        /*00bc*/ 	.word	0xffffffff


	//   ....[26]....
        /*00c0*/ 	.word	0xffffffff


	//   ....[27]....
        /*00c4*/ 	.word	0xffffffff


	//   ....[28]....
        /*00c8*/ 	.word	0xffffffff


	//   ....[29]....
        /*00cc*/ 	.word	0xffffffff


	//   ....[30]....
        /*00d0*/ 	.word	0xffffffff


	//   ....[31]....
        /*00d4*/ 	.word	0xffffffff


	//   ....[32]....
        /*00d8*/ 	.word	0xffffffff


	//   ....[33]....
        /*00dc*/ 	.word	0xffffffff


	//   ....[34]....
        /*00e0*/ 	.word	0xffffffff


	//   ....[35]....
        /*00e4*/ 	.word	0xffffffff


	//   ....[36]....
        /*00e8*/ 	.word	0x0500000f


	//   ....[37]....
        /*00ec*/ 	.word	0x0500000f


	//----- nvinfo : EIATTR_COOP_GROUP_INSTR_OFFSETS
	.align		4
.L_1313:
        /*00f0*/ 	.byte	0x04, 0x28
        /*00f2*/ 	.short	(.L_1315 - .L_1314)


	//   ....[0]....
.L_1314:
        /*00f4*/ 	.word	0x00000060


	//   ....[1]....
        /*00f8*/ 	.word	0x00000190


	//   ....[2]....
        /*00fc*/ 	.word	0x000001e0


	//   ....[3]....
        /*0100*/ 	.word	0x000003d0


	//   ....[4]....
        /*0104*/ 	.word	0x00000530


	//   ....[5]....
        /*0108*/ 	.word	0x00000650


	//   ....[6]....
        /*010c*/ 	.word	0x000007b0


	//   ....[7]....
        /*0110*/ 	.word	0x00001810


	//   ....[8]....
        /*0114*/ 	.word	0x000033b0


	//   ....[9]....
        /*0118*/ 	.word	0x000034c0


	//   ....[10]....
        /*011c*/ 	.word	0x00003df0


	//   ....[11]....
        /*0120*/ 	.word	0x00003e40


	//   ....[12]....
        /*0124*/ 	.word	0x00004a10


	//   ....[13]....
        /*0128*/ 	.word	0x00006440


	//   ....[14]....
        /*012c*/ 	.word	0x00006540


	//   ....[15]....
        /*0130*/ 	.word	0x00006da0


	//   ....[16]....
        /*0134*/ 	.word	0x00006e10


	//   ....[17]....
        /*0138*/ 	.word	0x00007dd0


	//   ....[18]....
        /*013c*/ 	.word	0x000087a0


	//   ....[19]....
        /*0140*/ 	.word	0x000087e0


	//   ....[20]....
        /*0144*/ 	.word	0x00008d90


	//   ....[21]....
        /*0148*/ 	.word	0x00008e50


	//   ....[22]....
        /*014c*/ 	.word	0x0000a040


	//   ....[23]....
        /*0150*/ 	.word	0x0000b760


	//   ....[24]....
        /*0154*/ 	.word	0x0000b810


	//   ....[25]....
        /*0158*/ 	.word	0x0000c0b0


	//   ....[26]....
        /*015c*/ 	.word	0x0000c130


	//   ....[27]....
        /*0160*/ 	.word	0x0000d0f0


	//   ....[28]....
        /*0164*/ 	.word	0x0000d200


	//   ....[29]....
        /*0168*/ 	.word	0x0000d260


	//   ....[30]....
        /*016c*/ 	.word	0x0000d380


	//   ....[31]....
        /*0170*/ 	.word	0x0000d3b0


	//   ....[32]....
        /*0174*/ 	.word	0x0000e210


	//   ....[33]....
        /*0178*/ 	.word	0x0000eae0


	//   ....[34]....
        /*017c*/ 	.word	0x00011a10


	//   ....[35]....
        /*0180*/ 	.word	0x00011b90


	//   ....[36]....
        /*0184*/ 	.word	0x00012190


	//   ....[37]....
        /*0188*/ 	.word	0x00012570


	//----- nvinfo : EIATTR_REG_RECONFIG
	.align		4
.L_1315:
        /*018c*/ 	.byte	0x01, 0x54
	.zero		2


	//----- nvinfo : EIATTR_SYSCALL_OFFSETS
	.align		4
        /*0190*/ 	.byte	0x04, 0x46
        /*0192*/ 	.short	(.L_1317 - .L_1316)


	//   ....[0]....
.L_1316:
        /*0194*/ 	.word	0x00001a00


	//   ....[1]....
        /*0198*/ 	.word	0x0000f590


	//   ....[2]....
        /*019c*/ 	.word	0x0000f6d0


	//   ....[3]....
        /*01a0*/ 	.word	0x0000f7c0


	//----- nvinfo : EIATTR_MBARRIER_INSTR_OFFSETS
	.align		4
.L_1317:
        /*01a4*/ 	.byte	0x04, 0x39
        /*01a6*/ 	.short	(.L_1319 - .L_1318)


	//   ....[0]....
.L_1318:
        /*01a8*/ 	.word	0x00000280
        /*01ac*/ 	.word	0x000000ff
        /*01b0*/ 	.word	0x0002d800
        /*01b4*/ 	.short	0x0100
        /*01b6*/ 	.byte	0x06
	.zero		1


	//   ....[1]....
        /*01b8*/ 	.word	0x00000290
        /*01bc*/ 	.word	0x000000ff
        /*01c0*/ 	.word	0x0002d820
        /*01c4*/ 	.short	0x0100
        /*01c6*/ 	.byte	0x06
	.zero		1


	//   ....[2]....
        /*01c8*/ 	.word	0x00000380
        /*01cc*/ 	.word	0x000000ff
        /*01d0*/ 	.word	0x0002d830
        /*01d4*/ 	.short	0x0100
        /*01d6*/ 	.byte	0x08
	.zero		1


	//   ....[3]....
        /*01d8*/ 	.word	0x00000390
        /*01dc*/ 	.word	0x000000ff
        /*01e0*/ 	.word	0x0002d840
        /*01e4*/ 	.short	0x0100
        /*01e6*/ 	.byte	0x08
	.zero		1


	//   ....[4]....
        /*01e8*/ 	.word	0x000003a0
        /*01ec*/ 	.word	0x000000ff
        /*01f0*/ 	.word	0x0002d838
        /*01f4*/ 	.short	0x0100
        /*01f6*/ 	.byte	0x08
	.zero		1


	//   ....[5]....
        /*01f8*/ 	.word	0x000003b0
        /*01fc*/ 	.word	0x000000ff
        /*0200*/ 	.word	0x0002d848
        /*0204*/ 	.short	0x0100
        /*0206*/ 	.byte	0x08
	.zero		1


	//   ....[6]....
        /*0208*/ 	.word	0x000004e0
        /*020c*/ 	.word	0x000000ff
        /*0210*/ 	.word	0x0002d850
        /*0214*/ 	.short	0x0100
        /*0216*/ 	.byte	0x08
	.zero		1


	//   ....[7]....
        /*0218*/ 	.word	0x000004f0
        /*021c*/ 	.word	0x000000ff
        /*0220*/ 	.word	0x0002d860
        /*0224*/ 	.short	0x0100
        /*0226*/ 	.byte	0x08
	.zero		1


	//   ....[8]....
        /*0228*/ 	.word	0x00000500
        /*022c*/ 	.word	0x000000ff
        /*0230*/ 	.word	0x0002d858
        /*0234*/ 	.short	0x0100
        /*0236*/ 	.byte	0x08
	.zero		1


	//   ....[9]....
        /*0238*/ 	.word	0x00000510
        /*023c*/ 	.word	0x000000ff
        /*0240*/ 	.word	0x0002d868
        /*0244*/ 	.short	0x0100
        /*0246*/ 	.byte	0x08
	.zero		1


	//   ....[10]....
        /*0248*/ 	.word	0x00000600
        /*024c*/ 	.word	0x000000ff
        /*0250*/ 	.word	0x0002d870
        /*0254*/ 	.short	0x0100
        /*0256*/ 	.byte	0x06
	.zero		1


	//   ....[11]....
        /*0258*/ 	.word	0x00000610
        /*025c*/ 	.word	0x000000ff
        /*0260*/ 	.word	0x0002d880
        /*0264*/ 	.short	0x0100
        /*0266*/ 	.byte	0x06
	.zero		1


	//   ....[12]....
        /*0268*/ 	.word	0x00000620
        /*026c*/ 	.word	0x000000ff
        /*0270*/ 	.word	0x0002d878
        /*0274*/ 	.short	0x0100
        /*0276*/ 	.byte	0x06
	.zero		1


	//   ....[13]....
        /*0278*/ 	.word	0x00000630
        /*027c*/ 	.word	0x000000ff
        /*0280*/ 	.word	0x0002d888
        /*0284*/ 	.short	0x0100
        /*0286*/ 	.byte	0x06
	.zero		1


	//   ....[14]....
        /*0288*/ 	.word	0x00000760
        /*028c*/ 	.word	0x000000ff
        /*0290*/ 	.word	0x0002d890
        /*0294*/ 	.short	0x0100
        /*0296*/ 	.byte	0x08
	.zero		1


	//   ....[15]....
        /*0298*/ 	.word	0x00000770
        /*029c*/ 	.word	0x000000ff
        /*02a0*/ 	.word	0x0002d8a0
        /*02a4*/ 	.short	0x0100
        /*02a6*/ 	.byte	0x08
	.zero		1


	//   ....[16]....
        /*02a8*/ 	.word	0x00000780
        /*02ac*/ 	.word	0x000000ff
        /*02b0*/ 	.word	0x0002d898
        /*02b4*/ 	.short	0x0100
        /*02b6*/ 	.byte	0x08
	.zero		1


	//   ....[17]....
        /*02b8*/ 	.word	0x00000790
        /*02bc*/ 	.word	0x000000ff
        /*02c0*/ 	.word	0x0002d8a8
        /*02c4*/ 	.short	0x0100
        /*02c6*/ 	.byte	0x08
	.zero		1


	//   ....[18]....
        /*02c8*/ 	.word	0x000008c0
        /*02cc*/ 	.word	0x000000ff
        /*02d0*/ 	.word	0x0002d8b0
        /*02d4*/ 	.short	0x0100
        /*02d6*/ 	.byte	0x08
	.zero		1


	//   ....[19]....
        /*02d8*/ 	.word	0x000008d0
        /*02dc*/ 	.word	0x000000ff
        /*02e0*/ 	.word	0x0002d8c0
        /*02e4*/ 	.short	0x0100
        /*02e6*/ 	.byte	0x08
	.zero		1


	//   ....[20]....
        /*02e8*/ 	.word	0x000008e0
        /*02ec*/ 	.word	0x000000ff
        /*02f0*/ 	.word	0x0002d8b8
        /*02f4*/ 	.short	0x0100
        /*02f6*/ 	.byte	0x08
	.zero		1


	//   ....[21]....
        /*02f8*/ 	.word	0x000008f0
        /*02fc*/ 	.word	0x000000ff
        /*0300*/ 	.word	0x0002d8c8
        /*0304*/ 	.short	0x0100
        /*0306*/ 	.byte	0x08
	.zero		1


	//   ....[22]....
        /*0308*/ 	.word	0x00001a80
        /*030c*/ 	.word	0x000000ff
        /*0310*/ 	.word	0x0002d800
        /*0314*/ 	.short	0x010a
        /*0316*/ 	.byte	0x27
	.zero		1


	//   ....[23]....
        /*0318*/ 	.word	0x00001b00
        /*031c*/ 	.word	0x00000007
        /*0320*/ 	.word	0x0002d830
        /*0324*/ 	.short	0x010a
        /*0326*/ 	.byte	0x3f
	.zero		1


	//   ....[24]....
        /*0328*/ 	.word	0x00001b50
        /*032c*/ 	.word	0x00000007
        /*0330*/ 	.word	0x0002d830
        /*0334*/ 	.short	0x010a
        /*0336*/ 	.byte	0x3f
	.zero		1


	//   ....[25]....
        /*0338*/ 	.word	0x00001f40
        /*033c*/ 	.word	0x00000000
        /*0340*/ 	.word	0x00000000
        /*0344*/ 	.short	0x0101
        /*0346*/ 	.byte	0x3f
	.zero		1


	//   ....[26]....
        /*0348*/ 	.word	0x00004e60
        /*034c*/ 	.word	0x000000ff
        /*0350*/ 	.word	0x0002d830
        /*0354*/ 	.short	0x010a
        /*0356*/ 	.byte	0x06
	.zero		1


	//   ....[27]....
        /*0358*/ 	.word	0x00004ea0
        /*035c*/ 	.word	0x000000ff
        /*0360*/ 	.word	0x0002d830
        /*0364*/ 	.short	0x010a
        /*0366*/ 	.byte	0x06
	.zero		1


	//   ....[28]....
        /*0368*/ 	.word	0x00005120
        /*036c*/ 	.word	0x000000ff
        /*0370*/ 	.word	0x0002d850
        /*0374*/ 	.short	0x010a
        /*0376*/ 	.byte	0x06
	.zero		1


	//   ....[29]....
        /*0378*/ 	.word	0x00005160
        /*037c*/ 	.word	0x000000ff
        /*0380*/ 	.word	0x0002d850
        /*0384*/ 	.short	0x010a
        /*0386*/ 	.byte	0x06
	.zero		1


	//   ....[30]....
        /*0388*/ 	.word	0x000056d0
        /*038c*/ 	.word	0x0000000b
        /*0390*/ 	.word	0x00000000
        /*0394*/ 	.short	0x0101
        /*0396*/ 	.byte	0x3f
	.zero		1


	//   ....[31]....
        /*0398*/ 	.word	0x000071f0
        /*039c*/ 	.word	0x0000000e
        /*03a0*/ 	.word	0x00000000
        /*03a4*/ 	.short	0x0101
        /*03a6*/ 	.byte	0x3f
	.zero		1


	//   ....[32]....
        /*03a8*/ 	.word	0x00008120
        /*03ac*/ 	.word	0x000000ff
        /*03b0*/ 	.word	0x0002d830
        /*03b4*/ 	.short	0x010a
        /*03b6*/ 	.byte	0x06
	.zero		1


	//   ....[33]....
        /*03b8*/ 	.word	0x00008160
        /*03bc*/ 	.word	0x000000ff
        /*03c0*/ 	.word	0x0002d830
        /*03c4*/ 	.short	0x010a
        /*03c6*/ 	.byte	0x06
	.zero		1


	//   ....[34]....
        /*03c8*/ 	.word	0x000083e0
        /*03cc*/ 	.word	0x000000ff
        /*03d0*/ 	.word	0x0002d850
        /*03d4*/ 	.short	0x010a
        /*03d6*/ 	.byte	0x06
	.zero		1


	//   ....[35]....
        /*03d8*/ 	.word	0x00008420
        /*03dc*/ 	.word	0x000000ff
        /*03e0*/ 	.word	0x0002d850
        /*03e4*/ 	.short	0x010a
        /*03e6*/ 	.byte	0x06
	.zero		1


	//   ....[36]....
        /*03e8*/ 	.word	0x000095e0
        /*03ec*/ 	.word	0x0000002a
        /*03f0*/ 	.word	0x00000000
        /*03f4*/ 	.short	0x0101
        /*03f6*/ 	.byte	0x3f
	.zero		1


	//   ....[37]....
        /*03f8*/ 	.word	0x00009670
        /*03fc*/ 	.word	0x0000002b
        /*0400*/ 	.word	0x00000000
        /*0404*/ 	.short	0x0101
        /*0406*/ 	.byte	0x3f
	.zero		1


	//   ....[38]....
        /*0408*/ 	.word	0x0000a1e0
        /*040c*/ 	.word	0x000000ff
        /*0410*/ 	.word	0x0002d830
        /*0414*/ 	.short	0x010a
        /*0416*/ 	.byte	0x06
	.zero		1


	//   ....[39]....
        /*0418*/ 	.word	0x0000a220
        /*041c*/ 	.word	0x000000ff
        /*0420*/ 	.word	0x0002d830
        /*0424*/ 	.short	0x010a
        /*0426*/ 	.byte	0x06
	.zero		1


	//   ....[40]....
        /*0428*/ 	.word	0x0000a4a0
        /*042c*/ 	.word	0x000000ff
        /*0430*/ 	.word	0x0002d850
        /*0434*/ 	.short	0x010a
        /*0436*/ 	.byte	0x06
	.zero		1


	//   ....[41]....
        /*0438*/ 	.word	0x0000a4e0
        /*043c*/ 	.word	0x000000ff
        /*0440*/ 	.word	0x0002d850
        /*0444*/ 	.short	0x010a
        /*0446*/ 	.byte	0x06
	.zero		1


	//   ....[42]....
        /*0448*/ 	.word	0x0000a9f0
        /*044c*/ 	.word	0x0000000d
        /*0450*/ 	.word	0x00000000
        /*0454*/ 	.short	0x0101
        /*0456*/ 	.byte	0x3f
	.zero		1


	//   ....[43]....
        /*0458*/ 	.word	0x0000c420
        /*045c*/ 	.word	0x0000000c
        /*0460*/ 	.word	0x00000000
        /*0464*/ 	.short	0x0101
        /*0466*/ 	.byte	0x3f
	.zero		1


	//   ....[44]....
        /*0468*/ 	.word	0x0000d170
        /*046c*/ 	.word	0x000000ff
        /*0470*/ 	.word	0x0002d850
        /*0474*/ 	.short	0x010a
        /*0476*/ 	.byte	0x09
	.zero		1


	//   ....[45]....
        /*0478*/ 	.word	0x0000d1b0
        /*047c*/ 	.word	0x000000ff
        /*0480*/ 	.word	0x0002d850
        /*0484*/ 	.short	0x010a
        /*0486*/ 	.byte	0x09
	.zero		1


	//   ....[46]....
        /*0488*/ 	.word	0x0000d7f0
        /*048c*/ 	.word	0x0000000b
        /*0490*/ 	.word	0x00000000
        /*0494*/ 	.short	0x0101
        /*0496*/ 	.byte	0x3f
	.zero		1


	//   ....[47]....
        /*0498*/ 	.word	0x0000e400
        /*049c*/ 	.word	0x000000ff
        /*04a0*/ 	.word	0x00000000
        /*04a4*/ 	.short	0x0101
        /*04a6*/ 	.byte	0x05
	.zero		1


	//   ....[48]....
        /*04a8*/ 	.word	0x0000fbf0
        /*04ac*/ 	.word	0x0000000d
        /*04b0*/ 	.word	0x0002d840
        /*04b4*/ 	.short	0x010a
        /*04b6*/ 	.byte	0x3f
	.zero		1


	//   ....[49]....
        /*04b8*/ 	.word	0x00010070
        /*04bc*/ 	.word	0x000000ff
        /*04c0*/ 	.word	0x0002d820
        /*04c4*/ 	.short	0x010a
        /*04c6*/ 	.byte	0x2a
	.zero		1


	//   ....[50]....
        /*04c8*/ 	.word	0x00010340
        /*04cc*/ 	.word	0x00000003
        /*04d0*/ 	.word	0x0002d840
        /*04d4*/ 	.short	0x010a
        /*04d6*/ 	.byte	0x3f
	.zero		1


	//   ....[51]....
        /*04d8*/ 	.word	0x00010590
        /*04dc*/ 	.word	0x00000002
        /*04e0*/ 	.word	0x00000060
        /*04e4*/ 	.short	0x010a
        /*04e6*/ 	.byte	0x3f
	.zero		1


	//   ....[52]....
        /*04e8*/ 	.word	0x00010a80
        /*04ec*/ 	.word	0x00000004
        /*04f0*/ 	.word	0x0002d840
        /*04f4*/ 	.short	0x010a
        /*04f6*/ 	.byte	0x3f
	.zero		1


	//   ....[53]....
        /*04f8*/ 	.word	0x00010cd0
        /*04fc*/ 	.word	0x00000003
        /*0500*/ 	.word	0x00000060
        /*0504*/ 	.short	0x010a
        /*0506*/ 	.byte	0x3f
	.zero		1


	//   ....[54]....
        /*0508*/ 	.word	0x00011120
        /*050c*/ 	.word	0x00000003
        /*0510*/ 	.word	0x0002d840
        /*0514*/ 	.short	0x010a
        /*0516*/ 	.byte	0x3f
	.zero		1


	//   ....[55]....
        /*0518*/ 	.word	0x00011370
        /*051c*/ 	.word	0x00000003
        /*0520*/ 	.word	0x00000060
        /*0524*/ 	.short	0x010a
        /*0526*/ 	.byte	0x3f
	.zero		1


	//   ....[56]....
        /*0528*/ 	.word	0x00011740
        /*052c*/ 	.word	0x00000003
        /*0530*/ 	.word	0x0002d860
        /*0534*/ 	.short	0x010a
        /*0536*/ 	.byte	0x3f
	.zero		1


	//   ....[57]....
        /*0538*/ 	.word	0x00011b70
        /*053c*/ 	.word	0x00000009
        /*0540*/ 	.word	0x0002d820
        /*0544*/ 	.short	0x010a
        /*0546*/ 	.byte	0x3f
	.zero		1


	//   ....[58]....
        /*0548*/ 	.word	0x00011c90
        /*054c*/ 	.word	0x00000005
        /*0550*/ 	.word	0x00000000
        /*0554*/ 	.short	0x010a
        /*0556*/ 	.byte	0x3f
	.zero		1


	//   ....[59]....
        /*0558*/ 	.word	0x00011d00
        /*055c*/ 	.word	0x00000003
        /*0560*/ 	.word	0x00000000
        /*0564*/ 	.short	0x010a
        /*0566*/ 	.byte	0x3f
	.zero		1


	//   ....[60]....
        /*0568*/ 	.word	0x00011d60
        /*056c*/ 	.word	0x00000013
        /*0570*/ 	.word	0x00000000
        /*0574*/ 	.short	0x010a
        /*0576*/ 	.byte	0x3f
	.zero		1


	//   ....[61]....
        /*0578*/ 	.word	0x00011d90
        /*057c*/ 	.word	0x00000007
        /*0580*/ 	.word	0x00000000
        /*0584*/ 	.short	0x010a
        /*0586*/ 	.byte	0x3f
	.zero		1


	//   ....[62]....
        /*0588*/ 	.word	0x00011e00
        /*058c*/ 	.word	0x00000003
        /*0590*/ 	.word	0x0002d800
        /*0594*/ 	.short	0x010a
        /*0596*/ 	.byte	0x3f
	.zero		1


	//   ....[63]....
        /*0598*/ 	.word	0x00011e50
        /*059c*/ 	.word	0x00000007
        /*05a0*/ 	.word	0x0002d830
        /*05a4*/ 	.short	0x010a
        /*05a6*/ 	.byte	0x3f
	.zero		1


	//   ....[64]....
        /*05a8*/ 	.word	0x00011eb0
        /*05ac*/ 	.word	0x0000000b
        /*05b0*/ 	.word	0x0002d830
        /*05b4*/ 	.short	0x010a
        /*05b6*/ 	.byte	0x3f
	.zero		1


	//   ....[65]....
        /*05b8*/ 	.word	0x00011f10
        /*05bc*/ 	.word	0x0000000b
        /*05c0*/ 	.word	0x0002d850
        /*05c4*/ 	.short	0x010a
        /*05c6*/ 	.byte	0x3f
	.zero		1


	//   ....[66]....
        /*05c8*/ 	.word	0x00011f70
        /*05cc*/ 	.word	0x0000000c
        /*05d0*/ 	.word	0x0002d830
        /*05d4*/ 	.short	0x010a
        /*05d6*/ 	.byte	0x3f
	.zero		1


	//   ....[67]....
        /*05d8*/ 	.word	0x00011fd0
        /*05dc*/ 	.word	0x0000000c
        /*05e0*/ 	.word	0x0002d850
        /*05e4*/ 	.short	0x010a
        /*05e6*/ 	.byte	0x3f
	.zero		1


	//   ....[68]....
        /*05e8*/ 	.word	0x00012030
        /*05ec*/ 	.word	0x0000000e
        /*05f0*/ 	.word	0x0002d830
        /*05f4*/ 	.short	0x010a
        /*05f6*/ 	.byte	0x3f
	.zero		1


	//   ....[69]....
        /*05f8*/ 	.word	0x00012090
        /*05fc*/ 	.word	0x0000000e
        /*0600*/ 	.word	0x0002d850
        /*0604*/ 	.short	0x010a
        /*0606*/ 	.byte	0x3f
	.zero		1


	//   ....[70]....
        /*0608*/ 	.word	0x000120f0
        /*060c*/ 	.word	0x00000003
        /*0610*/ 	.word	0x0002d850
        /*0614*/ 	.short	0x010a
        /*0616*/ 	.byte	0x3f
	.zero		1


	//   ....[71]....
        /*0618*/ 	.word	0x00012240
        /*061c*/ 	.word	0x0000000d
        /*0620*/ 	.word	0x0002d840
        /*0624*/ 	.short	0x010a
        /*0626*/ 	.byte	0x3f
	.zero		1


	//   ....[72]....
        /*0628*/ 	.word	0x000122a0
        /*062c*/ 	.word	0x00000005
        /*0630*/ 	.word	0x0002d820
        /*0634*/ 	.short	0x010a
        /*0636*/ 	.byte	0x3f
	.zero		1


	//   ....[73]....
        /*0638*/ 	.word	0x000122f0
        /*063c*/ 	.word	0x00000003
        /*0640*/ 	.word	0x0002d840
        /*0644*/ 	.short	0x010a
        /*0646*/ 	.byte	0x3f
	.zero		1


	//   ....[74]....
        /*0648*/ 	.word	0x00012340
        /*064c*/ 	.word	0x00000002
        /*0650*/ 	.word	0x00000060
        /*0654*/ 	.short	0x010a
        /*0656*/ 	.byte	0x3f
	.zero		1


	//   ....[75]....
        /*0658*/ 	.word	0x00012390
        /*065c*/ 	.word	0x00000004
        /*0660*/ 	.word	0x0002d840
        /*0664*/ 	.short	0x010a
        /*0666*/ 	.byte	0x3f
	.zero		1


	//   ....[76]....
        /*0668*/ 	.word	0x000123e0
        /*066c*/ 	.word	0x00000003
        /*0670*/ 	.word	0x00000060
        /*0674*/ 	.short	0x010a
        /*0676*/ 	.byte	0x3f
	.zero		1


	//   ....[77]....
        /*0678*/ 	.word	0x00012430
        /*067c*/ 	.word	0x00000003
        /*0680*/ 	.word	0x0002d840
        /*0684*/ 	.short	0x010a
        /*0686*/ 	.byte	0x3f
	.zero		1


	//   ....[78]....
        /*0688*/ 	.word	0x00012480
        /*068c*/ 	.word	0x00000003
        /*0690*/ 	.word	0x00000060
        /*0694*/ 	.short	0x010a
        /*0696*/ 	.byte	0x3f
	.zero		1


	//   ....[79]....
        /*0698*/ 	.word	0x000124d0
        /*069c*/ 	.word	0x00000003
        /*06a0*/ 	.word	0x0002d860
        /*06a4*/ 	.short	0x010a
        /*06a6*/ 	.byte	0x3f
	.zero		1


	//   ....[80]....
        /*06a8*/ 	.word	0x000125b0
        /*06ac*/ 	.word	0x00000009
        /*06b0*/ 	.word	0x0002d820
        /*06b4*/ 	.short	0x010a
        /*06b6*/ 	.byte	0x3f
	.zero		1


	//   ....[81]....
        /*06b8*/ 	.word	0x00012600
        /*06bc*/ 	.word	0x00000005
        /*06c0*/ 	.word	0x00000000
        /*06c4*/ 	.short	0x010a
        /*06c6*/ 	.byte	0x3f
	.zero		1


	//   ....[82]....
        /*06c8*/ 	.word	0x00012650
        /*06cc*/ 	.word	0x00000003
        /*06d0*/ 	.word	0x00000000
        /*06d4*/ 	.short	0x010a
        /*06d6*/ 	.byte	0x3f
	.zero		1


	//   ....[83]....
        /*06d8*/ 	.word	0x000126a0
        /*06dc*/ 	.word	0x00000013
        /*06e0*/ 	.word	0x00000000
        /*06e4*/ 	.short	0x010a
        /*06e6*/ 	.byte	0x3f
	.zero		1


	//----- nvinfo : EIATTR_NUM_MBARRIERS
	.align		4
.L_1319:
        /*06e8*/ 	.byte	0x03, 0x38
        /*06ea*/ 	.short	0x0016


	//----- nvinfo : EIATTR_EXIT_INSTR_OFFSETS
	.align		4
        /*06ec*/ 	.byte	0x04, 0x1c
        /*06ee*/ 	.short	(.L_1321 - .L_1320)


	//   ....[0]....
.L_1320:
        /*06f0*/ 	.word	0x00000a50


	//   ....[1]....
        /*06f4*/ 	.word	0x0000eaa0


	//   ....[2]....
        /*06f8*/ 	.word	0x0000eb00


	//   ....[3]....
        /*06fc*/ 	.word	0x00011bb0


	//   ....[4]....
        /*0700*/ 	.word	0x00011de0


	//----- nvinfo : EIATTR_MAX_THREADS
	.align		4
.L_1321:
        /*0704*/ 	.byte	0x04, 0x05
        /*0706*/ 	.short	(.L_1323 - .L_1322)
.L_1322:
        /*0708*/ 	.word	0x00000200
        /*070c*/ 	.word	0x00000001
        /*0710*/ 	.word	0x00000001


	//----- nvinfo : EIATTR_CRS_STACK_SIZE
	.align		4
.L_1323:
        /*0714*/ 	.byte	0x04, 0x1e
        /*0716*/ 	.short	(.L_1325 - .L_1324)
.L_1324:
        /*0718*/ 	.word	0x00000000


	//----- nvinfo : EIATTR_CBANK_PARAM_SIZE
	.align		4
.L_1325:
        /*071c*/ 	.byte	0x03, 0x19
        /*071e*/ 	.short	0x0bf0


	//----- nvinfo : EIATTR_PARAM_CBANK
	.align		4
        /*0720*/ 	.byte	0x04, 0x0a
        /*0722*/ 	.short	(.L_1327 - .L_1326)
	.align		4
.L_1326:
        /*0724*/ 	.word	index@(.nv.constant0._ZN7cutlass13device_kernelIN5flash11enable_sm90INS1_16FlashAttnFwdSm90INS1_25CollectiveMainloopFwdSm90ILi2EN4cute5tupleIJNS5_1CILi1EEES8_S8_EEENS6_IJNS7_ILi192EEENS7_ILi128EEENS7_ILi96EEEEEELi96ENS_10bfloat16_tEfNS_4arch4Sm90ELb0ELb1ELb0ELb0ELb0ELb0ELb0ELb0ELb1ELb0ELb0ELb0EEENS1_21CollectiveEpilogueFwdINS6_IJSA_SC_SB_EEES9_SE_SG_Li384ELb0ELb0ELb0ELb0EEENS1_30DynamicPersistentTileSchedulerILi384ELi32ELb0ELb0ELb1EEEEEEEEEvNT_6ParamsE)
        /*0728*/ 	.short	0x0210
        /*072a*/ 	.short	0x0bf0


	//----- nvinfo : EIATTR_SW_WAR
	.align		4
.L_1327:
        /*072c*/ 	.byte	0x04, 0x36
        /*072e*/ 	.short	(.L_1329 - .L_1328)
.L_1328:
        /*0730*/ 	.word	0x00000008
.L_1329:


//--------------------- .nv.info._ZN7cutlass13device_kernelIN5flash11enable_sm90INS1_16FlashAttnFwdSm90INS1_25CollectiveMainloopFwdSm90ILi2EN4cute5tupleIJNS5_1CILi1EEES8_S8_EEENS6_IJNS7_ILi192EEENS7_ILi128EEENS7_ILi96EEEEEELi96ENS_10bfloat16_tEfNS_4arch4Sm90ELb0ELb1ELb0ELb1ELb0ELb0ELb0ELb0ELb1ELb0ELb0ELb0EEENS1_21CollectiveEpilogueFwdINS6_IJSA_SC_SB_EEES9_SE_SG_Li384ELb1ELb0ELb0ELb0EEENS1_36VarlenDynamicPersistentTileSchedulerILi192ELi128ELi384ELi32ELb0ELb0ELb1ELb1ELb0ELb1EEEEEEEEEvNT_6ParamsE --------------------------
	.section	.nv.info._ZN7cutlass13device_kernelIN5flash11enable_sm90INS1_16FlashAttnFwdSm90INS1_25CollectiveMainloopFwdSm90ILi2EN4cute5tupleIJNS5_1CILi1EEES8_S8_EEENS6_IJNS7_ILi192EEENS7_ILi128EEENS7_ILi96EEEEEELi96ENS_10bfloat16_tEfNS_4arch4Sm90ELb0ELb1ELb0ELb1ELb0ELb0ELb0ELb0ELb1ELb0ELb0ELb0EEENS1_21CollectiveEpilogueFwdINS6_IJSA_SC_SB_EEES9_SE_SG_Li384ELb1ELb0ELb0ELb0EEENS1_36VarlenDynamicPersistentTileSchedulerILi192ELi128ELi384ELi32ELb0ELb0ELb1ELb1ELb0ELb1EEEEEEEEEvNT_6ParamsE,"",@"SHT_CUDA_INFO"
	.sectionflags	@""
	.align	4


	//----- nvinfo : EIATTR_CUDA_API_VERSION
	.align		4
        /*0000*/ 	.byte	0x04, 0x37
        /*0002*/ 	.short	(.L_1331 - .L_1330)
.L_1330:
        /*0004*/ 	.word	0x00000082


	//----- nvinfo : EIATTR_KPARAM_INFO
	.align		4
.L_1331:
        /*0008*/ 	.byte	0x04, 0x17
        /*000a*/ 	.short	(.L_1333 - .L_1332)
.L_1332:
        /*000c*/ 	.word	0x00000000
        /*0010*/ 	.short	0x0000
        /*0012*/ 	.short	0x0070
        /*0014*/ 	.byte	0x00, 0xf0, 0x01, 0x28


	//----- nvinfo : EIATTR_SPARSE_MMA_MASK
	.align		4
.L_1333:
        /*0018*/ 	.byte	0x03, 0x50
        /*001a*/ 	.short	0x0000


	//----- nvinfo : EIATTR_MAXREG_COUNT
	.align		4
        /*001c*/ 	.byte	0x03, 0x1b
        /*001e*/ 	.short	0x0080


	//----- nvinfo : EIATTR_NUM_BARRIERS
	.align		4
        /*0020*/ 	.byte	0x02, 0x4c
        /*0022*/ 	.byte	0x10
	.zero		1


	//----- nvinfo : EIATTR_EXTERNS
	.align		4
        /*0024*/ 	.byte	0x04, 0x0f
        /*0026*/ 	.short	(.L_1335 - .L_1334)


	//   ....[0]....
	.align		4
.L_1334:
        /*0028*/ 	.word	index@(__assertfail)


	//----- nvinfo : EIATTR_ANNOTATIONS
	.align		4
.L_1335:
        /*002c*/ 	.byte	0x04, 0x55
        /*002e*/ 	.short	(.L_1337 - .L_1336)


	//   ....[0]....
.L_1336:
        /*0030*/ 	.word	0x00000001
        /*0034*/ 	.byte	0x40, 0x02, 0x01, 0x00, 0x01, 0x00, 0x00, 0x00, 0xd0, 0x0c, 0x01, 0x00


	//----- nvinfo : EIATTR_MERCURY_ISA_VERSION
	.align		4
.L_1337:
        /*0040*/ 	.byte	0x03, 0x5f
        /*0042*/ 	.short	0x0101


	//----- nvinfo : EIATTR_UNUSED_LOAD_BYTE_OFFSET
	.align		4
        /*0044*/ 	.byte	0x04, 0x44
        /*0046*/ 	.short	(.L_1339 - .L_1338)


	//   ....[0]....
.L_1338:
        /*0048*/ 	.word	0x00000a80
        /*004c*/ 	.word	0x0000fff0


	//   ....[1]....
        /*0050*/ 	.word	0x0000dc80
        /*0054*/ 	.word	0x0000fff0


	//----- nvinfo : EIATTR_INT_WARP_WIDE_INSTR_OFFSETS
	.align		4
.L_1339:
        /*0058*/ 	.byte	0x04, 0x31
        /*005a*/ 	.short	(.L_1341 - .L_1340)


	//   ....[0]....
.L_1340:
        /*005c*/ 	.word	0x00000160


	//   ....[1]....
        /*0060*/ 	.word	0x000001a0


	//   ....[2]....
        /*0064*/ 	.word	0x00000210


	//   ....[3]....
        /*0068*/ 	.word	0x00010880


	//   ....[4]....
        /*006c*/ 	.word	0x00010910


	//   ....[5]....
        /*0070*/ 	.word	0x00010dc0


	//   ....[6]....
        /*0074*/ 	.word	0x00010e00


	//   ....[7]....
        /*0078*/ 	.word	0x00010f40


	//   ....[8]....
        /*007c*/ 	.word	0x00011010


	//   ....[9]....
        /*0080*/ 	.word	0x00012ee0


	//   ....[10]....
        /*0084*/ 	.word	0x00012f70


	//----- nvinfo : EIATTR_COOP_GROUP_MASK_REGIDS
	.align		4
.L_1341:
        /*0088*/ 	.byte	0x04, 0x29
        /*008a*/ 	.short	(.L_1343 - .L_1342)


	//   ....[0]....
.L_1342:
        /*008c*/ 	.word	0xffffffff


	//   ....[1]....
        /*0090*/ 	.word	0xffffffff


	//   ....[2]....
        /*0094*/ 	.word	0xffffffff


	//   ....[3]....
        /*0098*/ 	.word	0xffffffff


	//   ....[4]....
        /*009c*/ 	.word	0xffffffff


	//   ....[5]....
        /*00a0*/ 	.word	0xffffffff


	//   ....[6]....
        /*00a4*/ 	.word	0xffffffff


	//   ....[7]....
        /*00a8*/ 	.word	0xffffffff


	//   ....[8]....
        /*00ac*/ 	.word	0xffffffff


	//   ....[9]....
        /*00b0*/ 	.word	0xffffffff


	//   ....[10]....
        /*00b4*/ 	.word	0xffffffff


	//   ....[11]....
        /*00b8*/ 	.word	0xffffffff


	//   ....[12]....
        /*00bc*/ 	.word	0xffffffff


	//   ....[13]....
        /*00c0*/ 	.word	0xffffffff


	//   ....[14]....
        /*00c4*/ 	.word	0xffffffff


	//   ....[15]....
        /*00c8*/ 	.word	0xffffffff


	//   ....[16]....
        /*00cc*/ 	.word	0xffffffff


	//   ....[17]....
        /*00d0*/ 	.word	0xffffffff


	//   ....[18]....
        /*00d4*/ 	.word	0xffffffff


	//   ....[19]....
        /*00d8*/ 	.word	0xffffffff


	//   ....[20]....
        /*00dc*/ 	.word	0xffffffff


	//   ....[21]....
        /*00e0*/ 	.word	0xffffffff


	//   ....[22]....
        /*00e4*/ 	.word	0xffffffff


	//   ....[23]....
        /*00e8*/ 	.word	0xffffffff


	//   ....[24]....
        /*00ec*/ 	.word	0xffffffff


	//   ....[25]....
        /*00f0*/ 	.word	0xffffffff


	//   ....[26]....
        /*00f4*/ 	.word	0xffffffff


	//   ....[27]....
        /*00f8*/ 	.word	0xffffffff


	//   ....[28]....
        /*00fc*/ 	.word	0xffffffff


	//   ....[29]....
        /*0100*/ 	.word	0xffffffff


	//   ....[30]....
        /*0104*/ 	.word	0xffffffff


	//   ....[31]....
        /*0108*/ 	.word	0xffffffff


	//   ....[32]....
        /*010c*/ 	.word	0xffffffff


	//   ....[33]....
        /*0110*/ 	.word	0xffffffff


	//   ....[34]....
        /*0114*/ 	.word	0xffffffff


	//   ....[35]....
        /*0118*/ 	.word	0xffffffff


	//   ....[36]....
        /*011c*/ 	.word	0xffffffff


	//   ....[37]....
        /*0120*/ 	.word	0xffffffff


	//   ....[38]....
        /*0124*/ 	.word	0xffffffff


	//   ....[39]....
        /*0128*/ 	.word	0xffffffff


	//   ....[40]....
        /*012c*/ 	.word	0xffffffff


	//   ....[41]....
        /*0130*/ 	.word	0xffffffff


	//   ....[42]....
        /*0134*/ 	.word	0xffffffff


	//   ....[43]....
        /*0138*/ 	.word	0xffffffff


	//   ....[44]....
        /*013c*/ 	.word	0xffffffff


	//   ....[45]....
        /*0140*/ 	.word	0xffffffff


	//   ....[46]....
        /*0144*/ 	.word	0xffffffff


	//   ....[47]....
        /*0148*/ 	.word	0xffffffff


	//   ....[48]....
        /*014c*/ 	.word	0xffffffff


	//   ....[49]....
        /*0150*/ 	.word	0xffffffff


	//   ....[50]....
        /*0154*/ 	.word	0xffffffff


	//   ....[51]....
        /*0158*/ 	.word	0xffffffff


	//   ....[52]....
        /*015c*/ 	.word	0xffffffff


	//   ....[53]....
        /*0160*/ 	.word	0xffffffff


	//   ....[54]....
        /*0164*/ 	.word	0xffffffff


	//   ....[55]....
        /*0168*/ 	.word	0xffffffff


	//   ....[56]....
        /*016c*/ 	.word	0xffffffff


	//   ....[57]....
        /*0170*/ 	.word	0xffffffff


	//   ....[58]....
        /*0174*/ 	.word	0xffffffff


	//   ....[59]....
        /*0178*/ 	.word	0xffffffff


	//   ....[60]....
        /*017c*/ 	.word	0xffffffff


	//   ....[61]....
        /*0180*/ 	.word	0xffffffff


	//   ....[62]....
        /*0184*/ 	.word	0xffffffff


	//   ....[63]....
        /*0188*/ 	.word	0xffffffff


	//   ....[64]....
        /*018c*/ 	.word	0xffffffff


	//   ....[65]....
        /*0190*/ 	.word	0xffffffff


	//   ....[66]....
        /*0194*/ 	.word	0x0500000f


	//   ....[67]....
        /*0198*/ 	.word	0x0500000f


	//   ....[68]....
        /*019c*/ 	.word	0x0500000f


	//   ....[69]....
        /*01a0*/ 	.word	0x0500000f


	//   ....[70]....
        /*01a4*/ 	.word	0x0500000f


	//   ....[71]....
        /*01a8*/ 	.word	0x0500000f


	//   ....[72]....
        /*01ac*/ 	.word	0x0500000f


	//   ....[73]....
        /*01b0*/ 	.word	0x0500000f


	//   ....[74]....
        /*01b4*/ 	.word	0x0500000f


	//   ....[75]....
        /*01b8*/ 	.word	0x0500000f


	//   ....[76]....
        /*01bc*/ 	.word	0x0500000f


	//   ....[77]....
        /*01c0*/ 	.word	0x0500000f


	//   ....[78]....
        /*01c4*/ 	.word	0x0500000f


	//   ....[79]....
        /*01c8*/ 	.word	0x0500000f


	//   ....[80]....
        /*01cc*/ 	.word	0x0500000f


	//   ....[81]....
        /*01d0*/ 	.word	0x0500000f


	//   ....[82]....
        /*01d4*/ 	.word	0x0500000f


	//   ....[83]....
        /*01d8*/ 	.word	0x0500000f


	//   ....[84]....
        /*01dc*/ 	.word	0x0500000f


	//----- nvinfo : EIATTR_COOP_GROUP_INSTR_OFFSETS
	.align		4
.L_1343:
        /*01e0*/ 	.byte	0x04, 0x28
        /*01e2*/ 	.short	(.L_1345 - .L_1344)


	//   ....[0]....
.L_1344:
        /*01e4*/ 	.word	0x00000070


	//   ....[1]....
        /*01e8*/ 	.word	0x00000170


	//   ....[2]....
        /*01ec*/ 	.word	0x000001c0


	//   ....[3]....
        /*01f0*/ 	.word	0x000003f0


	//   ....[4]....
        /*01f4*/ 	.word	0x00000550


	//   ....[5]....
        /*01f8*/ 	.word	0x00000670


	//   ....[6]....
        /*01fc*/ 	.word	0x000007d0


	//   ....[7]....
        /*0200*/ 	.word	0x000018b0


	//   ....[8]....
        /*0204*/ 	.word	0x00003420


	//   ....[9]....
        /*0208*/ 	.word	0x00003530


	//   ....[10]....
        /*020c*/ 	.word	0x00003e00


	//   ....[11]....
        /*0210*/ 	.word	0x00003e60


	//   ....[12]....
        /*0214*/ 	.word	0x00004a90


	//   ....[13]....
        /*0218*/ 	.word	0x000064c0


	//   ....[14]....
        /*021c*/ 	.word	0x000065c0


	//   ....[15]....
        /*0220*/ 	.word	0x00006e60


	//   ....[16]....
        /*0224*/ 	.word	0x00006ef0


	//   ....[17]....
        /*0228*/ 	.word	0x00007e50


	//   ....[18]....
        /*022c*/ 	.word	0x000088a0


	//   ....[19]....
        /*0230*/ 	.word	0x000088f0


	//   ....[20]....
        /*0234*/ 	.word	0x00008e50


	//   ....[21]....
        /*0238*/ 	.word	0x00008ed0


	//   ....[22]....
        /*023c*/ 	.word	0x0000a130


	//   ....[23]....
        /*0240*/ 	.word	0x0000b890


	//   ....[24]....
        /*0244*/ 	.word	0x0000b990


	//   ....[25]....
        /*0248*/ 	.word	0x0000c1b0


	//   ....[26]....
        /*024c*/ 	.word	0x0000c260


	//   ....[27]....
        /*0250*/ 	.word	0x0000d220


	//   ....[28]....
        /*0254*/ 	.word	0x0000d330


	//   ....[29]....
        /*0258*/ 	.word	0x0000d390


	//   ....[30]....
        /*025c*/ 	.word	0x0000d4a0


	//   ....[31]....
        /*0260*/ 	.word	0x0000d4c0


	//   ....[32]....
        /*0264*/ 	.word	0x0000f480


	//   ....[33]....
        /*0268*/ 	.word	0x0000f600


	//   ....[34]....
        /*026c*/ 	.word	0x0000f630


	//   ....[35]....
        /*0270*/ 	.word	0x0000f670


	//   ....[36]....
        /*0274*/ 	.word	0x0000f6e0


	//   ....[37]....
        /*0278*/ 	.word	0x0000f740


	//   ....[38]....
        /*027c*/ 	.word	0x0000f780


	//   ....[39]....
        /*0280*/ 	.word	0x0000f900


	//   ....[40]....
        /*0284*/ 	.word	0x0000f960


	//   ....[41]....
        /*0288*/ 	.word	0x0000f9a0


	//   ....[42]....
        /*028c*/ 	.word	0x0000f9e0


	//   ....[43]....
        /*0290*/ 	.word	0x0000fa10


	//   ....[44]....
        /*0294*/ 	.word	0x0000fa40


	//   ....[45]....
        /*0298*/ 	.word	0x0000fae0


	//   ....[46]....
        /*029c*/ 	.word	0x0000fb40


	//   ....[47]....
        /*02a0*/ 	.word	0x0000fbd0


	//   ....[48]....
        /*02a4*/ 	.word	0x000132e0


	//   ....[49]....
        /*02a8*/ 	.word	0x000132f0


	//   ....[50]....
        /*02ac*/ 	.word	0x000133e0


	//   ....[51]....
        /*02b0*/ 	.word	0x00013440


	//   ....[52]....
        /*02b4*/ 	.word	0x00013480


	//   ....[53]....
        /*02b8*/ 	.word	0x000134c0


	//   ....[54]....
        /*02bc*/ 	.word	0x000134f0


	//   ....[55]....
        /*02c0*/ 	.word	0x00013520


	//   ....[56]....
        /*02c4*/ 	.word	0x00013690


	//   ....[57]....
        /*02c8*/ 	.word	0x000136f0


	//   ....[58]....
        /*02cc*/ 	.word	0x00013730


	//   ....[59]....
        /*02d0*/ 	.word	0x00013770


	//   ....[60]....
        /*02d4*/ 	.word	0x000137a0


	//   ....[61]....
        /*02d8*/ 	.word	0x000137d0


	//   ....[62]....
        /*02dc*/ 	.word	0x00013890


	//   ....[63]....
        /*02e0*/ 	.word	0x000138b0


	//   ....[64]....
        /*02e4*/ 	.word	0x00013920


	//   ....[65]....
        /*02e8*/ 	.word	0x00013f70


	//   ....[66]....
        /*02ec*/ 	.word	0x000145d0


	//   ....[67]....
        /*02f0*/ 	.word	0x000149c0


	//   ....[68]....
        /*02f4*/ 	.word	0x00014a50


	//   ....[69]....
        /*02f8*/ 	.word	0x00014af0


	//   ....[70]....
        /*02fc*/ 	.word	0x00014ba0


	//   ....[71]....
        /*0300*/ 	.word	0x00014c20


	//   ....[72]....
        /*0304*/ 	.word	0x00014ca0


	//   ....[73]....
        /*0308*/ 	.word	0x00014d20


	//   ....[74]....
        /*030c*/ 	.word	0x00014da0


	//   ....[75]....
        /*0310*/ 	.word	0x00014e30


	//   ....[76]....
        /*0314*/ 	.word	0x00014ee0


	//   ....[77]....
        /*0318*/ 	.word	0x00014f60


	//   ....[78]....
        /*031c*/ 	.word	0x00014fe0


	//   ....[79]....
        /*0320*/ 	.word	0x00015060


	//   ....[80]....
        /*0324*/ 	.word	0x000150e0


	//   ....[81]....
        /*0328*/ 	.word	0x00015150


	//   ....[82]....
        /*032c*/ 	.word	0x000151f0


	//   ....[83]....
        /*0330*/ 	.word	0x00015280


	//   ....[84]....
        /*0334*/ 	.word	0x000153a0


	//----- nvinfo : EIATTR_REG_RECONFIG
	.align		4
.L_1345:
        /*0338*/ 	.byte	0x01, 0x54
	.zero		2


	//----- nvinfo : EIATTR_SYSCALL_OFFSETS
	.align		4
        /*033c*/ 	.byte	0x04, 0x46
        /*033e*/ 	.short	(.L_1347 - .L_1346)


	//   ....[0]....
.L_1346:
        /*0340*/ 	.word	0x00001aa0


	//   ....[1]....
        /*0344*/ 	.word	0x00010a90


	//   ....[2]....
        /*0348*/ 	.word	0x00010bc0


	//   ....[3]....
        /*034c*/ 	.word	0x00010cc0


	//----- nvinfo : EIATTR_MBARRIER_INSTR_OFFSETS
	.align		4
.L_1347:
        /*0350*/ 	.byte	0x04, 0x39
        /*0352*/ 	.short	(.L_1349 - .L_1348)


	//   ....[0]....
.L_1348:
        /*0354*/ 	.word	0x000002a0
        /*0358*/ 	.word	0x000000ff
        /*035c*/ 	.word	0x0002d800
        /*0360*/ 	.short	0x0100
        /*0362*/ 	.byte	0x08
	.zero		1


	//   ....[1]....
        /*0364*/ 	.word	0x000002b0
        /*0368*/ 	.word	0x000000ff
        /*036c*/ 	.word	0x0002d820
        /*0370*/ 	.short	0x0100
        /*0372*/ 	.byte	0x08
	.zero		1


	//   ....[2]....
        /*0374*/ 	.word	0x000003a0
        /*0378*/ 	.word	0x000000ff
        /*037c*/ 	.word	0x0002d830
        /*0380*/ 	.short	0x0100
        /*0382*/ 	.byte	0x08
	.zero		1


	//   ....[3]....
        /*0384*/ 	.word	0x000003b0
        /*0388*/ 	.word	0x000000ff
        /*038c*/ 	.word	0x0002d840
        /*0390*/ 	.short	0x0100
        /*0392*/ 	.byte	0x08
	.zero		1


	//   ....[4]....
        /*0394*/ 	.word	0x000003c0
        /*0398*/ 	.word	0x000000ff
        /*039c*/ 	.word	0x0002d838
        /*03a0*/ 	.short	0x0100
        /*03a2*/ 	.byte	0x08
	.zero		1


	//   ....[5]....
        /*03a4*/ 	.word	0x000003d0
        /*03a8*/ 	.word	0x000000ff
        /*03ac*/ 	.word	0x0002d848
        /*03b0*/ 	.short	0x0100
        /*03b2*/ 	.byte	0x08
	.zero		1


	//   ....[6]....
        /*03b4*/ 	.word	0x00000500
        /*03b8*/ 	.word	0x000000ff
        /*03bc*/ 	.word	0x0002d850
        /*03c0*/ 	.short	0x0100
        /*03c2*/ 	.byte	0x08
	.zero		1


	//   ....[7]....
        /*03c4*/ 	.word	0x00000510
        /*03c8*/ 	.word	0x000000ff
        /*03cc*/ 	.word	0x0002d860
        /*03d0*/ 	.short	0x0100
        /*03d2*/ 	.byte	0x08
	.zero		1


	//   ....[8]....
        /*03d4*/ 	.word	0x00000520
        /*03d8*/ 	.word	0x000000ff
        /*03dc*/ 	.word	0x0002d858
        /*03e0*/ 	.short	0x0100
        /*03e2*/ 	.byte	0x08
	.zero		1


	//   ....[9]....
        /*03e4*/ 	.word	0x00000530
        /*03e8*/ 	.word	0x000000ff
        /*03ec*/ 	.word	0x0002d868
        /*03f0*/ 	.short	0x0100
        /*03f2*/ 	.byte	0x08
	.zero		1


	//   ....[10]....
        /*03f4*/ 	.word	0x00000620
        /*03f8*/ 	.word	0x000000ff
        /*03fc*/ 	.word	0x0002d870
        /*0400*/ 	.short	0x0100
        /*0402*/ 	.byte	0x06
	.zero		1


	//   ....[11]....
        /*0404*/ 	.word	0x00000630
        /*0408*/ 	.word	0x000000ff
        /*040c*/ 	.word	0x0002d880
        /*0410*/ 	.short	0x0100
        /*0412*/ 	.byte	0x06
	.zero		1


	//   ....[12]....
        /*0414*/ 	.word	0x00000640
        /*0418*/ 	.word	0x000000ff
        /*041c*/ 	.word	0x0002d878
        /*0420*/ 	.short	0x0100
        /*0422*/ 	.byte	0x06
	.zero		1


	//   ....[13]....
        /*0424*/ 	.word	0x00000650
        /*0428*/ 	.word	0x000000ff
        /*042c*/ 	.word	0x0002d888
        /*0430*/ 	.short	0x0100
        /*0432*/ 	.byte	0x06
	.zero		1


	//   ....[14]....
        /*0434*/ 	.word	0x00000780
        /*0438*/ 	.word	0x000000ff
        /*043c*/ 	.word	0x0002d890
        /*0440*/ 	.short	0x0100
        /*0442*/ 	.byte	0x08
	.zero		1


	//   ....[15]....
        /*0444*/ 	.word	0x00000790
        /*0448*/ 	.word	0x000000ff
        /*044c*/ 	.word	0x0002d8a0
        /*0450*/ 	.short	0x0100
        /*0452*/ 	.byte	0x08
	.zero		1


	//   ....[16]....
        /*0454*/ 	.word	0x000007a0
        /*0458*/ 	.word	0x000000ff
        /*045c*/ 	.word	0x0002d898
        /*0460*/ 	.short	0x0100
        /*0462*/ 	.byte	0x08
	.zero		1


	//   ....[17]....
        /*0464*/ 	.word	0x000007b0
        /*0468*/ 	.word	0x000000ff
        /*046c*/ 	.word	0x0002d8a8
        /*0470*/ 	.short	0x0100
        /*0472*/ 	.byte	0x08
	.zero		1


	//   ....[18]....
        /*0474*/ 	.word	0x000008e0
        /*0478*/ 	.word	0x000000ff
        /*047c*/ 	.word	0x0002d8b0
        /*0480*/ 	.short	0x0100
        /*0482*/ 	.byte	0x08
	.zero		1


	//   ....[19]....
        /*0484*/ 	.word	0x000008f0
        /*0488*/ 	.word	0x000000ff
        /*048c*/ 	.word	0x0002d8c0
        /*0490*/ 	.short	0x0100
        /*0492*/ 	.byte	0x08
	.zero		1


	//   ....[20]....
        /*0494*/ 	.word	0x00000900
        /*0498*/ 	.word	0x000000ff
        /*049c*/ 	.word	0x0002d8b8
        /*04a0*/ 	.short	0x0100
        /*04a2*/ 	.byte	0x08
	.zero		1


	//   ....[21]....
        /*04a4*/ 	.word	0x00000910
        /*04a8*/ 	.word	0x000000ff
        /*04ac*/ 	.word	0x0002d8c8
        /*04b0*/ 	.short	0x0100
        /*04b2*/ 	.byte	0x08
	.zero		1


	//   ....[22]....
        /*04b4*/ 	.word	0x00001b20
        /*04b8*/ 	.word	0x000000ff
        /*04bc*/ 	.word	0x0002d800
        /*04c0*/ 	.short	0x010a
        /*04c2*/ 	.byte	0x2a
	.zero		1


	//   ....[23]....
        /*04c4*/ 	.word	0x00001ba0
        /*04c8*/ 	.word	0x00000005
        /*04cc*/ 	.word	0x0002d830
        /*04d0*/ 	.short	0x010a
        /*04d2*/ 	.byte	0x3f
	.zero		1


	//   ....[24]....
        /*04d4*/ 	.word	0x00001c00
        /*04d8*/ 	.word	0x00000005
        /*04dc*/ 	.word	0x0002d830
        /*04e0*/ 	.short	0x010a
        /*04e2*/ 	.byte	0x3f
	.zero		1


	//   ....[25]....
        /*04e4*/ 	.word	0x00002030
        /*04e8*/ 	.word	0x00000000
        /*04ec*/ 	.word	0x00000000
        /*04f0*/ 	.short	0x0101
        /*04f2*/ 	.byte	0x3f
	.zero		1


	//   ....[26]....
        /*04f4*/ 	.word	0x00004f10
        /*04f8*/ 	.word	0x000000ff
        /*04fc*/ 	.word	0x0002d830
        /*0500*/ 	.short	0x010a
        /*0502*/ 	.byte	0x06
	.zero		1


	//   ....[27]....
        /*0504*/ 	.word	0x00004f50
        /*0508*/ 	.word	0x000000ff
        /*050c*/ 	.word	0x0002d830
        /*0510*/ 	.short	0x010a
        /*0512*/ 	.byte	0x06
	.zero		1


	//   ....[28]....
        /*0514*/ 	.word	0x000051f0
        /*0518*/ 	.word	0x000000ff
        /*051c*/ 	.word	0x0002d850
        /*0520*/ 	.short	0x010a
        /*0522*/ 	.byte	0x06
	.zero		1


	//   ....[29]....
        /*0524*/ 	.word	0x00005230
        /*0528*/ 	.word	0x000000ff
        /*052c*/ 	.word	0x0002d850
        /*0530*/ 	.short	0x010a
        /*0532*/ 	.byte	0x06
	.zero		1


	//   ....[30]....
        /*0534*/ 	.word	0x00005760
        /*0538*/ 	.word	0x0000000e
        /*053c*/ 	.word	0x00000000
        /*0540*/ 	.short	0x0101
        /*0542*/ 	.byte	0x3f
	.zero		1


	//   ....[31]....
        /*0544*/ 	.word	0x000072a0
        /*0548*/ 	.word	0x00000018
        /*054c*/ 	.word	0x00000000
        /*0550*/ 	.short	0x0101
        /*0552*/ 	.byte	0x3f
	.zero		1


	//   ....[32]....
        /*0554*/ 	.word	0x000081d0
        /*0558*/ 	.word	0x000000ff
        /*055c*/ 	.word	0x0002d830
        /*0560*/ 	.short	0x010a
        /*0562*/ 	.byte	0x06
	.zero		1


	//   ....[33]....
        /*0564*/ 	.word	0x00008210
        /*0568*/ 	.word	0x000000ff
        /*056c*/ 	.word	0x0002d830
        /*0570*/ 	.short	0x010a
        /*0572*/ 	.byte	0x06
	.zero		1


	//   ....[34]....
        /*0574*/ 	.word	0x000084b0
        /*0578*/ 	.word	0x000000ff
        /*057c*/ 	.word	0x0002d850
        /*0580*/ 	.short	0x010a
        /*0582*/ 	.byte	0x06
	.zero		1


	//   ....[35]....
        /*0584*/ 	.word	0x000084f0
        /*0588*/ 	.word	0x000000ff
        /*058c*/ 	.word	0x0002d850
        /*0590*/ 	.short	0x010a
        /*0592*/ 	.byte	0x06
	.zero		1


	//   ....[36]....
        /*0594*/ 	.word	0x000096d0
        /*0598*/ 	.word	0x00000022
        /*059c*/ 	.word	0x00000000
        /*05a0*/ 	.short	0x0101
        /*05a2*/ 	.byte	0x3f
	.zero		1


	//   ....[37]....
        /*05a4*/ 	.word	0x00009750
        /*05a8*/ 	.word	0x00000023
        /*05ac*/ 	.word	0x00000000
        /*05b0*/ 	.short	0x0101
        /*05b2*/ 	.byte	0x3f
	.zero		1


	//   ....[38]....
        /*05b4*/ 	.word	0x0000a300
        /*05b8*/ 	.word	0x000000ff
        /*05bc*/ 	.word	0x0002d830
        /*05c0*/ 	.short	0x010a
        /*05c2*/ 	.byte	0x06
	.zero		1


	//   ....[39]....
        /*05c4*/ 	.word	0x0000a340
        /*05c8*/ 	.word	0x000000ff
        /*05cc*/ 	.word	0x0002d830
        /*05d0*/ 	.short	0x010a
        /*05d2*/ 	.byte	0x06
	.zero		1


	//   ....[40]....
        /*05d4*/ 	.word	0x0000a5e0
        /*05d8*/ 	.word	0x000000ff
        /*05dc*/ 	.word	0x0002d850
        /*05e0*/ 	.short	0x010a
        /*05e2*/ 	.byte	0x06
	.zero		1


	//   ....[41]....
        /*05e4*/ 	.word	0x0000a620
        /*05e8*/ 	.word	0x000000ff
        /*05ec*/ 	.word	0x0002d850
        /*05f0*/ 	.short	0x010a
        /*05f2*/ 	.byte	0x06
	.zero		1


	//   ....[42]....
        /*05f4*/ 	.word	0x0000aaf0
        /*05f8*/ 	.word	0x00000007
        /*05fc*/ 	.word	0x00000000
        /*0600*/ 	.short	0x0101
        /*0602*/ 	.byte	0x3f
	.zero		1


	//   ....[43]....
        /*0604*/ 	.word	0x0000c590
        /*0608*/ 	.word	0x0000000d
        /*060c*/ 	.word	0x00000000
        /*0610*/ 	.short	0x0101
        /*0612*/ 	.byte	0x3f
	.zero		1


	//   ....[44]....
        /*0614*/ 	.word	0x0000d2a0
        /*0618*/ 	.word	0x000000ff
        /*061c*/ 	.word	0x0002d850
        /*0620*/ 	.short	0x010a
        /*0622*/ 	.byte	0x09
	.zero		1


	//   ....[45]....
        /*0624*/ 	.word	0x0000d2e0
        /*0628*/ 	.word	0x000000ff
        /*062c*/ 	.word	0x0002d850
        /*0630*/ 	.short	0x010a
        /*0632*/ 	.byte	0x09
	.zero		1


	//   ....[46]....
        /*0634*/ 	.word	0x0000d920
        /*0638*/ 	.word	0x00000005
        /*063c*/ 	.word	0x00000000
        /*0640*/ 	.short	0x0101
        /*0642*/ 	.byte	0x3f
	.zero		1


	//   ....[47]....
        /*0644*/ 	.word	0x0000e920
        /*0648*/ 	.word	0x000000ff
        /*064c*/ 	.word	0x00000000
        /*0650*/ 	.short	0x0101
        /*0652*/ 	.byte	0x04
	.zero		1


	//   ....[48]....
        /*0654*/ 	.word	0x000112f0
        /*0658*/ 	.word	0x00000005
        /*065c*/ 	.word	0x0002d840
        /*0660*/ 	.short	0x010a
        /*0662*/ 	.byte	0x3f
	.zero		1


	//   ....[49]....
        /*0664*/ 	.word	0x000117e0
        /*0668*/ 	.word	0x00000019
        /*066c*/ 	.word	0x0002d820
        /*0670*/ 	.short	0x010a
        /*0672*/ 	.byte	0x3f
	.zero		1


	//   ....[50]....
        /*0674*/ 	.word	0x00011ac0
        /*0678*/ 	.word	0x00000003
        /*067c*/ 	.word	0x0002d840
        /*0680*/ 	.short	0x010a
        /*0682*/ 	.byte	0x3f
	.zero		1


	//   ....[51]....
        /*0684*/ 	.word	0x00011d40
        /*0688*/ 	.word	0x00000002
        /*068c*/ 	.word	0x00000060
        /*0690*/ 	.short	0x010a
        /*0692*/ 	.byte	0x3f
	.zero		1


	//   ....[52]....
        /*0694*/ 	.word	0x00012260
        /*0698*/ 	.word	0x00000003
        /*069c*/ 	.word	0x0002d840
        /*06a0*/ 	.short	0x010a
        /*06a2*/ 	.byte	0x3f
	.zero		1


	//   ....[53]....
        /*06a4*/ 	.word	0x000124e0
        /*06a8*/ 	.word	0x00000003
        /*06ac*/ 	.word	0x00000060
        /*06b0*/ 	.short	0x010a
        /*06b2*/ 	.byte	0x3f
	.zero		1


	//   ....[54]....
        /*06b4*/ 	.word	0x00012960
        /*06b8*/ 	.word	0x00000002
        /*06bc*/ 	.word	0x0002d840
        /*06c0*/ 	.short	0x010a
        /*06c2*/ 	.byte	0x3f
	.zero		1


	//   ....[55]....
        /*06c4*/ 	.word	0x00012c00
        /*06c8*/ 	.word	0x00000002
        /*06cc*/ 	.word	0x00000060
        /*06d0*/ 	.short	0x010a
        /*06d2*/ 	.byte	0x3f
	.zero		1


	//   ....[56]....
        /*06d4*/ 	.word	0x00012fe0
        /*06d8*/ 	.word	0x00000003
        /*06dc*/ 	.word	0x0002d860
        /*06e0*/ 	.short	0x010a
        /*06e2*/ 	.byte	0x3f
	.zero		1


	//   ....[57]....
        /*06e4*/ 	.word	0x00013ef0
        /*06e8*/ 	.word	0x00000009
        /*06ec*/ 	.word	0x0002d820
        /*06f0*/ 	.short	0x010a
        /*06f2*/ 	.byte	0x3f
	.zero		1


	//   ....[58]....
        /*06f4*/ 	.word	0x00014090
        /*06f8*/ 	.word	0x00000007
        /*06fc*/ 	.word	0x00000000
        /*0700*/ 	.short	0x010a
        /*0702*/ 	.byte	0x3f
	.zero		1


	//   ....[59]....
        /*0704*/ 	.word	0x00014100
        /*0708*/ 	.word	0x00000003
        /*070c*/ 	.word	0x00000000
        /*0710*/ 	.short	0x010a
        /*0712*/ 	.byte	0x3f
	.zero		1


	//   ....[60]....
        /*0714*/ 	.word	0x00014160
        /*0718*/ 	.word	0x00000005
        /*071c*/ 	.word	0x00000000
        /*0720*/ 	.short	0x010a
        /*0722*/ 	.byte	0x3f
	.zero		1


	//   ....[61]....
        /*0724*/ 	.word	0x00014190
        /*0728*/ 	.word	0x00000003
        /*072c*/ 	.word	0x00000000
        /*0730*/ 	.short	0x010a
        /*0732*/ 	.byte	0x3f
	.zero		1


	//   ....[62]....
        /*0734*/ 	.word	0x00014200
        /*0738*/ 	.word	0x00000003
        /*073c*/ 	.word	0x0002d800
        /*0740*/ 	.short	0x010a
        /*0742*/ 	.byte	0x3f
	.zero		1


	//   ....[63]....
        /*0744*/ 	.word	0x00014250
        /*0748*/ 	.word	0x00000005
        /*074c*/ 	.word	0x0002d830
        /*0750*/ 	.short	0x010a
        /*0752*/ 	.byte	0x3f
	.zero		1


	//   ....[64]....
        /*0754*/ 	.word	0x000142b0
        /*0758*/ 	.word	0x0000000d
        /*075c*/ 	.word	0x0002d830
        /*0760*/ 	.short	0x010a
        /*0762*/ 	.byte	0x3f
	.zero		1


	//   ....[65]....
        /*0764*/ 	.word	0x00014310
        /*0768*/ 	.word	0x0000000d
        /*076c*/ 	.word	0x0002d850
        /*0770*/ 	.short	0x010a
        /*0772*/ 	.byte	0x3f
	.zero		1


	//   ....[66]....
        /*0774*/ 	.word	0x00014370
        /*0778*/ 	.word	0x00000007
        /*077c*/ 	.word	0x0002d830
        /*0780*/ 	.short	0x010a
        /*0782*/ 	.byte	0x3f
	.zero		1


	//   ....[67]....
        /*0784*/ 	.word	0x000143d0
        /*0788*/ 	.word	0x00000007
        /*078c*/ 	.word	0x0002d850
        /*0790*/ 	.short	0x010a
        /*0792*/ 	.byte	0x3f
	.zero		1


	//   ....[68]....
        /*0794*/ 	.word	0x00014430
        /*0798*/ 	.word	0x00000007
        /*079c*/ 	.word	0x0002d830
        /*07a0*/ 	.short	0x010a
        /*07a2*/ 	.byte	0x3f
	.zero		1


	//   ....[69]....
        /*07a4*/ 	.word	0x00014490
        /*07a8*/ 	.word	0x00000007
        /*07ac*/ 	.word	0x0002d850
        /*07b0*/ 	.short	0x010a
        /*07b2*/ 	.byte	0x3f
	.zero		1


	//   ....[70]....
        /*07b4*/ 	.word	0x000144f0
        /*07b8*/ 	.word	0x00000005
        /*07bc*/ 	.word	0x0002d850
        /*07c0*/ 	.short	0x010a
        /*07c2*/ 	.byte	0x3f
	.zero		1


	//   ....[71]....
        /*07c4*/ 	.word	0x00014690
        /*07c8*/ 	.word	0x00000005
        /*07cc*/ 	.word	0x0002d840
        /*07d0*/ 	.short	0x010a
        /*07d2*/ 	.byte	0x3f
	.zero		1


	//   ....[72]....
        /*07d4*/ 	.word	0x000146e0
        /*07d8*/ 	.word	0x00000019
        /*07dc*/ 	.word	0x0002d820
        /*07e0*/ 	.short	0x010a
        /*07e2*/ 	.byte	0x3f
	.zero		1


	//   ....[73]....
        /*07e4*/ 	.word	0x00014730
        /*07e8*/ 	.word	0x00000003
        /*07ec*/ 	.word	0x0002d840
        /*07f0*/ 	.short	0x010a
        /*07f2*/ 	.byte	0x3f
	.zero		1


	//   ....[74]....
        /*07f4*/ 	.word	0x00014780
        /*07f8*/ 	.word	0x00000002
        /*07fc*/ 	.word	0x00000060
        /*0800*/ 	.short	0x010a
        /*0802*/ 	.byte	0x3f
	.zero		1


	//   ....[75]....
        /*0804*/ 	.word	0x000147d0
        /*0808*/ 	.word	0x00000003
        /*080c*/ 	.word	0x0002d840
        /*0810*/ 	.short	0x010a
        /*0812*/ 	.byte	0x3f
	.zero		1


	//   ....[76]....
        /*0814*/ 	.word	0x00014820
        /*0818*/ 	.word	0x00000003
        /*081c*/ 	.word	0x00000060
        /*0820*/ 	.short	0x010a
        /*0822*/ 	.byte	0x3f
	.zero		1


	//   ....[77]....
        /*0824*/ 	.word	0x00014870
        /*0828*/ 	.word	0x00000002
        /*082c*/ 	.word	0x0002d840
        /*0830*/ 	.short	0x010a
        /*0832*/ 	.byte	0x3f
	.zero		1


	//   ....[78]....
        /*0834*/ 	.word	0x000148c0
        /*0838*/ 	.word	0x00000002
        /*083c*/ 	.word	0x00000060
        /*0840*/ 	.short	0x010a
        /*0842*/ 	.byte	0x3f
	.zero		1


	//   ....[79]....
        /*0844*/ 	.word	0x00014910
        /*0848*/ 	.word	0x00000003
        /*084c*/ 	.word	0x0002d860
        /*0850*/ 	.short	0x010a
        /*0852*/ 	.byte	0x3f
	.zero		1


	//   ....[80]....
        /*0854*/ 	.word	0x000152c0
        /*0858*/ 	.word	0x00000009
        /*085c*/ 	.word	0x0002d820
        /*0860*/ 	.short	0x010a
        /*0862*/ 	.byte	0x3f
	.zero		1


	//   ....[81]....
        /*0864*/ 	.word	0x00015460
        /*0868*/ 	.word	0x00000007
        /*086c*/ 	.word	0x00000000
        /*0870*/ 	.short	0x010a
        /*0872*/ 	.byte	0x3f
	.zero		1


	//   ....[82]....
        /*0874*/ 	.word	0x000154b0
        /*0878*/ 	.word	0x00000003
        /*087c*/ 	.word	0x00000000
        /*0880*/ 	.short	0x010a
        /*0882*/ 	.byte	0x3f
	.zero		1


	//   ....[83]....
        /*0884*/ 	.word	0x00015500
        /*0888*/ 	.word	0x00000005
        /*088c*/ 	.word	0x00000000
        /*0890*/ 	.short	0x010a
        /*0892*/ 	.byte	0x3f
	.zero		1


	//----- nvinfo : EIATTR_NUM_MBARRIERS
	.align		4
.L_1349:
        /*0894*/ 	.byte	0x03, 0x38
        /*0896*/ 	.short	0x0016


	//----- nvinfo : EIATTR_EXIT_INSTR_OFFSETS
	.align		4
        /*0898*/ 	.byte	0x04, 0x1c
        /*089a*/ 	.short	(.L_1351 - .L_1350)


	//   ....[0]....
.L_1350:
        /*089c*/ 	.word	0x00000ab0


	//   ....[1]....
        /*08a0*/ 	.word	0x0000f440


	//   ....[2]....
        /*08a4*/ 	.word	0x0000f4a0


	//   ....[3]....
        /*08a8*/ 	.word	0x000141e0


	//----- nvinfo : EIATTR_MAX_THREADS
	.align		4
.L_1351:
        /*08ac*/ 	.byte	0x04, 0x05
        /*08ae*/ 	.short	(.L_1353 - .L_1352)
.L_1352:
        /*08b0*/ 	.word	0x00000200
        /*08b4*/ 	.word	0x00000001
        /*08b8*/ 	.word	0x00000001


	//----- nvinfo : EIATTR_CRS_STACK_SIZE
	.align		4
.L_1353:
        /*08bc*/ 	.byte	0x04, 0x1e
        /*08be*/ 	.short	(.L_1355 - .L_1354)
.L_1354:
        /*08c0*/ 	.word	0x00000000


	//----- nvinfo : EIATTR_CBANK_PARAM_SIZE
	.align		4
.L_1355:
        /*08c4*/ 	.byte	0x03, 0x19
        /*08c6*/ 	.short	0x0a70


	//----- nvinfo : EIATTR_PARAM_CBANK
	.align		4
        /*08c8*/ 	.byte	0x04, 0x0a
        /*08ca*/ 	.short	(.L_1357 - .L_1356)
	.align		4
.L_1356:
        /*08cc*/ 	.word	index@(.nv.constant0._ZN7cutlass13device_kernelIN5flash11enable_sm90INS1_16FlashAttnFwdSm90INS1_25CollectiveMainloopFwdSm90ILi2EN4cute5tupleIJNS5_1CILi1EEES8_S8_EEENS6_IJNS7_ILi192EEENS7_ILi128EEENS7_ILi96EEEEEELi96ENS_10bfloat16_tEfNS_4arch4Sm90ELb0ELb1ELb0ELb1ELb0ELb0ELb0ELb0ELb1ELb0ELb0ELb0EEENS1_21CollectiveEpilogueFwdINS6_IJSA_SC_SB_EEES9_SE_SG_Li384ELb1ELb0ELb0ELb0EEENS1_36VarlenDynamicPersistentTileSchedulerILi192ELi128ELi384ELi32ELb0ELb0ELb1ELb1ELb0ELb1EEEEEEEEEvNT_6ParamsE)
        /*08d0*/ 	.short	0x0210
        /*08d2*/ 	.short	0x0a70


	//----- nvinfo : EIATTR_SW_WAR
	.align		4
.L_1357:
        /*08d4*/ 	.byte	0x04, 0x36
        /*08d6*/ 	.short	(.L_1359 - .L_1358)
.L_1358:
        /*08d8*/ 	.word	0x00000008
.L_1359:


//--------------------- .nv.info._ZN7cutlass13device_kernelIN5flash11enable_sm90INS1_16FlashAttnFwdSm90INS1_25CollectiveMainloopFwdSm90ILi2EN4cute5tupleIJNS5_1CILi1EEES8_S8_EEENS6_IJNS7_ILi192EEENS7_ILi128EEENS7_ILi96EEEEEELi96ENS_10bfloat16_tEfNS_4arch4Sm90ELb0ELb1ELb0ELb1ELb0ELb1ELb0ELb0ELb1ELb0ELb0ELb0EEENS1_21CollectiveEpilogueFwdINS6_IJSA_SC_SB_EEES9_SE_SG_Li384ELb1ELb0ELb0ELb0EEENS1_36VarlenDynamicPersistentTileSchedulerILi192ELi128ELi384ELi32ELb0ELb0ELb1ELb1ELb0ELb1EEEEEEEEEvNT_6ParamsE --------------------------
	.section	.nv.info._ZN7cutlass13device_kernelIN5flash11enable_sm90INS1_16FlashAttnFwdSm90INS1_25CollectiveMainloopFwdSm90ILi2EN4cute5tupleIJNS5_1CILi1EEES8_S8_EEENS6_IJNS7_ILi192EEENS7_ILi128EEENS7_ILi96EEEEEELi96ENS_10bfloat16_tEfNS_4arch4Sm90ELb0ELb1ELb0ELb1ELb0ELb1ELb0ELb0ELb1ELb0ELb0ELb0EEENS1_21CollectiveEpilogueFwdINS6_IJSA_SC_SB_EEES9_SE_SG_Li384ELb1ELb0ELb0ELb0EEENS1_36VarlenDynamicPersistentTileSchedulerILi192ELi128ELi384ELi32ELb0ELb0ELb1ELb1ELb0ELb1EEEEEEEEEvNT_6ParamsE,"",@"SHT_CUDA_INFO"
	.sectionflags	@""
	.align	4


	//----- nvinfo : EIATTR_CUDA_API_VERSION
	.align		4
        /*0000*/ 	.byte	0x04, 0x37
        /*0002*/ 	.short	(.L_1361 - .L_1360)
.L_1360:
        /*0004*/ 	.word	0x00000082


	//----- nvinfo : EIATTR_KPARAM_INFO
	.align		4
.L_1361:
        /*0008*/ 	.byte	0x04, 0x17
        /*000a*/ 	.short	(.L_1363 - .L_1362)
.L_1362:
        /*000c*/ 	.word	0x00000000
        /*0010*/ 	.short	0x0000
        /*0012*/ 	.short	0x0070
        /*0014*/ 	.byte	0x00, 0xf0, 0x01, 0x28


	//----- nvinfo : EIATTR_SPARSE_MMA_MASK
	.align		4
.L_1363:
        /*0018*/ 	.byte	0x03, 0x50
        /*001a*/ 	.short	0x0000


	//----- nvinfo : EIATTR_MAXREG_COUNT
	.align		4
        /*001c*/ 	.byte	0x03, 0x1b
        /*001e*/ 	.short	0x0080


	//----- nvinfo : EIATTR_NUM_BARRIERS
	.align		4
        /*0020*/ 	.byte	0x02, 0x4c
        /*0022*/ 	.byte	0x10
	.zero		1


	//----- nvinfo : EIATTR_EXTERNS
	.align		4
        /*0024*/ 	.byte	0x04, 0x0f
        /*0026*/ 	.short	(.L_1365 - .L_1364)


	//   ....[0]....
	.align		4
.L_1364:
        /*0028*/ 	.word	index@(__assertfail)


	//----- nvinfo : EIATTR_ANNOTATIONS
	.align		4
.L_1365:
        /*002c*/ 	.byte	0x04, 0x55
        /*002e*/ 	.short	(.L_1367 - .L_1366)


	//   ....[0]....
.L_1366:
        /* <DEDUP_REMOVED lines=74> */


	//----- nvinfo : EIATTR_MERCURY_ISA_VERSION
	.align		4
.L_1367:
        /*04b8*/ 	.byte	0x03, 0x5f
        /*04ba*/ 	.short	0x0101


	//----- nvinfo : EIATTR_UNUSED_LOAD_BYTE_OFFSET
	.align		4
        /*04bc*/ 	.byte	0x04, 0x44
        /*04be*/ 	.short	(.L_1369 - .L_1368)


	//   ....[0]....
.L_1368:
        /*04c0*/ 	.word	0x00000b00
        /*04c4*/ 	.word	0x0000fff0


	//   ....[1]....
        /*04c8*/ 	.word	0x00018b00
        /*04cc*/ 	.word	0x0000fff0


	//----- nvinfo : EIATTR_INT_WARP_WIDE_INSTR_OFFSETS
	.align		4
.L_1369:
        /*04d0*/ 	.byte	0x04, 0x31
        /*04d2*/ 	.short	(.L_1371 - .L_1370)


	//   ....[0]....
.L_1370:
        /*04d4*/ 	.word	0x000001b0


	//   ....[1]....
        /*04d8*/ 	.word	0x00000250


	//   ....[2]....
        /*04dc*/ 	.word	0x000002c0


	//   ....[3]....
        /*04e0*/ 	.word	0x0001cb20


	//   ....[4]....
        /*04e4*/ 	.word	0x0001cbb0


	//   ....[5]....
        /*04e8*/ 	.word	0x0001d060


	//   ....[6]....
        /*04ec*/ 	.word	0x0001d0a0


	//   ....[7]....
        /*04f0*/ 	.word	0x0001d1e0


	//   ....[8]....
        /*04f4*/ 	.word	0x0001d2b0


	//   ....[9]....
        /*04f8*/ 	.word	0x0001f2f0


	//   ....[10]....
        /*04fc*/ 	.word	0x0001f380


	//----- nvinfo : EIATTR_COOP_GROUP_MASK_REGIDS
	.align		4
.L_1371:
        /*0500*/ 	.byte	0x04, 0x29
        /*0502*/ 	.short	(.L_1373 - .L_1372)


	//   ....[0]....
.L_1372:
        /*0504*/ 	.word	0xffffffff


	//   ....[1]....
        /*0508*/ 	.word	0xffffffff


	//   ....[2]....
        /*050c*/ 	.word	0xffffffff


	//   ....[3]....
        /*0510*/ 	.word	0xffffffff


	//   ....[4]....
        /*0514*/ 	.word	0xffffffff


	//   ....[5]....
        /*0518*/ 	.word	0xffffffff


	//   ....[6]....
        /*051c*/ 	.word	0xffffffff


	//   ....[7]....
        /*0520*/ 	.word	0xffffffff


	//   ....[8]....
        /*0524*/ 	.word	0xffffffff


	//   ....[9]....
        /*0528*/ 	.word	0xffffffff


	//   ....[10]....
        /*052c*/ 	.word	0xffffffff


	//   ....[11]....
        /*0530*/ 	.word	0xffffffff


	//   ....[12]....
        /*0534*/ 	.word	0xffffffff


	//   ....[13]....
        /*0538*/ 	.word	0xffffffff


	//   ....[14]....
        /*053c*/ 	.word	0xffffffff


	//   ....[15]....
        /*0540*/ 	.word	0xffffffff


	//   ....[16]....
        /*0544*/ 	.word	0xffffffff


	//   ....[17]....
        /*0548*/ 	.word	0xffffffff


	//   ....[18]....
        /*054c*/ 	.word	0xffffffff


	//   ....[19]....
        /*0550*/ 	.word	0xffffffff


	//   ....[20]....
        /*0554*/ 	.word	0xffffffff


	//   ....[21]....
        /*0558*/ 	.word	0xffffffff


	//   ....[22]....
        /*055c*/ 	.word	0xffffffff


	//   ....[23]....
        /*0560*/ 	.word	0xffffffff


	//   ....[24]....
        /*0564*/ 	.word	0xffffffff


	//   ....[25]....
        /*0568*/ 	.word	0xffffffff


	//   ....[26]....
        /*056c*/ 	.word	0xffffffff


	//   ....[27]....
        /*0570*/ 	.word	0xffffffff


	//   ....[28]....
        /*0574*/ 	.word	0xffffffff


	//   ....[29]....
        /*0578*/ 	.word	0xffffffff


	//   ....[30]....
        /*057c*/ 	.word	0xffffffff


	//   ....[31]....
        /*0580*/ 	.word	0xffffffff


	//   ....[32]....
        /*0584*/ 	.word	0xffffffff


	//   ....[33]....
        /*0588*/ 	.word	0xffffffff


	//   ....[34]....
        /*058c*/ 	.word	0xffffffff


	//   ....[35]....
        /*0590*/ 	.word	0xffffffff


	//   ....[36]....
        /*0594*/ 	.word	0xffffffff


	//   ....[37]....
        /*0598*/ 	.word	0xffffffff


	//   ....[38]....
        /*059c*/ 	.word	0xffffffff


	//   ....[39]....
        /*05a0*/ 	.word	0xffffffff


	//   ....[40]....
        /*05a4*/ 	.word	0xffffffff


	//   ....[41]....
        /*05a8*/ 	.word	0xffffffff


	//   ....[42]....
        /*05ac*/ 	.word	0xffffffff


	//   ....[43]....
        /*05b0*/ 	.word	0xffffffff


	//   ....[44]....
        /*05b4*/ 	.word	0xffffffff


	//   ....[45]....
        /*05b8*/ 	.word	0xffffffff


	//   ....[46]....
        /*05bc*/ 	.word	0xffffffff


	//   ....[47]....
        /*05c0*/ 	.word	0xffffffff


	//   ....[48]....
        /*05c4*/ 	.word	0xffffffff


	//   ....[49]....
        /*05c8*/ 	.word	0xffffffff


	//   ....[50]....
        /*05cc*/ 	.word	0xffffffff


	//   ....[51]....
        /*05d0*/ 	.word	0xffffffff


	//   ....[52]....
        /*05d4*/ 	.word	0xffffffff


	//   ....[53]....
        /*05d8*/ 	.word	0xffffffff


	//   ....[54]....
        /*05dc*/ 	.word	0xffffffff


	//   ....[55]....
        /*05e0*/ 	.word	0xffffffff


	//   ....[56]....
        /*05e4*/ 	.word	0xffffffff


	//   ....[57]....
        /*05e8*/ 	.word	0xffffffff


	//   ....[58]....
        /*05ec*/ 	.word	0xffffffff


	//   ....[59]....
        /*05f0*/ 	.word	0xffffffff


	//   ....[60]....
        /*05f4*/ 	.word	0xffffffff


	//   ....[61]....
        /*05f8*/ 	.word	0xffffffff


	//   ....[62]....
        /*05fc*/ 	.word	0xffffffff


	//   ....[63]....
        /*0600*/ 	.word	0xffffffff


	//   ....[64]....
        /*0604*/ 	.word	0xffffffff


	//   ....[65]....
        /*0608*/ 	.word	0xffffffff


	//   ....[66]....
        /*060c*/ 	.word	0x0500000f


	//   ....[67]....
        /*0610*/ 	.word	0x0500000f


	//   ....[68]....
        /*0614*/ 	.word	0x0500000f


	//   ....[69]....
        /*0618*/ 	.word	0x0500000f


	//   ....[70]....
        /*061c*/ 	.word	0x0500000f


	//   ....[71]....
        /*0620*/ 	.word	0x0500000f


	//   ....[72]....
        /*0624*/ 	.word	0x0500000f


	//   ....[73]....
        /*0628*/ 	.word	0x0500000f


	//   ....[74]....
        /*062c*/ 	.word	0x0500000f


	//   ....[75]....
        /*0630*/ 	.word	0x0500000f


	//   ....[76]....
        /*0634*/ 	.word	0x0500000f


	//   ....[77]....
        /*0638*/ 	.word	0x0500000f


	//   ....[78]....
        /*063c*/ 	.word	0x0500000f


	//   ....[79]....
        /*0640*/ 	.word	0x0500000f


	//   ....[80]....
        /*0644*/ 	.word	0x0500000f


	//   ....[81]....
        /*0648*/ 	.word	0x0500000f


	//   ....[82]....
        /*064c*/ 	.word	0x0500000f


	//   ....[83]....
        /*0650*/ 	.word	0x0500000f


	//   ....[84]....
        /*0654*/ 	.word	0x0500000f


	//   ....[85]....
        /*0658*/ 	.word	0x0500000f


	//   ....[86]....
        /*065c*/ 	.word	0x0500000f


	//   ....[87]....
        /*0660*/ 	.word	0x0500000f


	//   ....[88]....
        /*0664*/ 	.word	0x0500000f


	//   ....[89]....
        /*0668*/ 	.word	0x0500000f


	//   ....[90]....
        /*066c*/ 	.word	0x0500000f


	//   ....[91]....
        /*0670*/ 	.word	0x0500000f


	//   ....[92]....
        /*0674*/ 	.word	0x0500000f


	//   ....[93]....
        /*0678*/ 	.word	0x0500000f


	//   ....[94]....
        /*067c*/ 	.word	0x0500000f


	//----- nvinfo : EIATTR_COOP_GROUP_INSTR_OFFSETS
	.align		4
.L_1373:
        /*0680*/ 	.byte	0x04, 0x28
        /*0682*/ 	.short	(.L_1375 - .L_1374)


	//   ....[0]....
.L_1374:
        /*0684*/ 	.word	0x00000060


	//   ....[1]....
        /*0688*/ 	.word	0x000001c0


	//   ....[2]....
        /*068c*/ 	.word	0x00000270


	//   ....[3]....
        /*0690*/ 	.word	0x00000430


	//   ....[4]....
        /*0694*/ 	.word	0x00000590


	//   ....[5]....
        /*0698*/ 	.word	0x000006b0


	//   ....[6]....
        /*069c*/ 	.word	0x00000810


	//   ....[7]....
        /*06a0*/ 	.word	0x000075b0


	//   ....[8]....
        /*06a4*/ 	.word	0x0000d630


	//   ....[9]....
        /*06a8*/ 	.word	0x0000d6d0


	//   ....[10]....
        /*06ac*/ 	.word	0x0000de10


	//   ....[11]....
        /*06b0*/ 	.word	0x0000de50


	//   ....[12]....
        /*06b4*/ 	.word	0x0000ecb0


	//   ....[13]....
        /*06b8*/ 	.word	0x00010890


	//   ....[14]....
        /*06bc*/ 	.word	0x000108b0


	//   ....[15]....
        /*06c0*/ 	.word	0x00011570


	//   ....[16]....
        /*06c4*/ 	.word	0x00011590


	//   ....[17]....
        /*06c8*/ 	.word	0x00012420


	//   ....[18]....
        /*06cc*/ 	.word	0x000130f0


	//   ....[19]....
        /*06d0*/ 	.word	0x00013110


	//   ....[20]....
        /*06d4*/ 	.word	0x00013640


	//   ....[21]....
        /*06d8*/ 	.word	0x00013660


	//   ....[22]....
        /*06dc*/ 	.word	0x00014a10


	//   ....[23]....
        /*06e0*/ 	.word	0x00016300


	//   ....[24]....
        /*06e4*/ 	.word	0x00016320


	//   ....[25]....
        /*06e8*/ 	.word	0x00016fe0


	//   ....[26]....
        /*06ec*/ 	.word	0x00017000


	//   ....[27]....
        /*06f0*/ 	.word	0x00017e90


	//   ....[28]....
        /*06f4*/ 	.word	0x000180a0


	//   ....[29]....
        /*06f8*/ 	.word	0x000180d0


	//   ....[30]....
        /*06fc*/ 	.word	0x000185f0


	//   ....[31]....
        /*0700*/ 	.word	0x00018620


	//   ....[32]....
        /*0704*/ 	.word	0x0001a480


	//   ....[33]....
        /*0708*/ 	.word	0x0001a620


	//   ....[34]....
        /*070c*/ 	.word	0x0001a650


	//   ....[35]....
        /*0710*/ 	.word	0x0001a680


	//   ....[36]....
        /*0714*/ 	.word	0x0001a6c0


	//   ....[37]....
        /*0718*/ 	.word	0x0001a710


	//   ....[38]....
        /*071c*/ 	.word	0x0001a770


	//   ....[39]....
        /*0720*/ 	.word	0x0001a930


	//   ....[40]....
        /*0724*/ 	.word	0x0001a990


	//   ....[41]....
        /*0728*/ 	.word	0x0001a9d0


	//   ....[42]....
        /*072c*/ 	.word	0x0001aa10


	//   ....[43]....
        /*0730*/ 	.word	0x0001aa40


	//   ....[44]....
        /*0734*/ 	.word	0x0001aa70


	//   ....[45]....
        /*0738*/ 	.word	0x0001ab10


	//   ....[46]....
        /*073c*/ 	.word	0x0001ab70


	//   ....[47]....
        /*0740*/ 	.word	0x0001ac10


	//   ....[48]....
        /*0744*/ 	.word	0x0001f740


	//   ....[49]....
        /*0748*/ 	.word	0x0001f750


	//   ....[50]....
        /*074c*/ 	.word	0x0001f840


	//   ....[51]....
        /*0750*/ 	.word	0x0001f8a0


	//   ....[52]....
        /*0754*/ 	.word	0x0001f8e0


	//   ....[53]....
        /*0758*/ 	.word	0x0001f920


	//   ....[54]....
        /*075c*/ 	.word	0x0001f950


	//   ....[55]....
        /*0760*/ 	.word	0x0001f980


	//   ....[56]....
        /*0764*/ 	.word	0x0001faf0


	//   ....[57]....
        /*0768*/ 	.word	0x0001fb50


	//   ....[58]....
        /*076c*/ 	.word	0x0001fb90


	//   ....[59]....
        /*0770*/ 	.word	0x0001fbd0


	//   ....[60]....
        /*0774*/ 	.word	0x0001fc00


	//   ....[61]....
        /*0778*/ 	.word	0x0001fc30


	//   ....[62]....
        /*077c*/ 	.word	0x0001fcf0


	//   ....[63]....
        /*0780*/ 	.word	0x0001fd10


	//   ....[64]....
        /*0784*/ 	.word	0x0001fd80


	//   ....[65]....
        /*0788*/ 	.word	0x000203f0


	//   ....[66]....
        /*078c*/ 	.word	0x00020800


	//   ....[67]....
        /*0790*/ 	.word	0x000208a0


	//   ....[68]....
        /*0794*/ 	.word	0x00020940


	//   ....[69]....
        /*0798*/ 	.word	0x000209e0


	//   ....[70]....
        /*079c*/ 	.word	0x00020a80


	//   ....[71]....
        /*07a0*/ 	.word	0x00020b60


	//   ....[72]....
        /*07a4*/ 	.word	0x00020c00


	//   ....[73]....
        /*07a8*/ 	.word	0x00020ca0


	//   ....[74]....
        /*07ac*/ 	.word	0x00020d40


	//   ....[75]....
        /*07b0*/ 	.word	0x000210e0


	//   ....[76]....
        /*07b4*/ 	.word	0x000213c0


	//   ....[77]....
        /*07b8*/ 	.word	0x000217b0


	//   ....[78]....
        /*07bc*/ 	.word	0x00021840


	//   ....[79]....
        /*07c0*/ 	.word	0x000218e0


	//   ....[80]....
        /*07c4*/ 	.word	0x00021990


	//   ....[81]....
        /*07c8*/ 	.word	0x00021a10


	//   ....[82]....
        /*07cc*/ 	.word	0x00021a90


	//   ....[83]....
        /*07d0*/ 	.word	0x00021b10


	//   ....[84]....
        /*07d4*/ 	.word	0x00021b90


	//   ....[85]....
        /*07d8*/ 	.word	0x00021c20


	//   ....[86]....
        /*07dc*/ 	.word	0x00021cd0


	//   ....[87]....
        /*07e0*/ 	.word	0x00021d50


	//   ....[88]....
        /*07e4*/ 	.word	0x00021dd0


	//   ....[89]....
        /*07e8*/ 	.word	0x00021e50


	//   ....[90]....
        /*07ec*/ 	.word	0x00021ed0


	//   ....[91]....
        /*07f0*/ 	.word	0x00021f40


	//   ....[92]....
        /*07f4*/ 	.word	0x00021fe0


	//   ....[93]....
        /*07f8*/ 	.word	0x00022070


	//   ....[94]....
        /*07fc*/ 	.word	0x00022190


	//----- nvinfo : EIATTR_REG_RECONFIG
	.align		4
.L_1375:
        /*0800*/ 	.byte	0x01, 0x54
	.zero		2


	//----- nvinfo : EIATTR_SYSCALL_OFFSETS
	.align		4
        /*0804*/ 	.byte	0x04, 0x46
        /*0806*/ 	.short	(.L_1377 - .L_1376)


	//   ....[0]....
.L_1376:
        /*0808*/ 	.word	0x00001be0


	//   ....[1]....
        /*080c*/ 	.word	0x00001d30


	//   ....[2]....
        /*0810*/ 	.word	0x000077c0


	//   ....[3]....
        /*0814*/ 	.word	0x00007b00


	//   ....[4]....
        /*0818*/ 	.word	0x0001cd30


	//   ....[5]....
        /*081c*/ 	.word	0x0001ce60


	//   ....[6]....
        /*0820*/ 	.word	0x0001cf60


	//----- nvinfo : EIATTR_MBARRIER_INSTR_OFFSETS
	.align		4
.L_1377:
        /*0824*/ 	.byte	0x04, 0x39
        /*0826*/ 	.short	(.L_1379 - .L_1378)


	//   ....[0]....
.L_1378:
        /*0828*/ 	.word	0x000002e0
        /*082c*/ 	.word	0x000000ff
        /*0830*/ 	.word	0x0002d800
        /*0834*/ 	.short	0x0100
        /*0836*/ 	.byte	0x08
	.zero		1


	//   ....[1]....
        /*0838*/ 	.word	0x000002f0
        /*083c*/ 	.word	0x000000ff
        /*0840*/ 	.word	0x0002d820
        /*0844*/ 	.short	0x0100
        /*0846*/ 	.byte	0x08
	.zero		1


	//   ....[2]....
        /*0848*/ 	.word	0x000003e0
        /*084c*/ 	.word	0x000000ff
        /*0850*/ 	.word	0x0002d830
        /*0854*/ 	.short	0x0100
        /*0856*/ 	.byte	0x08
	.zero		1


	//   ....[3]....
        /*0858*/ 	.word	0x000003f0
        /*085c*/ 	.word	0x000000ff
        /*0860*/ 	.word	0x0002d840
        /*0864*/ 	.short	0x0100
        /*0866*/ 	.byte	0x08
	.zero		1


	//   ....[4]....
        /*0868*/ 	.word	0x00000400
        /*086c*/ 	.word	0x000000ff
        /*0870*/ 	.word	0x0002d838
        /*0874*/ 	.short	0x0100
        /*0876*/ 	.byte	0x08
	.zero		1


	//   ....[5]....
        /*0878*/ 	.word	0x00000410
        /*087c*/ 	.word	0x000000ff
        /*0880*/ 	.word	0x0002d848
        /*0884*/ 	.short	0x0100
        /*0886*/ 	.byte	0x08
	.zero		1


	//   ....[6]....
        /*0888*/ 	.word	0x00000540
        /*088c*/ 	.word	0x000000ff
        /*0890*/ 	.word	0x0002d850
        /*0894*/ 	.short	0x0100
        /*0896*/ 	.byte	0x08
	.zero		1


	//   ....[7]....
        /*0898*/ 	.word	0x00000550
        /*089c*/ 	.word	0x000000ff
        /*08a0*/ 	.word	0x0002d860
        /*08a4*/ 	.short	0x0100
        /*08a6*/ 	.byte	0x08
	.zero		1


	//   ....[8]....
        /*08a8*/ 	.word	0x00000560
        /*08ac*/ 	.word	0x000000ff
        /*08b0*/ 	.word	0x0002d858
        /*08b4*/ 	.short	0x0100
        /*08b6*/ 	.byte	0x08
	.zero		1


	//   ....[9]....
        /*08b8*/ 	.word	0x00000570
        /*08bc*/ 	.word	0x000000ff
        /*08c0*/ 	.word	0x0002d868
        /*08c4*/ 	.short	0x0100
        /*08c6*/ 	.byte	0x08
	.zero		1


	//   ....[10]....
        /*08c8*/ 	.word	0x00000660
        /*08cc*/ 	.word	0x000000ff
        /*08d0*/ 	.word	0x0002d870
        /*08d4*/ 	.short	0x0100
        /*08d6*/ 	.byte	0x06
	.zero		1


	//   ....[11]....
        /*08d8*/ 	.word	0x00000670
        /*08dc*/ 	.word	0x000000ff
        /*08e0*/ 	.word	0x0002d880
        /*08e4*/ 	.short	0x0100
        /*08e6*/ 	.byte	0x06
	.zero		1


	//   ....[12]....
        /*08e8*/ 	.word	0x00000680
        /*08ec*/ 	.word	0x000000ff
        /*08f0*/ 	.word	0x0002d878
        /*08f4*/ 	.short	0x0100
        /*08f6*/ 	.byte	0x06
	.zero		1


	//   ....[13]....
        /*08f8*/ 	.word	0x00000690
        /*08fc*/ 	.word	0x000000ff
        /*0900*/ 	.word	0x0002d888
        /*0904*/ 	.short	0x0100
        /*0906*/ 	.byte	0x06
	.zero		1


	//   ....[14]....
        /*0908*/ 	.word	0x000007c0
        /*090c*/ 	.word	0x000000ff
        /*0910*/ 	.word	0x0002d890
        /*0914*/ 	.short	0x0100
        /*0916*/ 	.byte	0x08
	.zero		1


	//   ....[15]....
        /*0918*/ 	.word	0x000007d0
        /*091c*/ 	.word	0x000000ff
        /*0920*/ 	.word	0x0002d8a0
        /*0924*/ 	.short	0x0100
        /*0926*/ 	.byte	0x08
	.zero		1


	//   ....[16]....
        /*0928*/ 	.word	0x000007e0
        /*092c*/ 	.word	0x000000ff
        /*0930*/ 	.word	0x0002d898
        /*0934*/ 	.short	0x0100
        /*0936*/ 	.byte	0x08
	.zero		1


	//   ....[17]....
        /*0938*/ 	.word	0x000007f0
        /*093c*/ 	.word	0x000000ff
        /*0940*/ 	.word	0x0002d8a8
        /*0944*/ 	.short	0x0100
        /*0946*/ 	.byte	0x08
	.zero		1


	//   ....[18]....
        /*0948*/ 	.word	0x00000920
        /*094c*/ 	.word	0x000000ff
        /*0950*/ 	.word	0x0002d8b0
        /*0954*/ 	.short	0x0100
        /*0956*/ 	.byte	0x08
	.zero		1


	//   ....[19]....
        /*0958*/ 	.word	0x00000930
        /*095c*/ 	.word	0x000000ff
        /*0960*/ 	.word	0x0002d8c0
        /*0964*/ 	.short	0x0100
        /*0966*/ 	.byte	0x08
	.zero		1


	//   ....[20]....
        /*0968*/ 	.word	0x00000940
        /*096c*/ 	.word	0x000000ff
        /*0970*/ 	.word	0x0002d8b8
        /*0974*/ 	.short	0x0100
        /*0976*/ 	.byte	0x08
	.zero		1


	//   ....[21]....
        /*0978*/ 	.word	0x00000950
        /*097c*/ 	.word	0x000000ff
        /*0980*/ 	.word	0x0002d8c8
        /*0984*/ 	.short	0x0100
        /*0986*/ 	.byte	0x08
	.zero		1


	//   ....[22]....
        /*0988*/ 	.word	0x000032a0
        /*098c*/ 	.word	0x0000000f
        /*0990*/ 	.word	0x0002d890
        /*0994*/ 	.short	0x010a
        /*0996*/ 	.byte	0x3f
	.zero		1


	//   ....[23]....
        /*0998*/ 	.word	0x00004e70
        /*099c*/ 	.word	0x0000000f
        /*09a0*/ 	.word	0x0002d890
        /*09a4*/ 	.short	0x010a
        /*09a6*/ 	.byte	0x3f
	.zero		1


	//   ....[24]....
        /*09a8*/ 	.word	0x00006930
        /*09ac*/ 	.word	0x0000000f
        /*09b0*/ 	.word	0x0002d890
        /*09b4*/ 	.short	0x010a
        /*09b6*/ 	.byte	0x3f
	.zero		1


	//   ....[25]....
        /*09b8*/ 	.word	0x00006b90
        /*09bc*/ 	.word	0x0000001c
        /*09c0*/ 	.word	0x00000000
        /*09c4*/ 	.short	0x0101
        /*09c6*/ 	.byte	0x3f
	.zero		1


	//   ....[26]....
        /*09c8*/ 	.word	0x00006bd0
        /*09cc*/ 	.word	0x0000000f
        /*09d0*/ 	.word	0x0002d8b0
        /*09d4*/ 	.short	0x010a
        /*09d6*/ 	.byte	0x3f
	.zero		1


	//   ....[27]....
        /*09d8*/ 	.word	0x00006f20
        /*09dc*/ 	.word	0x0000000f
        /*09e0*/ 	.word	0x00000000
        /*09e4*/ 	.short	0x0101
        /*09e6*/ 	.byte	0x3f
	.zero		1


	//   ....[28]....
        /*09e8*/ 	.word	0x00007860
        /*09ec*/ 	.word	0x00000002
        /*09f0*/ 	.word	0x0002d800
        /*09f4*/ 	.short	0x010a
        /*09f6*/ 	.byte	0x3f
	.zero		1


	//   ....[29]....
        /*09f8*/ 	.word	0x000078b0
        /*09fc*/ 	.word	0x00000002
        /*0a00*/ 	.word	0x0002d800
        /*0a04*/ 	.short	0x010a
        /*0a06*/ 	.byte	0x3f
	.zero		1


	//   ....[30]....
        /*0a08*/ 	.word	0x00008420
        /*0a0c*/ 	.word	0x00000002
        /*0a10*/ 	.word	0x0002d800
        /*0a14*/ 	.short	0x010a
        /*0a16*/ 	.byte	0x3f
	.zero		1


	//   ....[31]....
        /*0a18*/ 	.word	0x0000a1a0
        /*0a1c*/ 	.word	0x00000002
        /*0a20*/ 	.word	0x0002d800
        /*0a24*/ 	.short	0x010a
        /*0a26*/ 	.byte	0x3f
	.zero		1


	//   ....[32]....
        /*0a28*/ 	.word	0x0000baf0
        /*0a2c*/ 	.word	0x00000003
        /*0a30*/ 	.word	0x0002d830
        /*0a34*/ 	.short	0x010a
        /*0a36*/ 	.byte	0x3f
	.zero		1


	//   ....[33]....
        /*0a38*/ 	.word	0x0000bc50
        /*0a3c*/ 	.word	0x00000003
        /*0a40*/ 	.word	0x0002d830
        /*0a44*/ 	.short	0x010a
        /*0a46*/ 	.byte	0x3f
	.zero		1


	//   ....[34]....
        /*0a48*/ 	.word	0x0000c250
        /*0a4c*/ 	.word	0x00000000
        /*0a50*/ 	.word	0x00000000
        /*0a54*/ 	.short	0x0101
        /*0a56*/ 	.byte	0x3f
	.zero		1


	//   ....[35]....
        /*0a58*/ 	.word	0x0000f170
        /*0a5c*/ 	.word	0x0000000f
        /*0a60*/ 	.word	0x0002d830
        /*0a64*/ 	.short	0x010a
        /*0a66*/ 	.byte	0x3f
	.zero		1


	//   ....[36]....
        /*0a68*/ 	.word	0x0000f1c0
        /*0a6c*/ 	.word	0x0000000f
        /*0a70*/ 	.word	0x0002d830
        /*0a74*/ 	.short	0x010a
        /*0a76*/ 	.byte	0x3f
	.zero		1


	//   ....[37]....
        /*0a78*/ 	.word	0x0000f5e0
        /*0a7c*/ 	.word	0x0000000e
        /*0a80*/ 	.word	0x0002d850
        /*0a84*/ 	.short	0x010a
        /*0a86*/ 	.byte	0x3f
	.zero		1


	//   ....[38]....
        /*0a88*/ 	.word	0x0000f620
        /*0a8c*/ 	.word	0x0000000e
        /*0a90*/ 	.word	0x0002d850
        /*0a94*/ 	.short	0x010a
        /*0a96*/ 	.byte	0x3f
	.zero		1


	//   ....[39]....
        /*0a98*/ 	.word	0x0000fd00
        /*0a9c*/ 	.word	0x0000000e
        /*0aa0*/ 	.word	0x00000000
        /*0aa4*/ 	.short	0x0101
        /*0aa6*/ 	.byte	0x3f
	.zero		1


	//   ....[40]....
        /*0aa8*/ 	.word	0x00010680
        /*0aac*/ 	.word	0x00000000
        /*0ab0*/ 	.word	0x00000000
        /*0ab4*/ 	.short	0x0101
        /*0ab6*/ 	.byte	0x3f
	.zero		1


	//   ....[41]....
        /*0ab8*/ 	.word	0x000127c0
        /*0abc*/ 	.word	0x00000000
        /*0ac0*/ 	.word	0x0002d830
        /*0ac4*/ 	.short	0x010a
        /*0ac6*/ 	.byte	0x3f
	.zero		1


	//   ....[42]....
        /*0ac8*/ 	.word	0x00012810
        /*0acc*/ 	.word	0x00000000
        /*0ad0*/ 	.word	0x0002d830
        /*0ad4*/ 	.short	0x010a
        /*0ad6*/ 	.byte	0x3f
	.zero		1


	//   ....[43]....
        /*0ad8*/ 	.word	0x00012c30
        /*0adc*/ 	.word	0x00000003
        /*0ae0*/ 	.word	0x0002d850
        /*0ae4*/ 	.short	0x010a
        /*0ae6*/ 	.byte	0x3f
	.zero		1


	//   ....[44]....
        /*0ae8*/ 	.word	0x00012c70
        /*0aec*/ 	.word	0x00000003
        /*0af0*/ 	.word	0x0002d850
        /*0af4*/ 	.short	0x010a
        /*0af6*/ 	.byte	0x3f
	.zero		1


	//   ....[45]....
        /*0af8*/ 	.word	0x00013cb0
        /*0afc*/ 	.word	0x00000015
        /*0b00*/ 	.word	0x00000000
        /*0b04*/ 	.short	0x0101
        /*0b06*/ 	.byte	0x3f
	.zero		1


	//   ....[46]....
        /*0b08*/ 	.word	0x00013d00
        /*0b0c*/ 	.word	0x0000000e
        /*0b10*/ 	.word	0x00000000
        /*0b14*/ 	.short	0x0101
        /*0b16*/ 	.byte	0x3f
	.zero		1


	//   ....[47]....
        /*0b18*/ 	.word	0x00014bf0
        /*0b1c*/ 	.word	0x00000000
        /*0b20*/ 	.word	0x0002d830
        /*0b24*/ 	.short	0x010a
        /*0b26*/ 	.byte	0x3f
	.zero		1


	//   ....[48]....
        /*0b28*/ 	.word	0x00014c40
        /*0b2c*/ 	.word	0x00000000
        /*0b30*/ 	.word	0x0002d830
        /*0b34*/ 	.short	0x010a
        /*0b36*/ 	.byte	0x3f
	.zero		1


	//   ....[49]....
        /*0b38*/ 	.word	0x00015060
        /*0b3c*/ 	.word	0x00000003
        /*0b40*/ 	.word	0x0002d850
        /*0b44*/ 	.short	0x010a
        /*0b46*/ 	.byte	0x3f
	.zero		1


	//   ....[50]....
        /*0b48*/ 	.word	0x000150a0
        /*0b4c*/ 	.word	0x00000003
        /*0b50*/ 	.word	0x0002d850
        /*0b54*/ 	.short	0x010a
        /*0b56*/ 	.byte	0x3f
	.zero		1


	//   ....[51]....
        /*0b58*/ 	.word	0x00015710
        /*0b5c*/ 	.word	0x00000003
        /*0b60*/ 	.word	0x00000000
        /*0b64*/ 	.short	0x0101
        /*0b66*/ 	.byte	0x3f
	.zero		1


	//   ....[52]....
        /*0b68*/ 	.word	0x000160f0
        /*0b6c*/ 	.word	0x00000000
        /*0b70*/ 	.word	0x00000000
        /*0b74*/ 	.short	0x0101
        /*0b76*/ 	.byte	0x3f
	.zero		1


	//   ....[53]....
        /*0b78*/ 	.word	0x00017f10
        /*0b7c*/ 	.word	0x0000000d
        /*0b80*/ 	.word	0x0002d850
        /*0b84*/ 	.short	0x010a
        /*0b86*/ 	.byte	0x3f
	.zero		1


	//   ....[54]....
        /*0b88*/ 	.word	0x00017fc0
        /*0b8c*/ 	.word	0x0000000d
        /*0b90*/ 	.word	0x0002d850
        /*0b94*/ 	.short	0x010a
        /*0b96*/ 	.byte	0x3f
	.zero		1


	//   ....[55]....
        /*0b98*/ 	.word	0x00018770
        /*0b9c*/ 	.word	0x0000000a
        /*0ba0*/ 	.word	0x00000000
        /*0ba4*/ 	.short	0x0101
        /*0ba6*/ 	.byte	0x3f
	.zero		1


	//   ....[56]....
        /*0ba8*/ 	.word	0x00019930
        /*0bac*/ 	.word	0x00000015
        /*0bb0*/ 	.word	0x00000000
        /*0bb4*/ 	.short	0x0101
        /*0bb6*/ 	.byte	0x3f
	.zero		1


	//   ....[57]....
        /*0bb8*/ 	.word	0x0001bcc0
        /*0bbc*/ 	.word	0x00000008
        /*0bc0*/ 	.word	0x0002d820
        /*0bc4*/ 	.short	0x010a
        /*0bc6*/ 	.byte	0x3f
	.zero		1


	//   ....[58]....
        /*0bc8*/ 	.word	0x0001bd30
        /*0bcc*/ 	.word	0x00000009
        /*0bd0*/ 	.word	0x0002d8a0
        /*0bd4*/ 	.short	0x010a
        /*0bd6*/ 	.byte	0x3f
	.zero		1


	//   ....[59]....
        /*0bd8*/ 	.word	0x0001bf80
        /*0bdc*/ 	.word	0x00000009
        /*0be0*/ 	.word	0x0002d8c0
        /*0be4*/ 	.short	0x010a
        /*0be6*/ 	.byte	0x3f
	.zero		1


	//   ....[60]....
        /*0be8*/ 	.word	0x0001c270
        /*0bec*/ 	.word	0x00000009
        /*0bf0*/ 	.word	0x0002d8a0
        /*0bf4*/ 	.short	0x010a
        /*0bf6*/ 	.byte	0x3f
	.zero		1


	//   ....[61]....
        /*0bf8*/ 	.word	0x0001c4b0
        /*0bfc*/ 	.word	0x00000009
        /*0c00*/ 	.word	0x0002d8c0
        /*0c04*/ 	.short	0x010a
        /*0c06*/ 	.byte	0x3f
	.zero		1


	//   ....[62]....
        /*0c08*/ 	.word	0x0001d590
        /*0c0c*/ 	.word	0x00000005
        /*0c10*/ 	.word	0x0002d840
        /*0c14*/ 	.short	0x010a
        /*0c16*/ 	.byte	0x3f
	.zero		1


	//   ....[63]....
        /*0c18*/ 	.word	0x0001daa0
        /*0c1c*/ 	.word	0x0000001d
        /*0c20*/ 	.word	0x0002d820
        /*0c24*/ 	.short	0x010a
        /*0c26*/ 	.byte	0x3f
	.zero		1


	//   ....[64]....
        /*0c28*/ 	.word	0x0001dd90
        /*0c2c*/ 	.word	0x00000002
        /*0c30*/ 	.word	0x0002d840
        /*0c34*/ 	.short	0x010a
        /*0c36*/ 	.byte	0x3f
	.zero		1


	//   ....[65]....
        /*0c38*/ 	.word	0x0001e010
        /*0c3c*/ 	.word	0x00000002
        /*0c40*/ 	.word	0x0002d860
        /*0c44*/ 	.short	0x010a
        /*0c46*/ 	.byte	0x3f
	.zero		1


	//   ....[66]....
        /*0c48*/ 	.word	0x0001e5a0
        /*0c4c*/ 	.word	0x00000003
        /*0c50*/ 	.word	0x0002d840
        /*0c54*/ 	.short	0x010a
        /*0c56*/ 	.byte	0x3f
	.zero		1


	//   ....[67]....
        /*0c58*/ 	.word	0x0001e820
        /*0c5c*/ 	.word	0x00000002
        /*0c60*/ 	.word	0x0002d860
        /*0c64*/ 	.short	0x010a
        /*0c66*/ 	.byte	0x3f
	.zero		1


	//   ....[68]....
        /*0c68*/ 	.word	0x0001ed10
        /*0c6c*/ 	.word	0x00000002
        /*0c70*/ 	.word	0x0002d840
        /*0c74*/ 	.short	0x010a
        /*0c76*/ 	.byte	0x3f
	.zero		1


	//   ....[69]....
        /*0c78*/ 	.word	0x0001ef90
        /*0c7c*/ 	.word	0x00000002
        /*0c80*/ 	.word	0x0002d860
        /*0c84*/ 	.short	0x010a
        /*0c86*/ 	.byte	0x3f
	.zero		1


	//   ....[70]....
        /*0c88*/ 	.word	0x0001f3f0
        /*0c8c*/ 	.word	0x00000003
        /*0c90*/ 	.word	0x0002d860
        /*0c94*/ 	.short	0x010a
        /*0c96*/ 	.byte	0x3f
	.zero		1


	//   ....[71]....
        /*0c98*/ 	.word	0x00020370
        /*0c9c*/ 	.word	0x00000009
        /*0ca0*/ 	.word	0x0002d820
        /*0ca4*/ 	.short	0x010a
        /*0ca6*/ 	.byte	0x3f
	.zero		1


	//   ....[72]....
        /*0ca8*/ 	.word	0x00020500
        /*0cac*/ 	.word	0x00000007
        /*0cb0*/ 	.word	0x00000000
        /*0cb4*/ 	.short	0x010a
        /*0cb6*/ 	.byte	0x3f
	.zero		1


	//   ....[73]....
        /*0cb8*/ 	.word	0x00020570
        /*0cbc*/ 	.word	0x00000003
        /*0cc0*/ 	.word	0x00000000
        /*0cc4*/ 	.short	0x010a
        /*0cc6*/ 	.byte	0x3f
	.zero		1


	//   ....[74]....
        /*0cc8*/ 	.word	0x000205d0
        /*0ccc*/ 	.word	0x00000005
        /*0cd0*/ 	.word	0x00000000
        /*0cd4*/ 	.short	0x010a
        /*0cd6*/ 	.byte	0x3f
	.zero		1


	//   ....[75]....
        /*0cd8*/ 	.word	0x00020600
        /*0cdc*/ 	.word	0x00000003
        /*0ce0*/ 	.word	0x00000000
        /*0ce4*/ 	.short	0x010a
        /*0ce6*/ 	.byte	0x3f
	.zero		1


	//   ....[76]....
        /*0ce8*/ 	.word	0x00020660
        /*0cec*/ 	.word	0x0000000f
        /*0cf0*/ 	.word	0x0002d890
        /*0cf4*/ 	.short	0x010a
        /*0cf6*/ 	.byte	0x3f
	.zero		1


	//   ....[77]....
        /*0cf8*/ 	.word	0x000206b0
        /*0cfc*/ 	.word	0x0000000f
        /*0d00*/ 	.word	0x0002d890
        /*0d04*/ 	.short	0x010a
        /*0d06*/ 	.byte	0x3f
	.zero		1


	//   ....[78]....
        /*0d08*/ 	.word	0x00020700
        /*0d0c*/ 	.word	0x0000000f
        /*0d10*/ 	.word	0x0002d890
        /*0d14*/ 	.short	0x010a
        /*0d16*/ 	.byte	0x3f
	.zero		1


	//   ....[79]....
        /*0d18*/ 	.word	0x00020750
        /*0d1c*/ 	.word	0x0000000f
        /*0d20*/ 	.word	0x0002d8b0
        /*0d24*/ 	.short	0x010a
        /*0d26*/ 	.byte	0x3f
	.zero		1


	//   ....[80]....
        /*0d28*/ 	.word	0x00020ac0
        /*0d2c*/ 	.word	0x00000002
        /*0d30*/ 	.word	0x0002d800
        /*0d34*/ 	.short	0x010a
        /*0d36*/ 	.byte	0x3f
	.zero		1


	//   ....[81]....
        /*0d38*/ 	.word	0x00020d80
        /*0d3c*/ 	.word	0x00000002
        /*0d40*/ 	.word	0x0002d800
        /*0d44*/ 	.short	0x010a
        /*0d46*/ 	.byte	0x3f
	.zero		1


	//   ....[82]....
        /*0d48*/ 	.word	0x00020dd0
        /*0d4c*/ 	.word	0x00000003
        /*0d50*/ 	.word	0x0002d830
        /*0d54*/ 	.short	0x010a
        /*0d56*/ 	.byte	0x3f
	.zero		1


	//   ....[83]....
        /*0d58*/ 	.word	0x00020e20
        /*0d5c*/ 	.word	0x0000000f
        /*0d60*/ 	.word	0x0002d830
        /*0d64*/ 	.short	0x010a
        /*0d66*/ 	.byte	0x3f
	.zero		1


	//   ....[84]....
        /*0d68*/ 	.word	0x00020e70
        /*0d6c*/ 	.word	0x0000000e
        /*0d70*/ 	.word	0x0002d850
        /*0d74*/ 	.short	0x010a
        /*0d76*/ 	.byte	0x3f
	.zero		1


	//   ....[85]....
        /*0d78*/ 	.word	0x00020ec0
        /*0d7c*/ 	.word	0x00000000
        /*0d80*/ 	.word	0x0002d830
        /*0d84*/ 	.short	0x010a
        /*0d86*/ 	.byte	0x3f
	.zero		1


	//   ....[86]....
        /*0d88*/ 	.word	0x00020f10
        /*0d8c*/ 	.word	0x00000003
        /*0d90*/ 	.word	0x0002d850
        /*0d94*/ 	.short	0x010a
        /*0d96*/ 	.byte	0x3f
	.zero		1


	//   ....[87]....
        /*0d98*/ 	.word	0x00020f60
        /*0d9c*/ 	.word	0x00000000
        /*0da0*/ 	.word	0x0002d830
        /*0da4*/ 	.short	0x010a
        /*0da6*/ 	.byte	0x3f
	.zero		1


	//   ....[88]....
        /*0da8*/ 	.word	0x00020fb0
        /*0dac*/ 	.word	0x00000003
        /*0db0*/ 	.word	0x0002d850
        /*0db4*/ 	.short	0x010a
        /*0db6*/ 	.byte	0x3f
	.zero		1


	//   ....[89]....
        /*0db8*/ 	.word	0x00021000
        /*0dbc*/ 	.word	0x0000000d
        /*0dc0*/ 	.word	0x0002d850
        /*0dc4*/ 	.short	0x010a
        /*0dc6*/ 	.byte	0x3f
	.zero		1


	//   ....[90]....
        /*0dc8*/ 	.word	0x000211a0
        /*0dcc*/ 	.word	0x00000008
        /*0dd0*/ 	.word	0x0002d820
        /*0dd4*/ 	.short	0x010a
        /*0dd6*/ 	.byte	0x3f
	.zero		1


	//   ....[91]....
        /*0dd8*/ 	.word	0x000211f0
        /*0ddc*/ 	.word	0x00000009
        /*0de0*/ 	.word	0x0002d8a0
        /*0de4*/ 	.short	0x010a
        /*0de6*/ 	.byte	0x3f
	.zero		1


	//   ....[92]....
        /*0de8*/ 	.word	0x00021240
        /*0dec*/ 	.word	0x00000009
        /*0df0*/ 	.word	0x0002d8c0
        /*0df4*/ 	.short	0x010a
        /*0df6*/ 	.byte	0x3f
	.zero		1


	//   ....[93]....
        /*0df8*/ 	.word	0x00021290
        /*0dfc*/ 	.word	0x00000009
        /*0e00*/ 	.word	0x0002d8a0
        /*0e04*/ 	.short	0x010a
        /*0e06*/ 	.byte	0x3f
	.zero		1


	//   ....[94]....
        /*0e08*/ 	.word	0x000212e0
        /*0e0c*/ 	.word	0x00000009
        /*0e10*/ 	.word	0x0002d8c0
        /*0e14*/ 	.short	0x010a
        /*0e16*/ 	.byte	0x3f
	.zero		1


	//   ....[95]....
        /*0e18*/ 	.word	0x00021480
        /*0e1c*/ 	.word	0x00000005
        /*0e20*/ 	.word	0x0002d840
        /*0e24*/ 	.short	0x010a
        /*0e26*/ 	.byte	0x3f
	.zero		1


	//   ....[96]....
        /*0e28*/ 	.word	0x000214d0
        /*0e2c*/ 	.word	0x0000001d
        /*0e30*/ 	.word	0x0002d820
        /*0e34*/ 	.short	0x010a
        /*0e36*/ 	.byte	0x3f
	.zero		1


	//   ....[97]....
        /*0e38*/ 	.word	0x00021520
        /*0e3c*/ 	.word	0x00000002
        /*0e40*/ 	.word	0x0002d840
        /*0e44*/ 	.short	0x010a
        /*0e46*/ 	.byte	0x3f
	.zero		1


	//   ....[98]....
        /*0e48*/ 	.word	0x00021570
        /*0e4c*/ 	.word	0x00000002
        /*0e50*/ 	.word	0x0002d860
        /*0e54*/ 	.short	0x010a
        /*0e56*/ 	.byte	0x3f
	.zero		1


	//   ....[99]....
        /*0e58*/ 	.word	0x000215c0
        /*0e5c*/ 	.word	0x00000003
        /*0e60*/ 	.word	0x0002d840
        /*0e64*/ 	.short	0x010a
        /*0e66*/ 	.byte	0x3f
	.zero		1


	//   ....[100]....
        /*0e68*/ 	.word	0x00021610
        /*0e6c*/ 	.word	0x00000002
        /*0e70*/ 	.word	0x0002d860
        /*0e74*/ 	.short	0x010a
        /*0e76*/ 	.byte	0x3f
	.zero		1


	//   ....[101]....
        /*0e78*/ 	.word	0x00021660
        /*0e7c*/ 	.word	0x00000002
        /*0e80*/ 	.word	0x0002d840
        /*0e84*/ 	.short	0x010a
        /*0e86*/ 	.byte	0x3f
	.zero		1


	//   ....[102]....
        /*0e88*/ 	.word	0x000216b0
        /*0e8c*/ 	.word	0x00000002
        /*0e90*/ 	.word	0x0002d860
        /*0e94*/ 	.short	0x010a
        /*0e96*/ 	.byte	0x3f
	.zero		1


	//   ....[103]....
        /*0e98*/ 	.word	0x00021700
        /*0e9c*/ 	.word	0x00000003
        /*0ea0*/ 	.word	0x0002d860
        /*0ea4*/ 	.short	0x010a
        /*0ea6*/ 	.byte	0x3f
	.zero		1


	//   ....[104]....
        /*0ea8*/ 	.word	0x000220b0
        /*0eac*/ 	.word	0x00000009
        /*0eb0*/ 	.word	0x0002d820
        /*0eb4*/ 	.short	0x010a
        /*0eb6*/ 	.byte	0x3f
	.zero		1


	//   ....[105]....
        /*0eb8*/ 	.word	0x00022250
        /*0ebc*/ 	.word	0x00000007
        /*0ec0*/ 	.word	0x00000000
        /*0ec4*/ 	.short	0x010a
        /*0ec6*/ 	.byte	0x3f
	.zero		1


	//   ....[106]....
        /*0ec8*/ 	.word	0x000222a0
        /*0ecc*/ 	.word	0x00000003
        /*0ed0*/ 	.word	0x00000000
        /*0ed4*/ 	.short	0x010a
        /*0ed6*/ 	.byte	0x3f
	.zero		1


	//   ....[107]....
        /*0ed8*/ 	.word	0x000222f0
        /*0edc*/ 	.word	0x00000005
        /*0ee0*/ 	.word	0x00000000
        /*0ee4*/ 	.short	0x010a
        /*0ee6*/ 	.byte	0x3f
	.zero		1


	//----- nvinfo : EIATTR_NUM_MBARRIERS
	.align		4
.L_1379:
        /*0ee8*/ 	.byte	0x03, 0x38
        /*0eea*/ 	.short	0x0016


	//----- nvinfo : EIATTR_EXIT_INSTR_OFFSETS
	.align		4
        /*0eec*/ 	.byte	0x04, 0x1c
        /*0eee*/ 	.short	(.L_1381 - .L_1380)


	//   ....[0]....
.L_1380:
        /*0ef0*/ 	.word	0x00020650


	//----- nvinfo : EIATTR_MAX_THREADS
	.align		4
.L_1381:
        /*0ef4*/ 	.byte	0x04, 0x05
        /*0ef6*/ 	.short	(.L_1383 - .L_1382)
.L_1382:
        /*0ef8*/ 	.word	0x00000200
        /*0efc*/ 	.word	0x00000001
        /*0f00*/ 	.word	0x00000001


	//----- nvinfo : EIATTR_CRS_STACK_SIZE
	.align		4
.L_1383:
        /*0f04*/ 	.byte	0x04, 0x1e
        /*0f06*/ 	.short	(.L_1385 - .L_1384)
.L_1384:
        /*0f08*/ 	.word	0x00000000


	//----- nvinfo : EIATTR_CBANK_PARAM_SIZE
	.align		4
.L_1385:
        /*0f0c*/ 	.byte	0x03, 0x19
        /*0f0e*/ 	.short	0x0a70


	//----- nvinfo : EIATTR_PARAM_CBANK
	.align		4
        /*0f10*/ 	.byte	0x04, 0x0a
        /*0f12*/ 	.short	(.L_1387 - .L_1386)
	.align		4
.L_1386:
        /*0f14*/ 	.word	index@(.nv.constant0._ZN7cutlass13device_kernelIN5flash11enable_sm90INS1_16FlashAttnFwdSm90INS1_25CollectiveMainloopFwdSm90ILi2EN4cute5tupleIJNS5_1CILi1EEES8_S8_EEENS6_IJNS7_ILi192EEENS7_ILi128EEENS7_ILi96EEEEEELi96ENS_10bfloat16_tEfNS_4arch4Sm90ELb0ELb1ELb0ELb1ELb0ELb1ELb0ELb0ELb1ELb0ELb0ELb0EEENS1_21CollectiveEpilogueFwdINS6_IJSA_SC_SB_EEES9_SE_SG_Li384ELb1ELb0ELb0ELb0EEENS1_36VarlenDynamicPersistentTileSchedulerILi192ELi128ELi384ELi32ELb0ELb0ELb1ELb1ELb0ELb1EEEEEEEEEvNT_6ParamsE)
        /*0f18*/ 	.short	0x0210
        /*0f1a*/ 	.short	0x0a70


	//----- nvinfo : EIATTR_SW_WAR
	.align		4
.L_1387:
        /*0f1c*/ 	.byte	0x04, 0x36
        /*0f1e*/ 	.short	(.L_1389 - .L_1388)
.L_1388:
        /*0f20*/ 	.word	0x00000008
.L_1389:


//--------------------- .nv.info._ZN7cutlass13device_kernelIN5flash11enable_sm90INS1_16FlashAttnFwdSm90INS1_25CollectiveMainloopFwdSm90ILi2EN4cute5tupleIJNS5_1CILi1EEES8_S8_EEENS6_IJNS7_ILi192EEENS7_ILi144EEENS7_ILi96EEEEEELi96ENS_10bfloat16_tEfNS_4arch4Sm90ELb1ELb0ELb0ELb0ELb0ELb0ELb0ELb0ELb1ELb0ELb0ELb0EEENS1_21CollectiveEpilogueFwdINS6_IJSA_SC_SB_EEES9_SE_SG_Li384ELb0ELb0ELb0ELb0EEENS1_30DynamicPersistentTileSchedulerILi384ELi32ELb0ELb0ELb1EEEEEEEEEvNT_6ParamsE --------------------------
	.section	.nv.info._ZN7cutlass13device_kernelIN5flash11enable_sm90INS1_16FlashAttnFwdSm90INS1_25CollectiveMainloopFwdSm90ILi2EN4cute5tupleIJNS5_1CILi1EEES8_S8_EEENS6_IJNS7_ILi192EEENS7_ILi144EEENS7_ILi96EEEEEELi96ENS_10bfloat16_tEfNS_4arch4Sm90ELb1ELb0ELb0ELb0ELb0ELb0ELb0ELb0ELb1ELb0ELb0ELb0EEENS1_21CollectiveEpilogueFwdINS6_IJSA_SC_SB_EEES9_SE_SG_Li384ELb0ELb0ELb0ELb0EEENS1_30DynamicPersistentTileSchedulerILi384ELi32ELb0ELb0ELb1EEEEEEEEEvNT_6ParamsE,"",@"SHT_CUDA_INFO"
	.sectionflags	@""
	.align	4


	//----- nvinfo : EIATTR_CUDA_API_VERSION
	.align		4
        /*0000*/ 	.byte	0x04, 0x37
        /*0002*/ 	.short	(.L_1391 - .L_1390)
.L_1390:
        /*0004*/ 	.word	0x00000082


	//----- nvinfo : EIATTR_KPARAM_INFO
	.align		4
.L_1391:
        /*0008*/ 	.byte	0x04, 0x17
        /*000a*/ 	.short	(.L_1393 - .L_1392)
.L_1392:
        /*000c*/ 	.word	0x00000000
        /*0010*/ 	.short	0x0000
        /*0012*/ 	.short	0x0070
        /*0014*/ 	.byte	0x00, 0xf0, 0x01, 0x2e


	//----- nvinfo : EIATTR_SPARSE_MMA_MASK
	.align		4
.L_1393:
        /*0018*/ 	.byte	0x03, 0x50
        /*001a*/ 	.short	0x0000


	//----- nvinfo : EIATTR_MAXREG_COUNT
	.align		4
        /*001c*/ 	.byte	0x03, 0x1b
        /*001e*/ 	.short	0x0080


	//----- nvinfo : EIATTR_NUM_BARRIERS
	.align		4
        /*0020*/ 	.byte	0x02, 0x4c
        /*0022*/ 	.byte	0x10
	.zero		1


	//----- nvinfo : EIATTR_EXTERNS
	.align		4
        /*0024*/ 	.byte	0x04, 0x0f
        /*0026*/ 	.short	(.L_1395 - .L_1394)


	//   ....[0]....
	.align		4
.L_1394:
        /*0028*/ 	.word	index@(__assertfail)


	//----- nvinfo : EIATTR_MERCURY_ISA_VERSION
	.align		4
.L_1395:
        /*002c*/ 	.byte	0x03, 0x5f
        /*002e*/ 	.short	0x0101


	//----- nvinfo : EIATTR_INT_WARP_WIDE_INSTR_OFFSETS
	.align		4
        /*0030*/ 	.byte	0x04, 0x31
        /*0032*/ 	.short	(.L_1397 - .L_1396)


	//   ....[0]....
.L_1396:
        /*0034*/ 	.word	0x00000170


	//   ....[1]....
        /*0038*/ 	.word	0x000001b0


	//   ....[2]....
        /*003c*/ 	.word	0x00000240


	//   ....[3]....
        /*0040*/ 	.word	0x0000ec30


	//   ....[4]....
        /*0044*/ 	.word	0x0000ecd0


	//   ....[5]....
        /*0048*/ 	.word	0x0000f1e0


	//   ....[6]....
        /*004c*/ 	.word	0x00010ee0


	//   ....[7]....
        /*0050*/ 	.word	0x00010f80


	//----- nvinfo : EIATTR_COOP_GROUP_MASK_REGIDS
	.align		4
.L_1397:
        /*0054*/ 	.byte	0x04, 0x29
        /*0056*/ 	.short	(.L_1399 - .L_1398)


	//   ....[0]....
.L_1398:
        /*0058*/ 	.word	0xffffffff


	//   ....[1]....
        /*005c*/ 	.word	0xffffffff


	//   ....[2]....
        /*0060*/ 	.word	0xffffffff


	//   ....[3]....
        /*0064*/ 	.word	0xffffffff


	//   ....[4]....
        /*0068*/ 	.word	0xffffffff


	//   ....[5]....
        /*006c*/ 	.word	0xffffffff


	//   ....[6]....
        /*0070*/ 	.word	0xffffffff


	//   ....[7]....
        /*0074*/ 	.word	0xffffffff


	//   ....[8]....
        /*0078*/ 	.word	0xffffffff


	//   ....[9]....
        /*007c*/ 	.word	0xffffffff


	//   ....[10]....
        /*0080*/ 	.word	0xffffffff


	//   ....[11]....
        /*0084*/ 	.word	0xffffffff


	//   ....[12]....
        /*0088*/ 	.word	0xffffffff


	//   ....[13]....
        /*008c*/ 	.word	0xffffffff


	//   ....[14]....
        /*0090*/ 	.word	0xffffffff


	//   ....[15]....
        /*0094*/ 	.word	0xffffffff


	//   ....[16]....
        /*0098*/ 	.word	0xffffffff


	//   ....[17]....
        /*009c*/ 	.word	0xffffffff


	//   ....[18]....
        /*00a0*/ 	.word	0xffffffff


	//   ....[19]....
        /*00a4*/ 	.word	0xffffffff


	//   ....[20]....
        /*00a8*/ 	.word	0xffffffff


	//   ....[21]....
        /*00ac*/ 	.word	0xffffffff


	//   ....[22]....
        /*00b0*/ 	.word	0xffffffff


	//   ....[23]....
        /*00b4*/ 	.word	0xffffffff


	//   ....[24]....
        /*00b8*/ 	.word	0xffffffff


	//   ....[25]....
        /*00bc*/ 	.word	0xffffffff


	//   ....[26]....
        /*00c0*/ 	.word	0xffffffff


	//   ....[27]....
        /*00c4*/ 	.word	0xffffffff


	//   ....[28]....
        /*00c8*/ 	.word	0xffffffff


	//   ....[29]....
        /*00cc*/ 	.word	0xffffffff


	//   ....[30]....
        /*00d0*/ 	.word	0xffffffff


	//   ....[31]....
        /*00d4*/ 	.word	0x0500000f


	//   ....[32]....
        /*00d8*/ 	.word	0x0500000f


	//----- nvinfo : EIATTR_COOP_GROUP_INSTR_OFFSETS
	.align		4
.L_1399:
        /*00dc*/ 	.byte	0x04, 0x28
        /*00de*/ 	.short	(.L_1401 - .L_1400)


	//   ....[0]....
.L_1400:
        /*00e0*/ 	.word	0x00000050


	//   ....[1]....
        /*00e4*/ 	.word	0x00000180


	//   ....[2]....
        /*00e8*/ 	.word	0x00000220


	//   ....[3]....
        /*00ec*/ 	.word	0x000003b0


	//   ....[4]....
        /*00f0*/ 	.word	0x00000510


	//   ....[5]....
        /*00f4*/ 	.word	0x00000630


	//   ....[6]....
        /*00f8*/ 	.word	0x00000790


	//   ....[7]....
        /*00fc*/ 	.word	0x000014d0


	//   ....[8]....
        /*0100*/ 	.word	0x00003600


	//   ....[9]....
        /*0104*/ 	.word	0x00003620


	//   ....[10]....
        /*0108*/ 	.word	0x00004110


	//   ....[11]....
        /*010c*/ 	.word	0x000041c0


	//   ....[12]....
        /*0110*/ 	.word	0x000050e0


	//   ....[13]....
        /*0114*/ 	.word	0x000074f0


	//   ....[14]....
        /*0118*/ 	.word	0x000075f0


	//   ....[15]....
        /*011c*/ 	.word	0x00008030


	//   ....[16]....
        /*0120*/ 	.word	0x00008150


	//   ....[17]....
        /*0124*/ 	.word	0x00009470


	//   ....[18]....
        /*0128*/ 	.word	0x0000b130


	//   ....[19]....
        /*012c*/ 	.word	0x0000b160


	//   ....[20]....
        /*0130*/ 	.word	0x0000b7f0


	//   ....[21]....
        /*0134*/ 	.word	0x0000b860


	//   ....[22]....
        /*0138*/ 	.word	0x0000cc30


	//   ....[23]....
        /*013c*/ 	.word	0x0000cd70


	//   ....[24]....
        /*0140*/ 	.word	0x0000cdb0


	//   ....[25]....
        /*0144*/ 	.word	0x0000cf00


	//   ....[26]....
        /*0148*/ 	.word	0x0000cf10


	//   ....[27]....
        /*014c*/ 	.word	0x0000ddd0


	//   ....[28]....
        /*0150*/ 	.word	0x0000e6d0


	//   ....[29]....
        /*0154*/ 	.word	0x000112d0


	//   ....[30]....
        /*0158*/ 	.word	0x00011440


	//   ....[31]....
        /*015c*/ 	.word	0x00011970


	//   ....[32]....
        /*0160*/ 	.word	0x00011d40


	//----- nvinfo : EIATTR_REG_RECONFIG
	.align		4
.L_1401:
        /*0164*/ 	.byte	0x01, 0x54
	.zero		2


	//----- nvinfo : EIATTR_SYSCALL_OFFSETS
	.align		4
        /*0168*/ 	.byte	0x04, 0x46
        /*016a*/ 	.short	(.L_1403 - .L_1402)


	//   ....[0]....
.L_1402:
        /*016c*/ 	.word	0x000016b0


	//   ....[1]....
        /*0170*/ 	.word	0x0000ee50


	//   ....[2]....
        /*0174*/ 	.word	0x0000ef80


	//   ....[3]....
        /*0178*/ 	.word	0x0000f070


	//----- nvinfo : EIATTR_MBARRIER_INSTR_OFFSETS
	.align		4
.L_1403:
        /*017c*/ 	.byte	0x04, 0x39
        /*017e*/ 	.short	(.L_1405 - .L_1404)


	//   ....[0]....
.L_1404:
        /*0180*/ 	.word	0x00000260
        /*0184*/ 	.word	0x000000ff
        /*0188*/ 	.word	0x00031c00
        /*018c*/ 	.short	0x0100
        /*018e*/ 	.byte	0x06
	.zero		1


	//   ....[1]....
        /*0190*/ 	.word	0x00000270
        /*0194*/ 	.word	0x000000ff
        /*0198*/ 	.word	0x00031c20
        /*019c*/ 	.short	0x0100
        /*019e*/ 	.byte	0x06
	.zero		1


	//   ....[2]....
        /*01a0*/ 	.word	0x00000360
        /*01a4*/ 	.word	0x000000ff
        /*01a8*/ 	.word	0x00031c30
        /*01ac*/ 	.short	0x0100
        /*01ae*/ 	.byte	0x08
	.zero		1


	//   ....[3]....
        /*01b0*/ 	.word	0x00000370
        /*01b4*/ 	.word	0x000000ff
        /*01b8*/ 	.word	0x00031c40
        /*01bc*/ 	.short	0x0100
        /*01be*/ 	.byte	0x08
	.zero		1


	//   ....[4]....
        /*01c0*/ 	.word	0x00000380
        /*01c4*/ 	.word	0x000000ff
        /*01c8*/ 	.word	0x00031c38
        /*01cc*/ 	.short	0x0100
        /*01ce*/ 	.byte	0x08
	.zero		1


	//   ....[5]....
        /*01d0*/ 	.word	0x00000390
        /*01d4*/ 	.word	0x000000ff
        /*01d8*/ 	.word	0x00031c48
        /*01dc*/ 	.short	0x0100
        /*01de*/ 	.byte	0x08
	.zero		1


	//   ....[6]....
        /*01e0*/ 	.word	0x000004c0
        /*01e4*/ 	.word	0x000000ff
        /*01e8*/ 	.word	0x00031c50
        /*01ec*/ 	.short	0x0100
        /*01ee*/ 	.byte	0x08
	.zero		1


	//   ....[7]....
        /*01f0*/ 	.word	0x000004d0
        /*01f4*/ 	.word	0x000000ff
        /*01f8*/ 	.word	0x00031c60
        /*01fc*/ 	.short	0x0100
        /*01fe*/ 	.byte	0x08
	.zero		1


	//   ....[8]....
        /*0200*/ 	.word	0x000004e0
        /*0204*/ 	.word	0x000000ff
        /*0208*/ 	.word	0x00031c58
        /*020c*/ 	.short	0x0100
        /*020e*/ 	.byte	0x08
	.zero		1


	//   ....[9]....
        /*0210*/ 	.word	0x000004f0
        /*0214*/ 	.word	0x000000ff
        /*0218*/ 	.word	0x00031c68
        /*021c*/ 	.short	0x0100
        /*021e*/ 	.byte	0x08
	.zero		1


	//   ....[10]....
        /*0220*/ 	.word	0x000005e0
        /*0224*/ 	.word	0x000000ff
        /*0228*/ 	.word	0x00031c70
        /*022c*/ 	.short	0x0100
        /*022e*/ 	.byte	0x06
	.zero		1


	//   ....[11]....
        /*0230*/ 	.word	0x000005f0
        /*0234*/ 	.word	0x000000ff
        /*0238*/ 	.word	0x00031c80
        /*023c*/ 	.short	0x0100
        /*023e*/ 	.byte	0x06
	.zero		1


	//   ....[12]....
        /*0240*/ 	.word	0x00000600
        /*0244*/ 	.word	0x000000ff
        /*0248*/ 	.word	0x00031c78
        /*024c*/ 	.short	0x0100
        /*024e*/ 	.byte	0x06
	.zero		1


	//   ....[13]....
        /*0250*/ 	.word	0x00000610
        /*0254*/ 	.word	0x000000ff
        /*0258*/ 	.word	0x00031c88
        /*025c*/ 	.short	0x0100
        /*025e*/ 	.byte	0x06
	.zero		1


	//   ....[14]....
        /*0260*/ 	.word	0x00000740
        /*0264*/ 	.word	0x000000ff
        /*0268*/ 	.word	0x00031c90
        /*026c*/ 	.short	0x0100
        /*026e*/ 	.byte	0x08
	.zero		1


	//   ....[15]....
        /*0270*/ 	.word	0x00000750
        /*0274*/ 	.word	0x000000ff
        /*0278*/ 	.word	0x00031ca0
        /*027c*/ 	.short	0x0100
        /*027e*/ 	.byte	0x08
	.zero		1


	//   ....[16]....
        /*0280*/ 	.word	0x00000760
        /*0284*/ 	.word	0x000000ff
        /*0288*/ 	.word	0x00031c98
        /*028c*/ 	.short	0x0100
        /*028e*/ 	.byte	0x08
	.zero		1


	//   ....[17]....
        /*0290*/ 	.word	0x00000770
        /*0294*/ 	.word	0x000000ff
        /*0298*/ 	.word	0x00031ca8
        /*029c*/ 	.short	0x0100
        /*029e*/ 	.byte	0x08
	.zero		1


	//   ....[18]....
        /*02a0*/ 	.word	0x000008a0
        /*02a4*/ 	.word	0x000000ff
        /*02a8*/ 	.word	0x00031cb0
        /*02ac*/ 	.short	0x0100
        /*02ae*/ 	.byte	0x08
	.zero		1


	//   ....[19]....
        /*02b0*/ 	.word	0x000008b0
        /*02b4*/ 	.word	0x000000ff
        /*02b8*/ 	.word	0x00031cc0
        /*02bc*/ 	.short	0x0100
        /*02be*/ 	.byte	0x08
	.zero		1


	//   ....[20]....
        /*02c0*/ 	.word	0x000008c0
        /*02c4*/ 	.word	0x000000ff
        /*02c8*/ 	.word	0x00031cb8
        /*02cc*/ 	.short	0x0100
        /*02ce*/ 	.byte	0x08
	.zero		1


	//   ....[21]....
        /*02d0*/ 	.word	0x000008d0
        /*02d4*/ 	.word	0x000000ff
        /*02d8*/ 	.word	0x00031cc8
        /*02dc*/ 	.short	0x0100
        /*02de*/ 	.byte	0x08
	.zero		1


	//   ....[22]....
        /*02e0*/ 	.word	0x00001710
        /*02e4*/ 	.word	0x000000ff
        /*02e8*/ 	.word	0x00031c00
        /*02ec*/ 	.short	0x010a
        /*02ee*/ 	.byte	0x2f
	.zero		1


	//   ....[23]....
        /*02f0*/ 	.word	0x000017a0
        /*02f4*/ 	.word	0x00000003
        /*02f8*/ 	.word	0x00031c30
        /*02fc*/ 	.short	0x010a
        /*02fe*/ 	.byte	0x3f
	.zero		1


	//   ....[24]....
        /*0300*/ 	.word	0x00001800
        /*0304*/ 	.word	0x00000003
        /*0308*/ 	.word	0x00031c30
        /*030c*/ 	.short	0x010a
        /*030e*/ 	.byte	0x3f
	.zero		1


	//   ....[25]....
        /*0310*/ 	.word	0x00004160
        /*0314*/ 	.word	0x00000006
        /*0318*/ 	.word	0x00000000
        /*031c*/ 	.short	0x0101
        /*031e*/ 	.byte	0x3f
	.zero		1


	//   ....[26]....
        /*0320*/ 	.word	0x000053e0
        /*0324*/ 	.word	0x000000ff
        /*0328*/ 	.word	0x00031c30
        /*032c*/ 	.short	0x010a
        /*032e*/ 	.byte	0x06
	.zero		1


	//   ....[27]....
        /*0330*/ 	.word	0x00005420
        /*0334*/ 	.word	0x000000ff
        /*0338*/ 	.word	0x00031c30
        /*033c*/ 	.short	0x010a
        /*033e*/ 	.byte	0x06
	.zero		1


	//   ....[28]....
        /*0340*/ 	.word	0x00006ae0
        /*0344*/ 	.word	0x000000ff
        /*0348*/ 	.word	0x00031c50
        /*034c*/ 	.short	0x010a
        /*034e*/ 	.byte	0x06
	.zero		1


	//   ....[29]....
        /*0350*/ 	.word	0x00006b20
        /*0354*/ 	.word	0x000000ff
        /*0358*/ 	.word	0x00031c50
        /*035c*/ 	.short	0x010a
        /*035e*/ 	.byte	0x06
	.zero		1


	//   ....[30]....
        /*0360*/ 	.word	0x00008880
        /*0364*/ 	.word	0x0000000a
        /*0368*/ 	.word	0x00000000
        /*036c*/ 	.short	0x0101
        /*036e*/ 	.byte	0x3f
	.zero		1


	//   ....[31]....
        /*0370*/ 	.word	0x00008900
        /*0374*/ 	.word	0x00000008
        /*0378*/ 	.word	0x00000000
        /*037c*/ 	.short	0x0101
        /*037e*/ 	.byte	0x3f
	.zero		1


	//   ....[32]....
        /*0380*/ 	.word	0x000095f0
        /*0384*/ 	.word	0x000000ff
        /*0388*/ 	.word	0x00031c30
        /*038c*/ 	.short	0x010a
        /*038e*/ 	.byte	0x06
	.zero		1


	//   ....[33]....
        /*0390*/ 	.word	0x00009630
        /*0394*/ 	.word	0x000000ff
        /*0398*/ 	.word	0x00031c30
        /*039c*/ 	.short	0x010a
        /*039e*/ 	.byte	0x06
	.zero		1


	//   ....[34]....
        /*03a0*/ 	.word	0x0000ace0
        /*03a4*/ 	.word	0x000000ff
        /*03a8*/ 	.word	0x00031c50
        /*03ac*/ 	.short	0x010a
        /*03ae*/ 	.byte	0x06
	.zero		1


	//   ....[35]....
        /*03b0*/ 	.word	0x0000ad20
        /*03b4*/ 	.word	0x000000ff
        /*03b8*/ 	.word	0x00031c50
        /*03bc*/ 	.short	0x010a
        /*03be*/ 	.byte	0x06
	.zero		1


	//   ....[36]....
        /*03c0*/ 	.word	0x0000c0b0
        /*03c4*/ 	.word	0x00000087
        /*03c8*/ 	.word	0x00000000
        /*03cc*/ 	.short	0x0101
        /*03ce*/ 	.byte	0x3f
	.zero		1


	//   ....[37]....
        /*03d0*/ 	.word	0x0000c140
        /*03d4*/ 	.word	0x00000077
        /*03d8*/ 	.word	0x00000000
        /*03dc*/ 	.short	0x0101
        /*03de*/ 	.byte	0x3f
	.zero		1


	//   ....[38]....
        /*03e0*/ 	.word	0x0000ccc0
        /*03e4*/ 	.word	0x000000ff
        /*03e8*/ 	.word	0x00031c50
        /*03ec*/ 	.short	0x010a
        /*03ee*/ 	.byte	0x0c
	.zero		1


	//   ....[39]....
        /*03f0*/ 	.word	0x0000cd00
        /*03f4*/ 	.word	0x000000ff
        /*03f8*/ 	.word	0x00031c50
        /*03fc*/ 	.short	0x010a
        /*03fe*/ 	.byte	0x0c
	.zero		1


	//   ....[40]....
        /*0400*/ 	.word	0x0000d3a0
        /*0404*/ 	.word	0x00000004
        /*0408*/ 	.word	0x00000000
        /*040c*/ 	.short	0x0101
        /*040e*/ 	.byte	0x3f
	.zero		1


	//   ....[41]....
        /*0410*/ 	.word	0x0000dfc0
        /*0414*/ 	.word	0x000000ff
        /*0418*/ 	.word	0x00000000
        /*041c*/ 	.short	0x0101
        /*041e*/ 	.byte	0x05
	.zero		1


	//   ....[42]....
        /*0420*/ 	.word	0x0000f4c0
        /*0424*/ 	.word	0x0000000d
        /*0428*/ 	.word	0x00031c40
        /*042c*/ 	.short	0x010a
        /*042e*/ 	.byte	0x3f
	.zero		1


	//   ....[43]....
        /*0430*/ 	.word	0x0000f980
        /*0434*/ 	.word	0x00000018
        /*0438*/ 	.word	0x00031c20
        /*043c*/ 	.short	0x010a
        /*043e*/ 	.byte	0x3f
	.zero		1


	//   ....[44]....
        /*0440*/ 	.word	0x0000fc10
        /*0444*/ 	.word	0x00000003
        /*0448*/ 	.word	0x00031c40
        /*044c*/ 	.short	0x010a
        /*044e*/ 	.byte	0x3f
	.zero		1


	//   ....[45]....
        /*0450*/ 	.word	0x0000fe50
        /*0454*/ 	.word	0x00000002
        /*0458*/ 	.word	0x00000060
        /*045c*/ 	.short	0x010a
        /*045e*/ 	.byte	0x3f
	.zero		1


	//   ....[46]....
        /*0460*/ 	.word	0x00010330
        /*0464*/ 	.word	0x0000000a
        /*0468*/ 	.word	0x00031c40
        /*046c*/ 	.short	0x010a
        /*046e*/ 	.byte	0x3f
	.zero		1


	//   ....[47]....
        /*0470*/ 	.word	0x00010570
        /*0474*/ 	.word	0x00000003
        /*0478*/ 	.word	0x00000060
        /*047c*/ 	.short	0x010a
        /*047e*/ 	.byte	0x3f
	.zero		1


	//   ....[48]....
        /*0480*/ 	.word	0x000109c0
        /*0484*/ 	.word	0x00000003
        /*0488*/ 	.word	0x00031c40
        /*048c*/ 	.short	0x010a
        /*048e*/ 	.byte	0x3f
	.zero		1


	//   ....[49]....
        /*0490*/ 	.word	0x00010c20
        /*0494*/ 	.word	0x00000003
        /*0498*/ 	.word	0x00000060
        /*049c*/ 	.short	0x010a
        /*049e*/ 	.byte	0x3f
	.zero		1


	//   ....[50]....
        /*04a0*/ 	.word	0x00011000
        /*04a4*/ 	.word	0x00000003
        /*04a8*/ 	.word	0x00031c60
        /*04ac*/ 	.short	0x010a
        /*04ae*/ 	.byte	0x3f
	.zero		1


	//   ....[51]....
        /*04b0*/ 	.word	0x00011420
        /*04b4*/ 	.word	0x00000009
        /*04b8*/ 	.word	0x00031c20
        /*04bc*/ 	.short	0x010a
        /*04be*/ 	.byte	0x3f
	.zero		1


	//   ....[52]....
        /*04c0*/ 	.word	0x00011530
        /*04c4*/ 	.word	0x00000005
        /*04c8*/ 	.word	0x00000000
        /*04cc*/ 	.short	0x010a
        /*04ce*/ 	.byte	0x3f
	.zero		1


	//   ....[53]....
        /*04d0*/ 	.word	0x000115a0
        /*04d4*/ 	.word	0x00000003
        /*04d8*/ 	.word	0x00000000
        /*04dc*/ 	.short	0x010a
        /*04de*/ 	.byte	0x3f
	.zero		1


	//   ....[54]....
        /*04e0*/ 	.word	0x00011600
        /*04e4*/ 	.word	0x00000013
        /*04e8*/ 	.word	0x00000000
        /*04ec*/ 	.short	0x010a
        /*04ee*/ 	.byte	0x3f
	.zero		1


	//   ....[55]....
        /*04f0*/ 	.word	0x00011630
        /*04f4*/ 	.word	0x00000007
        /*04f8*/ 	.word	0x00000000
        /*04fc*/ 	.short	0x010a
        /*04fe*/ 	.byte	0x3f
	.zero		1


	//   ....[56]....
        /*0500*/ 	.word	0x000116a0
        /*0504*/ 	.word	0x00000003
        /*0508*/ 	.word	0x00031c00
        /*050c*/ 	.short	0x010a
        /*050e*/ 	.byte	0x3f
	.zero		1


	//   ....[57]....
        /*0510*/ 	.word	0x000116f0
        /*0514*/ 	.word	0x00000003
        /*0518*/ 	.word	0x00031c30
        /*051c*/ 	.short	0x010a
        /*051e*/ 	.byte	0x3f
	.zero		1


	//   ....[58]....
        /*0520*/ 	.word	0x00011750
        /*0524*/ 	.word	0x00000005
        /*0528*/ 	.word	0x00031c30
        /*052c*/ 	.short	0x010a
        /*052e*/ 	.byte	0x3f
	.zero		1


	//   ....[59]....
        /*0530*/ 	.word	0x000117b0
        /*0534*/ 	.word	0x00000005
        /*0538*/ 	.word	0x00031c50
        /*053c*/ 	.short	0x010a
        /*053e*/ 	.byte	0x3f
	.zero		1


	//   ....[60]....
        /*0540*/ 	.word	0x00011810
        /*0544*/ 	.word	0x00000005
        /*0548*/ 	.word	0x00031c30
        /*054c*/ 	.short	0x010a
        /*054e*/ 	.byte	0x3f
	.zero		1


	//   ....[61]....
        /*0550*/ 	.word	0x00011870
        /*0554*/ 	.word	0x00000005
        /*0558*/ 	.word	0x00031c50
        /*055c*/ 	.short	0x010a
        /*055e*/ 	.byte	0x3f
	.zero		1


	//   ....[62]....
        /*0560*/ 	.word	0x000118d0
        /*0564*/ 	.word	0x00000007
        /*0568*/ 	.word	0x00031c50
        /*056c*/ 	.short	0x010a
        /*056e*/ 	.byte	0x3f
	.zero		1


	//   ....[63]....
        /*0570*/ 	.word	0x00011a20
        /*0574*/ 	.word	0x0000000d
        /*0578*/ 	.word	0x00031c40
        /*057c*/ 	.short	0x010a
        /*057e*/ 	.byte	0x3f
	.zero		1


	//   ....[64]....
        /*0580*/ 	.word	0x00011a70
        /*0584*/ 	.word	0x00000018
        /*0588*/ 	.word	0x00031c20
        /*058c*/ 	.short	0x010a
        /*058e*/ 	.byte	0x3f
	.zero		1


	//   ....[65]....
        /*0590*/ 	.word	0x00011ac0
        /*0594*/ 	.word	0x00000003
        /*0598*/ 	.word	0x00031c40
        /*059c*/ 	.short	0x010a
        /*059e*/ 	.byte	0x3f
	.zero		1


	//   ....[66]....
        /*05a0*/ 	.word	0x00011b10
        /*05a4*/ 	.word	0x00000002
        /*05a8*/ 	.word	0x00000060
        /*05ac*/ 	.short	0x010a
        /*05ae*/ 	.byte	0x3f
	.zero		1


	//   ....[67]....
        /*05b0*/ 	.word	0x00011b60
        /*05b4*/ 	.word	0x0000000a
        /*05b8*/ 	.word	0x00031c40
        /*05bc*/ 	.short	0x010a
        /*05be*/ 	.byte	0x3f
	.zero		1


	//   ....[68]....
        /*05c0*/ 	.word	0x00011bb0
        /*05c4*/ 	.word	0x00000003
        /*05c8*/ 	.word	0x00000060
        /*05cc*/ 	.short	0x010a
        /*05ce*/ 	.byte	0x3f
	.zero		1


	//   ....[69]....
        /*05d0*/ 	.word	0x00011c00
        /*05d4*/ 	.word	0x00000003
        /*05d8*/ 	.word	0x00031c40
        /*05dc*/ 	.short	0x010a
        /*05de*/ 	.byte	0x3f
	.zero		1


	//   ....[70]....
        /*05e0*/ 	.word	0x00011c50
        /*05e4*/ 	.word	0x00000003
        /*05e8*/ 	.word	0x00000060
        /*05ec*/ 	.short	0x010a
        /*05ee*/ 	.byte	0x3f
	.zero		1


	//   ....[71]....
        /*05f0*/ 	.word	0x00011ca0
        /*05f4*/ 	.word	0x00000003
        /*05f8*/ 	.word	0x00031c60
        /*05fc*/ 	.short	0x010a
        /*05fe*/ 	.byte	0x3f
	.zero		1


	//   ....[72]....
        /*0600*/ 	.word	0x00011d80
        /*0604*/ 	.word	0x00000009
        /*0608*/ 	.word	0x00031c20
        /*060c*/ 	.short	0x010a
        /*060e*/ 	.byte	0x3f
	.zero		1


	//   ....[73]....
        /*0610*/ 	.word	0x00011dd0
        /*0614*/ 	.word	0x00000005
        /*0618*/ 	.word	0x00000000
        /*061c*/ 	.short	0x010a
        /*061e*/ 	.byte	0x3f
	.zero		1


	//   ....[74]....
        /*0620*/ 	.word	0x00011e20
        /*0624*/ 	.word	0x00000003
        /*0628*/ 	.word	0x00000000
        /*062c*/ 	.short	0x010a
        /*062e*/ 	.byte	0x3f
	.zero		1


	//   ....[75]....
        /*0630*/ 	.word	0x00011e70
        /*0634*/ 	.word	0x00000013
        /*0638*/ 	.word	0x00000000
        /*063c*/ 	.short	0x010a
        /*063e*/ 	.byte	0x3f
	.zero		1


	//----- nvinfo : EIATTR_NUM_MBARRIERS
	.align		4
.L_1405:
        /*0640*/ 	.byte	0x03, 0x38
        /*0642*/ 	.short	0x0016


	//----- nvinfo : EIATTR_EXIT_INSTR_OFFSETS
	.align		4
        /*0644*/ 	.byte	0x04, 0x1c
        /*0646*/ 	.short	(.L_1407 - .L_1406)


	//   ....[0]....
.L_1406:
        /*0648*/ 	.word	0x00000a20


	//   ....[1]....
        /*064c*/ 	.word	0x0000e690


	//   ....[2]....
        /*0650*/ 	.word	0x0000e6f0


	//   ....[3]....
        /*0654*/ 	.word	0x00011460


	//   ....[4]....
        /*0658*/ 	.word	0x00011680


	//----- nvinfo : EIATTR_MAX_THREADS
	.align		4
.L_1407:
        /*065c*/ 	.byte	0x04, 0x05
        /*065e*/ 	.short	(.L_1409 - .L_1408)
.L_1408:
        /*0660*/ 	.word	0x00000200
        /*0664*/ 	.word	0x00000001
        /*0668*/ 	.word	0x00000001


	//----- nvinfo : EIATTR_CRS_STACK_SIZE
	.align		4
.L_1409:
        /*066c*/ 	.byte	0x04, 0x1e
        /*066e*/ 	.short	(.L_1411 - .L_1410)
.L_1410:
        /*0670*/ 	.word	0x00000000


	//----- nvinfo : EIATTR_CBANK_PARAM_SIZE
	.align		4
.L_1411:
        /*0674*/ 	.byte	0x03, 0x19
        /*0676*/ 	.short	0x0bf0


	//----- nvinfo : EIATTR_PARAM_CBANK
	.align		4
        /*0678*/ 	.byte	0x04, 0x0a
        /*067a*/ 	.short	(.L_1413 - .L_1412)
	.align		4
.L_1412:
        /*067c*/ 	.word	index@(.nv.constant0._ZN7cutlass13device_kernelIN5flash11enable_sm90INS1_16FlashAttnFwdSm90INS1_25CollectiveMainloopFwdSm90ILi2EN4cute5tupleIJNS5_1CILi1EEES8_S8_EEENS6_IJNS7_ILi192EEENS7_ILi144EEENS7_ILi96EEEEEELi96ENS_10bfloat16_tEfNS_4arch4Sm90ELb1ELb0ELb0ELb0ELb0ELb0ELb0ELb0ELb1ELb0ELb0ELb0EEENS1_21CollectiveEpilogueFwdINS6_IJSA_SC_SB_EEES9_SE_SG_Li384ELb0ELb0ELb0ELb0EEENS1_30DynamicPersistentTileSchedulerILi384ELi32ELb0ELb0ELb1EEEEEEEEEvNT_6ParamsE)
        /*0680*/ 	.short	0x0210
        /*0682*/ 	.short	0x0bf0


	//----- nvinfo : EIATTR_SW_WAR
	.align		4
.L_1413:
        /*0684*/ 	.byte	0x04, 0x36
        /*0686*/ 	.short	(.L_1415 - .L_1414)
.L_1414:
        /*0688*/ 	.word	0x00000008
.L_1415:


//--------------------- .nv.info._ZN7cutlass13device_kernelIN5flash11enable_sm90INS1_16FlashAttnFwdSm90INS1_25CollectiveMainloopFwdSm90ILi2EN4cute5tupleIJNS5_1CILi1EEES8_S8_EEENS6_IJNS7_ILi192EEENS7_ILi144EEENS7_ILi96EEEEEELi96ENS_10bfloat16_tEfNS_4arch4Sm90ELb1ELb0ELb0ELb1ELb0ELb0ELb0ELb0ELb1ELb0ELb0ELb0EEENS1_21CollectiveEpilogueFwdINS6_IJSA_SC_SB_EEES9_SE_SG_Li384ELb1ELb0ELb0ELb0EEENS1_36VarlenDynamicPersistentTileSchedulerILi192ELi144ELi384ELi32ELb0ELb0ELb1ELb1ELb1ELb1EEEEEEEEEvNT_6ParamsE --------------------------
	.section	.nv.info._ZN7cutlass13device_kernelIN5flash11enable_sm90INS1_16FlashAttnFwdSm90INS1_25CollectiveMainloopFwdSm90ILi2EN4cute5tupleIJNS5_1CILi1EEES8_S8_EEENS6_IJNS7_ILi192EEENS7_ILi144EEENS7_ILi96EEEEEELi96ENS_10bfloat16_tEfNS_4arch4Sm90ELb1ELb0ELb0ELb1ELb0ELb0ELb0ELb0ELb1ELb0ELb0ELb0EEENS1_21CollectiveEpilogueFwdINS6_IJSA_SC_SB_EEES9_SE_SG_Li384ELb1ELb0ELb0ELb0EEENS1_36VarlenDynamicPersistentTileSchedulerILi192ELi144ELi384ELi32ELb0ELb0ELb1ELb1ELb1ELb1EEEEEEEEEvNT_6ParamsE,"",@"SHT_CUDA_INFO"
	.sectionflags	@""
	.align	4


	//----- nvinfo : EIATTR_CUDA_API_VERSION
	.align		4
        /*0000*/ 	.byte	0x04, 0x37
        /*0002*/ 	.short	(.L_1417 - .L_1416)
.L_1416:
        /*0004*/ 	.word	0x00000082


	//----- nvinfo : EIATTR_KPARAM_INFO
	.align		4
.L_1417:
        /*0008*/ 	.byte	0x04, 0x17
        /*000a*/ 	.short	(.L_1419 - .L_1418)
.L_1418:
        /*000c*/ 	.word	0x00000000
        /*0010*/ 	.short	0x0000
        /*0012*/ 	.short	0x0070
        /*0014*/ 	.byte	0x00, 0xf0, 0x01, 0x28


	//----- nvinfo : EIATTR_SPARSE_MMA_MASK
	.align		4
.L_1419:
        /*0018*/ 	.byte	0x03, 0x50
        /*001a*/ 	.short	0x0000


	//----- nvinfo : EIATTR_MAXREG_COUNT
	.align		4
        /*001c*/ 	.byte	0x03, 0x1b
        /*001e*/ 	.short	0x0080


	//----- nvinfo : EIATTR_NUM_BARRIERS
	.align		4
        /*0020*/ 	.byte	0x02, 0x4c
        /*0022*/ 	.byte	0x10
	.zero		1


	//----- nvinfo : EIATTR_EXTERNS
	.align		4
        /*0024*/ 	.byte	0x04, 0x0f
        /*0026*/ 	.short	(.L_1421 - .L_1420)


	//   ....[0]....
	.align		4
.L_1420:
        /*0028*/ 	.word	index@(__assertfail)


	//----- nvinfo : EIATTR_ANNOTATIONS
	.align		4
.L_1421:
        /*002c*/ 	.byte	0x04, 0x55
        /*002e*/ 	.short	(.L_1423 - .L_1422)


	//   ....[0]....
.L_1422:
        /*0030*/ 	.word	0x00000001
        /*0034*/ 	.byte	0x80, 0x09, 0x00, 0x00, 0x01, 0x00, 0x00, 0x00, 0xd0, 0x0a, 0x00, 0x00, 0x01, 0x00, 0x00, 0x00
        /*0044*/ 	.byte	0xe0, 0xff, 0x00, 0x00, 0x01, 0x00, 0x00, 0x00, 0x80, 0x00, 0x01, 0x00, 0x01, 0x00, 0x00, 0x00
        /*0054*/ 	.byte	0x20, 0x02, 0x01, 0x00, 0x01, 0x00, 0x00, 0x00, 0x00, 0x03, 0x01, 0x00, 0x01, 0x00, 0x00, 0x00
        /*0064*/ 	.byte	0xb0, 0x0a, 0x01, 0x00, 0x01, 0x00, 0x00, 0x00, 0xe0, 0x0a, 0x01, 0x00, 0x01, 0x00, 0x00, 0x00
        /*0074*/ 	.byte	0x70, 0x13, 0x01, 0x00, 0x01, 0x00, 0x00, 0x00, 0xe0, 0x15, 0x01, 0x00, 0x01, 0x00, 0x00, 0x00
        /*0084*/ 	.byte	0xe0, 0x3c, 0x01, 0x00, 0x01, 0x00, 0x00, 0x00, 0x80, 0x3e, 0x01, 0x00


	//----- nvinfo : EIATTR_MERCURY_ISA_VERSION
	.align		4
.L_1423:
        /*0090*/ 	.byte	0x03, 0x5f
        /*0092*/ 	.short	0x0101


	//----- nvinfo : EIATTR_UNUSED_LOAD_BYTE_OFFSET
	.align		4
        /*0094*/ 	.byte	0x04, 0x44
        /*0096*/ 	.short	(.L_1425 - .L_1424)


	//   ....[0]....
.L_1424:
        /*0098*/ 	.word	0x00000a90
        /*009c*/ 	.word	0x0000fff0


	//   ....[1]....
        /*00a0*/ 	.word	0x0000d9e0
        /*00a4*/ 	.word	0x0000fff0


	//----- nvinfo : EIATTR_INT_WARP_WIDE_INSTR_OFFSETS
	.align		4
.L_1425:
        /*00a8*/ 	.byte	0x04, 0x31
        /*00aa*/ 	.short	(.L_1427 - .L_1426)


	//   ....[0]....
.L_1426:
        /*00ac*/ 	.word	0x00000160


	//   ....[1]....
        /*00b0*/ 	.word	0x000001a0


	//   ....[2]....
        /*00b4*/ 	.word	0x00000210


	//   ....[3]....
        /*00b8*/ 	.word	0x00010650


	//   ....[4]....
        /*00bc*/ 	.word	0x000106f0


	//   ....[5]....
        /*00c0*/ 	.word	0x00010b50


	//   ....[6]....
        /*00c4*/ 	.word	0x00010b80


	//   ....[7]....
        /*00c8*/ 	.word	0x00010d40


	//   ....[8]....
        /*00cc*/ 	.word	0x00010e10


	//   ....[9]....
        /*00d0*/ 	.word	0x00012d10


	//   ....[10]....
        /*00d4*/ 	.word	0x00012db0


	//----- nvinfo : EIATTR_COOP_GROUP_MASK_REGIDS
	.align		4
.L_1427:
        /*00d8*/ 	.byte	0x04, 0x29
        /*00da*/ 	.short	(.L_1429 - .L_1428)


	//   ....[0]....
.L_1428:
        /*00dc*/ 	.word	0xffffffff


	//   ....[1]....
        /*00e0*/ 	.word	0xffffffff


	//   ....[2]....
        /*00e4*/ 	.word	0xffffffff


	//   ....[3]....
        /*00e8*/ 	.word	0xffffffff


	//   ....[4]....
        /*00ec*/ 	.word	0xffffffff


	//   ....[5]....
        /*00f0*/ 	.word	0xffffffff


	//   ....[6]....
        /*00f4*/ 	.word	0xffffffff


	//   ....[7]....
        /*00f8*/ 	.word	0xffffffff


	//   ....[8]....
        /*00fc*/ 	.word	0xffffffff


	//   ....[9]....
        /*0100*/ 	.word	0xffffffff


	//   ....[10]....
        /*0104*/ 	.word	0xffffffff


	//   ....[11]....
        /*0108*/ 	.word	0xffffffff


	//   ....[12]....
        /*010c*/ 	.word	0xffffffff


	//   ....[13]....
        /*0110*/ 	.word	0xffffffff


	//   ....[14]....
        /*0114*/ 	.word	0xffffffff


	//   ....[15]....
        /*0118*/ 	.word	0xffffffff


	//   ....[16]....
        /*011c*/ 	.word	0xffffffff


	//   ....[17]....
        /*0120*/ 	.word	0xffffffff


	//   ....[18]....
        /*0124*/ 	.word	0xffffffff


	//   ....[19]....
        /*0128*/ 	.word	0xffffffff


	//   ....[20]....
        /*012c*/ 	.word	0xffffffff


	//   ....[21]....
        /*0130*/ 	.word	0xffffffff


	//   ....[22]....
        /*0134*/ 	.word	0xffffffff


	//   ....[23]....
        /*0138*/ 	.word	0xffffffff


	//   ....[24]....
        /*013c*/ 	.word	0xffffffff


	//   ....[25]....
        /*0140*/ 	.word	0xffffffff


	//   ....[26]....
        /*0144*/ 	.word	0xffffffff


	//   ....[27]....
        /*0148*/ 	.word	0xffffffff


	//   ....[28]....
        /*014c*/ 	.word	0xffffffff


	//   ....[29]....
        /*0150*/ 	.word	0xffffffff


	//   ....[30]....
        /*0154*/ 	.word	0xffffffff


	//   ....[31]....
        /*0158*/ 	.word	0xffffffff


	//   ....[32]....
        /*015c*/ 	.word	0xffffffff


	//   ....[33]....
        /*0160*/ 	.word	0xffffffff


	//   ....[34]....
        /*0164*/ 	.word	0xffffffff


	//   ....[35]....
        /*0168*/ 	.word	0xffffffff


	//   ....[36]....
        /*016c*/ 	.word	0xffffffff


	//   ....[37]....
        /*0170*/ 	.word	0xffffffff


	//   ....[38]....
        /*0174*/ 	.word	0xffffffff


	//   ....[39]....
        /*0178*/ 	.word	0xffffffff


	//   ....[40]....
        /*017c*/ 	.word	0xffffffff


	//   ....[41]....
        /*0180*/ 	.word	0xffffffff


	//   ....[42]....
        /*0184*/ 	.word	0xffffffff


	//   ....[43]....
        /*0188*/ 	.word	0xffffffff


	//   ....[44]....
        /*018c*/ 	.word	0xffffffff


	//   ....[45]....
        /*0190*/ 	.word	0xffffffff


	//   ....[46]....
        /*0194*/ 	.word	0xffffffff


	//   ....[47]....
        /*0198*/ 	.word	0xffffffff


	//   ....[48]....
        /*019c*/ 	.word	0xffffffff


	//   ....[49]....
        /*01a0*/ 	.word	0xffffffff


	//   ....[50]....
        /*01a4*/ 	.word	0xffffffff


	//   ....[51]....
        /*01a8*/ 	.word	0xffffffff


	//   ....[52]....
        /*01ac*/ 	.word	0xffffffff


	//   ....[53]....
        /*01b0*/ 	.word	0xffffffff


	//   ....[54]....
        /*01b4*/ 	.word	0xffffffff


	//   ....[55]....
        /*01b8*/ 	.word	0xffffffff


	//   ....[56]....
        /*01bc*/ 	.word	0xffffffff


	//   ....[57]....
        /*01c0*/ 	.word	0xffffffff


	//   ....[58]....
        /*01c4*/ 	.word	0xffffffff


	//   ....[59]....
        /*01c8*/ 	.word	0xffffffff


	//   ....[60]....
        /*01cc*/ 	.word	0xffffffff


	//   ....[61]....
        /*01d0*/ 	.word	0x0500000f


	//   ....[62]....
        /*01d4*/ 	.word	0x0500000f


	//   ....[63]....
        /*01d8*/ 	.word	0x0500000f


	//   ....[64]....
        /*01dc*/ 	.word	0x0500000f


	//   ....[65]....
        /*01e0*/ 	.word	0x0500000f


	//   ....[66]....
        /*01e4*/ 	.word	0x0500000f


	//   ....[67]....
        /*01e8*/ 	.word	0x0500000f


	//   ....[68]....
        /*01ec*/ 	.word	0x0500000f


	//   ....[69]....
        /*01f0*/ 	.word	0x0500000f


	//   ....[70]....
        /*01f4*/ 	.word	0x0500000f


	//   ....[71]....
        /*01f8*/ 	.word	0x0500000f


	//   ....[72]....
        /*01fc*/ 	.word	0x0500000f


	//   ....[73]....
        /*0200*/ 	.word	0x0500000f


	//   ....[74]....
        /*0204*/ 	.word	0x0500000f


	//   ....[75]....
        /*0208*/ 	.word	0x0500000f


	//   ....[76]....
        /*020c*/ 	.word	0x0500000f


	//   ....[77]....
        /*0210*/ 	.word	0x0500000f


	//   ....[78]....
        /*0214*/ 	.word	0x0500000f


	//   ....[79]....
        /*0218*/ 	.word	0x0500000f


	//----- nvinfo : EIATTR_COOP_GROUP_INSTR_OFFSETS
	.align		4
.L_1429:
        /*021c*/ 	.byte	0x04, 0x28
        /*021e*/ 	.short	(.L_1431 - .L_1430)


	//   ....[0]....
.L_1430:
        /*0220*/ 	.word	0x00000070


	//   ....[1]....
        /*0224*/ 	.word	0x00000170


	//   ....[2]....
        /*0228*/ 	.word	0x000001c0


	//   ....[3]....
        /*022c*/ 	.word	0x000003f0


	//   ....[4]....
        /*0230*/ 	.word	0x00000550


	//   ....[5]....
        /*0234*/ 	.word	0x00000670


	//   ....[6]....
        /*0238*/ 	.word	0x000007d0


	//   ....[7]....
        /*023c*/ 	.word	0x00001770


	//   ....[8]....
        /*0240*/ 	.word	0x00003980


	//   ....[9]....
        /*0244*/ 	.word	0x00003a40


	//   ....[10]....
        /*0248*/ 	.word	0x000043a0


	//   ....[11]....
        /*024c*/ 	.word	0x00004420


	//   ....[12]....
        /*0250*/ 	.word	0x00005440


	//   ....[13]....
        /*0254*/ 	.word	0x000077e0


	//   ....[14]....
        /*0258*/ 	.word	0x000078e0


	//   ....[15]....
        /*025c*/ 	.word	0x00008320


	//   ....[16]....
        /*0260*/ 	.word	0x000083a0


	//   ....[17]....
        /*0264*/ 	.word	0x00009750


	//   ....[18]....
        /*0268*/ 	.word	0x0000b440


	//   ....[19]....
        /*026c*/ 	.word	0x0000b460


	//   ....[20]....
        /*0270*/ 	.word	0x0000ba10


	//   ....[21]....
        /*0274*/ 	.word	0x0000baf0


	//   ....[22]....
        /*0278*/ 	.word	0x0000cef0


	//   ....[23]....
        /*027c*/ 	.word	0x0000d000


	//   ....[24]....
        /*0280*/ 	.word	0x0000d060


	//   ....[25]....
        /*0284*/ 	.word	0x0000d190


	//   ....[26]....
        /*0288*/ 	.word	0x0000d1c0


	//   ....[27]....
        /*028c*/ 	.word	0x0000f460


	//   ....[28]....
        /*0290*/ 	.word	0x0000f600


	//   ....[29]....
        /*0294*/ 	.word	0x0000f630


	//   ....[30]....
        /*0298*/ 	.word	0x0000f670


	//   ....[31]....
        /*029c*/ 	.word	0x0000f6d0


	//   ....[32]....
        /*02a0*/ 	.word	0x0000f730


	//   ....[33]....
        /*02a4*/ 	.word	0x0000f770


	//   ....[34]....
        /*02a8*/ 	.word	0x0000f910


	//   ....[35]....
        /*02ac*/ 	.word	0x0000f970


	//   ....[36]....
        /*02b0*/ 	.word	0x0000f9b0


	//   ....[37]....
        /*02b4*/ 	.word	0x0000f9f0


	//   ....[38]....
        /*02b8*/ 	.word	0x0000fa20


	//   ....[39]....
        /*02bc*/ 	.word	0x0000fa50


	//   ....[40]....
        /*02c0*/ 	.word	0x0000faf0


	//   ....[41]....
        /*02c4*/ 	.word	0x0000fb50


	//   ....[42]....
        /*02c8*/ 	.word	0x0000fbe0


	//   ....[43]....
        /*02cc*/ 	.word	0x00013120


	//   ....[44]....
        /*02d0*/ 	.word	0x00013130


	//   ....[45]....
        /*02d4*/ 	.word	0x00013230


	//   ....[46]....
        /*02d8*/ 	.word	0x00013290


	//   ....[47]....
        /*02dc*/ 	.word	0x000132d0


	//   ....[48]....
        /*02e0*/ 	.word	0x00013310


	//   ....[49]....
        /*02e4*/ 	.word	0x00013340


	//   ....[50]....
        /*02e8*/ 	.word	0x00013370


	//   ....[51]....
        /*02ec*/ 	.word	0x000134f0


	//   ....[52]....
        /*02f0*/ 	.word	0x00013550


	//   ....[53]....
        /*02f4*/ 	.word	0x00013590


	//   ....[54]....
        /*02f8*/ 	.word	0x000135d0


	//   ....[55]....
        /*02fc*/ 	.word	0x00013600


	//   ....[56]....
        /*0300*/ 	.word	0x00013630


	//   ....[57]....
        /*0304*/ 	.word	0x000136f0


	//   ....[58]....
        /*0308*/ 	.word	0x00013710


	//   ....[59]....
        /*030c*/ 	.word	0x00013780


	//   ....[60]....
        /*0310*/ 	.word	0x00013e00


	//   ....[61]....
        /*0314*/ 	.word	0x000143c0


	//   ....[62]....
        /*0318*/ 	.word	0x000147b0


	//   ....[63]....
        /*031c*/ 	.word	0x00014840


	//   ....[64]....
        /*0320*/ 	.word	0x000148e0


	//   ....[65]....
        /*0324*/ 	.word	0x00014990


	//   ....[66]....
        /*0328*/ 	.word	0x00014a10


	//   ....[67]....
        /*032c*/ 	.word	0x00014a90


	//   ....[68]....
        /*0330*/ 	.word	0x00014b10


	//   ....[69]....
        /*0334*/ 	.word	0x00014b90


	//   ....[70]....
        /*0338*/ 	.word	0x00014c20


	//   ....[71]....
        /*033c*/ 	.word	0x00014cd0


	//   ....[72]....
        /*0340*/ 	.word	0x00014d50


	//   ....[73]....
        /*0344*/ 	.word	0x00014dd0


	//   ....[74]....
        /*0348*/ 	.word	0x00014e50


	//   ....[75]....
        /*034c*/ 	.word	0x00014ed0


	//   ....[76]....
        /*0350*/ 	.word	0x00014f40


	//   ....[77]....
        /*0354*/ 	.word	0x00014fe0


	//   ....[78]....
        /*0358*/ 	.word	0x00015070


	//   ....[79]....
        /*035c*/ 	.word	0x00015190


	//----- nvinfo : EIATTR_REG_RECONFIG
	.align		4
.L_1431:
        /*0360*/ 	.byte	0x01, 0x54
	.zero		2


	//----- nvinfo : EIATTR_SYSCALL_OFFSETS
	.align		4
        /*0364*/ 	.byte	0x04, 0x46
        /*0366*/ 	.short	(.L_1433 - .L_1432)


	//   ....[0]....
.L_1432:
        /*0368*/ 	.word	0x00001970


	//   ....[1]....
        /*036c*/ 	.word	0x00010870


	//   ....[2]....
        /*0370*/ 	.word	0x000109a0


	//   ....[3]....
        /*0374*/ 	.word	0x00010aa0


	//----- nvinfo : EIATTR_MBARRIER_INSTR_OFFSETS
	.align		4
.L_1433:
        /*0378*/ 	.byte	0x04, 0x39
        /*037a*/ 	.short	(.L_1435 - .L_1434)


	//   ....[0]....
.L_1434:
        /*037c*/ 	.word	0x000002a0
        /*0380*/ 	.word	0x000000ff
        /*0384*/ 	.word	0x00031c00
        /*0388*/ 	.short	0x0100
        /*038a*/ 	.byte	0x08
	.zero		1


	//   ....[1]....
        /*038c*/ 	.word	0x000002b0
        /*0390*/ 	.word	0x000000ff
        /*0394*/ 	.word	0x00031c20
        /*0398*/ 	.short	0x0100
        /*039a*/ 	.byte	0x08
	.zero		1


	//   ....[2]....
        /*039c*/ 	.word	0x000003a0
        /*03a0*/ 	.word	0x000000ff
        /*03a4*/ 	.word	0x00031c30
        /*03a8*/ 	.short	0x0100
        /*03aa*/ 	.byte	0x08
	.zero		1


	//   ....[3]....
        /*03ac*/ 	.word	0x000003b0
        /*03b0*/ 	.word	0x000000ff
        /*03b4*/ 	.word	0x00031c40
        /*03b8*/ 	.short	0x0100
        /*03ba*/ 	.byte	0x08
	.zero		1


	//   ....[4]....
        /*03bc*/ 	.word	0x000003c0
        /*03c0*/ 	.word	0x000000ff
        /*03c4*/ 	.word	0x00031c38
        /*03c8*/ 	.short	0x0100
        /*03ca*/ 	.byte	0x08
	.zero		1


	//   ....[5]....
        /*03cc*/ 	.word	0x000003d0
        /*03d0*/ 	.word	0x000000ff
        /*03d4*/ 	.word	0x00031c48
        /*03d8*/ 	.short	0x0100
        /*03da*/ 	.byte	0x08
	.zero		1


	//   ....[6]....
        /*03dc*/ 	.word	0x00000500
        /*03e0*/ 	.word	0x000000ff
        /*03e4*/ 	.word	0x00031c50
        /*03e8*/ 	.short	0x0100
        /*03ea*/ 	.byte	0x08
	.zero		1


	//   ....[7]....
        /*03ec*/ 	.word	0x00000510
        /*03f0*/ 	.word	0x000000ff
        /*03f4*/ 	.word	0x00031c60
        /*03f8*/ 	.short	0x0100
        /*03fa*/ 	.byte	0x08
	.zero		1


	//   ....[8]....
        /*03fc*/ 	.word	0x00000520
        /*0400*/ 	.word	0x000000ff
        /*0404*/ 	.word	0x00031c58
        /*0408*/ 	.short	0x0100
        /*040a*/ 	.byte	0x08
	.zero		1


	//   ....[9]....
        /*040c*/ 	.word	0x00000530
        /*0410*/ 	.word	0x000000ff
        /*0414*/ 	.word	0x00031c68
        /*0418*/ 	.short	0x0100
        /*041a*/ 	.byte	0x08
	.zero		1


	//   ....[10]....
        /*041c*/ 	.word	0x00000620
        /*0420*/ 	.word	0x000000ff
        /*0424*/ 	.word	0x00031c70
        /*0428*/ 	.short	0x0100
        /*042a*/ 	.byte	0x06
	.zero		1


	//   ....[11]....
        /*042c*/ 	.word	0x00000630
        /*0430*/ 	.word	0x000000ff
        /*0434*/ 	.word	0x00031c80
        /*0438*/ 	.short	0x0100
        /*043a*/ 	.byte	0x06
	.zero		1


	//   ....[12]....
        /*043c*/ 	.word	0x00000640
        /*0440*/ 	.word	0x000000ff
        /*0444*/ 	.word	0x00031c78
        /*0448*/ 	.short	0x0100
        /*044a*/ 	.byte	0x06
	.zero		1


	//   ....[13]....
        /*044c*/ 	.word	0x00000650
        /*0450*/ 	.word	0x000000ff
        /*0454*/ 	.word	0x00031c88
        /*0458*/ 	.short	0x0100
        /*045a*/ 	.byte	0x06
	.zero		1


	//   ....[14]....
        /*045c*/ 	.word	0x00000780
        /*0460*/ 	.word	0x000000ff
        /*0464*/ 	.word	0x00031c90
        /*0468*/ 	.short	0x0100
        /*046a*/ 	.byte	0x08
	.zero		1


	//   ....[15]....
        /*046c*/ 	.word	0x00000790
        /*0470*/ 	.word	0x000000ff
        /*0474*/ 	.word	0x00031ca0
        /*0478*/ 	.short	0x0100
        /*047a*/ 	.byte	0x08
	.zero		1


	//   ....[16]....
        /*047c*/ 	.word	0x000007a0
        /*0480*/ 	.word	0x000000ff
        /*0484*/ 	.word	0x00031c98
        /*0488*/ 	.short	0x0100
        /*048a*/ 	.byte	0x08
	.zero		1


	//   ....[17]....
        /*048c*/ 	.word	0x000007b0
        /*0490*/ 	.word	0x000000ff
        /*0494*/ 	.word	0x00031ca8
        /*0498*/ 	.short	0x0100
        /*049a*/ 	.byte	0x08
	.zero		1


	//   ....[18]....
        /*049c*/ 	.word	0x000008e0
        /*04a0*/ 	.word	0x000000ff
        /*04a4*/ 	.word	0x00031cb0
        /*04a8*/ 	.short	0x0100
        /*04aa*/ 	.byte	0x08
	.zero		1


	//   ....[19]....
        /*04ac*/ 	.word	0x000008f0
        /*04b0*/ 	.word	0x000000ff
        /*04b4*/ 	.word	0x00031cc0
        /*04b8*/ 	.short	0x0100
        /*04ba*/ 	.byte	0x08
	.zero		1


	//   ....[20]....
        /*04bc*/ 	.word	0x00000900
        /*04c0*/ 	.word	0x000000ff
        /*04c4*/ 	.word	0x00031cb8
        /*04c8*/ 	.short	0x0100
        /*04ca*/ 	.byte	0x08
	.zero		1


	//   ....[21]....
        /*04cc*/ 	.word	0x00000910
        /*04d0*/ 	.word	0x000000ff
        /*04d4*/ 	.word	0x00031cc8
        /*04d8*/ 	.short	0x0100
        /*04da*/ 	.byte	0x08
	.zero		1


	//   ....[22]....
        /*04dc*/ 	.word	0x00001a10
        /*04e0*/ 	.word	0x000000ff
        /*04e4*/ 	.word	0x00031c00
        /*04e8*/ 	.short	0x010a
        /*04ea*/ 	.byte	0x25
	.zero		1


	//   ....[23]....
        /*04ec*/ 	.word	0x00001a90
        /*04f0*/ 	.word	0x00000003
        /*04f4*/ 	.word	0x00031c30
        /*04f8*/ 	.short	0x010a
        /*04fa*/ 	.byte	0x3f
	.zero		1


	//   ....[24]....
        /*04fc*/ 	.word	0x00001b00
        /*0500*/ 	.word	0x00000003
        /*0504*/ 	.word	0x00031c30
        /*0508*/ 	.short	0x010a
        /*050a*/ 	.byte	0x3f
	.zero		1


	//   ....[25]....
        /*050c*/ 	.word	0x00004430
        /*0510*/ 	.word	0x00000007
        /*0514*/ 	.word	0x00000000
        /*0518*/ 	.short	0x0101
        /*051a*/ 	.byte	0x3f
	.zero		1


	//   ....[26]....
        /*051c*/ 	.word	0x000056f0
        /*0520*/ 	.word	0x000000ff
        /*0524*/ 	.word	0x00031c30
        /*0528*/ 	.short	0x010a
        /*052a*/ 	.byte	0x04
	.zero		1


	//   ....[27]....
        /*052c*/ 	.word	0x00005730
        /*0530*/ 	.word	0x000000ff
        /*0534*/ 	.word	0x00031c30
        /*0538*/ 	.short	0x010a
        /*053a*/ 	.byte	0x04
	.zero		1


	//   ....[28]....
        /*053c*/ 	.word	0x00006dc0
        /*0540*/ 	.word	0x000000ff
        /*0544*/ 	.word	0x00031c50
        /*0548*/ 	.short	0x010a
        /*054a*/ 	.byte	0x04
	.zero		1


	//   ....[29]....
        /*054c*/ 	.word	0x00006e00
        /*0550*/ 	.word	0x000000ff
        /*0554*/ 	.word	0x00031c50
        /*0558*/ 	.short	0x010a
        /*055a*/ 	.byte	0x04
	.zero		1


	//   ....[30]....
        /*055c*/ 	.word	0x00008b90
        /*0560*/ 	.word	0x0000004a
        /*0564*/ 	.word	0x00000000
        /*0568*/ 	.short	0x0101
        /*056a*/ 	.byte	0x3f
	.zero		1


	//   ....[31]....
        /*056c*/ 	.word	0x00008c30
        /*0570*/ 	.word	0x00000072
        /*0574*/ 	.word	0x00000000
        /*0578*/ 	.short	0x0101
        /*057a*/ 	.byte	0x3f
	.zero		1


	//   ....[32]....
        /*057c*/ 	.word	0x000098c0
        /*0580*/ 	.word	0x000000ff
        /*0584*/ 	.word	0x00031c30
        /*0588*/ 	.short	0x010a
        /*058a*/ 	.byte	0x04
	.zero		1


	//   ....[33]....
        /*058c*/ 	.word	0x00009900
        /*0590*/ 	.word	0x000000ff
        /*0594*/ 	.word	0x00031c30
        /*0598*/ 	.short	0x010a
        /*059a*/ 	.byte	0x04
	.zero		1


	//   ....[34]....
        /*059c*/ 	.word	0x0000af90
        /*05a0*/ 	.word	0x000000ff
        /*05a4*/ 	.word	0x00031c50
        /*05a8*/ 	.short	0x010a
        /*05aa*/ 	.byte	0x04
	.zero		1


	//   ....[35]....
        /*05ac*/ 	.word	0x0000afd0
        /*05b0*/ 	.word	0x000000ff
        /*05b4*/ 	.word	0x00031c50
        /*05b8*/ 	.short	0x010a
        /*05ba*/ 	.byte	0x04
	.zero		1


	//   ....[36]....
        /*05bc*/ 	.word	0x0000c440
        /*05c0*/ 	.word	0x00000089
        /*05c4*/ 	.word	0x00000000
        /*05c8*/ 	.short	0x0101
        /*05ca*/ 	.byte	0x3f
	.zero		1


	//   ....[37]....
        /*05cc*/ 	.word	0x0000c4c0
        /*05d0*/ 	.word	0x00000086
        /*05d4*/ 	.word	0x00000000
        /*05d8*/ 	.short	0x0101
        /*05da*/ 	.byte	0x3f
	.zero		1


	//   ....[38]....
        /*05dc*/ 	.word	0x0000cf70
        /*05e0*/ 	.word	0x000000ff
        /*05e4*/ 	.word	0x00031c50
        /*05e8*/ 	.short	0x010a
        /*05ea*/ 	.byte	0x06
	.zero		1


	//   ....[39]....
        /*05ec*/ 	.word	0x0000cfb0
        /*05f0*/ 	.word	0x000000ff
        /*05f4*/ 	.word	0x00031c50
        /*05f8*/ 	.short	0x010a
        /*05fa*/ 	.byte	0x06
	.zero		1


	//   ....[40]....
        /*05fc*/ 	.word	0x0000d780
        /*0600*/ 	.word	0x00000007
        /*0604*/ 	.word	0x00000000
        /*0608*/ 	.short	0x0101
        /*060a*/ 	.byte	0x3f
	.zero		1


	//   ....[41]....
        /*060c*/ 	.word	0x0000e780
        /*0610*/ 	.word	0x000000ff
        /*0614*/ 	.word	0x00000000
        /*0618*/ 	.short	0x0101
        /*061a*/ 	.byte	0x04
	.zero		1


	//   ....[42]....
        /*061c*/ 	.word	0x00011100
        /*0620*/ 	.word	0x00000005
        /*0624*/ 	.word	0x00031c40
        /*0628*/ 	.short	0x010a
        /*062a*/ 	.byte	0x3f
	.zero		1


	//   ....[43]....
        /*062c*/ 	.word	0x00011620
        /*0630*/ 	.word	0x00000019
        /*0634*/ 	.word	0x00031c20
        /*0638*/ 	.short	0x010a
        /*063a*/ 	.byte	0x3f
	.zero		1


	//   ....[44]....
        /*063c*/ 	.word	0x000118f0
        /*0640*/ 	.word	0x00000003
        /*0644*/ 	.word	0x00031c40
        /*0648*/ 	.short	0x010a
        /*064a*/ 	.byte	0x3f
	.zero		1


	//   ....[45]....
        /*064c*/ 	.word	0x00011b70
        /*0650*/ 	.word	0x00000002
        /*0654*/ 	.word	0x00000060
        /*0658*/ 	.short	0x010a
        /*065a*/ 	.byte	0x3f
	.zero		1


	//   ....[46]....
        /*065c*/ 	.word	0x00012080
        /*0660*/ 	.word	0x00000003
        /*0664*/ 	.word	0x00031c40
        /*0668*/ 	.short	0x010a
        /*066a*/ 	.byte	0x3f
	.zero		1


	//   ....[47]....
        /*066c*/ 	.word	0x00012300
        /*0670*/ 	.word	0x00000003
        /*0674*/ 	.word	0x00000060
        /*0678*/ 	.short	0x010a
        /*067a*/ 	.byte	0x3f
	.zero		1


	//   ....[48]....
        /*067c*/ 	.word	0x00012780
        /*0680*/ 	.word	0x00000002
        /*0684*/ 	.word	0x00031c40
        /*0688*/ 	.short	0x010a
        /*068a*/ 	.byte	0x3f
	.zero		1


	//   ....[49]....
        /*068c*/ 	.word	0x00012a20
        /*0690*/ 	.word	0x00000002
        /*0694*/ 	.word	0x00000060
        /*0698*/ 	.short	0x010a
        /*069a*/ 	.byte	0x3f
	.zero		1


	//   ....[50]....
        /*069c*/ 	.word	0x00012e20
        /*06a0*/ 	.word	0x00000003
        /*06a4*/ 	.word	0x00031c60
        /*06a8*/ 	.short	0x010a
        /*06aa*/ 	.byte	0x3f
	.zero		1


	//   ....[51]....
        /*06ac*/ 	.word	0x00013d80
        /*06b0*/ 	.word	0x00000009
        /*06b4*/ 	.word	0x00031c20
        /*06b8*/ 	.short	0x010a
        /*06ba*/ 	.byte	0x3f
	.zero		1


	//   ....[52]....
        /*06bc*/ 	.word	0x00013f40
        /*06c0*/ 	.word	0x00000007
        /*06c4*/ 	.word	0x00000000
        /*06c8*/ 	.short	0x010a
        /*06ca*/ 	.byte	0x3f
	.zero		1


	//   ....[53]....
        /*06cc*/ 	.word	0x00013fb0
        /*06d0*/ 	.word	0x00000003
        /*06d4*/ 	.word	0x00000000
        /*06d8*/ 	.short	0x010a
        /*06da*/ 	.byte	0x3f
	.zero		1


	//   ....[54]....
        /*06dc*/ 	.word	0x00014010
        /*06e0*/ 	.word	0x00000005
        /*06e4*/ 	.word	0x00000000
        /*06e8*/ 	.short	0x010a
        /*06ea*/ 	.byte	0x3f
	.zero		1


	//   ....[55]....
        /*06ec*/ 	.word	0x00014040
        /*06f0*/ 	.word	0x00000003
        /*06f4*/ 	.word	0x00000000
        /*06f8*/ 	.short	0x010a
        /*06fa*/ 	.byte	0x3f
	.zero		1


	//   ....[56]....
        /*06fc*/ 	.word	0x000140b0
        /*0700*/ 	.word	0x00000003
        /*0704*/ 	.word	0x00031c00
        /*0708*/ 	.short	0x010a
        /*070a*/ 	.byte	0x3f
	.zero		1


	//   ....[57]....
        /*070c*/ 	.word	0x00014100
        /*0710*/ 	.word	0x00000003
        /*0714*/ 	.word	0x00031c30
        /*0718*/ 	.short	0x010a
        /*071a*/ 	.byte	0x3f
	.zero		1


	//   ....[58]....
        /*071c*/ 	.word	0x00014160
        /*0720*/ 	.word	0x00000009
        /*0724*/ 	.word	0x00031c30
        /*0728*/ 	.short	0x010a
        /*072a*/ 	.byte	0x3f
	.zero		1


	//   ....[59]....
        /*072c*/ 	.word	0x000141c0
        /*0730*/ 	.word	0x00000009
        /*0734*/ 	.word	0x00031c50
        /*0738*/ 	.short	0x010a
        /*073a*/ 	.byte	0x3f
	.zero		1


	//   ....[60]....
        /*073c*/ 	.word	0x00014220
        /*0740*/ 	.word	0x00000007
        /*0744*/ 	.word	0x00031c30
        /*0748*/ 	.short	0x010a
        /*074a*/ 	.byte	0x3f
	.zero		1


	//   ....[61]....
        /*074c*/ 	.word	0x00014280
        /*0750*/ 	.word	0x00000007
        /*0754*/ 	.word	0x00031c50
        /*0758*/ 	.short	0x010a
        /*075a*/ 	.byte	0x3f
	.zero		1


	//   ....[62]....
        /*075c*/ 	.word	0x000142e0
        /*0760*/ 	.word	0x00000006
        /*0764*/ 	.word	0x00031c50
        /*0768*/ 	.short	0x010a
        /*076a*/ 	.byte	0x3f
	.zero		1


	//   ....[63]....
        /*076c*/ 	.word	0x00014480
        /*0770*/ 	.word	0x00000005
        /*0774*/ 	.word	0x00031c40
        /*0778*/ 	.short	0x010a
        /*077a*/ 	.byte	0x3f
	.zero		1


	//   ....[64]....
        /*077c*/ 	.word	0x000144d0
        /*0780*/ 	.word	0x00000019
        /*0784*/ 	.word	0x00031c20
        /*0788*/ 	.short	0x010a
        /*078a*/ 	.byte	0x3f
	.zero		1


	//   ....[65]....
        /*078c*/ 	.word	0x00014520
        /*0790*/ 	.word	0x00000003
        /*0794*/ 	.word	0x00031c40
        /*0798*/ 	.short	0x010a
        /*079a*/ 	.byte	0x3f
	.zero		1


	//   ....[66]....
        /*079c*/ 	.word	0x00014570
        /*07a0*/ 	.word	0x00000002
        /*07a4*/ 	.word	0x00000060
        /*07a8*/ 	.short	0x010a
        /*07aa*/ 	.byte	0x3f
	.zero		1


	//   ....[67]....
        /*07ac*/ 	.word	0x000145c0
        /*07b0*/ 	.word	0x00000003
        /*07b4*/ 	.word	0x00031c40
        /*07b8*/ 	.short	0x010a
        /*07ba*/ 	.byte	0x3f
	.zero		1


	//   ....[68]....
        /*07bc*/ 	.word	0x00014610
        /*07c0*/ 	.word	0x00000003
        /*07c4*/ 	.word	0x00000060
        /*07c8*/ 	.short	0x010a
        /*07ca*/ 	.byte	0x3f
	.zero		1


	//   ....[69]....
        /*07cc*/ 	.word	0x00014660
        /*07d0*/ 	.word	0x00000002
        /*07d4*/ 	.word	0x00031c40
        /*07d8*/ 	.short	0x010a
        /*07da*/ 	.byte	0x3f
	.zero		1


	//   ....[70]....
        /*07dc*/ 	.word	0x000146b0
        /*07e0*/ 	.word	0x00000002
        /*07e4*/ 	.word	0x00000060
        /*07e8*/ 	.short	0x010a
        /*07ea*/ 	.byte	0x3f
	.zero		1


	//   ....[71]....
        /*07ec*/ 	.word	0x00014700
        /*07f0*/ 	.word	0x00000003
        /*07f4*/ 	.word	0x00031c60
        /*07f8*/ 	.short	0x010a
        /*07fa*/ 	.byte	0x3f
	.zero		1


	//   ....[72]....
        /*07fc*/ 	.word	0x000150b0
        /*0800*/ 	.word	0x00000009
        /*0804*/ 	.word	0x00031c20
        /*0808*/ 	.short	0x010a
        /*080a*/ 	.byte	0x3f
	.zero		1


	//   ....[73]....
        /*080c*/ 	.word	0x00015250
        /*0810*/ 	.word	0x00000007
        /*0814*/ 	.word	0x00000000
        /*0818*/ 	.short	0x010a
        /*081a*/ 	.byte	0x3f
	.zero		1


	//   ....[74]....
        /*081c*/ 	.word	0x000152a0
        /*0820*/ 	.word	0x00000003
        /*0824*/ 	.word	0x00000000
        /*0828*/ 	.short	0x010a
        /*082a*/ 	.byte	0x3f
	.zero		1


	//   ....[75]....
        /*082c*/ 	.word	0x000152f0
        /*0830*/ 	.word	0x00000005
        /*0834*/ 	.word	0x00000000
        /*0838*/ 	.short	0x010a
        /*083a*/ 	.byte	0x3f
	.zero		1


	//----- nvinfo : EIATTR_NUM_MBARRIERS
	.align		4
.L_1435:
        /*083c*/ 	.byte	0x03, 0x38
        /*083e*/ 	.short	0x0016


	//----- nvinfo : EIATTR_EXIT_INSTR_OFFSETS
	.align		4
        /*0840*/ 	.byte	0x04, 0x1c
        /*0842*/ 	.short	(.L_1437 - .L_1436)


	//   ....[0]....
.L_1436:
        /*0844*/ 	.word	0x00000ac0


	//   ....[1]....
        /*0848*/ 	.word	0x0000f420


	//   ....[2]....
        /*084c*/ 	.word	0x0000f480


	//   ....[3]....
        /*0850*/ 	.word	0x00014090


	//----- nvinfo : EIATTR_MAX_THREADS
	.align		4
.L_1437:
        /*0854*/ 	.byte	0x04, 0x05
        /*0856*/ 	.short	(.L_1439 - .L_1438)
.L_1438:
        /*0858*/ 	.word	0x00000200
        /*085c*/ 	.word	0x00000001
        /*0860*/ 	.word	0x00000001


	//----- nvinfo : EIATTR_CRS_STACK_SIZE
	.align		4
.L_1439:
        /*0864*/ 	.byte	0x04, 0x1e
        /*0866*/ 	.short	(.L_1441 - .L_1440)
.L_1440:
        /*0868*/ 	.word	0x00000000


	//----- nvinfo : EIATTR_CBANK_PARAM_SIZE
	.align		4
.L_1441:
        /*086c*/ 	.byte	0x03, 0x19
        /*086e*/ 	.short	0x0a70


	//----- nvinfo : EIATTR_PARAM_CBANK
	.align		4
        /*0870*/ 	.byte	0x04, 0x0a
        /*0872*/ 	.short	(.L_1443 - .L_1442)
	.align		4
.L_1442:
        /*0874*/ 	.word	index@(.nv.constant0._ZN7cutlass13device_kernelIN5flash11enable_sm90INS1_16FlashAttnFwdSm90INS1_25CollectiveMainloopFwdSm90ILi2EN4cute5tupleIJNS5_1CILi1EEES8_S8_EEENS6_IJNS7_ILi192EEENS7_ILi144EEENS7_ILi96EEEEEELi96ENS_10bfloat16_tEfNS_4arch4Sm90ELb1ELb0ELb0ELb1ELb0ELb0ELb0ELb0ELb1ELb0ELb0ELb0EEENS1_21CollectiveEpilogueFwdINS6_IJSA_SC_SB_EEES9_SE_SG_Li384ELb1ELb0ELb0ELb0EEENS1_36VarlenDynamicPersistentTileSchedulerILi192ELi144ELi384ELi32ELb0ELb0ELb1ELb1ELb1ELb1EEEEEEEEEvNT_6ParamsE)
        /*0878*/ 	.short	0x0210
        /*087a*/ 	.short	0x0a70


	//----- nvinfo : EIATTR_SW_WAR
	.align		4
.L_1443:
        /*087c*/ 	.byte	0x04, 0x36
        /*087e*/ 	.short	(.L_1445 - .L_1444)
.L_1444:
        /*0880*/ 	.word	0x00000008
.L_1445:


//--------------------- .nv.info._ZN7cutlass13device_kernelIN5flash11enable_sm90INS1_16FlashAttnFwdSm90INS1_25CollectiveMainloopFwdSm90ILi2EN4cute5tupleIJNS5_1CILi1EEES8_S8_EEENS6_IJNS7_ILi192EEENS7_ILi144EEENS7_ILi96EEEEEELi96ENS_10bfloat16_tEfNS_4arch4Sm90ELb1ELb0ELb0ELb1ELb0ELb1ELb0ELb0ELb1ELb0ELb0ELb0EEENS1_21CollectiveEpilogueFwdINS6_IJSA_SC_SB_EEES9_SE_SG_Li384ELb1ELb0ELb0ELb0EEENS1_36VarlenDynamicPersistentTileSchedulerILi192ELi144ELi384ELi32ELb0ELb0ELb1ELb1ELb1ELb1EEEEEEEEEvNT_6ParamsE --------------------------
	.section	.nv.info._ZN7cutlass13device_kernelIN5flash11enable_sm90INS1_16FlashAttnFwdSm90INS1_25CollectiveMainloopFwdSm90ILi2EN4cute5tupleIJNS5_1CILi1EEES8_S8_EEENS6_IJNS7_ILi192EEENS7_ILi144EEENS7_ILi96EEEEEELi96ENS_10bfloat16_tEfNS_4arch4Sm90ELb1ELb0ELb0ELb1ELb0ELb1ELb0ELb0ELb1ELb0ELb0ELb0EEENS1_21CollectiveEpilogueFwdINS6_IJSA_SC_SB_EEES9_SE_SG_Li384ELb1ELb0ELb0ELb0EEENS1_36VarlenDynamicPersistentTileSchedulerILi192ELi144ELi384ELi32ELb0ELb0ELb1ELb1ELb1ELb1EEEEEEEEEvNT_6ParamsE,"",@"SHT_CUDA_INFO"
	.sectionflags	@""
	.align	4


	//----- nvinfo : EIATTR_CUDA_API_VERSION
	.align		4
        /*0000*/ 	.byte	0x04, 0x37
        /*0002*/ 	.short	(.L_1447 - .L_1446)
.L_1446:
        /*0004*/ 	.word	0x00000082


	//----- nvinfo : EIATTR_KPARAM_INFO
	.align		4
.L_1447:
        /*0008*/ 	.byte	0x04, 0x17
        /*000a*/ 	.short	(.L_1449 - .L_1448)
.L_1448:
        /*000c*/ 	.word	0x00000000
        /*0010*/ 	.short	0x0000
        /*0012*/ 	.short	0x0070
        /*0014*/ 	.byte	0x00, 0xf0, 0x01, 0x28


	//----- nvinfo : EIATTR_SPARSE_MMA_MASK
	.align		4
.L_1449:
        /*0018*/ 	.byte	0x03, 0x50
        /*001a*/ 	.short	0x0000


	//----- nvinfo : EIATTR_MAXREG_COUNT
	.align		4
        /*001c*/ 	.byte	0x03, 0x1b
        /*001e*/ 	.short	0x0080


	//----- nvinfo : EIATTR_NUM_BARRIERS
	.align		4
        /*0020*/ 	.byte	0x02, 0x4c
        /*0022*/ 	.byte	0x10
	.zero		1


	//----- nvinfo : EIATTR_EXTERNS
	.align		4
        /*0024*/ 	.byte	0x04, 0x0f
        /*0026*/ 	.short	(.L_1451 - .L_1450)


	//   ....[0]....
	.align		4
.L_1450:
        /*0028*/ 	.word	index@(__assertfail)


	//----- nvinfo : EIATTR_ANNOTATIONS
	.align		4
.L_1451:
        /*002c*/ 	.byte	0x04, 0x55
        /*002e*/ 	.short	(.L_1453 - .L_1452)


	//   ....[0]....
.L_1452:
        /* <DEDUP_REMOVED lines=101> */


	//----- nvinfo : EIATTR_MERCURY_ISA_VERSION
	.align		4
.L_1453:
        /*0670*/ 	.byte	0x03, 0x5f
        /*0672*/ 	.short	0x0101


	//----- nvinfo : EIATTR_UNUSED_LOAD_BYTE_OFFSET
	.align		4
        /*0674*/ 	.byte	0x04, 0x44
        /*0676*/ 	.short	(.L_1455 - .L_1454)


	//   ....[0]....
.L_1454:
        /*0678*/ 	.word	0x00000b00
        /*067c*/ 	.word	0x0000fff0


	//   ....[1]....
        /*0680*/ 	.word	0x0001a3d0
        /*0684*/ 	.word	0x0000fff0


	//----- nvinfo : EIATTR_INT_WARP_WIDE_INSTR_OFFSETS
	.align		4
.L_1455:
        /*0688*/ 	.byte	0x04, 0x31
        /*068a*/ 	.short	(.L_1457 - .L_1456)


	//   ....[0]....
.L_1456:
        /*068c*/ 	.word	0x000001c0


	//   ....[1]....
        /*0690*/ 	.word	0x00000200


	//   ....[2]....
        /*0694*/ 	.word	0x00000270


	//   ....[3]....
        /*0698*/ 	.word	0x0001de20


	//   ....[4]....
        /*069c*/ 	.word	0x0001dec0


	//   ....[5]....
        /*06a0*/ 	.word	0x0001e320


	//   ....[6]....
        /*06a4*/ 	.word	0x0001e350


	//   ....[7]....
        /*06a8*/ 	.word	0x0001e520


	//   ....[8]....
        /*06ac*/ 	.word	0x0001e5f0


	//   ....[9]....
        /*06b0*/ 	.word	0x00020650


	//   ....[10]....
        /*06b4*/ 	.word	0x000206f0


	//----- nvinfo : EIATTR_COOP_GROUP_MASK_REGIDS
	.align		4
.L_1457:
        /*06b8*/ 	.byte	0x04, 0x29
        /*06ba*/ 	.short	(.L_1459 - .L_1458)


	//   ....[0]....
.L_1458:
        /*06bc*/ 	.word	0xffffffff


	//   ....[1]....
        /*06c0*/ 	.word	0xffffffff


	//   ....[2]....
        /*06c4*/ 	.word	0xffffffff


	//   ....[3]....
        /*06c8*/ 	.word	0xffffffff


	//   ....[4]....
        /*06cc*/ 	.word	0xffffffff


	//   ....[5]....
        /*06d0*/ 	.word	0xffffffff


	//   ....[6]....
        /*06d4*/ 	.word	0xffffffff


	//   ....[7]....
        /*06d8*/ 	.word	0xffffffff


	//   ....[8]....
        /*06dc*/ 	.word	0xffffffff


	//   ....[9]....
        /*06e0*/ 	.word	0xffffffff


	//   ....[10]....
        /*06e4*/ 	.word	0xffffffff


	//   ....[11]....
        /*06e8*/ 	.word	0xffffffff


	//   ....[12]....
        /*06ec*/ 	.word	0xffffffff


	//   ....[13]....
        /*06f0*/ 	.word	0xffffffff


	//   ....[14]....
        /*06f4*/ 	.word	0xffffffff


	//   ....[15]....
        /*06f8*/ 	.word	0xffffffff


	//   ....[16]....
        /*06fc*/ 	.word	0xffffffff


	//   ....[17]....
        /*0700*/ 	.word	0xffffffff


	//   ....[18]....
        /*0704*/ 	.word	0xffffffff


	//   ....[19]....
        /*0708*/ 	.word	0xffffffff


	//   ....[20]....
        /*070c*/ 	.word	0xffffffff


	//   ....[21]....
        /*0710*/ 	.word	0xffffffff


	//   ....[22]....
        /*0714*/ 	.word	0xffffffff


	//   ....[23]....
        /*0718*/ 	.word	0xffffffff


	//   ....[24]....
        /*071c*/ 	.word	0xffffffff


	//   ....[25]....
        /*0720*/ 	.word	0xffffffff


	//   ....[26]....
        /*0724*/ 	.word	0xffffffff


	//   ....[27]....
        /*0728*/ 	.word	0xffffffff


	//   ....[28]....
        /*072c*/ 	.word	0xffffffff


	//   ....[29]....
        /*0730*/ 	.word	0xffffffff


	//   ....[30]....
        /*0734*/ 	.word	0xffffffff


	//   ....[31]....
        /*0738*/ 	.word	0xffffffff


	//   ....[32]....
        /*073c*/ 	.word	0xffffffff


	//   ....[33]....
        /*0740*/ 	.word	0xffffffff


	//   ....[34]....
        /*0744*/ 	.word	0xffffffff


	//   ....[35]....
        /*0748*/ 	.word	0xffffffff


	//   ....[36]....
        /*074c*/ 	.word	0xffffffff


	//   ....[37]....
        /*0750*/ 	.word	0xffffffff


	//   ....[38]....
        /*0754*/ 	.word	0xffffffff


	//   ....[39]....
        /*0758*/ 	.word	0xffffffff


	//   ....[40]....
        /*075c*/ 	.word	0xffffffff


	//   ....[41]....
        /*0760*/ 	.word	0xffffffff


	//   ....[42]....
        /*0764*/ 	.word	0xffffffff


	//   ....[43]....
        /*0768*/ 	.word	0xffffffff


	//   ....[44]....
        /*076c*/ 	.word	0xffffffff


	//   ....[45]....
        /*0770*/ 	.word	0xffffffff


	//   ....[46]....
        /*0774*/ 	.word	0xffffffff


	//   ....[47]....
        /*0778*/ 	.word	0xffffffff


	//   ....[48]....
        /*077c*/ 	.word	0xffffffff


	//   ....[49]....
        /*0780*/ 	.word	0xffffffff


	//   ....[50]....
        /*0784*/ 	.word	0xffffffff


	//   ....[51]....
        /*0788*/ 	.word	0xffffffff


	//   ....[52]....
        /*078c*/ 	.word	0xffffffff


	//   ....[53]....
        /*0790*/ 	.word	0xffffffff


	//   ....[54]....
        /*0794*/ 	.word	0xffffffff


	//   ....[55]....
        /*0798*/ 	.word	0xffffffff


	//   ....[56]....
        /*079c*/ 	.word	0xffffffff


	//   ....[57]....
        /*07a0*/ 	.word	0xffffffff


	//   ....[58]....
        /*07a4*/ 	.word	0xffffffff


	//   ....[59]....
        /*07a8*/ 	.word	0xffffffff


	//   ....[60]....
        /*07ac*/ 	.word	0xffffffff


	//   ....[61]....
        /*07b0*/ 	.word	0x0500000f


	//   ....[62]....
        /*07b4*/ 	.word	0x0500000f


	//   ....[63]....
        /*07b8*/ 	.word	0x0500000f


	//   ....[64]....
        /*07bc*/ 	.word	0x0500000f


	//   ....[65]....
        /*07c0*/ 	.word	0x0500000f


	//   ....[66]....
        /*07c4*/ 	.word	0x0500000f


	//   ....[67]....
        /*07c8*/ 	.word	0x0500000f


	//   ....[68]....
        /*07cc*/ 	.word	0x0500000f


	//   ....[69]....
        /*07d0*/ 	.word	0x0500000f


	//   ....[70]....
        /*07d4*/ 	.word	0x0500000f


	//   ....[71]....
        /*07d8*/ 	.word	0x0500000f


	//   ....[72]....
        /*07dc*/ 	.word	0x0500000f


	//   ....[73]....
        /*07e0*/ 	.word	0x0500000f


	//   ....[74]....
        /*07e4*/ 	.word	0x0500000f


	//   ....[75]....
        /*07e8*/ 	.word	0x0500000f


	//   ....[76]....
        /*07ec*/ 	.word	0x0500000f


	//   ....[77]....
        /*07f0*/ 	.word	0x0500000f


	//   ....[78]....
        /*07f4*/ 	.word	0x0500000f


	//   ....[79]....
        /*07f8*/ 	.word	0x0500000f


	//   ....[80]....
        /*07fc*/ 	.word	0x0500000f


	//   ....[81]....
        /*0800*/ 	.word	0x0500000f


	//   ....[82]....
        /*0804*/ 	.word	0x0500000f


	//   ....[83]....
        /*0808*/ 	.word	0x0500000f


	//   ....[84]....
        /*080c*/ 	.word	0x0500000f


	//   ....[85]....
        /*0810*/ 	.word	0x0500000f


	//   ....[86]....
        /*0814*/ 	.word	0x0500000f


	//   ....[87]....
        /*0818*/ 	.word	0x0500000f


	//   ....[88]....
        /*081c*/ 	.word	0x0500000f


	//   ....[89]....
        /*0820*/ 	.word	0x0500000f


	//----- nvinfo : EIATTR_COOP_GROUP_INSTR_OFFSETS
	.align		4
.L_1459:
        /*0824*/ 	.byte	0x04, 0x28
        /*0826*/ 	.short	(.L_1461 - .L_1460)


	//   ....[0]....
.L_1460:
        /*0828*/ 	.word	0x00000070


	//   ....[1]....
        /*082c*/ 	.word	0x000001d0


	//   ....[2]....
        /*0830*/ 	.word	0x00000220


	//   ....[3]....
        /*0834*/ 	.word	0x00000450


	//   ....[4]....
        /*0838*/ 	.word	0x000005b0


	//   ....[5]....
        /*083c*/ 	.word	0x000006d0


	//   ....[6]....
        /*0840*/ 	.word	0x00000830


	//   ....[7]....
        /*0844*/ 	.word	0x00007300


	//   ....[8]....
        /*0848*/ 	.word	0x0000def0


	//   ....[9]....
        /*084c*/ 	.word	0x0000df10


	//   ....[10]....
        /*0850*/ 	.word	0x0000e7b0


	//   ....[11]....
        /*0854*/ 	.word	0x0000e800


	//   ....[12]....
        /*0858*/ 	.word	0x0000fb10


	//   ....[13]....
        /*085c*/ 	.word	0x00012d20


	//   ....[14]....
        /*0860*/ 	.word	0x00012de0


	//   ....[15]....
        /*0864*/ 	.word	0x00013620


	//   ....[16]....
        /*0868*/ 	.word	0x00013b10


	//   ....[17]....
        /*086c*/ 	.word	0x00014ee0


	//   ....[18]....
        /*0870*/ 	.word	0x000177d0


	//   ....[19]....
        /*0874*/ 	.word	0x000177f0


	//   ....[20]....
        /*0878*/ 	.word	0x00017da0


	//   ....[21]....
        /*087c*/ 	.word	0x00017dc0


	//   ....[22]....
        /*0880*/ 	.word	0x00019650


	//   ....[23]....
        /*0884*/ 	.word	0x00019db0


	//   ....[24]....
        /*0888*/ 	.word	0x00019de0


	//   ....[25]....
        /*088c*/ 	.word	0x00019e20


	//   ....[26]....
        /*0890*/ 	.word	0x00019e30


	//   ....[27]....
        /*0894*/ 	.word	0x0001bcc0


	//   ....[28]....
        /*0898*/ 	.word	0x0001be60


	//   ....[29]....
        /*089c*/ 	.word	0x0001be90


	//   ....[30]....
        /*08a0*/ 	.word	0x0001bec0


	//   ....[31]....
        /*08a4*/ 	.word	0x0001bf00


	//   ....[32]....
        /*08a8*/ 	.word	0x0001bf50


	//   ....[33]....
        /*08ac*/ 	.word	0x0001bfb0


	//   ....[34]....
        /*08b0*/ 	.word	0x0001c180


	//   ....[35]....
        /*08b4*/ 	.word	0x0001c1e0


	//   ....[36]....
        /*08b8*/ 	.word	0x0001c220


	//   ....[37]....
        /*08bc*/ 	.word	0x0001c260


	//   ....[38]....
        /*08c0*/ 	.word	0x0001c290


	//   ....[39]....
        /*08c4*/ 	.word	0x0001c2c0


	//   ....[40]....
        /*08c8*/ 	.word	0x0001c370


	//   ....[41]....
        /*08cc*/ 	.word	0x0001c3d0


	//   ....[42]....
        /*08d0*/ 	.word	0x0001c460


	//   ....[43]....
        /*08d4*/ 	.word	0x00020ab0


	//   ....[44]....
        /*08d8*/ 	.word	0x00020ac0


	//   ....[45]....
        /*08dc*/ 	.word	0x00020bc0


	//   ....[46]....
        /*08e0*/ 	.word	0x00020c20


	//   ....[47]....
        /*08e4*/ 	.word	0x00020c60


	//   ....[48]....
        /*08e8*/ 	.word	0x00020ca0


	//   ....[49]....
        /*08ec*/ 	.word	0x00020cd0


	//   ....[50]....
        /*08f0*/ 	.word	0x00020d00


	//   ....[51]....
        /*08f4*/ 	.word	0x00020e80


	//   ....[52]....
        /*08f8*/ 	.word	0x00020ee0


	//   ....[53]....
        /*08fc*/ 	.word	0x00020f20


	//   ....[54]....
        /*0900*/ 	.word	0x00020f60


	//   ....[55]....
        /*0904*/ 	.word	0x00020f90


	//   ....[56]....
        /*0908*/ 	.word	0x00020fc0


	//   ....[57]....
        /*090c*/ 	.word	0x00021080


	//   ....[58]....
        /*0910*/ 	.word	0x000210a0


	//   ....[59]....
        /*0914*/ 	.word	0x00021110


	//   ....[60]....
        /*0918*/ 	.word	0x00021790


	//   ....[61]....
        /*091c*/ 	.word	0x00021b90


	//   ....[62]....
        /*0920*/ 	.word	0x00021c30


	//   ....[63]....
        /*0924*/ 	.word	0x00021cd0


	//   ....[64]....
        /*0928*/ 	.word	0x00021d70


	//   ....[65]....
        /*092c*/ 	.word	0x00021e10


	//   ....[66]....
        /*0930*/ 	.word	0x00021ef0


	//   ....[67]....
        /*0934*/ 	.word	0x00021f90


	//   ....[68]....
        /*0938*/ 	.word	0x00022030


	//   ....[69]....
        /*093c*/ 	.word	0x000220d0


	//   ....[70]....
        /*0940*/ 	.word	0x000223d0


	//   ....[71]....
        /*0944*/ 	.word	0x000226b0


	//   ....[72]....
        /*0948*/ 	.word	0x00022aa0


	//   ....[73]....
        /*094c*/ 	.word	0x00022b30


	//   ....[74]....
        /*0950*/ 	.word	0x00022bd0


	//   ....[75]....
        /*0954*/ 	.word	0x00022c80


	//   ....[76]....
        /*0958*/ 	.word	0x00022d00


	//   ....[77]....
        /*095c*/ 	.word	0x00022d80


	//   ....[78]....
        /*0960*/ 	.word	0x00022e00


	//   ....[79]....
        /*0964*/ 	.word	0x00022e80


	//   ....[80]....
        /*0968*/ 	.word	0x00022f10


	//   ....[81]....
        /*096c*/ 	.word	0x00022fc0


	//   ....[82]....
        /*0970*/ 	.word	0x00023040


	//   ....[83]....
        /*0974*/ 	.word	0x000230c0


	//   ....[84]....
        /*0978*/ 	.word	0x00023140


	//   ....[85]....
        /*097c*/ 	.word	0x000231c0


	//   ....[86]....
        /*0980*/ 	.word	0x00023230


	//   ....[87]....
        /*0984*/ 	.word	0x000232d0


	//   ....[88]....
        /*0988*/ 	.word	0x00023360


	//   ....[89]....
        /*098c*/ 	.word	0x00023480


	//----- nvinfo : EIATTR_REG_RECONFIG
	.align		4
.L_1461:
        /*0990*/ 	.byte	0x01, 0x54
	.zero		2


	//----- nvinfo : EIATTR_SYSCALL_OFFSETS
	.align		4
        /*0994*/ 	.byte	0x04, 0x46
        /*0996*/ 	.short	(.L_1463 - .L_1462)


	//   ....[0]....
.L_1462:
        /*0998*/ 	.word	0x00001bd0


	//   ....[1]....
        /*099c*/ 	.word	0x00001d20


	//   ....[2]....
        /*09a0*/ 	.word	0x00007510


	//   ....[3]....
        /*09a4*/ 	.word	0x00007850


	//   ....[4]....
        /*09a8*/ 	.word	0x0001e040


	//   ....[5]....
        /*09ac*/ 	.word	0x0001e170


	//   ....[6]....
        /*09b0*/ 	.word	0x0001e270


	//----- nvinfo : EIATTR_MBARRIER_INSTR_OFFSETS
	.align		4
.L_1463:
        /*09b4*/ 	.byte	0x04, 0x39
        /*09b6*/ 	.short	(.L_1465 - .L_1464)


	//   ....[0]....
.L_1464:
        /*09b8*/ 	.word	0x00000300
        /*09bc*/ 	.word	0x000000ff
        /*09c0*/ 	.word	0x00031c00
        /*09c4*/ 	.short	0x0100
        /*09c6*/ 	.byte	0x08
	.zero		1


	//   ....[1]....
        /*09c8*/ 	.word	0x00000310
        /*09cc*/ 	.word	0x000000ff
        /*09d0*/ 	.word	0x00031c20
        /*09d4*/ 	.short	0x0100
        /*09d6*/ 	.byte	0x08
	.zero		1


	//   ....[2]....
        /*09d8*/ 	.word	0x00000400
        /*09dc*/ 	.word	0x000000ff
        /*09e0*/ 	.word	0x00031c30
        /*09e4*/ 	.short	0x0100
        /*09e6*/ 	.byte	0x08
	.zero		1


	//   ....[3]....
        /*09e8*/ 	.word	0x00000410
        /*09ec*/ 	.word	0x000000ff
        /*09f0*/ 	.word	0x00031c40
        /*09f4*/ 	.short	0x0100
        /*09f6*/ 	.byte	0x08
	.zero		1


	//   ....[4]....
        /*09f8*/ 	.word	0x00000420
        /*09fc*/ 	.word	0x000000ff
        /*0a00*/ 	.word	0x00031c38
        /*0a04*/ 	.short	0x0100
        /*0a06*/ 	.byte	0x08
	.zero		1


	//   ....[5]....
        /*0a08*/ 	.word	0x00000430
        /*0a0c*/ 	.word	0x000000ff
        /*0a10*/ 	.word	0x00031c48
        /*0a14*/ 	.short	0x0100
        /*0a16*/ 	.byte	0x08
	.zero		1


	//   ....[6]....
        /*0a18*/ 	.word	0x00000560
        /*0a1c*/ 	.word	0x000000ff
        /*0a20*/ 	.word	0x00031c50
        /*0a24*/ 	.short	0x0100
        /*0a26*/ 	.byte	0x08
	.zero		1


	//   ....[7]....
        /*0a28*/ 	.word	0x00000570
        /*0a2c*/ 	.word	0x000000ff
        /*0a30*/ 	.word	0x00031c60
        /*0a34*/ 	.short	0x0100
        /*0a36*/ 	.byte	0x08
	.zero		1


	//   ....[8]....
        /*0a38*/ 	.word	0x00000580
        /*0a3c*/ 	.word	0x000000ff
        /*0a40*/ 	.word	0x00031c58
        /*0a44*/ 	.short	0x0100
        /*0a46*/ 	.byte	0x08
	.zero		1


	//   ....[9]....
        /*0a48*/ 	.word	0x00000590
        /*0a4c*/ 	.word	0x000000ff
        /*0a50*/ 	.word	0x00031c68
        /*0a54*/ 	.short	0x0100
        /*0a56*/ 	.byte	0x08
	.zero		1


	//   ....[10]....
        /*0a58*/ 	.word	0x00000680
        /*0a5c*/ 	.word	0x000000ff
        /*0a60*/ 	.word	0x00031c70
        /*0a64*/ 	.short	0x0100
        /*0a66*/ 	.byte	0x06
	.zero		1


	//   ....[11]....
        /*0a68*/ 	.word	0x00000690
        /*0a6c*/ 	.word	0x000000ff
        /*0a70*/ 	.word	0x00031c80
        /*0a74*/ 	.short	0x0100
        /*0a76*/ 	.byte	0x06
	.zero		1


	//   ....[12]....
        /*0a78*/ 	.word	0x000006a0
        /*0a7c*/ 	.word	0x000000ff
        /*0a80*/ 	.word	0x00031c78
        /*0a84*/ 	.short	0x0100
        /*0a86*/ 	.byte	0x06
	.zero		1


	//   ....[13]....
        /*0a88*/ 	.word	0x000006b0
        /*0a8c*/ 	.word	0x000000ff
        /*0a90*/ 	.word	0x00031c88
        /*0a94*/ 	.short	0x0100
        /*0a96*/ 	.byte	0x06
	.zero		1


	//   ....[14]....
        /*0a98*/ 	.word	0x000007e0
        /*0a9c*/ 	.word	0x000000ff
        /*0aa0*/ 	.word	0x00031c90
        /*0aa4*/ 	.short	0x0100
        /*0aa6*/ 	.byte	0x08
	.zero		1


	//   ....[15]....
        /*0aa8*/ 	.word	0x000007f0
        /*0aac*/ 	.word	0x000000ff
        /*0ab0*/ 	.word	0x00031ca0
        /*0ab4*/ 	.short	0x0100
        /*0ab6*/ 	.byte	0x08
	.zero		1


	//   ....[16]....
        /*0ab8*/ 	.word	0x00000800
        /*0abc*/ 	.word	0x000000ff
        /*0ac0*/ 	.word	0x00031c98
        /*0ac4*/ 	.short	0x0100
        /*0ac6*/ 	.byte	0x08
	.zero		1


	//   ....[17]....
        /*0ac8*/ 	.word	0x00000810
        /*0acc*/ 	.word	0x000000ff
        /*0ad0*/ 	.word	0x00031ca8
        /*0ad4*/ 	.short	0x0100
        /*0ad6*/ 	.byte	0x08
	.zero		1


	//   ....[18]....
        /*0ad8*/ 	.word	0x00000940
        /*0adc*/ 	.word	0x000000ff
        /*0ae0*/ 	.word	0x00031cb0
        /*0ae4*/ 	.short	0x0100
        /*0ae6*/ 	.byte	0x08
	.zero		1


	//   ....[19]....
        /*0ae8*/ 	.word	0x00000950
        /*0aec*/ 	.word	0x000000ff
        /*0af0*/ 	.word	0x00031cc0
        /*0af4*/ 	.short	0x0100
        /*0af6*/ 	.byte	0x08
	.zero		1


	//   ....[20]....
        /*0af8*/ 	.word	0x00000960
        /*0afc*/ 	.word	0x000000ff
        /*0b00*/ 	.word	0x00031cb8
        /*0b04*/ 	.short	0x0100
        /*0b06*/ 	.byte	0x08
	.zero		1


	//   ....[21]....
        /*0b08*/ 	.word	0x00000970
        /*0b0c*/ 	.word	0x000000ff
        /*0b10*/ 	.word	0x00031cc8
        /*0b14*/ 	.short	0x0100
        /*0b16*/ 	.byte	0x08
	.zero		1


	//   ....[22]....
        /*0b18*/ 	.word	0x00003290
        /*0b1c*/ 	.word	0x0000000f
        /*0b20*/ 	.word	0x00031c90
        /*0b24*/ 	.short	0x010a
        /*0b26*/ 	.byte	0x3f
	.zero		1


	//   ....[23]....
        /*0b28*/ 	.word	0x00004ea0
        /*0b2c*/ 	.word	0x0000000f
        /*0b30*/ 	.word	0x00031c90
        /*0b34*/ 	.short	0x010a
        /*0b36*/ 	.byte	0x3f
	.zero		1


	//   ....[24]....
        /*0b38*/ 	.word	0x000069b0
        /*0b3c*/ 	.word	0x0000000f
        /*0b40*/ 	.word	0x00031c90
        /*0b44*/ 	.short	0x010a
        /*0b46*/ 	.byte	0x3f
	.zero		1


	//   ....[25]....
        /*0b48*/ 	.word	0x00006c20
        /*0b4c*/ 	.word	0x0000001c
        /*0b50*/ 	.word	0x00000000
        /*0b54*/ 	.short	0x0101
        /*0b56*/ 	.byte	0x3f
	.zero		1


	//   ....[26]....
        /*0b58*/ 	.word	0x00006c60
        /*0b5c*/ 	.word	0x0000000f
        /*0b60*/ 	.word	0x00031cb0
        /*0b64*/ 	.short	0x010a
        /*0b66*/ 	.byte	0x3f
	.zero		1


	//   ....[27]....
        /*0b68*/ 	.word	0x00006fc0
        /*0b6c*/ 	.word	0x0000000f
        /*0b70*/ 	.word	0x00000000
        /*0b74*/ 	.short	0x0101
        /*0b76*/ 	.byte	0x3f
	.zero		1


	//   ....[28]....
        /*0b78*/ 	.word	0x000075b0
        /*0b7c*/ 	.word	0x00000016
        /*0b80*/ 	.word	0x00031c00
        /*0b84*/ 	.short	0x010a
        /*0b86*/ 	.byte	0x3f
	.zero		1


	//   ....[29]....
        /*0b88*/ 	.word	0x00007600
        /*0b8c*/ 	.word	0x00000016
        /*0b90*/ 	.word	0x00031c00
        /*0b94*/ 	.short	0x010a
        /*0b96*/ 	.byte	0x3f
	.zero		1


	//   ....[30]....
        /*0b98*/ 	.word	0x00008180
        /*0b9c*/ 	.word	0x00000016
        /*0ba0*/ 	.word	0x00031c00
        /*0ba4*/ 	.short	0x010a
        /*0ba6*/ 	.byte	0x3f
	.zero		1


	//   ....[31]....
        /*0ba8*/ 	.word	0x00009eb0
        /*0bac*/ 	.word	0x00000016
        /*0bb0*/ 	.word	0x00031c00
        /*0bb4*/ 	.short	0x010a
        /*0bb6*/ 	.byte	0x3f
	.zero		1


	//   ....[32]....
        /*0bb8*/ 	.word	0x0000b780
        /*0bbc*/ 	.word	0x00000015
        /*0bc0*/ 	.word	0x00031c30
        /*0bc4*/ 	.short	0x010a
        /*0bc6*/ 	.byte	0x3f
	.zero		1


	//   ....[33]....
        /*0bc8*/ 	.word	0x0000b830
        /*0bcc*/ 	.word	0x00000015
        /*0bd0*/ 	.word	0x00031c30
        /*0bd4*/ 	.short	0x010a
        /*0bd6*/ 	.byte	0x3f
	.zero		1


	//   ....[34]....
        /*0bd8*/ 	.word	0x0000ebb0
        /*0bdc*/ 	.word	0x00000010
        /*0be0*/ 	.word	0x00000000
        /*0be4*/ 	.short	0x0101
        /*0be6*/ 	.byte	0x3f
	.zero		1


	//   ....[35]....
        /*0be8*/ 	.word	0x0000fde0
        /*0bec*/ 	.word	0x00000000
        /*0bf0*/ 	.word	0x00031c30
        /*0bf4*/ 	.short	0x010a
        /*0bf6*/ 	.byte	0x3f
	.zero		1


	//   ....[36]....
        /*0bf8*/ 	.word	0x0000fe30
        /*0bfc*/ 	.word	0x00000000
        /*0c00*/ 	.word	0x00031c30
        /*0c04*/ 	.short	0x010a
        /*0c06*/ 	.byte	0x3f
	.zero		1


	//   ....[37]....
        /*0c08*/ 	.word	0x00012240
        /*0c0c*/ 	.word	0x0000000e
        /*0c10*/ 	.word	0x00031c50
        /*0c14*/ 	.short	0x010a
        /*0c16*/ 	.byte	0x3f
	.zero		1


	//   ....[38]....
        /*0c18*/ 	.word	0x00012290
        /*0c1c*/ 	.word	0x0000000e
        /*0c20*/ 	.word	0x00031c50
        /*0c24*/ 	.short	0x010a
        /*0c26*/ 	.byte	0x3f
	.zero		1


	//   ....[39]....
        /*0c28*/ 	.word	0x00013cd0
        /*0c2c*/ 	.word	0x0000000f
        /*0c30*/ 	.word	0x00000000
        /*0c34*/ 	.short	0x0101
        /*0c36*/ 	.byte	0x3f
	.zero		1


	//   ....[40]....
        /*0c38*/ 	.word	0x00013de0
        /*0c3c*/ 	.word	0x00000011
        /*0c40*/ 	.word	0x00000000
        /*0c44*/ 	.short	0x0101
        /*0c46*/ 	.byte	0x3f
	.zero		1


	//   ....[41]....
        /*0c48*/ 	.word	0x00015050
        /*0c4c*/ 	.word	0x00000000
        /*0c50*/ 	.word	0x00031c30
        /*0c54*/ 	.short	0x010a
        /*0c56*/ 	.byte	0x3f
	.zero		1


	//   ....[42]....
        /*0c58*/ 	.word	0x000150a0
        /*0c5c*/ 	.word	0x00000000
        /*0c60*/ 	.word	0x00031c30
        /*0c64*/ 	.short	0x010a
        /*0c66*/ 	.byte	0x3f
	.zero		1


	//   ....[43]....
        /*0c68*/ 	.word	0x000174d0
        /*0c6c*/ 	.word	0x0000000e
        /*0c70*/ 	.word	0x00031c50
        /*0c74*/ 	.short	0x010a
        /*0c76*/ 	.byte	0x3f
	.zero		1


	//   ....[44]....
        /*0c78*/ 	.word	0x00017520
        /*0c7c*/ 	.word	0x0000000e
        /*0c80*/ 	.word	0x00031c50
        /*0c84*/ 	.short	0x010a
        /*0c86*/ 	.byte	0x3f
	.zero		1


	//   ....[45]....
        /*0c88*/ 	.word	0x000187c0
        /*0c8c*/ 	.word	0x0000004a
        /*0c90*/ 	.word	0x00000000
        /*0c94*/ 	.short	0x0101
        /*0c96*/ 	.byte	0x3f
	.zero		1


	//   ....[46]....
        /*0c98*/ 	.word	0x00018820
        /*0c9c*/ 	.word	0x00000049
        /*0ca0*/ 	.word	0x00000000
        /*0ca4*/ 	.short	0x0101
        /*0ca6*/ 	.byte	0x3f
	.zero		1


	//   ....[47]....
        /*0ca8*/ 	.word	0x000196e0
        /*0cac*/ 	.word	0x00000009
        /*0cb0*/ 	.word	0x00031c50
        /*0cb4*/ 	.short	0x010a
        /*0cb6*/ 	.byte	0x3f
	.zero		1


	//   ....[48]....
        /*0cb8*/ 	.word	0x00019790
        /*0cbc*/ 	.word	0x00000009
        /*0cc0*/ 	.word	0x00031c50
        /*0cc4*/ 	.short	0x010a
        /*0cc6*/ 	.byte	0x3f
	.zero		1


	//   ....[49]....
        /*0cc8*/ 	.word	0x0001a190
        /*0ccc*/ 	.word	0x00000004
        /*0cd0*/ 	.word	0x00000000
        /*0cd4*/ 	.short	0x0101
        /*0cd6*/ 	.byte	0x3f
	.zero		1


	//   ....[50]....
        /*0cd8*/ 	.word	0x0001b0c0
        /*0cdc*/ 	.word	0x00000020
        /*0ce0*/ 	.word	0x00000000
        /*0ce4*/ 	.short	0x0101
        /*0ce6*/ 	.byte	0x3f
	.zero		1


	//   ....[51]....
        /*0ce8*/ 	.word	0x0001d2f0
        /*0cec*/ 	.word	0x00000006
        /*0cf0*/ 	.word	0x00031c20
        /*0cf4*/ 	.short	0x010a
        /*0cf6*/ 	.byte	0x3f
	.zero		1


	//   ....[52]....
        /*0cf8*/ 	.word	0x0001d360
        /*0cfc*/ 	.word	0x00000005
        /*0d00*/ 	.word	0x00031ca0
        /*0d04*/ 	.short	0x010a
        /*0d06*/ 	.byte	0x3f
	.zero		1


	//   ....[53]....
        /*0d08*/ 	.word	0x0001d5b0
        /*0d0c*/ 	.word	0x00000005
        /*0d10*/ 	.word	0x00031cc0
        /*0d14*/ 	.short	0x010a
        /*0d16*/ 	.byte	0x3f
	.zero		1


	//   ....[54]....
        /*0d18*/ 	.word	0x0001d8a0
        /*0d1c*/ 	.word	0x0000000a
        /*0d20*/ 	.word	0x00031ca0
        /*0d24*/ 	.short	0x010a
        /*0d26*/ 	.byte	0x3f
	.zero		1


	//   ....[55]....
        /*0d28*/ 	.word	0x0001dae0
        /*0d2c*/ 	.word	0x0000000a
        /*0d30*/ 	.word	0x00031cc0
        /*0d34*/ 	.short	0x010a
        /*0d36*/ 	.byte	0x3f
	.zero		1


	//   ....[56]....
        /*0d38*/ 	.word	0x0001e8f0
        /*0d3c*/ 	.word	0x00000005
        /*0d40*/ 	.word	0x00031c40
        /*0d44*/ 	.short	0x010a
        /*0d46*/ 	.byte	0x3f
	.zero		1


	//   ....[57]....
        /*0d48*/ 	.word	0x0001ee00
        /*0d4c*/ 	.word	0x0000001c
        /*0d50*/ 	.word	0x00031c20
        /*0d54*/ 	.short	0x010a
        /*0d56*/ 	.byte	0x3f
	.zero		1


	//   ....[58]....
        /*0d58*/ 	.word	0x0001f0e0
        /*0d5c*/ 	.word	0x00000003
        /*0d60*/ 	.word	0x00031c40
        /*0d64*/ 	.short	0x010a
        /*0d66*/ 	.byte	0x3f
	.zero		1


	//   ....[59]....
        /*0d68*/ 	.word	0x0001f360
        /*0d6c*/ 	.word	0x00000002
        /*0d70*/ 	.word	0x00031c60
        /*0d74*/ 	.short	0x010a
        /*0d76*/ 	.byte	0x3f
	.zero		1


	//   ....[60]....
        /*0d78*/ 	.word	0x0001f8e0
        /*0d7c*/ 	.word	0x00000003
        /*0d80*/ 	.word	0x00031c40
        /*0d84*/ 	.short	0x010a
        /*0d86*/ 	.byte	0x3f
	.zero		1


	//   ....[61]....
        /*0d88*/ 	.word	0x0001fb60
        /*0d8c*/ 	.word	0x00000003
        /*0d90*/ 	.word	0x00031c60
        /*0d94*/ 	.short	0x010a
        /*0d96*/ 	.byte	0x3f
	.zero		1


	//   ....[62]....
        /*0d98*/ 	.word	0x00020060
        /*0d9c*/ 	.word	0x00000002
        /*0da0*/ 	.word	0x00031c40
        /*0da4*/ 	.short	0x010a
        /*0da6*/ 	.byte	0x3f
	.zero		1


	//   ....[63]....
        /*0da8*/ 	.word	0x000202e0
        /*0dac*/ 	.word	0x00000002
        /*0db0*/ 	.word	0x00031c60
        /*0db4*/ 	.short	0x010a
        /*0db6*/ 	.byte	0x3f
	.zero		1


	//   ....[64]....
        /*0db8*/ 	.word	0x00020760
        /*0dbc*/ 	.word	0x00000003
        /*0dc0*/ 	.word	0x00031c60
        /*0dc4*/ 	.short	0x010a
        /*0dc6*/ 	.byte	0x3f
	.zero		1


	//   ....[65]....
        /*0dc8*/ 	.word	0x00021710
        /*0dcc*/ 	.word	0x00000009
        /*0dd0*/ 	.word	0x00031c20
        /*0dd4*/ 	.short	0x010a
        /*0dd6*/ 	.byte	0x3f
	.zero		1


	//   ....[66]....
        /*0dd8*/ 	.word	0x000218a0
        /*0ddc*/ 	.word	0x00000007
        /*0de0*/ 	.word	0x00000000
        /*0de4*/ 	.short	0x010a
        /*0de6*/ 	.byte	0x3f
	.zero		1


	//   ....[67]....
        /*0de8*/ 	.word	0x00021910
        /*0dec*/ 	.word	0x00000003
        /*0df0*/ 	.word	0x00000000
        /*0df4*/ 	.short	0x010a
        /*0df6*/ 	.byte	0x3f
	.zero		1


	//   ....[68]....
        /*0df8*/ 	.word	0x00021970
        /*0dfc*/ 	.word	0x00000005
        /*0e00*/ 	.word	0x00000000
        /*0e04*/ 	.short	0x010a
        /*0e06*/ 	.byte	0x3f
	.zero		1


	//   ....[69]....
        /*0e08*/ 	.word	0x000219a0
        /*0e0c*/ 	.word	0x00000003
        /*0e10*/ 	.word	0x00000000
        /*0e14*/ 	.short	0x010a
        /*0e16*/ 	.byte	0x3f
	.zero		1


	//   ....[70]....
        /*0e18*/ 	.word	0x00021a00
        /*0e1c*/ 	.word	0x0000000f
        /*0e20*/ 	.word	0x00031c90
        /*0e24*/ 	.short	0x010a
        /*0e26*/ 	.byte	0x3f
	.zero		1


	//   ....[71]....
        /*0e28*/ 	.word	0x00021a50
        /*0e2c*/ 	.word	0x0000000f
        /*0e30*/ 	.word	0x00031c90
        /*0e34*/ 	.short	0x010a
        /*0e36*/ 	.byte	0x3f
	.zero		1


	//   ....[72]....
        /*0e38*/ 	.word	0x00021aa0
        /*0e3c*/ 	.word	0x0000000f
        /*0e40*/ 	.word	0x00031c90
        /*0e44*/ 	.short	0x010a
        /*0e46*/ 	.byte	0x3f
	.zero		1


	//   ....[73]....
        /*0e48*/ 	.word	0x00021af0
        /*0e4c*/ 	.word	0x0000000f
        /*0e50*/ 	.word	0x00031cb0
        /*0e54*/ 	.short	0x010a
        /*0e56*/ 	.byte	0x3f
	.zero		1


	//   ....[74]....
        /*0e58*/ 	.word	0x00021e50
        /*0e5c*/ 	.word	0x00000016
        /*0e60*/ 	.word	0x00031c00
        /*0e64*/ 	.short	0x010a
        /*0e66*/ 	.byte	0x3f
	.zero		1


	//   ....[75]....
        /*0e68*/ 	.word	0x00022110
        /*0e6c*/ 	.word	0x00000016
        /*0e70*/ 	.word	0x00031c00
        /*0e74*/ 	.short	0x010a
        /*0e76*/ 	.byte	0x3f
	.zero		1


	//   ....[76]....
        /*0e78*/ 	.word	0x00022160
        /*0e7c*/ 	.word	0x00000015
        /*0e80*/ 	.word	0x00031c30
        /*0e84*/ 	.short	0x010a
        /*0e86*/ 	.byte	0x3f
	.zero		1


	//   ....[77]....
        /*0e88*/ 	.word	0x000221b0
        /*0e8c*/ 	.word	0x00000000
        /*0e90*/ 	.word	0x00031c30
        /*0e94*/ 	.short	0x010a
        /*0e96*/ 	.byte	0x3f
	.zero		1


	//   ....[78]....
        /*0e98*/ 	.word	0x00022200
        /*0e9c*/ 	.word	0x0000000e
        /*0ea0*/ 	.word	0x00031c50
        /*0ea4*/ 	.short	0x010a
        /*0ea6*/ 	.byte	0x3f
	.zero		1


	//   ....[79]....
        /*0ea8*/ 	.word	0x00022250
        /*0eac*/ 	.word	0x00000000
        /*0eb0*/ 	.word	0x00031c30
        /*0eb4*/ 	.short	0x010a
        /*0eb6*/ 	.byte	0x3f
	.zero		1


	//   ....[80]....
        /*0eb8*/ 	.word	0x000222a0
        /*0ebc*/ 	.word	0x0000000e
        /*0ec0*/ 	.word	0x00031c50
        /*0ec4*/ 	.short	0x010a
        /*0ec6*/ 	.byte	0x3f
	.zero		1


	//   ....[81]....
        /*0ec8*/ 	.word	0x000222f0
        /*0ecc*/ 	.word	0x00000009
        /*0ed0*/ 	.word	0x00031c50
        /*0ed4*/ 	.short	0x010a
        /*0ed6*/ 	.byte	0x3f
	.zero		1


	//   ....[82]....
        /*0ed8*/ 	.word	0x00022490
        /*0edc*/ 	.word	0x00000006
        /*0ee0*/ 	.word	0x00031c20
        /*0ee4*/ 	.short	0x010a
        /*0ee6*/ 	.byte	0x3f
	.zero		1


	//   ....[83]....
        /*0ee8*/ 	.word	0x000224e0
        /*0eec*/ 	.word	0x00000005
        /*0ef0*/ 	.word	0x00031ca0
        /*0ef4*/ 	.short	0x010a
        /*0ef6*/ 	.byte	0x3f
	.zero		1


	//   ....[84]....
        /*0ef8*/ 	.word	0x00022530
        /*0efc*/ 	.word	0x00000005
        /*0f00*/ 	.word	0x00031cc0
        /*0f04*/ 	.short	0x010a
        /*0f06*/ 	.byte	0x3f
	.zero		1


	//   ....[85]....
        /*0f08*/ 	.word	0x00022580
        /*0f0c*/ 	.word	0x0000000a
        /*0f10*/ 	.word	0x00031ca0
        /*0f14*/ 	.short	0x010a
        /*0f16*/ 	.byte	0x3f
	.zero		1


	//   ....[86]....
        /*0f18*/ 	.word	0x000225d0
        /*0f1c*/ 	.word	0x0000000a
        /*0f20*/ 	.word	0x00031cc0
        /*0f24*/ 	.short	0x010a
        /*0f26*/ 	.byte	0x3f
	.zero		1


	//   ....[87]....
        /*0f28*/ 	.word	0x00022770
        /*0f2c*/ 	.word	0x00000005
        /*0f30*/ 	.word	0x00031c40
        /*0f34*/ 	.short	0x010a
        /*0f36*/ 	.byte	0x3f
	.zero		1


	//   ....[88]....
        /*0f38*/ 	.word	0x000227c0
        /*0f3c*/ 	.word	0x0000001c
        /*0f40*/ 	.word	0x00031c20
        /*0f44*/ 	.short	0x010a
        /*0f46*/ 	.byte	0x3f
	.zero		1


	//   ....[89]....
        /*0f48*/ 	.word	0x00022810
        /*0f4c*/ 	.word	0x00000003
        /*0f50*/ 	.word	0x00031c40
        /*0f54*/ 	.short	0x010a
        /*0f56*/ 	.byte	0x3f
	.zero		1


	//   ....[90]....
        /*0f58*/ 	.word	0x00022860
        /*0f5c*/ 	.word	0x00000002
        /*0f60*/ 	.word	0x00031c60
        /*0f64*/ 	.short	0x010a
        /*0f66*/ 	.byte	0x3f
	.zero		1


	//   ....[91]....
        /*0f68*/ 	.word	0x000228b0
        /*0f6c*/ 	.word	0x00000003
        /*0f70*/ 	.word	0x00031c40
        /*0f74*/ 	.short	0x010a
        /*0f76*/ 	.byte	0x3f
	.zero		1


	//   ....[92]....
        /*0f78*/ 	.word	0x00022900
        /*0f7c*/ 	.word	0x00000003
        /*0f80*/ 	.word	0x00031c60
        /*0f84*/ 	.short	0x010a
        /*0f86*/ 	.byte	0x3f
	.zero		1


	//   ....[93]....
        /*0f88*/ 	.word	0x00022950
        /*0f8c*/ 	.word	0x00000002
        /*0f90*/ 	.word	0x00031c40
        /*0f94*/ 	.short	0x010a
        /*0f96*/ 	.byte	0x3f
	.zero		1


	//   ....[94]....
        /*0f98*/ 	.word	0x000229a0
        /*0f9c*/ 	.word	0x00000002
        /*0fa0*/ 	.word	0x00031c60
        /*0fa4*/ 	.short	0x010a
        /*0fa6*/ 	.byte	0x3f
	.zero		1


	//   ....[95]....
        /*0fa8*/ 	.word	0x000229f0
        /*0fac*/ 	.word	0x00000003
        /*0fb0*/ 	.word	0x00031c60
        /*0fb4*/ 	.short	0x010a
        /*0fb6*/ 	.byte	0x3f
	.zero		1


	//   ....[96]....
        /*0fb8*/ 	.word	0x000233a0
        /*0fbc*/ 	.word	0x00000009
        /*0fc0*/ 	.word	0x00031c20
        /*0fc4*/ 	.short	0x010a
        /*0fc6*/ 	.byte	0x3f
	.zero		1


	//   ....[97]....
        /*0fc8*/ 	.word	0x00023540
        /*0fcc*/ 	.word	0x00000007
        /*0fd0*/ 	.word	0x00000000
        /*0fd4*/ 	.short	0x010a
        /*0fd6*/ 	.byte	0x3f
	.zero		1


	//   ....[98]....
        /*0fd8*/ 	.word	0x00023590
        /*0fdc*/ 	.word	0x00000003
        /*0fe0*/ 	.word	0x00000000
        /*0fe4*/ 	.short	0x010a
        /*0fe6*/ 	.byte	0x3f
	.zero		1


	//   ....[99]....
        /*0fe8*/ 	.word	0x000235e0
        /*0fec*/ 	.word	0x00000005
        /*0ff0*/ 	.word	0x00000000
        /*0ff4*/ 	.short	0x010a
        /*0ff6*/ 	.byte	0x3f
	.zero		1


	//----- nvinfo : EIATTR_NUM_MBARRIERS
	.align		4
.L_1465:
        /*0ff8*/ 	.byte	0x03, 0x38
        /*0ffa*/ 	.short	0x0016


	//----- nvinfo : EIATTR_EXIT_INSTR_OFFSETS
	.align		4
        /*0ffc*/ 	.byte	0x04, 0x1c
        /*0ffe*/ 	.short	(.L_1467 - .L_1466)


	//   ....[0]....
.L_1466:
        /*1000*/ 	.word	0x000219f0


	//----- nvinfo : EIATTR_MAX_THREADS
	.align		4
.L_1467:
        /*1004*/ 	.byte	0x04, 0x05
        /*1006*/ 	.short	(.L_1469 - .L_1468)
.L_1468:
        /*1008*/ 	.word	0x00000200
        /*100c*/ 	.word	0x00000001
        /*1010*/ 	.word	0x00000001


	//----- nvinfo : EIATTR_CRS_STACK_SIZE
	.align		4
.L_1469:
        /*1014*/ 	.byte	0x04, 0x1e
        /*1016*/ 	.short	(.L_1471 - .L_1470)
.L_1470:
        /*1018*/ 	.word	0x00000000


	//----- nvinfo : EIATTR_CBANK_PARAM_SIZE
	.align		4
.L_1471:
        /*101c*/ 	.byte	0x03, 0x19
        /*101e*/ 	.short	0x0a70


	//----- nvinfo : EIATTR_PARAM_CBANK
	.align		4
        /*1020*/ 	.byte	0x04, 0x0a
        /*1022*/ 	.short	(.L_1473 - .L_1472)
	.align		4
.L_1472:
        /*1024*/ 	.word	index@(.nv.constant0._ZN7cutlass13device_kernelIN5flash11enable_sm90INS1_16FlashAttnFwdSm90INS1_25CollectiveMainloopFwdSm90ILi2EN4cute5tupleIJNS5_1CILi1EEES8_S8_EEENS6_IJNS7_ILi192EEENS7_ILi144EEENS7_ILi96EEEEEELi96ENS_10bfloat16_tEfNS_4arch4Sm90ELb1ELb0ELb0ELb1ELb0ELb1ELb0ELb0ELb1ELb0ELb0ELb0EEENS1_21CollectiveEpilogueFwdINS6_IJSA_SC_SB_EEES9_SE_SG_Li384ELb1ELb0ELb0ELb0EEENS1_36VarlenDynamicPersistentTileSchedulerILi192ELi144ELi384ELi32ELb0ELb0ELb1ELb1ELb1ELb1EEEEEEEEEvNT_6ParamsE)
        /*1028*/ 	.short	0x0210
        /*102a*/ 	.short	0x0a70


	//----- nvinfo : EIATTR_SW_WAR
	.align		4
.L_1473:
        /*102c*/ 	.byte	0x04, 0x36
        /*102e*/ 	.short	(.L_1475 - .L_1474)
.L_1474:
        /*1030*/ 	.word	0x00000008
.L_1475:


//--------------------- .nv.info._ZN7cutlass13device_kernelIN5flash11enable_sm90INS1_16FlashAttnFwdSm90INS1_25CollectiveMainloopFwdSm90ILi2EN4cute5tupleIJNS5_1CILi1EEES8_S8_EEENS6_IJNS7_ILi192EEESA_NS7_ILi64EEEEEELi64ENS_10bfloat16_tEfNS_4arch4Sm90ELb0ELb0ELb0ELb0ELb0ELb0ELb0ELb0ELb1ELb0ELb0ELb0EEENS1_21CollectiveEpilogueFwdINS6_IJSA_SB_SA_EEES9_SD_SF_Li384ELb0ELb0ELb0ELb0EEENS1_29StaticPersistentTileSchedulerILb0EEEEEEEEEvNT_6ParamsE --------------------------
	.section	.nv.info._ZN7cutlass13device_kernelIN5flash11enable_sm90INS1_16FlashAttnFwdSm90INS1_25CollectiveMainloopFwdSm90ILi2EN4cute5tupleIJNS5_1CILi1EEES8_S8_EEENS6_IJNS7_ILi192EEESA_NS7_ILi64EEEEEELi64ENS_10bfloat16_tEfNS_4arch4Sm90ELb0ELb0ELb0ELb0ELb0ELb0ELb0ELb0ELb1ELb0ELb0ELb0EEENS1_21CollectiveEpilogueFwdINS6_IJSA_SB_SA_EEES9_SD_SF_Li384ELb0ELb0ELb0ELb0EEENS1_29StaticPersistentTileSchedulerILb0EEEEEEEEEvNT_6ParamsE,"",@"SHT_CUDA_INFO"
	.sectionflags	@""
	.align	4


	//----- nvinfo : EIATTR_CUDA_API_VERSION
	.align		4
        /*0000*/ 	.byte	0x04, 0x37
        /*0002*/ 	.short	(.L_1477 - .L_1476)
.L_1476:
        /*0004*/ 	.word	0x00000082


	//----- nvinfo : EIATTR_KPARAM_INFO
	.align		4
.L_1477:
        /*0008*/ 	.byte	0x04, 0x17
        /*000a*/ 	.short	(.L_1479 - .L_1478)
.L_1478:
        /*000c*/ 	.word	0x00000000
        /*0010*/ 	.short	0x0000
        /*0012*/ 	.short	0x0070
        /*0014*/ 	.byte	0x00, 0xf0, 0x01, 0x2e


	//----- nvinfo : EIATTR_SPARSE_MMA_MASK
	.align		4
.L_1479:
        /*0018*/ 	.byte	0x03, 0x50
        /*001a*/ 	.short	0x0000


	//----- nvinfo : EIATTR_MAXREG_COUNT
	.align		4
        /*001c*/ 	.byte	0x03, 0x1b
        /*001e*/ 	.short	0x0080


	//----- nvinfo : EIATTR_NUM_BARRIERS
	.align		4
        /*0020*/ 	.byte	0x02, 0x4c
        /*0022*/ 	.byte	0x10
	.zero		1


	//----- nvinfo : EIATTR_EXTERNS
	.align		4
        /*0024*/ 	.byte	0x04, 0x0f
        /*0026*/ 	.short	(.L_1481 - .L_1480)


	//   ....[0]....
	.align		4
.L_1480:
        /*0028*/ 	.word	index@(__assertfail)


	//----- nvinfo : EIATTR_ANNOTATIONS
	.align		4
.L_1481:
        /*002c*/ 	.byte	0x04, 0x55
        /*002e*/ 	.short	(.L_1483 - .L_1482)


	//   ....[0]....
.L_1482:
        /* <DEDUP_REMOVED lines=8> */


	//----- nvinfo : EIATTR_MERCURY_ISA_VERSION
	.align		4
.L_1483:
        /*0098*/ 	.byte	0x03, 0x5f
        /*009a*/ 	.short	0x0101


	//----- nvinfo : EIATTR_INT_WARP_WIDE_INSTR_OFFSETS
	.align		4
        /*009c*/ 	.byte	0x04, 0x31
        /*009e*/ 	.short	(.L_1485 - .L_1484)


	//   ....[0]....
.L_1484:
        /*00a0*/ 	.word	0x00000180


	//   ....[1]....
        /*00a4*/ 	.word	0x000001c0


	//   ....[2]....
        /*00a8*/ 	.word	0x00000250


	//   ....[3]....
        /*00ac*/ 	.word	0x000083e0


	//   ....[4]....
        /*00b0*/ 	.word	0x00008460


	//----- nvinfo : EIATTR_COOP_GROUP_MASK_REGIDS
	.align		4
.L_1485:
        /*00b4*/ 	.byte	0x04, 0x29
        /*00b6*/ 	.short	(.L_1487 - .L_1486)


	//   ....[0]....
.L_1486:
        /*00b8*/ 	.word	0xffffffff


	//   ....[1]....
        /*00bc*/ 	.word	0xffffffff


	//   ....[2]....
        /*00c0*/ 	.word	0xffffffff


	//   ....[3]....
        /*00c4*/ 	.word	0xffffffff


	//   ....[4]....
        /*00c8*/ 	.word	0xffffffff


	//   ....[5]....
        /*00cc*/ 	.word	0xffffffff


	//   ....[6]....
        /*00d0*/ 	.word	0xffffffff


	//   ....[7]....
        /*00d4*/ 	.word	0xffffffff


	//   ....[8]....
        /*00d8*/ 	.word	0xffffffff


	//   ....[9]....
        /*00dc*/ 	.word	0xffffffff


	//   ....[10]....
        /*00e0*/ 	.word	0xffffffff


	//   ....[11]....
        /*00e4*/ 	.word	0xffffffff


	//   ....[12]....
        /*00e8*/ 	.word	0xffffffff


	//   ....[13]....
        /*00ec*/ 	.word	0xffffffff


	//   ....[14]....
        /*00f0*/ 	.word	0xffffffff


	//   ....[15]....
        /*00f4*/ 	.word	0xffffffff


	//   ....[16]....
        /*00f8*/ 	.word	0xffffffff


	//   ....[17]....
        /*00fc*/ 	.word	0xffffffff


	//   ....[18]....
        /*0100*/ 	.word	0xffffffff


	//   ....[19]....
        /*0104*/ 	.word	0xffffffff


	//   ....[20]....
        /*0108*/ 	.word	0xffffffff


	//   ....[21]....
        /*010c*/ 	.word	0xffffffff


	//   ....[22]....
        /*0110*/ 	.word	0xffffffff


	//   ....[23]....
        /*0114*/ 	.word	0xffffffff


	//   ....[24]....
        /*0118*/ 	.word	0xffffffff


	//   ....[25]....
        /*011c*/ 	.word	0x0500000f


	//   ....[26]....
        /*0120*/ 	.word	0x0500000f


	//----- nvinfo : EIATTR_COOP_GROUP_INSTR_OFFSETS
	.align		4
.L_1487:
        /*0124*/ 	.byte	0x04, 0x28
        /*0126*/ 	.short	(.L_1489 - .L_1488)


	//   ....[0]....
.L_1488:
        /*0128*/ 	.word	0x00000060


	//   ....[1]....
        /*012c*/ 	.word	0x00000190


	//   ....[2]....
        /*0130*/ 	.word	0x00000230


	//   ....[3]....
        /*0134*/ 	.word	0x000003c0


	//   ....[4]....
        /*0138*/ 	.word	0x00000520


	//   ....[5]....
        /*013c*/ 	.word	0x00000640


	//   ....[6]....
        /*0140*/ 	.word	0x000007a0


	//   ....[7]....
        /*0144*/ 	.word	0x00001100


	//   ....[8]....
        /*0148*/ 	.word	0x000024c0


	//   ....[9]....
        /*014c*/ 	.word	0x000025c0


	//   ....[10]....
        /*0150*/ 	.word	0x00002a80


	//   ....[11]....
        /*0154*/ 	.word	0x00002ba0


	//   ....[12]....
        /*0158*/ 	.word	0x00003f30


	//   ....[13]....
        /*015c*/ 	.word	0x00004920


	//   ....[14]....
        /*0160*/ 	.word	0x00004960


	//   ....[15]....
        /*0164*/ 	.word	0x00005440


	//   ....[16]....
        /*0168*/ 	.word	0x00005510


	//   ....[17]....
        /*016c*/ 	.word	0x00006a80


	//   ....[18]....
        /*0170*/ 	.word	0x00006be0


	//   ....[19]....
        /*0174*/ 	.word	0x00006c20


	//   ....[20]....
        /*0178*/ 	.word	0x00006db0


	//   ....[21]....
        /*017c*/ 	.word	0x00006df0


	//   ....[22]....
        /*0180*/ 	.word	0x00007930


	//   ....[23]....
        /*0184*/ 	.word	0x00007cc0


	//   ....[24]....
        /*0188*/ 	.word	0x00009fa0


	//   ....[25]....
        /*018c*/ 	.word	0x0000a480


	//   ....[26]....
        /*0190*/ 	.word	0x0000a8f0


	//----- nvinfo : EIATTR_REG_RECONFIG
	.align		4
.L_1489:
        /*0194*/ 	.byte	0x01, 0x54
	.zero		2


	//----- nvinfo : EIATTR_SYSCALL_OFFSETS
	.align		4
        /*0198*/ 	.byte	0x04, 0x46
        /*019a*/ 	.short	(.L_1491 - .L_1490)


	//   ....[0]....
.L_1490:
        /*019c*/ 	.word	0x00001280


	//   ....[1]....
        /*01a0*/ 	.word	0x000080e0


	//   ....[2]....
        /*01a4*/ 	.word	0x00008210


	//   ....[3]....
        /*01a8*/ 	.word	0x00008310


	//----- nvinfo : EIATTR_MBARRIER_INSTR_OFFSETS
	.align		4
.L_1491:
        /*01ac*/ 	.byte	0x04, 0x39
        /*01ae*/ 	.short	(.L_1493 - .L_1492)


	//   ....[0]....
.L_1492:
        /*01b0*/ 	.word	0x00000270
        /*01b4*/ 	.word	0x000000ff
        /*01b8*/ 	.word	0x00030800
        /*01bc*/ 	.short	0x0100
        /*01be*/ 	.byte	0x06
	.zero		1


	//   ....[1]....
        /*01c0*/ 	.word	0x00000280
        /*01c4*/ 	.word	0x000000ff
        /*01c8*/ 	.word	0x00030820
        /*01cc*/ 	.short	0x0100
        /*01ce*/ 	.byte	0x06
	.zero		1


	//   ....[2]....
        /*01d0*/ 	.word	0x00000370
        /*01d4*/ 	.word	0x000000ff
        /*01d8*/ 	.word	0x00030830
        /*01dc*/ 	.short	0x0100
        /*01de*/ 	.byte	0x08
	.zero		1


	//   ....[3]....
        /*01e0*/ 	.word	0x00000380
        /*01e4*/ 	.word	0x000000ff
        /*01e8*/ 	.word	0x00030840
        /*01ec*/ 	.short	0x0100
        /*01ee*/ 	.byte	0x08
	.zero		1


	//   ....[4]....
        /*01f0*/ 	.word	0x00000390
        /*01f4*/ 	.word	0x000000ff
        /*01f8*/ 	.word	0x00030838
        /*01fc*/ 	.short	0x0100
        /*01fe*/ 	.byte	0x08
	.zero		1


	//   ....[5]....
        /*0200*/ 	.word	0x000003a0
        /*0204*/ 	.word	0x000000ff
        /*0208*/ 	.word	0x00030848
        /*020c*/ 	.short	0x0100
        /*020e*/ 	.byte	0x08
	.zero		1


	//   ....[6]....
        /*0210*/ 	.word	0x000004d0
        /*0214*/ 	.word	0x000000ff
        /*0218*/ 	.word	0x00030850
        /*021c*/ 	.short	0x0100
        /*021e*/ 	.byte	0x08
	.zero		1


	//   ....[7]....
        /*0220*/ 	.word	0x000004e0
        /*0224*/ 	.word	0x000000ff
        /*0228*/ 	.word	0x00030860
        /*022c*/ 	.short	0x0100
        /*022e*/ 	.byte	0x08
	.zero		1


	//   ....[8]....
        /*0230*/ 	.word	0x000004f0
        /*0234*/ 	.word	0x000000ff
        /*0238*/ 	.word	0x00030858
        /*023c*/ 	.short	0x0100
        /*023e*/ 	.byte	0x08
	.zero		1


	//   ....[9]....
        /*0240*/ 	.word	0x00000500
        /*0244*/ 	.word	0x000000ff
        /*0248*/ 	.word	0x00030868
        /*024c*/ 	.short	0x0100
        /*024e*/ 	.byte	0x08
	.zero		1


	//   ....[10]....
        /*0250*/ 	.word	0x000005f0
        /*0254*/ 	.word	0x000000ff
        /*0258*/ 	.word	0x00030870
        /*025c*/ 	.short	0x0100
        /*025e*/ 	.byte	0x06
	.zero		1


	//   ....[11]....
        /*0260*/ 	.word	0x00000600
        /*0264*/ 	.word	0x000000ff
        /*0268*/ 	.word	0x00030880
        /*026c*/ 	.short	0x0100
        /*026e*/ 	.byte	0x06
	.zero		1


	//   ....[12]....
        /*0270*/ 	.word	0x00000610
        /*0274*/ 	.word	0x000000ff
        /*0278*/ 	.word	0x00030878
        /*027c*/ 	.short	0x0100
        /*027e*/ 	.byte	0x06
	.zero		1


	//   ....[13]....
        /*0280*/ 	.word	0x00000620
        /*0284*/ 	.word	0x000000ff
        /*0288*/ 	.word	0x00030888
        /*028c*/ 	.short	0x0100
        /*028e*/ 	.byte	0x06
	.zero		1


	//   ....[14]....
        /*0290*/ 	.word	0x00000750
        /*0294*/ 	.word	0x000000ff
        /*0298*/ 	.word	0x00030890
        /*029c*/ 	.short	0x0100
        /*029e*/ 	.byte	0x08
	.zero		1


	//   ....[15]....
        /*02a0*/ 	.word	0x00000760
        /*02a4*/ 	.word	0x000000ff
        /*02a8*/ 	.word	0x000308a0
        /*02ac*/ 	.short	0x0100
        /*02ae*/ 	.byte	0x08
	.zero		1


	//   ....[16]....
        /*02b0*/ 	.word	0x00000770
        /*02b4*/ 	.word	0x000000ff
        /*02b8*/ 	.word	0x00030898
        /*02bc*/ 	.short	0x0100
        /*02be*/ 	.byte	0x08
	.zero		1


	//   ....[17]....
        /*02c0*/ 	.word	0x00000780
        /*02c4*/ 	.word	0x000000ff
        /*02c8*/ 	.word	0x000308a8
        /*02cc*/ 	.short	0x0100
        /*02ce*/ 	.byte	0x08
	.zero		1


	//   ....[18]....
        /*02d0*/ 	.word	0x000008b0
        /*02d4*/ 	.word	0x000000ff
        /*02d8*/ 	.word	0x000308b0
        /*02dc*/ 	.short	0x0100
        /*02de*/ 	.byte	0x08
	.zero		1


	//   ....[19]....
        /*02e0*/ 	.word	0x000008c0
        /*02e4*/ 	.word	0x000000ff
        /*02e8*/ 	.word	0x000308c0
        /*02ec*/ 	.short	0x0100
        /*02ee*/ 	.byte	0x08
	.zero		1


	//   ....[20]....
        /*02f0*/ 	.word	0x000008d0
        /*02f4*/ 	.word	0x000000ff
        /*02f8*/ 	.word	0x000308b8
        /*02fc*/ 	.short	0x0100
        /*02fe*/ 	.byte	0x08
	.zero		1


	//   ....[21]....
        /*0300*/ 	.word	0x000008e0
        /*0304*/ 	.word	0x000000ff
        /*0308*/ 	.word	0x000308c8
        /*030c*/ 	.short	0x0100
        /*030e*/ 	.byte	0x08
	.zero		1


	//   ....[22]....
        /*0310*/ 	.word	0x000012d0
        /*0314*/ 	.word	0x000000ff
        /*0318*/ 	.word	0x00030800
        /*031c*/ 	.short	0x010a
        /*031e*/ 	.byte	0x28
	.zero		1


	//   ....[23]....
        /*0320*/ 	.word	0x00001350
        /*0324*/ 	.word	0x00000004
        /*0328*/ 	.word	0x00030830
        /*032c*/ 	.short	0x010a
        /*032e*/ 	.byte	0x3f
	.zero		1


	//   ....[24]....
        /*0330*/ 	.word	0x000013f0
        /*0334*/ 	.word	0x00000004
        /*0338*/ 	.word	0x00030830
        /*033c*/ 	.short	0x010a
        /*033e*/ 	.byte	0x3f
	.zero		1


	//   ....[25]....
        /*0340*/ 	.word	0x000025e0
        /*0344*/ 	.word	0x00000004
        /*0348*/ 	.word	0x00000000
        /*034c*/ 	.short	0x0101
        /*034e*/ 	.byte	0x3f
	.zero		1


	//   ....[26]....
        /*0350*/ 	.word	0x00004160
        /*0354*/ 	.word	0x000000ff
        /*0358*/ 	.word	0x00030830
        /*035c*/ 	.short	0x010a
        /*035e*/ 	.byte	0x07
	.zero		1


	//   ....[27]....
        /*0360*/ 	.word	0x000041a0
        /*0364*/ 	.word	0x000000ff
        /*0368*/ 	.word	0x00030830
        /*036c*/ 	.short	0x010a
        /*036e*/ 	.byte	0x07
	.zero		1


	//   ....[28]....
        /*0370*/ 	.word	0x000043c0
        /*0374*/ 	.word	0x000000ff
        /*0378*/ 	.word	0x00030850
        /*037c*/ 	.short	0x010a
        /*037e*/ 	.byte	0x07
	.zero		1


	//   ....[29]....
        /*0380*/ 	.word	0x00004400
        /*0384*/ 	.word	0x000000ff
        /*0388*/ 	.word	0x00030850
        /*038c*/ 	.short	0x010a
        /*038e*/ 	.byte	0x07
	.zero		1


	//   ....[30]....
        /*0390*/ 	.word	0x00005d30
        /*0394*/ 	.word	0x0000000f
        /*0398*/ 	.word	0x00000000
        /*039c*/ 	.short	0x0101
        /*039e*/ 	.byte	0x3f
	.zero		1


	//   ....[31]....
        /*03a0*/ 	.word	0x00005f00
        /*03a4*/ 	.word	0x0000000f
        /*03a8*/ 	.word	0x00000000
        /*03ac*/ 	.short	0x0101
        /*03ae*/ 	.byte	0x3f
	.zero		1


	//   ....[32]....
        /*03b0*/ 	.word	0x00006b00
        /*03b4*/ 	.word	0x000000ff
        /*03b8*/ 	.word	0x00030850
        /*03bc*/ 	.short	0x010a
        /*03be*/ 	.byte	0x0c
	.zero		1


	//   ....[33]....
        /*03c0*/ 	.word	0x00006b40
        /*03c4*/ 	.word	0x000000ff
        /*03c8*/ 	.word	0x00030850
        /*03cc*/ 	.short	0x010a
        /*03ce*/ 	.byte	0x0c
	.zero		1


	//   ....[34]....
        /*03d0*/ 	.word	0x00007670
        /*03d4*/ 	.word	0x0000000f
        /*03d8*/ 	.word	0x00000000
        /*03dc*/ 	.short	0x0101
        /*03de*/ 	.byte	0x3f
	.zero		1


	//   ....[35]....
        /*03e0*/ 	.word	0x00007bb0
        /*03e4*/ 	.word	0x000000ff
        /*03e8*/ 	.word	0x00000000
        /*03ec*/ 	.short	0x0101
        /*03ee*/ 	.byte	0x06
	.zero		1


	//   ....[36]....
        /*03f0*/ 	.word	0x000087a0
        /*03f4*/ 	.word	0x00000005
        /*03f8*/ 	.word	0x00030840
        /*03fc*/ 	.short	0x010a
        /*03fe*/ 	.byte	0x3f
	.zero		1


	//   ....[37]....
        /*0400*/ 	.word	0x00008a70
        /*0404*/ 	.word	0x00000013
        /*0408*/ 	.word	0x00030820
        /*040c*/ 	.short	0x010a
        /*040e*/ 	.byte	0x3f
	.zero		1


	//   ....[38]....
        /*0410*/ 	.word	0x00008d20
        /*0414*/ 	.word	0x00000003
        /*0418*/ 	.word	0x00030840
        /*041c*/ 	.short	0x010a
        /*041e*/ 	.byte	0x3f
	.zero		1


	//   ....[39]....
        /*0420*/ 	.word	0x00008ec0
        /*0424*/ 	.word	0x00000002
        /*0428*/ 	.word	0x00000060
        /*042c*/ 	.short	0x010a
        /*042e*/ 	.byte	0x3f
	.zero		1


	//   ....[40]....
        /*0430*/ 	.word	0x00009320
        /*0434*/ 	.word	0x00000003
        /*0438*/ 	.word	0x00030840
        /*043c*/ 	.short	0x010a
        /*043e*/ 	.byte	0x3f
	.zero		1


	//   ....[41]....
        /*0440*/ 	.word	0x000094c0
        /*0444*/ 	.word	0x00000002
        /*0448*/ 	.word	0x00000060
        /*044c*/ 	.short	0x010a
        /*044e*/ 	.byte	0x3f
	.zero		1


	//   ....[42]....
        /*0450*/ 	.word	0x00009880
        /*0454*/ 	.word	0x00000002
        /*0458*/ 	.word	0x00030840
        /*045c*/ 	.short	0x010a
        /*045e*/ 	.byte	0x3f
	.zero		1


	//   ....[43]....
        /*0460*/ 	.word	0x00009a30
        /*0464*/ 	.word	0x00000002
        /*0468*/ 	.word	0x00000060
        /*046c*/ 	.short	0x010a
        /*046e*/ 	.byte	0x3f
	.zero		1


	//   ....[44]....
        /*0470*/ 	.word	0x00009c90
        /*0474*/ 	.word	0x00000003
        /*0478*/ 	.word	0x00030860
        /*047c*/ 	.short	0x010a
        /*047e*/ 	.byte	0x3f
	.zero		1


	//   ....[45]....
        /*0480*/ 	.word	0x00009f20
        /*0484*/ 	.word	0x00000008
        /*0488*/ 	.word	0x00030820
        /*048c*/ 	.short	0x010a
        /*048e*/ 	.byte	0x3f
	.zero		1


	//   ....[46]....
        /*0490*/ 	.word	0x0000a0c0
        /*0494*/ 	.word	0x00000005
        /*0498*/ 	.word	0x00000000
        /*049c*/ 	.short	0x010a
        /*049e*/ 	.byte	0x3f
	.zero		1


	//   ....[47]....
        /*04a0*/ 	.word	0x0000a130
        /*04a4*/ 	.word	0x00000003
        /*04a8*/ 	.word	0x00000000
        /*04ac*/ 	.short	0x010a
        /*04ae*/ 	.byte	0x3f
	.zero		1


	//   ....[48]....
        /*04b0*/ 	.word	0x0000a190
        /*04b4*/ 	.word	0x00000005
        /*04b8*/ 	.word	0x00000000
        /*04bc*/ 	.short	0x010a
        /*04be*/ 	.byte	0x3f
	.zero		1


	//   ....[49]....
        /*04c0*/ 	.word	0x0000a1c0
        /*04c4*/ 	.word	0x00000003
        /*04c8*/ 	.word	0x00000000
        /*04cc*/ 	.short	0x010a
        /*04ce*/ 	.byte	0x3f
	.zero		1


	//   ....[50]....
        /*04d0*/ 	.word	0x0000a230
        /*04d4*/ 	.word	0x00000003
        /*04d8*/ 	.word	0x00030800
        /*04dc*/ 	.short	0x010a
        /*04de*/ 	.byte	0x3f
	.zero		1


	//   ....[51]....
        /*04e0*/ 	.word	0x0000a280
        /*04e4*/ 	.word	0x00000004
        /*04e8*/ 	.word	0x00030830
        /*04ec*/ 	.short	0x010a
        /*04ee*/ 	.byte	0x3f
	.zero		1


	//   ....[52]....
        /*04f0*/ 	.word	0x0000a2e0
        /*04f4*/ 	.word	0x00000003
        /*04f8*/ 	.word	0x00030830
        /*04fc*/ 	.short	0x010a
        /*04fe*/ 	.byte	0x3f
	.zero		1


	//   ....[53]....
        /*0500*/ 	.word	0x0000a340
        /*0504*/ 	.word	0x00000003
        /*0508*/ 	.word	0x00030850
        /*050c*/ 	.short	0x010a
        /*050e*/ 	.byte	0x3f
	.zero		1


	//   ....[54]....
        /*0510*/ 	.word	0x0000a3a0
        /*0514*/ 	.word	0x00000007
        /*0518*/ 	.word	0x00030850
        /*051c*/ 	.short	0x010a
        /*051e*/ 	.byte	0x3f
	.zero		1


	//   ....[55]....
        /*0520*/ 	.word	0x0000a540
        /*0524*/ 	.word	0x00000005
        /*0528*/ 	.word	0x00030840
        /*052c*/ 	.short	0x010a
        /*052e*/ 	.byte	0x3f
	.zero		1


	//   ....[56]....
        /*0530*/ 	.word	0x0000a590
        /*0534*/ 	.word	0x00000013
        /*0538*/ 	.word	0x00030820
        /*053c*/ 	.short	0x010a
        /*053e*/ 	.byte	0x3f
	.zero		1


	//   ....[57]....
        /*0540*/ 	.word	0x0000a5e0
        /*0544*/ 	.word	0x00000003
        /*0548*/ 	.word	0x00030840
        /*054c*/ 	.short	0x010a
        /*054e*/ 	.byte	0x3f
	.zero		1


	//   ....[58]....
        /*0550*/ 	.word	0x0000a630
        /*0554*/ 	.word	0x00000002
        /*0558*/ 	.word	0x00000060
        /*055c*/ 	.short	0x010a
        /*055e*/ 	.byte	0x3f
	.zero		1


	//   ....[59]....
        /*0560*/ 	.word	0x0000a680
        /*0564*/ 	.word	0x00000003
        /*0568*/ 	.word	0x00030840
        /*056c*/ 	.short	0x010a
        /*056e*/ 	.byte	0x3f
	.zero		1


	//   ....[60]....
        /*0570*/ 	.word	0x0000a6d0
        /*0574*/ 	.word	0x00000002
        /*0578*/ 	.word	0x00000060
        /*057c*/ 	.short	0x010a
        /*057e*/ 	.byte	0x3f
	.zero		1


	//   ....[61]....
        /*0580*/ 	.word	0x0000a720
        /*0584*/ 	.word	0x00000002
        /*0588*/ 	.word	0x00030840
        /*058c*/ 	.short	0x010a
        /*058e*/ 	.byte	0x3f
	.zero		1


	//   ....[62]....
        /*0590*/ 	.word	0x0000a770
        /*0594*/ 	.word	0x00000002
        /*0598*/ 	.word	0x00000060
        /*059c*/ 	.short	0x010a
        /*059e*/ 	.byte	0x3f
	.zero		1


	//   ....[63]....
        /*05a0*/ 	.word	0x0000a7c0
        /*05a4*/ 	.word	0x00000003
        /*05a8*/ 	.word	0x00030860
        /*05ac*/ 	.short	0x010a
        /*05ae*/ 	.byte	0x3f
	.zero		1


	//   ....[64]....
        /*05b0*/ 	.word	0x0000a810
        /*05b4*/ 	.word	0x00000008
        /*05b8*/ 	.word	0x00030820
        /*05bc*/ 	.short	0x010a
        /*05be*/ 	.byte	0x3f
	.zero		1


	//   ....[65]....
        /*05c0*/ 	.word	0x0000a9b0
        /*05c4*/ 	.word	0x00000005
        /*05c8*/ 	.word	0x00000000
        /*05cc*/ 	.short	0x010a
        /*05ce*/ 	.byte	0x3f
	.zero		1


	//   ....[66]....
        /*05d0*/ 	.word	0x0000aa00
        /*05d4*/ 	.word	0x00000003
        /*05d8*/ 	.word	0x00000000
        /*05dc*/ 	.short	0x010a
        /*05de*/ 	.byte	0x3f
	.zero		1


	//   ....[67]....
        /*05e0*/ 	.word	0x0000aa50
        /*05e4*/ 	.word	0x00000005
        /*05e8*/ 	.word	0x00000000
        /*05ec*/ 	.short	0x010a
        /*05ee*/ 	.byte	0x3f
	.zero		1


	//----- nvinfo : EIATTR_NUM_MBARRIERS
	.align		4
.L_1493:
        /*05f0*/ 	.byte	0x03, 0x38
        /*05f2*/ 	.short	0x0016


	//----- nvinfo : EIATTR_EXIT_INSTR_OFFSETS
	.align		4
        /*05f4*/ 	.byte	0x04, 0x1c
        /*05f6*/ 	.short	(.L_1495 - .L_1494)


	//   ....[0]....
.L_1494:
        /*05f8*/ 	.word	0x00000a40


	//   ....[1]....
        /*05fc*/ 	.word	0x00007c80


	//   ....[2]....
        /*0600*/ 	.word	0x00007ce0


	//   ....[3]....
        /*0604*/ 	.word	0x0000a210


	//----- nvinfo : EIATTR_MAX_THREADS
	.align		4
.L_1495:
        /*0608*/ 	.byte	0x04, 0x05
        /*060a*/ 	.short	(.L_1497 - .L_1496)
.L_1496:
        /*060c*/ 	.word	0x00000200
        /*0610*/ 	.word	0x00000001
        /*0614*/ 	.word	0x00000001


	//----- nvinfo : EIATTR_CRS_STACK_SIZE
	.align		4
.L_1497:
        /*0618*/ 	.byte	0x04, 0x1e
        /*061a*/ 	.short	(.L_1499 - .L_1498)
.L_1498:
        /*061c*/ 	.word	0x00000000


	//----- nvinfo : EIATTR_CBANK_PARAM_SIZE
	.align		4
.L_1499:
        /*0620*/ 	.byte	0x03, 0x19
        /*0622*/ 	.short	0x0bf0


	//----- nvinfo : EIATTR_PARAM_CBANK
	.align		4
        /*0624*/ 	.byte	0x04, 0x0a
        /*0626*/ 	.short	(.L_1501 - .L_1500)
	.align		4
.L_1500:
        /*0628*/ 	.word	index@(.nv.constant0._ZN7cutlass13device_kernelIN5flash11enable_sm90INS1_16FlashAttnFwdSm90INS1_25CollectiveMainloopFwdSm90ILi2EN4cute5tupleIJNS5_1CILi1EEES8_S8_EEENS6_IJNS7_ILi192EEESA_NS7_ILi64EEEEEELi64ENS_10bfloat16_tEfNS_4arch4Sm90ELb0ELb0ELb0ELb0ELb0ELb0ELb0ELb0ELb1ELb0ELb0ELb0EEENS1_21CollectiveEpilogueFwdINS6_IJSA_SB_SA_EEES9_SD_SF_Li384ELb0ELb0ELb0ELb0EEENS1_29StaticPersistentTileSchedulerILb0EEEEEEEEEvNT_6ParamsE)
        /*062c*/ 	.short	0x0210
        /*062e*/ 	.short	0x0bf0


	//----- nvinfo : EIATTR_SW_WAR
	.align		4
.L_1501:
        /*0630*/ 	.byte	0x04, 0x36
        /*0632*/ 	.short	(.L_1503 - .L_1502)
.L_1502:
        /*0634*/ 	.word	0x00000008
.L_1503:


//--------------------- .nv.info._ZN7cutlass13device_kernelIN5flash11enable_sm90INS1_16FlashAttnFwdSm90INS1_25CollectiveMainloopFwdSm90ILi2EN4cute5tupleIJNS5_1CILi1EEES8_S8_EEENS6_IJNS7_ILi192EEESA_NS7_ILi64EEEEEELi64ENS_10bfloat16_tEfNS_4arch4Sm90ELb0ELb0ELb0ELb1ELb0ELb0ELb0ELb0ELb1ELb0ELb0ELb0EEENS1_21CollectiveEpilogueFwdINS6_IJSA_SB_SA_EEES9_SD_SF_Li384ELb1ELb0ELb0ELb0EEENS1_36VarlenDynamicPersistentTileSchedulerILi192ELi192ELi384ELi32ELb0ELb0ELb1ELb0ELb1ELb1EEEEEEEEEvNT_6ParamsE --------------------------
	.section	.nv.info._ZN7cutlass13device_kernelIN5flash11enable_sm90INS1_16FlashAttnFwdSm90INS1_25CollectiveMainloopFwdSm90ILi2EN4cute5tupleIJNS5_1CILi1EEES8_S8_EEENS6_IJNS7_ILi192EEESA_NS7_ILi64EEEEEELi64ENS_10bfloat16_tEfNS_4arch4Sm90ELb0ELb0ELb0ELb1ELb0ELb0ELb0ELb0ELb1ELb0ELb0ELb0EEENS1_21CollectiveEpilogueFwdINS6_IJSA_SB_SA_EEES9_SD_SF_Li384ELb1ELb0ELb0ELb0EEENS1_36VarlenDynamicPersistentTileSchedulerILi192ELi192ELi384ELi32ELb0ELb0ELb1ELb0ELb1ELb1EEEEEEEEEvNT_6ParamsE,"",@"SHT_CUDA_INFO"
	.sectionflags	@""
	.align	4


	//----- nvinfo : EIATTR_CUDA_API_VERSION
	.align		4
        /*0000*/ 	.byte	0x04, 0x37
        /*0002*/ 	.short	(.L_1505 - .L_1504)
.L_1504:
        /*0004*/ 	.word	0x00000082


	//----- nvinfo : EIATTR_KPARAM_INFO
	.align		4
.L_1505:
        /*0008*/ 	.byte	0x04, 0x17
        /*000a*/ 	.short	(.L_1507 - .L_1506)
.L_1506:
        /*000c*/ 	.word	0x00000000
        /*0010*/ 	.short	0x0000
        /*0012*/ 	.short	0x0070
        /*0014*/ 	.byte	0x00, 0xf0, 0x01, 0x28


	//----- nvinfo : EIATTR_SPARSE_MMA_MASK
	.align		4
.L_1507:
        /*0018*/ 	.byte	0x03, 0x50
        /*001a*/ 	.short	0x0000


	//----- nvinfo : EIATTR_MAXREG_COUNT
	.align		4
        /*001c*/ 	.byte	0x03, 0x1b
        /*001e*/ 	.short	0x0080


	//----- nvinfo : EIATTR_NUM_BARRIERS
	.align		4
        /*0020*/ 	.byte	0x02, 0x4c
        /*0022*/ 	.byte	0x10
	.zero		1


	//----- nvinfo : EIATTR_EXTERNS
	.align		4
        /*0024*/ 	.byte	0x04, 0x0f
        /*0026*/ 	.short	(.L_1509 - .L_1508)


	//   ....[0]....
	.align		4
.L_1508:
        /*0028*/ 	.word	index@(__assertfail)


	//----- nvinfo : EIATTR_ANNOTATIONS
	.align		4
.L_1509:
        /*002c*/ 	.byte	0x04, 0x55
        /*002e*/ 	.short	(.L_1511 - .L_1510)


	//   ....[0]....
.L_1510:
        /* <DEDUP_REMOVED lines=12> */


	//----- nvinfo : EIATTR_MERCURY_ISA_VERSION
	.align		4
.L_1511:
        /*00e0*/ 	.byte	0x03, 0x5f
        /*00e2*/ 	.short	0x0101


	//----- nvinfo : EIATTR_UNUSED_LOAD_BYTE_OFFSET
	.align		4
        /*00e4*/ 	.byte	0x04, 0x44
        /*00e6*/ 	.short	(.L_1513 - .L_1512)


	//   ....[0]....
.L_1512:
        /*00e8*/ 	.word	0x00000a80
        /*00ec*/ 	.word	0x0000fff0


	//   ....[1]....
        /*00f0*/ 	.word	0x00007930
        /*00f4*/ 	.word	0x0000fff0


	//----- nvinfo : EIATTR_INT_WARP_WIDE_INSTR_OFFSETS
	.align		4
.L_1513:
        /*00f8*/ 	.byte	0x04, 0x31
        /*00fa*/ 	.short	(.L_1515 - .L_1514)


	//   ....[0]....
.L_1514:
        /*00fc*/ 	.word	0x00000160


	//   ....[1]....
        /*0100*/ 	.word	0x000001a0


	//   ....[2]....
        /*0104*/ 	.word	0x00000210


	//   ....[3]....
        /*0108*/ 	.word	0x0000a090


	//   ....[4]....
        /*010c*/ 	.word	0x0000a120


	//   ....[5]....
        /*0110*/ 	.word	0x0000a570


	//   ....[6]....
        /*0114*/ 	.word	0x0000a5a0


	//   ....[7]....
        /*0118*/ 	.word	0x0000c000


	//   ....[8]....
        /*011c*/ 	.word	0x0000c090


	//----- nvinfo : EIATTR_COOP_GROUP_MASK_REGIDS
	.align		4
.L_1515:
        /*0120*/ 	.byte	0x04, 0x29
        /*0122*/ 	.short	(.L_1517 - .L_1516)


	//   ....[0]....
.L_1516:
        /*0124*/ 	.word	0xffffffff


	//   ....[1]....
        /*0128*/ 	.word	0xffffffff


	//   ....[2]....
        /*012c*/ 	.word	0xffffffff


	//   ....[3]....
        /*0130*/ 	.word	0xffffffff


	//   ....[4]....
        /*0134*/ 	.word	0xffffffff


	//   ....[5]....
        /*0138*/ 	.word	0xffffffff


	//   ....[6]....
        /*013c*/ 	.word	0xffffffff


	//   ....[7]....
        /*0140*/ 	.word	0xffffffff


	//   ....[8]....
        /*0144*/ 	.word	0xffffffff


	//   ....[9]....
        /*0148*/ 	.word	0xffffffff


	//   ....[10]....
        /*014c*/ 	.word	0xffffffff


	//   ....[11]....
        /*0150*/ 	.word	0xffffffff


	//   ....[12]....
        /*0154*/ 	.word	0xffffffff


	//   ....[13]....
        /*0158*/ 	.word	0xffffffff


	//   ....[14]....
        /*015c*/ 	.word	0xffffffff


	//   ....[15]....
        /*0160*/ 	.word	0xffffffff


	//   ....[16]....
        /*0164*/ 	.word	0xffffffff


	//   ....[17]....
        /*0168*/ 	.word	0xffffffff


	//   ....[18]....
        /*016c*/ 	.word	0xffffffff


	//   ....[19]....
        /*0170*/ 	.word	0xffffffff


	//   ....[20]....
        /*0174*/ 	.word	0xffffffff


	//   ....[21]....
        /*0178*/ 	.word	0xffffffff


	//   ....[22]....
        /*017c*/ 	.word	0xffffffff


	//   ....[23]....
        /*0180*/ 	.word	0xffffffff


	//   ....[24]....
        /*0184*/ 	.word	0xffffffff


	//   ....[25]....
        /*0188*/ 	.word	0xffffffff


	//   ....[26]....
        /*018c*/ 	.word	0xffffffff


	//   ....[27]....
        /*0190*/ 	.word	0xffffffff


	//   ....[28]....
        /*0194*/ 	.word	0xffffffff


	//   ....[29]....
        /*0198*/ 	.word	0xffffffff


	//   ....[30]....
        /*019c*/ 	.word	0xffffffff


	//   ....[31]....
        /*01a0*/ 	.word	0xffffffff


	//   ....[32]....
        /*01a4*/ 	.word	0xffffffff


	//   ....[33]....
        /*01a8*/ 	.word	0xffffffff


	//   ....[34]....
        /*01ac*/ 	.word	0xffffffff


	//   ....[35]....
        /*01b0*/ 	.word	0xffffffff


	//   ....[36]....
        /*01b4*/ 	.word	0xffffffff


	//   ....[37]....
        /*01b8*/ 	.word	0xffffffff


	//   ....[38]....
        /*01bc*/ 	.word	0xffffffff


	//   ....[39]....
        /*01c0*/ 	.word	0xffffffff


	//   ....[40]....
        /*01c4*/ 	.word	0xffffffff


	//   ....[41]....
        /*01c8*/ 	.word	0xffffffff


	//   ....[42]....
        /*01cc*/ 	.word	0xffffffff


	//   ....[43]....
        /*01d0*/ 	.word	0xffffffff


	//   ....[44]....
        /*01d4*/ 	.word	0xffffffff


	//   ....[45]....
        /*01d8*/ 	.word	0xffffffff


	//   ....[46]....
        /*01dc*/ 	.word	0xffffffff


	//   ....[47]....
        /*01e0*/ 	.word	0xffffffff


	//   ....[48]....
        /*01e4*/ 	.word	0xffffffff


	//   ....[49]....
        /*01e8*/ 	.word	0xffffffff


	//   ....[50]....
        /*01ec*/ 	.word	0xffffffff


	//   ....[51]....
        /*01f0*/ 	.word	0xffffffff


	//   ....[52]....
        /*01f4*/ 	.word	0xffffffff


	//   ....[53]....
        /*01f8*/ 	.word	0xffffffff


	//   ....[54]....
        /*01fc*/ 	.word	0xffffffff


	//   ....[55]....
        /*0200*/ 	.word	0xffffffff


	//   ....[56]....
        /*0204*/ 	.word	0x0500000f


	//   ....[57]....
        /*0208*/ 	.word	0x0500000f


	//   ....[58]....
        /*020c*/ 	.word	0x0500000f


	//   ....[59]....
        /*0210*/ 	.word	0x0500000f


	//   ....[60]....
        /*0214*/ 	.word	0x0500000f


	//   ....[61]....
        /*0218*/ 	.word	0x0500000f


	//   ....[62]....
        /*021c*/ 	.word	0x0500000f


	//   ....[63]....
        /*0220*/ 	.word	0x0500000f


	//   ....[64]....
        /*0224*/ 	.word	0x0500000f


	//   ....[65]....
        /*0228*/ 	.word	0x0500000f


	//   ....[66]....
        /*022c*/ 	.word	0x0500000f


	//   ....[67]....
        /*0230*/ 	.word	0x0500000f


	//   ....[68]....
        /*0234*/ 	.word	0x0500000f


	//   ....[69]....
        /*0238*/ 	.word	0x0500000f


	//   ....[70]....
        /*023c*/ 	.word	0x0500000f


	//   ....[71]....
        /*0240*/ 	.word	0x0500000f


	//   ....[72]....
        /*0244*/ 	.word	0x0500000f


	//   ....[73]....
        /*0248*/ 	.word	0x0500000f


	//   ....[74]....
        /*024c*/ 	.word	0x0500000f


	//----- nvinfo : EIATTR_COOP_GROUP_INSTR_OFFSETS
	.align		4
.L_1517:
        /*0250*/ 	.byte	0x04, 0x28
        /*0252*/ 	.short	(.L_1519 - .L_1518)


	//   ....[0]....
.L_1518:
        /*0254*/ 	.word	0x00000070


	//   ....[1]....
        /*0258*/ 	.word	0x00000170


	//   ....[2]....
        /*025c*/ 	.word	0x000001c0


	//   ....[3]....
        /*0260*/ 	.word	0x000003f0


	//   ....[4]....
        /*0264*/ 	.word	0x00000550


	//   ....[5]....
        /*0268*/ 	.word	0x00000670


	//   ....[6]....
        /*026c*/ 	.word	0x000007d0


	//   ....[7]....
        /*0270*/ 	.word	0x000014c0


	//   ....[8]....
        /*0274*/ 	.word	0x000027e0


	//   ....[9]....
        /*0278*/ 	.word	0x000028e0


	//   ....[10]....
        /*027c*/ 	.word	0x000030b0


	//   ....[11]....
        /*0280*/ 	.word	0x00003110


	//   ....[12]....
        /*0284*/ 	.word	0x000042c0


	//   ....[13]....
        /*0288*/ 	.word	0x00004f70


	//   ....[14]....
        /*028c*/ 	.word	0x00005000


	//   ....[15]....
        /*0290*/ 	.word	0x00005010


	//   ....[16]....
        /*0294*/ 	.word	0x00005060


	//   ....[17]....
        /*0298*/ 	.word	0x00006df0


	//   ....[18]....
        /*029c*/ 	.word	0x00006f00


	//   ....[19]....
        /*02a0*/ 	.word	0x00006f40


	//   ....[20]....
        /*02a4*/ 	.word	0x000070c0


	//   ....[21]....
        /*02a8*/ 	.word	0x000070f0


	//   ....[22]....
        /*02ac*/ 	.word	0x000092b0


	//   ....[23]....
        /*02b0*/ 	.word	0x00009430


	//   ....[24]....
        /*02b4*/ 	.word	0x00009460


	//   ....[25]....
        /*02b8*/ 	.word	0x000094a0


	//   ....[26]....
        /*02bc*/ 	.word	0x00009510


	//   ....[27]....
        /*02c0*/ 	.word	0x00009570


	//   ....[28]....
        /*02c4*/ 	.word	0x000095b0


	//   ....[29]....
        /*02c8*/ 	.word	0x00009730


	//   ....[30]....
        /*02cc*/ 	.word	0x00009790


	//   ....[31]....
        /*02d0*/ 	.word	0x000097d0


	//   ....[32]....
        /*02d4*/ 	.word	0x00009810


	//   ....[33]....
        /*02d8*/ 	.word	0x00009840


	//   ....[34]....
        /*02dc*/ 	.word	0x00009870


	//   ....[35]....
        /*02e0*/ 	.word	0x000098f0


	//   ....[36]....
        /*02e4*/ 	.word	0x00009920


	//   ....[37]....
        /*02e8*/ 	.word	0x000099a0


	//   ....[38]....
        /*02ec*/ 	.word	0x0000c350


	//   ....[39]....
        /*02f0*/ 	.word	0x0000c360


	//   ....[40]....
        /*02f4*/ 	.word	0x0000c450


	//   ....[41]....
        /*02f8*/ 	.word	0x0000c4b0


	//   ....[42]....
        /*02fc*/ 	.word	0x0000c4f0


	//   ....[43]....
        /*0300*/ 	.word	0x0000c530


	//   ....[44]....
        /*0304*/ 	.word	0x0000c560


	//   ....[45]....
        /*0308*/ 	.word	0x0000c590


	//   ....[46]....
        /*030c*/ 	.word	0x0000c700


	//   ....[47]....
        /*0310*/ 	.word	0x0000c760


	//   ....[48]....
        /*0314*/ 	.word	0x0000c7a0


	//   ....[49]....
        /*0318*/ 	.word	0x0000c7e0


	//   ....[50]....
        /*031c*/ 	.word	0x0000c810


	//   ....[51]....
        /*0320*/ 	.word	0x0000c840


	//   ....[52]....
        /*0324*/ 	.word	0x0000c900


	//   ....[53]....
        /*0328*/ 	.word	0x0000c920


	//   ....[54]....
        /*032c*/ 	.word	0x0000c990


	//   ....[55]....
        /*0330*/ 	.word	0x0000cdc0


	//   ....[56]....
        /*0334*/ 	.word	0x0000d2a0


	//   ....[57]....
        /*0338*/ 	.word	0x0000d690


	//   ....[58]....
        /*033c*/ 	.word	0x0000d720


	//   ....[59]....
        /*0340*/ 	.word	0x0000d7c0


	//   ....[60]....
        /*0344*/ 	.word	0x0000d870


	//   ....[61]....
        /*0348*/ 	.word	0x0000d8f0


	//   ....[62]....
        /*034c*/ 	.word	0x0000d970


	//   ....[63]....
        /*0350*/ 	.word	0x0000d9f0


	//   ....[64]....
        /*0354*/ 	.word	0x0000da70


	//   ....[65]....
        /*0358*/ 	.word	0x0000db00


	//   ....[66]....
        /*035c*/ 	.word	0x0000dbb0


	//   ....[67]....
        /*0360*/ 	.word	0x0000dc30


	//   ....[68]....
        /*0364*/ 	.word	0x0000dcb0


	//   ....[69]....
        /*0368*/ 	.word	0x0000dd30


	//   ....[70]....
        /*036c*/ 	.word	0x0000ddb0


	//   ....[71]....
        /*0370*/ 	.word	0x0000de20


	//   ....[72]....
        /*0374*/ 	.word	0x0000dec0


	//   ....[73]....
        /*0378*/ 	.word	0x0000df50


	//   ....[74]....
        /*037c*/ 	.word	0x0000e070


	//----- nvinfo : EIATTR_REG_RECONFIG
	.align		4
.L_1519:
        /*0380*/ 	.byte	0x01, 0x54
	.zero		2


	//----- nvinfo : EIATTR_SYSCALL_OFFSETS
	.align		4
        /*0384*/ 	.byte	0x04, 0x46
        /*0386*/ 	.short	(.L_1521 - .L_1520)


	//   ....[0]....
.L_1520:
        /*0388*/ 	.word	0x00001610


	//   ....[1]....
        /*038c*/ 	.word	0x0000a2a0


	//   ....[2]....
        /*0390*/ 	.word	0x0000a3d0


	//   ....[3]....
        /*0394*/ 	.word	0x0000a4d0


	//----- nvinfo : EIATTR_MBARRIER_INSTR_OFFSETS
	.align		4
.L_1521:
        /*0398*/ 	.byte	0x04, 0x39
        /*039a*/ 	.short	(.L_1523 - .L_1522)


	//   ....[0]....
.L_1522:
        /*039c*/ 	.word	0x000002a0
        /*03a0*/ 	.word	0x000000ff
        /*03a4*/ 	.word	0x00030800
        /*03a8*/ 	.short	0x0100
        /*03aa*/ 	.byte	0x08
	.zero		1


	//   ....[1]....
        /*03ac*/ 	.word	0x000002b0
        /*03b0*/ 	.word	0x000000ff
        /*03b4*/ 	.word	0x00030820
        /*03b8*/ 	.short	0x0100
        /*03ba*/ 	.byte	0x08
	.zero		1


	//   ....[2]....
        /*03bc*/ 	.word	0x000003a0
        /*03c0*/ 	.word	0x000000ff
        /*03c4*/ 	.word	0x00030830
        /*03c8*/ 	.short	0x0100
        /*03ca*/ 	.byte	0x08
	.zero		1


	//   ....[3]....
        /*03cc*/ 	.word	0x000003b0
        /*03d0*/ 	.word	0x000000ff
        /*03d4*/ 	.word	0x00030840
        /*03d8*/ 	.short	0x0100
        /*03da*/ 	.byte	0x08
	.zero		1


	//   ....[4]....
        /*03dc*/ 	.word	0x000003c0
        /*03e0*/ 	.word	0x000000ff
        /*03e4*/ 	.word	0x00030838
        /*03e8*/ 	.short	0x0100
        /*03ea*/ 	.byte	0x08
	.zero		1


	//   ....[5]....
        /*03ec*/ 	.word	0x000003d0
        /*03f0*/ 	.word	0x000000ff
        /*03f4*/ 	.word	0x00030848
        /*03f8*/ 	.short	0x0100
        /*03fa*/ 	.byte	0x08
	.zero		1


	//   ....[6]....
        /*03fc*/ 	.word	0x00000500
        /*0400*/ 	.word	0x000000ff
        /*0404*/ 	.word	0x00030850
        /*0408*/ 	.short	0x0100
        /*040a*/ 	.byte	0x08
	.zero		1


	//   ....[7]....
        /*040c*/ 	.word	0x00000510
        /*0410*/ 	.word	0x000000ff
        /*0414*/ 	.word	0x00030860
        /*0418*/ 	.short	0x0100
        /*041a*/ 	.byte	0x08
	.zero		1


	//   ....[8]....
        /*041c*/ 	.word	0x00000520
        /*0420*/ 	.word	0x000000ff
        /*0424*/ 	.word	0x00030858
        /*0428*/ 	.short	0x0100
        /*042a*/ 	.byte	0x08
	.zero		1


	//   ....[9]....
        /*042c*/ 	.word	0x00000530
        /*0430*/ 	.word	0x000000ff
        /*0434*/ 	.word	0x00030868
        /*0438*/ 	.short	0x0100
        /*043a*/ 	.byte	0x08
	.zero		1


	//   ....[10]....
        /*043c*/ 	.word	0x00000620
        /*0440*/ 	.word	0x000000ff
        /*0444*/ 	.word	0x00030870
        /*0448*/ 	.short	0x0100
        /*044a*/ 	.byte	0x06
	.zero		1


	//   ....[11]....
        /*044c*/ 	.word	0x00000630
        /*0450*/ 	.word	0x000000ff
        /*0454*/ 	.word	0x00030880
        /*0458*/ 	.short	0x0100
        /*045a*/ 	.byte	0x06
	.zero		1


	//   ....[12]....
        /*045c*/ 	.word	0x00000640
        /*0460*/ 	.word	0x000000ff
        /*0464*/ 	.word	0x00030878
        /*0468*/ 	.short	0x0100
        /*046a*/ 	.byte	0x06
	.zero		1


	//   ....[13]....
        /*046c*/ 	.word	0x00000650
        /*0470*/ 	.word	0x000000ff
        /*0474*/ 	.word	0x00030888
        /*0478*/ 	.short	0x0100
        /*047a*/ 	.byte	0x06
	.zero		1


	//   ....[14]....
        /*047c*/ 	.word	0x00000780
        /*0480*/ 	.word	0x000000ff
        /*0484*/ 	.word	0x00030890
        /*0488*/ 	.short	0x0100
        /*048a*/ 	.byte	0x08
	.zero		1


	//   ....[15]....
        /*048c*/ 	.word	0x00000790
        /*0490*/ 	.word	0x000000ff
        /*0494*/ 	.word	0x000308a0
        /*0498*/ 	.short	0x0100
        /*049a*/ 	.byte	0x08
	.zero		1


	//   ....[16]....
        /*049c*/ 	.word	0x000007a0
        /*04a0*/ 	.word	0x000000ff
        /*04a4*/ 	.word	0x00030898
        /*04a8*/ 	.short	0x0100
        /*04aa*/ 	.byte	0x08
	.zero		1


	//   ....[17]....
        /*04ac*/ 	.word	0x000007b0
        /*04b0*/ 	.word	0x000000ff
        /*04b4*/ 	.word	0x000308a8
        /*04b8*/ 	.short	0x0100
        /*04ba*/ 	.byte	0x08
	.zero		1


	//   ....[18]....
        /*04bc*/ 	.word	0x000008e0
        /*04c0*/ 	.word	0x000000ff
        /*04c4*/ 	.word	0x000308b0
        /*04c8*/ 	.short	0x0100
        /*04ca*/ 	.byte	0x08
	.zero		1


	//   ....[19]....
        /*04cc*/ 	.word	0x000008f0
        /*04d0*/ 	.word	0x000000ff
        /*04d4*/ 	.word	0x000308c0
        /*04d8*/ 	.short	0x0100
        /*04da*/ 	.byte	0x08
	.zero		1


	//   ....[20]....
        /*04dc*/ 	.word	0x00000900
        /*04e0*/ 	.word	0x000000ff
        /*04e4*/ 	.word	0x000308b8
        /*04e8*/ 	.short	0x0100
        /*04ea*/ 	.byte	0x08
	.zero		1


	//   ....[21]....
        /*04ec*/ 	.word	0x00000910
        /*04f0*/ 	.word	0x000000ff
        /*04f4*/ 	.word	0x000308c8
        /*04f8*/ 	.short	0x0100
        /*04fa*/ 	.byte	0x08
	.zero		1


	//   ....[22]....
        /*04fc*/ 	.word	0x00001690
        /*0500*/ 	.word	0x000000ff
        /*0504*/ 	.word	0x00030800
        /*0508*/ 	.short	0x010a
        /*050a*/ 	.byte	0x28
	.zero		1


	//   ....[23]....
        /*050c*/ 	.word	0x00001710
        /*0510*/ 	.word	0x00000003
        /*0514*/ 	.word	0x00030830
        /*0518*/ 	.short	0x010a
        /*051a*/ 	.byte	0x3f
	.zero		1


	//   ....[24]....
        /*051c*/ 	.word	0x00001780
        /*0520*/ 	.word	0x00000003
        /*0524*/ 	.word	0x00030830
        /*0528*/ 	.short	0x010a
        /*052a*/ 	.byte	0x3f
	.zero		1


	//   ....[25]....
        /*052c*/ 	.word	0x00002910
        /*0530*/ 	.word	0x00000003
        /*0534*/ 	.word	0x00000000
        /*0538*/ 	.short	0x0101
        /*053a*/ 	.byte	0x3f
	.zero		1


	//   ....[26]....
        /*053c*/ 	.word	0x00004500
        /*0540*/ 	.word	0x000000ff
        /*0544*/ 	.word	0x00030830
        /*0548*/ 	.short	0x010a
        /*054a*/ 	.byte	0x06
	.zero		1


	//   ....[27]....
        /*054c*/ 	.word	0x00004540
        /*0550*/ 	.word	0x000000ff
        /*0554*/ 	.word	0x00030830
        /*0558*/ 	.short	0x010a
        /*055a*/ 	.byte	0x06
	.zero		1


	//   ....[28]....
        /*055c*/ 	.word	0x00004740
        /*0560*/ 	.word	0x000000ff
        /*0564*/ 	.word	0x00030850
        /*0568*/ 	.short	0x010a
        /*056a*/ 	.byte	0x06
	.zero		1


	//   ....[29]....
        /*056c*/ 	.word	0x00004780
        /*0570*/ 	.word	0x000000ff
        /*0574*/ 	.word	0x00030850
        /*0578*/ 	.short	0x010a
        /*057a*/ 	.byte	0x06
	.zero		1


	//   ....[30]....
        /*057c*/ 	.word	0x00005570
        /*0580*/ 	.word	0x00000005
        /*0584*/ 	.word	0x00000000
        /*0588*/ 	.short	0x0101
        /*058a*/ 	.byte	0x3f
	.zero		1


	//   ....[31]....
        /*058c*/ 	.word	0x00005600
        /*0590*/ 	.word	0x0000000a
        /*0594*/ 	.word	0x00000000
        /*0598*/ 	.short	0x0101
        /*059a*/ 	.byte	0x3f
	.zero		1


	//   ....[32]....
        /*059c*/ 	.word	0x00006e70
        /*05a0*/ 	.word	0x000000ff
        /*05a4*/ 	.word	0x00030850
        /*05a8*/ 	.short	0x010a
        /*05aa*/ 	.byte	0x05
	.zero		1


	//   ....[33]....
        /*05ac*/ 	.word	0x00006eb0
        /*05b0*/ 	.word	0x000000ff
        /*05b4*/ 	.word	0x00030850
        /*05b8*/ 	.short	0x010a
        /*05ba*/ 	.byte	0x05
	.zero		1


	//   ....[34]....
        /*05bc*/ 	.word	0x000076d0
        /*05c0*/ 	.word	0x00000009
        /*05c4*/ 	.word	0x00000000
        /*05c8*/ 	.short	0x0101
        /*05ca*/ 	.byte	0x3f
	.zero		1


	//   ....[35]....
        /*05cc*/ 	.word	0x000084a0
        /*05d0*/ 	.word	0x000000ff
        /*05d4*/ 	.word	0x00000000
        /*05d8*/ 	.short	0x0101
        /*05da*/ 	.byte	0x04
	.zero		1


	//   ....[36]....
        /*05dc*/ 	.word	0x0000a990
        /*05e0*/ 	.word	0x00000005
        /*05e4*/ 	.word	0x00030840
        /*05e8*/ 	.short	0x010a
        /*05ea*/ 	.byte	0x3f
	.zero		1


	//   ....[37]....
        /*05ec*/ 	.word	0x0000ace0
        /*05f0*/ 	.word	0x0000001a
        /*05f4*/ 	.word	0x00030820
        /*05f8*/ 	.short	0x010a
        /*05fa*/ 	.byte	0x3f
	.zero		1


	//   ....[38]....
        /*05fc*/ 	.word	0x0000afd0
        /*0600*/ 	.word	0x00000003
        /*0604*/ 	.word	0x00030840
        /*0608*/ 	.short	0x010a
        /*060a*/ 	.byte	0x3f
	.zero		1


	//   ....[39]....
        /*060c*/ 	.word	0x0000b1b0
        /*0610*/ 	.word	0x00000002
        /*0614*/ 	.word	0x00000060
        /*0618*/ 	.short	0x010a
        /*061a*/ 	.byte	0x3f
	.zero		1


	//   ....[40]....
        /*061c*/ 	.word	0x0000b620
        /*0620*/ 	.word	0x00000003
        /*0624*/ 	.word	0x00030840
        /*0628*/ 	.short	0x010a
        /*062a*/ 	.byte	0x3f
	.zero		1


	//   ....[41]....
        /*062c*/ 	.word	0x0000b800
        /*0630*/ 	.word	0x00000003
        /*0634*/ 	.word	0x00000060
        /*0638*/ 	.short	0x010a
        /*063a*/ 	.byte	0x3f
	.zero		1


	//   ....[42]....
        /*063c*/ 	.word	0x0000bbc0
        /*0640*/ 	.word	0x00000002
        /*0644*/ 	.word	0x00030840
        /*0648*/ 	.short	0x010a
        /*064a*/ 	.byte	0x3f
	.zero		1


	//   ....[43]....
        /*064c*/ 	.word	0x0000bdb0
        /*0650*/ 	.word	0x00000002
        /*0654*/ 	.word	0x00000060
        /*0658*/ 	.short	0x010a
        /*065a*/ 	.byte	0x3f
	.zero		1


	//   ....[44]....
        /*065c*/ 	.word	0x0000c100
        /*0660*/ 	.word	0x00000003
        /*0664*/ 	.word	0x00030860
        /*0668*/ 	.short	0x010a
        /*066a*/ 	.byte	0x3f
	.zero		1


	//   ....[45]....
        /*066c*/ 	.word	0x0000cd40
        /*0670*/ 	.word	0x00000009
        /*0674*/ 	.word	0x00030820
        /*0678*/ 	.short	0x010a
        /*067a*/ 	.byte	0x3f
	.zero		1


	//   ....[46]....
        /*067c*/ 	.word	0x0000cee0
        /*0680*/ 	.word	0x00000007
        /*0684*/ 	.word	0x00000000
        /*0688*/ 	.short	0x010a
        /*068a*/ 	.byte	0x3f
	.zero		1


	//   ....[47]....
        /*068c*/ 	.word	0x0000cf50
        /*0690*/ 	.word	0x00000003
        /*0694*/ 	.word	0x00000000
        /*0698*/ 	.short	0x010a
        /*069a*/ 	.byte	0x3f
	.zero		1


	//   ....[48]....
        /*069c*/ 	.word	0x0000cfb0
        /*06a0*/ 	.word	0x00000005
        /*06a4*/ 	.word	0x00000000
        /*06a8*/ 	.short	0x010a
        /*06aa*/ 	.byte	0x3f
	.zero		1


	//   ....[49]....
        /*06ac*/ 	.word	0x0000cfe0
        /*06b0*/ 	.word	0x00000003
        /*06b4*/ 	.word	0x00000000
        /*06b8*/ 	.short	0x010a
        /*06ba*/ 	.byte	0x3f
	.zero		1


	//   ....[50]....
        /*06bc*/ 	.word	0x0000d050
        /*06c0*/ 	.word	0x00000003
        /*06c4*/ 	.word	0x00030800
        /*06c8*/ 	.short	0x010a
        /*06ca*/ 	.byte	0x3f
	.zero		1


	//   ....[51]....
        /*06cc*/ 	.word	0x0000d0a0
        /*06d0*/ 	.word	0x00000003
        /*06d4*/ 	.word	0x00030830
        /*06d8*/ 	.short	0x010a
        /*06da*/ 	.byte	0x3f
	.zero		1


	//   ....[52]....
        /*06dc*/ 	.word	0x0000d100
        /*06e0*/ 	.word	0x00000005
        /*06e4*/ 	.word	0x00030830
        /*06e8*/ 	.short	0x010a
        /*06ea*/ 	.byte	0x3f
	.zero		1


	//   ....[53]....
        /*06ec*/ 	.word	0x0000d160
        /*06f0*/ 	.word	0x00000005
        /*06f4*/ 	.word	0x00030850
        /*06f8*/ 	.short	0x010a
        /*06fa*/ 	.byte	0x3f
	.zero		1


	//   ....[54]....
        /*06fc*/ 	.word	0x0000d1c0
        /*0700*/ 	.word	0x0000000a
        /*0704*/ 	.word	0x00030850
        /*0708*/ 	.short	0x010a
        /*070a*/ 	.byte	0x3f
	.zero		1


	//   ....[55]....
        /*070c*/ 	.word	0x0000d360
        /*0710*/ 	.word	0x00000005
        /*0714*/ 	.word	0x00030840
        /*0718*/ 	.short	0x010a
        /*071a*/ 	.byte	0x3f
	.zero		1


	//   ....[56]....
        /*071c*/ 	.word	0x0000d3b0
        /*0720*/ 	.word	0x0000001a
        /*0724*/ 	.word	0x00030820
        /*0728*/ 	.short	0x010a
        /*072a*/ 	.byte	0x3f
	.zero		1


	//   ....[57]....
        /*072c*/ 	.word	0x0000d400
        /*0730*/ 	.word	0x00000003
        /*0734*/ 	.word	0x00030840
        /*0738*/ 	.short	0x010a
        /*073a*/ 	.byte	0x3f
	.zero		1


	//   ....[58]....
        /*073c*/ 	.word	0x0000d450
        /*0740*/ 	.word	0x00000002
        /*0744*/ 	.word	0x00000060
        /*0748*/ 	.short	0x010a
        /*074a*/ 	.byte	0x3f
	.zero		1


	//   ....[59]....
        /*074c*/ 	.word	0x0000d4a0
        /*0750*/ 	.word	0x00000003
        /*0754*/ 	.word	0x00030840
        /*0758*/ 	.short	0x010a
        /*075a*/ 	.byte	0x3f
	.zero		1


	//   ....[60]....
        /*075c*/ 	.word	0x0000d4f0
        /*0760*/ 	.word	0x00000003
        /*0764*/ 	.word	0x00000060
        /*0768*/ 	.short	0x010a
        /*076a*/ 	.byte	0x3f
	.zero		1


	//   ....[61]....
        /*076c*/ 	.word	0x0000d540
        /*0770*/ 	.word	0x00000002
        /*0774*/ 	.word	0x00030840
        /*0778*/ 	.short	0x010a
        /*077a*/ 	.byte	0x3f
	.zero		1


	//   ....[62]....
        /*077c*/ 	.word	0x0000d590
        /*0780*/ 	.word	0x00000002
        /*0784*/ 	.word	0x00000060
        /*0788*/ 	.short	0x010a
        /*078a*/ 	.byte	0x3f
	.zero		1


	//   ....[63]....
        /*078c*/ 	.word	0x0000d5e0
        /*0790*/ 	.word	0x00000003
        /*0794*/ 	.word	0x00030860
        /*0798*/ 	.short	0x010a
        /*079a*/ 	.byte	0x3f
	.zero		1


	//   ....[64]....
        /*079c*/ 	.word	0x0000df90
        /*07a0*/ 	.word	0x00000009
        /*07a4*/ 	.word	0x00030820
        /*07a8*/ 	.short	0x010a
        /*07aa*/ 	.byte	0x3f
	.zero		1


	//   ....[65]....
        /*07ac*/ 	.word	0x0000e130
        /*07b0*/ 	.word	0x00000007
        /*07b4*/ 	.word	0x00000000
        /*07b8*/ 	.short	0x010a
        /*07ba*/ 	.byte	0x3f
	.zero		1


	//   ....[66]....
        /*07bc*/ 	.word	0x0000e180
        /*07c0*/ 	.word	0x00000003
        /*07c4*/ 	.word	0x00000000
        /*07c8*/ 	.short	0x010a
        /*07ca*/ 	.byte	0x3f
	.zero		1


	//   ....[67]....
        /*07cc*/ 	.word	0x0000e1d0
        /*07d0*/ 	.word	0x00000005
        /*07d4*/ 	.word	0x00000000
        /*07d8*/ 	.short	0x010a
        /*07da*/ 	.byte	0x3f
	.zero		1


	//----- nvinfo : EIATTR_NUM_MBARRIERS
	.align		4
.L_1523:
        /*07dc*/ 	.byte	0x03, 0x38
        /*07de*/ 	.short	0x0016


	//----- nvinfo : EIATTR_EXIT_INSTR_OFFSETS
	.align		4
        /*07e0*/ 	.byte	0x04, 0x1c
        /*07e2*/ 	.short	(.L_1525 - .L_1524)


	//   ....[0]....
.L_1524:
        /*07e4*/ 	.word	0x00000ab0


	//   ....[1]....
        /*07e8*/ 	.word	0x00009270


	//   ....[2]....
        /*07ec*/ 	.word	0x000092d0


	//   ....[3]....
        /*07f0*/ 	.word	0x0000d030


	//----- nvinfo : EIATTR_MAX_THREADS
	.align		4
.L_1525:
        /*07f4*/ 	.byte	0x04, 0x05
        /*07f6*/ 	.short	(.L_1527 - .L_1526)
.L_1526:
        /*07f8*/ 	.word	0x00000200
        /*07fc*/ 	.word	0x00000001
        /*0800*/ 	.word	0x00000001


	//----- nvinfo : EIATTR_CRS_STACK_SIZE
	.align		4
.L_1527:
        /*0804*/ 	.byte	0x04, 0x1e
        /*0806*/ 	.short	(.L_1529 - .L_1528)
.L_1528:
        /*0808*/ 	.word	0x00000000


	//----- nvinfo : EIATTR_CBANK_PARAM_SIZE
	.align		4
.L_1529:
        /*080c*/ 	.byte	0x03, 0x19
        /*080e*/ 	.short	0x0a70


	//----- nvinfo : EIATTR_PARAM_CBANK
	.align		4
        /*0810*/ 	.byte	0x04, 0x0a
        /*0812*/ 	.short	(.L_1531 - .L_1530)
	.align		4
.L_1530:
        /*0814*/ 	.word	index@(.nv.constant0._ZN7cutlass13device_kernelIN5flash11enable_sm90INS1_16FlashAttnFwdSm90INS1_25CollectiveMainloopFwdSm90ILi2EN4cute5tupleIJNS5_1CILi1EEES8_S8_EEENS6_IJNS7_ILi192EEESA_NS7_ILi64EEEEEELi64ENS_10bfloat16_tEfNS_4arch4Sm90ELb0ELb0ELb0ELb1ELb0ELb0ELb0ELb0ELb1ELb0ELb0ELb0EEENS1_21CollectiveEpilogueFwdINS6_IJSA_SB_SA_EEES9_SD_SF_Li384ELb1ELb0ELb0ELb0EEENS1_36VarlenDynamicPersistentTileSchedulerILi192ELi192ELi384ELi32ELb0ELb0ELb1ELb0ELb1ELb1EEEEEEEEEvNT_6ParamsE)
        /*0818*/ 	.short	0x0210
        /*081a*/ 	.short	0x0a70


	//----- nvinfo : EIATTR_SW_WAR
	.align		4
.L_1531:
        /*081c*/ 	.byte	0x04, 0x36
        /*081e*/ 	.short	(.L_1533 - .L_1532)
.L_1532:
        /*0820*/ 	.word	0x00000008
.L_1533:


//--------------------- .nv.info._ZN7cutlass13device_kernelIN5flash11enable_sm90INS1_16FlashAttnFwdSm90INS1_25CollectiveMainloopFwdSm90ILi2EN4cute5tupleIJNS5_1CILi1EEES8_S8_EEENS6_IJNS7_ILi192EEESA_NS7_ILi64EEEEEELi64ENS_10bfloat16_tEfNS_4arch4Sm90ELb0ELb0ELb0ELb1ELb0ELb1ELb0ELb0ELb1ELb0ELb0ELb0EEENS1_21CollectiveEpilogueFwdINS6_IJSA_SB_SA_EEES9_SD_SF_Li384ELb1ELb0ELb0ELb0EEENS1_36VarlenDynamicPersistentTileSchedulerILi192ELi192ELi384ELi32ELb0ELb0ELb1ELb0ELb1ELb1EEEEEEEEEvNT_6ParamsE --------------------------
	.section	.nv.info._ZN7cutlass13device_kernelIN5flash11enable_sm90INS1_16FlashAttnFwdSm90INS1_25CollectiveMainloopFwdSm90ILi2EN4cute5tupleIJNS5_1CILi1EEES8_S8_EEENS6_IJNS7_ILi192EEESA_NS7_ILi64EEEEEELi64ENS_10bfloat16_tEfNS_4arch4Sm90ELb0ELb0ELb0ELb1ELb0ELb1ELb0ELb0ELb1ELb0ELb0ELb0EEENS1_21CollectiveEpilogueFwdINS6_IJSA_SB_SA_EEES9_SD_SF_Li384ELb1ELb0ELb0ELb0EEENS1_36VarlenDynamicPersistentTileSchedulerILi192ELi192ELi384ELi32ELb0ELb0ELb1ELb0ELb1ELb1EEEEEEEEEvNT_6ParamsE,"",@"SHT_CUDA_INFO"
	.sectionflags	@""
	.align	4


	//----- nvinfo : EIATTR_CUDA_API_VERSION
	.align		4
        /*0000*/ 	.byte	0x04, 0x37
        /*0002*/ 	.short	(.L_1535 - .L_1534)
.L_1534:
        /*0004*/ 	.word	0x00000082


	//----- nvinfo : EIATTR_KPARAM_INFO
	.align		4
.L_1535:
        /*0008*/ 	.byte	0x04, 0x17
        /*000a*/ 	.short	(.L_1537 - .L_1536)
.L_1536:
        /*000c*/ 	.word	0x00000000
        /*0010*/ 	.short	0x0000
        /*0012*/ 	.short	0x0070
        /*0014*/ 	.byte	0x00, 0xf0, 0x01, 0x28


	//----- nvinfo : EIATTR_SPARSE_MMA_MASK
	.align		4
.L_1537:
        /*0018*/ 	.byte	0x03, 0x50
        /*001a*/ 	.short	0x0000


	//----- nvinfo : EIATTR_MAXREG_COUNT
	.align		4
        /*001c*/ 	.byte	0x03, 0x1b
        /*001e*/ 	.short	0x0080


	//----- nvinfo : EIATTR_NUM_BARRIERS
	.align		4
        /*0020*/ 	.byte	0x02, 0x4c
        /*0022*/ 	.byte	0x10
	.zero		1


	//----- nvinfo : EIATTR_EXTERNS
	.align		4
        /*0024*/ 	.byte	0x04, 0x0f
        /*0026*/ 	.short	(.L_1539 - .L_1538)


	//   ....[0]....
	.align		4
.L_1538:
        /*0028*/ 	.word	index@(__assertfail)


	//----- nvinfo : EIATTR_ANNOTATIONS
	.align		4
.L_1539:
        /*002c*/ 	.byte	0x04, 0x55
        /*002e*/ 	.short	(.L_1541 - .L_1540)


	//   ....[0]....
.L_1540:
        /* <DEDUP_REMOVED lines=45> */


	//----- nvinfo : EIATTR_MERCURY_ISA_VERSION
	.align		4
.L_1541:
        /*02f0*/ 	.byte	0x03, 0x5f
        /*02f2*/ 	.short	0x0101


	//----- nvinfo : EIATTR_UNUSED_LOAD_BYTE_OFFSET
	.align		4
        /*02f4*/ 	.byte	0x04, 0x44
        /*02f6*/ 	.short	(.L_1543 - .L_1542)


	//   ....[0]....
.L_1542:
        /*02f8*/ 	.word	0x00000b00
        /*02fc*/ 	.word	0x0000fff0


	//   ....[1]....
        /*0300*/ 	.word	0x0000ecc0
        /*0304*/ 	.word	0x0000fff0


	//----- nvinfo : EIATTR_INT_WARP_WIDE_INSTR_OFFSETS
	.align		4
.L_1543:
        /*0308*/ 	.byte	0x04, 0x31
        /*030a*/ 	.short	(.L_1545 - .L_1544)


	//   ....[0]....
.L_1544:
        /*030c*/ 	.word	0x000001b0


	//   ....[1]....
        /*0310*/ 	.word	0x00000250


	//   ....[2]....
        /*0314*/ 	.word	0x000002c0


	//   ....[3]....
        /*0318*/ 	.word	0x00012080


	//   ....[4]....
        /*031c*/ 	.word	0x00012110


	//   ....[5]....
        /*0320*/ 	.word	0x00012550


	//   ....[6]....
        /*0324*/ 	.word	0x00012580


	//   ....[7]....
        /*0328*/ 	.word	0x00014020


	//   ....[8]....
        /*032c*/ 	.word	0x000140b0


	//----- nvinfo : EIATTR_COOP_GROUP_MASK_REGIDS
	.align		4
.L_1545:
        /*0330*/ 	.byte	0x04, 0x29
        /*0332*/ 	.short	(.L_1547 - .L_1546)


	//   ....[0]....
.L_1546:
        /*0334*/ 	.word	0xffffffff


	//   ....[1]....
        /*0338*/ 	.word	0xffffffff


	//   ....[2]....
        /*033c*/ 	.word	0xffffffff


	//   ....[3]....
        /*0340*/ 	.word	0xffffffff


	//   ....[4]....
        /*0344*/ 	.word	0xffffffff


	//   ....[5]....
        /*0348*/ 	.word	0xffffffff


	//   ....[6]....
        /*034c*/ 	.word	0xffffffff


	//   ....[7]....
        /*0350*/ 	.word	0xffffffff


	//   ....[8]....
        /*0354*/ 	.word	0xffffffff


	//   ....[9]....
        /*0358*/ 	.word	0xffffffff


	//   ....[10]....
        /*035c*/ 	.word	0xffffffff


	//   ....[11]....
        /*0360*/ 	.word	0xffffffff


	//   ....[12]....
        /*0364*/ 	.word	0xffffffff


	//   ....[13]....
        /*0368*/ 	.word	0xffffffff


	//   ....[14]....
        /*036c*/ 	.word	0xffffffff


	//   ....[15]....
        /*0370*/ 	.word	0xffffffff


	//   ....[16]....
        /*0374*/ 	.word	0xffffffff


	//   ....[17]....
        /*0378*/ 	.word	0xffffffff


	//   ....[18]....
        /*037c*/ 	.word	0xffffffff


	//   ....[19]....
        /*0380*/ 	.word	0xffffffff


	//   ....[20]....
        /*0384*/ 	.word	0xffffffff


	//   ....[21]....
        /*0388*/ 	.word	0xffffffff


	//   ....[22]....
        /*038c*/ 	.word	0xffffffff


	//   ....[23]....
        /*0390*/ 	.word	0xffffffff


	//   ....[24]....
        /*0394*/ 	.word	0xffffffff


	//   ....[25]....
        /*0398*/ 	.word	0xffffffff


	//   ....[26]....
        /*039c*/ 	.word	0xffffffff


	//   ....[27]....
        /*03a0*/ 	.word	0xffffffff


	//   ....[28]....
        /*03a4*/ 	.word	0xffffffff


	//   ....[29]....
        /*03a8*/ 	.word	0xffffffff


	//   ....[30]....
        /*03ac*/ 	.word	0xffffffff


	//   ....[31]....
        /*03b0*/ 	.word	0xffffffff


	//   ....[32]....
        /*03b4*/ 	.word	0xffffffff


	//   ....[33]....
        /*03b8*/ 	.word	0xffffffff


	//   ....[34]....
        /*03bc*/ 	.word	0xffffffff


	//   ....[35]....
        /*03c0*/ 	.word	0xffffffff


	//   ....[36]....
        /*03c4*/ 	.word	0xffffffff


	//   ....[37]....
        /*03c8*/ 	.word	0xffffffff


	//   ....[38]....
        /*03cc*/ 	.word	0xffffffff


	//   ....[39]....
        /*03d0*/ 	.word	0xffffffff


	//   ....[40]....
        /*03d4*/ 	.word	0xffffffff


	//   ....[41]....
        /*03d8*/ 	.word	0xffffffff


	//   ....[42]....
        /*03dc*/ 	.word	0xffffffff


	//   ....[43]....
        /*03e0*/ 	.word	0xffffffff


	//   ....[44]....
        /*03e4*/ 	.word	0xffffffff


	//   ....[45]....
        /*03e8*/ 	.word	0xffffffff


	//   ....[46]....
        /*03ec*/ 	.word	0xffffffff


	//   ....[47]....
        /*03f0*/ 	.word	0xffffffff


	//   ....[48]....
        /*03f4*/ 	.word	0xffffffff


	//   ....[49]....
        /*03f8*/ 	.word	0xffffffff


	//   ....[50]....
        /*03fc*/ 	.word	0xffffffff


	//   ....[51]....
        /*0400*/ 	.word	0xffffffff


	//   ....[52]....
        /*0404*/ 	.word	0xffffffff


	//   ....[53]....
        /*0408*/ 	.word	0xffffffff


	//   ....[54]....
        /*040c*/ 	.word	0xffffffff


	//   ....[55]....
        /*0410*/ 	.word	0xffffffff


	//   ....[56]....
        /*0414*/ 	.word	0x0500000f


	//   ....[57]....
        /*0418*/ 	.word	0x0500000f


	//   ....[58]....
        /*041c*/ 	.word	0x0500000f


	//   ....[59]....
        /*0420*/ 	.word	0x0500000f


	//   ....[60]....
        /*0424*/ 	.word	0x0500000f


	//   ....[61]....
        /*0428*/ 	.word	0x0500000f


	//   ....[62]....
        /*042c*/ 	.word	0x0500000f


	//   ....[63]....
        /*0430*/ 	.word	0x0500000f


	//   ....[64]....
        /*0434*/ 	.word	0x0500000f


	//   ....[65]....
        /*0438*/ 	.word	0x0500000f


	//   ....[66]....
        /*043c*/ 	.word	0x0500000f


	//   ....[67]....
        /*0440*/ 	.word	0x0500000f


	//   ....[68]....
        /*0444*/ 	.word	0x0500000f


	//   ....[69]....
        /*0448*/ 	.word	0x0500000f


	//   ....[70]....
        /*044c*/ 	.word	0x0500000f


	//   ....[71]....
        /*0450*/ 	.word	0x0500000f


	//   ....[72]....
        /*0454*/ 	.word	0x0500000f


	//   ....[73]....
        /*0458*/ 	.word	0x0500000f


	//   ....[74]....
        /*045c*/ 	.word	0x0500000f


	//   ....[75]....
        /*0460*/ 	.word	0x0500000f


	//   ....[76]....
        /*0464*/ 	.word	0x0500000f


	//   ....[77]....
        /*0468*/ 	.word	0x0500000f


	//   ....[78]....
        /*046c*/ 	.word	0x0500000f


	//   ....[79]....
        /*0470*/ 	.word	0x0500000f


	//   ....[80]....
        /*0474*/ 	.word	0x0500000f


	//   ....[81]....
        /*0478*/ 	.word	0x0500000f


	//   ....[82]....
        /*047c*/ 	.word	0x0500000f


	//   ....[83]....
        /*0480*/ 	.word	0x0500000f


	//   ....[84]....
        /*0484*/ 	.word	0x0500000f


	//----- nvinfo : EIATTR_COOP_GROUP_INSTR_OFFSETS
	.align		4
.L_1547:
        /*0488*/ 	.byte	0x04, 0x28
        /*048a*/ 	.short	(.L_1549 - .L_1548)


	//   ....[0]....
.L_1548:
        /*048c*/ 	.word	0x00000060


	//   ....[1]....
        /*0490*/ 	.word	0x000001c0


	//   ....[2]....
        /*0494*/ 	.word	0x00000270


	//   ....[3]....
        /*0498*/ 	.word	0x00000430


	//   ....[4]....
        /*049c*/ 	.word	0x00000590


	//   ....[5]....
        /*04a0*/ 	.word	0x000006b0


	//   ....[6]....
        /*04a4*/ 	.word	0x00000810


	//   ....[7]....
        /*04a8*/ 	.word	0x000059d0


	//   ....[8]....
        /*04ac*/ 	.word	0x00009120


	//   ....[9]....
        /*04b0*/ 	.word	0x00009140


	//   ....[10]....
        /*04b4*/ 	.word	0x00009700


	//   ....[11]....
        /*04b8*/ 	.word	0x00009750


	//   ....[12]....
        /*04bc*/ 	.word	0x0000aeb0


	//   ....[13]....
        /*04c0*/ 	.word	0x0000bb90


	//   ....[14]....
        /*04c4*/ 	.word	0x0000bbc0


	//   ....[15]....
        /*04c8*/ 	.word	0x0000bcd0


	//   ....[16]....
        /*04cc*/ 	.word	0x0000bd10


	//   ....[17]....
        /*04d0*/ 	.word	0x0000dde0


	//   ....[18]....
        /*04d4*/ 	.word	0x0000e010


	//   ....[19]....
        /*04d8*/ 	.word	0x0000e040


	//   ....[20]....
        /*04dc*/ 	.word	0x0000e820


	//   ....[21]....
        /*04e0*/ 	.word	0x0000e850


	//   ....[22]....
        /*04e4*/ 	.word	0x000106c0


	//   ....[23]....
        /*04e8*/ 	.word	0x00010850


	//   ....[24]....
        /*04ec*/ 	.word	0x00010880


	//   ....[25]....
        /*04f0*/ 	.word	0x000108b0


	//   ....[26]....
        /*04f4*/ 	.word	0x000108f0


	//   ....[27]....
        /*04f8*/ 	.word	0x00010940


	//   ....[28]....
        /*04fc*/ 	.word	0x000109a0


	//   ....[29]....
        /*0500*/ 	.word	0x00010b60


	//   ....[30]....
        /*0504*/ 	.word	0x00010bc0


	//   ....[31]....
        /*0508*/ 	.word	0x00010c00


	//   ....[32]....
        /*050c*/ 	.word	0x00010c40


	//   ....[33]....
        /*0510*/ 	.word	0x00010c70


	//   ....[34]....
        /*0514*/ 	.word	0x00010ca0


	//   ....[35]....
        /*0518*/ 	.word	0x00010d20


	//   ....[36]....
        /*051c*/ 	.word	0x00010d50


	//   ....[37]....
        /*0520*/ 	.word	0x00010dd0


	//   ....[38]....
        /*0524*/ 	.word	0x00014370


	//   ....[39]....
        /*0528*/ 	.word	0x00014380


	//   ....[40]....
        /*052c*/ 	.word	0x00014470


	//   ....[41]....
        /*0530*/ 	.word	0x000144d0


	//   ....[42]....
        /*0534*/ 	.word	0x00014510


	//   ....[43]....
        /*0538*/ 	.word	0x00014550


	//   ....[44]....
        /*053c*/ 	.word	0x00014580


	//   ....[45]....
        /*0540*/ 	.word	0x000145b0


	//   ....[46]....
        /*0544*/ 	.word	0x00014720


	//   ....[47]....
        /*0548*/ 	.word	0x00014780


	//   ....[48]....
        /*054c*/ 	.word	0x000147c0


	//   ....[49]....
        /*0550*/ 	.word	0x00014800


	//   ....[50]....
        /*0554*/ 	.word	0x00014830


	//   ....[51]....
        /*0558*/ 	.word	0x00014860


	//   ....[52]....
        /*055c*/ 	.word	0x00014920


	//   ....[53]....
        /*0560*/ 	.word	0x00014940


	//   ....[54]....
        /*0564*/ 	.word	0x000149b0


	//   ....[55]....
        /*0568*/ 	.word	0x00014de0


	//   ....[56]....
        /*056c*/ 	.word	0x00015240


	//   ....[57]....
        /*0570*/ 	.word	0x000152f0


	//   ....[58]....
        /*0574*/ 	.word	0x00015390


	//   ....[59]....
        /*0578*/ 	.word	0x00015430


	//   ....[60]....
        /*057c*/ 	.word	0x000154d0


	//   ....[61]....
        /*0580*/ 	.word	0x000155c0


	//   ....[62]....
        /*0584*/ 	.word	0x00015660


	//   ....[63]....
        /*0588*/ 	.word	0x00015700


	//   ....[64]....
        /*058c*/ 	.word	0x000157a0


	//   ....[65]....
        /*0590*/ 	.word	0x00015a00


	//   ....[66]....
        /*0594*/ 	.word	0x00015ce0


	//   ....[67]....
        /*0598*/ 	.word	0x000160d0


	//   ....[68]....
        /*059c*/ 	.word	0x00016160


	//   ....[69]....
        /*05a0*/ 	.word	0x00016200


	//   ....[70]....
        /*05a4*/ 	.word	0x000162b0


	//   ....[71]....
        /*05a8*/ 	.word	0x00016330


	//   ....[72]....
        /*05ac*/ 	.word	0x000163b0


	//   ....[73]....
        /*05b0*/ 	.word	0x00016430


	//   ....[74]....
        /*05b4*/ 	.word	0x000164b0


	//   ....[75]....
        /*05b8*/ 	.word	0x00016540


	//   ....[76]....
        /*05bc*/ 	.word	0x000165f0


	//   ....[77]....
        /*05c0*/ 	.word	0x00016670


	//   ....[78]....
        /*05c4*/ 	.word	0x000166f0


	//   ....[79]....
        /*05c8*/ 	.word	0x00016770


	//   ....[80]....
        /*05cc*/ 	.word	0x000167f0


	//   ....[81]....
        /*05d0*/ 	.word	0x00016860


	//   ....[82]....
        /*05d4*/ 	.word	0x00016900


	//   ....[83]....
        /*05d8*/ 	.word	0x00016990


	//   ....[84]....
        /*05dc*/ 	.word	0x00016ab0


	//----- nvinfo : EIATTR_REG_RECONFIG
	.align		4
.L_1549:
        /*05e0*/ 	.byte	0x01, 0x54
	.zero		2


	//----- nvinfo : EIATTR_SYSCALL_OFFSETS
	.align		4
        /*05e4*/ 	.byte	0x04, 0x46
        /*05e6*/ 	.short	(.L_1551 - .L_1550)


	//   ....[0]....
.L_1550:
        /*05e8*/ 	.word	0x000017a0


	//   ....[1]....
        /*05ec*/ 	.word	0x000018f0


	//   ....[2]....
        /*05f0*/ 	.word	0x00005b60


	//   ....[3]....
        /*05f4*/ 	.word	0x00006080


	//   ....[4]....
        /*05f8*/ 	.word	0x00012290


	//   ....[5]....
        /*05fc*/ 	.word	0x000123c0


	//   ....[6]....
        /*0600*/ 	.word	0x000124c0


	//----- nvinfo : EIATTR_MBARRIER_INSTR_OFFSETS
	.align		4
.L_1551:
        /*0604*/ 	.byte	0x04, 0x39
        /*0606*/ 	.short	(.L_1553 - .L_1552)


	//   ....[0]....
.L_1552:
        /*0608*/ 	.word	0x000002e0
        /*060c*/ 	.word	0x000000ff
        /*0610*/ 	.word	0x00030800
        /*0614*/ 	.short	0x0100
        /*0616*/ 	.byte	0x08
	.zero		1


	//   ....[1]....
        /*0618*/ 	.word	0x000002f0
        /*061c*/ 	.word	0x000000ff
        /*0620*/ 	.word	0x00030820
        /*0624*/ 	.short	0x0100
        /*0626*/ 	.byte	0x08
	.zero		1


	//   ....[2]....
        /*0628*/ 	.word	0x000003e0
        /*062c*/ 	.word	0x000000ff
        /*0630*/ 	.word	0x00030830
        /*0634*/ 	.short	0x0100
        /*0636*/ 	.byte	0x08
	.zero		1


	//   ....[3]....
        /*0638*/ 	.word	0x000003f0
        /*063c*/ 	.word	0x000000ff
        /*0640*/ 	.word	0x00030840
        /*0644*/ 	.short	0x0100
        /*0646*/ 	.byte	0x08
	.zero		1


	//   ....[4]....
        /*0648*/ 	.word	0x00000400
        /*064c*/ 	.word	0x000000ff
        /*0650*/ 	.word	0x00030838
        /*0654*/ 	.short	0x0100
        /*0656*/ 	.byte	0x08
	.zero		1


	//   ....[5]....
        /*0658*/ 	.word	0x00000410
        /*065c*/ 	.word	0x000000ff
        /*0660*/ 	.word	0x00030848
        /*0664*/ 	.short	0x0100
        /*0666*/ 	.byte	0x08
	.zero		1


	//   ....[6]....
        /*0668*/ 	.word	0x00000540
        /*066c*/ 	.word	0x000000ff
        /*0670*/ 	.word	0x00030850
        /*0674*/ 	.short	0x0100
        /*0676*/ 	.byte	0x08
	.zero		1


	//   ....[7]....
        /*0678*/ 	.word	0x00000550
        /*067c*/ 	.word	0x000000ff
        /*0680*/ 	.word	0x00030860
        /*0684*/ 	.short	0x0100
        /*0686*/ 	.byte	0x08
	.zero		1


	//   ....[8]....
        /*0688*/ 	.word	0x00000560
        /*068c*/ 	.word	0x000000ff
        /*0690*/ 	.word	0x00030858
        /*0694*/ 	.short	0x0100
        /*0696*/ 	.byte	0x08
	.zero		1


	//   ....[9]....
        /*0698*/ 	.word	0x00000570
        /*069c*/ 	.word	0x000000ff
        /*06a0*/ 	.word	0x00030868
        /*06a4*/ 	.short	0x0100
        /*06a6*/ 	.byte	0x08
	.zero		1


	//   ....[10]....
        /*06a8*/ 	.word	0x00000660
        /*06ac*/ 	.word	0x000000ff
        /*06b0*/ 	.word	0x00030870
        /*06b4*/ 	.short	0x0100
        /*06b6*/ 	.byte	0x06
	.zero		1


	//   ....[11]....
        /*06b8*/ 	.word	0x00000670
        /*06bc*/ 	.word	0x000000ff
        /*06c0*/ 	.word	0x00030880
        /*06c4*/ 	.short	0x0100
        /*06c6*/ 	.byte	0x06
	.zero		1


	//   ....[12]....
        /*06c8*/ 	.word	0x00000680
        /*06cc*/ 	.word	0x000000ff
        /*06d0*/ 	.word	0x00030878
        /*06d4*/ 	.short	0x0100
        /*06d6*/ 	.byte	0x06
	.zero		1


	//   ....[13]....
        /*06d8*/ 	.word	0x00000690
        /*06dc*/ 	.word	0x000000ff
        /*06e0*/ 	.word	0x00030888
        /*06e4*/ 	.short	0x0100
        /*06e6*/ 	.byte	0x06
	.zero		1


	//   ....[14]....
        /*06e8*/ 	.word	0x000007c0
        /*06ec*/ 	.word	0x000000ff
        /*06f0*/ 	.word	0x00030890
        /*06f4*/ 	.short	0x0100
        /*06f6*/ 	.byte	0x08
	.zero		1


	//   ....[15]....
        /*06f8*/ 	.word	0x000007d0
        /*06fc*/ 	.word	0x000000ff
        /*0700*/ 	.word	0x000308a0
        /*0704*/ 	.short	0x0100
        /*0706*/ 	.byte	0x08
	.zero		1


	//   ....[16]....
        /*0708*/ 	.word	0x000007e0
        /*070c*/ 	.word	0x000000ff
        /*0710*/ 	.word	0x00030898
        /*0714*/ 	.short	0x0100
        /*0716*/ 	.byte	0x08
	.zero		1


	//   ....[17]....
        /*0718*/ 	.word	0x000007f0
        /*071c*/ 	.word	0x000000ff
        /*0720*/ 	.word	0x000308a8
        /*0724*/ 	.short	0x0100
        /*0726*/ 	.byte	0x08
	.zero		1


	//   ....[18]....
        /*0728*/ 	.word	0x00000920
        /*072c*/ 	.word	0x000000ff
        /*0730*/ 	.word	0x000308b0
        /*0734*/ 	.short	0x0100
        /*0736*/ 	.byte	0x08
	.zero		1


	//   ....[19]....
        /*0738*/ 	.word	0x00000930
        /*073c*/ 	.word	0x000000ff
        /*0740*/ 	.word	0x000308c0
        /*0744*/ 	.short	0x0100
        /*0746*/ 	.byte	0x08
	.zero		1


	//   ....[20]....
        /*0748*/ 	.word	0x00000940
        /*074c*/ 	.word	0x000000ff
        /*0750*/ 	.word	0x000308b8
        /*0754*/ 	.short	0x0100
        /*0756*/ 	.byte	0x08
	.zero		1


	//   ....[21]....
        /*0758*/ 	.word	0x00000950
        /*075c*/ 	.word	0x000000ff
        /*0760*/ 	.word	0x000308c8
        /*0764*/ 	.short	0x0100
        /*0766*/ 	.byte	0x08
	.zero		1


	//   ....[22]....
        /*0768*/ 	.word	0x00002bd0
        /*076c*/ 	.word	0x00000053
        /*0770*/ 	.word	0x00030890
        /*0774*/ 	.short	0x010a
        /*0776*/ 	.byte	0x3f
	.zero		1


	//   ....[23]....
        /*0778*/ 	.word	0x00003f50
        /*077c*/ 	.word	0x00000053
        /*0780*/ 	.word	0x00030890
        /*0784*/ 	.short	0x010a
        /*0786*/ 	.byte	0x3f
	.zero		1


	//   ....[24]....
        /*0788*/ 	.word	0x000050e0
        /*078c*/ 	.word	0x00000053
        /*0790*/ 	.word	0x00030890
        /*0794*/ 	.short	0x010a
        /*0796*/ 	.byte	0x3f
	.zero		1


	//   ....[25]....
        /*0798*/ 	.word	0x00005300
        /*079c*/ 	.word	0x00000024
        /*07a0*/ 	.word	0x00000000
        /*07a4*/ 	.short	0x0101
        /*07a6*/ 	.byte	0x3f
	.zero		1


	//   ....[26]....
        /*07a8*/ 	.word	0x00005340
        /*07ac*/ 	.word	0x00000053
        /*07b0*/ 	.word	0x000308b0
        /*07b4*/ 	.short	0x010a
        /*07b6*/ 	.byte	0x3f
	.zero		1


	//   ....[27]....
        /*07b8*/ 	.word	0x00005700
        /*07bc*/ 	.word	0x00000053
        /*07c0*/ 	.word	0x00000000
        /*07c4*/ 	.short	0x0101
        /*07c6*/ 	.byte	0x3f
	.zero		1


	//   ....[28]....
        /*07c8*/ 	.word	0x00005c00
        /*07cc*/ 	.word	0x00000002
        /*07d0*/ 	.word	0x00030800
        /*07d4*/ 	.short	0x010a
        /*07d6*/ 	.byte	0x3f
	.zero		1


	//   ....[29]....
        /*07d8*/ 	.word	0x00005c50
        /*07dc*/ 	.word	0x00000002
        /*07e0*/ 	.word	0x00030800
        /*07e4*/ 	.short	0x010a
        /*07e6*/ 	.byte	0x3f
	.zero		1


	//   ....[30]....
        /*07e8*/ 	.word	0x000063c0
        /*07ec*/ 	.word	0x00000002
        /*07f0*/ 	.word	0x00030800
        /*07f4*/ 	.short	0x010a
        /*07f6*/ 	.byte	0x3f
	.zero		1


	//   ....[31]....
        /*07f8*/ 	.word	0x00007260
        /*07fc*/ 	.word	0x00000002
        /*0800*/ 	.word	0x00030800
        /*0804*/ 	.short	0x010a
        /*0806*/ 	.byte	0x3f
	.zero		1


	//   ....[32]....
        /*0808*/ 	.word	0x000080c0
        /*080c*/ 	.word	0x00000004
        /*0810*/ 	.word	0x00030830
        /*0814*/ 	.short	0x010a
        /*0816*/ 	.byte	0x3f
	.zero		1


	//   ....[33]....
        /*0818*/ 	.word	0x000081a0
        /*081c*/ 	.word	0x00000004
        /*0820*/ 	.word	0x00030830
        /*0824*/ 	.short	0x010a
        /*0826*/ 	.byte	0x3f
	.zero		1


	//   ....[34]....
        /*0828*/ 	.word	0x00009e20
        /*082c*/ 	.word	0x00000004
        /*0830*/ 	.word	0x00000000
        /*0834*/ 	.short	0x0101
        /*0836*/ 	.byte	0x3f
	.zero		1


	//   ....[35]....
        /*0838*/ 	.word	0x0000b100
        /*083c*/ 	.word	0x00000000
        /*0840*/ 	.word	0x00030830
        /*0844*/ 	.short	0x010a
        /*0846*/ 	.byte	0x3f
	.zero		1


	//   ....[36]....
        /*0848*/ 	.word	0x0000b150
        /*084c*/ 	.word	0x00000000
        /*0850*/ 	.word	0x00030830
        /*0854*/ 	.short	0x010a
        /*0856*/ 	.byte	0x3f
	.zero		1


	//   ....[37]....
        /*0858*/ 	.word	0x0000b4a0
        /*085c*/ 	.word	0x00000003
        /*0860*/ 	.word	0x00030850
        /*0864*/ 	.short	0x010a
        /*0866*/ 	.byte	0x3f
	.zero		1


	//   ....[38]....
        /*0868*/ 	.word	0x0000b4f0
        /*086c*/ 	.word	0x00000003
        /*0870*/ 	.word	0x00030850
        /*0874*/ 	.short	0x010a
        /*0876*/ 	.byte	0x3f
	.zero		1


	//   ....[39]....
        /*0878*/ 	.word	0x0000cc00
        /*087c*/ 	.word	0x0000000d
        /*0880*/ 	.word	0x00000000
        /*0884*/ 	.short	0x0101
        /*0886*/ 	.byte	0x3f
	.zero		1


	//   ....[40]....
        /*0888*/ 	.word	0x0000cc80
        /*088c*/ 	.word	0x0000000b
        /*0890*/ 	.word	0x00000000
        /*0894*/ 	.short	0x0101
        /*0896*/ 	.byte	0x3f
	.zero		1


	//   ....[41]....
        /*0898*/ 	.word	0x0000de60
        /*089c*/ 	.word	0x0000000c
        /*08a0*/ 	.word	0x00030850
        /*08a4*/ 	.short	0x010a
        /*08a6*/ 	.byte	0x3f
	.zero		1


	//   ....[42]....
        /*08a8*/ 	.word	0x0000df10
        /*08ac*/ 	.word	0x0000000c
        /*08b0*/ 	.word	0x00030850
        /*08b4*/ 	.short	0x010a
        /*08b6*/ 	.byte	0x3f
	.zero		1


	//   ....[43]....
        /*08b8*/ 	.word	0x0000e9a0
        /*08bc*/ 	.word	0x00000006
        /*08c0*/ 	.word	0x00000000
        /*08c4*/ 	.short	0x0101
        /*08c6*/ 	.byte	0x3f
	.zero		1


	//   ....[44]....
        /*08c8*/ 	.word	0x0000f960
        /*08cc*/ 	.word	0x00000000
        /*08d0*/ 	.word	0x00000000
        /*08d4*/ 	.short	0x0101
        /*08d6*/ 	.byte	0x3f
	.zero		1


	//   ....[45]....
        /*08d8*/ 	.word	0x000117e0
        /*08dc*/ 	.word	0x00000006
        /*08e0*/ 	.word	0x00030820
        /*08e4*/ 	.short	0x010a
        /*08e6*/ 	.byte	0x3f
	.zero		1


	//   ....[46]....
        /*08e8*/ 	.word	0x00011850
        /*08ec*/ 	.word	0x00000007
        /*08f0*/ 	.word	0x000308a0
        /*08f4*/ 	.short	0x010a
        /*08f6*/ 	.byte	0x3f
	.zero		1


	//   ....[47]....
        /*08f8*/ 	.word	0x00011a00
        /*08fc*/ 	.word	0x00000007
        /*0900*/ 	.word	0x000308c0
        /*0904*/ 	.short	0x010a
        /*0906*/ 	.byte	0x3f
	.zero		1


	//   ....[48]....
        /*0908*/ 	.word	0x00011c50
        /*090c*/ 	.word	0x00000007
        /*0910*/ 	.word	0x000308a0
        /*0914*/ 	.short	0x010a
        /*0916*/ 	.byte	0x3f
	.zero		1


	//   ....[49]....
        /*0918*/ 	.word	0x00011df0
        /*091c*/ 	.word	0x00000007
        /*0920*/ 	.word	0x000308c0
        /*0924*/ 	.short	0x010a
        /*0926*/ 	.byte	0x3f
	.zero		1


	//   ....[50]....
        /*0928*/ 	.word	0x00012990
        /*092c*/ 	.word	0x00000005
        /*0930*/ 	.word	0x00030840
        /*0934*/ 	.short	0x010a
        /*0936*/ 	.byte	0x3f
	.zero		1


	//   ....[51]....
        /*0938*/ 	.word	0x00012ce0
        /*093c*/ 	.word	0x0000001c
        /*0940*/ 	.word	0x00030820
        /*0944*/ 	.short	0x010a
        /*0946*/ 	.byte	0x3f
	.zero		1


	//   ....[52]....
        /*0948*/ 	.word	0x00012fe0
        /*094c*/ 	.word	0x00000003
        /*0950*/ 	.word	0x00030840
        /*0954*/ 	.short	0x010a
        /*0956*/ 	.byte	0x3f
	.zero		1


	//   ....[53]....
        /*0958*/ 	.word	0x000131c0
        /*095c*/ 	.word	0x00000002
        /*0960*/ 	.word	0x00000060
        /*0964*/ 	.short	0x010a
        /*0966*/ 	.byte	0x3f
	.zero		1


	//   ....[54]....
        /*0968*/ 	.word	0x00013640
        /*096c*/ 	.word	0x00000003
        /*0970*/ 	.word	0x00030840
        /*0974*/ 	.short	0x010a
        /*0976*/ 	.byte	0x3f
	.zero		1


	//   ....[55]....
        /*0978*/ 	.word	0x00013820
        /*097c*/ 	.word	0x00000003
        /*0980*/ 	.word	0x00000060
        /*0984*/ 	.short	0x010a
        /*0986*/ 	.byte	0x3f
	.zero		1


	//   ....[56]....
        /*0988*/ 	.word	0x00013be0
        /*098c*/ 	.word	0x00000002
        /*0990*/ 	.word	0x00030840
        /*0994*/ 	.short	0x010a
        /*0996*/ 	.byte	0x3f
	.zero		1


	//   ....[57]....
        /*0998*/ 	.word	0x00013dd0
        /*099c*/ 	.word	0x00000002
        /*09a0*/ 	.word	0x00000060
        /*09a4*/ 	.short	0x010a
        /*09a6*/ 	.byte	0x3f
	.zero		1


	//   ....[58]....
        /*09a8*/ 	.word	0x00014120
        /*09ac*/ 	.word	0x00000003
        /*09b0*/ 	.word	0x00030860
        /*09b4*/ 	.short	0x010a
        /*09b6*/ 	.byte	0x3f
	.zero		1


	//   ....[59]....
        /*09b8*/ 	.word	0x00014d60
        /*09bc*/ 	.word	0x00000009
        /*09c0*/ 	.word	0x00030820
        /*09c4*/ 	.short	0x010a
        /*09c6*/ 	.byte	0x3f
	.zero		1


	//   ....[60]....
        /*09c8*/ 	.word	0x00014ef0
        /*09cc*/ 	.word	0x00000007
        /*09d0*/ 	.word	0x00000000
        /*09d4*/ 	.short	0x010a
        /*09d6*/ 	.byte	0x3f
	.zero		1


	//   ....[61]....
        /*09d8*/ 	.word	0x00014f60
        /*09dc*/ 	.word	0x00000003
        /*09e0*/ 	.word	0x00000000
        /*09e4*/ 	.short	0x010a
        /*09e6*/ 	.byte	0x3f
	.zero		1


	//   ....[62]....
        /*09e8*/ 	.word	0x00014fc0
        /*09ec*/ 	.word	0x00000005
        /*09f0*/ 	.word	0x00000000
        /*09f4*/ 	.short	0x010a
        /*09f6*/ 	.byte	0x3f
	.zero		1


	//   ....[63]....
        /*09f8*/ 	.word	0x00014ff0
        /*09fc*/ 	.word	0x00000003
        /*0a00*/ 	.word	0x00000000
        /*0a04*/ 	.short	0x010a
        /*0a06*/ 	.byte	0x3f
	.zero		1


	//   ....[64]....
        /*0a08*/ 	.word	0x00015050
        /*0a0c*/ 	.word	0x00000053
        /*0a10*/ 	.word	0x00030890
        /*0a14*/ 	.short	0x010a
        /*0a16*/ 	.byte	0x3f
	.zero		1


	//   ....[65]....
        /*0a18*/ 	.word	0x000150a0
        /*0a1c*/ 	.word	0x00000053
        /*0a20*/ 	.word	0x00030890
        /*0a24*/ 	.short	0x010a
        /*0a26*/ 	.byte	0x3f
	.zero		1


	//   ....[66]....
        /*0a28*/ 	.word	0x000150f0
        /*0a2c*/ 	.word	0x00000053
        /*0a30*/ 	.word	0x00030890
        /*0a34*/ 	.short	0x010a
        /*0a36*/ 	.byte	0x3f
	.zero		1


	//   ....[67]....
        /*0a38*/ 	.word	0x00015140
        /*0a3c*/ 	.word	0x00000053
        /*0a40*/ 	.word	0x000308b0
        /*0a44*/ 	.short	0x010a
        /*0a46*/ 	.byte	0x3f
	.zero		1


	//   ....[68]....
        /*0a48*/ 	.word	0x00015510
        /*0a4c*/ 	.word	0x00000002
        /*0a50*/ 	.word	0x00030800
        /*0a54*/ 	.short	0x010a
        /*0a56*/ 	.byte	0x3f
	.zero		1


	//   ....[69]....
        /*0a58*/ 	.word	0x000157e0
        /*0a5c*/ 	.word	0x00000002
        /*0a60*/ 	.word	0x00030800
        /*0a64*/ 	.short	0x010a
        /*0a66*/ 	.byte	0x3f
	.zero		1


	//   ....[70]....
        /*0a68*/ 	.word	0x00015830
        /*0a6c*/ 	.word	0x00000004
        /*0a70*/ 	.word	0x00030830
        /*0a74*/ 	.short	0x010a
        /*0a76*/ 	.byte	0x3f
	.zero		1


	//   ....[71]....
        /*0a78*/ 	.word	0x00015880
        /*0a7c*/ 	.word	0x00000000
        /*0a80*/ 	.word	0x00030830
        /*0a84*/ 	.short	0x010a
        /*0a86*/ 	.byte	0x3f
	.zero		1


	//   ....[72]....
        /*0a88*/ 	.word	0x000158d0
        /*0a8c*/ 	.word	0x00000003
        /*0a90*/ 	.word	0x00030850
        /*0a94*/ 	.short	0x010a
        /*0a96*/ 	.byte	0x3f
	.zero		1


	//   ....[73]....
        /*0a98*/ 	.word	0x00015920
        /*0a9c*/ 	.word	0x0000000c
        /*0aa0*/ 	.word	0x00030850
        /*0aa4*/ 	.short	0x010a
        /*0aa6*/ 	.byte	0x3f
	.zero		1


	//   ....[74]....
        /*0aa8*/ 	.word	0x00015ac0
        /*0aac*/ 	.word	0x00000006
        /*0ab0*/ 	.word	0x00030820
        /*0ab4*/ 	.short	0x010a
        /*0ab6*/ 	.byte	0x3f
	.zero		1


	//   ....[75]....
        /*0ab8*/ 	.word	0x00015b10
        /*0abc*/ 	.word	0x00000007
        /*0ac0*/ 	.word	0x000308a0
        /*0ac4*/ 	.short	0x010a
        /*0ac6*/ 	.byte	0x3f
	.zero		1


	//   ....[76]....
        /*0ac8*/ 	.word	0x00015b60
        /*0acc*/ 	.word	0x00000007
        /*0ad0*/ 	.word	0x000308c0
        /*0ad4*/ 	.short	0x010a
        /*0ad6*/ 	.byte	0x3f
	.zero		1


	//   ....[77]....
        /*0ad8*/ 	.word	0x00015bb0
        /*0adc*/ 	.word	0x00000007
        /*0ae0*/ 	.word	0x000308a0
        /*0ae4*/ 	.short	0x010a
        /*0ae6*/ 	.byte	0x3f
	.zero		1


	//   ....[78]....
        /*0ae8*/ 	.word	0x00015c00
        /*0aec*/ 	.word	0x00000007
        /*0af0*/ 	.word	0x000308c0
        /*0af4*/ 	.short	0x010a
        /*0af6*/ 	.byte	0x3f
	.zero		1


	//   ....[79]....
        /*0af8*/ 	.word	0x00015da0
        /*0afc*/ 	.word	0x00000005
        /*0b00*/ 	.word	0x00030840
        /*0b04*/ 	.short	0x010a
        /*0b06*/ 	.byte	0x3f
	.zero		1


	//   ....[80]....
        /*0b08*/ 	.word	0x00015df0
        /*0b0c*/ 	.word	0x0000001c
        /*0b10*/ 	.word	0x00030820
        /*0b14*/ 	.short	0x010a
        /*0b16*/ 	.byte	0x3f
	.zero		1


	//   ....[81]....
        /*0b18*/ 	.word	0x00015e40
        /*0b1c*/ 	.word	0x00000003
        /*0b20*/ 	.word	0x00030840
        /*0b24*/ 	.short	0x010a
        /*0b26*/ 	.byte	0x3f
	.zero		1


	//   ....[82]....
        /*0b28*/ 	.word	0x00015e90
        /*0b2c*/ 	.word	0x00000002
        /*0b30*/ 	.word	0x00000060
        /*0b34*/ 	.short	0x010a
        /*0b36*/ 	.byte	0x3f
	.zero		1


	//   ....[83]....
        /*0b38*/ 	.word	0x00015ee0
        /*0b3c*/ 	.word	0x00000003
        /*0b40*/ 	.word	0x00030840
        /*0b44*/ 	.short	0x010a
        /*0b46*/ 	.byte	0x3f
	.zero		1


	//   ....[84]....
        /*0b48*/ 	.word	0x00015f30
        /*0b4c*/ 	.word	0x00000003
        /*0b50*/ 	.word	0x00000060
        /*0b54*/ 	.short	0x010a
        /*0b56*/ 	.byte	0x3f
	.zero		1


	//   ....[85]....
        /*0b58*/ 	.word	0x00015f80
        /*0b5c*/ 	.word	0x00000002
        /*0b60*/ 	.word	0x00030840
        /*0b64*/ 	.short	0x010a
        /*0b66*/ 	.byte	0x3f
	.zero		1


	//   ....[86]....
        /*0b68*/ 	.word	0x00015fd0
        /*0b6c*/ 	.word	0x00000002
        /*0b70*/ 	.word	0x00000060
        /*0b74*/ 	.short	0x010a
        /*0b76*/ 	.byte	0x3f
	.zero		1


	//   ....[87]....
        /*0b78*/ 	.word	0x00016020
        /*0b7c*/ 	.word	0x00000003
        /*0b80*/ 	.word	0x00030860
        /*0b84*/ 	.short	0x010a
        /*0b86*/ 	.byte	0x3f
	.zero		1


	//   ....[88]....
        /*0b88*/ 	.word	0x000169d0
        /*0b8c*/ 	.word	0x00000009
        /*0b90*/ 	.word	0x00030820
        /*0b94*/ 	.short	0x010a
        /*0b96*/ 	.byte	0x3f
	.zero		1


	//   ....[89]....
        /*0b98*/ 	.word	0x00016b70
        /*0b9c*/ 	.word	0x00000007
        /*0ba0*/ 	.word	0x00000000
        /*0ba4*/ 	.short	0x010a
        /*0ba6*/ 	.byte	0x3f
	.zero		1


	//   ....[90]....
        /*0ba8*/ 	.word	0x00016bc0
        /*0bac*/ 	.word	0x00000003
        /*0bb0*/ 	.word	0x00000000
        /*0bb4*/ 	.short	0x010a
        /*0bb6*/ 	.byte	0x3f
	.zero		1


	//   ....[91]....
        /*0bb8*/ 	.word	0x00016c10
        /*0bbc*/ 	.word	0x00000005
        /*0bc0*/ 	.word	0x00000000
        /*0bc4*/ 	.short	0x010a
        /*0bc6*/ 	.byte	0x3f
	.zero		1


	//----- nvinfo : EIATTR_NUM_MBARRIERS
	.align		4
.L_1553:
        /*0bc8*/ 	.byte	0x03, 0x38
        /*0bca*/ 	.short	0x0016


	//----- nvinfo : EIATTR_EXIT_INSTR_OFFSETS
	.align		4
        /*0bcc*/ 	.byte	0x04, 0x1c
        /*0bce*/ 	.short	(.L_1555 - .L_1554)


	//   ....[0]....
.L_1554:
        /*0bd0*/ 	.word	0x00015040


	//----- nvinfo : EIATTR_MAX_THREADS
	.align		4
.L_1555:
        /*0bd4*/ 	.byte	0x04, 0x05
        /*0bd6*/ 	.short	(.L_1557 - .L_1556)
.L_1556:
        /*0bd8*/ 	.word	0x00000200
        /*0bdc*/ 	.word	0x00000001
        /*0be0*/ 	.word	0x00000001


	//----- nvinfo : EIATTR_CRS_STACK_SIZE
	.align		4
.L_1557:
        /*0be4*/ 	.byte	0x04, 0x1e
        /*0be6*/ 	.short	(.L_1559 - .L_1558)
.L_1558:
        /*0be8*/ 	.word	0x00000000


	//----- nvinfo : EIATTR_CBANK_PARAM_SIZE
	.align		4
.L_1559:
        /*0bec*/ 	.byte	0x03, 0x19
        /*0bee*/ 	.short	0x0a70


	//----- nvinfo : EIATTR_PARAM_CBANK
	.align		4
        /*0bf0*/ 	.byte	0x04, 0x0a
        /*0bf2*/ 	.short	(.L_1561 - .L_1560)
	.align		4
.L_1560:
        /*0bf4*/ 	.word	index@(.nv.constant0._ZN7cutlass13device_kernelIN5flash11enable_sm90INS1_16FlashAttnFwdSm90INS1_25CollectiveMainloopFwdSm90ILi2EN4cute5tupleIJNS5_1CILi1EEES8_S8_EEENS6_IJNS7_ILi192EEESA_NS7_ILi64EEEEEELi64ENS_10bfloat16_tEfNS_4arch4Sm90ELb0ELb0ELb0ELb1ELb0ELb1ELb0ELb0ELb1ELb0ELb0ELb0EEENS1_21CollectiveEpilogueFwdINS6_IJSA_SB_SA_EEES9_SD_SF_Li384ELb1ELb0ELb0ELb0EEENS1_36VarlenDynamicPersistentTileSchedulerILi192ELi192ELi384ELi32ELb0ELb0ELb1ELb0ELb1ELb1EEEEEEEEEvNT_6ParamsE)
        /*0bf8*/ 	.short	0x0210
        /*0bfa*/ 	.short	0x0a70


	//----- nvinfo : EIATTR_SW_WAR
	.align		4
.L_1561:
        /*0bfc*/ 	.byte	0x04, 0x36
        /*0bfe*/ 	.short	(.L_1563 - .L_1562)
.L_1562:
        /*0c00*/ 	.word	0x00000008
.L_1563:


//--------------------- .nv.info._ZN7cutlass13device_kernelIN5flash11enable_sm90INS1_16FlashAttnFwdSm90INS1_25CollectiveMainloopFwdSm90ILi2EN4cute5tupleIJNS5_1CILi1EEES8_S8_EEENS6_IJNS7_ILi192EEENS7_ILi128EEENS7_ILi64EEEEEELi64ENS_10bfloat16_tEfNS_4arch4Sm90ELb0ELb1ELb0ELb0ELb0ELb0ELb0ELb1ELb1ELb0ELb0ELb0EEENS1_21CollectiveEpilogueFwdINS6_IJSA_SC_SB_EEES9_SE_SG_Li384ELb0ELb0ELb0ELb0EEENS1_30DynamicPersistentTileSchedulerILi384ELi32ELb0ELb0ELb1EEEEEEEEEvNT_6ParamsE --------------------------
	.section	.nv.info._ZN7cutlass13device_kernelIN5flash11enable_sm90INS1_16FlashAttnFwdSm90INS1_25CollectiveMainloopFwdSm90ILi2EN4cute5tupleIJNS5_1CILi1EEES8_S8_EEENS6_IJNS7_ILi192EEENS7_ILi128EEENS7_ILi64EEEEEELi64ENS_10bfloat16_tEfNS_4arch4Sm90ELb0ELb1ELb0ELb0ELb0ELb0ELb0ELb1ELb1ELb0ELb0ELb0EEENS1_21CollectiveEpilogueFwdINS6_IJSA_SC_SB_EEES9_SE_SG_Li384ELb0ELb0ELb0ELb0EEENS1_30DynamicPersistentTileSchedulerILi384ELi32ELb0ELb0ELb1EEEEEEEEEvNT_6ParamsE,"",@"SHT_CUDA_INFO"
	.sectionflags	@""
	.align	4


	//----- nvinfo : EIATTR_CUDA_API_VERSION
	.align		4
        /*0000*/ 	.byte	0x04, 0x37
        /*0002*/ 	.short	(.L_1565 - .L_1564)
.L_1564:
        /*0004*/ 	.word	0x00000082


	//----- nvinfo : EIATTR_KPARAM_INFO
	.align		4
.L_1565:
        /*0008*/ 	.byte	0x04, 0x17
        /*000a*/ 	.short	(.L_1567 - .L_1566)
.L_1566:
        /*000c*/ 	.word	0x00000000
        /*0010*/ 	.short	0x0000
        /*0012*/ 	.short	0x0070
        /*0014*/ 	.byte	0x00, 0xf0, 0x01, 0x2e


	//----- nvinfo : EIATTR_SPARSE_MMA_MASK
	.align		4
.L_1567:
        /*0018*/ 	.byte	0x03, 0x50
        /*001a*/ 	.short	0x0000


	//----- nvinfo : EIATTR_MAXREG_COUNT
	.align		4
        /*001c*/ 	.byte	0x03, 0x1b
        /*001e*/ 	.short	0x0080


	//----- nvinfo : EIATTR_NUM_BARRIERS
	.align		4
        /*0020*/ 	.byte	0x02, 0x4c
        /*0022*/ 	.byte	0x10
	.zero		1


	//----- nvinfo : EIATTR_EXTERNS
	.align		4
        /*0024*/ 	.byte	0x04, 0x0f
        /*0026*/ 	.short	(.L_1569 - .L_1568)


	//   ....[0]....
	.align		4
.L_1568:
        /*0028*/ 	.word	index@(__assertfail)


	//----- nvinfo : EIATTR_MERCURY_ISA_VERSION
	.align		4
.L_1569:
        /*002c*/ 	.byte	0x03, 0x5f
        /*002e*/ 	.short	0x0101


	//----- nvinfo : EIATTR_INT_WARP_WIDE_INSTR_OFFSETS
	.align		4
        /*0030*/ 	.byte	0x04, 0x31
        /*0032*/ 	.short	(.L_1571 - .L_1570)


	//   ....[0]....
.L_1570:
        /*0034*/ 	.word	0x00000180


	//   ....[1]....
        /*0038*/ 	.word	0x000001b0


	//   ....[2]....
        /*003c*/ 	.word	0x000001c0


	//   ....[3]....
        /*0040*/ 	.word	0x0000e1a0


	//   ....[4]....
        /*0044*/ 	.word	0x0000e230


	//   ....[5]....
        /*0048*/ 	.word	0x0000e6e0


	//   ....[6]....
        /*004c*/ 	.word	0x0000fe30


	//   ....[7]....
        /*0050*/ 	.word	0x0000fec0


	//----- nvinfo : EIATTR_COOP_GROUP_MASK_REGIDS
	.align		4
.L_1571:
        /*0054*/ 	.byte	0x04, 0x29
        /*0056*/ 	.short	(.L_1573 - .L_1572)


	//   ....[0]....
.L_1572:
        /*0058*/ 	.word	0xffffffff


	//   ....[1]....
        /*005c*/ 	.word	0xffffffff


	//   ....[2]....
        /*0060*/ 	.word	0xffffffff


	//   ....[3]....
        /*0064*/ 	.word	0xffffffff


	//   ....[4]....
        /*0068*/ 	.word	0xffffffff


	//   ....[5]....
        /*006c*/ 	.word	0xffffffff


	//   ....[6]....
        /*0070*/ 	.word	0xffffffff


	//   ....[7]....
        /*0074*/ 	.word	0xffffffff


	//   ....[8]....
        /*0078*/ 	.word	0xffffffff


	//   ....[9]....
        /*007c*/ 	.word	0xffffffff


	//   ....[10]....
        /*0080*/ 	.word	0xffffffff


	//   ....[11]....
        /*0084*/ 	.word	0xffffffff


	//   ....[12]....
        /*0088*/ 	.word	0xffffffff


	//   ....[13]....
        /*008c*/ 	.word	0xffffffff


	//   ....[14]....
        /*0090*/ 	.word	0xffffffff


	//   ....[15]....
        /*0094*/ 	.word	0xffffffff


	//   ....[16]....
        /*0098*/ 	.word	0xffffffff


	//   ....[17]....
        /*009c*/ 	.word	0xffffffff


	//   ....[18]....
        /*00a0*/ 	.word	0xffffffff


	//   ....[19]....
        /*00a4*/ 	.word	0xffffffff


	//   ....[20]....
        /*00a8*/ 	.word	0xffffffff


	//   ....[21]....
        /*00ac*/ 	.word	0xffffffff


	//   ....[22]....
        /*00b0*/ 	.word	0xffffffff


	//   ....[23]....
        /*00b4*/ 	.word	0xffffffff


	//   ....[24]....
        /*00b8*/ 	.word	0xffffffff


	//   ....[25]....
        /*00bc*/ 	.word	0xffffffff


	//   ....[26]....
        /*00c0*/ 	.word	0xffffffff


	//   ....[27]....
        /*00c4*/ 	.word	0xffffffff


	//   ....[28]....
        /*00c8*/ 	.word	0xffffffff


	//   ....[29]....
        /*00cc*/ 	.word	0xffffffff


	//   ....[30]....
        /*00d0*/ 	.word	0xffffffff


	//   ....[31]....
        /*00d4*/ 	.word	0xffffffff


	//   ....[32]....
        /*00d8*/ 	.word	0x0500000f


	//   ....[33]....
        /*00dc*/ 	.word	0x0500000f


	//----- nvinfo : EIATTR_COOP_GROUP_INSTR_OFFSETS
	.align		4
.L_1573:
        /*00e0*/ 	.byte	0x04, 0x28
        /*00e2*/ 	.short	(.L_1575 - .L_1574)


	//   ....[0]....
.L_1574:
        /*00e4*/ 	.word	0x00000060


	//   ....[1]....
        /*00e8*/ 	.word	0x00000190


	//   ....[2]....
        /*00ec*/ 	.word	0x000001e0


	//   ....[3]....
        /*00f0*/ 	.word	0x000003d0


	//   ....[4]....
        /*00f4*/ 	.word	0x00000530


	//   ....[5]....
        /*00f8*/ 	.word	0x00000650


	//   ....[6]....
        /*00fc*/ 	.word	0x000007b0


	//   ....[7]....
        /*0100*/ 	.word	0x00001600


	//   ....[8]....
        /*0104*/ 	.word	0x00003080


	//   ....[9]....
        /*0108*/ 	.word	0x00003190


	//   ....[10]....
        /*010c*/ 	.word	0x00003ad0


	//   ....[11]....
        /*0110*/ 	.word	0x00003b30


	//   ....[12]....
        /*0114*/ 	.word	0x00005df0


	//   ....[13]....
        /*0118*/ 	.word	0x00005ef0


	//   ....[14]....
        /*011c*/ 	.word	0x00006700


	//   ....[15]....
        /*0120*/ 	.word	0x00006770


	//   ....[16]....
        /*0124*/ 	.word	0x00007ed0


	//   ....[17]....
        /*0128*/ 	.word	0x00007f00


	//   ....[18]....
        /*012c*/ 	.word	0x00008430


	//   ....[19]....
        /*0130*/ 	.word	0x000084a0


	//   ....[20]....
        /*0134*/ 	.word	0x0000aa10


	//   ....[21]....
        /*0138*/ 	.word	0x0000aac0


	//   ....[22]....
        /*013c*/ 	.word	0x0000b4d0


	//   ....[23]....
        /*0140*/ 	.word	0x0000b520


	//   ....[24]....
        /*0144*/ 	.word	0x0000c300


	//   ....[25]....
        /*0148*/ 	.word	0x0000c340


	//   ....[26]....
        /*014c*/ 	.word	0x0000c440


	//   ....[27]....
        /*0150*/ 	.word	0x0000c450


	//   ....[28]....
        /*0154*/ 	.word	0x0000cf90


	//   ....[29]....
        /*0158*/ 	.word	0x0000d910


	//   ....[30]....
        /*015c*/ 	.word	0x00010160


	//   ....[31]....
        /*0160*/ 	.word	0x000102e0


	//   ....[32]....
        /*0164*/ 	.word	0x000108e0


	//   ....[33]....
        /*0168*/ 	.word	0x00010cc0


	//----- nvinfo : EIATTR_REG_RECONFIG
	.align		4
.L_1575:
        /*016c*/ 	.byte	0x01, 0x54
	.zero		2


	//----- nvinfo : EIATTR_SYSCALL_OFFSETS
	.align		4
        /*0170*/ 	.byte	0x04, 0x46
        /*0172*/ 	.short	(.L_1577 - .L_1576)


	//   ....[0]....
.L_1576:
        /*0174*/ 	.word	0x000017b0


	//   ....[1]....
        /*0178*/ 	.word	0x0000e3c0


	//   ....[2]....
        /*017c*/ 	.word	0x0000e500


	//   ....[3]....
        /*0180*/ 	.word	0x0000e5f0


	//----- nvinfo : EIATTR_MBARRIER_INSTR_OFFSETS
	.align		4
.L_1577:
        /*0184*/ 	.byte	0x04, 0x39
        /*0186*/ 	.short	(.L_1579 - .L_1578)


	//   ....[0]....
.L_1578:
        /*0188*/ 	.word	0x00000280
        /*018c*/ 	.word	0x000000ff
        /*0190*/ 	.word	0x00016800
        /*0194*/ 	.short	0x0100
        /*0196*/ 	.byte	0x06
	.zero		1


	//   ....[1]....
        /*0198*/ 	.word	0x00000290
        /*019c*/ 	.word	0x000000ff
        /*01a0*/ 	.word	0x00016820
        /*01a4*/ 	.short	0x0100
        /*01a6*/ 	.byte	0x06
	.zero		1


	//   ....[2]....
        /*01a8*/ 	.word	0x00000380
        /*01ac*/ 	.word	0x000000ff
        /*01b0*/ 	.word	0x00016830
        /*01b4*/ 	.short	0x0100
        /*01b6*/ 	.byte	0x08
	.zero		1


	//   ....[3]....
        /*01b8*/ 	.word	0x00000390
        /*01bc*/ 	.word	0x000000ff
        /*01c0*/ 	.word	0x00016840
        /*01c4*/ 	.short	0x0100
        /*01c6*/ 	.byte	0x08
	.zero		1


	//   ....[4]....
        /*01c8*/ 	.word	0x000003a0
        /*01cc*/ 	.word	0x000000ff
        /*01d0*/ 	.word	0x00016838
        /*01d4*/ 	.short	0x0100
        /*01d6*/ 	.byte	0x08
	.zero		1


	//   ....[5]....
        /*01d8*/ 	.word	0x000003b0
        /*01dc*/ 	.word	0x000000ff
        /*01e0*/ 	.word	0x00016848
        /*01e4*/ 	.short	0x0100
        /*01e6*/ 	.byte	0x08
	.zero		1


	//   ....[6]....
        /*01e8*/ 	.word	0x000004e0
        /*01ec*/ 	.word	0x000000ff
        /*01f0*/ 	.word	0x00016850
        /*01f4*/ 	.short	0x0100
        /*01f6*/ 	.byte	0x08
	.zero		1


	//   ....[7]....
        /*01f8*/ 	.word	0x000004f0
        /*01fc*/ 	.word	0x000000ff
        /*0200*/ 	.word	0x00016860
        /*0204*/ 	.short	0x0100
        /*0206*/ 	.byte	0x08
	.zero		1


	//   ....[8]....
        /*0208*/ 	.word	0x00000500
        /*020c*/ 	.word	0x000000ff
        /*0210*/ 	.word	0x00016858
        /*0214*/ 	.short	0x0100
        /*0216*/ 	.byte	0x08
	.zero		1


	//   ....[9]....
        /*0218*/ 	.word	0x00000510
        /*021c*/ 	.word	0x000000ff
        /*0220*/ 	.word	0x00016868
        /*0224*/ 	.short	0x0100
        /*0226*/ 	.byte	0x08
	.zero		1


	//   ....[10]....
        /*0228*/ 	.word	0x00000600
        /*022c*/ 	.word	0x000000ff
        /*0230*/ 	.word	0x00016870
        /*0234*/ 	.short	0x0100
        /*0236*/ 	.byte	0x06
	.zero		1


	//   ....[11]....
        /*0238*/ 	.word	0x00000610
        /*023c*/ 	.word	0x000000ff
        /*0240*/ 	.word	0x00016880
        /*0244*/ 	.short	0x0100
        /*0246*/ 	.byte	0x06
	.zero		1


	//   ....[12]....
        /*0248*/ 	.word	0x00000620
        /*024c*/ 	.word	0x000000ff
        /*0250*/ 	.word	0x00016878
        /*0254*/ 	.short	0x0100
        /*0256*/ 	.byte	0x06
	.zero		1


	//   ....[13]....
        /*0258*/ 	.word	0x00000630
        /*025c*/ 	.word	0x000000ff
        /*0260*/ 	.word	0x00016888
        /*0264*/ 	.short	0x0100
        /*0266*/ 	.byte	0x06
	.zero		1


	//   ....[14]....
        /*0268*/ 	.word	0x00000760
        /*026c*/ 	.word	0x000000ff
        /*0270*/ 	.word	0x00016890
        /*0274*/ 	.short	0x0100
        /*0276*/ 	.byte	0x08
	.zero		1


	//   ....[15]....
        /*0278*/ 	.word	0x00000770
        /*027c*/ 	.word	0x000000ff
        /*0280*/ 	.word	0x000168a0
        /*0284*/ 	.short	0x0100
        /*0286*/ 	.byte	0x08
	.zero		1


	//   ....[16]....
        /*0288*/ 	.word	0x00000780
        /*028c*/ 	.word	0x000000ff
        /*0290*/ 	.word	0x00016898
        /*0294*/ 	.short	0x0100
        /*0296*/ 	.byte	0x08
	.zero		1


	//   ....[17]....
        /*0298*/ 	.word	0x00000790
        /*029c*/ 	.word	0x000000ff
        /*02a0*/ 	.word	0x000168a8
        /*02a4*/ 	.short	0x0100
        /*02a6*/ 	.byte	0x08
	.zero		1


	//   ....[18]....
        /*02a8*/ 	.word	0x000008c0
        /*02ac*/ 	.word	0x000000ff
        /*02b0*/ 	.word	0x000168b0
        /*02b4*/ 	.short	0x0100
        /*02b6*/ 	.byte	0x08
	.zero		1


	//   ....[19]....
        /*02b8*/ 	.word	0x000008d0
        /*02bc*/ 	.word	0x000000ff
        /*02c0*/ 	.word	0x000168c0
        /*02c4*/ 	.short	0x0100
        /*02c6*/ 	.byte	0x08
	.zero		1


	//   ....[20]....
        /*02c8*/ 	.word	0x000008e0
        /*02cc*/ 	.word	0x000000ff
        /*02d0*/ 	.word	0x000168b8
        /*02d4*/ 	.short	0x0100
        /*02d6*/ 	.byte	0x08
	.zero		1


	//   ....[21]....
        /*02d8*/ 	.word	0x000008f0
        /*02dc*/ 	.word	0x000000ff
        /*02e0*/ 	.word	0x000168c8
        /*02e4*/ 	.short	0x0100
        /*02e6*/ 	.byte	0x08
	.zero		1


	//   ....[22]....
        /*02e8*/ 	.word	0x00001830
        /*02ec*/ 	.word	0x000000ff
        /*02f0*/ 	.word	0x00016800
        /*02f4*/ 	.short	0x010a
        /*02f6*/ 	.byte	0x28
	.zero		1


	//   ....[23]....
        /*02f8*/ 	.word	0x000018b0
        /*02fc*/ 	.word	0x00000005
        /*0300*/ 	.word	0x00016830
        /*0304*/ 	.short	0x010a
        /*0306*/ 	.byte	0x3f
	.zero		1


	//   ....[24]....
        /*0308*/ 	.word	0x00001900
        /*030c*/ 	.word	0x00000005
        /*0310*/ 	.word	0x00016830
        /*0314*/ 	.short	0x010a
        /*0316*/ 	.byte	0x3f
	.zero		1


	//   ....[25]....
        /*0318*/ 	.word	0x00001c10
        /*031c*/ 	.word	0x00000000
        /*0320*/ 	.word	0x00000000
        /*0324*/ 	.short	0x0101
        /*0326*/ 	.byte	0x3f
	.zero		1


	//   ....[26]....
        /*0328*/ 	.word	0x00004a00
        /*032c*/ 	.word	0x000000ff
        /*0330*/ 	.word	0x00016830
        /*0334*/ 	.short	0x010a
        /*0336*/ 	.byte	0x06
	.zero		1


	//   ....[27]....
        /*0338*/ 	.word	0x00004a40
        /*033c*/ 	.word	0x000000ff
        /*0340*/ 	.word	0x00016830
        /*0344*/ 	.short	0x010a
        /*0346*/ 	.byte	0x06
	.zero		1


	//   ....[28]....
        /*0348*/ 	.word	0x00004c20
        /*034c*/ 	.word	0x000000ff
        /*0350*/ 	.word	0x00016850
        /*0354*/ 	.short	0x010a
        /*0356*/ 	.byte	0x06
	.zero		1


	//   ....[29]....
        /*0358*/ 	.word	0x00004c60
        /*035c*/ 	.word	0x000000ff
        /*0360*/ 	.word	0x00016850
        /*0364*/ 	.short	0x010a
        /*0366*/ 	.byte	0x06
	.zero		1


	//   ....[30]....
        /*0368*/ 	.word	0x00005070
        /*036c*/ 	.word	0x0000000d
        /*0370*/ 	.word	0x00000000
        /*0374*/ 	.short	0x0101
        /*0376*/ 	.byte	0x3f
	.zero		1


	//   ....[31]....
        /*0378*/ 	.word	0x00006c80
        /*037c*/ 	.word	0x0000001f
        /*0380*/ 	.word	0x00000000
        /*0384*/ 	.short	0x0101
        /*0386*/ 	.byte	0x3f
	.zero		1


	//   ....[32]....
        /*0388*/ 	.word	0x00007920
        /*038c*/ 	.word	0x000000ff
        /*0390*/ 	.word	0x00016830
        /*0394*/ 	.short	0x010a
        /*0396*/ 	.byte	0x06
	.zero		1


	//   ....[33]....
        /*0398*/ 	.word	0x00007960
        /*039c*/ 	.word	0x000000ff
        /*03a0*/ 	.word	0x00016830
        /*03a4*/ 	.short	0x010a
        /*03a6*/ 	.byte	0x06
	.zero		1


	//   ....[34]....
        /*03a8*/ 	.word	0x00007b40
        /*03ac*/ 	.word	0x000000ff
        /*03b0*/ 	.word	0x00016850
        /*03b4*/ 	.short	0x010a
        /*03b6*/ 	.byte	0x06
	.zero		1


	//   ....[35]....
        /*03b8*/ 	.word	0x00007b80
        /*03bc*/ 	.word	0x000000ff
        /*03c0*/ 	.word	0x00016850
        /*03c4*/ 	.short	0x010a
        /*03c6*/ 	.byte	0x06
	.zero		1


	//   ....[36]....
        /*03c8*/ 	.word	0x00008e50
        /*03cc*/ 	.word	0x0000001b
        /*03d0*/ 	.word	0x00000000
        /*03d4*/ 	.short	0x0101
        /*03d6*/ 	.byte	0x3f
	.zero		1


	//   ....[37]....
        /*03d8*/ 	.word	0x00009000
        /*03dc*/ 	.word	0x0000001f
        /*03e0*/ 	.word	0x00000000
        /*03e4*/ 	.short	0x0101
        /*03e6*/ 	.byte	0x3f
	.zero		1


	//   ....[38]....
        /*03e8*/ 	.word	0x00009640
        /*03ec*/ 	.word	0x000000ff
        /*03f0*/ 	.word	0x00016830
        /*03f4*/ 	.short	0x010a
        /*03f6*/ 	.byte	0x06
	.zero		1


	//   ....[39]....
        /*03f8*/ 	.word	0x00009680
        /*03fc*/ 	.word	0x000000ff
        /*0400*/ 	.word	0x00016830
        /*0404*/ 	.short	0x010a
        /*0406*/ 	.byte	0x06
	.zero		1


	//   ....[40]....
        /*0408*/ 	.word	0x00009860
        /*040c*/ 	.word	0x000000ff
        /*0410*/ 	.word	0x00016850
        /*0414*/ 	.short	0x010a
        /*0416*/ 	.byte	0x06
	.zero		1


	//   ....[41]....
        /*0418*/ 	.word	0x000098a0
        /*041c*/ 	.word	0x000000ff
        /*0420*/ 	.word	0x00016850
        /*0424*/ 	.short	0x010a
        /*0426*/ 	.byte	0x06
	.zero		1


	//   ....[42]....
        /*0428*/ 	.word	0x00009c50
        /*042c*/ 	.word	0x0000000e
        /*0430*/ 	.word	0x00000000
        /*0434*/ 	.short	0x0101
        /*0436*/ 	.byte	0x3f
	.zero		1


	//   ....[43]....
        /*0438*/ 	.word	0x0000bb30
        /*043c*/ 	.word	0x0000001f
        /*0440*/ 	.word	0x00000000
        /*0444*/ 	.short	0x0101
        /*0446*/ 	.byte	0x3f
	.zero		1


	//   ....[44]....
        /*0448*/ 	.word	0x0000c270
        /*044c*/ 	.word	0x000000ff
        /*0450*/ 	.word	0x00016850
        /*0454*/ 	.short	0x010a
        /*0456*/ 	.byte	0x05
	.zero		1


	//   ....[45]....
        /*0458*/ 	.word	0x0000c2b0
        /*045c*/ 	.word	0x000000ff
        /*0460*/ 	.word	0x00016850
        /*0464*/ 	.short	0x010a
        /*0466*/ 	.byte	0x05
	.zero		1


	//   ....[46]....
        /*0468*/ 	.word	0x0000c7e0
        /*046c*/ 	.word	0x00000007
        /*0470*/ 	.word	0x00000000
        /*0474*/ 	.short	0x0101
        /*0476*/ 	.byte	0x3f
	.zero		1


	//   ....[47]....
        /*0478*/ 	.word	0x0000d0e0
        /*047c*/ 	.word	0x000000ff
        /*0480*/ 	.word	0x00000000
        /*0484*/ 	.short	0x0101
        /*0486*/ 	.byte	0x05
	.zero		1


	//   ....[48]....
        /*0488*/ 	.word	0x0000e980
        /*048c*/ 	.word	0x0000000d
        /*0490*/ 	.word	0x00016840
        /*0494*/ 	.short	0x010a
        /*0496*/ 	.byte	0x3f
	.zero		1


	//   ....[49]....
        /*0498*/ 	.word	0x0000ec70
        /*049c*/ 	.word	0x000000ff
        /*04a0*/ 	.word	0x00016820
        /*04a4*/ 	.short	0x010a
        /*04a6*/ 	.byte	0x27
	.zero		1


	//   ....[50]....
        /*04a8*/ 	.word	0x0000ef40
        /*04ac*/ 	.word	0x00000003
        /*04b0*/ 	.word	0x00016840
        /*04b4*/ 	.short	0x010a
        /*04b6*/ 	.byte	0x3f
	.zero		1


	//   ....[51]....
        /*04b8*/ 	.word	0x0000f0e0
        /*04bc*/ 	.word	0x00000002
        /*04c0*/ 	.word	0x00000060
        /*04c4*/ 	.short	0x010a
        /*04c6*/ 	.byte	0x3f
	.zero		1


	//   ....[52]....
        /*04c8*/ 	.word	0x0000f530
        /*04cc*/ 	.word	0x00000004
        /*04d0*/ 	.word	0x00016840
        /*04d4*/ 	.short	0x010a
        /*04d6*/ 	.byte	0x3f
	.zero		1


	//   ....[53]....
        /*04d8*/ 	.word	0x0000f6d0
        /*04dc*/ 	.word	0x00000003
        /*04e0*/ 	.word	0x00000060
        /*04e4*/ 	.short	0x010a
        /*04e6*/ 	.byte	0x3f
	.zero		1


	//   ....[54]....
        /*04e8*/ 	.word	0x0000fa70
        /*04ec*/ 	.word	0x00000003
        /*04f0*/ 	.word	0x00016840
        /*04f4*/ 	.short	0x010a
        /*04f6*/ 	.byte	0x3f
	.zero		1


	//   ....[55]....
        /*04f8*/ 	.word	0x0000fc10
        /*04fc*/ 	.word	0x00000003
        /*0500*/ 	.word	0x00000060
        /*0504*/ 	.short	0x010a
        /*0506*/ 	.byte	0x3f
	.zero		1


	//   ....[56]....
        /*0508*/ 	.word	0x0000ff40
        /*050c*/ 	.word	0x00000003
        /*0510*/ 	.word	0x00016860
        /*0514*/ 	.short	0x010a
        /*0516*/ 	.byte	0x3f
	.zero		1


	//   ....[57]....
        /*0518*/ 	.word	0x000102c0
        /*051c*/ 	.word	0x00000009
        /*0520*/ 	.word	0x00016820
        /*0524*/ 	.short	0x010a
        /*0526*/ 	.byte	0x3f
	.zero		1


	//   ....[58]....
        /*0528*/ 	.word	0x000103e0
        /*052c*/ 	.word	0x00000005
        /*0530*/ 	.word	0x00000000
        /*0534*/ 	.short	0x010a
        /*0536*/ 	.byte	0x3f
	.zero		1


	//   ....[59]....
        /*0538*/ 	.word	0x00010450
        /*053c*/ 	.word	0x00000003
        /*0540*/ 	.word	0x00000000
        /*0544*/ 	.short	0x010a
        /*0546*/ 	.byte	0x3f
	.zero		1


	//   ....[60]....
        /*0548*/ 	.word	0x000104b0
        /*054c*/ 	.word	0x00000013
        /*0550*/ 	.word	0x00000000
        /*0554*/ 	.short	0x010a
        /*0556*/ 	.byte	0x3f
	.zero		1


	//   ....[61]....
        /*0558*/ 	.word	0x000104e0
        /*055c*/ 	.word	0x00000007
        /*0560*/ 	.word	0x00000000
        /*0564*/ 	.short	0x010a
        /*0566*/ 	.byte	0x3f
	.zero		1


	//   ....[62]....
        /*0568*/ 	.word	0x00010550
        /*056c*/ 	.word	0x00000003
        /*0570*/ 	.word	0x00016800
        /*0574*/ 	.short	0x010a
        /*0576*/ 	.byte	0x3f
	.zero		1


	//   ....[63]....
        /*0578*/ 	.word	0x000105a0
        /*057c*/ 	.word	0x00000005
        /*0580*/ 	.word	0x00016830
        /*0584*/ 	.short	0x010a
        /*0586*/ 	.byte	0x3f
	.zero		1


	//   ....[64]....
        /*0588*/ 	.word	0x00010600
        /*058c*/ 	.word	0x0000000c
        /*0590*/ 	.word	0x00016830
        /*0594*/ 	.short	0x010a
        /*0596*/ 	.byte	0x3f
	.zero		1


	//   ....[65]....
        /*0598*/ 	.word	0x00010660
        /*059c*/ 	.word	0x0000000c
        /*05a0*/ 	.word	0x00016850
        /*05a4*/ 	.short	0x010a
        /*05a6*/ 	.byte	0x3f
	.zero		1


	//   ....[66]....
        /*05a8*/ 	.word	0x000106c0
        /*05ac*/ 	.word	0x00000009
        /*05b0*/ 	.word	0x00016830
        /*05b4*/ 	.short	0x010a
        /*05b6*/ 	.byte	0x3f
	.zero		1


	//   ....[67]....
        /*05b8*/ 	.word	0x00010720
        /*05bc*/ 	.word	0x00000009
        /*05c0*/ 	.word	0x00016850
        /*05c4*/ 	.short	0x010a
        /*05c6*/ 	.byte	0x3f
	.zero		1


	//   ....[68]....
        /*05c8*/ 	.word	0x00010780
        /*05cc*/ 	.word	0x00000009
        /*05d0*/ 	.word	0x00016830
        /*05d4*/ 	.short	0x010a
        /*05d6*/ 	.byte	0x3f
	.zero		1


	//   ....[69]....
        /*05d8*/ 	.word	0x000107e0
        /*05dc*/ 	.word	0x00000009
        /*05e0*/ 	.word	0x00016850
        /*05e4*/ 	.short	0x010a
        /*05e6*/ 	.byte	0x3f
	.zero		1


	//   ....[70]....
        /*05e8*/ 	.word	0x00010840
        /*05ec*/ 	.word	0x00000003
        /*05f0*/ 	.word	0x00016850
        /*05f4*/ 	.short	0x010a
        /*05f6*/ 	.byte	0x3f
	.zero		1


	//   ....[71]....
        /*05f8*/ 	.word	0x00010990
        /*05fc*/ 	.word	0x0000000d
        /*0600*/ 	.word	0x00016840
        /*0604*/ 	.short	0x010a
        /*0606*/ 	.byte	0x3f
	.zero		1


	//   ....[72]....
        /*0608*/ 	.word	0x000109f0
        /*060c*/ 	.word	0x00000005
        /*0610*/ 	.word	0x00016820
        /*0614*/ 	.short	0x010a
        /*0616*/ 	.byte	0x3f
	.zero		1


	//   ....[73]....
        /*0618*/ 	.word	0x00010a40
        /*061c*/ 	.word	0x00000003
        /*0620*/ 	.word	0x00016840
        /*0624*/ 	.short	0x010a
        /*0626*/ 	.byte	0x3f
	.zero		1


	//   ....[74]....
        /*0628*/ 	.word	0x00010a90
        /*062c*/ 	.word	0x00000002
        /*0630*/ 	.word	0x00000060
        /*0634*/ 	.short	0x010a
        /*0636*/ 	.byte	0x3f
	.zero		1


	//   ....[75]....
        /*0638*/ 	.word	0x00010ae0
        /*063c*/ 	.word	0x00000004
        /*0640*/ 	.word	0x00016840
        /*0644*/ 	.short	0x010a
        /*0646*/ 	.byte	0x3f
	.zero		1


	//   ....[76]....
        /*0648*/ 	.word	0x00010b30
        /*064c*/ 	.word	0x00000003
        /*0650*/ 	.word	0x00000060
        /*0654*/ 	.short	0x010a
        /*0656*/ 	.byte	0x3f
	.zero		1


	//   ....[77]....
        /*0658*/ 	.word	0x00010b80
        /*065c*/ 	.word	0x00000003
        /*0660*/ 	.word	0x00016840
        /*0664*/ 	.short	0x010a
        /*0666*/ 	.byte	0x3f
	.zero		1


	//   ....[78]....
        /*0668*/ 	.word	0x00010bd0
        /*066c*/ 	.word	0x00000003
        /*0670*/ 	.word	0x00000060
        /*0674*/ 	.short	0x010a
        /*0676*/ 	.byte	0x3f
	.zero		1


	//   ....[79]....
        /*0678*/ 	.word	0x00010c20
        /*067c*/ 	.word	0x00000003
        /*0680*/ 	.word	0x00016860
        /*0684*/ 	.short	0x010a
        /*0686*/ 	.byte	0x3f
	.zero		1


	//   ....[80]....
        /*0688*/ 	.word	0x00010d00
        /*068c*/ 	.word	0x00000009
        /*0690*/ 	.word	0x00016820
        /*0694*/ 	.short	0x010a
        /*0696*/ 	.byte	0x3f
	.zero		1


	//   ....[81]....
        /*0698*/ 	.word	0x00010d50
        /*069c*/ 	.word	0x00000005
        /*06a0*/ 	.word	0x00000000
        /*06a4*/ 	.short	0x010a
        /*06a6*/ 	.byte	0x3f
	.zero		1


	//   ....[82]....
        /*06a8*/ 	.word	0x00010da0
        /*06ac*/ 	.word	0x00000003
        /*06b0*/ 	.word	0x00000000
        /*06b4*/ 	.short	0x010a
        /*06b6*/ 	.byte	0x3f
	.zero		1


	//   ....[83]....
        /*06b8*/ 	.word	0x00010df0
        /*06bc*/ 	.word	0x00000013
        /*06c0*/ 	.word	0x00000000
        /*06c4*/ 	.short	0x010a
        /*06c6*/ 	.byte	0x3f
	.zero		1


	//----- nvinfo : EIATTR_NUM_MBARRIERS
	.align		4
.L_1579:
        /*06c8*/ 	.byte	0x03, 0x38
        /*06ca*/ 	.short	0x0016


	//----- nvinfo : EIATTR_EXIT_INSTR_OFFSETS
	.align		4
        /*06cc*/ 	.byte	0x04, 0x1c
        /*06ce*/ 	.short	(.L_1581 - .L_1580)


	//   ....[0]....
.L_1580:
        /*06d0*/ 	.word	0x00000a50


	//   ....[1]....
        /*06d4*/ 	.word	0x0000d8d0


	//   ....[2]....
        /*06d8*/ 	.word	0x0000d930


	//   ....[3]....
        /*06dc*/ 	.word	0x00010300


	//   ....[4]....
        /*06e0*/ 	.word	0x00010530


	//----- nvinfo : EIATTR_MAX_THREADS
	.align		4
.L_1581:
        /*06e4*/ 	.byte	0x04, 0x05
        /*06e6*/ 	.short	(.L_1583 - .L_1582)
.L_1582:
        /*06e8*/ 	.word	0x00000200
        /*06ec*/ 	.word	0x00000001
        /*06f0*/ 	.word	0x00000001


	//----- nvinfo : EIATTR_CRS_STACK_SIZE
	.align		4
.L_1583:
        /*06f4*/ 	.byte	0x04, 0x1e
        /*06f6*/ 	.short	(.L_1585 - .L_1584)
.L_1584:
        /*06f8*/ 	.word	0x00000000


	//----- nvinfo : EIATTR_CBANK_PARAM_SIZE
	.align		4
.L_1585:
        /*06fc*/ 	.byte	0x03, 0x19
        /*06fe*/ 	.short	0x0bf0


	//----- nvinfo : EIATTR_PARAM_CBANK
	.align		4
        /*0700*/ 	.byte	0x04, 0x0a
        /*0702*/ 	.short	(.L_1587 - .L_1586)
	.align		4
.L_1586:
        /*0704*/ 	.word	index@(.nv.constant0._ZN7cutlass13device_kernelIN5flash11enable_sm90INS1_16FlashAttnFwdSm90INS1_25CollectiveMainloopFwdSm90ILi2EN4cute5tupleIJNS5_1CILi1EEES8_S8_EEENS6_IJNS7_ILi192EEENS7_ILi128EEENS7_ILi64EEEEEELi64ENS_10bfloat16_tEfNS_4arch4Sm90ELb0ELb1ELb0ELb0ELb0ELb0ELb0ELb1ELb1ELb0ELb0ELb0EEENS1_21CollectiveEpilogueFwdINS6_IJSA_SC_SB_EEES9_SE_SG_Li384ELb0ELb0ELb0ELb0EEENS1_30DynamicPersistentTileSchedulerILi384ELi32ELb0ELb0ELb1EEEEEEEEEvNT_6ParamsE)
        /*0708*/ 	.short	0x0210
        /*070a*/ 	.short	0x0bf0


	//----- nvinfo : EIATTR_SW_WAR
	.align		4
.L_1587:
        /*070c*/ 	.byte	0x04, 0x36
        /*070e*/ 	.short	(.L_1589 - .L_1588)
.L_1588:
        /*0710*/ 	.word	0x00000008
.L_1589:


//--------------------- .nv.info._ZN7cutlass13device_kernelIN5flash11enable_sm90INS1_16FlashAttnFwdSm90INS1_25CollectiveMainloopFwdSm90ILi2EN4cute5tupleIJNS5_1CILi1EEES8_S8_EEENS6_IJNS7_ILi192EEENS7_ILi128EEENS7_ILi64EEEEEELi64ENS_10bfloat16_tEfNS_4arch4Sm90ELb0ELb1ELb0ELb1ELb0ELb0ELb0ELb1ELb1ELb0ELb0ELb0EEENS1_21CollectiveEpilogueFwdINS6_IJSA_SC_SB_EEES9_SE_SG_Li384ELb1ELb0ELb0ELb0EEENS1_36VarlenDynamicPersistentTileSchedulerILi192ELi128ELi384ELi32ELb0ELb0ELb1ELb1ELb0ELb1EEEEEEEEEvNT_6ParamsE --------------------------
	.section	.nv.info._ZN7cutlass13device_kernelIN5flash11enable_sm90INS1_16FlashAttnFwdSm90INS1_25CollectiveMainloopFwdSm90ILi2EN4cute5tupleIJNS5_1CILi1EEES8_S8_EEENS6_IJNS7_ILi192EEENS7_ILi128EEENS7_ILi64EEEEEELi64ENS_10bfloat16_tEfNS_4arch4Sm90ELb0ELb1ELb0ELb1ELb0ELb0ELb0ELb1ELb1ELb0ELb0ELb0EEENS1_21CollectiveEpilogueFwdINS6_IJSA_SC_SB_EEES9_SE_SG_Li384ELb1ELb0ELb0ELb0EEENS1_36VarlenDynamicPersistentTileSchedulerILi192ELi128ELi384ELi32ELb0ELb0ELb1ELb1ELb0ELb1EEEEEEEEEvNT_6ParamsE,"",@"SHT_CUDA_INFO"
	.sectionflags	@""
	.align	4


	//----- nvinfo : EIATTR_CUDA_API_VERSION
	.align		4
        /*0000*/ 	.byte	0x04, 0x37
        /*0002*/ 	.short	(.L_1591 - .L_1590)
.L_1590:
        /*0004*/ 	.word	0x00000082


	//----- nvinfo : EIATTR_KPARAM_INFO
	.align		4
.L_1591:
        /*0008*/ 	.byte	0x04, 0x17
        /*000a*/ 	.short	(.L_1593 - .L_1592)
.L_1592:
        /*000c*/ 	.word	0x00000000
        /*0010*/ 	.short	0x0000
        /*0012*/ 	.short	0x0070
        /*0014*/ 	.byte	0x00, 0xf0, 0x01, 0x28


	//----- nvinfo : EIATTR_SPARSE_MMA_MASK
	.align		4
.L_1593:
        /*0018*/ 	.byte	0x03, 0x50
        /*001a*/ 	.short	0x0000


	//----- nvinfo : EIATTR_MAXREG_COUNT
	.align		4
        /*001c*/ 	.byte	0x03, 0x1b
        /*001e*/ 	.short	0x0080


	//----- nvinfo : EIATTR_NUM_BARRIERS
	.align		4
        /*0020*/ 	.byte	0x02, 0x4c
        /*0022*/ 	.byte	0x10
	.zero		1


	//----- nvinfo : EIATTR_EXTERNS
	.align		4
        /*0024*/ 	.byte	0x04, 0x0f
        /*0026*/ 	.short	(.L_1595 - .L_1594)


	//   ....[0]....
	.align		4
.L_1594:
        /*0028*/ 	.word	index@(__assertfail)


	//----- nvinfo : EIATTR_ANNOTATIONS
	.align		4
.L_1595:
        /*002c*/ 	.byte	0x04, 0x55
        /*002e*/ 	.short	(.L_1597 - .L_1596)


	//   ....[0]....
.L_1596:
        /*0030*/ 	.word	0x00000001
        /*0034*/ 	.byte	0x70, 0x0d, 0x00, 0x00, 0x01, 0x00, 0x00, 0x00, 0x90, 0x0d, 0x00, 0x00, 0x01, 0x00, 0x00, 0x00
        /*0044*/ 	.byte	0xa0, 0x1a, 0x00, 0x00, 0x01, 0x00, 0x00, 0x00, 0x90, 0xcc, 0x00, 0x00, 0x01, 0x00, 0x00, 0x00
        /*0054*/ 	.byte	0x40, 0xd1, 0x00, 0x00, 0x01, 0x00, 0x00, 0x00, 0x40, 0xf3, 0x00, 0x00, 0x01, 0x00, 0x00, 0x00
        /*0064*/ 	.byte	0xd0, 0xfd, 0x00, 0x00


	//----- nvinfo : EIATTR_MERCURY_ISA_VERSION
	.align		4
.L_1597:
        /*0068*/ 	.byte	0x03, 0x5f
        /*006a*/ 	.short	0x0101


	//----- nvinfo : EIATTR_UNUSED_LOAD_BYTE_OFFSET
	.align		4
        /*006c*/ 	.byte	0x04, 0x44
        /*006e*/ 	.short	(.L_1599 - .L_1598)


	//   ....[0]....
.L_1598:
        /*0070*/ 	.word	0x00000a70
        /*0074*/ 	.word	0x0000fff0


	//   ....[1]....
        /*0078*/ 	.word	0x0000cc40
        /*007c*/ 	.word	0x0000fff0


	//----- nvinfo : EIATTR_INT_WARP_WIDE_INSTR_OFFSETS
	.align		4
.L_1599:
        /*0080*/ 	.byte	0x04, 0x31
        /*0082*/ 	.short	(.L_1601 - .L_1600)


	//   ....[0]....
.L_1600:
        /*0084*/ 	.word	0x00000160


	//   ....[1]....
        /*0088*/ 	.word	0x000001a0


	//   ....[2]....
        /*008c*/ 	.word	0x00000210


	//   ....[3]....
        /*0090*/ 	.word	0x0000f980


	//   ....[4]....
        /*0094*/ 	.word	0x0000fa10


	//   ....[5]....
        /*0098*/ 	.word	0x0000fec0


	//   ....[6]....
        /*009c*/ 	.word	0x0000ff00


	//   ....[7]....
        /*00a0*/ 	.word	0x000118a0


	//   ....[8]....
        /*00a4*/ 	.word	0x00011930


	//----- nvinfo : EIATTR_COOP_GROUP_MASK_REGIDS
	.align		4
.L_1601:
        /*00a8*/ 	.byte	0x04, 0x29
        /*00aa*/ 	.short	(.L_1603 - .L_1602)


	//   ....[0]....
.L_1602:
        /*00ac*/ 	.word	0xffffffff


	//   ....[1]....
        /*00b0*/ 	.word	0xffffffff


	//   ....[2]....
        /*00b4*/ 	.word	0xffffffff


	//   ....[3]....
        /*00b8*/ 	.word	0xffffffff


	//   ....[4]....
        /*00bc*/ 	.word	0xffffffff


	//   ....[5]....
        /*00c0*/ 	.word	0xffffffff


	//   ....[6]....
        /*00c4*/ 	.word	0xffffffff


	//   ....[7]....
        /*00c8*/ 	.word	0xffffffff


	//   ....[8]....
        /*00cc*/ 	.word	0xffffffff


	//   ....[9]....
        /*00d0*/ 	.word	0xffffffff


	//   ....[10]....
        /*00d4*/ 	.word	0xffffffff


	//   ....[11]....
        /*00d8*/ 	.word	0xffffffff


	//   ....[12]....
        /*00dc*/ 	.word	0xffffffff


	//   ....[13]....
        /*00e0*/ 	.word	0xffffffff


	//   ....[14]....
        /*00e4*/ 	.word	0xffffffff


	//   ....[15]....
        /*00e8*/ 	.word	0xffffffff


	//   ....[16]....
        /*00ec*/ 	.word	0xffffffff


	//   ....[17]....
        /*00f0*/ 	.word	0xffffffff


	//   ....[18]....
        /*00f4*/ 	.word	0xffffffff


	//   ....[19]....
        /*00f8*/ 	.word	0xffffffff


	//   ....[20]....
        /*00fc*/ 	.word	0xffffffff


	//   ....[21]....
        /*0100*/ 	.word	0xffffffff


	//   ....[22]....
        /*0104*/ 	.word	0xffffffff


	//   ....[23]....
        /*0108*/ 	.word	0xffffffff


	//   ....[24]....
        /*010c*/ 	.word	0xffffffff


	//   ....[25]....
        /*0110*/ 	.word	0xffffffff


	//   ....[26]....
        /*0114*/ 	.word	0xffffffff


	//   ....[27]....
        /*0118*/ 	.word	0xffffffff


	//   ....[28]....
        /*011c*/ 	.word	0xffffffff


	//   ....[29]....
        /*0120*/ 	.word	0xffffffff


	//   ....[30]....
        /*0124*/ 	.word	0xffffffff


	//   ....[31]....
        /*0128*/ 	.word	0xffffffff


	//   ....[32]....
        /*012c*/ 	.word	0xffffffff


	//   ....[33]....
        /*0130*/ 	.word	0xffffffff


	//   ....[34]....
        /*0134*/ 	.word	0xffffffff


	//   ....[35]....
        /*0138*/ 	.word	0xffffffff


	//   ....[36]....
        /*013c*/ 	.word	0xffffffff


	//   ....[37]....
        /*0140*/ 	.word	0xffffffff


	//   ....[38]....
        /*0144*/ 	.word	0xffffffff


	//   ....[39]....
        /*0148*/ 	.word	0xffffffff


	//   ....[40]....
        /*014c*/ 	.word	0xffffffff


	//   ....[41]....
        /*0150*/ 	.word	0xffffffff


	//   ....[42]....
        /*0154*/ 	.word	0xffffffff


	//   ....[43]....
        /*0158*/ 	.word	0xffffffff


	//   ....[44]....
        /*015c*/ 	.word	0xffffffff


	//   ....[45]....
        /*0160*/ 	.word	0xffffffff


	//   ....[46]....
        /*0164*/ 	.word	0xffffffff


	//   ....[47]....
        /*0168*/ 	.word	0xffffffff


	//   ....[48]....
        /*016c*/ 	.word	0xffffffff


	//   ....[49]....
        /*0170*/ 	.word	0xffffffff


	//   ....[50]....
        /*0174*/ 	.word	0xffffffff


	//   ....[51]....
        /*0178*/ 	.word	0xffffffff


	//   ....[52]....
        /*017c*/ 	.word	0xffffffff


	//   ....[53]....
        /*0180*/ 	.word	0xffffffff


	//   ....[54]....
        /*0184*/ 	.word	0xffffffff


	//   ....[55]....
        /*0188*/ 	.word	0xffffffff


	//   ....[56]....
        /*018c*/ 	.word	0xffffffff


	//   ....[57]....
        /*0190*/ 	.word	0xffffffff


	//   ....[58]....
        /*0194*/ 	.word	0xffffffff


	//   ....[59]....
        /*0198*/ 	.word	0xffffffff


	//   ....[60]....
        /*019c*/ 	.word	0xffffffff


	//   ....[61]....
        /*01a0*/ 	.word	0xffffffff


	//   ....[62]....
        /*01a4*/ 	.word	0x0500000f


	//   ....[63]....
        /*01a8*/ 	.word	0x0500000f


	//   ....[64]....
        /*01ac*/ 	.word	0x0500000f


	//   ....[65]....
        /*01b0*/ 	.word	0x0500000f


	//   ....[66]....
        /*01b4*/ 	.word	0x0500000f


	//   ....[67]....
        /*01b8*/ 	.word	0x0500000f


	//   ....[68]....
        /*01bc*/ 	.word	0x0500000f


	//   ....[69]....
        /*01c0*/ 	.word	0x0500000f


	//   ....[70]....
        /*01c4*/ 	.word	0x0500000f


	//   ....[71]....
        /*01c8*/ 	.word	0x0500000f


	//   ....[72]....
        /*01cc*/ 	.word	0x0500000f


	//   ....[73]....
        /*01d0*/ 	.word	0x0500000f


	//   ....[74]....
        /*01d4*/ 	.word	0x0500000f


	//   ....[75]....
        /*01d8*/ 	.word	0x0500000f


	//   ....[76]....
        /*01dc*/ 	.word	0x0500000f


	//   ....[77]....
        /*01e0*/ 	.word	0x0500000f


	//   ....[78]....
        /*01e4*/ 	.word	0x0500000f


	//   ....[79]....
        /*01e8*/ 	.word	0x0500000f


	//   ....[80]....
        /*01ec*/ 	.word	0x0500000f


	//----- nvinfo : EIATTR_COOP_GROUP_INSTR_OFFSETS
	.align		4
.L_1603:
        /*01f0*/ 	.byte	0x04, 0x28
        /*01f2*/ 	.short	(.L_1605 - .L_1604)


	//   ....[0]....
.L_1604:
        /*01f4*/ 	.word	0x00000070


	//   ....[1]....
        /*01f8*/ 	.word	0x00000170


	//   ....[2]....
        /*01fc*/ 	.word	0x000001c0


	//   ....[3]....
        /*0200*/ 	.word	0x000003f0


	//   ....[4]....
        /*0204*/ 	.word	0x00000550


	//   ....[5]....
        /*0208*/ 	.word	0x00000670


	//   ....[6]....
        /*020c*/ 	.word	0x000007d0


	//   ....[7]....
        /*0210*/ 	.word	0x00001750


	//   ....[8]....
        /*0214*/ 	.word	0x000031b0


	//   ....[9]....
        /*0218*/ 	.word	0x000032c0


	//   ....[10]....
        /*021c*/ 	.word	0x00003bb0


	//   ....[11]....
        /*0220*/ 	.word	0x00003c10


	//   ....[12]....
        /*0224*/ 	.word	0x00005f60


	//   ....[13]....
        /*0228*/ 	.word	0x00006000


	//   ....[14]....
        /*022c*/ 	.word	0x000068c0


	//   ....[15]....
        /*0230*/ 	.word	0x00006930


	//   ....[16]....
        /*0234*/ 	.word	0x00008090


	//   ....[17]....
        /*0238*/ 	.word	0x000080c0


	//   ....[18]....
        /*023c*/ 	.word	0x00008600


	//   ....[19]....
        /*0240*/ 	.word	0x00008680


	//   ....[20]....
        /*0244*/ 	.word	0x0000ac10


	//   ....[21]....
        /*0248*/ 	.word	0x0000ad10


	//   ....[22]....
        /*024c*/ 	.word	0x0000b550


	//   ....[23]....
        /*0250*/ 	.word	0x0000b5c0


	//   ....[24]....
        /*0254*/ 	.word	0x0000c500


	//   ....[25]....
        /*0258*/ 	.word	0x0000c540


	//   ....[26]....
        /*025c*/ 	.word	0x0000c630


	//   ....[27]....
        /*0260*/ 	.word	0x0000c640


	//   ....[28]....
        /*0264*/ 	.word	0x0000e580


	//   ....[29]....
        /*0268*/ 	.word	0x0000e700


	//   ....[30]....
        /*026c*/ 	.word	0x0000e730


	//   ....[31]....
        /*0270*/ 	.word	0x0000e770


	//   ....[32]....
        /*0274*/ 	.word	0x0000e7e0


	//   ....[33]....
        /*0278*/ 	.word	0x0000e840


	//   ....[34]....
        /*027c*/ 	.word	0x0000e880


	//   ....[35]....
        /*0280*/ 	.word	0x0000ea00


	//   ....[36]....
        /*0284*/ 	.word	0x0000ea60


	//   ....[37]....
        /*0288*/ 	.word	0x0000eaa0


	//   ....[38]....
        /*028c*/ 	.word	0x0000eae0


	//   ....[39]....
        /*0290*/ 	.word	0x0000eb10


	//   ....[40]....
        /*0294*/ 	.word	0x0000eb40


	//   ....[41]....
        /*0298*/ 	.word	0x0000ebe0


	//   ....[42]....
        /*029c*/ 	.word	0x0000ec40


	//   ....[43]....
        /*02a0*/ 	.word	0x0000ecd0


	//   ....[44]....
        /*02a4*/ 	.word	0x00011bf0


	//   ....[45]....
        /*02a8*/ 	.word	0x00011c00


	//   ....[46]....
        /*02ac*/ 	.word	0x00011cf0


	//   ....[47]....
        /*02b0*/ 	.word	0x00011d50


	//   ....[48]....
        /*02b4*/ 	.word	0x00011d90


	//   ....[49]....
        /*02b8*/ 	.word	0x00011dd0


	//   ....[50]....
        /*02bc*/ 	.word	0x00011e00


	//   ....[51]....
        /*02c0*/ 	.word	0x00011e30


	//   ....[52]....
        /*02c4*/ 	.word	0x00011fa0


	//   ....[53]....
        /*02c8*/ 	.word	0x00012000


	//   ....[54]....
        /*02cc*/ 	.word	0x00012040


	//   ....[55]....
        /*02d0*/ 	.word	0x00012080


	//   ....[56]....
        /*02d4*/ 	.word	0x000120b0


	//   ....[57]....
        /*02d8*/ 	.word	0x000120e0


	//   ....[58]....
        /*02dc*/ 	.word	0x000121a0


	//   ....[59]....
        /*02e0*/ 	.word	0x000121c0


	//   ....[60]....
        /*02e4*/ 	.word	0x00012230


	//   ....[61]....
        /*02e8*/ 	.word	0x00012880


	//   ....[62]....
        /*02ec*/ 	.word	0x00012ee0


	//   ....[63]....
        /*02f0*/ 	.word	0x000132d0


	//   ....[64]....
        /*02f4*/ 	.word	0x00013360


	//   ....[65]....
        /*02f8*/ 	.word	0x00013400


	//   ....[66]....
        /*02fc*/ 	.word	0x000134b0


	//   ....[67]....
        /*0300*/ 	.word	0x00013530


	//   ....[68]....
        /*0304*/ 	.word	0x000135b0


	//   ....[69]....
        /*0308*/ 	.word	0x00013630


	//   ....[70]....
        /*030c*/ 	.word	0x000136b0


	//   ....[71]....
        /*0310*/ 	.word	0x00013740


	//   ....[72]....
        /*0314*/ 	.word	0x000137f0


	//   ....[73]....
        /*0318*/ 	.word	0x00013870


	//   ....[74]....
        /*031c*/ 	.word	0x000138f0


	//   ....[75]....
        /*0320*/ 	.word	0x00013970


	//   ....[76]....
        /*0324*/ 	.word	0x000139f0


	//   ....[77]....
        /*0328*/ 	.word	0x00013a60


	//   ....[78]....
        /*032c*/ 	.word	0x00013b00


	//   ....[79]....
        /*0330*/ 	.word	0x00013b90


	//   ....[80]....
        /*0334*/ 	.word	0x00013cb0


	//----- nvinfo : EIATTR_REG_RECONFIG
	.align		4
.L_1605:
        /*0338*/ 	.byte	0x01, 0x54
	.zero		2


	//----- nvinfo : EIATTR_SYSCALL_OFFSETS
	.align		4
        /*033c*/ 	.byte	0x04, 0x46
        /*033e*/ 	.short	(.L_1607 - .L_1606)


	//   ....[0]....
.L_1606:
        /*0340*/ 	.word	0x00001900


	//   ....[1]....
        /*0344*/ 	.word	0x0000fb90


	//   ....[2]....
        /*0348*/ 	.word	0x0000fcc0


	//   ....[3]....
        /*034c*/ 	.word	0x0000fdc0


	//----- nvinfo : EIATTR_MBARRIER_INSTR_OFFSETS
	.align		4
.L_1607:
        /*0350*/ 	.byte	0x04, 0x39
        /*0352*/ 	.short	(.L_1609 - .L_1608)


	//   ....[0]....
.L_1608:
        /*0354*/ 	.word	0x000002a0
        /*0358*/ 	.word	0x000000ff
        /*035c*/ 	.word	0x00016800
        /*0360*/ 	.short	0x0100
        /*0362*/ 	.byte	0x08
	.zero		1


	//   ....[1]....
        /*0364*/ 	.word	0x000002b0
        /*0368*/ 	.word	0x000000ff
        /*036c*/ 	.word	0x00016820
        /*0370*/ 	.short	0x0100
        /*0372*/ 	.byte	0x08
	.zero		1


	//   ....[2]....
        /*0374*/ 	.word	0x000003a0
        /*0378*/ 	.word	0x000000ff
        /*037c*/ 	.word	0x00016830
        /*0380*/ 	.short	0x0100
        /*0382*/ 	.byte	0x08
	.zero		1


	//   ....[3]....
        /*0384*/ 	.word	0x000003b0
        /*0388*/ 	.word	0x000000ff
        /*038c*/ 	.word	0x00016840
        /*0390*/ 	.short	0x0100
        /*0392*/ 	.byte	0x08
	.zero		1


	//   ....[4]....
        /*0394*/ 	.word	0x000003c0
        /*0398*/ 	.word	0x000000ff
        /*039c*/ 	.word	0x00016838
        /*03a0*/ 	.short	0x0100
        /*03a2*/ 	.byte	0x08
	.zero		1


	//   ....[5]....
        /*03a4*/ 	.word	0x000003d0
        /*03a8*/ 	.word	0x000000ff
        /*03ac*/ 	.word	0x00016848
        /*03b0*/ 	.short	0x0100
        /*03b2*/ 	.byte	0x08
	.zero		1


	//   ....[6]....
        /*03b4*/ 	.word	0x00000500
        /*03b8*/ 	.word	0x000000ff
        /*03bc*/ 	.word	0x00016850
        /*03c0*/ 	.short	0x0100
        /*03c2*/ 	.byte	0x08
	.zero		1


	//   ....[7]....
        /*03c4*/ 	.word	0x00000510
        /*03c8*/ 	.word	0x000000ff
        /*03cc*/ 	.word	0x00016860
        /*03d0*/ 	.short	0x0100
        /*03d2*/ 	.byte	0x08
	.zero		1


	//   ....[8]....
        /*03d4*/ 	.word	0x00000520
        /*03d8*/ 	.word	0x000000ff
        /*03dc*/ 	.word	0x00016858
        /*03e0*/ 	.short	0x0100
        /*03e2*/ 	.byte	0x08
	.zero		1


	//   ....[9]....
        /*03e4*/ 	.word	0x00000530
        /*03e8*/ 	.word	0x000000ff
        /*03ec*/ 	.word	0x00016868
        /*03f0*/ 	.short	0x0100
        /*03f2*/ 	.byte	0x08
	.zero		1


	//   ....[10]....
        /*03f4*/ 	.word	0x00000620
        /*03f8*/ 	.word	0x000000ff
        /*03fc*/ 	.word	0x00016870
        /*0400*/ 	.short	0x0100
        /*0402*/ 	.byte	0x06
	.zero		1


	//   ....[11]....
        /*0404*/ 	.word	0x00000630
        /*0408*/ 	.word	0x000000ff
        /*040c*/ 	.word	0x00016880
        /*0410*/ 	.short	0x0100
        /*0412*/ 	.byte	0x06
	.zero		1


	//   ....[12]....
        /*0414*/ 	.word	0x00000640
        /*0418*/ 	.word	0x000000ff
        /*041c*/ 	.word	0x00016878
        /*0420*/ 	.short	0x0100
        /*0422*/ 	.byte	0x06
	.zero		1


	//   ....[13]....
        /*0424*/ 	.word	0x00000650
        /*0428*/ 	.word	0x000000ff
        /*042c*/ 	.word	0x00016888
        /*0430*/ 	.short	0x0100
        /*0432*/ 	.byte	0x06
	.zero		1


	//   ....[14]....
        /*0434*/ 	.word	0x00000780
        /*0438*/ 	.word	0x000000ff
        /*043c*/ 	.word	0x00016890
        /*0440*/ 	.short	0x0100
        /*0442*/ 	.byte	0x08
	.zero		1


	//   ....[15]....
        /*0444*/ 	.word	0x00000790
        /*0448*/ 	.word	0x000000ff
        /*044c*/ 	.word	0x000168a0
        /*0450*/ 	.short	0x0100
        /*0452*/ 	.byte	0x08
	.zero		1


	//   ....[16]....
        /*0454*/ 	.word	0x000007a0
        /*0458*/ 	.word	0x000000ff
        /*045c*/ 	.word	0x00016898
        /*0460*/ 	.short	0x0100
        /*0462*/ 	.byte	0x08
	.zero		1


	//   ....[17]....
        /*0464*/ 	.word	0x000007b0
        /*0468*/ 	.word	0x000000ff
        /*046c*/ 	.word	0x000168a8
        /*0470*/ 	.short	0x0100
        /*0472*/ 	.byte	0x08
	.zero		1


	//   ....[18]....
        /*0474*/ 	.word	0x000008e0
        /*0478*/ 	.word	0x000000ff
        /*047c*/ 	.word	0x000168b0
        /*0480*/ 	.short	0x0100
        /*0482*/ 	.byte	0x08
	.zero		1


	//   ....[19]....
        /*0484*/ 	.word	0x000008f0
        /*0488*/ 	.word	0x000000ff
        /*048c*/ 	.word	0x000168c0
        /*0490*/ 	.short	0x0100
        /*0492*/ 	.byte	0x08
	.zero		1


	//   ....[20]....
        /*0494*/ 	.word	0x00000900
        /*0498*/ 	.word	0x000000ff
        /*049c*/ 	.word	0x000168b8
        /*04a0*/ 	.short	0x0100
        /*04a2*/ 	.byte	0x08
	.zero		1


	//   ....[21]....
        /*04a4*/ 	.word	0x00000910
        /*04a8*/ 	.word	0x000000ff
        /*04ac*/ 	.word	0x000168c8
        /*04b0*/ 	.short	0x0100
        /*04b2*/ 	.byte	0x08
	.zero		1


	//   ....[22]....
        /*04b4*/ 	.word	0x00001980
        /*04b8*/ 	.word	0x000000ff
        /*04bc*/ 	.word	0x00016800
        /*04c0*/ 	.short	0x010a
        /*04c2*/ 	.byte	0x2d
	.zero		1


	//   ....[23]....
        /*04c4*/ 	.word	0x00001a00
        /*04c8*/ 	.word	0x00000005
        /*04cc*/ 	.word	0x00016830
        /*04d0*/ 	.short	0x010a
        /*04d2*/ 	.byte	0x3f
	.zero		1


	//   ....[24]....
        /*04d4*/ 	.word	0x00001a60
        /*04d8*/ 	.word	0x00000005
        /*04dc*/ 	.word	0x00016830
        /*04e0*/ 	.short	0x010a
        /*04e2*/ 	.byte	0x3f
	.zero		1


	//   ....[25]....
        /*04e4*/ 	.word	0x00001dc0
        /*04e8*/ 	.word	0x00000000
        /*04ec*/ 	.word	0x00000000
        /*04f0*/ 	.short	0x0101
        /*04f2*/ 	.byte	0x3f
	.zero		1


	//   ....[26]....
        /*04f4*/ 	.word	0x00004b70
        /*04f8*/ 	.word	0x000000ff
        /*04fc*/ 	.word	0x00016830
        /*0500*/ 	.short	0x010a
        /*0502*/ 	.byte	0x06
	.zero		1


	//   ....[27]....
        /*0504*/ 	.word	0x00004bb0
        /*0508*/ 	.word	0x000000ff
        /*050c*/ 	.word	0x00016830
        /*0510*/ 	.short	0x010a
        /*0512*/ 	.byte	0x06
	.zero		1


	//   ....[28]....
        /*0514*/ 	.word	0x00004db0
        /*0518*/ 	.word	0x000000ff
        /*051c*/ 	.word	0x00016850
        /*0520*/ 	.short	0x010a
        /*0522*/ 	.byte	0x06
	.zero		1


	//   ....[29]....
        /*0524*/ 	.word	0x00004df0
        /*0528*/ 	.word	0x000000ff
        /*052c*/ 	.word	0x00016850
        /*0530*/ 	.short	0x010a
        /*0532*/ 	.byte	0x06
	.zero		1


	//   ....[30]....
        /*0534*/ 	.word	0x000051e0
        /*0538*/ 	.word	0x0000000c
        /*053c*/ 	.word	0x00000000
        /*0540*/ 	.short	0x0101
        /*0542*/ 	.byte	0x3f
	.zero		1


	//   ....[31]....
        /*0544*/ 	.word	0x00007040
        /*0548*/ 	.word	0x0000001d
        /*054c*/ 	.word	0x00000000
        /*0550*/ 	.short	0x0101
        /*0552*/ 	.byte	0x3f
	.zero		1


	//   ....[32]....
        /*0554*/ 	.word	0x00007ac0
        /*0558*/ 	.word	0x000000ff
        /*055c*/ 	.word	0x00016830
        /*0560*/ 	.short	0x010a
        /*0562*/ 	.byte	0x06
	.zero		1


	//   ....[33]....
        /*0564*/ 	.word	0x00007b00
        /*0568*/ 	.word	0x000000ff
        /*056c*/ 	.word	0x00016830
        /*0570*/ 	.short	0x010a
        /*0572*/ 	.byte	0x06
	.zero		1


	//   ....[34]....
        /*0574*/ 	.word	0x00007d00
        /*0578*/ 	.word	0x000000ff
        /*057c*/ 	.word	0x00016850
        /*0580*/ 	.short	0x010a
        /*0582*/ 	.byte	0x06
	.zero		1


	//   ....[35]....
        /*0584*/ 	.word	0x00007d40
        /*0588*/ 	.word	0x000000ff
        /*058c*/ 	.word	0x00016850
        /*0590*/ 	.short	0x010a
        /*0592*/ 	.byte	0x06
	.zero		1


	//   ....[36]....
        /*0594*/ 	.word	0x00008fa0
        /*0598*/ 	.word	0x0000001b
        /*059c*/ 	.word	0x00000000
        /*05a0*/ 	.short	0x0101
        /*05a2*/ 	.byte	0x3f
	.zero		1


	//   ....[37]....
        /*05a4*/ 	.word	0x00009050
        /*05a8*/ 	.word	0x0000001f
        /*05ac*/ 	.word	0x00000000
        /*05b0*/ 	.short	0x0101
        /*05b2*/ 	.byte	0x3f
	.zero		1


	//   ....[38]....
        /*05b4*/ 	.word	0x00009840
        /*05b8*/ 	.word	0x000000ff
        /*05bc*/ 	.word	0x00016830
        /*05c0*/ 	.short	0x010a
        /*05c2*/ 	.byte	0x06
	.zero		1


	//   ....[39]....
        /*05c4*/ 	.word	0x00009880
        /*05c8*/ 	.word	0x000000ff
        /*05cc*/ 	.word	0x00016830
        /*05d0*/ 	.short	0x010a
        /*05d2*/ 	.byte	0x06
	.zero		1


	//   ....[40]....
        /*05d4*/ 	.word	0x00009a80
        /*05d8*/ 	.word	0x000000ff
        /*05dc*/ 	.word	0x00016850
        /*05e0*/ 	.short	0x010a
        /*05e2*/ 	.byte	0x06
	.zero		1


	//   ....[41]....
        /*05e4*/ 	.word	0x00009ac0
        /*05e8*/ 	.word	0x000000ff
        /*05ec*/ 	.word	0x00016850
        /*05f0*/ 	.short	0x010a
        /*05f2*/ 	.byte	0x06
	.zero		1


	//   ....[42]....
        /*05f4*/ 	.word	0x00009eb0
        /*05f8*/ 	.word	0x0000000a
        /*05fc*/ 	.word	0x00000000
        /*0600*/ 	.short	0x0101
        /*0602*/ 	.byte	0x3f
	.zero		1


	//   ....[43]....
        /*0604*/ 	.word	0x0000bc50
        /*0608*/ 	.word	0x0000001b
        /*060c*/ 	.word	0x00000000
        /*0610*/ 	.short	0x0101
        /*0612*/ 	.byte	0x3f
	.zero		1


	//   ....[44]....
        /*0614*/ 	.word	0x0000c470
        /*0618*/ 	.word	0x000000ff
        /*061c*/ 	.word	0x00016850
        /*0620*/ 	.short	0x010a
        /*0622*/ 	.byte	0x05
	.zero		1


	//   ....[45]....
        /*0624*/ 	.word	0x0000c4b0
        /*0628*/ 	.word	0x000000ff
        /*062c*/ 	.word	0x00016850
        /*0630*/ 	.short	0x010a
        /*0632*/ 	.byte	0x05
	.zero		1


	//   ....[46]....
        /*0634*/ 	.word	0x0000c9e0
        /*0638*/ 	.word	0x00000008
        /*063c*/ 	.word	0x00000000
        /*0640*/ 	.short	0x0101
        /*0642*/ 	.byte	0x3f
	.zero		1


	//   ....[47]....
        /*0644*/ 	.word	0x0000d790
        /*0648*/ 	.word	0x00000000
        /*064c*/ 	.word	0x00000000
        /*0650*/ 	.short	0x0101
        /*0652*/ 	.byte	0x3f
	.zero		1


	//   ....[48]....
        /*0654*/ 	.word	0x00010250
        /*0658*/ 	.word	0x00000005
        /*065c*/ 	.word	0x00016840
        /*0660*/ 	.short	0x010a
        /*0662*/ 	.byte	0x3f
	.zero		1


	//   ....[49]....
        /*0664*/ 	.word	0x00010580
        /*0668*/ 	.word	0x00000019
        /*066c*/ 	.word	0x00016820
        /*0670*/ 	.short	0x010a
        /*0672*/ 	.byte	0x3f
	.zero		1


	//   ....[50]....
        /*0674*/ 	.word	0x00010860
        /*0678*/ 	.word	0x00000003
        /*067c*/ 	.word	0x00016840
        /*0680*/ 	.short	0x010a
        /*0682*/ 	.byte	0x3f
	.zero		1


	//   ....[51]....
        /*0684*/ 	.word	0x00010a40
        /*0688*/ 	.word	0x00000002
        /*068c*/ 	.word	0x00000060
        /*0690*/ 	.short	0x010a
        /*0692*/ 	.byte	0x3f
	.zero		1


	//   ....[52]....
        /*0694*/ 	.word	0x00010ec0
        /*0698*/ 	.word	0x00000003
        /*069c*/ 	.word	0x00016840
        /*06a0*/ 	.short	0x010a
        /*06a2*/ 	.byte	0x3f
	.zero		1


	//   ....[53]....
        /*06a4*/ 	.word	0x000110a0
        /*06a8*/ 	.word	0x00000003
        /*06ac*/ 	.word	0x00000060
        /*06b0*/ 	.short	0x010a
        /*06b2*/ 	.byte	0x3f
	.zero		1


	//   ....[54]....
        /*06b4*/ 	.word	0x00011470
        /*06b8*/ 	.word	0x00000002
        /*06bc*/ 	.word	0x00016840
        /*06c0*/ 	.short	0x010a
        /*06c2*/ 	.byte	0x3f
	.zero		1


	//   ....[55]....
        /*06c4*/ 	.word	0x00011660
        /*06c8*/ 	.word	0x00000002
        /*06cc*/ 	.word	0x00000060
        /*06d0*/ 	.short	0x010a
        /*06d2*/ 	.byte	0x3f
	.zero		1


	//   ....[56]....
        /*06d4*/ 	.word	0x000119a0
        /*06d8*/ 	.word	0x00000003
        /*06dc*/ 	.word	0x00016860
        /*06e0*/ 	.short	0x010a
        /*06e2*/ 	.byte	0x3f
	.zero		1


	//   ....[57]....
        /*06e4*/ 	.word	0x00012800
        /*06e8*/ 	.word	0x00000009
        /*06ec*/ 	.word	0x00016820
        /*06f0*/ 	.short	0x010a
        /*06f2*/ 	.byte	0x3f
	.zero		1


	//   ....[58]....
        /*06f4*/ 	.word	0x000129a0
        /*06f8*/ 	.word	0x00000007
        /*06fc*/ 	.word	0x00000000
        /*0700*/ 	.short	0x010a
        /*0702*/ 	.byte	0x3f
	.zero		1


	//   ....[59]....
        /*0704*/ 	.word	0x00012a10
        /*0708*/ 	.word	0x00000003
        /*070c*/ 	.word	0x00000000
        /*0710*/ 	.short	0x010a
        /*0712*/ 	.byte	0x3f
	.zero		1


	//   ....[60]....
        /*0714*/ 	.word	0x00012a70
        /*0718*/ 	.word	0x00000005
        /*071c*/ 	.word	0x00000000
        /*0720*/ 	.short	0x010a
        /*0722*/ 	.byte	0x3f
	.zero		1


	//   ....[61]....
        /*0724*/ 	.word	0x00012aa0
        /*0728*/ 	.word	0x00000003
        /*072c*/ 	.word	0x00000000
        /*0730*/ 	.short	0x010a
        /*0732*/ 	.byte	0x3f
	.zero		1


	//   ....[62]....
        /*0734*/ 	.word	0x00012b10
        /*0738*/ 	.word	0x00000003
        /*073c*/ 	.word	0x00016800
        /*0740*/ 	.short	0x010a
        /*0742*/ 	.byte	0x3f
	.zero		1


	//   ....[63]....
        /*0744*/ 	.word	0x00012b60
        /*0748*/ 	.word	0x00000005
        /*074c*/ 	.word	0x00016830
        /*0750*/ 	.short	0x010a
        /*0752*/ 	.byte	0x3f
	.zero		1


	//   ....[64]....
        /*0754*/ 	.word	0x00012bc0
        /*0758*/ 	.word	0x0000000f
        /*075c*/ 	.word	0x00016830
        /*0760*/ 	.short	0x010a
        /*0762*/ 	.byte	0x3f
	.zero		1


	//   ....[65]....
        /*0764*/ 	.word	0x00012c20
        /*0768*/ 	.word	0x0000000f
        /*076c*/ 	.word	0x00016850
        /*0770*/ 	.short	0x010a
        /*0772*/ 	.byte	0x3f
	.zero		1


	//   ....[66]....
        /*0774*/ 	.word	0x00012c80
        /*0778*/ 	.word	0x0000000b
        /*077c*/ 	.word	0x00016830
        /*0780*/ 	.short	0x010a
        /*0782*/ 	.byte	0x3f
	.zero		1


	//   ....[67]....
        /*0784*/ 	.word	0x00012ce0
        /*0788*/ 	.word	0x0000000b
        /*078c*/ 	.word	0x00016850
        /*0790*/ 	.short	0x010a
        /*0792*/ 	.byte	0x3f
	.zero		1


	//   ....[68]....
        /*0794*/ 	.word	0x00012d40
        /*0798*/ 	.word	0x00000015
        /*079c*/ 	.word	0x00016830
        /*07a0*/ 	.short	0x010a
        /*07a2*/ 	.byte	0x3f
	.zero		1


	//   ....[69]....
        /*07a4*/ 	.word	0x00012da0
        /*07a8*/ 	.word	0x00000015
        /*07ac*/ 	.word	0x00016850
        /*07b0*/ 	.short	0x010a
        /*07b2*/ 	.byte	0x3f
	.zero		1


	//   ....[70]....
        /*07b4*/ 	.word	0x00012e00
        /*07b8*/ 	.word	0x00000004
        /*07bc*/ 	.word	0x00016850
        /*07c0*/ 	.short	0x010a
        /*07c2*/ 	.byte	0x3f
	.zero		1


	//   ....[71]....
        /*07c4*/ 	.word	0x00012fa0
        /*07c8*/ 	.word	0x00000005
        /*07cc*/ 	.word	0x00016840
        /*07d0*/ 	.short	0x010a
        /*07d2*/ 	.byte	0x3f
	.zero		1


	//   ....[72]....
        /*07d4*/ 	.word	0x00012ff0
        /*07d8*/ 	.word	0x00000019
        /*07dc*/ 	.word	0x00016820
        /*07e0*/ 	.short	0x010a
        /*07e2*/ 	.byte	0x3f
	.zero		1


	//   ....[73]....
        /*07e4*/ 	.word	0x00013040
        /*07e8*/ 	.word	0x00000003
        /*07ec*/ 	.word	0x00016840
        /*07f0*/ 	.short	0x010a
        /*07f2*/ 	.byte	0x3f
	.zero		1


	//   ....[74]....
        /*07f4*/ 	.word	0x00013090
        /*07f8*/ 	.word	0x00000002
        /*07fc*/ 	.word	0x00000060
        /*0800*/ 	.short	0x010a
        /*0802*/ 	.byte	0x3f
	.zero		1


	//   ....[75]....
        /*0804*/ 	.word	0x000130e0
        /*0808*/ 	.word	0x00000003
        /*080c*/ 	.word	0x00016840
        /*0810*/ 	.short	0x010a
        /*0812*/ 	.byte	0x3f
	.zero		1


	//   ....[76]....
        /*0814*/ 	.word	0x00013130
        /*0818*/ 	.word	0x00000003
        /*081c*/ 	.word	0x00000060
        /*0820*/ 	.short	0x010a
        /*0822*/ 	.byte	0x3f
	.zero		1


	//   ....[77]....
        /*0824*/ 	.word	0x00013180
        /*0828*/ 	.word	0x00000002
        /*082c*/ 	.word	0x00016840
        /*0830*/ 	.short	0x010a
        /*0832*/ 	.byte	0x3f
	.zero		1


	//   ....[78]....
        /*0834*/ 	.word	0x000131d0
        /*0838*/ 	.word	0x00000002
        /*083c*/ 	.word	0x00000060
        /*0840*/ 	.short	0x010a
        /*0842*/ 	.byte	0x3f
	.zero		1


	//   ....[79]....
        /*0844*/ 	.word	0x00013220
        /*0848*/ 	.word	0x00000003
        /*084c*/ 	.word	0x00016860
        /*0850*/ 	.short	0x010a
        /*0852*/ 	.byte	0x3f
	.zero		1


	//   ....[80]....
        /*0854*/ 	.word	0x00013bd0
        /*0858*/ 	.word	0x00000009
        /*085c*/ 	.word	0x00016820
        /*0860*/ 	.short	0x010a
        /*0862*/ 	.byte	0x3f
	.zero		1


	//   ....[81]....
        /*0864*/ 	.word	0x00013d70
        /*0868*/ 	.word	0x00000007
        /*086c*/ 	.word	0x00000000
        /*0870*/ 	.short	0x010a
        /*0872*/ 	.byte	0x3f
	.zero		1


	//   ....[82]....
        /*0874*/ 	.word	0x00013dc0
        /*0878*/ 	.word	0x00000003
        /*087c*/ 	.word	0x00000000
        /*0880*/ 	.short	0x010a
        /*0882*/ 	.byte	0x3f
	.zero		1


	//   ....[83]....
        /*0884*/ 	.word	0x00013e10
        /*0888*/ 	.word	0x00000005
        /*088c*/ 	.word	0x00000000
        /*0890*/ 	.short	0x010a
        /*0892*/ 	.byte	0x3f
	.zero		1


	//----- nvinfo : EIATTR_NUM_MBARRIERS
	.align		4
.L_1609:
        /*0894*/ 	.byte	0x03, 0x38
        /*0896*/ 	.short	0x0016


	//----- nvinfo : EIATTR_EXIT_INSTR_OFFSETS
	.align		4
        /*0898*/ 	.byte	0x04, 0x1c
        /*089a*/ 	.short	(.L_1611 - .L_1610)


	//   ....[0]....
.L_1610:
        /*089c*/ 	.word	0x00000ab0


	//   ....[1]....
        /*08a0*/ 	.word	0x0000e540


	//   ....[2]....
        /*08a4*/ 	.word	0x0000e5a0


	//   ....[3]....
        /*08a8*/ 	.word	0x00012af0


	//----- nvinfo : EIATTR_MAX_THREADS
	.align		4
.L_1611:
        /*08ac*/ 	.byte	0x04, 0x05
        /*08ae*/ 	.short	(.L_1613 - .L_1612)
.L_1612:
        /*08b0*/ 	.word	0x00000200
        /*08b4*/ 	.word	0x00000001
        /*08b8*/ 	.word	0x00000001


	//----- nvinfo : EIATTR_CRS_STACK_SIZE
	.align		4
.L_1613:
        /*08bc*/ 	.byte	0x04, 0x1e
        /*08be*/ 	.short	(.L_1615 - .L_1614)
.L_1614:
        /*08c0*/ 	.word	0x00000000


	//----- nvinfo : EIATTR_CBANK_PARAM_SIZE
	.align		4
.L_1615:
        /*08c4*/ 	.byte	0x03, 0x19
        /*08c6*/ 	.short	0x0a70


	//----- nvinfo : EIATTR_PARAM_CBANK
	.align		4
        /*08c8*/ 	.byte	0x04, 0x0a
        /*08ca*/ 	.short	(.L_1617 - .L_1616)
	.align		4
.L_1616:
        /*08cc*/ 	.word	index@(.nv.constant0._ZN7cutlass13device_kernelIN5flash11enable_sm90INS1_16FlashAttnFwdSm90INS1_25CollectiveMainloopFwdSm90ILi2EN4cute5tupleIJNS5_1CILi1EEES8_S8_EEENS6_IJNS7_ILi192EEENS7_ILi128EEENS7_ILi64EEEEEELi64ENS_10bfloat16_tEfNS_4arch4Sm90ELb0ELb1ELb0ELb1ELb0ELb0ELb0ELb1ELb1ELb0ELb0ELb0EEENS1_21CollectiveEpilogueFwdINS6_IJSA_SC_SB_EEES9_SE_SG_Li384ELb1ELb0ELb0ELb0EEENS1_36VarlenDynamicPersistentTileSchedulerILi192ELi128ELi384ELi32ELb0ELb0ELb1ELb1ELb0ELb1EEEEEEEEEvNT_6ParamsE)
        /*08d0*/ 	.short	0x0210
        /*08d2*/ 	.short	0x0a70


	//----- nvinfo : EIATTR_SW_WAR
	.align		4
.L_1617:
        /*08d4*/ 	.byte	0x04, 0x36
        /*08d6*/ 	.short	(.L_1619 - .L_1618)
.L_1618:
        /*08d8*/ 	.word	0x00000008
.L_1619:


//--------------------- .nv.info._ZN7cutlass13device_kernelIN5flash11enable_sm90INS1_16FlashAttnFwdSm90INS1_25CollectiveMainloopFwdSm90ILi2EN4cute5tupleIJNS5_1CILi1EEES8_S8_EEENS6_IJNS7_ILi192EEENS7_ILi128EEENS7_ILi64EEEEEELi64ENS_10bfloat16_tEfNS_4arch4Sm90ELb0ELb1ELb0ELb1ELb0ELb1ELb0ELb1ELb1ELb0ELb0ELb0EEENS1_21CollectiveEpilogueFwdINS6_IJSA_SC_SB_EEES9_SE_SG_Li384ELb1ELb0ELb0ELb0EEENS1_36VarlenDynamicPersistentTileSchedulerILi192ELi128ELi384ELi32ELb0ELb0ELb1ELb1ELb0ELb1EEEEEEEEEvNT_6ParamsE --------------------------
	.section	.nv.info._ZN7cutlass13device_kernelIN5flash11enable_sm90INS1_16FlashAttnFwdSm90INS1_25CollectiveMainloopFwdSm90ILi2EN4cute5tupleIJNS5_1CILi1EEES8_S8_EEENS6_IJNS7_ILi192EEENS7_ILi128EEENS7_ILi64EEEEEELi64ENS_10bfloat16_tEfNS_4arch4Sm90ELb0ELb1ELb0ELb1ELb0ELb1ELb0ELb1ELb1ELb0ELb0ELb0EEENS1_21CollectiveEpilogueFwdINS6_IJSA_SC_SB_EEES9_SE_SG_Li384ELb1ELb0ELb0ELb0EEENS1_36VarlenDynamicPersistentTileSchedulerILi192ELi128ELi384ELi32ELb0ELb0ELb1ELb1ELb0ELb1EEEEEEEEEvNT_6ParamsE,"",@"SHT_CUDA_INFO"
	.sectionflags	@""
	.align	4


	//----- nvinfo : EIATTR_CUDA_API_VERSION
	.align		4
        /*0000*/ 	.byte	0x04, 0x37
        /*0002*/ 	.short	(.L_1621 - .L_1620)
.L_1620:
        /*0004*/ 	.word	0x00000082


	//----- nvinfo : EIATTR_KPARAM_INFO
	.align		4
.L_1621:
        /*0008*/ 	.byte	0x04, 0x17
        /*000a*/ 	.short	(.L_1623 - .L_1622)
.L_1622:
        /*000c*/ 	.word	0x00000000
        /*0010*/ 	.short	0x0000
        /*0012*/ 	.short	0x0070
        /*0014*/ 	.byte	0x00, 0xf0, 0x01, 0x28


	//----- nvinfo : EIATTR_SPARSE_MMA_MASK
	.align		4
.L_1623:
        /*0018*/ 	.byte	0x03, 0x50
        /*001a*/ 	.short	0x0000


	//----- nvinfo : EIATTR_MAXREG_COUNT
	.align		4
        /*001c*/ 	.byte	0x03, 0x1b
        /*001e*/ 	.short	0x0080


	//----- nvinfo : EIATTR_NUM_BARRIERS
	.align		4
        /*0020*/ 	.byte	0x02, 0x4c
        /*0022*/ 	.byte	0x10
	.zero		1


	//----- nvinfo : EIATTR_EXTERNS
	.align		4
        /*0024*/ 	.byte	0x04, 0x0f
        /*0026*/ 	.short	(.L_1625 - .L_1624)


	//   ....[0]....
	.align		4
.L_1624:
        /*0028*/ 	.word	index@(__assertfail)


	//----- nvinfo : EIATTR_ANNOTATIONS
	.align		4
.L_1625:
        /*002c*/ 	.byte	0x04, 0x55
        /*002e*/ 	.short	(.L_1627 - .L_1626)


	//   ....[0]....
.L_1626:
        /* <DEDUP_REMOVED lines=49> */


	//----- nvinfo : EIATTR_MERCURY_ISA_VERSION
	.align		4
.L_1627:
        /*0328*/ 	.byte	0x03, 0x5f
        /*032a*/ 	.short	0x0101


	//----- nvinfo : EIATTR_UNUSED_LOAD_BYTE_OFFSET
	.align		4
        /*032c*/ 	.byte	0x04, 0x44
        /*032e*/ 	.short	(.L_1629 - .L_1628)


	//   ....[0]....
.L_1628:
        /*0330*/ 	.word	0x00000b20
        /*0334*/ 	.word	0x0000fff0


	//   ....[1]....
        /*0338*/ 	.word	0x000152b0
        /*033c*/ 	.word	0x0000fff0


	//----- nvinfo : EIATTR_INT_WARP_WIDE_INSTR_OFFSETS
	.align		4
.L_1629:
        /*0340*/ 	.byte	0x04, 0x31
        /*0342*/ 	.short	(.L_1631 - .L_1630)


	//   ....[0]....
.L_1630:
        /*0344*/ 	.word	0x000001c0


	//   ....[1]....
        /*0348*/ 	.word	0x00000200


	//   ....[2]....
        /*034c*/ 	.word	0x00000270


	//   ....[3]....
        /*0350*/ 	.word	0x00019010


	//   ....[4]....
        /*0354*/ 	.word	0x000190a0


	//   ....[5]....
        /*0358*/ 	.word	0x00019550


	//   ....[6]....
        /*035c*/ 	.word	0x00019590


	//   ....[7]....
        /*0360*/ 	.word	0x0001af80


	//   ....[8]....
        /*0364*/ 	.word	0x0001b010


	//----- nvinfo : EIATTR_COOP_GROUP_MASK_REGIDS
	.align		4
.L_1631:
        /*0368*/ 	.byte	0x04, 0x29
        /*036a*/ 	.short	(.L_1633 - .L_1632)


	//   ....[0]....
.L_1632:
        /*036c*/ 	.word	0xffffffff


	//   ....[1]....
        /*0370*/ 	.word	0xffffffff


	//   ....[2]....
        /*0374*/ 	.word	0xffffffff


	//   ....[3]....
        /*0378*/ 	.word	0xffffffff


	//   ....[4]....
        /*037c*/ 	.word	0xffffffff


	//   ....[5]....
        /*0380*/ 	.word	0xffffffff


	//   ....[6]....
        /*0384*/ 	.word	0xffffffff


	//   ....[7]....
        /*0388*/ 	.word	0xffffffff


	//   ....[8]....
        /*038c*/ 	.word	0xffffffff


	//   ....[9]....
        /*0390*/ 	.word	0xffffffff


	//   ....[10]....
        /*0394*/ 	.word	0xffffffff


	//   ....[11]....
        /*0398*/ 	.word	0xffffffff


	//   ....[12]....
        /*039c*/ 	.word	0xffffffff


	//   ....[13]....
        /*03a0*/ 	.word	0xffffffff


	//   ....[14]....
        /*03a4*/ 	.word	0xffffffff


	//   ....[15]....
        /*03a8*/ 	.word	0xffffffff


	//   ....[16]....
        /*03ac*/ 	.word	0xffffffff


	//   ....[17]....
        /*03b0*/ 	.word	0xffffffff


	//   ....[18]....
        /*03b4*/ 	.word	0xffffffff


	//   ....[19]....
        /*03b8*/ 	.word	0xffffffff


	//   ....[20]....
        /*03bc*/ 	.word	0xffffffff


	//   ....[21]....
        /*03c0*/ 	.word	0xffffffff


	//   ....[22]....
        /*03c4*/ 	.word	0xffffffff


	//   ....[23]....
        /*03c8*/ 	.word	0xffffffff


	//   ....[24]....
        /*03cc*/ 	.word	0xffffffff


	//   ....[25]....
        /*03d0*/ 	.word	0xffffffff


	//   ....[26]....
        /*03d4*/ 	.word	0xffffffff


	//   ....[27]....
        /*03d8*/ 	.word	0xffffffff


	//   ....[28]....
        /*03dc*/ 	.word	0xffffffff


	//   ....[29]....
        /*03e0*/ 	.word	0xffffffff


	//   ....[30]....
        /*03e4*/ 	.word	0xffffffff


	//   ....[31]....
        /*03e8*/ 	.word	0xffffffff


	//   ....[32]....
        /*03ec*/ 	.word	0xffffffff


	//   ....[33]....
        /*03f0*/ 	.word	0xffffffff


	//   ....[34]....
        /*03f4*/ 	.word	0xffffffff


	//   ....[35]....
        /*03f8*/ 	.word	0xffffffff


	//   ....[36]....
        /*03fc*/ 	.word	0xffffffff


	//   ....[37]....
        /*0400*/ 	.word	0xffffffff


	//   ....[38]....
        /*0404*/ 	.word	0xffffffff


	//   ....[39]....
        /*0408*/ 	.word	0xffffffff


	//   ....[40]....
        /*040c*/ 	.word	0xffffffff


	//   ....[41]....
        /*0410*/ 	.word	0xffffffff


	//   ....[42]....
        /*0414*/ 	.word	0xffffffff


	//   ....[43]....
        /*0418*/ 	.word	0xffffffff


	//   ....[44]....
        /*041c*/ 	.word	0xffffffff


	//   ....[45]....
        /*0420*/ 	.word	0xffffffff


	//   ....[46]....
        /*0424*/ 	.word	0xffffffff


	//   ....[47]....
        /*0428*/ 	.word	0xffffffff


	//   ....[48]....
        /*042c*/ 	.word	0xffffffff


	//   ....[49]....
        /*0430*/ 	.word	0xffffffff


	//   ....[50]....
        /*0434*/ 	.word	0xffffffff


	//   ....[51]....
        /*0438*/ 	.word	0xffffffff


	//   ....[52]....
        /*043c*/ 	.word	0xffffffff


	//   ....[53]....
        /*0440*/ 	.word	0xffffffff


	//   ....[54]....
        /*0444*/ 	.word	0xffffffff


	//   ....[55]....
        /*0448*/ 	.word	0xffffffff


	//   ....[56]....
        /*044c*/ 	.word	0xffffffff


	//   ....[57]....
        /*0450*/ 	.word	0xffffffff


	//   ....[58]....
        /*0454*/ 	.word	0xffffffff


	//   ....[59]....
        /*0458*/ 	.word	0xffffffff


	//   ....[60]....
        /*045c*/ 	.word	0xffffffff


	//   ....[61]....
        /*0460*/ 	.word	0xffffffff


	//   ....[62]....
        /*0464*/ 	.word	0x0500000f


	//   ....[63]....
        /*0468*/ 	.word	0x0500000f


	//   ....[64]....
        /*046c*/ 	.word	0x0500000f


	//   ....[65]....
        /*0470*/ 	.word	0x0500000f


	//   ....[66]....
        /*0474*/ 	.word	0x0500000f


	//   ....[67]....
        /*0478*/ 	.word	0x0500000f


	//   ....[68]....
        /*047c*/ 	.word	0x0500000f


	//   ....[69]....
        /*0480*/ 	.word	0x0500000f


	//   ....[70]....
        /*0484*/ 	.word	0x0500000f


	//   ....[71]....
        /*0488*/ 	.word	0x0500000f


	//   ....[72]....
        /*048c*/ 	.word	0x0500000f


	//   ....[73]....
        /*0490*/ 	.word	0x0500000f


	//   ....[74]....
        /*0494*/ 	.word	0x0500000f


	//   ....[75]....
        /*0498*/ 	.word	0x0500000f


	//   ....[76]....
        /*049c*/ 	.word	0x0500000f


	//   ....[77]....
        /*04a0*/ 	.word	0x0500000f


	//   ....[78]....
        /*04a4*/ 	.word	0x0500000f


	//   ....[79]....
        /*04a8*/ 	.word	0x0500000f


	//   ....[80]....
        /*04ac*/ 	.word	0x0500000f


	//   ....[81]....
        /*04b0*/ 	.word	0x0500000f


	//   ....[82]....
        /*04b4*/ 	.word	0x0500000f


	//   ....[83]....
        /*04b8*/ 	.word	0x0500000f


	//   ....[84]....
        /*04bc*/ 	.word	0x0500000f


	//   ....[85]....
        /*04c0*/ 	.word	0x0500000f


	//   ....[86]....
        /*04c4*/ 	.word	0x0500000f


	//   ....[87]....
        /*04c8*/ 	.word	0x0500000f


	//   ....[88]....
        /*04cc*/ 	.word	0x0500000f


	//   ....[89]....
        /*04d0*/ 	.word	0x0500000f


	//   ....[90]....
        /*04d4*/ 	.word	0x0500000f


	//   ....[91]....
        /*04d8*/ 	.word	0x0500000f


	//   ....[92]....
        /*04dc*/ 	.word	0x0500000f


	//   ....[93]....
        /*04e0*/ 	.word	0x0500000f


	//   ....[94]....
        /*04e4*/ 	.word	0x0500000f


	//   ....[95]....
        /*04e8*/ 	.word	0x0500000f


	//   ....[96]....
        /*04ec*/ 	.word	0x0500000f


	//   ....[97]....
        /*04f0*/ 	.word	0x0500000f


	//   ....[98]....
        /*04f4*/ 	.word	0x0500000f


	//----- nvinfo : EIATTR_COOP_GROUP_INSTR_OFFSETS
	.align		4
.L_1633:
        /*04f8*/ 	.byte	0x04, 0x28
        /*04fa*/ 	.short	(.L_1635 - .L_1634)


	//   ....[0]....
.L_1634:
        /*04fc*/ 	.word	0x00000070


	//   ....[1]....
        /*0500*/ 	.word	0x000001d0


	//   ....[2]....
        /*0504*/ 	.word	0x00000220


	//   ....[3]....
        /*0508*/ 	.word	0x00000450


	//   ....[4]....
        /*050c*/ 	.word	0x000005b0


	//   ....[5]....
        /*0510*/ 	.word	0x000006d0


	//   ....[6]....
        /*0514*/ 	.word	0x00000830


	//   ....[7]....
        /*0518*/ 	.word	0x00005e80


	//   ....[8]....
        /*051c*/ 	.word	0x0000af60


	//   ....[9]....
        /*0520*/ 	.word	0x0000b070


	//   ....[10]....
        /*0524*/ 	.word	0x0000b950


	//   ....[11]....
        /*0528*/ 	.word	0x0000b9c0


	//   ....[12]....
        /*052c*/ 	.word	0x0000e020


	//   ....[13]....
        /*0530*/ 	.word	0x0000e120


	//   ....[14]....
        /*0534*/ 	.word	0x0000e890


	//   ....[15]....
        /*0538*/ 	.word	0x0000e8d0


	//   ....[16]....
        /*053c*/ 	.word	0x00010320


	//   ....[17]....
        /*0540*/ 	.word	0x00010340


	//   ....[18]....
        /*0544*/ 	.word	0x000108c0


	//   ....[19]....
        /*0548*/ 	.word	0x00010930


	//   ....[20]....
        /*054c*/ 	.word	0x00013230


	//   ....[21]....
        /*0550*/ 	.word	0x00013390


	//   ....[22]....
        /*0554*/ 	.word	0x00013a60


	//   ....[23]....
        /*0558*/ 	.word	0x00013ac0


	//   ....[24]....
        /*055c*/ 	.word	0x00014ad0


	//   ....[25]....
        /*0560*/ 	.word	0x00014e20


	//   ....[26]....
        /*0564*/ 	.word	0x00014ea0


	//   ....[27]....
        /*0568*/ 	.word	0x00014eb0


	//   ....[28]....
        /*056c*/ 	.word	0x00016d00


	//   ....[29]....
        /*0570*/ 	.word	0x00016e90


	//   ....[30]....
        /*0574*/ 	.word	0x00016ec0


	//   ....[31]....
        /*0578*/ 	.word	0x00016f00


	//   ....[32]....
        /*057c*/ 	.word	0x00016f60


	//   ....[33]....
        /*0580*/ 	.word	0x00016fc0


	//   ....[34]....
        /*0584*/ 	.word	0x00017000


	//   ....[35]....
        /*0588*/ 	.word	0x00017190


	//   ....[36]....
        /*058c*/ 	.word	0x000171f0


	//   ....[37]....
        /*0590*/ 	.word	0x00017230


	//   ....[38]....
        /*0594*/ 	.word	0x00017270


	//   ....[39]....
        /*0598*/ 	.word	0x000172a0


	//   ....[40]....
        /*059c*/ 	.word	0x000172d0


	//   ....[41]....
        /*05a0*/ 	.word	0x00017370


	//   ....[42]....
        /*05a4*/ 	.word	0x000173d0


	//   ....[43]....
        /*05a8*/ 	.word	0x00017460


	//   ....[44]....
        /*05ac*/ 	.word	0x0001b2d0


	//   ....[45]....
        /*05b0*/ 	.word	0x0001b2e0


	//   ....[46]....
        /*05b4*/ 	.word	0x0001b3d0


	//   ....[47]....
        /*05b8*/ 	.word	0x0001b430


	//   ....[48]....
        /*05bc*/ 	.word	0x0001b470


	//   ....[49]....
        /*05c0*/ 	.word	0x0001b4b0


	//   ....[50]....
        /*05c4*/ 	.word	0x0001b4e0


	//   ....[51]....
        /*05c8*/ 	.word	0x0001b510


	//   ....[52]....
        /*05cc*/ 	.word	0x0001b680


	//   ....[53]....
        /*05d0*/ 	.word	0x0001b6e0


	//   ....[54]....
        /*05d4*/ 	.word	0x0001b720


	//   ....[55]....
        /*05d8*/ 	.word	0x0001b760


	//   ....[56]....
        /*05dc*/ 	.word	0x0001b790


	//   ....[57]....
        /*05e0*/ 	.word	0x0001b7c0


	//   ....[58]....
        /*05e4*/ 	.word	0x0001b880


	//   ....[59]....
        /*05e8*/ 	.word	0x0001b8a0


	//   ....[60]....
        /*05ec*/ 	.word	0x0001b910


	//   ....[61]....
        /*05f0*/ 	.word	0x0001bf80


	//   ....[62]....
        /*05f4*/ 	.word	0x0001c390


	//   ....[63]....
        /*05f8*/ 	.word	0x0001c440


	//   ....[64]....
        /*05fc*/ 	.word	0x0001c4e0


	//   ....[65]....
        /*0600*/ 	.word	0x0001c580


	//   ....[66]....
        /*0604*/ 	.word	0x0001c620


	//   ....[67]....
        /*0608*/ 	.word	0x0001c6c0


	//   ....[68]....
        /*060c*/ 	.word	0x0001c760


	//   ....[69]....
        /*0610*/ 	.word	0x0001c800


	//   ....[70]....
        /*0614*/ 	.word	0x0001c8a0


	//   ....[71]....
        /*0618*/ 	.word	0x0001c990


	//   ....[72]....
        /*061c*/ 	.word	0x0001ca30


	//   ....[73]....
        /*0620*/ 	.word	0x0001cad0


	//   ....[74]....
        /*0624*/ 	.word	0x0001cb70


	//   ....[75]....
        /*0628*/ 	.word	0x0001cc10


	//   ....[76]....
        /*062c*/ 	.word	0x0001ccb0


	//   ....[77]....
        /*0630*/ 	.word	0x0001cd50


	//   ....[78]....
        /*0634*/ 	.word	0x0001cdf0


	//   ....[79]....
        /*0638*/ 	.word	0x0001d180


	//   ....[80]....
        /*063c*/ 	.word	0x0001d460


	//   ....[81]....
        /*0640*/ 	.word	0x0001d850


	//   ....[82]....
        /*0644*/ 	.word	0x0001d8e0


	//   ....[83]....
        /*0648*/ 	.word	0x0001d980


	//   ....[84]....
        /*064c*/ 	.word	0x0001da30


	//   ....[85]....
        /*0650*/ 	.word	0x0001dab0


	//   ....[86]....
        /*0654*/ 	.word	0x0001db30


	//   ....[87]....
        /*0658*/ 	.word	0x0001dbb0


	//   ....[88]....
        /*065c*/ 	.word	0x0001dc30


	//   ....[89]....
        /*0660*/ 	.word	0x0001dcc0


	//   ....[90]....
        /*0664*/ 	.word	0x0001dd70


	//   ....[91]....
        /*0668*/ 	.word	0x0001ddf0


	//   ....[92]....
        /*066c*/ 	.word	0x0001de70


	//   ....[93]....
        /*0670*/ 	.word	0x0001def0


	//   ....[94]....
        /*0674*/ 	.word	0x0001df70


	//   ....[95]....
        /*0678*/ 	.word	0x0001dfe0


	//   ....[96]....
        /*067c*/ 	.word	0x0001e080


	//   ....[97]....
        /*0680*/ 	.word	0x0001e110


	//   ....[98]....
        /*0684*/ 	.word	0x0001e230


	//----- nvinfo : EIATTR_REG_RECONFIG
	.align		4
.L_1635:
        /*0688*/ 	.byte	0x01, 0x54
	.zero		2


	//----- nvinfo : EIATTR_SYSCALL_OFFSETS
	.align		4
        /*068c*/ 	.byte	0x04, 0x46
        /*068e*/ 	.short	(.L_1637 - .L_1636)


	//   ....[0]....
.L_1636:
        /*0690*/ 	.word	0x00001910


	//   ....[1]....
        /*0694*/ 	.word	0x00001a60


	//   ....[2]....
        /*0698*/ 	.word	0x00006060


	//   ....[3]....
        /*069c*/ 	.word	0x00006530


	//   ....[4]....
        /*06a0*/ 	.word	0x00019220


	//   ....[5]....
        /*06a4*/ 	.word	0x00019350


	//   ....[6]....
        /*06a8*/ 	.word	0x00019450


	//----- nvinfo : EIATTR_MBARRIER_INSTR_OFFSETS
	.align		4
.L_1637:
        /*06ac*/ 	.byte	0x04, 0x39
        /*06ae*/ 	.short	(.L_1639 - .L_1638)


	//   ....[0]....
.L_1638:
        /*06b0*/ 	.word	0x00000300
        /*06b4*/ 	.word	0x000000ff
        /*06b8*/ 	.word	0x00016800
        /*06bc*/ 	.short	0x0100
        /*06be*/ 	.byte	0x08
	.zero		1


	//   ....[1]....
        /*06c0*/ 	.word	0x00000310
        /*06c4*/ 	.word	0x000000ff
        /*06c8*/ 	.word	0x00016820
        /*06cc*/ 	.short	0x0100
        /*06ce*/ 	.byte	0x08
	.zero		1


	//   ....[2]....
        /*06d0*/ 	.word	0x00000400
        /*06d4*/ 	.word	0x000000ff
        /*06d8*/ 	.word	0x00016830
        /*06dc*/ 	.short	0x0100
        /*06de*/ 	.byte	0x08
	.zero		1


	//   ....[3]....
        /*06e0*/ 	.word	0x00000410
        /*06e4*/ 	.word	0x000000ff
        /*06e8*/ 	.word	0x00016840
        /*06ec*/ 	.short	0x0100
        /*06ee*/ 	.byte	0x08
	.zero		1


	//   ....[4]....
        /*06f0*/ 	.word	0x00000420
        /*06f4*/ 	.word	0x000000ff
        /*06f8*/ 	.word	0x00016838
        /*06fc*/ 	.short	0x0100
        /*06fe*/ 	.byte	0x08
	.zero		1


	//   ....[5]....
        /*0700*/ 	.word	0x00000430
        /*0704*/ 	.word	0x000000ff
        /*0708*/ 	.word	0x00016848
        /*070c*/ 	.short	0x0100
        /*070e*/ 	.byte	0x08
	.zero		1


	//   ....[6]....
        /*0710*/ 	.word	0x00000560
        /*0714*/ 	.word	0x000000ff
        /*0718*/ 	.word	0x00016850
        /*071c*/ 	.short	0x0100
        /*071e*/ 	.byte	0x08
	.zero		1


	//   ....[7]....
        /*0720*/ 	.word	0x00000570
        /*0724*/ 	.word	0x000000ff
        /*0728*/ 	.word	0x00016860
        /*072c*/ 	.short	0x0100
        /*072e*/ 	.byte	0x08
	.zero		1


	//   ....[8]....
        /*0730*/ 	.word	0x00000580
        /*0734*/ 	.word	0x000000ff
        /*0738*/ 	.word	0x00016858
        /*073c*/ 	.short	0x0100
        /*073e*/ 	.byte	0x08
	.zero		1


	//   ....[9]....
        /*0740*/ 	.word	0x00000590
        /*0744*/ 	.word	0x000000ff
        /*0748*/ 	.word	0x00016868
        /*074c*/ 	.short	0x0100
        /*074e*/ 	.byte	0x08
	.zero		1


	//   ....[10]....
        /*0750*/ 	.word	0x00000680
        /*0754*/ 	.word	0x000000ff
        /*0758*/ 	.word	0x00016870
        /*075c*/ 	.short	0x0100
        /*075e*/ 	.byte	0x06
	.zero		1


	//   ....[11]....
        /*0760*/ 	.word	0x00000690
        /*0764*/ 	.word	0x000000ff
        /*0768*/ 	.word	0x00016880
        /*076c*/ 	.short	0x0100
        /*076e*/ 	.byte	0x06
	.zero		1


	//   ....[12]....
        /*0770*/ 	.word	0x000006a0
        /*0774*/ 	.word	0x000000ff
        /*0778*/ 	.word	0x00016878
        /*077c*/ 	.short	0x0100
        /*077e*/ 	.byte	0x06
	.zero		1


	//   ....[13]....
        /*0780*/ 	.word	0x000006b0
        /*0784*/ 	.word	0x000000ff
        /*0788*/ 	.word	0x00016888
        /*078c*/ 	.short	0x0100
        /*078e*/ 	.byte	0x06
	.zero		1


	//   ....[14]....
        /*0790*/ 	.word	0x000007e0
        /*0794*/ 	.word	0x000000ff
        /*0798*/ 	.word	0x00016890
        /*079c*/ 	.short	0x0100
        /*079e*/ 	.byte	0x08
	.zero		1


	//   ....[15]....
        /*07a0*/ 	.word	0x000007f0
        /*07a4*/ 	.word	0x000000ff
        /*07a8*/ 	.word	0x000168a0
        /*07ac*/ 	.short	0x0100
        /*07ae*/ 	.byte	0x08
	.zero		1


	//   ....[16]....
        /*07b0*/ 	.word	0x00000800
        /*07b4*/ 	.word	0x000000ff
        /*07b8*/ 	.word	0x00016898
        /*07bc*/ 	.short	0x0100
        /*07be*/ 	.byte	0x08
	.zero		1


	//   ....[17]....
        /*07c0*/ 	.word	0x00000810
        /*07c4*/ 	.word	0x000000ff
        /*07c8*/ 	.word	0x000168a8
        /*07cc*/ 	.short	0x0100
        /*07ce*/ 	.byte	0x08
	.zero		1


	//   ....[18]....
        /*07d0*/ 	.word	0x00000940
        /*07d4*/ 	.word	0x000000ff
        /*07d8*/ 	.word	0x000168b0
        /*07dc*/ 	.short	0x0100
        /*07de*/ 	.byte	0x08
	.zero		1


	//   ....[19]....
        /*07e0*/ 	.word	0x00000950
        /*07e4*/ 	.word	0x000000ff
        /*07e8*/ 	.word	0x000168c0
        /*07ec*/ 	.short	0x0100
        /*07ee*/ 	.byte	0x08
	.zero		1


	//   ....[20]....
        /*07f0*/ 	.word	0x00000960
        /*07f4*/ 	.word	0x000000ff
        /*07f8*/ 	.word	0x000168b8
        /*07fc*/ 	.short	0x0100
        /*07fe*/ 	.byte	0x08
	.zero		1


	//   ....[21]....
        /*0800*/ 	.word	0x00000970
        /*0804*/ 	.word	0x000000ff
        /*0808*/ 	.word	0x000168c8
        /*080c*/ 	.short	0x0100
        /*080e*/ 	.byte	0x08
	.zero		1


	//   ....[22]....
        /*0810*/ 	.word	0x00002d40
        /*0814*/ 	.word	0x00000055
        /*0818*/ 	.word	0x00016890
        /*081c*/ 	.short	0x010a
        /*081e*/ 	.byte	0x3f
	.zero		1


	//   ....[23]....
        /*0820*/ 	.word	0x00004110
        /*0824*/ 	.word	0x00000055
        /*0828*/ 	.word	0x00016890
        /*082c*/ 	.short	0x010a
        /*082e*/ 	.byte	0x3f
	.zero		1


	//   ....[24]....
        /*0830*/ 	.word	0x00005260
        /*0834*/ 	.word	0x00000055
        /*0838*/ 	.word	0x00016890
        /*083c*/ 	.short	0x010a
        /*083e*/ 	.byte	0x3f
	.zero		1


	//   ....[25]....
        /*0840*/ 	.word	0x00005470
        /*0844*/ 	.word	0x00000020
        /*0848*/ 	.word	0x00000000
        /*084c*/ 	.short	0x0101
        /*084e*/ 	.byte	0x3f
	.zero		1


	//   ....[26]....
        /*0850*/ 	.word	0x000054b0
        /*0854*/ 	.word	0x00000055
        /*0858*/ 	.word	0x000168b0
        /*085c*/ 	.short	0x010a
        /*085e*/ 	.byte	0x3f
	.zero		1


	//   ....[27]....
        /*0860*/ 	.word	0x00005890
        /*0864*/ 	.word	0x00000055
        /*0868*/ 	.word	0x00000000
        /*086c*/ 	.short	0x0101
        /*086e*/ 	.byte	0x3f
	.zero		1


	//   ....[28]....
        /*0870*/ 	.word	0x00006100
        /*0874*/ 	.word	0x00000002
        /*0878*/ 	.word	0x00016800
        /*087c*/ 	.short	0x010a
        /*087e*/ 	.byte	0x3f
	.zero		1


	//   ....[29]....
        /*0880*/ 	.word	0x00006150
        /*0884*/ 	.word	0x00000002
        /*0888*/ 	.word	0x00016800
        /*088c*/ 	.short	0x010a
        /*088e*/ 	.byte	0x3f
	.zero		1


	//   ....[30]....
        /*0890*/ 	.word	0x00006e90
        /*0894*/ 	.word	0x00000002
        /*0898*/ 	.word	0x00016800
        /*089c*/ 	.short	0x010a
        /*089e*/ 	.byte	0x3f
	.zero		1


	//   ....[31]....
        /*08a0*/ 	.word	0x00008450
        /*08a4*/ 	.word	0x00000002
        /*08a8*/ 	.word	0x00016800
        /*08ac*/ 	.short	0x010a
        /*08ae*/ 	.byte	0x3f
	.zero		1


	//   ....[32]....
        /*08b0*/ 	.word	0x00009540
        /*08b4*/ 	.word	0x00000007
        /*08b8*/ 	.word	0x00016830
        /*08bc*/ 	.short	0x010a
        /*08be*/ 	.byte	0x3f
	.zero		1


	//   ....[33]....
        /*08c0*/ 	.word	0x000096c0
        /*08c4*/ 	.word	0x00000007
        /*08c8*/ 	.word	0x00016830
        /*08cc*/ 	.short	0x010a
        /*08ce*/ 	.byte	0x3f
	.zero		1


	//   ....[34]....
        /*08d0*/ 	.word	0x00009b20
        /*08d4*/ 	.word	0x00000000
        /*08d8*/ 	.word	0x00000000
        /*08dc*/ 	.short	0x0101
        /*08de*/ 	.byte	0x3f
	.zero		1


	//   ....[35]....
        /*08e0*/ 	.word	0x0000c9d0
        /*08e4*/ 	.word	0x0000000d
        /*08e8*/ 	.word	0x00016830
        /*08ec*/ 	.short	0x010a
        /*08ee*/ 	.byte	0x3f
	.zero		1


	//   ....[36]....
        /*08f0*/ 	.word	0x0000ca20
        /*08f4*/ 	.word	0x0000000d
        /*08f8*/ 	.word	0x00016830
        /*08fc*/ 	.short	0x010a
        /*08fe*/ 	.byte	0x3f
	.zero		1


	//   ....[37]....
        /*0900*/ 	.word	0x0000cd30
        /*0904*/ 	.word	0x0000000d
        /*0908*/ 	.word	0x00016850
        /*090c*/ 	.short	0x010a
        /*090e*/ 	.byte	0x3f
	.zero		1


	//   ....[38]....
        /*0910*/ 	.word	0x0000cd70
        /*0914*/ 	.word	0x0000000d
        /*0918*/ 	.word	0x00016850
        /*091c*/ 	.short	0x010a
        /*091e*/ 	.byte	0x3f
	.zero		1


	//   ....[39]....
        /*0920*/ 	.word	0x0000d250
        /*0924*/ 	.word	0x00000013
        /*0928*/ 	.word	0x00000000
        /*092c*/ 	.short	0x0101
        /*092e*/ 	.byte	0x3f
	.zero		1


	//   ....[40]....
        /*0930*/ 	.word	0x0000eda0
        /*0934*/ 	.word	0x00000023
        /*0938*/ 	.word	0x00000000
        /*093c*/ 	.short	0x0101
        /*093e*/ 	.byte	0x3f
	.zero		1


	//   ....[41]....
        /*0940*/ 	.word	0x0000fba0
        /*0944*/ 	.word	0x00000000
        /*0948*/ 	.word	0x00016830
        /*094c*/ 	.short	0x010a
        /*094e*/ 	.byte	0x3f
	.zero		1


	//   ....[42]....
        /*0950*/ 	.word	0x0000fbf0
        /*0954*/ 	.word	0x00000000
        /*0958*/ 	.word	0x00016830
        /*095c*/ 	.short	0x010a
        /*095e*/ 	.byte	0x3f
	.zero		1


	//   ....[43]....
        /*0960*/ 	.word	0x0000ff00
        /*0964*/ 	.word	0x00000003
        /*0968*/ 	.word	0x00016850
        /*096c*/ 	.short	0x010a
        /*096e*/ 	.byte	0x3f
	.zero		1


	//   ....[44]....
        /*0970*/ 	.word	0x0000ff40
        /*0974*/ 	.word	0x00000003
        /*0978*/ 	.word	0x00016850
        /*097c*/ 	.short	0x010a
        /*097e*/ 	.byte	0x3f
	.zero		1


	//   ....[45]....
        /*0980*/ 	.word	0x00011120
        /*0984*/ 	.word	0x0000002b
        /*0988*/ 	.word	0x00000000
        /*098c*/ 	.short	0x0101
        /*098e*/ 	.byte	0x3f
	.zero		1


	//   ....[46]....
        /*0990*/ 	.word	0x000111b0
        /*0994*/ 	.word	0x00000017
        /*0998*/ 	.word	0x00000000
        /*099c*/ 	.short	0x0101
        /*099e*/ 	.byte	0x3f
	.zero		1


	//   ....[47]....
        /*09a0*/ 	.word	0x00011b40
        /*09a4*/ 	.word	0x00000000
        /*09a8*/ 	.word	0x00016830
        /*09ac*/ 	.short	0x010a
        /*09ae*/ 	.byte	0x3f
	.zero		1


	//   ....[48]....
        /*09b0*/ 	.word	0x00011b90
        /*09b4*/ 	.word	0x00000000
        /*09b8*/ 	.word	0x00016830
        /*09bc*/ 	.short	0x010a
        /*09be*/ 	.byte	0x3f
	.zero		1


	//   ....[49]....
        /*09c0*/ 	.word	0x00011ea0
        /*09c4*/ 	.word	0x00000003
        /*09c8*/ 	.word	0x00016850
        /*09cc*/ 	.short	0x010a
        /*09ce*/ 	.byte	0x3f
	.zero		1


	//   ....[50]....
        /*09d0*/ 	.word	0x00011ee0
        /*09d4*/ 	.word	0x00000003
        /*09d8*/ 	.word	0x00016850
        /*09dc*/ 	.short	0x010a
        /*09de*/ 	.byte	0x3f
	.zero		1


	//   ....[51]....
        /*09e0*/ 	.word	0x000123d0
        /*09e4*/ 	.word	0x00000078
        /*09e8*/ 	.word	0x00000000
        /*09ec*/ 	.short	0x0101
        /*09ee*/ 	.byte	0x3f
	.zero		1


	//   ....[52]....
        /*09f0*/ 	.word	0x00013eb0
        /*09f4*/ 	.word	0x0000002f
        /*09f8*/ 	.word	0x00000000
        /*09fc*/ 	.short	0x0101
        /*09fe*/ 	.byte	0x3f
	.zero		1


	//   ....[53]....
        /*0a00*/ 	.word	0x000149c0
        /*0a04*/ 	.word	0x0000000b
        /*0a08*/ 	.word	0x00016850
        /*0a0c*/ 	.short	0x010a
        /*0a0e*/ 	.byte	0x3f
	.zero		1


	//   ....[54]....
        /*0a10*/ 	.word	0x00014a30
        /*0a14*/ 	.word	0x0000000b
        /*0a18*/ 	.word	0x00016850
        /*0a1c*/ 	.short	0x010a
        /*0a1e*/ 	.byte	0x3f
	.zero		1


	//   ....[55]....
        /*0a20*/ 	.word	0x00015020
        /*0a24*/ 	.word	0x00000008
        /*0a28*/ 	.word	0x00000000
        /*0a2c*/ 	.short	0x0101
        /*0a2e*/ 	.byte	0x3f
	.zero		1


	//   ....[56]....
        /*0a30*/ 	.word	0x00015f70
        /*0a34*/ 	.word	0x00000000
        /*0a38*/ 	.word	0x00000000
        /*0a3c*/ 	.short	0x0101
        /*0a3e*/ 	.byte	0x3f
	.zero		1


	//   ....[57]....
        /*0a40*/ 	.word	0x00018410
        /*0a44*/ 	.word	0x00000008
        /*0a48*/ 	.word	0x00016820
        /*0a4c*/ 	.short	0x010a
        /*0a4e*/ 	.byte	0x3f
	.zero		1


	//   ....[58]....
        /*0a50*/ 	.word	0x00018480
        /*0a54*/ 	.word	0x00000009
        /*0a58*/ 	.word	0x000168a0
        /*0a5c*/ 	.short	0x010a
        /*0a5e*/ 	.byte	0x3f
	.zero		1


	//   ....[59]....
        /*0a60*/ 	.word	0x00018630
        /*0a64*/ 	.word	0x00000009
        /*0a68*/ 	.word	0x000168c0
        /*0a6c*/ 	.short	0x010a
        /*0a6e*/ 	.byte	0x3f
	.zero		1


	//   ....[60]....
        /*0a70*/ 	.word	0x000188a0
        /*0a74*/ 	.word	0x0000000c
        /*0a78*/ 	.word	0x000168a0
        /*0a7c*/ 	.short	0x010a
        /*0a7e*/ 	.byte	0x3f
	.zero		1


	//   ....[61]....
        /*0a80*/ 	.word	0x00018a40
        /*0a84*/ 	.word	0x0000000c
        /*0a88*/ 	.word	0x000168c0
        /*0a8c*/ 	.short	0x010a
        /*0a8e*/ 	.byte	0x3f
	.zero		1


	//   ....[62]....
        /*0a90*/ 	.word	0x000198e0
        /*0a94*/ 	.word	0x00000005
        /*0a98*/ 	.word	0x00016840
        /*0a9c*/ 	.short	0x010a
        /*0a9e*/ 	.byte	0x3f
	.zero		1


	//   ....[63]....
        /*0aa0*/ 	.word	0x00019c30
        /*0aa4*/ 	.word	0x0000001b
        /*0aa8*/ 	.word	0x00016820
        /*0aac*/ 	.short	0x010a
        /*0aae*/ 	.byte	0x3f
	.zero		1


	//   ....[64]....
        /*0ab0*/ 	.word	0x00019f20
        /*0ab4*/ 	.word	0x00000003
        /*0ab8*/ 	.word	0x00016840
        /*0abc*/ 	.short	0x010a
        /*0abe*/ 	.byte	0x3f
	.zero		1


	//   ....[65]....
        /*0ac0*/ 	.word	0x0001a100
        /*0ac4*/ 	.word	0x00000002
        /*0ac8*/ 	.word	0x00000060
        /*0acc*/ 	.short	0x010a
        /*0ace*/ 	.byte	0x3f
	.zero		1


	//   ....[66]....
        /*0ad0*/ 	.word	0x0001a5a0
        /*0ad4*/ 	.word	0x00000003
        /*0ad8*/ 	.word	0x00016840
        /*0adc*/ 	.short	0x010a
        /*0ade*/ 	.byte	0x3f
	.zero		1


	//   ....[67]....
        /*0ae0*/ 	.word	0x0001a780
        /*0ae4*/ 	.word	0x00000003
        /*0ae8*/ 	.word	0x00000060
        /*0aec*/ 	.short	0x010a
        /*0aee*/ 	.byte	0x3f
	.zero		1


	//   ....[68]....
        /*0af0*/ 	.word	0x0001ab50
        /*0af4*/ 	.word	0x00000002
        /*0af8*/ 	.word	0x00016840
        /*0afc*/ 	.short	0x010a
        /*0afe*/ 	.byte	0x3f
	.zero		1


	//   ....[69]....
        /*0b00*/ 	.word	0x0001ad40
        /*0b04*/ 	.word	0x00000002
        /*0b08*/ 	.word	0x00000060
        /*0b0c*/ 	.short	0x010a
        /*0b0e*/ 	.byte	0x3f
	.zero		1


	//   ....[70]....
        /*0b10*/ 	.word	0x0001b080
        /*0b14*/ 	.word	0x00000003
        /*0b18*/ 	.word	0x00016860
        /*0b1c*/ 	.short	0x010a
        /*0b1e*/ 	.byte	0x3f
	.zero		1


	//   ....[71]....
        /*0b20*/ 	.word	0x0001bf00
        /*0b24*/ 	.word	0x00000009
        /*0b28*/ 	.word	0x00016820
        /*0b2c*/ 	.short	0x010a
        /*0b2e*/ 	.byte	0x3f
	.zero		1


	//   ....[72]....
        /*0b30*/ 	.word	0x0001c090
        /*0b34*/ 	.word	0x00000007
        /*0b38*/ 	.word	0x00000000
        /*0b3c*/ 	.short	0x010a
        /*0b3e*/ 	.byte	0x3f
	.zero		1


	//   ....[73]....
        /*0b40*/ 	.word	0x0001c100
        /*0b44*/ 	.word	0x00000003
        /*0b48*/ 	.word	0x00000000
        /*0b4c*/ 	.short	0x010a
        /*0b4e*/ 	.byte	0x3f
	.zero		1


	//   ....[74]....
        /*0b50*/ 	.word	0x0001c160
        /*0b54*/ 	.word	0x00000005
        /*0b58*/ 	.word	0x00000000
        /*0b5c*/ 	.short	0x010a
        /*0b5e*/ 	.byte	0x3f
	.zero		1


	//   ....[75]....
        /*0b60*/ 	.word	0x0001c190
        /*0b64*/ 	.word	0x00000003
        /*0b68*/ 	.word	0x00000000
        /*0b6c*/ 	.short	0x010a
        /*0b6e*/ 	.byte	0x3f
	.zero		1


	//   ....[76]....
        /*0b70*/ 	.word	0x0001c1f0
        /*0b74*/ 	.word	0x00000055
        /*0b78*/ 	.word	0x00016890
        /*0b7c*/ 	.short	0x010a
        /*0b7e*/ 	.byte	0x3f
	.zero		1


	//   ....[77]....
        /*0b80*/ 	.word	0x0001c240
        /*0b84*/ 	.word	0x00000055
        /*0b88*/ 	.word	0x00016890
        /*0b8c*/ 	.short	0x010a
        /*0b8e*/ 	.byte	0x3f
	.zero		1


	//   ....[78]....
        /*0b90*/ 	.word	0x0001c290
        /*0b94*/ 	.word	0x00000055
        /*0b98*/ 	.word	0x00016890
        /*0b9c*/ 	.short	0x010a
        /*0b9e*/ 	.byte	0x3f
	.zero		1


	//   ....[79]....
        /*0ba0*/ 	.word	0x0001c2e0
        /*0ba4*/ 	.word	0x00000055
        /*0ba8*/ 	.word	0x000168b0
        /*0bac*/ 	.short	0x010a
        /*0bae*/ 	.byte	0x3f
	.zero		1


	//   ....[80]....
        /*0bb0*/ 	.word	0x0001c8e0
        /*0bb4*/ 	.word	0x00000002
        /*0bb8*/ 	.word	0x00016800
        /*0bbc*/ 	.short	0x010a
        /*0bbe*/ 	.byte	0x3f
	.zero		1


	//   ....[81]....
        /*0bc0*/ 	.word	0x0001ce30
        /*0bc4*/ 	.word	0x00000002
        /*0bc8*/ 	.word	0x00016800
        /*0bcc*/ 	.short	0x010a
        /*0bce*/ 	.byte	0x3f
	.zero		1


	//   ....[82]....
        /*0bd0*/ 	.word	0x0001ce80
        /*0bd4*/ 	.word	0x00000007
        /*0bd8*/ 	.word	0x00016830
        /*0bdc*/ 	.short	0x010a
        /*0bde*/ 	.byte	0x3f
	.zero		1


	//   ....[83]....
        /*0be0*/ 	.word	0x0001ced0
        /*0be4*/ 	.word	0x0000000d
        /*0be8*/ 	.word	0x00016830
        /*0bec*/ 	.short	0x010a
        /*0bee*/ 	.byte	0x3f
	.zero		1


	//   ....[84]....
        /*0bf0*/ 	.word	0x0001cf20
        /*0bf4*/ 	.word	0x0000000d
        /*0bf8*/ 	.word	0x00016850
        /*0bfc*/ 	.short	0x010a
        /*0bfe*/ 	.byte	0x3f
	.zero		1


	//   ....[85]....
        /*0c00*/ 	.word	0x0001cf70
        /*0c04*/ 	.word	0x00000000
        /*0c08*/ 	.word	0x00016830
        /*0c0c*/ 	.short	0x010a
        /*0c0e*/ 	.byte	0x3f
	.zero		1


	//   ....[86]....
        /*0c10*/ 	.word	0x0001cfc0
        /*0c14*/ 	.word	0x00000003
        /*0c18*/ 	.word	0x00016850
        /*0c1c*/ 	.short	0x010a
        /*0c1e*/ 	.byte	0x3f
	.zero		1


	//   ....[87]....
        /*0c20*/ 	.word	0x0001d010
        /*0c24*/ 	.word	0x00000000
        /*0c28*/ 	.word	0x00016830
        /*0c2c*/ 	.short	0x010a
        /*0c2e*/ 	.byte	0x3f
	.zero		1


	//   ....[88]....
        /*0c30*/ 	.word	0x0001d060
        /*0c34*/ 	.word	0x00000003
        /*0c38*/ 	.word	0x00016850
        /*0c3c*/ 	.short	0x010a
        /*0c3e*/ 	.byte	0x3f
	.zero		1


	//   ....[89]....
        /*0c40*/ 	.word	0x0001d0b0
        /*0c44*/ 	.word	0x0000000b
        /*0c48*/ 	.word	0x00016850
        /*0c4c*/ 	.short	0x010a
        /*0c4e*/ 	.byte	0x3f
	.zero		1


	//   ....[90]....
        /*0c50*/ 	.word	0x0001d240
        /*0c54*/ 	.word	0x00000008
        /*0c58*/ 	.word	0x00016820
        /*0c5c*/ 	.short	0x010a
        /*0c5e*/ 	.byte	0x3f
	.zero		1


	//   ....[91]....
        /*0c60*/ 	.word	0x0001d290
        /*0c64*/ 	.word	0x00000009
        /*0c68*/ 	.word	0x000168a0
        /*0c6c*/ 	.short	0x010a
        /*0c6e*/ 	.byte	0x3f
	.zero		1


	//   ....[92]....
        /*0c70*/ 	.word	0x0001d2e0
        /*0c74*/ 	.word	0x00000009
        /*0c78*/ 	.word	0x000168c0
        /*0c7c*/ 	.short	0x010a
        /*0c7e*/ 	.byte	0x3f
	.zero		1


	//   ....[93]....
        /*0c80*/ 	.word	0x0001d330
        /*0c84*/ 	.word	0x0000000c
        /*0c88*/ 	.word	0x000168a0
        /*0c8c*/ 	.short	0x010a
        /*0c8e*/ 	.byte	0x3f
	.zero		1


	//   ....[94]....
        /*0c90*/ 	.word	0x0001d380
        /*0c94*/ 	.word	0x0000000c
        /*0c98*/ 	.word	0x000168c0
        /*0c9c*/ 	.short	0x010a
        /*0c9e*/ 	.byte	0x3f
	.zero		1


	//   ....[95]....
        /*0ca0*/ 	.word	0x0001d520
        /*0ca4*/ 	.word	0x00000005
        /*0ca8*/ 	.word	0x00016840
        /*0cac*/ 	.short	0x010a
        /*0cae*/ 	.byte	0x3f
	.zero		1


	//   ....[96]....
        /*0cb0*/ 	.word	0x0001d570
        /*0cb4*/ 	.word	0x0000001b
        /*0cb8*/ 	.word	0x00016820
        /*0cbc*/ 	.short	0x010a
        /*0cbe*/ 	.byte	0x3f
	.zero		1


	//   ....[97]....
        /*0cc0*/ 	.word	0x0001d5c0
        /*0cc4*/ 	.word	0x00000003
        /*0cc8*/ 	.word	0x00016840
        /*0ccc*/ 	.short	0x010a
        /*0cce*/ 	.byte	0x3f
	.zero		1


	//   ....[98]....
        /*0cd0*/ 	.word	0x0001d610
        /*0cd4*/ 	.word	0x00000002
        /*0cd8*/ 	.word	0x00000060
        /*0cdc*/ 	.short	0x010a
        /*0cde*/ 	.byte	0x3f
	.zero		1


	//   ....[99]....
        /*0ce0*/ 	.word	0x0001d660
        /*0ce4*/ 	.word	0x00000003
        /*0ce8*/ 	.word	0x00016840
        /*0cec*/ 	.short	0x010a
        /*0cee*/ 	.byte	0x3f
	.zero		1


	//   ....[100]....
        /*0cf0*/ 	.word	0x0001d6b0
        /*0cf4*/ 	.word	0x00000003
        /*0cf8*/ 	.word	0x00000060
        /*0cfc*/ 	.short	0x010a
        /*0cfe*/ 	.byte	0x3f
	.zero		1


	//   ....[101]....
        /*0d00*/ 	.word	0x0001d700
        /*0d04*/ 	.word	0x00000002
        /*0d08*/ 	.word	0x00016840
        /*0d0c*/ 	.short	0x010a
        /*0d0e*/ 	.byte	0x3f
	.zero		1


	//   ....[102]....
        /*0d10*/ 	.word	0x0001d750
        /*0d14*/ 	.word	0x00000002
        /*0d18*/ 	.word	0x00000060
        /*0d1c*/ 	.short	0x010a
        /*0d1e*/ 	.byte	0x3f
	.zero		1


	//   ....[103]....
        /*0d20*/ 	.word	0x0001d7a0
        /*0d24*/ 	.word	0x00000003
        /*0d28*/ 	.word	0x00016860
        /*0d2c*/ 	.short	0x010a
        /*0d2e*/ 	.byte	0x3f
	.zero		1


	//   ....[104]....
        /*0d30*/ 	.word	0x0001e150
        /*0d34*/ 	.word	0x00000009
        /*0d38*/ 	.word	0x00016820
        /*0d3c*/ 	.short	0x010a
        /*0d3e*/ 	.byte	0x3f
	.zero		1


	//   ....[105]....
        /*0d40*/ 	.word	0x0001e2f0
        /*0d44*/ 	.word	0x00000007
        /*0d48*/ 	.word	0x00000000
        /*0d4c*/ 	.short	0x010a
        /*0d4e*/ 	.byte	0x3f
	.zero		1


	//   ....[106]....
        /*0d50*/ 	.word	0x0001e340
        /*0d54*/ 	.word	0x00000003
        /*0d58*/ 	.word	0x00000000
        /*0d5c*/ 	.short	0x010a
        /*0d5e*/ 	.byte	0x3f
	.zero		1


	//   ....[107]....
        /*0d60*/ 	.word	0x0001e390
        /*0d64*/ 	.word	0x00000005
        /*0d68*/ 	.word	0x00000000
        /*0d6c*/ 	.short	0x010a
        /*0d6e*/ 	.byte	0x3f
	.zero		1


	//----- nvinfo : EIATTR_NUM_MBARRIERS
	.align		4
.L_1639:
        /*0d70*/ 	.byte	0x03, 0x38
        /*0d72*/ 	.short	0x0016


	//----- nvinfo : EIATTR_EXIT_INSTR_OFFSETS
	.align		4
        /*0d74*/ 	.byte	0x04, 0x1c
        /*0d76*/ 	.short	(.L_1641 - .L_1640)


	//   ....[0]....
.L_1640:
        /*0d78*/ 	.word	0x0001c1e0


	//----- nvinfo : EIATTR_MAX_THREADS
	.align		4
.L_1641:
        /*0d7c*/ 	.byte	0x04, 0x05
        /*0d7e*/ 	.short	(.L_1643 - .L_1642)
.L_1642:
        /*0d80*/ 	.word	0x00000200
        /*0d84*/ 	.word	0x00000001
        /*0d88*/ 	.word	0x00000001


	//----- nvinfo : EIATTR_CRS_STACK_SIZE
	.align		4
.L_1643:
        /*0d8c*/ 	.byte	0x04, 0x1e
        /*0d8e*/ 	.short	(.L_1645 - .L_1644)
.L_1644:
        /*0d90*/ 	.word	0x00000000


	//----- nvinfo : EIATTR_CBANK_PARAM_SIZE
	.align		4
.L_1645:
        /*0d94*/ 	.byte	0x03, 0x19
        /*0d96*/ 	.short	0x0a70


	//----- nvinfo : EIATTR_PARAM_CBANK
	.align		4
        /*0d98*/ 	.byte	0x04, 0x0a
        /*0d9a*/ 	.short	(.L_1647 - .L_1646)
	.align		4
.L_1646:
        /*0d9c*/ 	.word	index@(.nv.constant0._ZN7cutlass13device_kernelIN5flash11enable_sm90INS1_16FlashAttnFwdSm90INS1_25CollectiveMainloopFwdSm90ILi2EN4cute5tupleIJNS5_1CILi1EEES8_S8_EEENS6_IJNS7_ILi192EEENS7_ILi128EEENS7_ILi64EEEEEELi64ENS_10bfloat16_tEfNS_4arch4Sm90ELb0ELb1ELb0ELb1ELb0ELb1ELb0ELb1ELb1ELb0ELb0ELb0EEENS1_21CollectiveEpilogueFwdINS6_IJSA_SC_SB_EEES9_SE_SG_Li384ELb1ELb0ELb0ELb0EEENS1_36VarlenDynamicPersistentTileSchedulerILi192ELi128ELi384ELi32ELb0ELb0ELb1ELb1ELb0ELb1EEEEEEEEEvNT_6ParamsE)
        /*0da0*/ 	.short	0x0210
        /*0da2*/ 	.short	0x0a70


	//----- nvinfo : EIATTR_SW_WAR
	.align		4
.L_1647:
        /*0da4*/ 	.byte	0x04, 0x36
        /*0da6*/ 	.short	(.L_1649 - .L_1648)
.L_1648:
        /*0da8*/ 	.word	0x00000008
.L_1649:


//--------------------- .nv.info._ZN7cutlass13device_kernelIN5flash11enable_sm90INS1_16FlashAttnFwdSm90INS1_25CollectiveMainloopFwdSm90ILi2EN4cute5tupleIJNS5_1CILi1EEES8_S8_EEENS6_IJNS7_ILi192EEENS7_ILi128EEENS7_ILi64EEEEEELi64ENS_10bfloat16_tEfNS_4arch4Sm90ELb1ELb0ELb0ELb0ELb0ELb0ELb0ELb1ELb1ELb0ELb0ELb0EEENS1_21CollectiveEpilogueFwdINS6_IJSA_SC_SB_EEES9_SE_SG_Li384ELb0ELb0ELb0ELb0EEENS1_30DynamicPersistentTileSchedulerILi384ELi32ELb0ELb0ELb1EEEEEEEEEvNT_6ParamsE --------------------------
	.section	.nv.info._ZN7cutlass13device_kernelIN5flash11enable_sm90INS1_16FlashAttnFwdSm90INS1_25CollectiveMainloopFwdSm90ILi2EN4cute5tupleIJNS5_1CILi1EEES8_S8_EEENS6_IJNS7_ILi192EEENS7_ILi128EEENS7_ILi64EEEEEELi64ENS_10bfloat16_tEfNS_4arch4Sm90ELb1ELb0ELb0ELb0ELb0ELb0ELb0ELb1ELb1ELb0ELb0ELb0EEENS1_21CollectiveEpilogueFwdINS6_IJSA_SC_SB_EEES9_SE_SG_Li384ELb0ELb0ELb0ELb0EEENS1_30DynamicPersistentTileSchedulerILi384ELi32ELb0ELb0ELb1EEEEEEEEEvNT_6ParamsE,"",@"SHT_CUDA_INFO"
	.sectionflags	@""
	.align	4


	//----- nvinfo : EIATTR_CUDA_API_VERSION
	.align		4
        /*0000*/ 	.byte	0x04, 0x37
        /*0002*/ 	.short	(.L_1651 - .L_1650)
.L_1650:
        /*0004*/ 	.word	0x00000082


	//----- nvinfo : EIATTR_KPARAM_INFO
	.align		4
.L_1651:
        /*0008*/ 	.byte	0x04, 0x17
        /*000a*/ 	.short	(.L_1653 - .L_1652)
.L_1652:
        /*000c*/ 	.word	0x00000000
        /*0010*/ 	.short	0x0000
        /*0012*/ 	.short	0x0070
        /*0014*/ 	.byte	0x00, 0xf0, 0x01, 0x2e


	//----- nvinfo : EIATTR_SPARSE_MMA_MASK
	.align		4
.L_1653:
        /*0018*/ 	.byte	0x03, 0x50
        /*001a*/ 	.short	0x0000


	//----- nvinfo : EIATTR_MAXREG_COUNT
	.align		4
        /*001c*/ 	.byte	0x03, 0x1b
        /*001e*/ 	.short	0x0080


	//----- nvinfo : EIATTR_NUM_BARRIERS
	.align		4
        /*0020*/ 	.byte	0x02, 0x4c
        /*0022*/ 	.byte	0x10
	.zero		1


	//----- nvinfo : EIATTR_EXTERNS
	.align		4
        /*0024*/ 	.byte	0x04, 0x0f
        /*0026*/ 	.short	(.L_1655 - .L_1654)


	//   ....[0]....
	.align		4
.L_1654:
        /*0028*/ 	.word	index@(__assertfail)


	//----- nvinfo : EIATTR_MERCURY_ISA_VERSION
	.align		4
.L_1655:
        /*002c*/ 	.byte	0x03, 0x5f
        /*002e*/ 	.short	0x0101


	//----- nvinfo : EIATTR_INT_WARP_WIDE_INSTR_OFFSETS
	.align		4
        /*0030*/ 	.byte	0x04, 0x31
        /*0032*/ 	.short	(.L_1657 - .L_1656)


	//   ....[0]....
.L_1656:
        /*0034*/ 	.word	0x00000180


	//   ....[1]....
        /*0038*/ 	.word	0x000001b0


	//   ....[2]....
        /*003c*/ 	.word	0x000001c0


	//   ....[3]....
        /*0040*/ 	.word	0x000096c0


	//   ....[4]....
        /*0044*/ 	.word	0x00009750


	//   ....[5]....
        /*0048*/ 	.word	0x00009c00


	//   ....[6]....
        /*004c*/ 	.word	0x0000b320


	//   ....[7]....
        /*0050*/ 	.word	0x0000b3b0


	//----- nvinfo : EIATTR_COOP_GROUP_MASK_REGIDS
	.align		4
.L_1657:
        /*0054*/ 	.byte	0x04, 0x29
        /*0056*/ 	.short	(.L_1659 - .L_1658)


	//   ....[0]....
.L_1658:
        /*0058*/ 	.word	0xffffffff


	//   ....[1]....
        /*005c*/ 	.word	0xffffffff


	//   ....[2]....
        /*0060*/ 	.word	0xffffffff


	//   ....[3]....
        /*0064*/ 	.word	0xffffffff


	//   ....[4]....
        /*0068*/ 	.word	0xffffffff


	//   ....[5]....
        /*006c*/ 	.word	0xffffffff


	//   ....[6]....
        /*0070*/ 	.word	0xffffffff


	//   ....[7]....
        /*0074*/ 	.word	0xffffffff


	//   ....[8]....
        /*0078*/ 	.word	0xffffffff


	//   ....[9]....
        /*007c*/ 	.word	0xffffffff


	//   ....[10]....
        /*0080*/ 	.word	0xffffffff


	//   ....[11]....
        /*0084*/ 	.word	0xffffffff


	//   ....[12]....
        /*0088*/ 	.word	0xffffffff


	//   ....[13]....
        /*008c*/ 	.word	0xffffffff


	//   ....[14]....
        /*0090*/ 	.word	0xffffffff


	//   ....[15]....
        /*0094*/ 	.word	0xffffffff


	//   ....[16]....
        /*0098*/ 	.word	0xffffffff


	//   ....[17]....
        /*009c*/ 	.word	0xffffffff


	//   ....[18]....
        /*00a0*/ 	.word	0xffffffff


	//   ....[19]....
        /*00a4*/ 	.word	0xffffffff


	//   ....[20]....
        /*00a8*/ 	.word	0xffffffff


	//   ....[21]....
        /*00ac*/ 	.word	0xffffffff


	//   ....[22]....
        /*00b0*/ 	.word	0xffffffff


	//   ....[23]....
        /*00b4*/ 	.word	0xffffffff


	//   ....[24]....
        /*00b8*/ 	.word	0xffffffff


	//   ....[25]....
        /*00bc*/ 	.word	0xffffffff


	//   ....[26]....
        /*00c0*/ 	.word	0xffffffff


	//   ....[27]....
        /*00c4*/ 	.word	0xffffffff


	//   ....[28]....
        /*00c8*/ 	.word	0x0500000f


	//   ....[29]....
        /*00cc*/ 	.word	0x0500000f


	//----- nvinfo : EIATTR_COOP_GROUP_INSTR_OFFSETS
	.align		4
.L_1659:
        /*00d0*/ 	.byte	0x04, 0x28
        /*00d2*/ 	.short	(.L_1661 - .L_1660)


	//   ....[0]....
.L_1660:
        /*00d4*/ 	.word	0x00000060


	//   ....[1]....
        /*00d8*/ 	.word	0x00000190


	//   ....[2]....
        /*00dc*/ 	.word	0x000001e0


	//   ....[3]....
        /*00e0*/ 	.word	0x000003d0


	//   ....[4]....
        /*00e4*/ 	.word	0x00000530


	//   ....[5]....
        /*00e8*/ 	.word	0x00000650


	//   ....[6]....
        /*00ec*/ 	.word	0x000007b0


	//   ....[7]....
        /*00f0*/ 	.word	0x00001300


	//   ....[8]....
        /*00f4*/ 	.word	0x000020b0


	//   ....[9]....
        /*00f8*/ 	.word	0x000020f0


	//   ....[10]....
        /*00fc*/ 	.word	0x00002b80


	//   ....[11]....
        /*0100*/ 	.word	0x00002bf0


	//   ....[12]....
        /*0104*/ 	.word	0x00004430


	//   ....[13]....
        /*0108*/ 	.word	0x00004500


	//   ....[14]....
        /*010c*/ 	.word	0x00004e40


	//   ....[15]....
        /*0110*/ 	.word	0x00004eb0


	//   ....[16]....
        /*0114*/ 	.word	0x00006490


	//   ....[17]....
        /*0118*/ 	.word	0x000064c0


	//   ....[18]....
        /*011c*/ 	.word	0x00006a40


	//   ....[19]....
        /*0120*/ 	.word	0x00006aa0


	//   ....[20]....
        /*0124*/ 	.word	0x00007b80


	//   ....[21]....
        /*0128*/ 	.word	0x00007bc0


	//   ....[22]....
        /*012c*/ 	.word	0x00007cb0


	//   ....[23]....
        /*0130*/ 	.word	0x00007cc0


	//   ....[24]....
        /*0134*/ 	.word	0x000087d0


	//   ....[25]....
        /*0138*/ 	.word	0x00009160


	//   ....[26]....
        /*013c*/ 	.word	0x0000b650


	//   ....[27]....
        /*0140*/ 	.word	0x0000b7d0


	//   ....[28]....
        /*0144*/ 	.word	0x0000bd10


	//   ....[29]....
        /*0148*/ 	.word	0x0000c100


	//----- nvinfo : EIATTR_REG_RECONFIG
	.align		4
.L_1661:
        /*014c*/ 	.byte	0x01, 0x54
	.zero		2


	//----- nvinfo : EIATTR_SYSCALL_OFFSETS
	.align		4
        /*0150*/ 	.byte	0x04, 0x46
        /*0152*/ 	.short	(.L_1663 - .L_1662)


	//   ....[0]....
.L_1662:
        /*0154*/ 	.word	0x000014b0


	//   ....[1]....
        /*0158*/ 	.word	0x000098e0


	//   ....[2]....
        /*015c*/ 	.word	0x00009a20


	//   ....[3]....
        /*0160*/ 	.word	0x00009b10


	//----- nvinfo : EIATTR_MBARRIER_INSTR_OFFSETS
	.align		4
.L_1663:
        /*0164*/ 	.byte	0x04, 0x39
        /*0166*/ 	.short	(.L_1665 - .L_1664)


	//   ....[0]....
.L_1664:
        /*0168*/ 	.word	0x00000280
        /*016c*/ 	.word	0x000000ff
        /*0170*/ 	.word	0x00016800
        /*0174*/ 	.short	0x0100
        /*0176*/ 	.byte	0x06
	.zero		1


	//   ....[1]....
        /*0178*/ 	.word	0x00000290
        /*017c*/ 	.word	0x000000ff
        /*0180*/ 	.word	0x00016820
        /*0184*/ 	.short	0x0100
        /*0186*/ 	.byte	0x06
	.zero		1


	//   ....[2]....
        /*0188*/ 	.word	0x00000380
        /*018c*/ 	.word	0x000000ff
        /*0190*/ 	.word	0x00016830
        /*0194*/ 	.short	0x0100
        /*0196*/ 	.byte	0x08
	.zero		1


	//   ....[3]....
        /*0198*/ 	.word	0x00000390
        /*019c*/ 	.word	0x000000ff
        /*01a0*/ 	.word	0x00016840
        /*01a4*/ 	.short	0x0100
        /*01a6*/ 	.byte	0x08
	.zero		1


	//   ....[4]....
        /*01a8*/ 	.word	0x000003a0
        /*01ac*/ 	.word	0x000000ff
        /*01b0*/ 	.word	0x00016838
        /*01b4*/ 	.short	0x0100
        /*01b6*/ 	.byte	0x08
	.zero		1


	//   ....[5]....
        /*01b8*/ 	.word	0x000003b0
        /*01bc*/ 	.word	0x000000ff
        /*01c0*/ 	.word	0x00016848
        /*01c4*/ 	.short	0x0100
        /*01c6*/ 	.byte	0x08
	.zero		1


	//   ....[6]....
        /*01c8*/ 	.word	0x000004e0
        /*01cc*/ 	.word	0x000000ff
        /*01d0*/ 	.word	0x00016850
        /*01d4*/ 	.short	0x0100
        /*01d6*/ 	.byte	0x08
	.zero		1


	//   ....[7]....
        /*01d8*/ 	.word	0x000004f0
        /*01dc*/ 	.word	0x000000ff
        /*01e0*/ 	.word	0x00016860
        /*01e4*/ 	.short	0x0100
        /*01e6*/ 	.byte	0x08
	.zero		1


	//   ....[8]....
        /*01e8*/ 	.word	0x00000500
        /*01ec*/ 	.word	0x000000ff
        /*01f0*/ 	.word	0x00016858
        /*01f4*/ 	.short	0x0100
        /*01f6*/ 	.byte	0x08
	.zero		1


	//   ....[9]....
        /*01f8*/ 	.word	0x00000510
        /*01fc*/ 	.word	0x000000ff
        /*0200*/ 	.word	0x00016868
        /*0204*/ 	.short	0x0100
        /*0206*/ 	.byte	0x08
	.zero		1


	//   ....[10]....
        /*0208*/ 	.word	0x00000600
        /*020c*/ 	.word	0x000000ff
        /*0210*/ 	.word	0x00016870
        /*0214*/ 	.short	0x0100
        /*0216*/ 	.byte	0x06
	.zero		1


	//   ....[11]....
        /*0218*/ 	.word	0x00000610
        /*021c*/ 	.word	0x000000ff
        /*0220*/ 	.word	0x00016880
        /*0224*/ 	.short	0x0100
        /*0226*/ 	.byte	0x06
	.zero		1


	//   ....[12]....
        /*0228*/ 	.word	0x00000620
        /*022c*/ 	.word	0x000000ff
        /*0230*/ 	.word	0x00016878
        /*0234*/ 	.short	0x0100
        /*0236*/ 	.byte	0x06
	.zero		1


	//   ....[13]....
        /*0238*/ 	.word	0x00000630
        /*023c*/ 	.word	0x000000ff
        /*0240*/ 	.word	0x00016888
        /*0244*/ 	.short	0x0100
        /*0246*/ 	.byte	0x06
	.zero		1


	//   ....[14]....
        /*0248*/ 	.word	0x00000760
        /*024c*/ 	.word	0x000000ff
        /*0250*/ 	.word	0x00016890
        /*0254*/ 	.short	0x0100
        /*0256*/ 	.byte	0x08
	.zero		1


	//   ....[15]....
        /*0258*/ 	.word	0x00000770
        /*025c*/ 	.word	0x000000ff
        /*0260*/ 	.word	0x000168a0
        /*0264*/ 	.short	0x0100
        /*0266*/ 	.byte	0x08
	.zero		1


	//   ....[16]....
        /*0268*/ 	.word	0x00000780
        /*026c*/ 	.word	0x000000ff
        /*0270*/ 	.word	0x00016898
        /*0274*/ 	.short	0x0100
        /*0276*/ 	.byte	0x08
	.zero		1


	//   ....[17]....
        /*0278*/ 	.word	0x00000790
        /*027c*/ 	.word	0x000000ff
        /*0280*/ 	.word	0x000168a8
        /*0284*/ 	.short	0x0100
        /*0286*/ 	.byte	0x08
	.zero		1


	//   ....[18]....
        /*0288*/ 	.word	0x000008c0
        /*028c*/ 	.word	0x000000ff
        /*0290*/ 	.word	0x000168b0
        /*0294*/ 	.short	0x0100
        /*0296*/ 	.byte	0x08
	.zero		1


	//   ....[19]....
        /*0298*/ 	.word	0x000008d0
        /*029c*/ 	.word	0x000000ff
        /*02a0*/ 	.word	0x000168c0
        /*02a4*/ 	.short	0x0100
        /*02a6*/ 	.byte	0x08
	.zero		1


	//   ....[20]....
        /*02a8*/ 	.word	0x000008e0
        /*02ac*/ 	.word	0x000000ff
        /*02b0*/ 	.word	0x000168b8
        /*02b4*/ 	.short	0x0100
        /*02b6*/ 	.byte	0x08
	.zero		1


	//   ....[21]....
        /*02b8*/ 	.word	0x000008f0
        /*02bc*/ 	.word	0x000000ff
        /*02c0*/ 	.word	0x000168c8
        /*02c4*/ 	.short	0x0100
        /*02c6*/ 	.byte	0x08
	.zero		1


	//   ....[22]....
        /*02c8*/ 	.word	0x00001530
        /*02cc*/ 	.word	0x000000ff
        /*02d0*/ 	.word	0x00016800
        /*02d4*/ 	.short	0x010a
        /*02d6*/ 	.byte	0x28
	.zero		1


	//   ....[23]....
        /*02d8*/ 	.word	0x000015b0
        /*02dc*/ 	.word	0x00000003
        /*02e0*/ 	.word	0x00016830
        /*02e4*/ 	.short	0x010a
        /*02e6*/ 	.byte	0x3f
	.zero		1


	//   ....[24]....
        /*02e8*/ 	.word	0x00001610
        /*02ec*/ 	.word	0x00000003
        /*02f0*/ 	.word	0x00016830
        /*02f4*/ 	.short	0x010a
        /*02f6*/ 	.byte	0x3f
	.zero		1


	//   ....[25]....
        /*02f8*/ 	.word	0x00001af0
        /*02fc*/ 	.word	0x00000003
        /*0300*/ 	.word	0x00000000
        /*0304*/ 	.short	0x0101
        /*0306*/ 	.byte	0x3f
	.zero		1


	//   ....[26]....
        /*0308*/ 	.word	0x000038f0
        /*030c*/ 	.word	0x000000ff
        /*0310*/ 	.word	0x00016830
        /*0314*/ 	.short	0x010a
        /*0316*/ 	.byte	0x06
	.zero		1


	//   ....[27]....
        /*0318*/ 	.word	0x00003930
        /*031c*/ 	.word	0x000000ff
        /*0320*/ 	.word	0x00016830
        /*0324*/ 	.short	0x010a
        /*0326*/ 	.byte	0x06
	.zero		1


	//   ....[28]....
        /*0328*/ 	.word	0x00003b10
        /*032c*/ 	.word	0x000000ff
        /*0330*/ 	.word	0x00016850
        /*0334*/ 	.short	0x010a
        /*0336*/ 	.byte	0x06
	.zero		1


	//   ....[29]....
        /*0338*/ 	.word	0x00003b50
        /*033c*/ 	.word	0x000000ff
        /*0340*/ 	.word	0x00016850
        /*0344*/ 	.short	0x010a
        /*0346*/ 	.byte	0x06
	.zero		1


	//   ....[30]....
        /*0348*/ 	.word	0x00005460
        /*034c*/ 	.word	0x00000025
        /*0350*/ 	.word	0x00000000
        /*0354*/ 	.short	0x0101
        /*0356*/ 	.byte	0x3f
	.zero		1


	//   ....[31]....
        /*0358*/ 	.word	0x000055b0
        /*035c*/ 	.word	0x00000004
        /*0360*/ 	.word	0x00000000
        /*0364*/ 	.short	0x0101
        /*0366*/ 	.byte	0x3f
	.zero		1


	//   ....[32]....
        /*0368*/ 	.word	0x00005ee0
        /*036c*/ 	.word	0x000000ff
        /*0370*/ 	.word	0x00016830
        /*0374*/ 	.short	0x010a
        /*0376*/ 	.byte	0x06
	.zero		1


	//   ....[33]....
        /*0378*/ 	.word	0x00005f20
        /*037c*/ 	.word	0x000000ff
        /*0380*/ 	.word	0x00016830
        /*0384*/ 	.short	0x010a
        /*0386*/ 	.byte	0x06
	.zero		1


	//   ....[34]....
        /*0388*/ 	.word	0x00006100
        /*038c*/ 	.word	0x000000ff
        /*0390*/ 	.word	0x00016850
        /*0394*/ 	.short	0x010a
        /*0396*/ 	.byte	0x06
	.zero		1


	//   ....[35]....
        /*0398*/ 	.word	0x00006140
        /*039c*/ 	.word	0x000000ff
        /*03a0*/ 	.word	0x00016850
        /*03a4*/ 	.short	0x010a
        /*03a6*/ 	.byte	0x06
	.zero		1


	//   ....[36]....
        /*03a8*/ 	.word	0x000076d0
        /*03ac*/ 	.word	0x00000023
        /*03b0*/ 	.word	0x00000000
        /*03b4*/ 	.short	0x0101
        /*03b6*/ 	.byte	0x3f
	.zero		1


	//   ....[37]....
        /*03b8*/ 	.word	0x000078a0
        /*03bc*/ 	.word	0x0000001f
        /*03c0*/ 	.word	0x00000000
        /*03c4*/ 	.short	0x0101
        /*03c6*/ 	.byte	0x3f
	.zero		1


	//   ....[38]....
        /*03c8*/ 	.word	0x00007af0
        /*03cc*/ 	.word	0x000000ff
        /*03d0*/ 	.word	0x00016850
        /*03d4*/ 	.short	0x010a
        /*03d6*/ 	.byte	0x05
	.zero		1


	//   ....[39]....
        /*03d8*/ 	.word	0x00007b30
        /*03dc*/ 	.word	0x000000ff
        /*03e0*/ 	.word	0x00016850
        /*03e4*/ 	.short	0x010a
        /*03e6*/ 	.byte	0x05
	.zero		1


	//   ....[40]....
        /*03e8*/ 	.word	0x00008130
        /*03ec*/ 	.word	0x00000000
        /*03f0*/ 	.word	0x00000000
        /*03f4*/ 	.short	0x0101
        /*03f6*/ 	.byte	0x3f
	.zero		1


	//   ....[41]....
        /*03f8*/ 	.word	0x00008930
        /*03fc*/ 	.word	0x000000ff
        /*0400*/ 	.word	0x00000000
        /*0404*/ 	.short	0x0101
        /*0406*/ 	.byte	0x05
	.zero		1


	//   ....[42]....
        /*0408*/ 	.word	0x00009ea0
        /*040c*/ 	.word	0x0000000d
        /*0410*/ 	.word	0x00016840
        /*0414*/ 	.short	0x010a
        /*0416*/ 	.byte	0x3f
	.zero		1


	//   ....[43]....
        /*0418*/ 	.word	0x0000a190
        /*041c*/ 	.word	0x000000ff
        /*0420*/ 	.word	0x00016820
        /*0424*/ 	.short	0x010a
        /*0426*/ 	.byte	0x27
	.zero		1


	//   ....[44]....
        /*0428*/ 	.word	0x0000a460
        /*042c*/ 	.word	0x00000003
        /*0430*/ 	.word	0x00016840
        /*0434*/ 	.short	0x010a
        /*0436*/ 	.byte	0x3f
	.zero		1


	//   ....[45]....
        /*0438*/ 	.word	0x0000a600
        /*043c*/ 	.word	0x00000002
        /*0440*/ 	.word	0x00000060
        /*0444*/ 	.short	0x010a
        /*0446*/ 	.byte	0x3f
	.zero		1


	//   ....[46]....
        /*0448*/ 	.word	0x0000aa30
        /*044c*/ 	.word	0x00000004
        /*0450*/ 	.word	0x00016840
        /*0454*/ 	.short	0x010a
        /*0456*/ 	.byte	0x3f
	.zero		1


	//   ....[47]....
        /*0458*/ 	.word	0x0000abd0
        /*045c*/ 	.word	0x00000004
        /*0460*/ 	.word	0x00000060
        /*0464*/ 	.short	0x010a
        /*0466*/ 	.byte	0x3f
	.zero		1


	//   ....[48]....
        /*0468*/ 	.word	0x0000af60
        /*046c*/ 	.word	0x00000003
        /*0470*/ 	.word	0x00016840
        /*0474*/ 	.short	0x010a
        /*0476*/ 	.byte	0x3f
	.zero		1


	//   ....[49]....
        /*0478*/ 	.word	0x0000b100
        /*047c*/ 	.word	0x00000003
        /*0480*/ 	.word	0x00000060
        /*0484*/ 	.short	0x010a
        /*0486*/ 	.byte	0x3f
	.zero		1


	//   ....[50]....
        /*0488*/ 	.word	0x0000b430
        /*048c*/ 	.word	0x00000003
        /*0490*/ 	.word	0x00016860
        /*0494*/ 	.short	0x010a
        /*0496*/ 	.byte	0x3f
	.zero		1


	//   ....[51]....
        /*0498*/ 	.word	0x0000b7b0
        /*049c*/ 	.word	0x00000007
        /*04a0*/ 	.word	0x00016820
        /*04a4*/ 	.short	0x010a
        /*04a6*/ 	.byte	0x3f
	.zero		1


	//   ....[52]....
        /*04a8*/ 	.word	0x0000b8d0
        /*04ac*/ 	.word	0x00000005
        /*04b0*/ 	.word	0x00000000
        /*04b4*/ 	.short	0x010a
        /*04b6*/ 	.byte	0x3f
	.zero		1


	//   ....[53]....
        /*04b8*/ 	.word	0x0000b940
        /*04bc*/ 	.word	0x00000003
        /*04c0*/ 	.word	0x00000000
        /*04c4*/ 	.short	0x010a
        /*04c6*/ 	.byte	0x3f
	.zero		1


	//   ....[54]....
        /*04c8*/ 	.word	0x0000b9a0
        /*04cc*/ 	.word	0x00000005
        /*04d0*/ 	.word	0x00000000
        /*04d4*/ 	.short	0x010a
        /*04d6*/ 	.byte	0x3f
	.zero		1


	//   ....[55]....
        /*04d8*/ 	.word	0x0000b9d0
        /*04dc*/ 	.word	0x00000003
        /*04e0*/ 	.word	0x00000000
        /*04e4*/ 	.short	0x010a
        /*04e6*/ 	.byte	0x3f
	.zero		1


	//   ....[56]....
        /*04e8*/ 	.word	0x0000ba40
        /*04ec*/ 	.word	0x00000003
        /*04f0*/ 	.word	0x00016800
        /*04f4*/ 	.short	0x010a
        /*04f6*/ 	.byte	0x3f
	.zero		1


	//   ....[57]....
        /*04f8*/ 	.word	0x0000ba90
        /*04fc*/ 	.word	0x00000003
        /*0500*/ 	.word	0x00016830
        /*0504*/ 	.short	0x010a
        /*0506*/ 	.byte	0x3f
	.zero		1


	//   ....[58]....
        /*0508*/ 	.word	0x0000baf0
        /*050c*/ 	.word	0x00000005
        /*0510*/ 	.word	0x00016830
        /*0514*/ 	.short	0x010a
        /*0516*/ 	.byte	0x3f
	.zero		1


	//   ....[59]....
        /*0518*/ 	.word	0x0000bb50
        /*051c*/ 	.word	0x00000005
        /*0520*/ 	.word	0x00016850
        /*0524*/ 	.short	0x010a
        /*0526*/ 	.byte	0x3f
	.zero		1


	//   ....[60]....
        /*0528*/ 	.word	0x0000bbb0
        /*052c*/ 	.word	0x00000005
        /*0530*/ 	.word	0x00016830
        /*0534*/ 	.short	0x010a
        /*0536*/ 	.byte	0x3f
	.zero		1


	//   ....[61]....
        /*0538*/ 	.word	0x0000bc10
        /*053c*/ 	.word	0x00000005
        /*0540*/ 	.word	0x00016850
        /*0544*/ 	.short	0x010a
        /*0546*/ 	.byte	0x3f
	.zero		1


	//   ....[62]....
        /*0548*/ 	.word	0x0000bc70
        /*054c*/ 	.word	0x00000007
        /*0550*/ 	.word	0x00016850
        /*0554*/ 	.short	0x010a
        /*0556*/ 	.byte	0x3f
	.zero		1


	//   ....[63]....
        /*0558*/ 	.word	0x0000bdd0
        /*055c*/ 	.word	0x0000000d
        /*0560*/ 	.word	0x00016840
        /*0564*/ 	.short	0x010a
        /*0566*/ 	.byte	0x3f
	.zero		1


	//   ....[64]....
        /*0568*/ 	.word	0x0000be30
        /*056c*/ 	.word	0x00000005
        /*0570*/ 	.word	0x00016820
        /*0574*/ 	.short	0x010a
        /*0576*/ 	.byte	0x3f
	.zero		1


	//   ....[65]....
        /*0578*/ 	.word	0x0000be80
        /*057c*/ 	.word	0x00000003
        /*0580*/ 	.word	0x00016840
        /*0584*/ 	.short	0x010a
        /*0586*/ 	.byte	0x3f
	.zero		1


	//   ....[66]....
        /*0588*/ 	.word	0x0000bed0
        /*058c*/ 	.word	0x00000002
        /*0590*/ 	.word	0x00000060
        /*0594*/ 	.short	0x010a
        /*0596*/ 	.byte	0x3f
	.zero		1


	//   ....[67]....
        /*0598*/ 	.word	0x0000bf20
        /*059c*/ 	.word	0x00000004
        /*05a0*/ 	.word	0x00016840
        /*05a4*/ 	.short	0x010a
        /*05a6*/ 	.byte	0x3f
	.zero		1


	//   ....[68]....
        /*05a8*/ 	.word	0x0000bf70
        /*05ac*/ 	.word	0x00000004
        /*05b0*/ 	.word	0x00000060
        /*05b4*/ 	.short	0x010a
        /*05b6*/ 	.byte	0x3f
	.zero		1


	//   ....[69]....
        /*05b8*/ 	.word	0x0000bfc0
        /*05bc*/ 	.word	0x00000003
        /*05c0*/ 	.word	0x00016840
        /*05c4*/ 	.short	0x010a
        /*05c6*/ 	.byte	0x3f
	.zero		1


	//   ....[70]....
        /*05c8*/ 	.word	0x0000c010
        /*05cc*/ 	.word	0x00000003
        /*05d0*/ 	.word	0x00000060
        /*05d4*/ 	.short	0x010a
        /*05d6*/ 	.byte	0x3f
	.zero		1


	//   ....[71]....
        /*05d8*/ 	.word	0x0000c060
        /*05dc*/ 	.word	0x00000003
        /*05e0*/ 	.word	0x00016860
        /*05e4*/ 	.short	0x010a
        /*05e6*/ 	.byte	0x3f
	.zero		1


	//   ....[72]....
        /*05e8*/ 	.word	0x0000c140
        /*05ec*/ 	.word	0x00000007
        /*05f0*/ 	.word	0x00016820
        /*05f4*/ 	.short	0x010a
        /*05f6*/ 	.byte	0x3f
	.zero		1


	//   ....[73]....
        /*05f8*/ 	.word	0x0000c190
        /*05fc*/ 	.word	0x00000005
        /*0600*/ 	.word	0x00000000
        /*0604*/ 	.short	0x010a
        /*0606*/ 	.byte	0x3f
	.zero		1


	//   ....[74]....
        /*0608*/ 	.word	0x0000c1e0
        /*060c*/ 	.word	0x00000003
        /*0610*/ 	.word	0x00000000
        /*0614*/ 	.short	0x010a
        /*0616*/ 	.byte	0x3f
	.zero		1


	//   ....[75]....
        /*0618*/ 	.word	0x0000c230
        /*061c*/ 	.word	0x00000005
        /*0620*/ 	.word	0x00000000
        /*0624*/ 	.short	0x010a
        /*0626*/ 	.byte	0x3f
	.zero		1


	//----- nvinfo : EIATTR_NUM_MBARRIERS
	.align		4
.L_1665:
        /*0628*/ 	.byte	0x03, 0x38
        /*062a*/ 	.short	0x0016


	//----- nvinfo : EIATTR_EXIT_INSTR_OFFSETS
	.align		4
        /*062c*/ 	.byte	0x04, 0x1c
        /*062e*/ 	.short	(.L_1667 - .L_1666)


	//   ....[0]....
.L_1666:
        /*0630*/ 	.word	0x00000a50


	//   ....[1]....
        /*0634*/ 	.word	0x00009120


	//   ....[2]....
        /*0638*/ 	.word	0x00009180


	//   ....[3]....
        /*063c*/ 	.word	0x0000b7f0


	//   ....[4]....
        /*0640*/ 	.word	0x0000ba20


	//----- nvinfo : EIATTR_MAX_THREADS
	.align		4
.L_1667:
        /*0644*/ 	.byte	0x04, 0x05
        /*0646*/ 	.short	(.L_1669 - .L_1668)
.L_1668:
        /*0648*/ 	.word	0x00000200
        /*064c*/ 	.word	0x00000001
        /*0650*/ 	.word	0x00000001


	//----- nvinfo : EIATTR_CRS_STACK_SIZE
	.align		4
.L_1669:
        /*0654*/ 	.byte	0x04, 0x1e
        /*0656*/ 	.short	(.L_1671 - .L_1670)
.L_1670:
        /*0658*/ 	.word	0x00000000


	//----- nvinfo : EIATTR_CBANK_PARAM_SIZE
	.align		4
.L_1671:
        /*065c*/ 	.byte	0x03, 0x19
        /*065e*/ 	.short	0x0bf0


	//----- nvinfo : EIATTR_PARAM_CBANK
	.align		4
        /*0660*/ 	.byte	0x04, 0x0a
        /*0662*/ 	.short	(.L_1673 - .L_1672)
	.align		4
.L_1672:
        /*0664*/ 	.word	index@(.nv.constant0._ZN7cutlass13device_kernelIN5flash11enable_sm90INS1_16FlashAttnFwdSm90INS1_25CollectiveMainloopFwdSm90ILi2EN4cute5tupleIJNS5_1CILi1EEES8_S8_EEENS6_IJNS7_ILi192EEENS7_ILi128EEENS7_ILi64EEEEEELi64ENS_10bfloat16_tEfNS_4arch4Sm90ELb1ELb0ELb0ELb0ELb0ELb0ELb0ELb1ELb1ELb0ELb0ELb0EEENS1_21CollectiveEpilogueFwdINS6_IJSA_SC_SB_EEES9_SE_SG_Li384ELb0ELb0ELb0ELb0EEENS1_30DynamicPersistentTileSchedulerILi384ELi32ELb0ELb0ELb1EEEEEEEEEvNT_6ParamsE)
        /*0668*/ 	.short	0x0210
        /*066a*/ 	.short	0x0bf0


	//----- nvinfo : EIATTR_SW_WAR
	.align		4
.L_1673:
        /*066c*/ 	.byte	0x04, 0x36
        /*066e*/ 	.short	(.L_1675 - .L_1674)
.L_1674:
        /*0670*/ 	.word	0x00000008
.L_1675:


//--------------------- .nv.info._ZN7cutlass13device_kernelIN5flash11enable_sm90INS1_16FlashAttnFwdSm90INS1_25CollectiveMainloopFwdSm90ILi2EN4cute5tupleIJNS5_1CILi1EEES8_S8_EEENS6_IJNS7_ILi192EEENS7_ILi128EEENS7_ILi64EEEEEELi64ENS_10bfloat16_tEfNS_4arch4Sm90ELb1ELb0ELb0ELb1ELb0ELb0ELb0ELb1ELb1ELb0ELb0ELb0EEENS1_21CollectiveEpilogueFwdINS6_IJSA_SC_SB_EEES9_SE_SG_Li384ELb1ELb0ELb0ELb0EEENS1_36VarlenDynamicPersistentTileSchedulerILi192ELi128ELi384ELi32ELb0ELb0ELb1ELb1ELb1ELb1EEEEEEEEEvNT_6ParamsE --------------------------
	.section	.nv.info._ZN7cutlass13device_kernelIN5flash11enable_sm90INS1_16FlashAttnFwdSm90INS1_25CollectiveMainloopFwdSm90ILi2EN4cute5tupleIJNS5_1CILi1EEES8_S8_EEENS6_IJNS7_ILi192EEENS7_ILi128EEENS7_ILi64EEEEEELi64ENS_10bfloat16_tEfNS_4arch4Sm90ELb1ELb0ELb0ELb1ELb0ELb0ELb0ELb1ELb1ELb0ELb0ELb0EEENS1_21CollectiveEpilogueFwdINS6_IJSA_SC_SB_EEES9_SE_SG_Li384ELb1ELb0ELb0ELb0EEENS1_36VarlenDynamicPersistentTileSchedulerILi192ELi128ELi384ELi32ELb0ELb0ELb1ELb1ELb1ELb1EEEEEEEEEvNT_6ParamsE,"",@"SHT_CUDA_INFO"
	.sectionflags	@""
	.align	4


	//----- nvinfo : EIATTR_CUDA_API_VERSION
	.align		4
        /*0000*/ 	.byte	0x04, 0x37
        /*0002*/ 	.short	(.L_1677 - .L_1676)
.L_1676:
        /*0004*/ 	.word	0x00000082


	//----- nvinfo : EIATTR_KPARAM_INFO
	.align		4
.L_1677:
        /*0008*/ 	.byte	0x04, 0x17
        /*000a*/ 	.short	(.L_1679 - .L_1678)
.L_1678:
        /*000c*/ 	.word	0x00000000
        /*0010*/ 	.short	0x0000
        /*0012*/ 	.short	0x0070
        /*0014*/ 	.byte	0x00, 0xf0, 0x01, 0x28


	//----- nvinfo : EIATTR_SPARSE_MMA_MASK
	.align		4
.L_1679:
        /*0018*/ 	.byte	0x03, 0x50
        /*001a*/ 	.short	0x0000


	//----- nvinfo : EIATTR_MAXREG_COUNT
	.align		4
        /*001c*/ 	.byte	0x03, 0x1b
        /*001e*/ 	.short	0x0080


	//----- nvinfo : EIATTR_NUM_BARRIERS
	.align		4
        /*0020*/ 	.byte	0x02, 0x4c
        /*0022*/ 	.byte	0x10
	.zero		1


	//----- nvinfo : EIATTR_EXTERNS
	.align		4
        /*0024*/ 	.byte	0x04, 0x0f
        /*0026*/ 	.short	(.L_1681 - .L_1680)


	//   ....[0]....
	.align		4
.L_1680:
        /*0028*/ 	.word	index@(__assertfail)


	//----- nvinfo : EIATTR_ANNOTATIONS
	.align		4
.L_1681:
        /*002c*/ 	.byte	0x04, 0x55
        /*002e*/ 	.short	(.L_1683 - .L_1682)


	//   ....[0]....
.L_1682:
        /*0030*/ 	.word	0x00000001
        /*0034*/ 	.byte	0x90, 0xa8, 0x00, 0x00, 0x01, 0x00, 0x00, 0x00, 0x30, 0xa9, 0x00, 0x00, 0x01, 0x00, 0x00, 0x00
        /*0044*/ 	.byte	0xb0, 0xaa, 0x00, 0x00, 0x01, 0x00, 0x00, 0x00, 0x80, 0xab, 0x00, 0x00, 0x01, 0x00, 0x00, 0x00
        /*0054*/ 	.byte	0xf0, 0xb2, 0x00, 0x00, 0x01, 0x00, 0x00, 0x00, 0x20, 0xb3, 0x00, 0x00, 0x01, 0x00, 0x00, 0x00
        /*0064*/ 	.byte	0x40, 0xb9, 0x00, 0x00, 0x01, 0x00, 0x00, 0x00, 0x90, 0xba, 0x00, 0x00, 0x01, 0x00, 0x00, 0x00
        /*0074*/ 	.byte	0x80, 0xdc, 0x00, 0x00


	//----- nvinfo : EIATTR_MERCURY_ISA_VERSION
	.align		4
.L_1683:
        /*0078*/ 	.byte	0x03, 0x5f
        /*007a*/ 	.short	0x0101


	//----- nvinfo : EIATTR_UNUSED_LOAD_BYTE_OFFSET
	.align		4
        /*007c*/ 	.byte	0x04, 0x44
        /*007e*/ 	.short	(.L_1685 - .L_1684)


	//   ....[0]....
.L_1684:
        /*0080*/ 	.word	0x00000a70
        /*0084*/ 	.word	0x0000fff0


	//   ....[1]....
        /*0088*/ 	.word	0x000083e0
        /*008c*/ 	.word	0x0000fff0


	//----- nvinfo : EIATTR_INT_WARP_WIDE_INSTR_OFFSETS
	.align		4
.L_1685:
        /*0090*/ 	.byte	0x04, 0x31
        /*0092*/ 	.short	(.L_1687 - .L_1686)


	//   ....[0]....
.L_1686:
        /*0094*/ 	.word	0x00000160


	//   ....[1]....
        /*0098*/ 	.word	0x000001a0


	//   ....[2]....
        /*009c*/ 	.word	0x00000210


	//   ....[3]....
        /*00a0*/ 	.word	0x0000aea0


	//   ....[4]....
        /*00a4*/ 	.word	0x0000af30


	//   ....[5]....
        /*00a8*/ 	.word	0x0000b380


	//   ....[6]....
        /*00ac*/ 	.word	0x0000b3b0


	//   ....[7]....
        /*00b0*/ 	.word	0x0000cdb0


	//   ....[8]....
        /*00b4*/ 	.word	0x0000ce40


	//----- nvinfo : EIATTR_COOP_GROUP_MASK_REGIDS
	.align		4
.L_1687:
        /*00b8*/ 	.byte	0x04, 0x29
        /*00ba*/ 	.short	(.L_1689 - .L_1688)


	//   ....[0]....
.L_1688:
        /*00bc*/ 	.word	0xffffffff


	//   ....[1]....
        /*00c0*/ 	.word	0xffffffff


	//   ....[2]....
        /*00c4*/ 	.word	0xffffffff


	//   ....[3]....
        /*00c8*/ 	.word	0xffffffff


	//   ....[4]....
        /*00cc*/ 	.word	0xffffffff


	//   ....[5]....
        /*00d0*/ 	.word	0xffffffff


	//   ....[6]....
        /*00d4*/ 	.word	0xffffffff


	//   ....[7]....
        /*00d8*/ 	.word	0xffffffff


	//   ....[8]....
        /*00dc*/ 	.word	0xffffffff


	//   ....[9]....
        /*00e0*/ 	.word	0xffffffff


	//   ....[10]....
        /*00e4*/ 	.word	0xffffffff


	//   ....[11]....
        /*00e8*/ 	.word	0xffffffff


	//   ....[12]....
        /*00ec*/ 	.word	0xffffffff


	//   ....[13]....
        /*00f0*/ 	.word	0xffffffff


	//   ....[14]....
        /*00f4*/ 	.word	0xffffffff


	//   ....[15]....
        /*00f8*/ 	.word	0xffffffff


	//   ....[16]....
        /*00fc*/ 	.word	0xffffffff


	//   ....[17]....
        /*0100*/ 	.word	0xffffffff


	//   ....[18]....
        /*0104*/ 	.word	0xffffffff


	//   ....[19]....
        /*0108*/ 	.word	0xffffffff


	//   ....[20]....
        /*010c*/ 	.word	0xffffffff


	//   ....[21]....
        /*0110*/ 	.word	0xffffffff


	//   ....[22]....
        /*0114*/ 	.word	0xffffffff


	//   ....[23]....
        /*0118*/ 	.word	0xffffffff


	//   ....[24]....
        /*011c*/ 	.word	0xffffffff


	//   ....[25]....
        /*0120*/ 	.word	0xffffffff


	//   ....[26]....
        /*0124*/ 	.word	0xffffffff


	//   ....[27]....
        /*0128*/ 	.word	0xffffffff


	//   ....[28]....
        /*012c*/ 	.word	0xffffffff


	//   ....[29]....
        /*0130*/ 	.word	0xffffffff


	//   ....[30]....
        /*0134*/ 	.word	0xffffffff


	//   ....[31]....
        /*0138*/ 	.word	0xffffffff


	//   ....[32]....
        /*013c*/ 	.word	0xffffffff


	//   ....[33]....
        /*0140*/ 	.word	0xffffffff


	//   ....[34]....
        /*0144*/ 	.word	0xffffffff


	//   ....[35]....
        /*0148*/ 	.word	0xffffffff


	//   ....[36]....
        /*014c*/ 	.word	0xffffffff


	//   ....[37]....
        /*0150*/ 	.word	0xffffffff


	//   ....[38]....
        /*0154*/ 	.word	0xffffffff


	//   ....[39]....
        /*0158*/ 	.word	0xffffffff


	//   ....[40]....
        /*015c*/ 	.word	0xffffffff


	//   ....[41]....
        /*0160*/ 	.word	0xffffffff


	//   ....[42]....
        /*0164*/ 	.word	0xffffffff


	//   ....[43]....
        /*0168*/ 	.word	0xffffffff


	//   ....[44]....
        /*016c*/ 	.word	0xffffffff


	//   ....[45]....
        /*0170*/ 	.word	0xffffffff


	//   ....[46]....
        /*0174*/ 	.word	0xffffffff


	//   ....[47]....
        /*0178*/ 	.word	0xffffffff


	//   ....[48]....
        /*017c*/ 	.word	0xffffffff


	//   ....[49]....
        /*0180*/ 	.word	0xffffffff


	//   ....[50]....
        /*0184*/ 	.word	0xffffffff


	//   ....[51]....
        /*0188*/ 	.word	0xffffffff


	//   ....[52]....
        /*018c*/ 	.word	0xffffffff


	//   ....[53]....
        /*0190*/ 	.word	0xffffffff


	//   ....[54]....
        /*0194*/ 	.word	0xffffffff


	//   ....[55]....
        /*0198*/ 	.word	0xffffffff


	//   ....[56]....
        /*019c*/ 	.word	0xffffffff


	//   ....[57]....
        /*01a0*/ 	.word	0xffffffff


	//   ....[58]....
        /*01a4*/ 	.word	0x0500000f


	//   ....[59]....
        /*01a8*/ 	.word	0x0500000f


	//   ....[60]....
        /*01ac*/ 	.word	0x0500000f


	//   ....[61]....
        /*01b0*/ 	.word	0x0500000f


	//   ....[62]....
        /*01b4*/ 	.word	0x0500000f


	//   ....[63]....
        /*01b8*/ 	.word	0x0500000f


	//   ....[64]....
        /*01bc*/ 	.word	0x0500000f


	//   ....[65]....
        /*01c0*/ 	.word	0x0500000f


	//   ....[66]....
        /*01c4*/ 	.word	0x0500000f


	//   ....[67]....
        /*01c8*/ 	.word	0x0500000f


	//   ....[68]....
        /*01cc*/ 	.word	0x0500000f


	//   ....[69]....
        /*01d0*/ 	.word	0x0500000f


	//   ....[70]....
        /*01d4*/ 	.word	0x0500000f


	//   ....[71]....
        /*01d8*/ 	.word	0x0500000f


	//   ....[72]....
        /*01dc*/ 	.word	0x0500000f


	//   ....[73]....
        /*01e0*/ 	.word	0x0500000f


	//   ....[74]....
        /*01e4*/ 	.word	0x0500000f


	//   ....[75]....
        /*01e8*/ 	.word	0x0500000f


	//   ....[76]....
        /*01ec*/ 	.word	0x0500000f


	//----- nvinfo : EIATTR_COOP_GROUP_INSTR_OFFSETS
	.align		4
.L_1689:
        /*01f0*/ 	.byte	0x04, 0x28
        /*01f2*/ 	.short	(.L_1691 - .L_1690)


	//   ....[0]....
.L_1690:
        /*01f4*/ 	.word	0x00000070


	//   ....[1]....
        /*01f8*/ 	.word	0x00000170


	//   ....[2]....
        /*01fc*/ 	.word	0x000001c0


	//   ....[3]....
        /*0200*/ 	.word	0x000003f0


	//   ....[4]....
        /*0204*/ 	.word	0x00000550


	//   ....[5]....
        /*0208*/ 	.word	0x00000670


	//   ....[6]....
        /*020c*/ 	.word	0x000007d0


	//   ....[7]....
        /*0210*/ 	.word	0x00001460


	//   ....[8]....
        /*0214*/ 	.word	0x00002300


	//   ....[9]....
        /*0218*/ 	.word	0x00002360


	//   ....[10]....
        /*021c*/ 	.word	0x00002cd0


	//   ....[11]....
        /*0220*/ 	.word	0x00002d40


	//   ....[12]....
        /*0224*/ 	.word	0x000044e0


	//   ....[13]....
        /*0228*/ 	.word	0x000045f0


	//   ....[14]....
        /*022c*/ 	.word	0x00004ee0


	//   ....[15]....
        /*0230*/ 	.word	0x00004f50


	//   ....[16]....
        /*0234*/ 	.word	0x00006580


	//   ....[17]....
        /*0238*/ 	.word	0x000065a0


	//   ....[18]....
        /*023c*/ 	.word	0x00006b70


	//   ....[19]....
        /*0240*/ 	.word	0x00006c00


	//   ....[20]....
        /*0244*/ 	.word	0x00007ca0


	//   ....[21]....
        /*0248*/ 	.word	0x00007ce0


	//   ....[22]....
        /*024c*/ 	.word	0x00007dc0


	//   ....[23]....
        /*0250*/ 	.word	0x00007de0


	//   ....[24]....
        /*0254*/ 	.word	0x00009d40


	//   ....[25]....
        /*0258*/ 	.word	0x00009ed0


	//   ....[26]....
        /*025c*/ 	.word	0x00009f00


	//   ....[27]....
        /*0260*/ 	.word	0x00009f40


	//   ....[28]....
        /*0264*/ 	.word	0x00009fa0


	//   ....[29]....
        /*0268*/ 	.word	0x0000a000


	//   ....[30]....
        /*026c*/ 	.word	0x0000a040


	//   ....[31]....
        /*0270*/ 	.word	0x0000a1d0


	//   ....[32]....
        /*0274*/ 	.word	0x0000a230


	//   ....[33]....
        /*0278*/ 	.word	0x0000a270


	//   ....[34]....
        /*027c*/ 	.word	0x0000a2b0


	//   ....[35]....
        /*0280*/ 	.word	0x0000a2e0


	//   ....[36]....
        /*0284*/ 	.word	0x0000a310


	//   ....[37]....
        /*0288*/ 	.word	0x0000a3a0


	//   ....[38]....
        /*028c*/ 	.word	0x0000a400


	//   ....[39]....
        /*0290*/ 	.word	0x0000a490


	//   ....[40]....
        /*0294*/ 	.word	0x0000d100


	//   ....[41]....
        /*0298*/ 	.word	0x0000d110


	//   ....[42]....
        /*029c*/ 	.word	0x0000d200


	//   ....[43]....
        /*02a0*/ 	.word	0x0000d260


	//   ....[44]....
        /*02a4*/ 	.word	0x0000d2a0


	//   ....[45]....
        /*02a8*/ 	.word	0x0000d2e0


	//   ....[46]....
        /*02ac*/ 	.word	0x0000d310


	//   ....[47]....
        /*02b0*/ 	.word	0x0000d340


	//   ....[48]....
        /*02b4*/ 	.word	0x0000d4b0


	//   ....[49]....
        /*02b8*/ 	.word	0x0000d510


	//   ....[50]....
        /*02bc*/ 	.word	0x0000d550


	//   ....[51]....
        /*02c0*/ 	.word	0x0000d590


	//   ....[52]....
        /*02c4*/ 	.word	0x0000d5c0


	//   ....[53]....
        /*02c8*/ 	.word	0x0000d5f0


	//   ....[54]....
        /*02cc*/ 	.word	0x0000d6b0


	//   ....[55]....
        /*02d0*/ 	.word	0x0000d6d0


	//   ....[56]....
        /*02d4*/ 	.word	0x0000d740


	//   ....[57]....
        /*02d8*/ 	.word	0x0000dda0


	//   ....[58]....
        /*02dc*/ 	.word	0x0000e340


	//   ....[59]....
        /*02e0*/ 	.word	0x0000e730


	//   ....[60]....
        /*02e4*/ 	.word	0x0000e7c0


	//   ....[61]....
        /*02e8*/ 	.word	0x0000e860


	//   ....[62]....
        /*02ec*/ 	.word	0x0000e910


	//   ....[63]....
        /*02f0*/ 	.word	0x0000e990


	//   ....[64]....
        /*02f4*/ 	.word	0x0000ea10


	//   ....[65]....
        /*02f8*/ 	.word	0x0000ea90


	//   ....[66]....
        /*02fc*/ 	.word	0x0000eb10


	//   ....[67]....
        /*0300*/ 	.word	0x0000eba0


	//   ....[68]....
        /*0304*/ 	.word	0x0000ec50


	//   ....[69]....
        /*0308*/ 	.word	0x0000ecd0


	//   ....[70]....
        /*030c*/ 	.word	0x0000ed50


	//   ....[71]....
        /*0310*/ 	.word	0x0000edd0


	//   ....[72]....
        /*0314*/ 	.word	0x0000ee50


	//   ....[73]....
        /*0318*/ 	.word	0x0000eec0


	//   ....[74]....
        /*031c*/ 	.word	0x0000ef60


	//   ....[75]....
        /*0320*/ 	.word	0x0000eff0


	//   ....[76]....
        /*0324*/ 	.word	0x0000f110


	//----- nvinfo : EIATTR_REG_RECONFIG
	.align		4
.L_1691:
        /*0328*/ 	.byte	0x01, 0x54
	.zero		2


	//----- nvinfo : EIATTR_SYSCALL_OFFSETS
	.align		4
        /*032c*/ 	.byte	0x04, 0x46
        /*032e*/ 	.short	(.L_1693 - .L_1692)


	//   ....[0]....
.L_1692:
        /*0330*/ 	.word	0x00001640


	//   ....[1]....
        /*0334*/ 	.word	0x0000b0b0


	//   ....[2]....
        /*0338*/ 	.word	0x0000b1e0


	//   ....[3]....
        /*033c*/ 	.word	0x0000b2e0


	//----- nvinfo : EIATTR_MBARRIER_INSTR_OFFSETS
	.align		4
.L_1693:
        /*0340*/ 	.byte	0x04, 0x39
        /*0342*/ 	.short	(.L_1695 - .L_1694)


	//   ....[0]....
.L_1694:
        /*0344*/ 	.word	0x000002a0
        /*0348*/ 	.word	0x000000ff
        /*034c*/ 	.word	0x00016800
        /*0350*/ 	.short	0x0100
        /*0352*/ 	.byte	0x08
	.zero		1


	//   ....[1]....
        /*0354*/ 	.word	0x000002b0
        /*0358*/ 	.word	0x000000ff
        /*035c*/ 	.word	0x00016820
        /*0360*/ 	.short	0x0100
        /*0362*/ 	.byte	0x08
	.zero		1


	//   ....[2]....
        /*0364*/ 	.word	0x000003a0
        /*0368*/ 	.word	0x000000ff
        /*036c*/ 	.word	0x00016830
        /*0370*/ 	.short	0x0100
        /*0372*/ 	.byte	0x08
	.zero		1


	//   ....[3]....
        /*0374*/ 	.word	0x000003b0
        /*0378*/ 	.word	0x000000ff
        /*037c*/ 	.word	0x00016840
        /*0380*/ 	.short	0x0100
        /*0382*/ 	.byte	0x08
	.zero		1


	//   ....[4]....
        /*0384*/ 	.word	0x000003c0
        /*0388*/ 	.word	0x000000ff
        /*038c*/ 	.word	0x00016838
        /*0390*/ 	.short	0x0100
        /*0392*/ 	.byte	0x08
	.zero		1


	//   ....[5]....
        /*0394*/ 	.word	0x000003d0
        /*0398*/ 	.word	0x000000ff
        /*039c*/ 	.word	0x00016848
        /*03a0*/ 	.short	0x0100
        /*03a2*/ 	.byte	0x08
	.zero		1


	//   ....[6]....
        /*03a4*/ 	.word	0x00000500
        /*03a8*/ 	.word	0x000000ff
        /*03ac*/ 	.word	0x00016850
        /*03b0*/ 	.short	0x0100
        /*03b2*/ 	.byte	0x08
	.zero		1


	//   ....[7]....
        /*03b4*/ 	.word	0x00000510
        /*03b8*/ 	.word	0x000000ff
        /*03bc*/ 	.word	0x00016860
        /*03c0*/ 	.short	0x0100
        /*03c2*/ 	.byte	0x08
	.zero		1


	//   ....[8]....
        /*03c4*/ 	.word	0x00000520
        /*03c8*/ 	.word	0x000000ff
        /*03cc*/ 	.word	0x00016858
        /*03d0*/ 	.short	0x0100
        /*03d2*/ 	.byte	0x08
	.zero		1


	//   ....[9]....
        /*03d4*/ 	.word	0x00000530
        /*03d8*/ 	.word	0x000000ff
        /*03dc*/ 	.word	0x00016868
        /*03e0*/ 	.short	0x0100
        /*03e2*/ 	.byte	0x08
	.zero		1


	//   ....[10]....
        /*03e4*/ 	.word	0x00000620
        /*03e8*/ 	.word	0x000000ff
        /*03ec*/ 	.word	0x00016870
        /*03f0*/ 	.short	0x0100
        /*03f2*/ 	.byte	0x06
	.zero		1


	//   ....[11]....
        /*03f4*/ 	.word	0x00000630
        /*03f8*/ 	.word	0x000000ff
        /*03fc*/ 	.word	0x00016880
        /*0400*/ 	.short	0x0100
        /*0402*/ 	.byte	0x06
	.zero		1


	//   ....[12]....
        /*0404*/ 	.word	0x00000640
        /*0408*/ 	.word	0x000000ff
        /*040c*/ 	.word	0x00016878
        /*0410*/ 	.short	0x0100
        /*0412*/ 	.byte	0x06
	.zero		1


	//   ....[13]....
        /*0414*/ 	.word	0x00000650
        /*0418*/ 	.word	0x000000ff
        /*041c*/ 	.word	0x00016888
        /*0420*/ 	.short	0x0100
        /*0422*/ 	.byte	0x06
	.zero		1


	//   ....[14]....
        /*0424*/ 	.word	0x00000780
        /*0428*/ 	.word	0x000000ff
        /*042c*/ 	.word	0x00016890
        /*0430*/ 	.short	0x0100
        /*0432*/ 	.byte	0x08
	.zero		1


	//   ....[15]....
        /*0434*/ 	.word	0x00000790
        /*0438*/ 	.word	0x000000ff
        /*043c*/ 	.word	0x000168a0
        /*0440*/ 	.short	0x0100
        /*0442*/ 	.byte	0x08
	.zero		1


	//   ....[16]....
        /*0444*/ 	.word	0x000007a0
        /*0448*/ 	.word	0x000000ff
        /*044c*/ 	.word	0x00016898
        /*0450*/ 	.short	0x0100
        /*0452*/ 	.byte	0x08
	.zero		1


	//   ....[17]....
        /*0454*/ 	.word	0x000007b0
        /*0458*/ 	.word	0x000000ff
        /*045c*/ 	.word	0x000168a8
        /*0460*/ 	.short	0x0100
        /*0462*/ 	.byte	0x08
	.zero		1


	//   ....[18]....
        /*0464*/ 	.word	0x000008e0
        /*0468*/ 	.word	0x000000ff
        /*046c*/ 	.word	0x000168b0
        /*0470*/ 	.short	0x0100
        /*0472*/ 	.byte	0x08
	.zero		1


	//   ....[19]....
        /*0474*/ 	.word	0x000008f0
        /*0478*/ 	.word	0x000000ff
        /*047c*/ 	.word	0x000168c0
        /*0480*/ 	.short	0x0100
        /*0482*/ 	.byte	0x08
	.zero		1


	//   ....[20]....
        /*0484*/ 	.word	0x00000900
        /*0488*/ 	.word	0x000000ff
        /*048c*/ 	.word	0x000168b8
        /*0490*/ 	.short	0x0100
        /*0492*/ 	.byte	0x08
	.zero		1


	//   ....[21]....
        /*0494*/ 	.word	0x00000910
        /*0498*/ 	.word	0x000000ff
        /*049c*/ 	.word	0x000168c8
        /*04a0*/ 	.short	0x0100
        /*04a2*/ 	.byte	0x08
	.zero		1


	//   ....[22]....
        /*04a4*/ 	.word	0x000016c0
        /*04a8*/ 	.word	0x000000ff
        /*04ac*/ 	.word	0x00016800
        /*04b0*/ 	.short	0x010a
        /*04b2*/ 	.byte	0x29
	.zero		1


	//   ....[23]....
        /*04b4*/ 	.word	0x00001740
        /*04b8*/ 	.word	0x00000002
        /*04bc*/ 	.word	0x00016830
        /*04c0*/ 	.short	0x010a
        /*04c2*/ 	.byte	0x3f
	.zero		1


	//   ....[24]....
        /*04c4*/ 	.word	0x000017b0
        /*04c8*/ 	.word	0x00000002
        /*04cc*/ 	.word	0x00016830
        /*04d0*/ 	.short	0x010a
        /*04d2*/ 	.byte	0x3f
	.zero		1


	//   ....[25]....
        /*04d4*/ 	.word	0x00001d10
        /*04d8*/ 	.word	0x00000002
        /*04dc*/ 	.word	0x00000000
        /*04e0*/ 	.short	0x0101
        /*04e2*/ 	.byte	0x3f
	.zero		1


	//   ....[26]....
        /*04e4*/ 	.word	0x00003a40
        /*04e8*/ 	.word	0x000000ff
        /*04ec*/ 	.word	0x00016830
        /*04f0*/ 	.short	0x010a
        /*04f2*/ 	.byte	0x06
	.zero		1


	//   ....[27]....
        /*04f4*/ 	.word	0x00003a80
        /*04f8*/ 	.word	0x000000ff
        /*04fc*/ 	.word	0x00016830
        /*0500*/ 	.short	0x010a
        /*0502*/ 	.byte	0x06
	.zero		1


	//   ....[28]....
        /*0504*/ 	.word	0x00003c60
        /*0508*/ 	.word	0x000000ff
        /*050c*/ 	.word	0x00016850
        /*0510*/ 	.short	0x010a
        /*0512*/ 	.byte	0x06
	.zero		1


	//   ....[29]....
        /*0514*/ 	.word	0x00003ca0
        /*0518*/ 	.word	0x000000ff
        /*051c*/ 	.word	0x00016850
        /*0520*/ 	.short	0x010a
        /*0522*/ 	.byte	0x06
	.zero		1


	//   ....[30]....
        /*0524*/ 	.word	0x00005630
        /*0528*/ 	.word	0x00000005
        /*052c*/ 	.word	0x00000000
        /*0530*/ 	.short	0x0101
        /*0532*/ 	.byte	0x3f
	.zero		1


	//   ....[31]....
        /*0534*/ 	.word	0x000056e0
        /*0538*/ 	.word	0x0000001b
        /*053c*/ 	.word	0x00000000
        /*0540*/ 	.short	0x0101
        /*0542*/ 	.byte	0x3f
	.zero		1


	//   ....[32]....
        /*0544*/ 	.word	0x00006000
        /*0548*/ 	.word	0x000000ff
        /*054c*/ 	.word	0x00016830
        /*0550*/ 	.short	0x010a
        /*0552*/ 	.byte	0x06
	.zero		1


	//   ....[33]....
        /*0554*/ 	.word	0x00006040
        /*0558*/ 	.word	0x000000ff
        /*055c*/ 	.word	0x00016830
        /*0560*/ 	.short	0x010a
        /*0562*/ 	.byte	0x06
	.zero		1


	//   ....[34]....
        /*0564*/ 	.word	0x00006220
        /*0568*/ 	.word	0x000000ff
        /*056c*/ 	.word	0x00016850
        /*0570*/ 	.short	0x010a
        /*0572*/ 	.byte	0x06
	.zero		1


	//   ....[35]....
        /*0574*/ 	.word	0x00006260
        /*0578*/ 	.word	0x000000ff
        /*057c*/ 	.word	0x00016850
        /*0580*/ 	.short	0x010a
        /*0582*/ 	.byte	0x06
	.zero		1


	//   ....[36]....
        /*0584*/ 	.word	0x00007540
        /*0588*/ 	.word	0x0000001f
        /*058c*/ 	.word	0x00000000
        /*0590*/ 	.short	0x0101
        /*0592*/ 	.byte	0x3f
	.zero		1


	//   ....[37]....
        /*0594*/ 	.word	0x000076f0
        /*0598*/ 	.word	0x0000001f
        /*059c*/ 	.word	0x00000000
        /*05a0*/ 	.short	0x0101
        /*05a2*/ 	.byte	0x3f
	.zero		1


	//   ....[38]....
        /*05a4*/ 	.word	0x00007c10
        /*05a8*/ 	.word	0x000000ff
        /*05ac*/ 	.word	0x00016850
        /*05b0*/ 	.short	0x010a
        /*05b2*/ 	.byte	0x05
	.zero		1


	//   ....[39]....
        /*05b4*/ 	.word	0x00007c50
        /*05b8*/ 	.word	0x000000ff
        /*05bc*/ 	.word	0x00016850
        /*05c0*/ 	.short	0x010a
        /*05c2*/ 	.byte	0x05
	.zero		1


	//   ....[40]....
        /*05c4*/ 	.word	0x00008270
        /*05c8*/ 	.word	0x00000007
        /*05cc*/ 	.word	0x00000000
        /*05d0*/ 	.short	0x0101
        /*05d2*/ 	.byte	0x3f
	.zero		1


	//   ....[41]....
        /*05d4*/ 	.word	0x00008ef0
        /*05d8*/ 	.word	0x00000000
        /*05dc*/ 	.word	0x00000000
        /*05e0*/ 	.short	0x0101
        /*05e2*/ 	.byte	0x3f
	.zero		1


	//   ....[42]....
        /*05e4*/ 	.word	0x0000b780
        /*05e8*/ 	.word	0x00000005
        /*05ec*/ 	.word	0x00016840
        /*05f0*/ 	.short	0x010a
        /*05f2*/ 	.byte	0x3f
	.zero		1


	//   ....[43]....
        /*05f4*/ 	.word	0x0000bad0
        /*05f8*/ 	.word	0x00000019
        /*05fc*/ 	.word	0x00016820
        /*0600*/ 	.short	0x010a
        /*0602*/ 	.byte	0x3f
	.zero		1


	//   ....[44]....
        /*0604*/ 	.word	0x0000bd90
        /*0608*/ 	.word	0x00000003
        /*060c*/ 	.word	0x00016840
        /*0610*/ 	.short	0x010a
        /*0612*/ 	.byte	0x3f
	.zero		1


	//   ....[45]....
        /*0614*/ 	.word	0x0000bf70
        /*0618*/ 	.word	0x00000002
        /*061c*/ 	.word	0x00000060
        /*0620*/ 	.short	0x010a
        /*0622*/ 	.byte	0x3f
	.zero		1


	//   ....[46]....
        /*0624*/ 	.word	0x0000c3d0
        /*0628*/ 	.word	0x00000003
        /*062c*/ 	.word	0x00016840
        /*0630*/ 	.short	0x010a
        /*0632*/ 	.byte	0x3f
	.zero		1


	//   ....[47]....
        /*0634*/ 	.word	0x0000c5b0
        /*0638*/ 	.word	0x00000003
        /*063c*/ 	.word	0x00000060
        /*0640*/ 	.short	0x010a
        /*0642*/ 	.byte	0x3f
	.zero		1


	//   ....[48]....
        /*0644*/ 	.word	0x0000c970
        /*0648*/ 	.word	0x00000002
        /*064c*/ 	.word	0x00016840
        /*0650*/ 	.short	0x010a
        /*0652*/ 	.byte	0x3f
	.zero		1


	//   ....[49]....
        /*0654*/ 	.word	0x0000cb60
        /*0658*/ 	.word	0x00000002
        /*065c*/ 	.word	0x00000060
        /*0660*/ 	.short	0x010a
        /*0662*/ 	.byte	0x3f
	.zero		1


	//   ....[50]....
        /*0664*/ 	.word	0x0000ceb0
        /*0668*/ 	.word	0x00000003
        /*066c*/ 	.word	0x00016860
        /*0670*/ 	.short	0x010a
        /*0672*/ 	.byte	0x3f
	.zero		1


	//   ....[51]....
        /*0674*/ 	.word	0x0000dd20
        /*0678*/ 	.word	0x00000009
        /*067c*/ 	.word	0x00016820
        /*0680*/ 	.short	0x010a
        /*0682*/ 	.byte	0x3f
	.zero		1


	//   ....[52]....
        /*0684*/ 	.word	0x0000dec0
        /*0688*/ 	.word	0x00000007
        /*068c*/ 	.word	0x00000000
        /*0690*/ 	.short	0x010a
        /*0692*/ 	.byte	0x3f
	.zero		1


	//   ....[53]....
        /*0694*/ 	.word	0x0000df30
        /*0698*/ 	.word	0x00000003
        /*069c*/ 	.word	0x00000000
        /*06a0*/ 	.short	0x010a
        /*06a2*/ 	.byte	0x3f
	.zero		1


	//   ....[54]....
        /*06a4*/ 	.word	0x0000df90
        /*06a8*/ 	.word	0x00000005
        /*06ac*/ 	.word	0x00000000
        /*06b0*/ 	.short	0x010a
        /*06b2*/ 	.byte	0x3f
	.zero		1


	//   ....[55]....
        /*06b4*/ 	.word	0x0000dfc0
        /*06b8*/ 	.word	0x00000003
        /*06bc*/ 	.word	0x00000000
        /*06c0*/ 	.short	0x010a
        /*06c2*/ 	.byte	0x3f
	.zero		1


	//   ....[56]....
        /*06c4*/ 	.word	0x0000e030
        /*06c8*/ 	.word	0x00000003
        /*06cc*/ 	.word	0x00016800
        /*06d0*/ 	.short	0x010a
        /*06d2*/ 	.byte	0x3f
	.zero		1


	//   ....[57]....
        /*06d4*/ 	.word	0x0000e080
        /*06d8*/ 	.word	0x00000002
        /*06dc*/ 	.word	0x00016830
        /*06e0*/ 	.short	0x010a
        /*06e2*/ 	.byte	0x3f
	.zero		1


	//   ....[58]....
        /*06e4*/ 	.word	0x0000e0e0
        /*06e8*/ 	.word	0x00000007
        /*06ec*/ 	.word	0x00016830
        /*06f0*/ 	.short	0x010a
        /*06f2*/ 	.byte	0x3f
	.zero		1


	//   ....[59]....
        /*06f4*/ 	.word	0x0000e140
        /*06f8*/ 	.word	0x00000007
        /*06fc*/ 	.word	0x00016850
        /*0700*/ 	.short	0x010a
        /*0702*/ 	.byte	0x3f
	.zero		1


	//   ....[60]....
        /*0704*/ 	.word	0x0000e1a0
        /*0708*/ 	.word	0x00000009
        /*070c*/ 	.word	0x00016830
        /*0710*/ 	.short	0x010a
        /*0712*/ 	.byte	0x3f
	.zero		1


	//   ....[61]....
        /*0714*/ 	.word	0x0000e200
        /*0718*/ 	.word	0x00000009
        /*071c*/ 	.word	0x00016850
        /*0720*/ 	.short	0x010a
        /*0722*/ 	.byte	0x3f
	.zero		1


	//   ....[62]....
        /*0724*/ 	.word	0x0000e260
        /*0728*/ 	.word	0x00000005
        /*072c*/ 	.word	0x00016850
        /*0730*/ 	.short	0x010a
        /*0732*/ 	.byte	0x3f
	.zero		1


	//   ....[63]....
        /*0734*/ 	.word	0x0000e400
        /*0738*/ 	.word	0x00000005
        /*073c*/ 	.word	0x00016840
        /*0740*/ 	.short	0x010a
        /*0742*/ 	.byte	0x3f
	.zero		1


	//   ....[64]....
        /*0744*/ 	.word	0x0000e450
        /*0748*/ 	.word	0x00000019
        /*074c*/ 	.word	0x00016820
        /*0750*/ 	.short	0x010a
        /*0752*/ 	.byte	0x3f
	.zero		1


	//   ....[65]....
        /*0754*/ 	.word	0x0000e4a0
        /*0758*/ 	.word	0x00000003
        /*075c*/ 	.word	0x00016840
        /*0760*/ 	.short	0x010a
        /*0762*/ 	.byte	0x3f
	.zero		1


	//   ....[66]....
        /*0764*/ 	.word	0x0000e4f0
        /*0768*/ 	.word	0x00000002
        /*076c*/ 	.word	0x00000060
        /*0770*/ 	.short	0x010a
        /*0772*/ 	.byte	0x3f
	.zero		1


	//   ....[67]....
        /*0774*/ 	.word	0x0000e540
        /*0778*/ 	.word	0x00000003
        /*077c*/ 	.word	0x00016840
        /*0780*/ 	.short	0x010a
        /*0782*/ 	.byte	0x3f
	.zero		1


	//   ....[68]....
        /*0784*/ 	.word	0x0000e590
        /*0788*/ 	.word	0x00000003
        /*078c*/ 	.word	0x00000060
        /*0790*/ 	.short	0x010a
        /*0792*/ 	.byte	0x3f
	.zero		1


	//   ....[69]....
        /*0794*/ 	.word	0x0000e5e0
        /*0798*/ 	.word	0x00000002
        /*079c*/ 	.word	0x00016840
        /*07a0*/ 	.short	0x010a
        /*07a2*/ 	.byte	0x3f
	.zero		1


	//   ....[70]....
        /*07a4*/ 	.word	0x0000e630
        /*07a8*/ 	.word	0x00000002
        /*07ac*/ 	.word	0x00000060
        /*07b0*/ 	.short	0x010a
        /*07b2*/ 	.byte	0x3f
	.zero		1


	//   ....[71]....
        /*07b4*/ 	.word	0x0000e680
        /*07b8*/ 	.word	0x00000003
        /*07bc*/ 	.word	0x00016860
        /*07c0*/ 	.short	0x010a
        /*07c2*/ 	.byte	0x3f
	.zero		1


	//   ....[72]....
        /*07c4*/ 	.word	0x0000f030
        /*07c8*/ 	.word	0x00000009
        /*07cc*/ 	.word	0x00016820
        /*07d0*/ 	.short	0x010a
        /*07d2*/ 	.byte	0x3f
	.zero		1


	//   ....[73]....
        /*07d4*/ 	.word	0x0000f1d0
        /*07d8*/ 	.word	0x00000007
        /*07dc*/ 	.word	0x00000000
        /*07e0*/ 	.short	0x010a
        /*07e2*/ 	.byte	0x3f
	.zero		1


	//   ....[74]....
        /*07e4*/ 	.word	0x0000f220
        /*07e8*/ 	.word	0x00000003
        /*07ec*/ 	.word	0x00000000
        /*07f0*/ 	.short	0x010a
        /*07f2*/ 	.byte	0x3f
	.zero		1


	//   ....[75]....
        /*07f4*/ 	.word	0x0000f270
        /*07f8*/ 	.word	0x00000005
        /*07fc*/ 	.word	0x00000000
        /*0800*/ 	.short	0x010a
        /*0802*/ 	.byte	0x3f
	.zero		1


	//----- nvinfo : EIATTR_NUM_MBARRIERS
	.align		4
.L_1695:
        /*0804*/ 	.byte	0x03, 0x38
        /*0806*/ 	.short	0x0016


	//----- nvinfo : EIATTR_EXIT_INSTR_OFFSETS
	.align		4
        /*0808*/ 	.byte	0x04, 0x1c
        /*080a*/ 	.short	(.L_1697 - .L_1696)


	//   ....[0]....
.L_1696:
        /*080c*/ 	.word	0x00000ab0


	//   ....[1]....
        /*0810*/ 	.word	0x00009d00


	//   ....[2]....
        /*0814*/ 	.word	0x00009d60


	//   ....[3]....
        /*0818*/ 	.word	0x0000e010


	//----- nvinfo : EIATTR_MAX_THREADS
	.align		4
.L_1697:
        /*081c*/ 	.byte	0x04, 0x05
        /*081e*/ 	.short	(.L_1699 - .L_1698)
.L_1698:
        /*0820*/ 	.word	0x00000200
        /*0824*/ 	.word	0x00000001
        /*0828*/ 	.word	0x00000001


	//----- nvinfo : EIATTR_CRS_STACK_SIZE
	.align		4
.L_1699:
        /*082c*/ 	.byte	0x04, 0x1e
        /*082e*/ 	.short	(.L_1701 - .L_1700)
.L_1700:
        /*0830*/ 	.word	0x00000000


	//----- nvinfo : EIATTR_CBANK_PARAM_SIZE
	.align		4
.L_1701:
        /*0834*/ 	.byte	0x03, 0x19
        /*0836*/ 	.short	0x0a70


	//----- nvinfo : EIATTR_PARAM_CBANK
	.align		4
        /*0838*/ 	.byte	0x04, 0x0a
        /*083a*/ 	.short	(.L_1703 - .L_1702)
	.align		4
.L_1702:
        /*083c*/ 	.word	index@(.nv.constant0._ZN7cutlass13device_kernelIN5flash11enable_sm90INS1_16FlashAttnFwdSm90INS1_25CollectiveMainloopFwdSm90ILi2EN4cute5tupleIJNS5_1CILi1EEES8_S8_EEENS6_IJNS7_ILi192EEENS7_ILi128EEENS7_ILi64EEEEEELi64ENS_10bfloat16_tEfNS_4arch4Sm90ELb1ELb0ELb0ELb1ELb0ELb0ELb0ELb1ELb1ELb0ELb0ELb0EEENS1_21CollectiveEpilogueFwdINS6_IJSA_SC_SB_EEES9_SE_SG_Li384ELb1ELb0ELb0ELb0EEENS1_36VarlenDynamicPersistentTileSchedulerILi192ELi128ELi384ELi32ELb0ELb0ELb1ELb1ELb1ELb1EEEEEEEEEvNT_6ParamsE)
        /*0840*/ 	.short	0x0210
        /*0842*/ 	.short	0x0a70


	//----- nvinfo : EIATTR_SW_WAR
	.align		4
.L_1703:
        /*0844*/ 	.byte	0x04, 0x36
        /*0846*/ 	.short	(.L_1705 - .L_1704)
.L_1704:
        /*0848*/ 	.word	0x00000008
.L_1705:


//--------------------- .nv.info._ZN7cutlass13device_kernelIN5flash11enable_sm90INS1_16FlashAttnFwdSm90INS1_25CollectiveMainloopFwdSm90ILi2EN4cute5tupleIJNS5_1CILi1EEES8_S8_EEENS6_IJNS7_ILi192EEENS7_ILi128EEENS7_ILi64EEEEEELi64ENS_10bfloat16_tEfNS_4arch4Sm90ELb1ELb0ELb0ELb1ELb0ELb1ELb0ELb1ELb1ELb0ELb0ELb0EEENS1_21CollectiveEpilogueFwdINS6_IJSA_SC_SB_EEES9_SE_SG_Li384ELb1ELb0ELb0ELb0EEENS1_36VarlenDynamicPersistentTileSchedulerILi192ELi128ELi384ELi32ELb0ELb0ELb1ELb1ELb1ELb1EEEEEEEEEvNT_6ParamsE --------------------------
	.section	.nv.info._ZN7cutlass13device_kernelIN5flash11enable_sm90INS1_16FlashAttnFwdSm90INS1_25CollectiveMainloopFwdSm90ILi2EN4cute5tupleIJNS5_1CILi1EEES8_S8_EEENS6_IJNS7_ILi192EEENS7_ILi128EEENS7_ILi64EEEEEELi64ENS_10bfloat16_tEfNS_4arch4Sm90ELb1ELb0ELb0ELb1ELb0ELb1ELb0ELb1ELb1ELb0ELb0ELb0EEENS1_21CollectiveEpilogueFwdINS6_IJSA_SC_SB_EEES9_SE_SG_Li384ELb1ELb0ELb0ELb0EEENS1_36VarlenDynamicPersistentTileSchedulerILi192ELi128ELi384ELi32ELb0ELb0ELb1ELb1ELb1ELb1EEEEEEEEEvNT_6ParamsE,"",@"SHT_CUDA_INFO"
	.sectionflags	@""
	.align	4


	//----- nvinfo : EIATTR_CUDA_API_VERSION
	.align		4
        /*0000*/ 	.byte	0x04, 0x37
        /*0002*/ 	.short	(.L_1707 - .L_1706)
.L_1706:
        /*0004*/ 	.word	0x00000082


	//----- nvinfo : EIATTR_KPARAM_INFO
	.align		4
.L_1707:
        /*0008*/ 	.byte	0x04, 0x17
        /*000a*/ 	.short	(.L_1709 - .L_1708)
.L_1708:
        /*000c*/ 	.word	0x00000000
        /*0010*/ 	.short	0x0000
        /*0012*/ 	.short	0x0070
        /*0014*/ 	.byte	0x00, 0xf0, 0x01, 0x28


	//----- nvinfo : EIATTR_SPARSE_MMA_MASK
	.align		4
.L_1709:
        /*0018*/ 	.byte	0x03, 0x50
        /*001a*/ 	.short	0x0000


	//----- nvinfo : EIATTR_MAXREG_COUNT
	.align		4
        /*001c*/ 	.byte	0x03, 0x1b
        /*001e*/ 	.short	0x0080


	//----- nvinfo : EIATTR_NUM_BARRIERS
	.align		4
        /*0020*/ 	.byte	0x02, 0x4c
        /*0022*/ 	.byte	0x10
	.zero		1


	//----- nvinfo : EIATTR_EXTERNS
	.align		4
        /*0024*/ 	.byte	0x04, 0x0f
        /*0026*/ 	.short	(.L_1711 - .L_1710)


	//   ....[0]....
	.align		4
.L_1710:
        /*0028*/ 	.word	index@(__assertfail)


	//----- nvinfo : EIATTR_ANNOTATIONS
	.align		4
.L_1711:
        /*002c*/ 	.byte	0x04, 0x55
        /*002e*/ 	.short	(.L_1713 - .L_1712)


	//   ....[0]....
.L_1712:
        /* <DEDUP_REMOVED lines=44> */


	//----- nvinfo : EIATTR_MERCURY_ISA_VERSION
	.align		4
.L_1713:
        /*02e0*/ 	.byte	0x03, 0x5f
        /*02e2*/ 	.short	0x0101


	//----- nvinfo : EIATTR_UNUSED_LOAD_BYTE_OFFSET
	.align		4
        /*02e4*/ 	.byte	0x04, 0x44
        /*02e6*/ 	.short	(.L_1715 - .L_1714)


	//   ....[0]....
.L_1714:
        /*02e8*/ 	.word	0x00000b00
        /*02ec*/ 	.word	0x0000fff0


	//   ....[1]....
        /*02f0*/ 	.word	0x00010550
        /*02f4*/ 	.word	0x0000fff0


	//----- nvinfo : EIATTR_INT_WARP_WIDE_INSTR_OFFSETS
	.align		4
.L_1715:
        /*02f8*/ 	.byte	0x04, 0x31
        /*02fa*/ 	.short	(.L_1717 - .L_1716)


	//   ....[0]....
.L_1716:
        /*02fc*/ 	.word	0x000001b0


	//   ....[1]....
        /*0300*/ 	.word	0x00000250


	//   ....[2]....
        /*0304*/ 	.word	0x000002c0


	//   ....[3]....
        /*0308*/ 	.word	0x00013ae0


	//   ....[4]....
        /*030c*/ 	.word	0x00013b70


	//   ....[5]....
        /*0310*/ 	.word	0x00013fc0


	//   ....[6]....
        /*0314*/ 	.word	0x00013ff0


	//   ....[7]....
        /*0318*/ 	.word	0x00015a20


	//   ....[8]....
        /*031c*/ 	.word	0x00015ab0


	//----- nvinfo : EIATTR_COOP_GROUP_MASK_REGIDS
	.align		4
.L_1717:
        /*0320*/ 	.byte	0x04, 0x29
        /*0322*/ 	.short	(.L_1719 - .L_1718)


	//   ....[0]....
.L_1718:
        /*0324*/ 	.word	0xffffffff


	//   ....[1]....
        /*0328*/ 	.word	0xffffffff


	//   ....[2]....
        /*032c*/ 	.word	0xffffffff


	//   ....[3]....
        /*0330*/ 	.word	0xffffffff


	//   ....[4]....
        /*0334*/ 	.word	0xffffffff


	//   ....[5]....
        /*0338*/ 	.word	0xffffffff


	//   ....[6]....
        /*033c*/ 	.word	0xffffffff


	//   ....[7]....
        /*0340*/ 	.word	0xffffffff


	//   ....[8]....
        /*0344*/ 	.word	0xffffffff


	//   ....[9]....
        /*0348*/ 	.word	0xffffffff


	//   ....[10]....
        /*034c*/ 	.word	0xffffffff


	//   ....[11]....
        /*0350*/ 	.word	0xffffffff


	//   ....[12]....
        /*0354*/ 	.word	0xffffffff


	//   ....[13]....
        /*0358*/ 	.word	0xffffffff


	//   ....[14]....
        /*035c*/ 	.word	0xffffffff


	//   ....[15]....
        /*0360*/ 	.word	0xffffffff


	//   ....[16]....
        /*0364*/ 	.word	0xffffffff


	//   ....[17]....
        /*0368*/ 	.word	0xffffffff


	//   ....[18]....
        /*036c*/ 	.word	0xffffffff


	//   ....[19]....
        /*0370*/ 	.word	0xffffffff


	//   ....[20]....
        /*0374*/ 	.word	0xffffffff


	//   ....[21]....
        /*0378*/ 	.word	0xffffffff


	//   ....[22]....
        /*037c*/ 	.word	0xffffffff


	//   ....[23]....
        /*0380*/ 	.word	0xffffffff


	//   ....[24]....
        /*0384*/ 	.word	0xffffffff


	//   ....[25]....
        /*0388*/ 	.word	0xffffffff


	//   ....[26]....
        /*038c*/ 	.word	0xffffffff


	//   ....[27]....
        /*0390*/ 	.word	0xffffffff


	//   ....[28]....
        /*0394*/ 	.word	0xffffffff


	//   ....[29]....
        /*0398*/ 	.word	0xffffffff


	//   ....[30]....
        /*039c*/ 	.word	0xffffffff


	//   ....[31]....
        /*03a0*/ 	.word	0xffffffff


	//   ....[32]....
        /*03a4*/ 	.word	0xffffffff


	//   ....[33]....
        /*03a8*/ 	.word	0xffffffff


	//   ....[34]....
        /*03ac*/ 	.word	0xffffffff


	//   ....[35]....
        /*03b0*/ 	.word	0xffffffff


	//   ....[36]....
        /*03b4*/ 	.word	0xffffffff


	//   ....[37]....
        /*03b8*/ 	.word	0xffffffff


	//   ....[38]....
        /*03bc*/ 	.word	0xffffffff


	//   ....[39]....
        /*03c0*/ 	.word	0xffffffff


	//   ....[40]....
        /*03c4*/ 	.word	0xffffffff


	//   ....[41]....
        /*03c8*/ 	.word	0xffffffff


	//   ....[42]....
        /*03cc*/ 	.word	0xffffffff


	//   ....[43]....
        /*03d0*/ 	.word	0xffffffff


	//   ....[44]....
        /*03d4*/ 	.word	0xffffffff


	//   ....[45]....
        /*03d8*/ 	.word	0xffffffff


	//   ....[46]....
        /*03dc*/ 	.word	0xffffffff


	//   ....[47]....
        /*03e0*/ 	.word	0xffffffff


	//   ....[48]....
        /*03e4*/ 	.word	0xffffffff


	//   ....[49]....
        /*03e8*/ 	.word	0xffffffff


	//   ....[50]....
        /*03ec*/ 	.word	0xffffffff


	//   ....[51]....
        /*03f0*/ 	.word	0xffffffff


	//   ....[52]....
        /*03f4*/ 	.word	0xffffffff


	//   ....[53]....
        /*03f8*/ 	.word	0xffffffff


	//   ....[54]....
        /*03fc*/ 	.word	0xffffffff


	//   ....[55]....
        /*0400*/ 	.word	0xffffffff


	//   ....[56]....
        /*0404*/ 	.word	0xffffffff


	//   ....[57]....
        /*0408*/ 	.word	0xffffffff


	//   ....[58]....
        /*040c*/ 	.word	0x0500000f


	//   ....[59]....
        /*0410*/ 	.word	0x0500000f


	//   ....[60]....
        /*0414*/ 	.word	0x0500000f


	//   ....[61]....
        /*0418*/ 	.word	0x0500000f


	//   ....[62]....
        /*041c*/ 	.word	0x0500000f


	//   ....[63]....
        /*0420*/ 	.word	0x0500000f


	//   ....[64]....
        /*0424*/ 	.word	0x0500000f


	//   ....[65]....
        /*0428*/ 	.word	0x0500000f


	//   ....[66]....
        /*042c*/ 	.word	0x0500000f


	//   ....[67]....
        /*0430*/ 	.word	0x0500000f


	//   ....[68]....
        /*0434*/ 	.word	0x0500000f


	//   ....[69]....
        /*0438*/ 	.word	0x0500000f


	//   ....[70]....
        /*043c*/ 	.word	0x0500000f


	//   ....[71]....
        /*0440*/ 	.word	0x0500000f


	//   ....[72]....
        /*0444*/ 	.word	0x0500000f


	//   ....[73]....
        /*0448*/ 	.word	0x0500000f


	//   ....[74]....
        /*044c*/ 	.word	0x0500000f


	//   ....[75]....
        /*0450*/ 	.word	0x0500000f


	//   ....[76]....
        /*0454*/ 	.word	0x0500000f


	//   ....[77]....
        /*0458*/ 	.word	0x0500000f


	//   ....[78]....
        /*045c*/ 	.word	0x0500000f


	//   ....[79]....
        /*0460*/ 	.word	0x0500000f


	//   ....[80]....
        /*0464*/ 	.word	0x0500000f


	//   ....[81]....
        /*0468*/ 	.word	0x0500000f


	//   ....[82]....
        /*046c*/ 	.word	0x0500000f


	//   ....[83]....
        /*0470*/ 	.word	0x0500000f


	//   ....[84]....
        /*0474*/ 	.word	0x0500000f


	//   ....[85]....
        /*0478*/ 	.word	0x0500000f


	//   ....[86]....
        /*047c*/ 	.word	0x0500000f


	//   ....[87]....
        /*0480*/ 	.word	0x0500000f


	//   ....[88]....
        /*0484*/ 	.word	0x0500000f


	//   ....[89]....
        /*0488*/ 	.word	0x0500000f


	//   ....[90]....
        /*048c*/ 	.word	0x0500000f


	//   ....[91]....
        /*0490*/ 	.word	0x0500000f


	//   ....[92]....
        /*0494*/ 	.word	0x0500000f


	//   ....[93]....
        /*0498*/ 	.word	0x0500000f


	//   ....[94]....
        /*049c*/ 	.word	0x0500000f


	//----- nvinfo : EIATTR_COOP_GROUP_INSTR_OFFSETS
	.align		4
.L_1719:
        /*04a0*/ 	.byte	0x04, 0x28
        /*04a2*/ 	.short	(.L_1721 - .L_1720)


	//   ....[0]....
.L_1720:
        /*04a4*/ 	.word	0x00000060


	//   ....[1]....
        /*04a8*/ 	.word	0x000001c0


	//   ....[2]....
        /*04ac*/ 	.word	0x00000270


	//   ....[3]....
        /*04b0*/ 	.word	0x00000430


	//   ....[4]....
        /*04b4*/ 	.word	0x00000590


	//   ....[5]....
        /*04b8*/ 	.word	0x000006b0


	//   ....[6]....
        /*04bc*/ 	.word	0x00000810


	//   ....[7]....
        /*04c0*/ 	.word	0x00005a90


	//   ....[8]....
        /*04c4*/ 	.word	0x00009bb0


	//   ....[9]....
        /*04c8*/ 	.word	0x00009bd0


	//   ....[10]....
        /*04cc*/ 	.word	0x0000a3a0


	//   ....[11]....
        /*04d0*/ 	.word	0x0000a3e0


	//   ....[12]....
        /*04d4*/ 	.word	0x0000c2c0


	//   ....[13]....
        /*04d8*/ 	.word	0x0000c3c0


	//   ....[14]....
        /*04dc*/ 	.word	0x0000cc20


	//   ....[15]....
        /*04e0*/ 	.word	0x0000ccc0


	//   ....[16]....
        /*04e4*/ 	.word	0x0000e510


	//   ....[17]....
        /*04e8*/ 	.word	0x0000e530


	//   ....[18]....
        /*04ec*/ 	.word	0x0000ea20


	//   ....[19]....
        /*04f0*/ 	.word	0x0000eb60


	//   ....[20]....
        /*04f4*/ 	.word	0x0000fd30


	//   ....[21]....
        /*04f8*/ 	.word	0x00010070


	//   ....[22]....
        /*04fc*/ 	.word	0x00010100


	//   ....[23]....
        /*0500*/ 	.word	0x00010110


	//   ....[24]....
        /*0504*/ 	.word	0x00011d70


	//   ....[25]....
        /*0508*/ 	.word	0x00011f10


	//   ....[26]....
        /*050c*/ 	.word	0x00011f40


	//   ....[27]....
        /*0510*/ 	.word	0x00011f70


	//   ....[28]....
        /*0514*/ 	.word	0x00011fb0


	//   ....[29]....
        /*0518*/ 	.word	0x00012000


	//   ....[30]....
        /*051c*/ 	.word	0x00012060


	//   ....[31]....
        /*0520*/ 	.word	0x00012220


	//   ....[32]....
        /*0524*/ 	.word	0x00012280


	//   ....[33]....
        /*0528*/ 	.word	0x000122c0


	//   ....[34]....
        /*052c*/ 	.word	0x00012300


	//   ....[35]....
        /*0530*/ 	.word	0x00012330


	//   ....[36]....
        /*0534*/ 	.word	0x00012360


	//   ....[37]....
        /*0538*/ 	.word	0x00012400


	//   ....[38]....
        /*053c*/ 	.word	0x00012460


	//   ....[39]....
        /*0540*/ 	.word	0x00012500


	//   ....[40]....
        /*0544*/ 	.word	0x00015d70


	//   ....[41]....
        /*0548*/ 	.word	0x00015d80


	//   ....[42]....
        /*054c*/ 	.word	0x00015e70


	//   ....[43]....
        /*0550*/ 	.word	0x00015ed0


	//   ....[44]....
        /*0554*/ 	.word	0x00015f10


	//   ....[45]....
        /*0558*/ 	.word	0x00015f50


	//   ....[46]....
        /*055c*/ 	.word	0x00015f80


	//   ....[47]....
        /*0560*/ 	.word	0x00015fb0


	//   ....[48]....
        /*0564*/ 	.word	0x00016120


	//   ....[49]....
        /*0568*/ 	.word	0x00016180


	//   ....[50]....
        /*056c*/ 	.word	0x000161c0


	//   ....[51]....
        /*0570*/ 	.word	0x00016200


	//   ....[52]....
        /*0574*/ 	.word	0x00016230


	//   ....[53]....
        /*0578*/ 	.word	0x00016260


	//   ....[54]....
        /*057c*/ 	.word	0x00016320


	//   ....[55]....
        /*0580*/ 	.word	0x00016340


	//   ....[56]....
        /*0584*/ 	.word	0x000163b0


	//   ....[57]....
        /*0588*/ 	.word	0x00016a20


	//   ....[58]....
        /*058c*/ 	.word	0x00016e20


	//   ....[59]....
        /*0590*/ 	.word	0x00016ed0


	//   ....[60]....
        /*0594*/ 	.word	0x00016f70


	//   ....[61]....
        /*0598*/ 	.word	0x00017010


	//   ....[62]....
        /*059c*/ 	.word	0x000170b0


	//   ....[63]....
        /*05a0*/ 	.word	0x00017150


	//   ....[64]....
        /*05a4*/ 	.word	0x000171f0


	//   ....[65]....
        /*05a8*/ 	.word	0x00017290


	//   ....[66]....
        /*05ac*/ 	.word	0x00017330


	//   ....[67]....
        /*05b0*/ 	.word	0x00017420


	//   ....[68]....
        /*05b4*/ 	.word	0x000174c0


	//   ....[69]....
        /*05b8*/ 	.word	0x00017560


	//   ....[70]....
        /*05bc*/ 	.word	0x00017600


	//   ....[71]....
        /*05c0*/ 	.word	0x000176a0


	//   ....[72]....
        /*05c4*/ 	.word	0x00017740


	//   ....[73]....
        /*05c8*/ 	.word	0x000177e0


	//   ....[74]....
        /*05cc*/ 	.word	0x00017880


	//   ....[75]....
        /*05d0*/ 	.word	0x00017b80


	//   ....[76]....
        /*05d4*/ 	.word	0x00017e60


	//   ....[77]....
        /*05d8*/ 	.word	0x00018250


	//   ....[78]....
        /*05dc*/ 	.word	0x000182e0


	//   ....[79]....
        /*05e0*/ 	.word	0x00018380


	//   ....[80]....
        /*05e4*/ 	.word	0x00018430


	//   ....[81]....
        /*05e8*/ 	.word	0x000184b0


	//   ....[82]....
        /*05ec*/ 	.word	0x00018530


	//   ....[83]....
        /*05f0*/ 	.word	0x000185b0


	//   ....[84]....
        /*05f4*/ 	.word	0x00018630


	//   ....[85]....
        /*05f8*/ 	.word	0x000186c0


	//   ....[86]....
        /*05fc*/ 	.word	0x00018770


	//   ....[87]....
        /*0600*/ 	.word	0x000187f0


	//   ....[88]....
        /*0604*/ 	.word	0x00018870


	//   ....[89]....
        /*0608*/ 	.word	0x000188f0


	//   ....[90]....
        /*060c*/ 	.word	0x00018970


	//   ....[91]....
        /*0610*/ 	.word	0x000189e0


	//   ....[92]....
        /*0614*/ 	.word	0x00018a80


	//   ....[93]....
        /*0618*/ 	.word	0x00018b10


	//   ....[94]....
        /*061c*/ 	.word	0x00018c30


	//----- nvinfo : EIATTR_REG_RECONFIG
	.align		4
.L_1721:
        /*0620*/ 	.byte	0x01, 0x54
	.zero		2


	//----- nvinfo : EIATTR_SYSCALL_OFFSETS
	.align		4
        /*0624*/ 	.byte	0x04, 0x46
        /*0626*/ 	.short	(.L_1723 - .L_1722)


	//   ....[0]....
.L_1722:
        /*0628*/ 	.word	0x00001820


	//   ....[1]....
        /*062c*/ 	.word	0x00001970


	//   ....[2]....
        /*0630*/ 	.word	0x00005c70


	//   ....[3]....
        /*0634*/ 	.word	0x00006150


	//   ....[4]....
        /*0638*/ 	.word	0x00013cf0


	//   ....[5]....
        /*063c*/ 	.word	0x00013e20


	//   ....[6]....
        /*0640*/ 	.word	0x00013f20


	//----- nvinfo : EIATTR_MBARRIER_INSTR_OFFSETS
	.align		4
.L_1723:
        /*0644*/ 	.byte	0x04, 0x39
        /*0646*/ 	.short	(.L_1725 - .L_1724)


	//   ....[0]....
.L_1724:
        /*0648*/ 	.word	0x000002e0
        /*064c*/ 	.word	0x000000ff
        /*0650*/ 	.word	0x00016800
        /*0654*/ 	.short	0x0100
        /*0656*/ 	.byte	0x08
	.zero		1


	//   ....[1]....
        /*0658*/ 	.word	0x000002f0
        /*065c*/ 	.word	0x000000ff
        /*0660*/ 	.word	0x00016820
        /*0664*/ 	.short	0x0100
        /*0666*/ 	.byte	0x08
	.zero		1


	//   ....[2]....
        /*0668*/ 	.word	0x000003e0
        /*066c*/ 	.word	0x000000ff
        /*0670*/ 	.word	0x00016830
        /*0674*/ 	.short	0x0100
        /*0676*/ 	.byte	0x08
	.zero		1


	//   ....[3]....
        /*0678*/ 	.word	0x000003f0
        /*067c*/ 	.word	0x000000ff
        /*0680*/ 	.word	0x00016840
        /*0684*/ 	.short	0x0100
        /*0686*/ 	.byte	0x08
	.zero		1


	//   ....[4]....
        /*0688*/ 	.word	0x00000400
        /*068c*/ 	.word	0x000000ff
        /*0690*/ 	.word	0x00016838
        /*0694*/ 	.short	0x0100
        /*0696*/ 	.byte	0x08
	.zero		1


	//   ....[5]....
        /*0698*/ 	.word	0x00000410
        /*069c*/ 	.word	0x000000ff
        /*06a0*/ 	.word	0x00016848
        /*06a4*/ 	.short	0x0100
        /*06a6*/ 	.byte	0x08
	.zero		1


	//   ....[6]....
        /*06a8*/ 	.word	0x00000540
        /*06ac*/ 	.word	0x000000ff
        /*06b0*/ 	.word	0x00016850
        /*06b4*/ 	.short	0x0100
        /*06b6*/ 	.byte	0x08
	.zero		1


	//   ....[7]....
        /*06b8*/ 	.word	0x00000550
        /*06bc*/ 	.word	0x000000ff
        /*06c0*/ 	.word	0x00016860
        /*06c4*/ 	.short	0x0100
        /*06c6*/ 	.byte	0x08
	.zero		1


	//   ....[8]....
        /*06c8*/ 	.word	0x00000560
        /*06cc*/ 	.word	0x000000ff
        /*06d0*/ 	.word	0x00016858
        /*06d4*/ 	.short	0x0100
        /*06d6*/ 	.byte	0x08
	.zero		1


	//   ....[9]....
        /*06d8*/ 	.word	0x00000570
        /*06dc*/ 	.word	0x000000ff
        /*06e0*/ 	.word	0x00016868
        /*06e4*/ 	.short	0x0100
        /*06e6*/ 	.byte	0x08
	.zero		1


	//   ....[10]....
        /*06e8*/ 	.word	0x00000660
        /*06ec*/ 	.word	0x000000ff
        /*06f0*/ 	.word	0x00016870
        /*06f4*/ 	.short	0x0100
        /*06f6*/ 	.byte	0x06
	.zero		1


	//   ....[11]....
        /*06f8*/ 	.word	0x00000670
        /*06fc*/ 	.word	0x000000ff
        /*0700*/ 	.word	0x00016880
        /*0704*/ 	.short	0x0100
        /*0706*/ 	.byte	0x06
	.zero		1


	//   ....[12]....
        /*0708*/ 	.word	0x00000680
        /*070c*/ 	.word	0x000000ff
        /*0710*/ 	.word	0x00016878
        /*0714*/ 	.short	0x0100
        /*0716*/ 	.byte	0x06
	.zero		1


	//   ....[13]....
        /*0718*/ 	.word	0x00000690
        /*071c*/ 	.word	0x000000ff
        /*0720*/ 	.word	0x00016888
        /*0724*/ 	.short	0x0100
        /*0726*/ 	.byte	0x06
	.zero		1


	//   ....[14]....
        /*0728*/ 	.word	0x000007c0
        /*072c*/ 	.word	0x000000ff
        /*0730*/ 	.word	0x00016890
        /*0734*/ 	.short	0x0100
        /*0736*/ 	.byte	0x08
	.zero		1


	//   ....[15]....
        /*0738*/ 	.word	0x000007d0
        /*073c*/ 	.word	0x000000ff
        /*0740*/ 	.word	0x000168a0
        /*0744*/ 	.short	0x0100
        /*0746*/ 	.byte	0x08
	.zero		1


	//   ....[16]....
        /*0748*/ 	.word	0x000007e0
        /*074c*/ 	.word	0x000000ff
        /*0750*/ 	.word	0x00016898
        /*0754*/ 	.short	0x0100
        /*0756*/ 	.byte	0x08
	.zero		1


	//   ....[17]....
        /*0758*/ 	.word	0x000007f0
        /*075c*/ 	.word	0x000000ff
        /*0760*/ 	.word	0x000168a8
        /*0764*/ 	.short	0x0100
        /*0766*/ 	.byte	0x08
	.zero		1


	//   ....[18]....
        /*0768*/ 	.word	0x00000920
        /*076c*/ 	.word	0x000000ff
        /*0770*/ 	.word	0x000168b0
        /*0774*/ 	.short	0x0100
        /*0776*/ 	.byte	0x08
	.zero		1


	//   ....[19]....
        /*0778*/ 	.word	0x00000930
        /*077c*/ 	.word	0x000000ff
        /*0780*/ 	.word	0x000168c0
        /*0784*/ 	.short	0x0100
        /*0786*/ 	.byte	0x08
	.zero		1


	//   ....[20]....
        /*0788*/ 	.word	0x00000940
        /*078c*/ 	.word	0x000000ff
        /*0790*/ 	.word	0x000168b8
        /*0794*/ 	.short	0x0100
        /*0796*/ 	.byte	0x08
	.zero		1


	//   ....[21]....
        /*0798*/ 	.word	0x00000950
        /*079c*/ 	.word	0x000000ff
        /*07a0*/ 	.word	0x000168c8
        /*07a4*/ 	.short	0x0100
        /*07a6*/ 	.byte	0x08
	.zero		1


	//   ....[22]....
        /*07a8*/ 	.word	0x00002c60
        /*07ac*/ 	.word	0x0000004e
        /*07b0*/ 	.word	0x00016890
        /*07b4*/ 	.short	0x010a
        /*07b6*/ 	.byte	0x3f
	.zero		1


	//   ....[23]....
        /*07b8*/ 	.word	0x00003ff0
        /*07bc*/ 	.word	0x0000004e
        /*07c0*/ 	.word	0x00016890
        /*07c4*/ 	.short	0x010a
        /*07c6*/ 	.byte	0x3f
	.zero		1


	//   ....[24]....
        /*07c8*/ 	.word	0x00005190
        /*07cc*/ 	.word	0x0000004e
        /*07d0*/ 	.word	0x00016890
        /*07d4*/ 	.short	0x010a
        /*07d6*/ 	.byte	0x3f
	.zero		1


	//   ....[25]....
        /*07d8*/ 	.word	0x000053b0
        /*07dc*/ 	.word	0x0000000c
        /*07e0*/ 	.word	0x00000000
        /*07e4*/ 	.short	0x0101
        /*07e6*/ 	.byte	0x3f
	.zero		1


	//   ....[26]....
        /*07e8*/ 	.word	0x000053f0
        /*07ec*/ 	.word	0x0000004e
        /*07f0*/ 	.word	0x000168b0
        /*07f4*/ 	.short	0x010a
        /*07f6*/ 	.byte	0x3f
	.zero		1


	//   ....[27]....
        /*07f8*/ 	.word	0x000057d0
        /*07fc*/ 	.word	0x0000004e
        /*0800*/ 	.word	0x00000000
        /*0804*/ 	.short	0x0101
        /*0806*/ 	.byte	0x3f
	.zero		1


	//   ....[28]....
        /*0808*/ 	.word	0x00005d10
        /*080c*/ 	.word	0x00000002
        /*0810*/ 	.word	0x00016800
        /*0814*/ 	.short	0x010a
        /*0816*/ 	.byte	0x3f
	.zero		1


	//   ....[29]....
        /*0818*/ 	.word	0x00005d60
        /*081c*/ 	.word	0x00000002
        /*0820*/ 	.word	0x00016800
        /*0824*/ 	.short	0x010a
        /*0826*/ 	.byte	0x3f
	.zero		1


	//   ....[30]....
        /*0828*/ 	.word	0x00006a90
        /*082c*/ 	.word	0x00000002
        /*0830*/ 	.word	0x00016800
        /*0834*/ 	.short	0x010a
        /*0836*/ 	.byte	0x3f
	.zero		1


	//   ....[31]....
        /*0838*/ 	.word	0x00008030
        /*083c*/ 	.word	0x00000002
        /*0840*/ 	.word	0x00016800
        /*0844*/ 	.short	0x010a
        /*0846*/ 	.byte	0x3f
	.zero		1


	//   ....[32]....
        /*0848*/ 	.word	0x00009140
        /*084c*/ 	.word	0x00000004
        /*0850*/ 	.word	0x00016830
        /*0854*/ 	.short	0x010a
        /*0856*/ 	.byte	0x3f
	.zero		1


	//   ....[33]....
        /*0858*/ 	.word	0x000091f0
        /*085c*/ 	.word	0x00000004
        /*0860*/ 	.word	0x00016830
        /*0864*/ 	.short	0x010a
        /*0866*/ 	.byte	0x3f
	.zero		1


	//   ....[34]....
        /*0868*/ 	.word	0x0000a990
        /*086c*/ 	.word	0x00000004
        /*0870*/ 	.word	0x00000000
        /*0874*/ 	.short	0x0101
        /*0876*/ 	.byte	0x3f
	.zero		1


	//   ....[35]....
        /*0878*/ 	.word	0x0000b580
        /*087c*/ 	.word	0x00000000
        /*0880*/ 	.word	0x00016830
        /*0884*/ 	.short	0x010a
        /*0886*/ 	.byte	0x3f
	.zero		1


	//   ....[36]....
        /*0888*/ 	.word	0x0000b5d0
        /*088c*/ 	.word	0x00000000
        /*0890*/ 	.word	0x00016830
        /*0894*/ 	.short	0x010a
        /*0896*/ 	.byte	0x3f
	.zero		1


	//   ....[37]....
        /*0898*/ 	.word	0x0000b8f0
        /*089c*/ 	.word	0x00000003
        /*08a0*/ 	.word	0x00016850
        /*08a4*/ 	.short	0x010a
        /*08a6*/ 	.byte	0x3f
	.zero		1


	//   ....[38]....
        /*08a8*/ 	.word	0x0000b930
        /*08ac*/ 	.word	0x00000003
        /*08b0*/ 	.word	0x00016850
        /*08b4*/ 	.short	0x010a
        /*08b6*/ 	.byte	0x3f
	.zero		1


	//   ....[39]....
        /*08b8*/ 	.word	0x0000d340
        /*08bc*/ 	.word	0x0000001b
        /*08c0*/ 	.word	0x00000000
        /*08c4*/ 	.short	0x0101
        /*08c6*/ 	.byte	0x3f
	.zero		1


	//   ....[40]....
        /*08c8*/ 	.word	0x0000d440
        /*08cc*/ 	.word	0x0000002b
        /*08d0*/ 	.word	0x00000000
        /*08d4*/ 	.short	0x0101
        /*08d6*/ 	.byte	0x3f
	.zero		1


	//   ....[41]....
        /*08d8*/ 	.word	0x0000ddc0
        /*08dc*/ 	.word	0x00000000
        /*08e0*/ 	.word	0x00016830
        /*08e4*/ 	.short	0x010a
        /*08e6*/ 	.byte	0x3f
	.zero		1


	//   ....[42]....
        /*08e8*/ 	.word	0x0000de10
        /*08ec*/ 	.word	0x00000000
        /*08f0*/ 	.word	0x00016830
        /*08f4*/ 	.short	0x010a
        /*08f6*/ 	.byte	0x3f
	.zero		1


	//   ....[43]....
        /*08f8*/ 	.word	0x0000e130
        /*08fc*/ 	.word	0x00000003
        /*0900*/ 	.word	0x00016850
        /*0904*/ 	.short	0x010a
        /*0906*/ 	.byte	0x3f
	.zero		1


	//   ....[44]....
        /*0908*/ 	.word	0x0000e170
        /*090c*/ 	.word	0x00000003
        /*0910*/ 	.word	0x00016850
        /*0914*/ 	.short	0x010a
        /*0916*/ 	.byte	0x3f
	.zero		1


	//   ....[45]....
        /*0918*/ 	.word	0x0000f2a0
        /*091c*/ 	.word	0x0000002f
        /*0920*/ 	.word	0x00000000
        /*0924*/ 	.short	0x0101
        /*0926*/ 	.byte	0x3f
	.zero		1


	//   ....[46]....
        /*0928*/ 	.word	0x0000f3f0
        /*092c*/ 	.word	0x0000002f
        /*0930*/ 	.word	0x00000000
        /*0934*/ 	.short	0x0101
        /*0936*/ 	.byte	0x3f
	.zero		1


	//   ....[47]....
        /*0938*/ 	.word	0x0000fc20
        /*093c*/ 	.word	0x0000000d
        /*0940*/ 	.word	0x00016850
        /*0944*/ 	.short	0x010a
        /*0946*/ 	.byte	0x3f
	.zero		1


	//   ....[48]....
        /*0948*/ 	.word	0x0000fc90
        /*094c*/ 	.word	0x0000000d
        /*0950*/ 	.word	0x00016850
        /*0954*/ 	.short	0x010a
        /*0956*/ 	.byte	0x3f
	.zero		1


	//   ....[49]....
        /*0958*/ 	.word	0x00010260
        /*095c*/ 	.word	0x00000008
        /*0960*/ 	.word	0x00000000
        /*0964*/ 	.short	0x0101
        /*0966*/ 	.byte	0x3f
	.zero		1


	//   ....[50]....
        /*0968*/ 	.word	0x00011010
        /*096c*/ 	.word	0x00000000
        /*0970*/ 	.word	0x00000000
        /*0974*/ 	.short	0x0101
        /*0976*/ 	.byte	0x3f
	.zero		1


	//   ....[51]....
        /*0978*/ 	.word	0x00013210
        /*097c*/ 	.word	0x00000006
        /*0980*/ 	.word	0x00016820
        /*0984*/ 	.short	0x010a
        /*0986*/ 	.byte	0x3f
	.zero		1


	//   ....[52]....
        /*0988*/ 	.word	0x00013280
        /*098c*/ 	.word	0x00000005
        /*0990*/ 	.word	0x000168a0
        /*0994*/ 	.short	0x010a
        /*0996*/ 	.byte	0x3f
	.zero		1


	//   ....[53]....
        /*0998*/ 	.word	0x00013430
        /*099c*/ 	.word	0x00000005
        /*09a0*/ 	.word	0x000168c0
        /*09a4*/ 	.short	0x010a
        /*09a6*/ 	.byte	0x3f
	.zero		1


	//   ....[54]....
        /*09a8*/ 	.word	0x000136a0
        /*09ac*/ 	.word	0x0000000a
        /*09b0*/ 	.word	0x000168a0
        /*09b4*/ 	.short	0x010a
        /*09b6*/ 	.byte	0x3f
	.zero		1


	//   ....[55]....
        /*09b8*/ 	.word	0x00013840
        /*09bc*/ 	.word	0x0000000a
        /*09c0*/ 	.word	0x000168c0
        /*09c4*/ 	.short	0x010a
        /*09c6*/ 	.byte	0x3f
	.zero		1


	//   ....[56]....
        /*09c8*/ 	.word	0x000143d0
        /*09cc*/ 	.word	0x00000005
        /*09d0*/ 	.word	0x00016840
        /*09d4*/ 	.short	0x010a
        /*09d6*/ 	.byte	0x3f
	.zero		1


	//   ....[57]....
        /*09d8*/ 	.word	0x00014720
        /*09dc*/ 	.word	0x0000001b
        /*09e0*/ 	.word	0x00016820
        /*09e4*/ 	.short	0x010a
        /*09e6*/ 	.byte	0x3f
	.zero		1


	//   ....[58]....
        /*09e8*/ 	.word	0x000149f0
        /*09ec*/ 	.word	0x00000003
        /*09f0*/ 	.word	0x00016840
        /*09f4*/ 	.short	0x010a
        /*09f6*/ 	.byte	0x3f
	.zero		1


	//   ....[59]....
        /*09f8*/ 	.word	0x00014bd0
        /*09fc*/ 	.word	0x00000002
        /*0a00*/ 	.word	0x00000060
        /*0a04*/ 	.short	0x010a
        /*0a06*/ 	.byte	0x3f
	.zero		1


	//   ....[60]....
        /*0a08*/ 	.word	0x00015040
        /*0a0c*/ 	.word	0x00000003
        /*0a10*/ 	.word	0x00016840
        /*0a14*/ 	.short	0x010a
        /*0a16*/ 	.byte	0x3f
	.zero		1


	//   ....[61]....
        /*0a18*/ 	.word	0x00015220
        /*0a1c*/ 	.word	0x00000003
        /*0a20*/ 	.word	0x00000060
        /*0a24*/ 	.short	0x010a
        /*0a26*/ 	.byte	0x3f
	.zero		1


	//   ....[62]....
        /*0a28*/ 	.word	0x000155e0
        /*0a2c*/ 	.word	0x00000002
        /*0a30*/ 	.word	0x00016840
        /*0a34*/ 	.short	0x010a
        /*0a36*/ 	.byte	0x3f
	.zero		1


	//   ....[63]....
        /*0a38*/ 	.word	0x000157d0
        /*0a3c*/ 	.word	0x00000002
        /*0a40*/ 	.word	0x00000060
        /*0a44*/ 	.short	0x010a
        /*0a46*/ 	.byte	0x3f
	.zero		1


	//   ....[64]....
        /*0a48*/ 	.word	0x00015b20
        /*0a4c*/ 	.word	0x00000003
        /*0a50*/ 	.word	0x00016860
        /*0a54*/ 	.short	0x010a
        /*0a56*/ 	.byte	0x3f
	.zero		1


	//   ....[65]....
        /*0a58*/ 	.word	0x000169a0
        /*0a5c*/ 	.word	0x00000009
        /*0a60*/ 	.word	0x00016820
        /*0a64*/ 	.short	0x010a
        /*0a66*/ 	.byte	0x3f
	.zero		1


	//   ....[66]....
        /*0a68*/ 	.word	0x00016b30
        /*0a6c*/ 	.word	0x00000007
        /*0a70*/ 	.word	0x00000000
        /*0a74*/ 	.short	0x010a
        /*0a76*/ 	.byte	0x3f
	.zero		1


	//   ....[67]....
        /*0a78*/ 	.word	0x00016ba0
        /*0a7c*/ 	.word	0x00000003
        /*0a80*/ 	.word	0x00000000
        /*0a84*/ 	.short	0x010a
        /*0a86*/ 	.byte	0x3f
	.zero		1


	//   ....[68]....
        /*0a88*/ 	.word	0x00016c00
        /*0a8c*/ 	.word	0x00000005
        /*0a90*/ 	.word	0x00000000
        /*0a94*/ 	.short	0x010a
        /*0a96*/ 	.byte	0x3f
	.zero		1


	//   ....[69]....
        /*0a98*/ 	.word	0x00016c30
        /*0a9c*/ 	.word	0x00000003
        /*0aa0*/ 	.word	0x00000000
        /*0aa4*/ 	.short	0x010a
        /*0aa6*/ 	.byte	0x3f
	.zero		1


	//   ....[70]....
        /*0aa8*/ 	.word	0x00016c90
        /*0aac*/ 	.word	0x0000004e
        /*0ab0*/ 	.word	0x00016890
        /*0ab4*/ 	.short	0x010a
        /*0ab6*/ 	.byte	0x3f
	.zero		1


	//   ....[71]....
        /*0ab8*/ 	.word	0x00016ce0
        /*0abc*/ 	.word	0x0000004e
        /*0ac0*/ 	.word	0x00016890
        /*0ac4*/ 	.short	0x010a
        /*0ac6*/ 	.byte	0x3f
	.zero		1


	//   ....[72]....
        /*0ac8*/ 	.word	0x00016d30
        /*0acc*/ 	.word	0x0000004e
        /*0ad0*/ 	.word	0x00016890
        /*0ad4*/ 	.short	0x010a
        /*0ad6*/ 	.byte	0x3f
	.zero		1


	//   ....[73]....
        /*0ad8*/ 	.word	0x00016d80
        /*0adc*/ 	.word	0x0000004e
        /*0ae0*/ 	.word	0x000168b0
        /*0ae4*/ 	.short	0x010a
        /*0ae6*/ 	.byte	0x3f
	.zero		1


	//   ....[74]....
        /*0ae8*/ 	.word	0x00017370
        /*0aec*/ 	.word	0x00000002
        /*0af0*/ 	.word	0x00016800
        /*0af4*/ 	.short	0x010a
        /*0af6*/ 	.byte	0x3f
	.zero		1


	//   ....[75]....
        /*0af8*/ 	.word	0x000178c0
        /*0afc*/ 	.word	0x00000002
        /*0b00*/ 	.word	0x00016800
        /*0b04*/ 	.short	0x010a
        /*0b06*/ 	.byte	0x3f
	.zero		1


	//   ....[76]....
        /*0b08*/ 	.word	0x00017910
        /*0b0c*/ 	.word	0x00000004
        /*0b10*/ 	.word	0x00016830
        /*0b14*/ 	.short	0x010a
        /*0b16*/ 	.byte	0x3f
	.zero		1


	//   ....[77]....
        /*0b18*/ 	.word	0x00017960
        /*0b1c*/ 	.word	0x00000000
        /*0b20*/ 	.word	0x00016830
        /*0b24*/ 	.short	0x010a
        /*0b26*/ 	.byte	0x3f
	.zero		1


	//   ....[78]....
        /*0b28*/ 	.word	0x000179b0
        /*0b2c*/ 	.word	0x00000003
        /*0b30*/ 	.word	0x00016850
        /*0b34*/ 	.short	0x010a
        /*0b36*/ 	.byte	0x3f
	.zero		1


	//   ....[79]....
        /*0b38*/ 	.word	0x00017a00
        /*0b3c*/ 	.word	0x00000000
        /*0b40*/ 	.word	0x00016830
        /*0b44*/ 	.short	0x010a
        /*0b46*/ 	.byte	0x3f
	.zero		1


	//   ....[80]....
        /*0b48*/ 	.word	0x00017a50
        /*0b4c*/ 	.word	0x00000003
        /*0b50*/ 	.word	0x00016850
        /*0b54*/ 	.short	0x010a
        /*0b56*/ 	.byte	0x3f
	.zero		1


	//   ....[81]....
        /*0b58*/ 	.word	0x00017aa0
        /*0b5c*/ 	.word	0x0000000d
        /*0b60*/ 	.word	0x00016850
        /*0b64*/ 	.short	0x010a
        /*0b66*/ 	.byte	0x3f
	.zero		1


	//   ....[82]....
        /*0b68*/ 	.word	0x00017c40
        /*0b6c*/ 	.word	0x00000006
        /*0b70*/ 	.word	0x00016820
        /*0b74*/ 	.short	0x010a
        /*0b76*/ 	.byte	0x3f
	.zero		1


	//   ....[83]....
        /*0b78*/ 	.word	0x00017c90
        /*0b7c*/ 	.word	0x00000005
        /*0b80*/ 	.word	0x000168a0
        /*0b84*/ 	.short	0x010a
        /*0b86*/ 	.byte	0x3f
	.zero		1


	//   ....[84]....
        /*0b88*/ 	.word	0x00017ce0
        /*0b8c*/ 	.word	0x00000005
        /*0b90*/ 	.word	0x000168c0
        /*0b94*/ 	.short	0x010a
        /*0b96*/ 	.byte	0x3f
	.zero		1


	//   ....[85]....
        /*0b98*/ 	.word	0x00017d30
        /*0b9c*/ 	.word	0x0000000a
        /*0ba0*/ 	.word	0x000168a0
        /*0ba4*/ 	.short	0x010a
        /*0ba6*/ 	.byte	0x3f
	.zero		1


	//   ....[86]....
        /*0ba8*/ 	.word	0x00017d80
        /*0bac*/ 	.word	0x0000000a
        /*0bb0*/ 	.word	0x000168c0
        /*0bb4*/ 	.short	0x010a
        /*0bb6*/ 	.byte	0x3f
	.zero		1


	//   ....[87]....
        /*0bb8*/ 	.word	0x00017f20
        /*0bbc*/ 	.word	0x00000005
        /*0bc0*/ 	.word	0x00016840
        /*0bc4*/ 	.short	0x010a
        /*0bc6*/ 	.byte	0x3f
	.zero		1


	//   ....[88]....
        /*0bc8*/ 	.word	0x00017f70
        /*0bcc*/ 	.word	0x0000001b
        /*0bd0*/ 	.word	0x00016820
        /*0bd4*/ 	.short	0x010a
        /*0bd6*/ 	.byte	0x3f
	.zero		1


	//   ....[89]....
        /*0bd8*/ 	.word	0x00017fc0
        /*0bdc*/ 	.word	0x00000003
        /*0be0*/ 	.word	0x00016840
        /*0be4*/ 	.short	0x010a
        /*0be6*/ 	.byte	0x3f
	.zero		1


	//   ....[90]....
        /*0be8*/ 	.word	0x00018010
        /*0bec*/ 	.word	0x00000002
        /*0bf0*/ 	.word	0x00000060
        /*0bf4*/ 	.short	0x010a
        /*0bf6*/ 	.byte	0x3f
	.zero		1


	//   ....[91]....
        /*0bf8*/ 	.word	0x00018060
        /*0bfc*/ 	.word	0x00000003
        /*0c00*/ 	.word	0x00016840
        /*0c04*/ 	.short	0x010a
        /*0c06*/ 	.byte	0x3f
	.zero		1


	//   ....[92]....
        /*0c08*/ 	.word	0x000180b0
        /*0c0c*/ 	.word	0x00000003
        /*0c10*/ 	.word	0x00000060
        /*0c14*/ 	.short	0x010a
        /*0c16*/ 	.byte	0x3f
	.zero		1


	//   ....[93]....
        /*0c18*/ 	.word	0x00018100
        /*0c1c*/ 	.word	0x00000002
        /*0c20*/ 	.word	0x00016840
        /*0c24*/ 	.short	0x010a
        /*0c26*/ 	.byte	0x3f
	.zero		1


	//   ....[94]....
        /*0c28*/ 	.word	0x00018150
        /*0c2c*/ 	.word	0x00000002
        /*0c30*/ 	.word	0x00000060
        /*0c34*/ 	.short	0x010a
        /*0c36*/ 	.byte	0x3f
	.zero		1


	//   ....[95]....
        /*0c38*/ 	.word	0x000181a0
        /*0c3c*/ 	.word	0x00000003
        /*0c40*/ 	.word	0x00016860
        /*0c44*/ 	.short	0x010a
        /*0c46*/ 	.byte	0x3f
	.zero		1


	//   ....[96]....
        /*0c48*/ 	.word	0x00018b50
        /*0c4c*/ 	.word	0x00000009
        /*0c50*/ 	.word	0x00016820
        /*0c54*/ 	.short	0x010a
        /*0c56*/ 	.byte	0x3f
	.zero		1


	//   ....[97]....
        /*0c58*/ 	.word	0x00018cf0
        /*0c5c*/ 	.word	0x00000007
        /*0c60*/ 	.word	0x00000000
        /*0c64*/ 	.short	0x010a
        /*0c66*/ 	.byte	0x3f
	.zero		1


	//   ....[98]....
        /*0c68*/ 	.word	0x00018d40
        /*0c6c*/ 	.word	0x00000003
        /*0c70*/ 	.word	0x00000000
        /*0c74*/ 	.short	0x010a
        /*0c76*/ 	.byte	0x3f
	.zero		1


	//   ....[99]....
        /*0c78*/ 	.word	0x00018d90
        /*0c7c*/ 	.word	0x00000005
        /*0c80*/ 	.word	0x00000000
        /*0c84*/ 	.short	0x010a
        /*0c86*/ 	.byte	0x3f
	.zero		1


	//----- nvinfo : EIATTR_NUM_MBARRIERS
	.align		4
.L_1725:
        /*0c88*/ 	.byte	0x03, 0x38
        /*0c8a*/ 	.short	0x0016


	//----- nvinfo : EIATTR_EXIT_INSTR_OFFSETS
	.align		4
        /*0c8c*/ 	.byte	0x04, 0x1c
        /*0c8e*/ 	.short	(.L_1727 - .L_1726)


	//   ....[0]....
.L_1726:
        /*0c90*/ 	.word	0x00016c80


	//----- nvinfo : EIATTR_MAX_THREADS
	.align		4
.L_1727:
        /*0c94*/ 	.byte	0x04, 0x05
        /*0c96*/ 	.short	(.L_1729 - .L_1728)
.L_1728:
        /*0c98*/ 	.word	0x00000200
        /*0c9c*/ 	.word	0x00000001
        /*0ca0*/ 	.word	0x00000001


	//----- nvinfo : EIATTR_CRS_STACK_SIZE
	.align		4
.L_1729:
        /*0ca4*/ 	.byte	0x04, 0x1e
        /*0ca6*/ 	.short	(.L_1731 - .L_1730)
.L_1730:
        /*0ca8*/ 	.word	0x00000000


	//----- nvinfo : EIATTR_CBANK_PARAM_SIZE
	.align		4
.L_1731:
        /*0cac*/ 	.byte	0x03, 0x19
        /*0cae*/ 	.short	0x0a70


	//----- nvinfo : EIATTR_PARAM_CBANK
	.align		4
        /*0cb0*/ 	.byte	0x04, 0x0a
        /*0cb2*/ 	.short	(.L_1733 - .L_1732)
	.align		4
.L_1732:
        /*0cb4*/ 	.word	index@(.nv.constant0._ZN7cutlass13device_kernelIN5flash11enable_sm90INS1_16FlashAttnFwdSm90INS1_25CollectiveMainloopFwdSm90ILi2EN4cute5tupleIJNS5_1CILi1EEES8_S8_EEENS6_IJNS7_ILi192EEENS7_ILi128EEENS7_ILi64EEEEEELi64ENS_10bfloat16_tEfNS_4arch4Sm90ELb1ELb0ELb0ELb1ELb0ELb1ELb0ELb1ELb1ELb0ELb0ELb0EEENS1_21CollectiveEpilogueFwdINS6_IJSA_SC_SB_EEES9_SE_SG_Li384ELb1ELb0ELb0ELb0EEENS1_36VarlenDynamicPersistentTileSchedulerILi192ELi128ELi384ELi32ELb0ELb0ELb1ELb1ELb1ELb1EEEEEEEEEvNT_6ParamsE)
        /*0cb8*/ 	.short	0x0210
        /*0cba*/ 	.short	0x0a70


	//----- nvinfo : EIATTR_SW_WAR
	.align		4
.L_1733:
        /*0cbc*/ 	.byte	0x04, 0x36
        /*0cbe*/ 	.short	(.L_1735 - .L_1734)
.L_1734:
        /*0cc0*/ 	.word	0x00000008
.L_1735:


//--------------------- .nv.callgraph             --------------------------
	.section	.nv.callgraph,"",@"SHT_CUDA_CALLGRAPH"
	.align	4
	.sectionentsize	8
	.align		4
        /*0000*/ 	.word	0x00000000
	.align		4
        /*0004*/ 	.word	0xffffffff
	.align		4
        /*0008*/ 	.word	index@(_ZN7cutlass13device_kernelIN5flash11enable_sm90INS1_16FlashAttnFwdSm90INS1_25CollectiveMainloopFwdSm90ILi2EN4cute5tupleIJNS5_1CILi1EEES8_S8_EEENS6_IJNS7_ILi128EEENS7_ILi80EEENS7_ILi256EEEEEELi256ENS_10bfloat16_tEfNS_4arch4Sm90ELb0ELb0ELb0ELb0ELb0ELb0ELb0ELb1ELb1ELb0ELb0ELb0EEENS1_21CollectiveEpilogueFwdINS6_IJSA_SC_SB_EEES9_SE_SG_Li256ELb0ELb0ELb0ELb0EEENS1_29StaticPersistentTileSchedulerILb0EEEEEEEEEvNT_6ParamsE)
	.align		4
        /*000c*/ 	.word	index@(__assertfail)
	.align		4
        /*0010*/ 	.word	index@(_ZN7cutlass13device_kernelIN5flash11enable_sm90INS1_16FlashAttnFwdSm90INS1_25CollectiveMainloopFwdSm90ILi2EN4cute5tupleIJNS5_1CILi2EEENS7_ILi1EEES9_EEENS6_IJNS7_ILi128EEENS7_ILi80EEENS7_ILi256EEEEEELi256ENS_10bfloat16_tEfNS_4arch4Sm90ELb0ELb0ELb0ELb0ELb0ELb0ELb0ELb1ELb1ELb0ELb0ELb0EEENS1_21CollectiveEpilogueFwdINS6_IJSB_SD_SC_EEESA_SF_SH_Li256ELb0ELb0ELb0ELb0EEENS1_29StaticPersistentTileSchedulerILb0EEEEEEEEEvNT_6ParamsE)
	.align		4
        /*0014*/ 	.word	index@(__assertfail)
	.align		4
        /*0018*/ 	.word	index@(_ZN7cutlass13device_kernelIN5flash11enable_sm90INS1_16FlashAttnFwdSm90INS1_25CollectiveMainloopFwdSm90ILi2EN4cute5tupleIJNS5_1CILi1EEES8_S8_EEENS6_IJNS7_ILi128EEENS7_ILi80EEENS7_ILi256EEEEEELi256ENS_10bfloat16_tEfNS_4arch4Sm90ELb0ELb0ELb0ELb1ELb0ELb0ELb0ELb1ELb1ELb0ELb0ELb0EEENS1_21CollectiveEpilogueFwdINS6_IJSA_SC_SB_EEES9_SE_SG_Li256ELb1ELb0ELb0ELb0EEENS1_36VarlenDynamicPersistentTileSchedulerILi128ELi80ELi256ELi32ELb0ELb0ELb1ELb0ELb1ELb1EEEEEEEEEvNT_6ParamsE)
	.align		4
        /*001c*/ 	.word	index@(__assertfail)
	.align		4
        /*0020*/ 	.word	index@(_ZN7cutlass13device_kernelIN5flash11enable_sm90INS1_16FlashAttnFwdSm90INS1_25CollectiveMainloopFwdSm90ILi2EN4cute5tupleIJNS5_1CILi1EEES8_S8_EEENS6_IJNS7_ILi128EEENS7_ILi80EEENS7_ILi256EEEEEELi256ENS_10bfloat16_tEfNS_4arch4Sm90ELb0ELb0ELb0ELb1ELb0ELb1ELb0ELb1ELb1ELb0ELb0ELb0EEENS1_21CollectiveEpilogueFwdINS6_IJSA_SC_SB_EEES9_SE_SG_Li256ELb1ELb0ELb0ELb0EEENS1_36VarlenDynamicPersistentTileSchedulerILi128ELi80ELi256ELi32ELb0ELb0ELb1ELb0ELb1ELb1EEEEEEEEEvNT_6ParamsE)
	.align		4
        /*0024*/ 	.word	index@(__assertfail)
	.align		4
        /*0028*/ 	.word	index@(_ZN7cutlass13device_kernelIN5flash11enable_sm90INS1_16FlashAttnFwdSm90INS1_25CollectiveMainloopFwdSm90ILi2EN4cute5tupleIJNS5_1CILi1EEES8_S8_EEENS6_IJNS7_ILi128EEENS7_ILi64EEENS7_ILi256EEEEEELi256ENS_10bfloat16_tEfNS_4arch4Sm90ELb0ELb1ELb0ELb0ELb0ELb0ELb0ELb1ELb1ELb0ELb0ELb0EEENS1_21CollectiveEpilogueFwdINS6_IJSA_SC_SB_EEES9_SE_SG_Li256ELb0ELb0ELb0ELb0EEENS1_30DynamicPersistentTileSchedulerILi256ELi32ELb0ELb0ELb1EEEEEEEEEvNT_6ParamsE)
	.align		4
        /*002c*/ 	.word	index@(__assertfail)
	.align		4
        /*0030*/ 	.word	index@(_ZN7cutlass13device_kernelIN5flash11enable_sm90INS1_16FlashAttnFwdSm90INS1_25CollectiveMainloopFwdSm90ILi2EN4cute5tupleIJNS5_1CILi1EEES8_S8_EEENS6_IJNS7_ILi128EEENS7_ILi64EEENS7_ILi256EEEEEELi256ENS_10bfloat16_tEfNS_4arch4Sm90ELb0ELb1ELb0ELb1ELb0ELb0ELb0ELb1ELb1ELb0ELb0ELb0EEENS1_21CollectiveEpilogueFwdINS6_IJSA_SC_SB_EEES9_SE_SG_Li256ELb1ELb0ELb0ELb0EEENS1_36VarlenDynamicPersistentTileSchedulerILi128ELi64ELi256ELi32ELb0ELb0ELb1ELb1ELb0ELb1EEEEEEEEEvNT_6ParamsE)
	.align		4
        /*0034*/ 	.word	index@(__assertfail)
	.align		4
        /*0038*/ 	.word	index@(_ZN7cutlass13device_kernelIN5flash11enable_sm90INS1_16FlashAttnFwdSm90INS1_25CollectiveMainloopFwdSm90ILi2EN4cute5tupleIJNS5_1CILi1EEES8_S8_EEENS6_IJNS7_ILi128EEENS7_ILi64EEENS7_ILi256EEEEEELi256ENS_10bfloat16_tEfNS_4arch4Sm90ELb0ELb1ELb0ELb1ELb0ELb1ELb0ELb1ELb1ELb0ELb0ELb0EEENS1_21CollectiveEpilogueFwdINS6_IJSA_SC_SB_EEES9_SE_SG_Li256ELb1ELb0ELb0ELb0EEENS1_36VarlenDynamicPersistentTileSchedulerILi128ELi64ELi256ELi32ELb0ELb0ELb1ELb1ELb0ELb1EEEEEEEEEvNT_6ParamsE)
	.align		4
        /*003c*/ 	.word	index@(__assertfail)
	.align		4
        /*0040*/ 	.word	index@(_ZN7cutlass13device_kernelIN5flash11enable_sm90INS1_16FlashAttnFwdSm90INS1_25CollectiveMainloopFwdSm90ILi2EN4cute5tupleIJNS5_1CILi1EEES8_S8_EEENS6_IJNS7_ILi128EEENS7_ILi80EEENS7_ILi256EEEEEELi256ENS_10bfloat16_tEfNS_4arch4Sm90ELb1ELb0ELb0ELb0ELb0ELb0ELb0ELb1ELb1ELb0ELb0ELb0EEENS1_21CollectiveEpilogueFwdINS6_IJSA_SC_SB_EEES9_SE_SG_Li256ELb0ELb0ELb0ELb0EEENS1_30DynamicPersistentTileSchedulerILi256ELi32ELb0ELb0ELb1EEEEEEEEEvNT_6ParamsE)
	.align		4
        /*0044*/ 	.word	index@(__assertfail)
	.align		4
        /*0048*/ 	.word	index@(_ZN7cutlass13device_kernelIN5flash11enable_sm90INS1_16FlashAttnFwdSm90INS1_25CollectiveMainloopFwdSm90ILi2EN4cute5tupleIJNS5_1CILi1EEES8_S8_EEENS6_IJNS7_ILi128EEENS7_ILi80EEENS7_ILi256EEEEEELi256ENS_10bfloat16_tEfNS_4arch4Sm90ELb1ELb0ELb0ELb1ELb0ELb0ELb0ELb1ELb1ELb0ELb0ELb0EEENS1_21CollectiveEpilogueFwdINS6_IJSA_SC_SB_EEES9_SE_SG_Li256ELb1ELb0ELb0ELb0EEENS1_36VarlenDynamicPersistentTileSchedulerILi128ELi80ELi256ELi32ELb0ELb0ELb1ELb1ELb1ELb1EEEEEEEEEvNT_6ParamsE)
	.align		4
        /*004c*/ 	.word	index@(__assertfail)
	.align		4
        /*0050*/ 	.word	index@(_ZN7cutlass13device_kernelIN5flash11enable_sm90INS1_16FlashAttnFwdSm90INS1_25CollectiveMainloopFwdSm90ILi2EN4cute5tupleIJNS5_1CILi1EEES8_S8_EEENS6_IJNS7_ILi128EEENS7_ILi80EEENS7_ILi256EEEEEELi256ENS_10bfloat16_tEfNS_4arch4Sm90ELb1ELb0ELb0ELb1ELb0ELb1ELb0ELb1ELb1ELb0ELb0ELb0EEENS1_21CollectiveEpilogueFwdINS6_IJSA_SC_SB_EEES9_SE_SG_Li256ELb1ELb0ELb0ELb0EEENS1_36VarlenDynamicPersistentTileSchedulerILi128ELi80ELi256ELi32ELb0ELb0ELb1ELb1ELb1ELb1EEEEEEEEEvNT_6ParamsE)
	.align		4
        /*0054*/ 	.word	index@(__assertfail)
	.align		4
        /*0058*/ 	.word	index@(_ZN7cutlass13device_kernelIN5flash11enable_sm90INS1_16FlashAttnFwdSm90INS1_25CollectiveMainloopFwdSm90ILi2EN4cute5tupleIJNS5_1CILi1EEES8_S8_EEENS6_IJNS7_ILi128EEENS7_ILi112EEENS7_ILi192EEEEEELi192ENS_10bfloat16_tEfNS_4arch4Sm90ELb0ELb0ELb0ELb0ELb0ELb0ELb0ELb1ELb1ELb0ELb0ELb0EEENS1_21CollectiveEpilogueFwdINS6_IJSA_SC_SB_EEES9_SE_SG_Li256ELb0ELb0ELb0ELb0EEENS1_29StaticPersistentTileSchedulerILb0EEEEEEEEEvNT_6ParamsE)
	.align		4
        /*005c*/ 	.word	index@(__assertfail)
	.align		4
        /*0060*/ 	.word	index@(_ZN7cutlass13device_kernelIN5flash11enable_sm90INS1_16FlashAttnFwdSm90INS1_25CollectiveMainloopFwdSm90ILi2EN4cute5tupleIJNS5_1CILi2EEENS7_ILi1EEES9_EEENS6_IJNS7_ILi128EEENS7_ILi112EEENS7_ILi192EEEEEELi192ENS_10bfloat16_tEfNS_4arch4Sm90ELb0ELb0ELb0ELb0ELb0ELb0ELb0ELb1ELb1ELb0ELb0ELb0EEENS1_21CollectiveEpilogueFwdINS6_IJSB_SD_SC_EEESA_SF_SH_Li256ELb0ELb0ELb0ELb0EEENS1_29StaticPersistentTileSchedulerILb0EEEEEEEEEvNT_6ParamsE)
	.align		4
        /*0064*/ 	.word	index@(__assertfail)
	.align		4
        /*0068*/ 	.word	index@(_ZN7cutlass13device_kernelIN5flash11enable_sm90INS1_16FlashAttnFwdSm90INS1_25CollectiveMainloopFwdSm90ILi2EN4cute5tupleIJNS5_1CILi1EEES8_S8_EEENS6_IJNS7_ILi128EEENS7_ILi112EEENS7_ILi192EEEEEELi192ENS_10bfloat16_tEfNS_4arch4Sm90ELb0ELb0ELb0ELb1ELb0ELb0ELb0ELb1ELb1ELb0ELb0ELb0EEENS1_21CollectiveEpilogueFwdINS6_IJSA_SC_SB_EEES9_SE_SG_Li256ELb1ELb0ELb0ELb0EEENS1_36VarlenDynamicPersistentTileSchedulerILi128ELi112ELi256ELi32ELb0ELb0ELb1ELb0ELb1ELb1EEEEEEEEEvNT_6ParamsE)
	.align		4
        /*006c*/ 	.word	index@(__assertfail)
	.align		4
        /*0070*/ 	.word	index@(_ZN7cutlass13device_kernelIN5flash11enable_sm90INS1_16FlashAttnFwdSm90INS1_25CollectiveMainloopFwdSm90ILi2EN4cute5tupleIJNS5_1CILi1EEES8_S8_EEENS6_IJNS7_ILi128EEENS7_ILi112EEENS7_ILi192EEEEEELi192ENS_10bfloat16_tEfNS_4arch4Sm90ELb0ELb0ELb0ELb1ELb0ELb1ELb0ELb1ELb1ELb0ELb0ELb0EEENS1_21CollectiveEpilogueFwdINS6_IJSA_SC_SB_EEES9_SE_SG_Li256ELb1ELb0ELb0ELb0EEENS1_36VarlenDynamicPersistentTileSchedulerILi128ELi112ELi256ELi32ELb0ELb0ELb1ELb0ELb1ELb1EEEEEEEEEvNT_6ParamsE)
	.align		4
        /*0074*/ 	.word	index@(__assertfail)
	.align		4
        /*0078*/ 	.word	index@(_ZN7cutlass13device_kernelIN5flash11enable_sm90INS1_16FlashAttnFwdSm90INS1_25CollectiveMainloopFwdSm90ILi2EN4cute5tupleIJNS5_1CILi1EEES8_S8_EEENS6_IJNS7_ILi128EEENS7_ILi96EEENS7_ILi192EEEEEELi192ENS_10bfloat16_tEfNS_4arch4Sm90ELb0ELb1ELb0ELb0ELb0ELb0ELb0ELb1ELb1ELb0ELb0ELb0EEENS1_21CollectiveEpilogueFwdINS6_IJSA_SC_SB_EEES9_SE_SG_Li256ELb0ELb0ELb0ELb0EEENS1_30DynamicPersistentTileSchedulerILi256ELi32ELb0ELb0ELb1EEEEEEEEEvNT_6ParamsE)
	.align		4
        /*007c*/ 	.word	index@(__assertfail)
	.align		4
        /*0080*/ 	.word	index@(_ZN7cutlass13device_kernelIN5flash11enable_sm90INS1_16FlashAttnFwdSm90INS1_25CollectiveMainloopFwdSm90ILi2EN4cute5tupleIJNS5_1CILi1EEES8_S8_EEENS6_IJNS7_ILi128EEENS7_ILi96EEENS7_ILi192EEEEEELi192ENS_10bfloat16_tEfNS_4arch4Sm90ELb0ELb1ELb0ELb1ELb0ELb0ELb0ELb1ELb1ELb0ELb0ELb0EEENS1_21CollectiveEpilogueFwdINS6_IJSA_SC_SB_EEES9_SE_SG_Li256ELb1ELb0ELb0ELb0EEENS1_36VarlenDynamicPersistentTileSchedulerILi128ELi96ELi256ELi32ELb0ELb0ELb1ELb1ELb0ELb1EEEEEEEEEvNT_6ParamsE)
	.align		4
        /*0084*/ 	.word	index@(__assertfail)
	.align		4
        /*0088*/ 	.word	index@(_ZN7cutlass13device_kernelIN5flash11enable_sm90INS1_16FlashAttnFwdSm90INS1_25CollectiveMainloopFwdSm90ILi2EN4cute5tupleIJNS5_1CILi1EEES8_S8_EEENS6_IJNS7_ILi128EEENS7_ILi96EEENS7_ILi192EEEEEELi192ENS_10bfloat16_tEfNS_4arch4Sm90ELb0ELb1ELb0ELb1ELb0ELb1ELb0ELb1ELb1ELb0ELb0ELb0EEENS1_21CollectiveEpilogueFwdINS6_IJSA_SC_SB_EEES9_SE_SG_Li256ELb1ELb0ELb0ELb0EEENS1_36VarlenDynamicPersistentTileSchedulerILi128ELi96ELi256ELi32ELb0ELb0ELb1ELb1ELb0ELb1EEEEEEEEEvNT_6ParamsE)
	.align		4
        /*008c*/ 	.word	index@(__assertfail)
	.align		4
        /*0090*/ 	.word	index@(_ZN7cutlass13device_kernelIN5flash11enable_sm90INS1_16FlashAttnFwdSm90INS1_25CollectiveMainloopFwdSm90ILi2EN4cute5tupleIJNS5_1CILi1EEES8_S8_EEENS6_IJNS7_ILi128EEENS7_ILi112EEENS7_ILi192EEEEEELi192ENS_10bfloat16_tEfNS_4arch4Sm90ELb1ELb0ELb0ELb0ELb0ELb0ELb0ELb1ELb1ELb0ELb0ELb0EEENS1_21CollectiveEpilogueFwdINS6_IJSA_SC_SB_EEES9_SE_SG_Li256ELb0ELb0ELb0ELb0EEENS1_30DynamicPersistentTileSchedulerILi256ELi32ELb0ELb0ELb1EEEEEEEEEvNT_6ParamsE)
	.align		4
        /*0094*/ 	.word	index@(__assertfail)
	.align		4
        /*0098*/ 	.word	index@(_ZN7cutlass13device_kernelIN5flash11enable_sm90INS1_16FlashAttnFwdSm90INS1_25CollectiveMainloopFwdSm90ILi2EN4cute5tupleIJNS5_1CILi1EEES8_S8_EEENS6_IJNS7_ILi128EEENS7_ILi112EEENS7_ILi192EEEEEELi192ENS_10bfloat16_tEfNS_4arch4Sm90ELb1ELb0ELb0ELb1ELb0ELb0ELb0ELb1ELb1ELb0ELb0ELb0EEENS1_21CollectiveEpilogueFwdINS6_IJSA_SC_SB_EEES9_SE_SG_Li256ELb1ELb0ELb0ELb0EEENS1_36VarlenDynamicPersistentTileSchedulerILi128ELi112ELi256ELi32ELb0ELb0ELb1ELb1ELb1ELb1EEEEEEEEEvNT_6ParamsE)
	.align		4
        /*009c*/ 	.word	index@(__assertfail)
	.align		4
        /*00a0*/ 	.word	index@(_ZN7cutlass13device_kernelIN5flash11enable_sm90INS1_16FlashAttnFwdSm90INS1_25CollectiveMainloopFwdSm90ILi2EN4cute5tupleIJNS5_1CILi1EEES8_S8_EEENS6_IJNS7_ILi128EEENS7_ILi112EEENS7_ILi192EEEEEELi192ENS_10bfloat16_tEfNS_4arch4Sm90ELb1ELb0ELb0ELb1ELb0ELb1ELb0ELb1ELb1ELb0ELb0ELb0EEENS1_21CollectiveEpilogueFwdINS6_IJSA_SC_SB_EEES9_SE_SG_Li256ELb1ELb0ELb0ELb0EEENS1_36VarlenDynamicPersistentTileSchedulerILi128ELi112ELi256ELi32ELb0ELb0ELb1ELb1ELb1ELb1EEEEEEEEEvNT_6ParamsE)
	.align		4
        /*00a4*/ 	.word	index@(__assertfail)
	.align		4
        /*00a8*/ 	.word	index@(_ZN7cutlass13device_kernelIN5flash11enable_sm90INS1_16FlashAttnFwdSm90INS1_25CollectiveMainloopFwdSm90ILi2EN4cute5tupleIJNS5_1CILi1EEES8_S8_EEENS6_IJNS7_ILi128EEENS7_ILi176EEESA_EEELi128ENS_10bfloat16_tEfNS_4arch4Sm90ELb0ELb0ELb0ELb0ELb0ELb0ELb0ELb1ELb1ELb0ELb0ELb0EEENS1_21CollectiveEpilogueFwdINS6_IJSA_SA_SB_EEES9_SD_SF_Li256ELb0ELb0ELb0ELb0EEENS1_29StaticPersistentTileSchedulerILb0EEEEEEEEEvNT_6ParamsE)
	.align		4
        /*00ac*/ 	.word	index@(__assertfail)
	.align		4
        /*00b0*/ 	.word	index@(_ZN7cutlass13device_kernelIN5flash11enable_sm90INS1_16FlashAttnFwdSm90INS1_25CollectiveMainloopFwdSm90ILi2EN4cute5tupleIJNS5_1CILi2EEENS7_ILi1EEES9_EEENS6_IJNS7_ILi128EEENS7_ILi176EEESB_EEELi128ENS_10bfloat16_tEfNS_4arch4Sm90ELb0ELb0ELb0ELb0ELb0ELb0ELb0ELb1ELb1ELb0ELb0ELb0EEENS1_21CollectiveEpilogueFwdINS6_IJSB_SB_SC_EEESA_SE_SG_Li256ELb0ELb0ELb0ELb0EEENS1_29StaticPersistentTileSchedulerILb0EEEEEEEEEvNT_6ParamsE)
	.align		4
        /*00b4*/ 	.word	index@(__assertfail)
	.align		4
        /*00b8*/ 	.word	index@(_ZN7cutlass13device_kernelIN5flash11enable_sm90INS1_16FlashAttnFwdSm90INS1_25CollectiveMainloopFwdSm90ILi2EN4cute5tupleIJNS5_1CILi1EEES8_S8_EEENS6_IJNS7_ILi128EEENS7_ILi176EEESA_EEELi128ENS_10bfloat16_tEfNS_4arch4Sm90ELb0ELb0ELb0ELb1ELb0ELb0ELb0ELb1ELb1ELb0ELb0ELb0EEENS1_21CollectiveEpilogueFwdINS6_IJSA_SA_SB_EEES9_SD_SF_Li256ELb1ELb0ELb0ELb0EEENS1_36VarlenDynamicPersistentTileSchedulerILi128ELi176ELi256ELi32ELb0ELb0ELb1ELb0ELb1ELb1EEEEEEEEEvNT_6ParamsE)
	.align		4
        /*00bc*/ 	.word	index@(__assertfail)
	.align		4
        /*00c0*/ 	.word	index@(_ZN7cutlass13device_kernelIN5flash11enable_sm90INS1_16FlashAttnFwdSm90INS1_25CollectiveMainloopFwdSm90ILi2EN4cute5tupleIJNS5_1CILi1EEES8_S8_EEENS6_IJNS7_ILi128EEENS7_ILi176EEESA_EEELi128ENS_10bfloat16_tEfNS_4arch4Sm90ELb0ELb0ELb0ELb1ELb0ELb1ELb0ELb1ELb1ELb0ELb0ELb0EEENS1_21CollectiveEpilogueFwdINS6_IJSA_SA_SB_EEES9_SD_SF_Li256ELb1ELb0ELb0ELb0EEENS1_36VarlenDynamicPersistentTileSchedulerILi128ELi176ELi256ELi32ELb0ELb0ELb1ELb0ELb1ELb1EEEEEEEEEvNT_6ParamsE)
	.align		4
        /*00c4*/ 	.word	index@(__assertfail)
	.align		4
        /*00c8*/ 	.word	index@(_ZN7cutlass13device_kernelIN5flash11enable_sm90INS1_16FlashAttnFwdSm90INS1_25CollectiveMainloopFwdSm90ILi2EN4cute5tupleIJNS5_1CILi1EEES8_S8_EEENS6_IJNS7_ILi128EEESA_SA_EEELi128ENS_10bfloat16_tEfNS_4arch4Sm90ELb0ELb1ELb0ELb0ELb0ELb0ELb0ELb1ELb1ELb0ELb0ELb0EEENS1_21CollectiveEpilogueFwdISB_S9_SC_SE_Li256ELb0ELb0ELb0ELb0EEENS1_30DynamicPersistentTileSchedulerILi256ELi32ELb0ELb0ELb1EEEEEEEEEvNT_6ParamsE)
	.align		4
        /*00cc*/ 	.word	index@(__assertfail)
	.align		4
        /*00d0*/ 	.word	index@(_ZN7cutlass13device_kernelIN5flash11enable_sm90INS1_16FlashAttnFwdSm90INS1_25CollectiveMainloopFwdSm90ILi2EN4cute5tupleIJNS5_1CILi1EEES8_S8_EEENS6_IJNS7_ILi128EEESA_SA_EEELi128ENS_10bfloat16_tEfNS_4arch4Sm90ELb0ELb1ELb0ELb1ELb0ELb0ELb0ELb1ELb1ELb0ELb0ELb0EEENS1_21CollectiveEpilogueFwdISB_S9_SC_SE_Li256ELb1ELb0ELb0ELb0EEENS1_36VarlenDynamicPersistentTileSchedulerILi128ELi128ELi256ELi32ELb0ELb0ELb1ELb1ELb0ELb1EEEEEEEEEvNT_6ParamsE)
	.align		4
        /*00d4*/ 	.word	index@(__assertfail)
	.align		4
        /*00d8*/ 	.word	index@(_ZN7cutlass13device_kernelIN5flash11enable_sm90INS1_16FlashAttnFwdSm90INS1_25CollectiveMainloopFwdSm90ILi2EN4cute5tupleIJNS5_1CILi1EEES8_S8_EEENS6_IJNS7_ILi128EEESA_SA_EEELi128ENS_10bfloat16_tEfNS_4arch4Sm90ELb0ELb1ELb0ELb1ELb0ELb1ELb0ELb1ELb1ELb0ELb0ELb0EEENS1_21CollectiveEpilogueFwdISB_S9_SC_SE_Li256ELb1ELb0ELb0ELb0EEENS1_36VarlenDynamicPersistentTileSchedulerILi128ELi128ELi256ELi32ELb0ELb0ELb1ELb1ELb0ELb1EEEEEEEEEvNT_6ParamsE)
	.align		4
        /*00dc*/ 	.word	index@(__assertfail)
	.align		4
        /*00e0*/ 	.word	index@(_ZN7cutlass13device_kernelIN5flash11enable_sm90INS1_16FlashAttnFwdSm90INS1_25CollectiveMainloopFwdSm90ILi2EN4cute5tupleIJNS5_1CILi1EEES8_S8_EEENS6_IJNS7_ILi128EEESA_SA_EEELi128ENS_10bfloat16_tEfNS_4arch4Sm90ELb1ELb0ELb0ELb0ELb0ELb0ELb0ELb1ELb1ELb0ELb0ELb0EEENS1_21CollectiveEpilogueFwdISB_S9_SC_SE_Li256ELb0ELb0ELb0ELb0EEENS1_30DynamicPersistentTileSchedulerILi256ELi32ELb0ELb0ELb1EEEEEEEEEvNT_6ParamsE)
	.align		4
        /*00e4*/ 	.word	index@(__assertfail)
	.align		4
        /*00e8*/ 	.word	index@(_ZN7cutlass13device_kernelIN5flash11enable_sm90INS1_16FlashAttnFwdSm90INS1_25CollectiveMainloopFwdSm90ILi2EN4cute5tupleIJNS5_1CILi1EEES8_S8_EEENS6_IJNS7_ILi128EEESA_SA_EEELi128ENS_10bfloat16_tEfNS_4arch4Sm90ELb1ELb0ELb0ELb1ELb0ELb0ELb0ELb1ELb1ELb0ELb0ELb0EEENS1_21CollectiveEpilogueFwdISB_S9_SC_SE_Li256ELb1ELb0ELb0ELb0EEENS1_36VarlenDynamicPersistentTileSchedulerILi128ELi128ELi256ELi32ELb0ELb0ELb1ELb1ELb1ELb1EEEEEEEEEvNT_6ParamsE)
	.align		4
        /*00ec*/ 	.word	index@(__assertfail)
	.align		4
        /*00f0*/ 	.word	index@(_ZN7cutlass13device_kernelIN5flash11enable_sm90INS1_16FlashAttnFwdSm90INS1_25CollectiveMainloopFwdSm90ILi2EN4cute5tupleIJNS5_1CILi1EEES8_S8_EEENS6_IJNS7_ILi128EEESA_SA_EEELi128ENS_10bfloat16_tEfNS_4arch4Sm90ELb1ELb0ELb0ELb1ELb0ELb1ELb0ELb1ELb1ELb0ELb0ELb0EEENS1_21CollectiveEpilogueFwdISB_S9_SC_SE_Li256ELb1ELb0ELb0ELb0EEENS1_36VarlenDynamicPersistentTileSchedulerILi128ELi128ELi256ELi32ELb0ELb0ELb1ELb1ELb1ELb1EEEEEEEEEvNT_6ParamsE)
	.align		4
        /*00f4*/ 	.word	index@(__assertfail)
	.align		4
        /*00f8*/ 	.word	index@(_ZN7cutlass13device_kernelIN5flash11enable_sm90INS1_16FlashAttnFwdSm90INS1_25CollectiveMainloopFwdSm90ILi2EN4cute5tupleIJNS5_1CILi1EEES8_S8_EEENS6_IJNS7_ILi192EEENS7_ILi144EEENS7_ILi96EEEEEELi96ENS_10bfloat16_tEfNS_4arch4Sm90ELb0ELb0ELb0ELb0ELb0ELb0ELb0ELb0ELb1ELb0ELb0ELb0EEENS1_21CollectiveEpilogueFwdINS6_IJSA_SC_SB_EEES9_SE_SG_Li384ELb0ELb0ELb0ELb0EEENS1_29StaticPersistentTileSchedulerILb0EEEEEEEEEvNT_6ParamsE)
	.align		4
        /*00fc*/ 	.word	index@(__assertfail)
	.align		4
        /*0100*/ 	.word	index@(_ZN7cutlass13device_kernelIN5flash11enable_sm90INS1_16FlashAttnFwdSm90INS1_25CollectiveMainloopFwdSm90ILi2EN4cute5tupleIJNS5_1CILi1EEES8_S8_EEENS6_IJNS7_ILi192EEENS7_ILi144EEENS7_ILi96EEEEEELi96ENS_10bfloat16_tEfNS_4arch4Sm90ELb0ELb0ELb0ELb1ELb0ELb0ELb0ELb0ELb1ELb0ELb0ELb0EEENS1_21CollectiveEpilogueFwdINS6_IJSA_SC_SB_EEES9_SE_SG_Li384ELb1ELb0ELb0ELb0EEENS1_36VarlenDynamicPersistentTileSchedulerILi192ELi144ELi384ELi32ELb0ELb0ELb1ELb0ELb1ELb1EEEEEEEEEvNT_6ParamsE)
	.align		4
        /*0104*/ 	.word	index@(__assertfail)
	.align		4
        /*0108*/ 	.word	index@(_ZN7cutlass13device_kernelIN5flash11enable_sm90INS1_16FlashAttnFwdSm90INS1_25CollectiveMainloopFwdSm90ILi2EN4cute5tupleIJNS5_1CILi1EEES8_S8_EEENS6_IJNS7_ILi192EEENS7_ILi144EEENS7_ILi96EEEEEELi96ENS_10bfloat16_tEfNS_4arch4Sm90ELb0ELb0ELb0ELb1ELb0ELb1ELb0ELb0ELb1ELb0ELb0ELb0EEENS1_21CollectiveEpilogueFwdINS6_IJSA_SC_SB_EEES9_SE_SG_Li384ELb1ELb0ELb0ELb0EEENS1_36VarlenDynamicPersistentTileSchedulerILi192ELi144ELi384ELi32ELb0ELb0ELb1ELb0ELb1ELb1EEEEEEEEEvNT_6ParamsE)
	.align		4
        /*010c*/ 	.word	index@(__assertfail)
	.align		4
        /*0110*/ 	.word	index@(_ZN7cutlass13device_kernelIN5flash11enable_sm90INS1_16FlashAttnFwdSm90INS1_25CollectiveMainloopFwdSm90ILi2EN4cute5tupleIJNS5_1CILi1EEES8_S8_EEENS6_IJNS7_ILi192EEENS7_ILi128EEENS7_ILi96EEEEEELi96ENS_10bfloat16_tEfNS_4arch4Sm90ELb0ELb1ELb0ELb0ELb0ELb0ELb0ELb0ELb1ELb0ELb0ELb0EEENS1_21CollectiveEpilogueFwdINS6_IJSA_SC_SB_EEES9_SE_SG_Li384ELb0ELb0ELb0ELb0EEENS1_30DynamicPersistentTileSchedulerILi384ELi32ELb0ELb0ELb1EEEEEEEEEvNT_6ParamsE)
	.align		4
        /*0114*/ 	.word	index@(__assertfail)
	.align		4
        /*0118*/ 	.word	index@(_ZN7cutlass13device_kernelIN5flash11enable_sm90INS1_16FlashAttnFwdSm90INS1_25CollectiveMainloopFwdSm90ILi2EN4cute5tupleIJNS5_1CILi1EEES8_S8_EEENS6_IJNS7_ILi192EEENS7_ILi128EEENS7_ILi96EEEEEELi96ENS_10bfloat16_tEfNS_4arch4Sm90ELb0ELb1ELb0ELb1ELb0ELb0ELb0ELb0ELb1ELb0ELb0ELb0EEENS1_21CollectiveEpilogueFwdINS6_IJSA_SC_SB_EEES9_SE_SG_Li384ELb1ELb0ELb0ELb0EEENS1_36VarlenDynamicPersistentTileSchedulerILi192ELi128ELi384ELi32ELb0ELb0ELb1ELb1ELb0ELb1EEEEEEEEEvNT_6ParamsE)
	.align		4
        /*011c*/ 	.word	index@(__assertfail)
	.align		4
        /*0120*/ 	.word	index@(_ZN7cutlass13device_kernelIN5flash11enable_sm90INS1_16FlashAttnFwdSm90INS1_25CollectiveMainloopFwdSm90ILi2EN4cute5tupleIJNS5_1CILi1EEES8_S8_EEENS6_IJNS7_ILi192EEENS7_ILi128EEENS7_ILi96EEEEEELi96ENS_10bfloat16_tEfNS_4arch4Sm90ELb0ELb1ELb0ELb1ELb0ELb1ELb0ELb0ELb1ELb0ELb0ELb0EEENS1_21CollectiveEpilogueFwdINS6_IJSA_SC_SB_EEES9_SE_SG_Li384ELb1ELb0ELb0ELb0EEENS1_36VarlenDynamicPersistentTileSchedulerILi192ELi128ELi384ELi32ELb0ELb0ELb1ELb1ELb0ELb1EEEEEEEEEvNT_6ParamsE)
	.align		4
        /*0124*/ 	.word	index@(__assertfail)
	.align		4
        /*0128*/ 	.word	index@(_ZN7cutlass13device_kernelIN5flash11enable_sm90INS1_16FlashAttnFwdSm90INS1_25CollectiveMainloopFwdSm90ILi2EN4cute5tupleIJNS5_1CILi1EEES8_S8_EEENS6_IJNS7_ILi192EEENS7_ILi144EEENS7_ILi96EEEEEELi96ENS_10bfloat16_tEfNS_4arch4Sm90ELb1ELb0ELb0ELb0ELb0ELb0ELb0ELb0ELb1ELb0ELb0ELb0EEENS1_21CollectiveEpilogueFwdINS6_IJSA_SC_SB_EEES9_SE_SG_Li384ELb0ELb0ELb0ELb0EEENS1_30DynamicPersistentTileSchedulerILi384ELi32ELb0ELb0ELb1EEEEEEEEEvNT_6ParamsE)
	.align		4
        /*012c*/ 	.word	index@(__assertfail)
	.align		4
        /*0130*/ 	.word	index@(_ZN7cutlass13device_kernelIN5flash11enable_sm90INS1_16FlashAttnFwdSm90INS1_25CollectiveMainloopFwdSm90ILi2EN4cute5tupleIJNS5_1CILi1EEES8_S8_EEENS6_IJNS7_ILi192EEENS7_ILi144EEENS7_ILi96EEEEEELi96ENS_10bfloat16_tEfNS_4arch4Sm90ELb1ELb0ELb0ELb1ELb0ELb0ELb0ELb0ELb1ELb0ELb0ELb0EEENS1_21CollectiveEpilogueFwdINS6_IJSA_SC_SB_EEES9_SE_SG_Li384ELb1ELb0ELb0ELb0EEENS1_36VarlenDynamicPersistentTileSchedulerILi192ELi144ELi384ELi32ELb0ELb0ELb1ELb1ELb1ELb1EEEEEEEEEvNT_6ParamsE)
	.align		4
        /*0134*/ 	.word	index@(__assertfail)
	.align		4
        /*0138*/ 	.word	index@(_ZN7cutlass13device_kernelIN5flash11enable_sm90INS1_16FlashAttnFwdSm90INS1_25CollectiveMainloopFwdSm90ILi2EN4cute5tupleIJNS5_1CILi1EEES8_S8_EEENS6_IJNS7_ILi192EEENS7_ILi144EEENS7_ILi96EEEEEELi96ENS_10bfloat16_tEfNS_4arch4Sm90ELb1ELb0ELb0ELb1ELb0ELb1ELb0ELb0ELb1ELb0ELb0ELb0EEENS1_21CollectiveEpilogueFwdINS6_IJSA_SC_SB_EEES9_SE_SG_Li384ELb1ELb0ELb0ELb0EEENS1_36VarlenDynamicPersistentTileSchedulerILi192ELi144ELi384ELi32ELb0ELb0ELb1ELb1ELb1ELb1EEEEEEEEEvNT_6ParamsE)
	.align		4
        /*013c*/ 	.word	index@(__assertfail)
	.align		4
        /*0140*/ 	.word	index@(_ZN7cutlass13device_kernelIN5flash11enable_sm90INS1_16FlashAttnFwdSm90INS1_25CollectiveMainloopFwdSm90ILi2EN4cute5tupleIJNS5_1CILi1EEES8_S8_EEENS6_IJNS7_ILi192EEESA_NS7_ILi64EEEEEELi64ENS_10bfloat16_tEfNS_4arch4Sm90ELb0ELb0ELb0ELb0ELb0ELb0ELb0ELb0ELb1ELb0ELb0ELb0EEENS1_21CollectiveEpilogueFwdINS6_IJSA_SB_SA_EEES9_SD_SF_Li384ELb0ELb0ELb0ELb0EEENS1_29StaticPersistentTileSchedulerILb0EEEEEEEEEvNT_6ParamsE)
	.align		4
        /*0144*/ 	.word	index@(__assertfail)
	.align		4
        /*0148*/ 	.word	index@(_ZN7cutlass13device_kernelIN5flash11enable_sm90INS1_16FlashAttnFwdSm90INS1_25CollectiveMainloopFwdSm90ILi2EN4cute5tupleIJNS5_1CILi1EEES8_S8_EEENS6_IJNS7_ILi192EEESA_NS7_ILi64EEEEEELi64ENS_10bfloat16_tEfNS_4arch4Sm90ELb0ELb0ELb0ELb1ELb0ELb0ELb0ELb0ELb1ELb0ELb0ELb0EEENS1_21CollectiveEpilogueFwdINS6_IJSA_SB_SA_EEES9_SD_SF_Li384ELb1ELb0ELb0ELb0EEENS1_36VarlenDynamicPersistentTileSchedulerILi192ELi192ELi384ELi32ELb0ELb0ELb1ELb0ELb1ELb1EEEEEEEEEvNT_6ParamsE)
	.align		4
        /*014c*/ 	.word	index@(__assertfail)
	.align		4
        /*0150*/ 	.word	index@(_ZN7cutlass13device_kernelIN5flash11enable_sm90INS1_16FlashAttnFwdSm90INS1_25CollectiveMainloopFwdSm90ILi2EN4cute5tupleIJNS5_1CILi1EEES8_S8_EEENS6_IJNS7_ILi192EEESA_NS7_ILi64EEEEEELi64ENS_10bfloat16_tEfNS_4arch4Sm90ELb0ELb0ELb0ELb1ELb0ELb1ELb0ELb0ELb1ELb0ELb0ELb0EEENS1_21CollectiveEpilogueFwdINS6_IJSA_SB_SA_EEES9_SD_SF_Li384ELb1ELb0ELb0ELb0EEENS1_36VarlenDynamicPersistentTileSchedulerILi192ELi192ELi384ELi32ELb0ELb0ELb1ELb0ELb1ELb1EEEEEEEEEvNT_6ParamsE)
	.align		4
        /*0154*/ 	.word	index@(__assertfail)
	.align		4
        /*0158*/ 	.word	index@(_ZN7cutlass13device_kernelIN5flash11enable_sm90INS1_16FlashAttnFwdSm90INS1_25CollectiveMainloopFwdSm90ILi2EN4cute5tupleIJNS5_1CILi1EEES8_S8_EEENS6_IJNS7_ILi192EEENS7_ILi128EEENS7_ILi64EEEEEELi64ENS_10bfloat16_tEfNS_4arch4Sm90ELb0ELb1ELb0ELb0ELb0ELb0ELb0ELb1ELb1ELb0ELb0ELb0EEENS1_21CollectiveEpilogueFwdINS6_IJSA_SC_SB_EEES9_SE_SG_Li384ELb0ELb0ELb0ELb0EEENS1_30DynamicPersistentTileSchedulerILi384ELi32ELb0ELb0ELb1EEEEEEEEEvNT_6ParamsE)
	.align		4
        /*015c*/ 	.word	index@(__assertfail)
	.align		4
        /*0160*/ 	.word	index@(_ZN7cutlass13device_kernelIN5flash11enable_sm90INS1_16FlashAttnFwdSm90INS1_25CollectiveMainloopFwdSm90ILi2EN4cute5tupleIJNS5_1CILi1EEES8_S8_EEENS6_IJNS7_ILi192EEENS7_ILi128EEENS7_ILi64EEEEEELi64ENS_10bfloat16_tEfNS_4arch4Sm90ELb0ELb1ELb0ELb1ELb0ELb0ELb0ELb1ELb1ELb0ELb0ELb0EEENS1_21CollectiveEpilogueFwdINS6_IJSA_SC_SB_EEES9_SE_SG_Li384ELb1ELb0ELb0ELb0EEENS1_36VarlenDynamicPersistentTileSchedulerILi192ELi128ELi384ELi32ELb0ELb0ELb1ELb1ELb0ELb1EEEEEEEEEvNT_6ParamsE)
	.align		4
        /*0164*/ 	.word	index@(__assertfail)
	.align		4
        /*0168*/ 	.word	index@(_ZN7cutlass13device_kernelIN5flash11enable_sm90INS1_16FlashAttnFwdSm90INS1_25CollectiveMainloopFwdSm90ILi2EN4cute5tupleIJNS5_1CILi1EEES8_S8_EEENS6_IJNS7_ILi192EEENS7_ILi128EEENS7_ILi64EEEEEELi64ENS_10bfloat16_tEfNS_4arch4Sm90ELb0ELb1ELb0ELb1ELb0ELb1ELb0ELb1ELb1ELb0ELb0ELb0EEENS1_21CollectiveEpilogueFwdINS6_IJSA_SC_SB_EEES9_SE_SG_Li384ELb1ELb0ELb0ELb0EEENS1_36VarlenDynamicPersistentTileSchedulerILi192ELi128ELi384ELi32ELb0ELb0ELb1ELb1ELb0ELb1EEEEEEEEEvNT_6ParamsE)
	.align		4
        /*016c*/ 	.word	index@(__assertfail)
	.align		4
        /*0170*/ 	.word	index@(_ZN7cutlass13device_kernelIN5flash11enable_sm90INS1_16FlashAttnFwdSm90INS1_25CollectiveMainloopFwdSm90ILi2EN4cute5tupleIJNS5_1CILi1EEES8_S8_EEENS6_IJNS7_ILi192EEENS7_ILi128EEENS7_ILi64EEEEEELi64ENS_10bfloat16_tEfNS_4arch4Sm90ELb1ELb0ELb0ELb0ELb0ELb0ELb0ELb1ELb1ELb0ELb0ELb0EEENS1_21CollectiveEpilogueFwdINS6_IJSA_SC_SB_EEES9_SE_SG_Li384ELb0ELb0ELb0ELb0EEENS1_30DynamicPersistentTileSchedulerILi384ELi32ELb0ELb0ELb1EEEEEEEEEvNT_6ParamsE)
	.align		4
        /*0174*/ 	.word	index@(__assertfail)
	.align		4
        /*0178*/ 	.word	index@(_ZN7cutlass13device_kernelIN5flash11enable_sm90INS1_16FlashAttnFwdSm90INS1_25CollectiveMainloopFwdSm90ILi2EN4cute5tupleIJNS5_1CILi1EEES8_S8_EEENS6_IJNS7_ILi192EEENS7_ILi128EEENS7_ILi64EEEEEELi64ENS_10bfloat16_tEfNS_4arch4Sm90ELb1ELb0ELb0ELb1ELb0ELb0ELb0ELb1ELb1ELb0ELb0ELb0EEENS1_21CollectiveEpilogueFwdINS6_IJSA_SC_SB_EEES9_SE_SG_Li384ELb1ELb0ELb0ELb0EEENS1_36VarlenDynamicPersistentTileSchedulerILi192ELi128ELi384ELi32ELb0ELb0ELb1ELb1ELb1ELb1EEEEEEEEEvNT_6ParamsE)
	.align		4
        /*017c*/ 	.word	index@(__assertfail)
	.align		4
        /*0180*/ 	.word	index@(_ZN7cutlass13device_kernelIN5flash11enable_sm90INS1_16FlashAttnFwdSm90INS1_25CollectiveMainloopFwdSm90ILi2EN4cute5tupleIJNS5_1CILi1EEES8_S8_EEENS6_IJNS7_ILi192EEENS7_ILi128EEENS7_ILi64EEEEEELi64ENS_10bfloat16_tEfNS_4arch4Sm90ELb1ELb0ELb0ELb1ELb0ELb1ELb0ELb1ELb1ELb0ELb0ELb0EEENS1_21CollectiveEpilogueFwdINS6_IJSA_SC_SB_EEES9_SE_SG_Li384ELb1ELb0ELb0ELb0EEENS1_36VarlenDynamicPersistentTileSchedulerILi192ELi128ELi384ELi32ELb0ELb0ELb1ELb1ELb1ELb1EEEEEEEEEvNT_6ParamsE)
	.align		4
        /*0184*/ 	.word	index@(__assertfail)
	.align		4
        /*0188*/ 	.word	0x00000000
	.align		4
        /*018c*/ 	.word	0xfffffffe
	.align		4
        /*0190*/ 	.word	0x00000000
	.align		4
        /*0194*/ 	.word	0xfffffffd
	.align		4
        /*0198*/ 	.word	0x00000000
	.align		4
        /*019c*/ 	.word	0xfffffffc


//--------------------- .nv.constant4             --------------------------
	.section	.nv.constant4,"a",@progbits
	.align	8
	.align		8
.nv.constant4:
        /*0000*/ 	.dword	__assertfail
	.align		8
        /*0008*/ 	.dword	__unnamed_1
	.align		8
        /*0010*/ 	.dword	__unnamed_2
	.align		8
        /*0018*/ 	.dword	__unnamed_3
	.align		8
        /*0020*/ 	.dword	__unnamed_4
	.align		8
        /*0028*/ 	.dword	__unnamed_5
	.align		8
        /*0030*/ 	.dword	__unnamed_6
	.align		8
        /*0038*/ 	.dword	__unnamed_7
	.align		8
        /*0040*/ 	.dword	__unnamed_8
	.align		8
        /*0048*/ 	.dword	__unnamed_9
	.align		8
        /*0050*/ 	.dword	__unnamed_10
	.align		8
        /*0058*/ 	.dword	__unnamed_11
	.align		8
        /*0060*/ 	.dword	__unnamed_12
	.align		8
        /*0068*/ 	.dword	__unnamed_13
	.align		8
        /*0070*/ 	.dword	__unnamed_14
	.align		8
        /*0078*/ 	.dword	__unnamed_15
	.align		8
        /*0080*/ 	.dword	__unnamed_16
	.align		8
        /*0088*/ 	.dword	__unnamed_17
	.align		8
        /*0090*/ 	.dword	__unnamed_18
	.align		8
        /*0098*/ 	.dword	__unnamed_19
	.align		8
        /*00a0*/ 	.dword	__unnamed_20
	.align		8
        /*00a8*/ 	.dword	__unnamed_21
	.align		8
        /*00b0*/ 	.dword	__unnamed_22
	.align		8
        /*00b8*/ 	.dword	__unnamed_23
	.align		8
        /*00c0*/ 	.dword	__unnamed_24
	.align		8
        /*00c8*/ 	.dword	__unnamed_25
	.align		8
        /*00d0*/ 	.dword	__unnamed_26
	.align		8
        /*00d8*/ 	.dword	__unnamed_27
	.align		8
        /*00e0*/ 	.dword	__unnamed_28
	.align		8
        /*00e8*/ 	.dword	__unnamed_29
	.align		8
        /*00f0*/ 	.dword	__unnamed_30
	.align		8
        /*00f8*/ 	.dword	__unnamed_31
	.align		8
        /*0100*/ 	.dword	__unnamed_32
	.align		8
        /*0108*/ 	.dword	__unnamed_33
	.align		8
        /*0110*/ 	.dword	__unnamed_34
	.align		8
        /*0118*/ 	.dword	__unnamed_35
	.align		8
        /*0120*/ 	.dword	__unnamed_36
	.align		8
        /*0128*/ 	.dword	__unnamed_37
	.align		8
        /*0130*/ 	.dword	__unnamed_38
	.align		8
        /*0138*/ 	.dword	__unnamed_39
	.align		8
        /*0140*/ 	.dword	__unnamed_40
	.align		8
        /*0148*/ 	.dword	__unnamed_41
	.align		8
        /*0150*/ 	.dword	__unnamed_42
	.align		8
        /*0158*/ 	.dword	__unnamed_43
	.align		8
        /*0160*/ 	.dword	_ZN66_INTERNAL_eb80143f_30_flash_fwd_hdimall_bf16_sm90_cu_ef95aea4_55974cuda3std3__45__cpo5beginE
	.align		8
        /*0168*/ 	.dword	_ZN66_INTERNAL_eb80143f_30_flash_fwd_hdimall_bf16_sm90_cu_ef95aea4_55974cuda3std3__45__cpo3endE
	.align		8
        /*0170*/ 	.dword	_ZN66_INTERNAL_eb80143f_30_flash_fwd_hdimall_bf16_sm90_cu_ef95aea4_55974cuda3std3__45__cpo6cbeginE
	.align		8
        /*0178*/ 	.dword	_ZN66_INTERNAL_eb80143f_30_flash_fwd_hdimall_bf16_sm90_cu_ef95aea4_55974cuda3std3__45__cpo4cendE
	.align		8
        /*0180*/ 	.dword	_ZN66_INTERNAL_eb80143f_30_flash_fwd_hdimall_bf16_sm90_cu_ef95aea4_55974cuda3std3__468_GLOBAL__N__eb80143f_30_flash_fwd_hdimall_bf16_sm90_cu_ef95aea4_55976ignoreE
	.align		8
        /*0188*/ 	.dword	_ZN66_INTERNAL_eb80143f_30_flash_fwd_hdimall_bf16_sm90_cu_ef95aea4_55974cuda3std3__419piecewise_constructE
	.align		8
        /*0190*/ 	.dword	_ZN66_INTERNAL_eb80143f_30_flash_fwd_hdimall_bf16_sm90_cu_ef95aea4_55974cuda3std3__48in_placeE
	.align		8
        /*0198*/ 	.dword	_ZN66_INTERNAL_eb80143f_30_flash_fwd_hdimall_bf16_sm90_cu_ef95aea4_55974cuda3std6ranges3__45__cpo4swapE
	.align		8
        /*01a0*/ 	.dword	_ZN66_INTERNAL_eb80143f_30_flash_fwd_hdimall_bf16_sm90_cu_ef95aea4_55974cuda3std6ranges3__45__cpo9iter_moveE
	.align		8
        /*01a8*/ 	.dword	_ZN66_INTERNAL_eb80143f_30_flash_fwd_hdimall_bf16_sm90_cu_ef95aea4_55974cute7productE
	.align		8
        /*01b0*/ 	.dword	_ZN66_INTERNAL_eb80143f_30_flash_fwd_hdimall_bf16_sm90_cu_ef95aea4_55974cute1_E
	.align		8
        /*01b8*/ 	.dword	$str$23
	.align		8
        /*01c0*/ 	.dword	$str$24


//--------------------- .text._ZN7cutlass13device_kernelIN5flash11enable_sm90INS1_16FlashAttnFwdSm90INS1_25CollectiveMainloopFwdSm90ILi2EN4cute5tupleIJNS5_1CILi1EEES8_S8_EEENS6_IJNS7_ILi128EEENS7_ILi80EEENS7_ILi256EEEEEELi256ENS_10bfloat16_tEfNS_4arch4Sm90ELb0ELb0ELb0ELb0ELb0ELb0ELb0ELb1ELb1ELb0ELb0ELb0EEENS1_21CollectiveEpilogueFwdINS6_IJSA_SC_SB_EEES9_SE_SG_Li256ELb0ELb0ELb0ELb0EEENS1_29StaticPersistentTileSchedulerILb0EEEEEEEEEvNT_6ParamsE --------------------------
	.section	.text._ZN7cutlass13device_kernelIN5flash11enable_sm90INS1_16FlashAttnFwdSm90INS1_25CollectiveMainloopFwdSm90ILi2EN4cute5tupleIJNS5_1CILi1EEES8_S8_EEENS6_IJNS7_ILi128EEENS7_ILi80EEENS7_ILi256EEEEEELi256ENS_10bfloat16_tEfNS_4arch4Sm90ELb0ELb0ELb0ELb0ELb0ELb0ELb0ELb1ELb1ELb0ELb0ELb0EEENS1_21CollectiveEpilogueFwdINS6_IJSA_SC_SB_EEES9_SE_SG_Li256ELb0ELb0ELb0ELb0EEENS1_29StaticPersistentTileSchedulerILb0EEEEEEEEEvNT_6ParamsE,"ax",@progbits
	.align	128
.text._ZN7cutlass13device_kernelIN5flash11enable_sm90INS1_16FlashAttnFwdSm90INS1_25CollectiveMainloopFwdSm90ILi2EN4cute5tupleIJNS5_1CILi1EEES8_S8_EEENS6_IJNS7_ILi128EEENS7_ILi80EEENS7_ILi256EEEEEELi256ENS_10bfloat16_tEfNS_4arch4Sm90ELb0ELb0ELb0ELb0ELb0ELb0ELb0ELb1ELb1ELb0ELb0ELb0EEENS1_21CollectiveEpilogueFwdINS6_IJSA_SC_SB_EEES9_SE_SG_Li256ELb0ELb0ELb0ELb0EEENS1_29StaticPersistentTileSchedulerILb0EEEEEEEEEvNT_6ParamsE:
        .type           _ZN7cutlass13device_kernelIN5flash11enable_sm90INS1_16FlashAttnFwdSm90INS1_25CollectiveMainloopFwdSm90ILi2EN4cute5tupleIJNS5_1CILi1EEES8_S8_EEENS6_IJNS7_ILi128EEENS7_ILi80EEENS7_ILi256EEEEEELi256ENS_10bfloat16_tEfNS_4arch4Sm90ELb0ELb0ELb0ELb0ELb0ELb0ELb0ELb1ELb1ELb0ELb0ELb0EEENS1_21CollectiveEpilogueFwdINS6_IJSA_SC_SB_EEES9_SE_SG_Li256ELb0ELb0ELb0ELb0EEENS1_29StaticPersistentTileSchedulerILb0EEEEEEEEEvNT_6ParamsE,@function
        .size           _ZN7cutlass13device_kernelIN5flash11enable_sm90INS1_16FlashAttnFwdSm90INS1_25CollectiveMainloopFwdSm90ILi2EN4cute5tupleIJNS5_1CILi1EEES8_S8_EEENS6_IJNS7_ILi128EEENS7_ILi80EEENS7_ILi256EEEEEELi256ENS_10bfloat16_tEfNS_4arch4Sm90ELb0ELb0ELb0ELb0ELb0ELb0ELb0ELb1ELb1ELb0ELb0ELb0EEENS1_21CollectiveEpilogueFwdINS6_IJSA_SC_SB_EEES9_SE_SG_Li256ELb0ELb0ELb0ELb0EEENS1_29StaticPersistentTileSchedulerILb0EEEEEEEEEvNT_6ParamsE,(.L_x_12749 - _ZN7cutlass13device_kernelIN5flash11enable_sm90INS1_16FlashAttnFwdSm90INS1_25CollectiveMainloopFwdSm90ILi2EN4cute5tupleIJNS5_1CILi1EEES8_S8_EEENS6_IJNS7_ILi128EEENS7_ILi80EEENS7_ILi256EEEEEELi256ENS_10bfloat16_tEfNS_4arch4Sm90ELb0ELb0ELb0ELb0ELb0ELb0ELb0ELb1ELb1ELb0ELb0ELb0EEENS1_21CollectiveEpilogueFwdINS6_IJSA_SC_SB_EEES9_SE_SG_Li256ELb0ELb0ELb0ELb0EEENS1_29StaticPersistentTileSchedulerILb0EEEEEEEEEvNT_6ParamsE)
        .other          _ZN7cutlass13device_kernelIN5flash11enable_sm90INS1_16FlashAttnFwdSm90INS1_25CollectiveMainloopFwdSm90ILi2EN4cute5tupleIJNS5_1CILi1EEES8_S8_EEENS6_IJNS7_ILi128EEENS7_ILi80EEENS7_ILi256EEEEEELi256ENS_10bfloat16_tEfNS_4arch4Sm90ELb0ELb0ELb0ELb0ELb0ELb0ELb0ELb1ELb1ELb0ELb0ELb0EEENS1_21CollectiveEpilogueFwdINS6_IJSA_SC_SB_EEES9_SE_SG_Li256ELb0ELb0ELb0ELb0EEENS1_29StaticPersistentTileSchedulerILb0EEEEEEEEEvNT_6ParamsE,@"STO_CUDA_ENTRY STV_DEFAULT"
_ZN7cutlass13device_kernelIN5flash11enable_sm90INS1_16FlashAttnFwdSm90INS1_25CollectiveMainloopFwdSm90ILi2EN4cute5tupleIJNS5_1CILi1EEES8_S8_EEENS6_IJNS7_ILi128EEENS7_ILi80EEENS7_ILi256EEEEEELi256ENS_10bfloat16_tEfNS_4arch4Sm90ELb0ELb0ELb0ELb0ELb0ELb0ELb0ELb1ELb1ELb0ELb0ELb0EEENS1_21CollectiveEpilogueFwdINS6_IJSA_SC_SB_EEES9_SE_SG_Li256ELb0ELb0ELb0ELb0EEENS1_29StaticPersistentTileSchedulerILb0EEEEEEEEEvNT_6ParamsE:
[----:B------:R-:W1:Y:S02]  /*0000*/  LDC R1, c[0x0][0x28] ;  /* 0x00000a00ff017b82 */ /* 0x000e640000000800 */
[----:B-1----:R-:W-:Y:S01]  /*0010*/  VIADD R1, R1, 0xffffffe0 ;  /* 0xffffffe001017836 */ /* 0x002fe20000000000 */
[----:B------:R-:W1:Y:S01]  /*0020*/  S2R R3, SR_TID.X ;  /* 0x0000000000037919 */ /* 0x000e620000002100 */
[----:B------:R-:W-:Y:S01]  /*0030*/  ELECT P0, URZ, PT ;  /* 0x00000000003f782f */ /* 0x000fe20003800000 */
[----:B------:R-:W-:Y:S01]  /*0040*/  BSSY B0, `(.L_x_0) ;  /* 0x0000013000007945 */ /* 0x000fe20003800000 */
[----:B-1----:R-:W-:-:S05]  /*0050*/  SHF.R.U32.HI R0, RZ, 0x5, R3 ;  /* 0x00000005ff007819 */ /* 0x002fca0000011603 */
[----:B------:R-:W1:Y:S02]  /*0060*/  SHFL.IDX PT, R2, R0, RZ, 0x1f ;  /* 0x00001fff00027589 */ /* 0x000e6400000e0000 */
[----:B-1----:R-:W-:-:S13]  /*0070*/  ISETP.EQ.AND P0, PT, R2, RZ, P0 ;  /* 0x000000ff0200720c */ /* 0x002fda0000702270 */
[----:B------:R-:W-:Y:S05]  /*0080*/  @!P0 BRA `(.L_x_1) ;  /* 0x0000000000388947 */ /* 0x000fea0003800000 */
[----:B------:R-:W-:Y:S02]  /*0090*/  ULDC.64 UR4, c[0x0][0x198] ;  /* 0x0000660000047ab9 */ /* 0x000fe40000000a00 */
[----:B------:R-:W-:Y:S02]  /*00a0*/  UIADD3 UR6, UP0, UR4, 0x270, URZ ;  /* 0x0000027004067890 */ /* 0x000fe4000ff1e03f */
[----:B------:R-:W-:Y:S02]  /*00b0*/  UIADD3 UR8, UP1, UR4, 0x370, URZ ;  /* 0x0000037004087890 */ /* 0x000fe4000ff3e03f */
[----:B------:R-:W-:Y:S02]  /*00c0*/  UIADD3 UR10, UP2, UR4, 0x470, URZ ;  /* 0x00000470040a7890 */ /* 0x000fe4000ff5e03f */
[----:B------:R-:W-:Y:S02]  /*00d0*/  UIADD3 UR4, UP3, UR4, 0x9f0, URZ ;  /* 0x000009f004047890 */ /* 0x000fe4000ff7e03f */
[----:B------:R-:W-:-:S02]  /*00e0*/  UIADD3.X UR7, URZ, UR5, URZ, UP0, !UPT ;  /* 0x000000053f077290 */ /* 0x000fc400087fe43f */
[----:B------:R-:W-:Y:S02]  /*00f0*/  UIADD3.X UR9, URZ, UR5, URZ, UP1, !UPT ;  /* 0x000000053f097290 */ /* 0x000fe40008ffe43f */
[----:B------:R-:W-:Y:S02]  /*0100*/  UIADD3.X UR11, URZ, UR5, URZ, UP2, !UPT ;  /* 0x000000053f0b7290 */ /* 0x000fe400097fe43f */
[----:B------:R-:W-:-:S03]  /*0110*/  UIADD3.X UR5, URZ, UR5, URZ, UP3, !UPT ;  /* 0x000000053f057290 */ /* 0x000fc60009ffe43f */
[----:B------:R1:W-:Y:S02]  /*0120*/  UTMACCTL.PF [UR6] ;  /* 0x00000000060079b9 */ /* 0x0003e40008040000 */
[----:B------:R1:W-:Y:S02]  /*0130*/  UTMACCTL.PF [UR8] ;  /* 0x00000000080079b9 */ /* 0x0003e40008040000 */
[----:B------:R1:W-:Y:S02]  /*0140*/  UTMACCTL.PF [UR10] ;  /* 0x000000000a0079b9 */ /* 0x0003e40008040000 */
[----:B------:R1:W-:Y:S02]  /*0150*/  UTMACCTL.PF [UR4] ;  /* 0x00000000040079b9 */ /* 0x0003e40008040000 */
[----:B-1----:R-:W-:Y:S01]  /*0160*/  NOP ;  /* 0x0000000000007918 */ /* 0x002fe20000000000 */
.L_x_1:
[----:B------:R-:W-:Y:S05]  /*0170*/  BSYNC B0 ;  /* 0x0000000000007941 */ /* 0x000fea0003800000 */
.L_x_0:
[----:B------:R-:W-:Y:S01]  /*0180*/  VOTEU.ANY UP0, P0 ;  /* 0x00000000003f7886 */ /* 0x000fe20000000100 */
[----:B------:R-:W1:Y:S01]  /*0190*/  SHFL.IDX PT, R2, R0, RZ, 0x1f ;  /* 0x00001fff00027589 */ /* 0x000e6200000e0000 */
[----:B------:R-:W-:Y:S01]  /*01a0*/  UMOV UR4, 0x1 ;  /* 0x0000000100047882 */ /* 0x000fe20000000000 */
[----:B------:R-:W-:Y:S02]  /*01b0*/  VOTEU.ANY UP1, P0 ;  /* 0x00000000003f7886 */ /* 0x000fe40000020100 */
[----:B------:R-:W2:Y:S01]  /*01c0*/  @UP0 S2UR UR7, SR_CgaCtaId ;  /* 0x00000000000709c3 */ /* 0x000ea20000008800 */
[----:B------:R-:W-:Y:S01]  /*01d0*/  @UP0 UMOV UR6, 0x400 ;  /* 0x0000040000060882 */ /* 0x000fe20000000000 */
[----:B------:R-:W-:-:S04]  /*01e0*/  @UP0 UIADD3 UR4, -UR4, 0x100000, URZ ;  /* 0x0010000004040890 */ /* 0x000fc8000fffe13f */
[----:B------:R-:W-:Y:S02]  /*01f0*/  @UP0 USHF.L.U32 UR5, UR4, 0xb, URZ ;  /* 0x0000000b04050899 */ /* 0x000fe4000800063f */
[----:B------:R-:W-:Y:S01]  /*0200*/  @UP0 USHF.L.U32 UR4, UR4, 0x1, URZ ;  /* 0x0000000104040899 */ /* 0x000fe2000800063f */
[----:B-1----:R-:W-:Y:S02]  /*0210*/  ISETP.NE.AND P1, PT, R2, RZ, PT ;  /* 0x000000ff0200720c */ /* 0x002fe40003f25270 */
[----:B------:R-:W-:Y:S01]  /*0220*/  SHF.R.U32.HI R2, RZ, 0x7, R3 ;  /* 0x00000007ff027819 */ /* 0x000fe20000011603 */
[----:B--2---:R-:W-:Y:S01]  /*0230*/  @UP0 ULEA UR6, UR7, UR6, 0x18 ;  /* 0x0000000607060291 */ /* 0x004fe2000f8ec03f */
[----:B------:R-:W-:-:S04]  /*0240*/  VOTEU.ANY UP0, P0 ;  /* 0x00000000003f7886 */ /* 0x000fc80000000100 */
[----:B------:R-:W1:Y:S04]  /*0250*/  SHFL.IDX PT, R2, R2, RZ, 0x1f ;  /* 0x00001fff02027589 */ /* 0x000e6800000e0000 */
[----:B------:R-:W2:Y:S03]  /*0260*/  FENCE.VIEW.ASYNC.S ;  /* 0x00000000000073c6 */ /* 0x000ea60000000000 */
[----:B--2---:R2:W3:Y:S01]  /*0270*/  @UP0 SYNCS.EXCH.64 URZ, [UR6+0x38800], UR4 ;  /* 0x03880004063f05b2 */ /* 0x0044e20008000100 */
[----:B------:R2:W4:Y:S01]  /*0280*/  @UP1 SYNCS.EXCH.64 URZ, [UR6+0x38820], UR4 ;  /* 0x03882004063f15b2 */ /* 0x0005220008000100 */
[----:B------:R-:W-:Y:S05]  /*0290*/  @P1 BRA `(.L_x_2) ;  /* 0x0000000000481947 */ /* 0x000fea0003800000 */
[----:B--2---:R-:W2:Y:S01]  /*02a0*/  S2UR UR5, SR_CgaCtaId ;  /* 0x00000000000579c3 */ /* 0x004ea20000008800 */
[----:B------:R-:W-:Y:S01]  /*02b0*/  UMOV UR4, 0x400 ;  /* 0x0000040000047882 */ /* 0x000fe20000000000 */
[----:B------:R-:W-:Y:S01]  /*02c0*/  UMOV UR6, 0x1 ;  /* 0x0000000100067882 */ /* 0x000fe20000000000 */
[----:B------:R-:W-:Y:S01]  /*02d0*/  UMOV UR9, 0x2 ;  /* 0x0000000200097882 */ /* 0x000fe20000000000 */
[----:B------:R-:W-:-:S04]  /*02e0*/  UIADD3 UR6, -UR6, 0x100000, URZ ;  /* 0x0010000006067890 */ /* 0x000fc8000fffe13f */
[----:B------:R-:W-:Y:S02]  /*02f0*/  USHF.L.U32 UR7, UR6, 0xb, URZ ;  /* 0x0000000b06077899 */ /* 0x000fe4000800063f */
[----:B------:R-:W-:Y:S01]  /*0300*/  USHF.L.U32 UR6, UR6, 0x1, URZ ;  /* 0x0000000106067899 */ /* 0x000fe2000800063f */
[----:B------:R-:W-:Y:S01]  /*0310*/  ELECT P0, URZ, PT ;  /* 0x00000000003f782f */ /* 0x000fe20003800000 */
[----:B--2---:R-:W-:Y:S02]  /*0320*/  ULEA UR8, UR5, UR4, 0x18 ;  /* 0x0000000405087291 */ /* 0x004fe4000f8ec03f */
[----:B------:R-:W-:-:S04]  /*0330*/  UIADD3 UR4, -UR9, 0x100000, URZ ;  /* 0x0010000009047890 */ /* 0x000fc8000fffe13f */
[----:B------:R-:W-:Y:S02]  /*0340*/  USHF.L.U32 UR5, UR4, 0xb, URZ ;  /* 0x0000000b04057899 */ /* 0x000fe4000800063f */
[----:B------:R-:W-:Y:S01]  /*0350*/  USHF.L.U32 UR4, UR4, 0x1, URZ ;  /* 0x0000000104047899 */ /* 0x000fe2000800063f */
[----:B------:R-:W2:Y:S03]  /*0360*/  FENCE.VIEW.ASYNC.S ;  /* 0x00000000000073c6 */ /* 0x000ea60000000000 */
[----:B--2---:R2:W1:Y:S08]  /*0370*/  SYNCS.EXCH.64 URZ, [UR8+0x38830], UR6 ;  /* 0x03883006083f75b2 */ /* 0x0044700008000100 */
[----:B------:R2:W1:Y:S01]  /*0380*/  SYNCS.EXCH.64 URZ, [UR8+0x38840], UR4 ;  /* 0x03884004083f75b2 */ /* 0x0004620008000100 */
[----:B------:R2:W1:Y:S01]  /*0390*/  SYNCS.EXCH.64 URZ, [UR8+0x38838], UR6 ;  /* 0x03883806083f75b2 */ /* 0x0004620008000100 */
[----:B------:R2:W1:Y:S01]  /*03a0*/  SYNCS.EXCH.64 URZ, [UR8+0x38848], UR4 ;  /* 0x03884804083f75b2 */ /* 0x0004620008000100 */
[----:B------:R-:W-:Y:S01]  /*03b0*/  NOP ;  /* 0x0000000000007918 */ /* 0x000fe20000000000 */
.L_x_2:
[----:B------:R-:W5:Y:S01]  /*03c0*/  SHFL.IDX PT, R4, R0, RZ, 0x1f ;  /* 0x00001fff00047589 */ /* 0x000f6200000e0000 */
[----:B------:R-:W-:Y:S01]  /*03d0*/  NOP ;  /* 0x0000000000007918 */ /* 0x000fe20000000000 */
[----:B-----5:R-:W-:-:S13]  /*03e0*/  ISETP.NE.AND P0, PT, R4, RZ, PT ;  /* 0x000000ff0400720c */ /* 0x020fda0003f05270 */
[----:B------:R-:W-:Y:S05]  /*03f0*/  @P0 BRA `(.L_x_3) ;  /* 0x0000000000480947 */ /* 0x000fea0003800000 */
[----:B--2---:R-:W2:Y:S01]  /*0400*/  S2UR UR5, SR_CgaCtaId ;  /* 0x00000000000579c3 */ /* 0x004ea20000008800 */
[----:B------:R-:W-:Y:S01]  /*0410*/  UMOV UR4, 0x400 ;  /* 0x0000040000047882 */ /* 0x000fe20000000000 */
[----:B------:R-:W-:Y:S01]  /*0420*/  UMOV UR6, 0x1 ;  /* 0x0000000100067882 */ /* 0x000fe20000000000 */
[----:B------:R-:W-:Y:S01]  /*0430*/  UMOV UR7, 0x2 ;  /* 0x0000000200077882 */ /* 0x000fe20000000000 */
[----:B------:R-:W-:Y:S01]  /*0440*/  ELECT P0, URZ, PT ;  /* 0x00000000003f782f */ /* 0x000fe20003800000 */
[----:B--2---:R-:W-:Y:S02]  /*0450*/  ULEA UR8, UR5, UR4, 0x18 ;  /* 0x0000000405087291 */ /* 0x004fe4000f8ec03f */
[----:B------:R-:W-:-:S04]  /*0460*/  UIADD3 UR4, -UR6, 0x100000, URZ ;  /* 0x0010000006047890 */ /* 0x000fc8000fffe13f */
[----:B------:R-:W-:Y:S02]  /*0470*/  USHF.L.U32 UR5, UR4, 0xb, URZ ;  /* 0x0000000b04057899 */ /* 0x000fe4000800063f */
[----:B------:R-:W-:Y:S02]  /*0480*/  USHF.L.U32 UR4, UR4, 0x1, URZ ;  /* 0x0000000104047899 */ /* 0x000fe4000800063f */
        /* <DEDUP_REMOVED lines=9> */
.L_x_3:
[----:B------:R-:W5:Y:S01]  /*0520*/  SHFL.IDX PT, R4, R0, RZ, 0x1f ;  /* 0x00001fff00047589 */ /* 0x000f6200000e0000 */
[----:B------:R-:W-:Y:S01]  /*0530*/  NOP ;  /* 0x0000000000007918 */ /* 0x000fe20000000000 */
[----:B-----5:R-:W-:-:S13]  /*0540*/  ISETP.NE.AND P0, PT, R4, RZ, PT ;  /* 0x000000ff0400720c */ /* 0x020fda0003f05270 */
[----:B------:R-:W-:Y:S05]  /*0550*/  @P0 BRA `(.L_x_4) ;  /* 0x0000000000380947 */ /* 0x000fea0003800000 */
[----:B--2---:R-:W2:Y:S01]  /*0560*/  S2UR UR5, SR_CgaCtaId ;  /* 0x00000000000579c3 */ /* 0x004ea20000008800 */
[----:B------:R-:W-:Y:S01]  /*0570*/  UMOV UR4, 0x400 ;  /* 0x0000040000047882 */ /* 0x000fe20000000000 */
[----:B------:R-:W-:Y:S01]  /*0580*/  UMOV UR7, 0x1 ;  /* 0x0000000100077882 */ /* 0x000fe20000000000 */
[----:B------:R-:W-:Y:S01]  /*0590*/  ELECT P0, URZ, PT ;  /* 0x00000000003f782f */ /* 0x000fe20003800000 */
[----:B--2---:R-:W-:Y:S02]  /*05a0*/  ULEA UR6, UR5, UR4, 0x18 ;  /* 0x0000000405067291 */ /* 0x004fe4000f8ec03f */
[----:B------:R-:W-:-:S04]  /*05b0*/  UIADD3 UR4, -UR7, 0x100000, URZ ;  /* 0x0010000007047890 */ /* 0x000fc8000fffe13f */
[----:B------:R-:W-:Y:S02]  /*05c0*/  USHF.L.U32 UR5, UR4, 0xb, URZ ;  /* 0x0000000b04057899 */ /* 0x000fe4000800063f */
[----:B------:R-:W-:Y:S01]  /*05d0*/  USHF.L.U32 UR4, UR4, 0x1, URZ ;  /* 0x0000000104047899 */ /* 0x000fe2000800063f */
[----:B------:R-:W2:Y:S11]  /*05e0*/  FENCE.VIEW.ASYNC.S ;  /* 0x00000000000073c6 */ /* 0x000eb60000000000 */
[----:B--2---:R2:W1:Y:S01]  /*05f0*/  SYNCS.EXCH.64 URZ, [UR6+0x38870], UR4 ;  /* 0x03887004063f75b2 */ /* 0x0044620008000100 */
[----:B------:R2:W1:Y:S01]  /*0600*/  SYNCS.EXCH.64 URZ, [UR6+0x38880], UR4 ;  /* 0x03888004063f75b2 */ /* 0x0004620008000100 */
[----:B------:R2:W1:Y:S01]  /*0610*/  SYNCS.EXCH.64 URZ, [UR6+0x38878], UR4 ;  /* 0x03887804063f75b2 */ /* 0x0004620008000100 */
[----:B------:R2:W1:Y:S01]  /*0620*/  SYNCS.EXCH.64 URZ, [UR6+0x38888], UR4 ;  /* 0x03888804063f75b2 */ /* 0x0004620008000100 */
[----:B------:R-:W-:Y:S01]  /*0630*/  NOP ;  /* 0x0000000000007918 */ /* 0x000fe20000000000 */
.L_x_4:
        /* <DEDUP_REMOVED lines=22> */
.L_x_5:
        /* <DEDUP_REMOVED lines=22> */
.L_x_6:
[----:B-1----:R-:W-:Y:S01]  /*0900*/  ISETP.NE.AND P0, PT, R2, RZ, PT ;  /* 0x000000ff0200720c */ /* 0x002fe20003f05270 */
[----:B------:R-:W-:Y:S01]  /*0910*/  IMAD.MOV.U32 R2, RZ, RZ, 0x1 ;  /* 0x00000001ff027424 */ /* 0x000fe200078e00ff */
[----:B------:R-:W-:-:S04]  /*0920*/  NOP ;  /* 0x0000000000007918 */ /* 0x000fc80000000000 */
[----:B------:R-:W-:-:S05]  /*0930*/  SEL R2, R2, 0x2, !P0 ;  /* 0x0000000202027807 */ /* 0x000fca0004000000 */
[----:B------:R1:W-:Y:S01]  /*0940*/  STL [R1+0x1c], R2 ;  /* 0x00001c0201007387 */ /* 0x0003e20000100800 */
[----:B---34-:R-:W-:Y:S06]  /*0950*/  BAR.SYNC.DEFER_BLOCKING 0x0 ;  /* 0x0000000000007b1d */ /* 0x018fec0000010000 */
[----:B------:R-:W-:Y:S05]  /*0960*/  @!P0 BRA `(.L_x_7) ;  /* 0x000000a4008c8947 */ /* 0x000fea0003800000 */
.L_x_8:
[----:B------:R-:W-:-:S08]  /*0970*/  NOP ;  /* 0x0000000000007918 */ /* 0x000fd00000000000 */
[----:B------:R-:W3:Y:S02]  /*0980*/  USETMAXREG.TRY_ALLOC.CTAPOOL UP0, 0xf0 ;  /* 0x000000f0000079c8 */ /* 0x000ee40008000600 */
[----:B---3--:R-:W-:-:S13]  /*0990*/  PLOP3.LUT P0, PT, PT, PT, UP0, 0x80, 0x0 ;  /* 0x000000000000781c */ /* 0x008fda0003f0f008 */
[----:B------:R-:W-:Y:S05]  /*09a0*/  @!P0 BRA `(.L_x_8) ;  /* 0xfffffffc00f08947 */ /* 0x000fea000383ffff */
[----:B--2---:R-:W2:Y:S08]  /*09b0*/  S2UR UR7, SR_CTAID.X ;  /* 0x00000000000779c3 */ /* 0x004eb00000002500 */
[----:B------:R-:W-:Y:S08]  /*09c0*/  BAR.ARV 0x8, 0x120 ;  /* 0x0204800000007b1d */ /* 0x000ff00000002000 */
[----:B------:R-:W2:Y:S02]  /*09d0*/  LDC R0, c[0x0][0xda4] ;  /* 0x00036900ff007b82 */ /* 0x000ea40000000800 */
[----:B--2---:R-:W-:-:S13]  /*09e0*/  ISETP.LE.AND P0, PT, R0, UR7, PT ;  /* 0x0000000700007c0c */ /* 0x004fda000bf03270 */
[----:B------:R-:W-:Y:S05]  /*09f0*/  @P0 EXIT ;  /* 0x000000000000094d */ /* 0x000fea0003800000 */
[----:B------:R-:W2:Y:S01]  /*0a00*/  LDL.LU R10, [R1+0x1c] ;  /* 0x00001c00010a7983 */ /* 0x000ea20000300800 */
[----:B------:R-:W-:Y:S01]  /*0a10*/  VIADD R0, R3, 0xffffff80 ;  /* 0xffffff8003007836 */ /* 0x000fe20000000000 */
[----:B------:R-:W3:Y:S01]  /*0a20*/  S2UR UR4, SR_CgaCtaId ;  /* 0x00000000000479c3 */ /* 0x000ee20000008800 */
[----:B------:R-:W-:Y:S01]  /*0a30*/  UMOV UR61, 0x400 ;  /* 0x00000400003d7882 */ /* 0x000fe20000000000 */
[----:B------:R-:W-:Y:S01]  /*0a40*/  IMAD.MOV.U32 R219, RZ, RZ, -0x2 ;  /* 0xfffffffeffdb7424 */ /* 0x000fe200078e00ff */
[----:B------:R-:W-:Y:S01]  /*0a50*/  UMOV UR38, URZ ;  /* 0x0000003f00267c82 */ /* 0x000fe20008000000 */
[----:B------:R-:W-:Y:S01]  /*0a60*/  SHF.R.S32.HI R3, RZ, 0x1f, R0 ;  /* 0x0000001fff037819 */ /* 0x000fe20000011400 */
[----:B------:R-:W-:Y:S02]  /*0a70*/  IMAD.U32 R23, RZ, RZ, UR7 ;  /* 0x00000007ff177e24 */ /* 0x000fe4000f8e00ff */
[----:B------:R-:W-:Y:S01]  /*0a80*/  IMAD.MOV.U32 R212, RZ, RZ, RZ ;  /* 0x000000ffffd47224 */ /* 0x000fe200078e00ff */
[CC--:B------:R-:W-:Y:S01]  /*0a90*/  LEA.HI R5, R3.reuse, R0.reuse, RZ, 0x7 ;  /* 0x0000000003057211 */ /* 0x0c0fe200078f38ff */
[----:B------:R-:W4:Y:S01]  /*0aa0*/  S2UR UR6, SR_SWINHI ;  /* 0x00000000000679c3 */ /* 0x000f220000002f00 */
[----:B------:R-:W-:-:S02]  /*0ab0*/  LEA.HI R6, R3, R0, RZ, 0x4 ;  /* 0x0000000003067211 */ /* 0x000fc400078f20ff */
[----:B------:R-:W-:Y:S02]  /*0ac0*/  LOP3.LUT R213, R5, 0xffffff80, RZ, 0xc0, !PT ;  /* 0xffffff8005d57812 */ /* 0x000fe400078ec0ff */
[----:B------:R-:W-:Y:S02]  /*0ad0*/  SHF.R.S32.HI R9, RZ, 0x4, R6 ;  /* 0x00000004ff097819 */ /* 0x000fe40000011406 */
[----:B------:R-:W-:Y:S02]  /*0ae0*/  IADD3 R213, R0, -R213, RZ ;  /* 0x800000d500d57210 */ /* 0x000fe40007ffe0ff */
[----:B------:R-:W-:Y:S02]  /*0af0*/  LOP3.LUT R7, R6, 0x3fffff0, RZ, 0xc0, !PT ;  /* 0x03fffff006077812 */ /* 0x000fe400078ec0ff */
[----:B-1----:R-:W-:Y:S02]  /*0b00*/  SHF.R.S32.HI R2, RZ, 0x1f, R213 ;  /* 0x0000001fff027819 */ /* 0x002fe400000114d5 */
[----:B------:R-:W-:Y:S01]  /*0b10*/  LEA.HI R217, R3, R0, RZ, 0x5 ;  /* 0x0000000003d97211 */ /* 0x000fe200078f28ff */
[----:B------:R-:W-:Y:S01]  /*0b20*/  IMAD.IADD R0, R0, 0x1, -R7 ;  /* 0x0000000100007824 */ /* 0x000fe200078e0a07 */
[----:B------:R-:W-:Y:S01]  /*0b30*/  LEA.HI R4, R2, R213, RZ, 0x2 ;  /* 0x000000d502047211 */ /* 0x000fe200078f10ff */
[----:B---3--:R-:W-:Y:S01]  /*0b40*/  ULEA UR61, UR4, UR61, 0x18 ;  /* 0x0000003d043d7291 */ /* 0x008fe2000f8ec03f */
[----:B------:R-:W-:-:S02]  /*0b50*/  LEA.HI R6, R6, R9, RZ, 0x1 ;  /* 0x0000000906067211 */ /* 0x000fc400078f08ff */
[--C-:B------:R-:W-:Y:S02]  /*0b60*/  SHF.R.S32.HI R3, RZ, 0x2, R4.reuse ;  /* 0x00000002ff037819 */ /* 0x100fe40000011404 */
[----:B------:R-:W-:Y:S02]  /*0b70*/  SHF.R.S32.HI R8, RZ, 0x1f, R4 ;  /* 0x0000001fff087819 */ /* 0x000fe40000011404 */
[----:B------:R-:W-:Y:S01]  /*0b80*/  LOP3.LUT R6, R6, 0x1ffffffe, RZ, 0xc0, !PT ;  /* 0x1ffffffe06067812 */ /* 0x000fe200078ec0ff */
[----:B------:R-:W-:Y:S01]  /*0b90*/  UMOV UR4, UR61 ;  /* 0x0000003d00047c82 */ /* 0x000fe20008000000 */
[----:B----4-:R-:W-:Y:S01]  /*0ba0*/  UMOV UR5, UR6 ;  /* 0x0000000600057c82 */ /* 0x010fe20008000000 */
[----:B------:R-:W-:Y:S01]  /*0bb0*/  SHF.R.S32.HI R217, RZ, 0x5, R217 ;  /* 0x00000005ffd97819 */ /* 0x000fe200000114d9 */
[----:B------:R-:W-:Y:S01]  /*0bc0*/  IMAD.U32 R16, RZ, RZ, UR4 ;  /* 0x00000004ff107e24 */ /* 0x000fe2000f8e00ff */
[----:B------:R-:W-:Y:S01]  /*0bd0*/  LEA.HI R8, R8, R3, RZ, 0x3 ;  /* 0x0000000308087211 */ /* 0x000fe200078f18ff */
[----:B------:R-:W-:Y:S01]  /*0be0*/  IMAD.IADD R6, R9, 0x1, -R6 ;  /* 0x0000000109067824 */ /* 0x000fe200078e0a06 */
[----:B------:R-:W-:Y:S01]  /*0bf0*/  SHF.R.S32.HI R216, RZ, 0x7, R5 ;  /* 0x00000007ffd87819 */ /* 0x000fe20000011405 */
[----:B------:R-:W-:Y:S01]  /*0c00*/  IMAD R7, R217, 0x10, R0 ;  /* 0x00000010d9077824 */ /* 0x000fe200078e0200 */
[----:B------:R-:W-:Y:S01]  /*0c10*/  LOP3.LUT R8, R8, 0xfffffff8, RZ, 0xc0, !PT ;  /* 0xfffffff808087812 */ /* 0x000fe200078ec0ff */
[----:B------:R-:W-:Y:S01]  /*0c20*/  UMOV UR4, URZ ;  /* 0x0000003f00047c82 */ /* 0x000fe20008000000 */
[----:B------:R-:W-:-:S02]  /*0c30*/  LEA.HI R2, R2, R213, RZ, 0x5 ;  /* 0x000000d502027211 */ /* 0x000fc400078f28ff */
[----:B------:R-:W-:Y:S02]  /*0c40*/  LEA.HI R5, R5, R216, RZ, 0x1 ;  /* 0x000000d805057211 */ /* 0x000fe400078f08ff */
[----:B------:R-:W-:Y:S01]  /*0c50*/  LEA R6, R7, R6, 0x3 ;  /* 0x0000000607067211 */ /* 0x000fe200078e18ff */
[----:B------:R-:W-:Y:S01]  /*0c60*/  IMAD.IADD R7, R3, 0x1, -R8 ;  /* 0x0000000103077824 */ /* 0x000fe200078e0a08 */
[----:B------:R-:W-:Y:S02]  /*0c70*/  LOP3.LUT R4, R4, 0x7ffffffc, RZ, 0xc0, !PT ;  /* 0x7ffffffc04047812 */ /* 0x000fe400078ec0ff */
[----:B------:R-:W-:Y:S01]  /*0c80*/  SHF.R.S32.HI R2, RZ, 0x5, R2 ;  /* 0x00000005ff027819 */ /* 0x000fe20000011402 */
[----:B------:R-:W-:Y:S01]  /*0c90*/  IMAD.SHL.U32 R3, R6, 0x8, RZ ;  /* 0x0000000806037824 */ /* 0x000fe200078e00ff */
[----:B------:R-:W-:Y:S01]  /*0ca0*/  LOP3.LUT R5, R5, 0x3fffffe, RZ, 0xc0, !PT ;  /* 0x03fffffe05057812 */ /* 0x000fe200078ec0ff */
[----:B------:R-:W-:Y:S01]  /*0cb0*/  IMAD.IADD R4, R213, 0x1, -R4 ;  /* 0x00000001d5047824 */ /* 0x000fe200078e0a04 */
[----:B------:R-:W-:Y:S01]  /*0cc0*/  MOV R17, UR5 ;  /* 0x0000000500117c02 */ /* 0x000fe20008000f00 */
[----:B------:R-:W-:Y:S01]  /*0cd0*/  IMAD R2, R2, 0x10, R7 ;  /* 0x0000001002027824 */ /* 0x000fe200078e0207 */
[----:B------:R-:W-:Y:S01]  /*0ce0*/  IADD3 R5, R216, -R5, RZ ;  /* 0x80000005d8057210 */ /* 0x000fe20007ffe0ff */
[----:B------:R-:W-:Y:S01]  /*0cf0*/  IMAD R219, R4, R219, 0x50 ;  /* 0x0000005004db7424 */ /* 0x000fe200078e02db */
[----:B------:R-:W-:Y:S01]  /*0d00*/  MOV R18, UR4 ;  /* 0x0000000400127c02 */ /* 0x000fe20008000f00 */
[----:B------:R-:W-:-:S04]  /*0d10*/  IMAD.WIDE R16, R3, 0x2, R16 ;  /* 0x0000000203107825 */ /* 0x000fc800078e0210 */
[----:B------:R-:W-:Y:S01]  /*0d20*/  IMAD R218, R5, 0x40, R2 ;  /* 0x0000004005da7824 */ /* 0x000fe200078e0202 */
[----:B--2---:R-:W-:-:S07]  /*0d30*/  LOP3.LUT R22, R10, 0x1, RZ, 0xfc, !PT ;  /* 0x000000010a167812 */ /* 0x004fce00078efcff */
.L_x_31:
[----:B------:R-:W1:Y:S01]  /*0d40*/  SHFL.IDX PT, R0, R216, RZ, 0x1f ;  /* 0x00001fffd8007589 */ /* 0x000e6200000e0000 */
[----:B------:R-:W2:Y:S01]  /*0d50*/  LDC R64, c[0x0][0x2e0] ;  /* 0x0000b800ff407b82 */ /* 0x000ea20000000800 */
[----:B------:R-:W-:Y:S01]  /*0d60*/  ULDC UR4, c[0x0][0xda8] ;  /* 0x00036a0000047ab9 */ /* 0x000fe20000000800 */
[----:B------:R-:W-:Y:S01]  /*0d70*/  ULDC.64 UR8, c[0x0][0x3f8] ;  /* 0x0000fe0000087ab9 */ /* 0x000fe20000000a00 */
[----:B------:R-:W-:Y:S01]  /*0d80*/  R2UR UR10, R23 ;  /* 0x00000000170a72ca */ /* 0x000fe200000e0000 */
[----:B------:R-:W-:Y:S02]  /*0d90*/  UISETP.NE.AND UP1, UPT, UR4, 0x1, UPT ;  /* 0x000000010400788c */ /* 0x000fe4000bf25270 */
[----:B------:R-:W-:Y:S01]  /*0da0*/  UISETP.NE.U32.AND UP0, UPT, UR8, URZ, UPT ;  /* 0x0000003f0800728c */ /* 0x000fe2000bf05070 */
[----:B------:R-:W-:Y:S01]  /*0db0*/  ULDC UR5, c[0x0][0xdb4] ;  /* 0x00036d0000057ab9 */ /* 0x000fe20000000800 */
[----:B------:R-:W-:Y:S02]  /*0dc0*/  ULDC UR6, c[0x0][0x404] ;  /* 0x0001010000067ab9 */ /* 0x000fe40000000800 */
[----:B------:R-:W-:-:S02]  /*0dd0*/  UISETP.NE.AND.EX UP0, UPT, UR9, URZ, UPT, UP0 ;  /* 0x0000003f0900728c */ /* 0x000fc4000bf05300 */
[----:B------:R-:W-:Y:S02]  /*0de0*/  UIADD3 UR9, UR61, 0x14400, URZ ;  /* 0x000144003d097890 */ /* 0x000fe4000fffe03f */
[----:B------:R-:W-:Y:S02]  /*0df0*/  UISETP.NE.AND UP2, UPT, UR5, 0x1, UPT ;  /* 0x000000010500788c */ /* 0x000fe4000bf45270 */
[----:B------:R-:W-:Y:S01]  /*0e00*/  USEL UR6, UR6, 0x1, UP0 ;  /* 0x0000000106067887 */ /* 0x000fe20008000000 */
[----:B------:R-:W-:Y:S01]  /*0e10*/  @UP1 ULDC UR5, c[0x0][0xdac] ;  /* 0x00036b0000051ab9 */ /* 0x000fe20000000800 */
[----:B------:R-:W-:Y:S01]  /*0e20*/  ULOP3.LUT UP0, URZ, UR9, 0x9f, URZ, 0xc0, !UPT ;  /* 0x0000009f093f7892 */ /* 0x000fe2000f80c03f */
[----:B------:R-:W-:Y:S01]  /*0e30*/  UMOV UR11, UR10 ;  /* 0x0000000a000b7c82 */ /* 0x000fe20008000000 */
[----:B-1----:R-:W-:Y:S02]  /*0e40*/  R2UR UR7, R0 ;  /* 0x00000000000772ca */ /* 0x002fe400000e0000 */
[----:B--2---:R-:W-:Y:S01]  /*0e50*/  IMAD R64, R64, UR6, RZ ;  /* 0x0000000640407c24 */ /* 0x004fe2000f8e02ff */
[----:B------:R-:W-:Y:S01]  /*0e60*/  @UP1 ULDC UR6, c[0x0][0xdb0] ;  /* 0x00036c0000061ab9 */ /* 0x000fe20000000800 */
[----:B------:R-:W-:-:S02]  /*0e70*/  PLOP3.LUT P0, PT, PT, PT, UP0, 0x80, 0x0 ;  /* 0x000000000000781c */ /* 0x000fc40003f0f008 */
[----:B------:R-:W-:-:S04]  /*0e80*/  VIADD R0, R64, 0x4f ;  /* 0x0000004f40007836 */ /* 0x000fc80000000000 */
[----:B------:R-:W-:-:S03]  /*0e90*/  IMAD.HI R0, R0, 0x66666667, RZ ;  /* 0x6666666700007827 */ /* 0x000fc600078e02ff */
[----:B------:R-:W-:Y:S02]  /*0ea0*/  ULEA.HI UR4, UR7, UR7, URZ, 0x1 ;  /* 0x0000000707047291 */ /* 0x000fe4000f8f083f */
[----:B------:R-:W-:Y:S02]  /*0eb0*/  SHF.R.U32.HI R3, RZ, 0x1f, R0 ;  /* 0x0000001fff037819 */ /* 0x000fe40000011600 */
[----:B------:R-:W-:Y:S02]  /*0ec0*/  ULOP3.LUT UR8, UR4, 0x1e, URZ, 0xc0, !UPT ;  /* 0x0000001e04087892 */ /* 0x000fe4000f8ec03f */
[----:B------:R-:W-:Y:S01]  /*0ed0*/  LEA.HI.SX32 R152, R0, R3, 0x1b ;  /* 0x0000000300987211 */ /* 0x000fe200078fdaff */
[----:B------:R-:W-:Y:S02]  /*0ee0*/  UIMAD.WIDE.U32 UR4, UR10, UR5, URZ ;  /* 0x000000050a0472a5 */ /* 0x000fe4000f8e003f */
[----:B------:R-:W-:Y:S02]  /*0ef0*/  UIADD3 UR8, UR7, -UR8, URZ ;  /* 0x8000000807087290 */ /* 0x000fe4000fffe03f */
[----:B------:R-:W-:-:S02]  /*0f00*/  @UP1 USHF.R.U32.HI UR11, URZ, UR6, UR5 ;  /* 0x000000063f0b1299 */ /* 0x000fc40008011605 */
[----:B------:R-:W-:Y:S01]  /*0f10*/  ULEA UR8, UR8, UR9, 0xd ;  /* 0x0000000908087291 */ /* 0x000fe2000f8e683f */
[----:B------:R-:W-:Y:S02]  /*0f20*/  @UP2 ULDC.64 UR6, c[0x0][0xdb8] ;  /* 0x00036e0000062ab9 */ /* 0x000fe40000000a00 */
[----:B------:R-:W-:Y:S02]  /*0f30*/  UIMAD.WIDE.U32 UR4, UR11, UR6, URZ ;  /* 0x000000060b0472a5 */ /* 0x000fe4000f8e003f */
[----:B------:R-:W-:Y:S01]  /*0f40*/  IMAD.U32 R215, RZ, RZ, UR11 ;  /* 0x0000000bffd77e24 */ /* 0x000fe2000f8e00ff */
[----:B------:R-:W-:Y:S01]  /*0f50*/  USHF.R.U32.HI UR8, URZ, 0x4, UR8 ;  /* 0x000000043f087899 */ /* 0x000fe20008011608 */
[----:B------:R-:W-:Y:S01]  /*0f60*/  UMOV UR36, UR11 ;  /* 0x0000000b00247c82 */ /* 0x000fe20008000000 */
[----:B------:R-:W-:Y:S02]  /*0f70*/  @UP2 USHF.R.U32.HI UR36, URZ, UR7, UR5 ;  /* 0x000000073f242299 */ /* 0x000fe40008011605 */
[----:B------:R-:W-:Y:S01]  /*0f80*/  UMOV UR4, UR10 ;  /* 0x0000000a00047c82 */ /* 0x000fe20008000000 */
[----:B------:R-:W-:Y:S01]  /*0f90*/  ULOP3.LUT UR37, UR8, 0x3fff, URZ, 0xc0, !UPT ;  /* 0x00003fff08257892 */ /* 0x000fe2000f8ec03f */
[----:B------:R-:W-:Y:S01]  /*0fa0*/  IMAD.U32 R214, RZ, RZ, UR4 ;  /* 0x00000004ffd67e24 */ /* 0x000fe2000f8e00ff */
[----:B------:R-:W-:Y:S10]  /*0fb0*/  @!P0 BRA `(.L_x_9) ;  /* 0x0000000000408947 */ /* 0x000ff40003800000 */
[----:B------:R-:W-:Y:S01]  /*0fc0*/  MOV R0, 0x0 ;  /* 0x0000000000007802 */ /* 0x000fe20000000f00 */
[----:B------:R-:W-:Y:S01]  /*0fd0*/  ULDC.64 UR4, c[0x4][0x1b8] ;  /* 0x01006e0000047ab9 */ /* 0x000fe20000000a00 */
[----:B------:R-:W-:Y:S01]  /*0fe0*/  ULDC.64 UR6, c[0x4][0x130] ;  /* 0x01004c0000067ab9 */ /* 0x000fe20000000a00 */
[----:B------:R-:W-:Y:S01]  /*0ff0*/  MOV R4, UR4 ;  /* 0x0000000400047c02 */ /* 0x000fe20008000f00 */
[----:B------:R1:W2:Y:S01]  /*1000*/  LDC.64 R2, c[0x4][R0] ;  /* 0x0100000000027b82 */ /* 0x0002a20000000a00 */
[----:B------:R-:W-:Y:S01]  /*1010*/  IMAD.U32 R5, RZ, RZ, UR5 ;  /* 0x00000005ff057e24 */ /* 0x000fe2000f8e00ff */
[----:B------:R-:W-:Y:S01]  /*1020*/  ULDC.64 UR4, c[0x4][0x1c0] ;  /* 0x0100700000047ab9 */ /* 0x000fe20000000a00 */
[----:B------:R-:W-:Y:S01]  /*1030*/  MOV R10, UR6 ;  /* 0x00000006000a7c02 */ /* 0x000fe20008000f00 */
[----:B------:R-:W-:Y:S01]  /*1040*/  IMAD.U32 R6, RZ, RZ, UR4 ;  /* 0x00000004ff067e24 */ /* 0x000fe2000f8e00ff */
[----:B------:R-:W-:Y:S01]  /*1050*/  MOV R13, RZ ;  /* 0x000000ff000d7202 */ /* 0x000fe20000000f00 */
[----:B------:R-:W-:-:S02]  /*1060*/  IMAD.U32 R7, RZ, RZ, UR5 ;  /* 0x00000005ff077e24 */ /* 0x000fc4000f8e00ff */
[----:B------:R-:W-:Y:S02]  /*1070*/  IMAD.U32 R11, RZ, RZ, UR7 ;  /* 0x00000007ff0b7e24 */ /* 0x000fe4000f8e00ff */
[----:B------:R-:W-:Y:S02]  /*1080*/  IMAD.MOV.U32 R8, RZ, RZ, 0x70 ;  /* 0x00000070ff087424 */ /* 0x000fe400078e00ff */
[----:B-1----:R-:W-:-:S07]  /*1090*/  IMAD.MOV.U32 R12, RZ, RZ, 0x1 ;  /* 0x00000001ff0c7424 */ /* 0x002fce00078e00ff */
[----:B------:R-:W-:-:S07]  /*10a0*/  LEPC R20, `(.L_x_9) ;  /* 0x000000001014794e */ /* 0x000fce0000000000 */
[----:B--2---:R-:W-:Y:S05]  /*10b0*/  CALL.ABS.NOINC R2 ;  /* 0x0000000002007343 */ /* 0x004fea0003c00000 */
.L_x_9:
[----:B------:R-:W-:Y:S02]  /*10c0*/  LOP3.LUT R0, R212, 0x1, RZ, 0xc0, !PT ;  /* 0x00000001d4007812 */ /* 0x000fe400078ec0ff */
[----:B------:R-:W-:Y:S02]  /*10d0*/  ISETP.NE.AND P0, PT, R22, 0x3, PT ;  /* 0x000000031600780c */ /* 0x000fe40003f05270 */
[----:B------:R-:W-:-:S04]  /*10e0*/  SHF.L.U32 R0, R0, 0x1f, RZ ;  /* 0x0000001f00007819 */ /* 0x000fc800000006ff */
[----:B------:R-:W1:Y:S02]  /*10f0*/  SYNCS.PHASECHK.TRANS64.TRYWAIT P1, [UR61+0x38800], R0 ;  /* 0x03880000ff0075a7 */ /* 0x000e64000802017d */
[----:B-1----:R-:W-:Y:S05]  /*1100*/  @!P1 BRA `(.L_x_10) ;  /* 0x000000d400409947 */ /* 0x002fea0003800000 */
.L_x_90:
[----:B------:R-:W-:Y:S05]  /*1110*/  @!P0 BRA `(.L_x_11) ;  /* 0x0000000000048947 */ /* 0x000fea0003800000 */
[----:B------:R-:W-:Y:S01]  /*1120*/  BPT.TRAP 0x1 ;  /* 0x000000040000795c */ /* 0x000fe20000300000 */
.L_x_11:
[----:B------:R-:W-:Y:S01]  /*1130*/  R2UR UR4, R18 ;  /* 0x00000000120472ca */ /* 0x000fe200000e0000 */
[----:B-1----:R-:W-:-:S05]  /*1140*/  IMAD.U32 R0, RZ, RZ, UR38 ;  /* 0x00000026ff007e24 */ /* 0x002fca000f8e00ff */
[----:B------:R-:W-:-:S07]  /*1150*/  LEA R0, R0, UR61, 0x3 ;  /* 0x0000003d00007c11 */ /* 0x000fce000f8e18ff */
[----:B------:R-:W-:-:S05]  /*1160*/  IMAD.U32 R3, RZ, RZ, UR4 ;  /* 0x00000004ff037e24 */ /* 0x000fca000f8e00ff */
[----:B------:R-:W-:-:S04]  /*1170*/  SHF.L.U32 R3, R3, 0x1f, RZ ;  /* 0x0000001f03037819 */ /* 0x000fc800000006ff */
[----:B------:R1:W2:Y:S01]  /*1180*/  SYNCS.PHASECHK.TRANS64.TRYWAIT P2, [R0+URZ+0x38830], R3 ;  /* 0x03883003000075a7 */ /* 0x0002a2000804017f */
[----:B------:R-:W-:Y:S05]  /*1190*/  @!P0 BRA `(.L_x_12) ;  /* 0x0000000000048947 */ /* 0x000fea0003800000 */
[----:B------:R-:W-:Y:S01]  /*11a0*/  BPT.TRAP 0x1 ;  /* 0x000000040000795c */ /* 0x000fe20000300000 */
.L_x_12:
[----:B------:R-:W3:Y:S01]  /*11b0*/  S2R R2, SR_TID.X ;  /* 0x0000000000027919 */ /* 0x000ee20000002100 */
[----:B------:R-:W-:Y:S01]  /*11c0*/  IMAD.MOV.U32 R151, RZ, RZ, RZ ;  /* 0x000000ffff977224 */ /* 0x000fe200078e00ff */
[----:B---3--:R-:W-:-:S04]  /*11d0*/  LOP3.LUT R2, R2, 0x7f, RZ, 0xc0, !PT ;  /* 0x0000007f02027812 */ /* 0x008fc800078ec0ff */
[----:B------:R-:W-:Y:S01]  /*11e0*/  ISETP.NE.AND P1, PT, R2, RZ, PT ;  /* 0x000000ff0200720c */ /* 0x000fe20003f25270 */
[----:B--2---:R-:W-:-:S12]  /*11f0*/  @P2 BRA `(.L_x_13) ;  /* 0x0000000000082947 */ /* 0x004fd80003800000 */
[----:B------:R-:W2:Y:S02]  /*1200*/  SYNCS.PHASECHK.TRANS64.TRYWAIT P2, [R0+URZ+0x38830], R3 ;  /* 0x03883003000075a7 */ /* 0x000ea4000804017f */
[----:B--2---:R-:W-:Y:S05]  /*1210*/  @!P2 BRA `(.L_x_14) ;  /* 0x000000d40014a947 */ /* 0x004fea0003800000 */
.L_x_13:
[----:B------:R-:W-:Y:S05]  /*1220*/  WARPSYNC.ALL ;  /* 0x0000000000007948 */ /* 0x000fea0003800000 */
[----:B------:R-:W-:Y:S01]  /*1230*/  UIADD3 UR4, UR61, 0x24400, URZ ;  /* 0x000244003d047890 */ /* 0x000fe2000fffe03f */
[----:B------:R-:W-:Y:S01]  /*1240*/  WARPGROUP.ARRIVE ;  /* 0x00000000000079c5 */ /* 0x000fe20000000000 */
[----:B------:R-:W-:Y:S01]  /*1250*/  ULOP3.LUT UR5, UR37, 0x10000, URZ, 0xfc, !UPT ;  /* 0x0001000025057892 */ /* 0x000fe2000f8efc3f */
[----:B-12---:R-:W-:Y:S01]  /*1260*/  IMAD.IADD R3, R219, 0x1, R64 ;  /* 0x00000001db037824 */ /* 0x006fe200078e0240 */
[----:B------:R-:W-:Y:S01]  /*1270*/  USHF.R.U32.HI UR4, URZ, 0x4, UR4 ;  /* 0x000000043f047899 */ /* 0x000fe20008011604 */
[----:B------:R-:W-:Y:S01]  /*1280*/  P2R R66, PR, RZ, 0x1 ;  /* 0x00000001ff427803 */ /* 0x000fe20000000000 */
[----:B------:R-:W-:Y:S01]  /*1290*/  UMOV UR9, 0x40000040 ;  /* 0x4000004000097882 */ /* 0x000fe20000000000 */
[----:B------:R-:W-:Y:S01]  /*12a0*/  UMOV UR11, 0x40000040 ;  /* 0x40000040000b7882 */ /* 0x000fe20000000000 */
[----:B------:R-:W-:Y:S01]  /*12b0*/  ULOP3.LUT UR4, UR4, 0x3fff, URZ, 0xc0, !UPT ;  /* 0x00003fff04047892 */ /* 0x000fe2000f8ec03f */
[----:B------:R-:W-:Y:S01]  /*12c0*/  IMAD.U32 R15, RZ, RZ, UR9 ;  /* 0x00000009ff0f7e24 */ /* 0x000fe2000f8e00ff */
[----:B------:R-:W-:Y:S01]  /*12d0*/  UMOV UR8, UR5 ;  /* 0x0000000500087c82 */ /* 0x000fe20008000000 */
[----:B------:R-:W-:Y:S01]  /*12e0*/  UMOV UR15, UR9 ;  /* 0x00000009000f7c82 */ /* 0x000fe20008000000 */
[----:B------:R-:W-:Y:S01]  /*12f0*/  ULOP3.LUT UR6, UR4, 0x10000, URZ, 0xfc, !UPT ;  /* 0x0001000004067892 */ /* 0x000fe2000f8efc3f */
[----:B------:R-:W-:Y:S01]  /*1300*/  IMAD.U32 R14, RZ, RZ, UR8 ;  /* 0x00000008ff0e7e24 */ /* 0x000fe2000f8e00ff */
[----:B------:R-:W-:Y:S01]  /*1310*/  UMOV UR14, UR8 ;  /* 0x00000008000e7c82 */ /* 0x000fe20008000000 */
[----:B------:R-:W-:Y:S01]  /*1320*/  UIADD3 UR7, UR5, 0x2, URZ ;  /* 0x0000000205077890 */ /* 0x000fe2000fffe03f */
[----:B------:R-:W-:Y:S01]  /*1330*/  IMAD R3, R152, -0x50, R3 ;  /* 0xffffffb098037824 */ /* 0x000fe200078e0203 */
[----:B------:R-:W-:-:S02]  /*1340*/  UIMAD UR4, UR38, 0xa00, UR6 ;  /* 0x00000a00260478a4 */ /* 0x000fc4000f8e0206 */
[----:B------:R-:W-:Y:S01]  /*1350*/  MOV R21, UR6 ;  /* 0x0000000600157c02 */ /* 0x000fe20008000f00 */
[----:B------:R-:W-:Y:S01]  /*1360*/  UMOV UR17, 0x40000040 ;  /* 0x4000004000117882 */ /* 0x000fe20000000000 */
[----:B------:R-:W-:Y:S01]  /*1370*/  UMOV UR19, 0x40000040 ;  /* 0x4000004000137882 */ /* 0x000fe20000000000 */
[----:B------:R-:W-:Y:S01]  /*1380*/  UIADD3 UR6, UR4, 0x200, URZ ;  /* 0x0000020004067890 */ /* 0x000fe2000fffe03f */
[----:B------:R-:W-:Y:S01]  /*1390*/  MOV R13, UR17 ;  /* 0x00000011000d7c02 */ /* 0x000fe20008000f00 */
[----:B------:R-:W-:Y:S01]  /*13a0*/  UIADD3 UR12, UR4, 0x2, URZ ;  /* 0x00000002040c7890 */ /* 0x000fe2000fffe03f */
[C---:B------:R-:W-:Y:S01]  /*13b0*/  ISETP.GT.AND P6, PT, R3.reuse, RZ, PT ;  /* 0x000000ff0300720c */ /* 0x040fe20003fc4270 */
[----:B------:R-:W-:Y:S01]  /*13c0*/  UMOV UR10, UR4 ;  /* 0x00000004000a7c82 */ /* 0x000fe20008000000 */
[----:B------:R-:W-:Y:S01]  /*13d0*/  UMOV UR16, UR7 ;  /* 0x0000000700107c82 */ /* 0x000fe20008000000 */
[----:B------:R-:W-:Y:S01]  /*13e0*/  HGMMA.64x16x16.F32.BF16 R56, gdesc[UR8], RZ, !UPT, gsb0 ;  /* 0x00200000083879f0 */ /* 0x000fe2000c0018ff */
[----:B------:R-:W-:Y:S01]  /*13f0*/  UIADD3 UR10, UR4, 0x80, URZ ;  /* 0x00000080040a7890 */ /* 0x000fe2000fffe03f */
[----:B------:R-:W-:Y:S01]  /*1400*/  IMAD.U32 R12, RZ, RZ, UR16 ;  /* 0x00000010ff0c7e24 */ /* 0x000fe2000f8e00ff */
[----:B------:R-:W-:Y:S01]  /*1410*/  UMOV UR8, UR14 ;  /* 0x0000000e00087c82 */ /* 0x000fe20008000000 */
[----:B------:R-:W-:Y:S01]  /*1420*/  UMOV UR9, UR15 ;  /* 0x0000000f00097c82 */ /* 0x000fe20008000000 */
[----:B------:R-:W-:Y:S01]  /*1430*/  UMOV UR11, 0x40000040 ;  /* 0x40000040000b7882 */ /* 0x000fe20000000000 */
[----:B------:R-:W-:Y:S01]  /*1440*/  UMOV UR18, UR12 ;  /* 0x0000000c00127c82 */ /* 0x000fe20008000000 */
[----:B------:R-:W-:Y:S01]  /*1450*/  UIADD3 UR7, UR5, 0x4, URZ ;  /* 0x0000000405077890 */ /* 0x000fe2000fffe03f */
[C---:B------:R-:W-:Y:S01]  /*1460*/  ISETP.GT.AND P5, PT, R3.reuse, 0x1, PT ;  /* 0x000000010300780c */ /* 0x040fe20003fa4270 */
[----:B------:R-:W-:Y:S01]  /*1470*/  UIADD3 UR12, UR4, 0x4, URZ ;  /* 0x00000004040c7890 */ /* 0x000fe2000fffe03f */
[C---:B------:R-:W-:Y:S01]  /*1480*/  ISETP.GT.AND P4, PT, R3.reuse, 0x8, PT ;  /* 0x000000080300780c */ /* 0x040fe20003f84270 */
[----:B------:R-:W-:Y:S01]  /*1490*/  UMOV UR13, 0x40000040 ;  /* 0x40000040000d7882 */ /* 0x000fe20000000000 */
[----:B------:R-:W-:Y:S01]  /*14a0*/  UIADD3 UR20, UR5, 0x406, URZ ;  /* 0x0000040605147890 */ /* 0x000fe2000fffe03f */
[C---:B------:R-:W-:Y:S01]  /*14b0*/  ISETP.GT.AND P3, PT, R3.reuse, 0x9, PT ;  /* 0x000000090300780c */ /* 0x040fe20003f64270 */
[----:B------:R-:W-:Y:S01]  /*14c0*/  UIADD3 UR22, UR4, 0x286, URZ ;  /* 0x0000028604167890 */ /* 0x000fe2000fffe03f */
[----:B------:R-:W-:Y:S01]  /*14d0*/  ISETP.GT.AND P2, PT, R3, 0x10, PT ;  /* 0x000000100300780c */ /* 0x000fe20003f44270 */
[----:B------:R-:W-:Y:S01]  /*14e0*/  UMOV UR21, 0x40000040 ;  /* 0x4000004000157882 */ /* 0x000fe20000000000 */
[----:B------:R-:W-:Y:S01]  /*14f0*/  UMOV UR23, 0x40000040 ;  /* 0x4000004000177882 */ /* 0x000fe20000000000 */
[----:B------:R-:W-:Y:S01]  /*1500*/  UIADD3 UR24, UR5, 0x800, URZ ;  /* 0x0000080005187890 */ /* 0x000fe2000fffe03f */
[----:B------:R-:W-:Y:S01]  /*1510*/  @!P1 VIADD R0, R0, 0x38840 ;  /* 0x0003884000009836 */ /* 0x000fe20000000000 */
[----:B------:R-:W-:Y:S01]  /*1520*/  UIADD3 UR26, UR4, 0x500, URZ ;  /* 0x00000500041a7890 */ /* 0x000fe2000fffe03f */
[-C--:B------:R-:W-:Y:S01]  /*1530*/  MOV R150, R151.reuse ;  /* 0x0000009700967202 */ /* 0x080fe20000000f00 */
[----:B------:R-:W-:Y:S01]  /*1540*/  UMOV UR25, 0x40000040 ;  /* 0x4000004000197882 */ /* 0x000fe20000000000 */
[----:B------:R-:W-:Y:S01]  /*1550*/  UMOV UR27, 0x40000040 ;  /* 0x40000040001b7882 */ /* 0x000fe20000000000 */
[----:B------:R-:W-:Y:S01]  /*1560*/  UIADD3 UR28, UR5, 0x802, URZ ;  /* 0x00000802051c7890 */ /* 0x000fe2000fffe03f */
[----:B------:R-:W-:Y:S01]  /*1570*/  @!P1 PRMT R0, RZ, 0x654, R0 ;  /* 0x00000654ff009816 */ /* 0x000fe20000000000 */
[----:B------:R-:W-:Y:S01]  /*1580*/  UIADD3 UR30, UR4, 0x502, URZ ;  /* 0x00000502041e7890 */ /* 0x000fe2000fffe03f */
[--C-:B------:R-:W-:Y:S01]  /*1590*/  IMAD.MOV.U32 R149, RZ, RZ, R151.reuse ;  /* 0x000000ffff957224 */ /* 0x100fe200078e0097 */
[----:B------:R-:W-:Y:S01]  /*15a0*/  UMOV UR29, 0x40000040 ;  /* 0x40000040001d7882 */ /* 0x000fe20000000000 */
[----:B------:R-:W-:Y:S01]  /*15b0*/  UMOV UR31, 0x40000040 ;  /* 0x40000040001f7882 */ /* 0x000fe20000000000 */
[----:B------:R-:W-:Y:S01]  /*15c0*/  UIADD3 UR32, UR5, 0x804, URZ ;  /* 0x0000080405207890 */ /* 0x000fe2000fffe03f */
[--C-:B------:R-:W-:Y:S01]  /*15d0*/  IMAD.MOV.U32 R148, RZ, RZ, R151.reuse ;  /* 0x000000ffff947224 */ /* 0x100fe200078e0097 */
[----:B------:R-:W-:Y:S01]  /*15e0*/  UIADD3 UR34, UR4, 0x504, URZ ;  /* 0x0000050404227890 */ /* 0x000fe2000fffe03f */
[--C-:B------:R-:W-:Y:S01]  /*15f0*/  IMAD.MOV.U32 R147, RZ, RZ, R151.reuse ;  /* 0x000000ffff937224 */ /* 0x100fe200078e0097 */
[----:B------:R-:W-:Y:S01]  /*1600*/  UMOV UR33, 0x40000040 ;  /* 0x4000004000217882 */ /* 0x000fe20000000000 */
[----:B------:R-:W-:Y:S01]  /*1610*/  UMOV UR35, 0x40000040 ;  /* 0x4000004000237882 */ /* 0x000fe20000000000 */
[----:B------:R-:W-:Y:S01]  /*1620*/  UIADD3 UR40, UR5, 0x806, URZ ;  /* 0x0000080605287890 */ /* 0x000fe2000fffe03f */
[-C--:B------:R-:W-:Y:S01]  /*1630*/  MOV R146, R151.reuse ;  /* 0x0000009700927202 */ /* 0x080fe20000000f00 */
        /* <DEDUP_REMOVED lines=11> */
[----:B------:R-:W-:Y:S01]  /*16f0*/  MOV R142, R151 ;  /* 0x00000097008e7202 */ /* 0x000fe20000000f00 */
[----:B------:R-:W-:Y:S01]  /*1700*/  UIADD3 UR50, UR4, 0x782, URZ ;  /* 0x0000078204327890 */ /* 0x000fe2000fffe03f */
[----:B------:R-:W-:Y:S01]  /*1710*/  IMAD.MOV.U32 R141, RZ, RZ, R151 ;  /* 0x000000ffff8d7224 */ /* 0x000fe200078e0097 */
[----:B------:R-:W-:-:S02]  /*1720*/  WARPGROUP.DEPBAR.LE gsb0, 0x0 ;  /* 0x00008000000079c5 */ /* 0x000fc40000010000 */
[----:B------:R-:W-:Y:S01]  /*1730*/  WARPGROUP.ARRIVE ;  /* 0x00000000000079c5 */ /* 0x000fe20000000000 */
[----:B------:R-:W-:Y:S01]  /*1740*/  UMOV UR49, 0x40000040 ;  /* 0x4000004000317882 */ /* 0x000fe20000000000 */
[----:B------:R-:W-:Y:S01]  /*1750*/  UMOV UR51, 0x40000040 ;  /* 0x4000004000337882 */ /* 0x000fe20000000000 */
[----:B------:R-:W-:Y:S01]  /*1760*/  UIADD3 UR52, UR5, 0xc04, URZ ;  /* 0x00000c0405347890 */ /* 0x000fe2000fffe03f */
[--C-:B------:R-:W-:Y:S01]  /*1770*/  IMAD.MOV.U32 R140, RZ, RZ, R151.reuse ;  /* 0x000000ffff8c7224 */ /* 0x100fe200078e0097 */
[----:B------:R-:W-:Y:S01]  /*1780*/  UIADD3 UR54, UR4, 0x784, URZ ;  /* 0x0000078404367890 */ /* 0x000fe2000fffe03f */
[----:B------:R-:W-:Y:S01]  /*1790*/  HGMMA.64x16x16.F32.BF16 R48, gdesc[UR8], RZ, !UPT, gsb0 ;  /* 0x00200000083079f0 */ /* 0x000fe2000c0018ff */
[----:B------:R-:W-:Y:S01]  /*17a0*/  UIADD3 UR10, UR4, 0x100, URZ ;  /* 0x00000100040a7890 */ /* 0x000fe2000fffe03f */
[--C-:B------:R-:W-:Y:S01]  /*17b0*/  IMAD.MOV.U32 R139, RZ, RZ, R151.reuse ;  /* 0x000000ffff8b7224 */ /* 0x100fe200078e0097 */
[----:B------:R-:W-:Y:S01]  /*17c0*/  UMOV UR8, UR14 ;  /* 0x0000000e00087c82 */ /* 0x000fe20008000000 */
[----:B------:R-:W-:Y:S01]  /*17d0*/  UMOV UR9, UR15 ;  /* 0x0000000f00097c82 */ /* 0x000fe20008000000 */
[----:B------:R-:W-:Y:S01]  /*17e0*/  UMOV UR11, 0x40000040 ;  /* 0x40000040000b7882 */ /* 0x000fe20000000000 */
[----:B------:R-:W-:Y:S01]  /*17f0*/  UMOV UR53, 0x40000040 ;  /* 0x4000004000357882 */ /* 0x000fe20000000000 */
[----:B------:R-:W-:Y:S01]  /*1800*/  UMOV UR55, 0x40000040 ;  /* 0x4000004000377882 */ /* 0x000fe20000000000 */
[----:B------:R-:W-:Y:S01]  /*1810*/  UMOV UR57, 0x40000040 ;  /* 0x4000004000397882 */ /* 0x000fe20000000000 */
[----:B------:R-:W-:Y:S01]  /*1820*/  UMOV UR59, 0x40000040 ;  /* 0x40000040003b7882 */ /* 0x000fe20000000000 */
[----:B------:R-:W-:Y:S01]  /*1830*/  IMAD.U32 R7, RZ, RZ, UR57 ;  /* 0x00000039ff077e24 */ /* 0x000fe2000f8e00ff */
[-C--:B------:R-:W-:Y:S01]  /*1840*/  MOV R138, R151.reuse ;  /* 0x00000097008a7202 */ /* 0x080fe20000000f00 */
[--C-:B------:R-:W-:Y:S01]  /*1850*/  IMAD.MOV.U32 R137, RZ, RZ, R151.reuse ;  /* 0x000000ffff897224 */ /* 0x100fe200078e0097 */
        /* <DEDUP_REMOVED lines=34> */
[----:B------:R-:W-:Y:S01]  /*1a80*/  MOV R68, R151 ;  /* 0x0000009700447202 */ /* 0x000fe20000000f00 */
[----:B------:R-:W-:-:S02]  /*1a90*/  IMAD.MOV.U32 R111, RZ, RZ, R151 ;  /* 0x000000ffff6f7224 */ /* 0x000fc400078e0097 */
[--C-:B------:R-:W-:Y:S01]  /*1aa0*/  IMAD.MOV.U32 R109, RZ, RZ, R151.reuse ;  /* 0x000000ffff6d7224 */ /* 0x100fe200078e0097 */
[----:B------:R-:W-:Y:S02]  /*1ab0*/  WARPGROUP.DEPBAR.LE gsb0, 0x0 ;  /* 0x00008000000079c5 */ /* 0x000fe40000010000 */
[----:B------:R-:W-:Y:S01]  /*1ac0*/  WARPGROUP.ARRIVE ;  /* 0x00000000000079c5 */ /* 0x000fe20000000000 */
[--C-:B------:R-:W-:Y:S02]  /*1ad0*/  IMAD.MOV.U32 R108, RZ, RZ, R151.reuse ;  /* 0x000000ffff6c7224 */ /* 0x100fe400078e0097 */
[--C-:B------:R-:W-:Y:S02]  /*1ae0*/  IMAD.MOV.U32 R106, RZ, RZ, R151.reuse ;  /* 0x000000ffff6a7224 */ /* 0x100fe400078e0097 */
[--C-:B------:R-:W-:Y:S01]  /*1af0*/  IMAD.MOV.U32 R105, RZ, RZ, R151.reuse ;  /* 0x000000ffff697224 */ /* 0x100fe200078e0097 */
[----:B------:R-:W-:Y:S01]  /*1b00*/  HGMMA.64x16x16.F32.BF16 R40, gdesc[UR8], RZ, !UPT, gsb0 ;  /* 0x00200000082879f0 */ /* 0x000fe2000c0018ff */
[----:B------:R-:W-:Y:S01]  /*1b10*/  UIADD3 UR10, UR4, 0x180, URZ ;  /* 0x00000180040a7890 */ /* 0x000fe2000fffe03f */
[--C-:B------:R-:W-:Y:S01]  /*1b20*/  IMAD.MOV.U32 R103, RZ, RZ, R151.reuse ;  /* 0x000000ffff677224 */ /* 0x100fe200078e0097 */
[----:B------:R-:W-:Y:S01]  /*1b30*/  UMOV UR8, UR14 ;  /* 0x0000000e00087c82 */ /* 0x000fe20008000000 */
[----:B------:R-:W-:Y:S01]  /*1b40*/  UMOV UR9, UR15 ;  /* 0x0000000f00097c82 */ /* 0x000fe20008000000 */
[----:B------:R-:W-:Y:S01]  /*1b50*/  UMOV UR11, 0x40000040 ;  /* 0x40000040000b7882 */ /* 0x000fe20000000000 */
[----:B------:R-:W-:-:S02]  /*1b60*/  IMAD.MOV.U32 R102, RZ, RZ, R151 ;  /* 0x000000ffff667224 */ /* 0x000fc400078e0097 */
[--C-:B------:R-:W-:Y:S02]  /*1b70*/  IMAD.MOV.U32 R100, RZ, RZ, R151.reuse ;  /* 0x000000ffff647224 */ /* 0x100fe400078e0097 */
[--C-:B------:R-:W-:Y:S02]  /*1b80*/  IMAD.MOV.U32 R96, RZ, RZ, R151.reuse ;  /* 0x000000ffff607224 */ /* 0x100fe400078e0097 */
[--C-:B------:R-:W-:Y:S02]  /*1b90*/  IMAD.MOV.U32 R94, RZ, RZ, R151.reuse ;  /* 0x000000ffff5e7224 */ /* 0x100fe400078e0097 */
[--C-:B------:R-:W-:Y:S02]  /*1ba0*/  IMAD.MOV.U32 R90, RZ, RZ, R151.reuse ;  /* 0x000000ffff5a7224 */ /* 0x100fe400078e0097 */
[--C-:B------:R-:W-:Y:S02]  /*1bb0*/  IMAD.MOV.U32 R88, RZ, RZ, R151.reuse ;  /* 0x000000ffff587224 */ /* 0x100fe400078e0097 */
[----:B------:R-:W-:-:S02]  /*1bc0*/  IMAD.MOV.U32 R84, RZ, RZ, R151 ;  /* 0x000000ffff547224 */ /* 0x000fc400078e0097 */
[--C-:B------:R-:W-:Y:S02]  /*1bd0*/  IMAD.MOV.U32 R82, RZ, RZ, R151.reuse ;  /* 0x000000ffff527224 */ /* 0x100fe400078e0097 */
[--C-:B------:R-:W-:Y:S02]  /*1be0*/  IMAD.MOV.U32 R78, RZ, RZ, R151.reuse ;  /* 0x000000ffff4e7224 */ /* 0x100fe400078e0097 */
[--C-:B------:R-:W-:Y:S02]  /*1bf0*/  IMAD.MOV.U32 R76, RZ, RZ, R151.reuse ;  /* 0x000000ffff4c7224 */ /* 0x100fe400078e0097 */
[--C-:B------:R-:W-:Y:S02]  /*1c00*/  IMAD.MOV.U32 R72, RZ, RZ, R151.reuse ;  /* 0x000000ffff487224 */ /* 0x100fe400078e0097 */
[----:B------:R-:W-:Y:S01]  /*1c10*/  IMAD.MOV.U32 R70, RZ, RZ, R151 ;  /* 0x000000ffff467224 */ /* 0x000fe200078e0097 */
[----:B------:R-:W-:Y:S02]  /*1c20*/  WARPGROUP.DEPBAR.LE gsb0, 0x0 ;  /* 0x00008000000079c5 */ /* 0x000fe40000010000 */
[----:B------:R-:W-:-:S06]  /*1c30*/  WARPGROUP.ARRIVE ;  /* 0x00000000000079c5 */ /* 0x000fcc0000000000 */
[----:B------:R-:W-:Y:S01]  /*1c40*/  HGMMA.64x16x16.F32.BF16 R32, gdesc[UR8], RZ, !UPT, gsb0 ;  /* 0x00200000082079f0 */ /* 0x000fe2000c0018ff */
[----:B------:R-:W-:Y:S01]  /*1c50*/  UMOV UR8, UR14 ;  /* 0x0000000e00087c82 */ /* 0x000fe20008000000 */
[----:B------:R-:W-:Y:S01]  /*1c60*/  UMOV UR9, UR15 ;  /* 0x0000000f00097c82 */ /* 0x000fe20008000000 */
[----:B------:R-:W-:Y:S01]  /*1c70*/  UMOV UR10, UR6 ;  /* 0x00000006000a7c82 */ /* 0x000fe20008000000 */
[----:B------:R-:W-:Y:S01]  /*1c80*/  UMOV UR11, 0x40000040 ;  /* 0x40000040000b7882 */ /* 0x000fe20000000000 */
[----:B------:R-:W-:Y:S01]  /*1c90*/  UMOV UR14, UR16 ;  /* 0x00000010000e7c82 */ /* 0x000fe20008000000 */
[----:B------:R-:W-:Y:S01]  /*1ca0*/  UMOV UR15, UR17 ;  /* 0x00000011000f7c82 */ /* 0x000fe20008000000 */
[----:B------:R-:W-:Y:S01]  /*1cb0*/  UIADD3 UR6, UR4, 0x202, URZ ;  /* 0x0000020204067890 */ /* 0x000fe2000fffe03f */
[----:B------:R-:W-:Y:S02]  /*1cc0*/  WARPGROUP.DEPBAR.LE gsb0, 0x0 ;  /* 0x00008000000079c5 */ /* 0x000fe40000010000 */
[----:B------:R-:W-:-:S06]  /*1cd0*/  WARPGROUP.ARRIVE ;  /* 0x00000000000079c5 */ /* 0x000fcc0000000000 */
[----:B------:R-:W-:Y:S01]  /*1ce0*/  HGMMA.64x16x16.F32.BF16 R24, gdesc[UR8], RZ, !UPT, gsb0 ;  /* 0x00200000081879f0 */ /* 0x000fe2000c0018ff */
[----:B------:R-:W-:Y:S01]  /*1cf0*/  UIADD3 UR10, UR4, 0x82, URZ ;  /* 0x00000082040a7890 */ /* 0x000fe2000fffe03f */
[----:B------:R-:W-:Y:S01]  /*1d00*/  UMOV UR8, UR14 ;  /* 0x0000000e00087c82 */ /* 0x000fe20008000000 */
[----:B------:R-:W-:Y:S01]  /*1d10*/  UMOV UR9, UR15 ;  /* 0x0000000f00097c82 */ /* 0x000fe20008000000 */
[----:B------:R-:W-:Y:S01]  /*1d20*/  UMOV UR11, 0x40000040 ;  /* 0x40000040000b7882 */ /* 0x000fe20000000000 */
[----:B------:R-:W-:Y:S02]  /*1d30*/  WARPGROUP.DEPBAR.LE gsb0, 0x0 ;  /* 0x00008000000079c5 */ /* 0x000fe40000010000 */
[----:B------:R-:W-:-:S06]  /*1d40*/  WARPGROUP.ARRIVE ;  /* 0x00000000000079c5 */ /* 0x000fcc0000000000 */
[----:B------:R-:W-:Y:S01]  /*1d50*/  HGMMA.64x16x16.F32.BF16 R56, gdesc[UR16], R56, gsb0 ;  /* 0x00200000103879f0 */ /* 0x000fe20008001838 */
[----:B------:R-:W-:Y:S01]  /*1d60*/  UMOV UR16, UR7 ;  /* 0x0000000700107c82 */ /* 0x000fe20008000000 */
[----:B------:R-:W-:Y:S01]  /*1d70*/  UMOV UR17, 0x40000040 ;  /* 0x4000004000117882 */ /* 0x000fe20000000000 */
[----:B------:R-:W-:Y:S01]  /*1d80*/  UMOV UR18, UR12 ;  /* 0x0000000c00127c82 */ /* 0x000fe20008000000 */
[----:B------:R-:W-:Y:S01]  /*1d90*/  UMOV UR19, 0x40000040 ;  /* 0x4000004000137882 */ /* 0x000fe20000000000 */
[----:B------:R-:W-:Y:S01]  /*1da0*/  UIADD3 UR7, UR5, 0x6, URZ ;  /* 0x0000000605077890 */ /* 0x000fe2000fffe03f */
[----:B------:R-:W-:Y:S01]  /*1db0*/  IMAD.U32 R10, RZ, RZ, UR16 ;  /* 0x00000010ff0a7e24 */ /* 0x000fe2000f8e00ff */
[----:B------:R-:W-:Y:S01]  /*1dc0*/  UIADD3 UR12, UR4, 0x6, URZ ;  /* 0x00000006040c7890 */ /* 0x000fe2000fffe03f */
[----:B------:R-:W-:Y:S01]  /*1dd0*/  IMAD.U32 R11, RZ, RZ, UR17 ;  /* 0x00000011ff0b7e24 */ /* 0x000fe2000f8e00ff */
[----:B------:R-:W-:Y:S02]  /*1de0*/  WARPGROUP.DEPBAR.LE gsb0, 0x0 ;  /* 0x00008000000079c5 */ /* 0x000fe40000010000 */
[----:B------:R-:W-:-:S06]  /*1df0*/  WARPGROUP.ARRIVE ;  /* 0x00000000000079c5 */ /* 0x000fcc0000000000 */
[----:B------:R-:W-:Y:S01]  /*1e00*/  HGMMA.64x16x16.F32.BF16 R48, gdesc[UR8], R48, gsb0 ;  /* 0x00200000083079f0 */ /* 0x000fe20008001830 */
[----:B------:R-:W-:Y:S01]  /*1e10*/  UIADD3 UR10, UR4, 0x102, URZ ;  /* 0x00000102040a7890 */ /* 0x000fe2000fffe03f */
[----:B------:R-:W-:Y:S01]  /*1e20*/  UMOV UR8, UR14 ;  /* 0x0000000e00087c82 */ /* 0x000fe20008000000 */
[----:B------:R-:W-:Y:S01]  /*1e30*/  UMOV UR9, UR15 ;  /* 0x0000000f00097c82 */ /* 0x000fe20008000000 */
[----:B------:R-:W-:Y:S01]  /*1e40*/  UMOV UR11, 0x40000040 ;  /* 0x40000040000b7882 */ /* 0x000fe20000000000 */
        /* <DEDUP_REMOVED lines=34> */
[----:B------:R-:W-:Y:S01]  /*2070*/  MOV R9, UR17 ;  /* 0x0000001100097c02 */ /* 0x000fe20008000f00 */
        /* <DEDUP_REMOVED lines=34> */
[----:B------:R-:W-:Y:S02]  /*22a0*/  UIADD3 UR16, UR5, 0x404, URZ ;  /* 0x0000040405107890 */ /* 0x000fe4000fffe03f */
[----:B------:R-:W-:Y:S01]  /*22b0*/  UIADD3 UR18, UR4, 0x284, URZ ;  /* 0x0000028404127890 */ /* 0x000fe2000fffe03f */
[----:B------:R-:W-:Y:S01]  /*22c0*/  UMOV UR17, 0x40000040 ;  /* 0x4000004000117882 */ /* 0x000fe20000000000 */
        /* <DEDUP_REMOVED lines=22> */
[----:B------:R-:W-:Y:S02]  /*2430*/  UIADD3 UR6, UR4, 0x480, URZ ;  /* 0x0000048004067890 */ /* 0x000fe4000fffe03f */
[----:B------:R-:W-:Y:S01]  /*2440*/  UIADD3 UR14, UR4, 0x282, URZ ;  /* 0x00000282040e7890 */ /* 0x000fe2000fffe03f */
        /* <DEDUP_REMOVED lines=8> */
[----:B------:R-:W-:Y:S02]  /*24d0*/  UIADD3 UR12, UR5, 0x402, URZ ;  /* 0x00000402050c7890 */ /* 0x000fe4000fffe03f */
[----:B------:R-:W-:-:S07]  /*24e0*/  UIADD3 UR7, UR4, 0x786, URZ ;  /* 0x0000078604077890 */ /* 0x000fce000fffe03f */
[----:B------:R-:W-:Y:S01]  /*24f0*/  UMOV UR58, UR7 ;  /* 0x00000007003a7c82 */ /* 0x000fe20008000000 */
[----:B------:R-:W-:Y:S01]  /*2500*/  UMOV UR7, 0x40000040 ;  /* 0x4000004000077882 */ /* 0x000fe20000000000 */
[----:B------:R-:W-:Y:S02]  /*2510*/  WARPGROUP.DEPBAR.LE gsb0, 0x0 ;  /* 0x00008000000079c5 */ /* 0x000fe40000010000 */
[----:B------:R-:W-:-:S06]  /*2520*/  WARPGROUP.ARRIVE ;  /* 0x00000000000079c5 */ /* 0x000fcc0000000000 */
[----:B------:R-:W-:Y:S01]  /*2530*/  HGMMA.64x16x16.F32.BF16 R56, gdesc[UR8], R56, gsb0 ;  /* 0x00200000083879f0 */ /* 0x000fe20008001838 */
[----:B------:R-:W-:Y:S01]  /*2540*/  UIADD3 UR10, UR4, 0x300, URZ ;  /* 0x00000300040a7890 */ /* 0x000fe2000fffe03f */
        /* <DEDUP_REMOVED lines=14> */
[----:B------:R-:W-:Y:S01]  /*2630*/  UMOV UR10, UR6 ;  /* 0x00000006000a7c82 */ /* 0x000fe20008000000 */
[----:B------:R-:W-:Y:S01]  /*2640*/  UMOV UR11, 0x40000040 ;  /* 0x40000040000b7882 */ /* 0x000fe20000000000 */
[----:B------:R-:W-:Y:S01]  /*2650*/  UIADD3 UR6, UR4, 0x482, URZ ;  /* 0x0000048204067890 */ /* 0x000fe2000fffe03f */
[----:B------:R-:W-:Y:S02]  /*2660*/  WARPGROUP.DEPBAR.LE gsb0, 0x0 ;  /* 0x00008000000079c5 */ /* 0x000fe40000010000 */
[----:B------:R-:W-:-:S06]  /*2670*/  WARPGROUP.ARRIVE ;  /* 0x00000000000079c5 */ /* 0x000fcc0000000000 */
[----:B------:R-:W-:Y:S01]  /*2680*/  HGMMA.64x16x16.F32.BF16 R24, gdesc[UR8], R24, gsb0 ;  /* 0x00200000081879f0 */ /* 0x000fe20008001818 */
[----:B------:R-:W-:Y:S02]  /*2690*/  UMOV UR11, UR57 ;  /* 0x00000039000b7c82 */ /* 0x000fe40008000000 */
        /* <DEDUP_REMOVED lines=23> */
[----:B------:R-:W-:Y:S03]  /*2810*/  HGMMA.64x16x16.F32.BF16 R24, gdesc[UR12], R24, gsb0 ;  /* 0x002000000c1879f0 */ /* 0x000fe60008001818 */
        /* <DEDUP_REMOVED lines=188> */
[----:B------:R-:W-:Y:S02]  /*33e0*/  UIADD3 UR6, UR5, 0xc06, URZ ;  /* 0x00000c0605067890 */ /* 0x000fe4000fffe03f */
[----:B------:R-:W-:-:S05]  /*33f0*/  UIADD3 UR5, UR4, 0x984, URZ ;  /* 0x0000098404057890 */ /* 0x000fca000fffe03f */
[----:B------:R-:W-:Y:S01]  /*3400*/  UMOV UR56, UR6 ;  /* 0x0000000600387c82 */ /* 0x000fe20008000000 */
[----:B------:R-:W-:Y:S01]  /*3410*/  UIADD3 UR6, UR4, 0x986, URZ ;  /* 0x0000098604067890 */ /* 0x000fe2000fffe03f */
[----:B------:R-:W-:Y:S01]  /*3420*/  IMAD.U32 R6, RZ, RZ, UR56 ;  /* 0x00000038ff067e24 */ /* 0x000fe2000f8e00ff */
[----:B------:R-:W-:Y:S01]  /*3430*/  UMOV UR10, UR56 ;  /* 0x00000038000a7c82 */ /* 0x000fe20008000000 */
        /* <DEDUP_REMOVED lines=35> */
[----:B------:R-:W-:Y:S01]  /*3670*/  WARPGROUP.ARRIVE ;  /* 0x00000000000079c5 */ /* 0x000fe20000000000 */
[----:B------:R-:W-:Y:S02]  /*3680*/  FSEL R65, R56, -INF , P6 ;  /* 0xff80000038417808 */ /* 0x000fe40003000000 */
[----:B------:R-:W-:-:S02]  /*3690*/  FSEL R57, R57, -INF , P5 ;  /* 0xff80000039397808 */ /* 0x000fc40002800000 */
[----:B------:R-:W-:Y:S01]  /*36a0*/  FSEL R67, R60, -INF , P4 ;  /* 0xff8000003c437808 */ /* 0x000fe20002000000 */
[----:B------:R-:W-:Y:S01]  /*36b0*/  HGMMA.64x16x16.F32.BF16 R48, gdesc[UR56], R48, gsb0 ;  /* 0x00200000383079f0 */ /* 0x000fe20008001830 */
[----:B------:R-:W-:Y:S01]  /*36c0*/  UIADD3 UR58, UR4, 0x886, URZ ;  /* 0x00000886043a7890 */ /* 0x000fe2000fffe03f */
[----:B------:R-:W-:Y:S01]  /*36d0*/  FMNMX.FTZ R2, R65, R57, !PT ;  /* 0x0000003941027209 */ /* 0x000fe20007810000 */
[----:B------:R-:W-:Y:S01]  /*36e0*/  UMOV UR56, UR10 ;  /* 0x0000000a00387c82 */ /* 0x000fe20008000000 */
[----:B------:R-:W-:Y:S01]  /*36f0*/  UMOV UR57, UR11 ;  /* 0x0000000b00397c82 */ /* 0x000fe20008000000 */
[----:B------:R-:W-:Y:S01]  /*3700*/  UMOV UR59, 0x40000040 ;  /* 0x40000040003b7882 */ /* 0x000fe20000000000 */
[----:B------:R-:W-:Y:S01]  /*3710*/  FSEL R61, R61, -INF , P3 ;  /* 0xff8000003d3d7808 */ /* 0x000fe20001800000 */
[--C-:B------:R-:W-:Y:S01]  /*3720*/  IMAD.MOV.U32 R60, RZ, RZ, R151.reuse ;  /* 0x000000ffff3c7224 */ /* 0x100fe200078e0097 */
[----:B------:R-:W-:Y:S02]  /*3730*/  FMNMX.FTZ R2, R67, R2, !PT ;  /* 0x0000000243027209 */ /* 0x000fe40007810000 */
[----:B------:R-:W-:Y:S01]  /*3740*/  FSEL R19, R58, -INF , P6 ;  /* 0xff8000003a137808 */ /* 0x000fe20003000000 */
[----:B------:R-:W-:Y:S01]  /*3750*/  IMAD.MOV.U32 R58, RZ, RZ, R151 ;  /* 0x000000ffff3a7224 */ /* 0x000fe200078e0097 */
[----:B------:R-:W-:-:S02]  /*3760*/  ISETP.GT.AND P6, PT, R3, 0x11, PT ;  /* 0x000000110300780c */ /* 0x000fc40003fc4270 */
[----:B------:R-:W-:Y:S02]  /*3770*/  FMNMX.FTZ R2, R61, R2, !PT ;  /* 0x000000023d027209 */ /* 0x000fe40007810000 */
[----:B------:R-:W-:Y:S02]  /*3780*/  FSEL R59, R59, -INF , P5 ;  /* 0xff8000003b3b7808 */ /* 0x000fe40002800000 */
[----:B------:R-:W-:Y:S02]  /*3790*/  ISETP.GT.AND P5, PT, R3, 0x18, PT ;  /* 0x000000180300780c */ /* 0x000fe40003fa4270 */
[----:B------:R-:W-:Y:S02]  /*37a0*/  FSEL R63, R63, -INF , P3 ;  /* 0xff8000003f3f7808 */ /* 0x000fe40001800000 */
[----:B------:R-:W-:Y:S02]  /*37b0*/  ISETP.GT.AND P3, PT, R3, 0x20, PT ;  /* 0x000000200300780c */ /* 0x000fe40003f64270 */
[----:B------:R-:W-:Y:S01]  /*37c0*/  MOV R56, R151 ;  /* 0x0000009700387202 */ /* 0x000fe20000000f00 */
[----:B------:R-:W-:-:S02]  /*37d0*/  WARPGROUP.DEPBAR.LE gsb0, 0x0 ;  /* 0x00008000000079c5 */ /* 0x000fc40000010000 */
[----:B------:R-:W-:Y:S01]  /*37e0*/  WARPGROUP.ARRIVE ;  /* 0x00000000000079c5 */ /* 0x000fe20000000000 */
[----:B------:R-:W-:Y:S01]  /*37f0*/  FSEL R69, R48, -INF , P2 ;  /* 0xff80000030457808 */ /* 0x000fe20001000000 */
[----:B------:R-:W-:Y:S01]  /*3800*/  IMAD.MOV.U32 R48, RZ, RZ, R151 ;  /* 0x000000ffff307224 */ /* 0x000fe200078e0097 */
[----:B------:R-:W-:Y:S02]  /*3810*/  FSEL R71, R49, -INF , P6 ;  /* 0xff80000031477808 */ /* 0x000fe40003000000 */
[----:B------:R-:W-:Y:S01]  /*3820*/  FMNMX.FTZ R2, R69, R2, !PT ;  /* 0x0000000245027209 */ /* 0x000fe20007810000 */
[----:B------:R-:W-:Y:S01]  /*3830*/  HGMMA.64x16x16.F32.BF16 R40, gdesc[UR56], R40, gsb0 ;  /* 0x00200000382879f0 */ /* 0x000fe20008001828 */
[----:B------:R-:W-:Y:S01]  /*3840*/  UIADD3 UR58, UR4, 0x906, URZ ;  /* 0x00000906043a7890 */ /* 0x000fe2000fffe03f */
[----:B------:R-:W-:Y:S01]  /*3850*/  FSEL R49, R62, -INF , P4 ;  /* 0xff8000003e317808 */ /* 0x000fe20002000000 */
[----:B------:R-:W-:Y:S01]  /*3860*/  UMOV UR56, UR10 ;  /* 0x0000000a00387c82 */ /* 0x000fe20008000000 */
[----:B------:R-:W-:Y:S01]  /*3870*/  UMOV UR57, UR11 ;  /* 0x0000000b00397c82 */ /* 0x000fe20008000000 */
[----:B------:R-:W-:Y:S01]  /*3880*/  UMOV UR59, 0x40000040 ;  /* 0x40000040003b7882 */ /* 0x000fe20000000000 */
[----:B------:R-:W-:Y:S01]  /*3890*/  UMOV UR4, UR10 ;  /* 0x0000000a00047c82 */ /* 0x000fe20008000000 */
[----:B------:R-:W-:-:S02]  /*38a0*/  ISETP.GT.AND P4, PT, R3, 0x19, PT ;  /* 0x000000190300780c */ /* 0x000fc40003f84270 */
[----:B------:R-:W-:Y:S01]  /*38b0*/  FSEL R73, R52, -INF , P5 ;  /* 0xff80000034497808 */ /* 0x000fe20002800000 */
[----:B------:R-:W-:Y:S01]  /*38c0*/  IMAD.MOV.U32 R52, RZ, RZ, R151 ;  /* 0x000000ffff347224 */ /* 0x000fe200078e0097 */
[----:B------:R-:W-:Y:S02]  /*38d0*/  FMNMX.FTZ R2, R71, R2, !PT ;  /* 0x0000000247027209 */ /* 0x000fe40007810000 */
[----:B------:R-:W-:Y:S02]  /*38e0*/  FSEL R75, R53, -INF , P4 ;  /* 0xff800000354b7808 */ /* 0x000fe40002000000 */
[----:B------:R-:W-:Y:S02]  /*38f0*/  FMNMX.FTZ R2, R73, R2, !PT ;  /* 0x0000000249027209 */ /* 0x000fe40007810000 */
[----:B------:R-:W-:Y:S02]  /*3900*/  FSEL R53, R50, -INF , P2 ;  /* 0xff80000032357808 */ /* 0x000fe40001000000 */
[----:B------:R-:W-:-:S02]  /*3910*/  ISETP.GT.AND P2, PT, R3, 0x21, PT ;  /* 0x000000210300780c */ /* 0x000fc40003f44270 */
[----:B------:R-:W-:Y:S02]  /*3920*/  FMNMX.FTZ R2, R75, R2, !PT ;  /* 0x000000024b027209 */ /* 0x000fe40007810000 */
[----:B------:R-:W-:Y:S02]  /*3930*/  FSEL R51, R51, -INF , P6 ;  /* 0xff80000033337808 */ /* 0x000fe40003000000 */
[----:B------:R-:W-:Y:S02]  /*3940*/  ISETP.GT.AND P6, PT, R3, 0x28, PT ;  /* 0x000000280300780c */ /* 0x000fe40003fc4270 */
[----:B------:R-:W-:Y:S02]  /*3950*/  FSEL R55, R55, -INF , P4 ;  /* 0xff80000037377808 */ /* 0x000fe40002000000 */
[----:B------:R-:W-:Y:S02]  /*3960*/  ISETP.GT.AND P4, PT, R3, 0x30, PT ;  /* 0x000000300300780c */ /* 0x000fe40003f84270 */
[----:B------:R-:W-:-:S02]  /*3970*/  MOV R62, R151 ;  /* 0x00000097003e7202 */ /* 0x000fc40000000f00 */
[----:B------:R-:W-:Y:S01]  /*3980*/  MOV R50, R151 ;  /* 0x0000009700327202 */ /* 0x000fe20000000f00 */
[----:B------:R-:W-:Y:S02]  /*3990*/  WARPGROUP.DEPBAR.LE gsb0, 0x0 ;  /* 0x00008000000079c5 */ /* 0x000fe40000010000 */
[----:B------:R-:W-:Y:S01]  /*39a0*/  WARPGROUP.ARRIVE ;  /* 0x00000000000079c5 */ /* 0x000fe20000000000 */
[----:B------:R-:W-:Y:S02]  /*39b0*/  FSEL R77, R40, -INF , P3 ;  /* 0xff800000284d7808 */ /* 0x000fe40001800000 */
[----:B------:R-:W-:Y:S02]  /*39c0*/  FSEL R79, R41, -INF , P2 ;  /* 0xff800000294f7808 */ /* 0x000fe40001000000 */
[----:B------:R-:W-:Y:S01]  /*39d0*/  FMNMX.FTZ R2, R77, R2, !PT ;  /* 0x000000024d027209 */ /* 0x000fe20007810000 */
[----:B------:R-:W-:Y:S01]  /*39e0*/  HGMMA.64x16x16.F32.BF16 R32, gdesc[UR56], R32, gsb0 ;  /* 0x00200000382079f0 */ /* 0x000fe20008001820 */
[----:B------:R-:W-:Y:S01]  /*39f0*/  FSEL R41, R54, -INF , P5 ;  /* 0xff80000036297808 */ /* 0x000fe20002800000 */
[----:B------:R-:W-:Y:S01]  /*3a00*/  IMAD.MOV.U32 R54, RZ, RZ, R151 ;  /* 0x000000ffff367224 */ /* 0x000fe200078e0097 */
[----:B------:R-:W-:-:S02]  /*3a10*/  ISETP.GT.AND P5, PT, R3, 0x29, PT ;  /* 0x000000290300780c */ /* 0x000fc40003fa4270 */
[----:B------:R-:W-:Y:S02]  /*3a20*/  FSEL R81, R44, -INF , P6 ;  /* 0xff8000002c517808 */ /* 0x000fe40003000000 */
        /* <DEDUP_REMOVED lines=9> */
[----:B------:R-:W-:Y:S01]  /*3ac0*/  ISETP.GT.AND P5, PT, R3, 0x40, PT ;  /* 0x000000400300780c */ /* 0x000fe20003fa4270 */
[----:B------:R-:W-:Y:S02]  /*3ad0*/  WARPGROUP.DEPBAR.LE gsb0, 0x0 ;  /* 0x00008000000079c5 */ /* 0x000fe40000010000 */
[----:B------:R-:W-:Y:S01]  /*3ae0*/  WARPGROUP.ARRIVE ;  /* 0x00000000000079c5 */ /* 0x000fe20000000000 */
[----:B------:R-:W-:-:S02]  /*3af0*/  FSEL R85, R32, -INF , P4 ;  /* 0xff80000020557808 */ /* 0x000fc40002000000 */
[----:B------:R-:W-:Y:S02]  /*3b00*/  FSEL R87, R33, -INF , P3 ;  /* 0xff80000021577808 */ /* 0x000fe40001800000 */
[----:B------:R-:W-:Y:S01]  /*3b10*/  FMNMX.FTZ R2, R85, R2, !PT ;  /* 0x0000000255027209 */ /* 0x000fe20007810000 */
[----:B------:R-:W-:Y:S01]  /*3b20*/  HGMMA.64x16x16.F32.BF16 R24, gdesc[UR4], R24, gsb0 ;  /* 0x00200000041879f0 */ /* 0x000fe20008001818 */
[----:B------:R-:W-:Y:S01]  /*3b30*/  FSEL R33, R46, -INF , P6 ;  /* 0xff8000002e217808 */ /* 0x000fe20003000000 */
[----:B------:R-:W-:Y:S01]  /*3b40*/  ULDC UR4, c[0x0][0x988] ;  /* 0x0002620000047ab9 */ /* 0x000fe20000000800 */
[----:B------:R-:W-:Y:S01]  /*3b50*/  ISETP.GT.AND P6, PT, R3, 0x39, PT ;  /* 0x000000390300780c */ /* 0x000fe20003fc4270 */
[----:B------:R-:W-:Y:S01]  /*3b60*/  IMAD.MOV.U32 R46, RZ, RZ, R151 ;  /* 0x000000ffff2e7224 */ /* 0x000fe200078e0097 */
[----:B------:R-:W-:Y:S02]  /*3b70*/  FSEL R89, R36, -INF , P2 ;  /* 0xff80000024597808 */ /* 0x000fe40001000000 */
[----:B------:R-:W-:-:S02]  /*3b80*/  FMNMX.FTZ R2, R87, R2, !PT ;  /* 0x0000000257027209 */ /* 0x000fc40007810000 */
[----:B------:R-:W-:Y:S02]  /*3b90*/  FSEL R91, R37, -INF , P6 ;  /* 0xff800000255b7808 */ /* 0x000fe40003000000 */
[----:B------:R-:W-:Y:S02]  /*3ba0*/  FMNMX.FTZ R2, R89, R2, !PT ;  /* 0x0000000259027209 */ /* 0x000fe40007810000 */
[----:B------:R-:W-:Y:S02]  /*3bb0*/  FSEL R37, R34, -INF , P4 ;  /* 0xff80000022257808 */ /* 0x000fe40002000000 */
[----:B------:R-:W-:Y:S02]  /*3bc0*/  ISETP.GT.AND P4, PT, R3, 0x41, PT ;  /* 0x000000410300780c */ /* 0x000fe40003f84270 */
[----:B------:R-:W-:Y:S02]  /*3bd0*/  FMNMX.FTZ R2, R91, R2, !PT ;  /* 0x000000025b027209 */ /* 0x000fe40007810000 */
[----:B------:R-:W-:-:S02]  /*3be0*/  FSEL R35, R35, -INF , P3 ;  /* 0xff80000023237808 */ /* 0x000fc40001800000 */
[----:B------:R-:W-:Y:S02]  /*3bf0*/  ISETP.GT.AND P3, PT, R3, 0x48, PT ;  /* 0x000000480300780c */ /* 0x000fe40003f64270 */
[----:B------:R-:W-:Y:S01]  /*3c00*/  FSEL R39, R39, -INF , P6 ;  /* 0xff80000027277808 */ /* 0x000fe20003000000 */
[----:B------:R-:W-:Y:S02]  /*3c10*/  WARPGROUP.DEPBAR.LE gsb0, 0x0 ;  /* 0x00008000000079c5 */ /* 0x000fe40000010000 */
[----:B------:R-:W-:Y:S01]  /*3c20*/  FSEL R93, R24, -INF , P5 ;  /* 0xff800000185d7808 */ /* 0x000fe20002800000 */
[----:B------:R1:W-:Y:S01]  /*3c30*/  @!P1 SYNCS.ARRIVE.TRANS64.RED.A1T0 RZ, [R0+URZ], RZ ;  /* 0x000000ff00ff99a7 */ /* 0x0003e2000810043f */
[----:B------:R-:W-:Y:S02]  /*3c40*/  FSEL R95, R25, -INF , P4 ;  /* 0xff800000195f7808 */ /* 0x000fe40002000000 */
[----:B------:R-:W-:Y:S02]  /*3c50*/  FMNMX.FTZ R2, R93, R2, !PT ;  /* 0x000000025d027209 */ /* 0x000fe40007810000 */
[----:B------:R-:W-:-:S02]  /*3c60*/  FSEL R25, R38, -INF , P2 ;  /* 0xff80000026197808 */ /* 0x000fc40001000000 */
[----:B------:R-:W-:Y:S02]  /*3c70*/  ISETP.GT.AND P2, PT, R3, 0x49, PT ;  /* 0x000000490300780c */ /* 0x000fe40003f44270 */
[----:B------:R-:W-:Y:S02]  /*3c80*/  FSEL R97, R28, -INF , P3 ;  /* 0xff8000001c617808 */ /* 0x000fe40001800000 */
[----:B------:R-:W-:Y:S02]  /*3c90*/  FMNMX.FTZ R2, R95, R2, !PT ;  /* 0x000000025f027209 */ /* 0x000fe40007810000 */
[----:B------:R-:W-:Y:S02]  /*3ca0*/  FSEL R99, R29, -INF , P2 ;  /* 0xff8000001d637808 */ /* 0x000fe40001000000 */
[----:B------:R-:W-:Y:S02]  /*3cb0*/  FMNMX.FTZ R2, R97, R2, !PT ;  /* 0x0000000261027209 */ /* 0x000fe40007810000 */
[----:B------:R-:W-:-:S02]  /*3cc0*/  FSEL R27, R27, -INF , P4 ;  /* 0xff8000001b1b7808 */ /* 0x000fc40002000000 */
[----:B------:R-:W-:Y:S02]  /*3cd0*/  FMNMX.FTZ R3, R99, R2, !PT ;  /* 0x0000000263037209 */ /* 0x000fe40007810000 */
[----:B------:R-:W-:Y:S02]  /*3ce0*/  FSEL R29, R30, -INF , P3 ;  /* 0xff8000001e1d7808 */ /* 0x000fe40001800000 */
[----:B------:R-:W-:Y:S01]  /*3cf0*/  FSEL R31, R31, -INF , P2 ;  /* 0xff8000001f1f7808 */ /* 0x000fe20001000000 */
[----:B------:R-:W2:Y:S02]  /*3d00*/  SHFL.BFLY PT, R2, R3, 0x2, 0x1f ;  /* 0x0c401f0003027f89 */ /* 0x000ea400000e0000 */
[----:B--2---:R-:W-:Y:S02]  /*3d10*/  FMNMX.FTZ R20, R3, R2, !PT ;  /* 0x0000000203147209 */ /* 0x004fe40007810000 */
[----:B------:R-:W-:Y:S02]  /*3d20*/  MOV R2, UR4 ;  /* 0x0000000400027c02 */ /* 0x000fe40008000f00 */
[----:B------:R-:W-:Y:S01]  /*3d30*/  FSEL R3, R26, -INF , P5 ;  /* 0xff8000001a037808 */ /* 0x000fe20002800000 */
[----:B------:R-:W2:Y:S02]  /*3d40*/  SHFL.BFLY PT, R5, R20, 0x1, 0x1f ;  /* 0x0c201f0014057f89 */ /* 0x000ea400000e0000 */
[----:B--2---:R-:W-:-:S04]  /*3d50*/  FMNMX.FTZ R5, R20, R5, !PT ;  /* 0x0000000514057209 */ /* 0x004fc80007810000 */
[C---:B------:R-:W-:Y:S01]  /*3d60*/  FSETP.NEU.FTZ.AND P0, PT, R5.reuse, -INF , PT ;  /* 0xff8000000500780b */ /* 0x040fe20003f1d000 */
[----:B------:R-:W-:-:S05]  /*3d70*/  FMUL.FTZ R4, R5, R2 ;  /* 0x0000000205047220 */ /* 0x000fca0000410000 */
[----:B------:R-:W-:Y:S02]  /*3d80*/  FSEL R24, R4, RZ, P0 ;  /* 0x000000ff04187208 */ /* 0x000fe40000000000 */
[----:B------:R-:W-:Y:S02]  /*3d90*/  FMNMX.FTZ R4, R19, R59, !PT ;  /* 0x0000003b13047209 */ /* 0x000fe40007810000 */
[----:B------:R-:W-:Y:S01]  /*3da0*/  ISETP.NE.AND P0, PT, R66, RZ, PT ;  /* 0x000000ff4200720c */ /* 0x000fe20003f05270 */
[--C-:B------:R-:W-:Y:S01]  /*3db0*/  FFMA.FTZ R57, R57, R2, -R24.reuse ;  /* 0x0000000239397223 */ /* 0x100fe20000010818 */
[----:B------:R-:W-:Y:S01]  /*3dc0*/  FMNMX.FTZ R4, R49, R4, !PT ;  /* 0x0000000431047209 */ /* 0x000fe20007810000 */
[-CC-:B------:R-:W-:Y:S01]  /*3dd0*/  FFMA.FTZ R65, R65, R2.reuse, -R24.reuse ;  /* 0x0000000241417223 */ /* 0x180fe20000010818 */
[--C-:B------:R-:W-:Y:S01]  /*3de0*/  FFMA.FTZ R67, R67, R2, -R24.reuse ;  /* 0x0000000243437223 */ /* 0x100fe20000010818 */
[----:B------:R-:W-:Y:S01]  /*3df0*/  MUFU.EX2 R208, R57 ;  /* 0x0000003900d07308 */ /* 0x000fe20000000800 */
[----:B------:R-:W-:Y:S01]  /*3e00*/  FMNMX.FTZ R4, R63, R4, !PT ;  /* 0x000000043f047209 */ /* 0x000fe20007810000 */
[-CC-:B------:R-:W-:Y:S01]  /*3e10*/  FFMA.FTZ R61, R61, R2.reuse, -R24.reuse ;  /* 0x000000023d3d7223 */ /* 0x180fe20000010818 */
[-CC-:B------:R-:W-:Y:S01]  /*3e20*/  FFMA.FTZ R69, R69, R2.reuse, -R24.reuse ;  /* 0x0000000245457223 */ /* 0x180fe20000010818 */
[--C-:B------:R-:W-:Y:S01]  /*3e30*/  FFMA.FTZ R71, R71, R2, -R24.reuse ;  /* 0x0000000247477223 */ /* 0x100fe20000010818 */
[----:B------:R-:W-:Y:S01]  /*3e40*/  FMNMX.FTZ R4, R53, R4, !PT ;  /* 0x0000000435047209 */ /* 0x000fe20007810000 */
[-CC-:B------:R-:W-:Y:S01]  /*3e50*/  FFMA.FTZ R73, R73, R2.reuse, -R24.reuse ;  /* 0x0000000249497223 */ /* 0x180fe20000010818 */
[--C-:B------:R-:W-:Y:S01]  /*3e60*/  FFMA.FTZ R75, R75, R2, -R24.reuse ;  /* 0x000000024b4b7223 */ /* 0x100fe20000010818 */
[----:B------:R-:W2:Y:S01]  /*3e70*/  MUFU.EX2 R65, R65 ;  /* 0x0000004100417308 */ /* 0x000ea20000000800 */
[----:B------:R-:W-:Y:S01]  /*3e80*/  FMNMX.FTZ R4, R51, R4, !PT ;  /* 0x0000000433047209 */ /* 0x000fe20007810000 */
[-CC-:B------:R-:W-:Y:S01]  /*3e90*/  FFMA.FTZ R77, R77, R2.reuse, -R24.reuse ;  /* 0x000000024d4d7223 */ /* 0x180fe20000010818 */
[-CC-:B------:R-:W-:Y:S01]  /*3ea0*/  FFMA.FTZ R79, R79, R2.reuse, -R24.reuse ;  /* 0x000000024f4f7223 */ /* 0x180fe20000010818 */
        /* <DEDUP_REMOVED lines=11> */
[----:B------:R-:W-:Y:S01]  /*3f60*/  FFMA.FTZ R95, R95, R2, -R24 ;  /* 0x000000025f5f7223 */ /* 0x000fe20000010818 */
[----:B------:R3:W-:Y:S01]  /*3f70*/  MUFU.EX2 R210, R61 ;  /* 0x0000003d00d27308 */ /* 0x0007e20000000800 */
[----:B------:R-:W-:Y:S01]  /*3f80*/  FMNMX.FTZ R4, R43, R4, !PT ;  /* 0x000000042b047209 */ /* 0x000fe20007810000 */
[----:B--2---:R-:W-:Y:S01]  /*3f90*/  FADD.FTZ R36, R65, R208 ;  /* 0x000000d041247221 */ /* 0x004fe20000010000 */
[-CC-:B------:R-:W-:Y:S01]  /*3fa0*/  FFMA.FTZ R97, R97, R2.reuse, -R24.reuse ;  /* 0x0000000261617223 */ /* 0x180fe20000010818 */
[----:B------:R-:W-:Y:S01]  /*3fb0*/  FFMA.FTZ R24, R99, R2, -R24 ;  /* 0x0000000263187223 */ /* 0x000fe20000010818 */
[----:B------:R-:W-:Y:S01]  /*3fc0*/  FMNMX.FTZ R4, R33, R4, !PT ;  /* 0x0000000421047209 */ /* 0x000fe20007810000 */
[--C-:B------:R-:W-:Y:S01]  /*3fd0*/  IMAD.MOV.U32 R99, RZ, RZ, R151.reuse ;  /* 0x000000ffff637224 */ /* 0x100fe200078e0097 */
[----:B------:R-:W-:Y:S01]  /*3fe0*/  F2FP.BF16.F32.PACK_AB R208, R208, R65 ;  /* 0x00000041d0d0723e */ /* 0x000fe200000010ff */
[----:B------:R-:W-:Y:S01]  /*3ff0*/  MUFU.EX2 R69, R69 ;  /* 0x0000004500457308 */ /* 0x000fe20000000800 */
[----:B------:R-:W-:Y:S01]  /*4000*/  FMNMX.FTZ R4, R47, R4, !PT ;  /* 0x000000042f047209 */ /* 0x000fe20007810000 */
[--C-:B------:R-:W-:Y:S01]  /*4010*/  IMAD.MOV.U32 R66, RZ, RZ, R151.reuse ;  /* 0x000000ffff427224 */ /* 0x100fe200078e0097 */
[----:B------:R-:W-:Y:S01]  /*4020*/  MOV R65, R151 ;  /* 0x0000009700417202 */ /* 0x000fe20000000f00 */
[----:B---3--:R-:W-:Y:S01]  /*4030*/  IMAD.MOV.U32 R61, RZ, RZ, R151 ;  /* 0x000000ffff3d7224 */ /* 0x008fe200078e0097 */
[----:B------:R-:W-:-:S03]  /*4040*/  FMNMX.FTZ R4, R37, R4, !PT ;  /* 0x0000000425047209 */ /* 0x000fc60007810000 */
[----:B------:R2:W-:Y:S01]  /*4050*/  MUFU.EX2 R204, R71 ;  /* 0x0000004700cc7308 */ /* 0x0005e20000000800 */
[----:B------:R-:W-:-:S04]  /*4060*/  FMNMX.FTZ R4, R35, R4, !PT ;  /* 0x0000000423047209 */ /* 0x000fc80007810000 */
[----:B------:R-:W-:-:S03]  /*4070*/  FMNMX.FTZ R4, R25, R4, !PT ;  /* 0x0000000419047209 */ /* 0x000fc60007810000 */
[----:B------:R-:W-:Y:S01]  /*4080*/  MUFU.EX2 R73, R73 ;  /* 0x0000004900497308 */ /* 0x000fe20000000800 */
[----:B------:R-:W-:Y:S02]  /*4090*/  FMNMX.FTZ R4, R39, R4, !PT ;  /* 0x0000000427047209 */ /* 0x000fe40007810000 */
[----:B--2---:R-:W-:Y:S02]  /*40a0*/  MOV R71, R151 ;  /* 0x0000009700477202 */ /* 0x004fe40000000f00 */
[----:B------:R-:W-:-:S03]  /*40b0*/  FMNMX.FTZ R4, R3, R4, !PT ;  /* 0x0000000403047209 */ /* 0x000fc60007810000 */
[----:B------:R2:W-:Y:S01]  /*40c0*/  MUFU.EX2 R206, R75 ;  /* 0x0000004b00ce7308 */ /* 0x0005e20000000800 */
[----:B------:R-:W-:-:S04]  /*40d0*/  FMNMX.FTZ R4, R27, R4, !PT ;  /* 0x000000041b047209 */ /* 0x000fc80007810000 */
[----:B------:R-:W-:-:S03]  /*40e0*/  FMNMX.FTZ R4, R29, R4, !PT ;  /* 0x000000041d047209 */ /* 0x000fc60007810000 */
[----:B------:R-:W-:Y:S01]  /*40f0*/  MUFU.EX2 R77, R77 ;  /* 0x0000004d004d7308 */ /* 0x000fe20000000800 */
[----:B------:R-:W-:Y:S01]  /*4100*/  FMNMX.FTZ R4, R31, R4, !PT ;  /* 0x000000041f047209 */ /* 0x000fe20007810000 */
[----:B--2---:R-:W-:-:S04]  /*4110*/  IMAD.MOV.U32 R75, RZ, RZ, R151 ;  /* 0x000000ffff4b7224 */ /* 0x004fc800078e0097 */
[----:B------:R-:W2:Y:S02]  /*4120*/  SHFL.BFLY PT, R57, R4, 0x2, 0x1f ;  /* 0x0c401f0004397f89 */ /* 0x000ea400000e0000 */
[----:B------:R3:W-:Y:S08]  /*4130*/  MUFU.EX2 R200, R79 ;  /* 0x0000004f00c87308 */ /* 0x0007f00000000800 */
[----:B------:R-:W-:Y:S01]  /*4140*/  MUFU.EX2 R81, R81 ;  /* 0x0000005100517308 */ /* 0x000fe20000000800 */
[----:B---3--:R-:W-:-:S07]  /*4150*/  IMAD.MOV.U32 R79, RZ, RZ, R151 ;  /* 0x000000ffff4f7224 */ /* 0x008fce00078e0097 */
[----:B------:R3:W-:Y:S01]  /*4160*/  MUFU.EX2 R202, R83 ;  /* 0x0000005300ca7308 */ /* 0x0007e20000000800 */
[----:B--2---:R-:W-:-:S07]  /*4170*/  FMNMX.FTZ R57, R4, R57, !PT ;  /* 0x0000003904397209 */ /* 0x004fce0007810000 */
[----:B------:R-:W-:Y:S01]  /*4180*/  MUFU.EX2 R85, R85 ;  /* 0x0000005500557308 */ /* 0x000fe20000000800 */
[----:B---3--:R-:W-:Y:S01]  /*4190*/  MOV R83, R151 ;  /* 0x0000009700537202 */ /* 0x008fe20000000f00 */
[----:B------:R-:W2:Y:S06]  /*41a0*/  SHFL.BFLY PT, R4, R57, 0x1, 0x1f ;  /* 0x0c201f0039047f89 */ /* 0x000eac00000e0000 */
[----:B------:R3:W-:Y:S08]  /*41b0*/  MUFU.EX2 R196, R87 ;  /* 0x0000005700c47308 */ /* 0x0007f00000000800 */
[----:B------:R-:W-:Y:S01]  /*41c0*/  MUFU.EX2 R89, R89 ;  /* 0x0000005900597308 */ /* 0x000fe20000000800 */
[----:B---3--:R-:W-:-:S07]  /*41d0*/  IMAD.MOV.U32 R87, RZ, RZ, R151 ;  /* 0x000000ffff577224 */ /* 0x008fce00078e0097 */
[----:B------:R3:W-:Y:S01]  /*41e0*/  MUFU.EX2 R198, R91 ;  /* 0x0000005b00c67308 */ /* 0x0007e20000000800 */
[----:B--2---:R-:W-:Y:S01]  /*41f0*/  FMNMX.FTZ R4, R57, R4, !PT ;  /* 0x0000000439047209 */ /* 0x004fe20007810000 */
[----:B------:R-:W-:-:S03]  /*4200*/  IMAD.MOV.U32 R57, RZ, RZ, R151 ;  /* 0x000000ffff397224 */ /* 0x000fc600078e0097 */
[C---:B------:R-:W-:Y:S01]  /*4210*/  FSETP.NEU.FTZ.AND P2, PT, R4.reuse, -INF , PT ;  /* 0xff8000000400780b */ /* 0x040fe20003f5d000 */
[-C--:B------:R-:W-:Y:S02]  /*4220*/  FMUL.FTZ R20, R4, R2.reuse ;  /* 0x0000000204147220 */ /* 0x080fe40000410000 */
[----:B------:R-:W-:Y:S01]  /*4230*/  MUFU.EX2 R93, R93 ;  /* 0x0000005d005d7308 */ /* 0x000fe20000000800 */
[--C-:B---3--:R-:W-:Y:S02]  /*4240*/  IMAD.MOV.U32 R91, RZ, RZ, R151.reuse ;  /* 0x000000ffff5b7224 */ /* 0x108fe400078e0097 */
[----:B------:R-:W-:Y:S02]  /*4250*/  FSEL R20, R20, RZ, P2 ;  /* 0x000000ff14147208 */ /* 0x000fe40001000000 */
[----:B------:R-:W-:Y:S01]  /*4260*/  ISETP.GE.AND P2, PT, R64, 0x51, PT ;  /* 0x000000514000780c */ /* 0x000fe20003f46270 */
[----:B------:R-:W-:Y:S02]  /*4270*/  IMAD.MOV.U32 R64, RZ, RZ, R151 ;  /* 0x000000ffff407224 */ /* 0x000fe400078e0097 */
[----:B------:R2:W-:Y:S01]  /*4280*/  MUFU.EX2 R192, R95 ;  /* 0x0000005f00c07308 */ /* 0x0005e20000000800 */
[-CC-:B------:R-:W-:Y:S01]  /*4290*/  FFMA.FTZ R19, R19, R2.reuse, -R20.reuse ;  /* 0x0000000213137223 */ /* 0x180fe20000010814 */
[-CC-:B------:R-:W-:Y:S01]  /*42a0*/  FFMA.FTZ R59, R59, R2.reuse, -R20.reuse ;  /* 0x000000023b3b7223 */ /* 0x180fe20000010814 */
[-CC-:B------:R-:W-:Y:S01]  /*42b0*/  FFMA.FTZ R49, R49, R2.reuse, -R20.reuse ;  /* 0x0000000231317223 */ /* 0x180fe20000010814 */
[-CC-:B------:R-:W-:Y:S01]  /*42c0*/  FFMA.FTZ R51, R51, R2.reuse, -R20.reuse ;  /* 0x0000000233337223 */ /* 0x180fe20000010814 */
[-CC-:B------:R-:W-:Y:S01]  /*42d0*/  FFMA.FTZ R63, R63, R2.reuse, -R20.reuse ;  /* 0x000000023f3f7223 */ /* 0x180fe20000010814 */
[-CC-:B------:R-:W-:Y:S01]  /*42e0*/  FFMA.FTZ R53, R53, R2.reuse, -R20.reuse ;  /* 0x0000000235357223 */ /* 0x180fe20000010814 */
[-CC-:B------:R-:W-:Y:S01]  /*42f0*/  FFMA.FTZ R41, R41, R2.reuse, -R20.reuse ;  /* 0x0000000229297223 */ /* 0x180fe20000010814 */
[----:B------:R-:W-:Y:S01]  /*4300*/  MUFU.EX2 R19, R19 ;  /* 0x0000001300137308 */ /* 0x000fe20000000800 */
[-CC-:B------:R-:W-:Y:S01]  /*4310*/  FFMA.FTZ R43, R43, R2.reuse, -R20.reuse ;  /* 0x000000022b2b7223 */ /* 0x180fe20000010814 */
[-CC-:B------:R-:W-:Y:S01]  /*4320*/  FFMA.FTZ R55, R55, R2.reuse, -R20.reuse ;  /* 0x0000000237377223 */ /* 0x180fe20000010814 */
[-CC-:B------:R-:W-:Y:S01]  /*4330*/  FFMA.FTZ R45, R45, R2.reuse, -R20.reuse ;  /* 0x000000022d2d7223 */ /* 0x180fe20000010814 */
[-CC-:B------:R-:W-:Y:S01]  /*4340*/  FFMA.FTZ R47, R47, R2.reuse, -R20.reuse ;  /* 0x000000022f2f7223 */ /* 0x180fe20000010814 */
[-CC-:B------:R-:W-:Y:S01]  /*4350*/  FFMA.FTZ R33, R33, R2.reuse, -R20.reuse ;  /* 0x0000000221217223 */ /* 0x180fe20000010814 */
[-CC-:B------:R-:W-:Y:S01]  /*4360*/  FFMA.FTZ R35, R35, R2.reuse, -R20.reuse ;  /* 0x0000000223237223 */ /* 0x180fe20000010814 */
[-CC-:B------:R-:W-:Y:S01]  /*4370*/  FFMA.FTZ R37, R37, R2.reuse, -R20.reuse ;  /* 0x0000000225257223 */ /* 0x180fe20000010814 */
[----:B------:R3:W4:Y:S01]  /*4380*/  MUFU.EX2 R26, R59 ;  /* 0x0000003b001a7308 */ /* 0x0007220000000800 */
[-CC-:B------:R-:W-:Y:S01]  /*4390*/  FFMA.FTZ R25, R25, R2.reuse, -R20.reuse ;  /* 0x0000000219197223 */ /* 0x180fe20000010814 */
[-CC-:B------:R-:W-:Y:S01]  /*43a0*/  FFMA.FTZ R39, R39, R2.reuse, -R20.reuse ;  /* 0x0000000227277223 */ /* 0x180fe20000010814 */
[-CC-:B------:R-:W-:Y:S01]  /*43b0*/  FFMA.FTZ R3, R3, R2.reuse, -R20.reuse ;  /* 0x0000000203037223 */ /* 0x180fe20000010814 */
[-CC-:B------:R-:W-:Y:S01]  /*43c0*/  FFMA.FTZ R27, R27, R2.reuse, -R20.reuse ;  /* 0x000000021b1b7223 */ /* 0x180fe20000010814 */
[-CC-:B------:R-:W-:Y:S01]  /*43d0*/  FFMA.FTZ R29, R29, R2.reuse, -R20.reuse ;  /* 0x000000021d1d7223 */ /* 0x180fe20000010814 */
[----:B------:R-:W-:Y:S01]  /*43e0*/  FFMA.FTZ R31, R31, R2, -R20 ;  /* 0x000000021f1f7223 */ /* 0x000fe20000010814 */
[-C--:B--2---:R-:W-:Y:S01]  /*43f0*/  MOV R95, R151.reuse ;  /* 0x00000097005f7202 */ /* 0x084fe20000000f00 */
[----:B------:R-:W-:Y:S01]  /*4400*/  MUFU.EX2 R49, R49 ;  /* 0x0000003100317308 */ /* 0x000fe20000000800 */
[----:B---3--:R-:W-:-:S07]  /*4410*/  MOV R59, R151 ;  /* 0x00000097003b7202 */ /* 0x008fce0000000f00 */
[----:B------:R2:W-:Y:S01]  /*4420*/  MUFU.EX2 R30, R51 ;  /* 0x00000033001e7308 */ /* 0x0005e20000000800 */
[----:B----4-:R-:W-:-:S07]  /*4430*/  F2FP.BF16.F32.PACK_AB R209, R26, R19 ;  /* 0x000000131ad1723e */ /* 0x010fce00000010ff */
[----:B------:R3:W4:Y:S01]  /*4440*/  MUFU.EX2 R28, R63 ;  /* 0x0000003f001c7308 */ /* 0x0007220000000800 */
[----:B--2---:R-:W-:-:S04]  /*4450*/  FADD.FTZ R51, R67, R36 ;  /* 0x0000002443337221 */ /* 0x004fc80000010000 */
[C---:B------:R-:W-:Y:S01]  /*4460*/  FADD.FTZ R38, R210.reuse, R51 ;  /* 0x00000033d2267221 */ /* 0x040fe20000010000 */
[----:B------:R-:W-:Y:S01]  /*4470*/  F2FP.BF16.F32.PACK_AB R210, R210, R67 ;  /* 0x00000043d2d2723e */ /* 0x000fe200000010ff */
[--C-:B------:R-:W-:Y:S01]  /*4480*/  IMAD.MOV.U32 R67, RZ, RZ, R151.reuse ;  /* 0x000000ffff437224 */ /* 0x100fe200078e0097 */
[----:B------:R-:W2:Y:S01]  /*4490*/  MUFU.EX2 R53, R53 ;  /* 0x0000003500357308 */ /* 0x000ea20000000800 */
[----:B------:R-:W-:Y:S01]  /*44a0*/  FADD.FTZ R51, R69, R38 ;  /* 0x0000002645337221 */ /* 0x000fe20000010000 */
[----:B------:R-:W-:Y:S01]  /*44b0*/  FADD.FTZ R38, R19, R26 ;  /* 0x0000001a13267221 */ /* 0x000fe20000010000 */
[----:B---3--:R-:W-:Y:S01]  /*44c0*/  IMAD.MOV.U32 R63, RZ, RZ, R151 ;  /* 0x000000ffff3f7224 */ /* 0x008fe200078e0097 */
[----:B------:R-:W-:Y:S01]  /*44d0*/  MOV R26, R151 ;  /* 0x00000097001a7202 */ /* 0x000fe20000000f00 */
[C---:B------:R-:W-:Y:S01]  /*44e0*/  FADD.FTZ R40, R204.reuse, R51 ;  /* 0x00000033cc287221 */ /* 0x040fe20000010000 */
[----:B------:R-:W-:Y:S01]  /*44f0*/  F2FP.BF16.F32.PACK_AB R204, R204, R69 ;  /* 0x00000045cccc723e */ /* 0x000fe200000010ff */
[----:B------:R-:W-:Y:S01]  /*4500*/  IMAD.MOV.U32 R69, RZ, RZ, R151 ;  /* 0x000000ffff457224 */ /* 0x000fe200078e0097 */
[----:B------:R-:W-:Y:S01]  /*4510*/  MUFU.EX2 R41, R41 ;  /* 0x0000002900297308 */ /* 0x000fe20000000800 */
[----:B------:R-:W-:Y:S01]  /*4520*/  FADD.FTZ R51, R73, R40 ;  /* 0x0000002849337221 */ /* 0x000fe20000010000 */
[----:B----4-:R-:W-:-:S03]  /*4530*/  F2FP.BF16.F32.PACK_AB R211, R28, R49 ;  /* 0x000000311cd3723e */ /* 0x010fc600000010ff */
[C---:B------:R-:W-:Y:S01]  /*4540*/  FADD.FTZ R42, R206.reuse, R51 ;  /* 0x00000033ce2a7221 */ /* 0x040fe20000010000 */
[----:B------:R-:W-:Y:S01]  /*4550*/  F2FP.BF16.F32.PACK_AB R206, R206, R73 ;  /* 0x00000049cece723e */ /* 0x000fe200000010ff */
[--C-:B------:R-:W-:Y:S01]  /*4560*/  IMAD.MOV.U32 R73, RZ, RZ, R151.reuse ;  /* 0x000000ffff497224 */ /* 0x100fe200078e0097 */
[----:B------:R3:W-:Y:S01]  /*4570*/  MUFU.EX2 R34, R43 ;  /* 0x0000002b00227308 */ /* 0x0007e20000000800 */
[----:B--2---:R-:W-:Y:S01]  /*4580*/  F2FP.BF16.F32.PACK_AB R205, R30, R53 ;  /* 0x000000351ecd723e */ /* 0x004fe200000010ff */
[----:B------:R-:W-:-:S06]  /*4590*/  IMAD.MOV.U32 R51, RZ, RZ, R151 ;  /* 0x000000ffff337224 */ /* 0x000fcc00078e0097 */
[----:B------:R2:W4:Y:S01]  /*45a0*/  MUFU.EX2 R32, R55 ;  /* 0x0000003700207308 */ /* 0x0005220000000800 */
[----:B---3--:R-:W-:Y:S01]  /*45b0*/  FADD.FTZ R43, R49, R38 ;  /* 0x00000026312b7221 */ /* 0x008fe20000010000 */
[----:B------:R-:W-:-:S03]  /*45c0*/  IMAD.MOV.U32 R49, RZ, RZ, R151 ;  /* 0x000000ffff317224 */ /* 0x000fc600078e0097 */
[----:B------:R-:W-:Y:S01]  /*45d0*/  FADD.FTZ R40, R28, R43 ;  /* 0x0000002b1c287221 */ /* 0x000fe20000010000 */
[--C-:B------:R-:W-:Y:S02]  /*45e0*/  IMAD.MOV.U32 R28, RZ, RZ, R151.reuse ;  /* 0x000000ffff1c7224 */ /* 0x100fe400078e0097 */
[----:B------:R-:W3:Y:S01]  /*45f0*/  MUFU.EX2 R45, R45 ;  /* 0x0000002d002d7308 */ /* 0x000ee20000000800 */
[----:B------:R-:W-:Y:S01]  /*4600*/  FADD.FTZ R43, R53, R40 ;  /* 0x00000028352b7221 */ /* 0x000fe20000010000 */
[----:B--2---:R-:W-:Y:S01]  /*4610*/  IMAD.MOV.U32 R55, RZ, RZ, R151 ;  /* 0x000000ffff377224 */ /* 0x004fe200078e0097 */
[----:B------:R-:W-:Y:S02]  /*4620*/  MOV R53, R151 ;  /* 0x0000009700357202 */ /* 0x000fe40000000f00 */
[----:B------:R-:W-:Y:S01]  /*4630*/  FADD.FTZ R40, R30, R43 ;  /* 0x0000002b1e287221 */ /* 0x000fe20000010000 */
[----:B------:R-:W-:Y:S02]  /*4640*/  IMAD.MOV.U32 R30, RZ, RZ, R151 ;  /* 0x000000ffff1e7224 */ /* 0x000fe400078e0097 */
[----:B------:R2:W-:Y:S01]  /*4650*/  MUFU.EX2 R36, R47 ;  /* 0x0000002f00247308 */ /* 0x0005e20000000800 */
[----:B----4-:R-:W-:-:S07]  /*4660*/  F2FP.BF16.F32.PACK_AB R207, R32, R41 ;  /* 0x0000002920cf723e */ /* 0x010fce00000010ff */
[----:B------:R-:W4:Y:S01]  /*4670*/  MUFU.EX2 R33, R33 ;  /* 0x0000002100217308 */ /* 0x000f220000000800 */
[----:B--2---:R-:W-:Y:S01]  /*4680*/  FADD.FTZ R47, R77, R42 ;  /* 0x0000002a4d2f7221 */ /* 0x004fe20000010000 */
[----:B---3--:R-:W-:-:S03]  /*4690*/  F2FP.BF16.F32.PACK_AB R201, R34, R45 ;  /* 0x0000002d22c9723e */ /* 0x008fc600000010ff */
[C---:B------:R-:W-:Y:S01]  /*46a0*/  FADD.FTZ R42, R200.reuse, R47 ;  /* 0x0000002fc82a7221 */ /* 0x040fe20000010000 */
[----:B------:R-:W-:Y:S02]  /*46b0*/  F2FP.BF16.F32.PACK_AB R200, R200, R77 ;  /* 0x0000004dc8c8723e */ /* 0x000fe400000010ff */
[----:B------:R2:W-:Y:S01]  /*46c0*/  MUFU.EX2 R38, R35 ;  /* 0x0000002300267308 */ /* 0x0005e20000000800 */
[----:B------:R-:W-:Y:S01]  /*46d0*/  FADD.FTZ R43, R81, R42 ;  /* 0x0000002a512b7221 */ /* 0x000fe20000010000 */
[-C--:B------:R-:W-:Y:S02]  /*46e0*/  MOV R77, R151.reuse ;  /* 0x00000097004d7202 */ /* 0x080fe40000000f00 */
[----:B------:R-:W-:Y:S01]  /*46f0*/  MOV R47, R151 ;  /* 0x00000097002f7202 */ /* 0x000fe20000000f00 */
[C---:B------:R-:W-:Y:S01]  /*4700*/  FADD.FTZ R42, R202.reuse, R43 ;  /* 0x0000002bca2a7221 */ /* 0x040fe20000010000 */
[----:B------:R-:W-:Y:S01]  /*4710*/  F2FP.BF16.F32.PACK_AB R202, R202, R81 ;  /* 0x00000051caca723e */ /* 0x000fe200000010ff */
[----:B------:R-:W-:Y:S01]  /*4720*/  IMAD.MOV.U32 R81, RZ, RZ, R151 ;  /* 0x000000ffff517224 */ /* 0x000fe200078e0097 */
[----:B------:R-:W3:Y:S01]  /*4730*/  MUFU.EX2 R37, R37 ;  /* 0x0000002500257308 */ /* 0x000ee20000000800 */
[----:B--2---:R-:W-:Y:S01]  /*4740*/  FADD.FTZ R35, R41, R40 ;  /* 0x0000002829237221 */ /* 0x004fe20000010000 */
[----:B------:R-:W-:Y:S01]  /*4750*/  FADD.FTZ R43, R85, R42 ;  /* 0x0000002a552b7221 */ /* 0x000fe20000010000 */
[----:B----4-:R-:W-:-:S02]  /*4760*/  F2FP.BF16.F32.PACK_AB R203, R36, R33 ;  /* 0x0000002124cb723e */ /* 0x010fc400000010ff */
[----:B------:R-:W-:Y:S01]  /*4770*/  FADD.FTZ R40, R32, R35 ;  /* 0x0000002320287221 */ /* 0x000fe20000010000 */
[C---:B------:R-:W-:Y:S01]  /*4780*/  FADD.FTZ R20, R196.reuse, R43 ;  /* 0x0000002bc4147221 */ /* 0x040fe20000010000 */
[----:B------:R-:W-:Y:S01]  /*4790*/  F2FP.BF16.F32.PACK_AB R196, R196, R85 ;  /* 0x00000055c4c4723e */ /* 0x000fe200000010ff */
[----:B------:R-:W-:Y:S01]  /*47a0*/  MUFU.EX2 R25, R25 ;  /* 0x0000001900197308 */ /* 0x000fe20000000800 */
[----:B------:R-:W-:Y:S01]  /*47b0*/  FADD.FTZ R35, R45, R40 ;  /* 0x000000282d237221 */ /* 0x000fe20000010000 */
[--C-:B------:R-:W-:Y:S01]  /*47c0*/  IMAD.MOV.U32 R85, RZ, RZ, R151.reuse ;  /* 0x000000ffff557224 */ /* 0x100fe200078e0097 */
[-C--:B------:R-:W-:Y:S01]  /*47d0*/  MOV R41, R151.reuse ;  /* 0x0000009700297202 */ /* 0x080fe20000000f00 */
[----:B------:R-:W-:Y:S02]  /*47e0*/  IMAD.MOV.U32 R45, RZ, RZ, R151 ;  /* 0x000000ffff2d7224 */ /* 0x000fe400078e0097 */
[----:B------:R-:W-:Y:S01]  /*47f0*/  FADD.FTZ R40, R34, R35 ;  /* 0x0000002322287221 */ /* 0x000fe20000010000 */
[--C-:B------:R-:W-:Y:S01]  /*4800*/  IMAD.MOV.U32 R43, RZ, RZ, R151.reuse ;  /* 0x000000ffff2b7224 */ /* 0x100fe200078e0097 */
[----:B------:R-:W-:Y:S01]  /*4810*/  MOV R32, R151 ;  /* 0x0000009700207202 */ /* 0x000fe20000000f00 */
[----:B-1----:R1:W2:Y:S01]  /*4820*/  MUFU.EX2 R0, R39 ;  /* 0x0000002700007308 */ /* 0x0022a20000000800 */
[----:B------:R-:W-:Y:S01]  /*4830*/  FADD.FTZ R35, R33, R40 ;  /* 0x0000002821237221 */ /* 0x000fe20000010000 */
[----:B---3--:R-:W-:Y:S01]  /*4840*/  F2FP.BF16.F32.PACK_AB R197, R38, R37 ;  /* 0x0000002526c5723e */ /* 0x008fe200000010ff */
[----:B------:R-:W-:-:S02]  /*4850*/  IMAD.MOV.U32 R34, RZ, RZ, R151 ;  /* 0x000000ffff227224 */ /* 0x000fc400078e0097 */
[----:B------:R-:W-:-:S03]  /*4860*/  IMAD.MOV.U32 R33, RZ, RZ, R151 ;  /* 0x000000ffff217224 */ /* 0x000fc600078e0097 */
[----:B------:R-:W3:Y:S01]  /*4870*/  MUFU.EX2 R97, R97 ;  /* 0x0000006100617308 */ /* 0x000ee20000000800 */
[----:B-1----:R-:W-:Y:S01]  /*4880*/  FADD.FTZ R39, R89, R20 ;  /* 0x0000001459277221 */ /* 0x002fe20000010000 */
[----:B------:R-:W-:Y:S01]  /*4890*/  FADD.FTZ R20, R36, R35 ;  /* 0x0000002324147221 */ /* 0x000fe20000010000 */
[----:B------:R-:W-:Y:S02]  /*48a0*/  IMAD.MOV.U32 R36, RZ, RZ, R151 ;  /* 0x000000ffff247224 */ /* 0x000fe400078e0097 */
[C---:B------:R-:W-:Y:S01]  /*48b0*/  FADD.FTZ R42, R198.reuse, R39 ;  /* 0x00000027c62a7221 */ /* 0x040fe20000010000 */
[----:B------:R-:W-:Y:S01]  /*48c0*/  FADD.FTZ R35, R37, R20 ;  /* 0x0000001425237221 */ /* 0x000fe20000010000 */
[----:B------:R-:W-:Y:S01]  /*48d0*/  F2FP.BF16.F32.PACK_AB R198, R198, R89 ;  /* 0x00000059c6c6723e */ /* 0x000fe200000010ff */
[----:B------:R-:W-:Y:S01]  /*48e0*/  MUFU.EX2 R3, R3 ;  /* 0x0000000300037308 */ /* 0x000fe20000000800 */
[----:B------:R-:W-:Y:S01]  /*48f0*/  FADD.FTZ R39, R93, R42 ;  /* 0x0000002a5d277221 */ /* 0x000fe20000010000 */
[----:B------:R-:W-:Y:S01]  /*4900*/  FADD.FTZ R20, R38, R35 ;  /* 0x0000002326147221 */ /* 0x000fe20000010000 */
[----:B--2---:R-:W-:Y:S01]  /*4910*/  F2FP.BF16.F32.PACK_AB R199, R0, R25 ;  /* 0x0000001900c7723e */ /* 0x004fe200000010ff */
[----:B------:R-:W-:-:S02]  /*4920*/  IMAD.MOV.U32 R37, RZ, RZ, R151 ;  /* 0x000000ffff257224 */ /* 0x000fc400078e0097 */
[C---:B------:R-:W-:Y:S01]  /*4930*/  FADD.FTZ R42, R192.reuse, R39 ;  /* 0x00000027c02a7221 */ /* 0x040fe20000010000 */
[----:B------:R-:W-:Y:S01]  /*4940*/  F2FP.BF16.F32.PACK_AB R192, R192, R93 ;  /* 0x0000005dc0c0723e */ /* 0x000fe200000010ff */
[--C-:B------:R-:W-:Y:S01]  /*4950*/  IMAD.MOV.U32 R93, RZ, RZ, R151.reuse ;  /* 0x000000ffff5d7224 */ /* 0x100fe200078e0097 */
[----:B------:R-:W1:Y:S01]  /*4960*/  MUFU.EX2 R24, R24 ;  /* 0x0000001800187308 */ /* 0x000e620000000800 */
[----:B---3--:R-:W-:Y:S01]  /*4970*/  FADD.FTZ R35, R97, R42 ;  /* 0x0000002a61237221 */ /* 0x008fe20000010000 */
[-C--:B------:R-:W-:Y:S01]  /*4980*/  MOV R89, R151.reuse ;  /* 0x0000009700597202 */ /* 0x080fe20000000f00 */
[----:B------:R-:W-:Y:S01]  /*4990*/  IMAD.MOV.U32 R39, RZ, RZ, R151 ;  /* 0x000000ffff277224 */ /* 0x000fe200078e0097 */
[----:B------:R-:W-:-:S04]  /*49a0*/  MOV R38, R151 ;  /* 0x0000009700267202 */ /* 0x000fc80000000f00 */
[----:B------:R2:W3:Y:S08]  /*49b0*/  MUFU.EX2 R40, R27 ;  /* 0x0000001b00287308 */ /* 0x0004f00000000800 */
[----:B------:R-:W4:Y:S01]  /*49c0*/  MUFU.EX2 R29, R29 ;  /* 0x0000001d001d7308 */ /* 0x000f220000000800 */
[----:B--2---:R-:W-:Y:S01]  /*49d0*/  FADD.FTZ R27, R25, R20 ;  /* 0x00000014191b7221 */ /* 0x004fe20000010000 */
[C---:B-1----:R-:W-:Y:S01]  /*49e0*/  FADD.FTZ R20, R24.reuse, R35 ;  /* 0x0000002318147221 */ /* 0x042fe20000010000 */
[----:B------:R-:W-:Y:S01]  /*49f0*/  F2FP.BF16.F32.PACK_AB R194, R24, R97 ;  /* 0x0000006118c2723e */ /* 0x000fe200000010ff */
[----:B------:R-:W-:-:S02]  /*4a00*/  IMAD.MOV.U32 R97, RZ, RZ, R151 ;  /* 0x000000ffff617224 */ /* 0x000fc400078e0097 */
[----:B------:R-:W-:Y:S01]  /*4a10*/  FADD.FTZ R44, R0, R27 ;  /* 0x0000001b002c7221 */ /* 0x000fe20000010000 */
[----:B------:R-:W-:Y:S01]  /*4a20*/  IMAD.MOV.U32 R0, RZ, RZ, 0x3f800000 ;  /* 0x3f800000ff007424 */ /* 0x000fe200078e00ff */
[----:B------:R-:W-:Y:S01]  /*4a30*/  MOV R35, R151 ;  /* 0x0000009700237202 */ /* 0x000fe20000000f00 */
[----:B------:R1:W2:Y:S01]  /*4a40*/  MUFU.EX2 R42, R31 ;  /* 0x0000001f002a7308 */ /* 0x0002a20000000800 */
[----:B------:R-:W-:Y:S01]  /*4a50*/  FADD.FTZ R27, R3, R44 ;  /* 0x0000002c031b7221 */ /* 0x000fe20000010000 */
[C---:B---3--:R-:W-:Y:S01]  /*4a60*/  F2FP.BF16.F32.PACK_AB R193, R40.reuse, R3 ;  /* 0x0000000328c1723e */ /* 0x048fe200000010ff */
[----:B------:R-:W-:Y:S01]  /*4a70*/  IMAD.MOV.U32 R3, RZ, RZ, 0x3f800000 ;  /* 0x3f800000ff037424 */ /* 0x000fe200078e00ff */
[----:B------:R-:W-:Y:S01]  /*4a80*/  MOV R44, R151 ;  /* 0x00000097002c7202 */ /* 0x000fe20000000f00 */
[----:B------:R-:W-:Y:S01]  /*4a90*/  FADD.FTZ R24, R40, R27 ;  /* 0x0000001b28187221 */ /* 0x000fe20000010000 */
[--C-:B------:R-:W-:Y:S02]  /*4aa0*/  IMAD.MOV.U32 R40, RZ, RZ, R151.reuse ;  /* 0x000000ffff287224 */ /* 0x100fe400078e0097 */
[----:B------:R-:W-:-:S02]  /*4ab0*/  IMAD.MOV.U32 R27, RZ, RZ, R151 ;  /* 0x000000ffff1b7224 */ /* 0x000fc400078e0097 */
[----:B----4-:R-:W-:Y:S01]  /*4ac0*/  FADD.FTZ R19, R29, R24 ;  /* 0x000000181d137221 */ /* 0x010fe20000010000 */
[--C-:B-1----:R-:W-:Y:S02]  /*4ad0*/  IMAD.MOV.U32 R31, RZ, RZ, R151.reuse ;  /* 0x000000ffff1f7224 */ /* 0x102fe400078e0097 */
[--C-:B------:R-:W-:Y:S02]  /*4ae0*/  IMAD.MOV.U32 R25, RZ, RZ, R151.reuse ;  /* 0x000000ffff197224 */ /* 0x100fe400078e0097 */
[----:B------:R-:W-:Y:S02]  /*4af0*/  IMAD.MOV.U32 R24, RZ, RZ, R151 ;  /* 0x000000ffff187224 */ /* 0x000fe400078e0097 */
[C---:B--2---:R-:W-:Y:S01]  /*4b00*/  FADD.FTZ R19, R42.reuse, R19 ;  /* 0x000000132a137221 */ /* 0x044fe20000010000 */
[----:B------:R-:W-:Y:S01]  /*4b10*/  F2FP.BF16.F32.PACK_AB R195, R42, R29 ;  /* 0x0000001d2ac3723e */ /* 0x000fe200000010ff */
[----:B------:R-:W-:Y:S01]  /*4b20*/  IMAD.MOV.U32 R42, RZ, RZ, R151 ;  /* 0x000000ffff2a7224 */ /* 0x000fe200078e0097 */
[----:B------:R-:W-:Y:S01]  /*4b30*/  MOV R29, R151 ;  /* 0x00000097001d7202 */ /* 0x000fe20000000f00 */
[----:B------:R-:W-:Y:S06]  /*4b40*/  @!P2 BRA `(.L_x_15) ;  /* 0x0000003c0098a947 */ /* 0x000fec0003800000 */
[----:B------:R-:W-:Y:S01]  /*4b50*/  R2UR UR60, R18 ;  /* 0x00000000123c72ca */ /* 0x000fe200000e0000 */
[----:B------:R-:W-:Y:S01]  /*4b60*/  IMAD.MOV.U32 R221, RZ, RZ, R4 ;  /* 0x000000ffffdd7224 */ /* 0x000fe200078e0004 */
[----:B------:R-:W-:Y:S01]  /*4b70*/  IADD3 R220, R152, -0x2, RZ ;  /* 0xfffffffe98dc7810 */ /* 0x000fe20007ffe0ff */
[----:B------:R-:W-:Y:S01]  /*4b80*/  IMAD.MOV.U32 R222, RZ, RZ, R5 ;  /* 0x000000ffffde7224 */ /* 0x000fe200078e0005 */
[----:B------:R-:W-:Y:S02]  /*4b90*/  MOV R0, 0x3f800000 ;  /* 0x3f80000000007802 */ /* 0x000fe40000000f00 */
[----:B------:R-:W-:Y:S02]  /*4ba0*/  CS2R R150, SRZ ;  /* 0x0000000000967805 */ /* 0x000fe4000001ff00 */
[----:B------:R-:W-:Y:S02]  /*4bb0*/  CS2R R146, SRZ ;  /* 0x0000000000927805 */ /* 0x000fe4000001ff00 */
[----:B------:R-:W-:-:S02]  /*4bc0*/  CS2R R142, SRZ ;  /* 0x00000000008e7805 */ /* 0x000fc4000001ff00 */
[----:B------:R-:W-:Y:S02]  /*4bd0*/  CS2R R138, SRZ ;  /* 0x00000000008a7805 */ /* 0x000fe4000001ff00 */
[----:B------:R-:W-:Y:S02]  /*4be0*/  CS2R R134, SRZ ;  /* 0x0000000000867805 */ /* 0x000fe4000001ff00 */
[----:B------:R-:W-:Y:S02]  /*4bf0*/  CS2R R130, SRZ ;  /* 0x0000000000827805 */ /* 0x000fe4000001ff00 */
        /* <DEDUP_REMOVED lines=57> */
[----:B------:R-:W-:Y:S01]  /*4f90*/  CS2R R24, SRZ ;  /* 0x0000000000187805 */ /* 0x000fe2000001ff00 */
[----:B------:R-:W-:-:S06]  /*4fa0*/  UMOV UR37, UR38 ;  /* 0x0000002600257c82 */ /* 0x000fcc0008000000 */
.L_x_24:
[----:B------:R-:W-:-:S04]  /*4fb0*/  UIADD3 UR4, UR37, 0x1, URZ ;  /* 0x0000000125047890 */ /* 0x000fc8000fffe03f */
[----:B------:R-:W-:-:S04]  /*4fc0*/  UISETP.NE.AND UP0, UPT, UR4, 0x2, UPT ;  /* 0x000000020400788c */ /* 0x000fc8000bf05270 */
[----:B------:R-:W-:Y:S02]  /*4fd0*/  USEL UR5, URZ, 0x1, UP0 ;  /* 0x000000013f057887 */ /* 0x000fe40008000000 */
[----:B------:R-:W-:Y:S02]  /*4fe0*/  USEL UR38, UR4, URZ, UP0 ;  /* 0x0000003f04267287 */ /* 0x000fe40008000000 */
[----:B------:R-:W-:-:S06]  /*4ff0*/  ULOP3.LUT UR4, UR60, UR5, URZ, 0x3c, !UPT ;  /* 0x000000053c047292 */ /* 0x000fcc000f8e3c3f */
[----:B------:R-:W-:Y:S01]  /*5000*/  IMAD.U32 R18, RZ, RZ, UR4 ;  /* 0x00000004ff127e24 */ /* 0x000fe2000f8e00ff */
[----:B------:R-:W-:Y:S06]  /*5010*/  @!P0 BRA `(.L_x_16) ;  /* 0x0000000000048947 */ /* 0x000fec0003800000 */
[----:B------:R-:W-:Y:S01]  /*5020*/  BPT.TRAP 0x1 ;  /* 0x000000040000795c */ /* 0x000fe20000300000 */
.L_x_16:
[----:B------:R-:W-:Y:S01]  /*5030*/  R2UR UR4, R18 ;  /* 0x00000000120472ca */ /* 0x000fe200000e0000 */
[----:B------:R-:W-:-:S12]  /*5040*/  ULEA UR39, UR38, UR61, 0x3 ;  /* 0x0000003d26277291 */ /* 0x000fd8000f8e183f */
[----:B------:R-:W-:-:S05]  /*5050*/  IMAD.U32 R2, RZ, RZ, UR4 ;  /* 0x00000004ff027e24 */ /* 0x000fca000f8e00ff */
[----:B------:R-:W-:-:S04]  /*5060*/  SHF.L.U32 R2, R2, 0x1f, RZ ;  /* 0x0000001f02027819 */ /* 0x000fc800000006ff */
[----:B------:R1:W2:Y:S01]  /*5070*/  SYNCS.PHASECHK.TRANS64.TRYWAIT P2, [UR39+0x38830], R2 ;  /* 0x03883002ff0075a7 */ /* 0x0002a20008040167 */
[----:B------:R-:W-:Y:S05]  /*5080*/  @!P0 BRA `(.L_x_17) ;  /* 0x0000000000048947 */ /* 0x000fea0003800000 */
[----:B------:R-:W-:Y:S01]  /*5090*/  BPT.TRAP 0x1 ;  /* 0x000000040000795c */ /* 0x000fe20000300000 */
.L_x_17:
[----:B--2---:R-:W-:Y:S05]  /*50a0*/  @P2 BRA `(.L_x_18) ;  /* 0x0000000000082947 */ /* 0x004fea0003800000 */
[----:B------:R-:W2:Y:S02]  /*50b0*/  SYNCS.PHASECHK.TRANS64.TRYWAIT P2, [UR39+0x38830], R2 ;  /* 0x03883002ff0075a7 */ /* 0x000ea40008040167 */
[----:B--2---:R-:W-:Y:S05]  /*50c0*/  @!P2 BRA `(.L_x_19) ;  /* 0x00000094007ca947 */ /* 0x004fea0003800000 */
.L_x_18:
[----:B------:R-:W-:Y:S01]  /*50d0*/  R2UR UR4, R21 ;  /* 0x00000000150472ca */ /* 0x000fe200000e0000 */
[----:B------:R-:W-:Y:S01]  /*50e0*/  WARPGROUP.ARRIVE ;  /* 0x00000000000079c5 */ /* 0x000fe20000000000 */
[----:B------:R-:W-:Y:S01]  /*50f0*/  R2UR UR10, R14 ;  /* 0x000000000e0a72ca */ /* 0x000fe200000e0000 */
[----:B------:R-:W-:Y:S01]  /*5100*/  UMOV UR59, 0x40000040 ;  /* 0x40000040003b7882 */ /* 0x000fe20000000000 */
        /* <DEDUP_REMOVED lines=9> */
[----:B------:R-:W-:Y:S01]  /*51a0*/  UIMAD UR4, UR38, 0xa00, UR4 ;  /* 0x00000a00260478a4 */ /* 0x000fe2000f8e0204 */
[-C--:B------:R-:W-:Y:S01]  /*51b0*/  FMUL.FTZ R24, R24, R3.reuse ;  /* 0x0000000318187220 */ /* 0x080fe20000410000 */
[----:B------:R-:W-:Y:S01]  /*51c0*/  UMOV UR56, UR10 ;  /* 0x0000000a00387c82 */ /* 0x000fe20008000000 */
[----:B------:R-:W-:Y:S01]  /*51d0*/  UMOV UR43, 0x40000040 ;  /* 0x40000040002b7882 */ /* 0x000fe20000000000 */
[----:B------:R-:W-:Y:S01]  /*51e0*/  UMOV UR57, UR11 ;  /* 0x0000000b00397c82 */ /* 0x000fe20008000000 */
[----:B------:R-:W-:Y:S01]  /*51f0*/  UIADD3 UR5, UR4, 0x80, URZ ;  /* 0x0000008004057890 */ /* 0x000fe2000fffe03f */
[-C--:B------:R-:W-:Y:S01]  /*5200*/  FMUL.FTZ R25, R25, R3.reuse ;  /* 0x0000000319197220 */ /* 0x080fe20000410000 */
[----:B------:R-:W-:Y:S01]  /*5210*/  UMOV UR58, UR4 ;  /* 0x00000004003a7c82 */ /* 0x000fe20008000000 */
[----:B------:R-:W-:Y:S01]  /*5220*/  UIADD3 UR6, UR4, 0x100, URZ ;  /* 0x0000010004067890 */ /* 0x000fe2000fffe03f */
[----:B------:R-:W-:Y:S01]  /*5230*/  HGMMA.64x16x16.F32.BF16 R184, gdesc[UR56], RZ, !UPT, gsb0 ;  /* 0x0020000038b879f0 */ /* 0x000fe2000c0018ff */
[----:B------:R-:W-:Y:S01]  /*5240*/  UMOV UR56, UR10 ;  /* 0x0000000a00387c82 */ /* 0x000fe20008000000 */
[----:B------:R-:W-:Y:S01]  /*5250*/  UMOV UR57, UR11 ;  /* 0x0000000b00397c82 */ /* 0x000fe20008000000 */
[----:B------:R-:W-:Y:S01]  /*5260*/  UMOV UR58, UR5 ;  /* 0x00000005003a7c82 */ /* 0x000fe20008000000 */
[----:B------:R-:W-:Y:S01]  /*5270*/  UMOV UR59, 0x40000040 ;  /* 0x40000040003b7882 */ /* 0x000fe20000000000 */
[----:B------:R-:W-:Y:S01]  /*5280*/  UIADD3 UR5, UR4, 0x180, URZ ;  /* 0x0000018004057890 */ /* 0x000fe2000fffe03f */
[-C--:B------:R-:W-:Y:S01]  /*5290*/  FMUL.FTZ R28, R28, R3.reuse ;  /* 0x000000031c1c7220 */ /* 0x080fe20000410000 */
        /* <DEDUP_REMOVED lines=12> */
[----:B------:R-:W-:Y:S01]  /*5360*/  UMOV UR47, 0x40000040 ;  /* 0x40000040002f7882 */ /* 0x000fe20000000000 */
[----:B------:R-:W-:Y:S01]  /*5370*/  UIADD3 UR50, UR4, 0x782, URZ ;  /* 0x0000078204327890 */ /* 0x000fe2000fffe03f */
[-C--:B------:R-:W-:Y:S01]  /*5380*/  FMUL.FTZ R41, R41, R3.reuse ;  /* 0x0000000329297220 */ /* 0x080fe20000410000 */
[----:B------:R-:W-:Y:S01]  /*5390*/  UMOV UR51, 0x40000040 ;  /* 0x4000004000337882 */ /* 0x000fe20000000000 */
[----:B------:R-:W-:Y:S01]  /*53a0*/  UIADD3 UR54, UR4, 0x784, URZ ;  /* 0x0000078404367890 */ /* 0x000fe2000fffe03f */
[-C--:B------:R-:W-:Y:S01]  /*53b0*/  FMUL.FTZ R44, R44, R3.reuse ;  /* 0x000000032c2c7220 */ /* 0x080fe20000410000 */
[----:B------:R-:W-:Y:S01]  /*53c0*/  UMOV UR55, 0x40000040 ;  /* 0x4000004000377882 */ /* 0x000fe20000000000 */
[----:B------:R-:W-:Y:S01]  /*53d0*/  UMOV UR7, 0x40000040 ;  /* 0x4000004000077882 */ /* 0x000fe20000000000 */
[-C--:B------:R-:W-:Y:S01]  /*53e0*/  FMUL.FTZ R45, R45, R3.reuse ;  /* 0x000000032d2d7220 */ /* 0x080fe20000410000 */
        /* <DEDUP_REMOVED lines=23> */
[----:B------:R-:W-:Y:S01]  /*5560*/  FMUL.FTZ R93, R93, R3 ;  /* 0x000000035d5d7220 */ /* 0x000fe20000410000 */
[----:B------:R-:W-:-:S02]  /*5570*/  WARPGROUP.DEPBAR.LE gsb0, 0x0 ;  /* 0x00008000000079c5 */ /* 0x000fc40000010000 */
[----:B------:R-:W-:Y:S01]  /*5580*/  WARPGROUP.ARRIVE ;  /* 0x00000000000079c5 */ /* 0x000fe20000000000 */
[-C--:B------:R-:W-:Y:S01]  /*5590*/  FMUL.FTZ R96, R96, R3.reuse ;  /* 0x0000000360607220 */ /* 0x080fe20000410000 */
[-C--:B------:R-:W-:Y:S01]  /*55a0*/  FMUL.FTZ R97, R97, R3.reuse ;  /* 0x0000000361617220 */ /* 0x080fe20000410000 */
[-C--:B------:R-:W-:Y:S01]  /*55b0*/  FMUL.FTZ R100, R100, R3.reuse ;  /* 0x0000000364647220 */ /* 0x080fe20000410000 */
[-C--:B------:R-:W-:Y:S01]  /*55c0*/  FMUL.FTZ R101, R101, R3.reuse ;  /* 0x0000000365657220 */ /* 0x080fe20000410000 */
[-C--:B------:R-:W-:Y:S01]  /*55d0*/  FMUL.FTZ R104, R104, R3.reuse ;  /* 0x0000000368687220 */ /* 0x080fe20000410000 */
[----:B------:R-:W-:Y:S01]  /*55e0*/  HGMMA.64x16x16.F32.BF16 R176, gdesc[UR56], RZ, !UPT, gsb0 ;  /* 0x0020000038b079f0 */ /* 0x000fe2000c0018ff */
[----:B------:R-:W-:Y:S01]  /*55f0*/  UMOV UR56, UR10 ;  /* 0x0000000a00387c82 */ /* 0x000fe20008000000 */
[----:B------:R-:W-:Y:S01]  /*5600*/  UMOV UR57, UR11 ;  /* 0x0000000b00397c82 */ /* 0x000fe20008000000 */
[----:B------:R-:W-:Y:S01]  /*5610*/  UMOV UR58, UR6 ;  /* 0x00000006003a7c82 */ /* 0x000fe20008000000 */
[----:B------:R-:W-:Y:S01]  /*5620*/  UMOV UR59, 0x40000040 ;  /* 0x40000040003b7882 */ /* 0x000fe20000000000 */
[----:B------:R-:W-:Y:S01]  /*5630*/  UIADD3 UR6, UR4, 0x200, URZ ;  /* 0x0000020004067890 */ /* 0x000fe2000fffe03f */
        /* <DEDUP_REMOVED lines=96> */
[----:B------:R-:W-:-:S06]  /*5c40*/  WARPGROUP.ARRIVE ;  /* 0x00000000000079c5 */ /* 0x000fcc0000000000 */
[----:B------:R-:W-:Y:S01]  /*5c50*/  HGMMA.64x16x16.F32.BF16 R160, gdesc[UR56], RZ, !UPT, gsb0 ;  /* 0x0020000038a079f0 */ /* 0x000fe2000c0018ff */
[----:B------:R-:W-:Y:S01]  /*5c60*/  UMOV UR56, UR10 ;  /* 0x0000000a00387c82 */ /* 0x000fe20008000000 */
[----:B------:R-:W-:Y:S01]  /*5c70*/  UMOV UR57, UR11 ;  /* 0x0000000b00397c82 */ /* 0x000fe20008000000 */
[----:B------:R-:W-:Y:S01]  /*5c80*/  UMOV UR58, UR6 ;  /* 0x00000006003a7c82 */ /* 0x000fe20008000000 */
[----:B------:R-:W-:Y:S01]  /*5c90*/  UMOV UR59, 0x40000040 ;  /* 0x40000040003b7882 */ /* 0x000fe20000000000 */
[----:B------:R-:W-:Y:S01]  /*5ca0*/  UIADD3 UR6, UR4, 0x102, URZ ;  /* 0x0000010204067890 */ /* 0x000fe2000fffe03f */
[----:B------:R-:W-:Y:S02]  /*5cb0*/  R2UR UR10, R8 ;  /* 0x00000000080a72ca */ /* 0x000fe400000e0000 */
[----:B------:R-:W-:Y:S01]  /*5cc0*/  R2UR UR11, R9 ;  /* 0x00000000090b72ca */ /* 0x000fe200000e0000 */
        /* <DEDUP_REMOVED lines=14> */
[----:B------:R-:W-:Y:S01]  /*5db0*/  UIADD3 UR5, UR4, 0x182, URZ ;  /* 0x0000018204057890 */ /* 0x000fe2000fffe03f */
        /* <DEDUP_REMOVED lines=106> */
[----:B------:R-:W-:Y:S01]  /*6460*/  UMOV UR11, 0x40000040 ;  /* 0x40000040000b7882 */ /* 0x000fe20000000000 */
[----:B------:R-:W-:Y:S01]  /*6470*/  UIADD3 UR6, UR4, 0x380, URZ ;  /* 0x0000038004067890 */ /* 0x000fe2000fffe03f */
        /* <DEDUP_REMOVED lines=32> */
[----:B------:R-:W-:Y:S02]  /*6680*/  UIADD3 UR10, UR4, 0x906, URZ ;  /* 0x00000906040a7890 */ /* 0x000fe4000fffe03f */
        /* <DEDUP_REMOVED lines=28> */
[----:B------:R-:W-:Y:S02]  /*6850*/  R2UR UR14, R6 ;  /* 0x00000000060e72ca */ /* 0x000fe400000e0000 */
[----:B------:R-:W-:-:S11]  /*6860*/  R2UR UR15, R7 ;  /* 0x00000000070f72ca */ /* 0x000fd600000e0000 */
[----:B------:R-:W-:Y:S02]  /*6870*/  UMOV UR56, UR14 ;  /* 0x0000000e00387c82 */ /* 0x000fe40008000000 */
[----:B------:R-:W-:Y:S01]  /*6880*/  UMOV UR57, UR15 ;  /* 0x0000000f00397c82 */ /* 0x000fe20008000000 */
        /* <DEDUP_REMOVED lines=239> */
[----:B------:R-:W-:-:S03]  /*7780*/  UIADD3 UR6, UR4, 0x886, URZ ;  /* 0x0000088604067890 */ /* 0x000fc6000fffe03f */
[----:B------:R-:W-:Y:S01]  /*7790*/  UMOV UR4, UR14 ;  /* 0x0000000e00047c82 */ /* 0x000fe20008000000 */
[----:B------:R-:W-:Y:S02]  /*77a0*/  WARPGROUP.DEPBAR.LE gsb0, 0x0 ;  /* 0x00008000000079c5 */ /* 0x000fe40000010000 */
[----:B------:R-:W-:-:S06]  /*77b0*/  WARPGROUP.ARRIVE ;  /* 0x00000000000079c5 */ /* 0x000fcc0000000000 */
[----:B------:R-:W-:Y:S03]  /*77c0*/  HGMMA.64x16x16.F32.BF16 R152, gdesc[UR52], R152, gsb0 ;  /* 0x00200000349879f0 */ /* 0x000fe60008001898 */
        /* <DEDUP_REMOVED lines=26> */
[----:B------:R-:W-:Y:S02]  /*7970*/  WARPGROUP.DEPBAR.LE gsb0, 0x0 ;  /* 0x00008000000079c5 */ /* 0x000fe40000010000 */
[----:B------:R-:W-:-:S06]  /*7980*/  WARPGROUP.ARRIVE ;  /* 0x00000000000079c5 */ /* 0x000fcc0000000000 */
[----:B------:R-:W-:Y:S03]  /*7990*/  HGMMA.64x16x16.F32.BF16 R152, gdesc[UR4], R152, gsb0 ;  /* 0x00200000049879f0 */ /* 0x000fe60008001898 */
[----:B------:R-:W-:Y:S02]  /*79a0*/  WARPGROUP.DEPBAR.LE gsb0, 0x0 ;  /* 0x00008000000079c5 */ /* 0x000fe40000010000 */
[----:B------:R-:W-:Y:S05]  /*79b0*/  @!P0 BRA `(.L_x_20) ;  /* 0x0000000000048947 */ /* 0x000fea0003800000 */
[----:B------:R-:W-:Y:S01]  /*79c0*/  BPT.TRAP 0x1 ;  /* 0x000000040000795c */ /* 0x000fe20000300000 */
.L_x_20:
[----:B------:R-:W-:Y:S01]  /*79d0*/  ULEA UR5, UR37, UR61, 0x3 ;  /* 0x0000003d25057291 */ /* 0x000fe2000f8e183f */
[----:B------:R-:W-:-:S04]  /*79e0*/  MOV R0, UR60 ;  /* 0x0000003c00007c02 */ /* 0x000fc80008000f00 */
[----:B------:R-:W-:-:S04]  /*79f0*/  SHF.L.U32 R0, R0, 0x1f, RZ ;  /* 0x0000001f00007819 */ /* 0x000fc800000006ff */
[----:B------:R3:W4:Y:S01]  /*7a00*/  SYNCS.PHASECHK.TRANS64.TRYWAIT P2, [UR5+0x38850], R0 ;  /* 0x03885000ff0075a7 */ /* 0x0007220008040145 */
[----:B------:R-:W-:Y:S05]  /*7a10*/  @!P0 BRA `(.L_x_21) ;  /* 0x0000000000048947 */ /* 0x000fea0003800000 */
[----:B------:R-:W-:Y:S01]  /*7a20*/  BPT.TRAP 0x1 ;  /* 0x000000040000795c */ /* 0x000fe20000300000 */
.L_x_21:
[----:B----4-:R-:W-:Y:S05]  /*7a30*/  @P2 BRA `(.L_x_22) ;  /* 0x0000000000082947 */ /* 0x010fea0003800000 */
[----:B------:R-:W4:Y:S02]  /*7a40*/  SYNCS.PHASECHK.TRANS64.TRYWAIT P2, [UR5+0x38850], R0 ;  /* 0x03885000ff0075a7 */ /* 0x000f240008040145 */
[----:B----4-:R-:W-:Y:S05]  /*7a50*/  @!P2 BRA `(.L_x_23) ;  /* 0x0000006c0030a947 */ /* 0x010fea0003800000 */
.L_x_22:
[----:B------:R-:W-:Y:S01]  /*7a60*/  UIADD3 UR4, UR61, 0x400, URZ ;  /* 0x000004003d047890 */ /* 0x000fe2000fffe03f */
[----:B------:R-:W-:Y:S01]  /*7a70*/  WARPGROUP.ARRIVE ;  /* 0x00000000000079c5 */ /* 0x000fe20000000000 */
[----:B------:R-:W-:Y:S01]  /*7a80*/  UMOV UR7, 0x40000040 ;  /* 0x4000004000077882 */ /* 0x000fe20000000000 */
[----:B---34-:R-:W-:Y:S01]  /*7a90*/  FMNMX.FTZ R0, R184, R222, !PT ;  /* 0x000000deb8007209 */ /* 0x018fe20007810000 */
[----:B------:R-:W-:Y:S01]  /*7aa0*/  USHF.R.U32.HI UR4, URZ, 0x4, UR4 ;  /* 0x000000043f047899 */ /* 0x000fe20008011604 */
[----:B-12---:R-:W1:Y:S01]  /*7ab0*/  LDC R2, c[0x0][0x988] ;  /* 0x00026200ff027b82 */ /* 0x006e620000000800 */
[C---:B------:R-:W-:Y:S01]  /*7ac0*/  ISETP.GT.AND P2, PT, R220.reuse, RZ, PT ;  /* 0x000000ffdc00720c */ /* 0x040fe20003f44270 */
[----:B------:R-:W-:Y:S01]  /*7ad0*/  VIADD R220, R220, 0xffffffff ;  /* 0xffffffffdcdc7836 */ /* 0x000fe20000000000 */
[----:B------:R-:W-:Y:S01]  /*7ae0*/  ULOP3.LUT UR4, UR4, 0x3fff, URZ, 0xc0, !UPT ;  /* 0x00003fff04047892 */ /* 0x000fe2000f8ec03f */
[----:B------:R-:W-:Y:S02]  /*7af0*/  FMNMX.FTZ R3, R185, R0, !PT ;  /* 0x00000000b9037209 */ /* 0x000fe40007810000 */
[----:B------:R-:W-:Y:S01]  /*7b00*/  R2UR UR60, R18 ;  /* 0x00000000123c72ca */ /* 0x000fe200000e0000 */
[----:B------:R-:W-:Y:S01]  /*7b10*/  ULOP3.LUT UR4, UR4, 0x2800000, URZ, 0xfc, !UPT ;  /* 0x0280000004047892 */ /* 0x000fe2000f8efc3f */
[----:B------:R-:W-:-:S03]  /*7b20*/  FMNMX.FTZ R0, R188, R3, !PT ;  /* 0x00000003bc007209 */ /* 0x000fc60007810000 */
[----:B------:R-:W-:Y:S01]  /*7b30*/  UIMAD UR4, UR37, 0xa00, UR4 ;  /* 0x00000a00250478a4 */ /* 0x000fe2000f8e0204 */
[----:B------:R-:W-:Y:S02]  /*7b40*/  FMNMX.FTZ R3, R189, R0, !PT ;  /* 0x00000000bd037209 */ /* 0x000fe40007810000 */
[----:B------:R-:W-:Y:S02]  /*7b50*/  UMOV UR37, UR38 ;  /* 0x0000002600257c82 */ /* 0x000fe40008000000 */
[----:B------:R-:W-:Y:S02]  /*7b60*/  FMNMX.FTZ R0, R176, R3, !PT ;  /* 0x00000003b0007209 */ /* 0x000fe40007810000 */
[----:B------:R-:W-:Y:S02]  /*7b70*/  UMOV UR6, UR4 ;  /* 0x0000000400067c82 */ /* 0x000fe40008000000 */
[----:B------:R-:W-:Y:S01]  /*7b80*/  HGMMA.64x256x16.F32.BF16 R24, R208, gdesc[UR4].tnspB, R24, gsb0 ;  /* 0x43e00004d0187df0 */ /* 0x000fe20008001818 */
[----:B------:R-:W-:Y:S01]  /*7b90*/  UIADD3 UR6, UR4, 0x80, URZ ;  /* 0x0000008004067890 */ /* 0x000fe2000fffe03f */
[----:B------:R-:W-:Y:S01]  /*7ba0*/  FMNMX.FTZ R3, R177, R0, !PT ;  /* 0x00000000b1037209 */ /* 0x000fe20007810000 */
[----:B------:R-:W-:-:S03]  /*7bb0*/  UMOV UR7, 0x40000040 ;  /* 0x4000004000077882 */ /* 0x000fc60000000000 */
[----:B------:R-:W-:-:S04]  /*7bc0*/  FMNMX.FTZ R0, R180, R3, !PT ;  /* 0x00000003b4007209 */ /* 0x000fc80007810000 */
        /* <DEDUP_REMOVED lines=12> */
[----:B------:R-:W-:Y:S02]  /*7c90*/  FMNMX.FTZ R4, R157, R0, !PT ;  /* 0x000000009d047209 */ /* 0x000fe40007810000 */
[----:B------:R-:W-:-:S03]  /*7ca0*/  FMNMX.FTZ R0, R186, R221, !PT ;  /* 0x000000ddba007209 */ /* 0x000fc60007810000 */
[----:B------:R-:W2:Y:S01]  /*7cb0*/  SHFL.BFLY PT, R3, R4, 0x2, 0x1f ;  /* 0x0c401f0004037f89 */ /* 0x000ea200000e0000 */
[----:B------:R-:W-:Y:S02]  /*7cc0*/  WARPGROUP.DEPBAR.LE gsb0, 0x0 ;  /* 0x00008000000079c5 */ /* 0x000fe40000010000 */
[----:B------:R-:W-:-:S06]  /*7cd0*/  WARPGROUP.ARRIVE ;  /* 0x00000000000079c5 */ /* 0x000fcc0000000000 */
[----:B------:R-:W-:Y:S01]  /*7ce0*/  HGMMA.64x256x16.F32.BF16 R24, R204, gdesc[UR4].tnspB, R24, gsb0 ;  /* 0x43e00004cc187df0 */ /* 0x000fe20008001818 */
[----:B------:R-:W-:Y:S01]  /*7cf0*/  UIADD3 UR6, UR4, 0x100, URZ ;  /* 0x0000010004067890 */ /* 0x000fe2000fffe03f */
[----:B------:R-:W-:Y:S01]  /*7d00*/  UMOV UR7, 0x40000040 ;  /* 0x4000004000077882 */ /* 0x000fe20000000000 */
[----:B------:R-:W-:Y:S02]  /*7d10*/  WARPGROUP.DEPBAR.LE gsb0, 0x0 ;  /* 0x00008000000079c5 */ /* 0x000fe40000010000 */
[----:B------:R-:W-:-:S15]  /*7d20*/  WARPGROUP.ARRIVE ;  /* 0x00000000000079c5 */ /* 0x000fde0000000000 */
[----:B------:R-:W-:-:S08]  /*7d30*/  NOP ;  /* 0x0000000000007918 */ /* 0x000fd00000000000 */
[----:B------:R-:W-:Y:S01]  /*7d40*/  HGMMA.64x256x16.F32.BF16 R24, R200, gdesc[UR4].tnspB, R24, gsb0 ;  /* 0x43e00004c8187df0 */ /* 0x000fe20008001818 */
[----:B------:R-:W-:Y:S01]  /*7d50*/  UIADD3 UR6, UR4, 0x180, URZ ;  /* 0x0000018004067890 */ /* 0x000fe2000fffe03f */
[----:B------:R-:W-:Y:S01]  /*7d60*/  UMOV UR7, 0x40000040 ;  /* 0x4000004000077882 */ /* 0x000fe20000000000 */
[----:B------:R-:W-:Y:S01]  /*7d70*/  UIADD3 UR4, UR4, 0x200, URZ ;  /* 0x0000020004047890 */ /* 0x000fe2000fffe03f */
[----:B------:R-:W-:Y:S02]  /*7d80*/  WARPGROUP.DEPBAR.LE gsb0, 0x0 ;  /* 0x00008000000079c5 */ /* 0x000fe40000010000 */
[----:B------:R-:W-:Y:S01]  /*7d90*/  WARPGROUP.ARRIVE ;  /* 0x00000000000079c5 */ /* 0x000fe20000000000 */
[----:B--2---:R-:W-:Y:S02]  /*7da0*/  FMNMX.FTZ R200, R4, R3, !PT ;  /* 0x0000000304c87209 */ /* 0x004fe40007810000 */
[----:B------:R-:W-:-:S15]  /*7db0*/  FMNMX.FTZ R3, R187, R0, !PT ;  /* 0x00000000bb037209 */ /* 0x000fde0007810000 */
[----:B------:R-:W-:-:S04]  /*7dc0*/  NOP ;  /* 0x0000000000007918 */ /* 0x000fc80000000000 */
[----:B------:R-:W-:Y:S01]  /*7dd0*/  HGMMA.64x256x16.F32.BF16 R24, R196, gdesc[UR4].tnspB, R24, gsb0 ;  /* 0x43e00004c4187df0 */ /* 0x000fe20008001818 */
[----:B------:R-:W2:Y:S01]  /*7de0*/  SHFL.BFLY PT, R5, R200, 0x1, 0x1f ;  /* 0x0c201f00c8057f89 */ /* 0x000ea200000e0000 */
[----:B------:R-:W-:Y:S01]  /*7df0*/  UMOV UR6, UR4 ;  /* 0x0000000400067c82 */ /* 0x000fe20008000000 */
[----:B------:R-:W-:Y:S01]  /*7e00*/  UMOV UR7, 0x40000040 ;  /* 0x4000004000077882 */ /* 0x000fe20000000000 */
[----:B------:R-:W-:Y:S02]  /*7e10*/  FMNMX.FTZ R0, R190, R3, !PT ;  /* 0x00000003be007209 */ /* 0x000fe40007810000 */
[----:B--2---:R-:W-:Y:S01]  /*7e20*/  FMNMX.FTZ R5, R200, R5, !PT ;  /* 0x00000005c8057209 */ /* 0x004fe20007810000 */
[----:B------:R-:W-:Y:S02]  /*7e30*/  WARPGROUP.DEPBAR.LE gsb0, 0x0 ;  /* 0x00008000000079c5 */ /* 0x000fe40000010000 */
[----:B------:R-:W-:Y:S02]  /*7e40*/  WARPGROUP.ARRIVE ;  /* 0x00000000000079c5 */ /* 0x000fe40000000000 */
[C---:B------:R-:W-:Y:S01]  /*7e50*/  FADD.FTZ R197, -R5.reuse, R222 ;  /* 0x000000de05c57221 */ /* 0x040fe20000010100 */
[----:B-1----:R-:W-:Y:S01]  /*7e60*/  FMUL.FTZ R199, R5, R2 ;  /* 0x0000000205c77220 */ /* 0x002fe20000410000 */
[----:B------:R-:W-:-:S02]  /*7e70*/  IMAD.MOV.U32 R222, RZ, RZ, R5 ;  /* 0x000000ffffde7224 */ /* 0x000fc400078e0005 */
[----:B------:R-:W-:-:S13]  /*7e80*/  FMUL.FTZ R4, R197, R2 ;  /* 0x00000002c5047220 */ /* 0x000fda0000410000 */
[----:B------:R-:W-:Y:S01]  /*7e90*/  HGMMA.64x256x16.F32.BF16 R24, R192, gdesc[UR4].tnspB, R24, gsb0 ;  /* 0x43e00004c0187df0 */ /* 0x000fe20008001818 */
[----:B------:R-:W-:Y:S01]  /*7ea0*/  FMNMX.FTZ R197, R191, R0, !PT ;  /* 0x00000000bfc57209 */ /* 0x000fe20007810000 */
[-CC-:B------:R-:W-:Y:S01]  /*7eb0*/  FFMA.FTZ R196, R160, R2.reuse, -R199.reuse ;  /* 0x00000002a0c47223 */ /* 0x180fe200000108c7 */
[----:B------:R1:W-:Y:S01]  /*7ec0*/  MUFU.EX2 R3, R4 ;  /* 0x0000000400037308 */ /* 0x0003e20000000800 */
[-CC-:B------:R-:W-:Y:S01]  /*7ed0*/  FFMA.FTZ R160, R161, R2.reuse, -R199.reuse ;  /* 0x00000002a1a07223 */ /* 0x180fe200000108c7 */
[----:B------:R-:W-:Y:S01]  /*7ee0*/  FMNMX.FTZ R0, R178, R197, !PT ;  /* 0x000000c5b2007209 */ /* 0x000fe20007810000 */
[-CC-:B------:R-:W-:Y:S01]  /*7ef0*/  FFMA.FTZ R161, R165, R2.reuse, -R199.reuse ;  /* 0x00000002a5a17223 */ /* 0x180fe200000108c7 */
[-CC-:B------:R-:W-:Y:S01]  /*7f00*/  FFMA.FTZ R208, R184, R2.reuse, -R199.reuse ;  /* 0x00000002b8d07223 */ /* 0x180fe200000108c7 */
[--C-:B------:R-:W-:Y:S01]  /*7f10*/  FFMA.FTZ R185, R185, R2, -R199.reuse ;  /* 0x00000002b9b97223 */ /* 0x100fe200000108c7 */
[----:B------:R-:W-:Y:S01]  /*7f20*/  FMNMX.FTZ R197, R179, R0, !PT ;  /* 0x00000000b3c57209 */ /* 0x000fe20007810000 */
[-CC-:B------:R-:W-:Y:S01]  /*7f30*/  FFMA.FTZ R210, R188, R2.reuse, -R199.reuse ;  /* 0x00000002bcd27223 */ /* 0x180fe200000108c7 */
[-CC-:B------:R-:W-:Y:S01]  /*7f40*/  FFMA.FTZ R189, R189, R2.reuse, -R199.reuse ;  /* 0x00000002bdbd7223 */ /* 0x180fe200000108c7 */
[-CC-:B-1----:R-:W-:Y:S01]  /*7f50*/  FFMA.FTZ R4, R177, R2.reuse, -R199.reuse ;  /* 0x00000002b1047223 */ /* 0x182fe200000108c7 */
[----:B------:R-:W-:Y:S01]  /*7f60*/  FMNMX.FTZ R0, R182, R197, !PT ;  /* 0x000000c5b6007209 */ /* 0x000fe20007810000 */
[----:B------:R-:W1:Y:S01]  /*7f70*/  MUFU.EX2 R208, R208 ;  /* 0x000000d000d07308 */ /* 0x000e620000000800 */
[-CC-:B------:R-:W-:Y:S01]  /*7f80*/  FFMA.FTZ R198, R164, R2.reuse, -R199.reuse ;  /* 0x00000002a4c67223 */ /* 0x180fe200000108c7 */
[--C-:B------:R-:W-:Y:S01]  /*7f90*/  FFMA.FTZ R204, R176, R2, -R199.reuse ;  /* 0x00000002b0cc7223 */ /* 0x100fe200000108c7 */
[----:B------:R-:W-:Y:S01]  /*7fa0*/  FMNMX.FTZ R197, R183, R0, !PT ;  /* 0x00000000b7c57209 */ /* 0x000fe20007810000 */
[-CC-:B------:R-:W-:Y:S01]  /*7fb0*/  FFMA.FTZ R200, R168, R2.reuse, -R199.reuse ;  /* 0x00000002a8c87223 */ /* 0x180fe200000108c7 */
[-CC-:B------:R-:W-:Y:S01]  /*7fc0*/  FFMA.FTZ R206, R180, R2.reuse, -R199.reuse ;  /* 0x00000002b4ce7223 */ /* 0x180fe200000108c7 */
[-CC-:B------:R-:W-:Y:S01]  /*7fd0*/  FFMA.FTZ R181, R181, R2.reuse, -R199.reuse ;  /* 0x00000002b5b57223 */ /* 0x180fe200000108c7 */
[----:B------:R-:W-:Y:S01]  /*7fe0*/  FMNMX.FTZ R0, R170, R197, !PT ;  /* 0x000000c5aa007209 */ /* 0x000fe20007810000 */
[----:B------:R-:W2:Y:S01]  /*7ff0*/  MUFU.EX2 R185, R185 ;  /* 0x000000b900b97308 */ /* 0x000ea20000000800 */
[-CC-:B------:R-:W-:Y:S01]  /*8000*/  FFMA.FTZ R202, R172, R2.reuse, -R199.reuse ;  /* 0x00000002acca7223 */ /* 0x180fe200000108c7 */
[--C-:B------:R-:W-:Y:S01]  /*8010*/  FFMA.FTZ R169, R169, R2, -R199.reuse ;  /* 0x00000002a9a97223 */ /* 0x100fe200000108c7 */
[----:B------:R-:W-:Y:S01]  /*8020*/  FMNMX.FTZ R197, R171, R0, !PT ;  /* 0x00000000abc57209 */ /* 0x000fe20007810000 */
[-CC-:B------:R-:W-:Y:S01]  /*8030*/  FFMA.FTZ R173, R173, R2.reuse, -R199.reuse ;  /* 0x00000002adad7223 */ /* 0x180fe200000108c7 */
[-CC-:B------:R-:W-:Y:S01]  /*8040*/  FFMA.FTZ R152, R152, R2.reuse, -R199.reuse ;  /* 0x0000000298987223 */ /* 0x180fe200000108c7 */
[--C-:B------:R-:W-:Y:S01]  /*8050*/  FFMA.FTZ R153, R153, R2, -R199.reuse ;  /* 0x0000000299997223 */ /* 0x100fe200000108c7 */
[----:B------:R-:W-:Y:S01]  /*8060*/  FMNMX.FTZ R0, R174, R197, !PT ;  /* 0x000000c5ae007209 */ /* 0x000fe20007810000 */
[----:B------:R-:W-:Y:S01]  /*8070*/  MUFU.EX2 R210, R210 ;  /* 0x000000d200d27308 */ /* 0x000fe20000000800 */
[----:B-1----:R-:W-:Y:S01]  /*8080*/  FFMA.FTZ R20, R3, R20, R208 ;  /* 0x0000001403147223 */ /* 0x002fe200000100d0 */
[--C-:B------:R-:W-:Y:S01]  /*8090*/  FFMA.FTZ R156, R156, R2, -R199.reuse ;  /* 0x000000029c9c7223 */ /* 0x100fe200000108c7 */
[----:B------:R-:W-:Y:S01]  /*80a0*/  FMNMX.FTZ R197, R175, R0, !PT ;  /* 0x00000000afc57209 */ /* 0x000fe20007810000 */
[----:B------:R-:W-:-:S03]  /*80b0*/  FFMA.FTZ R157, R157, R2, -R199 ;  /* 0x000000029d9d7223 */ /* 0x000fc600000108c7 */
[----:B------:R-:W-:Y:S01]  /*80c0*/  FMNMX.FTZ R0, R162, R197, !PT ;  /* 0x000000c5a2007209 */ /* 0x000fe20007810000 */
[----:B------:R-:W-:Y:S01]  /*80d0*/  MUFU.EX2 R189, R189 ;  /* 0x000000bd00bd7308 */ /* 0x000fe20000000800 */
[----:B--2---:R-:W-:Y:S02]  /*80e0*/  F2FP.BF16.F32.PACK_AB R208, R185, R208 ;  /* 0x000000d0b9d0723e */ /* 0x004fe400000010ff */
[----:B------:R-:W-:-:S04]  /*80f0*/  FMNMX.FTZ R197, R163, R0, !PT ;  /* 0x00000000a3c57209 */ /* 0x000fc80007810000 */
[----:B------:R-:W-:Y:S01]  /*8100*/  FMNMX.FTZ R0, R166, R197, !PT ;  /* 0x000000c5a6007209 */ /* 0x000fe20007810000 */
[----:B------:R-:W-:Y:S03]  /*8110*/  MUFU.EX2 R204, R204 ;  /* 0x000000cc00cc7308 */ /* 0x000fe60000000800 */
[----:B------:R-:W-:-:S04]  /*8120*/  FMNMX.FTZ R177, R167, R0, !PT ;  /* 0x00000000a7b17209 */ /* 0x000fc80007810000 */
[----:B------:R-:W-:Y:S01]  /*8130*/  FMNMX.FTZ R0, R154, R177, !PT ;  /* 0x000000b19a007209 */ /* 0x000fe20007810000 */
[----:B------:R1:W-:Y:S03]  /*8140*/  MUFU.EX2 R197, R4 ;  /* 0x0000000400c57308 */ /* 0x0003e60000000800 */
[----:B------:R-:W-:-:S04]  /*8150*/  FMNMX.FTZ R177, R155, R0, !PT ;  /* 0x000000009bb17209 */ /* 0x000fc80007810000 */
[----:B------:R-:W-:Y:S01]  /*8160*/  FMNMX.FTZ R0, R158, R177, !PT ;  /* 0x000000b19e007209 */ /* 0x000fe20007810000 */
[----:B------:R-:W-:Y:S03]  /*8170*/  MUFU.EX2 R206, R206 ;  /* 0x000000ce00ce7308 */ /* 0x000fe60000000800 */
[----:B------:R-:W-:-:S05]  /*8180*/  FMNMX.FTZ R0, R159, R0, !PT ;  /* 0x000000009f007209 */ /* 0x000fca0007810000 */
[----:B------:R-:W1:Y:S01]  /*8190*/  SHFL.BFLY PT, R177, R0, 0x2, 0x1f ;  /* 0x0c401f0000b17f89 */ /* 0x000e6200000e0000 */
[----:B------:R-:W-:Y:S08]  /*81a0*/  MUFU.EX2 R181, R181 ;  /* 0x000000b500b57308 */ /* 0x000ff00000000800 */
[----:B------:R-:W-:Y:S08]  /*81b0*/  MUFU.EX2 R200, R200 ;  /* 0x000000c800c87308 */ /* 0x000ff00000000800 */
[----:B------:R-:W-:Y:S01]  /*81c0*/  MUFU.EX2 R169, R169 ;  /* 0x000000a900a97308 */ /* 0x000fe20000000800 */
[----:B-1----:R-:W-:-:S07]  /*81d0*/  FMNMX.FTZ R4, R0, R177, !PT ;  /* 0x000000b100047209 */ /* 0x002fce0007810000 */
[----:B------:R-:W-:Y:S01]  /*81e0*/  MUFU.EX2 R202, R202 ;  /* 0x000000ca00ca7308 */ /* 0x000fe20000000800 */
[----:B------:R-:W1:Y:S07]  /*81f0*/  SHFL.BFLY PT, R201, R4, 0x1, 0x1f ;  /* 0x0c201f0004c97f89 */ /* 0x000e6e00000e0000 */
[----:B------:R2:W-:Y:S08]  /*8200*/  MUFU.EX2 R177, R160 ;  /* 0x000000a000b17308 */ /* 0x0005f00000000800 */
[----:B------:R-:W-:Y:S08]  /*8210*/  MUFU.EX2 R173, R173 ;  /* 0x000000ad00ad7308 */ /* 0x000ff00000000800 */
[----:B------:R-:W-:Y:S01]  /*8220*/  MUFU.EX2 R196, R196 ;  /* 0x000000c400c47308 */ /* 0x000fe20000000800 */
[----:B-1----:R-:W-:-:S07]  /*8230*/  FMNMX.FTZ R4, R4, R201, !PT ;  /* 0x000000c904047209 */ /* 0x002fce0007810000 */
[----:B------:R-:W-:Y:S01]  /*8240*/  MUFU.EX2 R198, R198 ;  /* 0x000000c600c67308 */ /* 0x000fe20000000800 */
[----:B------:R-:W-:Y:S01]  /*8250*/  FADD.FTZ R165, -R4, R221 ;  /* 0x000000dd04a57221 */ /* 0x000fe20000010100 */
[----:B------:R-:W-:-:S03]  /*8260*/  MOV R221, R4 ;  /* 0x0000000400dd7202 */ /* 0x000fc60000000f00 */
[-C--:B------:R-:W-:Y:S01]  /*8270*/  FMUL.FTZ R0, R165, R2.reuse ;  /* 0x00000002a5007220 */ /* 0x080fe20000410000 */
[-C--:B------:R-:W-:Y:S02]  /*8280*/  FMUL.FTZ R165, R4, R2.reuse ;  /* 0x0000000204a57220 */ /* 0x080fe40000410000 */
[----:B------:R-:W-:Y:S02]  /*8290*/  MUFU.EX2 R161, R161 ;  /* 0x000000a100a17308 */ /* 0x000fe40000000800 */
[-CC-:B------:R-:W-:Y:S01]  /*82a0*/  FFMA.FTZ R209, R186, R2.reuse, -R165.reuse ;  /* 0x00000002bad17223 */ /* 0x180fe200000108a5 */
[-CC-:B--2---:R-:W-:Y:S01]  /*82b0*/  FFMA.FTZ R160, R187, R2.reuse, -R165.reuse ;  /* 0x00000002bba07223 */ /* 0x184fe200000108a5 */
[-CC-:B------:R-:W-:Y:S01]  /*82c0*/  FFMA.FTZ R201, R170, R2.reuse, -R165.reuse ;  /* 0x00000002aac97223 */ /* 0x180fe200000108a5 */
[-CC-:B------:R-:W-:Y:S01]  /*82d0*/  FFMA.FTZ R211, R190, R2.reuse, -R165.reuse ;  /* 0x00000002bed37223 */ /* 0x180fe200000108a5 */
[-CC-:B------:R-:W-:Y:S01]  /*82e0*/  FFMA.FTZ R170, R171, R2.reuse, -R165.reuse ;  /* 0x00000002abaa7223 */ /* 0x180fe200000108a5 */
[----:B------:R-:W-:Y:S01]  /*82f0*/  IMAD.U32 R171, RZ, RZ, UR39 ;  /* 0x00000027ffab7e24 */ /* 0x000fe2000f8e00ff */
[----:B------:R-:W-:Y:S01]  /*8300*/  MUFU.EX2 R0, R0 ;  /* 0x0000000000007308 */ /* 0x000fe20000000800 */
[-CC-:B------:R-:W-:Y:S01]  /*8310*/  FFMA.FTZ R164, R191, R2.reuse, -R165.reuse ;  /* 0x00000002bfa47223 */ /* 0x180fe200000108a5 */
[----:B------:R-:W-:Y:S01]  /*8320*/  FFMA.FTZ R203, R174, R2, -R165 ;  /* 0x00000002aecb7223 */ /* 0x000fe200000108a5 */
[----:B------:R-:W-:-:S02]  /*8330*/  @!P1 VIADD R171, R171, 0x38840 ;  /* 0x00038840abab9836 */ /* 0x000fc40000000000 */
[-CC-:B------:R-:W-:Y:S01]  /*8340*/  FFMA.FTZ R174, R175, R2.reuse, -R165.reuse ;  /* 0x00000002afae7223 */ /* 0x180fe200000108a5 */
[----:B------:R-:W-:Y:S01]  /*8350*/  MOV R175, UR5 ;  /* 0x0000000500af7c02 */ /* 0x000fe20008000f00 */
[-CC-:B------:R-:W-:Y:S01]  /*8360*/  FFMA.FTZ R205, R178, R2.reuse, -R165.reuse ;  /* 0x00000002b2cd7223 */ /* 0x180fe200000108a5 */
[-C--:B------:R-:W-:Y:S01]  /*8370*/  FFMA.FTZ R168, R179, R2.reuse, -R165 ;  /* 0x00000002b3a87223 */ /* 0x080fe200000108a5 */
[----:B------:R-:W1:Y:S01]  /*8380*/  MUFU.EX2 R209, R209 ;  /* 0x000000d100d17308 */ /* 0x000e620000000800 */
[----:B------:R-:W-:Y:S01]  /*8390*/  @!P1 PRMT R171, RZ, 0x654, R171 ;  /* 0x00000654ffab9816 */ /* 0x000fe200000000ab */
[----:B------:R-:W-:Y:S02]  /*83a0*/  @!P1 VIADD R175, R175, 0x38860 ;  /* 0x00038860afaf9836 */ /* 0x000fe40000000000 */
[-CC-:B------:R-:W-:Y:S01]  /*83b0*/  FFMA.FTZ R207, R182, R2.reuse, -R165.reuse ;  /* 0x00000002b6cf7223 */ /* 0x180fe200000108a5 */
[-CC-:B------:R-:W-:Y:S01]  /*83c0*/  FFMA.FTZ R172, R183, R2.reuse, -R165.reuse ;  /* 0x00000002b7ac7223 */ /* 0x180fe200000108a5 */
[-CC-:B------:R-:W-:Y:S01]  /*83d0*/  FFMA.FTZ R162, R162, R2.reuse, -R165.reuse ;  /* 0x00000002a2a27223 */ /* 0x180fe200000108a5 */
[-C--:B------:R-:W-:Y:S01]  /*83e0*/  FFMA.FTZ R199, R166, R2.reuse, -R165 ;  /* 0x00000002a6c77223 */ /* 0x080fe200000108a5 */
[----:B------:R-:W-:Y:S01]  /*83f0*/  @!P1 PRMT R178, RZ, 0x654, R175 ;  /* 0x00000654ffb29816 */ /* 0x000fe200000000af */
[----:B------:R-:W2:Y:S01]  /*8400*/  MUFU.EX2 R160, R160 ;  /* 0x000000a000a07308 */ /* 0x000ea20000000800 */
[----:B------:R-:W-:Y:S01]  /*8410*/  FADD.FTZ R175, R185, R20 ;  /* 0x00000014b9af7221 */ /* 0x000fe20000010000 */
[-CC-:B------:R-:W-:Y:S01]  /*8420*/  FFMA.FTZ R20, R163, R2.reuse, -R165.reuse ;  /* 0x00000002a3147223 */ /* 0x180fe200000108a5 */
[-CC-:B------:R-:W-:Y:S01]  /*8430*/  FFMA.FTZ R167, R167, R2.reuse, -R165.reuse ;  /* 0x00000002a7a77223 */ /* 0x180fe200000108a5 */
[-CC-:B------:R-:W-:Y:S01]  /*8440*/  FFMA.FTZ R154, R154, R2.reuse, -R165.reuse ;  /* 0x000000029a9a7223 */ /* 0x180fe200000108a5 */
[-CC-:B------:R-:W-:Y:S01]  /*8450*/  FFMA.FTZ R155, R155, R2.reuse, -R165.reuse ;  /* 0x000000029b9b7223 */ /* 0x180fe200000108a5 */
[-CC-:B------:R-:W-:Y:S01]  /*8460*/  FFMA.FTZ R158, R158, R2.reuse, -R165.reuse ;  /* 0x000000029e9e7223 */ /* 0x180fe200000108a5 */
[----:B------:R-:W-:Y:S01]  /*8470*/  FFMA.FTZ R159, R159, R2, -R165 ;  /* 0x000000029f9f7223 */ /* 0x000fe200000108a5 */
[----:B------:R-:W3:Y:S08]  /*8480*/  MUFU.EX2 R211, R211 ;  /* 0x000000d300d37308 */ /* 0x000ef00000000800 */
[----:B------:R-:W4:Y:S08]  /*8490*/  MUFU.EX2 R164, R164 ;  /* 0x000000a400a47308 */ /* 0x000f300000000800 */
[----:B------:R-:W5:Y:S08]  /*84a0*/  MUFU.EX2 R205, R205 ;  /* 0x000000cd00cd7308 */ /* 0x000f700000000800 */
[----:B------:R-:W5:Y:S08]  /*84b0*/  MUFU.EX2 R168, R168 ;  /* 0x000000a800a87308 */ /* 0x000f700000000800 */
[----:B------:R-:W-:Y:S08]  /*84c0*/  MUFU.EX2 R207, R207 ;  /* 0x000000cf00cf7308 */ /* 0x000ff00000000800 */
[----:B------:R-:W-:Y:S08]  /*84d0*/  MUFU.EX2 R172, R172 ;  /* 0x000000ac00ac7308 */ /* 0x000ff00000000800 */
[----:B------:R-:W-:Y:S08]  /*84e0*/  MUFU.EX2 R201, R201 ;  /* 0x000000c900c97308 */ /* 0x000ff00000000800 */
[----:B------:R-:W-:Y:S08]  /*84f0*/  MUFU.EX2 R170, R170 ;  /* 0x000000aa00aa7308 */ /* 0x000ff00000000800 */
[----:B------:R-:W-:Y:S08]  /*8500*/  MUFU.EX2 R203, R203 ;  /* 0x000000cb00cb7308 */ /* 0x000ff00000000800 */
[----:B------:R-:W-:Y:S08]  /*8510*/  MUFU.EX2 R174, R174 ;  /* 0x000000ae00ae7308 */ /* 0x000ff00000000800 */
[----:B------:R-:W-:Y:S08]  /*8520*/  MUFU.EX2 R20, R20 ;  /* 0x0000001400147308 */ /* 0x000ff00000000800 */
[----:B------:R-:W-:Y:S08]  /*8530*/  MUFU.EX2 R199, R199 ;  /* 0x000000c700c77308 */ /* 0x000ff00000000800 */
[----:B------:R-:W-:Y:S01]  /*8540*/  MUFU.EX2 R167, R167 ;  /* 0x000000a700a77308 */ /* 0x000fe20000000800 */
[----:B------:R-:W-:-:S02]  /*8550*/  WARPGROUP.DEPBAR.LE gsb0, 0x0 ;  /* 0x00008000000079c5 */ /* 0x000fc40000010000 */
[----:B------:R1:W-:Y:S05]  /*8560*/  @!P1 SYNCS.ARRIVE.TRANS64.RED.A1T0 RZ, [R171+URZ], RZ ;  /* 0x000000ffabff99a7 */ /* 0x0003ea000810043f */
[----:B------:R-:W-:Y:S01]  /*8570*/  MUFU.EX2 R193, R154 ;  /* 0x0000009a00c17308 */ /* 0x000fe20000000800 */
[----:B-1----:R-:W-:Y:S01]  /*8580*/  FFMA.FTZ R171, R0, R19, R209 ;  /* 0x0000001300ab7223 */ /* 0x002fe200000100d1 */
[----:B------:R1:W-:Y:S06]  /*8590*/  @!P1 SYNCS.ARRIVE.TRANS64.RED.A1T0 RZ, [R178+URZ], RZ ;  /* 0x000000ffb2ff99a7 */ /* 0x0003ec000810043f */
[----:B------:R5:W5:Y:S01]  /*85a0*/  MUFU.EX2 R19, R162 ;  /* 0x000000a200137308 */ /* 0x000b620000000800 */
[C---:B--2---:R-:W-:Y:S01]  /*85b0*/  F2FP.BF16.F32.PACK_AB R209, R160.reuse, R209 ;  /* 0x000000d1a0d1723e */ /* 0x044fe200000010ff */
[----:B------:R-:W-:-:S04]  /*85c0*/  FADD.FTZ R176, R160, R171 ;  /* 0x000000aba0b07221 */ /* 0x000fc80000010000 */
[----:B---3--:R-:W-:Y:S01]  /*85d0*/  FADD.FTZ R163, R211, R176 ;  /* 0x000000b0d3a37221 */ /* 0x008fe20000010000 */
[----:B-1----:R-:W-:Y:S01]  /*85e0*/  FADD.FTZ R178, R210, R175 ;  /* 0x000000afd2b27221 */ /* 0x002fe20000010000 */
[----:B------:R-:W1:Y:S01]  /*85f0*/  MUFU.EX2 R152, R152 ;  /* 0x0000009800987308 */ /* 0x000e620000000800 */
[C---:B------:R-:W-:Y:S01]  /*8600*/  F2FP.BF16.F32.PACK_AB R210, R189.reuse, R210 ;  /* 0x000000d2bdd2723e */ /* 0x040fe200000010ff */
[C---:B----4-:R-:W-:Y:S01]  /*8610*/  FADD.FTZ R166, R164.reuse, R163 ;  /* 0x000000a3a4a67221 */ /* 0x050fe20000010000 */
[----:B------:R-:W-:Y:S01]  /*8620*/  FADD.FTZ R171, R189, R178 ;  /* 0x000000b2bdab7221 */ /* 0x000fe20000010000 */
[----:B------:R-:W-:Y:S02]  /*8630*/  F2FP.BF16.F32.PACK_AB R211, R164, R211 ;  /* 0x000000d3a4d3723e */ /* 0x000fe400000010ff */
[----:B-----5:R-:W-:Y:S01]  /*8640*/  FADD.FTZ R163, R205, R166 ;  /* 0x000000a6cda37221 */ /* 0x020fe20000010000 */
[----:B------:R-:W-:Y:S01]  /*8650*/  FADD.FTZ R162, R204, R171 ;  /* 0x000000abcca27221 */ /* 0x000fe20000010000 */
[----:B------:R-:W2:Y:S01]  /*8660*/  MUFU.EX2 R153, R153 ;  /* 0x0000009900997308 */ /* 0x000ea20000000800 */
[----:B------:R-:W-:-:S02]  /*8670*/  F2FP.BF16.F32.PACK_AB R204, R197, R204 ;  /* 0x000000ccc5cc723e */ /* 0x000fc400000010ff */
[----:B------:R-:W-:Y:S01]  /*8680*/  FADD.FTZ R171, R197, R162 ;  /* 0x000000a2c5ab7221 */ /* 0x000fe20000010000 */
[----:B------:R-:W-:Y:S01]  /*8690*/  FADD.FTZ R162, R168, R163 ;  /* 0x000000a3a8a27221 */ /* 0x000fe20000010000 */
[----:B------:R-:W-:Y:S02]  /*86a0*/  F2FP.BF16.F32.PACK_AB R197, R20, R19 ;  /* 0x0000001314c5723e */ /* 0x000fe400000010ff */
[----:B------:R-:W-:Y:S01]  /*86b0*/  FADD.FTZ R166, R206, R171 ;  /* 0x000000abcea67221 */ /* 0x000fe20000010000 */
[----:B------:R-:W-:Y:S01]  /*86c0*/  FADD.FTZ R163, R207, R162 ;  /* 0x000000a2cfa37221 */ /* 0x000fe20000010000 */
[----:B------:R-:W-:Y:S01]  /*86d0*/  MUFU.EX2 R156, R156 ;  /* 0x0000009c009c7308 */ /* 0x000fe20000000800 */
[----:B------:R-:W-:Y:S01]  /*86e0*/  F2FP.BF16.F32.PACK_AB R205, R168, R205 ;  /* 0x000000cda8cd723e */ /* 0x000fe200000010ff */
[C---:B------:R-:W-:Y:S01]  /*86f0*/  FADD.FTZ R165, R181.reuse, R166 ;  /* 0x000000a6b5a57221 */ /* 0x040fe20000010000 */
[----:B------:R-:W-:Y:S01]  /*8700*/  FADD.FTZ R162, R172, R163 ;  /* 0x000000a3aca27221 */ /* 0x000fe20000010000 */
[----:B------:R-:W-:-:S02]  /*8710*/  F2FP.BF16.F32.PACK_AB R206, R181, R206 ;  /* 0x000000ceb5ce723e */ /* 0x000fc400000010ff */
[----:B------:R-:W-:Y:S01]  /*8720*/  FADD.FTZ R166, R200, R165 ;  /* 0x000000a5c8a67221 */ /* 0x000fe20000010000 */
[----:B------:R-:W-:Y:S01]  /*8730*/  FADD.FTZ R163, R201, R162 ;  /* 0x000000a2c9a37221 */ /* 0x000fe20000010000 */
[----:B------:R-:W-:Y:S01]  /*8740*/  MUFU.EX2 R195, R158 ;  /* 0x0000009e00c37308 */ /* 0x000fe20000000800 */
[----:B------:R-:W-:Y:S01]  /*8750*/  F2FP.BF16.F32.PACK_AB R207, R172, R207 ;  /* 0x000000cfaccf723e */ /* 0x000fe200000010ff */
[C---:B------:R-:W-:Y:S01]  /*8760*/  FADD.FTZ R165, R169.reuse, R166 ;  /* 0x000000a6a9a57221 */ /* 0x040fe20000010000 */
        /* <DEDUP_REMOVED lines=11> */
[----:B------:R3:W4:Y:S01]  /*8820*/  MUFU.EX2 R162, R155 ;  /* 0x0000009b00a27308 */ /* 0x0007220000000800 */
[----:B------:R-:W-:Y:S01]  /*8830*/  F2FP.BF16.F32.PACK_AB R203, R174, R203 ;  /* 0x000000cbaecb723e */ /* 0x000fe200000010ff */
[C---:B------:R-:W-:Y:S01]  /*8840*/  FADD.FTZ R165, R177.reuse, R154 ;  /* 0x0000009ab1a57221 */ /* 0x040fe20000010000 */
[----:B------:R-:W-:Y:S01]  /*8850*/  FADD.FTZ R154, R20, R163 ;  /* 0x000000a3149a7221 */ /* 0x000fe20000010000 */
[----:B------:R-:W-:Y:S02]  /*8860*/  F2FP.BF16.F32.PACK_AB R196, R177, R196 ;  /* 0x000000c4b1c4723e */ /* 0x000fe400000010ff */
[----:B------:R-:W-:Y:S01]  /*8870*/  FADD.FTZ R160, R198, R165 ;  /* 0x000000a5c6a07221 */ /* 0x000fe20000010000 */
[----:B------:R-:W-:Y:S01]  /*8880*/  FADD.FTZ R154, R199, R154 ;  /* 0x0000009ac79a7221 */ /* 0x000fe20000010000 */
[----:B------:R-:W5:Y:S01]  /*8890*/  MUFU.EX2 R159, R159 ;  /* 0x0000009f009f7308 */ /* 0x000f620000000800 */
[C---:B------:R-:W-:Y:S01]  /*88a0*/  F2FP.BF16.F32.PACK_AB R198, R161.reuse, R198 ;  /* 0x000000c6a1c6723e */ /* 0x040fe200000010ff */
[----:B---3--:R-:W-:Y:S01]  /*88b0*/  FADD.FTZ R155, R161, R160 ;  /* 0x000000a0a19b7221 */ /* 0x008fe20000010000 */
[C---:B------:R-:W-:Y:S01]  /*88c0*/  FADD.FTZ R154, R167.reuse, R154 ;  /* 0x0000009aa79a7221 */ /* 0x040fe20000010000 */
[----:B------:R-:W-:-:S02]  /*88d0*/  F2FP.BF16.F32.PACK_AB R199, R167, R199 ;  /* 0x000000c7a7c7723e */ /* 0x000fc400000010ff */
[----:B-1----:R-:W-:Y:S01]  /*88e0*/  FADD.FTZ R20, R152, R155 ;  /* 0x0000009b98147221 */ /* 0x002fe20000010000 */
[----:B------:R-:W-:Y:S01]  /*88f0*/  FADD.FTZ R154, R193, R154 ;  /* 0x0000009ac19a7221 */ /* 0x000fe20000010000 */
[C---:B--2---:R-:W-:Y:S02]  /*8900*/  F2FP.BF16.F32.PACK_AB R192, R153.reuse, R152 ;  /* 0x0000009899c0723e */ /* 0x044fe400000010ff */
[----:B------:R-:W-:Y:S01]  /*8910*/  FADD.FTZ R19, R153, R20 ;  /* 0x0000001499137221 */ /* 0x000fe20000010000 */
[C---:B----4-:R-:W-:Y:S01]  /*8920*/  FADD.FTZ R154, R162.reuse, R154 ;  /* 0x0000009aa29a7221 */ /* 0x050fe20000010000 */
[----:B------:R-:W-:Y:S02]  /*8930*/  F2FP.BF16.F32.PACK_AB R193, R162, R193 ;  /* 0x000000c1a2c1723e */ /* 0x000fe400000010ff */
[----:B------:R-:W-:Y:S01]  /*8940*/  FADD.FTZ R20, R156, R19 ;  /* 0x000000139c147221 */ /* 0x000fe20000010000 */
[----:B------:R-:W-:Y:S01]  /*8950*/  FADD.FTZ R154, R195, R154 ;  /* 0x0000009ac39a7221 */ /* 0x000fe20000010000 */
[----:B------:R-:W-:-:S02]  /*8960*/  F2FP.BF16.F32.PACK_AB R194, R157, R156 ;  /* 0x0000009c9dc2723e */ /* 0x000fc400000010ff */
[----:B------:R-:W-:Y:S01]  /*8970*/  FADD.FTZ R20, R157, R20 ;  /* 0x000000149d147221 */ /* 0x000fe20000010000 */
[C---:B-----5:R-:W-:Y:S01]  /*8980*/  FADD.FTZ R19, R159.reuse, R154 ;  /* 0x0000009a9f137221 */ /* 0x060fe20000010000 */
[----:B------:R-:W-:Y:S01]  /*8990*/  F2FP.BF16.F32.PACK_AB R195, R159, R195 ;  /* 0x000000c39fc3723e */ /* 0x000fe200000010ff */
[----:B------:R-:W-:Y:S06]  /*89a0*/  @P2 BRA `(.L_x_24) ;  /* 0xffffffc400802947 */ /* 0x000fec000383ffff */
.L_x_15:
[----:B------:R-:W-:Y:S06]  /*89b0*/  BAR.ARV 0x8, 0x120 ;  /* 0x0204800000007b1d */ /* 0x000fec0000002000 */
        /* <DEDUP_REMOVED lines=128> */
[----:B------:R-:W-:Y:S06]  /*91c0*/  @!P0 BRA `(.L_x_25) ;  /* 0x0000000000048947 */ /* 0x000fec0003800000 */
[----:B------:R-:W-:Y:S01]  /*91d0*/  BPT.TRAP 0x1 ;  /* 0x000000040000795c */ /* 0x000fe20000300000 */
.L_x_25:
[----:B------:R-:W-:Y:S01]  /*91e0*/  R2UR UR4, R18 ;  /* 0x00000000120472ca */ /* 0x000fe200000e0000 */
[----:B------:R-:W-:-:S12]  /*91f0*/  ULEA UR7, UR38, UR61, 0x3 ;  /* 0x0000003d26077291 */ /* 0x000fd8000f8e183f */
[----:B------:R-:W-:-:S05]  /*9200*/  IMAD.U32 R0, RZ, RZ, UR4 ;  /* 0x00000004ff007e24 */ /* 0x000fca000f8e00ff */
[----:B------:R-:W-:-:S04]  /*9210*/  SHF.L.U32 R0, R0, 0x1f, RZ ;  /* 0x0000001f00007819 */ /* 0x000fc800000006ff */
[----:B------:R1:W2:Y:S01]  /*9220*/  SYNCS.PHASECHK.TRANS64.TRYWAIT P2, [UR7+0x38850], R0 ;  /* 0x03885000ff0075a7 */ /* 0x0002a20008040147 */
[----:B------:R-:W-:Y:S05]  /*9230*/  @!P0 BRA `(.L_x_26) ;  /* 0x0000000000048947 */ /* 0x000fea0003800000 */
[----:B------:R-:W-:Y:S01]  /*9240*/  BPT.TRAP 0x1 ;  /* 0x000000040000795c */ /* 0x000fe20000300000 */
.L_x_26:
[----:B--2---:R-:W-:Y:S05]  /*9250*/  @P2 BRA `(.L_x_27) ;  /* 0x0000000000082947 */ /* 0x004fea0003800000 */
[----:B------:R-:W2:Y:S02]  /*9260*/  SYNCS.PHASECHK.TRANS64.TRYWAIT P0, [UR7+0x38850], R0 ;  /* 0x03885000ff0075a7 */ /* 0x000ea40008000147 */
[----:B--2---:R-:W-:Y:S05]  /*9270*/  @!P0 BRA `(.L_x_28) ;  /* 0x0000005400408947 */ /* 0x004fea0003800000 */
.L_x_27:
[----:B------:R-:W-:Y:S01]  /*9280*/  UIADD3 UR4, UR61, 0x400, URZ ;  /* 0x000004003d047890 */ /* 0x000fe2000fffe03f */
[----:B------:R-:W-:Y:S01]  /*9290*/  WARPGROUP.ARRIVE ;  /* 0x00000000000079c5 */ /* 0x000fe20000000000 */
[----:B------:R-:W-:Y:S01]  /*92a0*/  UMOV UR11, 0x40000040 ;  /* 0x40000040000b7882 */ /* 0x000fe20000000000 */
[----:B--2---:R-:W2:Y:S01]  /*92b0*/  SHFL.BFLY PT, R3, R20, 0x2, 0x1f ;  /* 0x0c401f0014037f89 */ /* 0x004ea200000e0000 */
[----:B------:R-:W-:Y:S01]  /*92c0*/  USHF.R.U32.HI UR4, URZ, 0x4, UR4 ;  /* 0x000000043f047899 */ /* 0x000fe20008011604 */
[C---:B------:R-:W-:Y:S01]  /*92d0*/  IADD3 R11, P3, R16.reuse, 0x60, RZ ;  /* 0x00000060100b7810 */ /* 0x040fe20007f7e0ff */
[----:B------:R-:W-:Y:S01]  /*92e0*/  UIADD3 UR35, -UR36, URZ, URZ ;  /* 0x0000003f24237290 */ /* 0x000fe2000fffe13f */
[----:B------:R-:W3:Y:S01]  /*92f0*/  SHFL.BFLY PT, R152, R19, 0x2, 0x1f ;  /* 0x0c401f0013987f89 */ /* 0x000ee200000e0000 */
[----:B------:R-:W-:Y:S01]  /*9300*/  ULOP3.LUT UR4, UR4, 0x3fff, URZ, 0xc0, !UPT ;  /* 0x00003fff04047892 */ /* 0x000fe2000f8ec03f */
[----:B------:R-:W-:Y:S01]  /*9310*/  LOP3.LUT R10, R11, 0x380, RZ, 0xc0, !PT ;  /* 0x000003800b0a7812 */ /* 0x000fe200078ec0ff */
[----:B------:R-:W-:Y:S01]  /*9320*/  ULDC.64 UR8, c[0x0][0xb70] ;  /* 0x0002dc0000087ab9 */ /* 0x000fe20000000a00 */
[----:B------:R-:W-:Y:S01]  /*9330*/  IADD3 R9, P4, R16, 0x4000, RZ ;  /* 0x0000400010097810 */ /* 0x000fe20007f9e0ff */
[----:B------:R-:W-:Y:S01]  /*9340*/  ULOP3.LUT UR4, UR4, 0x2800000, URZ, 0xfc, !UPT ;  /* 0x0280000004047892 */ /* 0x000fe2000f8efc3f */
[----:B------:R-:W-:-:S02]  /*9350*/  SHF.R.U64 R10, R10, 0x3, RZ ;  /* 0x000000030a0a7819 */ /* 0x000fc400000012ff */
[----:B------:R-:W-:Y:S01]  /*9360*/  IADD3 R7, P2, R16, 0x40, RZ ;  /* 0x0000004010077810 */ /* 0x000fe20007f5e0ff */
[----:B------:R-:W-:Y:S01]  /*9370*/  UIMAD UR4, UR38, 0xa00, UR4 ;  /* 0x00000a00260478a4 */ /* 0x000fe2000f8e0204 */
[----:B------:R-:W-:Y:S01]  /*9380*/  LOP3.LUT R10, R10, R11, RZ, 0x3c, !PT ;  /* 0x0000000b0a0a7212 */ /* 0x000fe200078e3cff */
[----:B------:R-:W-:Y:S01]  /*9390*/  IMAD.X R11, RZ, RZ, R17, P3 ;  /* 0x000000ffff0b7224 */ /* 0x000fe200018e0611 */
[----:B------:R-:W-:Y:S01]  /*93a0*/  LOP3.LUT R8, R9, 0x380, RZ, 0xc0, !PT ;  /* 0x0000038009087812 */ /* 0x000fe200078ec0ff */
[----:B------:R-:W-:Y:S01]  /*93b0*/  UIADD3 UR6, UR4, 0x80, URZ ;  /* 0x0000008004067890 */ /* 0x000fe2000fffe03f */
[----:B------:R-:W-:Y:S02]  /*93c0*/  IADD3 R13, P5, R16, 0x4020, RZ ;  /* 0x00004020100d7810 */ /* 0x000fe40007fbe0ff */
[----:B------:R-:W-:Y:S01]  /*93d0*/  UMOV UR10, UR4 ;  /* 0x00000004000a7c82 */ /* 0x000fe20008000000 */
[----:B------:R-:W-:Y:S01]  /*93e0*/  MOV R163, R10 ;  /* 0x0000000a00a37202 */ /* 0x000fe20000000f00 */
[----:B------:R-:W-:Y:S01]  /*93f0*/  HGMMA.64x256x16.F32.BF16 R24, R208, gdesc[UR8].tnspB, R24, gsb0 ;  /* 0x43e00008d0187df0 */ /* 0x000fe20008001818 */
[----:B------:R-:W-:Y:S01]  /*9400*/  UMOV UR11, 0x40000040 ;  /* 0x40000040000b7882 */ /* 0x000fe20000000000 */
[----:B------:R-:W-:Y:S01]  /*9410*/  UMOV UR10, UR6 ;  /* 0x00000006000a7c82 */ /* 0x000fe20008000000 */
[----:B------:R-:W-:Y:S01]  /*9420*/  UIADD3 UR6, UR4, 0x100, URZ ;  /* 0x0000010004067890 */ /* 0x000fe2000fffe03f */
[----:B--2---:R-:W-:Y:S01]  /*9430*/  FADD.FTZ R3, R3, R20 ;  /* 0x0000001403037221 */ /* 0x004fe20000010000 */
[----:B------:R-:W-:Y:S01]  /*9440*/  LOP3.LUT R6, R7, 0x380, RZ, 0xc0, !PT ;  /* 0x0000038007067812 */ /* 0x000fe200078ec0ff */
[----:B---3--:R-:W-:Y:S01]  /*9450*/  FADD.FTZ R19, R152, R19 ;  /* 0x0000001398137221 */ /* 0x008fe20000010000 */
[----:B------:R-:W-:-:S02]  /*9460*/  SHF.R.U64 R8, R8, 0x3, RZ ;  /* 0x0000000308087819 */ /* 0x000fc400000012ff */
[----:B-1----:R-:W1:Y:S01]  /*9470*/  SHFL.BFLY PT, R0, R3, 0x1, 0x1f ;  /* 0x0c201f0003007f89 */ /* 0x002e6200000e0000 */
[----:B------:R-:W-:Y:S02]  /*9480*/  IADD3 R161, P0, R16, 0x20, RZ ;  /* 0x0000002010a17810 */ /* 0x000fe40007f1e0ff */
[----:B------:R-:W-:Y:S01]  /*9490*/  LOP3.LUT R12, R13, 0x380, RZ, 0xc0, !PT ;  /* 0x000003800d0c7812 */ /* 0x000fe200078ec0ff */
[----:B------:R-:W2:Y:S01]  /*94a0*/  SHFL.BFLY PT, R10, R19, 0x1, 0x1f ;  /* 0x0c201f00130a7f89 */ /* 0x000ea200000e0000 */
[----:B------:R-:W-:Y:S02]  /*94b0*/  SHF.R.U64 R6, R6, 0x3, RZ ;  /* 0x0000000306067819 */ /* 0x000fe400000012ff */
[----:B------:R-:W-:Y:S02]  /*94c0*/  LOP3.LUT R8, R8, R9, RZ, 0x3c, !PT ;  /* 0x0000000908087212 */ /* 0x000fe400078e3cff */
[----:B------:R-:W-:Y:S02]  /*94d0*/  IADD3.X R9, RZ, R17, RZ, P4, !PT ;  /* 0x00000011ff097210 */ /* 0x000fe400027fe4ff */
[----:B------:R-:W-:-:S02]  /*94e0*/  LOP3.LUT R160, R161, 0x380, RZ, 0xc0, !PT ;  /* 0x00000380a1a07812 */ /* 0x000fc400078ec0ff */
[----:B------:R-:W-:Y:S02]  /*94f0*/  SHF.R.U64 R12, R12, 0x3, RZ ;  /* 0x000000030c0c7819 */ /* 0x000fe400000012ff */
[----:B------:R-:W-:Y:S02]  /*9500*/  IADD3 R169, P4, R16, 0x8040, RZ ;  /* 0x0000804010a97810 */ /* 0x000fe40007f9e0ff */
[----:B------:R-:W-:Y:S01]  /*9510*/  LOP3.LUT R6, R6, R7, RZ, 0x3c, !PT ;  /* 0x0000000706067212 */ /* 0x000fe200078e3cff */
[--C-:B------:R-:W-:Y:S01]  /*9520*/  IMAD.X R7, RZ, RZ, R17.reuse, P2 ;  /* 0x000000ffff077224 */ /* 0x100fe200010e0611 */
[----:B------:R-:W-:Y:S02]  /*9530*/  SHF.R.U64 R160, R160, 0x3, RZ ;  /* 0x00000003a0a07819 */ /* 0x000fe400000012ff */
[----:B------:R-:W-:Y:S01]  /*9540*/  LOP3.LUT R12, R12, R13, RZ, 0x3c, !PT ;  /* 0x0000000d0c0c7212 */ /* 0x000fe200078e3cff */
[----:B------:R-:W-:Y:S01]  /*9550*/  IMAD.X R13, RZ, RZ, R17, P5 ;  /* 0x000000ffff0d7224 */ /* 0x000fe200028e0611 */
[----:B------:R-:W-:-:S02]  /*9560*/  LOP3.LUT R168, R169, 0x380, RZ, 0xc0, !PT ;  /* 0x00000380a9a87812 */ /* 0x000fc400078ec0ff */
[----:B------:R-:W-:Y:S02]  /*9570*/  IADD3 R173, P5, R16, 0x8060, RZ ;  /* 0x0000806010ad7810 */ /* 0x000fe40007fbe0ff */
[----:B------:R-:W-:Y:S02]  /*9580*/  LOP3.LUT R160, R160, R161, RZ, 0x3c, !PT ;  /* 0x000000a1a0a07212 */ /* 0x000fe400078e3cff */
[----:B------:R-:W-:Y:S02]  /*9590*/  SHF.R.U64 R168, R168, 0x3, RZ ;  /* 0x00000003a8a87819 */ /* 0x000fe400000012ff */
[----:B------:R-:W-:Y:S01]  /*95a0*/  MOV R164, R6 ;  /* 0x0000000600a47202 */ /* 0x000fe20000000f00 */
[----:B-1----:R-:W-:Y:S01]  /*95b0*/  FADD.FTZ R7, R3, R0 ;  /* 0x0000000003077221 */ /* 0x002fe20000010000 */
[----:B------:R-:W-:Y:S01]  /*95c0*/  IADD3.X R161, RZ, R17, RZ, P0, !PT ;  /* 0x00000011ffa17210 */ /* 0x000fe200007fe4ff */
[----:B------:R-:W-:Y:S01]  /*95d0*/  IMAD.MOV.U32 R6, RZ, RZ, RZ ;  /* 0x000000ffff067224 */ /* 0x000fe200078e00ff */
[----:B------:R-:W-:-:S02]  /*95e0*/  LOP3.LUT R172, R173, 0x380, RZ, 0xc0, !PT ;  /* 0x00000380adac7812 */ /* 0x000fc400078ec0ff */
[----:B------:R-:W-:Y:S01]  /*95f0*/  LOP3.LUT R168, R168, R169, RZ, 0x3c, !PT ;  /* 0x000000a9a8a87212 */ /* 0x000fe200078e3cff */
[----:B------:R-:W-:Y:S01]  /*9600*/  IMAD.X R169, RZ, RZ, R17, P4 ;  /* 0x000000ffffa97224 */ /* 0x000fe200020e0611 */
[----:B------:R-:W-:Y:S02]  /*9610*/  MOV R160, R160 ;  /* 0x000000a000a07202 */ /* 0x000fe40000000f00 */
[----:B------:R-:W-:Y:S02]  /*9620*/  SHF.R.U64 R172, R172, 0x3, RZ ;  /* 0x00000003acac7819 */ /* 0x000fe400000012ff */
[----:B------:R-:W-:Y:S01]  /*9630*/  MOV R161, R12 ;  /* 0x0000000c00a17202 */ /* 0x000fe20000000f00 */
[----:B--2---:R-:W-:Y:S01]  /*9640*/  FADD.FTZ R12, R19, R10 ;  /* 0x0000000a130c7221 */ /* 0x004fe20000010000 */
[----:B------:R-:W-:Y:S02]  /*9650*/  FSETP.NE.FTZ.AND P4, PT, R7, RZ, PT ;  /* 0x000000ff0700720b */ /* 0x000fe40003f95000 */
[----:B------:R-:W-:-:S02]  /*9660*/  IADD3 R167, P3, R16, 0x8020, RZ ;  /* 0x0000802010a77810 */ /* 0x000fc40007f7e0ff */
[----:B------:R-:W-:Y:S01]  /*9670*/  LOP3.LUT R172, R172, R173, RZ, 0x3c, !PT ;  /* 0x000000adacac7212 */ /* 0x000fe200078e3cff */
[----:B------:R-:W-:Y:S01]  /*9680*/  IMAD.X R173, RZ, RZ, R17, P5 ;  /* 0x000000ffffad7224 */ /* 0x000fe200028e0611 */
[----:B------:R-:W-:Y:S02]  /*9690*/  LOP3.LUT R166, R167, 0x380, RZ, 0xc0, !PT ;  /* 0x00000380a7a67812 */ /* 0x000fe400078ec0ff */
[----:B------:R-:W-:Y:S02]  /*96a0*/  FSETP.NE.FTZ.AND P5, PT, R12, RZ, PT ;  /* 0x000000ff0c00720b */ /* 0x000fe40003fb5000 */
[----:B------:R-:W-:Y:S02]  /*96b0*/  R2UR UR5, R215 ;  /* 0x00000000d70572ca */ /* 0x000fe400000e0000 */
[----:B------:R-:W-:Y:S01]  /*96c0*/  SHF.R.U64 R166, R166, 0x3, RZ ;  /* 0x00000003a6a67819 */ /* 0x000fe200000012ff */
[----:B------:R-:W1:Y:S01]  /*96d0*/  @P4 MUFU.LG2 R3, R7 ;  /* 0x0000000700034308 */ /* 0x000e620000000c00 */
[----:B------:R-:W-:-:S02]  /*96e0*/  IADD3 R155, P6, R16, 0x4040, RZ ;  /* 0x00004040109b7810 */ /* 0x000fc40007fde0ff */
[----:B------:R-:W-:Y:S02]  /*96f0*/  R2UR UR12, R214 ;  /* 0x00000000d60c72ca */ /* 0x000fe400000e0000 */
[C---:B------:R-:W-:Y:S02]  /*9700*/  IADD3 R15, P0, R16.reuse, 0x4060, RZ ;  /* 0x00004060100f7810 */ /* 0x040fe40007f1e0ff */
[----:B------:R-:W-:Y:S01]  /*9710*/  IADD3 R157, P2, R16, 0x8000, RZ ;  /* 0x00008000109d7810 */ /* 0x000fe20007f5e0ff */
[----:B------:R1:W-:Y:S01]  /*9720*/  @P4 MUFU.RCP R6, R7 ;  /* 0x0000000700064308 */ /* 0x0003e20000001000 */
[----:B------:R-:W-:Y:S01]  /*9730*/  LOP3.LUT R166, R166, R167, RZ, 0x3c, !PT ;  /* 0x000000a7a6a67212 */ /* 0x000fe200078e3cff */
[----:B------:R-:W-:Y:S01]  /*9740*/  IMAD.X R167, RZ, RZ, R17, P3 ;  /* 0x000000ffffa77224 */ /* 0x000fe200018e0611 */
[----:B------:R-:W-:Y:S01]  /*9750*/  LOP3.LUT R154, R155, 0x380, RZ, 0xc0, !PT ;  /* 0x000003809b9a7812 */ /* 0x000fe200078ec0ff */
[----:B------:R-:W-:Y:S01]  /*9760*/  UIADD3 UR34, -UR5, URZ, URZ ;  /* 0x0000003f05227290 */ /* 0x000fe2000fffe13f */
[----:B------:R-:W-:-:S02]  /*9770*/  LOP3.LUT R14, R15, 0x380, RZ, 0xc0, !PT ;  /* 0x000003800f0e7812 */ /* 0x000fc400078ec0ff */
[----:B------:R-:W-:Y:S02]  /*9780*/  IADD3 R159, P3, R16, 0xc060, RZ ;  /* 0x0000c060109f7810 */ /* 0x000fe40007f7e0ff */
[----:B------:R-:W-:Y:S01]  /*9790*/  MOV R13, UR7 ;  /* 0x00000007000d7c02 */ /* 0x000fe20008000f00 */
[----:B-1----:R-:W-:Y:S01]  /*97a0*/  @P4 FMUL.FTZ R7, R3, 0.69314718246459960938 ;  /* 0x3f31721803074820 */ /* 0x002fe20000410000 */
[----:B------:R-:W-:Y:S01]  /*97b0*/  LOP3.LUT R156, R157, 0x380, RZ, 0xc0, !PT ;  /* 0x000003809d9c7812 */ /* 0x000fe200078ec0ff */
[----:B------:R-:W-:Y:S01]  /*97c0*/  ULDC UR7, c[0x0][0xa88] ;  /* 0x0002a20000077ab9 */ /* 0x000fe20000000800 */
[----:B------:R-:W-:Y:S01]  /*97d0*/  MOV R162, R8 ;  /* 0x0000000800a27202 */ /* 0x000fe20000000f00 */
[----:B------:R-:W-:Y:S01]  /*97e0*/  IMAD.MOV.U32 R8, RZ, RZ, RZ ;  /* 0x000000ffff087224 */ /* 0x000fe200078e00ff */
[----:B------:R-:W-:Y:S01]  /*97f0*/  SHF.R.U64 R154, R154, 0x3, RZ ;  /* 0x000000039a9a7819 */ /* 0x000fe200000012ff */
[----:B------:R-:W1:Y:S01]  /*9800*/  @P5 MUFU.LG2 R9, R12 ;  /* 0x0000000c00095308 */ /* 0x000e620000000c00 */
[----:B------:R-:W-:-:S02]  /*9810*/  SHF.R.U64 R14, R14, 0x3, RZ ;  /* 0x000000030e0e7819 */ /* 0x000fc400000012ff */
[----:B------:R-:W-:Y:S02]  /*9820*/  LOP3.LUT R158, R159, 0x380, RZ, 0xc0, !PT ;  /* 0x000003809f9e7812 */ /* 0x000fe400078ec0ff */
[----:B------:R-:W-:Y:S02]  /*9830*/  @!P1 IADD3 R13, R13, 0x38860, RZ ;  /* 0x000388600d0d9810 */ /* 0x000fe40007ffe0ff */
[----:B------:R-:W-:Y:S01]  /*9840*/  SHF.R.U64 R156, R156, 0x3, RZ ;  /* 0x000000039c9c7819 */ /* 0x000fe200000012ff */
[----:B------:R2:W3:Y:S01]  /*9850*/  @P5 MUFU.RCP R8, R12 ;  /* 0x0000000c00085308 */ /* 0x0004e20000001000 */
[----:B------:R-:W-:Y:S01]  /*9860*/  LOP3.LUT R154, R154, R155, RZ, 0x3c, !PT ;  /* 0x0000009b9a9a7212 */ /* 0x000fe200078e3cff */
[----:B------:R-:W-:Y:S01]  /*9870*/  IMAD.X R155, RZ, RZ, R17, P6 ;  /* 0x000000ffff9b7224 */ /* 0x000fe200030e0611 */
[----:B------:R-:W-:Y:S02]  /*9880*/  LOP3.LUT R14, R14, R15, RZ, 0x3c, !PT ;  /* 0x0000000f0e0e7212 */ /* 0x000fe400078e3cff */
[----:B------:R-:W-:-:S02]  /*9890*/  SHF.R.U64 R158, R158, 0x3, RZ ;  /* 0x000000039e9e7819 */ /* 0x000fc400000012ff */
[----:B------:R-:W-:Y:S02]  /*98a0*/  @!P1 PRMT R13, RZ, 0x654, R13 ;  /* 0x00000654ff0d9816 */ /* 0x000fe4000000000d */
[----:B------:R-:W-:Y:S01]  /*98b0*/  IADD3 R171, P6, R16, 0xc000, RZ ;  /* 0x0000c00010ab7810 */ /* 0x000fe20007fde0ff */
[C---:B--2---:R-:W-:Y:S01]  /*98c0*/  @P4 FMUL.FTZ R12, R2.reuse, 0.69314718246459960938 ;  /* 0x3f317218020c4820 */ /* 0x044fe20000410000 */
[----:B------:R-:W-:Y:S01]  /*98d0*/  IADD3.X R15, RZ, R17, RZ, P0, !PT ;  /* 0x00000011ff0f7210 */ /* 0x000fe200007fe4ff */
[----:B------:R-:W-:Y:S01]  /*98e0*/  @P5 FMUL.FTZ R2, R2, 0.69314718246459960938 ;  /* 0x3f31721802025820 */ /* 0x000fe20000410000 */
[----:B------:R-:W-:Y:S01]  /*98f0*/  LOP3.LUT R156, R156, R157, RZ, 0x3c, !PT ;  /* 0x0000009d9c9c7212 */ /* 0x000fe200078e3cff */
[----:B------:R-:W-:Y:S01]  /*9900*/  IMAD.X R157, RZ, RZ, R17, P2 ;  /* 0x000000ffff9d7224 */ /* 0x000fe200010e0611 */
[C---:B------:R-:W-:Y:S01]  /*9910*/  IADD3 R177, P0, R16.reuse, 0xc020, RZ ;  /* 0x0000c02010b17810 */ /* 0x040fe20007f1e0ff */
[----:B-1----:R-:W-:Y:S01]  /*9920*/  @P5 FMUL.FTZ R9, R9, 0.69314718246459960938 ;  /* 0x3f31721809095820 */ /* 0x002fe20000410000 */
[----:B------:R-:W-:-:S02]  /*9930*/  LOP3.LUT R21, R16, 0x380, RZ, 0xc0, !PT ;  /* 0x0000038010157812 */ /* 0x000fc400078ec0ff */
[----:B------:R-:W-:Y:S01]  /*9940*/  LOP3.LUT R158, R158, R159, RZ, 0x3c, !PT ;  /* 0x0000009f9e9e7212 */ /* 0x000fe200078e3cff */
[----:B------:R-:W-:Y:S01]  /*9950*/  IMAD.X R159, RZ, RZ, R17, P3 ;  /* 0x000000ffff9f7224 */ /* 0x000fe200018e0611 */
[----:B------:R-:W-:Y:S02]  /*9960*/  LOP3.LUT R170, R171, 0x380, RZ, 0xc0, !PT ;  /* 0x00000380abaa7812 */ /* 0x000fe400078ec0ff */
[----:B------:R-:W-:Y:S02]  /*9970*/  IADD3 R175, P2, R16, 0xc040, RZ ;  /* 0x0000c04010af7810 */ /* 0x000fe40007f5e0ff */
[----:B------:R-:W-:Y:S02]  /*9980*/  LOP3.LUT R176, R177, 0x380, RZ, 0xc0, !PT ;  /* 0x00000380b1b07812 */ /* 0x000fe400078ec0ff */
[----:B------:R-:W-:Y:S02]  /*9990*/  SHF.R.U64 R21, R21, 0x3, RZ ;  /* 0x0000000315157819 */ /* 0x000fe400000012ff */
[----:B------:R-:W-:Y:S01]  /*99a0*/  MOV R156, R156 ;  /* 0x0000009c009c7202 */ /* 0x000fe20000000f00 */
[----:B------:R-:W-:Y:S01]  /*99b0*/  IMAD.MOV.U32 R157, RZ, RZ, -0x800000 ;  /* 0xff800000ff9d7424 */ /* 0x000fe200078e00ff */
[----:B------:R-:W-:Y:S01]  /*99c0*/  SHF.R.U64 R170, R170, 0x3, RZ ;  /* 0x00000003aaaa7819 */ /* 0x000fe200000012ff */
[----:B------:R-:W-:Y:S01]  /*99d0*/  @P4 FFMA.FTZ R157, R12, R5, R7 ;  /* 0x000000050c9d4223 */ /* 0x000fe20000010007 */
[----:B------:R-:W-:-:S02]  /*99e0*/  LOP3.LUT R174, R175, 0x380, RZ, 0xc0, !PT ;  /* 0x00000380afae7812 */ /* 0x000fc400078ec0ff */
[----:B------:R-:W-:Y:S02]  /*99f0*/  SHF.R.U64 R176, R176, 0x3, RZ ;  /* 0x00000003b0b07819 */ /* 0x000fe400000012ff */
[----:B------:R-:W-:Y:S02]  /*9a00*/  MOV R158, R158 ;  /* 0x0000009e009e7202 */ /* 0x000fe40000000f00 */
[----:B------:R-:W-:Y:S02]  /*9a10*/  LOP3.LUT R20, R21, R16, RZ, 0x3c, !PT ;  /* 0x0000001015147212 */ /* 0x000fe400078e3cff */
[----:B------:R-:W-:Y:S02]  /*9a20*/  MOV R21, R17 ;  /* 0x0000001100157202 */ /* 0x000fe40000000f00 */
[----:B------:R-:W-:Y:S02]  /*9a30*/  LOP3.LUT R170, R170, R171, RZ, 0x3c, !PT ;  /* 0x000000abaaaa7212 */ /* 0x000fe400078e3cff */
[----:B------:R-:W-:-:S02]  /*9a40*/  SHF.R.U64 R174, R174, 0x3, RZ ;  /* 0x00000003aeae7819 */ /* 0x000fc400000012ff */
[----:B------:R-:W-:Y:S01]  /*9a50*/  LOP3.LUT R176, R176, R177, RZ, 0x3c, !PT ;  /* 0x000000b1b0b07212 */ /* 0x000fe200078e3cff */
[----:B------:R-:W-:Y:S01]  /*9a60*/  IMAD.X R177, RZ, RZ, R17, P0 ;  /* 0x000000ffffb17224 */ /* 0x000fe200000e0611 */
[----:B------:R-:W-:Y:S02]  /*9a70*/  IADD3.X R171, RZ, R17, RZ, P6, !PT ;  /* 0x00000011ffab7210 */ /* 0x000fe400037fe4ff */
[----:B------:R-:W-:Y:S02]  /*9a80*/  MOV R165, R20 ;  /* 0x0000001400a57202 */ /* 0x000fe40000000f00 */
[----:B------:R-:W-:Y:S02]  /*9a90*/  LOP3.LUT P0, RZ, R213, 0x3, RZ, 0xc0, !PT ;  /* 0x00000003d5ff7812 */ /* 0x000fe4000780c0ff */
[----:B------:R-:W-:Y:S02]  /*9aa0*/  MOV R154, R154 ;  /* 0x0000009a009a7202 */ /* 0x000fe40000000f00 */
[----:B------:R-:W-:-:S02]  /*9ab0*/  MOV R20, R168 ;  /* 0x000000a800147202 */ /* 0x000fc40000000f00 */
[----:B------:R-:W-:Y:S02]  /*9ac0*/  LOP3.LUT R174, R174, R175, RZ, 0x3c, !PT ;  /* 0x000000afaeae7212 */ /* 0x000fe400078e3cff */
[----:B------:R-:W-:Y:S02]  /*9ad0*/  MOV R155, R166 ;  /* 0x000000a6009b7202 */ /* 0x000fe40000000f00 */
[----:B------:R-:W-:Y:S02]  /*9ae0*/  MOV R152, R172 ;  /* 0x000000ac00987202 */ /* 0x000fe40000000f00 */
[----:B------:R-:W-:Y:S02]  /*9af0*/  MOV R21, R170 ;  /* 0x000000aa00157202 */ /* 0x000fe40000000f00 */
[----:B------:R-:W-:Y:S02]  /*9b00*/  IADD3.X R175, RZ, R17, RZ, P2, !PT ;  /* 0x00000011ffaf7210 */ /* 0x000fe400017fe4ff */
[----:B------:R-:W-:-:S02]  /*9b10*/  MOV R153, R14 ;  /* 0x0000000e00997202 */ /* 0x000fc40000000f00 */
[----:B------:R-:W-:Y:S02]  /*9b20*/  MOV R0, R176 ;  /* 0x000000b000007202 */ /* 0x000fe40000000f00 */
[----:B------:R-:W-:Y:S01]  /*9b30*/  MOV R19, R174 ;  /* 0x000000ae00137202 */ /* 0x000fe20000000f00 */
[----:B------:R-:W-:Y:S02]  /*9b40*/  WARPGROUP.DEPBAR.LE gsb0, 0x0 ;  /* 0x00008000000079c5 */ /* 0x000fe40000010000 */
[----:B------:R-:W-:-:S06]  /*9b50*/  WARPGROUP.ARRIVE ;  /* 0x00000000000079c5 */ /* 0x000fcc0000000000 */
[----:B------:R-:W-:Y:S01]  /*9b60*/  HGMMA.64x256x16.F32.BF16 R24, R204, gdesc[UR8].tnspB, R24, gsb0 ;  /* 0x43e00008cc187df0 */ /* 0x000fe20008001818 */
[----:B------:R-:W-:Y:S01]  /*9b70*/  UMOV UR10, UR6 ;  /* 0x00000006000a7c82 */ /* 0x000fe20008000000 */
[----:B------:R-:W-:Y:S01]  /*9b80*/  UMOV UR11, 0x40000040 ;  /* 0x40000040000b7882 */ /* 0x000fe20000000000 */
[----:B------:R-:W-:Y:S02]  /*9b90*/  UIADD3 UR6, UR4, 0x180, URZ ;  /* 0x0000018004067890 */ /* 0x000fe4000fffe03f */
[----:B------:R-:W-:Y:S01]  /*9ba0*/  UIADD3 UR4, UR4, 0x200, URZ ;  /* 0x0000020004047890 */ /* 0x000fe2000fffe03f */
[----:B------:R-:W-:Y:S02]  /*9bb0*/  WARPGROUP.DEPBAR.LE gsb0, 0x0 ;  /* 0x00008000000079c5 */ /* 0x000fe40000010000 */
[----:B------:R-:W-:-:S15]  /*9bc0*/  WARPGROUP.ARRIVE ;  /* 0x00000000000079c5 */ /* 0x000fde0000000000 */
[----:B------:R-:W-:-:S05]  /*9bd0*/  NOP ;  /* 0x0000000000007918 */ /* 0x000fca0000000000 */
[----:B------:R-:W-:Y:S01]  /*9be0*/  HGMMA.64x256x16.F32.BF16 R24, R200, gdesc[UR8].tnspB, R24, gsb0 ;  /* 0x43e00008c8187df0 */ /* 0x000fe20008001818 */
[----:B------:R-:W-:Y:S01]  /*9bf0*/  UMOV UR10, UR6 ;  /* 0x00000006000a7c82 */ /* 0x000fe20008000000 */
[----:B------:R-:W-:Y:S01]  /*9c00*/  UMOV UR11, 0x40000040 ;  /* 0x40000040000b7882 */ /* 0x000fe20000000000 */
[----:B------:R-:W-:Y:S02]  /*9c10*/  WARPGROUP.DEPBAR.LE gsb0, 0x0 ;  /* 0x00008000000079c5 */ /* 0x000fe40000010000 */
[----:B------:R-:W-:-:S15]  /*9c20*/  WARPGROUP.ARRIVE ;  /* 0x00000000000079c5 */ /* 0x000fde0000000000 */
[----:B------:R-:W-:-:S08]  /*9c30*/  NOP ;  /* 0x0000000000007918 */ /* 0x000fd00000000000 */
[----:B------:R-:W-:Y:S01]  /*9c40*/  HGMMA.64x256x16.F32.BF16 R24, R196, gdesc[UR8].tnspB, R24, gsb0 ;  /* 0x43e00008c4187df0 */ /* 0x000fe20008001818 */
[----:B------:R-:W-:Y:S01]  /*9c50*/  UMOV UR10, UR4 ;  /* 0x00000004000a7c82 */ /* 0x000fe20008000000 */
[----:B------:R-:W-:Y:S01]  /*9c60*/  UMOV UR11, 0x40000040 ;  /* 0x40000040000b7882 */ /* 0x000fe20000000000 */
[----:B------:R-:W-:Y:S02]  /*9c70*/  ULDC UR4, c[0x0][0xdb4] ;  /* 0x00036d0000047ab9 */ /* 0x000fe40000000800 */
[----:B------:R-:W-:-:S03]  /*9c80*/  UIMAD UR35, UR4, UR35, UR5 ;  /* 0x00000023042372a4 */ /* 0x000fc6000f8e0205 */
[----:B------:R-:W-:Y:S01]  /*9c90*/  ULDC UR5, c[0x0][0xda8] ;  /* 0x00036a0000057ab9 */ /* 0x000fe20000000800 */
[----:B------:R-:W-:Y:S02]  /*9ca0*/  USHF.R.S32.HI UR4, URZ, 0x1f, UR35 ;  /* 0x0000001f3f047899 */ /* 0x000fe40008011423 */
[----:B------:R-:W-:Y:S02]  /*9cb0*/  UIMAD UR34, UR5, UR34, UR12 ;  /* 0x00000022052272a4 */ /* 0x000fe4000f8e020c */
[----:B------:R-:W-:Y:S02]  /*9cc0*/  UIMAD UR6, UR4, UR8, URZ ;  /* 0x00000008040672a4 */ /* 0x000fe4000f8e023f */
[----:B------:R-:W-:Y:S02]  /*9cd0*/  USHF.L.U32 UR34, UR34, 0x7, URZ ;  /* 0x0000000722227899 */ /* 0x000fe4000800063f */
[----:B------:R-:W-:Y:S02]  /*9ce0*/  UIMAD.WIDE.U32 UR4, UR35, UR8, URZ ;  /* 0x00000008230472a5 */ /* 0x000fe4000f8e003f */
[----:B------:R-:W-:-:S02]  /*9cf0*/  UIMAD UR6, UR35, UR9, UR6 ;  /* 0x00000009230672a4 */ /* 0x000fc4000f8e0206 */
[----:B------:R-:W-:Y:S01]  /*9d00*/  VIADD R159, R218, UR34 ;  /* 0x00000022da9f7c36 */ /* 0x000fe20008000000 */
[----:B------:R-:W-:Y:S01]  /*9d10*/  ULDC.64 UR12, c[0x0][0x208] ;  /* 0x00008200000c7ab9 */ /* 0x000fe20000000a00 */
[----:B------:R-:W-:Y:S01]  /*9d20*/  MOV R11, UR5 ;  /* 0x00000005000b7c02 */ /* 0x000fe20008000f00 */
[----:B------:R-:W-:Y:S01]  /*9d30*/  IMAD.U32 R10, RZ, RZ, UR4 ;  /* 0x00000004ff0a7e24 */ /* 0x000fe2000f8e00ff */
[----:B------:R-:W-:Y:S01]  /*9d40*/  UIADD3 UR4, UR5, UR6, URZ ;  /* 0x0000000605047290 */ /* 0x000fe2000fffe03f */
[----:B------:R-:W-:-:S05]  /*9d50*/  VIADD R11, R159, 0x8 ;  /* 0x000000089f0b7836 */ /* 0x000fca0000000000 */
[----:B------:R-:W-:Y:S01]  /*9d60*/  ISETP.GE.OR P2, PT, R11, UR7, P0 ;  /* 0x000000070b007c0c */ /* 0x000fe20008746670 */
[----:B------:R-:W-:Y:S01]  /*9d70*/  IMAD.U32 R3, RZ, RZ, UR4 ;  /* 0x00000004ff037e24 */ /* 0x000fe2000f8e00ff */
[----:B------:R-:W-:Y:S01]  /*9d80*/  USHF.R.S32.HI UR4, URZ, 0x1f, UR36 ;  /* 0x0000001f3f047899 */ /* 0x000fe20008011424 */
[----:B------:R-:W-:Y:S01]  /*9d90*/  ISETP.GE.OR P0, PT, R159, UR7, P0 ;  /* 0x000000079f007c0c */ /* 0x000fe20008706670 */
[----:B------:R-:W-:Y:S02]  /*9da0*/  WARPGROUP.DEPBAR.LE gsb0, 0x0 ;  /* 0x00008000000079c5 */ /* 0x000fe40000010000 */
[----:B------:R-:W-:-:S06]  /*9db0*/  WARPGROUP.ARRIVE ;  /* 0x00000000000079c5 */ /* 0x000fcc0000000000 */
[----:B------:R-:W-:Y:S01]  /*9dc0*/  HGMMA.64x256x16.F32.BF16 R24, R192, gdesc[UR8].tnspB, R24, gsb0 ;  /* 0x43e00008c0187df0 */ /* 0x000fe20008001818 */
[----:B------:R-:W-:Y:S01]  /*9dd0*/  R2UR UR10, R23 ;  /* 0x00000000170a72ca */ /* 0x000fe200000e0000 */
[----:B------:R-:W-:Y:S02]  /*9de0*/  IMAD.MOV.U32 R23, RZ, RZ, -0x800000 ;  /* 0xff800000ff177424 */ /* 0x000fe400078e00ff */
[----:B------:R-:W-:Y:S01]  /*9df0*/  @P5 FFMA.FTZ R23, R2, R4, R9 ;  /* 0x0000000402175223 */ /* 0x000fe20000010009 */
[----:B------:R-:W-:Y:S01]  /*9e00*/  MOV R2, R10 ;  /* 0x0000000a00027202 */ /* 0x000fe20000000f00 */
[----:B------:R-:W-:Y:S02]  /*9e10*/  WARPGROUP.DEPBAR.LE gsb0, 0x0 ;  /* 0x00008000000079c5 */ /* 0x000fe40000010000 */
[----:B------:R1:W-:Y:S01]  /*9e20*/  @!P1 SYNCS.ARRIVE.TRANS64.RED.A1T0 RZ, [R13+URZ], RZ ;  /* 0x000000ff0dff99a7 */ /* 0x0003e2000810043f */
[-C--:B------:R-:W-:Y:S01]  /*9e30*/  FMUL.FTZ R12, R41, R6.reuse ;  /* 0x00000006290c7220 */ /* 0x080fe20000410000 */
[-C--:B------:R-:W-:Y:S01]  /*9e40*/  FMUL.FTZ R4, R25, R6.reuse ;  /* 0x0000000619047220 */ /* 0x080fe20000410000 */
[----:B------:R-:W-:Y:S01]  /*9e50*/  FMUL.FTZ R5, R24, R6 ;  /* 0x0000000618057220 */ /* 0x000fe20000410000 */
[-C--:B---3--:R-:W-:Y:S01]  /*9e60*/  FMUL.FTZ R7, R27, R8.reuse ;  /* 0x000000081b077220 */ /* 0x088fe20000410000 */
[----:B------:R-:W-:Y:S01]  /*9e70*/  FMUL.FTZ R168, R26, R8 ;  /* 0x000000081aa87220 */ /* 0x000fe20000410000 */
[-C--:B------:R-:W-:Y:S01]  /*9e80*/  FMUL.FTZ R167, R29, R6.reuse ;  /* 0x000000061da77220 */ /* 0x080fe20000410000 */
[-C--:B------:R-:W-:Y:S01]  /*9e90*/  FMUL.FTZ R170, R28, R6.reuse ;  /* 0x000000061caa7220 */ /* 0x080fe20000410000 */
[----:B-1----:R-:W-:Y:S01]  /*9ea0*/  FMUL.FTZ R13, R40, R6 ;  /* 0x00000006280d7220 */ /* 0x002fe20000410000 */
[-C--:B------:R-:W-:Y:S01]  /*9eb0*/  FMUL.FTZ R169, R31, R8.reuse ;  /* 0x000000081fa97220 */ /* 0x080fe20000410000 */
[----:B------:R-:W1:Y:S01]  /*9ec0*/  LDC.64 R40, c[0x0][0xb78] ;  /* 0x0002de00ff287b82 */ /* 0x000e620000000a00 */
[----:B------:R-:W-:Y:S01]  /*9ed0*/  FMUL.FTZ R172, R30, R8 ;  /* 0x000000081eac7220 */ /* 0x000fe20000410000 */
[-C--:B------:R-:W-:Y:S01]  /*9ee0*/  FMUL.FTZ R9, R33, R6.reuse ;  /* 0x0000000621097220 */ /* 0x080fe20000410000 */
[-C--:B------:R-:W-:Y:S01]  /*9ef0*/  FMUL.FTZ R166, R32, R6.reuse ;  /* 0x0000000620a67220 */ /* 0x080fe20000410000 */
[-C--:B------:R-:W-:Y:S01]  /*9f00*/  FMUL.FTZ R10, R37, R6.reuse ;  /* 0x00000006250a7220 */ /* 0x080fe20000410000 */
[-C--:B------:R-:W-:Y:S01]  /*9f10*/  FMUL.FTZ R11, R36, R6.reuse ;  /* 0x00000006240b7220 */ /* 0x080fe20000410000 */
[-C--:B------:R-:W-:Y:S01]  /*9f20*/  FMUL.FTZ R14, R45, R6.reuse ;  /* 0x000000062d0e7220 */ /* 0x080fe20000410000 */
[----:B------:R-:W-:Y:S01]  /*9f30*/  FMUL.FTZ R15, R44, R6 ;  /* 0x000000062c0f7220 */ /* 0x000fe20000410000 */
[----:B------:R-:W-:Y:S01]  /*9f40*/  F2FP.BF16.F32.PACK_AB R4, R4, R5 ;  /* 0x000000050404723e */ /* 0x000fe200000010ff */
        /* <DEDUP_REMOVED lines=61> */
[----:B------:R-:W-:Y:S01]  /*a320*/  F2FP.BF16.F32.PACK_AB R6, R167, R170 ;  /* 0x000000aaa706723e */ /* 0x000fe200000010ff */
[----:B------:R-:W-:Y:S01]  /*a330*/  FMUL.FTZ R51, R51, R8 ;  /* 0x0000000833337220 */ /* 0x000fe20000410000 */
[----:B------:R-:W-:Y:S01]  /*a340*/  F2FP.BF16.F32.PACK_AB R7, R169, R172 ;  /* 0x000000aca907723e */ /* 0x000fe200000010ff */
[----:B------:R-:W-:Y:S01]  /*a350*/  BAR.SYNC.DEFER_BLOCKING 0x1, 0x100 ;  /* 0x0044000000007b1d */ /* 0x000fe20000010000 */
        /* <DEDUP_REMOVED lines=52> */
[----:B------:R2:W-:Y:S01]  /*a6a0*/  STSM.16.M88.4 [R165], R4 ;  /* 0x00000004a5007844 */ /* 0x0005e20000000200 */
[----:B------:R-:W-:Y:S01]  /*a6b0*/  F2FP.BF16.F32.PACK_AB R10, R10, R11 ;  /* 0x0000000b0a0a723e */ /* 0x000fe200000010ff */
[----:B-1----:R-:W-:Y:S01]  /*a6c0*/  IMAD.WIDE.U32 R2, R40, UR36, R2 ;  /* 0x0000002428027c25 */ /* 0x002fe2000f8e0002 */
[----:B------:R-:W-:-:S02]  /*a6d0*/  F2FP.BF16.F32.PACK_AB R9, R35, R34 ;  /* 0x000000222309723e */ /* 0x000fc400000010ff */
[----:B------:R-:W-:Y:S02]  /*a6e0*/  F2FP.BF16.F32.PACK_AB R11, R39, R38 ;  /* 0x00000026270b723e */ /* 0x000fe400000010ff */
[----:B------:R-:W-:Y:S02]  /*a6f0*/  F2FP.BF16.F32.PACK_AB R12, R12, R13 ;  /* 0x0000000d0c0c723e */ /* 0x000fe400000010ff */
[----:B------:R-:W-:Y:S01]  /*a700*/  F2FP.BF16.F32.PACK_AB R14, R14, R15 ;  /* 0x0000000f0e0e723e */ /* 0x000fe200000010ff */
[----:B------:R-:W-:Y:S01]  /*a710*/  STSM.16.M88.4 [R160], R8 ;  /* 0x00000008a0007844 */ /* 0x000fe20000000200 */
[----:B------:R-:W-:Y:S02]  /*a720*/  F2FP.BF16.F32.PACK_AB R13, R43, R42 ;  /* 0x0000002a2b0d723e */ /* 0x000fe400000010ff */
[----:B------:R-:W-:Y:S02]  /*a730*/  F2FP.BF16.F32.PACK_AB R15, R47, R46 ;  /* 0x0000002e2f0f723e */ /* 0x000fe400000010ff */
[----:B------:R-:W-:-:S02]  /*a740*/  F2FP.BF16.F32.PACK_AB R24, R24, R25 ;  /* 0x000000191818723e */ /* 0x000fc400000010ff */
[----:B------:R-:W-:Y:S01]  /*a750*/  F2FP.BF16.F32.PACK_AB R26, R26, R27 ;  /* 0x0000001b1a1a723e */ /* 0x000fe200000010ff */
[----:B------:R-:W-:Y:S01]  /*a760*/  STSM.16.M88.4 [R164], R12 ;  /* 0x0000000ca4007844 */ /* 0x000fe20000000200 */
[----:B------:R-:W-:Y:S02]  /*a770*/  F2FP.BF16.F32.PACK_AB R25, R51, R50 ;  /* 0x000000323319723e */ /* 0x000fe400000010ff */
[----:B------:R-:W-:Y:S02]  /*a780*/  F2FP.BF16.F32.PACK_AB R27, R55, R54 ;  /* 0x00000036371b723e */ /* 0x000fe400000010ff */
[----:B--2---:R-:W-:Y:S02]  /*a790*/  F2FP.BF16.F32.PACK_AB R4, R57, R56 ;  /* 0x000000383904723e */ /* 0x004fe400000010ff */
[----:B------:R-:W-:Y:S01]  /*a7a0*/  F2FP.BF16.F32.PACK_AB R5, R59, R58 ;  /* 0x0000003a3b05723e */ /* 0x000fe200000010ff */
[----:B------:R-:W-:Y:S01]  /*a7b0*/  STSM.16.M88.4 [R163], R24 ;  /* 0x00000018a3007844 */ /* 0x000fe20000000200 */
[----:B------:R-:W-:-:S02]  /*a7c0*/  F2FP.BF16.F32.PACK_AB R6, R61, R60 ;  /* 0x0000003c3d06723e */ /* 0x000fc400000010ff */
[----:B------:R-:W-:Y:S02]  /*a7d0*/  F2FP.BF16.F32.PACK_AB R7, R63, R62 ;  /* 0x0000003e3f07723e */ /* 0x000fe400000010ff */
[----:B------:R-:W-:Y:S02]  /*a7e0*/  F2FP.BF16.F32.PACK_AB R28, R28, R29 ;  /* 0x0000001d1c1c723e */ /* 0x000fe400000010ff */
[----:B------:R-:W-:Y:S01]  /*a7f0*/  F2FP.BF16.F32.PACK_AB R30, R30, R31 ;  /* 0x0000001f1e1e723e */ /* 0x000fe200000010ff */
[----:B------:R1:W-:Y:S01]  /*a800*/  STSM.16.M88.4 [R162], R4 ;  /* 0x00000004a2007844 */ /* 0x0003e20000000200 */
[----:B------:R-:W-:Y:S02]  /*a810*/  F2FP.BF16.F32.PACK_AB R29, R67, R66 ;  /* 0x00000042431d723e */ /* 0x000fe400000010ff */
[----:B------:R-:W-:Y:S02]  /*a820*/  F2FP.BF16.F32.PACK_AB R31, R71, R70 ;  /* 0x00000046471f723e */ /* 0x000fe400000010ff */
[----:B------:R-:W-:-:S02]  /*a830*/  F2FP.BF16.F32.PACK_AB R32, R32, R33 ;  /* 0x000000212020723e */ /* 0x000fc400000010ff */
[----:B------:R-:W-:Y:S01]  /*a840*/  F2FP.BF16.F32.PACK_AB R33, R75, R74 ;  /* 0x0000004a4b21723e */ /* 0x000fe200000010ff */
[----:B------:R-:W-:Y:S01]  /*a850*/  STSM.16.M88.4 [R161], R28 ;  /* 0x0000001ca1007844 */ /* 0x000fe20000000200 */
[----:B------:R-:W-:Y:S02]  /*a860*/  F2FP.BF16.F32.PACK_AB R34, R77, R76 ;  /* 0x0000004c4d22723e */ /* 0x000fe400000010ff */
[----:B------:R-:W-:Y:S02]  /*a870*/  F2FP.BF16.F32.PACK_AB R35, R79, R78 ;  /* 0x0000004e4f23723e */ /* 0x000fe400000010ff */
[----:B------:R-:W-:Y:S02]  /*a880*/  F2FP.BF16.F32.PACK_AB R36, R36, R37 ;  /* 0x000000252424723e */ /* 0x000fe400000010ff */
[----:B------:R-:W-:Y:S01]  /*a890*/  F2FP.BF16.F32.PACK_AB R37, R83, R82 ;  /* 0x000000525325723e */ /* 0x000fe200000010ff */
[----:B-1----:R-:W-:Y:S01]  /*a8a0*/  IMAD R4, R40, UR4, RZ ;  /* 0x0000000428047c24 */ /* 0x002fe2000f8e02ff */
[----:B------:R-:W-:Y:S01]  /*a8b0*/  F2FP.BF16.F32.PACK_AB R38, R85, R84 ;  /* 0x000000545526723e */ /* 0x000fe200000010ff */
[----:B------:R-:W-:Y:S01]  /*a8c0*/  STSM.16.M88.4 [R154], R32 ;  /* 0x000000209a007844 */ /* 0x000fe20000000200 */
[----:B------:R-:W-:Y:S01]  /*a8d0*/  F2FP.BF16.F32.PACK_AB R39, R87, R86 ;  /* 0x000000565727723e */ /* 0x000fe200000010ff */
[----:B------:R-:W-:Y:S01]  /*a8e0*/  IMAD R4, R41, UR36, R4 ;  /* 0x0000002429047c24 */ /* 0x000fe2000f8e0204 */
[----:B------:R-:W-:Y:S01]  /*a8f0*/  F2FP.BF16.F32.PACK_AB R96, R97, R96 ;  /* 0x000000606160723e */ /* 0x000fe200000010ff */
[----:B------:R-:W-:Y:S01]  /*a900*/  ULDC.64 UR4, c[0x0][0xb40] ;  /* 0x0002d00000047ab9 */ /* 0x000fe20000000a00 */
[----:B------:R-:W-:Y:S01]  /*a910*/  F2FP.BF16.F32.PACK_AB R8, R89, R88 ;  /* 0x000000585908723e */ /* 0x000fe200000010ff */
[----:B------:R-:W-:Y:S01]  /*a920*/  STSM.16.M88.4 [R153], R36 ;  /* 0x0000002499007844 */ /* 0x000fe20000000200 */
[----:B------:R-:W-:-:S02]  /*a930*/  F2FP.BF16.F32.PACK_AB R9, R91, R90 ;  /* 0x0000005a5b09723e */ /* 0x000fc400000010ff */
[----:B------:R-:W-:Y:S02]  /*a940*/  F2FP.BF16.F32.PACK_AB R10, R93, R92 ;  /* 0x0000005c5d0a723e */ /* 0x000fe400000010ff */
[----:B------:R-:W-:Y:S02]  /*a950*/  F2FP.BF16.F32.PACK_AB R11, R95, R94 ;  /* 0x0000005e5f0b723e */ /* 0x000fe400000010ff */
[----:B------:R-:W-:Y:S02]  /*a960*/  F2FP.BF16.F32.PACK_AB R97, R99, R98 ;  /* 0x000000626361723e */ /* 0x000fe400000010ff */
[----:B------:R-:W-:Y:S01]  /*a970*/  F2FP.BF16.F32.PACK_AB R104, R105, R104 ;  /* 0x000000686968723e */ /* 0x000fe200000010ff */
[----:B------:R-:W-:Y:S01]  /*a980*/  STSM.16.M88.4 [R156], R8 ;  /* 0x000000089c007844 */ /* 0x000fe20000000200 */
[----:B------:R-:W-:Y:S02]  /*a990*/  F2FP.BF16.F32.PACK_AB R98, R101, R100 ;  /* 0x000000646562723e */ /* 0x000fe400000010ff */
[----:B------:R-:W-:-:S02]  /*a9a0*/  F2FP.BF16.F32.PACK_AB R99, R103, R102 ;  /* 0x000000666763723e */ /* 0x000fc400000010ff */
[----:B------:R-:W-:Y:S02]  /*a9b0*/  F2FP.BF16.F32.PACK_AB R105, R107, R106 ;  /* 0x0000006a6b69723e */ /* 0x000fe400000010ff */
[----:B------:R-:W-:Y:S01]  /*a9c0*/  F2FP.BF16.F32.PACK_AB R112, R113, R112 ;  /* 0x000000707170723e */ /* 0x000fe200000010ff */
[----:B------:R-:W-:Y:S01]  /*a9d0*/  STSM.16.M88.4 [R155], R96 ;  /* 0x000000609b007844 */ /* 0x000fe20000000200 */
[----:B------:R-:W-:Y:S02]  /*a9e0*/  F2FP.BF16.F32.PACK_AB R106, R109, R108 ;  /* 0x0000006c6d6a723e */ /* 0x000fe400000010ff */
[----:B------:R-:W-:Y:S02]  /*a9f0*/  F2FP.BF16.F32.PACK_AB R107, R111, R110 ;  /* 0x0000006e6f6b723e */ /* 0x000fe400000010ff */
[----:B------:R-:W-:Y:S02]  /*aa00*/  F2FP.BF16.F32.PACK_AB R113, R115, R114 ;  /* 0x000000727371723e */ /* 0x000fe400000010ff */
[----:B------:R-:W-:Y:S01]  /*aa10*/  F2FP.BF16.F32.PACK_AB R120, R121, R120 ;  /* 0x000000787978723e */ /* 0x000fe200000010ff */
[----:B------:R-:W-:Y:S01]  /*aa20*/  STSM.16.M88.4 [R20], R104 ;  /* 0x0000006814007844 */ /* 0x000fe20000000200 */
[----:B------:R-:W-:-:S02]  /*aa30*/  F2FP.BF16.F32.PACK_AB R114, R117, R116 ;  /* 0x000000747572723e */ /* 0x000fc400000010ff */
[----:B------:R-:W-:Y:S02]  /*aa40*/  F2FP.BF16.F32.PACK_AB R115, R119, R118 ;  /* 0x000000767773723e */ /* 0x000fe400000010ff */
[----:B------:R-:W-:Y:S02]  /*aa50*/  F2FP.BF16.F32.PACK_AB R121, R123, R122 ;  /* 0x0000007a7b79723e */ /* 0x000fe400000010ff */
[----:B------:R-:W-:Y:S01]  /*aa60*/  F2FP.BF16.F32.PACK_AB R128, R129, R128 ;  /* 0x000000808180723e */ /* 0x000fe200000010ff */
[----:B------:R-:W-:Y:S01]  /*aa70*/  STSM.16.M88.4 [R152], R112 ;  /* 0x0000007098007844 */ /* 0x000fe20000000200 */
[----:B------:R-:W-:Y:S02]  /*aa80*/  F2FP.BF16.F32.PACK_AB R122, R125, R124 ;  /* 0x0000007c7d7a723e */ /* 0x000fe400000010ff */
[----:B------:R-:W-:Y:S02]  /*aa90*/  F2FP.BF16.F32.PACK_AB R123, R127, R126 ;  /* 0x0000007e7f7b723e */ /* 0x000fe400000010ff */
[----:B------:R-:W-:-:S02]  /*aaa0*/  SHF.R.S32.HI R5, RZ, 0x1f, R159 ;  /* 0x0000001fff057819 */ /* 0x000fc4000001149f */
[----:B------:R-:W-:Y:S01]  /*aab0*/  F2FP.BF16.F32.PACK_AB R129, R131, R130 ;  /* 0x000000828381723e */ /* 0x000fe200000010ff */
[----:B------:R-:W-:Y:S01]  /*aac0*/  STSM.16.M88.4 [R21], R120 ;  /* 0x0000007815007844 */ /* 0x000fe20000000200 */
[----:B------:R-:W-:Y:S02]  /*aad0*/  F2FP.BF16.F32.PACK_AB R136, R137, R136 ;  /* 0x000000888988723e */ /* 0x000fe400000010ff */
[----:B------:R-:W-:Y:S02]  /*aae0*/  IADD3 R159, P1, R159, R2, RZ ;  /* 0x000000029f9f7210 */ /* 0x000fe40007f3e0ff */
        /* <DEDUP_REMOVED lines=11> */
[----:B------:R-:W-:Y:S02]  /*aba0*/  IADD3.X R4, R5, R3, R4, P1, !PT ;  /* 0x0000000305047210 */ /* 0x000fe40000ffe404 */
[C---:B------:R-:W-:Y:S01]  /*abb0*/  LEA R2, P1, R159.reuse, UR4, 0x2 ;  /* 0x000000049f027c11 */ /* 0x040fe2000f8210ff */
[----:B------:R-:W-:Y:S01]  /*abc0*/  STSM.16.M88.4 [R158], R144 ;  /* 0x000000909e007844 */ /* 0x000fe20000000200 */
[----:B------:R-:W-:Y:S02]  /*abd0*/  ULDC UR4, c[0x0][0xc] ;  /* 0x0000030000047ab9 */ /* 0x000fe40000000800 */
[----:B------:R-:W-:Y:S01]  /*abe0*/  LEA.HI.X R3, R159, UR5, R4, 0x2, P1 ;  /* 0x000000059f037c11 */ /* 0x000fe200088f1404 */
[----:B------:R-:W-:Y:S01]  /*abf0*/  @!PT LDS RZ, [RZ] ;  /* 0x00000000fffff984 */ /* 0x000fe20000000800 */
[----:B------:R-:W-:Y:S01]  /*ac00*/  @!PT LDS RZ, [RZ] ;  /* 0x00000000fffff984 */ /* 0x000fe20000000800 */
[----:B------:R-:W-:Y:S01]  /*ac10*/  @!PT LDS RZ, [RZ] ;  /* 0x00000000fffff984 */ /* 0x000fe20000000800 */
[----:B------:R-:W-:Y:S01]  /*ac20*/  @!PT LDS RZ, [RZ] ;  /* 0x00000000fffff984 */ /* 0x000fe20000000800 */
[----:B------:R1:W-:Y:S06]  /*ac30*/  MEMBAR.ALL.CTA ;  /* 0x0000000000007992 */ /* 0x0003ec0000008000 */
[----:B-1----:R-:W1:Y:S01]  /*ac40*/  FENCE.VIEW.ASYNC.S ;  /* 0x00000000000073c6 */ /* 0x002e620000000000 */
[----:B------:R-:W-:-:S03]  /*ac50*/  UIADD3 UR10, UR4, UR10, URZ ;  /* 0x0000000a040a7290 */ /* 0x000fc6000fffe03f */
[----:B-1----:R-:W1:Y:S01]  /*ac60*/  SHFL.IDX PT, R4, R217, RZ, 0x1f ;  /* 0x00001fffd9047589 */ /* 0x002e6200000e0000 */
[----:B------:R-:W-:Y:S06]  /*ac70*/  BAR.ARV 0x1, 0x120 ;  /* 0x0044800000007b1d */ /* 0x000fec0000002000 */
[----:B------:R-:W-:Y:S01]  /*ac80*/  @!P0 STG.E desc[UR12][R2.64], R157 ;  /* 0x0000009d02008986 */ /* 0x000fe2000c10190c */
[----:B-1----:R-:W-:-:S03]  /*ac90*/  ISETP.NE.AND P0, PT, R4, 0x7, PT ;  /* 0x000000070400780c */ /* 0x002fc60003f05270 */
[----:B------:R1:W-:Y:S02]  /*aca0*/  @!P2 STG.E desc[UR12][R2.64+0x20], R23 ;  /* 0x000020170200a986 */ /* 0x0003e4000c10190c */
[----:B-1----:R-:W-:-:S08]  /*acb0*/  IMAD.U32 R23, RZ, RZ, UR10 ;  /* 0x0000000aff177e24 */ /* 0x002fd0000f8e00ff */
[----:B------:R-:W-:Y:S05]  /*acc0*/  @P0 BRA `(.L_x_29) ;  /* 0x0000000000800947 */ /* 0x000fea0003800000 */
[----:B------:R-:W-:Y:S01]  /*acd0*/  BAR.SYNC.DEFER_BLOCKING 0x1, 0x120 ;  /* 0x0044800000007b1d */ /* 0x000fe20000010000 */
[----:B------:R-:W-:-:S05]  /*ace0*/  ELECT P0, URZ, PT ;  /* 0x00000000003f782f */ /* 0x000fca0003800000 */
[----:B------:R-:W-:Y:S08]  /*acf0*/  BSSY B0, `(.L_x_29) ;  /* 0x000001d000007945 */ /* 0x000ff00003800000 */
[----:B------:R-:W-:Y:S05]  /*ad00*/  @!P0 BRA `(.L_x_30) ;  /* 0x00000000006c8947 */ /* 0x000fea0003800000 */
[----:B------:R-:W-:Y:S01]  /*ad10*/  ULDC.64 UR10, c[0x0][0x198] ;  /* 0x00006600000a7ab9 */ /* 0x000fe20000000a00 */
[----:B------:R-:W-:Y:S02]  /*ad20*/  UIADD3 UR6, UR61, 0x4000, URZ ;  /* 0x000040003d067890 */ /* 0x000fe4000fffe03f */
[----:B------:R-:W-:Y:S02]  /*ad30*/  UIADD3 UR4, UP0, UR10, 0x9f0, URZ ;  /* 0x000009f00a047890 */ /* 0x000fe4000ff1e03f */
[----:B------:R-:W-:Y:S02]  /*ad40*/  UIADD3 UR8, UR61, 0x8000, URZ ;  /* 0x000080003d087890 */ /* 0x000fe4000fffe03f */
[----:B------:R-:W-:Y:S01]  /*ad50*/  UIADD3.X UR5, URZ, UR11, URZ, UP0, !UPT ;  /* 0x0000000b3f057290 */ /* 0x000fe200087fe43f */
[----:B------:R-:W-:Y:S01]  /*ad60*/  UMOV UR33, URZ ;  /* 0x0000003f00217c82 */ /* 0x000fe20008000000 */
[----:B------:R-:W-:Y:S01]  /*ad70*/  UMOV UR37, URZ ;  /* 0x0000003f00257c82 */ /* 0x000fe20008000000 */
[----:B------:R-:W-:Y:S01]  /*ad80*/  UMOV UR32, UR61 ;  /* 0x0000003d00207c82 */ /* 0x000fe20008000000 */
[----:B------:R-:W-:Y:S01]  /*ad90*/  UMOV UR7, 0x40 ;  /* 0x0000004000077882 */ /* 0x000fe20000000000 */
[----:B------:R-:W-:-:S04]  /*ada0*/  UIADD3 UR9, UR61, 0xc000, URZ ;  /* 0x0000c0003d097890 */ /* 0x000fc8000fffe03f */
[----:B------:R1:W-:Y:S02]  /*adb0*/  UTMASTG.5D [UR32], [UR4] ;  /* 0x00000020040073b5 */ /* 0x0003e40008020000 */
[----:B-1----:R-:W-:Y:S01]  /*adc0*/  UMOV UR32, UR6 ;  /* 0x0000000600207c82 */ /* 0x002fe20008000000 */
[----:B------:R-:W-:Y:S01]  /*add0*/  UMOV UR33, UR7 ;  /* 0x0000000700217c82 */ /* 0x000fe20008000000 */
[----:B------:R-:W-:Y:S01]  /*ade0*/  UMOV UR6, 0x80 ;  /* 0x0000008000067882 */ /* 0x000fe20000000000 */
[----:B------:R1:W-:Y:S02]  /*adf0*/  UTMASTG.5D [UR32], [UR4] ;  /* 0x00000020040073b5 */ /* 0x0003e40008020000 */
[----:B-1----:R-:W-:Y:S01]  /*ae00*/  UMOV UR32, UR8 ;  /* 0x0000000800207c82 */ /* 0x002fe20008000000 */
[----:B------:R-:W-:Y:S01]  /*ae10*/  UMOV UR33, UR6 ;  /* 0x0000000600217c82 */ /* 0x000fe20008000000 */
[----:B------:R-:W-:Y:S01]  /*ae20*/  UMOV UR6, 0xc0 ;  /* 0x000000c000067882 */ /* 0x000fe20000000000 */
[----:B------:R1:W-:Y:S02]  /*ae30*/  UTMASTG.5D [UR32], [UR4] ;  /* 0x00000020040073b5 */ /* 0x0003e40008020000 */
[----:B-1----:R-:W-:Y:S01]  /*ae40*/  UMOV UR32, UR9 ;  /* 0x0000000900207c82 */ /* 0x002fe20008000000 */
[----:B------:R-:W-:Y:S01]  /*ae50*/  UMOV UR33, UR6 ;  /* 0x0000000600217c82 */ /* 0x000fe20008000000 */
[----:B------:R-:W-:Y:S01]  /*ae60*/  UIADD3 UR6, UR61, 0x38820, URZ ;  /* 0x000388203d067890 */ /* 0x000fe2000fffe03f */
[----:B------:R1:W-:Y:S03]  /*ae70*/  UTMASTG.5D [UR32], [UR4] ;  /* 0x00000020040073b5 */ /* 0x0003e60008020000 */
[----:B------:R-:W-:Y:S01]  /*ae80*/  UPRMT UR6, URZ, 0x654, UR6 ;  /* 0x000006543f067896 */ /* 0x000fe20008000006 */
[----:B------:R0:W-:Y:S01]  /*ae90*/  UTMACMDFLUSH ;  /* 0x00000000000079b7 */ /* 0x0001e20000000000 */
[----:B------:R-:W-:-:S07]  /*aea0*/  DEPBAR.LE SB0, 0x0 ;  /* 0x000080000000791a */ /* 0x000fce0000000000 */
[----:B-1----:R-:W-:Y:S03]  /*aeb0*/  SYNCS.ARRIVE.TRANS64.RED.A1T0 RZ, [UR6], RZ ;  /* 0x000000ffffff79a7 */ /* 0x002fe60008100406 */
.L_x_30:
[----:B------:R-:W-:Y:S05]  /*aec0*/  BSYNC B0 ;  /* 0x0000000000007941 */ /* 0x000fea0003800000 */
.L_x_29:
[----:B------:R-:W1:Y:S01]  /*aed0*/  LDC R0, c[0x0][0xda4] ;  /* 0x00036900ff007b82 */ /* 0x000e620000000800 */
[----:B------:R-:W-:Y:S01]  /*aee0*/  R2UR UR6, R23 ;  /* 0x00000000170672ca */ /* 0x000fe200000e0000 */
[----:B------:R-:W-:Y:S01]  /*aef0*/  UIADD3 UR38, UR38, 0x1, URZ ;  /* 0x0000000126267890 */ /* 0x000fe2000fffe03f */
[----:B------:R-:W-:Y:S01]  /*af00*/  R2UR UR5, R18 ;  /* 0x00000000120572ca */ /* 0x000fe200000e0000 */
[----:B------:R-:W-:Y:S02]  /*af10*/  VIADD R212, R212, 0x1 ;  /* 0x00000001d4d47836 */ /* 0x000fe40000000000 */
[----:B------:R-:W-:-:S04]  /*af20*/  UISETP.NE.AND UP0, UPT, UR38, 0x2, UPT ;  /* 0x000000022600788c */ /* 0x000fc8000bf05270 */
[----:B------:R-:W-:Y:S02]  /*af30*/  USEL UR4, URZ, 0x1, UP0 ;  /* 0x000000013f047887 */ /* 0x000fe40008000000 */
[----:B------:R-:W-:-:S04]  /*af40*/  USEL UR38, UR38, URZ, UP0 ;  /* 0x0000003f26267287 */ /* 0x000fc80008000000 */
[----:B------:R-:W-:-:S06]  /*af50*/  ULOP3.LUT UR5, UR5, UR4, URZ, 0x3c, !UPT ;  /* 0x0000000405057292 */ /* 0x000fcc000f8e3c3f */
[----:B------:R-:W-:Y:S02]  /*af60*/  MOV R18, UR5 ;  /* 0x0000000500127c02 */ /* 0x000fe40008000f00 */
[----:B-1----:R-:W-:-:S13]  /*af70*/  ISETP.LE.AND P0, PT, R0, UR6, PT ;  /* 0x0000000600007c0c */ /* 0x002fda000bf03270 */
[----:B------:R-:W-:Y:S05]  /*af80*/  @!P0 BRA `(.L_x_31) ;  /* 0xffffff5c006c8947 */ /* 0x000fea000383ffff */
[----:B------:R-:W-:Y:S05]  /*af90*/  EXIT ;  /* 0x000000000000794d */ /* 0x000fea0003800000 */
.L_x_7:
[----:B------:R-:W-:-:S08]  /*afa0*/  NOP ;  /* 0x0000000000007918 */ /* 0x000fd00000000000 */
[----:B-1----:R-:W1:-:S00]  /*afb0*/  USETMAXREG.DEALLOC.CTAPOOL 0x18 ;  /* 0x00000018000079c8 */ /* 0x002e4000080e0500 */
[----:B-1----:R-:W-:-:S06]  /*afc0*/  LOP3.LUT R0, R0, 0x3, RZ, 0xc0, !PT ;  /* 0x0000000300007812 */ /* 0x002fcc00078ec0ff */
[----:B------:R-:W1:Y:S02]  /*afd0*/  SHFL.IDX PT, R0, R0, RZ, 0x1f ;  /* 0x00001fff00007589 */ /* 0x000e6400000e0000 */
[----:B-1----:R-:W-:-:S13]  /*afe0*/  ISETP.NE.AND P0, PT, R0, RZ, PT ;  /* 0x000000ff0000720c */ /* 0x002fda0003f05270 */
[----:B--2---:R-:W-:Y:S05]  /*aff0*/  @P0 EXIT ;  /* 0x000000000000094d */ /* 0x004fea0003800000 */
[----:B------:R-:W1:Y:S01]  /*b000*/  S2UR UR4, SR_CTAID.X ;  /* 0x00000000000479c3 */ /* 0x000e620000002500 */
[----:B------:R-:W-:Y:S01]  /*b010*/  IMAD.MOV.U32 R16, RZ, RZ, RZ ;  /* 0x000000ffff107224 */ /* 0x000fe200078e00ff */
[----:B------:R-:W-:Y:S01]  /*b020*/  MOV R19, 0x1 ;  /* 0x0000000100137802 */ /* 0x000fe20000000f00 */
[----:B------:R-:W-:-:S05]  /*b030*/  IMAD.MOV.U32 R2, RZ, RZ, 0x1 ;  /* 0x00000001ff027424 */ /* 0x000fca00078e00ff */
[----:B------:R-:W1:Y:S02]  /*b040*/  LDC R0, c[0x0][0xda4] ;  /* 0x00036900ff007b82 */ /* 0x000e640000000800 */
[----:B-1----:R-:W-:-:S13]  /*b050*/  ISETP.LE.AND P0, PT, R0, UR4, PT ;  /* 0x0000000400007c0c */ /* 0x002fda000bf03270 */
[----:B------:R-:W-:Y:S05]  /*b060*/  @P0 BRA `(.L_x_32) ;  /* 0x0000003000940947 */ /* 0x000fea0003800000 */
[----:B------:R-:W-:Y:S01]  /*b070*/  IMAD.U32 R0, RZ, RZ, UR4 ;  /* 0x00000004ff007e24 */ /* 0x000fe2000f8e00ff */
[----:B------:R-:W-:Y:S01]  /*b080*/  MOV R19, 0x1 ;  /* 0x0000000100137802 */ /* 0x000fe20000000f00 */
[----:B------:R-:W-:Y:S01]  /*b090*/  IMAD.MOV.U32 R16, RZ, RZ, RZ ;  /* 0x000000ffff107224 */ /* 0x000fe200078e00ff */
[----:B------:R-:W-:Y:S01]  /*b0a0*/  ULDC.64 UR36, c[0x0][0x198] ;  /* 0x0000660000247ab9 */ /* 0x000fe20000000a00 */
[----:B------:R-:W-:Y:S01]  /*b0b0*/  ULDC UR38, c[0x0][0xc] ;  /* 0x0000030000267ab9 */ /* 0x000fe20000000800 */
[----:B------:R1:W-:Y:S04]  /*b0c0*/  STL [R1+0x10], R0 ;  /* 0x0000100001007387 */ /* 0x0003e80000100800 */
[----:B------:R1:W-:Y:S02]  /*b0d0*/  STL [R1+0x18], RZ ;  /* 0x000018ff01007387 */ /* 0x0003e40000100800 */
.L_x_77:
[----:B------:R-:W2:Y:S01]  /*b0e0*/  LDL R2, [R1+0x10] ;  /* 0x0000100001027983 */ /* 0x000ea20000100800 */
[----:B-1----:R-:W1:Y:S01]  /*b0f0*/  LDC R0, c[0x0][0xda8] ;  /* 0x00036a00ff007b82 */ /* 0x002e620000000800 */
[----:B------:R-:W-:Y:S05]  /*b100*/  YIELD ;  /* 0x0000000000007946 */ /* 0x000fea0003800000 */
[----:B------:R-:W3:Y:S01]  /*b110*/  S2R R5, SR_CgaCtaId ;  /* 0x0000000000057919 */ /* 0x000ee20000008800 */
[----:B------:R-:W-:Y:S01]  /*b120*/  ULDC.64 UR4, c[0x0][0x3f8] ;  /* 0x0000fe0000047ab9 */ /* 0x000fe20000000a00 */
[----:B------:R-:W4:Y:S01]  /*b130*/  LDC R18, c[0x0][0xdb4] ;  /* 0x00036d00ff127b82 */ /* 0x000f220000000800 */
[----:B------:R-:W-:-:S03]  /*b140*/  UISETP.NE.U32.AND UP0, UPT, UR4, URZ, UPT ;  /* 0x0000003f0400728c */ /* 0x000fc6000bf05070 */
[----:B------:R-:W-:Y:S01]  /*b150*/  ULDC UR4, c[0x0][0x404] ;  /* 0x0001010000047ab9 */ /* 0x000fe20000000800 */
[----:B------:R-:W-:-:S04]  /*b160*/  UISETP.NE.AND.EX UP0, UPT, UR5, URZ, UPT, UP0 ;  /* 0x0000003f0500728c */ /* 0x000fc8000bf05300 */
[----:B------:R-:W-:Y:S01]  /*b170*/  USEL UR4, UR4, 0x1, UP0 ;  /* 0x0000000104047887 */ /* 0x000fe20008000000 */
[----:B-1----:R-:W-:Y:S02]  /*b180*/  ISETP.NE.AND P0, PT, R0, 0x1, PT ;  /* 0x000000010000780c */ /* 0x002fe40003f05270 */
[----:B----4-:R-:W-:-:S11]  /*b190*/  ISETP.NE.AND P1, PT, R18, 0x1, PT ;  /* 0x000000011200780c */ /* 0x010fd60003f25270 */
[----:B------:R-:W2:Y:S08]  /*b1a0*/  @P0 LDC R0, c[0x0][0xdac] ;  /* 0x00036b00ff000b82 */ /* 0x000eb00000000800 */
[----:B------:R-:W1:Y:S01]  /*b1b0*/  @P0 LDC R3, c[0x0][0xdb0] ;  /* 0x00036c00ff030b82 */ /* 0x000e620000000800 */
[----:B--2---:R-:W-:-:S04]  /*b1c0*/  @P0 IMAD.HI.U32 R0, R2, R0, RZ ;  /* 0x0000000002000227 */ /* 0x004fc800078e00ff */
[----:B------:R-:W-:Y:S01]  /*b1d0*/  IMAD.MOV.U32 R4, RZ, RZ, R2 ;  /* 0x000000ffff047224 */ /* 0x000fe200078e0002 */
[----:B-1----:R-:W-:Y:S02]  /*b1e0*/  @P0 SHF.R.U32.HI R4, RZ, R3, R0 ;  /* 0x00000003ff040219 */ /* 0x002fe40000011600 */
[----:B------:R-:W1:Y:S03]  /*b1f0*/  LDC R0, c[0x0][0x2e0] ;  /* 0x0000b800ff007b82 */ /* 0x000e660000000800 */
[----:B------:R-:W-:Y:S01]  /*b200*/  IMAD.MOV.U32 R17, RZ, RZ, R4 ;  /* 0x000000ffff117224 */ /* 0x000fe200078e0004 */
[----:B------:R2:W-:Y:S04]  /*b210*/  STL [R1+0x8], R4 ;  /* 0x0000080401007387 */ /* 0x0005e80000100800 */
[----:B------:R-:W4:Y:S01]  /*b220*/  @P1 LDC.64 R2, c[0x0][0xdb8] ;  /* 0x00036e00ff021b82 */ /* 0x000f220000000a00 */
[----:B-1----:R-:W-:Y:S01]  /*b230*/  IMAD R7, R0, UR4, RZ ;  /* 0x0000000400077c24 */ /* 0x002fe2000f8e02ff */
[----:B------:R-:W-:-:S04]  /*b240*/  MOV R0, 0x400 ;  /* 0x0000040000007802 */ /* 0x000fc80000000f00 */
[----:B---3--:R-:W-:Y:S01]  /*b250*/  LEA R6, R5, R0, 0x18 ;  /* 0x0000000005067211 */ /* 0x008fe200078ec0ff */
[----:B------:R2:W-:Y:S01]  /*b260*/  STL [R1+0x14], R7 ;  /* 0x0000140701007387 */ /* 0x0005e20000100800 */
[----:B------:R-:W-:Y:S01]  /*b270*/  IADD3 R0, R7, 0x4f, RZ ;  /* 0x0000004f07007810 */ /* 0x000fe20007ffe0ff */
[----:B----4-:R-:W-:Y:S02]  /*b280*/  @P1 IMAD.HI.U32 R2, R4, R2, RZ ;  /* 0x0000000204021227 */ /* 0x010fe400078e00ff */
[----:B------:R2:W-:Y:S02]  /*b290*/  STL [R1+0x4], R6 ;  /* 0x0000040601007387 */ /* 0x0005e40000100800 */
[----:B------:R-:W-:Y:S01]  /*b2a0*/  IMAD.HI R0, R0, 0x66666667, RZ ;  /* 0x6666666700007827 */ /* 0x000fe200078e02ff */
[----:B------:R-:W-:-:S03]  /*b2b0*/  @P1 SHF.R.U32.HI R17, RZ, R3, R2 ;  /* 0x00000003ff111219 */ /* 0x000fc60000011602 */
[----:B------:R-:W-:Y:S02]  /*b2c0*/  VIADD R2, R6, 0x24400 ;  /* 0x0002440006027836 */ /* 0x000fe40000000000 */
[----:B------:R-:W-:-:S03]  /*b2d0*/  IMAD.MOV R3, RZ, RZ, -R17 ;  /* 0x000000ffff037224 */ /* 0x000fc600078e0a11 */
[----:B------:R-:W-:Y:S01]  /*b2e0*/  LOP3.LUT P0, RZ, R2, 0x3ff, RZ, 0xc0, !PT ;  /* 0x000003ff02ff7812 */ /* 0x000fe2000780c0ff */
[----:B------:R-:W-:Y:S01]  /*b2f0*/  IMAD R18, R18, R3, R4 ;  /* 0x0000000312127224 */ /* 0x000fe200078e0204 */
[----:B------:R-:W-:-:S04]  /*b300*/  SHF.R.U32.HI R3, RZ, 0x1f, R0 ;  /* 0x0000001fff037819 */ /* 0x000fc80000011600 */
[----:B------:R-:W-:-:S05]  /*b310*/  LEA.HI.SX32 R0, R0, R3, 0x1b ;  /* 0x0000000300007211 */ /* 0x000fca00078fdaff */
[----:B------:R2:W-:Y:S02]  /*b320*/  STL [R1+0xc], R0 ;  /* 0x00000c0001007387 */ /* 0x0005e40000100800 */
[----:B------:R-:W-:Y:S05]  /*b330*/  @!P0 BRA `(.L_x_33) ;  /* 0x0000000000408947 */ /* 0x000fea0003800000 */
[----:B------:R-:W-:Y:S01]  /*b340*/  MOV R2, 0x0 ;  /* 0x0000000000027802 */ /* 0x000fe20000000f00 */
[----:B------:R-:W-:Y:S01]  /*b350*/  ULDC.64 UR6, c[0x4][0x1b8] ;  /* 0x01006e0000067ab9 */ /* 0x000fe20000000a00 */
[----:B------:R-:W-:Y:S01]  /*b360*/  ULDC.64 UR8, c[0x4][0x1c0] ;  /* 0x0100700000087ab9 */ /* 0x000fe20000000a00 */
[----:B------:R-:W-:Y:S01]  /*b370*/  ULDC.64 UR4, c[0x4][0x118] ;  /* 0x0100460000047ab9 */ /* 0x000fe20000000a00 */
[----:B--2---:R-:W-:Y:S01]  /*b380*/  MOV R4, UR6 ;  /* 0x0000000600047c02 */ /* 0x004fe20008000f00 */
[----:B------:R-:W-:Y:S01]  /*b390*/  IMAD.U32 R5, RZ, RZ, UR7 ;  /* 0x00000007ff057e24 */ /* 0x000fe2000f8e00ff */
[----:B------:R-:W1:Y:S01]  /*b3a0*/  LDC.64 R2, c[0x4][R2] ;  /* 0x0100000002027b82 */ /* 0x000e620000000a00 */
[----:B------:R-:W-:Y:S01]  /*b3b0*/  IMAD.U32 R6, RZ, RZ, UR8 ;  /* 0x00000008ff067e24 */ /* 0x000fe2000f8e00ff */
[----:B------:R-:W-:Y:S01]  /*b3c0*/  MOV R7, UR9 ;  /* 0x0000000900077c02 */ /* 0x000fe20008000f00 */
[----:B------:R-:W-:Y:S01]  /*b3d0*/  IMAD.U32 R10, RZ, RZ, UR4 ;  /* 0x00000004ff0a7e24 */ /* 0x000fe2000f8e00ff */
[----:B------:R-:W-:Y:S01]  /*b3e0*/  MOV R8, 0x70 ;  /* 0x0000007000087802 */ /* 0x000fe20000000f00 */
[----:B------:R-:W-:-:S02]  /*b3f0*/  IMAD.U32 R11, RZ, RZ, UR5 ;  /* 0x00000005ff0b7e24 */ /* 0x000fc4000f8e00ff */
[----:B------:R-:W-:Y:S02]  /*b400*/  IMAD.MOV.U32 R12, RZ, RZ, 0x1 ;  /* 0x00000001ff0c7424 */ /* 0x000fe400078e00ff */
[----:B------:R-:W-:-:S07]  /*b410*/  IMAD.MOV.U32 R13, RZ, RZ, RZ ;  /* 0x000000ffff0d7224 */ /* 0x000fce00078e00ff */
[----:B------:R-:W-:-:S07]  /*b420*/  LEPC R20, `(.L_x_33) ;  /* 0x000000001014794e */ /* 0x000fce0000000000 */
[----:B-1----:R-:W-:Y:S05]  /*b430*/  CALL.ABS.NOINC R2 ;  /* 0x0000000002007343 */ /* 0x002fea0003c00000 */
.L_x_33:
[----:B------:R-:W2:Y:S02]  /*b440*/  LDL R2, [R1+0x4] ;  /* 0x0000040001027983 */ /* 0x000ea40000100800 */
[----:B--2---:R-:W-:-:S04]  /*b450*/  IADD3 R0, R2, 0x400, RZ ;  /* 0x0000040002007810 */ /* 0x004fc80007ffe0ff */
[----:B------:R-:W-:-:S13]  /*b460*/  LOP3.LUT P0, RZ, R0, 0x3ff, RZ, 0xc0, !PT ;  /* 0x000003ff00ff7812 */ /* 0x000fda000780c0ff */
[----:B------:R-:W-:Y:S05]  /*b470*/  @!P0 BRA `(.L_x_34) ;  /* 0x0000000000808947 */ /* 0x000fea0003800000 */
[----:B------:R-:W-:Y:S01]  /*b480*/  MOV R0, 0x0 ;  /* 0x0000000000007802 */ /* 0x000fe20000000f00 */
[----:B------:R-:W-:Y:S01]  /*b490*/  ULDC.64 UR6, c[0x4][0x1b8] ;  /* 0x01006e0000067ab9 */ /* 0x000fe20000000a00 */
[----:B------:R-:W-:Y:S01]  /*b4a0*/  ULDC.64 UR8, c[0x4][0x1c0] ;  /* 0x0100700000087ab9 */ /* 0x000fe20000000a00 */
[----:B------:R-:W-:Y:S01]  /*b4b0*/  ULDC.64 UR4, c[0x4][0x120] ;  /* 0x0100480000047ab9 */ /* 0x000fe20000000a00 */
[----:B------:R1:W2:Y:S01]  /*b4c0*/  LDC.64 R2, c[0x4][R0] ;  /* 0x0100000000027b82 */ /* 0x0002a20000000a00 */
[----:B------:R-:W-:Y:S01]  /*b4d0*/  IMAD.U32 R4, RZ, RZ, UR6 ;  /* 0x00000006ff047e24 */ /* 0x000fe2000f8e00ff */
[----:B------:R-:W-:Y:S01]  /*b4e0*/  MOV R6, UR8 ;  /* 0x0000000800067c02 */ /* 0x000fe20008000f00 */
[----:B------:R-:W-:Y:S01]  /*b4f0*/  IMAD.U32 R5, RZ, RZ, UR7 ;  /* 0x00000007ff057e24 */ /* 0x000fe2000f8e00ff */
[----:B------:R-:W-:Y:S01]  /*b500*/  MOV R11, UR5 ;  /* 0x00000005000b7c02 */ /* 0x000fe20008000f00 */
[----:B------:R-:W-:Y:S01]  /*b510*/  IMAD.U32 R7, RZ, RZ, UR9 ;  /* 0x00000009ff077e24 */ /* 0x000fe2000f8e00ff */
[----:B------:R-:W-:Y:S01]  /*b520*/  MOV R13, RZ ;  /* 0x000000ff000d7202 */ /* 0x000fe20000000f00 */
[----:B------:R-:W-:-:S02]  /*b530*/  IMAD.U32 R10, RZ, RZ, UR4 ;  /* 0x00000004ff0a7e24 */ /* 0x000fc4000f8e00ff */
[----:B------:R-:W-:Y:S02]  /*b540*/  IMAD.MOV.U32 R8, RZ, RZ, 0x70 ;  /* 0x00000070ff087424 */ /* 0x000fe400078e00ff */
[----:B-1----:R-:W-:-:S07]  /*b550*/  IMAD.MOV.U32 R12, RZ, RZ, 0x1 ;  /* 0x00000001ff0c7424 */ /* 0x002fce00078e00ff */
[----:B------:R-:W-:-:S07]  /*b560*/  LEPC R20, `(.L_x_35) ;  /* 0x000000001014794e */ /* 0x000fce0000000000 */
[----:B--2---:R-:W-:Y:S05]  /*b570*/  CALL.ABS.NOINC R2 ;  /* 0x0000000002007343 */ /* 0x004fea0003c00000 */
.L_x_35:
[----:B------:R-:W-:Y:S01]  /*b580*/  MOV R2, 0x0 ;  /* 0x0000000000027802 */ /* 0x000fe20000000f00 */
[----:B------:R-:W-:Y:S01]  /*b590*/  ULDC.64 UR6, c[0x4][0x1b8] ;  /* 0x01006e0000067ab9 */ /* 0x000fe20000000a00 */
[----:B------:R-:W-:Y:S01]  /*b5a0*/  ULDC.64 UR8, c[0x4][0x1c0] ;  /* 0x0100700000087ab9 */ /* 0x000fe20000000a00 */
[----:B------:R-:W-:Y:S01]  /*b5b0*/  ULDC.64 UR4, c[0x4][0x128] ;  /* 0x01004a0000047ab9 */ /* 0x000fe20000000a00 */
[----:B------:R-:W-:Y:S01]  /*b5c0*/  IMAD.U32 R4, RZ, RZ, UR6 ;  /* 0x00000006ff047e24 */ /* 0x000fe2000f8e00ff */
[----:B------:R-:W-:Y:S01]  /*b5d0*/  MOV R6, UR8 ;  /* 0x0000000800067c02 */ /* 0x000fe20008000f00 */
[----:B------:R-:W1:Y:S01]  /*b5e0*/  LDC.64 R2, c[0x4][R2] ;  /* 0x0100000002027b82 */ /* 0x000e620000000a00 */
[----:B------:R-:W-:Y:S01]  /*b5f0*/  IMAD.U32 R5, RZ, RZ, UR7 ;  /* 0x00000007ff057e24 */ /* 0x000fe2000f8e00ff */
[----:B------:R-:W-:Y:S01]  /*b600*/  MOV R11, UR5 ;  /* 0x00000005000b7c02 */ /* 0x000fe20008000f00 */
[----:B------:R-:W-:Y:S01]  /*b610*/  IMAD.U32 R7, RZ, RZ, UR9 ;  /* 0x00000009ff077e24 */ /* 0x000fe2000f8e00ff */
[----:B------:R-:W-:Y:S01]  /*b620*/  MOV R13, RZ ;  /* 0x000000ff000d7202 */ /* 0x000fe20000000f00 */
[----:B------:R-:W-:-:S02]  /*b630*/  IMAD.U32 R10, RZ, RZ, UR4 ;  /* 0x00000004ff0a7e24 */ /* 0x000fc4000f8e00ff */
[----:B------:R-:W-:Y:S02]  /*b640*/  IMAD.MOV.U32 R8, RZ, RZ, 0x70 ;  /* 0x00000070ff087424 */ /* 0x000fe400078e00ff */
[----:B------:R-:W-:-:S07]  /*b650*/  IMAD.MOV.U32 R12, RZ, RZ, 0x1 ;  /* 0x00000001ff0c7424 */ /* 0x000fce00078e00ff */
[----:B------:R-:W-:-:S07]  /*b660*/  LEPC R20, `(.L_x_34) ;  /* 0x000000001014794e */ /* 0x000fce0000000000 */
[----:B-1----:R-:W-:Y:S05]  /*b670*/  CALL.ABS.NOINC R2 ;  /* 0x0000000002007343 */ /* 0x002fea0003c00000 */
.L_x_34:
[----:B------:R-:W1:Y:S01]  /*b680*/  LDC R0, c[0x0][0x428] ;  /* 0x00010a00ff007b82 */ /* 0x000e620000000800 */
[----:B------:R-:W-:Y:S01]  /*b690*/  ULDC.64 UR4, c[0x0][0x9f8] ;  /* 0x00027e0000047ab9 */ /* 0x000fe20000000a00 */
[----:B------:R-:W2:Y:S01]  /*b6a0*/  LDL.LU R7, [R1+0x8] ;  /* 0x0000080001077983 */ /* 0x000ea20000300800 */
[----:B------:R-:W-:Y:S01]  /*b6b0*/  ISETP.NE.U32.AND P0, PT, RZ, UR4, PT ;  /* 0x00000004ff007c0c */ /* 0x000fe2000bf05070 */
[----:B------:R-:W-:Y:S01]  /*b6c0*/  IMAD.MOV.U32 R4, RZ, RZ, R18 ;  /* 0x000000ffff047224 */ /* 0x000fe200078e0012 */
[----:B------:R-:W-:Y:S01]  /*b6d0*/  ULDC.64 UR6, c[0x0][0x208] ;  /* 0x0000820000067ab9 */ /* 0x000fe20000000a00 */
[----:B------:R-:W3:Y:S01]  /*b6e0*/  LDL R6, [R1+0x10] ;  /* 0x0000100001067983 */ /* 0x000ee20000100800 */
[----:B------:R-:W-:Y:S01]  /*b6f0*/  ISETP.NE.AND.EX P0, PT, RZ, UR5, PT, P0 ;  /* 0x00000005ff007c0c */ /* 0x000fe2000bf05300 */
[----:B------:R-:W-:Y:S01]  /*b700*/  ULDC UR4, c[0x0][0xda8] ;  /* 0x00036a0000047ab9 */ /* 0x000fe20000000800 */
[----:B------:R-:W4:Y:S01]  /*b710*/  S2R R8, SR_TID.X ;  /* 0x0000000000087919 */ /* 0x000f220000002100 */
[----:B-1----:R-:W-:-:S13]  /*b720*/  ISETP.NE.AND P1, PT, R0, 0x1, PT ;  /* 0x000000010000780c */ /* 0x002fda0003f25270 */
[----:B------:R-:W1:Y:S01]  /*b730*/  @P1 LDC R3, c[0x0][0x42c] ;  /* 0x00010b00ff031b82 */ /* 0x000e620000000800 */
[----:B----4-:R-:W-:-:S07]  /*b740*/  LOP3.LUT R8, R8, 0x1f, RZ, 0xc0, !PT ;  /* 0x0000001f08087812 */ /* 0x010fce00078ec0ff */
[----:B------:R-:W4:Y:S01]  /*b750*/  @P1 LDC R5, c[0x0][0x430] ;  /* 0x00010c00ff051b82 */ /* 0x000f220000000800 */
[----:B-1----:R-:W-:-:S07]  /*b760*/  @P1 IMAD.HI.U32 R0, R18, R3, RZ ;  /* 0x0000000312001227 */ /* 0x002fce00078e00ff */
[----:B------:R-:W1:Y:S01]  /*b770*/  @P0 LDC.64 R2, c[0x0][0x9f8] ;  /* 0x00027e00ff020b82 */ /* 0x000e620000000a00 */
[----:B----4-:R-:W-:Y:S01]  /*b780*/  @P1 SHF.R.U32.HI R4, RZ, R5, R0 ;  /* 0x00000005ff041219 */ /* 0x010fe20000011600 */
[----:B------:R-:W-:Y:S02]  /*b790*/  IMAD.MOV.U32 R0, RZ, RZ, R17 ;  /* 0x000000ffff007224 */ /* 0x000fe400078e0011 */
[----:B-1----:R-:W-:-:S05]  /*b7a0*/  @P0 IMAD.WIDE R2, R17, 0x4, R2 ;  /* 0x0000000411020825 */ /* 0x002fca00078e0202 */
[----:B------:R1:W5:Y:S01]  /*b7b0*/  @P0 LDG.E R0, desc[UR6][R2.64] ;  /* 0x0000000602000981 */ /* 0x000362000c1e1900 */
[----:B------:R-:W-:-:S04]  /*b7c0*/  ISETP.NE.AND P1, PT, R8, RZ, PT ;  /* 0x000000ff0800720c */ /* 0x000fc80003f25270 */
[----:B------:R-:W-:-:S09]  /*b7d0*/  PLOP3.LUT P2, PT, P1, PT, PT, 0x8, 0x0 ;  /* 0x000000000000781c */ /* 0x000fd20000f4e170 */
[----:B------:R-:W-:-:S05]  /*b7e0*/  VOTEU.ALL UP1, P1 ;  /* 0x00000000003f7886 */ /* 0x000fca0000820000 */
[----:B------:R-:W-:-:S04]  /*b7f0*/  @!UP1 UIADD3 UR8, UP0, UR36, 0x270, URZ ;  /* 0x0000027024089890 */ /* 0x000fc8000ff1e03f */
[----:B------:R-:W-:-:S03]  /*b800*/  @!UP1 UIADD3.X UR9, URZ, UR37, URZ, UP0, !UPT ;  /* 0x000000253f099290 */ /* 0x000fc600087fe43f */
[----:B------:R-:W-:Y:S01]  /*b810*/  VOTEU.ALL UP0, P1 ;  /* 0x00000000003f7886 */ /* 0x000fe20000800000 */
[----:B--2---:R-:W-:-:S05]  /*b820*/  IADD3 R8, -R7, RZ, RZ ;  /* 0x000000ff07087210 */ /* 0x004fca0007ffe1ff */
[----:B---3--:R-:W-:-:S04]  /*b830*/  IMAD R8, R8, UR4, R6 ;  /* 0x0000000408087c24 */ /* 0x008fc8000f8e0206 */
[----:B-1----:R-:W-:-:S07]  /*b840*/  IMAD.SHL.U32 R8, R8, 0x80, RZ ;  /* 0x0000008008087824 */ /* 0x002fce00078e00ff */
.L_x_36:
[----:B------:R-:W-:Y:S02]  /*b850*/  PLOP3.LUT P0, PT, P0, P2, PT, 0xa2, 0x0 ;  /* 0x000000000000781c */ /* 0x000fe40000705472 */
[----:B------:R-:W-:Y:S01]  /*b860*/  @P2 R2UR P0, UR7, R17 ;  /* 0x00000000110722ca */ /* 0x000fe20000000000 */
[----:B------:R-:W-:-:S07]  /*b870*/  UMOV UR4, URZ ;  /* 0x0000003f00047c82 */ /* 0x000fce0008000000 */
[----:B------:R-:W-:Y:S02]  /*b880*/  PLOP3.LUT P0, PT, P0, P2, PT, 0xa2, 0x0 ;  /* 0x000000000000781c */ /* 0x000fe40000705472 */
[----:B------:R-:W-:-:S08]  /*b890*/  @P2 R2UR.OR P0, UR6, R18 ;  /* 0x00000000120622ca */ /* 0x000fd00000100000 */
[----:B------:R-:W-:Y:S02]  /*b8a0*/  PLOP3.LUT P0, PT, P0, P2, PT, 0xa2, 0x0 ;  /* 0x000000000000781c */ /* 0x000fe40000705472 */
[----:B------:R-:W-:-:S08]  /*b8b0*/  @P2 R2UR.OR P0, UR5, R8 ;  /* 0x00000000080522ca */ /* 0x000fd00000100000 */
[----:B------:R-:W-:-:S05]  /*b8c0*/  @P2 PLOP3.LUT P2, PT, P0, PT, PT, 0x80, 0x0 ;  /* 0x000000000000281c */ /* 0x000fca000074f070 */
[----:B------:R1:W-:Y:S08]  /*b8d0*/  @!UP0 UTMAPF.L2.4D [UR4], [UR8] ;  /* 0x00000004080085b8 */ /* 0x0003f00008018000 */
[----:B-1----:R-:W-:Y:S05]  /*b8e0*/  @P2 BRA.U.ANY `(.L_x_36) ;  /* 0xfffffffd00d82947 */ /* 0x002fea000393ffff */
[----:B------:R-:W-:Y:S01]  /*b8f0*/  PLOP3.LUT P2, PT, P1, PT, PT, 0x8, 0x0 ;  /* 0x000000000000781c */ /* 0x000fe20000f4e170 */
[----:B------:R-:W-:Y:S01]  /*b900*/  VOTEU.ALL UP0, P1 ;  /* 0x00000000003f7886 */ /* 0x000fe20000800000 */
[----:B------:R-:W-:-:S11]  /*b910*/  UMOV UR4, 0x40 ;  /* 0x0000004000047882 */ /* 0x000fd60000000000 */
.L_x_37:
[----:B------:R-:W-:Y:S02]  /*b920*/  PLOP3.LUT P0, PT, P0, P2, PT, 0xa2, 0x0 ;  /* 0x000000000000781c */ /* 0x000fe40000705472 */
[----:B------:R-:W-:-:S08]  /*b930*/  @P2 R2UR P0, UR7, R17 ;  /* 0x00000000110722ca */ /* 0x000fd00000000000 */
        /* <DEDUP_REMOVED lines=10> */
.L_x_38:
        /* <DEDUP_REMOVED lines=12> */
.L_x_39:
        /* <DEDUP_REMOVED lines=9> */
[----:B------:R-:W1:Y:S01]  /*bb30*/  LDC.64 R2, c[0x0][0x3f8] ;  /* 0x0000fe00ff027b82 */ /* 0x000e620000000a00 */
[----:B------:R-:W-:Y:S01]  /*bb40*/  UMOV UR4, 0xffffffff ;  /* 0xffffffff00047882 */ /* 0x000fe20000000000 */
[----:B-1----:R-:W-:-:S04]  /*bb50*/  ISETP.NE.U32.AND P0, PT, R2, RZ, PT ;  /* 0x000000ff0200720c */ /* 0x002fc80003f05070 */
[----:B------:R-:W-:-:S04]  /*bb60*/  ISETP.NE.AND.EX P0, PT, R3, RZ, PT, P0 ;  /* 0x000000ff0300720c */ /* 0x000fc80003f05300 */
[----:B-----5:R-:W-:Y:S01]  /*bb70*/  SEL R5, R0, RZ, !P0 ;  /* 0x000000ff00057207 */ /* 0x020fe20004000000 */
[----:B------:R-:W-:Y:S08]  /*bb80*/  BRA.DIV UR4, `(.L_x_40) ;  /* 0x0000002e04147947 */ /* 0x000ff0000b800000 */
.L_x_93:
[----:B------:R-:W2:Y:S01]  /*bb90*/  LDL R6, [R1+0xc] ;  /* 0x00000c0001067983 */ /* 0x000ea20000100800 */
[----:B------:R-:W-:Y:S01]  /*bba0*/  UMOV UR4, 0xffffffff ;  /* 0xffffffff00047882 */ /* 0x000fe20000000000 */
[----:B------:R-:W-:Y:S01]  /*bbb0*/  SHF.R.S32.HI R11, RZ, 0x1f, R0 ;  /* 0x0000001fff0b7819 */ /* 0x000fe20000011400 */
[----:B--2---:R-:W-:Y:S01]  /*bbc0*/  VIADD R10, R6, 0xffffffff ;  /* 0xffffffff060a7836 */ /* 0x004fe20000000000 */
[----:B------:R-:W-:Y:S06]  /*bbd0*/  BRA.DIV UR4, `(.L_x_41) ;  /* 0x0000002e04347947 */ /* 0x000fec000b800000 */
[----:B------:R-:W-:-:S13]  /*bbe0*/  ELECT P6, URZ, PT ;  /* 0x00000000003f782f */ /* 0x000fda00038c0000 */
.L_x_96:
[----:B------:R-:W-:Y:S05]  /*bbf0*/  @!P6 BRA `(.L_x_42) ;  /* 0x000000040030e947 */ /* 0x000fea0003800000 */
[----:B------:R1:W-:Y:S01]  /*bc00*/  STL [R1], R10 ;  /* 0x0000000a01007387 */ /* 0x0003e20000100800 */
[----:B------:R-:W-:Y:S01]  /*bc10*/  MOV R5, R0 ;  /* 0x0000000000057202 */ /* 0x000fe20000000f00 */
[----:B------:R-:W-:Y:S06]  /*bc20*/  @!P0 BRA `(.L_x_43) ;  /* 0x0000000000508947 */ /* 0x000fec0003800000 */
[----:B------:R-:W2:Y:S01]  /*bc30*/  LDC R9, c[0x0][0x41c] ;  /* 0x00010700ff097b82 */ /* 0x000ea20000000800 */
[----:B------:R-:W-:Y:S01]  /*bc40*/  IMAD.MOV.U32 R5, RZ, RZ, R10 ;  /* 0x000000ffff057224 */ /* 0x000fe200078e000a */
[----:B------:R-:W-:Y:S01]  /*bc50*/  ULDC.64 UR4, c[0x0][0x408] ;  /* 0x0001020000047ab9 */ /* 0x000fe20000000a00 */
[----:B------:R-:W-:Y:S01]  /*bc60*/  ULDC.64 UR6, c[0x0][0x208] ;  /* 0x0000820000067ab9 */ /* 0x000fe20000000a00 */
[----:B--2---:R-:W-:-:S13]  /*bc70*/  ISETP.NE.AND P1, PT, R9, 0x1, PT ;  /* 0x000000010900780c */ /* 0x004fda0003f25270 */
[----:B------:R-:W2:Y:S02]  /*bc80*/  @P1 LDC.64 R6, c[0x0][0x420] ;  /* 0x00010800ff061b82 */ /* 0x000ea40000000a00 */
[----:B--2---:R-:W-:-:S05]  /*bc90*/  @P1 IMAD.HI.U32 R6, R10, R6, RZ ;  /* 0x000000060a061227 */ /* 0x004fca00078e00ff */
[----:B------:R-:W-:-:S05]  /*bca0*/  @P1 SHF.R.U32.HI R5, RZ, R7, R6 ;  /* 0x00000007ff051219 */ /* 0x000fca0000011606 */
[----:B------:R-:W-:-:S04]  /*bcb0*/  IMAD.MOV R6, RZ, RZ, -R5 ;  /* 0x000000ffff067224 */ /* 0x000fc800078e0a05 */
[----:B------:R-:W-:Y:S02]  /*bcc0*/  IMAD R7, R9, R6, R10 ;  /* 0x0000000609077224 */ /* 0x000fe400078e020a */
[----:B------:R-:W-:-:S03]  /*bcd0*/  IMAD R6, R11, UR4, RZ ;  /* 0x000000040b067c24 */ /* 0x000fc6000f8e02ff */
[----:B------:R2:W-:Y:S01]  /*bce0*/  STL [R1], R7 ;  /* 0x0000000701007387 */ /* 0x0005e20000100800 */
[----:B------:R-:W-:Y:S01]  /*bcf0*/  IMAD R9, R0, UR5, R6 ;  /* 0x0000000500097c24 */ /* 0x000fe2000f8e0206 */
[----:B------:R-:W-:Y:S02]  /*bd00*/  MOV R6, R5 ;  /* 0x0000000500067202 */ /* 0x000fe40000000f00 */
[----:B--2---:R-:W-:-:S03]  /*bd10*/  SHF.R.S32.HI R7, RZ, 0x1f, R5 ;  /* 0x0000001fff077819 */ /* 0x004fc60000011405 */
[----:B------:R-:W-:-:S04]  /*bd20*/  IMAD.WIDE.U32 R6, R0, UR4, R6 ;  /* 0x0000000400067c25 */ /* 0x000fc8000f8e0006 */
[----:B------:R-:W-:Y:S01]  /*bd30*/  IMAD.IADD R5, R7, 0x1, R9 ;  /* 0x0000000107057824 */ /* 0x000fe200078e0209 */
[----:B------:R-:W-:-:S04]  /*bd40*/  LEA R12, P1, R6, R2, 0x2 ;  /* 0x00000002060c7211 */ /* 0x000fc800078210ff */
[----:B------:R-:W-:-:S05]  /*bd50*/  LEA.HI.X R13, R6, R3, R5, 0x2, P1 ;  /* 0x00000003060d7211 */ /* 0x000fca00008f1405 */
[----:B------:R2:W5:Y:S04]  /*bd60*/  LDG.E R5, desc[UR6][R12.64] ;  /* 0x000000060c057981 */ /* 0x000568000c1e1900 */
.L_x_43:
[----:B------:R-:W3:Y:S01]  /*bd70*/  S2R R7, SR_CgaCtaId ;  /* 0x0000000000077919 */ /* 0x000ee20000008800 */
[----:B------:R-:W-:-:S04]  /*bd80*/  MOV R6, 0x400 ;  /* 0x0000040000067802 */ /* 0x000fc80000000f00 */
[----:B---3--:R-:W-:Y:S02]  /*bd90*/  LEA R6, R7, R6, 0x18 ;  /* 0x0000000607067211 */ /* 0x008fe400078ec0ff */
[----:B------:R-:W-:-:S03]  /*bda0*/  SHF.L.U32 R7, R19, 0x1f, RZ ;  /* 0x0000001f13077819 */ /* 0x000fc600000006ff */
[----:B------:R-:W-:-:S04]  /*bdb0*/  IMAD R6, R16, 0x8, R6 ;  /* 0x0000000810067824 */ /* 0x000fc800078e0206 */
[----:B------:R-:W3:Y:S02]  /*bdc0*/  SYNCS.PHASECHK.TRANS64.TRYWAIT P1, [R6+URZ+0x38840], R7 ;  /* 0x03884007060075a7 */ /* 0x000ee4000802017f */
[----:B---3--:R-:W-:Y:S05]  /*bdd0*/  @!P1 BRA `(.L_x_44) ;  /* 0x0000002800d49947 */ /* 0x008fea0003800000 */
.L_x_97:
[----:B------:R-:W4:Y:S02]  /*bde0*/  S2R R9, SR_TID.X ;  /* 0x0000000000097919 */ /* 0x000f240000002100 */
[----:B----4-:R-:W-:-:S04]  /*bdf0*/  LOP3.LUT R9, R9, 0x7f, RZ, 0xc0, !PT ;  /* 0x0000007f09097812 */ /* 0x010fc800078ec0ff */
[----:B------:R-:W-:-:S13]  /*be00*/  ISETP.NE.AND P1, PT, R9, RZ, PT ;  /* 0x000000ff0900720c */ /* 0x000fda0003f25270 */
[----:B------:R-:W-:Y:S05]  /*be10*/  @P1 BRA `(.L_x_45) ;  /* 0x00000000001c1947 */ /* 0x000fea0003800000 */
[----:B------:R-:W4:Y:S01]  /*be20*/  S2R R9, SR_TID.X ;  /* 0x0000000000097919 */ /* 0x000f220000002100 */
[----:B---3--:R-:W-:-:S04]  /*be30*/  MOV R7, 0xa000 ;  /* 0x0000a00000077802 */ /* 0x008fc80000000f00 */
[----:B------:R3:W-:Y:S01]  /*be40*/  SYNCS.ARRIVE.TRANS64 RZ, [R6+URZ+0x38830], R7 ;  /* 0x0388300706ff79a7 */ /* 0x0007e2000800003f */
[----:B----4-:R-:W-:-:S04]  /*be50*/  LOP3.LUT R9, R9, 0x1f, RZ, 0xc0, !PT ;  /* 0x0000001f09097812 */ /* 0x010fc800078ec0ff */
[----:B------:R-:W-:-:S13]  /*be60*/  ISETP.NE.AND P1, PT, R9, RZ, PT ;  /* 0x000000ff0900720c */ /* 0x000fda0003f25270 */
[----:B---3--:R-:W-:Y:S05]  /*be70*/  @!P1 BRA `(.L_x_45) ;  /* 0x0000000000049947 */ /* 0x008fea0003800000 */
[----:B------:R-:W-:Y:S01]  /*be80*/  BPT.TRAP 0x1 ;  /* 0x000000040000795c */ /* 0x000fe20000300000 */
.L_x_45:
[----:B---3--:R-:W3:Y:S01]  /*be90*/  LDL R7, [R1] ;  /* 0x0000000001077983 */ /* 0x008ee20000100800 */
[----:B------:R-:W-:Y:S01]  /*bea0*/  MOV R9, 0x400 ;  /* 0x0000040000097802 */ /* 0x000fe20000000f00 */
[----:B--2---:R-:W2:Y:S01]  /*beb0*/  S2R R12, SR_CgaCtaId ;  /* 0x00000000000c7919 */ /* 0x004ea20000008800 */
[----:B------:R-:W-:Y:S01]  /*bec0*/  R2UR UR9, R6 ;  /* 0x00000000060972ca */ /* 0x000fe200000e0000 */
[----:B------:R-:W-:Y:S01]  /*bed0*/  UIADD3 UR4, UP0, UR36, 0x370, URZ ;  /* 0x0000037024047890 */ /* 0x000fe2000ff1e03f */
[----:B------:R-:W-:Y:S02]  /*bee0*/  R2UR UR12, R4 ;  /* 0x00000000040c72ca */ /* 0x000fe400000e0000 */
[----:B-----5:R-:W-:Y:S01]  /*bef0*/  R2UR UR13, R5 ;  /* 0x00000000050d72ca */ /* 0x020fe200000e0000 */
[----:B------:R-:W-:Y:S01]  /*bf00*/  UIADD3.X UR5, URZ, UR37, URZ, UP0, !UPT ;  /* 0x000000253f057290 */ /* 0x000fe200087fe43f */
[----:B--2---:R-:W-:-:S05]  /*bf10*/  LEA R9, R12, R9, 0x18 ;  /* 0x000000090c097211 */ /* 0x004fca00078ec0ff */
[----:B------:R-:W-:-:S05]  /*bf20*/  IMAD R6, R16, 0xa000, R9 ;  /* 0x0000a00010067824 */ /* 0x000fca00078e0209 */
[----:B------:R-:W-:Y:S01]  /*bf30*/  R2UR UR14, R6 ;  /* 0x00000000060e72ca */ /* 0x000fe200000e0000 */
[----:B------:R-:W-:Y:S01]  /*bf40*/  UIADD3 UR9, UR9, 0x38830, URZ ;  /* 0x0003883009097890 */ /* 0x000fe2000fffe03f */
[----:B------:R-:W-:Y:S01]  /*bf50*/  UMOV UR10, URZ ;  /* 0x0000003f000a7c82 */ /* 0x000fe20008000000 */
[----:B------:R-:W-:Y:S01]  /*bf60*/  UMOV UR6, 0x0 ;  /* 0x0000000000067882 */ /* 0x000fe20000000000 */
[----:B------:R-:W-:-:S09]  /*bf70*/  UMOV UR7, 0x14f00000 ;  /* 0x14f0000000077882 */ /* 0x000fd20000000000 */
[----:B------:R-:W-:Y:S02]  /*bf80*/  UIADD3 UR8, UR14, 0x24400, URZ ;  /* 0x000244000e087890 */ /* 0x000fe4000fffe03f */
[----:B------:R-:W-:Y:S02]  /*bf90*/  UIADD3 UR15, UR14, 0x26c00, URZ ;  /* 0x00026c000e0f7890 */ /* 0x000fe4000fffe03f */
[----:B------:R-:W-:Y:S01]  /*bfa0*/  UIADD3 UR17, UR14, 0x29400, URZ ;  /* 0x000294000e117890 */ /* 0x000fe2000fffe03f */
[----:B------:R-:W-:Y:S01]  /*bfb0*/  UMOV UR16, 0x40 ;  /* 0x0000004000107882 */ /* 0x000fe20000000000 */
[----:B------:R-:W-:-:S03]  /*bfc0*/  UIADD3 UR18, UR14, 0x2bc00, URZ ;  /* 0x0002bc000e127890 */ /* 0x000fc6000fffe03f */
[----:B------:R-:W-:Y:S01]  /*bfd0*/  UMOV UR14, 0x80 ;  /* 0x00000080000e7882 */ /* 0x000fe20000000000 */
[----:B---3--:R-:W-:-:S13]  /*bfe0*/  R2UR UR11, R7 ;  /* 0x00000000070b72ca */ /* 0x008fda00000e0000 */
[----:B------:R-:W-:-:S09]  /*bff0*/  UIMAD UR11, UR11, 0x50, URZ ;  /* 0x000000500b0b78a4 */ /* 0x000fd2000f8e023f */
[----:B------:R2:W-:Y:S02]  /*c000*/  UTMALDG.4D [UR8], [UR4], desc[UR6] ;  /* 0x00000608040075b4 */ /* 0x0005e40008019000 */
[----:B--2---:R-:W-:Y:S01]  /*c010*/  UMOV UR8, UR15 ;  /* 0x0000000f00087c82 */ /* 0x004fe20008000000 */
[----:B------:R-:W-:Y:S02]  /*c020*/  UMOV UR10, UR16 ;  /* 0x00000010000a7c82 */ /* 0x000fe40008000000 */
[----:B------:R2:W-:Y:S02]  /*c030*/  UTMALDG.4D [UR8], [UR4], desc[UR6] ;  /* 0x00000608040075b4 */ /* 0x0005e40008019000 */
[----:B--2---:R-:W-:Y:S01]  /*c040*/  UMOV UR8, UR17 ;  /* 0x0000001100087c82 */ /* 0x004fe20008000000 */
[----:B------:R-:W-:Y:S01]  /*c050*/  UMOV UR10, UR14 ;  /* 0x0000000e000a7c82 */ /* 0x000fe20008000000 */
[----:B------:R-:W-:Y:S01]  /*c060*/  UMOV UR14, 0xc0 ;  /* 0x000000c0000e7882 */ /* 0x000fe20000000000 */
[----:B------:R2:W-:Y:S02]  /*c070*/  UTMALDG.4D [UR8], [UR4], desc[UR6] ;  /* 0x00000608040075b4 */ /* 0x0005e40008019000 */
[----:B--2---:R-:W-:Y:S01]  /*c080*/  UMOV UR8, UR18 ;  /* 0x0000001200087c82 */ /* 0x004fe20008000000 */
[----:B------:R-:W-:-:S02]  /*c090*/  UMOV UR10, UR14 ;  /* 0x0000000e000a7c82 */ /* 0x000fc40008000000 */
[----:B------:R2:W-:Y:S02]  /*c0a0*/  UTMALDG.4D [UR8], [UR4], desc[UR6] ;  /* 0x00000608040075b4 */ /* 0x0005e40008019000 */
[----:B--2---:R-:W-:Y:S01]  /*c0b0*/  NOP ;  /* 0x0000000000007918 */ /* 0x004fe20000000000 */
.L_x_42:
[----:B------:R-:W2:Y:S01]  /*c0c0*/  LDL R13, [R1+0x18] ;  /* 0x00001800010d7983 */ /* 0x000ea20000100800 */
[----:B------:R-:W-:-:S03]  /*c0d0*/  MOV R9, 0x400 ;  /* 0x0000040000097802 */ /* 0x000fc60000000f00 */
[----:B------:R-:W3:Y:S01]  /*c0e0*/  LDL.LU R7, [R1+0x14] ;  /* 0x0000140001077983 */ /* 0x000ee20000300800 */
[----:B------:R-:W4:Y:S01]  /*c0f0*/  S2R R12, SR_CgaCtaId ;  /* 0x00000000000c7919 */ /* 0x000f220000008800 */
[----:B------:R-:W-:Y:S05]  /*c100*/  WARPSYNC.ALL ;  /* 0x0000000000007948 */ /* 0x000fea0003800000 */
[----:B------:R-:W-:-:S13]  /*c110*/  ELECT P1, URZ, PT ;  /* 0x00000000003f782f */ /* 0x000fda0003820000 */
[----:B------:R-:W-:Y:S01]  /*c120*/  @P1 R2UR UR13, R17 ;  /* 0x00000000110d12ca */ /* 0x000fe200000e0000 */
[----:B------:R-:W-:Y:S01]  /*c130*/  UIADD3 UR4, UP0, UR36, 0x270, URZ ;  /* 0x0000027024047890 */ /* 0x000fe2000ff1e03f */
[----:B------:R-:W-:Y:S02]  /*c140*/  @P1 R2UR UR12, R18 ;  /* 0x00000000120c12ca */ /* 0x000fe400000e0000 */
[----:B------:R-:W-:Y:S01]  /*c150*/  @P1 R2UR UR11, R8 ;  /* 0x00000000080b12ca */ /* 0x000fe200000e0000 */
[----:B------:R-:W-:Y:S01]  /*c160*/  UIADD3.X UR5, URZ, UR37, URZ, UP0, !UPT ;  /* 0x000000253f057290 */ /* 0x000fe200087fe43f */
[----:B----4-:R-:W-:-:S04]  /*c170*/  LEA R9, R12, R9, 0x18 ;  /* 0x000000090c097211 */ /* 0x010fc800078ec0ff */
[----:B------:R-:W-:Y:S01]  /*c180*/  R2UR UR30, R9 ;  /* 0x00000000091e72ca */ /* 0x000fe200000e0000 */
[----:B------:R-:W-:Y:S01]  /*c190*/  @P1 IMAD.MOV.U32 R6, RZ, RZ, 0x10000 ;  /* 0x00010000ff061424 */ /* 0x000fe200078e00ff */
[----:B------:R-:W-:Y:S01]  /*c1a0*/  BAR.SYNC.DEFER_BLOCKING 0x8, 0x120 ;  /* 0x0204800000007b1d */ /* 0x000fe20000010000 */
[----:B------:R-:W-:Y:S02]  /*c1b0*/  @P1 R2UR UR29, R17 ;  /* 0x00000000111d12ca */ /* 0x000fe400000e0000 */
[----:B------:R-:W-:-:S08]  /*c1c0*/  @P1 R2UR UR28, R18 ;  /* 0x00000000121c12ca */ /* 0x000fd000000e0000 */
[----:B------:R-:W-:Y:S02]  /*c1d0*/  UIADD3 UR8, UR30, 0x14400, URZ ;  /* 0x000144001e087890 */ /* 0x000fe4000fffe03f */
[----:B------:R-:W-:Y:S01]  /*c1e0*/  UIADD3 UR9, UR30, 0x38800, URZ ;  /* 0x000388001e097890 */ /* 0x000fe2000fffe03f */
[----:B------:R-:W-:Y:S01]  /*c1f0*/  @P1 R2UR UR27, R8 ;  /* 0x00000000081b12ca */ /* 0x000fe200000e0000 */
[----:B------:R-:W-:Y:S01]  /*c200*/  UMOV UR6, 0x0 ;  /* 0x0000000000067882 */ /* 0x000fe20000000000 */
[----:B------:R-:W-:Y:S01]  /*c210*/  UMOV UR7, 0x12f00000 ;  /* 0x12f0000000077882 */ /* 0x000fe20000000000 */
[----:B------:R-:W-:Y:S01]  /*c220*/  UMOV UR10, URZ ;  /* 0x0000003f000a7c82 */ /* 0x000fe20008000000 */
[----:B------:R-:W-:Y:S02]  /*c230*/  @P1 R2UR UR21, R17 ;  /* 0x00000000111512ca */ /* 0x000fe400000e0000 */
[----:B------:R-:W-:Y:S02]  /*c240*/  @P1 R2UR UR20, R18 ;  /* 0x00000000121412ca */ /* 0x000fe400000e0000 */
[----:B------:R-:W-:Y:S01]  /*c250*/  @P1 R2UR UR19, R8 ;  /* 0x00000000081312ca */ /* 0x000fe200000e0000 */
[----:B------:R2:W-:Y:S01]  /*c260*/  @P1 SYNCS.ARRIVE.TRANS64 RZ, [R9+URZ+0x38800], R6 ;  /* 0x0388000609ff19a7 */ /* 0x0005e2000800003f */
[----:B------:R4:W-:Y:S01]  /*c270*/  UTMALDG.4D [UR8], [UR4], desc[UR6] ;  /* 0x00000608040075b4 */ /* 0x0009e20008019000 */
[----:B------:R-:W-:-:S02]  /*c280*/  UIADD3 UR24, UR30, 0x18400, URZ ;  /* 0x000184001e187890 */ /* 0x000fc4000fffe03f */
[----:B------:R-:W-:Y:S01]  /*c290*/  UIADD3 UR16, UR30, 0x1c400, URZ ;  /* 0x0001c4001e107890 */ /* 0x000fe2000fffe03f */
[----:B------:R-:W-:Y:S01]  /*c2a0*/  UMOV UR14, 0x0 ;  /* 0x00000000000e7882 */ /* 0x000fe20000000000 */
[----:B------:R-:W-:Y:S01]  /*c2b0*/  UMOV UR15, 0x12f00000 ;  /* 0x12f00000000f7882 */ /* 0x000fe20000000000 */
[----:B------:R-:W-:Y:S01]  /*c2c0*/  UMOV UR26, 0x40 ;  /* 0x00000040001a7882 */ /* 0x000fe20000000000 */
[----:B------:R-:W-:Y:S01]  /*c2d0*/  UMOV UR25, UR9 ;  /* 0x0000000900197c82 */ /* 0x000fe20008000000 */
[----:B------:R-:W-:Y:S01]  /*c2e0*/  UMOV UR22, 0x0 ;  /* 0x0000000000167882 */ /* 0x000fe20000000000 */
[----:B------:R-:W-:Y:S01]  /*c2f0*/  UMOV UR23, 0x12f00000 ;  /* 0x12f0000000177882 */ /* 0x000fe20000000000 */
[----:B------:R-:W-:Y:S01]  /*c300*/  UMOV UR18, 0x80 ;  /* 0x0000008000127882 */ /* 0x000fe20000000000 */
[----:B------:R-:W-:Y:S01]  /*c310*/  UMOV UR17, UR9 ;  /* 0x0000000900117c82 */ /* 0x000fe20008000000 */
[----:B------:R1:W-:Y:S01]  /*c320*/  UTMALDG.4D [UR24], [UR4], desc[UR14] ;  /* 0x00000e18040075b4 */ /* 0x0003e20008019000 */
[----:B------:R1:W-:Y:S01]  /*c330*/  UTMALDG.4D [UR16], [UR4], desc[UR22] ;  /* 0x00001610040075b4 */ /* 0x0003e20008019000 */
[----:B----4-:R-:W-:-:S02]  /*c340*/  @P1 R2UR UR13, R17 ;  /* 0x00000000110d12ca */ /* 0x010fc400000e0000 */
[----:B------:R-:W-:Y:S02]  /*c350*/  @P1 R2UR UR12, R18 ;  /* 0x00000000120c12ca */ /* 0x000fe400000e0000 */
[----:B------:R-:W-:Y:S01]  /*c360*/  @P1 R2UR UR11, R8 ;  /* 0x00000000080b12ca */ /* 0x000fe200000e0000 */
[----:B------:R-:W-:Y:S01]  /*c370*/  UIADD3 UR8, UR30, 0x20400, URZ ;  /* 0x000204001e087890 */ /* 0x000fe2000fffe03f */
[----:B------:R-:W-:Y:S01]  /*c380*/  UMOV UR6, 0x0 ;  /* 0x0000000000067882 */ /* 0x000fe20000000000 */
[----:B------:R-:W-:Y:S01]  /*c390*/  UMOV UR7, 0x12f00000 ;  /* 0x12f0000000077882 */ /* 0x000fe20000000000 */
[----:B------:R-:W-:-:S09]  /*c3a0*/  UMOV UR10, 0xc0 ;  /* 0x000000c0000a7882 */ /* 0x000fd20000000000 */
[----:B------:R1:W-:Y:S01]  /*c3b0*/  UTMALDG.4D [UR8], [UR4], desc[UR6] ;  /* 0x00000608040075b4 */ /* 0x0003e20008019000 */
[----:B------:R-:W-:Y:S01]  /*c3c0*/  BSSY B0, `(.L_x_46) ;  /* 0x0000006000007945 */ /* 0x000fe20003800000 */
[----:B--2---:R-:W-:-:S04]  /*c3d0*/  LOP3.LUT R6, R13, 0x1, RZ, 0xc, !PT ;  /* 0x000000010d067812 */ /* 0x004fc800078e0cff */
[----:B------:R-:W-:-:S04]  /*c3e0*/  SHF.L.U32 R6, R6, 0x1f, RZ ;  /* 0x0000001f06067819 */ /* 0x000fc800000006ff */
[----:B------:R-:W2:Y:S01]  /*c3f0*/  SYNCS.PHASECHK.TRANS64.TRYWAIT P1, [R9+URZ+0x38820], R6 ;  /* 0x03882006090075a7 */ /* 0x000ea2000802017f */
[----:B---3--:R-:W-:Y:S01]  /*c400*/  ISETP.GE.AND P2, PT, R7, 0x51, PT ;  /* 0x000000510700780c */ /* 0x008fe20003f46270 */
[----:B-12---:R-:W-:-:S12]  /*c410*/  @!P1 BRA `(.L_x_47) ;  /* 0x0000002400589947 */ /* 0x006fd80003800000 */
.L_x_98:
[----:B------:R-:W-:Y:S05]  /*c420*/  BSYNC B0 ;  /* 0x0000000000007941 */ /* 0x000fea0003800000 */
.L_x_46:
[----:B------:R-:W-:Y:S05]  /*c430*/  @!P2 BRA `(.L_x_48) ;  /* 0x000000180084a947 */ /* 0x000fea0003800000 */
[----:B-1----:R-:W2:Y:S01]  /*c440*/  LDL R7, [R1+0xc] ;  /* 0x00000c0001077983 */ /* 0x002ea20000100800 */
[----:B------:R-:W-:Y:S01]  /*c450*/  MOV R6, 0x1 ;  /* 0x0000000100067802 */ /* 0x000fe20000000f00 */
[----:B--2---:R-:W-:-:S05]  /*c460*/  IMAD.MOV R13, RZ, RZ, -R7 ;  /* 0x000000ffff0d7224 */ /* 0x004fca00078e0a07 */
[----:B------:R-:W-:-:S05]  /*c470*/  VIADDMNMX R13, R13, R6, 0xffffffff, !PT ;  /* 0xffffffff0d0d7446 */ /* 0x000fca0007800106 */
[----:B------:R-:W-:-:S05]  /*c480*/  IMAD.IADD R6, R7, 0x1, R13 ;  /* 0x0000000107067824 */ /* 0x000fca00078e020d */
[----:B------:R-:W-:-:S04]  /*c490*/  LOP3.LUT R6, R6, 0x1, RZ, 0xc0, !PT ;  /* 0x0000000106067812 */ /* 0x000fc800078ec0ff */
[----:B------:R-:W-:Y:S01]  /*c4a0*/  ISETP.NE.U32.AND P1, PT, R6, 0x1, PT ;  /* 0x000000010600780c */ /* 0x000fe20003f25070 */
[----:B------:R-:W-:-:S12]  /*c4b0*/  VIADD R6, R7, 0xfffffffe ;  /* 0xfffffffe07067836 */ /* 0x000fd80000000000 */
[----:B------:R-:W-:Y:S05]  /*c4c0*/  @P1 BRA `(.L_x_49) ;  /* 0x0000000800281947 */ /* 0x000fea0003800000 */
[----:B------:R-:W-:Y:S01]  /*c4d0*/  IADD3 R7, R16, 0x1, RZ ;  /* 0x0000000110077810 */ /* 0x000fe20007ffe0ff */
[----:B------:R-:W-:Y:S03]  /*c4e0*/  BSSY B0, `(.L_x_50) ;  /* 0x0000084000007945 */ /* 0x000fe60003800000 */
[----:B------:R-:W-:-:S04]  /*c4f0*/  ISETP.NE.AND P1, PT, R7, 0x2, PT ;  /* 0x000000020700780c */ /* 0x000fc80003f25270 */
[----:B------:R-:W-:Y:S02]  /*c500*/  SEL R12, RZ, 0x1, P1 ;  /* 0x00000001ff0c7807 */ /* 0x000fe40000800000 */
[----:B------:R-:W-:Y:S02]  /*c510*/  SEL R7, R7, RZ, P1 ;  /* 0x000000ff07077207 */ /* 0x000fe40000800000 */
[----:B------:R-:W-:Y:S01]  /*c520*/  LOP3.LUT R12, R19, R12, RZ, 0x3c, !PT ;  /* 0x0000000c130c7212 */ /* 0x000fe200078e3cff */
[----:B------:R-:W-:Y:S06]  /*c530*/  @!P6 BRA `(.L_x_51) ;  /* 0x0000000400f8e947 */ /* 0x000fec0003800000 */
[----:B------:R-:W-:Y:S01]  /*c540*/  IMAD.MOV.U32 R8, RZ, RZ, R5 ;  /* 0x000000ffff087224 */ /* 0x000fe200078e0005 */
[----:B------:R-:W-:Y:S06]  /*c550*/  @!P0 BRA `(.L_x_52) ;  /* 0x0000000000488947 */ /* 0x000fec0003800000 */
[----:B------:R-:W1:Y:S01]  /*c560*/  LDC R15, c[0x0][0x41c] ;  /* 0x00010700ff0f7b82 */ /* 0x000e620000000800 */
[----:B------:R-:W-:Y:S01]  /*c570*/  ULDC.64 UR4, c[0x0][0x408] ;  /* 0x0001020000047ab9 */ /* 0x000fe20000000a00 */
[----:B------:R-:W-:Y:S01]  /*c580*/  ULDC.64 UR6, c[0x0][0x208] ;  /* 0x0000820000067ab9 */ /* 0x000fe20000000a00 */
[----:B-1----:R-:W-:-:S13]  /*c590*/  ISETP.NE.AND P1, PT, R15, 0x1, PT ;  /* 0x000000010f00780c */ /* 0x002fda0003f25270 */
[----:B------:R-:W1:Y:S02]  /*c5a0*/  @P1 LDC.64 R8, c[0x0][0x420] ;  /* 0x00010800ff081b82 */ /* 0x000e640000000a00 */
[----:B-1----:R-:W-:-:S04]  /*c5b0*/  @P1 IMAD.HI.U32 R14, R6, R8, RZ ;  /* 0x00000008060e1227 */ /* 0x002fc800078e00ff */
[----:B------:R-:W-:Y:S01]  /*c5c0*/  IMAD.MOV.U32 R8, RZ, RZ, R6 ;  /* 0x000000ffff087224 */ /* 0x000fe200078e0006 */
[----:B------:R-:W-:Y:S01]  /*c5d0*/  @P1 SHF.R.U32.HI R8, RZ, R9, R14 ;  /* 0x00000009ff081219 */ /* 0x000fe2000001160e */
[----:B------:R-:W-:-:S03]  /*c5e0*/  IMAD R14, R11, UR4, RZ ;  /* 0x000000040b0e7c24 */ /* 0x000fc6000f8e02ff */
[----:B------:R-:W-:Y:S01]  /*c5f0*/  IADD3 R9, -R8, RZ, RZ ;  /* 0x000000ff08097210 */ /* 0x000fe20007ffe1ff */
[----:B------:R-:W-:-:S04]  /*c600*/  IMAD R14, R0, UR5, R14 ;  /* 0x00000005000e7c24 */ /* 0x000fc8000f8e020e */
[----:B------:R-:W-:Y:S01]  /*c610*/  IMAD R6, R15, R9, R6 ;  /* 0x000000090f067224 */ /* 0x000fe200078e0206 */
[----:B------:R-:W-:-:S03]  /*c620*/  SHF.R.S32.HI R9, RZ, 0x1f, R8 ;  /* 0x0000001fff097819 */ /* 0x000fc60000011408 */
[----:B------:R-:W-:-:S04]  /*c630*/  IMAD.WIDE.U32 R8, R0, UR4, R8 ;  /* 0x0000000400087c25 */ /* 0x000fc8000f8e0008 */
[----:B------:R-:W-:Y:S01]  /*c640*/  IMAD.IADD R9, R14, 0x1, R9 ;  /* 0x000000010e097824 */ /* 0x000fe200078e0209 */
[----:B------:R-:W-:-:S04]  /*c650*/  LEA R2, P1, R8, R2, 0x2 ;  /* 0x0000000208027211 */ /* 0x000fc800078210ff */
[----:B------:R-:W-:-:S05]  /*c660*/  LEA.HI.X R3, R8, R3, R9, 0x2, P1 ;  /* 0x0000000308037211 */ /* 0x000fca00008f1409 */
[----:B------:R1:W5:Y:S04]  /*c670*/  LDG.E R8, desc[UR6][R2.64] ;  /* 0x0000000602087981 */ /* 0x000368000c1e1900 */
.L_x_52:
[----:B-1----:R-:W1:Y:S01]  /*c680*/  S2R R3, SR_CgaCtaId ;  /* 0x0000000000037919 */ /* 0x002e620000008800 */
[----:B------:R-:W-:-:S04]  /*c690*/  MOV R2, 0x400 ;  /* 0x0000040000027802 */ /* 0x000fc80000000f00 */
[----:B-1----:R-:W-:Y:S02]  /*c6a0*/  LEA R2, R3, R2, 0x18 ;  /* 0x0000000203027211 */ /* 0x002fe400078ec0ff */
[----:B------:R-:W-:-:S03]  /*c6b0*/  SHF.L.U32 R3, R12, 0x1f, RZ ;  /* 0x0000001f0c037819 */ /* 0x000fc600000006ff */
[----:B------:R-:W-:-:S04]  /*c6c0*/  IMAD R2, R7, 0x8, R2 ;  /* 0x0000000807027824 */ /* 0x000fc800078e0202 */
[----:B------:R-:W1:Y:S02]  /*c6d0*/  SYNCS.PHASECHK.TRANS64.TRYWAIT P1, [R2+URZ+0x38840], R3 ;  /* 0x03884003020075a7 */ /* 0x000e64000802017f */
[----:B-1----:R-:W-:Y:S05]  /*c6e0*/  @!P1 BRA `(.L_x_53) ;  /* 0x0000002000c49947 */ /* 0x002fea0003800000 */
.L_x_99:
[----:B------:R-:W2:Y:S02]  /*c6f0*/  S2R R9, SR_TID.X ;  /* 0x0000000000097919 */ /* 0x000ea40000002100 */
[----:B--2---:R-:W-:-:S04]  /*c700*/  LOP3.LUT R9, R9, 0x7f, RZ, 0xc0, !PT ;  /* 0x0000007f09097812 */ /* 0x004fc800078ec0ff */
[----:B------:R-:W-:-:S13]  /*c710*/  ISETP.NE.AND P2, PT, R9, RZ, PT ;  /* 0x000000ff0900720c */ /* 0x000fda0003f45270 */
[----:B------:R-:W-:Y:S05]  /*c720*/  @P2 BRA `(.L_x_54) ;  /* 0x00000000001c2947 */ /* 0x000fea0003800000 */
[----:B------:R-:W2:Y:S01]  /*c730*/  S2R R9, SR_TID.X ;  /* 0x0000000000097919 */ /* 0x000ea20000002100 */
[----:B-1----:R-:W-:-:S04]  /*c740*/  MOV R3, 0xa000 ;  /* 0x0000a00000037802 */ /* 0x002fc80000000f00 */
[----:B------:R3:W-:Y:S01]  /*c750*/  SYNCS.ARRIVE.TRANS64 RZ, [R2+URZ+0x38830], R3 ;  /* 0x0388300302ff79a7 */ /* 0x0007e2000800003f */
[----:B--2---:R-:W-:-:S04]  /*c760*/  LOP3.LUT R9, R9, 0x1f, RZ, 0xc0, !PT ;  /* 0x0000001f09097812 */ /* 0x004fc800078ec0ff */
[----:B------:R-:W-:-:S13]  /*c770*/  ISETP.NE.AND P1, PT, R9, RZ, PT ;  /* 0x000000ff0900720c */ /* 0x000fda0003f25270 */
[----:B---3--:R-:W-:Y:S05]  /*c780*/  @!P1 BRA `(.L_x_54) ;  /* 0x0000000000049947 */ /* 0x008fea0003800000 */
[----:B------:R-:W-:Y:S01]  /*c790*/  BPT.TRAP 0x1 ;  /* 0x000000040000795c */ /* 0x000fe20000300000 */
.L_x_54:
[----:B------:R-:W2:Y:S01]  /*c7a0*/  S2R R14, SR_CgaCtaId ;  /* 0x00000000000e7919 */ /* 0x000ea20000008800 */
[----:B------:R-:W-:Y:S01]  /*c7b0*/  MOV R9, 0x400 ;  /* 0x0000040000097802 */ /* 0x000fe20000000f00 */
[----:B------:R-:W-:Y:S01]  /*c7c0*/  UIADD3 UR4, UP0, UR36, 0x370, URZ ;  /* 0x0000037024047890 */ /* 0x000fe2000ff1e03f */
[----:B------:R-:W-:Y:S01]  /*c7d0*/  R2UR UR9, R2 ;  /* 0x00000000020972ca */ /* 0x000fe200000e0000 */
[----:B------:R-:W-:Y:S01]  /*c7e0*/  UMOV UR10, URZ ;  /* 0x0000003f000a7c82 */ /* 0x000fe20008000000 */
[----:B------:R-:W-:Y:S01]  /*c7f0*/  R2UR UR11, R6 ;  /* 0x00000000060b72ca */ /* 0x000fe200000e0000 */
[----:B------:R-:W-:Y:S01]  /*c800*/  UIADD3.X UR5, URZ, UR37, URZ, UP0, !UPT ;  /* 0x000000253f057290 */ /* 0x000fe200087fe43f */
[----:B------:R-:W-:Y:S01]  /*c810*/  R2UR UR12, R4 ;  /* 0x00000000040c72ca */ /* 0x000fe200000e0000 */
[----:B------:R-:W-:Y:S01]  /*c820*/  UMOV UR6, 0x0 ;  /* 0x0000000000067882 */ /* 0x000fe20000000000 */
[----:B-----5:R-:W-:Y:S01]  /*c830*/  R2UR UR13, R8 ;  /* 0x00000000080d72ca */ /* 0x020fe200000e0000 */
[----:B------:R-:W-:Y:S01]  /*c840*/  UMOV UR7, 0x14f00000 ;  /* 0x14f0000000077882 */ /* 0x000fe20000000000 */
[----:B------:R-:W-:Y:S01]  /*c850*/  UMOV UR17, 0x40 ;  /* 0x0000004000117882 */ /* 0x000fe20000000000 */
[----:B------:R-:W-:Y:S01]  /*c860*/  UMOV UR18, 0x80 ;  /* 0x0000008000127882 */ /* 0x000fe20000000000 */
[----:B------:R-:W-:Y:S01]  /*c870*/  UMOV UR19, 0xc0 ;  /* 0x000000c000137882 */ /* 0x000fe20000000000 */
[----:B-1----:R-:W-:-:S02]  /*c880*/  SHF.L.U32 R3, R19, 0x1f, RZ ;  /* 0x0000001f13037819 */ /* 0x002fc400000006ff */
[----:B------:R-:W-:Y:S02]  /*c890*/  UIADD3 UR9, UR9, 0x38830, URZ ;  /* 0x0003883009097890 */ /* 0x000fe4000fffe03f */
[----:B------:R-:W-:Y:S01]  /*c8a0*/  UIMAD UR11, UR11, 0x50, URZ ;  /* 0x000000500b0b78a4 */ /* 0x000fe2000f8e023f */
[----:B--2---:R-:W-:-:S05]  /*c8b0*/  LEA R9, R14, R9, 0x18 ;  /* 0x000000090e097211 */ /* 0x004fca00078ec0ff */
[----:B------:R-:W-:-:S05]  /*c8c0*/  IMAD R2, R7, 0xa000, R9 ;  /* 0x0000a00007027824 */ /* 0x000fca00078e0209 */
[----:B------:R-:W-:Y:S01]  /*c8d0*/  R2UR UR14, R2 ;  /* 0x00000000020e72ca */ /* 0x000fe200000e0000 */
[----:B------:R-:W-:-:S04]  /*c8e0*/  VIADD R2, R9, 0x38800 ;  /* 0x0003880009027836 */ /* 0x000fc80000000000 */
[----:B------:R-:W-:-:S08]  /*c8f0*/  IMAD R2, R16, 0x8, R2 ;  /* 0x0000000810027824 */ /* 0x000fd000078e0202 */
[----:B------:R-:W-:Y:S02]  /*c900*/  UIADD3 UR8, UR14, 0x24400, URZ ;  /* 0x000244000e087890 */ /* 0x000fe4000fffe03f */
[----:B------:R-:W-:Y:S02]  /*c910*/  UIADD3 UR15, UR14, 0x26c00, URZ ;  /* 0x00026c000e0f7890 */ /* 0x000fe4000fffe03f */
[----:B------:R-:W-:Y:S02]  /*c920*/  UIADD3 UR16, UR14, 0x29400, URZ ;  /* 0x000294000e107890 */ /* 0x000fe4000fffe03f */
[----:B------:R-:W-:-:S03]  /*c930*/  UIADD3 UR14, UR14, 0x2bc00, URZ ;  /* 0x0002bc000e0e7890 */ /* 0x000fc6000fffe03f */
[----:B------:R1:W-:Y:S02]  /*c940*/  UTMALDG.4D [UR8], [UR4], desc[UR6] ;  /* 0x00000608040075b4 */ /* 0x0003e40008019000 */
[----:B-1----:R-:W-:Y:S01]  /*c950*/  UMOV UR8, UR15 ;  /* 0x0000000f00087c82 */ /* 0x002fe20008000000 */
[----:B------:R-:W-:Y:S02]  /*c960*/  UMOV UR10, UR17 ;  /* 0x00000011000a7c82 */ /* 0x000fe40008000000 */
[----:B------:R1:W-:Y:S02]  /*c970*/  UTMALDG.4D [UR8], [UR4], desc[UR6] ;  /* 0x00000608040075b4 */ /* 0x0003e40008019000 */
[----:B-1----:R-:W-:Y:S01]  /*c980*/  UMOV UR8, UR16 ;  /* 0x0000001000087c82 */ /* 0x002fe20008000000 */
[----:B------:R-:W-:Y:S02]  /*c990*/  UMOV UR10, UR18 ;  /* 0x00000012000a7c82 */ /* 0x000fe40008000000 */
[----:B------:R1:W-:Y:S02]  /*c9a0*/  UTMALDG.4D [UR8], [UR4], desc[UR6] ;  /* 0x00000608040075b4 */ /* 0x0003e40008019000 */
[----:B-1----:R-:W-:Y:S01]  /*c9b0*/  UMOV UR8, UR14 ;  /* 0x0000000e00087c82 */ /* 0x002fe20008000000 */
[----:B------:R-:W-:-:S02]  /*c9c0*/  UMOV UR10, UR19 ;  /* 0x00000013000a7c82 */ /* 0x000fc40008000000 */
[----:B------:R1:W-:Y:S01]  /*c9d0*/  UTMALDG.4D [UR8], [UR4], desc[UR6] ;  /* 0x00000608040075b4 */ /* 0x0003e20008019000 */
[----:B------:R-:W2:Y:S02]  /*c9e0*/  SYNCS.PHASECHK.TRANS64.TRYWAIT P1, [R2+URZ+0x60], R3 ;  /* 0x00006003020075a7 */ /* 0x000ea4000802017f */
[----:B-12---:R-:W-:Y:S05]  /*c9f0*/  @!P1 BRA `(.L_x_55) ;  /* 0x0000002000149947 */ /* 0x006fea0003800000 */
.L_x_100:
[----:B------:R-:W-:Y:S05]  /*ca00*/  @P2 BRA `(.L_x_56) ;  /* 0x00000000002c2947 */ /* 0x000fea0003800000 */
[----:B------:R-:W2:Y:S01]  /*ca10*/  S2R R9, SR_TID.X ;  /* 0x0000000000097919 */ /* 0x000ea20000002100 */
[----:B------:R-:W-:Y:S01]  /*ca20*/  MOV R14, 0x400 ;  /* 0x00000400000e7802 */ /* 0x000fe20000000f00 */
[----:B-1----:R-:W-:Y:S01]  /*ca30*/  IMAD.MOV.U32 R3, RZ, RZ, 0xa000 ;  /* 0x0000a000ff037424 */ /* 0x002fe200078e00ff */
[----:B------:R-:W1:Y:S01]  /*ca40*/  S2R R15, SR_CgaCtaId ;  /* 0x00000000000f7919 */ /* 0x000e620000008800 */
[----:B--2---:R-:W-:-:S04]  /*ca50*/  LOP3.LUT R9, R9, 0x1f, RZ, 0xc0, !PT ;  /* 0x0000001f09097812 */ /* 0x004fc800078ec0ff */
[----:B------:R-:W-:Y:S02]  /*ca60*/  ISETP.NE.AND P1, PT, R9, RZ, PT ;  /* 0x000000ff0900720c */ /* 0x000fe40003f25270 */
[----:B-1----:R-:W-:-:S04]  /*ca70*/  LEA R14, R15, R14, 0x18 ;  /* 0x0000000e0f0e7211 */ /* 0x002fc800078ec0ff */
[----:B------:R-:W-:-:S04]  /*ca80*/  LEA R2, R16, R14, 0x3 ;  /* 0x0000000e10027211 */ /* 0x000fc800078e18ff */
[----:B------:R2:W-:Y:S03]  /*ca90*/  SYNCS.ARRIVE.TRANS64 RZ, [R2+URZ+0x38850], R3 ;  /* 0x0388500302ff79a7 */ /* 0x0005e6000800003f */
[----:B------:R-:W-:Y:S05]  /*caa0*/  @!P1 BRA `(.L_x_56) ;  /* 0x0000000000049947 */ /* 0x000fea0003800000 */
[----:B------:R-:W-:Y:S01]  /*cab0*/  BPT.TRAP 0x1 ;  /* 0x000000040000795c */ /* 0x000fe20000300000 */
.L_x_56:
[----:B-12---:R-:W2:Y:S01]  /*cac0*/  LDL.LU R3, [R1] ;  /* 0x0000000001037983 */ /* 0x006ea20000300800 */
[----:B------:R-:W-:Y:S01]  /*cad0*/  MOV R9, 0x400 ;  /* 0x0000040000097802 */ /* 0x000fe20000000f00 */
[----:B------:R-:W1:Y:S01]  /*cae0*/  S2R R14, SR_CgaCtaId ;  /* 0x00000000000e7919 */ /* 0x000e620000008800 */
[----:B------:R-:W-:Y:S01]  /*caf0*/  R2UR UR13, R5 ;  /* 0x00000000050d72ca */ /* 0x000fe200000e0000 */
[----:B------:R-:W-:Y:S01]  /*cb00*/  UIADD3 UR4, UP0, UR36, 0x470, URZ ;  /* 0x0000047024047890 */ /* 0x000fe2000ff1e03f */
[----:B------:R-:W-:Y:S02]  /*cb10*/  R2UR UR12, R4 ;  /* 0x00000000040c72ca */ /* 0x000fe400000e0000 */
[----:B-1----:R-:W-:-:S05]  /*cb20*/  LEA R9, R14, R9, 0x18 ;  /* 0x000000090e097211 */ /* 0x002fca00078ec0ff */
[----:B------:R-:W-:-:S05]  /*cb30*/  IMAD R2, R16, 0x8, R9 ;  /* 0x0000000810027824 */ /* 0x000fca00078e0209 */
[----:B------:R-:W-:Y:S01]  /*cb40*/  R2UR UR9, R2 ;  /* 0x00000000020972ca */ /* 0x000fe200000e0000 */
[----:B------:R-:W-:-:S05]  /*cb50*/  IMAD R2, R16, 0xa000, R9 ;  /* 0x0000a00010027824 */ /* 0x000fca00078e0209 */
[----:B------:R-:W-:Y:S01]  /*cb60*/  R2UR UR16, R2 ;  /* 0x00000000021072ca */ /* 0x000fe200000e0000 */
[----:B------:R-:W-:-:S06]  /*cb70*/  UIADD3.X UR5, URZ, UR37, URZ, UP0, !UPT ;  /* 0x000000253f057290 */ /* 0x000fcc00087fe43f */
[----:B------:R-:W-:-:S06]  /*cb80*/  UIADD3 UR9, UR9, 0x38850, URZ ;  /* 0x0003885009097890 */ /* 0x000fcc000fffe03f */
[----:B------:R-:W-:Y:S02]  /*cb90*/  UIADD3 UR8, UR16, 0x400, URZ ;  /* 0x0000040010087890 */ /* 0x000fe4000fffe03f */
[----:B------:R-:W-:Y:S02]  /*cba0*/  UIADD3 UR14, UR16, 0x2c00, URZ ;  /* 0x00002c00100e7890 */ /* 0x000fe4000fffe03f */
[----:B------:R-:W-:Y:S01]  /*cbb0*/  UIADD3 UR15, UR16, 0x5400, URZ ;  /* 0x00005400100f7890 */ /* 0x000fe2000fffe03f */
[----:B------:R-:W-:Y:S01]  /*cbc0*/  UMOV UR10, URZ ;  /* 0x0000003f000a7c82 */ /* 0x000fe20008000000 */
[----:B------:R-:W-:Y:S01]  /*cbd0*/  UMOV UR6, 0x0 ;  /* 0x0000000000067882 */ /* 0x000fe20000000000 */
[----:B------:R-:W-:Y:S01]  /*cbe0*/  UMOV UR7, 0x14f00000 ;  /* 0x14f0000000077882 */ /* 0x000fe20000000000 */
[----:B------:R-:W-:Y:S01]  /*cbf0*/  UMOV UR17, 0x40 ;  /* 0x0000004000117882 */ /* 0x000fe20000000000 */
[----:B------:R-:W-:Y:S01]  /*cc00*/  UIADD3 UR16, UR16, 0x7c00, URZ ;  /* 0x00007c0010107890 */ /* 0x000fe2000fffe03f */
[----:B------:R1:W-:Y:S01]  /*cc10*/  STL [R1], R6 ;  /* 0x0000000601007387 */ /* 0x0003e20000100800 */
[----:B------:R-:W-:-:S02]  /*cc20*/  MOV R5, R8 ;  /* 0x0000000800057202 */ /* 0x000fc40000000f00 */
[----:B--2---:R-:W-:-:S13]  /*cc30*/  R2UR UR11, R3 ;  /* 0x00000000030b72ca */ /* 0x004fda00000e0000 */
[----:B------:R-:W-:-:S09]  /*cc40*/  UIMAD UR11, UR11, 0x50, URZ ;  /* 0x000000500b0b78a4 */ /* 0x000fd2000f8e023f */
[----:B------:R2:W-:Y:S02]  /*cc50*/  UTMALDG.4D [UR8], [UR4], desc[UR6] ;  /* 0x00000608040075b4 */ /* 0x0005e40008019000 */
[----:B--2---:R-:W-:Y:S01]  /*cc60*/  UMOV UR8, UR14 ;  /* 0x0000000e00087c82 */ /* 0x004fe20008000000 */
[----:B------:R-:W-:Y:S01]  /*cc70*/  UMOV UR10, UR17 ;  /* 0x00000011000a7c82 */ /* 0x000fe20008000000 */
[----:B------:R-:W-:Y:S01]  /*cc80*/  UMOV UR14, 0x80 ;  /* 0x00000080000e7882 */ /* 0x000fe20000000000 */
        /* <DEDUP_REMOVED lines=8> */
[----:B-1----:R-:W-:Y:S01]  /*cd10*/  NOP ;  /* 0x0000000000007918 */ /* 0x002fe20000000000 */
.L_x_51:
[----:B------:R-:W-:Y:S05]  /*cd20*/  BSYNC B0 ;  /* 0x0000000000007941 */ /* 0x000fea0003800000 */
.L_x_50:
[----:B------:R-:W2:Y:S01]  /*cd30*/  LDL.LU R2, [R1+0xc] ;  /* 0x00000c0001027983 */ /* 0x000ea20000300800 */
[----:B------:R-:W-:Y:S01]  /*cd40*/  IMAD.MOV.U32 R16, RZ, RZ, R7 ;  /* 0x000000ffff107224 */ /* 0x000fe200078e0007 */
[----:B------:R-:W-:Y:S01]  /*cd50*/  MOV R19, R12 ;  /* 0x0000000c00137202 */ /* 0x000fe20000000f00 */
[----:B--2---:R-:W-:-:S07]  /*cd60*/  VIADD R6, R2, 0xfffffffd ;  /* 0xfffffffd02067836 */ /* 0x004fce0000000000 */
.L_x_49:
[----:B------:R-:W-:Y:S01]  /*cd70*/  IMAD.MOV R13, RZ, RZ, -R13 ;  /* 0x000000ffff0d7224 */ /* 0x000fe200078e0a0d */
[----:B------:R-:W-:Y:S04]  /*cd80*/  BSSY B0, `(.L_x_48) ;  /* 0x000010c000007945 */ /* 0x000fe80003800000 */
[----:B------:R-:W-:-:S13]  /*cd90*/  ISETP.NE.AND P1, PT, R10, R13, PT ;  /* 0x0000000d0a00720c */ /* 0x000fda0003f25270 */
[----:B------:R-:W-:Y:S05]  /*cda0*/  @!P1 BRA `(.L_x_57) ;  /* 0x0000001000249947 */ /* 0x000fea0003800000 */
[----:B------:R-:W-:-:S07]  /*cdb0*/  IMAD.MOV.U32 R8, RZ, RZ, R5 ;  /* 0x000000ffff087224 */ /* 0x000fce00078e0005 */
.L_x_72:
        /* <DEDUP_REMOVED lines=12> */
[----:B------:R-:W-:-:S04]  /*ce80*/  IMAD R13, R11, UR4, RZ ;  /* 0x000000040b0d7c24 */ /* 0x000fc8000f8e02ff */
[----:B------:R-:W-:Y:S01]  /*ce90*/  IMAD R13, R0, UR5, R13 ;  /* 0x00000005000d7c24 */ /* 0x000fe2000f8e020d */
[----:B-1----:R-:W-:-:S13]  /*cea0*/  ISETP.NE.AND P1, PT, R9, 0x1, PT ;  /* 0x000000010900780c */ /* 0x002fda0003f25270 */
[----:B------:R-:W1:Y:S02]  /*ceb0*/  @P1 LDC.64 R2, c[0x0][0x420] ;  /* 0x00010800ff021b82 */ /* 0x000e640000000a00 */
[----:B-1----:R-:W-:-:S04]  /*cec0*/  @P1 IMAD.HI.U32 R8, R6, R2, RZ ;  /* 0x0000000206081227 */ /* 0x002fc800078e00ff */
[----:B------:R-:W-:Y:S01]  /*ced0*/  IMAD.MOV.U32 R2, RZ, RZ, R6 ;  /* 0x000000ffff027224 */ /* 0x000fe200078e0006 */
[----:B------:R-:W-:-:S04]  /*cee0*/  @P1 SHF.R.U32.HI R2, RZ, R3, R8 ;  /* 0x00000003ff021219 */ /* 0x000fc80000011608 */
[----:B------:R-:W-:Y:S02]  /*cef0*/  IADD3 R12, -R2, RZ, RZ ;  /* 0x000000ff020c7210 */ /* 0x000fe40007ffe1ff */
[----:B------:R-:W-:-:S03]  /*cf00*/  SHF.R.S32.HI R3, RZ, 0x1f, R2 ;  /* 0x0000001fff037819 */ /* 0x000fc60000011402 */
[----:B------:R-:W-:Y:S02]  /*cf10*/  IMAD R12, R9, R12, R6 ;  /* 0x0000000c090c7224 */ /* 0x000fe400078e0206 */
[----:B------:R-:W1:Y:S01]  /*cf20*/  LDC.64 R8, c[0x0][0x3f8] ;  /* 0x0000fe00ff087b82 */ /* 0x000e620000000a00 */
[----:B------:R-:W-:-:S04]  /*cf30*/  IMAD.WIDE.U32 R2, R0, UR4, R2 ;  /* 0x0000000400027c25 */ /* 0x000fc8000f8e0002 */
[----:B------:R-:W-:Y:S01]  /*cf40*/  IMAD.IADD R13, R13, 0x1, R3 ;  /* 0x000000010d0d7824 */ /* 0x000fe200078e0203 */
[----:B-1----:R-:W-:-:S04]  /*cf50*/  LEA R8, P1, R2, R8, 0x2 ;  /* 0x0000000802087211 */ /* 0x002fc800078210ff */
[----:B------:R-:W-:-:S05]  /*cf60*/  LEA.HI.X R9, R2, R9, R13, 0x2, P1 ;  /* 0x0000000902097211 */ /* 0x000fca00008f140d */
[----:B------:R1:W5:Y:S04]  /*cf70*/  LDG.E R8, desc[UR6][R8.64] ;  /* 0x0000000608087981 */ /* 0x000368000c1e1900 */
.L_x_60:
[----:B------:R-:W2:Y:S01]  /*cf80*/  S2R R3, SR_CgaCtaId ;  /* 0x0000000000037919 */ /* 0x000ea20000008800 */
[----:B------:R-:W-:-:S04]  /*cf90*/  MOV R2, 0x400 ;  /* 0x0000040000027802 */ /* 0x000fc80000000f00 */
[----:B--2---:R-:W-:Y:S02]  /*cfa0*/  LEA R2, R3, R2, 0x18 ;  /* 0x0000000203027211 */ /* 0x004fe400078ec0ff */
[----:B------:R-:W-:-:S03]  /*cfb0*/  SHF.L.U32 R3, R10, 0x1f, RZ ;  /* 0x0000001f0a037819 */ /* 0x000fc600000006ff */
[----:B------:R-:W-:-:S04]  /*cfc0*/  IMAD R2, R7, 0x8, R2 ;  /* 0x0000000807027824 */ /* 0x000fc800078e0202 */
[----:B------:R-:W2:Y:S02]  /*cfd0*/  SYNCS.PHASECHK.TRANS64.TRYWAIT P1, [R2+URZ+0x38840], R3 ;  /* 0x03884003020075a7 */ /* 0x000ea4000802017f */
[----:B--2---:R-:W-:Y:S05]  /*cfe0*/  @!P1 BRA `(.L_x_61) ;  /* 0x0000001800ac9947 */ /* 0x004fea0003800000 */
.L_x_101:
[----:B-1----:R-:W1:Y:S02]  /*cff0*/  S2R R9, SR_TID.X ;  /* 0x0000000000097919 */ /* 0x002e640000002100 */
[----:B-1----:R-:W-:-:S04]  /*d000*/  LOP3.LUT R9, R9, 0x7f, RZ, 0xc0, !PT ;  /* 0x0000007f09097812 */ /* 0x002fc800078ec0ff */
[----:B------:R-:W-:-:S13]  /*d010*/  ISETP.NE.AND P2, PT, R9, RZ, PT ;  /* 0x000000ff0900720c */ /* 0x000fda0003f45270 */
[----:B------:R-:W-:Y:S05]  /*d020*/  @P2 BRA `(.L_x_62) ;  /* 0x00000000001c2947 */ /* 0x000fea0003800000 */
[----:B------:R-:W1:Y:S01]  /*d030*/  S2R R9, SR_TID.X ;  /* 0x0000000000097919 */ /* 0x000e620000002100 */
[----:B--2---:R-:W-:-:S04]  /*d040*/  MOV R3, 0xa000 ;  /* 0x0000a00000037802 */ /* 0x004fc80000000f00 */
[----:B------:R3:W-:Y:S01]  /*d050*/  SYNCS.ARRIVE.TRANS64 RZ, [R2+URZ+0x38830], R3 ;  /* 0x0388300302ff79a7 */ /* 0x0007e2000800003f */
[----:B-1----:R-:W-:-:S04]  /*d060*/  LOP3.LUT R9, R9, 0x1f, RZ, 0xc0, !PT ;  /* 0x0000001f09097812 */ /* 0x002fc800078ec0ff */
[----:B------:R-:W-:-:S13]  /*d070*/  ISETP.NE.AND P1, PT, R9, RZ, PT ;  /* 0x000000ff0900720c */ /* 0x000fda0003f25270 */
[----:B---3--:R-:W-:Y:S05]  /*d080*/  @!P1 BRA `(.L_x_62) ;  /* 0x0000000000049947 */ /* 0x008fea0003800000 */
[----:B------:R-:W-:Y:S01]  /*d090*/  BPT.TRAP 0x1 ;  /* 0x000000040000795c */ /* 0x000fe20000300000 */
.L_x_62:
[----:B------:R-:W1:Y:S01]  /*d0a0*/  S2R R9, SR_CgaCtaId ;  /* 0x0000000000097919 */ /* 0x000e620000008800 */
[----:B--2---:R-:W-:Y:S01]  /*d0b0*/  MOV R3, 0x400 ;  /* 0x0000040000037802 */ /* 0x004fe20000000f00 */
        /* <DEDUP_REMOVED lines=12> */
[----:B------:R-:W-:-:S02]  /*d180*/  SHF.L.U32 R19, R19, 0x1f, RZ ;  /* 0x0000001f13137819 */ /* 0x000fc400000006ff */
[----:B------:R-:W-:Y:S02]  /*d190*/  UIADD3 UR9, UR9, 0x38830, URZ ;  /* 0x0003883009097890 */ /* 0x000fe4000fffe03f */
[----:B------:R-:W-:Y:S01]  /*d1a0*/  UIMAD UR11, UR11, 0x50, URZ ;  /* 0x000000500b0b78a4 */ /* 0x000fe2000f8e023f */
[----:B-1----:R-:W-:-:S05]  /*d1b0*/  LEA R3, R9, R3, 0x18 ;  /* 0x0000000309037211 */ /* 0x002fca00078ec0ff */
[----:B------:R-:W-:Y:S02]  /*d1c0*/  IMAD R2, R7, 0xa000, R3 ;  /* 0x0000a00007027824 */ /* 0x000fe400078e0203 */
[----:B------:R-:W-:-:S03]  /*d1d0*/  VIADD R3, R3, 0x38800 ;  /* 0x0003880003037836 */ /* 0x000fc60000000000 */
[----:B------:R-:W-:Y:S01]  /*d1e0*/  R2UR UR14, R2 ;  /* 0x00000000020e72ca */ /* 0x000fe200000e0000 */
[----:B------:R-:W-:-:S12]  /*d1f0*/  IMAD R2, R16, 0x8, R3 ;  /* 0x0000000810027824 */ /* 0x000fd800078e0203 */
        /* <DEDUP_REMOVED lines=16> */
.L_x_102:
[----:B------:R-:W-:Y:S05]  /*d300*/  @P2 BRA `(.L_x_64) ;  /* 0x00000000001c2947 */ /* 0x000fea0003800000 */
[----:B------:R-:W2:Y:S01]  /*d310*/  S2R R9, SR_TID.X ;  /* 0x0000000000097919 */ /* 0x000ea20000002100 */
[----:B------:R-:W-:-:S04]  /*d320*/  MOV R3, 0xa000 ;  /* 0x0000a00000037802 */ /* 0x000fc80000000f00 */
[----:B------:R3:W-:Y:S01]  /*d330*/  SYNCS.ARRIVE.TRANS64 RZ, [R2+URZ+0x50], R3 ;  /* 0x0000500302ff79a7 */ /* 0x0007e2000800003f */
[----:B--2---:R-:W-:-:S04]  /*d340*/  LOP3.LUT R9, R9, 0x1f, RZ, 0xc0, !PT ;  /* 0x0000001f09097812 */ /* 0x004fc800078ec0ff */
[----:B------:R-:W-:-:S13]  /*d350*/  ISETP.NE.AND P1, PT, R9, RZ, PT ;  /* 0x000000ff0900720c */ /* 0x000fda0003f25270 */
[----:B---3--:R-:W-:Y:S05]  /*d360*/  @!P1 BRA `(.L_x_64) ;  /* 0x0000000000049947 */ /* 0x008fea0003800000 */
[----:B------:R-:W-:Y:S01]  /*d370*/  BPT.TRAP 0x1 ;  /* 0x000000040000795c */ /* 0x000fe20000300000 */
.L_x_64:
[----:B------:R-:W2:Y:S01]  /*d380*/  LDL.LU R3, [R1] ;  /* 0x0000000001037983 */ /* 0x000ea20000300800 */
[----:B------:R-:W-:Y:S01]  /*d390*/  MOV R9, 0x400 ;  /* 0x0000040000097802 */ /* 0x000fe20000000f00 */
[----:B------:R-:W3:Y:S01]  /*d3a0*/  S2R R13, SR_CgaCtaId ;  /* 0x00000000000d7919 */ /* 0x000ee20000008800 */
[----:B------:R-:W-:Y:S01]  /*d3b0*/  R2UR UR9, R2 ;  /* 0x00000000020972ca */ /* 0x000fe200000e0000 */
[----:B------:R-:W-:Y:S01]  /*d3c0*/  UIADD3 UR4, UP0, UR36, 0x470, URZ ;  /* 0x0000047024047890 */ /* 0x000fe2000ff1e03f */
[----:B------:R-:W-:Y:S02]  /*d3d0*/  R2UR UR13, R5 ;  /* 0x00000000050d72ca */ /* 0x000fe400000e0000 */
[----:B------:R-:W-:Y:S01]  /*d3e0*/  R2UR UR12, R4 ;  /* 0x00000000040c72ca */ /* 0x000fe200000e0000 */
[----:B------:R-:W-:Y:S01]  /*d3f0*/  UIADD3.X UR5, URZ, UR37, URZ, UP0, !UPT ;  /* 0x000000253f057290 */ /* 0x000fe200087fe43f */
[----:B---3--:R-:W-:-:S05]  /*d400*/  LEA R9, R13, R9, 0x18 ;  /* 0x000000090d097211 */ /* 0x008fca00078ec0ff */
        /* <DEDUP_REMOVED lines=10> */
[----:B------:R-:W-:Y:S01]  /*d4b0*/  UIADD3 UR14, UR14, 0x7c00, URZ ;  /* 0x00007c000e0e7890 */ /* 0x000fe2000fffe03f */
[----:B------:R3:W-:Y:S01]  /*d4c0*/  STL [R1], R12 ;  /* 0x0000000c01007387 */ /* 0x0007e20000100800 */
[----:B------:R-:W-:Y:S01]  /*d4d0*/  IMAD.MOV.U32 R5, RZ, RZ, R8 ;  /* 0x000000ffff057224 */ /* 0x000fe200078e0008 */
        /* <DEDUP_REMOVED lines=14> */
[----:B---3--:R-:W-:Y:S01]  /*d5c0*/  NOP ;  /* 0x0000000000007918 */ /* 0x008fe20000000000 */
.L_x_59:
[----:B------:R-:W-:Y:S05]  /*d5d0*/  BSYNC B1 ;  /* 0x0000000000017941 */ /* 0x000fea0003800000 */
.L_x_58:
[----:B------:R-:W-:Y:S01]  /*d5e0*/  VIADD R16, R7, 0x1 ;  /* 0x0000000107107836 */ /* 0x000fe20000000000 */
[----:B------:R-:W-:Y:S04]  /*d5f0*/  BSSY B1, `(.L_x_65) ;  /* 0x0000081000017945 */ /* 0x000fe80003800000 */
[----:B------:R-:W-:-:S04]  /*d600*/  ISETP.NE.AND P1, PT, R16, 0x2, PT ;  /* 0x000000021000780c */ /* 0x000fc80003f25270 */
[----:B-1----:R-:W-:Y:S02]  /*d610*/  SEL R19, RZ, 0x1, P1 ;  /* 0x00000001ff137807 */ /* 0x002fe40000800000 */
[----:B------:R-:W-:Y:S02]  /*d620*/  SEL R16, R16, RZ, P1 ;  /* 0x000000ff10107207 */ /* 0x000fe40000800000 */
[----:B------:R-:W-:Y:S01]  /*d630*/  LOP3.LUT R19, R10, R19, RZ, 0x3c, !PT ;  /* 0x000000130a137212 */ /* 0x000fe200078e3cff */
[----:B------:R-:W-:Y:S06]  /*d640*/  @!P6 BRA `(.L_x_66) ;  /* 0x0000000400ece947 */ /* 0x000fec0003800000 */
[----:B------:R-:W-:Y:S01]  /*d650*/  IADD3 R12, R6, -0x1, RZ ;  /* 0xffffffff060c7810 */ /* 0x000fe20007ffe0ff */
        /* <DEDUP_REMOVED lines=10> */
[----:B------:R-:W-:-:S05]  /*d700*/  @P1 SHF.R.U32.HI R2, RZ, R3, R9 ;  /* 0x00000003ff021219 */ /* 0x000fca0000011609 */
[----:B------:R-:W-:-:S04]  /*d710*/  IMAD.MOV R3, RZ, RZ, -R2 ;  /* 0x000000ffff037224 */ /* 0x000fc800078e0a02 */
[----:B------:R-:W-:Y:S01]  /*d720*/  IMAD R12, R8, R3, R12 ;  /* 0x00000003080c7224 */ /* 0x000fe200078e020c */
[--C-:B------:R-:W-:Y:S01]  /*d730*/  SHF.R.S32.HI R3, RZ, 0x1f, R2.reuse ;  /* 0x0000001fff037819 */ /* 0x100fe20000011402 */
[----:B------:R-:W1:Y:S02]  /*d740*/  LDC.64 R8, c[0x0][0x3f8] ;  /* 0x0000fe00ff087b82 */ /* 0x000e640000000a00 */
[----:B------:R-:W-:-:S05]  /*d750*/  IMAD.WIDE.U32 R2, R0, UR4, R2 ;  /* 0x0000000400027c25 */ /* 0x000fca000f8e0002 */
[----:B------:R-:W-:Y:S02]  /*d760*/  IADD3 R13, R13, R3, RZ ;  /* 0x000000030d0d7210 */ /* 0x000fe40007ffe0ff */
[----:B-1----:R-:W-:-:S04]  /*d770*/  LEA R8, P1, R2, R8, 0x2 ;  /* 0x0000000802087211 */ /* 0x002fc800078210ff */
[----:B------:R-:W-:-:S05]  /*d780*/  LEA.HI.X R9, R2, R9, R13, 0x2, P1 ;  /* 0x0000000902097211 */ /* 0x000fca00008f140d */
[----:B------:R1:W5:Y:S04]  /*d790*/  LDG.E R8, desc[UR6][R8.64] ;  /* 0x0000000608087981 */ /* 0x000368000c1e1900 */
.L_x_67:
[----:B------:R-:W2:Y:S01]  /*d7a0*/  S2R R3, SR_CgaCtaId ;  /* 0x0000000000037919 */ /* 0x000ea20000008800 */
[----:B------:R-:W-:-:S04]  /*d7b0*/  MOV R2, 0x400 ;  /* 0x0000040000027802 */ /* 0x000fc80000000f00 */
[----:B--2---:R-:W-:Y:S02]  /*d7c0*/  LEA R2, R3, R2, 0x18 ;  /* 0x0000000203027211 */ /* 0x004fe400078ec0ff */
[----:B------:R-:W-:-:S03]  /*d7d0*/  SHF.L.U32 R3, R19, 0x1f, RZ ;  /* 0x0000001f13037819 */ /* 0x000fc600000006ff */
[----:B------:R-:W-:-:S04]  /*d7e0*/  IMAD R2, R16, 0x8, R2 ;  /* 0x0000000810027824 */ /* 0x000fc800078e0202 */
[----:B------:R-:W2:Y:S02]  /*d7f0*/  SYNCS.PHASECHK.TRANS64.TRYWAIT P1, [R2+URZ+0x38840], R3 ;  /* 0x03884003020075a7 */ /* 0x000ea4000802017f */
[----:B--2---:R-:W-:Y:S05]  /*d800*/  @!P1 BRA `(.L_x_68) ;  /* 0x0000001000cc9947 */ /* 0x004fea0003800000 */
.L_x_103:
[----:B-1----:R-:W1:Y:S02]  /*d810*/  S2R R9, SR_TID.X ;  /* 0x0000000000097919 */ /* 0x002e640000002100 */
[----:B-1----:R-:W-:-:S04]  /*d820*/  LOP3.LUT R9, R9, 0x7f, RZ, 0xc0, !PT ;  /* 0x0000007f09097812 */ /* 0x002fc800078ec0ff */
[----:B------:R-:W-:-:S13]  /*d830*/  ISETP.NE.AND P2, PT, R9, RZ, PT ;  /* 0x000000ff0900720c */ /* 0x000fda0003f45270 */
[----:B------:R-:W-:Y:S05]  /*d840*/  @P2 BRA `(.L_x_69) ;  /* 0x00000000001c2947 */ /* 0x000fea0003800000 */
[----:B------:R-:W1:Y:S01]  /*d850*/  S2R R9, SR_TID.X ;  /* 0x0000000000097919 */ /* 0x000e620000002100 */
[----:B--2---:R-:W-:-:S04]  /*d860*/  IMAD.MOV.U32 R3, RZ, RZ, 0xa000 ;  /* 0x0000a000ff037424 */ /* 0x004fc800078e00ff */
[----:B------:R3:W-:Y:S01]  /*d870*/  SYNCS.ARRIVE.TRANS64 RZ, [R2+URZ+0x38830], R3 ;  /* 0x0388300302ff79a7 */ /* 0x0007e2000800003f */
[----:B-1----:R-:W-:-:S04]  /*d880*/  LOP3.LUT R9, R9, 0x1f, RZ, 0xc0, !PT ;  /* 0x0000001f09097812 */ /* 0x002fc800078ec0ff */
[----:B------:R-:W-:-:S13]  /*d890*/  ISETP.NE.AND P1, PT, R9, RZ, PT ;  /* 0x000000ff0900720c */ /* 0x000fda0003f25270 */
[----:B---3--:R-:W-:Y:S05]  /*d8a0*/  @!P1 BRA `(.L_x_69) ;  /* 0x0000000000049947 */ /* 0x008fea0003800000 */
[----:B------:R-:W-:Y:S01]  /*d8b0*/  BPT.TRAP 0x1 ;  /* 0x000000040000795c */ /* 0x000fe20000300000 */
.L_x_69:
[----:B------:R-:W1:Y:S01]  /*d8c0*/  S2R R13, SR_CgaCtaId ;  /* 0x00000000000d7919 */ /* 0x000e620000008800 */
[----:B------:R-:W-:Y:S01]  /*d8d0*/  MOV R9, 0x400 ;  /* 0x0000040000097802 */ /* 0x000fe20000000f00 */
[----:B------:R-:W-:Y:S01]  /*d8e0*/  UIADD3 UR4, UP0, UR36, 0x370, URZ ;  /* 0x0000037024047890 */ /* 0x000fe2000ff1e03f */
[----:B------:R-:W-:Y:S01]  /*d8f0*/  R2UR UR11, R12 ;  /* 0x000000000c0b72ca */ /* 0x000fe200000e0000 */
[----:B------:R-:W-:Y:S01]  /*d900*/  UMOV UR10, URZ ;  /* 0x0000003f000a7c82 */ /* 0x000fe20008000000 */
[----:B------:R-:W-:Y:S01]  /*d910*/  R2UR UR12, R4 ;  /* 0x00000000040c72ca */ /* 0x000fe200000e0000 */
[----:B------:R-:W-:Y:S01]  /*d920*/  UIADD3.X UR5, URZ, UR37, URZ, UP0, !UPT ;  /* 0x000000253f057290 */ /* 0x000fe200087fe43f */
[----:B-----5:R-:W-:Y:S01]  /*d930*/  R2UR UR13, R8 ;  /* 0x00000000080d72ca */ /* 0x020fe200000e0000 */
[----:B------:R-:W-:Y:S01]  /*d940*/  UMOV UR6, 0x0 ;  /* 0x0000000000067882 */ /* 0x000fe20000000000 */
[----:B------:R-:W-:Y:S01]  /*d950*/  UMOV UR7, 0x14f00000 ;  /* 0x14f0000000077882 */ /* 0x000fe20000000000 */
[----:B------:R-:W-:Y:S01]  /*d960*/  UMOV UR17, 0x40 ;  /* 0x0000004000117882 */ /* 0x000fe20000000000 */
[----:B------:R-:W-:Y:S01]  /*d970*/  UMOV UR18, 0x80 ;  /* 0x0000008000127882 */ /* 0x000fe20000000000 */
[----:B------:R-:W-:-:S04]  /*d980*/  UMOV UR19, 0xc0 ;  /* 0x000000c000137882 */ /* 0x000fc80000000000 */
[----:B------:R-:W-:Y:S01]  /*d990*/  UIMAD UR11, UR11, 0x50, URZ ;  /* 0x000000500b0b78a4 */ /* 0x000fe2000f8e023f */
[----:B-1----:R-:W-:-:S04]  /*d9a0*/  LEA R9, R13, R9, 0x18 ;  /* 0x000000090d097211 */ /* 0x002fc800078ec0ff */
[----:B--2---:R-:W-:-:S05]  /*d9b0*/  IADD3 R2, R9, 0x38800, RZ ;  /* 0x0003880009027810 */ /* 0x004fca0007ffe0ff */
[--C-:B------:R-:W-:Y:S02]  /*d9c0*/  IMAD R3, R16, 0x8, R2.reuse ;  /* 0x0000000810037824 */ /* 0x100fe400078e0202 */
[----:B------:R-:W-:-:S03]  /*d9d0*/  IMAD R2, R7, 0x8, R2 ;  /* 0x0000000807027824 */ /* 0x000fc600078e0202 */
[----:B------:R-:W-:Y:S01]  /*d9e0*/  R2UR UR9, R3 ;  /* 0x00000000030972ca */ /* 0x000fe200000e0000 */
[----:B------:R-:W-:-:S05]  /*d9f0*/  IMAD R3, R16, 0xa000, R9 ;  /* 0x0000a00010037824 */ /* 0x000fca00078e0209 */
[----:B------:R-:W-:Y:S02]  /*da00*/  R2UR UR14, R3 ;  /* 0x00000000030e72ca */ /* 0x000fe400000e0000 */
[----:B------:R-:W-:-:S05]  /*da10*/  SHF.L.U32 R3, R10, 0x1f, RZ ;  /* 0x0000001f0a037819 */ /* 0x000fca00000006ff */
[----:B------:R-:W-:-:S06]  /*da20*/  UIADD3 UR9, UR9, 0x30, URZ ;  /* 0x0000003009097890 */ /* 0x000fcc000fffe03f */
        /* <DEDUP_REMOVED lines=16> */
.L_x_104:
        /* <DEDUP_REMOVED lines=8> */
.L_x_71:
[----:B-1----:R-:W2:Y:S01]  /*dbb0*/  LDL.LU R3, [R1] ;  /* 0x0000000001037983 */ /* 0x002ea20000300800 */
[----:B------:R-:W-:Y:S01]  /*dbc0*/  MOV R9, 0x400 ;  /* 0x0000040000097802 */ /* 0x000fe20000000f00 */
[----:B------:R-:W1:Y:S01]  /*dbd0*/  S2R R10, SR_CgaCtaId ;  /* 0x00000000000a7919 */ /* 0x000e620000008800 */
[----:B------:R-:W-:Y:S01]  /*dbe0*/  R2UR UR9, R2 ;  /* 0x00000000020972ca */ /* 0x000fe200000e0000 */
[----:B------:R-:W-:Y:S01]  /*dbf0*/  UIADD3 UR4, UP0, UR36, 0x470, URZ ;  /* 0x0000047024047890 */ /* 0x000fe2000ff1e03f */
[----:B------:R-:W-:Y:S02]  /*dc00*/  R2UR UR13, R5 ;  /* 0x00000000050d72ca */ /* 0x000fe400000e0000 */
[----:B------:R-:W-:Y:S01]  /*dc10*/  R2UR UR12, R4 ;  /* 0x00000000040c72ca */ /* 0x000fe200000e0000 */
[----:B------:R-:W-:Y:S01]  /*dc20*/  UIADD3.X UR5, URZ, UR37, URZ, UP0, !UPT ;  /* 0x000000253f057290 */ /* 0x000fe200087fe43f */
[----:B-1----:R-:W-:-:S05]  /*dc30*/  LEA R9, R10, R9, 0x18 ;  /* 0x000000090a097211 */ /* 0x002fca00078ec0ff */
        /* <DEDUP_REMOVED lines=28> */
.L_x_66:
[----:B------:R-:W-:Y:S05]  /*de00*/  BSYNC B1 ;  /* 0x0000000000017941 */ /* 0x000fea0003800000 */
.L_x_65:
[C---:B------:R-:W-:Y:S01]  /*de10*/  ISETP.GT.AND P1, PT, R6.reuse, 0x1, PT ;  /* 0x000000010600780c */ /* 0x040fe20003f24270 */
[----:B------:R-:W-:-:S12]  /*de20*/  VIADD R6, R6, 0xfffffffe ;  /* 0xfffffffe06067836 */ /* 0x000fd80000000000 */
[----:B------:R-:W-:Y:S05]  /*de30*/  @P1 BRA `(.L_x_72) ;  /* 0xffffffec00e01947 */ /* 0x000fea000383ffff */
.L_x_57:
[----:B------:R-:W-:Y:S05]  /*de40*/  BSYNC B0 ;  /* 0x0000000000007941 */ /* 0x000fea0003800000 */
.L_x_48:
[----:B------:R-:W-:Y:S04]  /*de50*/  BSSY B0, `(.L_x_73) ;  /* 0x0000037000007945 */ /* 0x000fe80003800000 */
[----:B------:R-:W-:Y:S05]  /*de60*/  @!P6 BRA `(.L_x_74) ;  /* 0x0000000000d4e947 */ /* 0x000fea0003800000 */
[----:B------:R-:W2:Y:S01]  /*de70*/  S2R R3, SR_CgaCtaId ;  /* 0x0000000000037919 */ /* 0x000ea20000008800 */
[----:B------:R-:W-:Y:S01]  /*de80*/  MOV R0, 0x400 ;  /* 0x0000040000007802 */ /* 0x000fe20000000f00 */
[----:B------:R-:W3:Y:S03]  /*de90*/  S2R R2, SR_TID.X ;  /* 0x0000000000027919 */ /* 0x000ee60000002100 */
[----:B--2---:R-:W-:-:S04]  /*dea0*/  LEA R0, R3, R0, 0x18 ;  /* 0x0000000003007211 */ /* 0x004fc800078ec0ff */
[----:B------:R-:W-:Y:S02]  /*deb0*/  LEA R3, R16, R0, 0x3 ;  /* 0x0000000010037211 */ /* 0x000fe400078e18ff */
[----:B------:R-:W-:Y:S02]  /*dec0*/  SHF.L.U32 R0, R19, 0x1f, RZ ;  /* 0x0000001f13007819 */ /* 0x000fe400000006ff */
[----:B---3--:R-:W-:Y:S02]  /*ded0*/  LOP3.LUT R2, R2, 0x7f, RZ, 0xc0, !PT ;  /* 0x0000007f02027812 */ /* 0x008fe400078ec0ff */
[----:B------:R-:W2:Y:S02]  /*dee0*/  SYNCS.PHASECHK.TRANS64.TRYWAIT P0, [R3+URZ+0x38860], R0 ;  /* 0x03886000030075a7 */ /* 0x000ea4000800017f */
[----:B------:R-:W-:Y:S01]  /*def0*/  ISETP.NE.AND P1, PT, R2, RZ, PT ;  /* 0x000000ff0200720c */ /* 0x000fe20003f25270 */
[----:B--2---:R-:W-:-:S12]  /*df00*/  @!P0 BRA `(.L_x_75) ;  /* 0x0000000c00348947 */ /* 0x004fd80003800000 */
.L_x_105:
[----:B------:R-:W-:Y:S05]  /*df10*/  @P1 BRA `(.L_x_76) ;  /* 0x00000000001c1947 */ /* 0x000fea0003800000 */
[----:B------:R-:W3:Y:S01]  /*df20*/  S2R R2, SR_TID.X ;  /* 0x0000000000027919 */ /* 0x000ee20000002100 */
[----:B--2---:R-:W-:-:S04]  /*df30*/  IMAD.MOV.U32 R0, RZ, RZ, 0xa000 ;  /* 0x0000a000ff007424 */ /* 0x004fc800078e00ff */
[----:B------:R4:W-:Y:S01]  /*df40*/  SYNCS.ARRIVE.TRANS64 RZ, [R3+URZ+0x38850], R0 ;  /* 0x0388500003ff79a7 */ /* 0x0009e2000800003f */
[----:B---3--:R-:W-:-:S04]  /*df50*/  LOP3.LUT R2, R2, 0x1f, RZ, 0xc0, !PT ;  /* 0x0000001f02027812 */ /* 0x008fc800078ec0ff */
[----:B------:R-:W-:-:S13]  /*df60*/  ISETP.NE.AND P0, PT, R2, RZ, PT ;  /* 0x000000ff0200720c */ /* 0x000fda0003f05270 */
[----:B----4-:R-:W-:Y:S05]  /*df70*/  @!P0 BRA `(.L_x_76) ;  /* 0x0000000000048947 */ /* 0x010fea0003800000 */
[----:B------:R-:W-:Y:S01]  /*df80*/  BPT.TRAP 0x1 ;  /* 0x000000040000795c */ /* 0x000fe20000300000 */
.L_x_76:
[----:B------:R-:W3:Y:S01]  /*df90*/  LDL R2, [R1] ;  /* 0x0000000001027983 */ /* 0x000ee20000100800 */
[----:B--2---:R-:W-:Y:S01]  /*dfa0*/  MOV R0, 0x400 ;  /* 0x0000040000007802 */ /* 0x004fe20000000f00 */
[----:B-1----:R-:W1:Y:S01]  /*dfb0*/  S2R R6, SR_CgaCtaId ;  /* 0x0000000000067919 */ /* 0x002e620000008800 */
        /* <DEDUP_REMOVED lines=17> */
[----:B---3--:R-:W-:-:S13]  /*e0d0*/  R2UR UR11, R2 ;  /* 0x00000000020b72ca */ /* 0x008fda00000e0000 */
[----:B------:R-:W-:-:S09]  /*e0e0*/  UIMAD UR11, UR11, 0x50, URZ ;  /* 0x000000500b0b78a4 */ /* 0x000fd2000f8e023f */
[----:B------:R1:W-:Y:S02]  /*e0f0*/  UTMALDG.4D [UR8], [UR4], desc[UR6] ;  /* 0x00000608040075b4 */ /* 0x0003e40008019000 */
[----:B-1----:R-:W-:Y:S01]  /*e100*/  UMOV UR8, UR15 ;  /* 0x0000000f00087c82 */ /* 0x002fe20008000000 */
[----:B------:R-:W-:Y:S01]  /*e110*/  UMOV UR10, UR17 ;  /* 0x00000011000a7c82 */ /* 0x000fe20008000000 */
[----:B------:R-:W-:Y:S01]  /*e120*/  UMOV UR15, 0x80 ;  /* 0x00000080000f7882 */ /* 0x000fe20000000000 */
[----:B------:R1:W-:Y:S02]  /*e130*/  UTMALDG.4D [UR8], [UR4], desc[UR6] ;  /* 0x00000608040075b4 */ /* 0x0003e40008019000 */
[----:B-1----:R-:W-:Y:S01]  /*e140*/  UMOV UR8, UR16 ;  /* 0x0000001000087c82 */ /* 0x002fe20008000000 */
[----:B------:R-:W-:Y:S01]  /*e150*/  UMOV UR10, UR15 ;  /* 0x0000000f000a7c82 */ /* 0x000fe20008000000 */
[----:B------:R-:W-:Y:S01]  /*e160*/  UMOV UR15, 0xc0 ;  /* 0x000000c0000f7882 */ /* 0x000fe20000000000 */
[----:B------:R1:W-:Y:S02]  /*e170*/  UTMALDG.4D [UR8], [UR4], desc[UR6] ;  /* 0x00000608040075b4 */ /* 0x0003e40008019000 */
[----:B-1----:R-:W-:Y:S01]  /*e180*/  UMOV UR8, UR14 ;  /* 0x0000000e00087c82 */ /* 0x002fe20008000000 */
[----:B------:R-:W-:-:S02]  /*e190*/  UMOV UR10, UR15 ;  /* 0x0000000f000a7c82 */ /* 0x000fc40008000000 */
[----:B------:R2:W-:Y:S02]  /*e1a0*/  UTMALDG.4D [UR8], [UR4], desc[UR6] ;  /* 0x00000608040075b4 */ /* 0x0005e40008019000 */
[----:B--2---:R-:W-:Y:S01]  /*e1b0*/  NOP ;  /* 0x0000000000007918 */ /* 0x004fe20000000000 */
.L_x_74:
[----:B------:R-:W-:Y:S05]  /*e1c0*/  BSYNC B0 ;  /* 0x0000000000007941 */ /* 0x000fea0003800000 */
.L_x_73:
[----:B------:R-:W2:Y:S01]  /*e1d0*/  LDL.LU R0, [R1+0x10] ;  /* 0x0000100001007983 */ /* 0x000ea20000300800 */
[----:B------:R-:W-:-:S03]  /*e1e0*/  ULDC UR4, c[0x0][0xda4] ;  /* 0x0003690000047ab9 */ /* 0x000fc60000000800 */
[----:B------:R-:W3:Y:S01]  /*e1f0*/  LDL.LU R2, [R1+0x18] ;  /* 0x0000180001027983 */ /* 0x000ee20000300800 */
[----:B------:R-:W-:-:S05]  /*e200*/  VIADD R16, R16, 0x1 ;  /* 0x0000000110107836 */ /* 0x000fca0000000000 */
[----:B------:R-:W-:-:S04]  /*e210*/  ISETP.NE.AND P0, PT, R16, 0x2, PT ;  /* 0x000000021000780c */ /* 0x000fc80003f05270 */
[----:B------:R-:W-:Y:S02]  /*e220*/  SEL R16, R16, RZ, P0 ;  /* 0x000000ff10107207 */ /* 0x000fe40000000000 */
[----:B--2---:R-:W-:Y:S01]  /*e230*/  IADD3 R0, R0, UR38, RZ ;  /* 0x0000002600007c10 */ /* 0x004fe2000fffe0ff */
[----:B---3--:R-:W-:-:S04]  /*e240*/  VIADD R2, R2, 0x1 ;  /* 0x0000000102027836 */ /* 0x008fc80000000000 */
[----:B------:R2:W-:Y:S01]  /*e250*/  STL [R1+0x10], R0 ;  /* 0x0000100001007387 */ /* 0x0005e20000100800 */
[----:B------:R-:W-:-:S03]  /*e260*/  ISETP.GE.AND P1, PT, R0, UR4, PT ;  /* 0x0000000400007c0c */ /* 0x000fc6000bf26270 */
[----:B------:R3:W-:Y:S01]  /*e270*/  STL [R1+0x18], R2 ;  /* 0x0000180201007387 */ /* 0x0007e20000100800 */
[----:B--2---:R-:W-:-:S04]  /*e280*/  SEL R0, RZ, 0x1, P0 ;  /* 0x00000001ff007807 */ /* 0x004fc80000000000 */
[----:B------:R-:W-:-:S05]  /*e290*/  LOP3.LUT R19, R19, R0, RZ, 0x3c, !PT ;  /* 0x0000000013137212 */ /* 0x000fca00078e3cff */
[----:B---3--:R-:W-:Y:S05]  /*e2a0*/  @!P1 BRA `(.L_x_77) ;  /* 0xffffffcc008c9947 */ /* 0x008fea000383ffff */
[----:B------:R-:W-:-:S07]  /*e2b0*/  LOP3.LUT R2, R2, 0x1, RZ, 0xc, !PT ;  /* 0x0000000102027812 */ /* 0x000fce00078e0cff */
.L_x_32:
[----:B------:R-:W2:Y:S01]  /*e2c0*/  S2R R3, SR_CgaCtaId ;  /* 0x0000000000037919 */ /* 0x000ea20000008800 */
[----:B------:R-:W-:Y:S01]  /*e2d0*/  MOV R0, 0x400 ;  /* 0x0000040000007802 */ /* 0x000fe20000000f00 */
[----:B------:R-:W-:Y:S03]  /*e2e0*/  BSSY B0, `(.L_x_78) ;  /* 0x0000005000007945 */ /* 0x000fe60003800000 */
[----:B--2---:R-:W-:Y:S02]  /*e2f0*/  LEA R0, R3, R0, 0x18 ;  /* 0x0000000003007211 */ /* 0x004fe400078ec0ff */
[----:B------:R-:W-:-:S04]  /*e300*/  SHF.L.U32 R3, R2, 0x1f, RZ ;  /* 0x0000001f02037819 */ /* 0x000fc800000006ff */
[----:B------:R-:W2:Y:S02]  /*e310*/  SYNCS.PHASECHK.TRANS64.TRYWAIT P0, [R0+URZ+0x38820], R3 ;  /* 0x03882003000075a7 */ /* 0x000ea4000800017f */
[----:B--2---:R-:W-:Y:S05]  /*e320*/  @!P0 BRA `(.L_x_79) ;  /* 0x0000000800408947 */ /* 0x004fea0003800000 */
.L_x_106:
[----:B------:R-:W-:Y:S05]  /*e330*/  BSYNC B0 ;  /* 0x0000000000007941 */ /* 0x000fea0003800000 */
.L_x_78:
[----:B------:R-:W-:-:S03]  /*e340*/  UMOV UR4, 0xffffffff ;  /* 0xffffffff00047882 */ /* 0x000fc60000000000 */
[----:B------:R-:W-:Y:S05]  /*e350*/  BRA.DIV UR4, `(.L_x_80) ;  /* 0x0000000a04487947 */ /* 0x000fea000b800000 */
[----:B------:R-:W3:Y:S02]  /*e360*/  S2R R2, SR_TID.X ;  /* 0x0000000000027919 */ /* 0x000ee40000002100 */
[----:B---3--:R-:W-:-:S04]  /*e370*/  SHF.R.U32.HI R2, RZ, 0x5, R2 ;  /* 0x00000005ff027819 */ /* 0x008fc80000011602 */
[----:B------:R-:W-:-:S05]  /*e380*/  LOP3.LUT R2, R2, 0x3, RZ, 0xc0, !PT ;  /* 0x0000000302027812 */ /* 0x000fca00078ec0ff */
[----:B------:R3:W4:Y:S02]  /*e390*/  SHFL.IDX PT, R14, R2, RZ, 0x1f ;  /* 0x00001fff020e7589 */ /* 0x00072400000e0000 */
.L_x_109:
[----:B----4-:R-:W-:Y:S01]  /*e3a0*/  ISETP.NE.AND P0, PT, R14, RZ, PT ;  /* 0x000000ff0e00720c */ /* 0x010fe20003f05270 */
[----:B------:R-:W-:-:S12]  /*e3b0*/  BSSY B0, `(.L_x_81) ;  /* 0x0000024000007945 */ /* 0x000fd80003800000 */
[----:B------:R-:W-:Y:S05]  /*e3c0*/  @P0 BRA `(.L_x_82) ;  /* 0x0000000000880947 */ /* 0x000fea0003800000 */
[----:B------:R-:W-:-:S03]  /*e3d0*/  UMOV UR4, 0xffffffff ;  /* 0xffffffff00047882 */ /* 0x000fc60000000000 */
[----:B------:R-:W-:Y:S05]  /*e3e0*/  BRA.DIV UR4, `(.L_x_83) ;  /* 0x0000000a04587947 */ /* 0x000fea000b800000 */
[----:B------:R-:W-:-:S13]  /*e3f0*/  ELECT P6, URZ, PT ;  /* 0x00000000003f782f */ /* 0x000fda00038c0000 */
.L_x_112:
[----:B------:R-:W-:Y:S05]  /*e400*/  @!P6 BRA `(.L_x_82) ;  /* 0x000000000078e947 */ /* 0x000fea0003800000 */
[----:B---3--:R-:W3:Y:S02]  /*e410*/  LDL.LU R2, [R1+0x1c] ;  /* 0x00001c0001027983 */ /* 0x008ee40000300800 */
[----:B---3--:R-:W-:-:S04]  /*e420*/  LOP3.LUT R2, R2, 0x2, RZ, 0xfc, !PT ;  /* 0x0000000202027812 */ /* 0x008fc800078efcff */
[----:B------:R-:W-:-:S13]  /*e430*/  ISETP.NE.AND P2, PT, R2, 0x3, PT ;  /* 0x000000030200780c */ /* 0x000fda0003f45270 */
[----:B------:R-:W-:Y:S05]  /*e440*/  @!P2 BRA `(.L_x_84) ;  /* 0x000000000004a947 */ /* 0x000fea0003800000 */
[----:B------:R-:W-:Y:S01]  /*e450*/  BPT.TRAP 0x1 ;  /* 0x000000040000795c */ /* 0x000fe20000300000 */
.L_x_84:
[----:B--2---:R-:W-:Y:S01]  /*e460*/  VIADD R3, R0, 0x38840 ;  /* 0x0003884000037836 */ /* 0x004fe20000000000 */
[----:B------:R-:W-:Y:S01]  /*e470*/  SHF.L.U32 R5, R19, 0x1f, RZ ;  /* 0x0000001f13057819 */ /* 0x000fe200000006ff */
[----:B------:R-:W-:-:S03]  /*e480*/  VIADD R2, R16, 0x1 ;  /* 0x0000000110027836 */ /* 0x000fc60000000000 */
[----:B-1----:R-:W-:Y:S02]  /*e490*/  LEA R6, R16, R3, 0x3 ;  /* 0x0000000310067211 */ /* 0x002fe400078e18ff */
[----:B------:R-:W-:Y:S02]  /*e4a0*/  ISETP.NE.AND P1, PT, R2, 0x2, PT ;  /* 0x000000020200780c */ /* 0x000fe40003f25270 */
[----:B------:R-:W1:Y:S02]  /*e4b0*/  SYNCS.PHASECHK.TRANS64.TRYWAIT P0, [R6+URZ], R5 ;  /* 0x00000005060075a7 */ /* 0x000e64000800017f */
[----:B------:R-:W-:-:S04]  /*e4c0*/  SEL R4, RZ, 0x1, P1 ;  /* 0x00000001ff047807 */ /* 0x000fc80000800000 */
[----:B------:R-:W-:Y:S02]  /*e4d0*/  LOP3.LUT R19, R19, R4, RZ, 0x3c, !PT ;  /* 0x0000000413137212 */ /* 0x000fe400078e3cff */
[----:B------:R-:W-:Y:S02]  /*e4e0*/  SEL R4, R2, RZ, P1 ;  /* 0x000000ff02047207 */ /* 0x000fe40000800000 */
[----:B------:R-:W-:-:S03]  /*e4f0*/  SHF.L.U32 R2, R19, 0x1f, RZ ;  /* 0x0000001f13027819 */ /* 0x000fc600000006ff */
[----:B------:R-:W-:Y:S01]  /*e500*/  IMAD R3, R4, 0x8, R3 ;  /* 0x0000000804037824 */ /* 0x000fe200078e0203 */
[----:B-1----:R-:W-:Y:S06]  /*e510*/  @!P0 BRA `(.L_x_85) ;  /* 0x00000008002c8947 */ /* 0x002fec0003800000 */
.L_x_113:
[----:B------:R-:W2:Y:S02]  /*e520*/  SYNCS.PHASECHK.TRANS64.TRYWAIT P0, [R3+URZ], R2 ;  /* 0x00000002030075a7 */ /* 0x000ea4000800017f */
[----:B--2---:R-:W-:Y:S05]  /*e530*/  @!P0 BRA `(.L_x_86) ;  /* 0x0000000800388947 */ /* 0x004fea0003800000 */
.L_x_114:
[----:B------:R-:W-:Y:S05]  /*e540*/  @!P2 BRA `(.L_x_87) ;  /* 0x000000000004a947 */ /* 0x000fea0003800000 */
[----:B------:R-:W-:Y:S01]  /*e550*/  BPT.TRAP 0x1 ;  /* 0x000000040000795c */ /* 0x000fe20000300000 */
.L_x_87:
[----:B--2---:R-:W-:-:S05]  /*e560*/  IADD3 R3, R0, 0x38860, RZ ;  /* 0x0003886000037810 */ /* 0x004fca0007ffe0ff */
[----:B------:R-:W-:-:S04]  /*e570*/  IMAD R16, R16, 0x8, R3 ;  /* 0x0000000810107824 */ /* 0x000fc800078e0203 */
[----:B------:R-:W2:Y:S02]  /*e580*/  SYNCS.PHASECHK.TRANS64.TRYWAIT P0, [R16+URZ], R5 ;  /* 0x00000005100075a7 */ /* 0x000ea4000800017f */
[----:B--2---:R-:W-:Y:S05]  /*e590*/  @!P0 BRA `(.L_x_88) ;  /* 0x0000000800348947 */ /* 0x004fea0003800000 */
.L_x_115:
[----:B------:R-:W-:-:S07]  /*e5a0*/  IMAD R3, R4, 0x8, R3 ;  /* 0x0000000804037824 */ /* 0x000fce00078e0203 */
.L_x_89:
[----:B---3--:R3:W4:Y:S02]  /*e5b0*/  SYNCS.PHASECHK.TRANS64.TRYWAIT P0, [R3+URZ], R2 ;  /* 0x00000002030075a7 */ /* 0x008724000800017f */
[----:B----4-:R-:W-:Y:S05]  /*e5c0*/  @!P0 NANOSLEEP.SYNCS 0x989680 ;  /* 0x009896800000895d */ /* 0x010fea0003900000 */
[----:B------:R-:W4:Y:S02]  /*e5d0*/  @!P0 SYNCS.PHASECHK.TRANS64 P0, [R3+URZ], R2 ;  /* 0x00000002030085a7 */ /* 0x000f24000800007f */
[----:B----4-:R-:W-:Y:S05]  /*e5e0*/  @!P0 BRA `(.L_x_89) ;  /* 0xfffffffc00f08947 */ /* 0x010fea000383ffff */
.L_x_82:
[----:B------:R-:W-:Y:S05]  /*e5f0*/  BSYNC B0 ;  /* 0x0000000000007941 */ /* 0x000fea0003800000 */
.L_x_81:
[----:B------:R-:W-:Y:S05]  /*e600*/  EXIT ;  /* 0x000000000000794d */ /* 0x000fea0003800000 */
.L_x_10:
[----:B-1----:R-:W-:-:S04]  /*e610*/  MOV R3, UR61 ;  /* 0x0000003d00037c02 */ /* 0x002fc80008000f00 */
[----:B------:R1:W2:Y:S03]  /*e620*/  SYNCS.PHASECHK.TRANS64.TRYWAIT P1, [R3+URZ+0x38800], R0 ;  /* 0x03880000030075a7 */ /* 0x0002a6000802017f */
[----:B--2---:R-:W-:Y:S05]  /*e630*/  @!P1 NANOSLEEP.SYNCS 0x989680 ;  /* 0x009896800000995d */ /* 0x004fea0003900000 */
[----:B------:R-:W2:Y:S02]  /*e640*/  @!P1 SYNCS.PHASECHK.TRANS64 P1, [R3+URZ+0x38800], R0 ;  /* 0x03880000030095a7 */ /* 0x000ea4000802007f */
[----:B--2---:R-:W-:Y:S05]  /*e650*/  @!P1 BRA `(.L_x_10) ;  /* 0xfffffffc00ec9947 */ /* 0x004fea000383ffff */
[----:B------:R-:W-:Y:S05]  /*e660*/  BRA `(.L_x_90) ;  /* 0xffffff2800a87947 */ /* 0x000fea000383ffff */
.L_x_14:
[----:B--2---:R2:W3:Y:S02]  /*e670*/  SYNCS.PHASECHK.TRANS64.TRYWAIT P2, [R0+URZ+0x38830], R3 ;  /* 0x03883003000075a7 */ /* 0x0044e4000804017f */
[----:B---3--:R-:W-:Y:S05]  /*e680*/  @!P2 NANOSLEEP.SYNCS 0x989680 ;  /* 0x009896800000a95d */ /* 0x008fea0003900000 */
[----:B------:R-:W3:Y:S02]  /*e690*/  @!P2 SYNCS.PHASECHK.TRANS64 P2, [R0+URZ+0x38830], R3 ;  /* 0x038830030000a5a7 */ /* 0x000ee4000804007f */
[----:B---3--:R-:W-:Y:S05]  /*e6a0*/  @!P2 BRA `(.L_x_14) ;  /* 0xfffffffc00f0a947 */ /* 0x008fea000383ffff */
[----:B------:R-:W-:Y:S05]  /*e6b0*/  BRA `(.L_x_13) ;  /* 0xffffff2800d87947 */ /* 0x000fea000383ffff */
.L_x_19:
[----:B--2---:R-:W-:-:S04]  /*e6c0*/  IMAD.U32 R5, RZ, RZ, UR39 ;  /* 0x00000027ff057e24 */ /* 0x004fc8000f8e00ff */
[----:B------:R2:W3:Y:S03]  /*e6d0*/  SYNCS.PHASECHK.TRANS64.TRYWAIT P2, [R5+URZ+0x38830], R2 ;  /* 0x03883002050075a7 */ /* 0x0004e6000804017f */
[----:B---3--:R-:W-:Y:S05]  /*e6e0*/  @!P2 NANOSLEEP.SYNCS 0x989680 ;  /* 0x009896800000a95d */ /* 0x008fea0003900000 */
[----:B------:R-:W3:Y:S02]  /*e6f0*/  @!P2 SYNCS.PHASECHK.TRANS64 P2, [R5+URZ+0x38830], R2 ;  /* 0x038830020500a5a7 */ /* 0x000ee4000804007f */
[----:B---3--:R-:W-:Y:S05]  /*e700*/  @!P2 BRA `(.L_x_19) ;  /* 0xfffffffc00eca947 */ /* 0x008fea000383ffff */
[----:B------:R-:W-:Y:S05]  /*e710*/  BRA `(.L_x_18) ;  /* 0xffffff68006c7947 */ /* 0x000fea000383ffff */
.L_x_23:
[----:B----4-:R-:W-:-:S04]  /*e720*/  IMAD.U32 R3, RZ, RZ, UR5 ;  /* 0x00000005ff037e24 */ /* 0x010fc8000f8e00ff */
[----:B------:R4:W1:Y:S03]  /*e730*/  SYNCS.PHASECHK.TRANS64.TRYWAIT P2, [R3+URZ+0x38850], R0 ;  /* 0x03885000030075a7 */ /* 0x000866000804017f */
[----:B-1----:R-:W-:Y:S05]  /*e740*/  @!P2 NANOSLEEP.SYNCS 0x989680 ;  /* 0x009896800000a95d */ /* 0x002fea0003900000 */
[----:B------:R-:W1:Y:S02]  /*e750*/  @!P2 SYNCS.PHASECHK.TRANS64 P2, [R3+URZ+0x38850], R0 ;  /* 0x038850000300a5a7 */ /* 0x000e64000804007f */
[----:B-1----:R-:W-:Y:S05]  /*e760*/  @!P2 BRA `(.L_x_23) ;  /* 0xfffffffc00eca947 */ /* 0x002fea000383ffff */
[----:B------:R-:W-:Y:S05]  /*e770*/  BRA `(.L_x_22) ;  /* 0xffffff9000b87947 */ /* 0x000fea000383ffff */
.L_x_28:
[----:B--2---:R-:W-:-:S04]  /*e780*/  MOV R3, UR7 ;  /* 0x0000000700037c02 */ /* 0x004fc80008000f00 */
[----:B------:R2:W3:Y:S03]  /*e790*/  SYNCS.PHASECHK.TRANS64.TRYWAIT P0, [R3+URZ+0x38850], R0 ;  /* 0x03885000030075a7 */ /* 0x0004e6000800017f */
[----:B---3--:R-:W-:Y:S05]  /*e7a0*/  @!P0 NANOSLEEP.SYNCS 0x989680 ;  /* 0x009896800000895d */ /* 0x008fea0003900000 */
[----:B------:R-:W3:Y:S02]  /*e7b0*/  @!P0 SYNCS.PHASECHK.TRANS64 P0, [R3+URZ+0x38850], R0 ;  /* 0x03885000030085a7 */ /* 0x000ee4000800007f */
[----:B---3--:R-:W-:Y:S05]  /*e7c0*/  @!P0 BRA `(.L_x_28) ;  /* 0xfffffffc00ec8947 */ /* 0x008fea000383ffff */
[----:B------:R-:W-:Y:S05]  /*e7d0*/  BRA `(.L_x_27) ;  /* 0xffffffa800a87947 */ /* 0x000fea000383ffff */
.L_x_40:
[----:B------:R-:W1:Y:S01]  /*e7e0*/  S2R R6, SR_TID.X ;  /* 0x0000000000067919 */ /* 0x000e620000002100 */
[----:B------:R-:W-:Y:S01]  /*e7f0*/  BSSY B0, `(.L_x_91) ;  /* 0x000000a000007945 */ /* 0x000fe20003800000 */
[----:B------:R-:W-:Y:S01]  /*e800*/  IMAD.MOV.U32 R12, RZ, RZ, RZ ;  /* 0x000000ffff0c7224 */ /* 0x000fe200078e00ff */
[----:B------:R-:W-:Y:S01]  /*e810*/  MOV R11, 0x1f ;  /* 0x0000001f000b7802 */ /* 0x000fe20000000f00 */
[----:B------:R-:W-:Y:S01]  /*e820*/  IMAD.MOV.U32 R15, RZ, RZ, -0x1 ;  /* 0xffffffffff0f7424 */ /* 0x000fe200078e00ff */
[----:B-1----:R-:W-:-:S04]  /*e830*/  SHF.R.U32.HI R6, RZ, 0x5, R6 ;  /* 0x00000005ff067819 */ /* 0x002fc80000011606 */
[----:B------:R-:W-:-:S05]  /*e840*/  LOP3.LUT R6, R6, 0x3, RZ, 0xc0, !PT ;  /* 0x0000000306067812 */ /* 0x000fca00078ec0ff */
[----:B------:R-:W-:-:S07]  /*e850*/  IMAD.MOV.U32 R13, RZ, RZ, R6 ;  /* 0x000000ffff0d7224 */ /* 0x000fce00078e0006 */
[----:B------:R-:W-:Y:S05]  /*e860*/  WARPSYNC.COLLECTIVE R15, `(.L_x_92) ;  /* 0x000000000f087348 */ /* 0x000fea0003c00000 */
[----:B------:R1:W2:Y:S02]  /*e870*/  SHFL.IDX P6, R14, R13, R12, R11 ;  /* 0x0000000c0d0e7389 */ /* 0x0002a400000c000b */
[----:B-12---:R-:W-:Y:S01]  /*e880*/  ENDCOLLECTIVE ;  /* 0x000000000000791b */ /* 0x006fe20003800000 */
.L_x_92:
[----:B------:R-:W-:Y:S05]  /*e890*/  BSYNC B0 ;  /* 0x0000000000007941 */ /* 0x000fea0003800000 */
.L_x_91:
[----:B------:R-:W-:Y:S05]  /*e8a0*/  BRA `(.L_x_93) ;  /* 0xffffffd000b87947 */ /* 0x000fea000383ffff */
.L_x_41:
[----:B------:R-:W-:Y:S01]  /*e8b0*/  BSSY B0, `(.L_x_94) ;  /* 0x0000006000007945 */ /* 0x000fe20003800000 */
[----:B------:R-:W-:-:S07]  /*e8c0*/  IMAD.MOV.U32 R15, RZ, RZ, -0x1 ;  /* 0xffffffffff0f7424 */ /* 0x000fce00078e00ff */
[----:B------:R-:W-:Y:S05]  /*e8d0*/  WARPSYNC.COLLECTIVE R15, `(.L_x_95) ;  /* 0x000000000f0c7348 */ /* 0x000fea0003c00000 */
[----:B------:R-:W-:Y:S02]  /*e8e0*/  ELECT P6, UR62, PT ;  /* 0x00000000003e782f */ /* 0x000fe400038c0000 */
[----:B------:R-:W-:Y:S01]  /*e8f0*/  MOV R14, UR62 ;  /* 0x0000003e000e7c02 */ /* 0x000fe20008000f00 */
[----:B------:R-:W-:Y:S10]  /*e900*/  ENDCOLLECTIVE ;  /* 0x000000000000791b */ /* 0x000ff40003800000 */
.L_x_95:
[----:B------:R-:W-:Y:S05]  /*e910*/  BSYNC B0 ;  /* 0x0000000000007941 */ /* 0x000fea0003800000 */
.L_x_94:
[----:B------:R-:W-:Y:S05]  /*e920*/  BRA `(.L_x_96) ;  /* 0xffffffd000b07947 */ /* 0x000fea000383ffff */
.L_x_44:
[----:B---3--:R3:W4:Y:S02]  /*e930*/  SYNCS.PHASECHK.TRANS64.TRYWAIT P1, [R6+URZ+0x38840], R7 ;  /* 0x03884007060075a7 */ /* 0x008724000802017f */
[----:B----4-:R-:W-:Y:S05]  /*e940*/  @!P1 NANOSLEEP.SYNCS 0x989680 ;  /* 0x009896800000995d */ /* 0x010fea0003900000 */
[----:B------:R-:W4:Y:S02]  /*e950*/  @!P1 SYNCS.PHASECHK.TRANS64 P1, [R6+URZ+0x38840], R7 ;  /* 0x03884007060095a7 */ /* 0x000f24000802007f */
[----:B----4-:R-:W-:Y:S05]  /*e960*/  @!P1 BRA `(.L_x_44) ;  /* 0xfffffffc00f09947 */ /* 0x010fea000383ffff */
[----:B------:R-:W-:Y:S05]  /*e970*/  BRA `(.L_x_97) ;  /* 0xffffffd400187947 */ /* 0x000fea000383ffff */
.L_x_47:
[----:B-1----:R-:W1:Y:S01]  /*e980*/  S2R R8, SR_CgaCtaId ;  /* 0x0000000000087919 */ /* 0x002e620000008800 */
[----:B------:R-:W-:-:S04]  /*e990*/  MOV R7, 0x400 ;  /* 0x0000040000077802 */ /* 0x000fc80000000f00 */
[----:B-1----:R-:W-:-:S04]  /*e9a0*/  LEA R7, R8, R7, 0x18 ;  /* 0x0000000708077211 */ /* 0x002fc800078ec0ff */
[----:B------:R1:W2:Y:S03]  /*e9b0*/  SYNCS.PHASECHK.TRANS64.TRYWAIT P1, [R7+URZ+0x38820], R6 ;  /* 0x03882006070075a7 */ /* 0x0002a6000802017f */
[----:B--2---:R-:W-:Y:S05]  /*e9c0*/  @!P1 NANOSLEEP.SYNCS 0x989680 ;  /* 0x009896800000995d */ /* 0x004fea0003900000 */
[----:B------:R-:W2:Y:S02]  /*e9d0*/  @!P1 SYNCS.PHASECHK.TRANS64 P1, [R7+URZ+0x38820], R6 ;  /* 0x03882006070095a7 */ /* 0x000ea4000802007f */
[----:B--2---:R-:W-:Y:S05]  /*e9e0*/  @!P1 BRA `(.L_x_47) ;  /* 0xfffffffc00e49947 */ /* 0x004fea000383ffff */
[----:B------:R-:W-:Y:S05]  /*e9f0*/  BRA `(.L_x_98) ;  /* 0xffffffd800887947 */ /* 0x000fea000383ffff */
.L_x_53:
[----:B-1----:R1:W2:Y:S02]  /*ea00*/  SYNCS.PHASECHK.TRANS64.TRYWAIT P1, [R2+URZ+0x38840], R3 ;  /* 0x03884003020075a7 */ /* 0x0022a4000802017f */
[----:B--2---:R-:W-:Y:S05]  /*ea10*/  @!P1 NANOSLEEP.SYNCS 0x989680 ;  /* 0x009896800000995d */ /* 0x004fea0003900000 */
[----:B------:R-:W2:Y:S02]  /*ea20*/  @!P1 SYNCS.PHASECHK.TRANS64 P1, [R2+URZ+0x38840], R3 ;  /* 0x03884003020095a7 */ /* 0x000ea4000802007f */
[----:B--2---:R-:W-:Y:S05]  /*ea30*/  @!P1 BRA `(.L_x_53) ;  /* 0xfffffffc00f09947 */ /* 0x004fea000383ffff */
[----:B------:R-:W-:Y:S05]  /*ea40*/  BRA `(.L_x_99) ;  /* 0xffffffdc00287947 */ /* 0x000fea000383ffff */
.L_x_55:
[----:B-1----:R1:W2:Y:S02]  /*ea50*/  SYNCS.PHASECHK.TRANS64.TRYWAIT P1, [R2+URZ+0x60], R3 ;  /* 0x00006003020075a7 */ /* 0x0022a4000802017f */
[----:B--2---:R-:W-:Y:S05]  /*ea60*/  @!P1 NANOSLEEP.SYNCS 0x989680 ;  /* 0x009896800000995d */ /* 0x004fea0003900000 */
[----:B------:R-:W2:Y:S02]  /*ea70*/  @!P1 SYNCS.PHASECHK.TRANS64 P1, [R2+URZ+0x60], R3 ;  /* 0x00006003020095a7 */ /* 0x000ea4000802007f */
[----:B--2---:R-:W-:Y:S05]  /*ea80*/  @!P1 BRA `(.L_x_55) ;  /* 0xfffffffc00f09947 */ /* 0x004fea000383ffff */
[----:B------:R-:W-:Y:S05]  /*ea90*/  BRA `(.L_x_100) ;  /* 0xffffffdc00d87947 */ /* 0x000fea000383ffff */
.L_x_61:
[----:B--2---:R2:W3:Y:S02]  /*eaa0*/  SYNCS.PHASECHK.TRANS64.TRYWAIT P1, [R2+URZ+0x38840], R3 ;  /* 0x03884003020075a7 */ /* 0x0044e4000802017f */
[----:B---3--:R-:W-:Y:S05]  /*eab0*/  @!P1 NANOSLEEP.SYNCS 0x989680 ;  /* 0x009896800000995d */ /* 0x008fea0003900000 */
[----:B------:R-:W3:Y:S02]  /*eac0*/  @!P1 SYNCS.PHASECHK.TRANS64 P1, [R2+URZ+0x38840], R3 ;  /* 0x03884003020095a7 */ /* 0x000ee4000802007f */
[----:B---3--:R-:W-:Y:S05]  /*ead0*/  @!P1 BRA `(.L_x_61) ;  /* 0xfffffffc00f09947 */ /* 0x008fea000383ffff */
[----:B------:R-:W-:Y:S05]  /*eae0*/  BRA `(.L_x_101) ;  /* 0xffffffe400407947 */ /* 0x000fea000383ffff */
.L_x_63:
[----:B-1----:R1:W2:Y:S02]  /*eaf0*/  SYNCS.PHASECHK.TRANS64.TRYWAIT P1, [R2+URZ+0x60], R19 ;  /* 0x00006013020075a7 */ /* 0x0022a4000802017f */
[----:B--2---:R-:W-:Y:S05]  /*eb00*/  @!P1 NANOSLEEP.SYNCS 0x989680 ;  /* 0x009896800000995d */ /* 0x004fea0003900000 */
[----:B------:R-:W2:Y:S02]  /*eb10*/  @!P1 SYNCS.PHASECHK.TRANS64 P1, [R2+URZ+0x60], R19 ;  /* 0x00006013020095a7 */ /* 0x000ea4000802007f */
[----:B--2---:R-:W-:Y:S05]  /*eb20*/  @!P1 BRA `(.L_x_63) ;  /* 0xfffffffc00f09947 */ /* 0x004fea000383ffff */
[----:B------:R-:W-:Y:S05]  /*eb30*/  BRA `(.L_x_102) ;  /* 0xffffffe400f07947 */ /* 0x000fea000383ffff */
.L_x_68:
[----:B--2---:R2:W3:Y:S02]  /*eb40*/  SYNCS.PHASECHK.TRANS64.TRYWAIT P1, [R2+URZ+0x38840], R3 ;  /* 0x03884003020075a7 */ /* 0x0044e4000802017f */
[----:B---3--:R-:W-:Y:S05]  /*eb50*/  @!P1 NANOSLEEP.SYNCS 0x989680 ;  /* 0x009896800000995d */ /* 0x008fea0003900000 */
[----:B------:R-:W3:Y:S02]  /*eb60*/  @!P1 SYNCS.PHASECHK.TRANS64 P1, [R2+URZ+0x38840], R3 ;  /* 0x03884003020095a7 */ /* 0x000ee4000802007f */
[----:B---3--:R-:W-:Y:S05]  /*eb70*/  @!P1 BRA `(.L_x_68) ;  /* 0xfffffffc00f09947 */ /* 0x008fea000383ffff */
[----:B------:R-:W-:Y:S05]  /*eb80*/  BRA `(.L_x_103) ;  /* 0xffffffec00207947 */ /* 0x000fea000383ffff */
.L_x_70:
[----:B-1----:R1:W2:Y:S02]  /*eb90*/  SYNCS.PHASECHK.TRANS64.TRYWAIT P1, [R2+URZ+0x60], R3 ;  /* 0x00006003020075a7 */ /* 0x0022a4000802017f */
[----:B--2---:R-:W-:Y:S05]  /*eba0*/  @!P1 NANOSLEEP.SYNCS 0x989680 ;  /* 0x009896800000995d */ /* 0x004fea0003900000 */
[----:B------:R-:W2:Y:S02]  /*ebb0*/  @!P1 SYNCS.PHASECHK.TRANS64 P1, [R2+URZ+0x60], R3 ;  /* 0x00006003020095a7 */ /* 0x000ea4000802007f */
[----:B--2---:R-:W-:Y:S05]  /*ebc0*/  @!P1 BRA `(.L_x_70) ;  /* 0xfffffffc00f09947 */ /* 0x004fea000383ffff */
[----:B------:R-:W-:Y:S05]  /*ebd0*/  BRA `(.L_x_104) ;  /* 0xffffffec00d47947 */ /* 0x000fea000383ffff */
.L_x_75:
[----:B--2---:R2:W3:Y:S02]  /*ebe0*/  SYNCS.PHASECHK.TRANS64.TRYWAIT P0, [R3+URZ+0x38860], R0 ;  /* 0x03886000030075a7 */ /* 0x0044e4000800017f */
[----:B---3--:R-:W-:Y:S05]  /*ebf0*/  @!P0 NANOSLEEP.SYNCS 0x989680 ;  /* 0x009896800000895d */ /* 0x008fea0003900000 */
[----:B------:R-:W3:Y:S02]  /*ec00*/  @!P0 SYNCS.PHASECHK.TRANS64 P0, [R3+URZ+0x38860], R0 ;  /* 0x03886000030085a7 */ /* 0x000ee4000800007f */
[----:B---3--:R-:W-:Y:S05]  /*ec10*/  @!P0 BRA `(.L_x_75) ;  /* 0xfffffffc00f08947 */ /* 0x008fea000383ffff */
[----:B------:R-:W-:Y:S05]  /*ec20*/  BRA `(.L_x_105) ;  /* 0xfffffff000b87947 */ /* 0x000fea000383ffff */
.L_x_79:
[----:B--2---:R2:W3:Y:S02]  /*ec30*/  SYNCS.PHASECHK.TRANS64.TRYWAIT P0, [R0+URZ+0x38820], R3 ;  /* 0x03882003000075a7 */ /* 0x0044e4000800017f */
[----:B---3--:R-:W-:Y:S05]  /*ec40*/  @!P0 NANOSLEEP.SYNCS 0x989680 ;  /* 0x009896800000895d */ /* 0x008fea0003900000 */
[----:B------:R-:W3:Y:S02]  /*ec50*/  @!P0 SYNCS.PHASECHK.TRANS64 P0, [R0+URZ+0x38820], R3 ;  /* 0x03882003000085a7 */ /* 0x000ee4000800007f */
[----:B---3--:R-:W-:Y:S05]  /*ec60*/  @!P0 BRA `(.L_x_79) ;  /* 0xfffffffc00f08947 */ /* 0x008fea000383ffff */
[----:B------:R-:W-:Y:S05]  /*ec70*/  BRA `(.L_x_106) ;  /* 0xfffffff400ac7947 */ /* 0x000fea000383ffff */
.L_x_80:
[----:B------:R-:W3:Y:S01]  /*ec80*/  S2R R2, SR_TID.X ;  /* 0x0000000000027919 */ /* 0x000ee20000002100 */
[----:B------:R-:W-:Y:S01]  /*ec90*/  BSSY B0, `(.L_x_107) ;  /* 0x000000a000007945 */ /* 0x000fe20003800000 */
[----:B------:R-:W-:Y:S01]  /*eca0*/  IMAD.MOV.U32 R12, RZ, RZ, RZ ;  /* 0x000000ffff0c7224 */ /* 0x000fe200078e00ff */
[----:B------:R-:W-:Y:S01]  /*ecb0*/  MOV R15, 0xffffffff ;  /* 0xffffffff000f7802 */ /* 0x000fe20000000f00 */
[----:B------:R-:W-:Y:S01]  /*ecc0*/  IMAD.MOV.U32 R11, RZ, RZ, 0x1f ;  /* 0x0000001fff0b7424 */ /* 0x000fe200078e00ff */
[----:B---3--:R-:W-:-:S04]  /*ecd0*/  SHF.R.U32.HI R2, RZ, 0x5, R2 ;  /* 0x00000005ff027819 */ /* 0x008fc80000011602 */
[----:B------:R-:W-:-:S04]  /*ece0*/  LOP3.LUT R2, R2, 0x3, RZ, 0xc0, !PT ;  /* 0x0000000302027812 */ /* 0x000fc800078ec0ff */
[----:B------:R-:W-:-:S07]  /*ecf0*/  MOV R13, R2 ;  /* 0x00000002000d7202 */ /* 0x000fce0000000f00 */
[----:B-12---:R-:W-:Y:S05]  /*ed00*/  WARPSYNC.COLLECTIVE R15, `(.L_x_108) ;  /* 0x000000000f087348 */ /* 0x006fea0003c00000 */
[----:B------:R3:W4:Y:S02]  /*ed10*/  SHFL.IDX P6, R14, R13, R12, R11 ;  /* 0x0000000c0d0e7389 */ /* 0x00072400000c000b */
[----:B-1234-:R-:W-:Y:S01]  /*ed20*/  ENDCOLLECTIVE ;  /* 0x000000000000791b */ /* 0x01efe20003800000 */
.L_x_108:
[----:B------:R-:W-:Y:S05]  /*ed30*/  BSYNC B0 ;  /* 0x0000000000007941 */ /* 0x000fea0003800000 */
.L_x_107:
[----:B------:R-:W-:Y:S05]  /*ed40*/  BRA `(.L_x_109) ;  /* 0xfffffff400947947 */ /* 0x000fea000383ffff */
.L_x_83:
[----:B------:R-:W-:Y:S01]  /*ed50*/  BSSY B1, `(.L_x_110) ;  /* 0x0000006000017945 */ /* 0x000fe20003800000 */
[----:B------:R-:W-:-:S07]  /*ed60*/  IMAD.MOV.U32 R15, RZ, RZ, -0x1 ;  /* 0xffffffffff0f7424 */ /* 0x000fce00078e00ff */
[----:B-123--:R-:W-:Y:S05]  /*ed70*/  WARPSYNC.COLLECTIVE R15, `(.L_x_111) ;  /* 0x000000000f0c7348 */ /* 0x00efea0003c00000 */
[----:B------:R-:W-:Y:S02]  /*ed80*/  ELECT P6, UR62, PT ;  /* 0x00000000003e782f */ /* 0x000fe400038c0000 */
[----:B------:R-:W-:Y:S01]  /*ed90*/  MOV R14, UR62 ;  /* 0x0000003e000e7c02 */ /* 0x000fe20008000f00 */
[----:B-123--:R-:W-:Y:S10]  /*eda0*/  ENDCOLLECTIVE ;  /* 0x000000000000791b */ /* 0x00eff40003800000 */
.L_x_111:
[----:B------:R-:W-:Y:S05]  /*edb0*/  BSYNC B1 ;  /* 0x0000000000017941 */ /* 0x000fea0003800000 */
.L_x_110:
[----:B------:R-:W-:Y:S05]  /*edc0*/  BRA `(.L_x_112) ;  /* 0xfffffff4008c7947 */ /* 0x000fea000383ffff */
.L_x_85:
[----:B-1----:R1:W2:Y:S02]  /*edd0*/  SYNCS.PHASECHK.TRANS64.TRYWAIT P0, [R6+URZ], R5 ;  /* 0x00000005060075a7 */ /* 0x0022a4000800017f */
[----:B--2---:R-:W-:Y:S05]  /*ede0*/  @!P0 NANOSLEEP.SYNCS 0x989680 ;  /* 0x009896800000895d */ /* 0x004fea0003900000 */
[----:B------:R-:W2:Y:S02]  /*edf0*/  @!P0 SYNCS.PHASECHK.TRANS64 P0, [R6+URZ], R5 ;  /* 0x00000005060085a7 */ /* 0x000ea4000800007f */
[----:B--2---:R-:W-:Y:S05]  /*ee00*/  @!P0 BRA `(.L_x_85) ;  /* 0xfffffffc00f08947 */ /* 0x004fea000383ffff */
[----:B------:R-:W-:Y:S05]  /*ee10*/  BRA `(.L_x_113) ;  /* 0xfffffff400c07947 */ /* 0x000fea000383ffff */
.L_x_86:
[----:B--2---:R2:W3:Y:S02]  /*ee20*/  SYNCS.PHASECHK.TRANS64.TRYWAIT P0, [R3+URZ], R2 ;  /* 0x00000002030075a7 */ /* 0x0044e4000800017f */
[----:B---3--:R-:W-:Y:S05]  /*ee30*/  @!P0 NANOSLEEP.SYNCS 0x989680 ;  /* 0x009896800000895d */ /* 0x008fea0003900000 */
[----:B------:R-:W3:Y:S02]  /*ee40*/  @!P0 SYNCS.PHASECHK.TRANS64 P0, [R3+URZ], R2 ;  /* 0x00000002030085a7 */ /* 0x000ee4000800007f */
[----:B---3--:R-:W-:Y:S05]  /*ee50*/  @!P0 BRA `(.L_x_86) ;  /* 0xfffffffc00f08947 */ /* 0x008fea000383ffff */
[----:B------:R-:W-:Y:S05]  /*ee60*/  BRA `(.L_x_114) ;  /* 0xfffffff400b47947 */ /* 0x000fea000383ffff */
.L_x_88:
[----:B--2---:R2:W3:Y:S02]  /*ee70*/  SYNCS.PHASECHK.TRANS64.TRYWAIT P0, [R16+URZ], R5 ;  /* 0x00000005100075a7 */ /* 0x0044e4000800017f */
[----:B---3--:R-:W-:Y:S05]  /*ee80*/  @!P0 NANOSLEEP.SYNCS 0x989680 ;  /* 0x009896800000895d */ /* 0x008fea0003900000 */
[----:B------:R-:W3:Y:S02]  /*ee90*/  @!P0 SYNCS.PHASECHK.TRANS64 P0, [R16+URZ], R5 ;  /* 0x00000005100085a7 */ /* 0x000ee4000800007f */
[----:B---3--:R-:W-:Y:S05]  /*eea0*/  @!P0 BRA `(.L_x_88) ;  /* 0xfffffffc00f08947 */ /* 0x008fea000383ffff */
[----:B------:R-:W-:Y:S05]  /*eeb0*/  BRA `(.L_x_115) ;  /* 0xfffffff400b87947 */ /* 0x000fea000383ffff */
.L_x_116:
[----:B------:R-:W-:-:S00]  /*eec0*/  BRA `(.L_x_116) ;  /* 0xfffffffc00fc7947 */ /* 0x000fc0000383ffff */
[----:B------:R-:W-:-:S00]  /*eed0*/  NOP ;  /* 0x0000000000007918 */ /* 0x000fc00000000000 */
        /* <DEDUP_REMOVED lines=10> */
.L_x_12749:


//--------------------- .text._ZN7cutlass13device_kernelIN5flash11enable_sm90INS1_16FlashAttnFwdSm90INS1_25CollectiveMainloopFwdSm90ILi2EN4cute5tupleIJNS5_1CILi2EEENS7_ILi1EEES9_EEENS6_IJNS7_ILi128EEENS7_ILi80EEENS7_ILi256EEEEEELi256ENS_10bfloat16_tEfNS_4arch4Sm90ELb0ELb0ELb0ELb0ELb0ELb0ELb0ELb1ELb1ELb0ELb0ELb0EEENS1_21CollectiveEpilogueFwdINS6_IJSB_SD_SC_EEESA_SF_SH_Li256ELb0ELb0ELb0ELb0EEENS1_29StaticPersistentTileSchedulerILb0EEEEEEEEEvNT_6ParamsE --------------------------
	.section	.text._ZN7cutlass13device_kernelIN5flash11enable_sm90INS1_16FlashAttnFwdSm90INS1_25CollectiveMainloopFwdSm90ILi2EN4cute5tupleIJNS5_1CILi2EEENS7_ILi1EEES9_EEENS6_IJNS7_ILi128EEENS7_ILi80EEENS7_ILi256EEEEEELi256ENS_10bfloat16_tEfNS_4arch4Sm90ELb0ELb0ELb0ELb0ELb0ELb0ELb0ELb1ELb1ELb0ELb0ELb0EEENS1_21CollectiveEpilogueFwdINS6_IJSB_SD_SC_EEESA_SF_SH_Li256ELb0ELb0ELb0ELb0EEENS1_29StaticPersistentTileSchedulerILb0EEEEEEEEEvNT_6ParamsE,"ax",@progbits
	.align	128
.text._ZN7cutlass13device_kernelIN5flash11enable_sm90INS1_16FlashAttnFwdSm90INS1_25CollectiveMainloopFwdSm90ILi2EN4cute5tupleIJNS5_1CILi2EEENS7_ILi1EEES9_EEENS6_IJNS7_ILi128EEENS7_ILi80EEENS7_ILi256EEEEEELi256ENS_10bfloat16_tEfNS_4arch4Sm90ELb0ELb0ELb0ELb0ELb0ELb0ELb0ELb1ELb1ELb0ELb0ELb0EEENS1_21CollectiveEpilogueFwdINS6_IJSB_SD_SC_EEESA_SF_SH_Li256ELb0ELb0ELb0ELb0EEENS1_29StaticPersistentTileSchedulerILb0EEEEEEEEEvNT_6ParamsE:
        .type           _ZN7cutlass13device_kernelIN5flash11enable_sm90INS1_16FlashAttnFwdSm90INS1_25CollectiveMainloopFwdSm90ILi2EN4cute5tupleIJNS5_1CILi2EEENS7_ILi1EEES9_EEENS6_IJNS7_ILi128EEENS7_ILi80EEENS7_ILi256EEEEEELi256ENS_10bfloat16_tEfNS_4arch4Sm90ELb0ELb0ELb0ELb0ELb0ELb0ELb0ELb1ELb1ELb0ELb0ELb0EEENS1_21CollectiveEpilogueFwdINS6_IJSB_SD_SC_EEESA_SF_SH_Li256ELb0ELb0ELb0ELb0EEENS1_29StaticPersistentTileSchedulerILb0EEEEEEEEEvNT_6ParamsE,@function
        .size           _ZN7cutlass13device_kernelIN5flash11enable_sm90INS1_16FlashAttnFwdSm90INS1_25CollectiveMainloopFwdSm90ILi2EN4cute5tupleIJNS5_1CILi2EEENS7_ILi1EEES9_EEENS6_IJNS7_ILi128EEENS7_ILi80EEENS7_ILi256EEEEEELi256ENS_10bfloat16_tEfNS_4arch4Sm90ELb0ELb0ELb0ELb0ELb0ELb0ELb0ELb1ELb1ELb0ELb0ELb0EEENS1_21CollectiveEpilogueFwdINS6_IJSB_SD_SC_EEESA_SF_SH_Li256ELb0ELb0ELb0ELb0EEENS1_29StaticPersistentTileSchedulerILb0EEEEEEEEEvNT_6ParamsE,(.L_x_12750 - _ZN7cutlass13device_kernelIN5flash11enable_sm90INS1_16FlashAttnFwdSm90INS1_25CollectiveMainloopFwdSm90ILi2EN4cute5tupleIJNS5_1CILi2EEENS7_ILi1EEES9_EEENS6_IJNS7_ILi128EEENS7_ILi80EEENS7_ILi256EEEEEELi256ENS_10bfloat16_tEfNS_4arch4Sm90ELb0ELb0ELb0ELb0ELb0ELb0ELb0ELb1ELb1ELb0ELb0ELb0EEENS1_21CollectiveEpilogueFwdINS6_IJSB_SD_SC_EEESA_SF_SH_Li256ELb0ELb0ELb0ELb0EEENS1_29StaticPersistentTileSchedulerILb0EEEEEEEEEvNT_6ParamsE)
        .other          _ZN7cutlass13device_kernelIN5flash11enable_sm90INS1_16FlashAttnFwdSm90INS1_25CollectiveMainloopFwdSm90ILi2EN4cute5tupleIJNS5_1CILi2EEENS7_ILi1EEES9_EEENS6_IJNS7_ILi128EEENS7_ILi80EEENS7_ILi256EEEEEELi256ENS_10bfloat16_tEfNS_4arch4Sm90ELb0ELb0ELb0ELb0ELb0ELb0ELb0ELb1ELb1ELb0ELb0ELb0EEENS1_21CollectiveEpilogueFwdINS6_IJSB_SD_SC_EEESA_SF_SH_Li256ELb0ELb0ELb0ELb0EEENS1_29StaticPersistentTileSchedulerILb0EEEEEEEEEvNT_6ParamsE,@"STO_CUDA_ENTRY STV_DEFAULT"
_ZN7cutlass13device_kernelIN5flash11enable_sm90INS1_16FlashAttnFwdSm90INS1_25CollectiveMainloopFwdSm90ILi2EN4cute5tupleIJNS5_1CILi2EEENS7_ILi1EEES9_EEENS6_IJNS7_ILi128EEENS7_ILi80EEENS7_ILi256EEEEEELi256ENS_10bfloat16_tEfNS_4arch4Sm90ELb0ELb0ELb0ELb0ELb0ELb0ELb0ELb1ELb1ELb0ELb0ELb0EEENS1_21CollectiveEpilogueFwdINS6_IJSB_SD_SC_EEESA_SF_SH_Li256ELb0ELb0ELb0ELb0EEENS1_29StaticPersistentTileSchedulerILb0EEEEEEEEEvNT_6ParamsE:
[----:B------:R-:W1:Y:S02]  /*0000*/  LDC R1, c[0x0][0x28] ;  /* 0x00000a00ff017b82 */ /* 0x000e640000000800 */
[----:B-1----:R-:W-:Y:S01]  /*0010*/  VIADD R1, R1, 0xffffffd8 ;  /* 0xffffffd801017836 */ /* 0x002fe20000000000 */
[----:B------:R-:W1:Y:S01]  /*0020*/  S2R R8, SR_TID.X ;  /* 0x0000000000087919 */ /* 0x000e620000002100 */
[----:B------:R-:W-:Y:S01]  /*0030*/  ELECT P0, URZ, PT ;  /* 0x00000000003f782f */ /* 0x000fe20003800000 */
[----:B------:R-:W-:Y:S01]  /*0040*/  BSSY B0, `(.L_x_117) ;  /* 0x0000014000007945 */ /* 0x000fe20003800000 */
[----:B-1----:R-:W-:-:S05]  /*0050*/  SHF.R.U32.HI R0, RZ, 0x5, R8 ;  /* 0x00000005ff007819 */ /* 0x002fca0000011608 */
[----:B------:R-:W1:Y:S02]  /*0060*/  SHFL.IDX PT, R2, R0, RZ, 0x1f ;  /* 0x00001fff00027589 */ /* 0x000e6400000e0000 */
[----:B-1----:R-:W-:Y:S02]  /*0070*/  ISETP.EQ.AND P0, PT, R2, RZ, P0 ;  /* 0x000000ff0200720c */ /* 0x002fe40000702270 */
[----:B------:R-:W-:-:S11]  /*0080*/  SHF.R.U32.HI R2, RZ, 0x7, R8 ;  /* 0x00000007ff027819 */ /* 0x000fd60000011608 */
        /* <DEDUP_REMOVED lines=15> */
.L_x_118:
[----:B------:R-:W-:Y:S05]  /*0180*/  BSYNC B0 ;  /* 0x0000000000007941 */ /* 0x000fea0003800000 */
.L_x_117:
[----:B------:R-:W-:Y:S01]  /*0190*/  VOTEU.ANY UP0, P0 ;  /* 0x00000000003f7886 */ /* 0x000fe20000000100 */
[----:B------:R-:W1:Y:S01]  /*01a0*/  SHFL.IDX PT, R2, R2, RZ, 0x1f ;  /* 0x00001fff02027589 */ /* 0x000e6200000e0000 */
[----:B------:R-:W-:Y:S01]  /*01b0*/  UMOV UR4, 0x1 ;  /* 0x0000000100047882 */ /* 0x000fe20000000000 */
[----:B------:R-:W-:Y:S01]  /*01c0*/  UMOV UR7, 0x2 ;  /* 0x0000000200077882 */ /* 0x000fe20000000000 */
[----:B------:R-:W-:Y:S01]  /*01d0*/  VOTEU.ANY UP1, P0 ;  /* 0x00000000003f7886 */ /* 0x000fe20000020100 */
[----:B------:R-:W2:Y:S01]  /*01e0*/  @UP0 S2UR UR8, SR_CgaCtaId ;  /* 0x00000000000809c3 */ /* 0x000ea20000008800 */
[----:B------:R-:W3:Y:S01]  /*01f0*/  SHFL.IDX PT, R3, R0, RZ, 0x1f ;  /* 0x00001fff00037589 */ /* 0x000ee200000e0000 */
[----:B------:R-:W-:Y:S01]  /*0200*/  @UP0 UMOV UR6, 0x400 ;  /* 0x0000040000060882 */ /* 0x000fe20000000000 */
[----:B------:R-:W-:-:S04]  /*0210*/  @UP0 UIADD3 UR4, -UR4, 0x100000, URZ ;  /* 0x0010000004040890 */ /* 0x000fc8000fffe13f */
[----:B------:R-:W-:Y:S02]  /*0220*/  @UP0 USHF.L.U32 UR5, UR4, 0xb, URZ ;  /* 0x0000000b04050899 */ /* 0x000fe4000800063f */
[----:B------:R-:W-:Y:S01]  /*0230*/  @UP0 USHF.L.U32 UR4, UR4, 0x1, URZ ;  /* 0x0000000104040899 */ /* 0x000fe2000800063f */
[----:B------:R-:W-:Y:S01]  /*0240*/  VOTEU.ANY UP2, P0 ;  /* 0x00000000003f7886 */ /* 0x000fe20000040100 */
[----:B-1----:R-:W-:Y:S01]  /*0250*/  R2UR UR9, R2 ;  /* 0x00000000020972ca */ /* 0x002fe200000e0000 */
[----:B--2---:R-:W-:Y:S01]  /*0260*/  @UP0 ULEA UR8, UR8, UR6, 0x18 ;  /* 0x0000000608080291 */ /* 0x004fe2000f8ec03f */
[----:B---3--:R-:W-:Y:S01]  /*0270*/  ISETP.NE.AND P1, PT, R3, RZ, PT ;  /* 0x000000ff0300720c */ /* 0x008fe20003f25270 */
[----:B------:R-:W-:-:S04]  /*0280*/  @UP0 UIADD3 UR6, -UR7, 0x100000, URZ ;  /* 0x0010000007060890 */ /* 0x000fc8000fffe13f */
[----:B------:R-:W-:Y:S02]  /*0290*/  @UP0 USHF.L.U32 UR7, UR6, 0xb, URZ ;  /* 0x0000000b06070899 */ /* 0x000fe4000800063f */
[----:B------:R-:W-:-:S04]  /*02a0*/  @UP0 USHF.L.U32 UR6, UR6, 0x1, URZ ;  /* 0x0000000106060899 */ /* 0x000fc8000800063f */
[----:B------:R-:W-:Y:S01]  /*02b0*/  UISETP.NE.AND UP0, UPT, UR9, URZ, UPT ;  /* 0x0000003f0900728c */ /* 0x000fe2000bf05270 */
[----:B------:R-:W1:Y:S02]  /*02c0*/  FENCE.VIEW.ASYNC.S ;  /* 0x00000000000073c6 */ /* 0x000e640000000000 */
[----:B-1----:R1:W2:Y:S05]  /*02d0*/  @UP1 SYNCS.EXCH.64 URZ, [UR8+0x38800], UR4 ;  /* 0x03880004083f15b2 */ /* 0x0022aa0008000100 */
[----:B------:R1:W3:Y:S01]  /*02e0*/  @UP2 SYNCS.EXCH.64 URZ, [UR8+0x38820], UR6 ;  /* 0x03882006083f25b2 */ /* 0x0002e20008000100 */
[----:B------:R-:W-:Y:S05]  /*02f0*/  @P1 BRA `(.L_x_119) ;  /* 0x0000000000481947 */ /* 0x000fea0003800000 */
[----:B-1----:R-:W1:Y:S01]  /*0300*/  S2UR UR5, SR_CgaCtaId ;  /* 0x00000000000579c3 */ /* 0x002e620000008800 */
[----:B------:R-:W-:Y:S01]  /*0310*/  UMOV UR4, 0x400 ;  /* 0x0000040000047882 */ /* 0x000fe20000000000 */
[----:B------:R-:W-:Y:S01]  /*0320*/  UMOV UR6, 0x1 ;  /* 0x0000000100067882 */ /* 0x000fe20000000000 */
[----:B------:R-:W-:Y:S01]  /*0330*/  UMOV UR9, 0x4 ;  /* 0x0000000400097882 */ /* 0x000fe20000000000 */
[----:B------:R-:W-:-:S04]  /*0340*/  UIADD3 UR6, -UR6, 0x100000, URZ ;  /* 0x0010000006067890 */ /* 0x000fc8000fffe13f */
[----:B------:R-:W-:Y:S02]  /*0350*/  USHF.L.U32 UR7, UR6, 0xb, URZ ;  /* 0x0000000b06077899 */ /* 0x000fe4000800063f */
[----:B------:R-:W-:Y:S01]  /*0360*/  USHF.L.U32 UR6, UR6, 0x1, URZ ;  /* 0x0000000106067899 */ /* 0x000fe2000800063f */
[----:B------:R-:W-:Y:S01]  /*0370*/  ELECT P0, URZ, PT ;  /* 0x00000000003f782f */ /* 0x000fe20003800000 */
[----:B-1----:R-:W-:Y:S02]  /*0380*/  ULEA UR8, UR5, UR4, 0x18 ;  /* 0x0000000405087291 */ /* 0x002fe4000f8ec03f */
[----:B------:R-:W-:-:S04]  /*0390*/  UIADD3 UR4, -UR9, 0x100000, URZ ;  /* 0x0010000009047890 */ /* 0x000fc8000fffe13f */
[----:B------:R-:W-:Y:S02]  /*03a0*/  USHF.L.U32 UR5, UR4, 0xb, URZ ;  /* 0x0000000b04057899 */ /* 0x000fe4000800063f */
[----:B------:R-:W-:Y:S01]  /*03b0*/  USHF.L.U32 UR4, UR4, 0x1, URZ ;  /* 0x0000000104047899 */ /* 0x000fe2000800063f */
[----:B------:R-:W1:Y:S03]  /*03c0*/  FENCE.VIEW.ASYNC.S ;  /* 0x00000000000073c6 */ /* 0x000e660000000000 */
[----:B-1----:R4:W1:Y:S08]  /*03d0*/  SYNCS.EXCH.64 URZ, [UR8+0x38830], UR6 ;  /* 0x03883006083f75b2 */ /* 0x0028700008000100 */
[----:B------:R4:W1:Y:S01]  /*03e0*/  SYNCS.EXCH.64 URZ, [UR8+0x38840], UR4 ;  /* 0x03884004083f75b2 */ /* 0x0008620008000100 */
[----:B------:R4:W1:Y:S01]  /*03f0*/  SYNCS.EXCH.64 URZ, [UR8+0x38838], UR6 ;  /* 0x03883806083f75b2 */ /* 0x0008620008000100 */
[----:B------:R4:W1:Y:S02]  /*0400*/  SYNCS.EXCH.64 URZ, [UR8+0x38848], UR4 ;  /* 0x03884804083f75b2 */ /* 0x0008640008000100 */
[----:B----4-:R-:W-:Y:S01]  /*0410*/  NOP ;  /* 0x0000000000007918 */ /* 0x010fe20000000000 */
.L_x_119:
[----:B-1----:R-:W1:Y:S01]  /*0420*/  S2UR UR4, SR_CTAID.Y ;  /* 0x00000000000479c3 */ /* 0x002e620000002600 */
[----:B------:R-:W4:Y:S01]  /*0430*/  SHFL.IDX PT, R7, R0, RZ, 0x1f ;  /* 0x00001fff00077589 */ /* 0x000f2200000e0000 */
[----:B------:R-:W-:Y:S01]  /*0440*/  ULDC UR5, c[0x0][0x154] ;  /* 0x0000550000057ab9 */ /* 0x000fe20000000800 */
[----:B------:R-:W-:-:S05]  /*0450*/  NOP ;  /* 0x0000000000007918 */ /* 0x000fca0000000000 */
[----:B------:R-:W5:Y:S08]  /*0460*/  S2UR UR6, SR_CTAID.X ;  /* 0x00000000000679c3 */ /* 0x000f700000002500 */
[----:B------:R-:W2:Y:S01]  /*0470*/  LDC R6, c[0x0][0x148] ;  /* 0x00005200ff067b82 */ /* 0x000ea20000000800 */
[----:B-1----:R-:W-:Y:S02]  /*0480*/  I2FP.F32.U32 R2, UR4 ;  /* 0x0000000400027c45 */ /* 0x002fe40008201000 */
[----:B----4-:R-:W-:-:S03]  /*0490*/  ISETP.NE.AND P0, PT, R7, RZ, PT ;  /* 0x000000ff0700720c */ /* 0x010fc60003f05270 */
[----:B------:R-:W-:Y:S01]  /*04a0*/  FMUL R5, R2, UR5 ;  /* 0x0000000502057c20 */ /* 0x000fe20008400000 */
[----:B------:R-:W-:Y:S02]  /*04b0*/  SHF.R.S32.HI R2, RZ, 0x1f, R8 ;  /* 0x0000001fff027819 */ /* 0x000fe40000011408 */
[----:B-----5:R-:W-:Y:S02]  /*04c0*/  I2FP.F32.U32 R4, UR6 ;  /* 0x0000000600047c45 */ /* 0x020fe40008201000 */
[----:B------:R-:W-:Y:S01]  /*04d0*/  LEA.HI R2, R2, R8, RZ, 0x7 ;  /* 0x0000000802027211 */ /* 0x000fe200078f38ff */
[----:B------:R-:W1:Y:S02]  /*04e0*/  F2I.U32.TRUNC.NTZ R5, R5 ;  /* 0x0000000500057305 */ /* 0x000e64000020f000 */
[----:B-1----:R-:W-:-:S04]  /*04f0*/  IMAD.MOV R11, RZ, RZ, -R5 ;  /* 0x000000ffff0b7224 */ /* 0x002fc800078e0a05 */
[----:B--2---:R-:W-:Y:S01]  /*0500*/  IMAD R11, R6, R11, UR4 ;  /* 0x00000004060b7e24 */ /* 0x004fe2000f8e020b */
[----:B------:R-:W-:Y:S02]  /*0510*/  ULDC UR4, c[0x0][0x150] ;  /* 0x0000540000047ab9 */ /* 0x000fe40000000800 */
[----:B------:R-:W-:Y:S01]  /*0520*/  FMUL R9, R4, UR4 ;  /* 0x0000000404097c20 */ /* 0x000fe20008400000 */
[----:B------:R-:W-:Y:S06]  /*0530*/  @P0 BRA `(.L_x_120) ;  /* 0x0000000000480947 */ /* 0x000fec0003800000 */
[----:B------:R-:W1:Y:S01]  /*0540*/  S2UR UR5, SR_CgaCtaId ;  /* 0x00000000000579c3 */ /* 0x000e620000008800 */
[----:B------:R-:W-:Y:S01]  /*0550*/  UMOV UR4, 0x400 ;  /* 0x0000040000047882 */ /* 0x000fe20000000000 */
[----:B------:R-:W-:Y:S01]  /*0560*/  UMOV UR6, 0x1 ;  /* 0x0000000100067882 */ /* 0x000fe20000000000 */
[----:B------:R-:W-:Y:S01]  /*0570*/  UMOV UR7, 0x4 ;  /* 0x0000000400077882 */ /* 0x000fe20000000000 */
[----:B------:R-:W-:Y:S01]  /*0580*/  ELECT P0, URZ, PT ;  /* 0x00000000003f782f */ /* 0x000fe20003800000 */
[----:B-1----:R-:W-:Y:S02]  /*0590*/  ULEA UR8, UR5, UR4, 0x18 ;  /* 0x0000000405087291 */ /* 0x002fe4000f8ec03f */
[----:B------:R-:W-:-:S04]  /*05a0*/  UIADD3 UR4, -UR6, 0x100000, URZ ;  /* 0x0010000006047890 */ /* 0x000fc8000fffe13f */
[----:B------:R-:W-:Y:S02]  /*05b0*/  USHF.L.U32 UR5, UR4, 0xb, URZ ;  /* 0x0000000b04057899 */ /* 0x000fe4000800063f */
[----:B------:R-:W-:Y:S02]  /*05c0*/  USHF.L.U32 UR4, UR4, 0x1, URZ ;  /* 0x0000000104047899 */ /* 0x000fe4000800063f */
[----:B------:R-:W-:-:S04]  /*05d0*/  UIADD3 UR6, -UR7, 0x100000, URZ ;  /* 0x0010000007067890 */ /* 0x000fc8000fffe13f */
[----:B------:R-:W-:Y:S02]  /*05e0*/  USHF.L.U32 UR7, UR6, 0xb, URZ ;  /* 0x0000000b06077899 */ /* 0x000fe4000800063f */
[----:B------:R-:W-:Y:S01]  /*05f0*/  USHF.L.U32 UR6, UR6, 0x1, URZ ;  /* 0x0000000106067899 */ /* 0x000fe2000800063f */
[----:B------:R-:W1:Y:S03]  /*0600*/  FENCE.VIEW.ASYNC.S ;  /* 0x00000000000073c6 */ /* 0x000e660000000000 */
[----:B-1----:R1:W2:Y:S08]  /*0610*/  SYNCS.EXCH.64 URZ, [UR8+0x38850], UR4 ;  /* 0x03885004083f75b2 */ /* 0x0022b00008000100 */
[----:B------:R1:W4:Y:S01]  /*0620*/  SYNCS.EXCH.64 URZ, [UR8+0x38860], UR6 ;  /* 0x03886006083f75b2 */ /* 0x0003220008000100 */
[----:B------:R1:W1:Y:S01]  /*0630*/  SYNCS.EXCH.64 URZ, [UR8+0x38858], UR4 ;  /* 0x03885804083f75b2 */ /* 0x0002620008000100 */
[----:B------:R1:W1:Y:S01]  /*0640*/  SYNCS.EXCH.64 URZ, [UR8+0x38868], UR6 ;  /* 0x03886806083f75b2 */ /* 0x0002620008000100 */
[----:B------:R-:W-:Y:S01]  /*0650*/  NOP ;  /* 0x0000000000007918 */ /* 0x000fe20000000000 */
.L_x_120:
[----:B------:R-:W5:Y:S01]  /*0660*/  SHFL.IDX PT, R6, R0, RZ, 0x1f ;  /* 0x00001fff00067589 */ /* 0x000f6200000e0000 */
[----:B------:R-:W-:Y:S01]  /*0670*/  LOP3.LUT R2, R2, 0xffffff80, RZ, 0xc0, !PT ;  /* 0xffffff8002027812 */ /* 0x000fe200078ec0ff */
[----:B------:R-:W1:Y:S01]  /*0680*/  LDC R10, c[0x0][0x144] ;  /* 0x00005100ff0a7b82 */ /* 0x000e620000000800 */
[----:B------:R-:W1:Y:S01]  /*0690*/  F2I.U32.TRUNC.NTZ R9, R9 ;  /* 0x0000000900097305 */ /* 0x000e62000020f000 */
[----:B------:R-:W-:Y:S02]  /*06a0*/  NOP ;  /* 0x0000000000007918 */ /* 0x000fe40000000000 */
[----:B------:R-:W-:Y:S01]  /*06b0*/  IMAD.IADD R2, R8, 0x1, -R2 ;  /* 0x0000000108027824 */ /* 0x000fe200078e0a02 */
[----:B------:R-:W-:-:S04]  /*06c0*/  SHF.R.S32.HI R8, RZ, 0x1f, R7 ;  /* 0x0000001fff087819 */ /* 0x000fc80000011407 */
[----:B------:R-:W-:-:S04]  /*06d0*/  SHF.R.S32.HI R5, RZ, 0x1f, R2 ;  /* 0x0000001fff057819 */ /* 0x000fc80000011402 */
[----:B------:R-:W-:-:S04]  /*06e0*/  LEA.HI R5, R5, R2, RZ, 0x3 ;  /* 0x0000000205057211 */ /* 0x000fc800078f18ff */
[--C-:B------:R-:W-:Y:S02]  /*06f0*/  SHF.R.S32.HI R4, RZ, 0x3, R5.reuse ;  /* 0x00000003ff047819 */ /* 0x100fe40000011405 */
[----:B------:R-:W-:Y:S02]  /*0700*/  SHF.R.S32.HI R5, RZ, 0x1f, R5 ;  /* 0x0000001fff057819 */ /* 0x000fe40000011405 */
[----:B-----5:R-:W-:Y:S02]  /*0710*/  ISETP.NE.AND P0, PT, R6, RZ, PT ;  /* 0x000000ff0600720c */ /* 0x020fe40003f05270 */
[----:B------:R-:W-:Y:S02]  /*0720*/  LEA.HI R5, R5, R4, RZ, 0x2 ;  /* 0x0000000405057211 */ /* 0x000fe400078f10ff */
[----:B------:R-:W-:Y:S02]  /*0730*/  SHF.R.S32.HI R6, RZ, 0x1f, R3 ;  /* 0x0000001fff067819 */ /* 0x000fe40000011403 */
[----:B------:R-:W-:-:S02]  /*0740*/  LOP3.LUT R5, R5, 0xfffffffc, RZ, 0xc0, !PT ;  /* 0xfffffffc05057812 */ /* 0x000fc400078ec0ff */
[----:B------:R-:W-:-:S05]  /*0750*/  LEA.HI R6, R6, R3, RZ, 0x2 ;  /* 0x0000000306067211 */ /* 0x000fca00078f10ff */
[----:B------:R-:W-:Y:S05]  /*0760*/  @P0 BRA `(.L_x_121) ;  /* 0x0000000000480947 */ /* 0x000fea0003800000 */
[----:B-1----:R-:W1:Y:S01]  /*0770*/  S2UR UR5, SR_CgaCtaId ;  /* 0x00000000000579c3 */ /* 0x002e620000008800 */
        /* <DEDUP_REMOVED lines=12> */
[----:B-1----:R1:W1:Y:S08]  /*0840*/  SYNCS.EXCH.64 URZ, [UR8+0x38870], UR4 ;  /* 0x03887004083f75b2 */ /* 0x0022700008000100 */
[----:B------:R1:W1:Y:S01]  /*0850*/  SYNCS.EXCH.64 URZ, [UR8+0x38880], UR6 ;  /* 0x03888006083f75b2 */ /* 0x0002620008000100 */
[----:B------:R1:W1:Y:S01]  /*0860*/  SYNCS.EXCH.64 URZ, [UR8+0x38878], UR4 ;  /* 0x03887804083f75b2 */ /* 0x0002620008000100 */
[----:B------:R1:W1:Y:S01]  /*0870*/  SYNCS.EXCH.64 URZ, [UR8+0x38888], UR6 ;  /* 0x03888806083f75b2 */ /* 0x0002620008000100 */
[----:B------:R-:W-:Y:S01]  /*0880*/  NOP ;  /* 0x0000000000007918 */ /* 0x000fe20000000000 */
.L_x_121:
[----:B------:R-:W5:Y:S01]  /*0890*/  SHFL.IDX PT, R12, R0, RZ, 0x1f ;  /* 0x00001fff000c7589 */ /* 0x000f6200000e0000 */
[----:B-1----:R-:W1:Y:S01]  /*08a0*/  S2UR UR4, SR_CTAID.X ;  /* 0x00000000000479c3 */ /* 0x002e620000002500 */
[----:B------:R-:W-:Y:S01]  /*08b0*/  LOP3.LUT R6, R6, 0x3ffffffc, RZ, 0xc0, !PT ;  /* 0x3ffffffc06067812 */ /* 0x000fe200078ec0ff */
[----:B------:R-:W-:Y:S01]  /*08c0*/  IMAD.IADD R5, R4, 0x1, -R5 ;  /* 0x0000000104057824 */ /* 0x000fe200078e0a05 */
[----:B------:R-:W-:Y:S01]  /*08d0*/  LEA.HI R8, R8, R7, RZ, 0x2 ;  /* 0x0000000708087211 */ /* 0x000fe200078f10ff */
[----:B------:R-:W-:Y:S01]  /*08e0*/  IMAD.MOV R9, RZ, RZ, -R9 ;  /* 0x000000ffff097224 */ /* 0x000fe200078e0a09 */
[----:B------:R-:W-:Y:S01]  /*08f0*/  NOP ;  /* 0x0000000000007918 */ /* 0x000fe20000000000 */
[----:B------:R-:W-:Y:S01]  /*0900*/  IMAD.IADD R6, R3, 0x1, -R6 ;  /* 0x0000000103067824 */ /* 0x000fe200078e0a06 */
[----:B------:R-:W-:-:S03]  /*0910*/  LOP3.LUT R8, R8, 0x3ffffffc, RZ, 0xc0, !PT ;  /* 0x3ffffffc08087812 */ /* 0x000fc600078ec0ff */
[--C-:B------:R-:W-:Y:S02]  /*0920*/  IMAD R6, R6, 0x4, R5.reuse ;  /* 0x0000000406067824 */ /* 0x100fe400078e0205 */
[----:B------:R-:W-:Y:S02]  /*0930*/  IMAD.IADD R8, R7, 0x1, -R8 ;  /* 0x0000000107087824 */ /* 0x000fe400078e0a08 */
[----:B------:R-:W2:Y:S01]  /*0940*/  LDC R7, c[0x0][0x140] ;  /* 0x00005000ff077b82 */ /* 0x000ea20000000800 */
[----:B------:R-:W-:Y:S01]  /*0950*/  LEA.HI R3, R6, R6, RZ, 0x1 ;  /* 0x0000000606037211 */ /* 0x000fe200078f08ff */
[----:B------:R-:W-:-:S03]  /*0960*/  IMAD R8, R8, 0x4, R5 ;  /* 0x0000000408087824 */ /* 0x000fc600078e0205 */
[----:B------:R-:W-:Y:S02]  /*0970*/  LOP3.LUT R3, R3, 0xfffffffe, RZ, 0xc0, !PT ;  /* 0xfffffffe03037812 */ /* 0x000fe400078ec0ff */
[----:B------:R-:W-:Y:S02]  /*0980*/  LEA.HI R4, R8, R8, RZ, 0x1 ;  /* 0x0000000808047211 */ /* 0x000fe400078f08ff */
[----:B-----5:R-:W-:Y:S01]  /*0990*/  ISETP.NE.AND P0, PT, R12, RZ, PT ;  /* 0x000000ff0c00720c */ /* 0x020fe20003f05270 */
[----:B-1----:R-:W-:Y:S01]  /*09a0*/  IMAD R10, R10, R9, UR4 ;  /* 0x000000040a0a7e24 */ /* 0x002fe2000f8e0209 */
[----:B------:R-:W-:-:S04]  /*09b0*/  IADD3 R3, R6, -R3, RZ ;  /* 0x8000000306037210 */ /* 0x000fc80007ffe0ff */
[----:B------:R-:W-:Y:S02]  /*09c0*/  ISETP.NE.AND P6, PT, R3, R10, PT ;  /* 0x0000000a0300720c */ /* 0x000fe40003fc5270 */
[----:B------:R-:W-:-:S05]  /*09d0*/  LOP3.LUT R3, R4, 0xfffffffe, RZ, 0xc0, !PT ;  /* 0xfffffffe04037812 */ /* 0x000fca00078ec0ff */
[----:B------:R-:W-:Y:S01]  /*09e0*/  IMAD.IADD R3, R8, 0x1, -R3 ;  /* 0x0000000108037824 */ /* 0x000fe200078e0a03 */
        /* <DEDUP_REMOVED lines=19> */
.L_x_122:
[----:B------:R-:W5:Y:S01]  /*0b20*/  SHFL.IDX PT, R9, R0, RZ, 0x1f ;  /* 0x00001fff00097589 */ /* 0x000f6200000e0000 */
[----:B------:R-:W-:Y:S01]  /*0b30*/  ISETP.NE.AND P4, PT, R3, R10, PT ;  /* 0x0000000a0300720c */ /* 0x000fe20003f85270 */
[----:B------:R-:W-:Y:S01]  /*0b40*/  IMAD.SHL.U32 R3, R6, 0x4, RZ ;  /* 0x0000000406037824 */ /* 0x000fe200078e00ff */
[----:B------:R-:W-:Y:S01]  /*0b50*/  LOP3.LUT P0, RZ, R2, 0x7, RZ, 0xc0, !PT ;  /* 0x0000000702ff7812 */ /* 0x000fe2000780c0ff */
[----:B------:R-:W-:Y:S01]  /*0b60*/  IMAD.SHL.U32 R5, R8, 0x4, RZ ;  /* 0x0000000408057824 */ /* 0x000fe200078e00ff */
[----:B--2---:R-:W-:Y:S01]  /*0b70*/  ISETP.EQ.U32.AND P1, PT, R7, 0x1, PT ;  /* 0x000000010700780c */ /* 0x004fe20003f22070 */
[----:B------:R-:W-:Y:S01]  /*0b80*/  IMAD.MOV.U32 R23, RZ, RZ, 0x1 ;  /* 0x00000001ff177424 */ /* 0x000fe200078e00ff */
[----:B------:R-:W-:Y:S01]  /*0b90*/  LOP3.LUT R13, R6, 0xc, R3, 0x78, !PT ;  /* 0x0000000c060d7812 */ /* 0x000fe200078e7803 */
[----:B------:R-:W-:Y:S01]  /*0ba0*/  IMAD.MOV.U32 R22, RZ, RZ, 0x1 ;  /* 0x00000001ff167424 */ /* 0x000fe200078e00ff */
[----:B------:R-:W-:Y:S01]  /*0bb0*/  LOP3.LUT R12, R8, 0xc, R5, 0x78, !PT ;  /* 0x0000000c080c7812 */ /* 0x000fe200078e7805 */
[----:B------:R-:W-:Y:S01]  /*0bc0*/  NOP ;  /* 0x0000000000007918 */ /* 0x000fe20000000000 */
[C---:B------:R-:W-:Y:S01]  /*0bd0*/  ISETP.LT.U32.AND P2, PT, R13.reuse, 0x2, !P0 ;  /* 0x000000020d00780c */ /* 0x040fe20004741070 */
[----:B------:R2:W-:Y:S01]  /*0be0*/  STL [R1+0x4], R13 ;  /* 0x0000040d01007387 */ /* 0x0005e20000100800 */
[----:B------:R-:W-:-:S02]  /*0bf0*/  @P6 LEA.HI R3, R13, R13, RZ, 0x1 ;  /* 0x0000000d0d036211 */ /* 0x000fc400078f08ff */
[----:B------:R-:W-:Y:S01]  /*0c00*/  SEL R2, RZ, 0x1, !P2 ;  /* 0x00000001ff027807 */ /* 0x000fe20005000000 */
[----:B------:R2:W-:Y:S01]  /*0c10*/  STL [R1], R12 ;  /* 0x0000000c01007387 */ /* 0x0005e20000100800 */
[----:B------:R-:W-:Y:S02]  /*0c20*/  @P4 LEA.HI R4, R12, R12, RZ, 0x1 ;  /* 0x0000000c0c044211 */ /* 0x000fe400078f08ff */
[----:B------:R-:W-:Y:S02]  /*0c30*/  @P6 SHF.R.S32.HI R3, RZ, 0x1, R3 ;  /* 0x00000001ff036819 */ /* 0x000fe40000011403 */
[----:B------:R-:W-:Y:S02]  /*0c40*/  @P4 SHF.R.S32.HI R4, RZ, 0x1, R4 ;  /* 0x00000001ff044819 */ /* 0x000fe40000011404 */
[----:B------:R-:W-:Y:S02]  /*0c50*/  @P6 ISETP.NE.AND P5, PT, R3, R11, PT ;  /* 0x0000000b0300620c */ /* 0x000fe40003fa5270 */
[----:B-----5:R-:W-:-:S02]  /*0c60*/  ISETP.NE.AND P2, PT, R9, RZ, PT ;  /* 0x000000ff0900720c */ /* 0x020fc40003f45270 */
[----:B------:R-:W-:Y:S02]  /*0c70*/  @P4 ISETP.NE.AND P3, PT, R4, R11, PT ;  /* 0x0000000b0400420c */ /* 0x000fe40003f65270 */
[----:B------:R-:W-:Y:S02]  /*0c80*/  ISETP.LT.U32.AND P0, PT, R12, 0x2, !P0 ;  /* 0x000000020c00780c */ /* 0x000fe40004701070 */
[----:B------:R-:W-:Y:S02]  /*0c90*/  @P6 SEL R23, RZ, 0x1, P5 ;  /* 0x00000001ff176807 */ /* 0x000fe40002800000 */
[----:B------:R-:W-:Y:S02]  /*0ca0*/  SEL R3, RZ, 0x1, !P0 ;  /* 0x00000001ff037807 */ /* 0x000fe40004000000 */
[----:B------:R-:W-:-:S03]  /*0cb0*/  @P4 SEL R22, RZ, 0x1, P3 ;  /* 0x00000001ff164807 */ /* 0x000fc60001800000 */
[----:B--2---:R-:W-:Y:S05]  /*0cc0*/  @P2 BRA `(.L_x_123) ;  /* 0x0000000000482947 */ /* 0x004fea0003800000 */
        /* <DEDUP_REMOVED lines=17> */
[----:B--2---:R-:W-:Y:S01]  /*0de0*/  NOP ;  /* 0x0000000000007918 */ /* 0x004fe20000000000 */
.L_x_123:
[----:B------:R-:W-:Y:S01]  /*0df0*/  LOP3.LUT R23, R23, R2, RZ, 0xc0, !PT ;  /* 0x0000000217177212 */ /* 0x000fe200078ec0ff */
[----:B------:R-:W-:Y:S01]  /*0e00*/  NOP ;  /* 0x0000000000007918 */ /* 0x000fe20000000000 */
[----:B------:R-:W-:Y:S01]  /*0e10*/  LOP3.LUT R22, R22, R3, RZ, 0xc0, !PT ;  /* 0x0000000316167212 */ /* 0x000fe200078ec0ff */
[----:B------:R-:W-:Y:S06]  /*0e20*/  @!P1 BRA `(.L_x_124) ;  /* 0x0000000000089947 */ /* 0x000fec0003800000 */
[----:B-1-34-:R-:W-:Y:S01]  /*0e30*/  UCGABAR_ARV ;  /* 0x00000000000079c7 */ /* 0x01afe20008000000 */
[----:B------:R-:W-:Y:S05]  /*0e40*/  BRA `(.L_x_125) ;  /* 0x0000000000047947 */ /* 0x000fea0003800000 */
.L_x_124:
[----:B-1-34-:R-:W-:Y:S01]  /*0e50*/  NOP ;  /* 0x0000000000007918 */ /* 0x01afe20000000000 */
.L_x_125:
[----:B------:R-:W-:Y:S05]  /*0e60*/  @!P1 BRA `(.L_x_126) ;  /* 0x00000000000c9947 */ /* 0x000fea0003800000 */
[----:B------:R-:W-:Y:S01]  /*0e70*/  UCGABAR_WAIT ;  /* 0x0000000000007dc7 */ /* 0x000fe20008000000 */
[----:B------:R-:W-:Y:S01]  /*0e80*/  CCTL.IVALL ;  /* 0x00000000ff00798f */ /* 0x000fe20002000000 */
[----:B------:R-:W-:Y:S05]  /*0e90*/  BRA `(.L_x_127) ;  /* 0x0000000000047947 */ /* 0x000fea0003800000 */
.L_x_126:
[----:B------:R-:W-:Y:S06]  /*0ea0*/  BAR.SYNC.DEFER_BLOCKING 0x0 ;  /* 0x0000000000007b1d */ /* 0x000fec0000010000 */
.L_x_127:
[----:B------:R-:W-:Y:S01]  /*0eb0*/  UMOV UR4, 0x1 ;  /* 0x0000000100047882 */ /* 0x000fe20000000000 */
[----:B------:R-:W-:Y:S01]  /*0ec0*/  PLOP3.LUT P0, PT, PT, PT, UP0, 0x80, 0x0 ;  /* 0x000000000000781c */ /* 0x000fe20003f0f008 */
[----:B------:R-:W-:-:S06]  /*0ed0*/  USEL UR4, UR4, 0x2, !UP0 ;  /* 0x0000000204047887 */ /* 0x000fcc000c000000 */
[----:B------:R-:W-:-:S05]  /*0ee0*/  IMAD.U32 R2, RZ, RZ, UR4 ;  /* 0x00000004ff027e24 */ /* 0x000fca000f8e00ff */
[----:B------:R1:W-:Y:S01]  /*0ef0*/  STL [R1+0x24], R2 ;  /* 0x0000240201007387 */ /* 0x0003e20000100800 */
[----:B------:R-:W-:Y:S05]  /*0f00*/  @!P0 BRA `(.L_x_128) ;  /* 0x0000009c00b88947 */ /* 0x000fea0003800000 */
.L_x_129:
[----:B------:R-:W-:-:S08]  /*0f10*/  NOP ;  /* 0x0000000000007918 */ /* 0x000fd00000000000 */
[----:B------:R-:W2:Y:S02]  /*0f20*/  USETMAXREG.TRY_ALLOC.CTAPOOL UP0, 0xf0 ;  /* 0x000000f0000079c8 */ /* 0x000ea40008000600 */
[----:B--2---:R-:W-:-:S13]  /*0f30*/  PLOP3.LUT P0, PT, PT, PT, UP0, 0x80, 0x0 ;  /* 0x000000000000781c */ /* 0x004fda0003f0f008 */
[----:B------:R-:W-:Y:S05]  /*0f40*/  @!P0 BRA `(.L_x_129) ;  /* 0xfffffffc00f08947 */ /* 0x000fea000383ffff */
[----:B------:R-:W2:Y:S08]  /*0f50*/  S2UR UR7, SR_CTAID.X ;  /* 0x00000000000779c3 */ /* 0x000eb00000002500 */
[----:B------:R-:W-:Y:S08]  /*0f60*/  BAR.ARV 0x8, 0x120 ;  /* 0x0204800000007b1d */ /* 0x000ff00000002000 */
[----:B------:R-:W2:Y:S02]  /*0f70*/  LDC R0, c[0x0][0xda4] ;  /* 0x00036900ff007b82 */ /* 0x000ea40000000800 */
[----:B--2---:R-:W-:-:S13]  /*0f80*/  ISETP.LE.AND P0, PT, R0, UR7, PT ;  /* 0x0000000700007c0c */ /* 0x004fda000bf03270 */
[----:B------:R-:W-:Y:S05]  /*0f90*/  @P0 EXIT ;  /* 0x000000000000094d */ /* 0x000fea0003800000 */
[----:B------:R-:W2:Y:S01]  /*0fa0*/  LDL R3, [R1+0x24] ;  /* 0x0000240001037983 */ /* 0x000ea20000100800 */
[----:B------:R-:W3:Y:S01]  /*0fb0*/  S2UR UR5, SR_CgaCtaId ;  /* 0x00000000000579c3 */ /* 0x000ee20000008800 */
[----:B------:R-:W-:Y:S01]  /*0fc0*/  UMOV UR4, 0x400 ;  /* 0x0000040000047882 */ /* 0x000fe20000000000 */
[----:B------:R-:W-:Y:S01]  /*0fd0*/  IMAD.MOV.U32 R220, RZ, RZ, -0x2 ;  /* 0xfffffffeffdc7424 */ /* 0x000fe200078e00ff */
[----:B-1----:R-:W1:Y:S01]  /*0fe0*/  S2R R2, SR_TID.X ;  /* 0x0000000000027919 */ /* 0x002e620000002100 */
[----:B------:R-:W-:Y:S01]  /*0ff0*/  IMAD.U32 R212, RZ, RZ, UR7 ;  /* 0x00000007ffd47e24 */ /* 0x000fe2000f8e00ff */
[----:B------:R-:W-:-:S03]  /*1000*/  UMOV UR38, URZ ;  /* 0x0000003f00267c82 */ /* 0x000fc60008000000 */
[----:B------:R-:W4:Y:S01]  /*1010*/  S2UR UR6, SR_SWINHI ;  /* 0x00000000000679c3 */ /* 0x000f220000002f00 */
[----:B---3--:R-:W-:-:S06]  /*1020*/  ULEA UR9, UR5, UR4, 0x18 ;  /* 0x0000000405097291 */ /* 0x008fcc000f8ec03f */
[----:B------:R-:W-:Y:S01]  /*1030*/  IMAD.U32 R18, RZ, RZ, UR9 ;  /* 0x00000009ff127e24 */ /* 0x000fe2000f8e00ff */
[----:B------:R-:W-:Y:S01]  /*1040*/  UMOV UR4, UR9 ;  /* 0x0000000900047c82 */ /* 0x000fe20008000000 */
[----:B----4-:R-:W-:Y:S01]  /*1050*/  UMOV UR5, UR6 ;  /* 0x0000000600057c82 */ /* 0x010fe20008000000 */
[----:B------:R-:W-:Y:S02]  /*1060*/  IMAD.U32 R16, RZ, RZ, UR4 ;  /* 0x00000004ff107e24 */ /* 0x000fe4000f8e00ff */
[----:B-1----:R-:W-:Y:S02]  /*1070*/  VIADD R0, R2, 0xffffff80 ;  /* 0xffffff8002007836 */ /* 0x002fe40000000000 */
[----:B------:R-:W-:Y:S01]  /*1080*/  IMAD.U32 R17, RZ, RZ, UR5 ;  /* 0x00000005ff117e24 */ /* 0x000fe2000f8e00ff */
[----:B------:R-:W-:Y:S02]  /*1090*/  UMOV UR5, URZ ;  /* 0x0000003f00057c82 */ /* 0x000fe40008000000 */
[----:B------:R-:W-:Y:S01]  /*10a0*/  IMAD.U32 R213, RZ, RZ, UR5 ;  /* 0x00000005ffd57e24 */ /* 0x000fe2000f8e00ff */
[----:B--2---:R-:W-:-:S02]  /*10b0*/  R2UR UR8, R3 ;  /* 0x00000000030872ca */ /* 0x004fc400000e0000 */
[----:B------:R-:W-:-:S04]  /*10c0*/  SHF.R.S32.HI R3, RZ, 0x1f, R0 ;  /* 0x0000001fff037819 */ /* 0x000fc80000011400 */
[CC--:B------:R-:W-:Y:S02]  /*10d0*/  LEA.HI R2, R3.reuse, R0.reuse, RZ, 0x7 ;  /* 0x0000000003027211 */ /* 0x0c0fe400078f38ff */
[CC--:B------:R-:W-:Y:S02]  /*10e0*/  LEA.HI R6, R3.reuse, R0.reuse, RZ, 0x4 ;  /* 0x0000000003067211 */ /* 0x0c0fe400078f20ff */
[----:B------:R-:W-:Y:S02]  /*10f0*/  LOP3.LUT R5, R2, 0xffffff80, RZ, 0xc0, !PT ;  /* 0xffffff8002057812 */ /* 0x000fe400078ec0ff */
[----:B------:R-:W-:Y:S01]  /*1100*/  SHF.R.S32.HI R7, RZ, 0x4, R6 ;  /* 0x00000004ff077819 */ /* 0x000fe20000011406 */
[----:B------:R-:W-:Y:S01]  /*1110*/  ULOP3.LUT UR4, UR8, 0x1, URZ, 0xfc, !UPT ;  /* 0x0000000108047892 */ /* 0x000fe2000f8efc3f */
[----:B------:R-:W-:Y:S01]  /*1120*/  LEA.HI R218, R3, R0, RZ, 0x5 ;  /* 0x0000000003da7211 */ /* 0x000fe200078f28ff */
[----:B------:R-:W-:Y:S01]  /*1130*/  IMAD.IADD R214, R0, 0x1, -R5 ;  /* 0x0000000100d67824 */ /* 0x000fe200078e0a05 */
[----:B------:R-:W-:-:S02]  /*1140*/  LEA.HI R8, R6, R7, RZ, 0x1 ;  /* 0x0000000706087211 */ /* 0x000fc400078f08ff */
[----:B------:R-:W-:Y:S01]  /*1150*/  LOP3.LUT R3, R6, 0x3fffff0, RZ, 0xc0, !PT ;  /* 0x03fffff006037812 */ /* 0x000fe200078ec0ff */
[----:B------:R-:W-:Y:S01]  /*1160*/  IMAD.U32 R221, RZ, RZ, UR4 ;  /* 0x00000004ffdd7e24 */ /* 0x000fe2000f8e00ff */
[----:B------:R-:W-:Y:S01]  /*1170*/  SHF.R.S32.HI R5, RZ, 0x1f, R214 ;  /* 0x0000001fff057819 */ /* 0x000fe200000114d6 */
[----:B------:R-:W-:Y:S01]  /*1180*/  UMOV UR4, URZ ;  /* 0x0000003f00047c82 */ /* 0x000fe20008000000 */
[----:B------:R-:W-:Y:S01]  /*1190*/  LOP3.LUT R8, R8, 0x1ffffffe, RZ, 0xc0, !PT ;  /* 0x1ffffffe08087812 */ /* 0x000fe200078ec0ff */
[----:B------:R-:W-:Y:S01]  /*11a0*/  IMAD.IADD R3, R0, 0x1, -R3 ;  /* 0x0000000100037824 */ /* 0x000fe200078e0a03 */
[----:B------:R-:W-:Y:S01]  /*11b0*/  LEA.HI R4, R5, R214, RZ, 0x2 ;  /* 0x000000d605047211 */ /* 0x000fe200078f10ff */
[----:B------:R-:W-:Y:S01]  /*11c0*/  IMAD.U32 R19, RZ, RZ, UR4 ;  /* 0x00000004ff137e24 */ /* 0x000fe2000f8e00ff */
[----:B------:R-:W-:Y:S02]  /*11d0*/  SHF.R.S32.HI R218, RZ, 0x5, R218 ;  /* 0x00000005ffda7819 */ /* 0x000fe400000114da */
[----:B------:R-:W-:-:S02]  /*11e0*/  SHF.R.S32.HI R6, RZ, 0x2, R4 ;  /* 0x00000002ff067819 */ /* 0x000fc40000011404 */
[----:B------:R-:W-:Y:S01]  /*11f0*/  SHF.R.S32.HI R9, RZ, 0x1f, R4 ;  /* 0x0000001fff097819 */ /* 0x000fe20000011404 */
[----:B------:R-:W-:Y:S01]  /*1200*/  IMAD R3, R218, 0x10, R3 ;  /* 0x00000010da037824 */ /* 0x000fe200078e0203 */
[----:B------:R-:W-:Y:S02]  /*1210*/  SHF.R.S32.HI R217, RZ, 0x7, R2 ;  /* 0x00000007ffd97819 */ /* 0x000fe40000011402 */
[----:B------:R-:W-:Y:S02]  /*1220*/  LEA.HI R9, R9, R6, RZ, 0x3 ;  /* 0x0000000609097211 */ /* 0x000fe400078f18ff */
[----:B------:R-:W-:Y:S02]  /*1230*/  IADD3 R8, R7, -R8, RZ ;  /* 0x8000000807087210 */ /* 0x000fe40007ffe0ff */
[----:B------:R-:W-:Y:S02]  /*1240*/  LOP3.LUT R9, R9, 0xfffffff8, RZ, 0xc0, !PT ;  /* 0xfffffff809097812 */ /* 0x000fe400078ec0ff */
[----:B------:R-:W-:Y:S01]  /*1250*/  LEA.HI R2, R2, R217, RZ, 0x1 ;  /* 0x000000d902027211 */ /* 0x000fe200078f08ff */
[----:B------:R-:W-:Y:S01]  /*1260*/  IMAD R8, R3, 0x8, R8 ;  /* 0x0000000803087824 */ /* 0x000fe200078e0208 */
[----:B------:R-:W-:Y:S01]  /*1270*/  LEA.HI R5, R5, R214, RZ, 0x5 ;  /* 0x000000d605057211 */ /* 0x000fe200078f28ff */
[----:B------:R-:W-:Y:S01]  /*1280*/  IMAD.IADD R9, R6, 0x1, -R9 ;  /* 0x0000000106097824 */ /* 0x000fe200078e0a09 */
[----:B------:R-:W-:-:S02]  /*1290*/  LOP3.LUT R3, R4, 0x7ffffffc, RZ, 0xc0, !PT ;  /* 0x7ffffffc04037812 */ /* 0x000fc400078ec0ff */
[----:B------:R-:W-:Y:S02]  /*12a0*/  LOP3.LUT R2, R2, 0x3fffffe, RZ, 0xc0, !PT ;  /* 0x03fffffe02027812 */ /* 0x000fe400078ec0ff */
[----:B------:R-:W-:Y:S01]  /*12b0*/  SHF.R.S32.HI R0, RZ, 0x5, R5 ;  /* 0x00000005ff007819 */ /* 0x000fe20000011405 */
[----:B------:R-:W-:Y:S02]  /*12c0*/  IMAD.IADD R3, R214, 0x1, -R3 ;  /* 0x00000001d6037824 */ /* 0x000fe400078e0a03 */
[----:B------:R-:W-:Y:S01]  /*12d0*/  IMAD.SHL.U32 R5, R8, 0x8, RZ ;  /* 0x0000000808057824 */ /* 0x000fe200078e00ff */
[----:B------:R-:W-:Y:S01]  /*12e0*/  LEA R9, R0, R9, 0x4 ;  /* 0x0000000900097211 */ /* 0x000fe200078e20ff */
[----:B------:R-:W-:Y:S02]  /*12f0*/  IMAD.IADD R2, R217, 0x1, -R2 ;  /* 0x00000001d9027824 */ /* 0x000fe400078e0a02 */
[----:B------:R-:W-:Y:S02]  /*1300*/  IMAD R220, R3, R220, 0x50 ;  /* 0x0000005003dc7424 */ /* 0x000fe400078e02dc */
[----:B------:R-:W-:-:S04]  /*1310*/  IMAD.WIDE R16, R5, 0x2, R16 ;  /* 0x0000000205107825 */ /* 0x000fc800078e0210 */
[----:B------:R-:W-:-:S07]  /*1320*/  IMAD R219, R2, 0x40, R9 ;  /* 0x0000004002db7824 */ /* 0x000fce00078e0209 */
.L_x_156:
[----:B------:R-:W1:Y:S01]  /*1330*/  SHFL.IDX PT, R0, R217, RZ, 0x1f ;  /* 0x00001fffd9007589 */ /* 0x000e6200000e0000 */
[----:B------:R-:W-:Y:S01]  /*1340*/  R2UR UR5, R18 ;  /* 0x00000000120572ca */ /* 0x000fe200000e0000 */
[----:B------:R-:W-:Y:S01]  /*1350*/  ULDC.64 UR6, c[0x0][0x3f8] ;  /* 0x0000fe0000067ab9 */ /* 0x000fe20000000a00 */
[----:B------:R-:W-:Y:S01]  /*1360*/  ULDC UR4, c[0x0][0xda8] ;  /* 0x00036a0000047ab9 */ /* 0x000fe20000000800 */
[----:B------:R-:W-:Y:S01]  /*1370*/  UISETP.NE.U32.AND UP0, UPT, UR6, URZ, UPT ;  /* 0x0000003f0600728c */ /* 0x000fe2000bf05070 */
[----:B------:R-:W-:Y:S01]  /*1380*/  R2UR UR13, R212 ;  /* 0x00000000d40d72ca */ /* 0x000fe200000e0000 */
[----:B------:R-:W-:Y:S02]  /*1390*/  UISETP.NE.AND UP1, UPT, UR4, 0x1, UPT ;  /* 0x000000010400788c */ /* 0x000fe4000bf25270 */
[----:B------:R-:W-:Y:S01]  /*13a0*/  UISETP.NE.AND.EX UP0, UPT, UR7, URZ, UPT, UP0 ;  /* 0x0000003f0700728c */ /* 0x000fe2000bf05300 */
[----:B------:R-:W-:Y:S01]  /*13b0*/  ULDC UR4, c[0x0][0xdb4] ;  /* 0x00036d0000047ab9 */ /* 0x000fe20000000800 */
[----:B------:R-:W-:Y:S01]  /*13c0*/  ULDC UR37, c[0x0][0x404] ;  /* 0x0001010000257ab9 */ /* 0x000fe20000000800 */
[----:B------:R-:W-:-:S03]  /*13d0*/  UISETP.NE.AND UP2, UPT, UR4, 0x1, UPT ;  /* 0x000000010400788c */ /* 0x000fc6000bf45270 */
[----:B------:R-:W-:Y:S02]  /*13e0*/  UIADD3 UR11, UR5, 0x14400, URZ ;  /* 0x00014400050b7890 */ /* 0x000fe4000fffe03f */
[----:B------:R-:W-:Y:S01]  /*13f0*/  USEL UR37, UR37, 0x1, UP0 ;  /* 0x0000000125257887 */ /* 0x000fe20008000000 */
[----:B------:R-:W-:Y:S01]  /*1400*/  ULDC UR10, c[0x0][0x2e0] ;  /* 0x0000b800000a7ab9 */ /* 0x000fe20000000800 */
[----:B------:R-:W-:Y:S02]  /*1410*/  ULOP3.LUT UP0, URZ, UR11, 0x9f, URZ, 0xc0, !UPT ;  /* 0x0000009f0b3f7892 */ /* 0x000fe4000f80c03f */
[----:B------:R-:W-:Y:S01]  /*1420*/  UIMAD UR37, UR37, UR10, URZ ;  /* 0x0000000a252572a4 */ /* 0x000fe2000f8e023f */
[----:B------:R-:W-:Y:S01]  /*1430*/  @UP1 ULDC UR6, c[0x0][0xdac] ;  /* 0x00036b0000061ab9 */ /* 0x000fe20000000800 */
[----:B-1----:R-:W-:Y:S01]  /*1440*/  R2UR UR8, R0 ;  /* 0x00000000000872ca */ /* 0x002fe200000e0000 */
[----:B------:R-:W-:Y:S01]  /*1450*/  UIMAD.WIDE.U32 UR6, UR13, UR6, URZ ;  /* 0x000000060d0672a5 */ /* 0x000fe2000f8e003f */
[----:B------:R-:W-:Y:S01]  /*1460*/  PLOP3.LUT P0, PT, PT, PT, UP0, 0x80, 0x0 ;  /* 0x000000000000781c */ /* 0x000fe20003f0f008 */
[----:B------:R-:W-:Y:S01]  /*1470*/  @UP1 ULDC UR12, c[0x0][0xdb0] ;  /* 0x00036c00000c1ab9 */ /* 0x000fe20000000800 */
[----:B------:R-:W-:Y:S01]  /*1480*/  UMOV UR14, UR13 ;  /* 0x0000000d000e7c82 */ /* 0x000fe20008000000 */
[----:B------:R-:W-:-:S06]  /*1490*/  @UP1 USHF.R.U32.HI UR14, URZ, UR12, UR7 ;  /* 0x0000000c3f0e1299 */ /* 0x000fcc0008011607 */
[----:B------:R-:W-:Y:S01]  /*14a0*/  IMAD.U32 R216, RZ, RZ, UR14 ;  /* 0x0000000effd87e24 */ /* 0x000fe2000f8e00ff */
[----:B------:R-:W-:Y:S01]  /*14b0*/  UMOV UR36, UR14 ;  /* 0x0000000e00247c82 */ /* 0x000fe20008000000 */
[----:B------:R-:W-:-:S04]  /*14c0*/  ULEA.HI UR4, UR8, UR8, URZ, 0x1 ;  /* 0x0000000808047291 */ /* 0x000fc8000f8f083f */
[----:B------:R-:W-:-:S03]  /*14d0*/  ULOP3.LUT UR9, UR4, 0x1e, URZ, 0xc0, !UPT ;  /* 0x0000001e04097892 */ /* 0x000fc6000f8ec03f */
[----:B------:R-:W-:Y:S01]  /*14e0*/  @UP2 ULDC.64 UR4, c[0x0][0xdb8] ;  /* 0x00036e0000042ab9 */ /* 0x000fe20000000a00 */
[----:B------:R-:W-:Y:S02]  /*14f0*/  UIADD3 UR9, UR8, -UR9, URZ ;  /* 0x8000000908097290 */ /* 0x000fe4000fffe03f */
[----:B------:R-:W-:Y:S02]  /*1500*/  UIADD3 UR8, UR37, 0x4f, URZ ;  /* 0x0000004f25087890 */ /* 0x000fe4000fffe03f */
[----:B------:R-:W-:Y:S02]  /*1510*/  ULEA UR10, UR9, UR11, 0xd ;  /* 0x0000000b090a7291 */ /* 0x000fe4000f8e683f */
[----:B------:R-:W-:Y:S02]  /*1520*/  UIMAD.WIDE UR8, UR8, 0x66666667, URZ ;  /* 0x66666667080878a5 */ /* 0x000fe4000f8e023f */
[----:B------:R-:W-:Y:S02]  /*1530*/  UIMAD.WIDE.U32 UR6, UR14, UR4, URZ ;  /* 0x000000040e0672a5 */ /* 0x000fe4000f8e003f */
[----:B------:R-:W-:-:S02]  /*1540*/  USHF.R.U32.HI UR10, URZ, 0x4, UR10 ;  /* 0x000000043f0a7899 */ /* 0x000fc4000801160a */
[----:B------:R-:W-:Y:S01]  /*1550*/  USHF.R.U32.HI UR61, URZ, 0x1f, UR9 ;  /* 0x0000001f3f3d7899 */ /* 0x000fe20008011609 */
[----:B------:R-:W-:Y:S01]  /*1560*/  UMOV UR4, UR13 ;  /* 0x0000000d00047c82 */ /* 0x000fe20008000000 */
[----:B------:R-:W-:Y:S01]  /*1570*/  ULOP3.LUT UR39, UR10, 0x3fff, URZ, 0xc0, !UPT ;  /* 0x00003fff0a277892 */ /* 0x000fe2000f8ec03f */
[----:B------:R-:W-:Y:S01]  /*1580*/  IMAD.U32 R215, RZ, RZ, UR4 ;  /* 0x00000004ffd77e24 */ /* 0x000fe2000f8e00ff */
[----:B------:R-:W-:Y:S02]  /*1590*/  @UP2 USHF.R.U32.HI UR36, URZ, UR5, UR7 ;  /* 0x000000053f242299 */ /* 0x000fe40008011607 */
[----:B------:R-:W-:Y:S01]  /*15a0*/  ULEA.HI.SX32 UR61, UR9, UR61, 0x1b ;  /* 0x0000003d093d7291 */ /* 0x000fe2000f8fda3f */
[----:B------:R-:W-:Y:S11]  /*15b0*/  @!P0 BRA `(.L_x_130) ;  /* 0x0000000000408947 */ /* 0x000ff60003800000 */
[----:B------:R-:W-:Y:S01]  /*15c0*/  MOV R0, 0x0 ;  /* 0x0000000000007802 */ /* 0x000fe20000000f00 */
[----:B------:R-:W-:Y:S01]  /*15d0*/  ULDC.64 UR4, c[0x4][0x1b8] ;  /* 0x01006e0000047ab9 */ /* 0x000fe20000000a00 */
[----:B------:R-:W-:Y:S01]  /*15e0*/  ULDC.64 UR6, c[0x4][0x130] ;  /* 0x01004c0000067ab9 */ /* 0x000fe20000000a00 */
[----:B------:R-:W-:Y:S01]  /*15f0*/  IMAD.U32 R4, RZ, RZ, UR4 ;  /* 0x00000004ff047e24 */ /* 0x000fe2000f8e00ff */
[----:B------:R1:W2:Y:S01]  /*1600*/  LDC.64 R2, c[0x4][R0] ;  /* 0x0100000000027b82 */ /* 0x0002a20000000a00 */
[----:B------:R-:W-:Y:S01]  /*1610*/  MOV R5, UR5 ;  /* 0x0000000500057c02 */ /* 0x000fe20008000f00 */
[----:B------:R-:W-:Y:S01]  /*1620*/  ULDC.64 UR4, c[0x4][0x1c0] ;  /* 0x0100700000047ab9 */ /* 0x000fe20000000a00 */
[----:B------:R-:W-:Y:S02]  /*1630*/  IMAD.U32 R10, RZ, RZ, UR6 ;  /* 0x00000006ff0a7e24 */ /* 0x000fe4000f8e00ff */
[----:B------:R-:W-:Y:S02]  /*1640*/  IMAD.U32 R6, RZ, RZ, UR4 ;  /* 0x00000004ff067e24 */ /* 0x000fe4000f8e00ff */
[----:B------:R-:W-:-:S02]  /*1650*/  IMAD.U32 R7, RZ, RZ, UR5 ;  /* 0x00000005ff077e24 */ /* 0x000fc4000f8e00ff */
[----:B------:R-:W-:Y:S02]  /*1660*/  IMAD.U32 R11, RZ, RZ, UR7 ;  /* 0x00000007ff0b7e24 */ /* 0x000fe4000f8e00ff */
[----:B------:R-:W-:Y:S02]  /*1670*/  IMAD.MOV.U32 R8, RZ, RZ, 0x70 ;  /* 0x00000070ff087424 */ /* 0x000fe400078e00ff */
[----:B------:R-:W-:Y:S02]  /*1680*/  IMAD.MOV.U32 R12, RZ, RZ, 0x1 ;  /* 0x00000001ff0c7424 */ /* 0x000fe400078e00ff */
[----:B-1----:R-:W-:-:S07]  /*1690*/  IMAD.MOV.U32 R13, RZ, RZ, RZ ;  /* 0x000000ffff0d7224 */ /* 0x002fce00078e00ff */
[----:B------:R-:W-:-:S07]  /*16a0*/  LEPC R20, `(.L_x_130) ;  /* 0x000000001014794e */ /* 0x000fce0000000000 */
[----:B--2---:R-:W-:Y:S05]  /*16b0*/  CALL.ABS.NOINC R2 ;  /* 0x0000000002007343 */ /* 0x004fea0003c00000 */
.L_x_130:
[----:B------:R-:W-:Y:S02]  /*16c0*/  R2UR UR4, R213 ;  /* 0x00000000d50472ca */ /* 0x000fe400000e0000 */
[----:B------:R-:W-:Y:S02]  /*16d0*/  R2UR UR6, R18 ;  /* 0x00000000120672ca */ /* 0x000fe400000e0000 */
[----:B------:R-:W-:-:S09]  /*16e0*/  R2UR UR5, R221 ;  /* 0x00000000dd0572ca */ /* 0x000fd200000e0000 */
[----:B------:R-:W-:-:S04]  /*16f0*/  ULOP3.LUT UR4, UR4, 0x1, URZ, 0xc0, !UPT ;  /* 0x0000000104047892 */ /* 0x000fc8000f8ec03f */
[----:B------:R-:W-:Y:S02]  /*1700*/  MOV R2, UR5 ;  /* 0x0000000500027c02 */ /* 0x000fe40008000f00 */
[----:B------:R-:W-:Y:S02]  /*1710*/  IMAD.U32 R0, RZ, RZ, UR4 ;  /* 0x00000004ff007e24 */ /* 0x000fe4000f8e00ff */
[----:B------:R-:W-:-:S03]  /*1720*/  ISETP.NE.AND P0, PT, R2, 0x3, PT ;  /* 0x000000030200780c */ /* 0x000fc60003f05270 */
[----:B------:R-:W-:-:S04]  /*1730*/  SHF.L.U32 R0, R0, 0x1f, RZ ;  /* 0x0000001f00007819 */ /* 0x000fc800000006ff */
[----:B------:R-:W1:Y:S02]  /*1740*/  SYNCS.PHASECHK.TRANS64.TRYWAIT P1, [UR6+0x38800], R0 ;  /* 0x03880000ff0075a7 */ /* 0x000e640008020146 */
[----:B-1----:R-:W-:Y:S05]  /*1750*/  @!P1 BRA `(.L_x_131) ;  /* 0x000000d000049947 */ /* 0x002fea0003800000 */
.L_x_223:
[----:B------:R-:W-:Y:S05]  /*1760*/  @!P0 BRA `(.L_x_132) ;  /* 0x0000000000048947 */ /* 0x000fea0003800000 */
[----:B------:R-:W-:Y:S01]  /*1770*/  BPT.TRAP 0x1 ;  /* 0x000000040000795c */ /* 0x000fe20000300000 */
.L_x_132:
[----:B------:R-:W-:Y:S01]  /*1780*/  R2UR UR5, R19 ;  /* 0x00000000130572ca */ /* 0x000fe200000e0000 */
[----:B-1----:R-:W-:Y:S01]  /*1790*/  IMAD.U32 R0, RZ, RZ, UR38 ;  /* 0x00000026ff007e24 */ /* 0x002fe2000f8e00ff */
[----:B------:R-:W-:-:S11]  /*17a0*/  R2UR UR4, R18 ;  /* 0x00000000120472ca */ /* 0x000fd600000e0000 */
[----:B------:R-:W-:Y:S02]  /*17b0*/  IMAD.U32 R3, RZ, RZ, UR5 ;  /* 0x00000005ff037e24 */ /* 0x000fe4000f8e00ff */
[----:B------:R-:W-:-:S03]  /*17c0*/  LEA R0, R0, UR4, 0x3 ;  /* 0x0000000400007c11 */ /* 0x000fc6000f8e18ff */
[----:B------:R-:W-:-:S04]  /*17d0*/  SHF.L.U32 R3, R3, 0x1f, RZ ;  /* 0x0000001f03037819 */ /* 0x000fc800000006ff */
[----:B------:R1:W2:Y:S01]  /*17e0*/  SYNCS.PHASECHK.TRANS64.TRYWAIT P1, [R0+URZ+0x38830], R3 ;  /* 0x03883003000075a7 */ /* 0x0002a2000802017f */
[----:B------:R-:W-:Y:S05]  /*17f0*/  @!P0 BRA `(.L_x_133) ;  /* 0x0000000000048947 */ /* 0x000fea0003800000 */
[----:B------:R-:W-:Y:S01]  /*1800*/  BPT.TRAP 0x1 ;  /* 0x000000040000795c */ /* 0x000fe20000300000 */
.L_x_133:
[----:B--2---:R-:W-:Y:S05]  /*1810*/  @P1 BRA `(.L_x_134) ;  /* 0x0000000000081947 */ /* 0x004fea0003800000 */
[----:B------:R-:W2:Y:S02]  /*1820*/  SYNCS.PHASECHK.TRANS64.TRYWAIT P1, [R0+URZ+0x38830], R3 ;  /* 0x03883003000075a7 */ /* 0x000ea4000802017f */
[----:B--2---:R-:W-:Y:S05]  /*1830*/  @!P1 BRA `(.L_x_135) ;  /* 0x000000cc00e89947 */ /* 0x004fea0003800000 */
.L_x_134:
[----:B------:R-:W-:Y:S05]  /*1840*/  WARPSYNC.ALL ;  /* 0x0000000000007948 */ /* 0x000fea0003800000 */
[----:B------:R-:W-:Y:S01]  /*1850*/  R2UR UR4, R18 ;  /* 0x00000000120472ca */ /* 0x000fe200000e0000 */
[----:B------:R-:W-:Y:S01]  /*1860*/  ULOP3.LUT UR5, UR39, 0x10000, URZ, 0xfc, !UPT ;  /* 0x0001000027057892 */ /* 0x000fe2000f8efc3f */
[----:B------:R-:W-:Y:S01]  /*1870*/  WARPGROUP.ARRIVE ;  /* 0x00000000000079c5 */ /* 0x000fe20000000000 */
[----:B------:R-:W-:Y:S01]  /*1880*/  UMOV UR17, 0x40000040 ;  /* 0x4000004000117882 */ /* 0x000fe20000000000 */
[----:B------:R-:W-:Y:S01]  /*1890*/  UMOV UR19, 0x40000040 ;  /* 0x4000004000137882 */ /* 0x000fe20000000000 */
[----:B------:R-:W-:Y:S01]  /*18a0*/  UMOV UR9, UR17 ;  /* 0x0000001100097c82 */ /* 0x000fe20008000000 */
[----:B------:R-:W-:Y:S01]  /*18b0*/  UMOV UR11, 0x40000040 ;  /* 0x40000040000b7882 */ /* 0x000fe20000000000 */
[----:B------:R-:W-:Y:S01]  /*18c0*/  UMOV UR13, UR17 ;  /* 0x00000011000d7c82 */ /* 0x000fe20008000000 */
[----:B------:R-:W-:Y:S01]  /*18d0*/  UMOV UR16, UR5 ;  /* 0x0000000500107c82 */ /* 0x000fe20008000000 */
[----:B------:R-:W-:Y:S01]  /*18e0*/  UMOV UR15, 0x40000040 ;  /* 0x40000040000f7882 */ /* 0x000fe20000000000 */
[----:B------:R-:W-:Y:S01]  /*18f0*/  UMOV UR8, UR16 ;  /* 0x0000001000087c82 */ /* 0x000fe20008000000 */
[----:B------:R-:W-:Y:S01]  /*1900*/  UMOV UR12, UR16 ;  /* 0x00000010000c7c82 */ /* 0x000fe20008000000 */
[----:B------:R-:W-:Y:S01]  /*1910*/  IMAD.U32 R14, RZ, RZ, UR16 ;  /* 0x00000010ff0e7e24 */ /* 0x000fe2000f8e00ff */
[----:B------:R-:W-:Y:S01]  /*1920*/  UIADD3 UR4, UR4, 0x24400, URZ ;  /* 0x0002440004047890 */ /* 0x000fe2000fffe03f */
[----:B------:R-:W-:Y:S01]  /*1930*/  IMAD.U32 R15, RZ, RZ, UR17 ;  /* 0x00000011ff0f7e24 */ /* 0x000fe2000f8e00ff */
[----:B------:R-:W-:Y:S01]  /*1940*/  UMOV UR23, 0x40000040 ;  /* 0x4000004000177882 */ /* 0x000fe20000000000 */
[----:B------:R-:W-:Y:S01]  /*1950*/  UMOV UR27, 0x40000040 ;  /* 0x40000040001b7882 */ /* 0x000fe20000000000 */
[----:B------:R-:W-:Y:S01]  /*1960*/  USHF.R.U32.HI UR4, URZ, 0x4, UR4 ;  /* 0x000000043f047899 */ /* 0x000fe20008011604 */
[----:B------:R-:W-:Y:S01]  /*1970*/  MOV R4, UR38 ;  /* 0x0000002600047c02 */ /* 0x000fe20008000f00 */
[----:B------:R-:W-:Y:S01]  /*1980*/  UMOV UR31, 0x40000040 ;  /* 0x40000040001f7882 */ /* 0x000fe20000000000 */
[----:B------:R-:W-:Y:S01]  /*1990*/  UMOV UR35, 0x40000040 ;  /* 0x4000004000237882 */ /* 0x000fe20000000000 */
[----:B------:R-:W-:Y:S01]  /*19a0*/  ULOP3.LUT UR4, UR4, 0x3fff, URZ, 0xc0, !UPT ;  /* 0x00003fff04047892 */ /* 0x000fe2000f8ec03f */
[----:B------:R-:W-:Y:S01]  /*19b0*/  MOV R5, UR37 ;  /* 0x0000002500057c02 */ /* 0x000fe20008000f00 */
[----:B------:R-:W-:Y:S01]  /*19c0*/  UMOV UR43, 0x40000040 ;  /* 0x40000040002b7882 */ /* 0x000fe20000000000 */
[----:B------:R-:W-:Y:S01]  /*19d0*/  UMOV UR47, 0x40000040 ;  /* 0x40000040002f7882 */ /* 0x000fe20000000000 */
[----:B------:R-:W-:Y:S01]  /*19e0*/  ULOP3.LUT UR6, UR4, 0x10000, URZ, 0xfc, !UPT ;  /* 0x0001000004067892 */ /* 0x000fe2000f8efc3f */
[----:B------:R-:W-:Y:S01]  /*19f0*/  MOV R20, UR36 ;  /* 0x0000002400147c02 */ /* 0x000fe20008000f00 */
[----:B------:R-:W-:Y:S01]  /*1a00*/  UMOV UR51, 0x40000040 ;  /* 0x4000004000337882 */ /* 0x000fe20000000000 */
[----:B------:R-:W-:Y:S01]  /*1a10*/  UMOV UR55, 0x40000040 ;  /* 0x4000004000377882 */ /* 0x000fe20000000000 */
[----:B------:R-:W-:-:S02]  /*1a20*/  UIMAD UR4, UR38, 0xa00, UR6 ;  /* 0x00000a00260478a4 */ /* 0x000fc4000f8e0206 */
[----:B------:R-:W-:Y:S01]  /*1a30*/  IMAD.U32 R21, RZ, RZ, UR6 ;  /* 0x00000006ff157e24 */ /* 0x000fe2000f8e00ff */
[----:B------:R-:W-:Y:S01]  /*1a40*/  UMOV UR59, 0x40000040 ;  /* 0x40000040003b7882 */ /* 0x000fe20000000000 */
[----:B------:R-:W-:Y:S02]  /*1a50*/  UIADD3 UR10, UR4, 0x80, URZ ;  /* 0x00000080040a7890 */ /* 0x000fe4000fffe03f */
[----:B------:R-:W-:Y:S02]  /*1a60*/  UIADD3 UR14, UR4, 0x100, URZ ;  /* 0x00000100040e7890 */ /* 0x000fe4000fffe03f */
[----:B------:R-:W-:Y:S01]  /*1a70*/  UMOV UR18, UR4 ;  /* 0x0000000400127c82 */ /* 0x000fe20008000000 */
[----:B------:R-:W-:Y:S01]  /*1a80*/  UIADD3 UR6, UR4, 0x200, URZ ;  /* 0x0000020004067890 */ /* 0x000fe2000fffe03f */
[----:B------:R-:W-:Y:S01]  /*1a90*/  HGMMA.64x16x16.F32.BF16 R56, gdesc[UR16], RZ, !UPT, gsb0 ;  /* 0x00200000103879f0 */ /* 0x000fe2000c0018ff */
[----:B------:R-:W-:Y:S01]  /*1aa0*/  UIADD3 UR7, UR4, 0x2, URZ ;  /* 0x0000000204077890 */ /* 0x000fe2000fffe03f */
[----:B------:R-:W-:Y:S01]  /*1ab0*/  UMOV UR19, 0x40000040 ;  /* 0x4000004000137882 */ /* 0x000fe20000000000 */
[----:B------:R-:W-:-:S02]  /*1ac0*/  UIADD3 UR22, UR4, 0x384, URZ ;  /* 0x0000038404167890 */ /* 0x000fc4000fffe03f */
[----:B------:R-:W-:-:S03]  /*1ad0*/  UIADD3 UR26, UR4, 0x386, URZ ;  /* 0x00000386041a7890 */ /* 0x000fc6000fffe03f */
[----:B------:R-:W-:Y:S01]  /*1ae0*/  UMOV UR18, UR7 ;  /* 0x0000000700127c82 */ /* 0x000fe20008000000 */
[----:B------:R-:W-:Y:S02]  /*1af0*/  UIADD3 UR7, UR4, 0x4, URZ ;  /* 0x0000000404077890 */ /* 0x000fe4000fffe03f */
[----:B------:R-:W-:Y:S02]  /*1b00*/  UIADD3 UR30, UR4, 0x600, URZ ;  /* 0x00000600041e7890 */ /* 0x000fe4000fffe03f */
[----:B------:R-:W-:Y:S02]  /*1b10*/  UIADD3 UR34, UR4, 0x602, URZ ;  /* 0x0000060204227890 */ /* 0x000fe4000fffe03f */
[----:B------:R-:W-:Y:S02]  /*1b20*/  UIADD3 UR42, UR4, 0x584, URZ ;  /* 0x00000584042a7890 */ /* 0x000fe4000fffe03f */
[----:B------:R-:W-:Y:S02]  /*1b30*/  UIADD3 UR46, UR4, 0x586, URZ ;  /* 0x00000586042e7890 */ /* 0x000fe4000fffe03f */
[----:B------:R-:W-:-:S02]  /*1b40*/  UIADD3 UR50, UR4, 0x800, URZ ;  /* 0x0000080004327890 */ /* 0x000fc4000fffe03f */
[----:B------:R-:W-:Y:S02]  /*1b50*/  UIADD3 UR54, UR4, 0x802, URZ ;  /* 0x0000080204367890 */ /* 0x000fe4000fffe03f */
[----:B------:R-:W-:Y:S01]  /*1b60*/  UIADD3 UR58, UR4, 0x804, URZ ;  /* 0x00000804043a7890 */ /* 0x000fe2000fffe03f */
[----:B------:R-:W-:Y:S01]  /*1b70*/  UMOV UR39, 0x40000040 ;  /* 0x4000004000277882 */ /* 0x000fe20000000000 */
        /* <DEDUP_REMOVED lines=9> */
[----:B------:R-:W-:Y:S01]  /*1c10*/  HGMMA.64x16x16.F32.BF16 R40, gdesc[UR12], RZ, !UPT, gsb0 ;  /* 0x002000000c2879f0 */ /* 0x000fe2000c0018ff */
[----:B------:R-:W-:Y:S01]  /*1c20*/  UIADD3 UR14, UR4, 0x102, URZ ;  /* 0x00000102040e7890 */ /* 0x000fe2000fffe03f */
[----:B------:R-:W-:Y:S01]  /*1c30*/  UMOV UR15, 0x40000040 ;  /* 0x40000040000f7882 */ /* 0x000fe20000000000 */
[----:B------:R-:W-:Y:S02]  /*1c40*/  WARPGROUP.DEPBAR.LE gsb0, 0x0 ;  /* 0x00008000000079c5 */ /* 0x000fe40000010000 */
[----:B------:R-:W-:-:S06]  /*1c50*/  WARPGROUP.ARRIVE ;  /* 0x00000000000079c5 */ /* 0x000fcc0000000000 */
[----:B------:R-:W-:Y:S01]  /*1c60*/  HGMMA.64x16x16.F32.BF16 R32, gdesc[UR8], RZ, !UPT, gsb0 ;  /* 0x00200000082079f0 */ /* 0x000fe2000c0018ff */
[----:B------:R-:W-:Y:S01]  /*1c70*/  UMOV UR8, UR16 ;  /* 0x0000001000087c82 */ /* 0x000fe20008000000 */
[----:B------:R-:W-:Y:S01]  /*1c80*/  UMOV UR9, UR17 ;  /* 0x0000001100097c82 */ /* 0x000fe20008000000 */
[----:B------:R-:W-:Y:S01]  /*1c90*/  UMOV UR10, UR6 ;  /* 0x00000006000a7c82 */ /* 0x000fe20008000000 */
[----:B------:R-:W-:Y:S01]  /*1ca0*/  UMOV UR11, 0x40000040 ;  /* 0x40000040000b7882 */ /* 0x000fe20000000000 */
[----:B------:R-:W-:Y:S01]  /*1cb0*/  UIADD3 UR6, UR5, 0x2, URZ ;  /* 0x0000000205067890 */ /* 0x000fe2000fffe03f */
[----:B------:R-:W-:Y:S02]  /*1cc0*/  UMOV UR17, 0x40000040 ;  /* 0x4000004000117882 */ /* 0x000fe40000000000 */
[----:B------:R-:W-:Y:S01]  /*1cd0*/  UMOV UR13, UR17 ;  /* 0x00000011000d7c82 */ /* 0x000fe20008000000 */
[----:B------:R-:W-:-:S03]  /*1ce0*/  IMAD.U32 R13, RZ, RZ, UR17 ;  /* 0x00000011ff0d7e24 */ /* 0x000fc6000f8e00ff */
[----:B------:R-:W-:Y:S01]  /*1cf0*/  UMOV UR16, UR6 ;  /* 0x0000000600107c82 */ /* 0x000fe20008000000 */
[----:B------:R-:W-:Y:S01]  /*1d00*/  UIADD3 UR6, UR4, 0x202, URZ ;  /* 0x0000020204067890 */ /* 0x000fe2000fffe03f */
[----:B------:R-:W-:Y:S01]  /*1d10*/  IMAD.U32 R12, RZ, RZ, UR16 ;  /* 0x00000010ff0c7e24 */ /* 0x000fe2000f8e00ff */
[----:B------:R-:W-:Y:S01]  /*1d20*/  UMOV UR12, UR16 ;  /* 0x00000010000c7c82 */ /* 0x000fe20008000000 */
        /* <DEDUP_REMOVED lines=33> */
[----:B------:R-:W-:Y:S02]  /*1f40*/  UMOV UR17, 0x40000040 ;  /* 0x4000004000117882 */ /* 0x000fe40000000000 */
[----:B------:R-:W-:Y:S01]  /*1f50*/  UMOV UR13, UR17 ;  /* 0x00000011000d7c82 */ /* 0x000fe20008000000 */
[----:B------:R-:W-:-:S03]  /*1f60*/  MOV R11, UR17 ;  /* 0x00000011000b7c02 */ /* 0x000fc60008000f00 */
[----:B------:R-:W-:Y:S01]  /*1f70*/  UMOV UR16, UR6 ;  /* 0x0000000600107c82 */ /* 0x000fe20008000000 */
[----:B------:R-:W-:Y:S01]  /*1f80*/  UIADD3 UR6, UR4, 0x204, URZ ;  /* 0x0000020404067890 */ /* 0x000fe2000fffe03f */
[----:B------:R-:W-:Y:S01]  /*1f90*/  IMAD.U32 R10, RZ, RZ, UR16 ;  /* 0x00000010ff0a7e24 */ /* 0x000fe2000f8e00ff */
[----:B------:R-:W-:Y:S01]  /*1fa0*/  UMOV UR12, UR16 ;  /* 0x00000010000c7c82 */ /* 0x000fe20008000000 */
        /* <DEDUP_REMOVED lines=77> */
[----:B------:R-:W-:Y:S01]  /*2480*/  UMOV UR9, 0x40000040 ;  /* 0x4000004000097882 */ /* 0x000fe20000000000 */
[----:B------:R-:W-:Y:S01]  /*2490*/  UMOV UR11, 0x40000040 ;  /* 0x40000040000b7882 */ /* 0x000fe20000000000 */
[----:B------:R-:W-:Y:S02]  /*24a0*/  UMOV UR13, UR9 ;  /* 0x00000009000d7c82 */ /* 0x000fe40008000000 */
[----:B------:R-:W-:Y:S01]  /*24b0*/  UMOV UR12, UR8 ;  /* 0x00000008000c7c82 */ /* 0x000fe20008000000 */
[----:B------:R-:W-:Y:S02]  /*24c0*/  MOV R2, UR9 ;  /* 0x0000000900027c02 */ /* 0x000fe40008000f00 */
[----:B-12---:R-:W-:Y:S01]  /*24d0*/  MOV R3, UR8 ;  /* 0x0000000800037c02 */ /* 0x006fe20008000f00 */
[----:B------:R-:W-:-:S02]  /*24e0*/  WARPGROUP.DEPBAR.LE gsb0, 0x0 ;  /* 0x00008000000079c5 */ /* 0x000fc40000010000 */
        /* <DEDUP_REMOVED lines=28> */
[----:B------:R-:W-:Y:S01]  /*26b0*/  UMOV UR9, 0x40000040 ;  /* 0x4000004000097882 */ /* 0x000fe20000000000 */
[----:B------:R-:W-:Y:S01]  /*26c0*/  UMOV UR11, 0x40000040 ;  /* 0x40000040000b7882 */ /* 0x000fe20000000000 */
[----:B------:R-:W-:Y:S01]  /*26d0*/  UMOV UR37, UR9 ;  /* 0x0000000900257c82 */ /* 0x000fe20008000000 */
[----:B------:R-:W-:Y:S01]  /*26e0*/  IMAD.U32 R7, RZ, RZ, UR9 ;  /* 0x00000009ff077e24 */ /* 0x000fe2000f8e00ff */
        /* <DEDUP_REMOVED lines=247> */
[----:B------:R-:W-:-:S07]  /*3660*/  UIADD3 UR5, UR5, 0xc06, URZ ;  /* 0x00000c0605057890 */ /* 0x000fce000fffe03f */
[----:B------:R-:W-:Y:S01]  /*3670*/  UMOV UR8, UR5 ;  /* 0x0000000500087c82 */ /* 0x000fe20008000000 */
[----:B------:R-:W-:Y:S01]  /*3680*/  UIADD3 UR5, UR4, 0x806, URZ ;  /* 0x0000080604057890 */ /* 0x000fe2000fffe03f */
[----:B------:R-:W-:Y:S01]  /*3690*/  IMAD.U32 R6, RZ, RZ, UR8 ;  /* 0x00000008ff067e24 */ /* 0x000fe2000f8e00ff */
[----:B------:R-:W-:Y:S01]  /*36a0*/  UMOV UR36, UR8 ;  /* 0x0000000800247c82 */ /* 0x000fe20008000000 */
[----:B------:R-:W-:-:S04]  /*36b0*/  UMOV UR14, UR8 ;  /* 0x00000008000e7c82 */ /* 0x000fc80008000000 */
[----:B------:R-:W-:Y:S01]  /*36c0*/  UMOV UR38, UR5 ;  /* 0x0000000500267c82 */ /* 0x000fe20008000000 */
        /* <DEDUP_REMOVED lines=33> */
[----:B------:R-:W-:Y:S01]  /*38e0*/  UMOV UR7, 0x40000040 ;  /* 0x4000004000077882 */ /* 0x000fe20000000000 */
[----:B------:R-:W-:Y:S02]  /*38f0*/  WARPGROUP.DEPBAR.LE gsb0, 0x0 ;  /* 0x00008000000079c5 */ /* 0x000fe40000010000 */
[----:B------:R-:W-:-:S06]  /*3900*/  WARPGROUP.ARRIVE ;  /* 0x00000000000079c5 */ /* 0x000fcc0000000000 */
[----:B------:R-:W-:Y:S01]  /*3910*/  HGMMA.64x16x16.F32.BF16 R32, gdesc[UR52], R32, gsb0 ;  /* 0x00200000342079f0 */ /* 0x000fe20008001820 */
[----:B------:R-:W-:Y:S01]  /*3920*/  UMOV UR54, UR6 ;  /* 0x0000000600367c82 */ /* 0x000fe20008000000 */
[----:B------:R-:W-:Y:S01]  /*3930*/  UMOV UR55, 0x40000040 ;  /* 0x4000004000377882 */ /* 0x000fe20000000000 */
[----:B------:R-:W-:-:S07]  /*3940*/  UIADD3 UR6, UR4, 0x786, URZ ;  /* 0x0000078604067890 */ /* 0x000fce000fffe03f */
[----:B------:R-:W-:Y:S01]  /*3950*/  UMOV UR10, UR6 ;  /* 0x00000006000a7c82 */ /* 0x000fe20008000000 */
        /* <DEDUP_REMOVED lines=8> */
[----:B------:R-:W-:Y:S02]  /*39e0*/  R2UR UR9, R2 ;  /* 0x00000000020972ca */ /* 0x000fe400000e0000 */
[----:B------:R-:W-:Y:S01]  /*39f0*/  UMOV UR4, UR14 ;  /* 0x0000000e00047c82 */ /* 0x000fe20008000000 */
[----:B------:R-:W-:Y:S01]  /*3a00*/  R2UR UR8, R3 ;  /* 0x00000000030872ca */ /* 0x000fe200000e0000 */
[----:B------:R-:W-:Y:S02]  /*3a10*/  WARPGROUP.DEPBAR.LE gsb0, 0x0 ;  /* 0x00008000000079c5 */ /* 0x000fe40000010000 */
[----:B------:R-:W-:-:S06]  /*3a20*/  WARPGROUP.ARRIVE ;  /* 0x00000000000079c5 */ /* 0x000fcc0000000000 */
[----:B------:R-:W-:Y:S01]  /*3a30*/  HGMMA.64x16x16.F32.BF16 R48, gdesc[UR36], R48, gsb0 ;  /* 0x00200000243079f0 */ /* 0x000fe20008001830 */
[----:B------:R-:W-:Y:S02]  /*3a40*/  R2UR UR38, R4 ;  /* 0x00000000042672ca */ /* 0x000fe400000e0000 */
[----:B------:R-:W-:Y:S02]  /*3a50*/  R2UR UR37, R5 ;  /* 0x00000000052572ca */ /* 0x000fe400000e0000 */
[----:B------:R-:W-:Y:S01]  /*3a60*/  R2UR UR36, R20 ;  /* 0x00000000142472ca */ /* 0x000fe200000e0000 */
        /* <DEDUP_REMOVED lines=16> */
.L_x_136:
[----:B------:R-:W-:Y:S01]  /*3b70*/  VIADD R2, R220, UR37 ;  /* 0x00000025dc027c36 */ /* 0x000fe20008000000 */
[----:B------:R-:W2:Y:S01]  /*3b80*/  LDL R66, [R1+0x4] ;  /* 0x0000040001427983 */ /* 0x000ea20000100800 */
[----:B------:R-:W-:Y:S01]  /*3b90*/  IMAD.U32 R3, RZ, RZ, UR61 ;  /* 0x0000003dff037e24 */ /* 0x000fe2000f8e00ff */
[----:B------:R-:W-:Y:S01]  /*3ba0*/  ULDC UR5, c[0x0][0x988] ;  /* 0x0002620000057ab9 */ /* 0x000fe20000000800 */
[----:B------:R-:W-:Y:S01]  /*3bb0*/  P2R R65, PR, RZ, 0x1 ;  /* 0x00000001ff417803 */ /* 0x000fe20000000000 */
[----:B------:R-:W-:Y:S01]  /*3bc0*/  UISETP.GE.AND UP0, UPT, UR37, 0x51, UPT ;  /* 0x000000512500788c */ /* 0x000fe2000bf06270 */
[----:B------:R-:W-:Y:S01]  /*3bd0*/  IMAD R2, R3, -0x50, R2 ;  /* 0xffffffb003027824 */ /* 0x000fe200078e0202 */
[----:B------:R-:W-:Y:S02]  /*3be0*/  CS2R R150, SRZ ;  /* 0x0000000000967805 */ /* 0x000fe4000001ff00 */
[----:B------:R-:W-:Y:S02]  /*3bf0*/  CS2R R148, SRZ ;  /* 0x0000000000947805 */ /* 0x000fe4000001ff00 */
[----:B------:R-:W-:-:S02]  /*3c00*/  CS2R R146, SRZ ;  /* 0x0000000000927805 */ /* 0x000fc4000001ff00 */
[----:B------:R-:W-:Y:S02]  /*3c10*/  CS2R R144, SRZ ;  /* 0x0000000000907805 */ /* 0x000fe4000001ff00 */
[C---:B------:R-:W-:Y:S02]  /*3c20*/  ISETP.GT.AND P2, PT, R2.reuse, RZ, PT ;  /* 0x000000ff0200720c */ /* 0x040fe40003f44270 */
[----:B------:R-:W-:Y:S02]  /*3c30*/  CS2R R142, SRZ ;  /* 0x00000000008e7805 */ /* 0x000fe4000001ff00 */
[C---:B------:R-:W-:Y:S02]  /*3c40*/  ISETP.GT.AND P1, PT, R2.reuse, 0x1, PT ;  /* 0x000000010200780c */ /* 0x040fe40003f24270 */
[----:B------:R-:W-:Y:S02]  /*3c50*/  CS2R R140, SRZ ;  /* 0x00000000008c7805 */ /* 0x000fe4000001ff00 */
[----:B------:R-:W-:-:S02]  /*3c60*/  ISETP.GT.AND P6, PT, R2, 0x8, PT ;  /* 0x000000080200780c */ /* 0x000fc40003fc4270 */
[----:B------:R-:W-:Y:S02]  /*3c70*/  CS2R R138, SRZ ;  /* 0x00000000008a7805 */ /* 0x000fe4000001ff00 */
[----:B------:R-:W-:Y:S02]  /*3c80*/  FSEL R56, R56, -INF , P2 ;  /* 0xff80000038387808 */ /* 0x000fe40001000000 */
[----:B------:R-:W-:Y:S02]  /*3c90*/  CS2R R136, SRZ ;  /* 0x0000000000887805 */ /* 0x000fe4000001ff00 */
[----:B------:R-:W-:Y:S02]  /*3ca0*/  FSEL R57, R57, -INF , P1 ;  /* 0xff80000039397808 */ /* 0x000fe40000800000 */
[----:B------:R-:W-:Y:S02]  /*3cb0*/  CS2R R134, SRZ ;  /* 0x0000000000867805 */ /* 0x000fe4000001ff00 */
[----:B------:R-:W-:-:S02]  /*3cc0*/  ISETP.GT.AND P5, PT, R2, 0x9, PT ;  /* 0x000000090200780c */ /* 0x000fc40003fa4270 */
[----:B------:R-:W-:Y:S02]  /*3cd0*/  CS2R R132, SRZ ;  /* 0x0000000000847805 */ /* 0x000fe4000001ff00 */
[----:B------:R-:W-:Y:S02]  /*3ce0*/  FSEL R60, R60, -INF , P6 ;  /* 0xff8000003c3c7808 */ /* 0x000fe40003000000 */
[----:B------:R-:W-:Y:S02]  /*3cf0*/  CS2R R130, SRZ ;  /* 0x0000000000827805 */ /* 0x000fe4000001ff00 */
[----:B------:R-:W-:Y:S02]  /*3d00*/  FMNMX.FTZ R3, R56, R57, !PT ;  /* 0x0000003938037209 */ /* 0x000fe40007810000 */
        /* <DEDUP_REMOVED lines=13> */
[----:B------:R-:W-:-:S02]  /*3de0*/  FSEL R58, R58, -INF , P2 ;  /* 0xff8000003a3a7808 */ /* 0x000fc40001000000 */
[----:B------:R-:W-:Y:S02]  /*3df0*/  CS2R R114, SRZ ;  /* 0x0000000000727805 */ /* 0x000fe4000001ff00 */
[----:B------:R-:W-:Y:S02]  /*3e00*/  ISETP.GT.AND P2, PT, R2, 0x18, PT ;  /* 0x000000180200780c */ /* 0x000fe40003f44270 */
[----:B------:R-:W-:Y:S02]  /*3e10*/  CS2R R112, SRZ ;  /* 0x0000000000707805 */ /* 0x000fe4000001ff00 */
[----:B------:R-:W-:Y:S02]  /*3e20*/  FSEL R49, R49, -INF , P3 ;  /* 0xff80000031317808 */ /* 0x000fe40001800000 */
[----:B------:R-:W-:Y:S02]  /*3e30*/  CS2R R110, SRZ ;  /* 0x00000000006e7805 */ /* 0x000fe4000001ff00 */
[----:B------:R-:W-:-:S02]  /*3e40*/  FMNMX.FTZ R4, R48, R3, !PT ;  /* 0x0000000330047209 */ /* 0x000fc40007810000 */
[----:B------:R-:W-:Y:S02]  /*3e50*/  CS2R R108, SRZ ;  /* 0x00000000006c7805 */ /* 0x000fe4000001ff00 */
[----:B------:R-:W-:Y:S02]  /*3e60*/  FSEL R59, R59, -INF , P1 ;  /* 0xff8000003b3b7808 */ /* 0x000fe40000800000 */
[----:B------:R-:W-:Y:S02]  /*3e70*/  CS2R R106, SRZ ;  /* 0x00000000006a7805 */ /* 0x000fe4000001ff00 */
[----:B------:R-:W-:Y:S02]  /*3e80*/  ISETP.GT.AND P1, PT, R2, 0x19, PT ;  /* 0x000000190200780c */ /* 0x000fe40003f24270 */
[----:B------:R-:W-:Y:S02]  /*3e90*/  CS2R R104, SRZ ;  /* 0x0000000000687805 */ /* 0x000fe4000001ff00 */
[----:B------:R-:W-:-:S02]  /*3ea0*/  FSEL R52, R52, -INF , P2 ;  /* 0xff80000034347808 */ /* 0x000fc40001000000 */
[----:B------:R-:W-:Y:S02]  /*3eb0*/  CS2R R102, SRZ ;  /* 0x0000000000667805 */ /* 0x000fe4000001ff00 */
[----:B------:R-:W-:Y:S02]  /*3ec0*/  FMNMX.FTZ R3, R49, R4, !PT ;  /* 0x0000000431037209 */ /* 0x000fe40007810000 */
        /* <DEDUP_REMOVED lines=34> */
[----:B------:R-:W-:Y:S02]  /*40f0*/  ISETP.GT.AND P2, PT, R2, 0x30, PT ;  /* 0x000000300200780c */ /* 0x000fe40003f44270 */
[----:B------:R-:W-:Y:S02]  /*4100*/  FSEL R45, R45, -INF , P3 ;  /* 0xff8000002d2d7808 */ /* 0x000fe40001800000 */
[----:B------:R-:W-:Y:S02]  /*4110*/  FMNMX.FTZ R4, R44, R3, !PT ;  /* 0x000000032c047209 */ /* 0x000fe40007810000 */
[----:B------:R-:W-:Y:S02]  /*4120*/  FSEL R55, R55, -INF , P1 ;  /* 0xff80000037377808 */ /* 0x000fe40000800000 */
[----:B------:R-:W-:Y:S02]  /*4130*/  ISETP.GT.AND P1, PT, R2, 0x31, PT ;  /* 0x000000310200780c */ /* 0x000fe40003f24270 */
[----:B------:R-:W-:-:S02]  /*4140*/  FSEL R32, R32, -INF , P2 ;  /* 0xff80000020207808 */ /* 0x000fc40001000000 */
[----:B------:R-:W-:Y:S02]  /*4150*/  FMNMX.FTZ R3, R45, R4, !PT ;  /* 0x000000042d037209 */ /* 0x000fe40007810000 */
[----:B------:R-:W-:Y:S02]  /*4160*/  FSEL R42, R42, -INF , P6 ;  /* 0xff8000002a2a7808 */ /* 0x000fe40003000000 */
[----:B------:R-:W-:Y:S02]  /*4170*/  ISETP.GT.AND P6, PT, R2, 0x38, PT ;  /* 0x000000380200780c */ /* 0x000fe40003fc4270 */
[----:B------:R-:W-:Y:S02]  /*4180*/  FSEL R33, R33, -INF , P1 ;  /* 0xff80000021217808 */ /* 0x000fe40000800000 */
[----:B------:R-:W-:Y:S02]  /*4190*/  FMNMX.FTZ R4, R32, R3, !PT ;  /* 0x0000000320047209 */ /* 0x000fe40007810000 */
        /* <DEDUP_REMOVED lines=21> */
[----:B------:R-:W-:Y:S02]  /*42f0*/  FMNMX.FTZ R2, R28, R3, !PT ;  /* 0x000000031c027209 */ /* 0x000fe40007810000 */
[----:B------:R-:W-:Y:S02]  /*4300*/  FSEL R38, R38, -INF , P6 ;  /* 0xff80000026267808 */ /* 0x000fe40003000000 */
[----:B------:R-:W-:Y:S02]  /*4310*/  FMNMX.FTZ R5, R29, R2, !PT ;  /* 0x000000021d057209 */ /* 0x000fe40007810000 */
[----:B------:R-:W-:-:S02]  /*4320*/  FSEL R39, R39, -INF , P5 ;  /* 0xff80000027277808 */ /* 0x000fc40002800000 */
[----:B------:R-:W-:Y:S01]  /*4330*/  FSEL R26, R26, -INF , P4 ;  /* 0xff8000001a1a7808 */ /* 0x000fe20002000000 */
[----:B------:R-:W1:Y:S01]  /*4340*/  SHFL.BFLY PT, R2, R5, 0x2, 0x1f ;  /* 0x0c401f0005027f89 */ /* 0x000e6200000e0000 */
[----:B------:R-:W-:Y:S02]  /*4350*/  FSEL R27, R27, -INF , P3 ;  /* 0xff8000001b1b7808 */ /* 0x000fe40001800000 */
[----:B------:R-:W-:Y:S02]  /*4360*/  FSEL R30, R30, -INF , P2 ;  /* 0xff8000001e1e7808 */ /* 0x000fe40001000000 */
[----:B------:R-:W-:Y:S02]  /*4370*/  FSEL R31, R31, -INF , P1 ;  /* 0xff8000001f1f7808 */ /* 0x000fe40000800000 */
[----:B-1----:R-:W-:-:S05]  /*4380*/  FMNMX.FTZ R20, R5, R2, !PT ;  /* 0x0000000205147209 */ /* 0x002fca0007810000 */
[----:B------:R-:W1:Y:S02]  /*4390*/  SHFL.BFLY PT, R3, R20, 0x1, 0x1f ;  /* 0x0c201f0014037f89 */ /* 0x000e6400000e0000 */
[----:B-1----:R-:W-:Y:S02]  /*43a0*/  FMNMX.FTZ R4, R20, R3, !PT ;  /* 0x0000000314047209 */ /* 0x002fe40007810000 */
[----:B------:R-:W-:Y:S02]  /*43b0*/  FMNMX.FTZ R3, R58, R59, !PT ;  /* 0x0000003b3a037209 */ /* 0x000fe40007810000 */
[C---:B------:R-:W-:Y:S01]  /*43c0*/  FSETP.NEU.FTZ.AND P0, PT, R4.reuse, -INF , PT ;  /* 0xff8000000400780b */ /* 0x040fe20003f1d000 */
[----:B------:R-:W-:-:S05]  /*43d0*/  FMUL.FTZ R2, R4, UR5 ;  /* 0x0000000504027c20 */ /* 0x000fca0008410000 */
[----:B------:R-:W-:Y:S02]  /*43e0*/  FSEL R64, R2, RZ, P0 ;  /* 0x000000ff02407208 */ /* 0x000fe40000000000 */
[----:B------:R-:W-:Y:S02]  /*43f0*/  FMNMX.FTZ R2, R62, R3, !PT ;  /* 0x000000033e027209 */ /* 0x000fe40007810000 */
[----:B------:R-:W-:Y:S01]  /*4400*/  ISETP.NE.AND P0, PT, R65, RZ, PT ;  /* 0x000000ff4100720c */ /* 0x000fe20003f05270 */
[--C-:B------:R-:W-:Y:S01]  /*4410*/  FFMA.FTZ R56, R56, UR5, -R64.reuse ;  /* 0x0000000538387c23 */ /* 0x100fe20008010840 */
[----:B------:R-:W-:Y:S01]  /*4420*/  FMNMX.FTZ R3, R63, R2, !PT ;  /* 0x000000023f037209 */ /* 0x000fe20007810000 */
[--C-:B------:R-:W-:Y:S01]  /*4430*/  FFMA.FTZ R57, R57, UR5, -R64.reuse ;  /* 0x0000000539397c23 */ /* 0x100fe20008010840 */
[--C-:B------:R-:W-:Y:S01]  /*4440*/  FFMA.FTZ R60, R60, UR5, -R64.reuse ;  /* 0x000000053c3c7c23 */ /* 0x100fe20008010840 */
[--C-:B------:R-:W-:Y:S01]  /*4450*/  FFMA.FTZ R61, R61, UR5, -R64.reuse ;  /* 0x000000053d3d7c23 */ /* 0x100fe20008010840 */
[----:B------:R-:W-:Y:S01]  /*4460*/  FMNMX.FTZ R2, R50, R3, !PT ;  /* 0x0000000332027209 */ /* 0x000fe20007810000 */
[----:B------:R-:W-:Y:S01]  /*4470*/  MUFU.EX2 R56, R56 ;  /* 0x0000003800387308 */ /* 0x000fe20000000800 */
[--C-:B------:R-:W-:Y:S01]  /*4480*/  FFMA.FTZ R48, R48, UR5, -R64.reuse ;  /* 0x0000000530307c23 */ /* 0x100fe20008010840 */
[--C-:B------:R-:W-:Y:S01]  /*4490*/  FFMA.FTZ R49, R49, UR5, -R64.reuse ;  /* 0x0000000531317c23 */ /* 0x100fe20008010840 */
[----:B------:R-:W-:Y:S01]  /*44a0*/  FMNMX.FTZ R3, R51, R2, !PT ;  /* 0x0000000233037209 */ /* 0x000fe20007810000 */
[--C-:B------:R-:W-:Y:S01]  /*44b0*/  FFMA.FTZ R52, R52, UR5, -R64.reuse ;  /* 0x0000000534347c23 */ /* 0x100fe20008010840 */
[--C-:B------:R-:W-:Y:S01]  /*44c0*/  FFMA.FTZ R53, R53, UR5, -R64.reuse ;  /* 0x0000000535357c23 */ /* 0x100fe20008010840 */
[--C-:B------:R-:W-:Y:S01]  /*44d0*/  FFMA.FTZ R40, R40, UR5, -R64.reuse ;  /* 0x0000000528287c23 */ /* 0x100fe20008010840 */
[----:B------:R-:W-:Y:S01]  /*44e0*/  FMNMX.FTZ R2, R54, R3, !PT ;  /* 0x0000000336027209 */ /* 0x000fe20007810000 */
[----:B------:R-:W1:Y:S01]  /*44f0*/  MUFU.EX2 R57, R57 ;  /* 0x0000003900397308 */ /* 0x000e620000000800 */
[--C-:B------:R-:W-:Y:S01]  /*4500*/  FFMA.FTZ R41, R41, UR5, -R64.reuse ;  /* 0x0000000529297c23 */ /* 0x100fe20008010840 */
        /* <DEDUP_REMOVED lines=14> */
[----:B------:R-:W3:Y:S01]  /*45f0*/  MUFU.EX2 R61, R61 ;  /* 0x0000003d003d7308 */ /* 0x000ee20000000800 */
[----:B------:R-:W-:Y:S01]  /*4600*/  FFMA.FTZ R29, R29, UR5, -R64 ;  /* 0x000000051d1d7c23 */ /* 0x000fe20008010840 */
[----:B-1----:R-:W-:-:S02]  /*4610*/  F2FP.BF16.F32.PACK_AB R208, R57, R56 ;  /* 0x0000003839d0723e */ /* 0x002fc400000010ff */
[----:B------:R-:W-:-:S04]  /*4620*/  FMNMX.FTZ R3, R47, R2, !PT ;  /* 0x000000022f037209 */ /* 0x000fc80007810000 */
[----:B------:R-:W-:Y:S01]  /*4630*/  FMNMX.FTZ R2, R34, R3, !PT ;  /* 0x0000000322027209 */ /* 0x000fe20007810000 */
[----:B------:R-:W-:Y:S03]  /*4640*/  MUFU.EX2 R48, R48 ;  /* 0x0000003000307308 */ /* 0x000fe60000000800 */
[----:B------:R-:W-:-:S04]  /*4650*/  FMNMX.FTZ R3, R35, R2, !PT ;  /* 0x0000000223037209 */ /* 0x000fc80007810000 */
[----:B------:R-:W-:Y:S01]  /*4660*/  FMNMX.FTZ R2, R38, R3, !PT ;  /* 0x0000000326027209 */ /* 0x000fe20007810000 */
[----:B------:R-:W1:Y:S01]  /*4670*/  MUFU.EX2 R49, R49 ;  /* 0x0000003100317308 */ /* 0x000e620000000800 */
[----:B---3--:R-:W-:Y:S02]  /*4680*/  F2FP.BF16.F32.PACK_AB R210, R61, R60 ;  /* 0x0000003c3dd2723e */ /* 0x008fe400000010ff */
[----:B------:R-:W-:-:S04]  /*4690*/  FMNMX.FTZ R3, R39, R2, !PT ;  /* 0x0000000227037209 */ /* 0x000fc80007810000 */
[----:B------:R-:W-:Y:S01]  /*46a0*/  FMNMX.FTZ R2, R26, R3, !PT ;  /* 0x000000031a027209 */ /* 0x000fe20007810000 */
[----:B------:R-:W-:Y:S03]  /*46b0*/  MUFU.EX2 R52, R52 ;  /* 0x0000003400347308 */ /* 0x000fe60000000800 */
[----:B------:R-:W-:-:S04]  /*46c0*/  FMNMX.FTZ R3, R27, R2, !PT ;  /* 0x000000021b037209 */ /* 0x000fc80007810000 */
[----:B------:R-:W-:Y:S01]  /*46d0*/  FMNMX.FTZ R2, R30, R3, !PT ;  /* 0x000000031e027209 */ /* 0x000fe20007810000 */
[----:B------:R-:W3:Y:S01]  /*46e0*/  MUFU.EX2 R53, R53 ;  /* 0x0000003500357308 */ /* 0x000ee20000000800 */
[----:B-1----:R-:W-:Y:S02]  /*46f0*/  F2FP.BF16.F32.PACK_AB R204, R49, R48 ;  /* 0x0000003031cc723e */ /* 0x002fe400000010ff */
[----:B------:R-:W-:-:S05]  /*4700*/  FMNMX.FTZ R2, R31, R2, !PT ;  /* 0x000000021f027209 */ /* 0x000fca0007810000 */
[----:B------:R-:W1:Y:S01]  /*4710*/  SHFL.BFLY PT, R3, R2, 0x2, 0x1f ;  /* 0x0c401f0002037f89 */ /* 0x000e6200000e0000 */
[----:B------:R-:W-:Y:S08]  /*4720*/  MUFU.EX2 R40, R40 ;  /* 0x0000002800287308 */ /* 0x000ff00000000800 */
[----:B------:R-:W4:Y:S01]  /*4730*/  MUFU.EX2 R41, R41 ;  /* 0x0000002900297308 */ /* 0x000f220000000800 */
[----:B---3--:R-:W-:-:S07]  /*4740*/  F2FP.BF16.F32.PACK_AB R206, R53, R52 ;  /* 0x0000003435ce723e */ /* 0x008fce00000010ff */
[----:B------:R-:W-:Y:S01]  /*4750*/  MUFU.EX2 R44, R44 ;  /* 0x0000002c002c7308 */ /* 0x000fe20000000800 */
[----:B-1----:R-:W-:-:S07]  /*4760*/  FMNMX.FTZ R5, R2, R3, !PT ;  /* 0x0000000302057209 */ /* 0x002fce0007810000 */
[----:B------:R-:W1:Y:S01]  /*4770*/  MUFU.EX2 R45, R45 ;  /* 0x0000002d002d7308 */ /* 0x000e620000000800 */
[----:B----4-:R-:W-:Y:S01]  /*4780*/  F2FP.BF16.F32.PACK_AB R200, R41, R40 ;  /* 0x0000002829c8723e */ /* 0x010fe200000010ff */
[----:B------:R-:W3:Y:S06]  /*4790*/  SHFL.BFLY PT, R2, R5, 0x1, 0x1f ;  /* 0x0c201f0005027f89 */ /* 0x000eec00000e0000 */
[----:B------:R-:W-:Y:S08]  /*47a0*/  MUFU.EX2 R32, R32 ;  /* 0x0000002000207308 */ /* 0x000ff00000000800 */
[----:B------:R-:W4:Y:S01]  /*47b0*/  MUFU.EX2 R33, R33 ;  /* 0x0000002100217308 */ /* 0x000f220000000800 */
[----:B-1----:R-:W-:-:S07]  /*47c0*/  F2FP.BF16.F32.PACK_AB R202, R45, R44 ;  /* 0x0000002c2dca723e */ /* 0x002fce00000010ff */
[----:B------:R-:W-:Y:S01]  /*47d0*/  MUFU.EX2 R36, R36 ;  /* 0x0000002400247308 */ /* 0x000fe20000000800 */
[----:B---3--:R-:W-:Y:S01]  /*47e0*/  FMNMX.FTZ R3, R5, R2, !PT ;  /* 0x0000000205037209 */ /* 0x008fe20007810000 */
[----:B------:R-:W-:Y:S01]  /*47f0*/  FADD.FTZ R5, R56, R57 ;  /* 0x0000003938057221 */ /* 0x000fe20000010000 */
[----:B------:R-:W-:Y:S02]  /*4800*/  CS2R R56, SRZ ;  /* 0x0000000000387805 */ /* 0x000fe4000001ff00 */
[C---:B------:R-:W-:Y:S01]  /*4810*/  FSETP.NEU.FTZ.AND P1, PT, R3.reuse, -INF , PT ;  /* 0xff8000000300780b */ /* 0x040fe20003f3d000 */
[----:B------:R-:W-:Y:S01]  /*4820*/  FMUL.FTZ R2, R3, UR5 ;  /* 0x0000000503027c20 */ /* 0x000fe20008410000 */
[----:B------:R-:W-:Y:S01]  /*4830*/  FADD.FTZ R20, R60, R5 ;  /* 0x000000053c147221 */ /* 0x000fe20000010000 */
[----:B------:R-:W-:Y:S01]  /*4840*/  MUFU.EX2 R37, R37 ;  /* 0x0000002500257308 */ /* 0x000fe20000000800 */
[----:B----4-:R-:W-:Y:S02]  /*4850*/  F2FP.BF16.F32.PACK_AB R196, R33, R32 ;  /* 0x0000002021c4723e */ /* 0x010fe400000010ff */
[----:B------:R-:W-:Y:S01]  /*4860*/  FSEL R2, R2, RZ, P1 ;  /* 0x000000ff02027208 */ /* 0x000fe20000800000 */
[----:B------:R-:W-:Y:S01]  /*4870*/  FADD.FTZ R5, R61, R20 ;  /* 0x000000143d057221 */ /* 0x000fe20000010000 */
[----:B------:R-:W-:-:S02]  /*4880*/  ISETP.NE.AND P1, PT, R23, RZ, PT ;  /* 0x000000ff1700720c */ /* 0x000fc40003f25270 */
[----:B------:R-:W-:Y:S01]  /*4890*/  CS2R R60, SRZ ;  /* 0x00000000003c7805 */ /* 0x000fe2000001ff00 */
[--C-:B------:R-:W-:Y:S01]  /*48a0*/  FFMA.FTZ R58, R58, UR5, -R2.reuse ;  /* 0x000000053a3a7c23 */ /* 0x100fe20008010802 */
[--C-:B------:R-:W-:Y:S01]  /*48b0*/  FFMA.FTZ R59, R59, UR5, -R2.reuse ;  /* 0x000000053b3b7c23 */ /* 0x100fe20008010802 */
[--C-:B------:R-:W-:Y:S01]  /*48c0*/  FFMA.FTZ R62, R62, UR5, -R2.reuse ;  /* 0x000000053e3e7c23 */ /* 0x100fe20008010802 */
[--C-:B------:R-:W-:Y:S01]  /*48d0*/  FFMA.FTZ R63, R63, UR5, -R2.reuse ;  /* 0x000000053f3f7c23 */ /* 0x100fe20008010802 */
[--C-:B------:R-:W-:Y:S01]  /*48e0*/  FFMA.FTZ R50, R50, UR5, -R2.reuse ;  /* 0x0000000532327c23 */ /* 0x100fe20008010802 */
[--C-:B------:R-:W-:Y:S01]  /*48f0*/  FFMA.FTZ R51, R51, UR5, -R2.reuse ;  /* 0x0000000533337c23 */ /* 0x100fe20008010802 */
[----:B------:R-:W-:Y:S01]  /*4900*/  MUFU.EX2 R58, R58 ;  /* 0x0000003a003a7308 */ /* 0x000fe20000000800 */
[--C-:B------:R-:W-:Y:S01]  /*4910*/  FFMA.FTZ R54, R54, UR5, -R2.reuse ;  /* 0x0000000536367c23 */ /* 0x100fe20008010802 */
[----:B------:R-:W-:Y:S01]  /*4920*/  FADD.FTZ R20, R48, R5 ;  /* 0x0000000530147221 */ /* 0x000fe20000010000 */
[--C-:B------:R-:W-:Y:S01]  /*4930*/  FFMA.FTZ R55, R55, UR5, -R2.reuse ;  /* 0x0000000537377c23 */ /* 0x100fe20008010802 */
[--C-:B------:R-:W-:Y:S01]  /*4940*/  FFMA.FTZ R42, R42, UR5, -R2.reuse ;  /* 0x000000052a2a7c23 */ /* 0x100fe20008010802 */
[----:B------:R-:W-:Y:S01]  /*4950*/  FFMA.FTZ R43, R43, UR5, -R2 ;  /* 0x000000052b2b7c23 */ /* 0x000fe20008010802 */
[----:B------:R-:W-:Y:S01]  /*4960*/  FADD.FTZ R65, R49, R20 ;  /* 0x0000001431417221 */ /* 0x000fe20000010000 */
[----:B------:R-:W-:Y:S01]  /*4970*/  FFMA.FTZ R46, R46, UR5, -R2 ;  /* 0x000000052e2e7c23 */ /* 0x000fe20008010802 */
[----:B------:R-:W1:Y:S01]  /*4980*/  MUFU.EX2 R59, R59 ;  /* 0x0000003b003b7308 */ /* 0x000e620000000800 */
[----:B------:R-:W-:-:S02]  /*4990*/  @P1 VIADD R0, R0, 0x38840 ;  /* 0x0003884000001836 */ /* 0x000fc40000000000 */
[----:B------:R-:W-:Y:S01]  /*49a0*/  FADD.FTZ R64, R52, R65 ;  /* 0x0000004134407221 */ /* 0x000fe20000010000 */
[--C-:B------:R-:W-:Y:S01]  /*49b0*/  FFMA.FTZ R47, R47, UR5, -R2.reuse ;  /* 0x000000052f2f7c23 */ /* 0x100fe20008010802 */
[--C-:B------:R-:W-:Y:S01]  /*49c0*/  FFMA.FTZ R34, R34, UR5, -R2.reuse ;  /* 0x0000000522227c23 */ /* 0x100fe20008010802 */
[----:B------:R-:W-:Y:S01]  /*49d0*/  FFMA.FTZ R35, R35, UR5, -R2 ;  /* 0x0000000523237c23 */ /* 0x000fe20008010802 */
[----:B------:R-:W-:Y:S01]  /*49e0*/  FADD.FTZ R65, R53, R64 ;  /* 0x0000004035417221 */ /* 0x000fe20000010000 */
[----:B--2---:R-:W-:Y:S01]  /*49f0*/  @P1 PRMT R0, R66, 0x654, R0 ;  /* 0x0000065442001816 */ /* 0x004fe20000000000 */
[----:B------:R-:W2:Y:S01]  /*4a00*/  MUFU.EX2 R62, R62 ;  /* 0x0000003e003e7308 */ /* 0x000ea20000000800 */
[--C-:B------:R-:W-:Y:S01]  /*4a10*/  FFMA.FTZ R38, R38, UR5, -R2.reuse ;  /* 0x0000000526267c23 */ /* 0x100fe20008010802 */
[----:B------:R-:W-:Y:S01]  /*4a20*/  FADD.FTZ R64, R40, R65 ;  /* 0x0000004128407221 */ /* 0x000fe20000010000 */
[----:B------:R3:W-:Y:S01]  /*4a30*/  @P1 SYNCS.ARRIVE.TRANS64.RED.A1T0 RZ, [R0+URZ], RZ ;  /* 0x000000ff00ff19a7 */ /* 0x0007e2000810043f */
[--C-:B------:R-:W-:Y:S01]  /*4a40*/  FFMA.FTZ R39, R39, UR5, -R2.reuse ;  /* 0x0000000527277c23 */ /* 0x100fe20008010802 */
[----:B------:R-:W-:Y:S01]  /*4a50*/  FFMA.FTZ R26, R26, UR5, -R2 ;  /* 0x000000051a1a7c23 */ /* 0x000fe20008010802 */
[----:B------:R-:W-:Y:S01]  /*4a60*/  FADD.FTZ R65, R41, R64 ;  /* 0x0000004029417221 */ /* 0x000fe20000010000 */
[--C-:B------:R-:W-:Y:S01]  /*4a70*/  FFMA.FTZ R27, R27, UR5, -R2.reuse ;  /* 0x000000051b1b7c23 */ /* 0x100fe20008010802 */
[----:B------:R-:W4:Y:S01]  /*4a80*/  MUFU.EX2 R63, R63 ;  /* 0x0000003f003f7308 */ /* 0x000f220000000800 */
[----:B-1----:R-:W-:Y:S01]  /*4a90*/  FADD.FTZ R5, R58, R59 ;  /* 0x0000003b3a057221 */ /* 0x002fe20000010000 */
[--C-:B------:R-:W-:Y:S01]  /*4aa0*/  FFMA.FTZ R30, R30, UR5, -R2.reuse ;  /* 0x000000051e1e7c23 */ /* 0x100fe20008010802 */
[----:B---3--:R-:W-:Y:S01]  /*4ab0*/  FADD.FTZ R0, R44, R65 ;  /* 0x000000412c007221 */ /* 0x008fe20000010000 */
[----:B------:R-:W-:Y:S01]  /*4ac0*/  FFMA.FTZ R2, R31, UR5, -R2 ;  /* 0x000000051f027c23 */ /* 0x000fe20008010802 */
[----:B------:R-:W-:-:S02]  /*4ad0*/  PLOP3.LUT P1, PT, PT, PT, UP0, 0x80, 0x0 ;  /* 0x000000000000781c */ /* 0x000fc40003f2f008 */
[----:B------:R-:W-:Y:S01]  /*4ae0*/  CS2R R66, SRZ ;  /* 0x0000000000427805 */ /* 0x000fe2000001ff00 */
[----:B------:R-:W-:Y:S01]  /*4af0*/  FADD.FTZ R65, R45, R0 ;  /* 0x000000002d417221 */ /* 0x000fe20000010000 */
[----:B------:R-:W1:Y:S01]  /*4b00*/  MUFU.EX2 R50, R50 ;  /* 0x0000003200327308 */ /* 0x000e620000000800 */
[----:B--2---:R-:W-:Y:S01]  /*4b10*/  FADD.FTZ R20, R62, R5 ;  /* 0x000000053e147221 */ /* 0x004fe20000010000 */
[----:B------:R-:W-:Y:S02]  /*4b20*/  F2FP.BF16.F32.PACK_AB R198, R37, R36 ;  /* 0x0000002425c6723e */ /* 0x000fe400000010ff */
[----:B------:R-:W-:Y:S02]  /*4b30*/  CS2R R52, SRZ ;  /* 0x0000000000347805 */ /* 0x000fe4000001ff00 */
[----:B------:R-:W-:Y:S02]  /*4b40*/  F2FP.BF16.F32.PACK_AB R209, R59, R58 ;  /* 0x0000003a3bd1723e */ /* 0x000fe400000010ff */
[----:B------:R-:W-:-:S02]  /*4b50*/  CS2R R58, SRZ ;  /* 0x00000000003a7805 */ /* 0x000fc4000001ff00 */
[----:B------:R-:W-:Y:S02]  /*4b60*/  CS2R R48, SRZ ;  /* 0x0000000000307805 */ /* 0x000fe4000001ff00 */
[----:B------:R-:W-:Y:S01]  /*4b70*/  CS2R R44, SRZ ;  /* 0x00000000002c7805 */ /* 0x000fe2000001ff00 */
[----:B------:R-:W2:Y:S01]  /*4b80*/  MUFU.EX2 R51, R51 ;  /* 0x0000003300337308 */ /* 0x000ea20000000800 */
[C---:B----4-:R-:W-:Y:S01]  /*4b90*/  FADD.FTZ R5, R63.reuse, R20 ;  /* 0x000000143f057221 */ /* 0x050fe20000010000 */
[----:B------:R-:W-:Y:S02]  /*4ba0*/  F2FP.BF16.F32.PACK_AB R211, R63, R62 ;  /* 0x0000003e3fd3723e */ /* 0x000fe400000010ff */
[----:B------:R-:W-:Y:S02]  /*4bb0*/  CS2R R62, SRZ ;  /* 0x00000000003e7805 */ /* 0x000fe4000001ff00 */
[----:B------:R-:W-:Y:S02]  /*4bc0*/  CS2R R40, SRZ ;  /* 0x0000000000287805 */ /* 0x000fe4000001ff00 */
[----:B------:R-:W3:Y:S01]  /*4bd0*/  MUFU.EX2 R54, R54 ;  /* 0x0000003600367308 */ /* 0x000ee20000000800 */
[----:B-1----:R-:W-:-:S07]  /*4be0*/  FADD.FTZ R20, R50, R5 ;  /* 0x0000000532147221 */ /* 0x002fce0000010000 */
[----:B------:R-:W1:Y:S01]  /*4bf0*/  MUFU.EX2 R55, R55 ;  /* 0x0000003700377308 */ /* 0x000e620000000800 */
[C---:B--2---:R-:W-:Y:S01]  /*4c00*/  FADD.FTZ R5, R51.reuse, R20 ;  /* 0x0000001433057221 */ /* 0x044fe20000010000 */
[----:B------:R-:W-:Y:S02]  /*4c10*/  F2FP.BF16.F32.PACK_AB R205, R51, R50 ;  /* 0x0000003233cd723e */ /* 0x000fe400000010ff */
[----:B------:R-:W-:-:S04]  /*4c20*/  CS2R R50, SRZ ;  /* 0x0000000000327805 */ /* 0x000fc8000001ff00 */
[----:B------:R-:W2:Y:S01]  /*4c30*/  MUFU.EX2 R42, R42 ;  /* 0x0000002a002a7308 */ /* 0x000ea20000000800 */
[----:B---3--:R-:W-:-:S07]  /*4c40*/  FADD.FTZ R20, R54, R5 ;  /* 0x0000000536147221 */ /* 0x008fce0000010000 */
[----:B------:R-:W3:Y:S01]  /*4c50*/  MUFU.EX2 R43, R43 ;  /* 0x0000002b002b7308 */ /* 0x000ee20000000800 */
[C---:B-1----:R-:W-:Y:S01]  /*4c60*/  FADD.FTZ R5, R55.reuse, R20 ;  /* 0x0000001437057221 */ /* 0x042fe20000010000 */
[----:B------:R-:W-:Y:S01]  /*4c70*/  FADD.FTZ R20, R32, R65 ;  /* 0x0000004120147221 */ /* 0x000fe20000010000 */
[----:B------:R-:W-:Y:S02]  /*4c80*/  F2FP.BF16.F32.PACK_AB R207, R55, R54 ;  /* 0x0000003637cf723e */ /* 0x000fe400000010ff */
[----:B------:R-:W-:Y:S02]  /*4c90*/  CS2R R64, SRZ ;  /* 0x0000000000407805 */ /* 0x000fe4000001ff00 */
[----:B------:R-:W-:Y:S01]  /*4ca0*/  CS2R R54, SRZ ;  /* 0x0000000000367805 */ /* 0x000fe2000001ff00 */
[----:B------:R-:W-:Y:S01]  /*4cb0*/  FADD.FTZ R31, R33, R20 ;  /* 0x00000014211f7221 */ /* 0x000fe20000010000 */
[----:B------:R-:W-:Y:S01]  /*4cc0*/  CS2R R32, SRZ ;  /* 0x0000000000207805 */ /* 0x000fe2000001ff00 */
[----:B------:R-:W1:Y:S01]  /*4cd0*/  MUFU.EX2 R46, R46 ;  /* 0x0000002e002e7308 */ /* 0x000e620000000800 */
[----:B--2---:R-:W-:Y:S01]  /*4ce0*/  FADD.FTZ R0, R42, R5 ;  /* 0x000000052a007221 */ /* 0x004fe20000010000 */
[----:B------:R-:W-:-:S04]  /*4cf0*/  FADD.FTZ R20, R36, R31 ;  /* 0x0000001f24147221 */ /* 0x000fc80000010000 */
[----:B------:R-:W-:Y:S01]  /*4d00*/  FADD.FTZ R31, R37, R20 ;  /* 0x00000014251f7221 */ /* 0x000fe20000010000 */
[----:B------:R-:W-:Y:S01]  /*4d10*/  CS2R R36, SRZ ;  /* 0x0000000000247805 */ /* 0x000fe2000001ff00 */
[----:B------:R-:W2:Y:S01]  /*4d20*/  MUFU.EX2 R47, R47 ;  /* 0x0000002f002f7308 */ /* 0x000ea20000000800 */
[C---:B---3--:R-:W-:Y:S01]  /*4d30*/  FADD.FTZ R5, R43.reuse, R0 ;  /* 0x000000002b057221 */ /* 0x048fe20000010000 */
[----:B------:R-:W-:Y:S02]  /*4d40*/  F2FP.BF16.F32.PACK_AB R201, R43, R42 ;  /* 0x0000002a2bc9723e */ /* 0x000fe400000010ff */
[----:B------:R-:W-:-:S04]  /*4d50*/  CS2R R42, SRZ ;  /* 0x00000000002a7805 */ /* 0x000fc8000001ff00 */
        /* <DEDUP_REMOVED lines=10> */
[----:B------:R-:W-:Y:S02]  /*4e00*/  F2FP.BF16.F32.PACK_AB R197, R35, R34 ;  /* 0x0000002223c5723e */ /* 0x000fe400000010ff */
[----:B------:R-:W-:-:S04]  /*4e10*/  CS2R R34, SRZ ;  /* 0x0000000000227805 */ /* 0x000fc8000001ff00 */
[----:B------:R-:W1:Y:S01]  /*4e20*/  MUFU.EX2 R26, R26 ;  /* 0x0000001a001a7308 */ /* 0x000e620000000800 */
[----:B--2---:R-:W-:-:S07]  /*4e30*/  FADD.FTZ R0, R38, R5 ;  /* 0x0000000526007221 */ /* 0x004fce0000010000 */
[----:B------:R-:W2:Y:S01]  /*4e40*/  MUFU.EX2 R24, R24 ;  /* 0x0000001800187308 */ /* 0x000ea20000000800 */
[C---:B---3--:R-:W-:Y:S01]  /*4e50*/  FADD.FTZ R5, R39.reuse, R0 ;  /* 0x0000000027057221 */ /* 0x048fe20000010000 */
[----:B------:R-:W-:Y:S02]  /*4e60*/  F2FP.BF16.F32.PACK_AB R199, R39, R38 ;  /* 0x0000002627c7723e */ /* 0x000fe400000010ff */
[----:B------:R-:W-:-:S04]  /*4e70*/  CS2R R38, SRZ ;  /* 0x0000000000267805 */ /* 0x000fc8000001ff00 */
[----:B------:R-:W3:Y:S01]  /*4e80*/  MUFU.EX2 R27, R27 ;  /* 0x0000001b001b7308 */ /* 0x000ee20000000800 */
[----:B-1----:R-:W-:-:S07]  /*4e90*/  FADD.FTZ R0, R26, R5 ;  /* 0x000000051a007221 */ /* 0x002fce0000010000 */
[----:B------:R-:W1:Y:S01]  /*4ea0*/  MUFU.EX2 R25, R25 ;  /* 0x0000001900197308 */ /* 0x000e620000000800 */
[----:B--2---:R-:W-:-:S07]  /*4eb0*/  FADD.FTZ R20, R24, R31 ;  /* 0x0000001f18147221 */ /* 0x004fce0000010000 */
[----:B------:R-:W2:Y:S01]  /*4ec0*/  MUFU.EX2 R30, R30 ;  /* 0x0000001e001e7308 */ /* 0x000ea20000000800 */
[C---:B---3--:R-:W-:Y:S01]  /*4ed0*/  FADD.FTZ R5, R27.reuse, R0 ;  /* 0x000000001b057221 */ /* 0x048fe20000010000 */
[----:B------:R-:W-:Y:S02]  /*4ee0*/  F2FP.BF16.F32.PACK_AB R193, R27, R26 ;  /* 0x0000001a1bc1723e */ /* 0x000fe400000010ff */
[----:B------:R-:W-:-:S04]  /*4ef0*/  CS2R R26, SRZ ;  /* 0x00000000001a7805 */ /* 0x000fc8000001ff00 */
[----:B------:R-:W3:Y:S01]  /*4f00*/  MUFU.EX2 R28, R28 ;  /* 0x0000001c001c7308 */ /* 0x000ee20000000800 */
[C---:B-1----:R-:W-:Y:S01]  /*4f10*/  FADD.FTZ R31, R25.reuse, R20 ;  /* 0x00000014191f7221 */ /* 0x042fe20000010000 */
[----:B------:R-:W-:Y:S02]  /*4f20*/  F2FP.BF16.F32.PACK_AB R192, R25, R24 ;  /* 0x0000001819c0723e */ /* 0x000fe400000010ff */
[----:B------:R-:W-:-:S04]  /*4f30*/  CS2R R24, SRZ ;  /* 0x0000000000187805 */ /* 0x000fc8000001ff00 */
[----:B------:R1:W4:Y:S01]  /*4f40*/  MUFU.EX2 R195, R2 ;  /* 0x0000000200c37308 */ /* 0x0003220000000800 */
[----:B--2---:R-:W-:-:S07]  /*4f50*/  FADD.FTZ R0, R30, R5 ;  /* 0x000000051e007221 */ /* 0x004fce0000010000 */
[----:B------:R-:W2:Y:S01]  /*4f60*/  MUFU.EX2 R29, R29 ;  /* 0x0000001d001d7308 */ /* 0x000ea20000000800 */
[----:B---3--:R-:W-:Y:S01]  /*4f70*/  FADD.FTZ R20, R28, R31 ;  /* 0x0000001f1c147221 */ /* 0x008fe20000010000 */
[----:B-1----:R-:W-:Y:S01]  /*4f80*/  MOV R2, 0x3f800000 ;  /* 0x3f80000000027802 */ /* 0x002fe20000000f00 */
[C---:B----4-:R-:W-:Y:S01]  /*4f90*/  FADD.FTZ R5, R195.reuse, R0 ;  /* 0x00000000c3057221 */ /* 0x050fe20000010000 */
[----:B------:R-:W-:Y:S01]  /*4fa0*/  F2FP.BF16.F32.PACK_AB R195, R195, R30 ;  /* 0x0000001ec3c3723e */ /* 0x000fe200000010ff */
[----:B------:R-:W-:Y:S01]  /*4fb0*/  IMAD.MOV.U32 R0, RZ, RZ, 0x3f800000 ;  /* 0x3f800000ff007424 */ /* 0x000fe200078e00ff */
[----:B------:R-:W-:Y:S01]  /*4fc0*/  CS2R R30, SRZ ;  /* 0x00000000001e7805 */ /* 0x000fe2000001ff00 */
[C---:B--2---:R-:W-:Y:S01]  /*4fd0*/  FADD.FTZ R20, R29.reuse, R20 ;  /* 0x000000141d147221 */ /* 0x044fe20000010000 */
[----:B------:R-:W-:Y:S02]  /*4fe0*/  F2FP.BF16.F32.PACK_AB R194, R29, R28 ;  /* 0x0000001c1dc2723e */ /* 0x000fe400000010ff */
[----:B------:R-:W-:Y:S01]  /*4ff0*/  CS2R R28, SRZ ;  /* 0x00000000001c7805 */ /* 0x000fe2000001ff00 */
[----:B------:R-:W-:Y:S06]  /*5000*/  @!P1 BRA `(.L_x_137) ;  /* 0x0000003400d09947 */ /* 0x000fec0003800000 */
[----:B------:R-:W-:Y:S01]  /*5010*/  R2UR UR60, R19 ;  /* 0x00000000133c72ca */ /* 0x000fe200000e0000 */
[----:B------:R-:W-:Y:S01]  /*5020*/  IMAD.MOV.U32 R222, RZ, RZ, R3 ;  /* 0x000000ffffde7224 */ /* 0x000fe200078e0003 */
[----:B------:R-:W-:Y:S01]  /*5030*/  UIADD3 UR61, UR61, -0x2, URZ ;  /* 0xfffffffe3d3d7890 */ /* 0x000fe2000fffe03f */
[----:B------:R-:W-:Y:S01]  /*5040*/  IMAD.MOV.U32 R223, RZ, RZ, R4 ;  /* 0x000000ffffdf7224 */ /* 0x000fe200078e0004 */
[----:B------:R-:W-:Y:S01]  /*5050*/  UMOV UR37, UR38 ;  /* 0x0000002600257c82 */ /* 0x000fe20008000000 */
[----:B------:R-:W-:Y:S02]  /*5060*/  IMAD.MOV.U32 R0, RZ, RZ, 0x3f800000 ;  /* 0x3f800000ff007424 */ /* 0x000fe400078e00ff */
[----:B------:R-:W-:-:S08]  /*5070*/  IMAD.MOV.U32 R151, RZ, RZ, RZ ;  /* 0x000000ffff977224 */ /* 0x000fd000078e00ff */
.L_x_148:
        /* <DEDUP_REMOVED lines=8> */
.L_x_138:
[----:B------:R-:W-:Y:S02]  /*5100*/  R2UR UR5, R18 ;  /* 0x00000000120572ca */ /* 0x000fe400000e0000 */
[----:B------:R-:W-:-:S11]  /*5110*/  R2UR UR4, R19 ;  /* 0x00000000130472ca */ /* 0x000fd600000e0000 */
[----:B------:R-:W-:Y:S02]  /*5120*/  ULEA UR39, UR38, UR5, 0x3 ;  /* 0x0000000526277291 */ /* 0x000fe4000f8e183f */
[----:B------:R-:W-:-:S05]  /*5130*/  IMAD.U32 R3, RZ, RZ, UR4 ;  /* 0x00000004ff037e24 */ /* 0x000fca000f8e00ff */
[----:B------:R-:W-:-:S04]  /*5140*/  SHF.L.U32 R3, R3, 0x1f, RZ ;  /* 0x0000001f03037819 */ /* 0x000fc800000006ff */
[----:B------:R1:W2:Y:S01]  /*5150*/  SYNCS.PHASECHK.TRANS64.TRYWAIT P1, [UR39+0x38830], R3 ;  /* 0x03883003ff0075a7 */ /* 0x0002a20008020167 */
[----:B------:R-:W-:Y:S05]  /*5160*/  @!P0 BRA `(.L_x_139) ;  /* 0x0000000000048947 */ /* 0x000fea0003800000 */
[----:B------:R-:W-:Y:S01]  /*5170*/  BPT.TRAP 0x1 ;  /* 0x000000040000795c */ /* 0x000fe20000300000 */
.L_x_139:
[----:B--2---:R-:W-:Y:S05]  /*5180*/  @P1 BRA `(.L_x_140) ;  /* 0x0000000000081947 */ /* 0x004fea0003800000 */
[----:B------:R-:W2:Y:S02]  /*5190*/  SYNCS.PHASECHK.TRANS64.TRYWAIT P1, [UR39+0x38830], R3 ;  /* 0x03883003ff0075a7 */ /* 0x000ea40008020167 */
[----:B--2---:R-:W-:Y:S05]  /*51a0*/  @!P1 BRA `(.L_x_141) ;  /* 0x0000009400a09947 */ /* 0x004fea0003800000 */
.L_x_140:
        /* <DEDUP_REMOVED lines=23> */
[----:B------:R-:W-:Y:S01]  /*5320*/  UIADD3 UR58, UR4, 0x80, URZ ;  /* 0x00000080043a7890 */ /* 0x000fe2000fffe03f */
[-C--:B------:R-:W-:Y:S01]  /*5330*/  FMUL.FTZ R28, R28, R2.reuse ;  /* 0x000000021c1c7220 */ /* 0x080fe20000410000 */
        /* <DEDUP_REMOVED lines=57> */
[----:B------:R-:W-:Y:S01]  /*56d0*/  UIADD3 UR58, UR4, 0x100, URZ ;  /* 0x00000100043a7890 */ /* 0x000fe2000fffe03f */
[-C--:B------:R-:W-:Y:S01]  /*56e0*/  FMUL.FTZ R109, R109, R2.reuse ;  /* 0x000000026d6d7220 */ /* 0x080fe20000410000 */
[----:B------:R-:W-:Y:S01]  /*56f0*/  UMOV UR56, UR6 ;  /* 0x0000000600387c82 */ /* 0x000fe20008000000 */
[----:B------:R-:W-:Y:S01]  /*5700*/  UMOV UR57, UR7 ;  /* 0x0000000700397c82 */ /* 0x000fe20008000000 */
        /* <DEDUP_REMOVED lines=95> */
[----:B------:R-:W-:Y:S01]  /*5d00*/  UIADD3 UR58, UR4, 0x200, URZ ;  /* 0x00000200043a7890 */ /* 0x000fe2000fffe03f */
[----:B------:R-:W-:Y:S01]  /*5d10*/  UMOV UR56, UR6 ;  /* 0x0000000600387c82 */ /* 0x000fe20008000000 */
[----:B------:R-:W-:Y:S01]  /*5d20*/  UMOV UR57, UR7 ;  /* 0x0000000700397c82 */ /* 0x000fe20008000000 */
[----:B------:R-:W-:Y:S01]  /*5d30*/  UMOV UR59, 0x40000040 ;  /* 0x40000040003b7882 */ /* 0x000fe20000000000 */
        /* <DEDUP_REMOVED lines=165> */
[----:B------:R-:W-:Y:S02]  /*6790*/  R2UR UR14, R6 ;  /* 0x00000000060e72ca */ /* 0x000fe400000e0000 */
[----:B------:R-:W-:-:S11]  /*67a0*/  R2UR UR15, R7 ;  /* 0x00000000070f72ca */ /* 0x000fd600000e0000 */
[----:B------:R-:W-:Y:S02]  /*67b0*/  UMOV UR56, UR14 ;  /* 0x0000000e00387c82 */ /* 0x000fe40008000000 */
[----:B------:R-:W-:Y:S01]  /*67c0*/  UMOV UR57, UR15 ;  /* 0x0000000f00397c82 */ /* 0x000fe20008000000 */
[----:B------:R-:W-:Y:S01]  /*67d0*/  UMOV UR5, UR15 ;  /* 0x0000000f00057c82 */ /* 0x000fe20008000000 */
        /* <DEDUP_REMOVED lines=238> */
.L_x_142:
[----:B------:R-:W-:Y:S01]  /*76c0*/  R2UR UR4, R18 ;  /* 0x00000000120472ca */ /* 0x000fe200000e0000 */
[----:B------:R-:W-:-:S05]  /*76d0*/  IMAD.U32 R0, RZ, RZ, UR60 ;  /* 0x0000003cff007e24 */ /* 0x000fca000f8e00ff */
[----:B------:R-:W-:-:S07]  /*76e0*/  SHF.L.U32 R0, R0, 0x1f, RZ ;  /* 0x0000001f00007819 */ /* 0x000fce00000006ff */
[----:B------:R-:W-:-:S09]  /*76f0*/  ULEA UR4, UR37, UR4, 0x3 ;  /* 0x0000000425047291 */ /* 0x000fd2000f8e183f */
[----:B------:R3:W4:Y:S01]  /*7700*/  SYNCS.PHASECHK.TRANS64.TRYWAIT P1, [UR4+0x38850], R0 ;  /* 0x03885000ff0075a7 */ /* 0x0007220008020144 */
[----:B------:R-:W-:Y:S05]  /*7710*/  @!P0 BRA `(.L_x_143) ;  /* 0x0000000000048947 */ /* 0x000fea0003800000 */
[----:B------:R-:W-:Y:S01]  /*7720*/  BPT.TRAP 0x1 ;  /* 0x000000040000795c */ /* 0x000fe20000300000 */
.L_x_143:
[----:B----4-:R-:W-:Y:S05]  /*7730*/  @P1 BRA `(.L_x_144) ;  /* 0x0000000000081947 */ /* 0x010fea0003800000 */
[----:B------:R-:W4:Y:S02]  /*7740*/  SYNCS.PHASECHK.TRANS64.TRYWAIT P1, [UR4+0x38850], R0 ;  /* 0x03885000ff0075a7 */ /* 0x000f240008020144 */
[----:B----4-:R-:W-:Y:S05]  /*7750*/  @!P1 BRA `(.L_x_145) ;  /* 0x00000070004c9947 */ /* 0x010fea0003800000 */
.L_x_144:
[----:B------:R-:W-:Y:S01]  /*7760*/  R2UR UR5, R18 ;  /* 0x00000000120572ca */ /* 0x000fe200000e0000 */
[----:B------:R-:W-:Y:S01]  /*7770*/  WARPGROUP.ARRIVE ;  /* 0x00000000000079c5 */ /* 0x000fe20000000000 */
[----:B------:R-:W-:-:S11]  /*7780*/  UMOV UR7, 0x40000040 ;  /* 0x4000004000077882 */ /* 0x000fd60000000000 */
[----:B------:R-:W-:-:S04]  /*7790*/  UIADD3 UR5, UR5, 0x400, URZ ;  /* 0x0000040005057890 */ /* 0x000fc8000fffe03f */
[----:B------:R-:W-:-:S04]  /*77a0*/  USHF.R.U32.HI UR5, URZ, 0x4, UR5 ;  /* 0x000000043f057899 */ /* 0x000fc80008011605 */
[----:B------:R-:W-:-:S04]  /*77b0*/  ULOP3.LUT UR5, UR5, 0x3fff, URZ, 0xc0, !UPT ;  /* 0x00003fff05057892 */ /* 0x000fc8000f8ec03f */
[----:B------:R-:W-:-:S04]  /*77c0*/  ULOP3.LUT UR5, UR5, 0x2800000, URZ, 0xfc, !UPT ;  /* 0x0280000005057892 */ /* 0x000fc8000f8efc3f */
[----:B------:R-:W-:-:S07]  /*77d0*/  UIMAD UR5, UR37, 0xa00, UR5 ;  /* 0x00000a00250578a4 */ /* 0x000fce000f8e0205 */
[----:B------:R-:W-:Y:S02]  /*77e0*/  UMOV UR6, UR5 ;  /* 0x0000000500067c82 */ /* 0x000fe40008000000 */
        /* <DEDUP_REMOVED lines=24> */
[----:B------:R-:W-:Y:S03]  /*7970*/  HGMMA.64x256x16.F32.BF16 R24, R192, gdesc[UR4].tnspB, R24, gsb0 ;  /* 0x43e00004c0187df0 */ /* 0x000fe60008001818 */
[----:B------:R-:W-:Y:S02]  /*7980*/  WARPGROUP.DEPBAR.LE gsb0, 0x0 ;  /* 0x00008000000079c5 */ /* 0x000fe40000010000 */
[----:B------:R-:W-:Y:S05]  /*7990*/  @!P0 BRA `(.L_x_146) ;  /* 0x0000000000048947 */ /* 0x000fea0003800000 */
[----:B------:R-:W-:Y:S01]  /*79a0*/  BPT.TRAP 0x1 ;  /* 0x000000040000795c */ /* 0x000fe20000300000 */
.L_x_146:
[----:B------:R-:W4:Y:S01]  /*79b0*/  LDL R224, [R1+0x4] ;  /* 0x0000040001e07983 */ /* 0x000f220000100800 */
[----:B-1-3--:R-:W-:Y:S01]  /*79c0*/  FMNMX.FTZ R0, R184, R223, !PT ;  /* 0x000000dfb8007209 */ /* 0x00afe20007810000 */
[----:B------:R-:W-:Y:S01]  /*79d0*/  ULDC UR5, c[0x0][0x988] ;  /* 0x0002620000057ab9 */ /* 0x000fe20000000800 */
[----:B------:R-:W-:Y:S02]  /*79e0*/  FMNMX.FTZ R2, R186, R222, !PT ;  /* 0x000000deba027209 */ /* 0x000fe40007810000 */
[----:B--2---:R-:W-:Y:S02]  /*79f0*/  FMNMX.FTZ R3, R185, R0, !PT ;  /* 0x00000000b9037209 */ /* 0x004fe40007810000 */
[----:B------:R-:W-:Y:S02]  /*7a00*/  FMNMX.FTZ R193, R187, R2, !PT ;  /* 0x00000002bbc17209 */ /* 0x000fe40007810000 */
[----:B------:R-:W-:Y:S02]  /*7a10*/  FMNMX.FTZ R0, R188, R3, !PT ;  /* 0x00000003bc007209 */ /* 0x000fe40007810000 */
[----:B------:R-:W-:-:S02]  /*7a20*/  FMNMX.FTZ R2, R190, R193, !PT ;  /* 0x000000c1be027209 */ /* 0x000fc40007810000 */
[----:B------:R-:W-:Y:S02]  /*7a30*/  FMNMX.FTZ R3, R189, R0, !PT ;  /* 0x00000000bd037209 */ /* 0x000fe40007810000 */
[----:B------:R-:W-:Y:S02]  /*7a40*/  FMNMX.FTZ R193, R191, R2, !PT ;  /* 0x00000002bfc17209 */ /* 0x000fe40007810000 */
[----:B------:R-:W-:Y:S02]  /*7a50*/  FMNMX.FTZ R0, R176, R3, !PT ;  /* 0x00000003b0007209 */ /* 0x000fe40007810000 */
        /* <DEDUP_REMOVED lines=31> */
[----:B------:R-:W-:Y:S01]  /*7c50*/  ISETP.NE.AND P1, PT, R23, RZ, PT ;  /* 0x000000ff1700720c */ /* 0x000fe20003f25270 */
[----:B------:R-:W1:Y:S04]  /*7c60*/  SHFL.BFLY PT, R3, R0, 0x2, 0x1f ;  /* 0x0c401f0000037f89 */ /* 0x000e6800000e0000 */
[----:B------:R-:W2:Y:S01]  /*7c70*/  SHFL.BFLY PT, R193, R2, 0x2, 0x1f ;  /* 0x0c401f0002c17f89 */ /* 0x000ea200000e0000 */
[----:B-1----:R-:W-:-:S02]  /*7c80*/  FMNMX.FTZ R192, R0, R3, !PT ;  /* 0x0000000300c07209 */ /* 0x002fc40007810000 */
[----:B--2---:R-:W-:-:S03]  /*7c90*/  FMNMX.FTZ R193, R2, R193, !PT ;  /* 0x000000c102c17209 */ /* 0x004fc60007810000 */
[----:B------:R-:W1:Y:S04]  /*7ca0*/  SHFL.BFLY PT, R3, R192, 0x1, 0x1f ;  /* 0x0c201f00c0037f89 */ /* 0x000e6800000e0000 */
[----:B------:R-:W2:Y:S01]  /*7cb0*/  SHFL.BFLY PT, R194, R193, 0x1, 0x1f ;  /* 0x0c201f00c1c27f89 */ /* 0x000ea200000e0000 */
[----:B-1----:R-:W-:Y:S02]  /*7cc0*/  FMNMX.FTZ R4, R192, R3, !PT ;  /* 0x00000003c0047209 */ /* 0x002fe40007810000 */
[----:B--2---:R-:W-:-:S03]  /*7cd0*/  FMNMX.FTZ R3, R193, R194, !PT ;  /* 0x000000c2c1037209 */ /* 0x004fc60007810000 */
[C---:B------:R-:W-:Y:S01]  /*7ce0*/  FMUL.FTZ R195, R4.reuse, UR5 ;  /* 0x0000000504c37c20 */ /* 0x040fe20008410000 */
[----:B------:R-:W-:-:S03]  /*7cf0*/  FADD.FTZ R194, -R4, R223 ;  /* 0x000000df04c27221 */ /* 0x000fc60000010100 */
[--C-:B------:R-:W-:Y:S01]  /*7d00*/  FFMA.FTZ R192, R152, UR5, -R195.reuse ;  /* 0x0000000598c07c23 */ /* 0x100fe200080108c3 */
[C---:B------:R-:W-:Y:S01]  /*7d10*/  FADD.FTZ R0, -R3.reuse, R222 ;  /* 0x000000de03007221 */ /* 0x040fe20000010100 */
[----:B------:R-:W-:Y:S01]  /*7d20*/  FMUL.FTZ R152, R3, UR5 ;  /* 0x0000000503987c20 */ /* 0x000fe20008410000 */
[----:B------:R-:W-:Y:S01]  /*7d30*/  FMUL.FTZ R194, R194, UR5 ;  /* 0x00000005c2c27c20 */ /* 0x000fe20008410000 */
[--C-:B------:R-:W-:Y:S01]  /*7d40*/  FFMA.FTZ R193, R184, UR5, -R195.reuse ;  /* 0x00000005b8c17c23 */ /* 0x100fe200080108c3 */
[----:B------:R-:W-:Y:S01]  /*7d50*/  FMUL.FTZ R0, R0, UR5 ;  /* 0x0000000500007c20 */ /* 0x000fe20008410000 */
[--C-:B------:R-:W-:Y:S01]  /*7d60*/  FFMA.FTZ R209, R186, UR5, -R152.reuse ;  /* 0x00000005bad17c23 */ /* 0x100fe20008010898 */
[----:B------:R1:W-:Y:S01]  /*7d70*/  MUFU.EX2 R2, R194 ;  /* 0x000000c200027308 */ /* 0x0003e20000000800 */
[--C-:B------:R-:W-:Y:S01]  /*7d80*/  FFMA.FTZ R208, R185, UR5, -R195.reuse ;  /* 0x00000005b9d07c23 */ /* 0x100fe200080108c3 */
[--C-:B------:R-:W-:Y:S01]  /*7d90*/  FFMA.FTZ R210, R188, UR5, -R195.reuse ;  /* 0x00000005bcd27c23 */ /* 0x100fe200080108c3 */
[--C-:B------:R-:W-:Y:S01]  /*7da0*/  FFMA.FTZ R211, R190, UR5, -R152.reuse ;  /* 0x00000005bed37c23 */ /* 0x100fe20008010898 */
[--C-:B------:R-:W-:Y:S01]  /*7db0*/  FFMA.FTZ R189, R189, UR5, -R195.reuse ;  /* 0x00000005bdbd7c23 */ /* 0x100fe200080108c3 */
[--C-:B------:R-:W-:Y:S01]  /*7dc0*/  FFMA.FTZ R196, R160, UR5, -R195.reuse ;  /* 0x00000005a0c47c23 */ /* 0x100fe200080108c3 */
[--C-:B------:R-:W-:Y:S01]  /*7dd0*/  FFMA.FTZ R160, R191, UR5, -R152.reuse ;  /* 0x00000005bfa07c23 */ /* 0x100fe20008010898 */
[--C-:B------:R-:W-:Y:S01]  /*7de0*/  FFMA.FTZ R204, R176, UR5, -R195.reuse ;  /* 0x00000005b0cc7c23 */ /* 0x100fe200080108c3 */
[----:B------:R-:W2:Y:S01]  /*7df0*/  MUFU.EX2 R193, R193 ;  /* 0x000000c100c17308 */ /* 0x000ea20000000800 */
[--C-:B-1----:R-:W-:Y:S01]  /*7e00*/  FFMA.FTZ R194, R156, UR5, -R195.reuse ;  /* 0x000000059cc27c23 */ /* 0x102fe200080108c3 */
        /* <DEDUP_REMOVED lines=8> */
[--C-:B------:R-:W-:Y:S01]  /*7e90*/  FFMA.FTZ R161, R165, UR5, -R195.reuse ;  /* 0x00000005a5a17c23 */ /* 0x100fe200080108c3 */
[--C-:B------:R-:W-:Y:S01]  /*7ea0*/  FFMA.FTZ R206, R180, UR5, -R195.reuse ;  /* 0x00000005b4ce7c23 */ /* 0x100fe200080108c3 */
[--C-:B------:R-:W-:Y:S01]  /*7eb0*/  FFMA.FTZ R207, R182, UR5, -R152.reuse ;  /* 0x00000005b6cf7c23 */ /* 0x100fe20008010898 */
[--C-:B------:R-:W-:Y:S01]  /*7ec0*/  FFMA.FTZ R181, R181, UR5, -R195.reuse ;  /* 0x00000005b5b57c23 */ /* 0x100fe200080108c3 */
[----:B------:R-:W-:Y:S01]  /*7ed0*/  FFMA.FTZ R200, R168, UR5, -R195 ;  /* 0x00000005a8c87c23 */ /* 0x000fe200080108c3 */
[--C-:B------:R-:W-:Y:S01]  /*7ee0*/  FFMA.FTZ R168, R183, UR5, -R152.reuse ;  /* 0x00000005b7a87c23 */ /* 0x100fe20008010898 */
[----:B------:R-:W1:Y:S01]  /*7ef0*/  MUFU.EX2 R209, R209 ;  /* 0x000000d100d17308 */ /* 0x000e620000000800 */
[----:B--2---:R-:W-:Y:S01]  /*7f00*/  FFMA.FTZ R165, R2, R20, R193 ;  /* 0x0000001402a57223 */ /* 0x004fe200000100c1 */
[--C-:B------:R-:W-:Y:S01]  /*7f10*/  FFMA.FTZ R203, R174, UR5, -R152.reuse ;  /* 0x00000005aecb7c23 */ /* 0x100fe20008010898 */
[--C-:B------:R-:W-:Y:S01]  /*7f20*/  FFMA.FTZ R201, R170, UR5, -R152.reuse ;  /* 0x00000005aac97c23 */ /* 0x100fe20008010898 */
[--C-:B------:R-:W-:Y:S01]  /*7f30*/  FFMA.FTZ R197, R162, UR5, -R152.reuse ;  /* 0x00000005a2c57c23 */ /* 0x100fe20008010898 */
[--C-:B------:R-:W-:Y:S01]  /*7f40*/  FFMA.FTZ R162, R163, UR5, -R152.reuse ;  /* 0x00000005a3a27c23 */ /* 0x100fe20008010898 */
[--C-:B------:R-:W-:Y:S01]  /*7f50*/  FFMA.FTZ R170, R171, UR5, -R152.reuse ;  /* 0x00000005abaa7c23 */ /* 0x100fe20008010898 */
[--C-:B------:R-:W-:Y:S01]  /*7f60*/  FFMA.FTZ R199, R166, UR5, -R152.reuse ;  /* 0x00000005a6c77c23 */ /* 0x100fe20008010898 */
[----:B------:R-:W2:Y:S01]  /*7f70*/  MUFU.EX2 R208, R208 ;  /* 0x000000d000d07308 */ /* 0x000ea20000000800 */
[--C-:B------:R-:W-:Y:S01]  /*7f80*/  FFMA.FTZ R202, R172, UR5, -R195.reuse ;  /* 0x00000005acca7c23 */ /* 0x100fe200080108c3 */
[--C-:B------:R-:W-:Y:S01]  /*7f90*/  FFMA.FTZ R173, R173, UR5, -R195.reuse ;  /* 0x00000005adad7c23 */ /* 0x100fe200080108c3 */
[--C-:B------:R-:W-:Y:S01]  /*7fa0*/  FFMA.FTZ R172, R175, UR5, -R152.reuse ;  /* 0x00000005afac7c23 */ /* 0x100fe20008010898 */
[--C-:B------:R-:W-:Y:S01]  /*7fb0*/  FFMA.FTZ R154, R154, UR5, -R152.reuse ;  /* 0x000000059a9a7c23 */ /* 0x100fe20008010898 */
[--C-:B------:R-:W-:Y:S01]  /*7fc0*/  FFMA.FTZ R153, R153, UR5, -R195.reuse ;  /* 0x0000000599997c23 */ /* 0x100fe200080108c3 */
[----:B------:R-:W-:Y:S01]  /*7fd0*/  FFMA.FTZ R157, R157, UR5, -R195 ;  /* 0x000000059d9d7c23 */ /* 0x000fe200080108c3 */
[--C-:B------:R-:W-:Y:S01]  /*7fe0*/  FFMA.FTZ R155, R155, UR5, -R152.reuse ;  /* 0x000000059b9b7c23 */ /* 0x100fe20008010898 */
[----:B------:R-:W3:Y:S01]  /*7ff0*/  MUFU.EX2 R156, R156 ;  /* 0x0000009c009c7308 */ /* 0x000ee20000000800 */
[----:B-1----:R-:W-:Y:S01]  /*8000*/  FFMA.FTZ R5, R0, R5, R209 ;  /* 0x0000000500057223 */ /* 0x002fe200000100d1 */
[----:B------:R-:W-:-:S06]  /*8010*/  FFMA.FTZ R195, R158, UR5, -R152 ;  /* 0x000000059ec37c23 */ /* 0x000fcc0008010898 */
[----:B------:R-:W1:Y:S01]  /*8020*/  MUFU.EX2 R210, R210 ;  /* 0x000000d200d27308 */ /* 0x000e620000000800 */
[----:B--2---:R-:W-:-:S07]  /*8030*/  FADD.FTZ R165, R208, R165 ;  /* 0x000000a5d0a57221 */ /* 0x004fce0000010000 */
[----:B------:R-:W2:Y:S01]  /*8040*/  MUFU.EX2 R211, R211 ;  /* 0x000000d300d37308 */ /* 0x000ea20000000800 */
[----:B---3--:R-:W-:-:S07]  /*8050*/  FADD.FTZ R20, R156, R5 ;  /* 0x000000059c147221 */ /* 0x008fce0000010000 */
[----:B------:R-:W3:Y:S01]  /*8060*/  MUFU.EX2 R189, R189 ;  /* 0x000000bd00bd7308 */ /* 0x000ee20000000800 */
[----:B-1----:R-:W-:-:S07]  /*8070*/  FADD.FTZ R174, R210, R165 ;  /* 0x000000a5d2ae7221 */ /* 0x002fce0000010000 */
        /* <DEDUP_REMOVED lines=11> */
[----:B-1----:R-:W-:Y:S01]  /*8130*/  FADD.FTZ R163, R185, R166 ;  /* 0x000000a6b9a37221 */ /* 0x002fe20000010000 */
[--C-:B------:R-:W-:Y:S01]  /*8140*/  FFMA.FTZ R166, R167, UR5, -R152.reuse ;  /* 0x00000005a7a67c23 */ /* 0x100fe20008010898 */
[----:B------:R-:W-:-:S05]  /*8150*/  FFMA.FTZ R152, R159, UR5, -R152 ;  /* 0x000000059f987c23 */ /* 0x000fca0008010898 */
        /* <DEDUP_REMOVED lines=25> */
[----:B--2---:R-:W-:Y:S01]  /*82f0*/  FADD.FTZ R20, R172, R5 ;  /* 0x00000005ac147221 */ /* 0x004fe20000010000 */
[----:B------:R-:W-:-:S05]  /*8300*/  IMAD.U32 R5, RZ, RZ, UR39 ;  /* 0x00000027ff057e24 */ /* 0x000fca000f8e00ff */
[----:B------:R-:W-:Y:S01]  /*8310*/  @P1 IADD3 R5, R5, 0x38840, RZ ;  /* 0x0003884005051810 */ /* 0x000fe20007ffe0ff */
[----:B------:R-:W2:Y:S01]  /*8320*/  MUFU.EX2 R169, R169 ;  /* 0x000000a900a97308 */ /* 0x000ea20000000800 */
[----:B---3--:R-:W-:Y:S02]  /*8330*/  FADD.FTZ R158, R196, R163 ;  /* 0x000000a3c49e7221 */ /* 0x008fe40000010000 */
[----:B----4-:R-:W-:-:S04]  /*8340*/  @P1 PRMT R5, R224, 0x654, R5 ;  /* 0x00000654e0051816 */ /* 0x010fc80000000005 */
[----:B------:R3:W-:Y:S01]  /*8350*/  @P1 SYNCS.ARRIVE.TRANS64.RED.A1T0 RZ, [R5+URZ], RZ ;  /* 0x000000ff05ff19a7 */ /* 0x0007e2000810043f */
[----:B------:R-:W4:Y:S01]  /*8360*/  MUFU.EX2 R162, R162 ;  /* 0x000000a200a27308 */ /* 0x000f220000000800 */
[----:B-1----:R-:W-:-:S07]  /*8370*/  FADD.FTZ R163, R197, R20 ;  /* 0x00000014c5a37221 */ /* 0x002fce0000010000 */
[----:B------:R-:W1:Y:S01]  /*8380*/  MUFU.EX2 R198, R198 ;  /* 0x000000c600c67308 */ /* 0x000e620000000800 */
[----:B--2---:R-:W-:-:S07]  /*8390*/  FADD.FTZ R165, R169, R158 ;  /* 0x0000009ea9a57221 */ /* 0x004fce0000010000 */
[----:B------:R-:W2:Y:S01]  /*83a0*/  MUFU.EX2 R199, R199 ;  /* 0x000000c700c77308 */ /* 0x000ea20000000800 */
[----:B----4-:R-:W-:-:S07]  /*83b0*/  FADD.FTZ R20, R162, R163 ;  /* 0x000000a3a2147221 */ /* 0x010fce0000010000 */
        /* <DEDUP_REMOVED lines=20> */
[----:B--2---:R-:W-:-:S03]  /*8500*/  FADD.FTZ R20, R157, R20 ;  /* 0x000000149d147221 */ /* 0x004fc60000010000 */
[----:B---3--:R-:W-:Y:S01]  /*8510*/  FADD.FTZ R5, R163, R158 ;  /* 0x0000009ea3057221 */ /* 0x008fe20000010000 */
[----:B------:R-:W-:Y:S06]  /*8520*/  @!P0 BRA `(.L_x_147) ;  /* 0x0000000000048947 */ /* 0x000fec0003800000 */
[----:B------:R-:W-:Y:S01]  /*8530*/  BPT.TRAP 0x1 ;  /* 0x000000040000795c */ /* 0x000fe20000300000 */
.L_x_147:
[----:B------:R-:W2:Y:S01]  /*8540*/  LDL R158, [R1] ;  /* 0x00000000019e7983 */ /* 0x000ea20000100800 */
[----:B------:R-:W-:Y:S01]  /*8550*/  ISETP.NE.AND P1, PT, R22, RZ, PT ;  /* 0x000000ff1600720c */ /* 0x000fe20003f25270 */
[----:B------:R-:W-:Y:S01]  /*8560*/  IMAD.U32 R152, RZ, RZ, UR4 ;  /* 0x00000004ff987e24 */ /* 0x000fe2000f8e00ff */
[----:B------:R-:W-:Y:S01]  /*8570*/  R2UR UR60, R19 ;  /* 0x00000000133c72ca */ /* 0x000fe200000e0000 */
[----:B------:R-:W-:Y:S01]  /*8580*/  UMOV UR37, UR38 ;  /* 0x0000002600257c82 */ /* 0x000fe20008000000 */
[----:B------:R-:W-:Y:S01]  /*8590*/  F2FP.BF16.F32.PACK_AB R208, R208, R193 ;  /* 0x000000c1d0d0723e */ /* 0x000fe200000010ff */
[----:B------:R-:W-:Y:S01]  /*85a0*/  IMAD.MOV.U32 R222, RZ, RZ, R3 ;  /* 0x000000ffffde7224 */ /* 0x000fe200078e0003 */
[----:B------:R-:W-:Y:S01]  /*85b0*/  F2FP.BF16.F32.PACK_AB R209, R156, R209 ;  /* 0x000000d19cd1723e */ /* 0x000fe200000010ff */
[----:B------:R-:W-:Y:S01]  /*85c0*/  IMAD.MOV.U32 R223, RZ, RZ, R4 ;  /* 0x000000ffffdf7224 */ /* 0x000fe200078e0004 */
[----:B------:R-:W-:Y:S02]  /*85d0*/  F2FP.BF16.F32.PACK_AB R210, R189, R210 ;  /* 0x000000d2bdd2723e */ /* 0x000fe400000010ff */
[----:B------:R-:W-:-:S02]  /*85e0*/  F2FP.BF16.F32.PACK_AB R211, R160, R211 ;  /* 0x000000d3a0d3723e */ /* 0x000fc400000010ff */
[----:B------:R-:W-:Y:S01]  /*85f0*/  F2FP.BF16.F32.PACK_AB R204, R185, R204 ;  /* 0x000000ccb9cc723e */ /* 0x000fe200000010ff */
[----:B------:R-:W-:Y:S01]  /*8600*/  @P1 VIADD R152, R152, 0x38860 ;  /* 0x0003886098981836 */ /* 0x000fe20000000000 */
[----:B------:R-:W-:Y:S02]  /*8610*/  F2FP.BF16.F32.PACK_AB R205, R164, R205 ;  /* 0x000000cda4cd723e */ /* 0x000fe400000010ff */
[----:B------:R-:W-:Y:S02]  /*8620*/  F2FP.BF16.F32.PACK_AB R206, R181, R206 ;  /* 0x000000ceb5ce723e */ /* 0x000fe400000010ff */
[----:B------:R-:W-:Y:S02]  /*8630*/  F2FP.BF16.F32.PACK_AB R207, R168, R207 ;  /* 0x000000cfa8cf723e */ /* 0x000fe400000010ff */
[----:B------:R-:W-:Y:S02]  /*8640*/  F2FP.BF16.F32.PACK_AB R200, R177, R200 ;  /* 0x000000c8b1c8723e */ /* 0x000fe400000010ff */
[----:B------:R-:W-:-:S02]  /*8650*/  F2FP.BF16.F32.PACK_AB R201, R170, R201 ;  /* 0x000000c9aac9723e */ /* 0x000fc400000010ff */
[----:B------:R-:W-:Y:S02]  /*8660*/  F2FP.BF16.F32.PACK_AB R202, R173, R202 ;  /* 0x000000caadca723e */ /* 0x000fe400000010ff */
        /* <DEDUP_REMOVED lines=9> */
[----:B--2---:R-:W-:-:S04]  /*8700*/  @P1 PRMT R152, R158, 0x654, R152 ;  /* 0x000006549e981816 */ /* 0x004fc80000000098 */
[----:B------:R1:W-:Y:S01]  /*8710*/  @P1 SYNCS.ARRIVE.TRANS64.RED.A1T0 RZ, [R152+URZ], RZ ;  /* 0x000000ff98ff19a7 */ /* 0x0003e2000810043f */
[----:B------:R-:W-:Y:S01]  /*8720*/  ISETP.LT.AND P1, PT, RZ, UR61, PT ;  /* 0x0000003dff007c0c */ /* 0x000fe2000bf21270 */
[----:B------:R-:W-:-:S12]  /*8730*/  UIADD3 UR61, UR61, -0x1, URZ ;  /* 0xffffffff3d3d7890 */ /* 0x000fd8000fffe03f */
[----:B-1----:R-:W-:Y:S05]  /*8740*/  @P1 BRA `(.L_x_148) ;  /* 0xffffffc8004c1947 */ /* 0x002fea000383ffff */
.L_x_137:
        /* <DEDUP_REMOVED lines=131> */
.L_x_149:
        /* <DEDUP_REMOVED lines=8> */
.L_x_150:
[----:B--2---:R-:W-:Y:S05]  /*9000*/  @P1 BRA `(.L_x_151) ;  /* 0x0000000000081947 */ /* 0x004fea0003800000 */
[----:B------:R-:W2:Y:S02]  /*9010*/  SYNCS.PHASECHK.TRANS64.TRYWAIT P1, [UR8+0x38850], R0 ;  /* 0x03885000ff0075a7 */ /* 0x000ea40008020148 */
[----:B--2---:R-:W-:Y:S05]  /*9020*/  @!P1 BRA `(.L_x_152) ;  /* 0x0000005800309947 */ /* 0x004fea0003800000 */
.L_x_151:
[----:B------:R-:W-:Y:S01]  /*9030*/  R2UR UR4, R18 ;  /* 0x00000000120472ca */ /* 0x000fe200000e0000 */
[----:B------:R-:W-:Y:S01]  /*9040*/  WARPGROUP.ARRIVE ;  /* 0x00000000000079c5 */ /* 0x000fe20000000000 */
[----:B------:R-:W-:Y:S01]  /*9050*/  UMOV UR7, 0x40000040 ;  /* 0x4000004000077882 */ /* 0x000fe20000000000 */
[----:B--2---:R-:W2:Y:S04]  /*9060*/  SHFL.BFLY PT, R7, R20, 0x2, 0x1f ;  /* 0x0c401f0014077f89 */ /* 0x004ea800000e0000 */
[----:B-1----:R-:W1:Y:S06]  /*9070*/  SHFL.BFLY PT, R0, R5, 0x2, 0x1f ;  /* 0x0c401f0005007f89 */ /* 0x002e6c00000e0000 */
[----:B------:R-:W-:-:S04]  /*9080*/  UIADD3 UR4, UR4, 0x400, URZ ;  /* 0x0000040004047890 */ /* 0x000fc8000fffe03f */
[----:B------:R-:W-:-:S04]  /*9090*/  USHF.R.U32.HI UR4, URZ, 0x4, UR4 ;  /* 0x000000043f047899 */ /* 0x000fc80008011604 */
[----:B------:R-:W-:-:S04]  /*90a0*/  ULOP3.LUT UR4, UR4, 0x3fff, URZ, 0xc0, !UPT ;  /* 0x00003fff04047892 */ /* 0x000fc8000f8ec03f */
[----:B------:R-:W-:Y:S01]  /*90b0*/  ULOP3.LUT UR4, UR4, 0x2800000, URZ, 0xfc, !UPT ;  /* 0x0280000004047892 */ /* 0x000fe2000f8efc3f */
[----:B--2---:R-:W-:Y:S01]  /*90c0*/  FADD.FTZ R7, R7, R20 ;  /* 0x0000001407077221 */ /* 0x004fe20000010000 */
[----:B------:R-:W-:Y:S02]  /*90d0*/  IMAD.MOV.U32 R20, RZ, RZ, RZ ;  /* 0x000000ffff147224 */ /* 0x000fe400078e00ff */
[----:B------:R-:W-:Y:S01]  /*90e0*/  UIMAD UR4, UR38, 0xa00, UR4 ;  /* 0x00000a00260478a4 */ /* 0x000fe2000f8e0204 */
[----:B-1----:R-:W-:Y:S01]  /*90f0*/  FADD.FTZ R2, R0, R5 ;  /* 0x0000000500027221 */ /* 0x002fe20000010000 */
[----:B------:R-:W-:Y:S01]  /*9100*/  IMAD.U32 R5, RZ, RZ, UR5 ;  /* 0x00000005ff057e24 */ /* 0x000fe2000f8e00ff */
[----:B------:R-:W1:Y:S04]  /*9110*/  SHFL.BFLY PT, R0, R7, 0x1, 0x1f ;  /* 0x0c201f0007007f89 */ /* 0x000e6800000e0000 */
[----:B------:R-:W-:Y:S01]  /*9120*/  UMOV UR6, UR4 ;  /* 0x0000000400067c82 */ /* 0x000fe20008000000 */
[----:B------:R-:W2:Y:S01]  /*9130*/  SHFL.BFLY PT, R9, R2, 0x1, 0x1f ;  /* 0x0c201f0002097f89 */ /* 0x000ea200000e0000 */
[----:B------:R-:W-:Y:S01]  /*9140*/  HGMMA.64x256x16.F32.BF16 R24, R208, gdesc[UR4].tnspB, R24, gsb0 ;  /* 0x43e00004d0187df0 */ /* 0x000fe20008001818 */
[----:B------:R-:W-:Y:S01]  /*9150*/  UIADD3 UR6, UR4, 0x80, URZ ;  /* 0x0000008004067890 */ /* 0x000fe2000fffe03f */
[----:B------:R-:W-:Y:S01]  /*9160*/  UMOV UR7, 0x40000040 ;  /* 0x4000004000077882 */ /* 0x000fe20000000000 */
[----:B-1----:R-:W-:Y:S01]  /*9170*/  FADD.FTZ R10, R7, R0 ;  /* 0x00000000070a7221 */ /* 0x002fe20000010000 */
[----:B------:R-:W-:Y:S01]  /*9180*/  MOV R7, UR5 ;  /* 0x0000000500077c02 */ /* 0x000fe20008000f00 */
[----:B------:R-:W-:-:S02]  /*9190*/  IMAD.MOV.U32 R0, RZ, RZ, -0x800000 ;  /* 0xff800000ff007424 */ /* 0x000fc400078e00ff */
[----:B--2---:R-:W-:Y:S01]  /*91a0*/  FADD.FTZ R11, R2, R9 ;  /* 0x00000009020b7221 */ /* 0x004fe20000010000 */
[----:B------:R-:W-:Y:S01]  /*91b0*/  FSETP.NE.FTZ.AND P1, PT, R10, RZ, PT ;  /* 0x000000ff0a00720b */ /* 0x000fe20003f35000 */
[----:B------:R-:W-:Y:S02]  /*91c0*/  IMAD.MOV.U32 R9, RZ, RZ, RZ ;  /* 0x000000ffff097224 */ /* 0x000fe400078e00ff */
[----:B------:R-:W-:Y:S01]  /*91d0*/  IMAD.MOV.U32 R2, RZ, RZ, -0x800000 ;  /* 0xff800000ff027424 */ /* 0x000fe200078e00ff */
[----:B------:R-:W-:-:S09]  /*91e0*/  FSETP.NE.FTZ.AND P2, PT, R11, RZ, PT ;  /* 0x000000ff0b00720b */ /* 0x000fd20003f55000 */
[----:B------:R-:W1:Y:S01]  /*91f0*/  @P1 MUFU.LG2 R6, R10 ;  /* 0x0000000a00061308 */ /* 0x000e620000000c00 */
[----:B------:R-:W-:-:S03]  /*9200*/  @P1 FMUL.FTZ R5, R5, 0.69314718246459960938 ;  /* 0x3f31721805051820 */ /* 0x000fc60000410000 */
[----:B------:R-:W-:-:S04]  /*9210*/  @P2 FMUL.FTZ R7, R7, 0.69314718246459960938 ;  /* 0x3f31721807072820 */ /* 0x000fc80000410000 */
[----:B------:R-:W2:Y:S08]  /*9220*/  @P2 MUFU.LG2 R8, R11 ;  /* 0x0000000b00082308 */ /* 0x000eb00000000c00 */
[----:B------:R3:W4:Y:S01]  /*9230*/  @P1 MUFU.RCP R20, R10 ;  /* 0x0000000a00141308 */ /* 0x0007220000001000 */
[----:B-1----:R-:W-:-:S04]  /*9240*/  @P1 FMUL.FTZ R6, R6, 0.69314718246459960938 ;  /* 0x3f31721806061820 */ /* 0x002fc80000410000 */
[----:B------:R-:W-:-:S03]  /*9250*/  @P1 FFMA.FTZ R2, R5, R4, R6 ;  /* 0x0000000405021223 */ /* 0x000fc60000010006 */
[----:B------:R3:W1:Y:S01]  /*9260*/  @P2 MUFU.RCP R9, R11 ;  /* 0x0000000b00092308 */ /* 0x0006620000001000 */
[----:B--2---:R-:W-:-:S04]  /*9270*/  @P2 FMUL.FTZ R8, R8, 0.69314718246459960938 ;  /* 0x3f31721808082820 */ /* 0x004fc80000410000 */
[----:B------:R-:W-:Y:S01]  /*9280*/  @P2 FFMA.FTZ R0, R7, R3, R8 ;  /* 0x0000000307002223 */ /* 0x000fe20000010008 */
        /* <DEDUP_REMOVED lines=13> */
[----:B------:R-:W-:-:S15]  /*9360*/  WARPGROUP.ARRIVE ;  /* 0x00000000000079c5 */ /* 0x000fde0000000000 */
[----:B------:R-:W-:-:S07]  /*9370*/  NOP ;  /* 0x0000000000007918 */ /* 0x000fce0000000000 */
[----:B------:R-:W-:Y:S01]  /*9380*/  HGMMA.64x256x16.F32.BF16 R24, R196, gdesc[UR4].tnspB, R24, gsb0 ;  /* 0x43e00004c4187df0 */ /* 0x000fe20008001818 */
[----:B------:R-:W-:Y:S01]  /*9390*/  UMOV UR6, UR4 ;  /* 0x0000000400067c82 */ /* 0x000fe20008000000 */
[----:B------:R-:W-:Y:S01]  /*93a0*/  UMOV UR7, 0x40000040 ;  /* 0x4000004000077882 */ /* 0x000fe20000000000 */
[----:B------:R-:W-:Y:S02]  /*93b0*/  WARPGROUP.DEPBAR.LE gsb0, 0x0 ;  /* 0x00008000000079c5 */ /* 0x000fe40000010000 */
[----:B------:R-:W-:-:S15]  /*93c0*/  WARPGROUP.ARRIVE ;  /* 0x00000000000079c5 */ /* 0x000fde0000000000 */
[----:B------:R-:W-:-:S08]  /*93d0*/  NOP ;  /* 0x0000000000007918 */ /* 0x000fd00000000000 */
[----:B------:R-:W-:Y:S03]  /*93e0*/  HGMMA.64x256x16.F32.BF16 R24, R192, gdesc[UR4].tnspB, R24, gsb0 ;  /* 0x43e00004c0187df0 */ /* 0x000fe60008001818 */
[----:B------:R-:W-:Y:S02]  /*93f0*/  WARPGROUP.DEPBAR.LE gsb0, 0x0 ;  /* 0x00008000000079c5 */ /* 0x000fe40000010000 */
[----:B-1-34-:R-:W-:Y:S05]  /*9400*/  @!P0 BRA `(.L_x_153) ;  /* 0x0000000000048947 */ /* 0x01afea0003800000 */
[----:B------:R-:W-:Y:S01]  /*9410*/  BPT.TRAP 0x1 ;  /* 0x000000040000795c */ /* 0x000fe20000300000 */
.L_x_153:
[----:B------:R-:W2:Y:S01]  /*9420*/  LDL R21, [R1] ;  /* 0x0000000001157983 */ /* 0x000ea20000100800 */
[----:B------:R-:W-:Y:S01]  /*9430*/  ISETP.NE.AND P0, PT, R22, RZ, PT ;  /* 0x000000ff1600720c */ /* 0x000fe20003f05270 */
        /* <DEDUP_REMOVED lines=64> */
[----:B------:R-:W-:Y:S01]  /*9840*/  IMAD.U32 R20, RZ, RZ, UR8 ;  /* 0x00000008ff147e24 */ /* 0x000fe2000f8e00ff */
[----:B------:R-:W-:Y:S01]  /*9850*/  IADD3 R29, P4, R16, 0x60, RZ ;  /* 0x00000060101d7810 */ /* 0x000fe20007f9e0ff */
[-C--:B------:R-:W-:Y:S01]  /*9860*/  FMUL.FTZ R156, R35, R9.reuse ;  /* 0x00000009239c7220 */ /* 0x080fe20000410000 */
[----:B------:R-:W-:Y:S01]  /*9870*/  R2UR UR5, R216 ;  /* 0x00000000d80572ca */ /* 0x000fe200000e0000 */
[----:B------:R-:W-:Y:S01]  /*9880*/  @P0 VIADD R20, R20, 0x38860 ;  /* 0x0003886014140836 */ /* 0x000fe20000000000 */
[----:B------:R-:W-:Y:S01]  /*9890*/  LOP3.LUT R28, R29, 0x380, RZ, 0xc0, !PT ;  /* 0x000003801d1c7812 */ /* 0x000fe200078ec0ff */
[-C--:B------:R-:W-:Y:S01]  /*98a0*/  FMUL.FTZ R49, R27, R9.reuse ;  /* 0x000000091b317220 */ /* 0x080fe20000410000 */
[-C--:B------:R-:W-:Y:S01]  /*98b0*/  FMUL.FTZ R25, R39, R9.reuse ;  /* 0x0000000927197220 */ /* 0x080fe20000410000 */
[----:B------:R-:W-:Y:S01]  /*98c0*/  IADD3 R35, P6, R16, 0x4020, RZ ;  /* 0x0000402010237810 */ /* 0x000fe20007fde0ff */
[-C--:B------:R-:W-:Y:S01]  /*98d0*/  FMUL.FTZ R56, R26, R9.reuse ;  /* 0x000000091a387220 */ /* 0x080fe20000410000 */
[----:B------:R-:W-:Y:S01]  /*98e0*/  SHF.R.U64 R28, R28, 0x3, RZ ;  /* 0x000000031c1c7819 */ /* 0x000fe200000012ff */
[-C--:B------:R-:W-:Y:S01]  /*98f0*/  FMUL.FTZ R53, R31, R9.reuse ;  /* 0x000000091f357220 */ /* 0x080fe20000410000 */
[----:B------:R-:W-:Y:S01]  /*9900*/  R2UR UR6, R215 ;  /* 0x00000000d70672ca */ /* 0x000fe200000e0000 */
[----:B------:R-:W-:Y:S01]  /*9910*/  FMUL.FTZ R164, R30, R9 ;  /* 0x000000091ea47220 */ /* 0x000fe20000410000 */
[----:B------:R-:W-:Y:S01]  /*9920*/  LOP3.LUT R28, R28, R29, RZ, 0x3c, !PT ;  /* 0x0000001d1c1c7212 */ /* 0x000fe200078e3cff */
        /* <DEDUP_REMOVED lines=58> */
[C---:B------:R-:W-:Y:S01]  /*9cd0*/  IADD3 R39, P5, R16.reuse, 0x4040, RZ ;  /* 0x0000404010277810 */ /* 0x040fe20007fbe0ff */
[--C-:B------:R-:W-:Y:S01]  /*9ce0*/  IMAD.X R29, RZ, RZ, R17.reuse, P4 ;  /* 0x000000ffff1d7224 */ /* 0x100fe200020e0611 */
[C---:B------:R-:W-:Y:S01]  /*9cf0*/  IADD3 R9, P4, R16.reuse, 0x8040, RZ ;  /* 0x0000804010097810 */ /* 0x040fe20007f9e0ff */
[----:B------:R-:W-:Y:S01]  /*9d00*/  UIADD3 UR34, -UR5, URZ, URZ ;  /* 0x0000003f05227290 */ /* 0x000fe2000fffe13f */
[----:B------:R-:W-:Y:S01]  /*9d10*/  LOP3.LUT R34, R35, 0x380, RZ, 0xc0, !PT ;  /* 0x0000038023227812 */ /* 0x000fe200078ec0ff */
[----:B------:R-:W-:Y:S01]  /*9d20*/  ULDC UR4, c[0x0][0xda8] ;  /* 0x00036a0000047ab9 */ /* 0x000fe20000000800 */
[C---:B------:R-:W-:Y:S01]  /*9d30*/  LOP3.LUT R55, R16.reuse, 0x380, RZ, 0xc0, !PT ;  /* 0x0000038010377812 */ /* 0x040fe200078ec0ff */
[----:B------:R-:W-:Y:S01]  /*9d40*/  UIMAD UR34, UR4, UR34, UR6 ;  /* 0x00000022042272a4 */ /* 0x000fe2000f8e0206 */
[----:B------:R-:W-:Y:S01]  /*9d50*/  IADD3 R31, P3, R16, 0x4000, RZ ;  /* 0x00004000101f7810 */ /* 0x000fe20007f7e0ff */
[----:B------:R-:W-:Y:S01]  /*9d60*/  UIADD3 UR35, -UR36, URZ, URZ ;  /* 0x0000003f24237290 */ /* 0x000fe2000fffe13f */
[----:B------:R-:W-:Y:S01]  /*9d70*/  LOP3.LUT R38, R39, 0x380, RZ, 0xc0, !PT ;  /* 0x0000038027267812 */ /* 0x000fe200078ec0ff */
[----:B------:R-:W-:Y:S01]  /*9d80*/  ULDC UR4, c[0x0][0xdb4] ;  /* 0x00036d0000047ab9 */ /* 0x000fe20000000800 */
[----:B------:R-:W-:Y:S01]  /*9d90*/  LOP3.LUT R48, R9, 0x380, RZ, 0xc0, !PT ;  /* 0x0000038009307812 */ /* 0x000fe200078ec0ff */
[----:B------:R-:W-:Y:S01]  /*9da0*/  USHF.L.U32 UR34, UR34, 0x7, URZ ;  /* 0x0000000722227899 */ /* 0x000fe2000800063f */
[----:B------:R-:W-:Y:S01]  /*9db0*/  SHF.R.U64 R34, R34, 0x3, RZ ;  /* 0x0000000322227819 */ /* 0x000fe200000012ff */
[----:B------:R-:W-:Y:S01]  /*9dc0*/  UIMAD UR35, UR4, UR35, UR5 ;  /* 0x00000023042372a4 */ /* 0x000fe2000f8e0205 */
[----:B------:R-:W-:Y:S01]  /*9dd0*/  SHF.R.U64 R55, R55, 0x3, RZ ;  /* 0x0000000337377819 */ /* 0x000fe200000012ff */
[----:B------:R-:W-:Y:S01]  /*9de0*/  ULDC.64 UR8, c[0x0][0xb70] ;  /* 0x0002dc0000087ab9 */ /* 0x000fe20000000a00 */
[----:B------:R-:W-:Y:S01]  /*9df0*/  LOP3.LUT R30, R31, 0x380, RZ, 0xc0, !PT ;  /* 0x000003801f1e7812 */ /* 0x000fe200078ec0ff */
[----:B------:R-:W-:Y:S01]  /*9e00*/  USHF.R.S32.HI UR4, URZ, 0x1f, UR35 ;  /* 0x0000001f3f047899 */ /* 0x000fe20008011423 */
[----:B------:R-:W-:Y:S01]  /*9e10*/  SHF.R.U64 R38, R38, 0x3, RZ ;  /* 0x0000000326267819 */ /* 0x000fe200000012ff */
[----:B------:R-:W-:Y:S01]  /*9e20*/  ULDC UR7, c[0x0][0xa88] ;  /* 0x0002a20000077ab9 */ /* 0x000fe20000000800 */
[----:B------:R-:W-:Y:S01]  /*9e30*/  SHF.R.U64 R48, R48, 0x3, RZ ;  /* 0x0000000330307819 */ /* 0x000fe200000012ff */
[----:B------:R-:W-:Y:S01]  /*9e40*/  UIMAD UR6, UR4, UR8, URZ ;  /* 0x00000008040672a4 */ /* 0x000fe2000f8e023f */
[----:B------:R-:W-:Y:S01]  /*9e50*/  LOP3.LUT R34, R34, R35, RZ, 0x3c, !PT ;  /* 0x0000002322227212 */ /* 0x000fe200078e3cff */
[----:B------:R-:W-:Y:S01]  /*9e60*/  UIMAD.WIDE.U32 UR4, UR35, UR8, URZ ;  /* 0x00000008230472a5 */ /* 0x000fe2000f8e003f */
[----:B------:R-:W-:Y:S01]  /*9e70*/  LOP3.LUT R54, R55, R16, RZ, 0x3c, !PT ;  /* 0x0000001037367212 */ /* 0x000fe200078e3cff */
[----:B------:R-:W-:Y:S01]  /*9e80*/  IMAD.MOV.U32 R55, RZ, RZ, R17 ;  /* 0x000000ffff377224 */ /* 0x000fe200078e0011 */
[----:B------:R-:W-:Y:S01]  /*9e90*/  SHF.R.U64 R30, R30, 0x3, RZ ;  /* 0x000000031e1e7819 */ /* 0x000fe200000012ff */
[----:B------:R-:W-:Y:S01]  /*9ea0*/  UIMAD UR6, UR35, UR9, UR6 ;  /* 0x00000009230672a4 */ /* 0x000fe2000f8e0206 */
[----:B------:R-:W-:Y:S01]  /*9eb0*/  LOP3.LUT R38, R38, R39, RZ, 0x3c, !PT ;  /* 0x0000002726267212 */ /* 0x000fe200078e3cff */
[----:B------:R-:W-:Y:S01]  /*9ec0*/  ULDC.64 UR12, c[0x0][0x208] ;  /* 0x00008200000c7ab9 */ /* 0x000fe20000000a00 */
[----:B------:R-:W-:Y:S01]  /*9ed0*/  IADD3.X R35, RZ, R17, RZ, P6, !PT ;  /* 0x00000011ff237210 */ /* 0x000fe200037fe4ff */
[----:B------:R-:W-:Y:S01]  /*9ee0*/  UIADD3 UR6, UR5, UR6, URZ ;  /* 0x0000000605067290 */ /* 0x000fe2000fffe03f */
[----:B------:R-:W-:-:S02]  /*9ef0*/  IADD3 R43, P2, R16, 0x4060, RZ ;  /* 0x00004060102b7810 */ /* 0x000fc40007f5e0ff */
[----:B------:R-:W-:Y:S02]  /*9f00*/  IADD3 R39, P6, R16, 0xc000, RZ ;  /* 0x0000c00010277810 */ /* 0x000fe40007fde0ff */
[----:B------:R-:W-:Y:S02]  /*9f10*/  LOP3.LUT R48, R48, R9, RZ, 0x3c, !PT ;  /* 0x0000000930307212 */ /* 0x000fe400078e3cff */
[----:B------:R-:W-:Y:S01]  /*9f20*/  LOP3.LUT R30, R30, R31, RZ, 0x3c, !PT ;  /* 0x0000001f1e1e7212 */ /* 0x000fe200078e3cff */
[----:B------:R-:W-:Y:S01]  /*9f30*/  IMAD.X R31, RZ, RZ, R17, P3 ;  /* 0x000000ffff1f7224 */ /* 0x000fe200018e0611 */
[----:B------:R-:W-:Y:S02]  /*9f40*/  LOP3.LUT R42, R43, 0x380, RZ, 0xc0, !PT ;  /* 0x000003802b2a7812 */ /* 0x000fe400078ec0ff */
[----:B------:R-:W-:Y:S02]  /*9f50*/  LOP3.LUT R52, R39, 0x380, RZ, 0xc0, !PT ;  /* 0x0000038027347812 */ /* 0x000fe400078ec0ff */
[----:B------:R-:W-:-:S02]  /*9f60*/  MOV R55, R54 ;  /* 0x0000003600377202 */ /* 0x000fc40000000f00 */
[----:B------:R-:W-:Y:S02]  /*9f70*/  F2FP.BF16.F32.PACK_AB R6, R6, R7 ;  /* 0x000000070606723e */ /* 0x000fe400000010ff */
[----:B------:R-:W-:Y:S01]  /*9f80*/  F2FP.BF16.F32.PACK_AB R7, R53, R164 ;  /* 0x000000a43507723e */ /* 0x000fe200000010ff */
[----:B------:R-:W-:Y:S01]  /*9f90*/  IMAD.X R53, RZ, RZ, R17, P6 ;  /* 0x000000ffff357224 */ /* 0x000fe200030e0611 */
[----:B------:R-:W-:Y:S02]  /*9fa0*/  MOV R164, R28 ;  /* 0x0000001c00a47202 */ /* 0x000fe40000000f00 */
[----:B------:R-:W1:Y:S01]  /*9fb0*/  LDC.64 R28, c[0x0][0xb78] ;  /* 0x0002de00ff1c7b82 */ /* 0x000e620000000a00 */
[----:B------:R-:W-:Y:S02]  /*9fc0*/  SHF.R.U64 R42, R42, 0x3, RZ ;  /* 0x000000032a2a7819 */ /* 0x000fe400000012ff */
[----:B------:R-:W-:Y:S02]  /*9fd0*/  SHF.R.U64 R52, R52, 0x3, RZ ;  /* 0x0000000334347819 */ /* 0x000fe400000012ff */
[----:B------:R-:W-:Y:S01]  /*9fe0*/  MOV R30, R30 ;  /* 0x0000001e001e7202 */ /* 0x000fe20000000f00 */
[----:B------:R-:W-:Y:S01]  /*9ff0*/  VIADD R31, R219, UR34 ;  /* 0x00000022db1f7c36 */ /* 0x000fe20008000000 */
[----:B------:R-:W-:-:S02]  /*a000*/  F2FP.BF16.F32.PACK_AB R4, R4, R5 ;  /* 0x000000050404723e */ /* 0x000fc400000010ff */
[----:B------:R-:W-:Y:S02]  /*a010*/  IADD3 R51, P3, R16, 0x8060, RZ ;  /* 0x0000806010337810 */ /* 0x000fe40007f7e0ff */
[----:B------:R-:W-:Y:S01]  /*a020*/  F2FP.BF16.F32.PACK_AB R5, R49, R56 ;  /* 0x000000383105723e */ /* 0x000fe200000010ff */
[--C-:B------:R-:W-:Y:S01]  /*a030*/  IMAD.X R49, RZ, RZ, R17.reuse, P4 ;  /* 0x000000ffff317224 */ /* 0x100fe200020e0611 */
[----:B------:R-:W-:Y:S01]  /*a040*/  LOP3.LUT R42, R42, R43, RZ, 0x3c, !PT ;  /* 0x0000002b2a2a7212 */ /* 0x000fe200078e3cff */
[--C-:B------:R-:W-:Y:S01]  /*a050*/  IMAD.X R43, RZ, RZ, R17.reuse, P2 ;  /* 0x000000ffff2b7224 */ /* 0x100fe200010e0611 */
[----:B------:R-:W-:Y:S01]  /*a060*/  LOP3.LUT R52, R52, R39, RZ, 0x3c, !PT ;  /* 0x0000002734347212 */ /* 0x000fe200078e3cff */
[----:B------:R-:W-:Y:S01]  /*a070*/  IMAD.X R39, RZ, RZ, R17, P5 ;  /* 0x000000ffff277224 */ /* 0x000fe200028e0611 */
[C---:B------:R-:W-:Y:S02]  /*a080*/  IADD3 R57, P5, R16.reuse, 0xc020, RZ ;  /* 0x0000c02010397810 */ /* 0x040fe40007fbe0ff */
[----:B------:R-:W-:-:S02]  /*a090*/  IADD3 R59, P2, R16, 0xc040, RZ ;  /* 0x0000c040103b7810 */ /* 0x000fc40007f5e0ff */
[----:B------:R-:W-:Y:S02]  /*a0a0*/  LOP3.LUT R50, R51, 0x380, RZ, 0xc0, !PT ;  /* 0x0000038033327812 */ /* 0x000fe400078ec0ff */
[----:B------:R-:W-:Y:S02]  /*a0b0*/  LOP3.LUT R56, R57, 0x380, RZ, 0xc0, !PT ;  /* 0x0000038039387812 */ /* 0x000fe400078ec0ff */
[----:B------:R-:W-:Y:S02]  /*a0c0*/  LOP3.LUT R58, R59, 0x380, RZ, 0xc0, !PT ;  /* 0x000003803b3a7812 */ /* 0x000fe400078ec0ff */
[----:B------:R-:W-:Y:S02]  /*a0d0*/  SHF.R.U64 R50, R50, 0x3, RZ ;  /* 0x0000000332327819 */ /* 0x000fe400000012ff */
[----:B------:R-:W-:Y:S02]  /*a0e0*/  F2FP.BF16.F32.PACK_AB R10, R10, R11 ;  /* 0x0000000b0a0a723e */ /* 0x000fe400000010ff */
[----:B------:R-:W-:-:S02]  /*a0f0*/  F2FP.BF16.F32.PACK_AB R8, R41, R8 ;  /* 0x000000082908723e */ /* 0x000fc400000010ff */
[----:B------:R-:W-:Y:S02]  /*a100*/  F2FP.BF16.F32.PACK_AB R11, R40, R163 ;  /* 0x000000a3280b723e */ /* 0x000fe400000010ff */
[----:B------:R-:W-:Y:S02]  /*a110*/  F2FP.BF16.F32.PACK_AB R12, R12, R13 ;  /* 0x0000000d0c0c723e */ /* 0x000fe400000010ff */
[----:B------:R-:W-:Y:S02]  /*a120*/  F2FP.BF16.F32.PACK_AB R14, R14, R15 ;  /* 0x0000000f0e0e723e */ /* 0x000fe400000010ff */
[----:B------:R-:W-:Y:S02]  /*a130*/  F2FP.BF16.F32.PACK_AB R13, R153, R160 ;  /* 0x000000a0990d723e */ /* 0x000fe400000010ff */
[----:B------:R-:W-:Y:S02]  /*a140*/  F2FP.BF16.F32.PACK_AB R15, R154, R161 ;  /* 0x000000a19a0f723e */ /* 0x000fe400000010ff */
[----:B------:R-:W-:-:S02]  /*a150*/  SHF.R.U64 R56, R56, 0x3, RZ ;  /* 0x0000000338387819 */ /* 0x000fc400000012ff */
[----:B------:R-:W-:Y:S02]  /*a160*/  SHF.R.U64 R58, R58, 0x3, RZ ;  /* 0x000000033a3a7819 */ /* 0x000fe400000012ff */
[----:B------:R-:W-:Y:S02]  /*a170*/  F2FP.BF16.F32.PACK_AB R24, R24, R3 ;  /* 0x000000031818723e */ /* 0x000fe400000010ff */
[----:B------:R-:W-:Y:S02]  /*a180*/  F2FP.BF16.F32.PACK_AB R72, R73, R72 ;  /* 0x000000484948723e */ /* 0x000fe400000010ff */
[----:B------:R-:W-:Y:S01]  /*a190*/  LOP3.LUT R50, R50, R51, RZ, 0x3c, !PT ;  /* 0x0000003332327212 */ /* 0x000fe200078e3cff */
[----:B------:R-:W-:Y:S01]  /*a1a0*/  IMAD.X R51, RZ, RZ, R17, P3 ;  /* 0x000000ffff337224 */ /* 0x000fe200018e0611 */
[----:B------:R-:W-:Y:S02]  /*a1b0*/  MOV R34, R34 ;  /* 0x0000002200227202 */ /* 0x000fe40000000f00 */
[----:B------:R-:W-:-:S02]  /*a1c0*/  F2FP.BF16.F32.PACK_AB R73, R75, R74 ;  /* 0x0000004a4b49723e */ /* 0x000fc400000010ff */
[----:B------:R-:W-:Y:S02]  /*a1d0*/  F2FP.BF16.F32.PACK_AB R80, R81, R80 ;  /* 0x000000505150723e */ /* 0x000fe400000010ff */
[----:B------:R-:W-:Y:S02]  /*a1e0*/  MOV R38, R38 ;  /* 0x0000002600267202 */ /* 0x000fe40000000f00 */
[----:B------:R-:W-:Y:S02]  /*a1f0*/  F2FP.BF16.F32.PACK_AB R74, R77, R76 ;  /* 0x0000004c4d4a723e */ /* 0x000fe400000010ff */
[----:B------:R-:W-:Y:S02]  /*a200*/  F2FP.BF16.F32.PACK_AB R75, R79, R78 ;  /* 0x0000004e4f4b723e */ /* 0x000fe400000010ff */
[----:B------:R-:W-:Y:S02]  /*a210*/  F2FP.BF16.F32.PACK_AB R81, R83, R82 ;  /* 0x000000525351723e */ /* 0x000fe400000010ff */
[----:B------:R-:W-:-:S02]  /*a220*/  F2FP.BF16.F32.PACK_AB R88, R89, R88 ;  /* 0x000000585958723e */ /* 0x000fc400000010ff */
[----:B------:R-:W-:Y:S02]  /*a230*/  MOV R42, R42 ;  /* 0x0000002a002a7202 */ /* 0x000fe40000000f00 */
[----:B------:R-:W-:Y:S02]  /*a240*/  F2FP.BF16.F32.PACK_AB R82, R85, R84 ;  /* 0x000000545552723e */ /* 0x000fe400000010ff */
[----:B------:R-:W-:Y:S02]  /*a250*/  F2FP.BF16.F32.PACK_AB R83, R87, R86 ;  /* 0x000000565753723e */ /* 0x000fe400000010ff */
[----:B------:R-:W-:Y:S02]  /*a260*/  F2FP.BF16.F32.PACK_AB R89, R91, R90 ;  /* 0x0000005a5b59723e */ /* 0x000fe400000010ff */
[----:B------:R-:W-:Y:S02]  /*a270*/  F2FP.BF16.F32.PACK_AB R96, R97, R96 ;  /* 0x000000606160723e */ /* 0x000fe400000010ff */
[----:B------:R-:W-:-:S02]  /*a280*/  LOP3.LUT R56, R56, R57, RZ, 0x3c, !PT ;  /* 0x0000003938387212 */ /* 0x000fc400078e3cff */
[----:B------:R-:W-:Y:S01]  /*a290*/  LOP3.LUT R58, R58, R59, RZ, 0x3c, !PT ;  /* 0x0000003b3a3a7212 */ /* 0x000fe200078e3cff */
[----:B------:R-:W-:Y:S01]  /*a2a0*/  IMAD.X R59, RZ, RZ, R17, P2 ;  /* 0x000000ffff3b7224 */ /* 0x000fe200010e0611 */
[----:B------:R-:W-:Y:S02]  /*a2b0*/  F2FP.BF16.F32.PACK_AB R90, R93, R92 ;  /* 0x0000005c5d5a723e */ /* 0x000fe400000010ff */
[----:B------:R-:W-:Y:S02]  /*a2c0*/  F2FP.BF16.F32.PACK_AB R91, R95, R94 ;  /* 0x0000005e5f5b723e */ /* 0x000fe400000010ff */
[----:B------:R-:W-:Y:S02]  /*a2d0*/  F2FP.BF16.F32.PACK_AB R97, R99, R98 ;  /* 0x000000626361723e */ /* 0x000fe400000010ff */
[----:B------:R-:W-:Y:S02]  /*a2e0*/  F2FP.BF16.F32.PACK_AB R104, R105, R104 ;  /* 0x000000686968723e */ /* 0x000fe400000010ff */
[----:B------:R-:W-:-:S02]  /*a2f0*/  IADD3.X R57, RZ, R17, RZ, P5, !PT ;  /* 0x00000011ff397210 */ /* 0x000fc40002ffe4ff */
[----:B------:R-:W-:Y:S02]  /*a300*/  F2FP.BF16.F32.PACK_AB R98, R101, R100 ;  /* 0x000000646562723e */ /* 0x000fe400000010ff */
[----:B------:R-:W-:Y:S02]  /*a310*/  F2FP.BF16.F32.PACK_AB R99, R103, R102 ;  /* 0x000000666763723e */ /* 0x000fe400000010ff */
[----:B------:R-:W-:Y:S02]  /*a320*/  F2FP.BF16.F32.PACK_AB R105, R107, R106 ;  /* 0x0000006a6b69723e */ /* 0x000fe400000010ff */
[----:B------:R-:W-:Y:S02]  /*a330*/  F2FP.BF16.F32.PACK_AB R112, R113, R112 ;  /* 0x000000707170723e */ /* 0x000fe400000010ff */
[----:B------:R-:W-:Y:S02]  /*a340*/  MOV R48, R48 ;  /* 0x0000003000307202 */ /* 0x000fe40000000f00 */
[----:B------:R-:W-:-:S02]  /*a350*/  F2FP.BF16.F32.PACK_AB R106, R109, R108 ;  /* 0x0000006c6d6a723e */ /* 0x000fc400000010ff */
[----:B------:R-:W-:Y:S02]  /*a360*/  F2FP.BF16.F32.PACK_AB R107, R111, R110 ;  /* 0x0000006e6f6b723e */ /* 0x000fe400000010ff */
[----:B--2---:R-:W-:Y:S02]  /*a370*/  @P0 PRMT R20, R21, 0x654, R20 ;  /* 0x0000065415140816 */ /* 0x004fe40000000014 */
[C---:B------:R-:W-:Y:S02]  /*a380*/  IADD3 R21, P1, R16.reuse, 0x20, RZ ;  /* 0x0000002010157810 */ /* 0x040fe40007f3e0ff */
[----:B------:R2:W-:Y:S01]  /*a390*/  @P0 SYNCS.ARRIVE.TRANS64.RED.A1T0 RZ, [R20+URZ], RZ ;  /* 0x000000ff14ff09a7 */ /* 0x0005e2000810043f */
[----:B------:R-:W-:Y:S01]  /*a3a0*/  IADD3 R27, P0, R16, 0x40, RZ ;  /* 0x00000040101b7810 */ /* 0x000fe20007f1e0ff */
[----:B------:R-:W-:Y:S01]  /*a3b0*/  BAR.SYNC.DEFER_BLOCKING 0x1, 0x100 ;  /* 0x0044000000007b1d */ /* 0x000fe20000010000 */
[----:B------:R-:W-:Y:S02]  /*a3c0*/  F2FP.BF16.F32.PACK_AB R113, R115, R114 ;  /* 0x000000727371723e */ /* 0x000fe400000010ff */
[----:B------:R-:W-:-:S02]  /*a3d0*/  LOP3.LUT R26, R27, 0x380, RZ, 0xc0, !PT ;  /* 0x000003801b1a7812 */ /* 0x000fc400078ec0ff */
[----:B------:R-:W-:Y:S02]  /*a3e0*/  F2FP.BF16.F32.PACK_AB R120, R121, R120 ;  /* 0x000000787978723e */ /* 0x000fe400000010ff */
[----:B--2---:R-:W-:Y:S02]  /*a3f0*/  LOP3.LUT R20, R21, 0x380, RZ, 0xc0, !PT ;  /* 0x0000038015147812 */ /* 0x004fe400078ec0ff */
[----:B------:R-:W-:Y:S02]  /*a400*/  SHF.R.U64 R26, R26, 0x3, RZ ;  /* 0x000000031a1a7819 */ /* 0x000fe400000012ff */
[----:B------:R-:W-:Y:S02]  /*a410*/  SHF.R.U64 R20, R20, 0x3, RZ ;  /* 0x0000000314147819 */ /* 0x000fe400000012ff */
[----:B------:R-:W-:Y:S01]  /*a420*/  LOP3.LUT R26, R26, R27, RZ, 0x3c, !PT ;  /* 0x0000001b1a1a7212 */ /* 0x000fe200078e3cff */
[--C-:B------:R-:W-:Y:S01]  /*a430*/  IMAD.X R27, RZ, RZ, R17.reuse, P0 ;  /* 0x000000ffff1b7224 */ /* 0x100fe200000e0611 */
[----:B------:R-:W-:Y:S01]  /*a440*/  LOP3.LUT R20, R20, R21, RZ, 0x3c, !PT ;  /* 0x0000001514147212 */ /* 0x000fe200078e3cff */
[----:B------:R-:W-:Y:S01]  /*a450*/  IMAD.X R21, RZ, RZ, R17, P1 ;  /* 0x000000ffff157224 */ /* 0x000fe200008e0611 */
[----:B------:R-:W-:-:S02]  /*a460*/  IADD3 R45, P1, R16, 0x8000, RZ ;  /* 0x00008000102d7810 */ /* 0x000fc40007f3e0ff */
[----:B------:R-:W-:Y:S02]  /*a470*/  IADD3 R47, P0, R16, 0x8020, RZ ;  /* 0x00008020102f7810 */ /* 0x000fe40007f1e0ff */
[----:B------:R-:W-:Y:S02]  /*a480*/  LOP3.LUT R44, R45, 0x380, RZ, 0xc0, !PT ;  /* 0x000003802d2c7812 */ /* 0x000fe400078ec0ff */
[----:B------:R-:W-:Y:S01]  /*a490*/  LOP3.LUT R46, R47, 0x380, RZ, 0xc0, !PT ;  /* 0x000003802f2e7812 */ /* 0x000fe200078ec0ff */
[----:B------:R2:W-:Y:S01]  /*a4a0*/  STSM.16.M88.4 [R55], R4 ;  /* 0x0000000437007844 */ /* 0x0005e20000000200 */
[----:B------:R-:W-:Y:S02]  /*a4b0*/  SHF.R.U64 R44, R44, 0x3, RZ ;  /* 0x000000032c2c7819 */ /* 0x000fe400000012ff */
[----:B------:R-:W-:Y:S02]  /*a4c0*/  SHF.R.U64 R46, R46, 0x3, RZ ;  /* 0x000000032e2e7819 */ /* 0x000fe400000012ff */
[----:B------:R-:W-:Y:S01]  /*a4d0*/  LOP3.LUT R44, R44, R45, RZ, 0x3c, !PT ;  /* 0x0000002d2c2c7212 */ /* 0x000fe200078e3cff */
[----:B------:R-:W-:Y:S01]  /*a4e0*/  IMAD.X R45, RZ, RZ, R17, P1 ;  /* 0x000000ffff2d7224 */ /* 0x000fe200008e0611 */
[----:B------:R-:W-:-:S02]  /*a4f0*/  IADD3 R9, P1, R16, 0xc060, RZ ;  /* 0x0000c06010097810 */ /* 0x000fc40007f3e0ff */
[----:B------:R-:W-:Y:S01]  /*a500*/  LOP3.LUT R46, R46, R47, RZ, 0x3c, !PT ;  /* 0x0000002f2e2e7212 */ /* 0x000fe200078e3cff */
[--C-:B------:R-:W-:Y:S01]  /*a510*/  IMAD.X R47, RZ, RZ, R17.reuse, P0 ;  /* 0x000000ffff2f7224 */ /* 0x100fe200000e0611 */
[----:B------:R-:W-:Y:S02]  /*a520*/  LOP3.LUT R54, R9, 0x380, RZ, 0xc0, !PT ;  /* 0x0000038009367812 */ /* 0x000fe400078ec0ff */
[----:B------:R-:W-:Y:S02]  /*a530*/  LOP3.LUT P0, RZ, R214, 0x3, RZ, 0xc0, !PT ;  /* 0x00000003d6ff7812 */ /* 0x000fe4000780c0ff */
[----:B------:R-:W-:Y:S01]  /*a540*/  SHF.R.U64 R54, R54, 0x3, RZ ;  /* 0x0000000336367819 */ /* 0x000fe200000012ff */
[----:B--2---:R-:W-:Y:S01]  /*a550*/  IMAD.X R55, RZ, RZ, R17, P1 ;  /* 0x000000ffff377224 */ /* 0x004fe200008e0611 */
[----:B------:R-:W-:Y:S01]  /*a560*/  MOV R20, R20 ;  /* 0x0000001400147202 */ /* 0x000fe20000000f00 */
[----:B------:R-:W-:Y:S01]  /*a570*/  IMAD.U32 R21, RZ, RZ, UR5 ;  /* 0x00000005ff157e24 */ /* 0x000fe2000f8e00ff */
[----:B------:R-:W-:Y:S01]  /*a580*/  LOP3.LUT R54, R54, R9, RZ, 0x3c, !PT ;  /* 0x0000000936367212 */ /* 0x000fe200078e3cff */
[----:B------:R-:W-:Y:S01]  /*a590*/  VIADD R9, R31, 0x8 ;  /* 0x000000081f097836 */ /* 0x000fe20000000000 */
[----:B------:R-:W-:Y:S01]  /*a5a0*/  F2FP.BF16.F32.PACK_AB R4, R33, R32 ;  /* 0x000000202104723e */ /* 0x000fe200000010ff */
[----:B------:R-:W-:Y:S01]  /*a5b0*/  IMAD.U32 R21, RZ, RZ, UR6 ;  /* 0x00000006ff157e24 */ /* 0x000fe2000f8e00ff */
[----:B------:R-:W-:-:S02]  /*a5c0*/  F2FP.BF16.F32.PACK_AB R5, R156, R157 ;  /* 0x0000009d9c05723e */ /* 0x000fc400000010ff */
[----:B------:R-:W-:Y:S02]  /*a5d0*/  F2FP.BF16.F32.PACK_AB R6, R37, R36 ;  /* 0x000000242506723e */ /* 0x000fe400000010ff */
[----:B------:R-:W-:Y:S02]  /*a5e0*/  F2FP.BF16.F32.PACK_AB R7, R25, R158 ;  /* 0x0000009e1907723e */ /* 0x000fe400000010ff */
[----:B------:R-:W-:Y:S02]  /*a5f0*/  ISETP.GE.OR P1, PT, R9, UR7, P0 ;  /* 0x0000000709007c0c */ /* 0x000fe40008726670 */
[----:B------:R-:W-:Y:S01]  /*a600*/  MOV R165, R26 ;  /* 0x0000001a00a57202 */ /* 0x000fe20000000f00 */
[----:B------:R2:W-:Y:S01]  /*a610*/  STSM.16.M88.4 [R20], R4 ;  /* 0x0000000414007844 */ /* 0x0005e20000000200 */
[----:B------:R-:W-:Y:S02]  /*a620*/  F2FP.BF16.F32.PACK_AB R9, R155, R162 ;  /* 0x000000a29b09723e */ /* 0x000fe400000010ff */
[----:B------:R-:W-:-:S02]  /*a630*/  F2FP.BF16.F32.PACK_AB R25, R152, R159 ;  /* 0x0000009f9819723e */ /* 0x000fc400000010ff */
[----:B------:R-:W-:Y:S01]  /*a640*/  F2FP.BF16.F32.PACK_AB R26, R61, R60 ;  /* 0x0000003c3d1a723e */ /* 0x000fe200000010ff */
[----:B------:R-:W-:Y:S01]  /*a650*/  STSM.16.M88.4 [R165], R8 ;  /* 0x00000008a5007844 */ /* 0x000fe20000000200 */
[----:B------:R-:W-:Y:S02]  /*a660*/  F2FP.BF16.F32.PACK_AB R27, R63, R62 ;  /* 0x0000003e3f1b723e */ /* 0x000fe400000010ff */
[----:B------:R-:W-:Y:S01]  /*a670*/  MOV R44, R44 ;  /* 0x0000002c002c7202 */ /* 0x000fe20000000f00 */
[----:B------:R-:W-:Y:S01]  /*a680*/  STSM.16.M88.4 [R164], R12 ;  /* 0x0000000ca4007844 */ /* 0x000fe20000000200 */
[----:B------:R-:W-:Y:S02]  /*a690*/  MOV R46, R46 ;  /* 0x0000002e002e7202 */ /* 0x000fe40000000f00 */
[----:B------:R-:W-:Y:S01]  /*a6a0*/  MOV R50, R50 ;  /* 0x0000003200327202 */ /* 0x000fe20000000f00 */
[----:B------:R-:W-:Y:S01]  /*a6b0*/  STSM.16.M88.4 [R30], R24 ;  /* 0x000000181e007844 */ /* 0x000fe20000000200 */
[----:B------:R-:W-:Y:S01]  /*a6c0*/  F2FP.BF16.F32.PACK_AB R114, R117, R116 ;  /* 0x000000747572723e */ /* 0x000fe200000010ff */
[----:B--2---:R-:W-:Y:S01]  /*a6d0*/  IMAD.U32 R20, RZ, RZ, UR4 ;  /* 0x00000004ff147e24 */ /* 0x004fe2000f8e00ff */
[----:B------:R-:W-:Y:S01]  /*a6e0*/  F2FP.BF16.F32.PACK_AB R4, R65, R64 ;  /* 0x000000404104723e */ /* 0x000fe200000010ff */
[----:B------:R-:W-:Y:S01]  /*a6f0*/  USHF.R.S32.HI UR4, URZ, 0x1f, UR36 ;  /* 0x0000001f3f047899 */ /* 0x000fe20008011424 */
[----:B------:R-:W-:Y:S01]  /*a700*/  F2FP.BF16.F32.PACK_AB R5, R67, R66 ;  /* 0x000000424305723e */ /* 0x000fe200000010ff */
[----:B-1----:R-:W-:Y:S01]  /*a710*/  IMAD.WIDE.U32 R20, R28, UR36, R20 ;  /* 0x000000241c147c25 */ /* 0x002fe2000f8e0014 */
[----:B------:R-:W-:-:S02]  /*a720*/  F2FP.BF16.F32.PACK_AB R6, R69, R68 ;  /* 0x000000444506723e */ /* 0x000fc400000010ff */
[----:B------:R-:W-:Y:S02]  /*a730*/  F2FP.BF16.F32.PACK_AB R7, R71, R70 ;  /* 0x000000464707723e */ /* 0x000fe400000010ff */
[----:B------:R-:W-:Y:S02]  /*a740*/  F2FP.BF16.F32.PACK_AB R115, R119, R118 ;  /* 0x000000767773723e */ /* 0x000fe400000010ff */
[----:B------:R-:W-:Y:S01]  /*a750*/  F2FP.BF16.F32.PACK_AB R121, R123, R122 ;  /* 0x0000007a7b79723e */ /* 0x000fe200000010ff */
[----:B------:R1:W-:Y:S01]  /*a760*/  STSM.16.M88.4 [R34], R4 ;  /* 0x0000000422007844 */ /* 0x0003e20000000200 */
[----:B------:R-:W-:Y:S02]  /*a770*/  F2FP.BF16.F32.PACK_AB R128, R129, R128 ;  /* 0x000000808180723e */ /* 0x000fe400000010ff */
[----:B------:R-:W-:Y:S01]  /*a780*/  MOV R52, R52 ;  /* 0x0000003400347202 */ /* 0x000fe20000000f00 */
[----:B------:R-:W-:Y:S01]  /*a790*/  STSM.16.M88.4 [R38], R72 ;  /* 0x0000004826007844 */ /* 0x000fe20000000200 */
[----:B------:R-:W-:-:S02]  /*a7a0*/  F2FP.BF16.F32.PACK_AB R122, R125, R124 ;  /* 0x0000007c7d7a723e */ /* 0x000fc400000010ff */
[----:B------:R-:W-:Y:S01]  /*a7b0*/  F2FP.BF16.F32.PACK_AB R123, R127, R126 ;  /* 0x0000007e7f7b723e */ /* 0x000fe200000010ff */
[----:B------:R-:W-:Y:S01]  /*a7c0*/  STSM.16.M88.4 [R42], R80 ;  /* 0x000000502a007844 */ /* 0x000fe20000000200 */
[----:B------:R-:W-:Y:S02]  /*a7d0*/  F2FP.BF16.F32.PACK_AB R129, R131, R130 ;  /* 0x000000828381723e */ /* 0x000fe400000010ff */
[----:B------:R-:W-:Y:S01]  /*a7e0*/  F2FP.BF16.F32.PACK_AB R136, R137, R136 ;  /* 0x000000888988723e */ /* 0x000fe200000010ff */
[----:B------:R-:W-:Y:S01]  /*a7f0*/  STSM.16.M88.4 [R44], R88 ;  /* 0x000000582c007844 */ /* 0x000fe20000000200 */
[----:B------:R-:W-:Y:S02]  /*a800*/  MOV R56, R56 ;  /* 0x0000003800387202 */ /* 0x000fe40000000f00 */
[----:B------:R-:W-:Y:S01]  /*a810*/  F2FP.BF16.F32.PACK_AB R130, R133, R132 ;  /* 0x000000848582723e */ /* 0x000fe200000010ff */
[----:B-1----:R-:W-:Y:S01]  /*a820*/  IMAD R4, R28, UR4, RZ ;  /* 0x000000041c047c24 */ /* 0x002fe2000f8e02ff */
[----:B------:R-:W-:Y:S01]  /*a830*/  F2FP.BF16.F32.PACK_AB R131, R135, R134 ;  /* 0x000000868783723e */ /* 0x000fe200000010ff */
[----:B------:R-:W-:Y:S01]  /*a840*/  STSM.16.M88.4 [R46], R96 ;  /* 0x000000602e007844 */ /* 0x000fe20000000200 */
[----:B------:R-:W-:Y:S01]  /*a850*/  F2FP.BF16.F32.PACK_AB R137, R139, R138 ;  /* 0x0000008a8b89723e */ /* 0x000fe200000010ff */
[----:B------:R-:W-:Y:S01]  /*a860*/  IMAD R4, R29, UR36, R4 ;  /* 0x000000241d047c24 */ /* 0x000fe2000f8e0204 */
[----:B------:R-:W-:Y:S01]  /*a870*/  F2FP.BF16.F32.PACK_AB R144, R145, R144 ;  /* 0x000000909190723e */ /* 0x000fe200000010ff */
[----:B------:R-:W-:Y:S01]  /*a880*/  STSM.16.M88.4 [R48], R104 ;  /* 0x0000006830007844 */ /* 0x000fe20000000200 */
[----:B------:R-:W-:Y:S01]  /*a890*/  MOV R58, R58 ;  /* 0x0000003a003a7202 */ /* 0x000fe20000000f00 */
[----:B------:R-:W-:Y:S01]  /*a8a0*/  ULDC.64 UR4, c[0x0][0xb40] ;  /* 0x0002d00000047ab9 */ /* 0x000fe20000000a00 */
[----:B------:R-:W-:Y:S01]  /*a8b0*/  F2FP.BF16.F32.PACK_AB R138, R141, R140 ;  /* 0x0000008c8d8a723e */ /* 0x000fe200000010ff */
[----:B------:R-:W-:Y:S01]  /*a8c0*/  STSM.16.M88.4 [R50], R112 ;  /* 0x0000007032007844 */ /* 0x000fe20000000200 */
[----:B------:R-:W-:-:S02]  /*a8d0*/  F2FP.BF16.F32.PACK_AB R139, R143, R142 ;  /* 0x0000008e8f8b723e */ /* 0x000fc400000010ff */
[----:B------:R-:W-:Y:S01]  /*a8e0*/  F2FP.BF16.F32.PACK_AB R145, R147, R146 ;  /* 0x000000929391723e */ /* 0x000fe200000010ff */
[----:B------:R-:W-:Y:S01]  /*a8f0*/  STSM.16.M88.4 [R52], R120 ;  /* 0x0000007834007844 */ /* 0x000fe20000000200 */
[----:B------:R-:W-:Y:S02]  /*a900*/  MOV R54, R54 ;  /* 0x0000003600367202 */ /* 0x000fe40000000f00 */
[----:B------:R-:W-:Y:S01]  /*a910*/  F2FP.BF16.F32.PACK_AB R146, R149, R148 ;  /* 0x000000949592723e */ /* 0x000fe200000010ff */
[----:B------:R-:W-:Y:S01]  /*a920*/  STSM.16.M88.4 [R56], R128 ;  /* 0x0000008038007844 */ /* 0x000fe20000000200 */
[----:B------:R-:W-:Y:S02]  /*a930*/  F2FP.BF16.F32.PACK_AB R147, R151, R150 ;  /* 0x000000969793723e */ /* 0x000fe400000010ff */
[----:B------:R-:W-:Y:S01]  /*a940*/  SHF.R.S32.HI R3, RZ, 0x1f, R31 ;  /* 0x0000001fff037819 */ /* 0x000fe2000001141f */
[----:B------:R-:W-:Y:S01]  /*a950*/  STSM.16.M88.4 [R58], R136 ;  /* 0x000000883a007844 */ /* 0x000fe20000000200 */
[----:B------:R-:W-:-:S02]  /*a960*/  IADD3 R5, P2, R31, R20, RZ ;  /* 0x000000141f057210 */ /* 0x000fc40007f5e0ff */
[----:B------:R-:W-:Y:S01]  /*a970*/  ISETP.GE.OR P0, PT, R31, UR7, P0 ;  /* 0x000000071f007c0c */ /* 0x000fe20008706670 */
[----:B------:R-:W-:Y:S01]  /*a980*/  STSM.16.M88.4 [R54], R144 ;  /* 0x0000009036007844 */ /* 0x000fe20000000200 */
[----:B------:R-:W-:Y:S02]  /*a990*/  IADD3.X R20, R3, R21, R4, P2, !PT ;  /* 0x0000001503147210 */ /* 0x000fe400017fe404 */
[C---:B------:R-:W-:Y:S01]  /*a9a0*/  LEA R4, P2, R5.reuse, UR4, 0x2 ;  /* 0x0000000405047c11 */ /* 0x040fe2000f8410ff */
[----:B------:R-:W-:Y:S01]  /*a9b0*/  @!PT LDS RZ, [RZ] ;  /* 0x00000000fffff984 */ /* 0x000fe20000000800 */
[----:B------:R-:W-:Y:S01]  /*a9c0*/  @!PT LDS RZ, [RZ] ;  /* 0x00000000fffff984 */ /* 0x000fe20000000800 */
[----:B------:R-:W-:Y:S01]  /*a9d0*/  @!PT LDS RZ, [RZ] ;  /* 0x00000000fffff984 */ /* 0x000fe20000000800 */
[----:B------:R-:W-:Y:S01]  /*a9e0*/  @!PT LDS RZ, [RZ] ;  /* 0x00000000fffff984 */ /* 0x000fe20000000800 */
[----:B------:R1:W-:Y:S06]  /*a9f0*/  MEMBAR.ALL.CTA ;  /* 0x0000000000007992 */ /* 0x0003ec0000008000 */
[----:B-1----:R-:W1:Y:S01]  /*aa00*/  FENCE.VIEW.ASYNC.S ;  /* 0x00000000000073c6 */ /* 0x002e620000000000 */
[----:B------:R-:W-:Y:S01]  /*aa10*/  R2UR UR10, R212 ;  /* 0x00000000d40a72ca */ /* 0x000fe200000e0000 */
[----:B------:R-:W-:Y:S01]  /*aa20*/  ULDC UR4, c[0x0][0xc] ;  /* 0x0000030000047ab9 */ /* 0x000fe20000000800 */
[----:B------:R-:W-:Y:S01]  /*aa30*/  LEA.HI.X R5, R5, UR5, R20, 0x2, P2 ;  /* 0x0000000505057c11 */ /* 0x000fe200090f1414 */
[----:B-1----:R-:W1:Y:S10]  /*aa40*/  SHFL.IDX PT, R3, R218, RZ, 0x1f ;  /* 0x00001fffda037589 */ /* 0x002e7400000e0000 */
[----:B------:R-:W-:-:S06]  /*aa50*/  UIADD3 UR10, UR4, UR10, URZ ;  /* 0x0000000a040a7290 */ /* 0x000fcc000fffe03f */
[----:B------:R-:W-:Y:S01]  /*aa60*/  IMAD.U32 R212, RZ, RZ, UR10 ;  /* 0x0000000affd47e24 */ /* 0x000fe2000f8e00ff */
[----:B------:R-:W-:Y:S06]  /*aa70*/  BAR.ARV 0x1, 0x120 ;  /* 0x0044800000007b1d */ /* 0x000fec0000002000 */
[----:B------:R2:W-:Y:S01]  /*aa80*/  @!P0 STG.E desc[UR12][R4.64], R2 ;  /* 0x0000000204008986 */ /* 0x0005e2000c10190c */
[----:B-1----:R-:W-:-:S03]  /*aa90*/  ISETP.NE.AND P0, PT, R3, 0x7, PT ;  /* 0x000000070300780c */ /* 0x002fc60003f05270 */
[----:B------:R2:W-:Y:S10]  /*aaa0*/  @!P1 STG.E desc[UR12][R4.64+0x20], R0 ;  /* 0x0000200004009986 */ /* 0x0005f4000c10190c */
[----:B------:R-:W-:Y:S05]  /*aab0*/  @P0 BRA `(.L_x_154) ;  /* 0x0000000000900947 */ /* 0x000fea0003800000 */
[----:B------:R-:W-:Y:S01]  /*aac0*/  BAR.SYNC.DEFER_BLOCKING 0x1, 0x120 ;  /* 0x0044800000007b1d */ /* 0x000fe20000010000 */
[----:B------:R-:W-:-:S05]  /*aad0*/  ELECT P0, URZ, PT ;  /* 0x00000000003f782f */ /* 0x000fca0003800000 */
[----:B------:R-:W-:Y:S08]  /*aae0*/  BSSY B0, `(.L_x_154) ;  /* 0x0000021000007945 */ /* 0x000ff00003800000 */
[----:B------:R-:W-:Y:S05]  /*aaf0*/  @!P0 BRA `(.L_x_155) ;  /* 0x00000000007c8947 */ /* 0x000fea0003800000 */
[----:B------:R-:W-:Y:S01]  /*ab00*/  R2UR UR10, R18 ;  /* 0x00000000120a72ca */ /* 0x000fe200000e0000 */
[----:B------:R-:W-:Y:S01]  /*ab10*/  ULDC.64 UR12, c[0x0][0x198] ;  /* 0x00006600000c7ab9 */ /* 0x000fe20000000a00 */
[----:B------:R-:W-:Y:S01]  /*ab20*/  UMOV UR33, URZ ;  /* 0x0000003f00217c82 */ /* 0x000fe20008000000 */
[----:B------:R-:W-:Y:S01]  /*ab30*/  UIADD3 UR4, UP0, UR12, 0x9f0, URZ ;  /* 0x000009f00c047890 */ /* 0x000fe2000ff1e03f */
[----:B------:R-:W-:Y:S01]  /*ab40*/  UMOV UR37, URZ ;  /* 0x0000003f00257c82 */ /* 0x000fe20008000000 */
[----:B------:R-:W-:Y:S02]  /*ab50*/  UMOV UR7, 0x40 ;  /* 0x0000004000077882 */ /* 0x000fe40000000000 */
[----:B------:R-:W-:-:S06]  /*ab60*/  UIADD3.X UR5, URZ, UR13, URZ, UP0, !UPT ;  /* 0x0000000d3f057290 */ /* 0x000fcc00087fe43f */
[----:B------:R-:W-:Y:S02]  /*ab70*/  UIADD3 UR6, UR10, 0x4000, URZ ;  /* 0x000040000a067890 */ /* 0x000fe4000fffe03f */
[----:B------:R-:W-:Y:S02]  /*ab80*/  UIADD3 UR8, UR10, 0x8000, URZ ;  /* 0x000080000a087890 */ /* 0x000fe4000fffe03f */
[----:B------:R-:W-:Y:S01]  /*ab90*/  UMOV UR32, UR10 ;  /* 0x0000000a00207c82 */ /* 0x000fe20008000000 */
[----:B------:R-:W-:Y:S01]  /*aba0*/  UIADD3 UR9, UR10, 0xc000, URZ ;  /* 0x0000c0000a097890 */ /* 0x000fe2000fffe03f */
        /* <DEDUP_REMOVED lines=8> */
[----:B------:R1:W-:Y:S01]  /*ac30*/  UTMASTG.5D [UR32], [UR4] ;  /* 0x00000020040073b5 */ /* 0x0003e20008020000 */
[----:B------:R-:W-:Y:S01]  /*ac40*/  UMOV UR8, 0x1 ;  /* 0x0000000100087882 */ /* 0x000fe20000000000 */
[----:B-1----:R-:W-:Y:S01]  /*ac50*/  UMOV UR32, UR9 ;  /* 0x0000000900207c82 */ /* 0x002fe20008000000 */
[----:B------:R-:W-:Y:S01]  /*ac60*/  UMOV UR33, UR6 ;  /* 0x0000000600217c82 */ /* 0x000fe20008000000 */
[----:B------:R-:W-:Y:S01]  /*ac70*/  UIADD3 UR6, UR10, 0x38820, URZ ;  /* 0x000388200a067890 */ /* 0x000fe2000fffe03f */
[----:B------:R1:W-:Y:S03]  /*ac80*/  UTMASTG.5D [UR32], [UR4] ;  /* 0x00000020040073b5 */ /* 0x0003e60008020000 */
[----:B------:R-:W-:-:S02]  /*ac90*/  UPRMT UR7, URZ, 0x654, UR6 ;  /* 0x000006543f077896 */ /* 0x000fc40008000006 */
[----:B------:R-:W-:Y:S01]  /*aca0*/  UPRMT UR6, UR8, 0x654, UR6 ;  /* 0x0000065408067896 */ /* 0x000fe20008000006 */
[----:B------:R0:W-:Y:S01]  /*acb0*/  UTMACMDFLUSH ;  /* 0x00000000000079b7 */ /* 0x0001e20000000000 */
[----:B------:R-:W-:-:S05]  /*acc0*/  DEPBAR.LE SB0, 0x0 ;  /* 0x000080000000791a */ /* 0x000fca0000000000 */
[----:B------:R-:W-:Y:S02]  /*acd0*/  SYNCS.ARRIVE.TRANS64.RED.A1T0 RZ, [UR7], RZ ;  /* 0x000000ffffff79a7 */ /* 0x000fe40008100407 */
[----:B-1----:R-:W-:Y:S03]  /*ace0*/  SYNCS.ARRIVE.TRANS64.RED.A1T0 RZ, [UR6], RZ ;  /* 0x000000ffffff79a7 */ /* 0x002fe60008100406 */
.L_x_155:
[----:B------:R-:W-:Y:S05]  /*acf0*/  BSYNC B0 ;  /* 0x0000000000007941 */ /* 0x000fea0003800000 */
.L_x_154:
[----:B--2---:R-:W1:Y:S01]  /*ad00*/  LDC R0, c[0x0][0xda4] ;  /* 0x00036900ff007b82 */ /* 0x004e620000000800 */
[----:B------:R-:W-:Y:S01]  /*ad10*/  R2UR UR4, R213 ;  /* 0x00000000d50472ca */ /* 0x000fe200000e0000 */
[----:B------:R-:W-:Y:S01]  /*ad20*/  UIADD3 UR38, UR38, 0x1, URZ ;  /* 0x0000000126267890 */ /* 0x000fe2000fffe03f */
[----:B------:R-:W-:Y:S02]  /*ad30*/  R2UR UR6, R212 ;  /* 0x00000000d40672ca */ /* 0x000fe400000e0000 */
[----:B------:R-:W-:Y:S01]  /*ad40*/  R2UR UR5, R19 ;  /* 0x00000000130572ca */ /* 0x000fe200000e0000 */
[----:B------:R-:W-:-:S04]  /*ad50*/  UISETP.NE.AND UP0, UPT, UR38, 0x2, UPT ;  /* 0x000000022600788c */ /* 0x000fc8000bf05270 */
[----:B------:R-:W-:-:S04]  /*ad60*/  USEL UR38, UR38, URZ, UP0 ;  /* 0x0000003f26267287 */ /* 0x000fc80008000000 */
[----:B------:R-:W-:-:S06]  /*ad70*/  UIADD3 UR4, UR4, 0x1, URZ ;  /* 0x0000000104047890 */ /* 0x000fcc000fffe03f */
[----:B------:R-:W-:Y:S01]  /*ad80*/  MOV R213, UR4 ;  /* 0x0000000400d57c02 */ /* 0x000fe20008000f00 */
[----:B------:R-:W-:Y:S01]  /*ad90*/  USEL UR4, URZ, 0x1, UP0 ;  /* 0x000000013f047887 */ /* 0x000fe20008000000 */
[----:B-1----:R-:W-:-:S03]  /*ada0*/  ISETP.LE.AND P0, PT, R0, UR6, PT ;  /* 0x0000000600007c0c */ /* 0x002fc6000bf03270 */
[----:B------:R-:W-:-:S06]  /*adb0*/  ULOP3.LUT UR5, UR5, UR4, URZ, 0x3c, !UPT ;  /* 0x0000000405057292 */ /* 0x000fcc000f8e3c3f */
[----:B------:R-:W-:-:S04]  /*adc0*/  IMAD.U32 R19, RZ, RZ, UR5 ;  /* 0x00000005ff137e24 */ /* 0x000fc8000f8e00ff */
[----:B------:R-:W-:Y:S05]  /*add0*/  @!P0 BRA `(.L_x_156) ;  /* 0xffffff6400548947 */ /* 0x000fea000383ffff */
[----:B------:R-:W-:Y:S05]  /*ade0*/  EXIT ;  /* 0x000000000000794d */ /* 0x000fea0003800000 */
.L_x_128:
[----:B------:R-:W-:-:S08]  /*adf0*/  NOP ;  /* 0x0000000000007918 */ /* 0x000fd00000000000 */
[----:B-1----:R-:W1:-:S00]  /*ae00*/  USETMAXREG.DEALLOC.CTAPOOL 0x18 ;  /* 0x00000018000079c8 */ /* 0x002e4000080e0500 */
[----:B-1----:R-:W-:-:S06]  /*ae10*/  LOP3.LUT R0, R0, 0x3, RZ, 0xc0, !PT ;  /* 0x0000000300007812 */ /* 0x002fcc00078ec0ff */
[----:B------:R-:W1:Y:S02]  /*ae20*/  SHFL.IDX PT, R0, R0, RZ, 0x1f ;  /* 0x00001fff00007589 */ /* 0x000e6400000e0000 */
[----:B-1----:R-:W-:-:S13]  /*ae30*/  ISETP.NE.AND P0, PT, R0, RZ, PT ;  /* 0x000000ff0000720c */ /* 0x002fda0003f05270 */
[----:B------:R-:W-:Y:S05]  /*ae40*/  @P0 EXIT ;  /* 0x000000000000094d */ /* 0x000fea0003800000 */
[----:B------:R-:W1:Y:S01]  /*ae50*/  S2UR UR4, SR_CTAID.X ;  /* 0x00000000000479c3 */ /* 0x000e620000002500 */
[----:B------:R-:W-:Y:S02]  /*ae60*/  IMAD.MOV.U32 R16, RZ, RZ, RZ ;  /* 0x000000ffff107224 */ /* 0x000fe400078e00ff */
[----:B------:R-:W-:Y:S02]  /*ae70*/  IMAD.MOV.U32 R2, RZ, RZ, 0x1 ;  /* 0x00000001ff027424 */ /* 0x000fe400078e00ff */
[----:B------:R-:W-:-:S03]  /*ae80*/  IMAD.MOV.U32 R19, RZ, RZ, 0x1 ;  /* 0x00000001ff137424 */ /* 0x000fc600078e00ff */
[----:B------:R-:W1:Y:S02]  /*ae90*/  LDC R0, c[0x0][0xda4] ;  /* 0x00036900ff007b82 */ /* 0x000e640000000800 */
[----:B-1----:R-:W-:-:S13]  /*aea0*/  ISETP.LE.AND P0, PT, R0, UR4, PT ;  /* 0x0000000400007c0c */ /* 0x002fda000bf03270 */
[----:B------:R-:W-:Y:S05]  /*aeb0*/  @P0 BRA `(.L_x_157) ;  /* 0x0000003400500947 */ /* 0x000fea0003800000 */
[----:B------:R-:W2:Y:S01]  /*aec0*/  LDL R4, [R1+0x24] ;  /* 0x0000240001047983 */ /* 0x000ea20000100800 */
[----:B------:R-:W1:Y:S01]  /*aed0*/  S2UR UR4, SR_CTAID.X ;  /* 0x00000000000479c3 */ /* 0x000e620000002500 */
[----:B------:R-:W-:Y:S01]  /*aee0*/  IMAD.MOV.U32 R16, RZ, RZ, RZ ;  /* 0x000000ffff107224 */ /* 0x000fe200078e00ff */
[----:B------:R-:W-:Y:S01]  /*aef0*/  ULDC.64 UR36, c[0x0][0x198] ;  /* 0x0000660000247ab9 */ /* 0x000fe20000000a00 */
[----:B------:R-:W3:Y:S01]  /*af00*/  S2R R3, SR_TID.X ;  /* 0x0000000000037919 */ /* 0x000ee20000002100 */
[----:B------:R-:W-:Y:S01]  /*af10*/  IMAD.MOV.U32 R19, RZ, RZ, 0x1 ;  /* 0x00000001ff137424 */ /* 0x000fe200078e00ff */
[----:B------:R-:W-:Y:S01]  /*af20*/  ULDC UR39, c[0x0][0xc] ;  /* 0x0000030000277ab9 */ /* 0x000fe20000000800 */
[C---:B---3--:R-:W-:Y:S02]  /*af30*/  LOP3.LUT P1, RZ, R3.reuse, 0x7f, RZ, 0xc0, !PT ;  /* 0x0000007f03ff7812 */ /* 0x048fe4000782c0ff */
[----:B------:R-:W-:-:S04]  /*af40*/  LOP3.LUT P0, R0, R3, 0x1f, RZ, 0xc0, !PT ;  /* 0x0000001f03007812 */ /* 0x000fc8000780c0ff */
[----:B------:R-:W-:Y:S01]  /*af50*/  PLOP3.LUT P0, PT, P0, P1, PT, 0x8a, 0x0 ;  /* 0x000000000000781c */ /* 0x000fe20000703172 */
[----:B------:R1:W-:Y:S03]  /*af60*/  STL [R1+0x20], R0 ;  /* 0x0000200001007387 */ /* 0x0003e60000100800 */
[----:B------:R-:W-:-:S05]  /*af70*/  P2R R2, PR, RZ, 0x1 ;  /* 0x00000001ff027803 */ /* 0x000fca0000000000 */
[----:B------:R3:W-:Y:S01]  /*af80*/  STL [R1+0x4], R2 ;  /* 0x0000040201007387 */ /* 0x0007e20000100800 */
[----:B-1----:R-:W-:-:S05]  /*af90*/  IMAD.U32 R0, RZ, RZ, UR4 ;  /* 0x00000004ff007e24 */ /* 0x002fca000f8e00ff */
[----:B------:R3:W-:Y:S04]  /*afa0*/  STL [R1+0x14], R0 ;  /* 0x0000140001007387 */ /* 0x0007e80000100800 */
[----:B------:R3:W-:Y:S01]  /*afb0*/  STL [R1+0x1c], RZ ;  /* 0x00001cff01007387 */ /* 0x0007e20000100800 */
[----:B--2---:R-:W-:-:S13]  /*afc0*/  R2UR UR5, R4 ;  /* 0x00000000040572ca */ /* 0x004fda00000e0000 */
[----:B---3--:R-:W-:-:S12]  /*afd0*/  ULOP3.LUT UR38, UR5, 0x2, URZ, 0xfc, !UPT ;  /* 0x0000000205267892 */ /* 0x008fd8000f8efc3f */
.L_x_210:
[----:B--2---:R-:W2:Y:S01]  /*afe0*/  LDL R2, [R1+0x14] ;  /* 0x0000140001027983 */ /* 0x004ea20000100800 */
        /* <DEDUP_REMOVED lines=16> */
[----:B------:R-:W1:Y:S02]  /*b0f0*/  @P1 LDC.64 R2, c[0x0][0xdb8] ;  /* 0x00036e00ff021b82 */ /* 0x000e640000000a00 */
[----:B------:R-:W-:Y:S01]  /*b100*/  MOV R17, R4 ;  /* 0x0000000400117202 */ /* 0x000fe20000000f00 */
[----:B------:R2:W-:Y:S05]  /*b110*/  STL [R1+0xc], R4 ;  /* 0x00000c0401007387 */ /* 0x0005ea0000100800 */
[----:B------:R-:W4:Y:S01]  /*b120*/  LDC R0, c[0x0][0x2e0] ;  /* 0x0000b800ff007b82 */ /* 0x000f220000000800 */
[----:B-1----:R-:W-:-:S05]  /*b130*/  @P1 IMAD.HI.U32 R2, R4, R2, RZ ;  /* 0x0000000204021227 */ /* 0x002fca00078e00ff */
[----:B------:R-:W-:Y:S01]  /*b140*/  @P1 SHF.R.U32.HI R17, RZ, R3, R2 ;  /* 0x00000003ff111219 */ /* 0x000fe20000011602 */
[----:B----4-:R-:W-:Y:S01]  /*b150*/  IMAD R7, R0, UR4, RZ ;  /* 0x0000000400077c24 */ /* 0x010fe2000f8e02ff */
[----:B------:R-:W-:-:S03]  /*b160*/  MOV R0, 0x400 ;  /* 0x0000040000007802 */ /* 0x000fc60000000f00 */
[----:B------:R-:W-:Y:S01]  /*b170*/  IMAD.MOV R3, RZ, RZ, -R17 ;  /* 0x000000ffff037224 */ /* 0x000fe200078e0a11 */
[----:B---3--:R-:W-:Y:S01]  /*b180*/  LEA R6, R5, R0, 0x18 ;  /* 0x0000000005067211 */ /* 0x008fe200078ec0ff */
[----:B------:R-:W-:Y:S01]  /*b190*/  VIADD R0, R7, 0x4f ;  /* 0x0000004f07007836 */ /* 0x000fe20000000000 */
[----:B------:R2:W-:Y:S01]  /*b1a0*/  STL [R1+0x18], R7 ;  /* 0x0000180701007387 */ /* 0x0005e20000100800 */
[----:B------:R-:W-:Y:S02]  /*b1b0*/  IMAD R18, R18, R3, R4 ;  /* 0x0000000312127224 */ /* 0x000fe400078e0204 */
[----:B------:R-:W-:Y:S01]  /*b1c0*/  IMAD.HI R0, R0, 0x66666667, RZ ;  /* 0x6666666700007827 */ /* 0x000fe200078e02ff */
[----:B------:R2:W-:Y:S03]  /*b1d0*/  STL [R1+0x8], R6 ;  /* 0x0000080601007387 */ /* 0x0005e60000100800 */
[----:B------:R-:W-:Y:S01]  /*b1e0*/  VIADD R2, R6, 0x24400 ;  /* 0x0002440006027836 */ /* 0x000fe20000000000 */
[----:B------:R-:W-:-:S04]  /*b1f0*/  SHF.R.U32.HI R3, RZ, 0x1f, R0 ;  /* 0x0000001fff037819 */ /* 0x000fc80000011600 */
[----:B------:R-:W-:Y:S02]  /*b200*/  LEA.HI.SX32 R0, R0, R3, 0x1b ;  /* 0x0000000300007211 */ /* 0x000fe400078fdaff */
[----:B------:R-:W-:-:S03]  /*b210*/  LOP3.LUT P0, RZ, R2, 0x3ff, RZ, 0xc0, !PT ;  /* 0x000003ff02ff7812 */ /* 0x000fc6000780c0ff */
[----:B------:R2:W-:Y:S10]  /*b220*/  STL [R1+0x10], R0 ;  /* 0x0000100001007387 */ /* 0x0005f40000100800 */
[----:B--2---:R-:W-:Y:S05]  /*b230*/  @!P0 BRA `(.L_x_158) ;  /* 0x0000000000408947 */ /* 0x004fea0003800000 */
[----:B------:R-:W-:Y:S01]  /*b240*/  MOV R2, 0x0 ;  /* 0x0000000000027802 */ /* 0x000fe20000000f00 */
[----:B------:R-:W-:Y:S01]  /*b250*/  ULDC.64 UR6, c[0x4][0x1b8] ;  /* 0x01006e0000067ab9 */ /* 0x000fe20000000a00 */
[----:B------:R-:W-:Y:S01]  /*b260*/  ULDC.64 UR8, c[0x4][0x1c0] ;  /* 0x0100700000087ab9 */ /* 0x000fe20000000a00 */
[----:B------:R-:W-:Y:S01]  /*b270*/  ULDC.64 UR4, c[0x4][0x118] ;  /* 0x0100460000047ab9 */ /* 0x000fe20000000a00 */
[----:B------:R-:W-:Y:S01]  /*b280*/  IMAD.U32 R4, RZ, RZ, UR6 ;  /* 0x00000006ff047e24 */ /* 0x000fe2000f8e00ff */
[----:B------:R-:W-:Y:S01]  /*b290*/  MOV R11, UR5 ;  /* 0x00000005000b7c02 */ /* 0x000fe20008000f00 */
[----:B------:R-:W1:Y:S01]  /*b2a0*/  LDC.64 R2, c[0x4][R2] ;  /* 0x0100000002027b82 */ /* 0x000e620000000a00 */
[----:B------:R-:W-:Y:S02]  /*b2b0*/  IMAD.U32 R5, RZ, RZ, UR7 ;  /* 0x00000007ff057e24 */ /* 0x000fe4000f8e00ff */
[----:B------:R-:W-:Y:S02]  /*b2c0*/  IMAD.U32 R6, RZ, RZ, UR8 ;  /* 0x00000008ff067e24 */ /* 0x000fe4000f8e00ff */
[----:B------:R-:W-:-:S02]  /*b2d0*/  IMAD.U32 R7, RZ, RZ, UR9 ;  /* 0x00000009ff077e24 */ /* 0x000fc4000f8e00ff */
[----:B------:R-:W-:Y:S02]  /*b2e0*/  IMAD.U32 R10, RZ, RZ, UR4 ;  /* 0x00000004ff0a7e24 */ /* 0x000fe4000f8e00ff */
[----:B------:R-:W-:Y:S02]  /*b2f0*/  IMAD.MOV.U32 R8, RZ, RZ, 0x70 ;  /* 0x00000070ff087424 */ /* 0x000fe400078e00ff */
[----:B------:R-:W-:Y:S02]  /*b300*/  IMAD.MOV.U32 R12, RZ, RZ, 0x1 ;  /* 0x00000001ff0c7424 */ /* 0x000fe400078e00ff */
[----:B------:R-:W-:-:S07]  /*b310*/  IMAD.MOV.U32 R13, RZ, RZ, RZ ;  /* 0x000000ffff0d7224 */ /* 0x000fce00078e00ff */
[----:B------:R-:W-:-:S07]  /*b320*/  LEPC R20, `(.L_x_158) ;  /* 0x000000001014794e */ /* 0x000fce0000000000 */
[----:B-1----:R-:W-:Y:S05]  /*b330*/  CALL.ABS.NOINC R2 ;  /* 0x0000000002007343 */ /* 0x002fea0003c00000 */
.L_x_158:
[----:B------:R-:W2:Y:S02]  /*b340*/  LDL R2, [R1+0x8] ;  /* 0x0000080001027983 */ /* 0x000ea40000100800 */
[----:B--2---:R-:W-:-:S05]  /*b350*/  VIADD R0, R2, 0x400 ;  /* 0x0000040002007836 */ /* 0x004fca0000000000 */
        /* <DEDUP_REMOVED lines=18> */
.L_x_160:
        /* <DEDUP_REMOVED lines=16> */
.L_x_159:
[----:B------:R-:W-:Y:S01]  /*b580*/  ULDC.64 UR4, c[0x0][0x9f8] ;  /* 0x00027e0000047ab9 */ /* 0x000fe20000000a00 */
[----:B------:R-:W2:Y:S01]  /*b590*/  LDL R9, [R1+0x20] ;  /* 0x0000200001097983 */ /* 0x000ea20000100800 */
[----:B------:R-:W-:Y:S01]  /*b5a0*/  ISETP.NE.U32.AND P0, PT, RZ, UR4, PT ;  /* 0x00000004ff007c0c */ /* 0x000fe2000bf05070 */
[----:B------:R-:W-:Y:S01]  /*b5b0*/  IMAD.MOV.U32 R7, RZ, RZ, R17 ;  /* 0x000000ffff077224 */ /* 0x000fe200078e0011 */
[----:B------:R-:W-:Y:S01]  /*b5c0*/  ULDC.64 UR6, c[0x0][0x208] ;  /* 0x0000820000067ab9 */ /* 0x000fe20000000a00 */
[----:B------:R-:W3:Y:S01]  /*b5d0*/  LDL.LU R6, [R1+0xc] ;  /* 0x00000c0001067983 */ /* 0x000ee20000300800 */
[----:B------:R-:W-:Y:S01]  /*b5e0*/  ISETP.NE.AND.EX P0, PT, RZ, UR5, PT, P0 ;  /* 0x00000005ff007c0c */ /* 0x000fe2000bf05300 */
[----:B------:R-:W1:Y:S01]  /*b5f0*/  LDC R0, c[0x0][0x428] ;  /* 0x00010a00ff007b82 */ /* 0x000e620000000800 */
[----:B------:R-:W-:Y:S01]  /*b600*/  ULDC UR4, c[0x0][0xda8] ;  /* 0x00036a0000047ab9 */ /* 0x000fe20000000800 */
[----:B------:R-:W4:Y:S10]  /*b610*/  LDL R8, [R1+0x14] ;  /* 0x0000140001087983 */ /* 0x000f340000100800 */
[----:B------:R-:W1:Y:S02]  /*b620*/  @P0 LDC.64 R2, c[0x0][0x9f8] ;  /* 0x00027e00ff020b82 */ /* 0x000e640000000a00 */
[----:B-1----:R-:W-:Y:S01]  /*b630*/  ISETP.NE.AND P1, PT, R0, 0x1, PT ;  /* 0x000000010000780c */ /* 0x002fe20003f25270 */
[----:B------:R-:W-:-:S02]  /*b640*/  IMAD.MOV.U32 R0, RZ, RZ, R18 ;  /* 0x000000ffff007224 */ /* 0x000fc400078e0012 */
[----:B------:R-:W-:-:S10]  /*b650*/  @P0 IMAD.WIDE R2, R17, 0x4, R2 ;  /* 0x0000000411020825 */ /* 0x000fd400078e0202 */
[----:B------:R-:W1:Y:S01]  /*b660*/  @P1 LDC R5, c[0x0][0x42c] ;  /* 0x00010b00ff051b82 */ /* 0x000e620000000800 */
[----:B------:R1:W5:Y:S07]  /*b670*/  @P0 LDG.E R7, desc[UR6][R2.64] ;  /* 0x0000000602070981 */ /* 0x00036e000c1e1900 */
[----:B------:R-:W1:Y:S02]  /*b680*/  @P1 LDC R4, c[0x0][0x430] ;  /* 0x00010c00ff041b82 */ /* 0x000e640000000800 */
[----:B-1----:R-:W-:-:S05]  /*b690*/  @P1 IMAD.HI.U32 R5, R18, R5, RZ ;  /* 0x0000000512051227 */ /* 0x002fca00078e00ff */
[----:B------:R-:W-:Y:S02]  /*b6a0*/  @P1 SHF.R.U32.HI R0, RZ, R4, R5 ;  /* 0x00000004ff001219 */ /* 0x000fe40000011605 */
[----:B------:R-:W1:Y:S01]  /*b6b0*/  S2R R4, SR_CgaCtaId ;  /* 0x0000000000047919 */ /* 0x000e620000008800 */
[----:B--2---:R-:W-:Y:S01]  /*b6c0*/  ISETP.NE.AND P1, PT, R9, RZ, PT ;  /* 0x000000ff0900720c */ /* 0x004fe20003f25270 */
[----:B---3--:R-:W-:-:S04]  /*b6d0*/  IMAD.MOV R6, RZ, RZ, -R6 ;  /* 0x000000ffff067224 */ /* 0x008fc800078e0a06 */
[----:B----4-:R-:W-:-:S08]  /*b6e0*/  IMAD R6, R6, UR4, R8 ;  /* 0x0000000406067c24 */ /* 0x010fd0000f8e0208 */
[----:B------:R-:W-:Y:S01]  /*b6f0*/  VOTEU.ALL UP1, P1 ;  /* 0x00000000003f7886 */ /* 0x000fe20000820000 */
[----:B------:R-:W-:-:S04]  /*b700*/  PLOP3.LUT P2, PT, P1, PT, PT, 0x8, 0x0 ;  /* 0x000000000000781c */ /* 0x000fc80000f4e170 */
[----:B------:R-:W-:Y:S01]  /*b710*/  @!UP1 UIADD3 UR8, UP0, UR36, 0x270, URZ ;  /* 0x0000027024089890 */ /* 0x000fe2000ff1e03f */
[----:B------:R-:W-:-:S03]  /*b720*/  IMAD.SHL.U32 R6, R6, 0x80, RZ ;  /* 0x0000008006067824 */ /* 0x000fc600078e00ff */
[----:B------:R-:W-:-:S03]  /*b730*/  @!UP1 UIADD3.X UR9, URZ, UR37, URZ, UP0, !UPT ;  /* 0x000000253f099290 */ /* 0x000fc600087fe43f */
[----:B-1----:R-:W-:-:S09]  /*b740*/  VOTEU.ALL UP0, P1 ;  /* 0x00000000003f7886 */ /* 0x002fd20000800000 */
.L_x_161:
        /* <DEDUP_REMOVED lines=13> */
.L_x_162:
        /* <DEDUP_REMOVED lines=12> */
.L_x_163:
        /* <DEDUP_REMOVED lines=12> */
.L_x_164:
        /* <DEDUP_REMOVED lines=10> */
[----:B------:R-:W-:Y:S01]  /*ba40*/  LOP3.LUT R4, R4, 0x1, RZ, 0xc0, !PT ;  /* 0x0000000104047812 */ /* 0x000fe200078ec0ff */
[----:B------:R-:W-:-:S04]  /*ba50*/  UMOV UR4, 0xffffffff ;  /* 0xffffffff00047882 */ /* 0x000fc80000000000 */
[C---:B------:R-:W-:Y:S02]  /*ba60*/  IMAD R20, R4.reuse, 0x28, RZ ;  /* 0x0000002804147824 */ /* 0x040fe400078e02ff */
[----:B------:R-:W-:Y:S01]  /*ba70*/  IMAD R21, R4, 0xa00, RZ ;  /* 0x00000a0004157824 */ /* 0x000fe200078e02ff */
[----:B-1----:R-:W-:-:S04]  /*ba80*/  ISETP.NE.U32.AND P0, PT, R2, RZ, PT ;  /* 0x000000ff0200720c */ /* 0x002fc80003f05070 */
[----:B------:R-:W-:-:S04]  /*ba90*/  ISETP.NE.AND.EX P0, PT, R3, RZ, PT, P0 ;  /* 0x000000ff0300720c */ /* 0x000fc80003f05300 */
[----:B-----5:R-:W-:Y:S01]  /*baa0*/  SEL R4, R7, RZ, !P0 ;  /* 0x000000ff07047207 */ /* 0x020fe20004000000 */
[----:B------:R-:W-:Y:S08]  /*bab0*/  BRA.DIV UR4, `(.L_x_165) ;  /* 0x0000002e04a47947 */ /* 0x000ff0000b800000 */
.L_x_226:
[----:B------:R-:W2:Y:S01]  /*bac0*/  LDL R8, [R1+0x10] ;  /* 0x0000100001087983 */ /* 0x000ea20000100800 */
[----:B------:R-:W-:Y:S01]  /*bad0*/  UMOV UR4, 0xffffffff ;  /* 0xffffffff00047882 */ /* 0x000fe20000000000 */
[----:B------:R-:W-:Y:S02]  /*bae0*/  SHF.R.S32.HI R12, RZ, 0x1f, R7 ;  /* 0x0000001fff0c7819 */ /* 0x000fe40000011407 */
[----:B------:R-:W-:Y:S01]  /*baf0*/  MOV R5, R7 ;  /* 0x0000000700057202 */ /* 0x000fe20000000f00 */
[----:B--2---:R-:W-:Y:S01]  /*bb00*/  VIADD R8, R8, 0xffffffff ;  /* 0xffffffff08087836 */ /* 0x004fe20000000000 */
[----:B------:R-:W-:Y:S06]  /*bb10*/  BRA.DIV UR4, `(.L_x_166) ;  /* 0x0000002e04c07947 */ /* 0x000fec000b800000 */
[----:B------:R-:W-:-:S13]  /*bb20*/  ELECT P6, URZ, PT ;  /* 0x00000000003f782f */ /* 0x000fda00038c0000 */
.L_x_229:
[----:B------:R-:W-:Y:S05]  /*bb30*/  @!P6 BRA `(.L_x_167) ;  /* 0x000000040044e947 */ /* 0x000fea0003800000 */
[----:B------:R1:W-:Y:S01]  /*bb40*/  STL [R1], R8 ;  /* 0x0000000801007387 */ /* 0x0003e20000100800 */
[----:B------:R-:W-:Y:S05]  /*bb50*/  @!P0 BRA `(.L_x_168) ;  /* 0x0000000000508947 */ /* 0x000fea0003800000 */
[----:B------:R-:W2:Y:S01]  /*bb60*/  LDC R13, c[0x0][0x41c] ;  /* 0x00010700ff0d7b82 */ /* 0x000ea20000000800 */
[----:B------:R-:W-:Y:S01]  /*bb70*/  IMAD.MOV.U32 R4, RZ, RZ, R8 ;  /* 0x000000ffff047224 */ /* 0x000fe200078e0008 */
[----:B------:R-:W-:Y:S01]  /*bb80*/  ULDC.64 UR4, c[0x0][0x408] ;  /* 0x0001020000047ab9 */ /* 0x000fe20000000a00 */
[----:B------:R-:W-:Y:S01]  /*bb90*/  ULDC.64 UR6, c[0x0][0x208] ;  /* 0x0000820000067ab9 */ /* 0x000fe20000000a00 */
[----:B--2---:R-:W-:-:S13]  /*bba0*/  ISETP.NE.AND P1, PT, R13, 0x1, PT ;  /* 0x000000010d00780c */ /* 0x004fda0003f25270 */
[----:B------:R-:W2:Y:S02]  /*bbb0*/  @P1 LDC.64 R10, c[0x0][0x420] ;  /* 0x00010800ff0a1b82 */ /* 0x000ea40000000a00 */
[----:B--2---:R-:W-:-:S05]  /*bbc0*/  @P1 IMAD.HI.U32 R10, R8, R10, RZ ;  /* 0x0000000a080a1227 */ /* 0x004fca00078e00ff */
[----:B------:R-:W-:-:S04]  /*bbd0*/  @P1 SHF.R.U32.HI R4, RZ, R11, R10 ;  /* 0x0000000bff041219 */ /* 0x000fc8000001160a */
[--C-:B------:R-:W-:Y:S01]  /*bbe0*/  SHF.R.S32.HI R11, RZ, 0x1f, R4.reuse ;  /* 0x0000001fff0b7819 */ /* 0x100fe20000011404 */
[--C-:B------:R-:W-:Y:S02]  /*bbf0*/  IMAD.MOV R9, RZ, RZ, -R4.reuse ;  /* 0x000000ffff097224 */ /* 0x100fe400078e0a04 */
[----:B------:R-:W-:Y:S02]  /*bc00*/  IMAD.MOV.U32 R10, RZ, RZ, R4 ;  /* 0x000000ffff0a7224 */ /* 0x000fe400078e0004 */
[----:B------:R-:W-:Y:S02]  /*bc10*/  IMAD R9, R13, R9, R8 ;  /* 0x000000090d097224 */ /* 0x000fe400078e0208 */
[----:B------:R-:W-:-:S03]  /*bc20*/  IMAD.WIDE.U32 R10, R7, UR4, R10 ;  /* 0x00000004070a7c25 */ /* 0x000fc6000f8e000a */
[----:B------:R2:W-:Y:S01]  /*bc30*/  STL [R1], R9 ;  /* 0x0000000901007387 */ /* 0x0005e20000100800 */
[----:B------:R-:W-:Y:S01]  /*bc40*/  LEA R14, P1, R10, R2, 0x2 ;  /* 0x000000020a0e7211 */ /* 0x000fe200078210ff */
[----:B--2---:R-:W-:-:S04]  /*bc50*/  IMAD R9, R12, UR4, RZ ;  /* 0x000000040c097c24 */ /* 0x004fc8000f8e02ff */
[----:B------:R-:W-:-:S04]  /*bc60*/  IMAD R4, R7, UR5, R9 ;  /* 0x0000000507047c24 */ /* 0x000fc8000f8e0209 */
[----:B------:R-:W-:-:S05]  /*bc70*/  IMAD.IADD R4, R11, 0x1, R4 ;  /* 0x000000010b047824 */ /* 0x000fca00078e0204 */
[----:B------:R-:W-:-:S05]  /*bc80*/  LEA.HI.X R15, R10, R3, R4, 0x2, P1 ;  /* 0x000000030a0f7211 */ /* 0x000fca00008f1404 */
[----:B------:R2:W5:Y:S02]  /*bc90*/  LDG.E R7, desc[UR6][R14.64] ;  /* 0x000000060e077981 */ /* 0x000564000c1e1900 */
.L_x_168:
[----:B------:R-:W3:Y:S01]  /*bca0*/  S2R R9, SR_CgaCtaId ;  /* 0x0000000000097919 */ /* 0x000ee20000008800 */
[----:B------:R-:W-:-:S04]  /*bcb0*/  MOV R4, 0x400 ;  /* 0x0000040000047802 */ /* 0x000fc80000000f00 */
[----:B---3--:R-:W-:Y:S02]  /*bcc0*/  LEA R4, R9, R4, 0x18 ;  /* 0x0000000409047211 */ /* 0x008fe400078ec0ff */
[----:B------:R-:W-:-:S03]  /*bcd0*/  SHF.L.U32 R9, R19, 0x1f, RZ ;  /* 0x0000001f13097819 */ /* 0x000fc600000006ff */
[----:B------:R-:W-:-:S04]  /*bce0*/  IMAD R4, R16, 0x8, R4 ;  /* 0x0000000810047824 */ /* 0x000fc800078e0204 */
[----:B------:R-:W3:Y:S02]  /*bcf0*/  SYNCS.PHASECHK.TRANS64.TRYWAIT P1, [R4+URZ+0x38840], R9 ;  /* 0x03884009040075a7 */ /* 0x000ee4000802017f */
[----:B---3--:R-:W-:Y:S05]  /*bd00*/  @!P1 BRA `(.L_x_169) ;  /* 0x0000002c00649947 */ /* 0x008fea0003800000 */
.L_x_230:
[----:B------:R-:W4:Y:S01]  /*bd10*/  S2R R10, SR_TID.X ;  /* 0x00000000000a7919 */ /* 0x000f220000002100 */
[----:B------:R-:W-:-:S04]  /*bd20*/  UPRMT UR4, UR38, 0x9910, URZ ;  /* 0x0000991026047896 */ /* 0x000fc8000800003f */
[----:B------:R-:W-:Y:S01]  /*bd30*/  UISETP.NE.AND UP0, UPT, UR4, 0x2, UPT ;  /* 0x000000020400788c */ /* 0x000fe2000bf05270 */
[----:B----4-:R-:W-:-:S13]  /*bd40*/  LOP3.LUT P1, RZ, R10, 0x7f, RZ, 0xc0, !PT ;  /* 0x0000007f0aff7812 */ /* 0x010fda000782c0ff */
[----:B---3--:R-:W-:-:S04]  /*bd50*/  @!P1 IMAD.MOV.U32 R9, RZ, RZ, 0xa000 ;  /* 0x0000a000ff099424 */ /* 0x008fc800078e00ff */
[----:B------:R3:W-:Y:S01]  /*bd60*/  @!P1 SYNCS.ARRIVE.TRANS64 RZ, [R4+URZ+0x38830], R9 ;  /* 0x0388300904ff99a7 */ /* 0x0007e2000800003f */
[----:B------:R-:W-:-:S13]  /*bd70*/  PLOP3.LUT P1, PT, PT, PT, UP0, 0x80, 0x0 ;  /* 0x000000000000781c */ /* 0x000fda0003f2f008 */
[----:B---3--:R-:W-:Y:S05]  /*bd80*/  @P1 BRA `(.L_x_170) ;  /* 0x0000000000041947 */ /* 0x008fea0003800000 */
[----:B------:R-:W-:Y:S01]  /*bd90*/  BPT.TRAP 0x1 ;  /* 0x000000040000795c */ /* 0x000fe20000300000 */
.L_x_170:
[----:B------:R-:W3:Y:S02]  /*bda0*/  LDL R9, [R1+0x4] ;  /* 0x0000040001097983 */ /* 0x000ee40000100800 */
[----:B---3--:R-:W-:-:S13]  /*bdb0*/  ISETP.NE.AND P1, PT, R9, RZ, PT ;  /* 0x000000ff0900720c */ /* 0x008fda0003f25270 */
[----:B------:R-:W-:Y:S05]  /*bdc0*/  @P1 BRA `(.L_x_171) ;  /* 0x0000000000041947 */ /* 0x000fea0003800000 */
[----:B------:R-:W-:Y:S01]  /*bdd0*/  BPT.TRAP 0x1 ;  /* 0x000000040000795c */ /* 0x000fe20000300000 */
.L_x_171:
[----:B------:R-:W3:Y:S01]  /*bde0*/  LDL R9, [R1] ;  /* 0x0000000001097983 */ /* 0x000ee20000100800 */
[----:B------:R-:W-:Y:S01]  /*bdf0*/  MOV R10, 0x400 ;  /* 0x00000400000a7802 */ /* 0x000fe20000000f00 */
[----:B------:R-:W4:Y:S01]  /*be00*/  S2R R11, SR_CgaCtaId ;  /* 0x00000000000b7919 */ /* 0x000f220000008800 */
[----:B------:R-:W-:Y:S01]  /*be10*/  R2UR UR9, R4 ;  /* 0x00000000040972ca */ /* 0x000fe200000e0000 */
[----:B------:R-:W-:Y:S01]  /*be20*/  IMAD R4, R16, 0x5000, R21 ;  /* 0x0000500010047824 */ /* 0x000fe200078e0215 */
[----:B------:R-:W-:Y:S01]  /*be30*/  R2UR UR5, R20 ;  /* 0x00000000140572ca */ /* 0x000fe200000e0000 */
[----:B------:R-:W-:Y:S01]  /*be40*/  UIADD3 UR4, UP0, UR36, 0x370, URZ ;  /* 0x0000037024047890 */ /* 0x000fe2000ff1e03f */
[----:B------:R-:W-:Y:S02]  /*be50*/  R2UR UR12, R0 ;  /* 0x00000000000c72ca */ /* 0x000fe400000e0000 */
[----:B-----5:R-:W-:Y:S02]  /*be60*/  R2UR UR13, R7 ;  /* 0x00000000070d72ca */ /* 0x020fe400000e0000 */
[----:B----4-:R-:W-:-:S05]  /*be70*/  LEA R10, R11, R10, 0x18 ;  /* 0x0000000a0b0a7211 */ /* 0x010fca00078ec0ff */
[----:B------:R-:W-:-:S05]  /*be80*/  IMAD R4, R4, 0x2, R10 ;  /* 0x0000000204047824 */ /* 0x000fca00078e020a */
[----:B------:R-:W-:Y:S01]  /*be90*/  R2UR UR14, R4 ;  /* 0x00000000040e72ca */ /* 0x000fe200000e0000 */
[----:B------:R-:W-:Y:S01]  /*bea0*/  UIADD3 UR9, UR9, 0x38830, URZ ;  /* 0x0003883009097890 */ /* 0x000fe2000fffe03f */
[----:B------:R-:W-:Y:S01]  /*beb0*/  UMOV UR10, URZ ;  /* 0x0000003f000a7c82 */ /* 0x000fe20008000000 */
[----:B------:R-:W-:Y:S01]  /*bec0*/  UMOV UR19, 0x30000 ;  /* 0x0003000000137882 */ /* 0x000fe20000000000 */
[----:B------:R-:W-:Y:S01]  /*bed0*/  UMOV UR6, 0x0 ;  /* 0x0000000000067882 */ /* 0x000fe20000000000 */
[----:B------:R-:W-:-:S08]  /*bee0*/  UMOV UR7, 0x14f00000 ;  /* 0x14f0000000077882 */ /* 0x000fd00000000000 */
[----:B------:R-:W-:Y:S02]  /*bef0*/  UIADD3 UR8, UR14, 0x24400, URZ ;  /* 0x000244000e087890 */ /* 0x000fe4000fffe03f */
[----:B------:R-:W-:Y:S02]  /*bf00*/  UIADD3 UR15, UR14, 0x26c00, URZ ;  /* 0x00026c000e0f7890 */ /* 0x000fe4000fffe03f */
[----:B------:R-:W-:Y:S01]  /*bf10*/  UIADD3 UR17, UR14, 0x29400, URZ ;  /* 0x000294000e117890 */ /* 0x000fe2000fffe03f */
[----:B------:R-:W-:Y:S01]  /*bf20*/  UMOV UR16, 0x40 ;  /* 0x0000004000107882 */ /* 0x000fe20000000000 */
[----:B------:R-:W-:-:S03]  /*bf30*/  UIADD3 UR18, UR14, 0x2bc00, URZ ;  /* 0x0002bc000e127890 */ /* 0x000fc6000fffe03f */
[----:B------:R-:W-:Y:S01]  /*bf40*/  UMOV UR14, 0x80 ;  /* 0x00000080000e7882 */ /* 0x000fe20000000000 */
[----:B------:R-:W-:Y:S02]  /*bf50*/  MOV R4, R7 ;  /* 0x0000000700047202 */ /* 0x000fe40000000f00 */
[----:B---3--:R-:W-:-:S13]  /*bf60*/  R2UR UR11, R9 ;  /* 0x00000000090b72ca */ /* 0x008fda00000e0000 */
[----:B------:R-:W-:Y:S02]  /*bf70*/  UIMAD UR11, UR11, 0x50, UR5 ;  /* 0x000000500b0b78a4 */ /* 0x000fe4000f8e0205 */
[----:B------:R-:W-:-:S09]  /*bf80*/  UIADD3.X UR5, URZ, UR37, URZ, UP0, !UPT ;  /* 0x000000253f057290 */ /* 0x000fd200087fe43f */
[----:B------:R3:W-:Y:S02]  /*bf90*/  UTMALDG.4D.MULTICAST [UR8], [UR4], UR19, desc[UR6] ;  /* 0x00000608040073b4 */ /* 0x0007e40008019813 */
[----:B---3--:R-:W-:Y:S01]  /*bfa0*/  UMOV UR8, UR15 ;  /* 0x0000000f00087c82 */ /* 0x008fe20008000000 */
[----:B------:R-:W-:Y:S02]  /*bfb0*/  UMOV UR10, UR16 ;  /* 0x00000010000a7c82 */ /* 0x000fe40008000000 */
[----:B------:R3:W-:Y:S02]  /*bfc0*/  UTMALDG.4D.MULTICAST [UR8], [UR4], UR19, desc[UR6] ;  /* 0x00000608040073b4 */ /* 0x0007e40008019813 */
[----:B---3--:R-:W-:Y:S01]  /*bfd0*/  UMOV UR8, UR17 ;  /* 0x0000001100087c82 */ /* 0x008fe20008000000 */
[----:B------:R-:W-:Y:S01]  /*bfe0*/  UMOV UR10, UR14 ;  /* 0x0000000e000a7c82 */ /* 0x000fe20008000000 */
[----:B------:R-:W-:Y:S01]  /*bff0*/  UMOV UR14, 0xc0 ;  /* 0x000000c0000e7882 */ /* 0x000fe20000000000 */
[----:B------:R3:W-:Y:S02]  /*c000*/  UTMALDG.4D.MULTICAST [UR8], [UR4], UR19, desc[UR6] ;  /* 0x00000608040073b4 */ /* 0x0007e40008019813 */
[----:B---3--:R-:W-:Y:S01]  /*c010*/  UMOV UR8, UR18 ;  /* 0x0000001200087c82 */ /* 0x008fe20008000000 */
[----:B------:R-:W-:-:S02]  /*c020*/  UMOV UR10, UR14 ;  /* 0x0000000e000a7c82 */ /* 0x000fc40008000000 */
[----:B------:R3:W-:Y:S02]  /*c030*/  UTMALDG.4D.MULTICAST [UR8], [UR4], UR19, desc[UR6] ;  /* 0x00000608040073b4 */ /* 0x0007e40008019813 */
[----:B---3--:R-:W-:Y:S01]  /*c040*/  NOP ;  /* 0x0000000000007918 */ /* 0x008fe20000000000 */
.L_x_167:
[----:B------:R-:W3:Y:S01]  /*c050*/  LDL R13, [R1+0x1c] ;  /* 0x00001c00010d7983 */ /* 0x000ee20000100800 */
[----:B------:R-:W-:-:S03]  /*c060*/  MOV R10, 0x400 ;  /* 0x00000400000a7802 */ /* 0x000fc60000000f00 */
[----:B------:R-:W4:Y:S01]  /*c070*/  LDL.LU R9, [R1+0x18] ;  /* 0x0000180001097983 */ /* 0x000f220000300800 */
[----:B------:R-:W5:Y:S01]  /*c080*/  S2R R11, SR_CgaCtaId ;  /* 0x00000000000b7919 */ /* 0x000f620000008800 */
[----:B------:R-:W-:Y:S05]  /*c090*/  WARPSYNC.ALL ;  /* 0x0000000000007948 */ /* 0x000fea0003800000 */
[----:B------:R-:W-:-:S13]  /*c0a0*/  ELECT P1, URZ, PT ;  /* 0x00000000003f782f */ /* 0x000fda0003820000 */
[----:B------:R-:W-:Y:S01]  /*c0b0*/  @P1 R2UR UR13, R17 ;  /* 0x00000000110d12ca */ /* 0x000fe200000e0000 */
[----:B------:R-:W-:Y:S01]  /*c0c0*/  UIADD3 UR4, UP0, UR36, 0x270, URZ ;  /* 0x0000027024047890 */ /* 0x000fe2000ff1e03f */
[----:B------:R-:W-:Y:S02]  /*c0d0*/  @P1 R2UR UR12, R18 ;  /* 0x00000000120c12ca */ /* 0x000fe400000e0000 */
[----:B------:R-:W-:Y:S01]  /*c0e0*/  @P1 R2UR UR11, R6 ;  /* 0x00000000060b12ca */ /* 0x000fe200000e0000 */
[----:B------:R-:W-:Y:S01]  /*c0f0*/  UIADD3.X UR5, URZ, UR37, URZ, UP0, !UPT ;  /* 0x000000253f057290 */ /* 0x000fe200087fe43f */
[----:B-----5:R-:W-:-:S04]  /*c100*/  LEA R10, R11, R10, 0x18 ;  /* 0x0000000a0b0a7211 */ /* 0x020fc800078ec0ff */
        /* <DEDUP_REMOVED lines=28> */
[----:B-----5:R-:W-:-:S02]  /*c2d0*/  @P1 R2UR UR13, R17 ;  /* 0x00000000110d12ca */ /* 0x020fc400000e0000 */
        /* <DEDUP_REMOVED lines=8> */
[----:B---3--:R-:W-:-:S04]  /*c360*/  LOP3.LUT R6, R13, 0x1, RZ, 0xc, !PT ;  /* 0x000000010d067812 */ /* 0x008fc800078e0cff */
[----:B------:R-:W-:-:S04]  /*c370*/  SHF.L.U32 R6, R6, 0x1f, RZ ;  /* 0x0000001f06067819 */ /* 0x000fc800000006ff */
[----:B------:R-:W3:Y:S01]  /*c380*/  SYNCS.PHASECHK.TRANS64.TRYWAIT P1, [R10+URZ+0x38820], R6 ;  /* 0x038820060a0075a7 */ /* 0x000ee2000802017f */
[----:B----4-:R-:W-:Y:S01]  /*c390*/  ISETP.GE.AND P2, PT, R9, 0x51, PT ;  /* 0x000000510900780c */ /* 0x010fe20003f46270 */
[----:B-1-3--:R-:W-:-:S12]  /*c3a0*/  @!P1 BRA `(.L_x_173) ;  /* 0x0000002400d09947 */ /* 0x00afd80003800000 */
.L_x_231:
[----:B------:R-:W-:Y:S05]  /*c3b0*/  BSYNC B0 ;  /* 0x0000000000007941 */ /* 0x000fea0003800000 */
.L_x_172:
[----:B------:R-:W-:Y:S05]  /*c3c0*/  @!P2 BRA `(.L_x_174) ;  /* 0x0000001800dca947 */ /* 0x000fea0003800000 */
[----:B-1----:R-:W2:Y:S01]  /*c3d0*/  LDL R7, [R1+0x10] ;  /* 0x0000100001077983 */ /* 0x002ea20000100800 */
[----:B------:R-:W-:Y:S02]  /*c3e0*/  IMAD.MOV.U32 R6, RZ, RZ, 0x1 ;  /* 0x00000001ff067424 */ /* 0x000fe400078e00ff */
[----:B--2---:R-:W-:-:S05]  /*c3f0*/  IMAD.MOV R14, RZ, RZ, -R7 ;  /* 0x000000ffff0e7224 */ /* 0x004fca00078e0a07 */
[----:B------:R-:W-:-:S05]  /*c400*/  VIADDMNMX R14, R14, R6, 0xffffffff, !PT ;  /* 0xffffffff0e0e7446 */ /* 0x000fca0007800106 */
[----:B------:R-:W-:-:S05]  /*c410*/  IMAD.IADD R6, R7, 0x1, R14 ;  /* 0x0000000107067824 */ /* 0x000fca00078e020e */
[----:B------:R-:W-:-:S04]  /*c420*/  LOP3.LUT R6, R6, 0x1, RZ, 0xc0, !PT ;  /* 0x0000000106067812 */ /* 0x000fc800078ec0ff */
[----:B------:R-:W-:Y:S01]  /*c430*/  ISETP.NE.U32.AND P1, PT, R6, 0x1, PT ;  /* 0x000000010600780c */ /* 0x000fe20003f25070 */
[----:B------:R-:W-:-:S12]  /*c440*/  VIADD R6, R7, 0xfffffffe ;  /* 0xfffffffe07067836 */ /* 0x000fd80000000000 */
[----:B------:R-:W-:Y:S05]  /*c450*/  @P1 BRA `(.L_x_175) ;  /* 0x00000008003c1947 */ /* 0x000fea0003800000 */
[----:B------:R-:W-:Y:S01]  /*c460*/  VIADD R9, R16, 0x1 ;  /* 0x0000000110097836 */ /* 0x000fe20000000000 */
[----:B------:R-:W-:Y:S04]  /*c470*/  BSSY B0, `(.L_x_176) ;  /* 0x0000089000007945 */ /* 0x000fe80003800000 */
        /* <DEDUP_REMOVED lines=8> */
[----:B------:R-:W-:Y:S01]  /*c500*/  IMAD.MOV.U32 R7, RZ, RZ, R6 ;  /* 0x000000ffff077224 */ /* 0x000fe200078e0006 */
[----:B------:R-:W-:Y:S01]  /*c510*/  ULDC.64 UR4, c[0x0][0x408] ;  /* 0x0001020000047ab9 */ /* 0x000fe20000000a00 */
[----:B------:R-:W-:Y:S01]  /*c520*/  ULDC.64 UR6, c[0x0][0x208] ;  /* 0x0000820000067ab9 */ /* 0x000fe20000000a00 */
[----:B-1----:R-:W-:-:S13]  /*c530*/  ISETP.NE.AND P1, PT, R15, 0x1, PT ;  /* 0x000000010f00780c */ /* 0x002fda0003f25270 */
[----:B------:R-:W1:Y:S02]  /*c540*/  @P1 LDC.64 R10, c[0x0][0x420] ;  /* 0x00010800ff0a1b82 */ /* 0x000e640000000a00 */
[----:B-1----:R-:W-:-:S05]  /*c550*/  @P1 IMAD.HI.U32 R10, R6, R10, RZ ;  /* 0x0000000a060a1227 */ /* 0x002fca00078e00ff */
[----:B------:R-:W-:-:S04]  /*c560*/  @P1 SHF.R.U32.HI R7, RZ, R11, R10 ;  /* 0x0000000bff071219 */ /* 0x000fc8000001160a */
[----:B------:R-:W-:Y:S02]  /*c570*/  IADD3 R10, -R7, RZ, RZ ;  /* 0x000000ff070a7210 */ /* 0x000fe40007ffe1ff */
[----:B------:R-:W-:-:S03]  /*c580*/  SHF.R.S32.HI R11, RZ, 0x1f, R7 ;  /* 0x0000001fff0b7819 */ /* 0x000fc60000011407 */
[----:B------:R-:W-:Y:S02]  /*c590*/  IMAD R6, R15, R10, R6 ;  /* 0x0000000a0f067224 */ /* 0x000fe400078e0206 */
[----:B------:R-:W-:Y:S02]  /*c5a0*/  IMAD R15, R12, UR4, RZ ;  /* 0x000000040c0f7c24 */ /* 0x000fe4000f8e02ff */
[----:B------:R-:W-:Y:S02]  /*c5b0*/  IMAD.MOV.U32 R10, RZ, RZ, R7 ;  /* 0x000000ffff0a7224 */ /* 0x000fe400078e0007 */
[C---:B------:R-:W-:Y:S02]  /*c5c0*/  IMAD R7, R5.reuse, UR5, R15 ;  /* 0x0000000505077c24 */ /* 0x040fe4000f8e020f */
[----:B------:R-:W-:-:S04]  /*c5d0*/  IMAD.WIDE.U32 R10, R5, UR4, R10 ;  /* 0x00000004050a7c25 */ /* 0x000fc8000f8e000a */
[----:B------:R-:W-:Y:S01]  /*c5e0*/  IMAD.IADD R7, R7, 0x1, R11 ;  /* 0x0000000107077824 */ /* 0x000fe200078e020b */
[----:B------:R-:W-:-:S04]  /*c5f0*/  LEA R2, P1, R10, R2, 0x2 ;  /* 0x000000020a027211 */ /* 0x000fc800078210ff */
[----:B------:R-:W-:-:S05]  /*c600*/  LEA.HI.X R3, R10, R3, R7, 0x2, P1 ;  /* 0x000000030a037211 */ /* 0x000fca00008f1407 */
[----:B------:R1:W5:Y:S04]  /*c610*/  LDG.E R7, desc[UR6][R2.64] ;  /* 0x0000000602077981 */ /* 0x000368000c1e1900 */
.L_x_178:
[----:B-1----:R-:W1:Y:S01]  /*c620*/  S2R R3, SR_CgaCtaId ;  /* 0x0000000000037919 */ /* 0x002e620000008800 */
[----:B------:R-:W-:-:S04]  /*c630*/  MOV R2, 0x400 ;  /* 0x0000040000027802 */ /* 0x000fc80000000f00 */
[----:B-1----:R-:W-:Y:S02]  /*c640*/  LEA R2, R3, R2, 0x18 ;  /* 0x0000000203027211 */ /* 0x002fe400078ec0ff */
[----:B------:R-:W-:-:S03]  /*c650*/  SHF.L.U32 R3, R13, 0x1f, RZ ;  /* 0x0000001f0d037819 */ /* 0x000fc600000006ff */
[----:B------:R-:W-:-:S04]  /*c660*/  IMAD R2, R9, 0x8, R2 ;  /* 0x0000000809027824 */ /* 0x000fc800078e0202 */
[----:B------:R-:W1:Y:S02]  /*c670*/  SYNCS.PHASECHK.TRANS64.TRYWAIT P1, [R2+URZ+0x38840], R3 ;  /* 0x03884003020075a7 */ /* 0x000e64000802017f */
[----:B-1----:R-:W-:Y:S05]  /*c680*/  @!P1 BRA `(.L_x_179) ;  /* 0x0000002400389947 */ /* 0x002fea0003800000 */
.L_x_232:
[----:B------:R-:W2:Y:S01]  /*c690*/  S2R R10, SR_TID.X ;  /* 0x00000000000a7919 */ /* 0x000ea20000002100 */
[----:B------:R-:W-:Y:S01]  /*c6a0*/  UPRMT UR4, UR38, 0x9910, URZ ;  /* 0x0000991026047896 */ /* 0x000fe2000800003f */
[----:B--2---:R-:W-:-:S13]  /*c6b0*/  LOP3.LUT P1, RZ, R10, 0x7f, RZ, 0xc0, !PT ;  /* 0x0000007f0aff7812 */ /* 0x004fda000782c0ff */
[----:B-1----:R-:W-:-:S04]  /*c6c0*/  @!P1 IMAD.MOV.U32 R3, RZ, RZ, 0xa000 ;  /* 0x0000a000ff039424 */ /* 0x002fc800078e00ff */
[----:B------:R1:W-:Y:S02]  /*c6d0*/  @!P1 SYNCS.ARRIVE.TRANS64 RZ, [R2+URZ+0x38830], R3 ;  /* 0x0388300302ff99a7 */ /* 0x0003e4000800003f */
[----:B-1----:R-:W-:-:S05]  /*c6e0*/  IMAD.U32 R3, RZ, RZ, UR4 ;  /* 0x00000004ff037e24 */ /* 0x002fca000f8e00ff */
[----:B------:R-:W-:-:S13]  /*c6f0*/  ISETP.NE.AND P2, PT, R3, 0x2, PT ;  /* 0x000000020300780c */ /* 0x000fda0003f45270 */
[----:B------:R-:W-:Y:S05]  /*c700*/  @P2 BRA `(.L_x_180) ;  /* 0x0000000000042947 */ /* 0x000fea0003800000 */
[----:B------:R-:W-:Y:S01]  /*c710*/  BPT.TRAP 0x1 ;  /* 0x000000040000795c */ /* 0x000fe20000300000 */
.L_x_180:
[----:B------:R-:W2:Y:S02]  /*c720*/  LDL R3, [R1+0x4] ;  /* 0x0000040001037983 */ /* 0x000ea40000100800 */
[----:B--2---:R-:W-:-:S13]  /*c730*/  ISETP.NE.AND P1, PT, R3, RZ, PT ;  /* 0x000000ff0300720c */ /* 0x004fda0003f25270 */
[----:B------:R-:W-:Y:S05]  /*c740*/  @P1 BRA `(.L_x_181) ;  /* 0x0000000000041947 */ /* 0x000fea0003800000 */
[----:B------:R-:W-:Y:S01]  /*c750*/  BPT.TRAP 0x1 ;  /* 0x000000040000795c */ /* 0x000fe20000300000 */
.L_x_181:
[----:B------:R-:W1:Y:S01]  /*c760*/  S2R R11, SR_CgaCtaId ;  /* 0x00000000000b7919 */ /* 0x000e620000008800 */
[----:B------:R-:W-:Y:S01]  /*c770*/  MOV R10, 0x400 ;  /* 0x00000400000a7802 */ /* 0x000fe20000000f00 */
[----:B------:R-:W-:Y:S01]  /*c780*/  UIADD3 UR4, UP0, UR36, 0x370, URZ ;  /* 0x0000037024047890 */ /* 0x000fe2000ff1e03f */
[----:B------:R-:W-:Y:S01]  /*c790*/  R2UR UR9, R2 ;  /* 0x00000000020972ca */ /* 0x000fe200000e0000 */
[----:B------:R-:W-:Y:S01]  /*c7a0*/  IMAD R2, R9, 0x5000, R21 ;  /* 0x0000500009027824 */ /* 0x000fe200078e0215 */
[----:B------:R-:W-:Y:S01]  /*c7b0*/  R2UR UR11, R6 ;  /* 0x00000000060b72ca */ /* 0x000fe200000e0000 */
[----:B------:R-:W-:Y:S01]  /*c7c0*/  UMOV UR10, URZ ;  /* 0x0000003f000a7c82 */ /* 0x000fe20008000000 */
[----:B------:R-:W-:Y:S01]  /*c7d0*/  R2UR UR5, R20 ;  /* 0x00000000140572ca */ /* 0x000fe200000e0000 */
[----:B------:R-:W-:Y:S01]  /*c7e0*/  UMOV UR19, 0x30000 ;  /* 0x0003000000137882 */ /* 0x000fe20000000000 */
[----:B------:R-:W-:Y:S01]  /*c7f0*/  R2UR UR12, R0 ;  /* 0x00000000000c72ca */ /* 0x000fe200000e0000 */
[----:B------:R-:W-:Y:S01]  /*c800*/  UMOV UR6, 0x0 ;  /* 0x0000000000067882 */ /* 0x000fe20000000000 */
[----:B-----5:R-:W-:Y:S01]  /*c810*/  R2UR UR13, R7 ;  /* 0x00000000070d72ca */ /* 0x020fe200000e0000 */
[----:B------:R-:W-:Y:S01]  /*c820*/  UMOV UR7, 0x14f00000 ;  /* 0x14f0000000077882 */ /* 0x000fe20000000000 */
[----:B------:R-:W-:Y:S01]  /*c830*/  UMOV UR17, 0x40 ;  /* 0x0000004000117882 */ /* 0x000fe20000000000 */
[----:B------:R-:W-:Y:S01]  /*c840*/  UMOV UR18, 0x80 ;  /* 0x0000008000127882 */ /* 0x000fe20000000000 */
[----:B------:R-:W-:Y:S01]  /*c850*/  SHF.L.U32 R3, R19, 0x1f, RZ ;  /* 0x0000001f13037819 */ /* 0x000fe200000006ff */
[----:B------:R-:W-:-:S04]  /*c860*/  UIADD3 UR9, UR9, 0x38830, URZ ;  /* 0x0003883009097890 */ /* 0x000fc8000fffe03f */
[----:B------:R-:W-:Y:S02]  /*c870*/  UIMAD UR11, UR11, 0x50, UR5 ;  /* 0x000000500b0b78a4 */ /* 0x000fe4000f8e0205 */
[----:B------:R-:W-:Y:S01]  /*c880*/  UIADD3.X UR5, URZ, UR37, URZ, UP0, !UPT ;  /* 0x000000253f057290 */ /* 0x000fe200087fe43f */
[----:B-1----:R-:W-:-:S05]  /*c890*/  LEA R10, R11, R10, 0x18 ;  /* 0x0000000a0b0a7211 */ /* 0x002fca00078ec0ff */
[----:B------:R-:W-:-:S05]  /*c8a0*/  IMAD R2, R2, 0x2, R10 ;  /* 0x0000000202027824 */ /* 0x000fca00078e020a */
[----:B------:R-:W-:Y:S01]  /*c8b0*/  R2UR UR14, R2 ;  /* 0x00000000020e72ca */ /* 0x000fe200000e0000 */
[----:B------:R-:W-:-:S12]  /*c8c0*/  IMAD R2, R16, 0x8, R10 ;  /* 0x0000000810027824 */ /* 0x000fd800078e020a */
[----:B------:R-:W-:Y:S02]  /*c8d0*/  UIADD3 UR8, UR14, 0x24400, URZ ;  /* 0x000244000e087890 */ /* 0x000fe4000fffe03f */
[----:B------:R-:W-:Y:S02]  /*c8e0*/  UIADD3 UR15, UR14, 0x26c00, URZ ;  /* 0x00026c000e0f7890 */ /* 0x000fe4000fffe03f */
[----:B------:R-:W-:Y:S02]  /*c8f0*/  UIADD3 UR16, UR14, 0x29400, URZ ;  /* 0x000294000e107890 */ /* 0x000fe4000fffe03f */
[----:B------:R-:W-:-:S03]  /*c900*/  UIADD3 UR14, UR14, 0x2bc00, URZ ;  /* 0x0002bc000e0e7890 */ /* 0x000fc6000fffe03f */
[----:B------:R1:W-:Y:S02]  /*c910*/  UTMALDG.4D.MULTICAST [UR8], [UR4], UR19, desc[UR6] ;  /* 0x00000608040073b4 */ /* 0x0003e40008019813 */
[----:B-1----:R-:W-:Y:S01]  /*c920*/  UMOV UR8, UR15 ;  /* 0x0000000f00087c82 */ /* 0x002fe20008000000 */
[----:B------:R-:W-:Y:S01]  /*c930*/  UMOV UR10, UR17 ;  /* 0x00000011000a7c82 */ /* 0x000fe20008000000 */
[----:B------:R-:W-:Y:S01]  /*c940*/  UMOV UR15, 0xc0 ;  /* 0x000000c0000f7882 */ /* 0x000fe20000000000 */
[----:B------:R1:W-:Y:S02]  /*c950*/  UTMALDG.4D.MULTICAST [UR8], [UR4], UR19, desc[UR6] ;  /* 0x00000608040073b4 */ /* 0x0003e40008019813 */
[----:B-1----:R-:W-:Y:S01]  /*c960*/  UMOV UR8, UR16 ;  /* 0x0000001000087c82 */ /* 0x002fe20008000000 */
[----:B------:R-:W-:Y:S02]  /*c970*/  UMOV UR10, UR18 ;  /* 0x00000012000a7c82 */ /* 0x000fe40008000000 */
[----:B------:R1:W-:Y:S02]  /*c980*/  UTMALDG.4D.MULTICAST [UR8], [UR4], UR19, desc[UR6] ;  /* 0x00000608040073b4 */ /* 0x0003e40008019813 */
[----:B-1----:R-:W-:Y:S01]  /*c990*/  UMOV UR8, UR14 ;  /* 0x0000000e00087c82 */ /* 0x002fe20008000000 */
[----:B------:R-:W-:-:S02]  /*c9a0*/  UMOV UR10, UR15 ;  /* 0x0000000f000a7c82 */ /* 0x000fc40008000000 */
[----:B------:R1:W-:Y:S01]  /*c9b0*/  UTMALDG.4D.MULTICAST [UR8], [UR4], UR19, desc[UR6] ;  /* 0x00000608040073b4 */ /* 0x0003e20008019813 */
[----:B------:R-:W2:Y:S02]  /*c9c0*/  SYNCS.PHASECHK.TRANS64.TRYWAIT P1, [R2+URZ+0x38860], R3 ;  /* 0x03886003020075a7 */ /* 0x000ea4000802017f */
[----:B-12---:R-:W-:Y:S05]  /*c9d0*/  @!P1 BRA `(.L_x_182) ;  /* 0x0000002000789947 */ /* 0x006fea0003800000 */
.L_x_233:
[----:B------:R-:W2:Y:S02]  /*c9e0*/  S2R R10, SR_TID.X ;  /* 0x00000000000a7919 */ /* 0x000ea40000002100 */
[----:B--2---:R-:W-:-:S13]  /*c9f0*/  LOP3.LUT P1, RZ, R10, 0x7f, RZ, 0xc0, !PT ;  /* 0x0000007f0aff7812 */ /* 0x004fda000782c0ff */
[----:B-1----:R-:W-:-:S04]  /*ca00*/  @!P1 IMAD.MOV.U32 R3, RZ, RZ, 0xa000 ;  /* 0x0000a000ff039424 */ /* 0x002fc800078e00ff */
[----:B------:R1:W-:Y:S01]  /*ca10*/  @!P1 SYNCS.ARRIVE.TRANS64 RZ, [R2+URZ+0x38850], R3 ;  /* 0x0388500302ff99a7 */ /* 0x0003e2000800003f */
[----:B------:R-:W-:Y:S05]  /*ca20*/  @P2 BRA `(.L_x_183) ;  /* 0x0000000000042947 */ /* 0x000fea0003800000 */
[----:B------:R-:W-:Y:S01]  /*ca30*/  BPT.TRAP 0x1 ;  /* 0x000000040000795c */ /* 0x000fe20000300000 */
.L_x_183:
[----:B-1----:R-:W2:Y:S02]  /*ca40*/  LDL R3, [R1+0x4] ;  /* 0x0000040001037983 */ /* 0x002ea40000100800 */
[----:B--2---:R-:W-:-:S13]  /*ca50*/  ISETP.NE.AND P1, PT, R3, RZ, PT ;  /* 0x000000ff0300720c */ /* 0x004fda0003f25270 */
[----:B------:R-:W-:Y:S05]  /*ca60*/  @P1 BRA `(.L_x_184) ;  /* 0x0000000000041947 */ /* 0x000fea0003800000 */
[----:B------:R-:W-:Y:S01]  /*ca70*/  BPT.TRAP 0x1 ;  /* 0x000000040000795c */ /* 0x000fe20000300000 */
.L_x_184:
[----:B------:R-:W2:Y:S01]  /*ca80*/  LDL.LU R3, [R1] ;  /* 0x0000000001037983 */ /* 0x000ea20000300800 */
[----:B------:R-:W-:Y:S01]  /*ca90*/  MOV R10, 0x400 ;  /* 0x00000400000a7802 */ /* 0x000fe20000000f00 */
[----:B------:R-:W-:Y:S01]  /*caa0*/  UIADD3 UR4, UP0, UR36, 0x470, URZ ;  /* 0x0000047024047890 */ /* 0x000fe2000ff1e03f */
[----:B------:R-:W-:Y:S01]  /*cab0*/  R2UR UR5, R20 ;  /* 0x00000000140572ca */ /* 0x000fe200000e0000 */
[----:B------:R-:W1:Y:S01]  /*cac0*/  S2R R11, SR_CgaCtaId ;  /* 0x00000000000b7919 */ /* 0x000e620000008800 */
[----:B------:R-:W-:Y:S01]  /*cad0*/  R2UR UR9, R2 ;  /* 0x00000000020972ca */ /* 0x000fe200000e0000 */
[----:B------:R-:W-:Y:S01]  /*cae0*/  UMOV UR10, URZ ;  /* 0x0000003f000a7c82 */ /* 0x000fe20008000000 */
[----:B------:R-:W-:Y:S01]  /*caf0*/  R2UR UR13, R4 ;  /* 0x00000000040d72ca */ /* 0x000fe200000e0000 */
[----:B------:R-:W-:Y:S01]  /*cb00*/  UMOV UR18, 0x30000 ;  /* 0x0003000000127882 */ /* 0x000fe20000000000 */
[----:B------:R-:W-:Y:S01]  /*cb10*/  R2UR UR12, R0 ;  /* 0x00000000000c72ca */ /* 0x000fe200000e0000 */
[----:B------:R-:W-:Y:S01]  /*cb20*/  UMOV UR6, 0x0 ;  /* 0x0000000000067882 */ /* 0x000fe20000000000 */
[----:B------:R-:W-:Y:S01]  /*cb30*/  UMOV UR7, 0x14f00000 ;  /* 0x14f0000000077882 */ /* 0x000fe20000000000 */
[----:B------:R-:W-:Y:S01]  /*cb40*/  UMOV UR17, 0x40 ;  /* 0x0000004000117882 */ /* 0x000fe20000000000 */
[----:B------:R3:W-:Y:S01]  /*cb50*/  STL [R1], R6 ;  /* 0x0000000601007387 */ /* 0x0007e20000100800 */
[----:B------:R-:W-:-:S04]  /*cb60*/  IMAD.MOV.U32 R4, RZ, RZ, R7 ;  /* 0x000000ffff047224 */ /* 0x000fc800078e0007 */
[----:B------:R-:W-:Y:S01]  /*cb70*/  UIADD3 UR9, UR9, 0x38850, URZ ;  /* 0x0003885009097890 */ /* 0x000fe2000fffe03f */
[----:B-1----:R-:W-:Y:S02]  /*cb80*/  LEA R10, R11, R10, 0x18 ;  /* 0x0000000a0b0a7211 */ /* 0x002fe400078ec0ff */
[----:B--2---:R-:W-:Y:S01]  /*cb90*/  R2UR UR11, R3 ;  /* 0x00000000030b72ca */ /* 0x004fe200000e0000 */
[----:B------:R-:W-:-:S05]  /*cba0*/  IMAD R3, R16, 0x5000, R21 ;  /* 0x0000500010037824 */ /* 0x000fca00078e0215 */
[----:B------:R-:W-:-:S04]  /*cbb0*/  LEA R3, R3, R10, 0x1 ;  /* 0x0000000a03037211 */ /* 0x000fc800078e08ff */
[----:B------:R-:W-:-:S03]  /*cbc0*/  R2UR UR16, R3 ;  /* 0x00000000031072ca */ /* 0x000fc600000e0000 */
[----:B------:R-:W-:Y:S02]  /*cbd0*/  UIMAD UR11, UR11, 0x50, UR5 ;  /* 0x000000500b0b78a4 */ /* 0x000fe4000f8e0205 */
[----:B------:R-:W-:-:S08]  /*cbe0*/  UIADD3.X UR5, URZ, UR37, URZ, UP0, !UPT ;  /* 0x000000253f057290 */ /* 0x000fd000087fe43f */
        /* <DEDUP_REMOVED lines=10> */
[----:B------:R-:W-:Y:S01]  /*cc90*/  UMOV UR10, UR14 ;  /* 0x0000000e000a7c82 */ /* 0x000fe20008000000 */
[----:B------:R-:W-:Y:S01]  /*cca0*/  UMOV UR14, 0xc0 ;  /* 0x000000c0000e7882 */ /* 0x000fe20000000000 */
[----:B------:R1:W-:Y:S02]  /*ccb0*/  UTMALDG.4D.MULTICAST [UR8], [UR4], UR18, desc[UR6] ;  /* 0x00000608040073b4 */ /* 0x0003e40008019812 */
[----:B-1----:R-:W-:Y:S01]  /*ccc0*/  UMOV UR8, UR16 ;  /* 0x0000001000087c82 */ /* 0x002fe20008000000 */
[----:B------:R-:W-:-:S02]  /*ccd0*/  UMOV UR10, UR14 ;  /* 0x0000000e000a7c82 */ /* 0x000fc40008000000 */
[----:B------:R3:W-:Y:S02]  /*cce0*/  UTMALDG.4D.MULTICAST [UR8], [UR4], UR18, desc[UR6] ;  /* 0x00000608040073b4 */ /* 0x0007e40008019812 */
[----:B---3--:R-:W-:Y:S01]  /*ccf0*/  NOP ;  /* 0x0000000000007918 */ /* 0x008fe20000000000 */
.L_x_177:
[----:B------:R-:W-:Y:S05]  /*cd00*/  BSYNC B0 ;  /* 0x0000000000007941 */ /* 0x000fea0003800000 */
.L_x_176:
[----:B------:R-:W2:Y:S01]  /*cd10*/  LDL.LU R2, [R1+0x10] ;  /* 0x0000100001027983 */ /* 0x000ea20000300800 */
[----:B------:R-:W-:Y:S02]  /*cd20*/  IMAD.MOV.U32 R16, RZ, RZ, R9 ;  /* 0x000000ffff107224 */ /* 0x000fe400078e0009 */
[----:B------:R-:W-:Y:S02]  /*cd30*/  IMAD.MOV.U32 R19, RZ, RZ, R13 ;  /* 0x000000ffff137224 */ /* 0x000fe400078e000d */
[----:B--2---:R-:W-:-:S07]  /*cd40*/  VIADD R6, R2, 0xfffffffd ;  /* 0xfffffffd02067836 */ /* 0x004fce0000000000 */
.L_x_175:
[----:B------:R-:W-:Y:S01]  /*cd50*/  IMAD.MOV R3, RZ, RZ, -R14 ;  /* 0x000000ffff037224 */ /* 0x000fe200078e0a0e */
[----:B------:R-:W-:Y:S04]  /*cd60*/  BSSY B0, `(.L_x_174) ;  /* 0x000011d000007945 */ /* 0x000fe80003800000 */
[----:B------:R-:W-:-:S13]  /*cd70*/  ISETP.NE.AND P1, PT, R8, R3, PT ;  /* 0x000000030800720c */ /* 0x000fda0003f25270 */
[----:B------:R-:W-:Y:S05]  /*cd80*/  @!P1 BRA `(.L_x_185) ;  /* 0x0000001000689947 */ /* 0x000fea0003800000 */
[----:B------:R-:W-:-:S07]  /*cd90*/  IMAD.MOV.U32 R8, RZ, RZ, R4 ;  /* 0x000000ffff087224 */ /* 0x000fce00078e0004 */
.L_x_204:
        /* <DEDUP_REMOVED lines=16> */
[----:B-1----:R-:W-:Y:S01]  /*cea0*/  @P1 IMAD.HI.U32 R8, R6, R2, RZ ;  /* 0x0000000206081227 */ /* 0x002fe200078e00ff */
[----:B------:R-:W-:-:S04]  /*ceb0*/  MOV R2, R6 ;  /* 0x0000000600027202 */ /* 0x000fc80000000f00 */
[----:B------:R-:W-:Y:S02]  /*cec0*/  @P1 SHF.R.U32.HI R2, RZ, R3, R8 ;  /* 0x00000003ff021219 */ /* 0x000fe40000011608 */
[----:B------:R-:W1:Y:S03]  /*ced0*/  LDC.64 R8, c[0x0][0x3f8] ;  /* 0x0000fe00ff087b82 */ /* 0x000e660000000a00 */
[----:B------:R-:W-:-:S04]  /*cee0*/  IMAD.MOV R3, RZ, RZ, -R2 ;  /* 0x000000ffff037224 */ /* 0x000fc800078e0a02 */
[----:B------:R-:W-:Y:S01]  /*cef0*/  IMAD R11, R11, R3, R6 ;  /* 0x000000030b0b7224 */ /* 0x000fe200078e0206 */
[----:B------:R-:W-:-:S03]  /*cf00*/  SHF.R.S32.HI R3, RZ, 0x1f, R2 ;  /* 0x0000001fff037819 */ /* 0x000fc60000011402 */
[----:B------:R-:W-:-:S04]  /*cf10*/  IMAD.WIDE.U32 R2, R5, UR4, R2 ;  /* 0x0000000405027c25 */ /* 0x000fc8000f8e0002 */
[----:B------:R-:W-:Y:S01]  /*cf20*/  IMAD.IADD R13, R13, 0x1, R3 ;  /* 0x000000010d0d7824 */ /* 0x000fe200078e0203 */
[----:B-1----:R-:W-:-:S04]  /*cf30*/  LEA R8, P1, R2, R8, 0x2 ;  /* 0x0000000802087211 */ /* 0x002fc800078210ff */
[----:B------:R-:W-:-:S05]  /*cf40*/  LEA.HI.X R9, R2, R9, R13, 0x2, P1 ;  /* 0x0000000902097211 */ /* 0x000fca00008f140d */
[----:B------:R1:W5:Y:S04]  /*cf50*/  LDG.E R8, desc[UR6][R8.64] ;  /* 0x0000000608087981 */ /* 0x000368000c1e1900 */
.L_x_188:
[----:B------:R-:W2:Y:S01]  /*cf60*/  S2R R3, SR_CgaCtaId ;  /* 0x0000000000037919 */ /* 0x000ea20000008800 */
[----:B------:R-:W-:-:S04]  /*cf70*/  MOV R2, 0x400 ;  /* 0x0000040000027802 */ /* 0x000fc80000000f00 */
[----:B--2---:R-:W-:Y:S02]  /*cf80*/  LEA R2, R3, R2, 0x18 ;  /* 0x0000000203027211 */ /* 0x004fe400078ec0ff */
[----:B------:R-:W-:-:S03]  /*cf90*/  SHF.L.U32 R3, R10, 0x1f, RZ ;  /* 0x0000001f0a037819 */ /* 0x000fc600000006ff */
[----:B------:R-:W-:-:S04]  /*cfa0*/  IMAD R2, R7, 0x8, R2 ;  /* 0x0000000807027824 */ /* 0x000fc800078e0202 */
[----:B------:R-:W2:Y:S02]  /*cfb0*/  SYNCS.PHASECHK.TRANS64.TRYWAIT P1, [R2+URZ+0x38840], R3 ;  /* 0x03884003020075a7 */ /* 0x000ea4000802017f */
[----:B--2---:R-:W-:Y:S05]  /*cfc0*/  @!P1 BRA `(.L_x_189) ;  /* 0x0000001c00109947 */ /* 0x004fea0003800000 */
.L_x_234:
[----:B-1----:R-:W1:Y:S01]  /*cfd0*/  S2R R9, SR_TID.X ;  /* 0x0000000000097919 */ /* 0x002e620000002100 */
[----:B------:R-:W-:Y:S01]  /*cfe0*/  UPRMT UR4, UR38, 0x9910, URZ ;  /* 0x0000991026047896 */ /* 0x000fe2000800003f */
[----:B-1----:R-:W-:-:S13]  /*cff0*/  LOP3.LUT P1, RZ, R9, 0x7f, RZ, 0xc0, !PT ;  /* 0x0000007f09ff7812 */ /* 0x002fda000782c0ff */
[----:B--2---:R-:W-:-:S04]  /*d000*/  @!P1 IMAD.MOV.U32 R3, RZ, RZ, 0xa000 ;  /* 0x0000a000ff039424 */ /* 0x004fc800078e00ff */
[----:B------:R1:W-:Y:S02]  /*d010*/  @!P1 SYNCS.ARRIVE.TRANS64 RZ, [R2+URZ+0x38830], R3 ;  /* 0x0388300302ff99a7 */ /* 0x0003e4000800003f */
[----:B-1----:R-:W-:-:S05]  /*d020*/  IMAD.U32 R3, RZ, RZ, UR4 ;  /* 0x00000004ff037e24 */ /* 0x002fca000f8e00ff */
[----:B------:R-:W-:-:S13]  /*d030*/  ISETP.NE.AND P2, PT, R3, 0x2, PT ;  /* 0x000000020300780c */ /* 0x000fda0003f45270 */
[----:B------:R-:W-:Y:S05]  /*d040*/  @P2 BRA `(.L_x_190) ;  /* 0x0000000000042947 */ /* 0x000fea0003800000 */
[----:B------:R-:W-:Y:S01]  /*d050*/  BPT.TRAP 0x1 ;  /* 0x000000040000795c */ /* 0x000fe20000300000 */
.L_x_190:
[----:B------:R-:W2:Y:S02]  /*d060*/  LDL R3, [R1+0x4] ;  /* 0x0000040001037983 */ /* 0x000ea40000100800 */
[----:B--2---:R-:W-:-:S13]  /*d070*/  ISETP.NE.AND P1, PT, R3, RZ, PT ;  /* 0x000000ff0300720c */ /* 0x004fda0003f25270 */
[----:B------:R-:W-:Y:S05]  /*d080*/  @P1 BRA `(.L_x_191) ;  /* 0x0000000000041947 */ /* 0x000fea0003800000 */
[----:B------:R-:W-:Y:S01]  /*d090*/  BPT.TRAP 0x1 ;  /* 0x000000040000795c */ /* 0x000fe20000300000 */
.L_x_191:
        /* <DEDUP_REMOVED lines=40> */
.L_x_235:
[----:B------:R-:W2:Y:S02]  /*d320*/  S2R R3, SR_TID.X ;  /* 0x0000000000037919 */ /* 0x000ea40000002100 */
[----:B--2---:R-:W-:-:S13]  /*d330*/  LOP3.LUT P1, RZ, R3, 0x7f, RZ, 0xc0, !PT ;  /* 0x0000007f03ff7812 */ /* 0x004fda000782c0ff */
[----:B------:R-:W-:-:S04]  /*d340*/  @!P1 IMAD.MOV.U32 R3, RZ, RZ, 0xa000 ;  /* 0x0000a000ff039424 */ /* 0x000fc800078e00ff */
[----:B------:R2:W-:Y:S01]  /*d350*/  @!P1 SYNCS.ARRIVE.TRANS64 RZ, [R2+URZ+0x38850], R3 ;  /* 0x0388500302ff99a7 */ /* 0x0005e2000800003f */
[----:B------:R-:W-:Y:S05]  /*d360*/  @P2 BRA `(.L_x_193) ;  /* 0x0000000000042947 */ /* 0x000fea0003800000 */
[----:B------:R-:W-:Y:S01]  /*d370*/  BPT.TRAP 0x1 ;  /* 0x000000040000795c */ /* 0x000fe20000300000 */
.L_x_193:
[----:B--2---:R-:W2:Y:S02]  /*d380*/  LDL R3, [R1+0x4] ;  /* 0x0000040001037983 */ /* 0x004ea40000100800 */
[----:B--2---:R-:W-:-:S13]  /*d390*/  ISETP.NE.AND P1, PT, R3, RZ, PT ;  /* 0x000000ff0300720c */ /* 0x004fda0003f25270 */
[----:B------:R-:W-:Y:S05]  /*d3a0*/  @P1 BRA `(.L_x_194) ;  /* 0x0000000000041947 */ /* 0x000fea0003800000 */
[----:B------:R-:W-:Y:S01]  /*d3b0*/  BPT.TRAP 0x1 ;  /* 0x000000040000795c */ /* 0x000fe20000300000 */
.L_x_194:
[----:B------:R-:W2:Y:S01]  /*d3c0*/  LDL.LU R13, [R1] ;  /* 0x00000000010d7983 */ /* 0x000ea20000300800 */
[----:B------:R-:W-:Y:S01]  /*d3d0*/  MOV R3, 0x400 ;  /* 0x0000040000037802 */ /* 0x000fe20000000f00 */
[----:B------:R-:W-:Y:S01]  /*d3e0*/  IMAD R16, R16, 0x5000, R21 ;  /* 0x0000500010107824 */ /* 0x000fe200078e0215 */
[----:B------:R-:W-:Y:S01]  /*d3f0*/  R2UR UR5, R20 ;  /* 0x00000000140572ca */ /* 0x000fe200000e0000 */
[----:B------:R-:W3:Y:S01]  /*d400*/  S2R R9, SR_CgaCtaId ;  /* 0x0000000000097919 */ /* 0x000ee20000008800 */
[----:B------:R-:W-:Y:S01]  /*d410*/  R2UR UR9, R2 ;  /* 0x00000000020972ca */ /* 0x000fe200000e0000 */
[----:B------:R-:W-:Y:S01]  /*d420*/  UIADD3 UR4, UP0, UR36, 0x470, URZ ;  /* 0x0000047024047890 */ /* 0x000fe2000ff1e03f */
[----:B------:R-:W-:Y:S01]  /*d430*/  R2UR UR13, R4 ;  /* 0x00000000040d72ca */ /* 0x000fe200000e0000 */
[----:B------:R-:W-:Y:S01]  /*d440*/  UMOV UR10, URZ ;  /* 0x0000003f000a7c82 */ /* 0x000fe20008000000 */
[----:B------:R-:W-:Y:S01]  /*d450*/  R2UR UR12, R0 ;  /* 0x00000000000c72ca */ /* 0x000fe200000e0000 */
[----:B------:R-:W-:Y:S01]  /*d460*/  UMOV UR18, 0x30000 ;  /* 0x0003000000127882 */ /* 0x000fe20000000000 */
[----:B------:R-:W-:Y:S01]  /*d470*/  UMOV UR6, 0x0 ;  /* 0x0000000000067882 */ /* 0x000fe20000000000 */
[----:B------:R-:W-:Y:S01]  /*d480*/  UMOV UR7, 0x14f00000 ;  /* 0x14f0000000077882 */ /* 0x000fe20000000000 */
[----:B------:R-:W-:Y:S01]  /*d490*/  UMOV UR17, 0x40 ;  /* 0x0000004000117882 */ /* 0x000fe20000000000 */
[----:B------:R4:W-:Y:S01]  /*d4a0*/  STL [R1], R11 ;  /* 0x0000000b01007387 */ /* 0x0009e20000100800 */
[----:B------:R-:W-:-:S03]  /*d4b0*/  IMAD.MOV.U32 R4, RZ, RZ, R8 ;  /* 0x000000ffff047224 */ /* 0x000fc600078e0008 */
[----:B------:R-:W-:Y:S01]  /*d4c0*/  UIADD3 UR9, UR9, 0x38850, URZ ;  /* 0x0003885009097890 */ /* 0x000fe2000fffe03f */
[----:B---3--:R-:W-:-:S04]  /*d4d0*/  LEA R3, R9, R3, 0x18 ;  /* 0x0000000309037211 */ /* 0x008fc800078ec0ff */
[----:B------:R-:W-:-:S04]  /*d4e0*/  LEA R16, R16, R3, 0x1 ;  /* 0x0000000310107211 */ /* 0x000fc800078e08ff */
[----:B------:R-:W-:-:S13]  /*d4f0*/  R2UR UR14, R16 ;  /* 0x00000000100e72ca */ /* 0x000fda00000e0000 */
[----:B------:R-:W-:Y:S02]  /*d500*/  UIADD3 UR8, UR14, 0x400, URZ ;  /* 0x000004000e087890 */ /* 0x000fe4000fffe03f */
[----:B------:R-:W-:Y:S02]  /*d510*/  UIADD3 UR15, UR14, 0x2c00, URZ ;  /* 0x00002c000e0f7890 */ /* 0x000fe4000fffe03f */
[----:B------:R-:W-:Y:S02]  /*d520*/  UIADD3 UR16, UR14, 0x5400, URZ ;  /* 0x000054000e107890 */ /* 0x000fe4000fffe03f */
[----:B------:R-:W-:Y:S01]  /*d530*/  UIADD3 UR14, UR14, 0x7c00, URZ ;  /* 0x00007c000e0e7890 */ /* 0x000fe2000fffe03f */
[----:B--2---:R-:W-:-:S13]  /*d540*/  R2UR UR11, R13 ;  /* 0x000000000d0b72ca */ /* 0x004fda00000e0000 */
[----:B------:R-:W-:Y:S02]  /*d550*/  UIMAD UR11, UR11, 0x50, UR5 ;  /* 0x000000500b0b78a4 */ /* 0x000fe4000f8e0205 */
[----:B------:R-:W-:-:S09]  /*d560*/  UIADD3.X UR5, URZ, UR37, URZ, UP0, !UPT ;  /* 0x000000253f057290 */ /* 0x000fd200087fe43f */
[----:B------:R2:W-:Y:S02]  /*d570*/  UTMALDG.4D.MULTICAST [UR8], [UR4], UR18, desc[UR6] ;  /* 0x00000608040073b4 */ /* 0x0005e40008019812 */
[----:B--2---:R-:W-:Y:S01]  /*d580*/  UMOV UR8, UR15 ;  /* 0x0000000f00087c82 */ /* 0x004fe20008000000 */
[----:B------:R-:W-:Y:S01]  /*d590*/  UMOV UR10, UR17 ;  /* 0x00000011000a7c82 */ /* 0x000fe20008000000 */
[----:B------:R-:W-:Y:S01]  /*d5a0*/  UMOV UR15, 0x80 ;  /* 0x00000080000f7882 */ /* 0x000fe20000000000 */
[----:B------:R2:W-:Y:S02]  /*d5b0*/  UTMALDG.4D.MULTICAST [UR8], [UR4], UR18, desc[UR6] ;  /* 0x00000608040073b4 */ /* 0x0005e40008019812 */
[----:B--2---:R-:W-:Y:S01]  /*d5c0*/  UMOV UR8, UR16 ;  /* 0x0000001000087c82 */ /* 0x004fe20008000000 */
[----:B------:R-:W-:Y:S01]  /*d5d0*/  UMOV UR10, UR15 ;  /* 0x0000000f000a7c82 */ /* 0x000fe20008000000 */
[----:B------:R-:W-:Y:S01]  /*d5e0*/  UMOV UR15, 0xc0 ;  /* 0x000000c0000f7882 */ /* 0x000fe20000000000 */
[----:B------:R2:W-:Y:S02]  /*d5f0*/  UTMALDG.4D.MULTICAST [UR8], [UR4], UR18, desc[UR6] ;  /* 0x00000608040073b4 */ /* 0x0005e40008019812 */
[----:B--2---:R-:W-:Y:S01]  /*d600*/  UMOV UR8, UR14 ;  /* 0x0000000e00087c82 */ /* 0x004fe20008000000 */
[----:B------:R-:W-:-:S02]  /*d610*/  UMOV UR10, UR15 ;  /* 0x0000000f000a7c82 */ /* 0x000fc40008000000 */
[----:B------:R4:W-:Y:S02]  /*d620*/  UTMALDG.4D.MULTICAST [UR8], [UR4], UR18, desc[UR6] ;  /* 0x00000608040073b4 */ /* 0x0009e40008019812 */
[----:B----4-:R-:W-:Y:S01]  /*d630*/  NOP ;  /* 0x0000000000007918 */ /* 0x010fe20000000000 */
.L_x_187:
[----:B------:R-:W-:Y:S05]  /*d640*/  BSYNC B1 ;  /* 0x0000000000017941 */ /* 0x000fea0003800000 */
.L_x_186:
[----:B------:R-:W-:Y:S01]  /*d650*/  VIADD R16, R7, 0x1 ;  /* 0x0000000107107836 */ /* 0x000fe20000000000 */
[----:B------:R-:W-:Y:S04]  /*d660*/  BSSY B1, `(.L_x_195) ;  /* 0x0000089000017945 */ /* 0x000fe80003800000 */
[----:B------:R-:W-:-:S04]  /*d670*/  ISETP.NE.AND P1, PT, R16, 0x2, PT ;  /* 0x000000021000780c */ /* 0x000fc80003f25270 */
[----:B-1----:R-:W-:Y:S02]  /*d680*/  SEL R19, RZ, 0x1, P1 ;  /* 0x00000001ff137807 */ /* 0x002fe40000800000 */
[----:B------:R-:W-:Y:S02]  /*d690*/  SEL R16, R16, RZ, P1 ;  /* 0x000000ff10107207 */ /* 0x000fe40000800000 */
[----:B------:R-:W-:Y:S01]  /*d6a0*/  LOP3.LUT R19, R10, R19, RZ, 0x3c, !PT ;  /* 0x000000130a137212 */ /* 0x000fe200078e3cff */
[----:B------:R-:W-:Y:S06]  /*d6b0*/  @!P6 BRA `(.L_x_196) ;  /* 0x00000008000ce947 */ /* 0x000fec0003800000 */
[----:B------:R-:W-:Y:S01]  /*d6c0*/  VIADD R11, R6, 0xffffffff ;  /* 0xffffffff060b7836 */ /* 0x000fe20000000000 */
        /* <DEDUP_REMOVED lines=15> */
[----:B------:R-:W-:-:S04]  /*d7c0*/  IMAD.WIDE.U32 R2, R5, UR4, R2 ;  /* 0x0000000405027c25 */ /* 0x000fc8000f8e0002 */
[----:B------:R-:W-:Y:S01]  /*d7d0*/  IMAD.IADD R13, R13, 0x1, R3 ;  /* 0x000000010d0d7824 */ /* 0x000fe200078e0203 */
[----:B-1----:R-:W-:-:S04]  /*d7e0*/  LEA R8, P1, R2, R8, 0x2 ;  /* 0x0000000802087211 */ /* 0x002fc800078210ff */
[----:B------:R-:W-:-:S05]  /*d7f0*/  LEA.HI.X R9, R2, R9, R13, 0x2, P1 ;  /* 0x0000000902097211 */ /* 0x000fca00008f140d */
[----:B------:R1:W5:Y:S04]  /*d800*/  LDG.E R8, desc[UR6][R8.64] ;  /* 0x0000000608087981 */ /* 0x000368000c1e1900 */
.L_x_197:
[----:B------:R-:W2:Y:S01]  /*d810*/  S2R R3, SR_CgaCtaId ;  /* 0x0000000000037919 */ /* 0x000ea20000008800 */
[----:B------:R-:W-:-:S04]  /*d820*/  MOV R2, 0x400 ;  /* 0x0000040000027802 */ /* 0x000fc80000000f00 */
[----:B--2---:R-:W-:Y:S02]  /*d830*/  LEA R2, R3, R2, 0x18 ;  /* 0x0000000203027211 */ /* 0x004fe400078ec0ff */
[----:B------:R-:W-:-:S03]  /*d840*/  SHF.L.U32 R3, R19, 0x1f, RZ ;  /* 0x0000001f13037819 */ /* 0x000fc600000006ff */
[----:B------:R-:W-:-:S04]  /*d850*/  IMAD R2, R16, 0x8, R2 ;  /* 0x0000000810027824 */ /* 0x000fc800078e0202 */
[----:B------:R-:W2:Y:S02]  /*d860*/  SYNCS.PHASECHK.TRANS64.TRYWAIT P1, [R2+URZ+0x38840], R3 ;  /* 0x03884003020075a7 */ /* 0x000ea4000802017f */
[----:B--2---:R-:W-:Y:S05]  /*d870*/  @!P1 BRA `(.L_x_198) ;  /* 0x00000014000c9947 */ /* 0x004fea0003800000 */
.L_x_236:
[----:B-1----:R-:W1:Y:S01]  /*d880*/  S2R R9, SR_TID.X ;  /* 0x0000000000097919 */ /* 0x002e620000002100 */
[----:B------:R-:W-:Y:S01]  /*d890*/  UPRMT UR4, UR38, 0x9910, URZ ;  /* 0x0000991026047896 */ /* 0x000fe2000800003f */
[----:B-1----:R-:W-:-:S13]  /*d8a0*/  LOP3.LUT P1, RZ, R9, 0x7f, RZ, 0xc0, !PT ;  /* 0x0000007f09ff7812 */ /* 0x002fda000782c0ff */
[----:B--2---:R-:W-:-:S04]  /*d8b0*/  @!P1 IMAD.MOV.U32 R3, RZ, RZ, 0xa000 ;  /* 0x0000a000ff039424 */ /* 0x004fc800078e00ff */
[----:B------:R1:W-:Y:S02]  /*d8c0*/  @!P1 SYNCS.ARRIVE.TRANS64 RZ, [R2+URZ+0x38830], R3 ;  /* 0x0388300302ff99a7 */ /* 0x0003e4000800003f */
[----:B-1----:R-:W-:-:S04]  /*d8d0*/  MOV R3, UR4 ;  /* 0x0000000400037c02 */ /* 0x002fc80008000f00 */
[----:B------:R-:W-:-:S13]  /*d8e0*/  ISETP.NE.AND P2, PT, R3, 0x2, PT ;  /* 0x000000020300780c */ /* 0x000fda0003f45270 */
[----:B------:R-:W-:Y:S05]  /*d8f0*/  @P2 BRA `(.L_x_199) ;  /* 0x0000000000042947 */ /* 0x000fea0003800000 */
[----:B------:R-:W-:Y:S01]  /*d900*/  BPT.TRAP 0x1 ;  /* 0x000000040000795c */ /* 0x000fe20000300000 */
.L_x_199:
[----:B------:R-:W2:Y:S02]  /*d910*/  LDL R3, [R1+0x4] ;  /* 0x0000040001037983 */ /* 0x000ea40000100800 */
[----:B--2---:R-:W-:-:S13]  /*d920*/  ISETP.NE.AND P1, PT, R3, RZ, PT ;  /* 0x000000ff0300720c */ /* 0x004fda0003f25270 */
[----:B------:R-:W-:Y:S05]  /*d930*/  @P1 BRA `(.L_x_200) ;  /* 0x0000000000041947 */ /* 0x000fea0003800000 */
[----:B------:R-:W-:Y:S01]  /*d940*/  BPT.TRAP 0x1 ;  /* 0x000000040000795c */ /* 0x000fe20000300000 */
.L_x_200:
        /* <DEDUP_REMOVED lines=40> */
.L_x_237:
[----:B------:R-:W2:Y:S02]  /*dbd0*/  S2R R3, SR_TID.X ;  /* 0x0000000000037919 */ /* 0x000ea40000002100 */
[----:B--2---:R-:W-:-:S13]  /*dbe0*/  LOP3.LUT P1, RZ, R3, 0x7f, RZ, 0xc0, !PT ;  /* 0x0000007f03ff7812 */ /* 0x004fda000782c0ff */
[----:B------:R-:W-:-:S04]  /*dbf0*/  @!P1 IMAD.MOV.U32 R3, RZ, RZ, 0xa000 ;  /* 0x0000a000ff039424 */ /* 0x000fc800078e00ff */
[----:B------:R2:W-:Y:S01]  /*dc00*/  @!P1 SYNCS.ARRIVE.TRANS64 RZ, [R2+URZ+0x38850], R3 ;  /* 0x0388500302ff99a7 */ /* 0x0005e2000800003f */
[----:B------:R-:W-:Y:S05]  /*dc10*/  @P2 BRA `(.L_x_202) ;  /* 0x0000000000042947 */ /* 0x000fea0003800000 */
[----:B------:R-:W-:Y:S01]  /*dc20*/  BPT.TRAP 0x1 ;  /* 0x000000040000795c */ /* 0x000fe20000300000 */
.L_x_202:
[----:B--2---:R-:W2:Y:S02]  /*dc30*/  LDL R3, [R1+0x4] ;  /* 0x0000040001037983 */ /* 0x004ea40000100800 */
[----:B--2---:R-:W-:-:S13]  /*dc40*/  ISETP.NE.AND P1, PT, R3, RZ, PT ;  /* 0x000000ff0300720c */ /* 0x004fda0003f25270 */
[----:B------:R-:W-:Y:S05]  /*dc50*/  @P1 BRA `(.L_x_203) ;  /* 0x0000000000041947 */ /* 0x000fea0003800000 */
[----:B------:R-:W-:Y:S01]  /*dc60*/  BPT.TRAP 0x1 ;  /* 0x000000040000795c */ /* 0x000fe20000300000 */
.L_x_203:
[----:B-1----:R-:W2:Y:S01]  /*dc70*/  LDL.LU R10, [R1] ;  /* 0x00000000010a7983 */ /* 0x002ea20000300800 */
[----:B------:R-:W-:Y:S01]  /*dc80*/  MOV R3, 0x400 ;  /* 0x0000040000037802 */ /* 0x000fe20000000f00 */
[----:B------:R-:W-:Y:S01]  /*dc90*/  IMAD R7, R7, 0x5000, R21 ;  /* 0x0000500007077824 */ /* 0x000fe200078e0215 */
[----:B------:R-:W-:Y:S01]  /*dca0*/  R2UR UR5, R20 ;  /* 0x00000000140572ca */ /* 0x000fe200000e0000 */
[----:B------:R-:W1:Y:S01]  /*dcb0*/  S2R R9, SR_CgaCtaId ;  /* 0x0000000000097919 */ /* 0x000e620000008800 */
        /* <DEDUP_REMOVED lines=12> */
[----:B-1----:R-:W-:-:S05]  /*dd80*/  LEA R3, R9, R3, 0x18 ;  /* 0x0000000309037211 */ /* 0x002fca00078ec0ff */
[----:B------:R-:W-:-:S05]  /*dd90*/  IMAD R7, R7, 0x2, R3 ;  /* 0x0000000207077824 */ /* 0x000fca00078e0203 */
        /* <DEDUP_REMOVED lines=21> */
.L_x_196:
[----:B------:R-:W-:Y:S05]  /*def0*/  BSYNC B1 ;  /* 0x0000000000017941 */ /* 0x000fea0003800000 */
.L_x_195:
[C---:B------:R-:W-:Y:S01]  /*df00*/  ISETP.GT.AND P1, PT, R6.reuse, 0x1, PT ;  /* 0x000000010600780c */ /* 0x040fe20003f24270 */
[----:B------:R-:W-:-:S12]  /*df10*/  VIADD R6, R6, 0xfffffffe ;  /* 0xfffffffe06067836 */ /* 0x000fd80000000000 */
[----:B------:R-:W-:Y:S05]  /*df20*/  @P1 BRA `(.L_x_204) ;  /* 0xffffffec009c1947 */ /* 0x000fea000383ffff */
.L_x_185:
[----:B------:R-:W-:Y:S05]  /*df30*/  BSYNC B0 ;  /* 0x0000000000007941 */ /* 0x000fea0003800000 */
.L_x_174:
[----:B------:R-:W-:Y:S04]  /*df40*/  BSSY B0, `(.L_x_205) ;  /* 0x000003c000007945 */ /* 0x000fe80003800000 */
[----:B------:R-:W-:Y:S05]  /*df50*/  @!P6 BRA `(.L_x_206) ;  /* 0x0000000000e8e947 */ /* 0x000fea0003800000 */
[----:B------:R-:W3:Y:S01]  /*df60*/  S2R R3, SR_CgaCtaId ;  /* 0x0000000000037919 */ /* 0x000ee20000008800 */
[----:B------:R-:W-:-:S04]  /*df70*/  MOV R2, 0x400 ;  /* 0x0000040000027802 */ /* 0x000fc80000000f00 */
[----:B---3--:R-:W-:-:S05]  /*df80*/  LEA R2, R3, R2, 0x18 ;  /* 0x0000000203027211 */ /* 0x008fca00078ec0ff */
[----:B------:R-:W-:Y:S01]  /*df90*/  IMAD R3, R16, 0x8, R2 ;  /* 0x0000000810037824 */ /* 0x000fe200078e0202 */
[----:B------:R-:W-:-:S04]  /*dfa0*/  SHF.L.U32 R2, R19, 0x1f, RZ ;  /* 0x0000001f13027819 */ /* 0x000fc800000006ff */
[----:B------:R-:W3:Y:S02]  /*dfb0*/  SYNCS.PHASECHK.TRANS64.TRYWAIT P0, [R3+URZ+0x38860], R2 ;  /* 0x03886002030075a7 */ /* 0x000ee4000800017f */
[----:B---3--:R-:W-:Y:S05]  /*dfc0*/  @!P0 BRA `(.L_x_207) ;  /* 0x0000000c00608947 */ /* 0x008fea0003800000 */
.L_x_238:
        /* <DEDUP_REMOVED lines=9> */
.L_x_208:
[----:B------:R-:W3:Y:S02]  /*e060*/  LDL R2, [R1+0x4] ;  /* 0x0000040001027983 */ /* 0x000ee40000100800 */
[----:B---3--:R-:W-:-:S13]  /*e070*/  ISETP.NE.AND P0, PT, R2, RZ, PT ;  /* 0x000000ff0200720c */ /* 0x008fda0003f05270 */
[----:B------:R-:W-:Y:S05]  /*e080*/  @P0 BRA `(.L_x_209) ;  /* 0x0000000000040947 */ /* 0x000fea0003800000 */
[----:B------:R-:W-:Y:S01]  /*e090*/  BPT.TRAP 0x1 ;  /* 0x000000040000795c */ /* 0x000fe20000300000 */
.L_x_209:
[----:B------:R-:W3:Y:S01]  /*e0a0*/  LDL R2, [R1] ;  /* 0x0000000001027983 */ /* 0x000ee20000100800 */
[----:B------:R-:W-:Y:S01]  /*e0b0*/  MOV R5, 0x400 ;  /* 0x0000040000057802 */ /* 0x000fe20000000f00 */
[----:B-1----:R-:W1:Y:S01]  /*e0c0*/  S2R R6, SR_CgaCtaId ;  /* 0x0000000000067919 */ /* 0x002e620000008800 */
[----:B------:R-:W-:Y:S01]  /*e0d0*/  IMAD R21, R16, 0x5000, R21 ;  /* 0x0000500010157824 */ /* 0x000fe200078e0215 */
[----:B------:R-:W-:Y:S02]  /*e0e0*/  R2UR UR5, R20 ;  /* 0x00000000140572ca */ /* 0x000fe400000e0000 */
[----:B------:R-:W-:Y:S01]  /*e0f0*/  R2UR UR9, R3 ;  /* 0x00000000030972ca */ /* 0x000fe200000e0000 */
[----:B------:R-:W-:Y:S01]  /*e100*/  UIADD3 UR4, UP0, UR36, 0x470, URZ ;  /* 0x0000047024047890 */ /* 0x000fe2000ff1e03f */
[----:B------:R-:W-:Y:S02]  /*e110*/  R2UR UR12, R0 ;  /* 0x00000000000c72ca */ /* 0x000fe400000e0000 */
[----:B------:R-:W-:-:S02]  /*e120*/  R2UR UR13, R4 ;  /* 0x00000000040d72ca */ /* 0x000fc400000e0000 */
[----:B-1----:R-:W-:-:S04]  /*e130*/  LEA R5, R6, R5, 0x18 ;  /* 0x0000000506057211 */ /* 0x002fc800078ec0ff */
[----:B------:R-:W-:-:S04]  /*e140*/  LEA R21, R21, R5, 0x1 ;  /* 0x0000000515157211 */ /* 0x000fc800078e08ff */
        /* <DEDUP_REMOVED lines=10> */
[----:B------:R-:W-:Y:S01]  /*e1f0*/  UIADD3 UR14, UR14, 0x7c00, URZ ;  /* 0x00007c000e0e7890 */ /* 0x000fe2000fffe03f */
[----:B---3--:R-:W-:-:S13]  /*e200*/  R2UR UR11, R2 ;  /* 0x00000000020b72ca */ /* 0x008fda00000e0000 */
        /* <DEDUP_REMOVED lines=15> */
.L_x_206:
[----:B------:R-:W-:Y:S05]  /*e300*/  BSYNC B0 ;  /* 0x0000000000007941 */ /* 0x000fea0003800000 */
.L_x_205:
[----:B------:R-:W3:Y:S01]  /*e310*/  LDL.LU R0, [R1+0x14] ;  /* 0x0000140001007983 */ /* 0x000ee20000300800 */
[----:B------:R-:W-:-:S03]  /*e320*/  ULDC UR4, c[0x0][0xda4] ;  /* 0x0003690000047ab9 */ /* 0x000fc60000000800 */
[----:B------:R-:W4:Y:S01]  /*e330*/  LDL.LU R2, [R1+0x1c] ;  /* 0x00001c0001027983 */ /* 0x000f220000300800 */
[----:B------:R-:W-:-:S05]  /*e340*/  VIADD R16, R16, 0x1 ;  /* 0x0000000110107836 */ /* 0x000fca0000000000 */
[----:B------:R-:W-:-:S04]  /*e350*/  ISETP.NE.AND P0, PT, R16, 0x2, PT ;  /* 0x000000021000780c */ /* 0x000fc80003f05270 */
[----:B------:R-:W-:Y:S01]  /*e360*/  SEL R16, R16, RZ, P0 ;  /* 0x000000ff10107207 */ /* 0x000fe20000000000 */
[----:B---3--:R-:W-:Y:S02]  /*e370*/  VIADD R0, R0, UR39 ;  /* 0x0000002700007c36 */ /* 0x008fe40008000000 */
[----:B----4-:R-:W-:-:S03]  /*e380*/  VIADD R2, R2, 0x1 ;  /* 0x0000000102027836 */ /* 0x010fc60000000000 */
[----:B------:R3:W-:Y:S01]  /*e390*/  STL [R1+0x14], R0 ;  /* 0x0000140001007387 */ /* 0x0007e20000100800 */
[----:B------:R-:W-:-:S03]  /*e3a0*/  ISETP.GE.AND P1, PT, R0, UR4, PT ;  /* 0x0000000400007c0c */ /* 0x000fc6000bf26270 */
[----:B------:R4:W-:Y:S01]  /*e3b0*/  STL [R1+0x1c], R2 ;  /* 0x00001c0201007387 */ /* 0x0009e20000100800 */
[----:B---3--:R-:W-:-:S04]  /*e3c0*/  SEL R0, RZ, 0x1, P0 ;  /* 0x00000001ff007807 */ /* 0x008fc80000000000 */
[----:B------:R-:W-:-:S05]  /*e3d0*/  LOP3.LUT R19, R19, R0, RZ, 0x3c, !PT ;  /* 0x0000000013137212 */ /* 0x000fca00078e3cff */
[----:B----4-:R-:W-:Y:S05]  /*e3e0*/  @!P1 BRA `(.L_x_210) ;  /* 0xffffffc800fc9947 */ /* 0x010fea000383ffff */
[----:B------:R-:W-:-:S07]  /*e3f0*/  LOP3.LUT R2, R2, 0x1, RZ, 0xc, !PT ;  /* 0x0000000102027812 */ /* 0x000fce00078e0cff */
.L_x_157:
[----:B------:R-:W3:Y:S01]  /*e400*/  S2R R3, SR_CgaCtaId ;  /* 0x0000000000037919 */ /* 0x000ee20000008800 */
[----:B------:R-:W-:Y:S01]  /*e410*/  MOV R0, 0x400 ;  /* 0x0000040000007802 */ /* 0x000fe20000000f00 */
[----:B------:R-:W-:Y:S03]  /*e420*/  BSSY B0, `(.L_x_211) ;  /* 0x0000005000007945 */ /* 0x000fe60003800000 */
[----:B---3--:R-:W-:Y:S02]  /*e430*/  LEA R0, R3, R0, 0x18 ;  /* 0x0000000003007211 */ /* 0x008fe400078ec0ff */
[----:B------:R-:W-:-:S04]  /*e440*/  SHF.L.U32 R3, R2, 0x1f, RZ ;  /* 0x0000001f02037819 */ /* 0x000fc800000006ff */
[----:B------:R-:W3:Y:S02]  /*e450*/  SYNCS.PHASECHK.TRANS64.TRYWAIT P0, [R0+URZ+0x38820], R3 ;  /* 0x03882003000075a7 */ /* 0x000ee4000800017f */
[----:B---3--:R-:W-:Y:S05]  /*e460*/  @!P0 BRA `(.L_x_212) ;  /* 0x00000008004c8947 */ /* 0x008fea0003800000 */
.L_x_239:
[----:B------:R-:W-:Y:S05]  /*e470*/  BSYNC B0 ;  /* 0x0000000000007941 */ /* 0x000fea0003800000 */
.L_x_211:
[----:B------:R-:W-:-:S03]  /*e480*/  UMOV UR4, 0xffffffff ;  /* 0xffffffff00047882 */ /* 0x000fc60000000000 */
[----:B------:R-:W-:Y:S05]  /*e490*/  BRA.DIV UR4, `(.L_x_213) ;  /* 0x0000000a04547947 */ /* 0x000fea000b800000 */
[----:B------:R-:W4:Y:S02]  /*e4a0*/  S2R R2, SR_TID.X ;  /* 0x0000000000027919 */ /* 0x000f240000002100 */
[----:B----4-:R-:W-:-:S04]  /*e4b0*/  SHF.R.U32.HI R2, RZ, 0x5, R2 ;  /* 0x00000005ff027819 */ /* 0x010fc80000011602 */
[----:B------:R-:W-:-:S05]  /*e4c0*/  LOP3.LUT R2, R2, 0x3, RZ, 0xc0, !PT ;  /* 0x0000000302027812 */ /* 0x000fca00078ec0ff */
[----:B--2---:R2:W4:Y:S02]  /*e4d0*/  SHFL.IDX PT, R14, R2, RZ, 0x1f ;  /* 0x00001fff020e7589 */ /* 0x00452400000e0000 */
.L_x_242:
[----:B----4-:R-:W-:Y:S01]  /*e4e0*/  ISETP.NE.AND P0, PT, R14, RZ, PT ;  /* 0x000000ff0e00720c */ /* 0x010fe20003f05270 */
[----:B------:R-:W-:-:S12]  /*e4f0*/  BSSY B0, `(.L_x_214) ;  /* 0x0000026000007945 */ /* 0x000fd80003800000 */
[----:B------:R-:W-:Y:S05]  /*e500*/  @P0 BRA `(.L_x_215) ;  /* 0x0000000000900947 */ /* 0x000fea0003800000 */
[----:B------:R-:W-:-:S03]  /*e510*/  UMOV UR4, 0xffffffff ;  /* 0xffffffff00047882 */ /* 0x000fc60000000000 */
[----:B------:R-:W-:Y:S05]  /*e520*/  BRA.DIV UR4, `(.L_x_216) ;  /* 0x0000000a04647947 */ /* 0x000fea000b800000 */
[----:B------:R-:W-:-:S13]  /*e530*/  ELECT P6, URZ, PT ;  /* 0x00000000003f782f */ /* 0x000fda00038c0000 */
.L_x_245:
[----:B------:R-:W-:Y:S05]  /*e540*/  @!P6 BRA `(.L_x_215) ;  /* 0x000000000080e947 */ /* 0x000fea0003800000 */
[----:B--2---:R-:W2:Y:S02]  /*e550*/  LDL R2, [R1+0x24] ;  /* 0x0000240001027983 */ /* 0x004ea40000100800 */
[----:B--2---:R-:W-:-:S13]  /*e560*/  R2UR UR4, R2 ;  /* 0x00000000020472ca */ /* 0x004fda00000e0000 */
[----:B------:R-:W-:-:S06]  /*e570*/  ULOP3.LUT UR4, UR4, 0x2, URZ, 0xfc, !UPT ;  /* 0x0000000204047892 */ /* 0x000fcc000f8efc3f */
[----:B------:R-:W-:-:S05]  /*e580*/  IMAD.U32 R2, RZ, RZ, UR4 ;  /* 0x00000004ff027e24 */ /* 0x000fca000f8e00ff */
[----:B------:R-:W-:-:S13]  /*e590*/  ISETP.NE.AND P2, PT, R2, 0x3, PT ;  /* 0x000000030200780c */ /* 0x000fda0003f45270 */
[----:B------:R-:W-:Y:S05]  /*e5a0*/  @!P2 BRA `(.L_x_217) ;  /* 0x000000000004a947 */ /* 0x000fea0003800000 */
[----:B------:R-:W-:Y:S01]  /*e5b0*/  BPT.TRAP 0x1 ;  /* 0x000000040000795c */ /* 0x000fe20000300000 */
.L_x_217:
[----:B---3--:R-:W-:Y:S01]  /*e5c0*/  VIADD R3, R0, 0x38840 ;  /* 0x0003884000037836 */ /* 0x008fe20000000000 */
[----:B------:R-:W-:Y:S01]  /*e5d0*/  SHF.L.U32 R5, R19, 0x1f, RZ ;  /* 0x0000001f13057819 */ /* 0x000fe200000006ff */
[C---:B------:R-:W-:Y:S02]  /*e5e0*/  VIADD R2, R16.reuse, 0x1 ;  /* 0x0000000110027836 */ /* 0x040fe40000000000 */
[----:B-1----:R-:W-:-:S03]  /*e5f0*/  IMAD R6, R16, 0x8, R3 ;  /* 0x0000000810067824 */ /* 0x002fc600078e0203 */
[----:B------:R-:W-:Y:S01]  /*e600*/  ISETP.NE.AND P1, PT, R2, 0x2, PT ;  /* 0x000000020200780c */ /* 0x000fe20003f25270 */
[----:B------:R-:W1:Y:S03]  /*e610*/  SYNCS.PHASECHK.TRANS64.TRYWAIT P0, [R6+URZ], R5 ;  /* 0x00000005060075a7 */ /* 0x000e66000800017f */
[----:B------:R-:W-:-:S04]  /*e620*/  SEL R4, RZ, 0x1, P1 ;  /* 0x00000001ff047807 */ /* 0x000fc80000800000 */
[----:B------:R-:W-:Y:S02]  /*e630*/  LOP3.LUT R19, R19, R4, RZ, 0x3c, !PT ;  /* 0x0000000413137212 */ /* 0x000fe400078e3cff */
[----:B------:R-:W-:Y:S02]  /*e640*/  SEL R4, R2, RZ, P1 ;  /* 0x000000ff02047207 */ /* 0x000fe40000800000 */
[----:B------:R-:W-:-:S03]  /*e650*/  SHF.L.U32 R2, R19, 0x1f, RZ ;  /* 0x0000001f13027819 */ /* 0x000fc600000006ff */
[----:B------:R-:W-:Y:S01]  /*e660*/  IMAD R3, R4, 0x8, R3 ;  /* 0x0000000804037824 */ /* 0x000fe200078e0203 */
[----:B-1----:R-:W-:Y:S06]  /*e670*/  @!P0 BRA `(.L_x_218) ;  /* 0x0000000800308947 */ /* 0x002fec0003800000 */
.L_x_246:
[----:B------:R-:W2:Y:S02]  /*e680*/  SYNCS.PHASECHK.TRANS64.TRYWAIT P0, [R3+URZ], R2 ;  /* 0x00000002030075a7 */ /* 0x000ea4000800017f */
[----:B--2---:R-:W-:Y:S05]  /*e690*/  @!P0 BRA `(.L_x_219) ;  /* 0x00000008003c8947 */ /* 0x004fea0003800000 */
.L_x_247:
[----:B------:R-:W-:Y:S05]  /*e6a0*/  @!P2 BRA `(.L_x_220) ;  /* 0x000000000004a947 */ /* 0x000fea0003800000 */
[----:B------:R-:W-:Y:S01]  /*e6b0*/  BPT.TRAP 0x1 ;  /* 0x000000040000795c */ /* 0x000fe20000300000 */
.L_x_220:
[----:B--2---:R-:W-:-:S05]  /*e6c0*/  IADD3 R3, R0, 0x38860, RZ ;  /* 0x0003886000037810 */ /* 0x004fca0007ffe0ff */
[----:B------:R-:W-:-:S04]  /*e6d0*/  IMAD R16, R16, 0x8, R3 ;  /* 0x0000000810107824 */ /* 0x000fc800078e0203 */
[----:B------:R-:W2:Y:S02]  /*e6e0*/  SYNCS.PHASECHK.TRANS64.TRYWAIT P0, [R16+URZ], R5 ;  /* 0x00000005100075a7 */ /* 0x000ea4000800017f */
[----:B--2---:R-:W-:Y:S05]  /*e6f0*/  @!P0 BRA `(.L_x_221) ;  /* 0x0000000800388947 */ /* 0x004fea0003800000 */
.L_x_248:
[----:B------:R-:W-:-:S07]  /*e700*/  IMAD R3, R4, 0x8, R3 ;  /* 0x0000000804037824 */ /* 0x000fce00078e0203 */
.L_x_222:
[----:B---3--:R3:W4:Y:S02]  /*e710*/  SYNCS.PHASECHK.TRANS64.TRYWAIT P0, [R3+URZ], R2 ;  /* 0x00000002030075a7 */ /* 0x008724000800017f */
[----:B----4-:R-:W-:Y:S05]  /*e720*/  @!P0 NANOSLEEP.SYNCS 0x989680 ;  /* 0x009896800000895d */ /* 0x010fea0003900000 */
[----:B------:R-:W4:Y:S02]  /*e730*/  @!P0 SYNCS.PHASECHK.TRANS64 P0, [R3+URZ], R2 ;  /* 0x00000002030085a7 */ /* 0x000f24000800007f */
[----:B----4-:R-:W-:Y:S05]  /*e740*/  @!P0 BRA `(.L_x_222) ;  /* 0xfffffffc00f08947 */ /* 0x010fea000383ffff */
.L_x_215:
[----:B------:R-:W-:Y:S05]  /*e750*/  BSYNC B0 ;  /* 0x0000000000007941 */ /* 0x000fea0003800000 */
.L_x_214:
[----:B------:R-:W-:Y:S05]  /*e760*/  EXIT ;  /* 0x000000000000794d */ /* 0x000fea0003800000 */
.L_x_131:
[----:B------:R-:W-:-:S13]  /*e770*/  R2UR UR4, R18 ;  /* 0x00000000120472ca */ /* 0x000fda00000e0000 */
[----:B-1----:R-:W-:-:S04]  /*e780*/  IMAD.U32 R3, RZ, RZ, UR4 ;  /* 0x00000004ff037e24 */ /* 0x002fc8000f8e00ff */
[----:B------:R1:W2:Y:S03]  /*e790*/  SYNCS.PHASECHK.TRANS64.TRYWAIT P1, [R3+URZ+0x38800], R0 ;  /* 0x03880000030075a7 */ /* 0x0002a6000802017f */
[----:B--2---:R-:W-:Y:S05]  /*e7a0*/  @!P1 NANOSLEEP.SYNCS 0x989680 ;  /* 0x009896800000995d */ /* 0x004fea0003900000 */
[----:B------:R-:W2:Y:S02]  /*e7b0*/  @!P1 SYNCS.PHASECHK.TRANS64 P1, [R3+URZ+0x38800], R0 ;  /* 0x03880000030095a7 */ /* 0x000ea4000802007f */
[----:B--2---:R-:W-:Y:S05]  /*e7c0*/  @!P1 BRA `(.L_x_131) ;  /* 0xfffffffc00e89947 */ /* 0x004fea000383ffff */
[----:B------:R-:W-:Y:S05]  /*e7d0*/  BRA `(.L_x_223) ;  /* 0xffffff2c00e07947 */ /* 0x000fea000383ffff */
.L_x_135:
[----:B--2---:R2:W3:Y:S02]  /*e7e0*/  SYNCS.PHASECHK.TRANS64.TRYWAIT P1, [R0+URZ+0x38830], R3 ;  /* 0x03883003000075a7 */ /* 0x0044e4000802017f */
[----:B---3--:R-:W-:Y:S05]  /*e7f0*/  @!P1 NANOSLEEP.SYNCS 0x989680 ;  /* 0x009896800000995d */ /* 0x008fea0003900000 */
[----:B------:R-:W3:Y:S02]  /*e800*/  @!P1 SYNCS.PHASECHK.TRANS64 P1, [R0+URZ+0x38830], R3 ;  /* 0x03883003000095a7 */ /* 0x000ee4000802007f */
[----:B---3--:R-:W-:Y:S05]  /*e810*/  @!P1 BRA `(.L_x_135) ;  /* 0xfffffffc00f09947 */ /* 0x008fea000383ffff */
[----:B------:R-:W-:Y:S05]  /*e820*/  BRA `(.L_x_134) ;  /* 0xffffff3000047947 */ /* 0x000fea000383ffff */
.L_x_141:
[----:B--2---:R-:W-:-:S04]  /*e830*/  IMAD.U32 R4, RZ, RZ, UR39 ;  /* 0x00000027ff047e24 */ /* 0x004fc8000f8e00ff */
[----:B------:R2:W3:Y:S03]  /*e840*/  SYNCS.PHASECHK.TRANS64.TRYWAIT P1, [R4+URZ+0x38830], R3 ;  /* 0x03883003040075a7 */ /* 0x0004e6000802017f */
[----:B---3--:R-:W-:Y:S05]  /*e850*/  @!P1 NANOSLEEP.SYNCS 0x989680 ;  /* 0x009896800000995d */ /* 0x008fea0003900000 */
[----:B------:R-:W3:Y:S02]  /*e860*/  @!P1 SYNCS.PHASECHK.TRANS64 P1, [R4+URZ+0x38830], R3 ;  /* 0x03883003040095a7 */ /* 0x000ee4000802007f */
[----:B---3--:R-:W-:Y:S05]  /*e870*/  @!P1 BRA `(.L_x_141) ;  /* 0xfffffffc00ec9947 */ /* 0x008fea000383ffff */
[----:B------:R-:W-:Y:S05]  /*e880*/  BRA `(.L_x_140) ;  /* 0xffffff6800487947 */ /* 0x000fea000383ffff */
.L_x_145:
[----:B-12---:R-:W-:-:S04]  /*e890*/  IMAD.U32 R3, RZ, RZ, UR4 ;  /* 0x00000004ff037e24 */ /* 0x006fc8000f8e00ff */
[----:B------:R1:W2:Y:S03]  /*e8a0*/  SYNCS.PHASECHK.TRANS64.TRYWAIT P1, [R3+URZ+0x38850], R0 ;  /* 0x03885000030075a7 */ /* 0x0002a6000802017f */
[----:B--2---:R-:W-:Y:S05]  /*e8b0*/  @!P1 NANOSLEEP.SYNCS 0x989680 ;  /* 0x009896800000995d */ /* 0x004fea0003900000 */
[----:B------:R-:W2:Y:S02]  /*e8c0*/  @!P1 SYNCS.PHASECHK.TRANS64 P1, [R3+URZ+0x38850], R0 ;  /* 0x03885000030095a7 */ /* 0x000ea4000802007f */
[----:B--2---:R-:W-:Y:S05]  /*e8d0*/  @!P1 BRA `(.L_x_145) ;  /* 0xfffffffc00ec9947 */ /* 0x004fea000383ffff */
[----:B------:R-:W-:Y:S05]  /*e8e0*/  BRA `(.L_x_144) ;  /* 0xffffff8c009c7947 */ /* 0x000fea000383ffff */
.L_x_152:
[----:B--2---:R-:W-:-:S04]  /*e8f0*/  IMAD.U32 R7, RZ, RZ, UR8 ;  /* 0x00000008ff077e24 */ /* 0x004fc8000f8e00ff */
[----:B------:R2:W3:Y:S03]  /*e900*/  SYNCS.PHASECHK.TRANS64.TRYWAIT P1, [R7+URZ+0x38850], R0 ;  /* 0x03885000070075a7 */ /* 0x0004e6000802017f */
[----:B---3--:R-:W-:Y:S05]  /*e910*/  @!P1 NANOSLEEP.SYNCS 0x989680 ;  /* 0x009896800000995d */ /* 0x008fea0003900000 */
[----:B------:R-:W3:Y:S02]  /*e920*/  @!P1 SYNCS.PHASECHK.TRANS64 P1, [R7+URZ+0x38850], R0 ;  /* 0x03885000070095a7 */ /* 0x000ee4000802007f */
[----:B---3--:R-:W-:Y:S05]  /*e930*/  @!P1 BRA `(.L_x_152) ;  /* 0xfffffffc00ec9947 */ /* 0x008fea000383ffff */
[----:B------:R-:W-:Y:S05]  /*e940*/  BRA `(.L_x_151) ;  /* 0xffffffa400b87947 */ /* 0x000fea000383ffff */
.L_x_165:
        /* <DEDUP_REMOVED lines=11> */
.L_x_225:
[----:B------:R-:W-:Y:S05]  /*ea00*/  BSYNC B0 ;  /* 0x0000000000007941 */ /* 0x000fea0003800000 */
.L_x_224:
[----:B------:R-:W-:Y:S05]  /*ea10*/  BRA `(.L_x_226) ;  /* 0xffffffd000287947 */ /* 0x000fea000383ffff */
.L_x_166:
[----:B------:R-:W-:Y:S01]  /*ea20*/  BSSY B0, `(.L_x_227) ;  /* 0x0000006000007945 */ /* 0x000fe20003800000 */
[----:B------:R-:W-:-:S07]  /*ea30*/  IMAD.MOV.U32 R15, RZ, RZ, -0x1 ;  /* 0xffffffffff0f7424 */ /* 0x000fce00078e00ff */
[----:B------:R-:W-:Y:S05]  /*ea40*/  WARPSYNC.COLLECTIVE R15, `(.L_x_228) ;  /* 0x000000000f0c7348 */ /* 0x000fea0003c00000 */
[----:B------:R-:W-:Y:S02]  /*ea50*/  ELECT P6, UR62, PT ;  /* 0x00000000003e782f */ /* 0x000fe400038c0000 */
[----:B------:R-:W-:Y:S01]  /*ea60*/  MOV R14, UR62 ;  /* 0x0000003e000e7c02 */ /* 0x000fe20008000f00 */
[----:B------:R-:W-:Y:S10]  /*ea70*/  ENDCOLLECTIVE ;  /* 0x000000000000791b */ /* 0x000ff40003800000 */
.L_x_228:
[----:B------:R-:W-:Y:S05]  /*ea80*/  BSYNC B0 ;  /* 0x0000000000007941 */ /* 0x000fea0003800000 */
.L_x_227:
[----:B------:R-:W-:Y:S05]  /*ea90*/  BRA `(.L_x_229) ;  /* 0xffffffd000247947 */ /* 0x000fea000383ffff */
.L_x_169:
[----:B---3--:R3:W4:Y:S02]  /*eaa0*/  SYNCS.PHASECHK.TRANS64.TRYWAIT P1, [R4+URZ+0x38840], R9 ;  /* 0x03884009040075a7 */ /* 0x008724000802017f */
[----:B----4-:R-:W-:Y:S05]  /*eab0*/  @!P1 NANOSLEEP.SYNCS 0x989680 ;  /* 0x009896800000995d */ /* 0x010fea0003900000 */
[----:B------:R-:W4:Y:S02]  /*eac0*/  @!P1 SYNCS.PHASECHK.TRANS64 P1, [R4+URZ+0x38840], R9 ;  /* 0x03884009040095a7 */ /* 0x000f24000802007f */
[----:B----4-:R-:W-:Y:S05]  /*ead0*/  @!P1 BRA `(.L_x_169) ;  /* 0xfffffffc00f09947 */ /* 0x010fea000383ffff */
[----:B------:R-:W-:Y:S05]  /*eae0*/  BRA `(.L_x_230) ;  /* 0xffffffd000887947 */ /* 0x000fea000383ffff */
.L_x_173:
[----:B-1----:R-:W1:Y:S01]  /*eaf0*/  S2R R9, SR_CgaCtaId ;  /* 0x0000000000097919 */ /* 0x002e620000008800 */
[----:B------:R-:W-:-:S04]  /*eb00*/  MOV R7, 0x400 ;  /* 0x0000040000077802 */ /* 0x000fc80000000f00 */
[----:B-1----:R-:W-:-:S04]  /*eb10*/  LEA R7, R9, R7, 0x18 ;  /* 0x0000000709077211 */ /* 0x002fc800078ec0ff */
[----:B------:R1:W3:Y:S03]  /*eb20*/  SYNCS.PHASECHK.TRANS64.TRYWAIT P1, [R7+URZ+0x38820], R6 ;  /* 0x03882006070075a7 */ /* 0x0002e6000802017f */
[----:B---3--:R-:W-:Y:S05]  /*eb30*/  @!P1 NANOSLEEP.SYNCS 0x989680 ;  /* 0x009896800000995d */ /* 0x008fea0003900000 */
[----:B------:R-:W3:Y:S02]  /*eb40*/  @!P1 SYNCS.PHASECHK.TRANS64 P1, [R7+URZ+0x38820], R6 ;  /* 0x03882006070095a7 */ /* 0x000ee4000802007f */
[----:B---3--:R-:W-:Y:S05]  /*eb50*/  @!P1 BRA `(.L_x_173) ;  /* 0xfffffffc00e49947 */ /* 0x008fea000383ffff */
[----:B------:R-:W-:Y:S05]  /*eb60*/  BRA `(.L_x_231) ;  /* 0xffffffd800107947 */ /* 0x000fea000383ffff */
.L_x_179:
[----:B-1----:R1:W2:Y:S02]  /*eb70*/  SYNCS.PHASECHK.TRANS64.TRYWAIT P1, [R2+URZ+0x38840], R3 ;  /* 0x03884003020075a7 */ /* 0x0022a4000802017f */
[----:B--2---:R-:W-:Y:S05]  /*eb80*/  @!P1 NANOSLEEP.SYNCS 0x989680 ;  /* 0x009896800000995d */ /* 0x004fea0003900000 */
[----:B------:R-:W2:Y:S02]  /*eb90*/  @!P1 SYNCS.PHASECHK.TRANS64 P1, [R2+URZ+0x38840], R3 ;  /* 0x03884003020095a7 */ /* 0x000ea4000802007f */
[----:B--2---:R-:W-:Y:S05]  /*eba0*/  @!P1 BRA `(.L_x_179) ;  /* 0xfffffffc00f09947 */ /* 0x004fea000383ffff */
[----:B------:R-:W-:Y:S05]  /*ebb0*/  BRA `(.L_x_232) ;  /* 0xffffffd800b47947 */ /* 0x000fea000383ffff */
.L_x_182:
[----:B-1----:R1:W2:Y:S02]  /*ebc0*/  SYNCS.PHASECHK.TRANS64.TRYWAIT P1, [R2+URZ+0x38860], R3 ;  /* 0x03886003020075a7 */ /* 0x0022a4000802017f */
[----:B--2---:R-:W-:Y:S05]  /*ebd0*/  @!P1 NANOSLEEP.SYNCS 0x989680 ;  /* 0x009896800000995d */ /* 0x004fea0003900000 */
[----:B------:R-:W2:Y:S02]  /*ebe0*/  @!P1 SYNCS.PHASECHK.TRANS64 P1, [R2+URZ+0x38860], R3 ;  /* 0x03886003020095a7 */ /* 0x000ea4000802007f */
[----:B--2---:R-:W-:Y:S05]  /*ebf0*/  @!P1 BRA `(.L_x_182) ;  /* 0xfffffffc00f09947 */ /* 0x004fea000383ffff */
[----:B------:R-:W-:Y:S05]  /*ec00*/  BRA `(.L_x_233) ;  /* 0xffffffdc00747947 */ /* 0x000fea000383ffff */
.L_x_189:
[----:B--2---:R2:W3:Y:S02]  /*ec10*/  SYNCS.PHASECHK.TRANS64.TRYWAIT P1, [R2+URZ+0x38840], R3 ;  /* 0x03884003020075a7 */ /* 0x0044e4000802017f */
[----:B---3--:R-:W-:Y:S05]  /*ec20*/  @!P1 NANOSLEEP.SYNCS 0x989680 ;  /* 0x009896800000995d */ /* 0x008fea0003900000 */
[----:B------:R-:W3:Y:S02]  /*ec30*/  @!P1 SYNCS.PHASECHK.TRANS64 P1, [R2+URZ+0x38840], R3 ;  /* 0x03884003020095a7 */ /* 0x000ee4000802007f */
[----:B---3--:R-:W-:Y:S05]  /*ec40*/  @!P1 BRA `(.L_x_189) ;  /* 0xfffffffc00f09947 */ /* 0x008fea000383ffff */
[----:B------:R-:W-:Y:S05]  /*ec50*/  BRA `(.L_x_234) ;  /* 0xffffffe000dc7947 */ /* 0x000fea000383ffff */
.L_x_192:
[----:B-1----:R1:W2:Y:S02]  /*ec60*/  SYNCS.PHASECHK.TRANS64.TRYWAIT P1, [R2+URZ+0x38860], R19 ;  /* 0x03886013020075a7 */ /* 0x0022a4000802017f */
[----:B--2---:R-:W-:Y:S05]  /*ec70*/  @!P1 NANOSLEEP.SYNCS 0x989680 ;  /* 0x009896800000995d */ /* 0x004fea0003900000 */
[----:B------:R-:W2:Y:S02]  /*ec80*/  @!P1 SYNCS.PHASECHK.TRANS64 P1, [R2+URZ+0x38860], R19 ;  /* 0x03886013020095a7 */ /* 0x000ea4000802007f */
[----:B--2---:R-:W-:Y:S05]  /*ec90*/  @!P1 BRA `(.L_x_192) ;  /* 0xfffffffc00f09947 */ /* 0x004fea000383ffff */
[----:B------:R-:W-:Y:S05]  /*eca0*/  BRA `(.L_x_235) ;  /* 0xffffffe4009c7947 */ /* 0x000fea000383ffff */
.L_x_198:
[----:B--2---:R2:W3:Y:S02]  /*ecb0*/  SYNCS.PHASECHK.TRANS64.TRYWAIT P1, [R2+URZ+0x38840], R3 ;  /* 0x03884003020075a7 */ /* 0x0044e4000802017f */
[----:B---3--:R-:W-:Y:S05]  /*ecc0*/  @!P1 NANOSLEEP.SYNCS 0x989680 ;  /* 0x009896800000995d */ /* 0x008fea0003900000 */
[----:B------:R-:W3:Y:S02]  /*ecd0*/  @!P1 SYNCS.PHASECHK.TRANS64 P1, [R2+URZ+0x38840], R3 ;  /* 0x03884003020095a7 */ /* 0x000ee4000802007f */
[----:B---3--:R-:W-:Y:S05]  /*ece0*/  @!P1 BRA `(.L_x_198) ;  /* 0xfffffffc00f09947 */ /* 0x008fea000383ffff */
[----:B------:R-:W-:Y:S05]  /*ecf0*/  BRA `(.L_x_236) ;  /* 0xffffffe800e07947 */ /* 0x000fea000383ffff */
.L_x_201:
[----:B-1----:R1:W2:Y:S02]  /*ed00*/  SYNCS.PHASECHK.TRANS64.TRYWAIT P1, [R2+URZ+0x38860], R10 ;  /* 0x0388600a020075a7 */ /* 0x0022a4000802017f */
[----:B--2---:R-:W-:Y:S05]  /*ed10*/  @!P1 NANOSLEEP.SYNCS 0x989680 ;  /* 0x009896800000995d */ /* 0x004fea0003900000 */
[----:B------:R-:W2:Y:S02]  /*ed20*/  @!P1 SYNCS.PHASECHK.TRANS64 P1, [R2+URZ+0x38860], R10 ;  /* 0x0388600a020095a7 */ /* 0x000ea4000802007f */
[----:B--2---:R-:W-:Y:S05]  /*ed30*/  @!P1 BRA `(.L_x_201) ;  /* 0xfffffffc00f09947 */ /* 0x004fea000383ffff */
[----:B------:R-:W-:Y:S05]  /*ed40*/  BRA `(.L_x_237) ;  /* 0xffffffec00a07947 */ /* 0x000fea000383ffff */
.L_x_207:
[----:B---3--:R3:W4:Y:S02]  /*ed50*/  SYNCS.PHASECHK.TRANS64.TRYWAIT P0, [R3+URZ+0x38860], R2 ;  /* 0x03886002030075a7 */ /* 0x008724000800017f */
[----:B----4-:R-:W-:Y:S05]  /*ed60*/  @!P0 NANOSLEEP.SYNCS 0x989680 ;  /* 0x009896800000895d */ /* 0x010fea0003900000 */
[----:B------:R-:W4:Y:S02]  /*ed70*/  @!P0 SYNCS.PHASECHK.TRANS64 P0, [R3+URZ+0x38860], R2 ;  /* 0x03886002030085a7 */ /* 0x000f24000800007f */
[----:B----4-:R-:W-:Y:S05]  /*ed80*/  @!P0 BRA `(.L_x_207) ;  /* 0xfffffffc00f08947 */ /* 0x010fea000383ffff */
[----:B------:R-:W-:Y:S05]  /*ed90*/  BRA `(.L_x_238) ;  /* 0xfffffff0008c7947 */ /* 0x000fea000383ffff */
.L_x_212:
[----:B---3--:R3:W4:Y:S02]  /*eda0*/  SYNCS.PHASECHK.TRANS64.TRYWAIT P0, [R0+URZ+0x38820], R3 ;  /* 0x03882003000075a7 */ /* 0x008724000800017f */
[----:B----4-:R-:W-:Y:S05]  /*edb0*/  @!P0 NANOSLEEP.SYNCS 0x989680 ;  /* 0x009896800000895d */ /* 0x010fea0003900000 */
[----:B------:R-:W4:Y:S02]  /*edc0*/  @!P0 SYNCS.PHASECHK.TRANS64 P0, [R0+URZ+0x38820], R3 ;  /* 0x03882003000085a7 */ /* 0x000f24000800007f */
[----:B----4-:R-:W-:Y:S05]  /*edd0*/  @!P0 BRA `(.L_x_212) ;  /* 0xfffffffc00f08947 */ /* 0x010fea000383ffff */
[----:B------:R-:W-:Y:S05]  /*ede0*/  BRA `(.L_x_239) ;  /* 0xfffffff400a07947 */ /* 0x000fea000383ffff */
.L_x_213:
[----:B------:R-:W4:Y:S01]  /*edf0*/  S2R R2, SR_TID.X ;  /* 0x0000000000027919 */ /* 0x000f220000002100 */
[----:B------:R-:W-:Y:S01]  /*ee00*/  BSSY B0, `(.L_x_240) ;  /* 0x000000a000007945 */ /* 0x000fe20003800000 */
[----:B------:R-:W-:Y:S02]  /*ee10*/  IMAD.MOV.U32 R12, RZ, RZ, RZ ;  /* 0x000000ffff0c7224 */ /* 0x000fe400078e00ff */
[----:B------:R-:W-:Y:S02]  /*ee20*/  IMAD.MOV.U32 R11, RZ, RZ, 0x1f ;  /* 0x0000001fff0b7424 */ /* 0x000fe400078e00ff */
[----:B--2---:R-:W-:Y:S01]  /*ee30*/  IMAD.MOV.U32 R15, RZ, RZ, -0x1 ;  /* 0xffffffffff0f7424 */ /* 0x004fe200078e00ff */
[----:B----4-:R-:W-:-:S04]  /*ee40*/  SHF.R.U32.HI R2, RZ, 0x5, R2 ;  /* 0x00000005ff027819 */ /* 0x010fc80000011602 */
[----:B------:R-:W-:-:S05]  /*ee50*/  LOP3.LUT R2, R2, 0x3, RZ, 0xc0, !PT ;  /* 0x0000000302027812 */ /* 0x000fca00078ec0ff */
[----:B------:R-:W-:-:S07]  /*ee60*/  IMAD.MOV.U32 R13, RZ, RZ, R2 ;  /* 0x000000ffff0d7224 */ /* 0x000fce00078e0002 */
[----:B-1-3--:R-:W-:Y:S05]  /*ee70*/  WARPSYNC.COLLECTIVE R15, `(.L_x_241) ;  /* 0x000000000f087348 */ /* 0x00afea0003c00000 */
[----:B------:R2:W4:Y:S02]  /*ee80*/  SHFL.IDX P6, R14, R13, R12, R11 ;  /* 0x0000000c0d0e7389 */ /* 0x00052400000c000b */
[----:B-1234-:R-:W-:Y:S01]  /*ee90*/  ENDCOLLECTIVE ;  /* 0x000000000000791b */ /* 0x01efe20003800000 */
.L_x_241:
[----:B------:R-:W-:Y:S05]  /*eea0*/  BSYNC B0 ;  /* 0x0000000000007941 */ /* 0x000fea0003800000 */
.L_x_240:
[----:B------:R-:W-:Y:S05]  /*eeb0*/  BRA `(.L_x_242) ;  /* 0xfffffff400887947 */ /* 0x000fea000383ffff */
.L_x_216:
[----:B------:R-:W-:Y:S01]  /*eec0*/  BSSY B1, `(.L_x_243) ;  /* 0x0000006000017945 */ /* 0x000fe20003800000 */
[----:B------:R-:W-:-:S07]  /*eed0*/  IMAD.MOV.U32 R15, RZ, RZ, -0x1 ;  /* 0xffffffffff0f7424 */ /* 0x000fce00078e00ff */
[----:B-123--:R-:W-:Y:S05]  /*eee0*/  WARPSYNC.COLLECTIVE R15, `(.L_x_244) ;  /* 0x000000000f0c7348 */ /* 0x00efea0003c00000 */
[----:B------:R-:W-:Y:S02]  /*eef0*/  ELECT P6, UR62, PT ;  /* 0x00000000003e782f */ /* 0x000fe400038c0000 */
[----:B------:R-:W-:Y:S01]  /*ef00*/  MOV R14, UR62 ;  /* 0x0000003e000e7c02 */ /* 0x000fe20008000f00 */
[----:B-123--:R-:W-:Y:S10]  /*ef10*/  ENDCOLLECTIVE ;  /* 0x000000000000791b */ /* 0x00eff40003800000 */
.L_x_244:
[----:B------:R-:W-:Y:S05]  /*ef20*/  BSYNC B1 ;  /* 0x0000000000017941 */ /* 0x000fea0003800000 */
.L_x_243:
[----:B------:R-:W-:Y:S05]  /*ef30*/  BRA `(.L_x_245) ;  /* 0xfffffff400807947 */ /* 0x000fea000383ffff */
.L_x_218:
[----:B-1----:R1:W2:Y:S02]  /*ef40*/  SYNCS.PHASECHK.TRANS64.TRYWAIT P0, [R6+URZ], R5 ;  /* 0x00000005060075a7 */ /* 0x0022a4000800017f */
[----:B--2---:R-:W-:Y:S05]  /*ef50*/  @!P0 NANOSLEEP.SYNCS 0x989680 ;  /* 0x009896800000895d */ /* 0x004fea0003900000 */
[----:B------:R-:W2:Y:S02]  /*ef60*/  @!P0 SYNCS.PHASECHK.TRANS64 P0, [R6+URZ], R5 ;  /* 0x00000005060085a7 */ /* 0x000ea4000800007f */
[----:B--2---:R-:W-:Y:S05]  /*ef70*/  @!P0 BRA `(.L_x_218) ;  /* 0xfffffffc00f08947 */ /* 0x004fea000383ffff */
[----:B------:R-:W-:Y:S05]  /*ef80*/  BRA `(.L_x_246) ;  /* 0xfffffff400bc7947 */ /* 0x000fea000383ffff */
.L_x_219:
[----:B--2---:R2:W3:Y:S02]  /*ef90*/  SYNCS.PHASECHK.TRANS64.TRYWAIT P0, [R3+URZ], R2 ;  /* 0x00000002030075a7 */ /* 0x0044e4000800017f */
[----:B---3--:R-:W-:Y:S05]  /*efa0*/  @!P0 NANOSLEEP.SYNCS 0x989680 ;  /* 0x009896800000895d */ /* 0x008fea0003900000 */
[----:B------:R-:W3:Y:S02]  /*efb0*/  @!P0 SYNCS.PHASECHK.TRANS64 P0, [R3+URZ], R2 ;  /* 0x00000002030085a7 */ /* 0x000ee4000800007f */
[----:B---3--:R-:W-:Y:S05]  /*efc0*/  @!P0 BRA `(.L_x_219) ;  /* 0xfffffffc00f08947 */ /* 0x008fea000383ffff */
[----:B------:R-:W-:Y:S05]  /*efd0*/  BRA `(.L_x_247) ;  /* 0xfffffff400b07947 */ /* 0x000fea000383ffff */
.L_x_221:
[----:B--2---:R2:W3:Y:S02]  /*efe0*/  SYNCS.PHASECHK.TRANS64.TRYWAIT P0, [R16+URZ], R5 ;  /* 0x00000005100075a7 */ /* 0x0044e4000800017f */
[----:B---3--:R-:W-:Y:S05]  /*eff0*/  @!P0 NANOSLEEP.SYNCS 0x989680 ;  /* 0x009896800000895d */ /* 0x008fea0003900000 */
[----:B------:R-:W3:Y:S02]  /*f000*/  @!P0 SYNCS.PHASECHK.TRANS64 P0, [R16+URZ], R5 ;  /* 0x00000005100085a7 */ /* 0x000ee4000800007f */
[----:B---3--:R-:W-:Y:S05]  /*f010*/  @!P0 BRA `(.L_x_221) ;  /* 0xfffffffc00f08947 */ /* 0x008fea000383ffff */
[----:B------:R-:W-:Y:S05]  /*f020*/  BRA `(.L_x_248) ;  /* 0xfffffff400b47947 */ /* 0x000fea000383ffff */
.L_x_249:
        /* <DEDUP_REMOVED lines=13> */
.L_x_12750:


//--------------------- .text._ZN7cutlass13device_kernelIN5flash11enable_sm90INS1_16FlashAttnFwdSm90INS1_25CollectiveMainloopFwdSm90ILi2EN4cute5tupleIJNS5_1CILi1EEES8_S8_EEENS6_IJNS7_ILi128EEENS7_ILi80EEENS7_ILi256EEEEEELi256ENS_10bfloat16_tEfNS_4arch4Sm90ELb0ELb0ELb0ELb1ELb0ELb0ELb0ELb1ELb1ELb0ELb0ELb0EEENS1_21CollectiveEpilogueFwdINS6_IJSA_SC_SB_EEES9_SE_SG_Li256ELb1ELb0ELb0ELb0EEENS1_36VarlenDynamicPersistentTileSchedulerILi128ELi80ELi256ELi32ELb0ELb0ELb1ELb0ELb1ELb1EEEEEEEEEvNT_6ParamsE --------------------------
	.section	.text._ZN7cutlass13device_kernelIN5flash11enable_sm90INS1_16FlashAttnFwdSm90INS1_25CollectiveMainloopFwdSm90ILi2EN4cute5tupleIJNS5_1CILi1EEES8_S8_EEENS6_IJNS7_ILi128EEENS7_ILi80EEENS7_ILi256EEEEEELi256ENS_10bfloat16_tEfNS_4arch4Sm90ELb0ELb0ELb0ELb1ELb0ELb0ELb0ELb1ELb1ELb0ELb0ELb0EEENS1_21CollectiveEpilogueFwdINS6_IJSA_SC_SB_EEES9_SE_SG_Li256ELb1ELb0ELb0ELb0EEENS1_36VarlenDynamicPersistentTileSchedulerILi128ELi80ELi256ELi32ELb0ELb0ELb1ELb0ELb1ELb1EEEEEEEEEvNT_6ParamsE,"ax",@progbits
	.align	128
.text._ZN7cutlass13device_kernelIN5flash11enable_sm90INS1_16FlashAttnFwdSm90INS1_25CollectiveMainloopFwdSm90ILi2EN4cute5tupleIJNS5_1CILi1EEES8_S8_EEENS6_IJNS7_ILi128EEENS7_ILi80EEENS7_ILi256EEEEEELi256ENS_10bfloat16_tEfNS_4arch4Sm90ELb0ELb0ELb0ELb1ELb0ELb0ELb0ELb1ELb1ELb0ELb0ELb0EEENS1_21CollectiveEpilogueFwdINS6_IJSA_SC_SB_EEES9_SE_SG_Li256ELb1ELb0ELb0ELb0EEENS1_36VarlenDynamicPersistentTileSchedulerILi128ELi80ELi256ELi32ELb0ELb0ELb1ELb0ELb1ELb1EEEEEEEEEvNT_6ParamsE:
        .type           _ZN7cutlass13device_kernelIN5flash11enable_sm90INS1_16FlashAttnFwdSm90INS1_25CollectiveMainloopFwdSm90ILi2EN4cute5tupleIJNS5_1CILi1EEES8_S8_EEENS6_IJNS7_ILi128EEENS7_ILi80EEENS7_ILi256EEEEEELi256ENS_10bfloat16_tEfNS_4arch4Sm90ELb0ELb0ELb0ELb1ELb0ELb0ELb0ELb1ELb1ELb0ELb0ELb0EEENS1_21CollectiveEpilogueFwdINS6_IJSA_SC_SB_EEES9_SE_SG_Li256ELb1ELb0ELb0ELb0EEENS1_36VarlenDynamicPersistentTileSchedulerILi128ELi80ELi256ELi32ELb0ELb0ELb1ELb0ELb1ELb1EEEEEEEEEvNT_6ParamsE,@function
        .size           _ZN7cutlass13device_kernelIN5flash11enable_sm90INS1_16FlashAttnFwdSm90INS1_25CollectiveMainloopFwdSm90ILi2EN4cute5tupleIJNS5_1CILi1EEES8_S8_EEENS6_IJNS7_ILi128EEENS7_ILi80EEENS7_ILi256EEEEEELi256ENS_10bfloat16_tEfNS_4arch4Sm90ELb0ELb0ELb0ELb1ELb0ELb0ELb0ELb1ELb1ELb0ELb0ELb0EEENS1_21CollectiveEpilogueFwdINS6_IJSA_SC_SB_EEES9_SE_SG_Li256ELb1ELb0ELb0ELb0EEENS1_36VarlenDynamicPersistentTileSchedulerILi128ELi80ELi256ELi32ELb0ELb0ELb1ELb0ELb1ELb1EEEEEEEEEvNT_6ParamsE,(.L_x_12751 - _ZN7cutlass13device_kernelIN5flash11enable_sm90INS1_16FlashAttnFwdSm90INS1_25CollectiveMainloopFwdSm90ILi2EN4cute5tupleIJNS5_1CILi1EEES8_S8_EEENS6_IJNS7_ILi128EEENS7_ILi80EEENS7_ILi256EEEEEELi256ENS_10bfloat16_tEfNS_4arch4Sm90ELb0ELb0ELb0ELb1ELb0ELb0ELb0ELb1ELb1ELb0ELb0ELb0EEENS1_21CollectiveEpilogueFwdINS6_IJSA_SC_SB_EEES9_SE_SG_Li256ELb1ELb0ELb0ELb0EEENS1_36VarlenDynamicPersistentTileSchedulerILi128ELi80ELi256ELi32ELb0ELb0ELb1ELb0ELb1ELb1EEEEEEEEEvNT_6ParamsE)
        .other          _ZN7cutlass13device_kernelIN5flash11enable_sm90INS1_16FlashAttnFwdSm90INS1_25CollectiveMainloopFwdSm90ILi2EN4cute5tupleIJNS5_1CILi1EEES8_S8_EEENS6_IJNS7_ILi128EEENS7_ILi80EEENS7_ILi256EEEEEELi256ENS_10bfloat16_tEfNS_4arch4Sm90ELb0ELb0ELb0ELb1ELb0ELb0ELb0ELb1ELb1ELb0ELb0ELb0EEENS1_21CollectiveEpilogueFwdINS6_IJSA_SC_SB_EEES9_SE_SG_Li256ELb1ELb0ELb0ELb0EEENS1_36VarlenDynamicPersistentTileSchedulerILi128ELi80ELi256ELi32ELb0ELb0ELb1ELb0ELb1ELb1EEEEEEEEEvNT_6ParamsE,@"STO_CUDA_ENTRY STV_DEFAULT"
_ZN7cutlass13device_kernelIN5flash11enable_sm90INS1_16FlashAttnFwdSm90INS1_25CollectiveMainloopFwdSm90ILi2EN4cute5tupleIJNS5_1CILi1EEES8_S8_EEENS6_IJNS7_ILi128EEENS7_ILi80EEENS7_ILi256EEEEEELi256ENS_10bfloat16_tEfNS_4arch4Sm90ELb0ELb0ELb0ELb1ELb0ELb0ELb0ELb1ELb1ELb0ELb0ELb0EEENS1_21CollectiveEpilogueFwdINS6_IJSA_SC_SB_EEES9_SE_SG_Li256ELb1ELb0ELb0ELb0EEENS1_36VarlenDynamicPersistentTileSchedulerILi128ELi80ELi256ELi32ELb0ELb0ELb1ELb0ELb1ELb1EEEEEEEEEvNT_6ParamsE:
[----:B------:R-:W0:Y:S02]  /*0000*/  LDC R1, c[0x0][0x28] ;  /* 0x00000a00ff017b82 */ /* 0x000e240000000800 */
[----:B0-----:R-:W-:Y:S01]  /*0010*/  VIADD R1, R1, 0xffffffc8 ;  /* 0xffffffc801017836 */ /* 0x001fe20000000000 */
[----:B------:R-:W0:Y:S01]  /*0020*/  S2R R3, SR_TID.X ;  /* 0x0000000000037919 */ /* 0x000e220000002100 */
[----:B------:R-:W-:Y:S01]  /*0030*/  ELECT P0, URZ, PT ;  /* 0x00000000003f782f */ /* 0x000fe20003800000 */
[----:B------:R-:W-:Y:S01]  /*0040*/  BSSY B0, `(.L_x_250) ;  /* 0x0000011000007945 */ /* 0x000fe20003800000 */
[----:B0-----:R-:W-:-:S05]  /*0050*/  SHF.R.U32.HI R0, RZ, 0x5, R3 ;  /* 0x00000005ff007819 */ /* 0x001fca0000011603 */
[----:B------:R-:W0:Y:S02]  /*0060*/  SHFL.IDX PT, R2, R0, RZ, 0x1f ;  /* 0x00001fff00027589 */ /* 0x000e2400000e0000 */
[----:B0-----:R-:W-:Y:S02]  /*0070*/  ISETP.EQ.AND P0, PT, R2, RZ, P0 ;  /* 0x000000ff0200720c */ /* 0x001fe40000702270 */
[----:B------:R-:W-:-:S11]  /*0080*/  SHF.R.U32.HI R2, RZ, 0x7, R3 ;  /* 0x00000007ff027819 */ /* 0x000fd60000011603 */
[----:B------:R-:W-:Y:S05]  /*0090*/  @!P0 BRA `(.L_x_251) ;  /* 0x00000000002c8947 */ /* 0x000fea0003800000 */
[----:B------:R-:W-:Y:S02]  /*00a0*/  ULDC.64 UR4, c[0x0][0x198] ;  /* 0x0000660000047ab9 */ /* 0x000fe40000000a00 */
[----:B------:R-:W-:Y:S02]  /*00b0*/  UIADD3 UR6, UP0, UR4, 0x270, URZ ;  /* 0x0000027004067890 */ /* 0x000fe4000ff1e03f */
[----:B------:R-:W-:Y:S02]  /*00c0*/  UIADD3 UR8, UP1, UR4, 0x370, URZ ;  /* 0x0000037004087890 */ /* 0x000fe4000ff3e03f */
[----:B------:R-:W-:Y:S02]  /*00d0*/  UIADD3 UR4, UP2, UR4, 0x470, URZ ;  /* 0x0000047004047890 */ /* 0x000fe4000ff5e03f */
[----:B------:R-:W-:Y:S02]  /*00e0*/  UIADD3.X UR7, URZ, UR5, URZ, UP0, !UPT ;  /* 0x000000053f077290 */ /* 0x000fe400087fe43f */
[----:B------:R-:W-:-:S02]  /*00f0*/  UIADD3.X UR9, URZ, UR5, URZ, UP1, !UPT ;  /* 0x000000053f097290 */ /* 0x000fc40008ffe43f */
[----:B------:R-:W-:-:S05]  /*0100*/  UIADD3.X UR5, URZ, UR5, URZ, UP2, !UPT ;  /* 0x000000053f057290 */ /* 0x000fca00097fe43f */
[----:B------:R0:W-:Y:S02]  /*0110*/  UTMACCTL.PF [UR6] ;  /* 0x00000000060079b9 */ /* 0x0001e40008040000 */
[----:B------:R0:W-:Y:S02]  /*0120*/  UTMACCTL.PF [UR8] ;  /* 0x00000000080079b9 */ /* 0x0001e40008040000 */
[----:B------:R0:W-:Y:S02]  /*0130*/  UTMACCTL.PF [UR4] ;  /* 0x00000000040079b9 */ /* 0x0001e40008040000 */
[----:B0-----:R-:W-:Y:S01]  /*0140*/  NOP ;  /* 0x0000000000007918 */ /* 0x001fe20000000000 */
.L_x_251:
[----:B------:R-:W-:Y:S05]  /*0150*/  BSYNC B0 ;  /* 0x0000000000007941 */ /* 0x000fea0003800000 */
.L_x_250:
[----:B------:R-:W-:Y:S01]  /*0160*/  VOTEU.ANY UP0, P0 ;  /* 0x00000000003f7886 */ /* 0x000fe20000000100 */
[----:B------:R-:W0:Y:S01]  /*0170*/  SHFL.IDX PT, R2, R2, RZ, 0x1f ;  /* 0x00001fff02027589 */ /* 0x000e2200000e0000 */
[----:B------:R-:W-:Y:S01]  /*0180*/  UMOV UR4, 0x1 ;  /* 0x0000000100047882 */ /* 0x000fe20000000000 */
[----:B------:R-:W-:Y:S01]  /*0190*/  UMOV UR7, 0x100 ;  /* 0x0000010000077882 */ /* 0x000fe20000000000 */
[----:B------:R-:W-:Y:S01]  /*01a0*/  VOTEU.ANY UP1, P0 ;  /* 0x00000000003f7886 */ /* 0x000fe20000020100 */
[----:B------:R-:W1:Y:S01]  /*01b0*/  @UP0 S2UR UR8, SR_CgaCtaId ;  /* 0x00000000000809c3 */ /* 0x000e620000008800 */
[----:B------:R-:W2:Y:S01]  /*01c0*/  SHFL.IDX PT, R3, R0, RZ, 0x1f ;  /* 0x00001fff00037589 */ /* 0x000ea200000e0000 */
[----:B------:R-:W-:Y:S01]  /*01d0*/  @UP0 UMOV UR6, 0x400 ;  /* 0x0000040000060882 */ /* 0x000fe20000000000 */
[----:B------:R-:W-:-:S04]  /*01e0*/  @UP0 UIADD3 UR4, -UR4, 0x100000, URZ ;  /* 0x0010000004040890 */ /* 0x000fc8000fffe13f */
[----:B------:R-:W-:Y:S02]  /*01f0*/  @UP0 USHF.L.U32 UR5, UR4, 0xb, URZ ;  /* 0x0000000b04050899 */ /* 0x000fe4000800063f */
[----:B------:R-:W-:Y:S01]  /*0200*/  @UP0 USHF.L.U32 UR4, UR4, 0x1, URZ ;  /* 0x0000000104040899 */ /* 0x000fe2000800063f */
[----:B------:R-:W-:Y:S01]  /*0210*/  VOTEU.ANY UP2, P0 ;  /* 0x00000000003f7886 */ /* 0x000fe20000040100 */
[----:B0-----:R-:W-:Y:S01]  /*0220*/  R2UR UR9, R2 ;  /* 0x00000000020972ca */ /* 0x001fe200000e0000 */
[----:B-1----:R-:W-:Y:S01]  /*0230*/  @UP0 ULEA UR8, UR8, UR6, 0x18 ;  /* 0x0000000608080291 */ /* 0x002fe2000f8ec03f */
[----:B--2---:R-:W-:Y:S01]  /*0240*/  ISETP.NE.AND P1, PT, R3, RZ, PT ;  /* 0x000000ff0300720c */ /* 0x004fe20003f25270 */
[----:B------:R-:W-:-:S04]  /*0250*/  @UP0 UIADD3 UR6, -UR7, 0x100000, URZ ;  /* 0x0010000007060890 */ /* 0x000fc8000fffe13f */
[----:B------:R-:W-:Y:S02]  /*0260*/  @UP0 USHF.L.U32 UR7, UR6, 0xb, URZ ;  /* 0x0000000b06070899 */ /* 0x000fe4000800063f */
[----:B------:R-:W-:-:S04]  /*0270*/  @UP0 USHF.L.U32 UR6, UR6, 0x1, URZ ;  /* 0x0000000106060899 */ /* 0x000fc8000800063f */
[----:B------:R-:W-:Y:S01]  /*0280*/  UISETP.NE.AND UP0, UPT, UR9, URZ, UPT ;  /* 0x0000003f0900728c */ /* 0x000fe2000bf05270 */
[----:B------:R-:W0:Y:S02]  /*0290*/  FENCE.VIEW.ASYNC.S ;  /* 0x00000000000073c6 */ /* 0x000e240000000000 */
[----:B0-----:R0:W1:Y:S05]  /*02a0*/  @UP1 SYNCS.EXCH.64 URZ, [UR8+0x38800], UR4 ;  /* 0x03880004083f15b2 */ /* 0x00106a0008000100 */
[----:B------:R0:W2:Y:S01]  /*02b0*/  @UP2 SYNCS.EXCH.64 URZ, [UR8+0x38820], UR6 ;  /* 0x03882006083f25b2 */ /* 0x0000a20008000100 */
[----:B------:R-:W-:Y:S05]  /*02c0*/  @P1 BRA `(.L_x_252) ;  /* 0x0000000000481947 */ /* 0x000fea0003800000 */
[----:B0-----:R-:W0:Y:S01]  /*02d0*/  S2UR UR5, SR_CgaCtaId ;  /* 0x00000000000579c3 */ /* 0x001e220000008800 */
[----:B------:R-:W-:Y:S01]  /*02e0*/  UMOV UR4, 0x400 ;  /* 0x0000040000047882 */ /* 0x000fe20000000000 */
[----:B------:R-:W-:Y:S01]  /*02f0*/  UMOV UR6, 0x1 ;  /* 0x0000000100067882 */ /* 0x000fe20000000000 */
[----:B------:R-:W-:Y:S01]  /*0300*/  UMOV UR9, 0x2 ;  /* 0x0000000200097882 */ /* 0x000fe20000000000 */
[----:B------:R-:W-:-:S04]  /*0310*/  UIADD3 UR6, -UR6, 0x100000, URZ ;  /* 0x0010000006067890 */ /* 0x000fc8000fffe13f */
[----:B------:R-:W-:Y:S02]  /*0320*/  USHF.L.U32 UR7, UR6, 0xb, URZ ;  /* 0x0000000b06077899 */ /* 0x000fe4000800063f */
[----:B------:R-:W-:Y:S01]  /*0330*/  USHF.L.U32 UR6, UR6, 0x1, URZ ;  /* 0x0000000106067899 */ /* 0x000fe2000800063f */
[----:B------:R-:W-:Y:S01]  /*0340*/  ELECT P0, URZ, PT ;  /* 0x00000000003f782f */ /* 0x000fe20003800000 */
[----:B0-----:R-:W-:Y:S02]  /*0350*/  ULEA UR8, UR5, UR4, 0x18 ;  /* 0x0000000405087291 */ /* 0x001fe4000f8ec03f */
[----:B------:R-:W-:-:S04]  /*0360*/  UIADD3 UR4, -UR9, 0x100000, URZ ;  /* 0x0010000009047890 */ /* 0x000fc8000fffe13f */
[----:B------:R-:W-:Y:S02]  /*0370*/  USHF.L.U32 UR5, UR4, 0xb, URZ ;  /* 0x0000000b04057899 */ /* 0x000fe4000800063f */
[----:B------:R-:W-:Y:S01]  /*0380*/  USHF.L.U32 UR4, UR4, 0x1, URZ ;  /* 0x0000000104047899 */ /* 0x000fe2000800063f */
[----:B------:R-:W0:Y:S03]  /*0390*/  FENCE.VIEW.ASYNC.S ;  /* 0x00000000000073c6 */ /* 0x000e260000000000 */
[----:B0-----:R3:W4:Y:S08]  /*03a0*/  SYNCS.EXCH.64 URZ, [UR8+0x38830], UR6 ;  /* 0x03883006083f75b2 */ /* 0x0017300008000100 */
[----:B------:R3:W0:Y:S01]  /*03b0*/  SYNCS.EXCH.64 URZ, [UR8+0x38840], UR4 ;  /* 0x03884004083f75b2 */ /* 0x0006220008000100 */
[----:B------:R3:W0:Y:S01]  /*03c0*/  SYNCS.EXCH.64 URZ, [UR8+0x38838], UR6 ;  /* 0x03883806083f75b2 */ /* 0x0006220008000100 */
[----:B------:R3:W0:Y:S02]  /*03d0*/  SYNCS.EXCH.64 URZ, [UR8+0x38848], UR4 ;  /* 0x03884804083f75b2 */ /* 0x0006240008000100 */
[----:B---3--:R-:W-:Y:S01]  /*03e0*/  NOP ;  /* 0x0000000000007918 */ /* 0x008fe20000000000 */
.L_x_252:
[----:B------:R-:W3:Y:S01]  /*03f0*/  SHFL.IDX PT, R2, R0, RZ, 0x1f ;  /* 0x00001fff00027589 */ /* 0x000ee200000e0000 */
[----:B------:R-:W-:Y:S01]  /*0400*/  NOP ;  /* 0x0000000000007918 */ /* 0x000fe20000000000 */
[----:B---3--:R-:W-:-:S13]  /*0410*/  ISETP.NE.AND P0, PT, R2, RZ, PT ;  /* 0x000000ff0200720c */ /* 0x008fda0003f05270 */
[----:B------:R-:W-:Y:S05]  /*0420*/  @P0 BRA `(.L_x_253) ;  /* 0x0000000000480947 */ /* 0x000fea0003800000 */
[----:B0-----:R-:W0:Y:S01]  /*0430*/  S2UR UR5, SR_CgaCtaId ;  /* 0x00000000000579c3 */ /* 0x001e220000008800 */
[----:B------:R-:W-:Y:S01]  /*0440*/  UMOV UR4, 0x400 ;  /* 0x0000040000047882 */ /* 0x000fe20000000000 */
[----:B------:R-:W-:Y:S01]  /*0450*/  UMOV UR6, 0x1 ;  /* 0x0000000100067882 */ /* 0x000fe20000000000 */
[----:B------:R-:W-:Y:S01]  /*0460*/  UMOV UR7, 0x2 ;  /* 0x0000000200077882 */ /* 0x000fe20000000000 */
[----:B------:R-:W-:Y:S01]  /*0470*/  ELECT P0, URZ, PT ;  /* 0x00000000003f782f */ /* 0x000fe20003800000 */
[----:B0-----:R-:W-:Y:S02]  /*0480*/  ULEA UR8, UR5, UR4, 0x18 ;  /* 0x0000000405087291 */ /* 0x001fe4000f8ec03f */
[----:B------:R-:W-:-:S04]  /*0490*/  UIADD3 UR4, -UR6, 0x100000, URZ ;  /* 0x0010000006047890 */ /* 0x000fc8000fffe13f */
[----:B------:R-:W-:Y:S02]  /*04a0*/  USHF.L.U32 UR5, UR4, 0xb, URZ ;  /* 0x0000000b04057899 */ /* 0x000fe4000800063f */
[----:B------:R-:W-:Y:S02]  /*04b0*/  USHF.L.U32 UR4, UR4, 0x1, URZ ;  /* 0x0000000104047899 */ /* 0x000fe4000800063f */
[----:B------:R-:W-:-:S04]  /*04c0*/  UIADD3 UR6, -UR7, 0x100000, URZ ;  /* 0x0010000007067890 */ /* 0x000fc8000fffe13f */
[----:B------:R-:W-:Y:S02]  /*04d0*/  USHF.L.U32 UR7, UR6, 0xb, URZ ;  /* 0x0000000b06077899 */ /* 0x000fe4000800063f */
[----:B------:R-:W-:Y:S01]  /*04e0*/  USHF.L.U32 UR6, UR6, 0x1, URZ ;  /* 0x0000000106067899 */ /* 0x000fe2000800063f */
[----:B------:R-:W0:Y:S03]  /*04f0*/  FENCE.VIEW.ASYNC.S ;  /* 0x00000000000073c6 */ /* 0x000e260000000000 */
[----:B0-----:R3:W0:Y:S08]  /*0500*/  SYNCS.EXCH.64 URZ, [UR8+0x38850], UR4 ;  /* 0x03885004083f75b2 */ /* 0x0016300008000100 */
[----:B------:R3:W0:Y:S01]  /*0510*/  SYNCS.EXCH.64 URZ, [UR8+0x38860], UR6 ;  /* 0x03886006083f75b2 */ /* 0x0006220008000100 */
[----:B------:R3:W0:Y:S01]  /*0520*/  SYNCS.EXCH.64 URZ, [UR8+0x38858], UR4 ;  /* 0x03885804083f75b2 */ /* 0x0006220008000100 */
[----:B------:R3:W0:Y:S02]  /*0530*/  SYNCS.EXCH.64 URZ, [UR8+0x38868], UR6 ;  /* 0x03886806083f75b2 */ /* 0x0006240008000100 */
[----:B---3--:R-:W-:Y:S01]  /*0540*/  NOP ;  /* 0x0000000000007918 */ /* 0x008fe20000000000 */
.L_x_253:
[----:B------:R-:W3:Y:S01]  /*0550*/  SHFL.IDX PT, R2, R0, RZ, 0x1f ;  /* 0x00001fff00027589 */ /* 0x000ee200000e0000 */
[----:B------:R-:W-:Y:S01]  /*0560*/  NOP ;  /* 0x0000000000007918 */ /* 0x000fe20000000000 */
[----:B---3--:R-:W-:-:S13]  /*0570*/  ISETP.NE.AND P0, PT, R2, RZ, PT ;  /* 0x000000ff0200720c */ /* 0x008fda0003f05270 */
[----:B------:R-:W-:Y:S05]  /*0580*/  @P0 BRA `(.L_x_254) ;  /* 0x0000000000380947 */ /* 0x000fea0003800000 */
[----:B0-----:R-:W0:Y:S01]  /*0590*/  S2UR UR5, SR_CgaCtaId ;  /* 0x00000000000579c3 */ /* 0x001e220000008800 */
[----:B------:R-:W-:Y:S01]  /*05a0*/  UMOV UR4, 0x400 ;  /* 0x0000040000047882 */ /* 0x000fe20000000000 */
[----:B------:R-:W-:Y:S01]  /*05b0*/  UMOV UR7, 0x1 ;  /* 0x0000000100077882 */ /* 0x000fe20000000000 */
[----:B------:R-:W-:Y:S01]  /*05c0*/  ELECT P0, URZ, PT ;  /* 0x00000000003f782f */ /* 0x000fe20003800000 */
[----:B0-----:R-:W-:Y:S02]  /*05d0*/  ULEA UR6, UR5, UR4, 0x18 ;  /* 0x0000000405067291 */ /* 0x001fe4000f8ec03f */
[----:B------:R-:W-:-:S04]  /*05e0*/  UIADD3 UR4, -UR7, 0x100000, URZ ;  /* 0x0010000007047890 */ /* 0x000fc8000fffe13f */
[----:B------:R-:W-:Y:S02]  /*05f0*/  USHF.L.U32 UR5, UR4, 0xb, URZ ;  /* 0x0000000b04057899 */ /* 0x000fe4000800063f */
[----:B------:R-:W-:Y:S01]  /*0600*/  USHF.L.U32 UR4, UR4, 0x1, URZ ;  /* 0x0000000104047899 */ /* 0x000fe2000800063f */
[----:B------:R-:W0:Y:S11]  /*0610*/  FENCE.VIEW.ASYNC.S ;  /* 0x00000000000073c6 */ /* 0x000e360000000000 */
[----:B0-----:R3:W0:Y:S01]  /*0620*/  SYNCS.EXCH.64 URZ, [UR6+0x38870], UR4 ;  /* 0x03887004063f75b2 */ /* 0x0016220008000100 */
[----:B------:R3:W0:Y:S01]  /*0630*/  SYNCS.EXCH.64 URZ, [UR6+0x38880], UR4 ;  /* 0x03888004063f75b2 */ /* 0x0006220008000100 */
[----:B------:R3:W0:Y:S01]  /*0640*/  SYNCS.EXCH.64 URZ, [UR6+0x38878], UR4 ;  /* 0x03887804063f75b2 */ /* 0x0006220008000100 */
[----:B------:R3:W0:Y:S02]  /*0650*/  SYNCS.EXCH.64 URZ, [UR6+0x38888], UR4 ;  /* 0x03888804063f75b2 */ /* 0x0006240008000100 */
[----:B---3--:R-:W-:Y:S01]  /*0660*/  NOP ;  /* 0x0000000000007918 */ /* 0x008fe20000000000 */
.L_x_254:
        /* <DEDUP_REMOVED lines=22> */
.L_x_255:
        /* <DEDUP_REMOVED lines=22> */
.L_x_256:
[----:B0-----:R-:W-:Y:S01]  /*0930*/  UMOV UR4, 0x1 ;  /* 0x0000000100047882 */ /* 0x001fe20000000000 */
[----:B------:R-:W-:Y:S01]  /*0940*/  PLOP3.LUT P0, PT, PT, PT, UP0, 0x80, 0x0 ;  /* 0x000000000000781c */ /* 0x000fe20003f0f008 */
[----:B------:R-:W-:Y:S01]  /*0950*/  USEL UR4, UR4, 0x2, !UP0 ;  /* 0x0000000204047887 */ /* 0x000fe2000c000000 */
[----:B------:R-:W-:-:S05]  /*0960*/  NOP ;  /* 0x0000000000007918 */ /* 0x000fca0000000000 */
[----:B------:R-:W-:-:S05]  /*0970*/  IMAD.U32 R2, RZ, RZ, UR4 ;  /* 0x00000004ff027e24 */ /* 0x000fca000f8e00ff */
[----:B------:R0:W-:Y:S01]  /*0980*/  STL [R1+0x30], R2 ;  /* 0x0000300201007387 */ /* 0x0001e20000100800 */
[----:B-12-4-:R-:W-:Y:S06]  /*0990*/  BAR.SYNC.DEFER_BLOCKING 0x0 ;  /* 0x0000000000007b1d */ /* 0x016fec0000010000 */
[----:B------:R-:W-:Y:S05]  /*09a0*/  @!P0 BRA `(.L_x_257) ;  /* 0x000000c800248947 */ /* 0x000fea0003800000 */
.L_x_258:
[----:B------:R-:W-:-:S08]  /*09b0*/  NOP ;  /* 0x0000000000007918 */ /* 0x000fd00000000000 */
[----:B------:R-:W1:Y:S02]  /*09c0*/  USETMAXREG.TRY_ALLOC.CTAPOOL UP0, 0xf0 ;  /* 0x000000f0000079c8 */ /* 0x000e640008000600 */
[----:B-1----:R-:W-:-:S13]  /*09d0*/  PLOP3.LUT P0, PT, PT, PT, UP0, 0x80, 0x0 ;  /* 0x000000000000781c */ /* 0x002fda0003f0f008 */
[----:B------:R-:W-:Y:S05]  /*09e0*/  @!P0 BRA `(.L_x_258) ;  /* 0xfffffffc00f08947 */ /* 0x000fea000383ffff */
[----:B------:R-:W1:Y:S08]  /*09f0*/  S2UR UR5, SR_CgaCtaId ;  /* 0x00000000000579c3 */ /* 0x000e700000008800 */
[----:B------:R-:W-:Y:S06]  /*0a00*/  BAR.ARV 0x8, 0x120 ;  /* 0x0204800000007b1d */ /* 0x000fec0000002000 */
[----:B------:R-:W-:-:S02]  /*0a10*/  UMOV UR4, 0x400 ;  /* 0x0000040000047882 */ /* 0x000fc40000000000 */
[----:B------:R-:W-:Y:S01]  /*0a20*/  BAR.SYNC.DEFER_BLOCKING 0x5, 0x120 ;  /* 0x0144800000007b1d */ /* 0x000fe20000010000 */
[----:B-1----:R-:W-:-:S09]  /*0a30*/  ULEA UR4, UR5, UR4, 0x18 ;  /* 0x0000000405047291 */ /* 0x002fd2000f8ec03f */
[----:B------:R-:W1:Y:S01]  /*0a40*/  LDS.128 R12, [UR4+0x388d0] ;  /* 0x0388d004ff0c7984 */ /* 0x000e620008000c00 */
[----:B------:R-:W-:Y:S01]  /*0a50*/  ULDC UR4, c[0x0][0xc14] ;  /* 0x0003050000047ab9 */ /* 0x000fe20000000800 */
[----:B------:R-:W-:Y:S06]  /*0a60*/  BAR.ARV 0x4, 0x120 ;  /* 0x0104800000007b1d */ /* 0x000fec0000002000 */
[----:B-1----:R-:W-:-:S13]  /*0a70*/  ISETP.GE.AND P0, PT, R15, UR4, PT ;  /* 0x000000040f007c0c */ /* 0x002fda000bf06270 */
[----:B------:R-:W-:Y:S05]  /*0a80*/  @P0 EXIT ;  /* 0x000000000000094d */ /* 0x000fea0003800000 */
[----:B0-----:R-:W2:Y:S01]  /*0a90*/  LDL R2, [R1+0x30] ;  /* 0x0000300001027983 */ /* 0x001ea20000100800 */
[----:B------:R-:W-:Y:S01]  /*0aa0*/  R2UR UR5, R14 ;  /* 0x000000000e0572ca */ /* 0x000fe200000e0000 */
[----:B------:R-:W-:Y:S01]  /*0ab0*/  IMAD.MOV.U32 R219, RZ, RZ, -0x2 ;  /* 0xfffffffeffdb7424 */ /* 0x000fe200078e00ff */
[----:B------:R-:W-:Y:S01]  /*0ac0*/  CS2R R16, SRZ ;  /* 0x0000000000107805 */ /* 0x000fe2000001ff00 */
[----:B------:R-:W0:Y:S01]  /*0ad0*/  S2R R0, SR_TID.X ;  /* 0x0000000000007919 */ /* 0x000e220000002100 */
[----:B------:R-:W-:Y:S02]  /*0ae0*/  IMAD.MOV.U32 R216, RZ, RZ, RZ ;  /* 0x000000ffffd87224 */ /* 0x000fe400078e00ff */
[----:B0-----:R-:W-:-:S05]  /*0af0*/  VIADD R223, R0, 0xffffff80 ;  /* 0xffffff8000df7836 */ /* 0x001fca0000000000 */
[----:B------:R-:W-:-:S04]  /*0b00*/  SHF.R.S32.HI R0, RZ, 0x1f, R223 ;  /* 0x0000001fff007819 */ /* 0x000fc800000114df */
[CC--:B------:R-:W-:Y:S02]  /*0b10*/  LEA.HI R3, R0.reuse, R223.reuse, RZ, 0x7 ;  /* 0x000000df00037211 */ /* 0x0c0fe400078f38ff */
[----:B------:R-:W-:Y:S02]  /*0b20*/  LEA.HI R4, R0, R223, RZ, 0x5 ;  /* 0x000000df00047211 */ /* 0x000fe400078f28ff */
[----:B------:R-:W-:-:S03]  /*0b30*/  SHF.R.S32.HI R218, RZ, 0x7, R3 ;  /* 0x00000007ffda7819 */ /* 0x000fc60000011403 */
[----:B------:R-:W-:-:S05]  /*0b40*/  IMAD.SHL.U32 R6, R4, 0x20, RZ ;  /* 0x0000002004067824 */ /* 0x000fca00078e00ff */
[----:B------:R-:W-:Y:S02]  /*0b50*/  LOP3.LUT R7, R6, 0xfffffc00, RZ, 0xc0, !PT ;  /* 0xfffffc0006077812 */ /* 0x000fe400078ec0ff */
[----:B--2---:R-:W-:Y:S02]  /*0b60*/  R2UR UR4, R2 ;  /* 0x00000000020472ca */ /* 0x004fe400000e0000 */
[C---:B------:R-:W-:Y:S02]  /*0b70*/  LOP3.LUT R2, R3.reuse, 0xffffff80, RZ, 0xc0, !PT ;  /* 0xffffff8003027812 */ /* 0x040fe400078ec0ff */
[----:B------:R-:W-:-:S03]  /*0b80*/  LEA.HI R3, R3, R218, RZ, 0x1 ;  /* 0x000000da03037211 */ /* 0x000fc600078f08ff */
[----:B------:R-:W-:Y:S01]  /*0b90*/  IMAD.IADD R217, R223, 0x1, -R2 ;  /* 0x00000001dfd97824 */ /* 0x000fe200078e0a02 */
[CC--:B------:R-:W-:Y:S02]  /*0ba0*/  LEA.HI R2, R0.reuse, R223.reuse, RZ, 0x4 ;  /* 0x000000df00027211 */ /* 0x0c0fe400078f20ff */
[----:B------:R-:W-:Y:S02]  /*0bb0*/  LEA.HI R0, R0, R223, RZ, 0x3 ;  /* 0x000000df00007211 */ /* 0x000fe400078f18ff */
[----:B------:R-:W-:Y:S01]  /*0bc0*/  SHF.R.S32.HI R8, RZ, 0x1f, R217 ;  /* 0x0000001fff087819 */ /* 0x000fe200000114d9 */
[----:B------:R-:W-:Y:S01]  /*0bd0*/  ULOP3.LUT UR4, UR4, 0x1, URZ, 0xfc, !UPT ;  /* 0x0000000104047892 */ /* 0x000fe2000f8efc3f */
[----:B------:R-:W-:Y:S02]  /*0be0*/  SHF.R.S32.HI R5, RZ, 0x4, R2 ;  /* 0x00000004ff057819 */ /* 0x000fe40000011402 */
[----:B------:R-:W-:Y:S02]  /*0bf0*/  LEA.HI R9, R8, R217, RZ, 0x2 ;  /* 0x000000d908097211 */ /* 0x000fe400078f10ff */
[C---:B------:R-:W-:Y:S01]  /*0c00*/  LOP3.LUT R4, R2.reuse, 0x3fffff0, RZ, 0xc0, !PT ;  /* 0x03fffff002047812 */ /* 0x040fe200078ec0ff */
[----:B------:R-:W-:Y:S01]  /*0c10*/  IMAD.U32 R222, RZ, RZ, UR4 ;  /* 0x00000004ffde7e24 */ /* 0x000fe2000f8e00ff */
[----:B------:R-:W-:-:S02]  /*0c20*/  LEA.HI R2, R2, R5, RZ, 0x1 ;  /* 0x0000000502027211 */ /* 0x000fc400078f08ff */
[--C-:B------:R-:W-:Y:S01]  /*0c30*/  SHF.R.S32.HI R6, RZ, 0x2, R9.reuse ;  /* 0x00000002ff067819 */ /* 0x100fe20000011409 */
[----:B------:R-:W-:Y:S01]  /*0c40*/  IMAD.IADD R4, R223, 0x1, -R4 ;  /* 0x00000001df047824 */ /* 0x000fe200078e0a04 */
[----:B------:R-:W-:Y:S02]  /*0c50*/  SHF.R.S32.HI R11, RZ, 0x1f, R9 ;  /* 0x0000001fff0b7819 */ /* 0x000fe40000011409 */
[----:B------:R-:W-:Y:S01]  /*0c60*/  LOP3.LUT R2, R2, 0x1ffffffe, RZ, 0xc0, !PT ;  /* 0x1ffffffe02027812 */ /* 0x000fe200078ec0ff */
[----:B------:R-:W-:Y:S01]  /*0c70*/  IMAD R7, R4, 0x40, R7 ;  /* 0x0000004004077824 */ /* 0x000fe200078e0207 */
[----:B------:R-:W-:Y:S02]  /*0c80*/  LEA.HI R11, R11, R6, RZ, 0x3 ;  /* 0x000000060b0b7211 */ /* 0x000fe400078f18ff */
[----:B------:R-:W-:Y:S01]  /*0c90*/  LEA.HI R8, R8, R217, RZ, 0x5 ;  /* 0x000000d908087211 */ /* 0x000fe200078f28ff */
[----:B------:R-:W-:Y:S01]  /*0ca0*/  IMAD.IADD R2, R5, 0x1, -R2 ;  /* 0x0000000105027824 */ /* 0x000fe200078e0a02 */
[----:B------:R-:W-:Y:S01]  /*0cb0*/  LOP3.LUT R11, R11, 0xfffffff8, RZ, 0xc0, !PT ;  /* 0xfffffff80b0b7812 */ /* 0x000fe200078ec0ff */
[----:B------:R-:W-:Y:S01]  /*0cc0*/  IMAD.MOV.U32 R5, RZ, RZ, R13 ;  /* 0x000000ffff057224 */ /* 0x000fe200078e000d */
[----:B------:R-:W-:Y:S01]  /*0cd0*/  LOP3.LUT R4, R9, 0x7ffffffc, RZ, 0xc0, !PT ;  /* 0x7ffffffc09047812 */ /* 0x000fe200078ec0ff */
[----:B------:R-:W-:Y:S01]  /*0ce0*/  IMAD R221, R2, 0x8, R7 ;  /* 0x0000000802dd7824 */ /* 0x000fe200078e0207 */
[----:B------:R-:W-:Y:S01]  /*0cf0*/  SHF.R.S32.HI R8, RZ, 0x5, R8 ;  /* 0x00000005ff087819 */ /* 0x000fe20000011408 */
[----:B------:R-:W-:Y:S01]  /*0d00*/  IMAD.IADD R11, R6, 0x1, -R11 ;  /* 0x00000001060b7824 */ /* 0x000fe200078e0a0b */
[----:B------:R-:W-:Y:S01]  /*0d10*/  LOP3.LUT R3, R3, 0x3fffffe, RZ, 0xc0, !PT ;  /* 0x03fffffe03037812 */ /* 0x000fe200078ec0ff */
[----:B------:R-:W-:Y:S01]  /*0d20*/  IMAD.MOV.U32 R7, RZ, RZ, R15 ;  /* 0x000000ffff077224 */ /* 0x000fe200078e000f */
[----:B------:R-:W-:Y:S01]  /*0d30*/  LOP3.LUT R2, R0, 0x1ffffff8, RZ, 0xc0, !PT ;  /* 0x1ffffff800027812 */ /* 0x000fe200078ec0ff */
[----:B------:R-:W-:Y:S01]  /*0d40*/  IMAD R8, R8, 0x10, R11 ;  /* 0x0000001008087824 */ /* 0x000fe200078e020b */
[----:B------:R-:W-:Y:S01]  /*0d50*/  IADD3 R4, R217, -R4, RZ ;  /* 0x80000004d9047210 */ /* 0x000fe20007ffe0ff */
[----:B------:R-:W-:Y:S01]  /*0d60*/  IMAD.IADD R3, R218, 0x1, -R3 ;  /* 0x00000001da037824 */ /* 0x000fe200078e0a03 */
[----:B------:R-:W-:Y:S01]  /*0d70*/  SHF.R.S32.HI R22, RZ, 0x3, R0 ;  /* 0x00000003ff167819 */ /* 0x000fe20000011400 */
[----:B------:R-:W-:-:S02]  /*0d80*/  IMAD.IADD R2, R223, 0x1, -R2 ;  /* 0x00000001df027824 */ /* 0x000fc400078e0a02 */
[----:B------:R-:W-:Y:S02]  /*0d90*/  IMAD R219, R4, R219, 0x50 ;  /* 0x0000005004db7424 */ /* 0x000fe400078e02db */
[----:B------:R-:W-:Y:S02]  /*0da0*/  IMAD R220, R3, 0x40, R8 ;  /* 0x0000004003dc7824 */ /* 0x000fe400078e0208 */
[----:B------:R-:W-:-:S07]  /*0db0*/  IMAD.SHL.U32 R18, R2, 0x8, RZ ;  /* 0x0000000802127824 */ /* 0x000fce00078e00ff */
.L_x_301:
[----:B0-----:R-:W0:Y:S01]  /*0dc0*/  LDC.64 R2, c[0x0][0xc60] ;  /* 0x00031800ff027b82 */ /* 0x001e220000000a00 */
[----:B------:R-:W-:Y:S01]  /*0dd0*/  ULDC.64 UR10, c[0x0][0x208] ;  /* 0x00008200000a7ab9 */ /* 0x000fe20000000a00 */
[----:B------:R-:W-:Y:S01]  /*0de0*/  ULDC.64 UR6, c[0x0][0xa28] ;  /* 0x00028a0000067ab9 */ /* 0x000fe20000000a00 */
[----:B------:R-:W-:Y:S01]  /*0df0*/  ULDC.64 UR8, c[0x0][0xa20] ;  /* 0x0002880000087ab9 */ /* 0x000fe20000000a00 */
[----:B0-----:R-:W-:-:S06]  /*0e00*/  IMAD.WIDE R2, R7, 0x4, R2 ;  /* 0x0000000407027825 */ /* 0x001fcc00078e0202 */
[----:B--2---:R-:W2:Y:S01]  /*0e10*/  LDG.E R2, desc[UR10][R2.64] ;  /* 0x0000000a02027981 */ /* 0x004ea2000c1e1900 */
[----:B------:R-:W-:Y:S02]  /*0e20*/  UISETP.NE.U32.AND UP0, UPT, UR6, URZ, UPT ;  /* 0x0000003f0600728c */ /* 0x000fe4000bf05070 */
[----:B------:R-:W-:Y:S02]  /*0e30*/  UISETP.NE.U32.AND UP1, UPT, UR8, URZ, UPT ;  /* 0x0000003f0800728c */ /* 0x000fe4000bf25070 */
[----:B------:R-:W-:Y:S02]  /*0e40*/  UISETP.NE.AND.EX UP0, UPT, UR7, URZ, UPT, UP0 ;  /* 0x0000003f0700728c */ /* 0x000fe4000bf05300 */
[----:B------:R-:W-:-:S04]  /*0e50*/  UISETP.NE.AND.EX UP1, UPT, UR9, URZ, UPT, UP1 ;  /* 0x0000003f0900728c */ /* 0x000fc8000bf25310 */
[----:B------:R-:W-:Y:S02]  /*0e60*/  PLOP3.LUT P0, PT, PT, PT, UP0, 0x80, 0x0 ;  /* 0x000000000000781c */ /* 0x000fe40003f0f008 */
[----:B------:R-:W-:Y:S02]  /*0e70*/  PLOP3.LUT P1, PT, PT, PT, UP1, 0x80, 0x0 ;  /* 0x000000000000781c */ /* 0x000fe40003f2f018 */
[----:B--2---:R-:W-:-:S13]  /*0e80*/  R2UR UR4, R2 ;  /* 0x00000000020472ca */ /* 0x004fda00000e0000 */
[----:B------:R-:W-:Y:S02]  /*0e90*/  USHF.R.S32.HI UR12, URZ, 0x1f, UR4 ;  /* 0x0000001f3f0c7899 */ /* 0x000fe40008011404 */
[----:B------:R-:W-:Y:S01]  /*0ea0*/  MOV R214, UR4 ;  /* 0x0000000400d67c02 */ /* 0x000fe20008000f00 */
[----:B------:R-:W-:Y:S02]  /*0eb0*/  @UP0 ULEA UR6, UP2, UR4, UR6, 0x2 ;  /* 0x0000000604060291 */ /* 0x000fe4000f84103f */
[----:B------:R-:W-:Y:S02]  /*0ec0*/  @UP1 ULEA UR8, UP3, UR4, UR8, 0x2 ;  /* 0x0000000804081291 */ /* 0x000fe4000f86103f */
[----:B------:R-:W-:Y:S02]  /*0ed0*/  @UP0 ULEA.HI.X UR7, UR4, UR7, UR12, 0x2, UP2 ;  /* 0x0000000704070291 */ /* 0x000fe400090f140c */
[----:B------:R-:W-:Y:S01]  /*0ee0*/  IMAD.U32 R215, RZ, RZ, UR12 ;  /* 0x0000000cffd77e24 */ /* 0x000fe2000f8e00ff */
[----:B------:R-:W-:Y:S01]  /*0ef0*/  @UP1 ULEA.HI.X UR9, UR4, UR9, UR12, 0x2, UP3 ;  /* 0x0000000904091291 */ /* 0x000fe200098f140c */
[----:B------:R-:W-:-:S02]  /*0f00*/  IMAD.U32 R2, RZ, RZ, UR6 ;  /* 0x00000006ff027e24 */ /* 0x000fc4000f8e00ff */
[----:B------:R-:W-:Y:S01]  /*0f10*/  IMAD.U32 R6, RZ, RZ, UR8 ;  /* 0x00000008ff067e24 */ /* 0x000fe2000f8e00ff */
[----:B------:R-:W-:Y:S01]  /*0f20*/  ULDC UR4, c[0x0][0x404] ;  /* 0x0001010000047ab9 */ /* 0x000fe20000000800 */
[----:B------:R-:W-:Y:S01]  /*0f30*/  IMAD.U32 R3, RZ, RZ, UR7 ;  /* 0x00000007ff037e24 */ /* 0x000fe2000f8e00ff */
[----:B------:R-:W-:Y:S01]  /*0f40*/  ULDC.64 UR6, c[0x0][0x3f8] ;  /* 0x0000fe0000067ab9 */ /* 0x000fe20000000a00 */
[----:B------:R-:W-:-:S03]  /*0f50*/  IMAD.U32 R7, RZ, RZ, UR9 ;  /* 0x00000009ff077e24 */ /* 0x000fc6000f8e00ff */
[----:B------:R-:W2:Y:S04]  /*0f60*/  @P0 LDG.E R2, desc[UR10][R2.64] ;  /* 0x0000000a02020981 */ /* 0x000ea8000c1e1900 */
[----:B---3--:R-:W3:Y:S01]  /*0f70*/  @P1 LDG.E R6, desc[UR10][R6.64] ;  /* 0x0000000a06061981 */ /* 0x008ee2000c1e1900 */
[----:B------:R-:W-:Y:S01]  /*0f80*/  UISETP.NE.U32.AND UP0, UPT, UR6, URZ, UPT ;  /* 0x0000003f0600728c */ /* 0x000fe2000bf05070 */
[----:B------:R-:W-:Y:S01]  /*0f90*/  IMAD.MOV.U32 R212, RZ, RZ, R5 ;  /* 0x000000ffffd47224 */ /* 0x000fe200078e0005 */
[----:B------:R-:W-:Y:S01]  /*0fa0*/  UMOV UR60, URZ ;  /* 0x0000003f003c7c82 */ /* 0x000fe20008000000 */
[----:B------:R-:W-:Y:S01]  /*0fb0*/  ULDC UR6, c[0x0][0x2e0] ;  /* 0x0000b80000067ab9 */ /* 0x000fe20000000800 */
[----:B------:R-:W-:Y:S01]  /*0fc0*/  UISETP.NE.AND.EX UP0, UPT, UR7, URZ, UPT, UP0 ;  /* 0x0000003f0700728c */ /* 0x000fe2000bf05300 */
[----:B------:R-:W-:Y:S01]  /*0fd0*/  IMAD.MOV.U32 R0, RZ, RZ, RZ ;  /* 0x000000ffff007224 */ /* 0x000fe200078e00ff */
[----:B------:R-:W-:-:S02]  /*0fe0*/  CS2R R150, SRZ ;  /* 0x0000000000967805 */ /* 0x000fc4000001ff00 */
[----:B------:R-:W-:Y:S01]  /*0ff0*/  CS2R R148, SRZ ;  /* 0x0000000000947805 */ /* 0x000fe2000001ff00 */
[----:B------:R-:W-:Y:S01]  /*1000*/  USEL UR4, UR4, 0x1, UP0 ;  /* 0x0000000104047887 */ /* 0x000fe20008000000 */
[----:B------:R-:W-:Y:S02]  /*1010*/  CS2R R146, SRZ ;  /* 0x0000000000927805 */ /* 0x000fe4000001ff00 */
[----:B------:R-:W-:Y:S02]  /*1020*/  CS2R R144, SRZ ;  /* 0x0000000000907805 */ /* 0x000fe4000001ff00 */
[----:B------:R-:W-:Y:S01]  /*1030*/  CS2R R142, SRZ ;  /* 0x00000000008e7805 */ /* 0x000fe2000001ff00 */
[----:B------:R-:W-:Y:S01]  /*1040*/  UIMAD UR4, UR4, UR6, URZ ;  /* 0x00000006040472a4 */ /* 0x000fe2000f8e023f */
        /* <DEDUP_REMOVED lines=15> */
[----:B------:R-:W-:Y:S01]  /*1140*/  IMAD.MOV.U32 R172, RZ, RZ, RZ ;  /* 0x000000ffffac7224 */ /* 0x000fe200078e00ff */
        /* <DEDUP_REMOVED lines=12> */
[----:B-1----:R-:W-:Y:S02]  /*1210*/  CS2R R82, SRZ ;  /* 0x0000000000527805 */ /* 0x002fe4000001ff00 */
[----:B------:R-:W-:Y:S02]  /*1220*/  CS2R R84, SRZ ;  /* 0x0000000000547805 */ /* 0x000fe4000001ff00 */
[----:B------:R-:W-:Y:S01]  /*1230*/  CS2R R80, SRZ ;  /* 0x0000000000507805 */ /* 0x000fe2000001ff00 */
[----:B------:R-:W-:Y:S01]  /*1240*/  IMAD.MOV.U32 R19, RZ, RZ, RZ ;  /* 0x000000ffff137224 */ /* 0x000fe200078e00ff */
[----:B-----5:R-:W-:Y:S02]  /*1250*/  CS2R R74, SRZ ;  /* 0x00000000004a7805 */ /* 0x020fe4000001ff00 */
        /* <DEDUP_REMOVED lines=16> */
[----:B----4-:R-:W-:Y:S01]  /*1360*/  CS2R R44, SRZ ;  /* 0x00000000002c7805 */ /* 0x010fe2000001ff00 */
[----:B------:R-:W-:Y:S01]  /*1370*/  IMAD.MOV.U32 R160, RZ, RZ, RZ ;  /* 0x000000ffffa07224 */ /* 0x000fe200078e00ff */
[----:B------:R-:W-:Y:S01]  /*1380*/  MOV R41, RZ ;  /* 0x000000ff00297202 */ /* 0x000fe20000000f00 */
[----:B------:R-:W-:Y:S01]  /*1390*/  IMAD.U32 R213, RZ, RZ, UR5 ;  /* 0x00000005ffd57e24 */ /* 0x000fe2000f8e00ff */
[----:B--2---:R-:W-:-:S02]  /*13a0*/  @P0 R2UR UR60, R2 ;  /* 0x00000000023c02ca */ /* 0x004fc400000e0000 */
[----:B------:R-:W-:Y:S02]  /*13b0*/  CS2R R2, SRZ ;  /* 0x0000000000027805 */ /* 0x000fe4000001ff00 */
[----:B------:R-:W-:Y:S02]  /*13c0*/  PLOP3.LUT P0, PT, PT, PT, PT, 0x80, 0x0 ;  /* 0x000000000000781c */ /* 0x000fe40003f0f070 */
[----:B---3--:R-:W-:Y:S01]  /*13d0*/  @P1 R2UR UR4, R6 ;  /* 0x00000000060412ca */ /* 0x008fe200000e0000 */
[----:B------:R-:W-:-:S14]  /*13e0*/  @P1 BRA `(.L_x_259) ;  /* 0x00000000003c1947 */ /* 0x000fdc0003800000 */
[----:B------:R-:W-:Y:S02]  /*13f0*/  ULDC.64 UR6, c[0x0][0xa08] ;  /* 0x0002820000067ab9 */ /* 0x000fe40000000a00 */
[----:B------:R-:W-:-:S04]  /*1400*/  ISETP.NE.U32.AND P1, PT, RZ, UR6, PT ;  /* 0x00000006ff007c0c */ /* 0x000fc8000bf25070 */
[----:B------:R-:W-:-:S13]  /*1410*/  ISETP.NE.AND.EX P1, PT, RZ, UR7, PT, P1 ;  /* 0x00000007ff007c0c */ /* 0x000fda000bf25310 */
[----:B------:R-:W-:Y:S05]  /*1420*/  @!P1 BRA `(.L_x_259) ;  /* 0x00000000002c9947 */ /* 0x000fea0003800000 */
[----:B------:R-:W-:Y:S01]  /*1430*/  R2UR UR8, R214 ;  /* 0x00000000d60872ca */ /* 0x000fe200000e0000 */
[----:B------:R-:W-:Y:S01]  /*1440*/  ULDC.64 UR4, c[0x0][0xa08] ;  /* 0x0002820000047ab9 */ /* 0x000fe20000000a00 */
[----:B------:R-:W-:-:S11]  /*1450*/  ULDC.64 UR6, c[0x0][0x208] ;  /* 0x0000820000067ab9 */ /* 0x000fd60000000a00 */
[----:B------:R-:W-:-:S06]  /*1460*/  UIMAD.WIDE UR4, UR8, 0x4, UR4 ;  /* 0x00000004080478a5 */ /* 0x000fcc000f8e0204 */
[----:B------:R-:W-:Y:S02]  /*1470*/  IMAD.U32 R4, RZ, RZ, UR4 ;  /* 0x00000004ff047e24 */ /* 0x000fe4000f8e00ff */
[----:B------:R-:W-:-:S05]  /*1480*/  IMAD.U32 R5, RZ, RZ, UR5 ;  /* 0x00000005ff057e24 */ /* 0x000fca000f8e00ff */
[----:B------:R-:W2:Y:S04]  /*1490*/  LDG.E R7, desc[UR6][R4.64] ;  /* 0x0000000604077981 */ /* 0x000ea8000c1e1900 */
[----:B------:R-:W3:Y:S01]  /*14a0*/  LDG.E R6, desc[UR6][R4.64+0x4] ;  /* 0x0000040604067981 */ /* 0x000ee2000c1e1900 */
[----:B--2---:R-:W-:Y:S02]  /*14b0*/  R2UR UR4, R7 ;  /* 0x00000000070472ca */ /* 0x004fe400000e0000 */
[----:B---3--:R-:W-:-:S13]  /*14c0*/  R2UR UR5, R6 ;  /* 0x00000000060572ca */ /* 0x008fda00000e0000 */
[----:B------:R-:W-:-:S12]  /*14d0*/  UIADD3 UR4, -UR4, UR5, URZ ;  /* 0x0000000504047290 */ /* 0x000fd8000fffe13f */
.L_x_259:
[----:B------:R-:W-:Y:S01]  /*14e0*/  UIADD3 UR60, -UR60, UR4, URZ ;  /* 0x000000043c3c7290 */ /* 0x000fe2000fffe13f */
[----:B------:R-:W-:Y:S01]  /*14f0*/  IMAD.MOV.U32 R40, RZ, RZ, RZ ;  /* 0x000000ffff287224 */ /* 0x000fe200078e00ff */
[----:B------:R-:W-:Y:S01]  /*1500*/  CS2R R34, SRZ ;  /* 0x0000000000227805 */ /* 0x000fe2000001ff00 */
[----:B------:R-:W-:Y:S01]  /*1510*/  IMAD.MOV.U32 R161, RZ, RZ, RZ ;  /* 0x000000ffffa17224 */ /* 0x000fe200078e00ff */
[----:B------:R-:W-:Y:S01]  /*1520*/  UISETP.GE.AND UP0, UPT, UR60, 0x1, UPT ;  /* 0x000000013c00788c */ /* 0x000fe2000bf06270 */
[----:B------:R-:W-:Y:S01]  /*1530*/  CS2R R36, SRZ ;  /* 0x0000000000247805 */ /* 0x000fe2000001ff00 */
[----:B------:R-:W-:Y:S01]  /*1540*/  UIADD3 UR4, UR60, 0x4f, URZ ;  /* 0x0000004f3c047890 */ /* 0x000fe2000fffe03f */
[----:B------:R-:W-:Y:S02]  /*1550*/  CS2R R162, SRZ ;  /* 0x0000000000a27805 */ /* 0x000fe4000001ff00 */
[----:B------:R-:W-:Y:S01]  /*1560*/  CS2R R32, SRZ ;  /* 0x0000000000207805 */ /* 0x000fe2000001ff00 */
[----:B------:R-:W-:Y:S01]  /*1570*/  IMAD.MOV.U32 R10, RZ, RZ, RZ ;  /* 0x000000ffff0a7224 */ /* 0x000fe200078e00ff */
[----:B------:R-:W-:Y:S01]  /*1580*/  PLOP3.LUT P1, PT, PT, PT, UP0, 0x80, 0x0 ;  /* 0x000000000000781c */ /* 0x000fe20003f2f008 */
[----:B------:R-:W-:Y:S01]  /*1590*/  UIMAD.WIDE UR4, UR4, 0x66666667, URZ ;  /* 0x66666667040478a5 */ /* 0x000fe2000f8e023f */
[----:B------:R-:W-:-:S02]  /*15a0*/  CS2R R26, SRZ ;  /* 0x00000000001a7805 */ /* 0x000fc4000001ff00 */
[----:B------:R-:W-:Y:S02]  /*15b0*/  CS2R R28, SRZ ;  /* 0x00000000001c7805 */ /* 0x000fe4000001ff00 */
[----:B------:R-:W-:Y:S01]  /*15c0*/  CS2R R24, SRZ ;  /* 0x0000000000187805 */ /* 0x000fe2000001ff00 */
[----:B------:R-:W-:-:S04]  /*15d0*/  USHF.R.U32.HI UR61, URZ, 0x1f, UR5 ;  /* 0x0000001f3f3d7899 */ /* 0x000fc80008011605 */
[----:B------:R-:W-:Y:S02]  /*15e0*/  ULEA.HI.SX32 UR61, UR5, UR61, 0x1b ;  /* 0x0000003d053d7291 */ /* 0x000fe4000f8fda3f */
[----:B------:R-:W-:Y:S10]  /*15f0*/  @!P1 BRA `(.L_x_260) ;  /* 0x0000008c00f89947 */ /* 0x000ff40003800000 */
[----:B------:R-:W0:Y:S01]  /*1600*/  SHFL.IDX PT, R0, R218, RZ, 0x1f ;  /* 0x00001fffda007589 */ /* 0x000e2200000e0000 */
[----:B------:R-:W1:Y:S01]  /*1610*/  S2UR UR7, SR_CgaCtaId ;  /* 0x00000000000779c3 */ /* 0x000e620000008800 */
[----:B------:R-:W-:Y:S01]  /*1620*/  UMOV UR6, 0x400 ;  /* 0x0000040000067882 */ /* 0x000fe20000000000 */
[----:B0-----:R-:W-:Y:S01]  /*1630*/  R2UR UR4, R0 ;  /* 0x00000000000472ca */ /* 0x001fe200000e0000 */
[----:B-1----:R-:W-:-:S04]  /*1640*/  ULEA UR6, UR7, UR6, 0x18 ;  /* 0x0000000607067291 */ /* 0x002fc8000f8ec03f */
[----:B------:R-:W-:-:S04]  /*1650*/  UIADD3 UR6, UR6, 0x14400, URZ ;  /* 0x0001440006067890 */ /* 0x000fc8000fffe03f */
[----:B------:R-:W-:-:S04]  /*1660*/  ULOP3.LUT UP0, URZ, UR6, 0x9f, URZ, 0xc0, !UPT ;  /* 0x0000009f063f7892 */ /* 0x000fc8000f80c03f */
[----:B------:R-:W-:Y:S02]  /*1670*/  ULEA.HI UR5, UR4, UR4, URZ, 0x1 ;  /* 0x0000000404057291 */ /* 0x000fe4000f8f083f */
[----:B------:R-:W-:Y:S02]  /*1680*/  PLOP3.LUT P0, PT, PT, PT, UP0, 0x80, 0x0 ;  /* 0x000000000000781c */ /* 0x000fe40003f0f008 */
[----:B------:R-:W-:-:S04]  /*1690*/  ULOP3.LUT UR5, UR5, 0x1e, URZ, 0xc0, !UPT ;  /* 0x0000001e05057892 */ /* 0x000fc8000f8ec03f */
[----:B------:R-:W-:-:S04]  /*16a0*/  UIADD3 UR5, UR4, -UR5, URZ ;  /* 0x8000000504057290 */ /* 0x000fc8000fffe03f */
[----:B------:R-:W-:-:S04]  /*16b0*/  ULEA UR5, UR5, UR6, 0xd ;  /* 0x0000000605057291 */ /* 0x000fc8000f8e683f */
[----:B------:R-:W-:-:S04]  /*16c0*/  USHF.R.U32.HI UR5, URZ, 0x4, UR5 ;  /* 0x000000043f057899 */ /* 0x000fc80008011605 */
[----:B------:R-:W-:Y:S01]  /*16d0*/  ULOP3.LUT UR36, UR5, 0x3fff, URZ, 0xc0, !UPT ;  /* 0x00003fff05247892 */ /* 0x000fe2000f8ec03f */
[----:B------:R-:W-:Y:S11]  /*16e0*/  @!P0 BRA `(.L_x_261) ;  /* 0x0000000000408947 */ /* 0x000ff60003800000 */
[----:B------:R-:W-:Y:S01]  /*16f0*/  MOV R0, 0x0 ;  /* 0x0000000000007802 */ /* 0x000fe20000000f00 */
[----:B------:R-:W-:Y:S01]  /*1700*/  ULDC.64 UR4, c[0x4][0x1b8] ;  /* 0x01006e0000047ab9 */ /* 0x000fe20000000a00 */
[----:B------:R-:W-:Y:S01]  /*1710*/  ULDC.64 UR6, c[0x4][0x130] ;  /* 0x01004c0000067ab9 */ /* 0x000fe20000000a00 */
[----:B------:R-:W-:Y:S01]  /*1720*/  IMAD.U32 R4, RZ, RZ, UR4 ;  /* 0x00000004ff047e24 */ /* 0x000fe2000f8e00ff */
[----:B------:R0:W1:Y:S01]  /*1730*/  LDC.64 R2, c[0x4][R0] ;  /* 0x0100000000027b82 */ /* 0x0000620000000a00 */
[----:B------:R-:W-:Y:S01]  /*1740*/  IMAD.U32 R5, RZ, RZ, UR5 ;  /* 0x00000005ff057e24 */ /* 0x000fe2000f8e00ff */
[----:B------:R-:W-:Y:S01]  /*1750*/  ULDC.64 UR4, c[0x4][0x1c0] ;  /* 0x0100700000047ab9 */ /* 0x000fe20000000a00 */
[----:B------:R-:W-:Y:S01]  /*1760*/  MOV R10, UR6 ;  /* 0x00000006000a7c02 */ /* 0x000fe20008000f00 */
[----:B------:R-:W-:Y:S02]  /*1770*/  IMAD.U32 R6, RZ, RZ, UR4 ;  /* 0x00000004ff067e24 */ /* 0x000fe4000f8e00ff */
[----:B------:R-:W-:-:S02]  /*1780*/  IMAD.U32 R7, RZ, RZ, UR5 ;  /* 0x00000005ff077e24 */ /* 0x000fc4000f8e00ff */
[----:B------:R-:W-:Y:S02]  /*1790*/  IMAD.U32 R11, RZ, RZ, UR7 ;  /* 0x00000007ff0b7e24 */ /* 0x000fe4000f8e00ff */
[----:B------:R-:W-:Y:S02]  /*17a0*/  IMAD.MOV.U32 R8, RZ, RZ, 0x70 ;  /* 0x00000070ff087424 */ /* 0x000fe400078e00ff */
[----:B------:R-:W-:Y:S02]  /*17b0*/  IMAD.MOV.U32 R12, RZ, RZ, 0x1 ;  /* 0x00000001ff0c7424 */ /* 0x000fe400078e00ff */
[----:B0-----:R-:W-:-:S07]  /*17c0*/  IMAD.MOV.U32 R13, RZ, RZ, RZ ;  /* 0x000000ffff0d7224 */ /* 0x001fce00078e00ff */
[----:B------:R-:W-:-:S07]  /*17d0*/  LEPC R20, `(.L_x_261) ;  /* 0x000000001014794e */ /* 0x000fce0000000000 */
[----:B-1----:R-:W-:Y:S05]  /*17e0*/  CALL.ABS.NOINC R2 ;  /* 0x0000000002007343 */ /* 0x002fea0003c00000 */
.L_x_261:
[----:B------:R-:W0:Y:S01]  /*17f0*/  S2UR UR5, SR_CgaCtaId ;  /* 0x00000000000579c3 */ /* 0x000e220000008800 */
[----:B------:R-:W-:Y:S01]  /*1800*/  LEA.HI R0, R216, R216, RZ, 0x1 ;  /* 0x000000d8d8007211 */ /* 0x000fe200078f08ff */
[----:B------:R-:W-:Y:S01]  /*1810*/  UMOV UR4, 0x400 ;  /* 0x0000040000047882 */ /* 0x000fe20000000000 */
[----:B------:R-:W-:Y:S01]  /*1820*/  R2UR UR6, R222 ;  /* 0x00000000de0672ca */ /* 0x000fe200000e0000 */
[----:B------:R-:W-:Y:S01]  /*1830*/  BSSY B0, `(.L_x_262) ;  /* 0x000000a000007945 */ /* 0x000fe20003800000 */
[----:B------:R-:W-:-:S05]  /*1840*/  LOP3.LUT R3, R0, 0xfffffffe, RZ, 0xc0, !PT ;  /* 0xfffffffe00037812 */ /* 0x000fca00078ec0ff */
[----:B------:R-:W-:-:S05]  /*1850*/  IMAD.IADD R0, R216, 0x1, -R3 ;  /* 0x00000001d8007824 */ /* 0x000fca00078e0a03 */
[----:B------:R-:W-:Y:S01]  /*1860*/  SHF.L.U32 R0, R0, 0x1f, RZ ;  /* 0x0000001f00007819 */ /* 0x000fe200000006ff */
[----:B------:R-:W-:-:S05]  /*1870*/  IMAD.U32 R2, RZ, RZ, UR6 ;  /* 0x00000006ff027e24 */ /* 0x000fca000f8e00ff */
[----:B------:R-:W-:Y:S01]  /*1880*/  ISETP.NE.AND P0, PT, R2, 0x3, PT ;  /* 0x000000030200780c */ /* 0x000fe20003f05270 */
[----:B0-----:R-:W-:-:S06]  /*1890*/  ULEA UR4, UR5, UR4, 0x18 ;  /* 0x0000000405047291 */ /* 0x001fcc000f8ec03f */
[----:B------:R-:W-:-:S04]  /*18a0*/  IMAD.U32 R5, RZ, RZ, UR4 ;  /* 0x00000004ff057e24 */ /* 0x000fc8000f8e00ff */
[----:B------:R-:W0:Y:S02]  /*18b0*/  SYNCS.PHASECHK.TRANS64.TRYWAIT P1, [R5+URZ+0x38800], R0 ;  /* 0x03880000050075a7 */ /* 0x000e24000802017f */
[----:B0-----:R-:W-:Y:S05]  /*18c0*/  @!P1 BRA `(.L_x_263) ;  /* 0x0000010800fc9947 */ /* 0x001fea0003800000 */
.L_x_388:
[----:B------:R-:W-:Y:S05]  /*18d0*/  BSYNC B0 ;  /* 0x0000000000007941 */ /* 0x000fea0003800000 */
.L_x_262:
[----:B------:R-:W-:Y:S05]  /*18e0*/  @!P0 BRA `(.L_x_264) ;  /* 0x0000000000048947 */ /* 0x000fea0003800000 */
[----:B------:R-:W-:Y:S01]  /*18f0*/  BPT.TRAP 0x1 ;  /* 0x000000040000795c */ /* 0x000fe20000300000 */
.L_x_264:
[----:B0-----:R-:W-:Y:S01]  /*1900*/  IMAD R0, R16, 0x8, R5 ;  /* 0x0000000810007824 */ /* 0x001fe200078e0205 */
[----:B------:R-:W-:-:S04]  /*1910*/  SHF.L.U32 R3, R17, 0x1f, RZ ;  /* 0x0000001f11037819 */ /* 0x000fc800000006ff */
[----:B------:R0:W1:Y:S01]  /*1920*/  SYNCS.PHASECHK.TRANS64.TRYWAIT P2, [R0+URZ+0x38830], R3 ;  /* 0x03883003000075a7 */ /* 0x000062000804017f */
[----:B------:R-:W-:Y:S05]  /*1930*/  @!P0 BRA `(.L_x_265) ;  /* 0x0000000000048947 */ /* 0x000fea0003800000 */
[----:B------:R-:W-:Y:S01]  /*1940*/  BPT.TRAP 0x1 ;  /* 0x000000040000795c */ /* 0x000fe20000300000 */
.L_x_265:
[----:B------:R-:W2:Y:S01]  /*1950*/  S2R R2, SR_TID.X ;  /* 0x0000000000027919 */ /* 0x000ea20000002100 */
[----:B------:R-:W-:Y:S01]  /*1960*/  IMAD.MOV.U32 R151, RZ, RZ, RZ ;  /* 0x000000ffff977224 */ /* 0x000fe200078e00ff */
[----:B--2---:R-:W-:Y:S01]  /*1970*/  LOP3.LUT P1, RZ, R2, 0x7f, RZ, 0xc0, !PT ;  /* 0x0000007f02ff7812 */ /* 0x004fe2000782c0ff */
[----:B-1----:R-:W-:-:S12]  /*1980*/  @P2 BRA `(.L_x_266) ;  /* 0x0000000000082947 */ /* 0x002fd80003800000 */
[----:B------:R-:W1:Y:S02]  /*1990*/  SYNCS.PHASECHK.TRANS64.TRYWAIT P2, [R0+URZ+0x38830], R3 ;  /* 0x03883003000075a7 */ /* 0x000e64000804017f */
[----:B-1----:R-:W-:Y:S05]  /*19a0*/  @!P2 BRA `(.L_x_267) ;  /* 0x0000010800d8a947 */ /* 0x002fea0003800000 */
.L_x_266:
[----:B------:R-:W-:Y:S05]  /*19b0*/  WARPSYNC.ALL ;  /* 0x0000000000007948 */ /* 0x000fea0003800000 */
[----:B------:R-:W-:Y:S01]  /*19c0*/  R2UR UR4, R5 ;  /* 0x00000000050472ca */ /* 0x000fe200000e0000 */
[----:B------:R-:W-:Y:S01]  /*19d0*/  ULOP3.LUT UR5, UR36, 0x10000, URZ, 0xfc, !UPT ;  /* 0x0001000024057892 */ /* 0x000fe2000f8efc3f */
[----:B------:R-:W-:Y:S01]  /*19e0*/  R2UR UR6, R16 ;  /* 0x00000000100672ca */ /* 0x000fe200000e0000 */
[----:B------:R-:W-:Y:S01]  /*19f0*/  WARPGROUP.ARRIVE ;  /* 0x00000000000079c5 */ /* 0x000fe20000000000 */
[----:B------:R-:W-:Y:S01]  /*1a00*/  UMOV UR9, 0x40000040 ;  /* 0x4000004000097882 */ /* 0x000fe20000000000 */
[----:B------:R-:W-:Y:S01]  /*1a10*/  UMOV UR11, 0x40000040 ;  /* 0x40000040000b7882 */ /* 0x000fe20000000000 */
[----:B------:R-:W-:Y:S01]  /*1a20*/  UMOV UR15, UR9 ;  /* 0x00000009000f7c82 */ /* 0x000fe20008000000 */
[----:B------:R-:W-:Y:S01]  /*1a30*/  IMAD.U32 R13, RZ, RZ, UR9 ;  /* 0x00000009ff0d7e24 */ /* 0x000fe2000f8e00ff */
[----:B------:R-:W-:Y:S01]  /*1a40*/  UMOV UR8, UR5 ;  /* 0x0000000500087c82 */ /* 0x000fe20008000000 */
[----:B------:R-:W-:Y:S01]  /*1a50*/  UMOV UR17, 0x40000040 ;  /* 0x4000004000117882 */ /* 0x000fe20000000000 */
[----:B------:R-:W-:Y:S01]  /*1a60*/  UMOV UR14, UR8 ;  /* 0x00000008000e7c82 */ /* 0x000fe20008000000 */
[----:B------:R-:W-:Y:S01]  /*1a70*/  MOV R12, UR8 ;  /* 0x00000008000c7c02 */ /* 0x000fe20008000f00 */
[----:B------:R-:W-:Y:S01]  /*1a80*/  UMOV UR19, 0x40000040 ;  /* 0x4000004000137882 */ /* 0x000fe20000000000 */
[----:B------:R-:W-:Y:S01]  /*1a90*/  UIADD3 UR4, UR4, 0x24400, URZ ;  /* 0x0002440004047890 */ /* 0x000fe2000fffe03f */
[----:B------:R-:W-:Y:S01]  /*1aa0*/  IMAD.U32 R11, RZ, RZ, UR17 ;  /* 0x00000011ff0b7e24 */ /* 0x000fe2000f8e00ff */
[----:B------:R-:W-:Y:S01]  /*1ab0*/  UMOV UR13, 0x40000040 ;  /* 0x40000040000d7882 */ /* 0x000fe20000000000 */
[----:B------:R-:W-:Y:S01]  /*1ac0*/  UIADD3 UR20, UR5, 0x404, URZ ;  /* 0x0000040405147890 */ /* 0x000fe2000fffe03f */
[----:B------:R-:W-:Y:S01]  /*1ad0*/  VIADD R2, R219, UR60 ;  /* 0x0000003cdb027c36 */ /* 0x000fe20008000000 */
[----:B------:R-:W-:Y:S01]  /*1ae0*/  USHF.R.U32.HI UR4, URZ, 0x4, UR4 ;  /* 0x000000043f047899 */ /* 0x000fe20008011604 */
[----:B01----:R-:W-:Y:S01]  /*1af0*/  IMAD.U32 R3, RZ, RZ, UR61 ;  /* 0x0000003dff037e24 */ /* 0x003fe2000f8e00ff */
[----:B------:R-:W-:Y:S01]  /*1b00*/  UMOV UR21, 0x40000040 ;  /* 0x4000004000157882 */ /* 0x000fe20000000000 */
[----:B------:R-:W-:Y:S01]  /*1b10*/  UMOV UR23, 0x40000040 ;  /* 0x4000004000177882 */ /* 0x000fe20000000000 */
[----:B------:R-:W-:Y:S01]  /*1b20*/  ULOP3.LUT UR4, UR4, 0x3fff, URZ, 0xc0, !UPT ;  /* 0x00003fff04047892 */ /* 0x000fe2000f8ec03f */
[----:B------:R-:W-:Y:S01]  /*1b30*/  IMAD R2, R3, -0x50, R2 ;  /* 0xffffffb003027824 */ /* 0x000fe200078e0202 */
[----:B------:R-:W-:Y:S01]  /*1b40*/  UIADD3 UR24, UR5, 0x406, URZ ;  /* 0x0000040605187890 */ /* 0x000fe2000fffe03f */
[----:B------:R-:W-:Y:S01]  /*1b50*/  P2R R21, PR, RZ, 0x1 ;  /* 0x00000001ff157803 */ /* 0x000fe20000000000 */
[----:B------:R-:W-:Y:S01]  /*1b60*/  ULOP3.LUT UR7, UR4, 0x10000, URZ, 0xfc, !UPT ;  /* 0x0001000004077892 */ /* 0x000fe2000f8efc3f */
[----:B------:R-:W-:Y:S01]  /*1b70*/  @!P1 VIADD R0, R0, 0x38840 ;  /* 0x0003884000009836 */ /* 0x000fe20000000000 */
[----:B------:R-:W-:Y:S01]  /*1b80*/  UMOV UR25, 0x40000040 ;  /* 0x4000004000197882 */ /* 0x000fe20000000000 */
[----:B------:R-:W-:Y:S01]  /*1b90*/  UMOV UR27, 0x40000040 ;  /* 0x40000040001b7882 */ /* 0x000fe20000000000 */
[----:B------:R-:W-:Y:S01]  /*1ba0*/  UIMAD UR4, UR6, 0xa00, UR7 ;  /* 0x00000a00060478a4 */ /* 0x000fe2000f8e0207 */
[C---:B------:R-:W-:Y:S01]  /*1bb0*/  ISETP.GT.AND P6, PT, R2.reuse, RZ, PT ;  /* 0x000000ff0200720c */ /* 0x040fe20003fc4270 */
[----:B------:R-:W-:Y:S01]  /*1bc0*/  IMAD.U32 R19, RZ, RZ, UR7 ;  /* 0x00000007ff137e24 */ /* 0x000fe2000f8e00ff */
[----:B------:R-:W-:Y:S01]  /*1bd0*/  UIADD3 UR7, UR5, 0x2, URZ ;  /* 0x0000000205077890 */ /* 0x000fe2000fffe03f */
[C---:B------:R-:W-:Y:S01]  /*1be0*/  ISETP.GT.AND P5, PT, R2.reuse, 0x1, PT ;  /* 0x000000010200780c */ /* 0x040fe20003fa4270 */
[----:B------:R-:W-:Y:S01]  /*1bf0*/  UIADD3 UR6, UR4, 0x200, URZ ;  /* 0x0000020004067890 */ /* 0x000fe2000fffe03f */
[C---:B------:R-:W-:Y:S01]  /*1c00*/  ISETP.GT.AND P4, PT, R2.reuse, 0x8, PT ;  /* 0x000000080200780c */ /* 0x040fe20003f84270 */
[----:B------:R-:W-:Y:S01]  /*1c10*/  UMOV UR10, UR4 ;  /* 0x00000004000a7c82 */ /* 0x000fe20008000000 */
[----:B------:R-:W-:Y:S01]  /*1c20*/  UIADD3 UR12, UR4, 0x2, URZ ;  /* 0x00000002040c7890 */ /* 0x000fe2000fffe03f */
[----:B------:R-:W-:Y:S01]  /*1c30*/  HGMMA.64x16x16.F32.BF16 R56, gdesc[UR8], RZ, !UPT, gsb0 ;  /* 0x00200000083879f0 */ /* 0x000fe2000c0018ff */
[----:B------:R-:W-:Y:S01]  /*1c40*/  UIADD3 UR10, UR4, 0x80, URZ ;  /* 0x00000080040a7890 */ /* 0x000fe2000fffe03f */
[C---:B------:R-:W-:Y:S01]  /*1c50*/  ISETP.GT.AND P3, PT, R2.reuse, 0x9, PT ;  /* 0x000000090200780c */ /* 0x040fe20003f64270 */
[----:B------:R-:W-:Y:S01]  /*1c60*/  UMOV UR8, UR14 ;  /* 0x0000000e00087c82 */ /* 0x000fe20008000000 */
[----:B------:R-:W-:Y:S01]  /*1c70*/  UMOV UR9, UR15 ;  /* 0x0000000f00097c82 */ /* 0x000fe20008000000 */
[----:B------:R-:W-:Y:S01]  /*1c80*/  UMOV UR11, 0x40000040 ;  /* 0x40000040000b7882 */ /* 0x000fe20000000000 */
[----:B------:R-:W-:Y:S01]  /*1c90*/  UMOV UR16, UR7 ;  /* 0x0000000700107c82 */ /* 0x000fe20008000000 */
[----:B------:R-:W-:Y:S01]  /*1ca0*/  UMOV UR18, UR12 ;  /* 0x0000000c00127c82 */ /* 0x000fe20008000000 */
[----:B------:R-:W-:Y:S01]  /*1cb0*/  UIADD3 UR7, UR5, 0x4, URZ ;  /* 0x0000000405077890 */ /* 0x000fe2000fffe03f */
[----:B------:R-:W-:Y:S01]  /*1cc0*/  IMAD.U32 R10, RZ, RZ, UR16 ;  /* 0x00000010ff0a7e24 */ /* 0x000fe2000f8e00ff */
[----:B------:R-:W-:Y:S01]  /*1cd0*/  UIADD3 UR12, UR4, 0x4, URZ ;  /* 0x00000004040c7890 */ /* 0x000fe2000fffe03f */
[----:B------:R-:W-:Y:S01]  /*1ce0*/  ISETP.GT.AND P2, PT, R2, 0x10, PT ;  /* 0x000000100200780c */ /* 0x000fe20003f44270 */
[----:B------:R-:W-:Y:S01]  /*1cf0*/  UIADD3 UR22, UR4, 0x284, URZ ;  /* 0x0000028404167890 */ /* 0x000fe2000fffe03f */
[----:B------:R-:W-:Y:S01]  /*1d00*/  @!P1 PRMT R0, RZ, 0x654, R0 ;  /* 0x00000654ff009816 */ /* 0x000fe20000000000 */
[----:B------:R-:W-:Y:S01]  /*1d10*/  UIADD3 UR26, UR4, 0x286, URZ ;  /* 0x00000286041a7890 */ /* 0x000fe2000fffe03f */
[--C-:B------:R-:W-:Y:S01]  /*1d20*/  IMAD.MOV.U32 R150, RZ, RZ, R151.reuse ;  /* 0x000000ffff967224 */ /* 0x100fe200078e0097 */
[----:B------:R-:W-:Y:S01]  /*1d30*/  UIADD3 UR28, UR5, 0x800, URZ ;  /* 0x00000800051c7890 */ /* 0x000fe2000fffe03f */
[--C-:B------:R-:W-:Y:S01]  /*1d40*/  IMAD.MOV.U32 R149, RZ, RZ, R151.reuse ;  /* 0x000000ffff957224 */ /* 0x100fe200078e0097 */
        /* <DEDUP_REMOVED lines=25> */
[--C-:B------:R-:W-:Y:S01]  /*1ee0*/  IMAD.MOV.U32 R140, RZ, RZ, R151.reuse ;  /* 0x000000ffff8c7224 */ /* 0x100fe200078e0097 */
[----:B------:R-:W-:Y:S01]  /*1ef0*/  UMOV UR45, 0x40000040 ;  /* 0x40000040002d7882 */ /* 0x000fe20000000000 */
[----:B------:R-:W-:Y:S01]  /*1f00*/  UMOV UR47, 0x40000040 ;  /* 0x40000040002f7882 */ /* 0x000fe20000000000 */
[----:B------:R-:W-:Y:S01]  /*1f10*/  UIADD3 UR48, UR5, 0xc02, URZ ;  /* 0x00000c0205307890 */ /* 0x000fe2000fffe03f */
[--C-:B------:R-:W-:Y:S01]  /*1f20*/  IMAD.MOV.U32 R139, RZ, RZ, R151.reuse ;  /* 0x000000ffff8b7224 */ /* 0x100fe200078e0097 */
[----:B------:R-:W-:Y:S01]  /*1f30*/  UIADD3 UR50, UR4, 0x782, URZ ;  /* 0x0000078204327890 */ /* 0x000fe2000fffe03f */
[----:B------:R-:W-:Y:S01]  /*1f40*/  IMAD.MOV.U32 R138, RZ, RZ, R151 ;  /* 0x000000ffff8a7224 */ /* 0x000fe200078e0097 */
[----:B------:R-:W-:Y:S01]  /*1f50*/  UMOV UR49, 0x40000040 ;  /* 0x4000004000317882 */ /* 0x000fe20000000000 */
[----:B------:R-:W-:Y:S01]  /*1f60*/  UMOV UR51, 0x40000040 ;  /* 0x4000004000337882 */ /* 0x000fe20000000000 */
[----:B------:R-:W-:-:S02]  /*1f70*/  WARPGROUP.DEPBAR.LE gsb0, 0x0 ;  /* 0x00008000000079c5 */ /* 0x000fc40000010000 */
[----:B------:R-:W-:Y:S01]  /*1f80*/  WARPGROUP.ARRIVE ;  /* 0x00000000000079c5 */ /* 0x000fe20000000000 */
[----:B------:R-:W-:Y:S01]  /*1f90*/  UIADD3 UR52, UR5, 0xc04, URZ ;  /* 0x00000c0405347890 */ /* 0x000fe2000fffe03f */
[--C-:B------:R-:W-:Y:S01]  /*1fa0*/  IMAD.MOV.U32 R137, RZ, RZ, R151.reuse ;  /* 0x000000ffff897224 */ /* 0x100fe200078e0097 */
[----:B------:R-:W-:Y:S01]  /*1fb0*/  UIADD3 UR54, UR4, 0x784, URZ ;  /* 0x0000078404367890 */ /* 0x000fe2000fffe03f */
[--C-:B------:R-:W-:Y:S01]  /*1fc0*/  IMAD.MOV.U32 R136, RZ, RZ, R151.reuse ;  /* 0x000000ffff887224 */ /* 0x100fe200078e0097 */
[----:B------:R-:W-:Y:S01]  /*1fd0*/  UMOV UR53, 0x40000040 ;  /* 0x4000004000357882 */ /* 0x000fe20000000000 */
        /* <DEDUP_REMOVED lines=9> */
[----:B------:R-:W-:Y:S01]  /*2070*/  IMAD.U32 R7, RZ, RZ, UR57 ;  /* 0x00000039ff077e24 */ /* 0x000fe2000f8e00ff */
[----:B------:R-:W-:Y:S01]  /*2080*/  UISETP.GE.AND UP0, UPT, UR60, 0x51, UPT ;  /* 0x000000513c00788c */ /* 0x000fe2000bf06270 */
        /* <DEDUP_REMOVED lines=25> */
[--C-:B------:R-:W-:Y:S02]  /*2220*/  IMAD.MOV.U32 R114, RZ, RZ, R151.reuse ;  /* 0x000000ffff727224 */ /* 0x100fe400078e0097 */
        /* <DEDUP_REMOVED lines=35> */
[--C-:B------:R-:W-:Y:S01]  /*2460*/  IMAD.MOV.U32 R82, RZ, RZ, R151.reuse ;  /* 0x000000ffff527224 */ /* 0x100fe200078e0097 */
[----:B------:R-:W-:Y:S02]  /*2470*/  WARPGROUP.DEPBAR.LE gsb0, 0x0 ;  /* 0x00008000000079c5 */ /* 0x000fe40000010000 */
[----:B------:R-:W-:Y:S01]  /*2480*/  WARPGROUP.ARRIVE ;  /* 0x00000000000079c5 */ /* 0x000fe20000000000 */
[----:B------:R-:W-:-:S02]  /*2490*/  IMAD.MOV.U32 R81, RZ, RZ, R151 ;  /* 0x000000ffff517224 */ /* 0x000fc400078e0097 */
[--C-:B------:R-:W-:Y:S02]  /*24a0*/  IMAD.MOV.U32 R80, RZ, RZ, R151.reuse ;  /* 0x000000ffff507224 */ /* 0x100fe400078e0097 */
[--C-:B------:R-:W-:Y:S01]  /*24b0*/  IMAD.MOV.U32 R79, RZ, RZ, R151.reuse ;  /* 0x000000ffff4f7224 */ /* 0x100fe200078e0097 */
        /* <DEDUP_REMOVED lines=20> */
[----:B------:R-:W-:Y:S01]  /*2600*/  IMAD.MOV.U32 R65, RZ, RZ, R151 ;  /* 0x000000ffff417224 */ /* 0x000fe200078e0097 */
[----:B------:R-:W-:-:S02]  /*2610*/  WARPGROUP.DEPBAR.LE gsb0, 0x0 ;  /* 0x00008000000079c5 */ /* 0x000fc40000010000 */
        /* <DEDUP_REMOVED lines=402> */
[----:B------:R-:W-:Y:S02]  /*3f40*/  FSEL R61, R61, -INF , P3 ;  /* 0xff8000003d3d7808 */ /* 0x000fe40001800000 */
[----:B------:R-:W-:Y:S02]  /*3f50*/  FMNMX.FTZ R4, R60, R3, !PT ;  /* 0x000000033c047209 */ /* 0x000fe40007810000 */
[----:B------:R-:W-:-:S02]  /*3f60*/  FSEL R58, R58, -INF , P6 ;  /* 0xff8000003a3a7808 */ /* 0x000fc40003000000 */
[C---:B------:R-:W-:Y:S02]  /*3f70*/  ISETP.GT.AND P6, PT, R2.reuse, 0x11, PT ;  /* 0x000000110200780c */ /* 0x040fe40003fc4270 */
[----:B------:R-:W-:Y:S02]  /*3f80*/  FMNMX.FTZ R3, R61, R4, !PT ;  /* 0x000000043d037209 */ /* 0x000fe40007810000 */
[----:B------:R-:W-:Y:S02]  /*3f90*/  FSEL R59, R59, -INF , P5 ;  /* 0xff8000003b3b7808 */ /* 0x000fe40002800000 */
[----:B------:R-:W-:Y:S02]  /*3fa0*/  ISETP.GT.AND P5, PT, R2, 0x18, PT ;  /* 0x000000180200780c */ /* 0x000fe40003fa4270 */
[----:B------:R-:W-:Y:S02]  /*3fb0*/  FSEL R62, R62, -INF , P4 ;  /* 0xff8000003e3e7808 */ /* 0x000fe40002000000 */
[----:B------:R-:W-:-:S02]  /*3fc0*/  ISETP.GT.AND P4, PT, R2, 0x19, PT ;  /* 0x000000190200780c */ /* 0x000fc40003f84270 */
[----:B------:R-:W-:Y:S02]  /*3fd0*/  FSEL R63, R63, -INF , P3 ;  /* 0xff8000003f3f7808 */ /* 0x000fe40001800000 */
[----:B------:R-:W-:Y:S01]  /*3fe0*/  ISETP.GT.AND P3, PT, R2, 0x20, PT ;  /* 0x000000200200780c */ /* 0x000fe20003f64270 */
[----:B------:R-:W-:Y:S02]  /*3ff0*/  WARPGROUP.DEPBAR.LE gsb0, 0x0 ;  /* 0x00008000000079c5 */ /* 0x000fe40000010000 */
[----:B------:R-:W-:Y:S01]  /*4000*/  WARPGROUP.ARRIVE ;  /* 0x00000000000079c5 */ /* 0x000fe20000000000 */
[----:B------:R-:W-:Y:S02]  /*4010*/  FSEL R48, R48, -INF , P2 ;  /* 0xff80000030307808 */ /* 0x000fe40001000000 */
        /* <DEDUP_REMOVED lines=17> */
[----:B------:R-:W-:Y:S02]  /*4130*/  FSEL R54, R54, -INF , P5 ;  /* 0xff80000036367808 */ /* 0x000fe40002800000 */
[C---:B------:R-:W-:Y:S02]  /*4140*/  ISETP.GT.AND P5, PT, R2.reuse, 0x29, PT ;  /* 0x000000290200780c */ /* 0x040fe40003fa4270 */
        /* <DEDUP_REMOVED lines=8> */
[----:B------:R-:W-:Y:S02]  /*41d0*/  FSEL R44, R44, -INF , P6 ;  /* 0xff8000002c2c7808 */ /* 0x000fe40003000000 */
[----:B------:R-:W-:Y:S02]  /*41e0*/  FMNMX.FTZ R3, R41, R4, !PT ;  /* 0x0000000429037209 */ /* 0x000fe40007810000 */
[----:B------:R-:W-:Y:S02]  /*41f0*/  FSEL R45, R45, -INF , P5 ;  /* 0xff8000002d2d7808 */ /* 0x000fe40002800000 */
[----:B------:R-:W-:-:S02]  /*4200*/  FMNMX.FTZ R4, R44, R3, !PT ;  /* 0x000000032c047209 */ /* 0x000fc40007810000 */
[----:B------:R-:W-:Y:S02]  /*4210*/  FSEL R42, R42, -INF , P3 ;  /* 0xff8000002a2a7808 */ /* 0x000fe40001800000 */
[C---:B------:R-:W-:Y:S02]  /*4220*/  ISETP.GT.AND P3, PT, R2.reuse, 0x31, PT ;  /* 0x000000310200780c */ /* 0x040fe40003f64270 */
[----:B------:R-:W-:Y:S02]  /*4230*/  FMNMX.FTZ R3, R45, R4, !PT ;  /* 0x000000042d037209 */ /* 0x000fe40007810000 */
[----:B------:R-:W-:Y:S02]  /*4240*/  FSEL R43, R43, -INF , P2 ;  /* 0xff8000002b2b7808 */ /* 0x000fe40001000000 */
[----:B------:R-:W-:Y:S02]  /*4250*/  ISETP.GT.AND P2, PT, R2, 0x38, PT ;  /* 0x000000380200780c */ /* 0x000fe40003f44270 */
[----:B------:R-:W-:-:S02]  /*4260*/  FSEL R46, R46, -INF , P6 ;  /* 0xff8000002e2e7808 */ /* 0x000fc40003000000 */
[C---:B------:R-:W-:Y:S02]  /*4270*/  ISETP.GT.AND P6, PT, R2.reuse, 0x39, PT ;  /* 0x000000390200780c */ /* 0x040fe40003fc4270 */
[----:B------:R-:W-:Y:S02]  /*4280*/  FSEL R47, R47, -INF , P5 ;  /* 0xff8000002f2f7808 */ /* 0x000fe40002800000 */
[----:B------:R-:W-:Y:S01]  /*4290*/  ISETP.GT.AND P5, PT, R2, 0x40, PT ;  /* 0x000000400200780c */ /* 0x000fe20003fa4270 */
[----:B------:R-:W-:Y:S02]  /*42a0*/  WARPGROUP.DEPBAR.LE gsb0, 0x0 ;  /* 0x00008000000079c5 */ /* 0x000fe40000010000 */
[----:B------:R-:W-:Y:S01]  /*42b0*/  WARPGROUP.ARRIVE ;  /* 0x00000000000079c5 */ /* 0x000fe20000000000 */
[----:B------:R-:W-:Y:S02]  /*42c0*/  FSEL R32, R32, -INF , P4 ;  /* 0xff80000020207808 */ /* 0x000fe40002000000 */
[----:B------:R-:W-:-:S02]  /*42d0*/  FSEL R33, R33, -INF , P3 ;  /* 0xff80000021217808 */ /* 0x000fc40001800000 */
[----:B------:R-:W-:Y:S01]  /*42e0*/  FMNMX.FTZ R4, R32, R3, !PT ;  /* 0x0000000320047209 */ /* 0x000fe20007810000 */
[----:B------:R-:W-:Y:S01]  /*42f0*/  HGMMA.64x16x16.F32.BF16 R24, gdesc[UR4], R24, gsb0 ;  /* 0x00200000041879f0 */ /* 0x000fe20008001818 */
[----:B------:R-:W-:Y:S01]  /*4300*/  FSEL R36, R36, -INF , P2 ;  /* 0xff80000024247808 */ /* 0x000fe20001000000 */
[----:B------:R-:W-:Y:S01]  /*4310*/  ULDC UR5, c[0x0][0x988] ;  /* 0x0002620000057ab9 */ /* 0x000fe20000000800 */
[----:B------:R-:W-:Y:S02]  /*4320*/  FMNMX.FTZ R3, R33, R4, !PT ;  /* 0x0000000421037209 */ /* 0x000fe40007810000 */
        /* <DEDUP_REMOVED lines=9> */
[----:B------:R-:W-:Y:S01]  /*43c0*/  FSEL R39, R39, -INF , P6 ;  /* 0xff80000027277808 */ /* 0x000fe20003000000 */
[----:B------:R-:W-:Y:S02]  /*43d0*/  WARPGROUP.DEPBAR.LE gsb0, 0x0 ;  /* 0x00008000000079c5 */ /* 0x000fe40000010000 */
[----:B------:R-:W-:Y:S01]  /*43e0*/  FSEL R24, R24, -INF , P5 ;  /* 0xff80000018187808 */ /* 0x000fe20002800000 */
[----:B------:R0:W-:Y:S01]  /*43f0*/  @!P1 SYNCS.ARRIVE.TRANS64.RED.A1T0 RZ, [R0+URZ], RZ ;  /* 0x000000ff00ff99a7 */ /* 0x0001e2000810043f */
[----:B------:R-:W-:Y:S02]  /*4400*/  FSEL R25, R25, -INF , P4 ;  /* 0xff80000019197808 */ /* 0x000fe40002000000 */
[----:B------:R-:W-:Y:S02]  /*4410*/  FMNMX.FTZ R4, R24, R3, !PT ;  /* 0x0000000318047209 */ /* 0x000fe40007810000 */
[----:B------:R-:W-:Y:S02]  /*4420*/  FSEL R28, R28, -INF , P3 ;  /* 0xff8000001c1c7808 */ /* 0x000fe40001800000 */
[----:B------:R-:W-:-:S02]  /*4430*/  FMNMX.FTZ R3, R25, R4, !PT ;  /* 0x0000000419037209 */ /* 0x000fc40007810000 */
[----:B------:R-:W-:Y:S02]  /*4440*/  FSEL R29, R29, -INF , P2 ;  /* 0xff8000001d1d7808 */ /* 0x000fe40001000000 */
[----:B------:R-:W-:Y:S02]  /*4450*/  FMNMX.FTZ R2, R28, R3, !PT ;  /* 0x000000031c027209 */ /* 0x000fe40007810000 */
[----:B------:R-:W-:Y:S02]  /*4460*/  FSEL R26, R26, -INF , P5 ;  /* 0xff8000001a1a7808 */ /* 0x000fe40002800000 */
[----:B------:R-:W-:Y:S02]  /*4470*/  FMNMX.FTZ R14, R29, R2, !PT ;  /* 0x000000021d0e7209 */ /* 0x000fe40007810000 */
[----:B------:R-:W-:Y:S02]  /*4480*/  FSEL R27, R27, -INF , P4 ;  /* 0xff8000001b1b7808 */ /* 0x000fe40002000000 */
[----:B------:R-:W-:Y:S01]  /*4490*/  FSEL R30, R30, -INF , P3 ;  /* 0xff8000001e1e7808 */ /* 0x000fe20001800000 */
[----:B------:R-:W1:Y:S01]  /*44a0*/  SHFL.BFLY PT, R3, R14, 0x2, 0x1f ;  /* 0x0c401f000e037f89 */ /* 0x000e6200000e0000 */
[----:B------:R-:W-:-:S02]  /*44b0*/  FSEL R31, R31, -INF , P2 ;  /* 0xff8000001f1f7808 */ /* 0x000fc40001000000 */
[----:B-1----:R-:W-:Y:S02]  /*44c0*/  FMNMX.FTZ R15, R14, R3, !PT ;  /* 0x000000030e0f7209 */ /* 0x002fe40007810000 */
[----:B------:R-:W-:-:S03]  /*44d0*/  FMNMX.FTZ R3, R58, R59, !PT ;  /* 0x0000003b3a037209 */ /* 0x000fc60007810000 */
[----:B------:R-:W1:Y:S02]  /*44e0*/  SHFL.BFLY PT, R4, R15, 0x1, 0x1f ;  /* 0x0c201f000f047f89 */ /* 0x000e6400000e0000 */
[----:B-1----:R-:W-:-:S04]  /*44f0*/  FMNMX.FTZ R4, R15, R4, !PT ;  /* 0x000000040f047209 */ /* 0x002fc80007810000 */
        /* <DEDUP_REMOVED lines=35> */
[----:B------:R-:W2:Y:S01]  /*4730*/  MUFU.EX2 R61, R61 ;  /* 0x0000003d003d7308 */ /* 0x000ea20000000800 */
[----:B-1----:R-:W-:Y:S01]  /*4740*/  FADD.FTZ R15, R56, R57 ;  /* 0x00000039380f7221 */ /* 0x002fe20000010000 */
[----:B------:R-:W-:Y:S01]  /*4750*/  FFMA.FTZ R20, R29, UR5, -R20 ;  /* 0x000000051d147c23 */ /* 0x000fe20008010814 */
[----:B------:R-:W-:-:S02]  /*4760*/  FMNMX.FTZ R3, R47, R2, !PT ;  /* 0x000000022f037209 */ /* 0x000fc40007810000 */
[----:B------:R-:W-:Y:S01]  /*4770*/  F2FP.BF16.F32.PACK_AB R208, R57, R56 ;  /* 0x0000003839d0723e */ /* 0x000fe200000010ff */
[--C-:B------:R-:W-:Y:S01]  /*4780*/  IMAD.MOV.U32 R57, RZ, RZ, R151.reuse ;  /* 0x000000ffff397224 */ /* 0x100fe200078e0097 */
[----:B------:R-:W-:Y:S01]  /*4790*/  FMNMX.FTZ R2, R34, R3, !PT ;  /* 0x0000000322027209 */ /* 0x000fe20007810000 */
[----:B------:R-:W-:Y:S01]  /*47a0*/  MUFU.EX2 R48, R48 ;  /* 0x0000003000307308 */ /* 0x000fe20000000800 */
[----:B------:R-:W-:Y:S02]  /*47b0*/  IMAD.MOV.U32 R56, RZ, RZ, R151 ;  /* 0x000000ffff387224 */ /* 0x000fe400078e0097 */
[----:B------:R-:W-:-:S04]  /*47c0*/  FMNMX.FTZ R3, R35, R2, !PT ;  /* 0x0000000223037209 */ /* 0x000fc80007810000 */
[----:B------:R-:W-:Y:S01]  /*47d0*/  FMNMX.FTZ R2, R38, R3, !PT ;  /* 0x0000000326027209 */ /* 0x000fe20007810000 */
[----:B------:R-:W1:Y:S01]  /*47e0*/  MUFU.EX2 R49, R49 ;  /* 0x0000003100317308 */ /* 0x000e620000000800 */
[----:B--2---:R-:W-:Y:S02]  /*47f0*/  F2FP.BF16.F32.PACK_AB R210, R61, R60 ;  /* 0x0000003c3dd2723e */ /* 0x004fe400000010ff */
[----:B------:R-:W-:-:S04]  /*4800*/  FMNMX.FTZ R3, R39, R2, !PT ;  /* 0x0000000227037209 */ /* 0x000fc80007810000 */
[----:B------:R-:W-:Y:S01]  /*4810*/  FMNMX.FTZ R2, R26, R3, !PT ;  /* 0x000000031a027209 */ /* 0x000fe20007810000 */
[----:B------:R-:W-:Y:S03]  /*4820*/  MUFU.EX2 R52, R52 ;  /* 0x0000003400347308 */ /* 0x000fe60000000800 */
[----:B------:R-:W-:-:S04]  /*4830*/  FMNMX.FTZ R3, R27, R2, !PT ;  /* 0x000000021b037209 */ /* 0x000fc80007810000 */
[----:B------:R-:W-:Y:S01]  /*4840*/  FMNMX.FTZ R2, R30, R3, !PT ;  /* 0x000000031e027209 */ /* 0x000fe20007810000 */
[----:B------:R-:W2:Y:S01]  /*4850*/  MUFU.EX2 R53, R53 ;  /* 0x0000003500357308 */ /* 0x000ea20000000800 */
[----:B-1----:R-:W-:Y:S02]  /*4860*/  F2FP.BF16.F32.PACK_AB R204, R49, R48 ;  /* 0x0000003031cc723e */ /* 0x002fe400000010ff */
[----:B------:R-:W-:-:S05]  /*4870*/  FMNMX.FTZ R2, R31, R2, !PT ;  /* 0x000000021f027209 */ /* 0x000fca0007810000 */
[----:B------:R-:W1:Y:S01]  /*4880*/  SHFL.BFLY PT, R3, R2, 0x2, 0x1f ;  /* 0x0c401f0002037f89 */ /* 0x000e6200000e0000 */
[----:B------:R-:W-:Y:S08]  /*4890*/  MUFU.EX2 R40, R40 ;  /* 0x0000002800287308 */ /* 0x000ff00000000800 */
[----:B------:R-:W3:Y:S01]  /*48a0*/  MUFU.EX2 R41, R41 ;  /* 0x0000002900297308 */ /* 0x000ee20000000800 */
[----:B--2---:R-:W-:-:S07]  /*48b0*/  F2FP.BF16.F32.PACK_AB R206, R53, R52 ;  /* 0x0000003435ce723e */ /* 0x004fce00000010ff */
[----:B------:R-:W-:Y:S01]  /*48c0*/  MUFU.EX2 R44, R44 ;  /* 0x0000002c002c7308 */ /* 0x000fe20000000800 */
[----:B-1----:R-:W-:-:S07]  /*48d0*/  FMNMX.FTZ R14, R2, R3, !PT ;  /* 0x00000003020e7209 */ /* 0x002fce0007810000 */
[----:B------:R-:W-:Y:S01]  /*48e0*/  MUFU.EX2 R21, R20 ;  /* 0x0000001400157308 */ /* 0x000fe20000000800 */
[----:B---3--:R-:W-:Y:S01]  /*48f0*/  F2FP.BF16.F32.PACK_AB R200, R41, R40 ;  /* 0x0000002829c8723e */ /* 0x008fe200000010ff */
[----:B------:R-:W1:Y:S06]  /*4900*/  SHFL.BFLY PT, R3, R14, 0x1, 0x1f ;  /* 0x0c201f000e037f89 */ /* 0x000e6c00000e0000 */
[----:B------:R-:W2:Y:S08]  /*4910*/  MUFU.EX2 R45, R45 ;  /* 0x0000002d002d7308 */ /* 0x000eb00000000800 */
[----:B------:R-:W-:Y:S08]  /*4920*/  MUFU.EX2 R32, R32 ;  /* 0x0000002000207308 */ /* 0x000ff00000000800 */
[----:B------:R-:W3:Y:S01]  /*4930*/  MUFU.EX2 R33, R33 ;  /* 0x0000002100217308 */ /* 0x000ee20000000800 */
[----:B--2---:R-:W-:-:S02]  /*4940*/  F2FP.BF16.F32.PACK_AB R202, R45, R44 ;  /* 0x0000002c2dca723e */ /* 0x004fc400000010ff */
[----:B-1----:R-:W-:Y:S01]  /*4950*/  FMNMX.FTZ R3, R14, R3, !PT ;  /* 0x000000030e037209 */ /* 0x002fe20007810000 */
[----:B------:R-:W-:Y:S01]  /*4960*/  FADD.FTZ R14, R60, R15 ;  /* 0x0000000f3c0e7221 */ /* 0x000fe20000010000 */
[--C-:B------:R-:W-:Y:S02]  /*4970*/  IMAD.MOV.U32 R60, RZ, RZ, R151.reuse ;  /* 0x000000ffff3c7224 */ /* 0x100fe400078e0097 */
[C---:B------:R-:W-:Y:S01]  /*4980*/  FSETP.NEU.FTZ.AND P2, PT, R3.reuse, -INF , PT ;  /* 0xff8000000300780b */ /* 0x040fe20003f5d000 */
[----:B------:R-:W-:Y:S01]  /*4990*/  FMUL.FTZ R2, R3, UR5 ;  /* 0x0000000503027c20 */ /* 0x000fe20008410000 */
[----:B------:R-:W-:Y:S01]  /*49a0*/  FADD.FTZ R15, R61, R14 ;  /* 0x0000000e3d0f7221 */ /* 0x000fe20000010000 */
[----:B------:R-:W-:Y:S01]  /*49b0*/  MUFU.EX2 R36, R36 ;  /* 0x0000002400247308 */ /* 0x000fe20000000800 */
[----:B------:R-:W-:Y:S02]  /*49c0*/  IMAD.MOV.U32 R61, RZ, RZ, R151 ;  /* 0x000000ffff3d7224 */ /* 0x000fe400078e0097 */
[----:B------:R-:W-:Y:S01]  /*49d0*/  FSEL R2, R2, RZ, P2 ;  /* 0x000000ff02027208 */ /* 0x000fe20001000000 */
[----:B------:R-:W-:Y:S01]  /*49e0*/  FADD.FTZ R14, R48, R15 ;  /* 0x0000000f300e7221 */ /* 0x000fe20000010000 */
[----:B------:R-:W-:Y:S01]  /*49f0*/  PLOP3.LUT P2, PT, PT, PT, UP0, 0x80, 0x0 ;  /* 0x000000000000781c */ /* 0x000fe20003f4f008 */
[----:B------:R-:W-:Y:S01]  /*4a00*/  IMAD.MOV.U32 R48, RZ, RZ, R151 ;  /* 0x000000ffff307224 */ /* 0x000fe200078e0097 */
[----:B---3--:R-:W-:Y:S01]  /*4a10*/  F2FP.BF16.F32.PACK_AB R196, R33, R32 ;  /* 0x0000002021c4723e */ /* 0x008fe200000010ff */
        /* <DEDUP_REMOVED lines=8> */
[----:B------:R-:W-:Y:S01]  /*4aa0*/  FFMA.FTZ R55, R55, UR5, -R2 ;  /* 0x0000000537377c23 */ /* 0x000fe20008010802 */
[----:B------:R-:W-:Y:S01]  /*4ab0*/  FADD.FTZ R29, R49, R14 ;  /* 0x0000000e311d7221 */ /* 0x000fe20000010000 */
[--C-:B------:R-:W-:Y:S01]  /*4ac0*/  FFMA.FTZ R42, R42, UR5, -R2.reuse ;  /* 0x000000052a2a7c23 */ /* 0x100fe20008010802 */
[--C-:B------:R-:W-:Y:S01]  /*4ad0*/  FFMA.FTZ R43, R43, UR5, -R2.reuse ;  /* 0x000000052b2b7c23 */ /* 0x100fe20008010802 */
[--C-:B------:R-:W-:Y:S01]  /*4ae0*/  FFMA.FTZ R46, R46, UR5, -R2.reuse ;  /* 0x000000052e2e7c23 */ /* 0x100fe20008010802 */
[----:B------:R-:W-:Y:S01]  /*4af0*/  FADD.FTZ R20, R52, R29 ;  /* 0x0000001d34147221 */ /* 0x000fe20000010000 */
[----:B------:R-:W1:Y:S01]  /*4b00*/  MUFU.EX2 R59, R59 ;  /* 0x0000003b003b7308 */ /* 0x000e620000000800 */
[--C-:B------:R-:W-:Y:S01]  /*4b10*/  FFMA.FTZ R47, R47, UR5, -R2.reuse ;  /* 0x000000052f2f7c23 */ /* 0x100fe20008010802 */
[----:B------:R-:W-:Y:S01]  /*4b20*/  FFMA.FTZ R34, R34, UR5, -R2 ;  /* 0x0000000522227c23 */ /* 0x000fe20008010802 */
[----:B------:R-:W-:Y:S01]  /*4b30*/  FADD.FTZ R29, R53, R20 ;  /* 0x00000014351d7221 */ /* 0x000fe20000010000 */
[--C-:B------:R-:W-:Y:S01]  /*4b40*/  FFMA.FTZ R35, R35, UR5, -R2.reuse ;  /* 0x0000000523237c23 */ /* 0x100fe20008010802 */
[--C-:B------:R-:W-:Y:S01]  /*4b50*/  FFMA.FTZ R38, R38, UR5, -R2.reuse ;  /* 0x0000000526267c23 */ /* 0x100fe20008010802 */
[--C-:B------:R-:W-:Y:S01]  /*4b60*/  FFMA.FTZ R39, R39, UR5, -R2.reuse ;  /* 0x0000000527277c23 */ /* 0x100fe20008010802 */
[----:B------:R-:W-:Y:S01]  /*4b70*/  FADD.FTZ R20, R40, R29 ;  /* 0x0000001d28147221 */ /* 0x000fe20000010000 */
[----:B------:R-:W2:Y:S01]  /*4b80*/  MUFU.EX2 R62, R62 ;  /* 0x0000003e003e7308 */ /* 0x000ea20000000800 */
[--C-:B------:R-:W-:Y:S01]  /*4b90*/  FFMA.FTZ R26, R26, UR5, -R2.reuse ;  /* 0x000000051a1a7c23 */ /* 0x100fe20008010802 */
[----:B------:R-:W-:Y:S01]  /*4ba0*/  FFMA.FTZ R27, R27, UR5, -R2 ;  /* 0x000000051b1b7c23 */ /* 0x000fe20008010802 */
[----:B------:R-:W-:Y:S01]  /*4bb0*/  FADD.FTZ R29, R41, R20 ;  /* 0x00000014291d7221 */ /* 0x000fe20000010000 */
[--C-:B------:R-:W-:Y:S01]  /*4bc0*/  FFMA.FTZ R30, R30, UR5, -R2.reuse ;  /* 0x000000051e1e7c23 */ /* 0x100fe20008010802 */
[----:B------:R-:W-:Y:S01]  /*4bd0*/  FFMA.FTZ R2, R31, UR5, -R2 ;  /* 0x000000051f027c23 */ /* 0x000fe20008010802 */
[-C--:B------:R-:W-:Y:S01]  /*4be0*/  MOV R53, R151.reuse ;  /* 0x0000009700357202 */ /* 0x080fe20000000f00 */
[----:B0-----:R-:W-:Y:S01]  /*4bf0*/  FADD.FTZ R0, R44, R29 ;  /* 0x0000001d2c007221 */ /* 0x001fe20000010000 */
[----:B------:R-:W0:Y:S01]  /*4c00*/  MUFU.EX2 R63, R63 ;  /* 0x0000003f003f7308 */ /* 0x000e220000000800 */
[----:B-1----:R-:W-:Y:S01]  /*4c10*/  FADD.FTZ R15, R58, R59 ;  /* 0x0000003b3a0f7221 */ /* 0x002fe20000010000 */
[----:B------:R-:W-:Y:S01]  /*4c20*/  F2FP.BF16.F32.PACK_AB R209, R59, R58 ;  /* 0x0000003a3bd1723e */ /* 0x000fe200000010ff */
[----:B------:R-:W-:Y:S01]  /*4c30*/  FADD.FTZ R29, R45, R0 ;  /* 0x000000002d1d7221 */ /* 0x000fe20000010000 */
[--C-:B------:R-:W-:Y:S01]  /*4c40*/  IMAD.MOV.U32 R59, RZ, RZ, R151.reuse ;  /* 0x000000ffff3b7224 */ /* 0x100fe200078e0097 */
[----:B------:R-:W-:Y:S01]  /*4c50*/  MOV R31, R151 ;  /* 0x00000097001f7202 */ /* 0x000fe20000000f00 */
[----:B------:R-:W-:-:S02]  /*4c60*/  IMAD.MOV.U32 R58, RZ, RZ, R151 ;  /* 0x000000ffff3a7224 */ /* 0x000fc400078e0097 */
[----:B------:R-:W1:Y:S01]  /*4c70*/  MUFU.EX2 R50, R50 ;  /* 0x0000003200327308 */ /* 0x000e620000000800 */
[----:B--2---:R-:W-:Y:S01]  /*4c80*/  FADD.FTZ R14, R62, R15 ;  /* 0x0000000f3e0e7221 */ /* 0x004fe20000010000 */
[--C-:B------:R-:W-:Y:S02]  /*4c90*/  IMAD.MOV.U32 R52, RZ, RZ, R151.reuse ;  /* 0x000000ffff347224 */ /* 0x100fe400078e0097 */
[--C-:B------:R-:W-:Y:S02]  /*4ca0*/  IMAD.MOV.U32 R49, RZ, RZ, R151.reuse ;  /* 0x000000ffff317224 */ /* 0x100fe400078e0097 */
[--C-:B------:R-:W-:Y:S02]  /*4cb0*/  IMAD.MOV.U32 R45, RZ, RZ, R151.reuse ;  /* 0x000000ffff2d7224 */ /* 0x100fe400078e0097 */
[----:B------:R-:W2:Y:S01]  /*4cc0*/  MUFU.EX2 R51, R51 ;  /* 0x0000003300337308 */ /* 0x000ea20000000800 */
[C---:B0-----:R-:W-:Y:S01]  /*4cd0*/  FADD.FTZ R15, R63.reuse, R14 ;  /* 0x0000000e3f0f7221 */ /* 0x041fe20000010000 */
[----:B------:R-:W-:Y:S01]  /*4ce0*/  F2FP.BF16.F32.PACK_AB R211, R63, R62 ;  /* 0x0000003e3fd3723e */ /* 0x000fe200000010ff */
[----:B------:R-:W-:-:S02]  /*4cf0*/  IMAD.MOV.U32 R63, RZ, RZ, R151 ;  /* 0x000000ffff3f7224 */ /* 0x000fc400078e0097 */
[--C-:B------:R-:W-:Y:S02]  /*4d00*/  IMAD.MOV.U32 R62, RZ, RZ, R151.reuse ;  /* 0x000000ffff3e7224 */ /* 0x100fe400078e0097 */
[----:B------:R-:W-:Y:S01]  /*4d10*/  IMAD.MOV.U32 R44, RZ, RZ, R151 ;  /* 0x000000ffff2c7224 */ /* 0x000fe200078e0097 */
[----:B------:R-:W0:Y:S01]  /*4d20*/  MUFU.EX2 R54, R54 ;  /* 0x0000003600367308 */ /* 0x000e220000000800 */
[----:B-1----:R-:W-:Y:S01]  /*4d30*/  FADD.FTZ R14, R50, R15 ;  /* 0x0000000f320e7221 */ /* 0x002fe20000010000 */
[--C-:B------:R-:W-:Y:S02]  /*4d40*/  IMAD.MOV.U32 R41, RZ, RZ, R151.reuse ;  /* 0x000000ffff297224 */ /* 0x100fe400078e0097 */
[----:B------:R-:W-:-:S04]  /*4d50*/  IMAD.MOV.U32 R40, RZ, RZ, R151 ;  /* 0x000000ffff287224 */ /* 0x000fc800078e0097 */
[----:B------:R-:W1:Y:S01]  /*4d60*/  MUFU.EX2 R55, R55 ;  /* 0x0000003700377308 */ /* 0x000e620000000800 */
[C---:B--2---:R-:W-:Y:S01]  /*4d70*/  FADD.FTZ R15, R51.reuse, R14 ;  /* 0x0000000e330f7221 */ /* 0x044fe20000010000 */
[----:B------:R-:W-:Y:S01]  /*4d80*/  F2FP.BF16.F32.PACK_AB R205, R51, R50 ;  /* 0x0000003233cd723e */ /* 0x000fe200000010ff */
[--C-:B------:R-:W-:Y:S02]  /*4d90*/  IMAD.MOV.U32 R51, RZ, RZ, R151.reuse ;  /* 0x000000ffff337224 */ /* 0x100fe400078e0097 */
[----:B------:R-:W-:-:S03]  /*4da0*/  IMAD.MOV.U32 R50, RZ, RZ, R151 ;  /* 0x000000ffff327224 */ /* 0x000fc600078e0097 */
[----:B------:R-:W2:Y:S01]  /*4db0*/  MUFU.EX2 R42, R42 ;  /* 0x0000002a002a7308 */ /* 0x000ea20000000800 */
[----:B0-----:R-:W-:-:S07]  /*4dc0*/  FADD.FTZ R14, R54, R15 ;  /* 0x0000000f360e7221 */ /* 0x001fce0000010000 */
[----:B------:R-:W0:Y:S01]  /*4dd0*/  MUFU.EX2 R43, R43 ;  /* 0x0000002b002b7308 */ /* 0x000e220000000800 */
[C---:B-1----:R-:W-:Y:S01]  /*4de0*/  FADD.FTZ R15, R55.reuse, R14 ;  /* 0x0000000e370f7221 */ /* 0x042fe20000010000 */
[----:B------:R-:W-:Y:S01]  /*4df0*/  FADD.FTZ R14, R32, R29 ;  /* 0x0000001d200e7221 */ /* 0x000fe20000010000 */
[----:B------:R-:W-:Y:S01]  /*4e00*/  F2FP.BF16.F32.PACK_AB R207, R55, R54 ;  /* 0x0000003637cf723e */ /* 0x000fe200000010ff */
[--C-:B------:R-:W-:Y:S02]  /*4e10*/  IMAD.MOV.U32 R55, RZ, RZ, R151.reuse ;  /* 0x000000ffff377224 */ /* 0x100fe400078e0097 */
[----:B------:R-:W-:Y:S01]  /*4e20*/  FADD.FTZ R29, R33, R14 ;  /* 0x0000000e211d7221 */ /* 0x000fe20000010000 */
[----:B------:R-:W-:Y:S01]  /*4e30*/  IMAD.MOV.U32 R54, RZ, RZ, R151 ;  /* 0x000000ffff367224 */ /* 0x000fe200078e0097 */
[----:B------:R-:W1:Y:S01]  /*4e40*/  MUFU.EX2 R46, R46 ;  /* 0x0000002e002e7308 */ /* 0x000e620000000800 */
[----:B--2---:R-:W-:Y:S01]  /*4e50*/  FADD.FTZ R0, R42, R15 ;  /* 0x0000000f2a007221 */ /* 0x004fe20000010000 */
[----:B------:R-:W-:Y:S01]  /*4e60*/  FADD.FTZ R14, R36, R29 ;  /* 0x0000001d240e7221 */ /* 0x000fe20000010000 */
[----:B------:R-:W-:-:S02]  /*4e70*/  IMAD.MOV.U32 R33, RZ, RZ, R151 ;  /* 0x000000ffff217224 */ /* 0x000fc400078e0097 */
[----:B------:R-:W-:-:S03]  /*4e80*/  IMAD.MOV.U32 R32, RZ, RZ, R151 ;  /* 0x000000ffff207224 */ /* 0x000fc600078e0097 */
[----:B------:R-:W2:Y:S01]  /*4e90*/  MUFU.EX2 R47, R47 ;  /* 0x0000002f002f7308 */ /* 0x000ea20000000800 */
[C---:B0-----:R-:W-:Y:S01]  /*4ea0*/  FADD.FTZ R15, R43.reuse, R0 ;  /* 0x000000002b0f7221 */ /* 0x041fe20000010000 */
[----:B------:R-:W-:Y:S01]  /*4eb0*/  F2FP.BF16.F32.PACK_AB R201, R43, R42 ;  /* 0x0000002a2bc9723e */ /* 0x000fe200000010ff */
[----:B------:R-:W-:Y:S01]  /*4ec0*/  IMAD.MOV.U32 R43, RZ, RZ, R151 ;  /* 0x000000ffff2b7224 */ /* 0x000fe200078e0097 */
[----:B------:R-:W-:-:S04]  /*4ed0*/  MOV R42, R151 ;  /* 0x00000097002a7202 */ /* 0x000fc80000000f00 */
[----:B------:R-:W0:Y:S01]  /*4ee0*/  MUFU.EX2 R37, R37 ;  /* 0x0000002500257308 */ /* 0x000e220000000800 */
[----:B-1----:R-:W-:-:S07]  /*4ef0*/  FADD.FTZ R0, R46, R15 ;  /* 0x0000000f2e007221 */ /* 0x002fce0000010000 */
[----:B------:R-:W1:Y:S01]  /*4f00*/  MUFU.EX2 R34, R34 ;  /* 0x0000002200227308 */ /* 0x000e620000000800 */
[C---:B--2---:R-:W-:Y:S01]  /*4f10*/  FADD.FTZ R15, R47.reuse, R0 ;  /* 0x000000002f0f7221 */ /* 0x044fe20000010000 */
[----:B------:R-:W-:Y:S01]  /*4f20*/  F2FP.BF16.F32.PACK_AB R203, R47, R46 ;  /* 0x0000002e2fcb723e */ /* 0x000fe200000010ff */
[--C-:B------:R-:W-:Y:S02]  /*4f30*/  IMAD.MOV.U32 R47, RZ, RZ, R151.reuse ;  /* 0x000000ffff2f7224 */ /* 0x100fe400078e0097 */
[----:B------:R-:W-:-:S03]  /*4f40*/  IMAD.MOV.U32 R46, RZ, RZ, R151 ;  /* 0x000000ffff2e7224 */ /* 0x000fc600078e0097 */
[----:B------:R-:W2:Y:S01]  /*4f50*/  MUFU.EX2 R24, R24 ;  /* 0x0000001800187308 */ /* 0x000ea20000000800 */
[C---:B0-----:R-:W-:Y:S01]  /*4f60*/  FADD.FTZ R29, R37.reuse, R14 ;  /* 0x0000000e251d7221 */ /* 0x041fe20000010000 */
[----:B------:R-:W-:Y:S01]  /*4f70*/  F2FP.BF16.F32.PACK_AB R198, R37, R36 ;  /* 0x0000002425c6723e */ /* 0x000fe200000010ff */
[--C-:B------:R-:W-:Y:S02]  /*4f80*/  IMAD.MOV.U32 R37, RZ, RZ, R151.reuse ;  /* 0x000000ffff257224 */ /* 0x100fe400078e0097 */
[----:B------:R-:W-:-:S03]  /*4f90*/  IMAD.MOV.U32 R36, RZ, RZ, R151 ;  /* 0x000000ffff247224 */ /* 0x000fc600078e0097 */
[----:B------:R-:W0:Y:S01]  /*4fa0*/  MUFU.EX2 R35, R35 ;  /* 0x0000002300237308 */ /* 0x000e220000000800 */
[----:B-1----:R-:W-:-:S07]  /*4fb0*/  FADD.FTZ R0, R34, R15 ;  /* 0x0000000f22007221 */ /* 0x002fce0000010000 */
[----:B------:R-:W1:Y:S01]  /*4fc0*/  MUFU.EX2 R25, R25 ;  /* 0x0000001900197308 */ /* 0x000e620000000800 */
[----:B--2---:R-:W-:-:S07]  /*4fd0*/  FADD.FTZ R14, R24, R29 ;  /* 0x0000001d180e7221 */ /* 0x004fce0000010000 */
[----:B------:R-:W2:Y:S01]  /*4fe0*/  MUFU.EX2 R38, R38 ;  /* 0x0000002600267308 */ /* 0x000ea20000000800 */
[C---:B0-----:R-:W-:Y:S01]  /*4ff0*/  FADD.FTZ R15, R35.reuse, R0 ;  /* 0x00000000230f7221 */ /* 0x041fe20000010000 */
[----:B------:R-:W-:Y:S01]  /*5000*/  F2FP.BF16.F32.PACK_AB R197, R35, R34 ;  /* 0x0000002223c5723e */ /* 0x000fe200000010ff */
[--C-:B------:R-:W-:Y:S02]  /*5010*/  IMAD.MOV.U32 R35, RZ, RZ, R151.reuse ;  /* 0x000000ffff237224 */ /* 0x100fe400078e0097 */
[----:B------:R-:W-:-:S03]  /*5020*/  IMAD.MOV.U32 R34, RZ, RZ, R151 ;  /* 0x000000ffff227224 */ /* 0x000fc600078e0097 */
[----:B------:R-:W0:Y:S01]  /*5030*/  MUFU.EX2 R28, R28 ;  /* 0x0000001c001c7308 */ /* 0x000e220000000800 */
[C---:B-1----:R-:W-:Y:S01]  /*5040*/  FADD.FTZ R29, R25.reuse, R14 ;  /* 0x0000000e191d7221 */ /* 0x042fe20000010000 */
[----:B------:R-:W-:Y:S01]  /*5050*/  F2FP.BF16.F32.PACK_AB R192, R25, R24 ;  /* 0x0000001819c0723e */ /* 0x000fe200000010ff */
[--C-:B------:R-:W-:Y:S02]  /*5060*/  IMAD.MOV.U32 R25, RZ, RZ, R151.reuse ;  /* 0x000000ffff197224 */ /* 0x100fe400078e0097 */
[----:B------:R-:W-:-:S03]  /*5070*/  IMAD.MOV.U32 R24, RZ, RZ, R151 ;  /* 0x000000ffff187224 */ /* 0x000fc600078e0097 */
[----:B------:R-:W1:Y:S01]  /*5080*/  MUFU.EX2 R39, R39 ;  /* 0x0000002700277308 */ /* 0x000e620000000800 */
[----:B--2---:R-:W-:-:S07]  /*5090*/  FADD.FTZ R0, R38, R15 ;  /* 0x0000000f26007221 */ /* 0x004fce0000010000 */
[----:B------:R-:W2:Y:S01]  /*50a0*/  MUFU.EX2 R26, R26 ;  /* 0x0000001a001a7308 */ /* 0x000ea20000000800 */
[----:B0-----:R-:W-:Y:S01]  /*50b0*/  FADD.FTZ R14, R28, R29 ;  /* 0x0000001d1c0e7221 */ /* 0x001fe20000010000 */
[C---:B------:R-:W-:Y:S01]  /*50c0*/  F2FP.BF16.F32.PACK_AB R194, R21.reuse, R28 ;  /* 0x0000001c15c2723e */ /* 0x040fe200000010ff */
[----:B------:R-:W-:Y:S02]  /*50d0*/  IMAD.MOV.U32 R28, RZ, RZ, R151 ;  /* 0x000000ffff1c7224 */ /* 0x000fe400078e0097 */
[----:B------:R-:W-:-:S03]  /*50e0*/  FADD.FTZ R15, R21, R14 ;  /* 0x0000000e150f7221 */ /* 0x000fc60000010000 */
[----:B------:R-:W0:Y:S01]  /*50f0*/  MUFU.EX2 R27, R27 ;  /* 0x0000001b001b7308 */ /* 0x000e220000000800 */
[C---:B-1----:R-:W-:Y:S01]  /*5100*/  FADD.FTZ R29, R39.reuse, R0 ;  /* 0x00000000271d7221 */ /* 0x042fe20000010000 */
[----:B------:R-:W-:Y:S01]  /*5110*/  F2FP.BF16.F32.PACK_AB R199, R39, R38 ;  /* 0x0000002627c7723e */ /* 0x000fe200000010ff */
[--C-:B------:R-:W-:Y:S02]  /*5120*/  IMAD.MOV.U32 R39, RZ, RZ, R151.reuse ;  /* 0x000000ffff277224 */ /* 0x100fe400078e0097 */
[----:B------:R-:W-:-:S03]  /*5130*/  IMAD.MOV.U32 R38, RZ, RZ, R151 ;  /* 0x000000ffff267224 */ /* 0x000fc600078e0097 */
[----:B------:R-:W1:Y:S01]  /*5140*/  MUFU.EX2 R30, R30 ;  /* 0x0000001e001e7308 */ /* 0x000e620000000800 */
[----:B--2---:R-:W-:Y:S01]  /*5150*/  FADD.FTZ R0, R26, R29 ;  /* 0x0000001d1a007221 */ /* 0x004fe20000010000 */
[----:B------:R-:W-:-:S06]  /*5160*/  IMAD.MOV.U32 R29, RZ, RZ, R151 ;  /* 0x000000ffff1d7224 */ /* 0x000fcc00078e0097 */
[----:B------:R2:W3:Y:S01]  /*5170*/  MUFU.EX2 R195, R2 ;  /* 0x0000000200c37308 */ /* 0x0004e20000000800 */
[C---:B0-----:R-:W-:Y:S01]  /*5180*/  FADD.FTZ R21, R27.reuse, R0 ;  /* 0x000000001b157221 */ /* 0x041fe20000010000 */
[----:B------:R-:W-:Y:S01]  /*5190*/  F2FP.BF16.F32.PACK_AB R193, R27, R26 ;  /* 0x0000001a1bc1723e */ /* 0x000fe200000010ff */
[--C-:B------:R-:W-:Y:S01]  /*51a0*/  IMAD.MOV.U32 R27, RZ, RZ, R151.reuse ;  /* 0x000000ffff1b7224 */ /* 0x100fe200078e0097 */
[----:B------:R-:W-:Y:S01]  /*51b0*/  MOV R0, 0x3f800000 ;  /* 0x3f80000000007802 */ /* 0x000fe20000000f00 */
[----:B------:R-:W-:Y:S02]  /*51c0*/  IMAD.MOV.U32 R26, RZ, RZ, R151 ;  /* 0x000000ffff1a7224 */ /* 0x000fe400078e0097 */
[----:B-1----:R-:W-:Y:S01]  /*51d0*/  FADD.FTZ R14, R30, R21 ;  /* 0x000000151e0e7221 */ /* 0x002fe20000010000 */
[----:B--2---:R-:W-:-:S03]  /*51e0*/  IMAD.MOV.U32 R2, RZ, RZ, 0x3f800000 ;  /* 0x3f800000ff027424 */ /* 0x004fc600078e00ff */
[C---:B---3--:R-:W-:Y:S01]  /*51f0*/  FADD.FTZ R14, R195.reuse, R14 ;  /* 0x0000000ec30e7221 */ /* 0x048fe20000010000 */
[----:B------:R-:W-:Y:S01]  /*5200*/  F2FP.BF16.F32.PACK_AB R195, R195, R30 ;  /* 0x0000001ec3c3723e */ /* 0x000fe200000010ff */
[----:B------:R-:W-:Y:S01]  /*5210*/  IMAD.MOV.U32 R30, RZ, RZ, R151 ;  /* 0x000000ffff1e7224 */ /* 0x000fe200078e0097 */
[----:B------:R-:W-:Y:S06]  /*5220*/  @!P2 BRA `(.L_x_268) ;  /* 0x0000003c0088a947 */ /* 0x000fec0003800000 */
[----:B------:R-:W-:Y:S01]  /*5230*/  R2UR UR60, R16 ;  /* 0x00000000103c72ca */ /* 0x000fe200000e0000 */
[----:B------:R-:W-:Y:S01]  /*5240*/  UIADD3 UR4, UR61, -0x2, URZ ;  /* 0xfffffffe3d047890 */ /* 0x000fe2000fffe03f */
[----:B------:R-:W-:Y:S01]  /*5250*/  IMAD.MOV.U32 R20, RZ, RZ, R3 ;  /* 0x000000ffff147224 */ /* 0x000fe200078e0003 */
[----:B------:R-:W-:Y:S01]  /*5260*/  MOV R224, R17 ;  /* 0x0000001100e07202 */ /* 0x000fe20000000f00 */
[----:B------:R-:W-:Y:S01]  /*5270*/  IMAD.MOV.U32 R21, RZ, RZ, R4 ;  /* 0x000000ffff157224 */ /* 0x000fe200078e0004 */
[----:B------:R-:W-:Y:S01]  /*5280*/  CS2R R150, SRZ ;  /* 0x0000000000967805 */ /* 0x000fe2000001ff00 */
[----:B------:R-:W-:Y:S01]  /*5290*/  IMAD.MOV.U32 R0, RZ, RZ, 0x3f800000 ;  /* 0x3f800000ff007424 */ /* 0x000fe200078e00ff */
[----:B------:R-:W-:Y:S01]  /*52a0*/  CS2R R146, SRZ ;  /* 0x0000000000927805 */ /* 0x000fe2000001ff00 */
[----:B------:R-:W-:Y:S01]  /*52b0*/  IMAD.U32 R225, RZ, RZ, UR4 ;  /* 0x00000004ffe17e24 */ /* 0x000fe2000f8e00ff */
        /* <DEDUP_REMOVED lines=61> */
[----:B------:R-:W-:-:S07]  /*5690*/  CS2R R24, SRZ ;  /* 0x0000000000187805 */ /* 0x000fce000001ff00 */
.L_x_277:
[----:B------:R-:W-:-:S04]  /*56a0*/  UIADD3 UR4, UR60, 0x1, URZ ;  /* 0x000000013c047890 */ /* 0x000fc8000fffe03f */
[----:B------:R-:W-:-:S04]  /*56b0*/  UISETP.NE.AND UP0, UPT, UR4, 0x2, UPT ;  /* 0x000000020400788c */ /* 0x000fc8000bf05270 */
[----:B------:R-:W-:Y:S02]  /*56c0*/  USEL UR5, URZ, 0x1, UP0 ;  /* 0x000000013f057887 */ /* 0x000fe40008000000 */
[----:B------:R-:W-:-:S04]  /*56d0*/  USEL UR4, UR4, URZ, UP0 ;  /* 0x0000003f04047287 */ /* 0x000fc80008000000 */
[----:B------:R-:W-:Y:S02]  /*56e0*/  LOP3.LUT R17, R224, UR5, RZ, 0x3c, !PT ;  /* 0x00000005e0117c12 */ /* 0x000fe4000f8e3cff */
[----:B------:R-:W-:Y:S01]  /*56f0*/  IMAD.U32 R16, RZ, RZ, UR4 ;  /* 0x00000004ff107e24 */ /* 0x000fe2000f8e00ff */
[----:B------:R-:W-:Y:S06]  /*5700*/  @!P0 BRA `(.L_x_269) ;  /* 0x0000000000048947 */ /* 0x000fec0003800000 */
[----:B------:R-:W-:Y:S01]  /*5710*/  BPT.TRAP 0x1 ;  /* 0x000000040000795c */ /* 0x000fe20000300000 */
.L_x_269:
[----:B------:R-:W0:Y:S01]  /*5720*/  S2UR UR6, SR_CgaCtaId ;  /* 0x00000000000679c3 */ /* 0x000e220000008800 */
[----:B------:R-:W-:Y:S01]  /*5730*/  UMOV UR5, 0x400 ;  /* 0x0000040000057882 */ /* 0x000fe20000000000 */
[----:B------:R-:W-:Y:S01]  /*5740*/  SHF.L.U32 R3, R17, 0x1f, RZ ;  /* 0x0000001f11037819 */ /* 0x000fe200000006ff */
[----:B0-----:R-:W-:-:S06]  /*5750*/  ULEA UR5, UR6, UR5, 0x18 ;  /* 0x0000000506057291 */ /* 0x001fcc000f8ec03f */
[----:B------:R-:W-:-:S05]  /*5760*/  IMAD.U32 R5, RZ, RZ, UR5 ;  /* 0x00000005ff057e24 */ /* 0x000fca000f8e00ff */
[----:B------:R-:W-:-:S13]  /*5770*/  R2UR UR61, R5 ;  /* 0x00000000053d72ca */ /* 0x000fda00000e0000 */
[----:B------:R-:W-:-:S09]  /*5780*/  ULEA UR61, UR4, UR61, 0x3 ;  /* 0x0000003d043d7291 */ /* 0x000fd2000f8e183f */
[----:B------:R0:W1:Y:S01]  /*5790*/  SYNCS.PHASECHK.TRANS64.TRYWAIT P2, [UR61+0x38830], R3 ;  /* 0x03883003ff0075a7 */ /* 0x000062000804017d */
[----:B------:R-:W-:Y:S05]  /*57a0*/  @!P0 BRA `(.L_x_270) ;  /* 0x0000000000048947 */ /* 0x000fea0003800000 */
[----:B------:R-:W-:Y:S01]  /*57b0*/  BPT.TRAP 0x1 ;  /* 0x000000040000795c */ /* 0x000fe20000300000 */
.L_x_270:
[----:B-1----:R-:W-:Y:S05]  /*57c0*/  @P2 BRA `(.L_x_271) ;  /* 0x0000000000082947 */ /* 0x002fea0003800000 */
[----:B------:R-:W1:Y:S02]  /*57d0*/  SYNCS.PHASECHK.TRANS64.TRYWAIT P2, [UR61+0x38830], R3 ;  /* 0x03883003ff0075a7 */ /* 0x000e64000804017d */
[----:B-1----:R-:W-:Y:S05]  /*57e0*/  @!P2 BRA `(.L_x_272) ;  /* 0x000000cc005ca947 */ /* 0x002fea0003800000 */
.L_x_271:
        /* <DEDUP_REMOVED lines=645> */
.L_x_273:
[----:B------:R-:W-:Y:S02]  /*8040*/  R2UR UR4, R5 ;  /* 0x00000000050472ca */ /* 0x000fe400000e0000 */
[----:B------:R-:W-:-:S11]  /*8050*/  SHF.L.U32 R0, R224, 0x1f, RZ ;  /* 0x0000001fe0007819 */ /* 0x000fd600000006ff */
[----:B------:R-:W-:-:S09]  /*8060*/  ULEA UR4, UR60, UR4, 0x3 ;  /* 0x000000043c047291 */ /* 0x000fd2000f8e183f */
[----:B------:R2:W3:Y:S01]  /*8070*/  SYNCS.PHASECHK.TRANS64.TRYWAIT P2, [UR4+0x38850], R0 ;  /* 0x03885000ff0075a7 */ /* 0x0004e20008040144 */
[----:B------:R-:W-:Y:S05]  /*8080*/  @!P0 BRA `(.L_x_274) ;  /* 0x0000000000048947 */ /* 0x000fea0003800000 */
[----:B------:R-:W-:Y:S01]  /*8090*/  BPT.TRAP 0x1 ;  /* 0x000000040000795c */ /* 0x000fe20000300000 */
.L_x_274:
[----:B---3--:R-:W-:Y:S05]  /*80a0*/  @P2 BRA `(.L_x_275) ;  /* 0x0000000000082947 */ /* 0x008fea0003800000 */
[----:B------:R-:W3:Y:S02]  /*80b0*/  SYNCS.PHASECHK.TRANS64.TRYWAIT P2, [UR4+0x38850], R0 ;  /* 0x03885000ff0075a7 */ /* 0x000ee40008040144 */
[----:B---3--:R-:W-:Y:S05]  /*80c0*/  @!P2 BRA `(.L_x_276) ;  /* 0x000000a4003ca947 */ /* 0x008fea0003800000 */
.L_x_275:
[----:B------:R-:W-:Y:S01]  /*80d0*/  R2UR UR5, R5 ;  /* 0x00000000050572ca */ /* 0x000fe200000e0000 */
[----:B------:R-:W-:Y:S01]  /*80e0*/  WARPGROUP.ARRIVE ;  /* 0x00000000000079c5 */ /* 0x000fe20000000000 */
[----:B------:R-:W-:Y:S01]  /*80f0*/  UMOV UR7, 0x40000040 ;  /* 0x4000004000077882 */ /* 0x000fe20000000000 */
[----:B0-2---:R-:W-:Y:S01]  /*8100*/  FMNMX.FTZ R0, R184, R21, !PT ;  /* 0x00000015b8007209 */ /* 0x005fe20007810000 */
[----:B------:R-:W-:Y:S01]  /*8110*/  ULDC UR10, c[0x0][0x988] ;  /* 0x00026200000a7ab9 */ /* 0x000fe20000000800 */
[----:B------:R-:W-:Y:S01]  /*8120*/  VOTEU.ALL UP0, P1 ;  /* 0x00000000003f7886 */ /* 0x000fe20000800000 */
[----:B------:R-:W-:Y:S01]  /*8130*/  IMAD.MOV.U32 R224, RZ, RZ, R17 ;  /* 0x000000ffffe07224 */ /* 0x000fe200078e0011 */
[----:B-1----:R-:W-:-:S03]  /*8140*/  FMNMX.FTZ R3, R185, R0, !PT ;  /* 0x00000000b9037209 */ /* 0x002fc60007810000 */
[----:B------:R-:W-:Y:S01]  /*8150*/  @!UP0 UIADD3 UR61, UR61, 0x38840, URZ ;  /* 0x000388403d3d8890 */ /* 0x000fe2000fffe03f */
[----:B------:R-:W-:Y:S01]  /*8160*/  FMNMX.FTZ R0, R188, R3, !PT ;  /* 0x00000003bc007209 */ /* 0x000fe20007810000 */
[----:B------:R-:W-:Y:S02]  /*8170*/  @!UP0 UIADD3 UR4, UR4, 0x38860, URZ ;  /* 0x0003886004048890 */ /* 0x000fe4000fffe03f */
[----:B------:R-:W-:Y:S01]  /*8180*/  UIADD3 UR5, UR5, 0x400, URZ ;  /* 0x0000040005057890 */ /* 0x000fe2000fffe03f */
[----:B------:R-:W-:Y:S01]  /*8190*/  FMNMX.FTZ R3, R189, R0, !PT ;  /* 0x00000000bd037209 */ /* 0x000fe20007810000 */
[----:B------:R-:W-:Y:S02]  /*81a0*/  @!UP0 UPRMT UR61, URZ, 0x654, UR61 ;  /* 0x000006543f3d8896 */ /* 0x000fe4000800003d */
[----:B------:R-:W-:Y:S01]  /*81b0*/  USHF.R.U32.HI UR5, URZ, 0x4, UR5 ;  /* 0x000000043f057899 */ /* 0x000fe20008011605 */
[----:B------:R-:W-:Y:S01]  /*81c0*/  FMNMX.FTZ R0, R176, R3, !PT ;  /* 0x00000003b0007209 */ /* 0x000fe20007810000 */
[----:B------:R-:W-:-:S02]  /*81d0*/  @!UP0 UPRMT UR4, URZ, 0x654, UR4 ;  /* 0x000006543f048896 */ /* 0x000fc40008000004 */
[----:B------:R-:W-:Y:S01]  /*81e0*/  ULOP3.LUT UR5, UR5, 0x3fff, URZ, 0xc0, !UPT ;  /* 0x00003fff05057892 */ /* 0x000fe2000f8ec03f */
[----:B------:R-:W-:-:S03]  /*81f0*/  FMNMX.FTZ R3, R177, R0, !PT ;  /* 0x00000000b1037209 */ /* 0x000fc60007810000 */
[----:B------:R-:W-:Y:S01]  /*8200*/  ULOP3.LUT UR5, UR5, 0x2800000, URZ, 0xfc, !UPT ;  /* 0x0280000005057892 */ /* 0x000fe2000f8efc3f */
[----:B------:R-:W-:-:S03]  /*8210*/  FMNMX.FTZ R0, R180, R3, !PT ;  /* 0x00000003b4007209 */ /* 0x000fc60007810000 */
[----:B------:R-:W-:Y:S01]  /*8220*/  UIMAD UR60, UR60, 0xa00, UR5 ;  /* 0x00000a003c3c78a4 */ /* 0x000fe2000f8e0205 */
[----:B------:R-:W-:Y:S02]  /*8230*/  FMNMX.FTZ R3, R181, R0, !PT ;  /* 0x00000000b5037209 */ /* 0x000fe40007810000 */
[----:B------:R-:W-:Y:S01]  /*8240*/  UMOV UR5, UR10 ;  /* 0x0000000a00057c82 */ /* 0x000fe20008000000 */
[----:B------:R-:W-:Y:S02]  /*8250*/  R2UR UR10, R225 ;  /* 0x00000000e10a72ca */ /* 0x000fe400000e0000 */
[----:B------:R-:W-:Y:S01]  /*8260*/  FMNMX.FTZ R0, R168, R3, !PT ;  /* 0x00000003a8007209 */ /* 0x000fe20007810000 */
[----:B------:R-:W-:Y:S02]  /*8270*/  UMOV UR6, UR60 ;  /* 0x0000003c00067c82 */ /* 0x000fe40008000000 */
[----:B------:R-:W-:Y:S01]  /*8280*/  HGMMA.64x256x16.F32.BF16 R24, R208, gdesc[UR4].tnspB, R24, gsb0 ;  /* 0x43e00004d0187df0 */ /* 0x000fe20008001818 */
[----:B------:R-:W-:Y:S01]  /*8290*/  UIADD3 UR6, UR60, 0x80, URZ ;  /* 0x000000803c067890 */ /* 0x000fe2000fffe03f */
[----:B------:R-:W-:Y:S01]  /*82a0*/  FMNMX.FTZ R3, R169, R0, !PT ;  /* 0x00000000a9037209 */ /* 0x000fe20007810000 */
[----:B------:R-:W-:-:S03]  /*82b0*/  UMOV UR7, 0x40000040 ;  /* 0x4000004000077882 */ /* 0x000fc60000000000 */
[----:B------:R-:W-:Y:S02]  /*82c0*/  FMNMX.FTZ R0, R172, R3, !PT ;  /* 0x00000003ac007209 */ /* 0x000fe40007810000 */
[----:B------:R-:W-:Y:S02]  /*82d0*/  ISETP.LT.AND P2, PT, RZ, UR10, PT ;  /* 0x0000000aff007c0c */ /* 0x000fe4000bf41270 */
        /* <DEDUP_REMOVED lines=10> */
[----:B------:R-:W0:Y:S01]  /*8380*/  SHFL.BFLY PT, R3, R2, 0x2, 0x1f ;  /* 0x0c401f0002037f89 */ /* 0x000e2200000e0000 */
        /* <DEDUP_REMOVED lines=14> */
[----:B0-----:R-:W-:-:S15]  /*8470*/  FMNMX.FTZ R200, R2, R3, !PT ;  /* 0x0000000302c87209 */ /* 0x001fde0007810000 */
[----:B------:R-:W-:-:S06]  /*8480*/  NOP ;  /* 0x0000000000007918 */ /* 0x000fcc0000000000 */
[----:B------:R-:W-:Y:S01]  /*8490*/  HGMMA.64x256x16.F32.BF16 R24, R196, gdesc[UR4].tnspB, R24, gsb0 ;  /* 0x43e00004c4187df0 */ /* 0x000fe20008001818 */
[----:B------:R-:W0:Y:S01]  /*84a0*/  SHFL.BFLY PT, R3, R200, 0x1, 0x1f ;  /* 0x0c201f00c8037f89 */ /* 0x000e2200000e0000 */
[----:B------:R-:W-:Y:S01]  /*84b0*/  UMOV UR6, UR60 ;  /* 0x0000003c00067c82 */ /* 0x000fe20008000000 */
[----:B------:R-:W-:Y:S01]  /*84c0*/  UMOV UR7, 0x40000040 ;  /* 0x4000004000077882 */ /* 0x000fe20000000000 */
[----:B------:R-:W-:Y:S02]  /*84d0*/  R2UR UR60, R16 ;  /* 0x00000000103c72ca */ /* 0x000fe400000e0000 */
[----:B0-----:R-:W-:Y:S02]  /*84e0*/  FMNMX.FTZ R4, R200, R3, !PT ;  /* 0x00000003c8047209 */ /* 0x001fe40007810000 */
[----:B------:R-:W-:-:S03]  /*84f0*/  FMNMX.FTZ R3, R187, R0, !PT ;  /* 0x00000000bb037209 */ /* 0x000fc60007810000 */
[C---:B------:R-:W-:Y:S01]  /*8500*/  FMUL.FTZ R0, R4.reuse, UR5 ;  /* 0x0000000504007c20 */ /* 0x040fe20008410000 */
[----:B------:R-:W-:-:S03]  /*8510*/  FADD.FTZ R21, -R4, R21 ;  /* 0x0000001504157221 */ /* 0x000fc60000010100 */
[--C-:B------:R-:W-:Y:S01]  /*8520*/  FFMA.FTZ R204, R176, UR5, -R0.reuse ;  /* 0x00000005b0cc7c23 */ /* 0x100fe20008010800 */
[----:B------:R-:W-:Y:S01]  /*8530*/  FMUL.FTZ R21, R21, UR5 ;  /* 0x0000000515157c20 */ /* 0x000fe20008410000 */
[--C-:B------:R-:W-:Y:S01]  /*8540*/  FFMA.FTZ R208, R185, UR5, -R0.reuse ;  /* 0x00000005b9d07c23 */ /* 0x100fe20008010800 */
[--C-:B------:R-:W-:Y:S01]  /*8550*/  FFMA.FTZ R185, R181, UR5, -R0.reuse ;  /* 0x00000005b5b97c23 */ /* 0x100fe20008010800 */
        /* <DEDUP_REMOVED lines=9> */
[--C-:B------:R-:W-:Y:S01]  /*85f0*/  FFMA.FTZ R173, R173, UR5, -R0.reuse ;  /* 0x00000005adad7c23 */ /* 0x100fe20008010800 */
[--C-:B0-----:R-:W-:Y:S01]  /*8600*/  FFMA.FTZ R21, R152, UR5, -R0.reuse ;  /* 0x0000000598157c23 */ /* 0x101fe20008010800 */
[--C-:B------:R-:W-:Y:S01]  /*8610*/  FFMA.FTZ R152, R153, UR5, -R0.reuse ;  /* 0x0000000599987c23 */ /* 0x100fe20008010800 */
[--C-:B------:R-:W-:Y:S01]  /*8620*/  FFMA.FTZ R161, R165, UR5, -R0.reuse ;  /* 0x00000005a5a17c23 */ /* 0x100fe20008010800 */
[--C-:B------:R-:W-:Y:S01]  /*8630*/  FFMA.FTZ R153, R156, UR5, -R0.reuse ;  /* 0x000000059c997c23 */ /* 0x100fe20008010800 */
[----:B------:R-:W-:Y:S01]  /*8640*/  FFMA.FTZ R157, R157, UR5, -R0 ;  /* 0x000000059d9d7c23 */ /* 0x000fe20008010800 */
        /* <DEDUP_REMOVED lines=17> */
[----:B------:R-:W-:Y:S01]  /*8760*/  FMNMX.FTZ R196, R190, R3, !PT ;  /* 0x00000003bec47209 */ /* 0x000fe20007810000 */
[--C-:B------:R-:W-:Y:S01]  /*8770*/  FFMA.FTZ R197, R184, UR5, -R0.reuse ;  /* 0x00000005b8c57c23 */ /* 0x100fe20008010800 */
[----:B------:R-:W-:Y:S01]  /*8780*/  WARPGROUP.ARRIVE ;  /* 0x00000000000079c5 */ /* 0x000fe20000000000 */
[--C-:B------:R-:W-:Y:S01]  /*8790*/  FFMA.FTZ R198, R164, UR5, -R0.reuse ;  /* 0x00000005a4c67c23 */ /* 0x100fe20008010800 */
[----:B------:R-:W-:Y:S01]  /*87a0*/  FMNMX.FTZ R3, R191, R196, !PT ;  /* 0x000000c4bf037209 */ /* 0x000fe20007810000 */
[----:B------:R-:W-:Y:S02]  /*87b0*/  FFMA.FTZ R196, R160, UR5, -R0 ;  /* 0x00000005a0c47c23 */ /* 0x000fe40008010800 */
[----:B------:R-:W0:Y:S01]  /*87c0*/  MUFU.EX2 R197, R197 ;  /* 0x000000c500c57308 */ /* 0x000e220000000800 */
[----:B------:R-:W-:Y:S01]  /*87d0*/  FMNMX.FTZ R184, R178, R3, !PT ;  /* 0x00000003b2b87209 */ /* 0x000fe20007810000 */
[----:B------:R-:W-:Y:S03]  /*87e0*/  HGMMA.64x256x16.F32.BF16 R24, R192, gdesc[UR4].tnspB, R24, gsb0 ;  /* 0x43e00004c0187df0 */ /* 0x000fe60008001818 */
[----:B------:R-:W-:-:S03]  /*87f0*/  FMNMX.FTZ R3, R179, R184, !PT ;  /* 0x000000b8b3037209 */ /* 0x000fc60007810000 */
[----:B------:R-:W-:Y:S01]  /*8800*/  MUFU.EX2 R196, R196 ;  /* 0x000000c400c47308 */ /* 0x000fe20000000800 */
[----:B------:R-:W-:-:S04]  /*8810*/  FMNMX.FTZ R184, R182, R3, !PT ;  /* 0x00000003b6b87209 */ /* 0x000fc80007810000 */
[----:B------:R-:W-:-:S03]  /*8820*/  FMNMX.FTZ R3, R183, R184, !PT ;  /* 0x000000b8b7037209 */ /* 0x000fc60007810000 */
[----:B------:R-:W-:Y:S01]  /*8830*/  MUFU.EX2 R198, R198 ;  /* 0x000000c600c67308 */ /* 0x000fe20000000800 */
[----:B------:R-:W-:Y:S01]  /*8840*/  FMNMX.FTZ R184, R170, R3, !PT ;  /* 0x00000003aab87209 */ /* 0x000fe20007810000 */
[----:B0-----:R-:W-:-:S03]  /*8850*/  FFMA.FTZ R15, R2, R15, R197 ;  /* 0x0000000f020f7223 */ /* 0x001fc600000100c5 */
[----:B------:R-:W-:Y:S01]  /*8860*/  FMNMX.FTZ R3, R171, R184, !PT ;  /* 0x000000b8ab037209 */ /* 0x000fe20007810000 */
[C---:B------:R-:W-:Y:S01]  /*8870*/  FADD.FTZ R15, R208.reuse, R15 ;  /* 0x0000000fd00f7221 */ /* 0x040fe20000010000 */
[----:B------:R-:W-:Y:S02]  /*8880*/  F2FP.BF16.F32.PACK_AB R208, R208, R197 ;  /* 0x000000c5d0d0723e */ /* 0x000fe400000010ff */
        /* <DEDUP_REMOVED lines=9> */
[----:B------:R-:W-:-:S05]  /*8920*/  FMNMX.FTZ R176, R159, R176, !PT ;  /* 0x000000b09fb07209 */ /* 0x000fca0007810000 */
[----:B------:R-:W0:Y:S02]  /*8930*/  SHFL.BFLY PT, R3, R176, 0x2, 0x1f ;  /* 0x0c401f00b0037f89 */ /* 0x000e2400000e0000 */
[----:B0-----:R-:W-:-:S05]  /*8940*/  FMNMX.FTZ R3, R176, R3, !PT ;  /* 0x00000003b0037209 */ /* 0x001fca0007810000 */
[----:B------:R-:W0:Y:S02]  /*8950*/  SHFL.BFLY PT, R160, R3, 0x1, 0x1f ;  /* 0x0c201f0003a07f89 */ /* 0x000e2400000e0000 */
[----:B0-----:R-:W-:-:S05]  /*8960*/  FMNMX.FTZ R3, R3, R160, !PT ;  /* 0x000000a003037209 */ /* 0x001fca0007810000 */
[C---:B------:R-:W-:Y:S01]  /*8970*/  FADD.FTZ R0, -R3.reuse, R20 ;  /* 0x0000001403007221 */ /* 0x040fe20000010100 */
[----:B------:R-:W-:Y:S01]  /*8980*/  FMUL.FTZ R156, R3, UR5 ;  /* 0x00000005039c7c20 */ /* 0x000fe20008410000 */
[----:B------:R0:W-:Y:S02]  /*8990*/  MUFU.EX2 R20, R157 ;  /* 0x0000009d00147308 */ /* 0x0001e40000000800 */
[----:B------:R-:W-:Y:S01]  /*89a0*/  FMUL.FTZ R0, R0, UR5 ;  /* 0x0000000500007c20 */ /* 0x000fe20008410000 */
        /* <DEDUP_REMOVED lines=11> */
[----:B------:R-:W-:Y:S01]  /*8a60*/  FADD.FTZ R174, R210, R15 ;  /* 0x0000000fd2ae7221 */ /* 0x000fe20000010000 */
[--C-:B------:R-:W-:Y:S01]  /*8a70*/  FFMA.FTZ R201, R170, UR5, -R156.reuse ;  /* 0x00000005aac97c23 */ /* 0x100fe2000801089c */
[----:B------:R-:W1:Y:S01]  /*8a80*/  MUFU.EX2 R209, R209 ;  /* 0x000000d100d17308 */ /* 0x000e620000000800 */
[--C-:B------:R-:W-:Y:S01]  /*8a90*/  FFMA.FTZ R170, R171, UR5, -R156.reuse ;  /* 0x00000005abaa7c23 */ /* 0x100fe2000801089c */
[----:B0-----:R-:W-:Y:S01]  /*8aa0*/  FFMA.FTZ R157, R162, UR5, -R156 ;  /* 0x00000005a29d7c23 */ /* 0x001fe2000801089c */
[----:B------:R-:W-:Y:S01]  /*8ab0*/  FADD.FTZ R171, R189, R174 ;  /* 0x000000aebdab7221 */ /* 0x000fe20000010000 */
[--C-:B------:R-:W-:Y:S01]  /*8ac0*/  FFMA.FTZ R175, R175, UR5, -R156.reuse ;  /* 0x00000005afaf7c23 */ /* 0x100fe2000801089c */
[--C-:B------:R-:W-:Y:S01]  /*8ad0*/  FFMA.FTZ R163, R163, UR5, -R156.reuse ;  /* 0x00000005a3a37c23 */ /* 0x100fe2000801089c */
[--C-:B------:R-:W-:Y:S01]  /*8ae0*/  FFMA.FTZ R167, R167, UR5, -R156.reuse ;  /* 0x00000005a7a77c23 */ /* 0x100fe2000801089c */
[----:B------:R-:W-:Y:S01]  /*8af0*/  FADD.FTZ R174, R204, R171 ;  /* 0x000000abccae7221 */ /* 0x000fe20000010000 */
[----:B------:R-:W0:Y:S01]  /*8b00*/  MUFU.EX2 R160, R160 ;  /* 0x000000a000a07308 */ /* 0x000e220000000800 */
[--C-:B------:R-:W-:Y:S01]  /*8b10*/  FFMA.FTZ R154, R154, UR5, -R156.reuse ;  /* 0x000000059a9a7c23 */ /* 0x100fe2000801089c */
[--C-:B------:R-:W-:Y:S01]  /*8b20*/  FFMA.FTZ R155, R155, UR5, -R156.reuse ;  /* 0x000000059b9b7c23 */ /* 0x100fe2000801089c */
[--C-:B------:R-:W-:Y:S01]  /*8b30*/  FFMA.FTZ R158, R158, UR5, -R156.reuse ;  /* 0x000000059e9e7c23 */ /* 0x100fe2000801089c */
[----:B------:R-:W-:Y:S01]  /*8b40*/  FFMA.FTZ R156, R159, UR5, -R156 ;  /* 0x000000059f9c7c23 */ /* 0x000fe2000801089c */
[----:B------:R-:W-:Y:S01]  /*8b50*/  FADD.FTZ R159, R177, R174 ;  /* 0x000000aeb19f7221 */ /* 0x000fe20000010000 */
[----:B------:R-:W-:-:S02]  /*8b60*/  F2FP.BF16.F32.PACK_AB R210, R189, R210 ;  /* 0x000000d2bdd2723e */ /* 0x000fc400000010ff */
[----:B------:R-:W2:Y:S01]  /*8b70*/  MUFU.EX2 R211, R211 ;  /* 0x000000d300d37308 */ /* 0x000ea20000000800 */
[----:B-1----:R-:W-:Y:S01]  /*8b80*/  FFMA.FTZ R165, R0, R14, R209 ;  /* 0x0000000e00a57223 */ /* 0x002fe200000100d1 */
[----:B------:R-:W-:-:S06]  /*8b90*/  F2FP.BF16.F32.PACK_AB R204, R177, R204 ;  /* 0x000000ccb1cc723e */ /* 0x000fcc00000010ff */
[----:B------:R-:W1:Y:S01]  /*8ba0*/  MUFU.EX2 R164, R164 ;  /* 0x000000a400a47308 */ /* 0x000e620000000800 */
[C---:B0-----:R-:W-:Y:S01]  /*8bb0*/  FADD.FTZ R166, R160.reuse, R165 ;  /* 0x000000a5a0a67221 */ /* 0x041fe20000010000 */
[----:B------:R-:W-:-:S06]  /*8bc0*/  F2FP.BF16.F32.PACK_AB R209, R160, R209 ;  /* 0x000000d1a0d1723e */ /* 0x000fcc00000010ff */
[----:B------:R-:W0:Y:S01]  /*8bd0*/  MUFU.EX2 R205, R205 ;  /* 0x000000cd00cd7308 */ /* 0x000e220000000800 */
[----:B--2---:R-:W-:-:S07]  /*8be0*/  FADD.FTZ R165, R211, R166 ;  /* 0x000000a6d3a57221 */ /* 0x004fce0000010000 */
[----:B------:R-:W2:Y:S01]  /*8bf0*/  MUFU.EX2 R168, R168 ;  /* 0x000000a800a87308 */ /* 0x000ea20000000800 */
[C---:B-1----:R-:W-:Y:S01]  /*8c00*/  FADD.FTZ R166, R164.reuse, R165 ;  /* 0x000000a5a4a67221 */ /* 0x042fe20000010000 */
[----:B------:R-:W-:-:S06]  /*8c10*/  F2FP.BF16.F32.PACK_AB R211, R164, R211 ;  /* 0x000000d3a4d3723e */ /* 0x000fcc00000010ff */
[----:B------:R-:W1:Y:S08]  /*8c20*/  MUFU.EX2 R207, R207 ;  /* 0x000000cf00cf7308 */ /* 0x000e700000000800 */
[----:B------:R-:W3:Y:S08]  /*8c30*/  MUFU.EX2 R172, R172 ;  /* 0x000000ac00ac7308 */ /* 0x000ef00000000800 */
[----:B------:R-:W4:Y:S08]  /*8c40*/  MUFU.EX2 R201, R201 ;  /* 0x000000c900c97308 */ /* 0x000f300000000800 */
[----:B------:R0:W-:Y:S08]  /*8c50*/  MUFU.EX2 R14, R157 ;  /* 0x0000009d000e7308 */ /* 0x0001f00000000800 */
[----:B------:R-:W5:Y:S01]  /*8c60*/  MUFU.EX2 R170, R170 ;  /* 0x000000aa00aa7308 */ /* 0x000f620000000800 */
[----:B0-----:R-:W-:Y:S01]  /*8c70*/  FADD.FTZ R157, R205, R166 ;  /* 0x000000a6cd9d7221 */ /* 0x001fe20000010000 */
[----:B------:R-:W-:Y:S01]  /*8c80*/  FADD.FTZ R166, R206, R159 ;  /* 0x0000009fcea67221 */ /* 0x000fe20000010000 */
[----:B--2---:R-:W-:-:S02]  /*8c90*/  F2FP.BF16.F32.PACK_AB R205, R168, R205 ;  /* 0x000000cda8cd723e */ /* 0x004fc400000010ff */
[----:B------:R-:W-:Y:S01]  /*8ca0*/  FADD.FTZ R160, R168, R157 ;  /* 0x0000009da8a07221 */ /* 0x000fe20000010000 */
[C---:B------:R-:W-:Y:S01]  /*8cb0*/  FADD.FTZ R159, R185.reuse, R166 ;  /* 0x000000a6b99f7221 */ /* 0x040fe20000010000 */
[----:B------:R-:W-:Y:S01]  /*8cc0*/  F2FP.BF16.F32.PACK_AB R206, R185, R206 ;  /* 0x000000ceb9ce723e */ /* 0x000fe200000010ff */
[----:B------:R-:W0:Y:S01]  /*8cd0*/  MUFU.EX2 R203, R203 ;  /* 0x000000cb00cb7308 */ /* 0x000e220000000800 */
[----:B-1----:R-:W-:Y:S01]  /*8ce0*/  FADD.FTZ R157, R207, R160 ;  /* 0x000000a0cf9d7221 */ /* 0x002fe20000010000 */
[----:B------:R-:W-:Y:S01]  /*8cf0*/  FADD.FTZ R164, R200, R159 ;  /* 0x0000009fc8a47221 */ /* 0x000fe20000010000 */
[C---:B---3--:R-:W-:Y:S02]  /*8d00*/  F2FP.BF16.F32.PACK_AB R207, R172.reuse, R207 ;  /* 0x000000cfaccf723e */ /* 0x048fe400000010ff */
[----:B------:R-:W-:Y:S01]  /*8d10*/  FADD.FTZ R160, R172, R157 ;  /* 0x0000009daca07221 */ /* 0x000fe20000010000 */
[C---:B------:R-:W-:Y:S01]  /*8d20*/  FADD.FTZ R159, R169.reuse, R164 ;  /* 0x000000a4a99f7221 */ /* 0x040fe20000010000 */
[----:B------:R-:W-:Y:S01]  /*8d30*/  F2FP.BF16.F32.PACK_AB R200, R169, R200 ;  /* 0x000000c8a9c8723e */ /* 0x000fe200000010ff */
[----:B------:R-:W1:Y:S01]  /*8d40*/  MUFU.EX2 R162, R175 ;  /* 0x000000af00a27308 */ /* 0x000e620000000800 */
[----:B----4-:R-:W-:Y:S01]  /*8d50*/  FADD.FTZ R157, R201, R160 ;  /* 0x000000a0c99d7221 */ /* 0x010fe20000010000 */
[----:B------:R-:W-:Y:S01]  /*8d60*/  FADD.FTZ R164, R202, R159 ;  /* 0x0000009fcaa47221 */ /* 0x000fe20000010000 */
[----:B-----5:R-:W-:-:S02]  /*8d70*/  F2FP.BF16.F32.PACK_AB R201, R170, R201 ;  /* 0x000000c9aac9723e */ /* 0x020fc400000010ff */
[----:B------:R-:W-:Y:S01]  /*8d80*/  FADD.FTZ R160, R170, R157 ;  /* 0x0000009daaa07221 */ /* 0x000fe20000010000 */
[C---:B------:R-:W-:Y:S01]  /*8d90*/  FADD.FTZ R159, R173.reuse, R164 ;  /* 0x000000a4ad9f7221 */ /* 0x040fe20000010000 */
[----:B------:R-:W-:Y:S01]  /*8da0*/  F2FP.BF16.F32.PACK_AB R202, R173, R202 ;  /* 0x000000caadca723e */ /* 0x000fe200000010ff */
[----:B------:R-:W2:Y:S01]  /*8db0*/  MUFU.EX2 R15, R163 ;  /* 0x000000a3000f7308 */ /* 0x000ea20000000800 */
[----:B0-----:R-:W-:-:S07]  /*8dc0*/  FADD.FTZ R157, R203, R160 ;  /* 0x000000a0cb9d7221 */ /* 0x001fce0000010000 */
[----:B------:R-:W0:Y:S01]  /*8dd0*/  MUFU.EX2 R199, R199 ;  /* 0x000000c700c77308 */ /* 0x000e220000000800 */
[C---:B-1----:R-:W-:Y:S01]  /*8de0*/  FADD.FTZ R157, R162.reuse, R157 ;  /* 0x0000009da29d7221 */ /* 0x042fe20000010000 */
[----:B------:R-:W-:-:S03]  /*8df0*/  F2FP.BF16.F32.PACK_AB R203, R162, R203 ;  /* 0x000000cba2cb723e */ /* 0x000fc600000010ff */
[----:B------:R-:W-:-:S03]  /*8e00*/  FADD.FTZ R160, R14, R157 ;  /* 0x0000009d0ea07221 */ /* 0x000fc60000010000 */
[----:B------:R-:W1:Y:S01]  /*8e10*/  MUFU.EX2 R167, R167 ;  /* 0x000000a700a77308 */ /* 0x000e620000000800 */
[C---:B--2---:R-:W-:Y:S01]  /*8e20*/  FADD.FTZ R160, R15.reuse, R160 ;  /* 0x000000a00fa07221 */ /* 0x044fe20000010000 */
[----:B------:R-:W-:-:S06]  /*8e30*/  F2FP.BF16.F32.PACK_AB R197, R15, R14 ;  /* 0x0000000e0fc5723e */ /* 0x000fcc00000010ff */
[----:B------:R-:W-:Y:S01]  /*8e40*/  MUFU.EX2 R155, R155 ;  /* 0x0000009b009b7308 */ /* 0x000fe20000000800 */
[----:B0-----:R-:W-:Y:S01]  /*8e50*/  FADD.FTZ R160, R199, R160 ;  /* 0x000000a0c7a07221 */ /* 0x001fe20000010000 */
[----:B------:R-:W-:Y:S02]  /*8e60*/  WARPGROUP.DEPBAR.LE gsb0, 0x0 ;  /* 0x00008000000079c5 */ /* 0x000fe40000010000 */
[----:B------:R-:W-:Y:S01]  /*8e70*/  @!P1 SYNCS.ARRIVE.TRANS64.RED.A1T0 RZ, [UR61], RZ ;  /* 0x000000ffffff99a7 */ /* 0x000fe2000810043d */
[----:B------:R-:W-:Y:S02]  /*8e80*/  F2FP.BF16.F32.PACK_AB R192, R152, R21 ;  /* 0x0000001598c0723e */ /* 0x000fe400000010ff */
[----:B------:R-:W-:Y:S01]  /*8e90*/  F2FP.BF16.F32.PACK_AB R194, R20, R153 ;  /* 0x0000009914c2723e */ /* 0x000fe200000010ff */
[----:B------:R0:W2:Y:S01]  /*8ea0*/  MUFU.EX2 R193, R154 ;  /* 0x0000009a00c17308 */ /* 0x0000a20000000800 */
[C---:B-1----:R-:W-:Y:S01]  /*8eb0*/  FADD.FTZ R160, R167.reuse, R160 ;  /* 0x000000a0a7a07221 */ /* 0x042fe20000010000 */
[----:B------:R-:W-:Y:S01]  /*8ec0*/  F2FP.BF16.F32.PACK_AB R199, R167, R199 ;  /* 0x000000c7a7c7723e */ /* 0x000fe200000010ff */
[----:B------:R-:W-:Y:S01]  /*8ed0*/  @!P1 SYNCS.ARRIVE.TRANS64.RED.A1T0 RZ, [UR4], RZ ;  /* 0x000000ffffff99a7 */ /* 0x000fe20008100404 */
[----:B------:R-:W-:-:S04]  /*8ee0*/  UIADD3 UR4, UR10, -0x1, URZ ;  /* 0xffffffff0a047890 */ /* 0x000fc8000fffe03f */
[----:B------:R-:W1:Y:S01]  /*8ef0*/  MUFU.EX2 R195, R158 ;  /* 0x0000009e00c37308 */ /* 0x000e620000000800 */
[----:B0-----:R-:W-:Y:S01]  /*8f00*/  FADD.FTZ R154, R196, R159 ;  /* 0x0000009fc49a7221 */ /* 0x001fe20000010000 */
[C---:B------:R-:W-:Y:S01]  /*8f10*/  F2FP.BF16.F32.PACK_AB R196, R181.reuse, R196 ;  /* 0x000000c4b5c4723e */ /* 0x040fe200000010ff */
[----:B------:R-:W-:Y:S02]  /*8f20*/  IMAD.U32 R225, RZ, RZ, UR4 ;  /* 0x00000004ffe17e24 */ /* 0x000fe4000f8e00ff */
[----:B------:R-:W-:-:S03]  /*8f30*/  FADD.FTZ R157, R181, R154 ;  /* 0x0000009ab59d7221 */ /* 0x000fc60000010000 */
[----:B------:R-:W0:Y:S01]  /*8f40*/  MUFU.EX2 R156, R156 ;  /* 0x0000009c009c7308 */ /* 0x000e220000000800 */
[----:B------:R-:W-:Y:S01]  /*8f50*/  FADD.FTZ R154, R198, R157 ;  /* 0x0000009dc69a7221 */ /* 0x000fe20000010000 */
[----:B--2---:R-:W-:Y:S01]  /*8f60*/  FADD.FTZ R160, R193, R160 ;  /* 0x000000a0c1a07221 */ /* 0x004fe20000010000 */
[C---:B------:R-:W-:Y:S02]  /*8f70*/  F2FP.BF16.F32.PACK_AB R198, R161.reuse, R198 ;  /* 0x000000c6a1c6723e */ /* 0x040fe400000010ff */
[----:B------:R-:W-:Y:S01]  /*8f80*/  FADD.FTZ R154, R161, R154 ;  /* 0x0000009aa19a7221 */ /* 0x000fe20000010000 */
[C---:B------:R-:W-:Y:S01]  /*8f90*/  FADD.FTZ R160, R155.reuse, R160 ;  /* 0x000000a09ba07221 */ /* 0x040fe20000010000 */
[----:B------:R-:W-:Y:S02]  /*8fa0*/  F2FP.BF16.F32.PACK_AB R193, R155, R193 ;  /* 0x000000c19bc1723e */ /* 0x000fe400000010ff */
[----:B------:R-:W-:Y:S01]  /*8fb0*/  FADD.FTZ R15, R21, R154 ;  /* 0x0000009a150f7221 */ /* 0x000fe20000010000 */
[----:B-1----:R-:W-:Y:S01]  /*8fc0*/  FADD.FTZ R160, R195, R160 ;  /* 0x000000a0c3a07221 */ /* 0x002fe20000010000 */
[----:B------:R-:W-:-:S02]  /*8fd0*/  IMAD.MOV.U32 R21, RZ, RZ, R4 ;  /* 0x000000ffff157224 */ /* 0x000fc400078e0004 */
[----:B------:R-:W-:-:S04]  /*8fe0*/  FADD.FTZ R14, R152, R15 ;  /* 0x0000000f980e7221 */ /* 0x000fc80000010000 */
[----:B------:R-:W-:Y:S01]  /*8ff0*/  FADD.FTZ R15, R153, R14 ;  /* 0x0000000e990f7221 */ /* 0x000fe20000010000 */
[C---:B0-----:R-:W-:Y:S01]  /*9000*/  FADD.FTZ R14, R156.reuse, R160 ;  /* 0x000000a09c0e7221 */ /* 0x041fe20000010000 */
[----:B------:R-:W-:Y:S02]  /*9010*/  F2FP.BF16.F32.PACK_AB R195, R156, R195 ;  /* 0x000000c39cc3723e */ /* 0x000fe400000010ff */
[----:B------:R-:W-:Y:S01]  /*9020*/  FADD.FTZ R15, R20, R15 ;  /* 0x0000000f140f7221 */ /* 0x000fe20000010000 */
[----:B------:R-:W-:Y:S01]  /*9030*/  IMAD.MOV.U32 R20, RZ, RZ, R3 ;  /* 0x000000ffff147224 */ /* 0x000fe200078e0003 */
[----:B------:R-:W-:Y:S06]  /*9040*/  @P2 BRA `(.L_x_277) ;  /* 0xffffffc400942947 */ /* 0x000fec000383ffff */
.L_x_268:
        /* <DEDUP_REMOVED lines=131> */
.L_x_278:
[----:B------:R-:W-:Y:S01]  /*9880*/  IMAD R11, R16, 0x8, R5 ;  /* 0x00000008100b7824 */ /* 0x000fe200078e0205 */
[----:B------:R-:W-:-:S04]  /*9890*/  SHF.L.U32 R0, R17, 0x1f, RZ ;  /* 0x0000001f11007819 */ /* 0x000fc800000006ff */
[----:B------:R0:W1:Y:S01]  /*98a0*/  SYNCS.PHASECHK.TRANS64.TRYWAIT P2, [R11+URZ+0x38850], R0 ;  /* 0x038850000b0075a7 */ /* 0x000062000804017f */
[----:B------:R-:W-:Y:S05]  /*98b0*/  @!P0 BRA `(.L_x_279) ;  /* 0x0000000000048947 */ /* 0x000fea0003800000 */
[----:B------:R-:W-:Y:S01]  /*98c0*/  BPT.TRAP 0x1 ;  /* 0x000000040000795c */ /* 0x000fe20000300000 */
.L_x_279:
[----:B-1----:R-:W-:Y:S05]  /*98d0*/  @P2 BRA `(.L_x_280) ;  /* 0x0000000000082947 */ /* 0x002fea0003800000 */
[----:B------:R-:W1:Y:S02]  /*98e0*/  SYNCS.PHASECHK.TRANS64.TRYWAIT P0, [R11+URZ+0x38850], R0 ;  /* 0x038850000b0075a7 */ /* 0x000e64000800017f */
[----:B-1----:R-:W-:Y:S05]  /*98f0*/  @!P0 BRA `(.L_x_281) ;  /* 0x0000008c00488947 */ /* 0x002fea0003800000 */
.L_x_280:
[----:B------:R-:W-:Y:S05]  /*9900*/  WARPSYNC.ALL ;  /* 0x0000000000007948 */ /* 0x000fea0003800000 */
[----:B------:R-:W-:Y:S01]  /*9910*/  VIADD R5, R5, 0x400 ;  /* 0x0000040005057836 */ /* 0x000fe20000000000 */
[----:B------:R-:W-:Y:S01]  /*9920*/  WARPGROUP.ARRIVE ;  /* 0x00000000000079c5 */ /* 0x000fe20000000000 */
[----:B------:R-:W-:Y:S01]  /*9930*/  IMAD.MOV.U32 R7, RZ, RZ, 0x40000040 ;  /* 0x40000040ff077424 */ /* 0x000fe200078e00ff */
[----:B01----:R-:W0:Y:S01]  /*9940*/  SHFL.BFLY PT, R0, R15, 0x2, 0x1f ;  /* 0x0c401f000f007f89 */ /* 0x003e2200000e0000 */
[----:B------:R-:W-:Y:S01]  /*9950*/  IMAD.MOV.U32 R9, RZ, RZ, 0x40000040 ;  /* 0x40000040ff097424 */ /* 0x000fe200078e00ff */
[----:B------:R-:W-:Y:S01]  /*9960*/  SHF.R.U32.HI R5, RZ, 0x4, R5 ;  /* 0x00000004ff057819 */ /* 0x000fe20000011605 */
[----:B------:R-:W-:Y:S01]  /*9970*/  @!P1 VIADD R11, R11, 0x38860 ;  /* 0x000388600b0b9836 */ /* 0x000fe20000000000 */
[----:B------:R-:W-:Y:S01]  /*9980*/  R2UR UR7, R7 ;  /* 0x00000000070772ca */ /* 0x000fe200000e0000 */
[----:B------:R-:W-:Y:S01]  /*9990*/  IMAD.MOV.U32 R7, RZ, RZ, 0x40000040 ;  /* 0x40000040ff077424 */ /* 0x000fe200078e00ff */
[----:B------:R-:W-:Y:S01]  /*99a0*/  LOP3.LUT R5, R5, 0x3fff, RZ, 0xc0, !PT ;  /* 0x00003fff05057812 */ /* 0x000fe200078ec0ff */
[----:B------:R-:W-:Y:S01]  /*99b0*/  IMAD.U32 R13, RZ, RZ, UR5 ;  /* 0x00000005ff0d7e24 */ /* 0x000fe2000f8e00ff */
[----:B------:R-:W-:Y:S01]  /*99c0*/  @!P1 PRMT R11, RZ, 0x654, R11 ;  /* 0x00000654ff0b9816 */ /* 0x000fe2000000000b */
[----:B------:R-:W-:Y:S01]  /*99d0*/  VIADD R216, R216, 0x1 ;  /* 0x00000001d8d87836 */ /* 0x000fe20000000000 */
[----:B------:R-:W-:-:S05]  /*99e0*/  LOP3.LUT R5, R5, 0x2800000, RZ, 0xfc, !PT ;  /* 0x0280000005057812 */ /* 0x000fca00078efcff */
[C---:B------:R-:W-:Y:S02]  /*99f0*/  IMAD R6, R16.reuse, 0xa00, R5 ;  /* 0x00000a0010067824 */ /* 0x040fe400078e0205 */
[----:B------:R-:W1:Y:S01]  /*9a00*/  SHFL.BFLY PT, R5, R14, 0x2, 0x1f ;  /* 0x0c401f000e057f89 */ /* 0x000e6200000e0000 */
[----:B------:R-:W-:Y:S02]  /*9a10*/  VIADD R16, R16, 0x1 ;  /* 0x0000000110107836 */ /* 0x000fe40000000000 */
[C---:B------:R-:W-:Y:S02]  /*9a20*/  R2UR UR6, R6.reuse ;  /* 0x00000000060672ca */ /* 0x040fe400000e0000 */
[----:B------:R-:W-:Y:S01]  /*9a30*/  IADD3 R8, R6, 0x80, RZ ;  /* 0x0000008006087810 */ /* 0x000fe20007ffe0ff */
[----:B0-----:R-:W-:Y:S01]  /*9a40*/  FADD.FTZ R0, R0, R15 ;  /* 0x0000000f00007221 */ /* 0x001fe20000010000 */
[----:B------:R-:W-:-:S04]  /*9a50*/  ISETP.NE.AND P2, PT, R16, 0x2, PT ;  /* 0x000000021000780c */ /* 0x000fc80003f45270 */
[----:B------:R-:W-:-:S05]  /*9a60*/  SEL R16, R16, RZ, P2 ;  /* 0x000000ff10107207 */ /* 0x000fca0001000000 */
[----:B------:R-:W-:Y:S01]  /*9a70*/  HGMMA.64x256x16.F32.BF16 R24, R208, gdesc[UR4].tnspB, R24, gsb0 ;  /* 0x43e00004d0187df0 */ /* 0x000fe20008001818 */
[----:B------:R-:W-:Y:S01]  /*9a80*/  R2UR UR6, R8 ;  /* 0x00000000080672ca */ /* 0x000fe200000e0000 */
[----:B------:R-:W-:Y:S01]  /*9a90*/  VIADD R8, R6, 0x100 ;  /* 0x0000010006087836 */ /* 0x000fe20000000000 */
[----:B------:R-:W-:Y:S01]  /*9aa0*/  R2UR UR7, R9 ;  /* 0x00000000090772ca */ /* 0x000fe200000e0000 */
[----:B------:R-:W-:Y:S02]  /*9ab0*/  IMAD.MOV.U32 R9, RZ, RZ, 0x40000040 ;  /* 0x40000040ff097424 */ /* 0x000fe400078e00ff */
[----:B-1----:R-:W-:Y:S02]  /*9ac0*/  FADD.FTZ R2, R5, R14 ;  /* 0x0000000e05027221 */ /* 0x002fe40000010000 */
[----:B------:R-:W0:Y:S02]  /*9ad0*/  SHFL.BFLY PT, R5, R0, 0x1, 0x1f ;  /* 0x0c201f0000057f89 */ /* 0x000e2400000e0000 */
[----:B0-----:R-:W-:Y:S01]  /*9ae0*/  FADD.FTZ R10, R0, R5 ;  /* 0x00000005000a7221 */ /* 0x001fe20000010000 */
[----:B------:R-:W-:Y:S01]  /*9af0*/  IMAD.MOV.U32 R5, RZ, RZ, RZ ;  /* 0x000000ffff057224 */ /* 0x000fe200078e00ff */
[----:B------:R-:W-:-:S03]  /*9b00*/  SEL R0, RZ, 0x1, P2 ;  /* 0x00000001ff007807 */ /* 0x000fc60001000000 */
[----:B------:R-:W-:Y:S02]  /*9b10*/  FSETP.NE.FTZ.AND P0, PT, R10, RZ, PT ;  /* 0x000000ff0a00720b */ /* 0x000fe40003f15000 */
[----:B------:R-:W-:Y:S01]  /*9b20*/  LOP3.LUT R17, R17, R0, RZ, 0x3c, !PT ;  /* 0x0000000011117212 */ /* 0x000fe200078e3cff */
[----:B------:R-:W-:Y:S01]  /*9b30*/  IMAD.MOV.U32 R0, RZ, RZ, -0x800000 ;  /* 0xff800000ff007424 */ /* 0x000fe200078e00ff */
[----:B------:R-:W-:Y:S02]  /*9b40*/  WARPGROUP.DEPBAR.LE gsb0, 0x0 ;  /* 0x00008000000079c5 */ /* 0x000fe40000010000 */
[----:B------:R-:W-:-:S07]  /*9b50*/  WARPGROUP.ARRIVE ;  /* 0x00000000000079c5 */ /* 0x000fce0000000000 */
[----:B------:R-:W-:Y:S01]  /*9b60*/  HGMMA.64x256x16.F32.BF16 R24, R204, gdesc[UR4].tnspB, R24, gsb0 ;  /* 0x43e00004cc187df0 */ /* 0x000fe20008001818 */
[----:B------:R-:W-:Y:S01]  /*9b70*/  R2UR UR6, R8 ;  /* 0x00000000080672ca */ /* 0x000fe200000e0000 */
[C---:B------:R-:W-:Y:S01]  /*9b80*/  VIADD R8, R6.reuse, 0x180 ;  /* 0x0000018006087836 */ /* 0x040fe20000000000 */
[----:B------:R-:W-:Y:S01]  /*9b90*/  R2UR UR7, R9 ;  /* 0x00000000090772ca */ /* 0x000fe200000e0000 */
[----:B------:R-:W-:Y:S02]  /*9ba0*/  IMAD.MOV.U32 R9, RZ, RZ, 0x40000040 ;  /* 0x40000040ff097424 */ /* 0x000fe400078e00ff */
[----:B------:R-:W-:Y:S01]  /*9bb0*/  VIADD R6, R6, 0x200 ;  /* 0x0000020006067836 */ /* 0x000fe20000000000 */
[----:B------:R-:W-:Y:S02]  /*9bc0*/  WARPGROUP.DEPBAR.LE gsb0, 0x0 ;  /* 0x00008000000079c5 */ /* 0x000fe40000010000 */
[----:B------:R-:W-:-:S15]  /*9bd0*/  WARPGROUP.ARRIVE ;  /* 0x00000000000079c5 */ /* 0x000fde0000000000 */
[----:B------:R-:W-:-:S04]  /*9be0*/  NOP ;  /* 0x0000000000007918 */ /* 0x000fc80000000000 */
[----:B------:R-:W-:Y:S01]  /*9bf0*/  HGMMA.64x256x16.F32.BF16 R24, R200, gdesc[UR4].tnspB, R24, gsb0 ;  /* 0x43e00004c8187df0 */ /* 0x000fe20008001818 */
[----:B------:R-:W-:Y:S02]  /*9c00*/  R2UR UR6, R8 ;  /* 0x00000000080672ca */ /* 0x000fe400000e0000 */
[----:B------:R-:W-:Y:S01]  /*9c10*/  R2UR UR7, R9 ;  /* 0x00000000090772ca */ /* 0x000fe200000e0000 */
[----:B------:R-:W0:Y:S02]  /*9c20*/  @P0 MUFU.LG2 R8, R10 ;  /* 0x0000000a00080308 */ /* 0x000e240000000c00 */
[----:B0-----:R-:W-:Y:S01]  /*9c30*/  @P0 FMUL.FTZ R8, R8, 0.69314718246459960938 ;  /* 0x3f31721808080820 */ /* 0x001fe20000410000 */
[----:B------:R-:W-:Y:S02]  /*9c40*/  WARPGROUP.DEPBAR.LE gsb0, 0x0 ;  /* 0x00008000000079c5 */ /* 0x000fe40000010000 */
[----:B------:R-:W-:-:S15]  /*9c50*/  WARPGROUP.ARRIVE ;  /* 0x00000000000079c5 */ /* 0x000fde0000000000 */
[----:B------:R-:W-:-:S04]  /*9c60*/  NOP ;  /* 0x0000000000007918 */ /* 0x000fc80000000000 */
[----:B------:R-:W-:Y:S01]  /*9c70*/  HGMMA.64x256x16.F32.BF16 R24, R196, gdesc[UR4].tnspB, R24, gsb0 ;  /* 0x43e00004c4187df0 */ /* 0x000fe20008001818 */
[----:B------:R-:W-:Y:S01]  /*9c80*/  R2UR UR6, R6 ;  /* 0x00000000060672ca */ /* 0x000fe200000e0000 */
[----:B------:R-:W-:Y:S01]  /*9c90*/  IMAD.MOV.U32 R6, RZ, RZ, RZ ;  /* 0x000000ffff067224 */ /* 0x000fe200078e00ff */
[----:B------:R-:W-:Y:S02]  /*9ca0*/  R2UR UR7, R7 ;  /* 0x00000000070772ca */ /* 0x000fe400000e0000 */
[----:B------:R-:W0:Y:S03]  /*9cb0*/  SHFL.BFLY PT, R7, R2, 0x1, 0x1f ;  /* 0x0c201f0002077f89 */ /* 0x000e2600000e0000 */
[----:B------:R-:W-:Y:S01]  /*9cc0*/  @P0 MUFU.RCP R6, R10 ;  /* 0x0000000a00060308 */ /* 0x000fe20000001000 */
[----:B0-----:R-:W-:Y:S01]  /*9cd0*/  FADD.FTZ R12, R2, R7 ;  /* 0x00000007020c7221 */ /* 0x001fe20000010000 */
[----:B------:R-:W-:Y:S01]  /*9ce0*/  MOV R7, UR5 ;  /* 0x0000000500077c02 */ /* 0x000fe20008000f00 */
[----:B------:R-:W-:-:S03]  /*9cf0*/  IMAD.MOV.U32 R2, RZ, RZ, -0x800000 ;  /* 0xff800000ff027424 */ /* 0x000fc600078e00ff */
[----:B------:R-:W-:Y:S01]  /*9d00*/  FSETP.NE.FTZ.AND P3, PT, R12, RZ, PT ;  /* 0x000000ff0c00720b */ /* 0x000fe20003f75000 */
[----:B------:R-:W-:-:S04]  /*9d10*/  @P0 FMUL.FTZ R7, R7, 0.69314718246459960938 ;  /* 0x3f31721807070820 */ /* 0x000fc80000410000 */
[----:B------:R-:W-:Y:S01]  /*9d20*/  @P0 FFMA.FTZ R2, R7, R4, R8 ;  /* 0x0000000407020223 */ /* 0x000fe20000010008 */
[----:B------:R-:W-:-:S07]  /*9d30*/  PLOP3.LUT P0, PT, PT, PT, PT, 0x8, 0x0 ;  /* 0x000000000000781c */ /* 0x000fce0003f0e170 */
[----:B------:R-:W0:Y:S01]  /*9d40*/  @P3 MUFU.LG2 R9, R12 ;  /* 0x0000000c00093308 */ /* 0x000e220000000c00 */
[----:B------:R-:W-:-:S07]  /*9d50*/  @P3 FMUL.FTZ R13, R13, 0.69314718246459960938 ;  /* 0x3f3172180d0d3820 */ /* 0x000fce0000410000 */
[----:B------:R-:W1:Y:S01]  /*9d60*/  @P3 MUFU.RCP R5, R12 ;  /* 0x0000000c00053308 */ /* 0x000e620000001000 */
[----:B0-----:R-:W-:-:S04]  /*9d70*/  @P3 FMUL.FTZ R10, R9, 0.69314718246459960938 ;  /* 0x3f317218090a3820 */ /* 0x001fc80000410000 */
[----:B------:R-:W-:Y:S01]  /*9d80*/  @P3 FFMA.FTZ R0, R13, R3, R10 ;  /* 0x000000030d003223 */ /* 0x000fe2000001000a */
[----:B------:R-:W-:Y:S02]  /*9d90*/  WARPGROUP.DEPBAR.LE gsb0, 0x0 ;  /* 0x00008000000079c5 */ /* 0x000fe40000010000 */
[----:B------:R-:W-:-:S06]  /*9da0*/  WARPGROUP.ARRIVE ;  /* 0x00000000000079c5 */ /* 0x000fcc0000000000 */
[----:B------:R-:W-:Y:S03]  /*9db0*/  HGMMA.64x256x16.F32.BF16 R24, R192, gdesc[UR4].tnspB, R24, gsb0 ;  /* 0x43e00004c0187df0 */ /* 0x000fe60008001818 */
[----:B------:R-:W-:Y:S02]  /*9dc0*/  WARPGROUP.DEPBAR.LE gsb0, 0x0 ;  /* 0x00008000000079c5 */ /* 0x000fe40000010000 */
[----:B------:R0:W-:Y:S01]  /*9dd0*/  @!P1 SYNCS.ARRIVE.TRANS64.RED.A1T0 RZ, [R11+URZ], RZ ;  /* 0x000000ff0bff99a7 */ /* 0x0001e2000810043f */
[-C--:B-1----:R-:W-:Y:S01]  /*9de0*/  FMUL.FTZ R3, R83, R5.reuse ;  /* 0x0000000553037220 */ /* 0x082fe20000410000 */
        /* <DEDUP_REMOVED lines=126> */
[----:B0-----:R-:W-:-:S07]  /*a5d0*/  FMUL.FTZ R151, R151, R5 ;  /* 0x0000000597977220 */ /* 0x001fce0000410000 */
.L_x_260:
[----:B------:R-:W0:Y:S01]  /*a5e0*/  S2R R4, SR_CgaCtaId ;  /* 0x0000000000047919 */ /* 0x000e220000008800 */
[----:B------:R-:W-:Y:S01]  /*a5f0*/  MOV R173, 0x400 ;  /* 0x0000040000ad7802 */ /* 0x000fe20000000f00 */
[----:B------:R-:W-:Y:S01]  /*a600*/  BSSY B0, `(.L_x_282) ;  /* 0x00002bf000007945 */ /* 0x000fe20003800000 */
[----:B------:R-:W-:Y:S02]  /*a610*/  BAR.SYNC.DEFER_BLOCKING 0x5, 0x120 ;  /* 0x0144800000007b1d */ /* 0x000fe40000010000 */
[----:B0-----:R-:W-:-:S05]  /*a620*/  LEA R173, R4, R173, 0x18 ;  /* 0x000000ad04ad7211 */ /* 0x001fca00078ec0ff */
[----:B------:R-:W0:Y:S02]  /*a630*/  LDS.128 R4, [R173+0x388d0] ;  /* 0x0388d000ad047984 */ /* 0x000e240000000c00 */
[----:B0-----:R-:W-:Y:S01]  /*a640*/  R2UR UR5, R6 ;  /* 0x00000000060572ca */ /* 0x001fe200000e0000 */
[----:B------:R-:W-:Y:S06]  /*a650*/  BAR.ARV 0x4, 0x120 ;  /* 0x0104800000007b1d */ /* 0x000fec0000002000 */
[----:B------:R-:W-:Y:S08]  /*a660*/  @P0 BRA `(.L_x_283) ;  /* 0x0000001c00a80947 */ /* 0x000ff00003800000 */
[----:B------:R-:W0:Y:S01]  /*a670*/  S2R R4, SR_SWINHI ;  /* 0x0000000000047919 */ /* 0x000e220000002f00 */
[----:B------:R-:W-:Y:S01]  /*a680*/  F2FP.BF16.F32.PACK_AB R24, R25, R24 ;  /* 0x000000181918723e */ /* 0x000fe200000010ff */
[----:B------:R-:W-:Y:S01]  /*a690*/  ULDC.64 UR10, c[0x0][0x208] ;  /* 0x00008200000a7ab9 */ /* 0x000fe20000000a00 */
[----:B------:R-:W-:Y:S01]  /*a6a0*/  F2FP.BF16.F32.PACK_AB R25, R163, R26 ;  /* 0x0000001aa319723e */ /* 0x000fe200000010ff */
[----:B------:R-:W-:Y:S01]  /*a6b0*/  BAR.SYNC.DEFER_BLOCKING 0x1, 0x100 ;  /* 0x0044000000007b1d */ /* 0x000fe20000010000 */
        /* <DEDUP_REMOVED lines=14> */
[----:B------:R-:W-:Y:S02]  /*a7a0*/  MOV R8, R173 ;  /* 0x000000ad00087202 */ /* 0x000fe40000000f00 */
[----:B0-----:R-:W-:-:S02]  /*a7b0*/  MOV R9, R4 ;  /* 0x0000000400097202 */ /* 0x001fc40000000f00 */
[----:B------:R-:W-:Y:S02]  /*a7c0*/  F2FP.BF16.F32.PACK_AB R51, R157, R51 ;  /* 0x000000339d33723e */ /* 0x000fe400000010ff */
[----:B------:R-:W-:Y:S01]  /*a7d0*/  F2FP.BF16.F32.PACK_AB R57, R156, R58 ;  /* 0x0000003a9c39723e */ /* 0x000fe200000010ff */
[----:B------:R-:W-:Y:S01]  /*a7e0*/  IMAD.WIDE R110, R221, 0x2, R8 ;  /* 0x00000002dd6e7825 */ /* 0x000fe200078e0208 */
[----:B------:R-:W-:Y:S02]  /*a7f0*/  F2FP.BF16.F32.PACK_AB R64, R65, R64 ;  /* 0x000000404140723e */ /* 0x000fe400000010ff */
[----:B------:R-:W-:Y:S02]  /*a800*/  F2FP.BF16.F32.PACK_AB R58, R61, R60 ;  /* 0x0000003c3d3a723e */ /* 0x000fe400000010ff */
[C---:B------:R-:W-:Y:S02]  /*a810*/  IADD3 R175, P1, R110.reuse, 0x20, RZ ;  /* 0x000000206eaf7810 */ /* 0x040fe40007f3e0ff */
[----:B------:R-:W-:-:S02]  /*a820*/  IADD3 R177, P0, R110, 0x40, RZ ;  /* 0x000000406eb17810 */ /* 0x000fc40007f1e0ff */
[C---:B------:R-:W-:Y:S01]  /*a830*/  IADD3 R179, P4, R110.reuse, 0x60, RZ ;  /* 0x000000606eb37810 */ /* 0x040fe20007f9e0ff */
[--C-:B------:R-:W-:Y:S01]  /*a840*/  IMAD.X R13, RZ, RZ, R111.reuse, P1 ;  /* 0x000000ffff0d7224 */ /* 0x100fe200008e066f */
[C---:B------:R-:W-:Y:S01]  /*a850*/  LOP3.LUT R11, R110.reuse, 0x380, RZ, 0xc0, !PT ;  /* 0x000003806e0b7812 */ /* 0x040fe200078ec0ff */
[--C-:B------:R-:W-:Y:S01]  /*a860*/  IMAD.X R15, RZ, RZ, R111.reuse, P0 ;  /* 0x000000ffff0f7224 */ /* 0x100fe200000e066f */
[C---:B------:R-:W-:Y:S01]  /*a870*/  IADD3 R181, P3, R110.reuse, 0x4000, RZ ;  /* 0x000040006eb57810 */ /* 0x040fe20007f7e0ff */
[--C-:B------:R-:W-:Y:S01]  /*a880*/  IMAD.X R21, RZ, RZ, R111.reuse, P4 ;  /* 0x000000ffff157224 */ /* 0x100fe200020e066f */
[C---:B------:R-:W-:Y:S02]  /*a890*/  IADD3 R183, P6, R110.reuse, 0x4020, RZ ;  /* 0x000040206eb77810 */ /* 0x040fe40007fde0ff */
[C---:B------:R-:W-:Y:S01]  /*a8a0*/  IADD3 R187, P2, R110.reuse, 0x4060, RZ ;  /* 0x000040606ebb7810 */ /* 0x040fe20007f5e0ff */
[--C-:B------:R-:W-:Y:S01]  /*a8b0*/  IMAD.X R31, RZ, RZ, R111.reuse, P3 ;  /* 0x000000ffff1f7224 */ /* 0x100fe200018e066f */
[C---:B------:R-:W-:Y:S01]  /*a8c0*/  IADD3 R189, P1, R110.reuse, 0x8000, RZ ;  /* 0x000080006ebd7810 */ /* 0x040fe20007f3e0ff */
[--C-:B------:R-:W-:Y:S01]  /*a8d0*/  IMAD.X R39, RZ, RZ, R111.reuse, P6 ;  /* 0x000000ffff277224 */ /* 0x100fe200030e066f */
[----:B------:R-:W-:Y:S01]  /*a8e0*/  LOP3.LUT R12, R175, 0x380, RZ, 0xc0, !PT ;  /* 0x00000380af0c7812 */ /* 0x000fe200078ec0ff */
[--C-:B------:R-:W-:Y:S01]  /*a8f0*/  IMAD.X R55, RZ, RZ, R111.reuse, P2 ;  /* 0x000000ffff377224 */ /* 0x100fe200010e066f */
[----:B------:R-:W-:Y:S01]  /*a900*/  IADD3 R185, P5, R110, 0x4040, RZ ;  /* 0x000040406eb97810 */ /* 0x000fe20007fbe0ff */
[----:B------:R-:W-:Y:S01]  /*a910*/  IMAD.X R63, RZ, RZ, R111, P1 ;  /* 0x000000ffff3f7224 */ /* 0x000fe200008e066f */
[----:B------:R-:W-:-:S02]  /*a920*/  LOP3.LUT R14, R177, 0x380, RZ, 0xc0, !PT ;  /* 0x00000380b10e7812 */ /* 0x000fc400078ec0ff */
[----:B------:R-:W-:Y:S02]  /*a930*/  LOP3.LUT R20, R179, 0x380, RZ, 0xc0, !PT ;  /* 0x00000380b3147812 */ /* 0x000fe400078ec0ff */
[----:B------:R-:W-:Y:S02]  /*a940*/  SHF.R.U64 R11, R11, 0x3, RZ ;  /* 0x000000030b0b7819 */ /* 0x000fe400000012ff */
[----:B------:R-:W-:Y:S02]  /*a950*/  LOP3.LUT R30, R181, 0x380, RZ, 0xc0, !PT ;  /* 0x00000380b51e7812 */ /* 0x000fe400078ec0ff */
[----:B------:R-:W-:Y:S02]  /*a960*/  IADD3 R191, P0, R110, 0x8020, RZ ;  /* 0x000080206ebf7810 */ /* 0x000fe40007f1e0ff */
[----:B------:R-:W-:Y:S02]  /*a970*/  SHF.R.U64 R12, R12, 0x3, RZ ;  /* 0x000000030c0c7819 */ /* 0x000fe400000012ff */
[----:B------:R-:W-:Y:S01]  /*a980*/  LOP3.LUT R38, R183, 0x380, RZ, 0xc0, !PT ;  /* 0x00000380b7267812 */ /* 0x000fe200078ec0ff */
[----:B------:R-:W-:Y:S01]  /*a990*/  IMAD.X R71, RZ, RZ, R111, P0 ;  /* 0x000000ffff477224 */ /* 0x000fe200000e066f */
[----:B------:R-:W-:-:S02]  /*a9a0*/  IADD3 R193, P4, R110, 0x8040, RZ ;  /* 0x000080406ec17810 */ /* 0x000fc40007f9e0ff */
[----:B------:R-:W-:Y:S02]  /*a9b0*/  IADD3.X R47, RZ, R111, RZ, P5, !PT ;  /* 0x0000006fff2f7210 */ /* 0x000fe40002ffe4ff */
[----:B------:R-:W-:Y:S01]  /*a9c0*/  SHF.R.U64 R14, R14, 0x3, RZ ;  /* 0x000000030e0e7819 */ /* 0x000fe200000012ff */
[--C-:B------:R-:W-:Y:S01]  /*a9d0*/  IMAD.X R79, RZ, RZ, R111.reuse, P4 ;  /* 0x000000ffff4f7224 */ /* 0x100fe200020e066f */
[----:B------:R-:W-:Y:S02]  /*a9e0*/  LOP3.LUT R46, R185, 0x380, RZ, 0xc0, !PT ;  /* 0x00000380b92e7812 */ /* 0x000fe400078ec0ff */
[C---:B------:R-:W-:Y:S02]  /*a9f0*/  IADD3 R195, P3, R110.reuse, 0x8060, RZ ;  /* 0x000080606ec37810 */ /* 0x040fe40007f7e0ff */
[C---:B------:R-:W-:Y:S02]  /*aa00*/  IADD3 R197, P6, R110.reuse, 0xc000, RZ ;  /* 0x0000c0006ec57810 */ /* 0x040fe40007fde0ff */
[C---:B------:R-:W-:Y:S01]  /*aa10*/  IADD3 R4, P5, R110.reuse, 0xc020, RZ ;  /* 0x0000c0206e047810 */ /* 0x040fe20007fbe0ff */
[--C-:B------:R-:W-:Y:S01]  /*aa20*/  IMAD.X R95, RZ, RZ, R111.reuse, P3 ;  /* 0x000000ffff5f7224 */ /* 0x100fe200018e066f */
[C---:B------:R-:W-:Y:S01]  /*aa30*/  IADD3 R106, P2, R110.reuse, 0xc040, RZ ;  /* 0x0000c0406e6a7810 */ /* 0x040fe20007f5e0ff */
[--C-:B------:R-:W-:Y:S01]  /*aa40*/  IMAD.X R99, RZ, RZ, R111.reuse, P6 ;  /* 0x000000ffff637224 */ /* 0x100fe200030e066f */
[----:B------:R-:W-:Y:S01]  /*aa50*/  IADD3 R6, P1, R110, 0xc060, RZ ;  /* 0x0000c0606e067810 */ /* 0x000fe20007f3e0ff */
[--C-:B------:R-:W-:Y:S01]  /*aa60*/  IMAD.X R103, RZ, RZ, R111.reuse, P5 ;  /* 0x000000ffff677224 */ /* 0x100fe200028e066f */
[----:B------:R-:W-:Y:S01]  /*aa70*/  SHF.R.U64 R20, R20, 0x3, RZ ;  /* 0x0000000314147819 */ /* 0x000fe200000012ff */
[----:B------:R-:W-:Y:S01]  /*aa80*/  IMAD.X R107, RZ, RZ, R111, P2 ;  /* 0x000000ffff6b7224 */ /* 0x000fe200010e066f */
[----:B------:R-:W-:-:S02]  /*aa90*/  LOP3.LUT R54, R187, 0x380, RZ, 0xc0, !PT ;  /* 0x00000380bb367812 */ /* 0x000fc400078ec0ff */
[----:B------:R-:W-:Y:S01]  /*aaa0*/  LOP3.LUT R110, R11, R110, RZ, 0x3c, !PT ;  /* 0x0000006e0b6e7212 */ /* 0x000fe200078e3cff */
[----:B------:R-:W-:Y:S01]  /*aab0*/  IMAD.X R11, RZ, RZ, R111, P1 ;  /* 0x000000ffff0b7224 */ /* 0x000fe200008e066f */
[----:B------:R-:W-:Y:S02]  /*aac0*/  SHF.R.U64 R30, R30, 0x3, RZ ;  /* 0x000000031e1e7819 */ /* 0x000fe400000012ff */
[----:B------:R-:W-:Y:S02]  /*aad0*/  LOP3.LUT R62, R189, 0x380, RZ, 0xc0, !PT ;  /* 0x00000380bd3e7812 */ /* 0x000fe400078ec0ff */
[----:B------:R-:W-:Y:S02]  /*aae0*/  LOP3.LUT R12, R12, R175, RZ, 0x3c, !PT ;  /* 0x000000af0c0c7212 */ /* 0x000fe400078e3cff */
[----:B------:R-:W-:Y:S02]  /*aaf0*/  SHF.R.U64 R38, R38, 0x3, RZ ;  /* 0x0000000326267819 */ /* 0x000fe400000012ff */
[----:B------:R-:W-:-:S02]  /*ab00*/  LOP3.LUT R70, R191, 0x380, RZ, 0xc0, !PT ;  /* 0x00000380bf467812 */ /* 0x000fc400078ec0ff */
[----:B------:R-:W-:Y:S02]  /*ab10*/  LOP3.LUT R14, R14, R177, RZ, 0x3c, !PT ;  /* 0x000000b10e0e7212 */ /* 0x000fe400078e3cff */
        /* <DEDUP_REMOVED lines=8> */
[----:B------:R-:W-:Y:S02]  /*aba0*/  MOV R110, R110 ;  /* 0x0000006e006e7202 */ /* 0x000fe40000000f00 */
[----:B------:R-:W-:Y:S02]  /*abb0*/  LOP3.LUT R38, R38, R183, RZ, 0x3c, !PT ;  /* 0x000000b726267212 */ /* 0x000fe400078e3cff */
[----:B------:R-:W-:Y:S01]  /*abc0*/  SHF.R.U64 R70, R70, 0x3, RZ ;  /* 0x0000000346467819 */ /* 0x000fe200000012ff */
[----:B------:R-:W-:Y:S01]  /*abd0*/  STSM.16.M88.4 [R110], R24 ;  /* 0x000000186e007844 */ /* 0x000fe20000000200 */
[----:B------:R-:W-:-:S02]  /*abe0*/  LOP3.LUT R102, R4, 0x380, RZ, 0xc0, !PT ;  /* 0x0000038004667812 */ /* 0x000fc400078ec0ff */
[----:B------:R-:W-:Y:S02]  /*abf0*/  MOV R12, R12 ;  /* 0x0000000c000c7202 */ /* 0x000fe40000000f00 */
[----:B------:R-:W-:Y:S02]  /*ac00*/  LOP3.LUT R46, R46, R185, RZ, 0x3c, !PT ;  /* 0x000000b92e2e7212 */ /* 0x000fe400078e3cff */
[----:B------:R-:W-:Y:S01]  /*ac10*/  SHF.R.U64 R78, R78, 0x3, RZ ;  /* 0x000000034e4e7819 */ /* 0x000fe200000012ff */
[----:B------:R-:W-:Y:S01]  /*ac20*/  STSM.16.M88.4 [R12], R32 ;  /* 0x000000200c007844 */ /* 0x000fe20000000200 */
[----:B------:R-:W-:Y:S02]  /*ac30*/  LOP3.LUT R111, R106, 0x380, RZ, 0xc0, !PT ;  /* 0x000003806a6f7812 */ /* 0x000fe400078ec0ff */
[----:B------:R-:W-:Y:S02]  /*ac40*/  MOV R14, R14 ;  /* 0x0000000e000e7202 */ /* 0x000fe40000000f00 */
[----:B------:R-:W-:-:S02]  /*ac50*/  LOP3.LUT R54, R54, R187, RZ, 0x3c, !PT ;  /* 0x000000bb36367212 */ /* 0x000fc400078e3cff */
[----:B------:R-:W-:Y:S01]  /*ac60*/  SHF.R.U64 R94, R94, 0x3, RZ ;  /* 0x000000035e5e7819 */ /* 0x000fe200000012ff */
[----:B------:R-:W-:Y:S01]  /*ac70*/  STSM.16.M88.4 [R14], R40 ;  /* 0x000000280e007844 */ /* 0x000fe20000000200 */
[----:B------:R-:W-:Y:S02]  /*ac80*/  LOP3.LUT R163, R6, 0x380, RZ, 0xc0, !PT ;  /* 0x0000038006a37812 */ /* 0x000fe400078ec0ff */
[----:B------:R-:W-:Y:S02]  /*ac90*/  MOV R20, R20 ;  /* 0x0000001400147202 */ /* 0x000fe40000000f00 */
[----:B------:R-:W-:Y:S02]  /*aca0*/  LOP3.LUT R62, R62, R189, RZ, 0x3c, !PT ;  /* 0x000000bd3e3e7212 */ /* 0x000fe400078e3cff */
[----:B------:R-:W-:Y:S01]  /*acb0*/  SHF.R.U64 R98, R98, 0x3, RZ ;  /* 0x0000000362627819 */ /* 0x000fe200000012ff */
[----:B------:R-:W-:Y:S01]  /*acc0*/  STSM.16.M88.4 [R20], R48 ;  /* 0x0000003014007844 */ /* 0x000fe20000000200 */
[----:B------:R-:W-:-:S02]  /*acd0*/  MOV R30, R30 ;  /* 0x0000001e001e7202 */ /* 0x000fc40000000f00 */
[----:B------:R-:W-:Y:S02]  /*ace0*/  F2FP.BF16.F32.PACK_AB R59, R155, R59 ;  /* 0x0000003b9b3b723e */ /* 0x000fe400000010ff */
[----:B------:R-:W-:Y:S02]  /*acf0*/  F2FP.BF16.F32.PACK_AB R65, R154, R66 ;  /* 0x000000429a41723e */ /* 0x000fe400000010ff */
[----:B------:R-:W-:Y:S01]  /*ad00*/  F2FP.BF16.F32.PACK_AB R72, R73, R72 ;  /* 0x000000484948723e */ /* 0x000fe200000010ff */
[----:B------:R-:W-:Y:S01]  /*ad10*/  STSM.16.M88.4 [R30], R56 ;  /* 0x000000381e007844 */ /* 0x000fe20000000200 */
[----:B------:R-:W-:Y:S02]  /*ad20*/  LOP3.LUT R70, R70, R191, RZ, 0x3c, !PT ;  /* 0x000000bf46467212 */ /* 0x000fe400078e3cff */
[----:B------:R-:W-:Y:S02]  /*ad30*/  SHF.R.U64 R29, R102, 0x3, RZ ;  /* 0x00000003661d7819 */ /* 0x000fe400000012ff */
[----:B------:R-:W-:-:S02]  /*ad40*/  MOV R38, R38 ;  /* 0x0000002600267202 */ /* 0x000fc40000000f00 */
[----:B------:R-:W-:Y:S02]  /*ad50*/  F2FP.BF16.F32.PACK_AB R66, R69, R68 ;  /* 0x000000444542723e */ /* 0x000fe400000010ff */
[----:B------:R-:W-:Y:S02]  /*ad60*/  F2FP.BF16.F32.PACK_AB R67, R153, R67 ;  /* 0x000000439943723e */ /* 0x000fe400000010ff */
[----:B------:R-:W-:Y:S02]  /*ad70*/  F2FP.BF16.F32.PACK_AB R73, R152, R74 ;  /* 0x0000004a9849723e */ /* 0x000fe400000010ff */
[----:B------:R-:W-:Y:S01]  /*ad80*/  F2FP.BF16.F32.PACK_AB R80, R81, R80 ;  /* 0x000000505150723e */ /* 0x000fe200000010ff */
[----:B------:R-:W-:Y:S01]  /*ad90*/  STSM.16.M88.4 [R38], R64 ;  /* 0x0000004026007844 */ /* 0x000fe20000000200 */
[----:B------:R-:W-:Y:S02]  /*ada0*/  R2UR UR6, R215 ;  /* 0x00000000d70672ca */ /* 0x000fe400000e0000 */
[----:B------:R-:W-:-:S02]  /*adb0*/  R2UR UR4, R214 ;  /* 0x00000000d60472ca */ /* 0x000fc400000e0000 */
[----:B------:R-:W-:Y:S02]  /*adc0*/  LOP3.LUT R78, R78, R193, RZ, 0x3c, !PT ;  /* 0x000000c14e4e7212 */ /* 0x000fe400078e3cff */
[----:B------:R-:W-:Y:S02]  /*add0*/  SHF.R.U64 R111, R111, 0x3, RZ ;  /* 0x000000036f6f7819 */ /* 0x000fe400000012ff */
[----:B------:R-:W-:Y:S02]  /*ade0*/  MOV R46, R46 ;  /* 0x0000002e002e7202 */ /* 0x000fe40000000f00 */
[----:B------:R-:W-:Y:S02]  /*adf0*/  F2FP.BF16.F32.PACK_AB R74, R77, R76 ;  /* 0x0000004c4d4a723e */ /* 0x000fe400000010ff */
[----:B------:R-:W-:Y:S02]  /*ae00*/  F2FP.BF16.F32.PACK_AB R75, R19, R75 ;  /* 0x0000004b134b723e */ /* 0x000fe400000010ff */
[----:B------:R-:W-:Y:S01]  /*ae10*/  F2FP.BF16.F32.PACK_AB R81, R3, R82 ;  /* 0x000000520351723e */ /* 0x000fe200000010ff */
[----:B------:R-:W-:Y:S01]  /*ae20*/  USHF.L.U64.HI UR9, UR4, 0x2, UR6 ;  /* 0x0000000204097899 */ /* 0x000fe20008010206 */
[----:B------:R-:W-:Y:S01]  /*ae30*/  LOP3.LUT R94, R94, R195, RZ, 0x3c, !PT ;  /* 0x000000c35e5e7212 */ /* 0x000fe200078e3cff */
[----:B------:R-:W-:Y:S01]  /*ae40*/  STSM.16.M88.4 [R46], R72 ;  /* 0x000000482e007844 */ /* 0x000fe20000000200 */
[----:B------:R-:W-:Y:S01]  /*ae50*/  SHF.R.U64 R163, R163, 0x3, RZ ;  /* 0x00000003a3a37819 */ /* 0x000fe200000012ff */
[----:B------:R-:W-:Y:S01]  /*ae60*/  ULDC.64 UR6, c[0x0][0xbd8] ;  /* 0x0002f60000067ab9 */ /* 0x000fe20000000a00 */
[----:B------:R-:W-:Y:S01]  /*ae70*/  MOV R54, R54 ;  /* 0x0000003600367202 */ /* 0x000fe20000000f00 */
[----:B------:R-:W-:Y:S01]  /*ae80*/  UISETP.NE.U32.AND UP0, UPT, UR6, URZ, UPT ;  /* 0x0000003f0600728c */ /* 0x000fe2000bf05070 */
[----:B------:R-:W-:Y:S01]  /*ae90*/  F2FP.BF16.F32.PACK_AB R82, R85, R84 ;  /* 0x000000545552723e */ /* 0x000fe200000010ff */
[----:B------:R-:W-:Y:S01]  /*aea0*/  USHF.L.U32 UR8, UR4, 0x2, URZ ;  /* 0x0000000204087899 */ /* 0x000fe2000800063f */
[----:B------:R-:W-:Y:S01]  /*aeb0*/  F2FP.BF16.F32.PACK_AB R83, R83, R86 ;  /* 0x000000565353723e */ /* 0x000fe200000010ff */
[----:B------:R-:W-:Y:S01]  /*aec0*/  UISETP.NE.AND.EX UP0, UPT, UR7, URZ, UPT, UP0 ;  /* 0x0000003f0700728c */ /* 0x000fe2000bf05300 */
[----:B------:R-:W-:Y:S01]  /*aed0*/  LOP3.LUT R98, R98, R197, RZ, 0x3c, !PT ;  /* 0x000000c562627212 */ /* 0x000fe200078e3cff */
[----:B------:R-:W-:Y:S01]  /*aee0*/  UIADD3 UR4, UP1, UR8, UR6, URZ ;  /* 0x0000000608047290 */ /* 0x000fe2000ff3e03f */
[----:B------:R-:W-:Y:S01]  /*aef0*/  MOV R62, R62 ;  /* 0x0000003e003e7202 */ /* 0x000fe20000000f00 */
[----:B------:R0:W-:Y:S01]  /*af00*/  STSM.16.M88.4 [R54], R80 ;  /* 0x0000005036007844 */ /* 0x0001e20000000200 */
[----:B------:R-:W-:Y:S01]  /*af10*/  F2FP.BF16.F32.PACK_AB R84, R89, R88 ;  /* 0x000000585954723e */ /* 0x000fe200000010ff */
[----:B------:R-:W-:Y:S01]  /*af20*/  UIADD3.X UR6, UR9, UR7, URZ, UP1, !UPT ;  /* 0x0000000709067290 */ /* 0x000fe20008ffe43f */
[----:B------:R-:W-:-:S02]  /*af30*/  F2FP.BF16.F32.PACK_AB R85, R91, R90 ;  /* 0x0000005a5b55723e */ /* 0x000fc400000010ff */
[----:B------:R-:W-:Y:S02]  /*af40*/  F2FP.BF16.F32.PACK_AB R86, R93, R92 ;  /* 0x0000005c5d56723e */ /* 0x000fe400000010ff */
[----:B------:R-:W-:Y:S02]  /*af50*/  F2FP.BF16.F32.PACK_AB R87, R164, R87 ;  /* 0x00000057a457723e */ /* 0x000fe400000010ff */
[----:B------:R-:W-:Y:S02]  /*af60*/  F2FP.BF16.F32.PACK_AB R165, R166, R165 ;  /* 0x000000a5a6a5723e */ /* 0x000fe400000010ff */
[----:B------:R-:W-:Y:S01]  /*af70*/  LOP3.LUT R102, R29, R4, RZ, 0x3c, !PT ;  /* 0x000000041d667212 */ /* 0x000fe200078e3cff */
[----:B------:R1:W-:Y:S01]  /*af80*/  STSM.16.M88.4 [R62], R84 ;  /* 0x000000543e007844 */ /* 0x0003e20000000200 */
[----:B------:R-:W-:Y:S02]  /*af90*/  MOV R70, R70 ;  /* 0x0000004600467202 */ /* 0x000fe40000000f00 */
[----:B------:R-:W-:-:S02]  /*afa0*/  F2FP.BF16.F32.PACK_AB R164, R97, R96 ;  /* 0x0000006061a4723e */ /* 0x000fc400000010ff */
[----:B------:R-:W-:Y:S02]  /*afb0*/  F2FP.BF16.F32.PACK_AB R166, R101, R100 ;  /* 0x0000006465a6723e */ /* 0x000fe400000010ff */
[----:B------:R-:W-:Y:S02]  /*afc0*/  F2FP.BF16.F32.PACK_AB R167, R168, R167 ;  /* 0x000000a7a8a7723e */ /* 0x000fe400000010ff */
[----:B------:R-:W-:Y:S02]  /*afd0*/  F2FP.BF16.F32.PACK_AB R169, R170, R169 ;  /* 0x000000a9aaa9723e */ /* 0x000fe400000010ff */
[----:B------:R-:W-:Y:S01]  /*afe0*/  F2FP.BF16.F32.PACK_AB R112, R113, R112 ;  /* 0x000000707170723e */ /* 0x000fe200000010ff */
[----:B------:R1:W-:Y:S01]  /*aff0*/  STSM.16.M88.4 [R70], R164 ;  /* 0x000000a446007844 */ /* 0x0003e20000000200 */
[----:B------:R-:W-:Y:S02]  /*b000*/  LOP3.LUT R106, R111, R106, RZ, 0x3c, !PT ;  /* 0x0000006a6f6a7212 */ /* 0x000fe400078e3cff */
[----:B------:R-:W-:-:S02]  /*b010*/  MOV R78, R78 ;  /* 0x0000004e004e7202 */ /* 0x000fc40000000f00 */
[----:B------:R-:W-:Y:S02]  /*b020*/  F2FP.BF16.F32.PACK_AB R168, R105, R104 ;  /* 0x0000006869a8723e */ /* 0x000fe400000010ff */
[----:B------:R-:W-:Y:S02]  /*b030*/  F2FP.BF16.F32.PACK_AB R170, R109, R108 ;  /* 0x0000006c6daa723e */ /* 0x000fe400000010ff */
[----:B------:R-:W-:Y:S02]  /*b040*/  F2FP.BF16.F32.PACK_AB R171, R172, R171 ;  /* 0x000000abacab723e */ /* 0x000fe400000010ff */
[----:B------:R-:W-:Y:S02]  /*b050*/  F2FP.BF16.F32.PACK_AB R113, R115, R114 ;  /* 0x000000727371723e */ /* 0x000fe400000010ff */
[----:B------:R-:W-:Y:S01]  /*b060*/  F2FP.BF16.F32.PACK_AB R120, R121, R120 ;  /* 0x000000787978723e */ /* 0x000fe200000010ff */
[----:B------:R1:W-:Y:S01]  /*b070*/  STSM.16.M88.4 [R78], R168 ;  /* 0x000000a84e007844 */ /* 0x0003e20000000200 */
[----:B------:R-:W-:-:S02]  /*b080*/  LOP3.LUT R10, R163, R6, RZ, 0x3c, !PT ;  /* 0x00000006a30a7212 */ /* 0x000fc400078e3cff */
[----:B------:R-:W-:Y:S02]  /*b090*/  MOV R94, R94 ;  /* 0x0000005e005e7202 */ /* 0x000fe40000000f00 */
[----:B------:R-:W-:Y:S02]  /*b0a0*/  F2FP.BF16.F32.PACK_AB R114, R117, R116 ;  /* 0x000000747572723e */ /* 0x000fe400000010ff */
[----:B------:R-:W-:Y:S02]  /*b0b0*/  F2FP.BF16.F32.PACK_AB R115, R119, R118 ;  /* 0x000000767773723e */ /* 0x000fe400000010ff */
[----:B------:R-:W-:Y:S02]  /*b0c0*/  F2FP.BF16.F32.PACK_AB R121, R123, R122 ;  /* 0x0000007a7b79723e */ /* 0x000fe400000010ff */
[----:B------:R-:W-:Y:S01]  /*b0d0*/  F2FP.BF16.F32.PACK_AB R128, R129, R128 ;  /* 0x000000808180723e */ /* 0x000fe200000010ff */
[----:B------:R1:W-:Y:S01]  /*b0e0*/  STSM.16.M88.4 [R94], R112 ;  /* 0x000000705e007844 */ /* 0x0003e20000000200 */
[----:B------:R-:W-:-:S02]  /*b0f0*/  MOV R98, R98 ;  /* 0x0000006200627202 */ /* 0x000fc40000000f00 */
[----:B------:R-:W-:Y:S02]  /*b100*/  F2FP.BF16.F32.PACK_AB R122, R125, R124 ;  /* 0x0000007c7d7a723e */ /* 0x000fe400000010ff */
[----:B------:R-:W-:Y:S02]  /*b110*/  F2FP.BF16.F32.PACK_AB R123, R127, R126 ;  /* 0x0000007e7f7b723e */ /* 0x000fe400000010ff */
[----:B------:R-:W-:Y:S02]  /*b120*/  F2FP.BF16.F32.PACK_AB R129, R131, R130 ;  /* 0x000000828381723e */ /* 0x000fe400000010ff */
[----:B------:R-:W-:Y:S01]  /*b130*/  F2FP.BF16.F32.PACK_AB R136, R137, R136 ;  /* 0x000000888988723e */ /* 0x000fe200000010ff */
[----:B------:R1:W-:Y:S01]  /*b140*/  STSM.16.M88.4 [R98], R120 ;  /* 0x0000007862007844 */ /* 0x0003e20000000200 */
[----:B------:R-:W-:Y:S02]  /*b150*/  MOV R102, R102 ;  /* 0x0000006600667202 */ /* 0x000fe40000000f00 */
[----:B------:R-:W-:-:S02]  /*b160*/  F2FP.BF16.F32.PACK_AB R130, R133, R132 ;  /* 0x000000848582723e */ /* 0x000fc400000010ff */
[----:B------:R-:W-:Y:S02]  /*b170*/  F2FP.BF16.F32.PACK_AB R131, R135, R134 ;  /* 0x000000868783723e */ /* 0x000fe400000010ff */
[----:B------:R-:W-:Y:S02]  /*b180*/  F2FP.BF16.F32.PACK_AB R137, R139, R138 ;  /* 0x0000008a8b89723e */ /* 0x000fe400000010ff */
[----:B------:R-:W-:Y:S01]  /*b190*/  F2FP.BF16.F32.PACK_AB R144, R145, R144 ;  /* 0x000000909190723e */ /* 0x000fe200000010ff */
[----:B------:R1:W-:Y:S01]  /*b1a0*/  STSM.16.M88.4 [R102], R128 ;  /* 0x0000008066007844 */ /* 0x0003e20000000200 */
[----:B------:R-:W-:Y:S02]  /*b1b0*/  MOV R106, R106 ;  /* 0x0000006a006a7202 */ /* 0x000fe40000000f00 */
[----:B------:R-:W-:Y:S02]  /*b1c0*/  F2FP.BF16.F32.PACK_AB R138, R141, R140 ;  /* 0x0000008c8d8a723e */ /* 0x000fe400000010ff */
[----:B------:R-:W-:-:S02]  /*b1d0*/  F2FP.BF16.F32.PACK_AB R139, R143, R142 ;  /* 0x0000008e8f8b723e */ /* 0x000fc400000010ff */
[----:B------:R-:W-:Y:S02]  /*b1e0*/  F2FP.BF16.F32.PACK_AB R145, R147, R146 ;  /* 0x000000929391723e */ /* 0x000fe400000010ff */
[----:B------:R-:W-:Y:S01]  /*b1f0*/  MOV R4, R10 ;  /* 0x0000000a00047202 */ /* 0x000fe20000000f00 */
[----:B------:R1:W-:Y:S01]  /*b200*/  STSM.16.M88.4 [R106], R136 ;  /* 0x000000886a007844 */ /* 0x0003e20000000200 */
[----:B------:R-:W-:Y:S01]  /*b210*/  F2FP.BF16.F32.PACK_AB R146, R149, R148 ;  /* 0x000000949592723e */ /* 0x000fe200000010ff */
[----:B------:R-:W-:Y:S01]  /*b220*/  IMAD.U32 R10, RZ, RZ, UR4 ;  /* 0x00000004ff0a7e24 */ /* 0x000fe2000f8e00ff */
[----:B------:R-:W-:Y:S02]  /*b230*/  F2FP.BF16.F32.PACK_AB R147, R151, R150 ;  /* 0x000000969793723e */ /* 0x000fe400000010ff */
[----:B------:R-:W-:Y:S02]  /*b240*/  PLOP3.LUT P1, PT, PT, PT, UP0, 0x80, 0x0 ;  /* 0x000000000000781c */ /* 0x000fe40003f2f008 */
[----:B------:R-:W-:Y:S01]  /*b250*/  MOV R11, UR6 ;  /* 0x00000006000b7c02 */ /* 0x000fe20008000f00 */
[----:B------:R1:W-:Y:S01]  /*b260*/  STSM.16.M88.4 [R4], R144 ;  /* 0x0000009004007844 */ /* 0x0003e20000000200 */
[----:B------:R-:W-:Y:S01]  /*b270*/  ULDC.64 UR6, c[0x0][0xbe0] ;  /* 0x0002f80000067ab9 */ /* 0x000fe20000000a00 */
[----:B------:R-:W-:Y:S08]  /*b280*/  BAR.SYNC.DEFER_BLOCKING 0x1, 0x100 ;  /* 0x0044000000007b1d */ /* 0x000ff00000010000 */
[----:B------:R-:W2:Y:S01]  /*b290*/  @P1 LDG.E R3, desc[UR10][R10.64] ;  /* 0x0000000a0a031981 */ /* 0x000ea2000c1e1900 */
[----:B------:R-:W-:Y:S01]  /*b2a0*/  UISETP.NE.U32.AND UP1, UPT, UR6, URZ, UPT ;  /* 0x0000003f0600728c */ /* 0x000fe2000bf25070 */
[----:B0-----:R-:W0:Y:S01]  /*b2b0*/  LDC R81, c[0x0][0xa88] ;  /* 0x0002a200ff517b82 */ /* 0x001e220000000800 */
[----:B------:R-:W-:Y:S01]  /*b2c0*/  IMAD R13, R22, 0x40, R18 ;  /* 0x00000040160d7824 */ /* 0x000fe200078e0212 */
[----:B------:R-:W-:Y:S01]  /*b2d0*/  UMOV UR4, URZ ;  /* 0x0000003f00047c82 */ /* 0x000fe20008000000 */
[----:B------:R-:W-:-:S02]  /*b2e0*/  UISETP.NE.AND.EX UP1, UPT, UR7, URZ, UPT, UP1 ;  /* 0x0000003f0700728c */ /* 0x000fc4000bf25310 */
[----:B------:R-:W-:-:S04]  /*b2f0*/  IMAD.WIDE R8, R13, 0x2, R8 ;  /* 0x000000020d087825 */ /* 0x000fc800078e0208 */
[----:B------:R-:W-:Y:S02]  /*b300*/  PLOP3.LUT P2, PT, PT, PT, UP1, 0x80, 0x0 ;  /* 0x000000000000781c */ /* 0x000fe40003f4f018 */
[----:B------:R-:W-:-:S03]  /*b310*/  IADD3 R25, P0, R8, 0x1000, RZ ;  /* 0x0000100008197810 */ /* 0x000fc60007f1e0ff */
[----:B------:R-:W-:-:S04]  /*b320*/  @UP1 UIADD3 UR6, UP2, UR8, UR6, URZ ;  /* 0x0000000608061290 */ /* 0x000fc8000ff5e03f */
[----:B------:R-:W-:Y:S02]  /*b330*/  @UP1 UIADD3.X UR7, UR9, UR7, URZ, UP2, !UPT ;  /* 0x0000000709071290 */ /* 0x000fe400097fe43f */
[----:B------:R-:W-:-:S04]  /*b340*/  IMAD.U32 R12, RZ, RZ, UR6 ;  /* 0x00000006ff0c7e24 */ /* 0x000fc8000f8e00ff */
[----:B------:R-:W-:-:S05]  /*b350*/  IMAD.U32 R13, RZ, RZ, UR7 ;  /* 0x00000007ff0d7e24 */ /* 0x000fca000f8e00ff */
[----:B0-----:R1:W5:Y:S01]  /*b360*/  @P2 LDG.E R81, desc[UR10][R12.64] ;  /* 0x0000000a0c512981 */ /* 0x001362000c1e1900 */
[----:B--2---:R-:W-:Y:S01]  /*b370*/  @P1 R2UR UR4, R3 ;  /* 0x00000000030412ca */ /* 0x004fe200000e0000 */
[----:B-1----:R-:W-:-:S14]  /*b380*/  @P2 BRA `(.L_x_284) ;  /* 0x0000000000142947 */ /* 0x002fdc0003800000 */
[----:B------:R-:W-:Y:S05]  /*b390*/  @!P1 BRA `(.L_x_284) ;  /* 0x0000000000109947 */ /* 0x000fea0003800000 */
[----:B------:R-:W-:Y:S02]  /*b3a0*/  ULDC.64 UR6, c[0x0][0x208] ;  /* 0x0000820000067ab9 */ /* 0x000fe40000000a00 */
[----:B------:R-:W2:Y:S04]  /*b3b0*/  LDG.E R4, desc[UR6][R10.64] ;  /* 0x000000060a047981 */ /* 0x000ea8000c1e1900 */
[----:B-----5:R-:W2:Y:S02]  /*b3c0*/  LDG.E R81, desc[UR6][R10.64+0x4] ;  /* 0x000004060a517981 */ /* 0x020ea4000c1e1900 */
[----:B--2---:R-:W-:-:S07]  /*b3d0*/  IMAD.IADD R81, R81, 0x1, -R4 ;  /* 0x0000000151517824 */ /* 0x004fce00078e0a04 */
.L_x_284:
[----:B------:R-:W-:Y:S01]  /*b3e0*/  R2UR UR16, R213 ;  /* 0x00000000d51072ca */ /* 0x000fe200000e0000 */
[----:B------:R-:W-:Y:S01]  /*b3f0*/  ULDC.64 UR12, c[0x0][0xb70] ;  /* 0x0002dc00000c7ab9 */ /* 0x000fe20000000a00 */
[----:B------:R-:W-:Y:S01]  /*b400*/  R2UR UR15, R215 ;  /* 0x00000000d70f72ca */ /* 0x000fe200000e0000 */
[----:B------:R-:W-:Y:S01]  /*b410*/  USHF.R.S32.HI UR9, URZ, 0x1f, UR4 ;  /* 0x0000001f3f097899 */ /* 0x000fe20008011404 */
[----:B------:R-:W-:Y:S01]  /*b420*/  R2UR UR14, R214 ;  /* 0x00000000d60e72ca */ /* 0x000fe200000e0000 */
[----:B------:R-:W-:Y:S01]  /*b430*/  UMOV UR8, UR4 ;  /* 0x0000000400087c82 */ /* 0x000fe20008000000 */
[----:B------:R-:W-:Y:S01]  /*b440*/  IMAD R6, R212, 0x80, R220 ;  /* 0x00000080d4067824 */ /* 0x000fe200078e02dc */
[----:B------:R-:W-:Y:S01]  /*b450*/  LOP3.LUT R24, R25, 0x380, RZ, 0xc0, !PT ;  /* 0x0000038019187812 */ /* 0x000fe200078ec0ff */
[----:B------:R-:W-:Y:S01]  /*b460*/  ULDC.64 UR18, c[0x0][0x208] ;  /* 0x0000820000127ab9 */ /* 0x000fe20000000a00 */
[C---:B------:R-:W-:Y:S02]  /*b470*/  IADD3 R11, P1, R8.reuse, 0x2000, RZ ;  /* 0x00002000080b7810 */ /* 0x040fe40007f3e0ff */
[----:B------:R-:W-:-:S02]  /*b480*/  IADD3 R13, P2, R8, 0x3000, RZ ;  /* 0x00003000080d7810 */ /* 0x000fc40007f5e0ff */
[----:B------:R-:W-:Y:S01]  /*b490*/  USHF.R.S32.HI UR11, URZ, 0x1f, UR16 ;  /* 0x0000001f3f0b7899 */ /* 0x000fe20008011410 */
[----:B------:R-:W-:Y:S01]  /*b4a0*/  SHF.R.U64 R24, R24, 0x3, RZ ;  /* 0x0000000318187819 */ /* 0x000fe200000012ff */
[----:B------:R-:W-:Y:S01]  /*b4b0*/  USEL UR15, UR15, URZ, !UP0 ;  /* 0x0000003f0f0f7287 */ /* 0x000fe2000c000000 */
[----:B------:R-:W-:Y:S01]  /*b4c0*/  LOP3.LUT R10, R11, 0x380, RZ, 0xc0, !PT ;  /* 0x000003800b0a7812 */ /* 0x000fe200078ec0ff */
[----:B------:R-:W-:Y:S01]  /*b4d0*/  UIMAD UR10, UR11, UR12, URZ ;  /* 0x0000000c0b0a72a4 */ /* 0x000fe2000f8e023f */
[----:B------:R-:W-:Y:S01]  /*b4e0*/  SHF.R.S32.HI R3, RZ, 0x1f, R6 ;  /* 0x0000001fff037819 */ /* 0x000fe20000011406 */
[----:B------:R-:W-:Y:S01]  /*b4f0*/  UIMAD.WIDE.U32 UR6, UR16, UR12, UR8 ;  /* 0x0000000c100672a5 */ /* 0x000fe2000f8e0008 */
[----:B------:R-:W-:Y:S01]  /*b500*/  LOP3.LUT R12, R13, 0x380, RZ, 0xc0, !PT ;  /* 0x000003800d0c7812 */ /* 0x000fe200078ec0ff */
[----:B------:R-:W-:Y:S01]  /*b510*/  UIMAD UR10, UR16, UR13, UR10 ;  /* 0x0000000d100a72a4 */ /* 0x000fe2000f8e020a */
[----:B------:R-:W-:Y:S01]  /*b520*/  LOP3.LUT R24, R24, R25, RZ, 0x3c, !PT ;  /* 0x0000001918187212 */ /* 0x000fe200078e3cff */
[----:B------:R-:W-:Y:S01]  /*b530*/  USEL UR14, UR14, URZ, !UP0 ;  /* 0x0000003f0e0e7287 */ /* 0x000fe2000c000000 */
[----:B------:R-:W-:Y:S01]  /*b540*/  SHF.R.U64 R10, R10, 0x3, RZ ;  /* 0x000000030a0a7819 */ /* 0x000fe200000012ff */
[----:B------:R-:W-:Y:S01]  /*b550*/  ULDC.64 UR12, c[0x0][0xb78] ;  /* 0x0002de00000c7ab9 */ /* 0x000fe20000000a00 */
[----:B------:R-:W-:Y:S01]  /*b560*/  UIADD3 UR7, UR7, UR10, URZ ;  /* 0x0000000a07077290 */ /* 0x000fe2000fffe03f */
[----:B------:R-:W-:Y:S01]  /*b570*/  SHF.R.U64 R12, R12, 0x3, RZ ;  /* 0x000000030c0c7819 */ /* 0x000fe200000012ff */
[----:B------:R-:W-:Y:S01]  /*b580*/  UIMAD UR8, UR15, UR12, URZ ;  /* 0x0000000c0f0872a4 */ /* 0x000fe2000f8e023f */
[--C-:B------:R-:W-:Y:S01]  /*b590*/  IMAD.X R25, RZ, RZ, R9.reuse, P0 ;  /* 0x000000ffff197224 */ /* 0x100fe200000e0609 */
[----:B------:R-:W-:Y:S01]  /*b5a0*/  UIMAD.WIDE.U32 UR6, UR14, UR12, UR6 ;  /* 0x0000000c0e0672a5 */ /* 0x000fe2000f8e0006 */
[----:B------:R-:W-:Y:S01]  /*b5b0*/  IADD3 R73, P0, R8, 0x8000, RZ ;  /* 0x0000800008497810 */ /* 0x000fe20007f1e0ff */
[----:B------:R-:W-:Y:S01]  /*b5c0*/  UIMAD UR8, UR14, UR13, UR8 ;  /* 0x0000000d0e0872a4 */ /* 0x000fe2000f8e0208 */
[----:B------:R-:W-:Y:S01]  /*b5d0*/  LOP3.LUT R10, R10, R11, RZ, 0x3c, !PT ;  /* 0x0000000b0a0a7212 */ /* 0x000fe200078e3cff */
[--C-:B------:R-:W-:Y:S01]  /*b5e0*/  IMAD.X R11, RZ, RZ, R9.reuse, P1 ;  /* 0x000000ffff0b7224 */ /* 0x100fe200008e0609 */
[----:B------:R-:W-:Y:S01]  /*b5f0*/  LOP3.LUT R12, R12, R13, RZ, 0x3c, !PT ;  /* 0x0000000d0c0c7212 */ /* 0x000fe200078e3cff */
[----:B------:R-:W-:Y:S01]  /*b600*/  IMAD.X R13, RZ, RZ, R9, P2 ;  /* 0x000000ffff0d7224 */ /* 0x000fe200010e0609 */
[----:B------:R-:W-:Y:S01]  /*b610*/  IADD3 R4, P3, R6, UR6, RZ ;  /* 0x0000000606047c10 */ /* 0x000fe2000ff7e0ff */
[----:B------:R-:W-:Y:S01]  /*b620*/  IMAD.U32 R14, RZ, RZ, UR8 ;  /* 0x00000008ff0e7e24 */ /* 0x000fe2000f8e00ff */
[----:B------:R-:W-:Y:S01]  /*b630*/  IADD3 R65, P1, R8, 0x9000, RZ ;  /* 0x0000900008417810 */ /* 0x000fe20007f3e0ff */
[----:B------:R-:W-:Y:S01]  /*b640*/  ULDC.64 UR12, c[0x0][0xaa0] ;  /* 0x0002a800000c7ab9 */ /* 0x000fe20000000a00 */
[----:B------:R-:W-:-:S02]  /*b650*/  LOP3.LUT R72, R73, 0x380, RZ, 0xc0, !PT ;  /* 0x0000038049487812 */ /* 0x000fc400078ec0ff */
[----:B------:R-:W-:Y:S01]  /*b660*/  IADD3.X R3, R3, UR7, R14, P3, !PT ;  /* 0x0000000703037c10 */ /* 0x000fe20009ffe40e */
[----:B------:R-:W-:Y:S01]  /*b670*/  ULDC.64 UR6, c[0x0][0xb40] ;  /* 0x0002d00000067ab9 */ /* 0x000fe20000000a00 */
[----:B------:R-:W-:Y:S02]  /*b680*/  IADD3 R53, P2, R8, 0xa000, RZ ;  /* 0x0000a00008357810 */ /* 0x000fe40007f5e0ff */
[----:B------:R-:W-:Y:S02]  /*b690*/  LEA R20, P3, R4, UR6, 0x2 ;  /* 0x0000000604147c11 */ /* 0x000fe4000f8610ff */
[----:B------:R-:W-:Y:S02]  /*b6a0*/  IADD3 R49, P6, R8, 0x4000, RZ ;  /* 0x0000400008317810 */ /* 0x000fe40007fde0ff */
[----:B------:R-:W-:Y:S01]  /*b6b0*/  LEA.HI.X R21, R4, UR7, R3, 0x2, P3 ;  /* 0x0000000704157c11 */ /* 0x000fe200098f1403 */
[----:B------:R-:W-:Y:S01]  /*b6c0*/  VIADD R4, R6, 0x8 ;  /* 0x0000000806047836 */ /* 0x000fe20000000000 */
[----:B------:R-:W-:-:S02]  /*b6d0*/  IADD3 R41, P5, R8, 0x5000, RZ ;  /* 0x0000500008297810 */ /* 0x000fc40007fbe0ff */
[C---:B------:R-:W-:Y:S02]  /*b6e0*/  IADD3 R37, P4, R8.reuse, 0x6000, RZ ;  /* 0x0000600008257810 */ /* 0x040fe40007f9e0ff */
[----:B------:R-:W-:Y:S02]  /*b6f0*/  IADD3 R29, P3, R8, 0x7000, RZ ;  /* 0x00007000081d7810 */ /* 0x000fe40007f7e0ff */
[----:B------:R-:W-:Y:S02]  /*b700*/  LOP3.LUT R64, R65, 0x380, RZ, 0xc0, !PT ;  /* 0x0000038041407812 */ /* 0x000fe400078ec0ff */
[----:B------:R-:W-:Y:S02]  /*b710*/  SHF.R.U64 R72, R72, 0x3, RZ ;  /* 0x0000000348487819 */ /* 0x000fe400000012ff */
[----:B------:R-:W-:Y:S02]  /*b720*/  LOP3.LUT R52, R53, 0x380, RZ, 0xc0, !PT ;  /* 0x0000038035347812 */ /* 0x000fe400078ec0ff */
[----:B------:R-:W-:-:S02]  /*b730*/  LOP3.LUT R48, R49, 0x380, RZ, 0xc0, !PT ;  /* 0x0000038031307812 */ /* 0x000fc400078ec0ff */
[----:B------:R-:W-:Y:S02]  /*b740*/  LOP3.LUT R40, R41, 0x380, RZ, 0xc0, !PT ;  /* 0x0000038029287812 */ /* 0x000fe400078ec0ff */
[----:B------:R-:W-:Y:S02]  /*b750*/  LOP3.LUT R36, R37, 0x380, RZ, 0xc0, !PT ;  /* 0x0000038025247812 */ /* 0x000fe400078ec0ff */
[----:B------:R-:W-:Y:S02]  /*b760*/  LOP3.LUT R28, R29, 0x380, RZ, 0xc0, !PT ;  /* 0x000003801d1c7812 */ /* 0x000fe400078ec0ff */
[----:B------:R-:W-:Y:S02]  /*b770*/  SHF.R.U64 R64, R64, 0x3, RZ ;  /* 0x0000000340407819 */ /* 0x000fe400000012ff */
[----:B------:R-:W-:Y:S01]  /*b780*/  LOP3.LUT R72, R72, R73, RZ, 0x3c, !PT ;  /* 0x0000004948487212 */ /* 0x000fe200078e3cff */
[----:B------:R-:W-:Y:S01]  /*b790*/  IMAD.X R73, RZ, RZ, R9, P0 ;  /* 0x000000ffff497224 */ /* 0x000fe200000e0609 */
[----:B------:R-:W-:-:S02]  /*b7a0*/  SHF.R.U64 R52, R52, 0x3, RZ ;  /* 0x0000000334347819 */ /* 0x000fc400000012ff */
[----:B------:R-:W-:Y:S02]  /*b7b0*/  SHF.R.U64 R48, R48, 0x3, RZ ;  /* 0x0000000330307819 */ /* 0x000fe400000012ff */
[----:B------:R-:W-:Y:S02]  /*b7c0*/  SHF.R.U64 R40, R40, 0x3, RZ ;  /* 0x0000000328287819 */ /* 0x000fe400000012ff */
[----:B------:R-:W-:Y:S02]  /*b7d0*/  SHF.R.U64 R36, R36, 0x3, RZ ;  /* 0x0000000324247819 */ /* 0x000fe400000012ff */
[----:B------:R-:W-:Y:S02]  /*b7e0*/  SHF.R.U64 R28, R28, 0x3, RZ ;  /* 0x000000031c1c7819 */ /* 0x000fe400000012ff */
[----:B------:R-:W-:Y:S02]  /*b7f0*/  LOP3.LUT P0, RZ, R217, 0x3, RZ, 0xc0, !PT ;  /* 0x00000003d9ff7812 */ /* 0x000fe4000780c0ff */
[----:B------:R-:W-:Y:S01]  /*b800*/  LOP3.LUT R64, R64, R65, RZ, 0x3c, !PT ;  /* 0x0000004140407212 */ /* 0x000fe200078e3cff */
[--C-:B------:R-:W-:Y:S01]  /*b810*/  IMAD.X R65, RZ, RZ, R9.reuse, P1 ;  /* 0x000000ffff417224 */ /* 0x100fe200008e0609 */
[----:B------:R-:W-:Y:S01]  /*b820*/  LOP3.LUT R52, R52, R53, RZ, 0x3c, !PT ;  /* 0x0000003534347212 */ /* 0x000fe200078e3cff */
[--C-:B------:R-:W-:Y:S01]  /*b830*/  IMAD.X R53, RZ, RZ, R9.reuse, P2 ;  /* 0x000000ffff357224 */ /* 0x100fe200010e0609 */
[----:B------:R-:W-:Y:S01]  /*b840*/  LOP3.LUT R48, R48, R49, RZ, 0x3c, !PT ;  /* 0x0000003130307212 */ /* 0x000fe200078e3cff */
[----:B------:R-:W-:Y:S01]  /*b850*/  IMAD.X R49, RZ, RZ, R9, P6 ;  /* 0x000000ffff317224 */ /* 0x000fe200030e0609 */
[----:B------:R-:W-:-:S02]  /*b860*/  LOP3.LUT R40, R40, R41, RZ, 0x3c, !PT ;  /* 0x0000002928287212 */ /* 0x000fc400078e3cff */
[----:B------:R-:W-:Y:S01]  /*b870*/  LOP3.LUT R36, R36, R37, RZ, 0x3c, !PT ;  /* 0x0000002524247212 */ /* 0x000fe200078e3cff */
[--C-:B------:R-:W-:Y:S01]  /*b880*/  IMAD.X R37, RZ, RZ, R9.reuse, P4 ;  /* 0x000000ffff257224 */ /* 0x100fe200020e0609 */
[----:B------:R-:W-:Y:S01]  /*b890*/  LOP3.LUT R28, R28, R29, RZ, 0x3c, !PT ;  /* 0x0000001d1c1c7212 */ /* 0x000fe200078e3cff */
[----:B------:R-:W-:Y:S01]  /*b8a0*/  IMAD.X R29, RZ, RZ, R9, P3 ;  /* 0x000000ffff1d7224 */ /* 0x000fe200018e0609 */
[----:B-----5:R-:W-:Y:S02]  /*b8b0*/  ISETP.GE.OR P1, PT, R6, R81, P0 ;  /* 0x000000510600720c */ /* 0x020fe40000726670 */
[----:B------:R-:W-:Y:S02]  /*b8c0*/  IADD3.X R41, RZ, R9, RZ, P5, !PT ;  /* 0x00000009ff297210 */ /* 0x000fe40002ffe4ff */
[C---:B------:R-:W-:Y:S02]  /*b8d0*/  IADD3 R6, P2, R8.reuse, 0xf000, RZ ;  /* 0x0000f00008067810 */ /* 0x040fe40007f5e0ff */
[----:B------:R-:W-:-:S02]  /*b8e0*/  IADD3 R45, P6, R8, 0xb000, RZ ;  /* 0x0000b000082d7810 */ /* 0x000fc40007fde0ff */
[C---:B------:R-:W-:Y:S02]  /*b8f0*/  IADD3 R77, P5, R8.reuse, 0xc000, RZ ;  /* 0x0000c000084d7810 */ /* 0x040fe40007fbe0ff */
[C---:B------:R-:W-:Y:S02]  /*b900*/  IADD3 R69, P4, R8.reuse, 0xd000, RZ ;  /* 0x0000d00008457810 */ /* 0x040fe40007f9e0ff */
[C---:B------:R-:W-:Y:S02]  /*b910*/  IADD3 R61, P3, R8.reuse, 0xe000, RZ ;  /* 0x0000e000083d7810 */ /* 0x040fe40007f7e0ff */
[----:B------:R-:W-:Y:S01]  /*b920*/  LOP3.LUT R33, R8, 0x380, RZ, 0xc0, !PT ;  /* 0x0000038008217812 */ /* 0x000fe200078ec0ff */
[----:B------:R-:W-:Y:S01]  /*b930*/  UIMAD UR6, UR9, UR12, URZ ;  /* 0x0000000c090672a4 */ /* 0x000fe2000f8e023f */
[----:B------:R-:W-:Y:S01]  /*b940*/  LOP3.LUT R3, R6, 0x380, RZ, 0xc0, !PT ;  /* 0x0000038006037812 */ /* 0x000fe200078ec0ff */
[----:B------:R0:W-:Y:S01]  /*b950*/  @!P1 STG.E desc[UR18][R20.64], R2 ;  /* 0x0000000214009986 */ /* 0x0001e2000c101912 */
[----:B------:R-:W-:-:S02]  /*b960*/  LOP3.LUT R44, R45, 0x380, RZ, 0xc0, !PT ;  /* 0x000003802d2c7812 */ /* 0x000fc400078ec0ff */
[----:B------:R-:W-:Y:S02]  /*b970*/  LOP3.LUT R76, R77, 0x380, RZ, 0xc0, !PT ;  /* 0x000003804d4c7812 */ /* 0x000fe400078ec0ff */
[----:B------:R-:W-:Y:S02]  /*b980*/  LOP3.LUT R68, R69, 0x380, RZ, 0xc0, !PT ;  /* 0x0000038045447812 */ /* 0x000fe400078ec0ff */
[----:B------:R-:W-:Y:S02]  /*b990*/  LOP3.LUT R60, R61, 0x380, RZ, 0xc0, !PT ;  /* 0x000003803d3c7812 */ /* 0x000fe400078ec0ff */
[----:B------:R-:W-:Y:S02]  /*b9a0*/  ISETP.GE.OR P0, PT, R4, R81, P0 ;  /* 0x000000510400720c */ /* 0x000fe40000706670 */
[----:B------:R-:W-:Y:S02]  /*b9b0*/  SHF.R.U64 R3, R3, 0x3, RZ ;  /* 0x0000000303037819 */ /* 0x000fe400000012ff */
[----:B------:R-:W-:-:S02]  /*b9c0*/  SHF.R.U64 R44, R44, 0x3, RZ ;  /* 0x000000032c2c7819 */ /* 0x000fc400000012ff */
[----:B------:R-:W-:Y:S02]  /*b9d0*/  SHF.R.U64 R76, R76, 0x3, RZ ;  /* 0x000000034c4c7819 */ /* 0x000fe400000012ff */
[----:B------:R-:W-:Y:S02]  /*b9e0*/  SHF.R.U64 R68, R68, 0x3, RZ ;  /* 0x0000000344447819 */ /* 0x000fe400000012ff */
[----:B------:R-:W-:Y:S02]  /*b9f0*/  SHF.R.U64 R60, R60, 0x3, RZ ;  /* 0x000000033c3c7819 */ /* 0x000fe400000012ff */
[----:B------:R-:W-:Y:S02]  /*ba00*/  SHF.R.U64 R33, R33, 0x3, RZ ;  /* 0x0000000321217819 */ /* 0x000fe400000012ff */
[--C-:B------:R-:W-:Y:S01]  /*ba10*/  SHF.R.S32.HI R19, RZ, 0x1f, R18.reuse ;  /* 0x0000001fff137819 */ /* 0x100fe20000011412 */
[----:B------:R-:W-:Y:S01]  /*ba20*/  UIMAD UR6, UR4, UR13, UR6 ;  /* 0x0000000d040672a4 */ /* 0x000fe2000f8e0206 */
[----:B------:R-:W-:Y:S01]  /*ba30*/  LOP3.LUT R56, R3, R6, RZ, 0x3c, !PT ;  /* 0x0000000603387212 */ /* 0x000fe200078e3cff */
[----:B------:R-:W-:Y:S01]  /*ba40*/  IMAD.U32 R3, RZ, RZ, UR12 ;  /* 0x0000000cff037e24 */ /* 0x000fe2000f8e00ff */
[----:B------:R-:W-:Y:S01]  /*ba50*/  LOP3.LUT R44, R44, R45, RZ, 0x3c, !PT ;  /* 0x0000002d2c2c7212 */ /* 0x000fe200078e3cff */
[--C-:B------:R-:W-:Y:S01]  /*ba60*/  IMAD.X R45, RZ, RZ, R9.reuse, P6 ;  /* 0x000000ffff2d7224 */ /* 0x100fe200030e0609 */
[----:B------:R-:W-:Y:S01]  /*ba70*/  LOP3.LUT R76, R76, R77, RZ, 0x3c, !PT ;  /* 0x0000004d4c4c7212 */ /* 0x000fe200078e3cff */
[--C-:B------:R-:W-:Y:S01]  /*ba80*/  IMAD.X R77, RZ, RZ, R9.reuse, P5 ;  /* 0x000000ffff4d7224 */ /* 0x100fe200028e0609 */
[----:B------:R-:W-:Y:S01]  /*ba90*/  LOP3.LUT R68, R68, R69, RZ, 0x3c, !PT ;  /* 0x0000004544447212 */ /* 0x000fe200078e3cff */
[--C-:B------:R-:W-:Y:S01]  /*baa0*/  IMAD.X R69, RZ, RZ, R9.reuse, P4 ;  /* 0x000000ffff457224 */ /* 0x100fe200020e0609 */
[----:B------:R-:W-:Y:S01]  /*bab0*/  LOP3.LUT R60, R60, R61, RZ, 0x3c, !PT ;  /* 0x0000003d3c3c7212 */ /* 0x000fe200078e3cff */
[--C-:B------:R-:W-:Y:S01]  /*bac0*/  IMAD.X R61, RZ, RZ, R9.reuse, P3 ;  /* 0x000000ffff3d7224 */ /* 0x100fe200018e0609 */
[----:B------:R-:W-:Y:S01]  /*bad0*/  LOP3.LUT R32, R33, R8, RZ, 0x3c, !PT ;  /* 0x0000000821207212 */ /* 0x000fe200078e3cff */
[----:B------:R-:W-:Y:S01]  /*bae0*/  IMAD.MOV.U32 R33, RZ, RZ, R9 ;  /* 0x000000ffff217224 */ /* 0x000fe200078e0009 */
[----:B------:R-:W-:Y:S01]  /*baf0*/  IADD3.X R57, RZ, R9, RZ, P2, !PT ;  /* 0x00000009ff397210 */ /* 0x000fe200017fe4ff */
[----:B0-----:R-:W-:Y:S01]  /*bb00*/  IMAD.WIDE.U32 R2, R3, UR4, R18 ;  /* 0x0000000403027c25 */ /* 0x001fe2000f8e0012 */
[----:B------:R0:W-:Y:S03]  /*bb10*/  @!P0 STG.E desc[UR18][R20.64+0x20], R0 ;  /* 0x0000200014008986 */ /* 0x0001e6000c101912 */
[----:B------:R-:W-:Y:S01]  /*bb20*/  VIADD R3, R3, UR6 ;  /* 0x0000000603037c36 */ /* 0x000fe20008000000 */
[----:B------:R-:W5:Y:S01]  /*bb30*/  LD.E.128 R32, desc[UR18][R32.64] ;  /* 0x0000001220207980 */ /* 0x000f62000c101d00 */
[----:B------:R-:W-:-:S03]  /*bb40*/  ULDC.64 UR6, c[0x0][0xae0] ;  /* 0x0002b80000067ab9 */ /* 0x000fc60000000a00 */
[----:B------:R-:W5:Y:S04]  /*bb50*/  LD.E.128 R24, desc[UR18][R24.64] ;  /* 0x0000001218187980 */ /* 0x000f68000c101d00 */
        /* <DEDUP_REMOVED lines=13> */
[----:B------:R-:W5:Y:S01]  /*bc30*/  LD.E.128 R56, desc[UR18][R56.64] ;  /* 0x0000001238387980 */ /* 0x000f62000c101d00 */
[----:B------:R-:W-:Y:S01]  /*bc40*/  IMAD R81, R212, -0x80, R81 ;  /* 0xffffff80d4517824 */ /* 0x000fe200078e0251 */
[----:B------:R-:W-:Y:S01]  /*bc50*/  UIMAD UR4, UR11, UR6, URZ ;  /* 0x000000060b0472a4 */ /* 0x000fe2000f8e023f */
[C---:B0-----:R-:W-:Y:S01]  /*bc60*/  VIADD R0, R22.reuse, 0x20 ;  /* 0x0000002016007836 */ /* 0x041fe20000000000 */
[----:B------:R-:W-:Y:S01]  /*bc70*/  @!PT LDS RZ, [RZ] ;  /* 0x00000000fffff984 */ /* 0x000fe20000000800 */
[----:B------:R-:W-:Y:S01]  /*bc80*/  @!PT LDS RZ, [RZ] ;  /* 0x00000000fffff984 */ /* 0x000fe20000000800 */
[----:B------:R-:W-:Y:S01]  /*bc90*/  @!PT LDS RZ, [RZ] ;  /* 0x00000000fffff984 */ /* 0x000fe20000000800 */
[----:B------:R-:W-:Y:S01]  /*bca0*/  @!PT LDS RZ, [RZ] ;  /* 0x00000000fffff984 */ /* 0x000fe20000000800 */
[----:B------:R0:W-:Y:S06]  /*bcb0*/  MEMBAR.ALL.CTA ;  /* 0x0000000000007992 */ /* 0x0001ec0000008000 */
[----:B0-----:R-:W0:Y:S01]  /*bcc0*/  FENCE.VIEW.ASYNC.S ;  /* 0x00000000000073c6 */ /* 0x001e220000000000 */
[----:B------:R-:W-:Y:S01]  /*bcd0*/  IMAD.U32 R19, RZ, RZ, UR6 ;  /* 0x00000006ff137e24 */ /* 0x000fe2000f8e00ff */
[----:B------:R-:W-:Y:S01]  /*bce0*/  UIMAD UR4, UR16, UR7, UR4 ;  /* 0x00000007100472a4 */ /* 0x000fe2000f8e0204 */
[----:B------:R-:W-:Y:S01]  /*bcf0*/  VIADD R4, R22, 0x60 ;  /* 0x0000006016047836 */ /* 0x000fe20000000000 */
[-C--:B------:R-:W-:Y:S01]  /*bd00*/  ISETP.GE.AND P0, PT, R0, R81.reuse, PT ;  /* 0x000000510000720c */ /* 0x080fe20003f06270 */
[C---:B------:R-:W-:Y:S01]  /*bd10*/  VIADD R0, R22.reuse, 0x40 ;  /* 0x0000004016007836 */ /* 0x040fe20000000000 */
[-C--:B------:R-:W-:Y:S01]  /*bd20*/  ISETP.GE.AND P3, PT, R22, R81.reuse, PT ;  /* 0x000000511600720c */ /* 0x080fe20003f66270 */
[----:B------:R-:W-:Y:S01]  /*bd30*/  IMAD.WIDE.U32 R2, R19, UR16, R2 ;  /* 0x0000001013027c25 */ /* 0x000fe2000f8e0002 */
[----:B------:R-:W-:Y:S01]  /*bd40*/  ULDC.64 UR6, c[0x0][0xae8] ;  /* 0x0002ba0000067ab9 */ /* 0x000fe20000000a00 */
[-C--:B------:R-:W-:Y:S01]  /*bd50*/  ISETP.GE.AND P2, PT, R4, R81.reuse, PT ;  /* 0x000000510400720c */ /* 0x080fe20003f46270 */
[----:B------:R-:W-:Y:S01]  /*bd60*/  BSSY B1, `(.L_x_285) ;  /* 0x0000025000017945 */ /* 0x000fe20003800000 */
[----:B------:R-:W-:Y:S01]  /*bd70*/  VIADD R3, R3, UR4 ;  /* 0x0000000403037c36 */ /* 0x000fe20008000000 */
[----:B------:R-:W-:Y:S01]  /*bd80*/  ISETP.GE.AND P1, PT, R0, R81, PT ;  /* 0x000000510000720c */ /* 0x000fe20003f26270 */
[----:B------:R-:W-:-:S02]  /*bd90*/  UIMAD UR4, UR15, UR6, URZ ;  /* 0x000000060f0472a4 */ /* 0x000fc4000f8e023f */
[----:B------:R-:W-:Y:S01]  /*bda0*/  IMAD.U32 R81, RZ, RZ, UR6 ;  /* 0x00000006ff517e24 */ /* 0x000fe2000f8e00ff */
[----:B------:R-:W-:Y:S01]  /*bdb0*/  SHF.R.S32.HI R23, RZ, 0x1f, R22 ;  /* 0x0000001fff177819 */ /* 0x000fe20000011416 */
[----:B------:R-:W-:Y:S01]  /*bdc0*/  VIADD R173, R173, 0x38820 ;  /* 0x00038820adad7836 */ /* 0x000fe20000000000 */
[----:B------:R-:W-:Y:S02]  /*bdd0*/  UIMAD UR4, UR14, UR7, UR4 ;  /* 0x000000070e0472a4 */ /* 0x000fe4000f8e0204 */
[----:B------:R-:W-:Y:S02]  /*bde0*/  IMAD.WIDE.U32 R80, R81, UR14, R2 ;  /* 0x0000000e51507c25 */ /* 0x000fe4000f8e0002 */
[----:B------:R-:W-:Y:S02]  /*bdf0*/  PRMT R173, RZ, 0x654, R173 ;  /* 0x00000654ffad7816 */ /* 0x000fe400000000ad */
[----:B------:R-:W-:Y:S01]  /*be00*/  IMAD.WIDE R20, R212, 0x80, R22 ;  /* 0x00000080d4147825 */ /* 0x000fe200078e0216 */
[----:B------:R-:W-:Y:S01]  /*be10*/  IADD3 R85, R81, UR4, RZ ;  /* 0x0000000451557c10 */ /* 0x000fe2000fffe0ff */
[----:B0-----:R0:W-:Y:S01]  /*be20*/  SYNCS.ARRIVE.TRANS64.RED.A1T0 RZ, [R173+URZ], RZ ;  /* 0x000000ffadff79a7 */ /* 0x0011e2000810043f */
[----:B------:R-:W-:Y:S05]  /*be30*/  @P3 BRA `(.L_x_286) ;  /* 0x00000000005c3947 */ /* 0x000fea0003800000 */
[----:B------:R-:W-:Y:S01]  /*be40*/  ULDC.64 UR6, c[0x0][0xad8] ;  /* 0x0002b60000067ab9 */ /* 0x000fe20000000a00 */
[----:B------:R-:W-:Y:S01]  /*be50*/  IMAD.MOV.U32 R2, RZ, RZ, R80 ;  /* 0x000000ffff027224 */ /* 0x000fe200078e0050 */
[----:B------:R-:W-:Y:S01]  /*be60*/  ULDC UR4, c[0x0][0xa8c] ;  /* 0x0002a30000047ab9 */ /* 0x000fe20000000800 */
[----:B------:R-:W-:Y:S01]  /*be70*/  IMAD R19, R21, UR6, RZ ;  /* 0x0000000615137c24 */ /* 0x000fe2000f8e02ff */
[C---:B------:R-:W-:Y:S01]  /*be80*/  ISETP.GE.AND P4, PT, R18.reuse, UR4, PT ;  /* 0x0000000412007c0c */ /* 0x040fe2000bf86270 */
[----:B------:R-:W-:Y:S01]  /*be90*/  IMAD.MOV.U32 R3, RZ, RZ, R85 ;  /* 0x000000ffff037224 */ /* 0x000fe200078e0055 */
[----:B------:R-:W-:Y:S01]  /*bea0*/  ULDC.64 UR8, c[0x0][0x208] ;  /* 0x0000820000087ab9 */ /* 0x000fe20000000a00 */
[----:B------:R-:W-:Y:S02]  /*beb0*/  VIADD R0, R18, 0x40 ;  /* 0x0000004012007836 */ /* 0x000fe40000000000 */
[----:B------:R-:W-:-:S03]  /*bec0*/  IMAD.WIDE.U32 R2, R20, UR6, R2 ;  /* 0x0000000614027c25 */ /* 0x000fc6000f8e0002 */
[----:B------:R-:W-:Y:S01]  /*bed0*/  ISETP.GE.AND P3, PT, R0, UR4, PT ;  /* 0x0000000400007c0c */ /* 0x000fe2000bf66270 */
[----:B------:R-:W-:Y:S01]  /*bee0*/  IMAD R19, R20, UR7, R19 ;  /* 0x0000000714137c24 */ /* 0x000fe2000f8e0213 */
[----:B------:R-:W-:Y:S01]  /*bef0*/  ULDC.64 UR6, c[0x0][0xa80] ;  /* 0x0002a00000067ab9 */ /* 0x000fe20000000a00 */
[----:B------:R-:W-:Y:S01]  /*bf00*/  VIADD R0, R18, 0x80 ;  /* 0x0000008012007836 */ /* 0x000fe20000000000 */
[----:B------:R-:W-:Y:S01]  /*bf10*/  LEA R82, P6, R2, UR6, 0x1 ;  /* 0x0000000602527c11 */ /* 0x000fe2000f8c08ff */
[----:B------:R-:W-:Y:S02]  /*bf20*/  IMAD.IADD R3, R3, 0x1, R19 ;  /* 0x0000000103037824 */ /* 0x000fe400078e0213 */
[----:B------:R-:W-:Y:S01]  /*bf30*/  VIADD R4, R18, 0xc0 ;  /* 0x000000c012047836 */ /* 0x000fe20000000000 */
[----:B------:R-:W-:Y:S02]  /*bf40*/  ISETP.GE.AND P5, PT, R0, UR4, PT ;  /* 0x0000000400007c0c */ /* 0x000fe4000bfa6270 */
[----:B------:R-:W-:-:S02]  /*bf50*/  LEA.HI.X R83, R2, UR7, R3, 0x1, P6 ;  /* 0x0000000702537c11 */ /* 0x000fc4000b0f0c03 */
[----:B------:R-:W-:-:S03]  /*bf60*/  ISETP.GE.AND P6, PT, R4, UR4, PT ;  /* 0x0000000404007c0c */ /* 0x000fc6000bfc6270 */
[----:B-----5:R1:W-:Y:S04]  /*bf70*/  @!P4 STG.E.128 desc[UR8][R82.64], R32 ;  /* 0x000000205200c986 */ /* 0x0203e8000c101d08 */
[----:B------:R1:W-:Y:S04]  /*bf80*/  @!P3 STG.E.128 desc[UR8][R82.64+0x80], R48 ;  /* 0x000080305200b986 */ /* 0x0003e8000c101d08 */
[----:B------:R1:W-:Y:S04]  /*bf90*/  @!P5 STG.E.128 desc[UR8][R82.64+0x100], R72 ;  /* 0x000100485200d986 */ /* 0x0003e8000c101d08 */
[----:B------:R1:W-:Y:S02]  /*bfa0*/  @!P6 STG.E.128 desc[UR8][R82.64+0x180], R76 ;  /* 0x0001804c5200e986 */ /* 0x0003e4000c101d08 */
.L_x_286:
[----:B------:R-:W-:Y:S05]  /*bfb0*/  BSYNC B1 ;  /* 0x0000000000017941 */ /* 0x000fea0003800000 */
.L_x_285:
[----:B------:R-:W-:Y:S04]  /*bfc0*/  BSSY B1, `(.L_x_287) ;  /* 0x000001b000017945 */ /* 0x000fe80003800000 */
[----:B------:R-:W-:Y:S05]  /*bfd0*/  @P0 BRA `(.L_x_288) ;  /* 0x0000000000640947 */ /* 0x000fea0003800000 */
[----:B------:R-:W-:Y:S01]  /*bfe0*/  IADD3 R19, P0, R20, 0x20, RZ ;  /* 0x0000002014137810 */ /* 0x000fe20007f1e0ff */
[C---:B------:R-:W-:Y:S01]  /*bff0*/  VIADD R2, R18.reuse, 0x40 ;  /* 0x0000004012027836 */ /* 0x040fe20000000000 */
[----:B------:R-:W-:Y:S01]  /*c000*/  ULDC UR4, c[0x0][0xa8c] ;  /* 0x0002a30000047ab9 */ /* 0x000fe20000000800 */
[----:B------:R-:W-:Y:S01]  /*c010*/  VIADD R3, R18, 0x80 ;  /* 0x0000008012037836 */ /* 0x000fe20000000000 */
[----:B------:R-:W-:Y:S01]  /*c020*/  ULDC.64 UR6, c[0x0][0xad8] ;  /* 0x0002b60000067ab9 */ /* 0x000fe20000000a00 */
[----:B------:R-:W-:Y:S01]  /*c030*/  IMAD.X R0, RZ, RZ, R21, P0 ;  /* 0x000000ffff007224 */ /* 0x000fe200000e0615 */
[----:B------:R-:W-:Y:S01]  /*c040*/  ISETP.GE.AND P4, PT, R2, UR4, PT ;  /* 0x0000000402007c0c */ /* 0x000fe2000bf86270 */
[----:B------:R-:W-:Y:S01]  /*c050*/  VIADD R4, R18, 0xc0 ;  /* 0x000000c012047836 */ /* 0x000fe20000000000 */
[----:B------:R-:W-:Y:S01]  /*c060*/  ISETP.GE.AND P5, PT, R3, UR4, PT ;  /* 0x0000000403007c0c */ /* 0x000fe2000bfa6270 */
[----:B------:R-:W-:Y:S01]  /*c070*/  IMAD.MOV.U32 R3, RZ, RZ, R85 ;  /* 0x000000ffff037224 */ /* 0x000fe200078e0055 */
[----:B------:R-:W-:Y:S01]  /*c080*/  MOV R2, R80 ;  /* 0x0000005000027202 */ /* 0x000fe20000000f00 */
[----:B------:R-:W-:Y:S01]  /*c090*/  IMAD R0, R0, UR6, RZ ;  /* 0x0000000600007c24 */ /* 0x000fe2000f8e02ff */
[----:B------:R-:W-:Y:S01]  /*c0a0*/  ISETP.GE.AND P3, PT, R18, UR4, PT ;  /* 0x0000000412007c0c */ /* 0x000fe2000bf66270 */
[----:B------:R-:W-:Y:S01]  /*c0b0*/  ULDC.64 UR8, c[0x0][0x208] ;  /* 0x0000820000087ab9 */ /* 0x000fe20000000a00 */
[----:B------:R-:W-:Y:S01]  /*c0c0*/  ISETP.GE.AND P6, PT, R4, UR4, PT ;  /* 0x0000000404007c0c */ /* 0x000fe2000bfc6270 */
[----:B------:R-:W-:-:S04]  /*c0d0*/  IMAD.WIDE.U32 R2, R19, UR6, R2 ;  /* 0x0000000613027c25 */ /* 0x000fc8000f8e0002 */
[----:B------:R-:W-:Y:S01]  /*c0e0*/  IMAD R19, R19, UR7, R0 ;  /* 0x0000000713137c24 */ /* 0x000fe2000f8e0200 */
[----:B------:R-:W-:Y:S02]  /*c0f0*/  ULDC.64 UR6, c[0x0][0xa80] ;  /* 0x0002a00000067ab9 */ /* 0x000fe40000000a00 */
[----:B-1---5:R-:W-:Y:S01]  /*c100*/  LEA R32, P0, R2, UR6, 0x1 ;  /* 0x0000000602207c11 */ /* 0x022fe2000f8008ff */
[----:B------:R-:W-:-:S05]  /*c110*/  IMAD.IADD R3, R3, 0x1, R19 ;  /* 0x0000000103037824 */ /* 0x000fca00078e0213 */
[----:B------:R-:W-:-:S05]  /*c120*/  LEA.HI.X R33, R2, UR7, R3, 0x1, P0 ;  /* 0x0000000702217c11 */ /* 0x000fca00080f0c03 */
[----:B------:R2:W-:Y:S04]  /*c130*/  @!P3 STG.E.128 desc[UR8][R32.64], R24 ;  /* 0x000000182000b986 */ /* 0x0005e8000c101d08 */
[----:B------:R2:W-:Y:S04]  /*c140*/  @!P4 STG.E.128 desc[UR8][R32.64+0x80], R40 ;  /* 0x000080282000c986 */ /* 0x0005e8000c101d08 */
[----:B------:R2:W-:Y:S04]  /*c150*/  @!P5 STG.E.128 desc[UR8][R32.64+0x100], R64 ;  /* 0x000100402000d986 */ /* 0x0005e8000c101d08 */
[----:B------:R2:W-:Y:S02]  /*c160*/  @!P6 STG.E.128 desc[UR8][R32.64+0x180], R68 ;  /* 0x000180442000e986 */ /* 0x0005e4000c101d08 */
.L_x_288:
[----:B------:R-:W-:Y:S05]  /*c170*/  BSYNC B1 ;  /* 0x0000000000017941 */ /* 0x000fea0003800000 */
.L_x_287:
        /* <DEDUP_REMOVED lines=9> */
[----:B------:R-:W-:Y:S01]  /*c210*/  IMAD.MOV.U32 R2, RZ, RZ, R80 ;  /* 0x000000ffff027224 */ /* 0x000fe200078e0050 */
[----:B------:R-:W-:Y:S01]  /*c220*/  ISETP.GE.AND P4, PT, R3, UR4, PT ;  /* 0x0000000403007c0c */ /* 0x000fe2000bf86270 */
[----:B------:R-:W-:Y:S01]  /*c230*/  IMAD.MOV.U32 R3, RZ, RZ, R85 ;  /* 0x000000ffff037224 */ /* 0x000fe200078e0055 */
[----:B------:R-:W-:Y:S01]  /*c240*/  ISETP.GE.AND P1, PT, R18, UR4, PT ;  /* 0x0000000412007c0c */ /* 0x000fe2000bf26270 */
[----:B------:R-:W-:Y:S01]  /*c250*/  IMAD R0, R0, UR6, RZ ;  /* 0x0000000600007c24 */ /* 0x000fe2000f8e02ff */
[----:B------:R-:W-:Y:S01]  /*c260*/  ULDC.64 UR8, c[0x0][0x208] ;  /* 0x0000820000087ab9 */ /* 0x000fe20000000a00 */
[----:B------:R-:W-:-:S02]  /*c270*/  VIADD R4, R18, 0xc0 ;  /* 0x000000c012047836 */ /* 0x000fc40000000000 */
[----:B------:R-:W-:-:S03]  /*c280*/  IMAD.WIDE.U32 R2, R19, UR6, R2 ;  /* 0x0000000613027c25 */ /* 0x000fc6000f8e0002 */
[----:B------:R-:W-:Y:S01]  /*c290*/  ISETP.GE.AND P5, PT, R4, UR4, PT ;  /* 0x0000000404007c0c */ /* 0x000fe2000bfa6270 */
[----:B------:R-:W-:Y:S01]  /*c2a0*/  IMAD R19, R19, UR7, R0 ;  /* 0x0000000713137c24 */ /* 0x000fe2000f8e0200 */
[----:B------:R-:W-:Y:S02]  /*c2b0*/  ULDC.64 UR6, c[0x0][0xa80] ;  /* 0x0002a00000067ab9 */ /* 0x000fe40000000a00 */
[----:B--2--5:R-:W-:Y:S01]  /*c2c0*/  LEA R24, P0, R2, UR6, 0x1 ;  /* 0x0000000602187c11 */ /* 0x024fe2000f8008ff */
[----:B------:R-:W-:-:S05]  /*c2d0*/  IMAD.IADD R3, R3, 0x1, R19 ;  /* 0x0000000103037824 */ /* 0x000fca00078e0213 */
[----:B------:R-:W-:-:S05]  /*c2e0*/  LEA.HI.X R25, R2, UR7, R3, 0x1, P0 ;  /* 0x0000000702197c11 */ /* 0x000fca00080f0c03 */
[----:B------:R3:W-:Y:S04]  /*c2f0*/  @!P1 STG.E.128 desc[UR8][R24.64], R8 ;  /* 0x0000000818009986 */ /* 0x0007e8000c101d08 */
[----:B------:R3:W-:Y:S04]  /*c300*/  @!P3 STG.E.128 desc[UR8][R24.64+0x80], R36 ;  /* 0x000080241800b986 */ /* 0x0007e8000c101d08 */
[----:B------:R3:W-:Y:S04]  /*c310*/  @!P4 STG.E.128 desc[UR8][R24.64+0x100], R52 ;  /* 0x000100341800c986 */ /* 0x0007e8000c101d08 */
[----:B------:R3:W-:Y:S02]  /*c320*/  @!P5 STG.E.128 desc[UR8][R24.64+0x180], R60 ;  /* 0x0001803c1800d986 */ /* 0x0007e4000c101d08 */
.L_x_290:
[----:B------:R-:W-:Y:S05]  /*c330*/  BSYNC B1 ;  /* 0x0000000000017941 */ /* 0x000fea0003800000 */
.L_x_289:
[----:B------:R-:W-:Y:S05]  /*c340*/  @P2 BRA `(.L_x_291) ;  /* 0x0000000c00a82947 */ /* 0x000fea0003800000 */
[----:B---3-5:R-:W-:Y:S01]  /*c350*/  IADD3 R9, P0, R20, 0x60, RZ ;  /* 0x0000006014097810 */ /* 0x028fe20007f1e0ff */
[----:B------:R-:W-:Y:S01]  /*c360*/  VIADD R0, R18, 0x40 ;  /* 0x0000004012007836 */ /* 0x000fe20000000000 */
[----:B------:R-:W-:Y:S01]  /*c370*/  ULDC.64 UR6, c[0x0][0xad8] ;  /* 0x0002b60000067ab9 */ /* 0x000fe20000000a00 */
[----:B------:R-:W-:Y:S01]  /*c380*/  IMAD.MOV.U32 R2, RZ, RZ, R80 ;  /* 0x000000ffff027224 */ /* 0x000fe200078e0050 */
[----:B------:R-:W-:Y:S01]  /*c390*/  IADD3.X R20, RZ, R21, RZ, P0, !PT ;  /* 0x00000015ff147210 */ /* 0x000fe200007fe4ff */
[----:B------:R-:W-:Y:S01]  /*c3a0*/  IMAD.MOV.U32 R3, RZ, RZ, R85 ;  /* 0x000000ffff037224 */ /* 0x000fe200078e0055 */
[----:B------:R-:W-:Y:S01]  /*c3b0*/  ULDC UR4, c[0x0][0xa8c] ;  /* 0x0002a30000047ab9 */ /* 0x000fe20000000800 */
[----:B------:R-:W-:Y:S01]  /*c3c0*/  ULDC.64 UR8, c[0x0][0x208] ;  /* 0x0000820000087ab9 */ /* 0x000fe20000000a00 */
[----:B------:R-:W-:Y:S01]  /*c3d0*/  ISETP.GE.AND P2, PT, R0, UR4, PT ;  /* 0x0000000400007c0c */ /* 0x000fe2000bf46270 */
[----:B------:R-:W-:Y:S01]  /*c3e0*/  IMAD R20, R20, UR6, RZ ;  /* 0x0000000614147c24 */ /* 0x000fe2000f8e02ff */
[C---:B------:R-:W-:Y:S01]  /*c3f0*/  ISETP.GE.AND P1, PT, R18.reuse, UR4, PT ;  /* 0x0000000412007c0c */ /* 0x040fe2000bf26270 */
[----:B------:R-:W-:-:S02]  /*c400*/  VIADD R0, R18, 0x80 ;  /* 0x0000008012007836 */ /* 0x000fc40000000000 */
[----:B------:R-:W-:-:S03]  /*c410*/  IMAD.WIDE.U32 R2, R9, UR6, R2 ;  /* 0x0000000609027c25 */ /* 0x000fc6000f8e0002 */
[----:B------:R-:W-:Y:S01]  /*c420*/  ISETP.GE.AND P3, PT, R0, UR4, PT ;  /* 0x0000000400007c0c */ /* 0x000fe2000bf66270 */
[----:B------:R-:W-:Y:S01]  /*c430*/  IMAD R9, R9, UR7, R20 ;  /* 0x0000000709097c24 */ /* 0x000fe2000f8e0214 */
[----:B------:R-:W-:Y:S01]  /*c440*/  ULDC.64 UR6, c[0x0][0xa80] ;  /* 0x0002a00000067ab9 */ /* 0x000fe20000000a00 */
[----:B------:R-:W-:Y:S01]  /*c450*/  VIADD R0, R18, 0xc0 ;  /* 0x000000c012007836 */ /* 0x000fe20000000000 */
[----:B------:R-:W-:Y:S01]  /*c460*/  LEA R8, P0, R2, UR6, 0x1 ;  /* 0x0000000602087c11 */ /* 0x000fe2000f8008ff */
[----:B------:R-:W-:-:S05]  /*c470*/  IMAD.IADD R3, R3, 0x1, R9 ;  /* 0x0000000103037824 */ /* 0x000fca00078e0209 */
[----:B------:R-:W-:Y:S02]  /*c480*/  LEA.HI.X R9, R2, UR7, R3, 0x1, P0 ;  /* 0x0000000702097c11 */ /* 0x000fe400080f0c03 */
[----:B------:R-:W-:-:S03]  /*c490*/  ISETP.GE.AND P0, PT, R0, UR4, PT ;  /* 0x0000000400007c0c */ /* 0x000fc6000bf06270 */
[----:B------:R4:W-:Y:S04]  /*c4a0*/  @!P1 STG.E.128 desc[UR8][R8.64], R12 ;  /* 0x0000000c08009986 */ /* 0x0009e8000c101d08 */
[----:B------:R4:W-:Y:S04]  /*c4b0*/  @!P2 STG.E.128 desc[UR8][R8.64+0x80], R28 ;  /* 0x0000801c0800a986 */ /* 0x0009e8000c101d08 */
[----:B------:R4:W-:Y:S02]  /*c4c0*/  @!P3 STG.E.128 desc[UR8][R8.64+0x100], R44 ;  /* 0x0001002c0800b986 */ /* 0x0009e4000c101d08 */
[----:B------:R-:W-:Y:S05]  /*c4d0*/  @P0 BRA `(.L_x_291) ;  /* 0x0000000c00440947 */ /* 0x000fea0003800000 */
[----:B------:R-:W-:Y:S02]  /*c4e0*/  ULDC.64 UR6, c[0x0][0x208] ;  /* 0x0000820000067ab9 */ /* 0x000fe40000000a00 */
[----:B------:R3:W-:Y:S01]  /*c4f0*/  STG.E.128 desc[UR6][R8.64+0x180], R56 ;  /* 0x0001803808007986 */ /* 0x0007e2000c101d06 */
[----:B------:R-:W-:Y:S05]  /*c500*/  BRA `(.L_x_291) ;  /* 0x0000000c00387947 */ /* 0x000fea0003800000 */
.L_x_283:
[----:B------:R-:W-:Y:S01]  /*c510*/  R2UR UR4, R214 ;  /* 0x00000000d60472ca */ /* 0x000fe200000e0000 */
[----:B------:R-:W-:Y:S01]  /*c520*/  ULDC.64 UR6, c[0x0][0xbd8] ;  /* 0x0002f60000067ab9 */ /* 0x000fe20000000a00 */
[----:B------:R-:W-:Y:S01]  /*c530*/  R2UR UR9, R215 ;  /* 0x00000000d70972ca */ /* 0x000fe200000e0000 */
[----:B------:R-:W-:Y:S01]  /*c540*/  UISETP.NE.U32.AND UP0, UPT, UR6, URZ, UPT ;  /* 0x0000003f0600728c */ /* 0x000fe2000bf05070 */
[----:B------:R-:W-:Y:S01]  /*c550*/  IMAD.MOV.U32 R13, RZ, RZ, RZ ;  /* 0x000000ffff0d7224 */ /* 0x000fe200078e00ff */
[----:B------:R-:W-:Y:S02]  /*c560*/  ULDC.64 UR10, c[0x0][0x208] ;  /* 0x00008200000a7ab9 */ /* 0x000fe40000000a00 */
[----:B------:R-:W-:-:S06]  /*c570*/  UISETP.NE.AND.EX UP0, UPT, UR7, URZ, UPT, UP0 ;  /* 0x0000003f0700728c */ /* 0x000fcc000bf05300 */
[----:B------:R-:W-:Y:S01]  /*c580*/  USHF.L.U32 UR8, UR4, 0x2, URZ ;  /* 0x0000000204087899 */ /* 0x000fe2000800063f */
[----:B------:R-:W0:Y:S01]  /*c590*/  LDC R11, c[0x0][0xa88] ;  /* 0x0002a200ff0b7b82 */ /* 0x000e220000000800 */
[----:B------:R-:W-:Y:S01]  /*c5a0*/  USHF.L.U64.HI UR9, UR4, 0x2, UR9 ;  /* 0x0000000204097899 */ /* 0x000fe20008010209 */
[----:B------:R-:W-:Y:S01]  /*c5b0*/  PLOP3.LUT P1, PT, PT, PT, UP0, 0x80, 0x0 ;  /* 0x000000000000781c */ /* 0x000fe20003f2f008 */
[----:B------:R-:W-:-:S04]  /*c5c0*/  UIADD3 UR4, UP1, UR8, UR6, URZ ;  /* 0x0000000608047290 */ /* 0x000fc8000ff3e03f */
[----:B------:R-:W-:Y:S02]  /*c5d0*/  UIADD3.X UR6, UR9, UR7, URZ, UP1, !UPT ;  /* 0x0000000709067290 */ /* 0x000fe40008ffe43f */
[----:B------:R-:W-:-:S04]  /*c5e0*/  IMAD.U32 R2, RZ, RZ, UR4 ;  /* 0x00000004ff027e24 */ /* 0x000fc8000f8e00ff */
[----:B------:R-:W-:Y:S01]  /*c5f0*/  IMAD.U32 R3, RZ, RZ, UR6 ;  /* 0x00000006ff037e24 */ /* 0x000fe2000f8e00ff */
[----:B------:R-:W-:Y:S02]  /*c600*/  ULDC.64 UR6, c[0x0][0xbe0] ;  /* 0x0002f80000067ab9 */ /* 0x000fe40000000a00 */
[----:B------:R-:W-:Y:S02]  /*c610*/  UISETP.NE.U32.AND UP1, UPT, UR6, URZ, UPT ;  /* 0x0000003f0600728c */ /* 0x000fe4000bf25070 */
[----:B------:R1:W5:Y:S02]  /*c620*/  @P1 LDG.E R13, desc[UR10][R2.64] ;  /* 0x0000000a020d1981 */ /* 0x000364000c1e1900 */
[----:B------:R-:W-:-:S06]  /*c630*/  UISETP.NE.AND.EX UP1, UPT, UR7, URZ, UPT, UP1 ;  /* 0x0000003f0700728c */ /* 0x000fcc000bf25310 */
[----:B------:R-:W-:-:S05]  /*c640*/  PLOP3.LUT P2, PT, PT, PT, UP1, 0x80, 0x0 ;  /* 0x000000000000781c */ /* 0x000fca0003f4f018 */
[----:B------:R-:W-:-:S04]  /*c650*/  @UP1 UIADD3 UR6, UP2, UR8, UR6, URZ ;  /* 0x0000000608061290 */ /* 0x000fc8000ff5e03f */
[----:B------:R-:W-:Y:S02]  /*c660*/  @UP1 UIADD3.X UR7, UR9, UR7, URZ, UP2, !UPT ;  /* 0x0000000709071290 */ /* 0x000fe400097fe43f */
[----:B------:R-:W-:-:S04]  /*c670*/  MOV R8, UR6 ;  /* 0x0000000600087c02 */ /* 0x000fc80008000f00 */
[----:B------:R-:W-:Y:S01]  /*c680*/  IMAD.U32 R9, RZ, RZ, UR7 ;  /* 0x00000007ff097e24 */ /* 0x000fe2000f8e00ff */
[----:B------:R-:W-:-:S04]  /*c690*/  ISETP.GE.AND P0, PT, R223, 0x80, PT ;  /* 0x00000080df00780c */ /* 0x000fc80003f06270 */
[----:B0-----:R1:W5:Y:S01]  /*c6a0*/  @P2 LDG.E R11, desc[UR10][R8.64] ;  /* 0x0000000a080b2981 */ /* 0x001362000c1e1900 */
[----:B------:R-:W-:Y:S08]  /*c6b0*/  @P2 BRA `(.L_x_292) ;  /* 0x0000000000142947 */ /* 0x000ff00003800000 */
[----:B------:R-:W-:Y:S05]  /*c6c0*/  @!P1 BRA `(.L_x_292) ;  /* 0x0000000000109947 */ /* 0x000fea0003800000 */
[----:B------:R-:W-:Y:S02]  /*c6d0*/  ULDC.64 UR6, c[0x0][0x208] ;  /* 0x0000820000067ab9 */ /* 0x000fe40000000a00 */
[----:B------:R-:W2:Y:S04]  /*c6e0*/  LDG.E R0, desc[UR6][R2.64] ;  /* 0x0000000602007981 */ /* 0x000ea8000c1e1900 */
[----:B-----5:R-:W2:Y:S02]  /*c6f0*/  LDG.E R11, desc[UR6][R2.64+0x4] ;  /* 0x00000406020b7981 */ /* 0x020ea4000c1e1900 */
[----:B--2---:R-:W-:-:S07]  /*c700*/  IMAD.IADD R11, R11, 0x1, -R0 ;  /* 0x000000010b0b7824 */ /* 0x004fce00078e0a00 */
.L_x_292:
[----:B------:R-:W-:Y:S01]  /*c710*/  R2UR UR7, R213 ;  /* 0x00000000d50772ca */ /* 0x000fe200000e0000 */
[----:B------:R-:W-:Y:S01]  /*c720*/  BSSY B1, `(.L_x_293) ;  /* 0x0000023000017945 */ /* 0x000fe20003800000 */
[----:B------:R-:W-:Y:S02]  /*c730*/  R2UR UR6, R214 ;  /* 0x00000000d60672ca */ /* 0x000fe400000e0000 */
[----:B------:R-:W-:Y:S02]  /*c740*/  R2UR UR4, R215 ;  /* 0x00000000d70472ca */ /* 0x000fe400000e0000 */
[----:B------:R-:W-:Y:S02]  /*c750*/  SHF.R.S32.HI R19, RZ, 0x1f, R18 ;  /* 0x0000001fff137819 */ /* 0x000fe40000011412 */
[----:B-----5:R-:W-:-:S05]  /*c760*/  SHF.R.S32.HI R4, RZ, 0x1f, R13 ;  /* 0x0000001fff047819 */ /* 0x020fca000001140d */
[----:B------:R-:W-:Y:S02]  /*c770*/  USHF.R.S32.HI UR7, URZ, 0x1f, UR7 ;  /* 0x0000001f3f077899 */ /* 0x000fe40008011407 */
[----:B------:R-:W-:Y:S02]  /*c780*/  USEL UR8, UR6, URZ, !UP0 ;  /* 0x0000003f06087287 */ /* 0x000fe4000c000000 */
[----:B------:R-:W-:Y:S01]  /*c790*/  USEL UR9, UR4, URZ, !UP0 ;  /* 0x0000003f04097287 */ /* 0x000fe2000c000000 */
[----:B------:R-:W-:Y:S11]  /*c7a0*/  @P0 BRA `(.L_x_294) ;  /* 0x0000000000680947 */ /* 0x000ff60003800000 */
[----:B------:R-:W0:Y:S02]  /*c7b0*/  S2R R0, SR_TID.X ;  /* 0x0000000000007919 */ /* 0x000e240000002100 */
[----:B0-----:R-:W-:-:S04]  /*c7c0*/  IMAD R0, R212, 0x80, R0 ;  /* 0x00000080d4007824 */ /* 0x001fc800078e0200 */
[----:B------:R-:W-:-:S05]  /*c7d0*/  VIADD R0, R0, 0xffffff80 ;  /* 0xffffff8000007836 */ /* 0x000fca0000000000 */
[----:B------:R-:W-:-:S13]  /*c7e0*/  ISETP.GE.AND P0, PT, R0, R11, PT ;  /* 0x0000000b0000720c */ /* 0x000fda0003f06270 */
[----:B------:R-:W-:Y:S05]  /*c7f0*/  @P0 BRA `(.L_x_294) ;  /* 0x0000000000540947 */ /* 0x000fea0003800000 */
[----:B------:R-:W-:Y:S01]  /*c800*/  R2UR UR6, R213 ;  /* 0x00000000d50672ca */ /* 0x000fe200000e0000 */
[----:B------:R-:W-:Y:S01]  /*c810*/  ULDC.64 UR10, c[0x0][0xb70] ;  /* 0x0002dc00000a7ab9 */ /* 0x000fe20000000a00 */
[C---:B-1----:R-:W-:Y:S01]  /*c820*/  IADD3 R2, P0, R0.reuse, R13, RZ ;  /* 0x0000000d00027210 */ /* 0x042fe20007f1e0ff */
[----:B------:R-:W-:Y:S02]  /*c830*/  UIMAD UR4, UR7, UR10, URZ ;  /* 0x0000000a070472a4 */ /* 0x000fe4000f8e023f */
[----:B------:R-:W-:Y:S01]  /*c840*/  IMAD.U32 R9, RZ, RZ, UR10 ;  /* 0x0000000aff097e24 */ /* 0x000fe2000f8e00ff */
[----:B------:R-:W-:Y:S01]  /*c850*/  ULDC.64 UR12, c[0x0][0x208] ;  /* 0x00008200000c7ab9 */ /* 0x000fe20000000a00 */
[----:B------:R-:W-:-:S06]  /*c860*/  LEA.HI.X.SX32 R3, R0, R4, 0x1, P0 ;  /* 0x0000000400037211 */ /* 0x000fcc00000f0eff */
[----:B------:R-:W-:Y:S02]  /*c870*/  UIMAD UR4, UR6, UR11, UR4 ;  /* 0x0000000b060472a4 */ /* 0x000fe4000f8e0204 */
[----:B------:R-:W-:Y:S01]  /*c880*/  IMAD.WIDE.U32 R2, R9, UR6, R2 ;  /* 0x0000000609027c25 */ /* 0x000fe2000f8e0002 */
[----:B------:R-:W-:Y:S02]  /*c890*/  ULDC.64 UR10, c[0x0][0xb78] ;  /* 0x0002de00000a7ab9 */ /* 0x000fe40000000a00 */
[----:B------:R-:W-:Y:S01]  /*c8a0*/  UIMAD UR6, UR9, UR10, URZ ;  /* 0x0000000a090672a4 */ /* 0x000fe2000f8e023f */
[----:B------:R-:W-:Y:S02]  /*c8b0*/  VIADD R3, R3, UR4 ;  /* 0x0000000403037c36 */ /* 0x000fe40008000000 */
[----:B------:R-:W-:Y:S01]  /*c8c0*/  IMAD.U32 R9, RZ, RZ, UR10 ;  /* 0x0000000aff097e24 */ /* 0x000fe2000f8e00ff */
[----:B------:R-:W-:-:S03]  /*c8d0*/  UIMAD UR6, UR8, UR11, UR6 ;  /* 0x0000000b080672a4 */ /* 0x000fc6000f8e0206 */
[----:B------:R-:W-:Y:S01]  /*c8e0*/  IMAD.WIDE.U32 R2, R9, UR8, R2 ;  /* 0x0000000809027c25 */ /* 0x000fe2000f8e0002 */
[----:B------:R-:W-:-:S03]  /*c8f0*/  ULDC.64 UR10, c[0x0][0xb40] ;  /* 0x0002d000000a7ab9 */ /* 0x000fc60000000a00 */
[----:B------:R-:W-:Y:S01]  /*c900*/  VIADD R3, R3, UR6 ;  /* 0x0000000603037c36 */ /* 0x000fe20008000000 */
[----:B------:R-:W-:-:S04]  /*c910*/  LEA R8, P0, R2, UR10, 0x2 ;  /* 0x0000000a02087c11 */ /* 0x000fc8000f8010ff */
[----:B------:R-:W-:Y:S01]  /*c920*/  LEA.HI.X R9, R2, UR11, R3, 0x2, P0 ;  /* 0x0000000b02097c11 */ /* 0x000fe200080f1403 */
[----:B------:R-:W-:-:S05]  /*c930*/  IMAD.MOV.U32 R3, RZ, RZ, -0x800000 ;  /* 0xff800000ff037424 */ /* 0x000fca00078e00ff */
[----:B------:R0:W-:Y:S03]  /*c940*/  STG.E desc[UR12][R8.64], R3 ;  /* 0x0000000308007986 */ /* 0x0001e6000c10190c */
.L_x_294:
[----:B------:R-:W-:Y:S05]  /*c950*/  BSYNC B1 ;  /* 0x0000000000017941 */ /* 0x000fea0003800000 */
.L_x_293:
[----:B------:R-:W-:Y:S01]  /*c960*/  ULDC.64 UR10, c[0x0][0xaa0] ;  /* 0x0002a800000a7ab9 */ /* 0x000fe20000000a00 */
[----:B------:R-:W-:Y:S01]  /*c970*/  R2UR UR6, R213 ;  /* 0x00000000d50672ca */ /* 0x000fe200000e0000 */
[----:B------:R-:W-:Y:S01]  /*c980*/  IMAD R0, R4, UR10, RZ ;  /* 0x0000000a04007c24 */ /* 0x000fe2000f8e02ff */
[----:B------:R-:W-:Y:S01]  /*c990*/  BSSY B1, `(.L_x_295) ;  /* 0x0000032000017945 */ /* 0x000fe20003800000 */
[----:B01----:R-:W-:-:S04]  /*c9a0*/  IMAD.WIDE.U32 R2, R13, UR10, R18 ;  /* 0x0000000a0d027c25 */ /* 0x003fc8000f8e0012 */
[----:B------:R-:W-:Y:S01]  /*c9b0*/  IMAD R13, R13, UR11, R0 ;  /* 0x0000000b0d0d7c24 */ /* 0x000fe2000f8e0200 */
[----:B------:R-:W-:Y:S01]  /*c9c0*/  ULDC.64 UR10, c[0x0][0xae0] ;  /* 0x0002b800000a7ab9 */ /* 0x000fe20000000a00 */
[----:B------:R-:W-:Y:S01]  /*c9d0*/  IMAD R15, R212, -0x80, R11 ;  /* 0xffffff80d40f7824 */ /* 0x000fe200078e020b */
[----:B------:R-:W-:Y:S02]  /*c9e0*/  UIMAD UR4, UR7, UR10, URZ ;  /* 0x0000000a070472a4 */ /* 0x000fe4000f8e023f */
[----:B------:R-:W-:Y:S01]  /*c9f0*/  IMAD.U32 R9, RZ, RZ, UR10 ;  /* 0x0000000aff097e24 */ /* 0x000fe2000f8e00ff */
[----:B------:R-:W-:Y:S01]  /*ca00*/  IADD3 R3, R3, R13, RZ ;  /* 0x0000000d03037210 */ /* 0x000fe20007ffe0ff */
[C---:B------:R-:W-:Y:S01]  /*ca10*/  VIADD R0, R22.reuse, 0x20 ;  /* 0x0000002016007836 */ /* 0x040fe20000000000 */
[----:B------:R-:W-:Y:S01]  /*ca20*/  UIMAD UR4, UR6, UR11, UR4 ;  /* 0x0000000b060472a4 */ /* 0x000fe2000f8e0204 */
[CC--:B------:R-:W-:Y:S01]  /*ca30*/  ISETP.GE.AND P2, PT, R22.reuse, R15.reuse, PT ;  /* 0x0000000f1600720c */ /* 0x0c0fe20003f46270 */
[----:B------:R-:W-:Y:S01]  /*ca40*/  VIADD R4, R22, 0x40 ;  /* 0x0000004016047836 */ /* 0x000fe20000000000 */
[----:B------:R-:W-:Y:S01]  /*ca50*/  SHF.R.S32.HI R11, RZ, 0x1f, R22 ;  /* 0x0000001fff0b7819 */ /* 0x000fe20000011416 */
[----:B------:R-:W-:Y:S01]  /*ca60*/  IMAD.WIDE.U32 R2, R9, UR6, R2 ;  /* 0x0000000609027c25 */ /* 0x000fe2000f8e0002 */
[----:B------:R-:W-:Y:S01]  /*ca70*/  ULDC.64 UR6, c[0x0][0xae8] ;  /* 0x0002ba0000067ab9 */ /* 0x000fe20000000a00 */
[----:B------:R-:W-:-:S02]  /*ca80*/  ISETP.GE.AND P1, PT, R0, R15, PT ;  /* 0x0000000f0000720c */ /* 0x000fc40003f26270 */
[----:B------:R-:W-:Y:S01]  /*ca90*/  VIADD R3, R3, UR4 ;  /* 0x0000000403037c36 */ /* 0x000fe20008000000 */
[----:B------:R-:W-:Y:S02]  /*caa0*/  UIMAD UR4, UR9, UR6, URZ ;  /* 0x00000006090472a4 */ /* 0x000fe4000f8e023f */
[----:B------:R-:W-:Y:S01]  /*cab0*/  IMAD.U32 R9, RZ, RZ, UR6 ;  /* 0x00000006ff097e24 */ /* 0x000fe2000f8e00ff */
[----:B------:R-:W-:Y:S01]  /*cac0*/  ISETP.GE.AND P0, PT, R4, R15, PT ;  /* 0x0000000f0400720c */ /* 0x000fe20003f06270 */
[----:B------:R-:W-:Y:S01]  /*cad0*/  IMAD.MOV.U32 R10, RZ, RZ, R22 ;  /* 0x000000ffff0a7224 */ /* 0x000fe200078e0016 */
[----:B------:R-:W-:Y:S02]  /*cae0*/  UIMAD UR4, UR8, UR7, UR4 ;  /* 0x00000007080472a4 */ /* 0x000fe4000f8e0204 */
[----:B------:R-:W-:-:S04]  /*caf0*/  IMAD.WIDE.U32 R8, R9, UR8, R2 ;  /* 0x0000000809087c25 */ /* 0x000fc8000f8e0002 */
[----:B------:R-:W-:-:S04]  /*cb00*/  IMAD.WIDE R10, R212, 0x80, R10 ;  /* 0x00000080d40a7825 */ /* 0x000fc800078e020a */
[----:B------:R-:W-:Y:S02]  /*cb10*/  VIADD R19, R9, UR4 ;  /* 0x0000000409137c36 */ /* 0x000fe40008000000 */
[----:B------:R-:W-:Y:S01]  /*cb20*/  VIADD R0, R22, 0x60 ;  /* 0x0000006016007836 */ /* 0x000fe20000000000 */
[----:B------:R-:W-:Y:S06]  /*cb30*/  @P2 BRA `(.L_x_296) ;  /* 0x00000000005c2947 */ /* 0x000fec0003800000 */
[C---:B------:R-:W-:Y:S01]  /*cb40*/  VIADD R2, R18.reuse, 0x40 ;  /* 0x0000004012027836 */ /* 0x040fe20000000000 */
[C---:B------:R-:W-:Y:S01]  /*cb50*/  IADD3 R3, R18.reuse, 0x80, RZ ;  /* 0x0000008012037810 */ /* 0x040fe20007ffe0ff */
[----:B------:R-:W-:Y:S01]  /*cb60*/  ULDC UR4, c[0x0][0xa8c] ;  /* 0x0002a30000047ab9 */ /* 0x000fe20000000800 */
[----:B------:R-:W-:Y:S01]  /*cb70*/  ULDC.64 UR6, c[0x0][0xad8] ;  /* 0x0002b60000067ab9 */ /* 0x000fe20000000a00 */
[----:B------:R-:W-:Y:S01]  /*cb80*/  VIADD R4, R18, 0xc0 ;  /* 0x000000c012047836 */ /* 0x000fe20000000000 */
[----:B------:R-:W-:Y:S01]  /*cb90*/  ISETP.GE.AND P4, PT, R2, UR4, PT ;  /* 0x0000000402007c0c */ /* 0x000fe2000bf86270 */
[----:B------:R-:W-:Y:S01]  /*cba0*/  IMAD R13, R11, UR6, RZ ;  /* 0x000000060b0d7c24 */ /* 0x000fe2000f8e02ff */
[----:B------:R-:W-:Y:S01]  /*cbb0*/  ISETP.GE.AND P5, PT, R3, UR4, PT ;  /* 0x0000000403007c0c */ /* 0x000fe2000bfa6270 */
[----:B------:R-:W-:Y:S01]  /*cbc0*/  IMAD.MOV.U32 R2, RZ, RZ, R8 ;  /* 0x000000ffff027224 */ /* 0x000fe200078e0008 */
[----:B------:R-:W-:Y:S01]  /*cbd0*/  ISETP.GE.AND P3, PT, R18, UR4, PT ;  /* 0x0000000412007c0c */ /* 0x000fe2000bf66270 */
[----:B------:R-:W-:Y:S01]  /*cbe0*/  IMAD.MOV.U32 R3, RZ, RZ, R19 ;  /* 0x000000ffff037224 */ /* 0x000fe200078e0013 */
[----:B------:R-:W-:Y:S01]  /*cbf0*/  ISETP.GE.AND P6, PT, R4, UR4, PT ;  /* 0x0000000404007c0c */ /* 0x000fe2000bfc6270 */
[C---:B------:R-:W-:Y:S01]  /*cc00*/  IMAD R13, R10.reuse, UR7, R13 ;  /* 0x000000070a0d7c24 */ /* 0x040fe2000f8e020d */
[----:B------:R-:W-:Y:S01]  /*cc10*/  ULDC.64 UR8, c[0x0][0x208] ;  /* 0x0000820000087ab9 */ /* 0x000fe20000000a00 */
[----:B------:R-:W-:Y:S01]  /*cc20*/  IMAD.WIDE.U32 R2, R10, UR6, R2 ;  /* 0x000000060a027c25 */ /* 0x000fe2000f8e0002 */
[----:B------:R-:W-:-:S03]  /*cc30*/  ULDC.64 UR6, c[0x0][0xa80] ;  /* 0x0002a00000067ab9 */ /* 0x000fc60000000a00 */
[----:B------:R-:W-:Y:S01]  /*cc40*/  IMAD.IADD R3, R3, 0x1, R13 ;  /* 0x0000000103037824 */ /* 0x000fe200078e020d */
[----:B------:R-:W-:-:S04]  /*cc50*/  LEA R12, P2, R2, UR6, 0x1 ;  /* 0x00000006020c7c11 */ /* 0x000fc8000f8408ff */
[----:B------:R-:W-:-:S05]  /*cc60*/  LEA.HI.X R13, R2, UR7, R3, 0x1, P2 ;  /* 0x00000007020d7c11 */ /* 0x000fca00090f0c03 */
[----:B------:R0:W-:Y:S04]  /*cc70*/  @!P3 STG.E.128 desc[UR8][R12.64], RZ ;  /* 0x000000ff0c00b986 */ /* 0x0001e8000c101d08 */
[----:B------:R0:W-:Y:S04]  /*cc80*/  @!P4 STG.E.128 desc[UR8][R12.64+0x80], RZ ;  /* 0x000080ff0c00c986 */ /* 0x0001e8000c101d08 */
[----:B------:R0:W-:Y:S04]  /*cc90*/  @!P5 STG.E.128 desc[UR8][R12.64+0x100], RZ ;  /* 0x000100ff0c00d986 */ /* 0x0001e8000c101d08 */
[----:B------:R0:W-:Y:S02]  /*cca0*/  @!P6 STG.E.128 desc[UR8][R12.64+0x180], RZ ;  /* 0x000180ff0c00e986 */ /* 0x0001e4000c101d08 */
.L_x_296:
[----:B------:R-:W-:Y:S05]  /*ccb0*/  BSYNC B1 ;  /* 0x0000000000017941 */ /* 0x000fea0003800000 */
.L_x_295:
[----:B------:R-:W-:Y:S01]  /*ccc0*/  BSSY B1, `(.L_x_297) ;  /* 0x000001c000017945 */ /* 0x000fe20003800000 */
[----:B------:R-:W-:-:S03]  /*ccd0*/  ISETP.GE.AND P2, PT, R0, R15, PT ;  /* 0x0000000f0000720c */ /* 0x000fc60003f46270 */
[----:B------:R-:W-:Y:S10]  /*cce0*/  @P1 BRA `(.L_x_298) ;  /* 0x0000000000641947 */ /* 0x000ff40003800000 */
[----:B0-----:R-:W-:Y:S01]  /*ccf0*/  IADD3 R13, P1, R10, 0x20, RZ ;  /* 0x000000200a0d7810 */ /* 0x001fe20007f3e0ff */
[C---:B------:R-:W-:Y:S01]  /*cd00*/  VIADD R3, R18.reuse, 0x80 ;  /* 0x0000008012037836 */ /* 0x040fe20000000000 */
[----:B------:R-:W-:Y:S01]  /*cd10*/  ULDC UR4, c[0x0][0xa8c] ;  /* 0x0002a30000047ab9 */ /* 0x000fe20000000800 */
[C---:B------:R-:W-:Y:S01]  /*cd20*/  VIADD R2, R18.reuse, 0x40 ;  /* 0x0000004012027836 */ /* 0x040fe20000000000 */
        /* <DEDUP_REMOVED lines=14> */
[----:B------:R-:W-:Y:S01]  /*ce10*/  LEA R12, P1, R2, UR6, 0x1 ;  /* 0x00000006020c7c11 */ /* 0x000fe2000f8208ff */
[----:B------:R-:W-:-:S05]  /*ce20*/  IMAD.IADD R3, R3, 0x1, R13 ;  /* 0x0000000103037824 */ /* 0x000fca00078e020d */
[----:B------:R-:W-:-:S05]  /*ce30*/  LEA.HI.X R13, R2, UR7, R3, 0x1, P1 ;  /* 0x00000007020d7c11 */ /* 0x000fca00088f0c03 */
[----:B------:R1:W-:Y:S04]  /*ce40*/  @!P3 STG.E.128 desc[UR8][R12.64], RZ ;  /* 0x000000ff0c00b986 */ /* 0x0003e8000c101d08 */
[----:B------:R1:W-:Y:S04]  /*ce50*/  @!P4 STG.E.128 desc[UR8][R12.64+0x80], RZ ;  /* 0x000080ff0c00c986 */ /* 0x0003e8000c101d08 */
[----:B------:R1:W-:Y:S04]  /*ce60*/  @!P5 STG.E.128 desc[UR8][R12.64+0x100], RZ ;  /* 0x000100ff0c00d986 */ /* 0x0003e8000c101d08 */
[----:B------:R1:W-:Y:S02]  /*ce70*/  @!P6 STG.E.128 desc[UR8][R12.64+0x180], RZ ;  /* 0x000180ff0c00e986 */ /* 0x0003e4000c101d08 */
.L_x_298:
[----:B------:R-:W-:Y:S05]  /*ce80*/  BSYNC B1 ;  /* 0x0000000000017941 */ /* 0x000fea0003800000 */
.L_x_297:
[----:B------:R-:W-:Y:S04]  /*ce90*/  BSSY B1, `(.L_x_299) ;  /* 0x000001b000017945 */ /* 0x000fe80003800000 */
[----:B------:R-:W-:Y:S05]  /*cea0*/  @P0 BRA `(.L_x_300) ;  /* 0x0000000000640947 */ /* 0x000fea0003800000 */
[----:B01----:R-:W-:Y:S01]  /*ceb0*/  IADD3 R13, P0, R10, 0x40, RZ ;  /* 0x000000400a0d7810 */ /* 0x003fe20007f1e0ff */
        /* <DEDUP_REMOVED lines=24> */
.L_x_300:
[----:B------:R-:W-:Y:S05]  /*d040*/  BSYNC B1 ;  /* 0x0000000000017941 */ /* 0x000fea0003800000 */
.L_x_299:
[----:B------:R-:W-:Y:S05]  /*d050*/  @P2 BRA `(.L_x_291) ;  /* 0x0000000000642947 */ /* 0x000fea0003800000 */
[----:B------:R-:W-:Y:S01]  /*d060*/  IADD3 R9, P0, R10, 0x60, RZ ;  /* 0x000000600a097810 */ /* 0x000fe20007f1e0ff */
[----:B------:R-:W-:Y:S01]  /*d070*/  VIADD R0, R18, 0x40 ;  /* 0x0000004012007836 */ /* 0x000fe20000000000 */
[----:B------:R-:W-:Y:S01]  /*d080*/  ULDC UR4, c[0x0][0xa8c] ;  /* 0x0002a30000047ab9 */ /* 0x000fe20000000800 */
[----:B------:R-:W-:Y:S01]  /*d090*/  MOV R3, R19 ;  /* 0x0000001300037202 */ /* 0x000fe20000000f00 */
[----:B------:R-:W-:Y:S01]  /*d0a0*/  ULDC.64 UR6, c[0x0][0xad8] ;  /* 0x0002b60000067ab9 */ /* 0x000fe20000000a00 */
[----:B------:R-:W-:Y:S01]  /*d0b0*/  IMAD.X R10, RZ, RZ, R11, P0 ;  /* 0x000000ffff0a7224 */ /* 0x000fe200000e060b */
[----:B------:R-:W-:Y:S01]  /*d0c0*/  ISETP.GE.AND P2, PT, R0, UR4, PT ;  /* 0x0000000400007c0c */ /* 0x000fe2000bf46270 */
[----:B------:R-:W-:Y:S01]  /*d0d0*/  IMAD.MOV.U32 R2, RZ, RZ, R8 ;  /* 0x000000ffff027224 */ /* 0x000fe200078e0008 */
[C---:B------:R-:W-:Y:S01]  /*d0e0*/  ISETP.GE.AND P1, PT, R18.reuse, UR4, PT ;  /* 0x0000000412007c0c */ /* 0x040fe2000bf26270 */
[----:B------:R-:W-:Y:S01]  /*d0f0*/  VIADD R4, R18, 0x80 ;  /* 0x0000008012047836 */ /* 0x000fe20000000000 */
[----:B------:R-:W-:Y:S01]  /*d100*/  ULDC.64 UR8, c[0x0][0x208] ;  /* 0x0000820000087ab9 */ /* 0x000fe20000000a00 */
[----:B------:R-:W-:-:S02]  /*d110*/  IMAD R10, R10, UR6, RZ ;  /* 0x000000060a0a7c24 */ /* 0x000fc4000f8e02ff */
[----:B------:R-:W-:Y:S01]  /*d120*/  VIADD R0, R18, 0xc0 ;  /* 0x000000c012007836 */ /* 0x000fe20000000000 */
[----:B------:R-:W-:Y:S01]  /*d130*/  ISETP.GE.AND P3, PT, R4, UR4, PT ;  /* 0x0000000404007c0c */ /* 0x000fe2000bf66270 */
        /* <DEDUP_REMOVED lines=11> */
.L_x_291:
[----:B------:R-:W-:Y:S05]  /*d1f0*/  BSYNC B0 ;  /* 0x0000000000007941 */ /* 0x000fea0003800000 */
.L_x_282:
[----:B------:R-:W-:Y:S02]  /*d200*/  ULDC UR4, c[0x0][0xc14] ;  /* 0x0003050000047ab9 */ /* 0x000fe40000000800 */
[----:B------:R-:W-:-:S13]  /*d210*/  ISETP.GE.AND P0, PT, R7, UR4, PT ;  /* 0x0000000407007c0c */ /* 0x000fda000bf06270 */
[----:B------:R-:W-:Y:S05]  /*d220*/  @!P0 BRA `(.L_x_301) ;  /* 0xffffff3800e48947 */ /* 0x000fea000383ffff */
[----:B------:R-:W-:Y:S05]  /*d230*/  EXIT ;  /* 0x000000000000794d */ /* 0x000fea0003800000 */
.L_x_257:
[----:B------:R-:W-:-:S08]  /*d240*/  NOP ;  /* 0x0000000000007918 */ /* 0x000fd00000000000 */
[----:B0-----:R-:W0:-:S00]  /*d250*/  USETMAXREG.DEALLOC.CTAPOOL 0x18 ;  /* 0x00000018000079c8 */ /* 0x001e0000080e0500 */
[----:B0-----:R-:W-:-:S06]  /*d260*/  LOP3.LUT R0, R0, 0x3, RZ, 0xc0, !PT ;  /* 0x0000000300007812 */ /* 0x001fcc00078ec0ff */
[----:B------:R-:W0:Y:S02]  /*d270*/  SHFL.IDX PT, R0, R0, RZ, 0x1f ;  /* 0x00001fff00007589 */ /* 0x000e2400000e0000 */
[----:B0-----:R-:W-:-:S13]  /*d280*/  ISETP.NE.AND P0, PT, R0, RZ, PT ;  /* 0x000000ff0000720c */ /* 0x001fda0003f05270 */
[----:B------:R-:W-:Y:S05]  /*d290*/  @P0 EXIT ;  /* 0x000000000000094d */ /* 0x000fea0003800000 */
[----:B------:R-:W0:Y:S01]  /*d2a0*/  S2R R2, SR_TID.X ;  /* 0x0000000000027919 */ /* 0x000e220000002100 */
[----:B------:R-:W-:Y:S01]  /*d2b0*/  LOP3.LUT R4, R4, 0xffffffdf, RZ, 0xc0, !PT ;  /* 0xffffffdf04047812 */ /* 0x000fe200078ec0ff */
[----:B------:R-:W-:Y:S01]  /*d2c0*/  ULDC UR5, c[0x0][0xc14] ;  /* 0x0003050000057ab9 */ /* 0x000fe20000000800 */
[----:B------:R-:W-:Y:S01]  /*d2d0*/  IMAD.MOV.U32 R0, RZ, RZ, RZ ;  /* 0x000000ffff007224 */ /* 0x000fe200078e00ff */
[----:B------:R-:W-:Y:S01]  /*d2e0*/  ULDC.64 UR6, c[0x0][0x208] ;  /* 0x0000820000067ab9 */ /* 0x000fe20000000a00 */
[----:B------:R-:W-:Y:S01]  /*d2f0*/  ULDC UR4, c[0x0][0xc10] ;  /* 0x0003040000047ab9 */ /* 0x000fe20000000800 */
[----:B0-----:R-:W-:-:S04]  /*d300*/  LOP3.LUT R8, R2, 0x1f, RZ, 0xc0, !PT ;  /* 0x0000001f02087812 */ /* 0x001fc800078ec0ff */
[----:B------:R-:W-:-:S13]  /*d310*/  ISETP.NE.AND P0, PT, R8, 0x1f, PT ;  /* 0x0000001f0800780c */ /* 0x000fda0003f05270 */
[----:B------:R-:W-:Y:S02]  /*d320*/  @P0 LOP3.LUT R4, R4, 0x20, RZ, 0xfc, !PT ;  /* 0x0000002004040812 */ /* 0x000fe400078efcff */
[----:B------:R-:W-:-:S13]  /*d330*/  ISETP.GE.OR P0, PT, R8, UR5, !P0 ;  /* 0x0000000508007c0c */ /* 0x000fda000c706670 */
[----:B------:R-:W0:Y:S02]  /*d340*/  @!P0 LDC.64 R2, c[0x0][0xc58] ;  /* 0x00031600ff028b82 */ /* 0x000e240000000a00 */
[----:B0-----:R-:W-:-:S05]  /*d350*/  @!P0 IMAD.WIDE.U32 R2, R8, 0x4, R2 ;  /* 0x0000000408028825 */ /* 0x001fca00078e0002 */
[----:B------:R-:W2:Y:S01]  /*d360*/  @!P0 LDG.E R0, desc[UR6][R2.64] ;  /* 0x0000000602008981 */ /* 0x000ea2000c1e1900 */
[C---:B------:R-:W-:Y:S01]  /*d370*/  ISETP.NE.AND P1, PT, R8.reuse, RZ, PT ;  /* 0x000000ff0800720c */ /* 0x040fe20003f25270 */
[----:B------:R-:W0:Y:S01]  /*d380*/  S2UR UR6, SR_CTAID.X ;  /* 0x00000000000679c3 */ /* 0x000e220000002500 */
[----:B------:R-:W-:Y:S01]  /*d390*/  ISETP.GE.U32.AND P0, PT, R8, 0x2, PT ;  /* 0x000000020800780c */ /* 0x000fe20003f06070 */
[----:B------:R-:W-:Y:S01]  /*d3a0*/  IMAD.MOV.U32 R16, RZ, RZ, RZ ;  /* 0x000000ffff107224 */ /* 0x000fe200078e00ff */
[----:B------:R-:W-:Y:S01]  /*d3b0*/  LOP3.LUT R4, R4, 0xfffffffe, RZ, 0xc0, !PT ;  /* 0xfffffffe04047812 */ /* 0x000fe200078ec0ff */
[----:B------:R-:W-:-:S08]  /*d3c0*/  IMAD.MOV.U32 R19, RZ, RZ, RZ ;  /* 0x000000ffff137224 */ /* 0x000fd000078e00ff */
[----:B------:R-:W-:-:S04]  /*d3d0*/  @P1 LOP3.LUT R4, R4, 0x1, RZ, 0xfc, !PT ;  /* 0x0000000104041812 */ /* 0x000fc800078efcff */
[----:B------:R-:W-:-:S04]  /*d3e0*/  LOP3.LUT R4, R4, 0xffffffef, RZ, 0xc0, !PT ;  /* 0xffffffef04047812 */ /* 0x000fc800078ec0ff */
[----:B------:R-:W-:-:S04]  /*d3f0*/  @P0 LOP3.LUT R4, R4, 0x10, RZ, 0xfc, !PT ;  /* 0x0000001004040812 */ /* 0x000fc800078efcff */
[----:B------:R-:W-:Y:S01]  /*d400*/  LOP3.LUT R4, R4, 0xfffffff7, RZ, 0xc0, !PT ;  /* 0xfffffff704047812 */ /* 0x000fe200078ec0ff */
[----:B--2---:R-:W1:Y:S02]  /*d410*/  SHFL.UP PT, R5, R0, 0x1, RZ ;  /* 0x0420000000057989 */ /* 0x004e6400000e00ff */
[----:B-1----:R-:W-:-:S05]  /*d420*/  SEL R5, R5, RZ, P1 ;  /* 0x000000ff05057207 */ /* 0x002fca0000800000 */
[----:B------:R-:W-:-:S05]  /*d430*/  IMAD.IADD R5, R0, 0x1, R5 ;  /* 0x0000000100057824 */ /* 0x000fca00078e0205 */
[----:B------:R-:W1:Y:S02]  /*d440*/  SHFL.UP PT, R6, R5, 0x2, RZ ;  /* 0x0440000005067989 */ /* 0x000e6400000e00ff */
[----:B-1----:R-:W-:Y:S02]  /*d450*/  SEL R6, R6, RZ, P0 ;  /* 0x000000ff06067207 */ /* 0x002fe40000000000 */
[----:B------:R-:W-:-:S03]  /*d460*/  ISETP.GE.U32.AND P0, PT, R8, 0x4, PT ;  /* 0x000000040800780c */ /* 0x000fc60003f06070 */
[----:B------:R-:W-:-:S05]  /*d470*/  IMAD.IADD R6, R5, 0x1, R6 ;  /* 0x0000000105067824 */ /* 0x000fca00078e0206 */
[----:B------:R-:W1:Y:S05]  /*d480*/  SHFL.UP PT, R7, R6, 0x4, RZ ;  /* 0x0480000006077989 */ /* 0x000e6a00000e00ff */
[----:B------:R-:W-:-:S04]  /*d490*/  @P0 LOP3.LUT R4, R4, 0x8, RZ, 0xfc, !PT ;  /* 0x0000000804040812 */ /* 0x000fc800078efcff */
[----:B------:R-:W-:Y:S02]  /*d4a0*/  LOP3.LUT R4, R4, 0xfffffffb, RZ, 0xc0, !PT ;  /* 0xfffffffb04047812 */ /* 0x000fe400078ec0ff */
[----:B-1----:R-:W-:Y:S02]  /*d4b0*/  SEL R7, R7, RZ, P0 ;  /* 0x000000ff07077207 */ /* 0x002fe40000000000 */
[----:B------:R-:W-:-:S03]  /*d4c0*/  ISETP.GE.U32.AND P0, PT, R8, 0x8, PT ;  /* 0x000000080800780c */ /* 0x000fc60003f06070 */
[----:B------:R-:W-:-:S05]  /*d4d0*/  IMAD.IADD R7, R6, 0x1, R7 ;  /* 0x0000000106077824 */ /* 0x000fca00078e0207 */
[----:B------:R-:W1:Y:S05]  /*d4e0*/  SHFL.UP PT, R2, R7, 0x8, RZ ;  /* 0x0500000007027989 */ /* 0x000e6a00000e00ff */
[----:B------:R-:W-:-:S04]  /*d4f0*/  @P0 LOP3.LUT R4, R4, 0x4, RZ, 0xfc, !PT ;  /* 0x0000000404040812 */ /* 0x000fc800078efcff */
[----:B------:R-:W-:Y:S02]  /*d500*/  LOP3.LUT R4, R4, 0xfffffffd, RZ, 0xc0, !PT ;  /* 0xfffffffd04047812 */ /* 0x000fe400078ec0ff */
[----:B-1----:R-:W-:Y:S02]  /*d510*/  SEL R2, R2, RZ, P0 ;  /* 0x000000ff02027207 */ /* 0x002fe40000000000 */
[----:B------:R-:W-:Y:S02]  /*d520*/  ISETP.GE.U32.AND P0, PT, R8, 0x10, PT ;  /* 0x000000100800780c */ /* 0x000fe40003f06070 */
[----:B------:R-:W-:-:S05]  /*d530*/  IADD3 R3, R7, R2, RZ ;  /* 0x0000000207037210 */ /* 0x000fca0007ffe0ff */
[----:B------:R-:W1:Y:S06]  /*d540*/  SHFL.UP PT, R2, R3, 0x10, RZ ;  /* 0x0600000003027989 */ /* 0x000e6c00000e00ff */
[----:B------:R-:W-:Y:S02]  /*d550*/  @P0 LOP3.LUT R4, R4, 0x2, RZ, 0xfc, !PT ;  /* 0x0000000204040812 */ /* 0x000fe400078efcff */
[----:B-1----:R-:W-:-:S05]  /*d560*/  SEL R2, R2, RZ, P0 ;  /* 0x000000ff02027207 */ /* 0x002fca0000000000 */
[----:B------:R-:W-:-:S05]  /*d570*/  IMAD.IADD R2, R3, 0x1, R2 ;  /* 0x0000000103027824 */ /* 0x000fca00078e0202 */
[----:B------:R-:W1:Y:S02]  /*d580*/  SHFL.IDX PT, R5, R2, 0x1f, 0x1f ;  /* 0x03e01f0002057f89 */ /* 0x000e6400000e0000 */
[----:B-1----:R-:W-:-:S04]  /*d590*/  IMAD R5, R5, UR4, RZ ;  /* 0x0000000405057c24 */ /* 0x002fc8000f8e02ff */
[----:B------:R-:W-:Y:S01]  /*d5a0*/  IMAD.MOV.U32 R6, RZ, RZ, R5 ;  /* 0x000000ffff067224 */ /* 0x000fe200078e0005 */
[----:B0-----:R-:W-:-:S13]  /*d5b0*/  ISETP.GT.AND P0, PT, R5, UR6, PT ;  /* 0x0000000605007c0c */ /* 0x001fda000bf04270 */
[----:B------:R-:W-:Y:S05]  /*d5c0*/  @P0 BRA `(.L_x_302) ;  /* 0x0000000000c40947 */ /* 0x000fea0003800000 */
[----:B------:R-:W-:Y:S01]  /*d5d0*/  IMAD.MOV.U32 R5, RZ, RZ, R6 ;  /* 0x000000ffff057224 */ /* 0x000fe200078e0006 */
[----:B------:R-:W-:Y:S01]  /*d5e0*/  ULDC UR5, c[0x0][0xc14] ;  /* 0x0003050000057ab9 */ /* 0x000fe20000000800 */
[----:B------:R-:W-:Y:S01]  /*d5f0*/  IMAD.MOV.U32 R19, RZ, RZ, RZ ;  /* 0x000000ffff137224 */ /* 0x000fe200078e00ff */
[----:B------:R-:W-:Y:S01]  /*d600*/  ULDC UR7, c[0x0][0xc14] ;  /* 0x0003050000077ab9 */ /* 0x000fe20000000800 */
[----:B------:R-:W-:-:S05]  /*d610*/  ULDC UR4, c[0x0][0xc10] ;  /* 0x0003040000047ab9 */ /* 0x000fca0000000800 */
.L_x_306:
[----:B------:R-:W-:Y:S02]  /*d620*/  VIADD R0, R19, 0x1f ;  /* 0x0000001f13007836 */ /* 0x000fe40000000000 */
[----:B------:R-:W-:-:S03]  /*d630*/  IMAD.U32 R19, RZ, RZ, UR7 ;  /* 0x00000007ff137e24 */ /* 0x000fc6000f8e00ff */
[----:B------:R-:W-:-:S13]  /*d640*/  ISETP.GE.AND P0, PT, R0, UR5, PT ;  /* 0x0000000500007c0c */ /* 0x000fda000bf06270 */
[----:B------:R-:W-:Y:S05]  /*d650*/  @P0 BRA `(.L_x_303) ;  /* 0x0000000400440947 */ /* 0x000fea0003800000 */
[----:B------:R-:W0:Y:S01]  /*d660*/  S2R R2, SR_TID.X ;  /* 0x0000000000027919 */ /* 0x000e220000002100 */
[----:B------:R-:W-:Y:S01]  /*d670*/  IMAD.MOV.U32 R19, RZ, RZ, R0 ;  /* 0x000000ffff137224 */ /* 0x000fe200078e0000 */
[----:B------:R-:W-:Y:S01]  /*d680*/  BSSY B0, `(.L_x_304) ;  /* 0x000000b000007945 */ /* 0x000fe20003800000 */
[----:B------:R-:W-:Y:S01]  /*d690*/  IMAD.MOV.U32 R0, RZ, RZ, RZ ;  /* 0x000000ffff007224 */ /* 0x000fe200078e00ff */
[----:B0-----:R-:W-:-:S04]  /*d6a0*/  LOP3.LUT R8, R2, 0x1f, RZ, 0xc0, !PT ;  /* 0x0000001f02087812 */ /* 0x001fc800078ec0ff */
[C---:B------:R-:W-:Y:S02]  /*d6b0*/  ISETP.NE.AND P1, PT, R8.reuse, 0x1f, PT ;  /* 0x0000001f0800780c */ /* 0x040fe40003f25270 */
[----:B------:R-:W-:-:S04]  /*d6c0*/  IADD3 R7, R8, R19, RZ ;  /* 0x0000001308077210 */ /* 0x000fc80007ffe0ff */
[----:B------:R-:W-:-:S13]  /*d6d0*/  ISETP.GE.OR P0, PT, R7, UR5, !P1 ;  /* 0x0000000507007c0c */ /* 0x000fda000cf06670 */
[----:B------:R-:W-:Y:S05]  /*d6e0*/  @P0 BRA `(.L_x_305) ;  /* 0x0000000000100947 */ /* 0x000fea0003800000 */
[----:B------:R-:W0:Y:S01]  /*d6f0*/  LDC.64 R2, c[0x0][0xc58] ;  /* 0x00031600ff027b82 */ /* 0x000e220000000a00 */
[----:B------:R-:W-:Y:S01]  /*d700*/  ULDC.64 UR8, c[0x0][0x208] ;  /* 0x0000820000087ab9 */ /* 0x000fe20000000a00 */
[----:B0-----:R-:W-:-:S05]  /*d710*/  IMAD.WIDE R2, R7, 0x4, R2 ;  /* 0x0000000407027825 */ /* 0x001fca00078e0202 */
[----:B------:R0:W5:Y:S02]  /*d720*/  LDG.E R0, desc[UR8][R2.64] ;  /* 0x0000000802007981 */ /* 0x000164000c1e1900 */
.L_x_305:
[----:B------:R-:W-:Y:S05]  /*d730*/  BSYNC B0 ;  /* 0x0000000000007941 */ /* 0x000fea0003800000 */
.L_x_304:
[----:B0----5:R-:W0:Y:S01]  /*d740*/  SHFL.UP PT, R2, R0, 0x1, RZ ;  /* 0x0420000000027989 */ /* 0x021e2200000e00ff */
[C---:B------:R-:W-:Y:S02]  /*d750*/  ISETP.NE.AND P0, PT, R8.reuse, RZ, PT ;  /* 0x000000ff0800720c */ /* 0x040fe40003f05270 */
[----:B------:R-:W-:Y:S02]  /*d760*/  ISETP.GE.U32.AND P1, PT, R8, 0x2, PT ;  /* 0x000000020800780c */ /* 0x000fe40003f26070 */
[----:B0-----:R-:W-:Y:S02]  /*d770*/  SEL R3, R2, RZ, P0 ;  /* 0x000000ff02037207 */ /* 0x001fe40000000000 */
[----:B------:R-:W-:-:S03]  /*d780*/  ISETP.GE.U32.AND P0, PT, R8, 0x4, PT ;  /* 0x000000040800780c */ /* 0x000fc60003f06070 */
[----:B------:R-:W-:-:S05]  /*d790*/  IMAD.IADD R3, R0, 0x1, R3 ;  /* 0x0000000100037824 */ /* 0x000fca00078e0203 */
[----:B------:R-:W0:Y:S02]  /*d7a0*/  SHFL.UP PT, R2, R3, 0x2, RZ ;  /* 0x0440000003027989 */ /* 0x000e2400000e00ff */
        /* <DEDUP_REMOVED lines=8> */
[----:B0-----:R-:W-:-:S05]  /*d830*/  SEL R6, R6, RZ, P1 ;  /* 0x000000ff06067207 */ /* 0x001fca0000800000 */
[----:B------:R-:W-:-:S05]  /*d840*/  IMAD.IADD R6, R7, 0x1, R6 ;  /* 0x0000000107067824 */ /* 0x000fca00078e0206 */
[----:B------:R-:W0:Y:S02]  /*d850*/  SHFL.UP PT, R8, R6, 0x10, RZ ;  /* 0x0600000006087989 */ /* 0x000e2400000e00ff */
[----:B0-----:R-:W-:-:S05]  /*d860*/  SEL R9, R8, RZ, P0 ;  /* 0x000000ff08097207 */ /* 0x001fca0000000000 */
[----:B------:R-:W-:-:S05]  /*d870*/  IMAD.IADD R9, R6, 0x1, R9 ;  /* 0x0000000106097824 */ /* 0x000fca00078e0209 */
[----:B------:R-:W0:Y:S02]  /*d880*/  SHFL.IDX PT, R3, R9, 0x1f, 0x1f ;  /* 0x03e01f0009037f89 */ /* 0x000e2400000e0000 */
[----:B0-----:R-:W-:-:S04]  /*d890*/  IMAD R6, R3, UR4, RZ ;  /* 0x0000000403067c24 */ /* 0x001fc8000f8e02ff */
[----:B------:R-:W-:-:S05]  /*d8a0*/  IMAD.IADD R5, R6, 0x1, R5 ;  /* 0x0000000106057824 */ /* 0x000fca00078e0205 */
[----:B------:R-:W-:-:S13]  /*d8b0*/  ISETP.GT.AND P0, PT, R5, UR6, PT ;  /* 0x0000000605007c0c */ /* 0x000fda000bf04270 */
[----:B------:R-:W-:Y:S05]  /*d8c0*/  @!P0 BRA `(.L_x_306) ;  /* 0xfffffffc00548947 */ /* 0x000fea000383ffff */
[----:B------:R-:W-:-:S07]  /*d8d0*/  IMAD.MOV.U32 R2, RZ, RZ, R9 ;  /* 0x000000ffff027224 */ /* 0x000fce00078e0009 */
.L_x_302:
[----:B------:R-:W-:-:S04]  /*d8e0*/  IMAD.IADD R7, R5, 0x1, -R6 ;  /* 0x0000000105077824 */ /* 0x000fc800078e0a06 */
[----:B------:R-:W-:-:S05]  /*d8f0*/  IMAD R3, R2, UR4, R7 ;  /* 0x0000000402037c24 */ /* 0x000fca000f8e0207 */
[----:B------:R-:W-:-:S13]  /*d900*/  ISETP.GT.AND P0, PT, R3, UR6, PT ;  /* 0x0000000603007c0c */ /* 0x000fda000bf04270 */
[----:B------:R-:W-:-:S04]  /*d910*/  VOTE.ANY R8, PT, !P0 ;  /* 0x0000000000087806 */ /* 0x000fc800040e0100 */
[----:B------:R-:W0:Y:S01]  /*d920*/  POPC R5, R8 ;  /* 0x0000000800057309 */ /* 0x000e220000000000 */
[----:B------:R-:W-:Y:S01]  /*d930*/  ISETP.NE.AND P0, PT, R8, RZ, PT ;  /* 0x000000ff0800720c */ /* 0x000fe20003f05270 */
[----:B0-----:R-:W0:Y:S02]  /*d940*/  SHFL.IDX PT, R0, R0, R5, 0x1f ;  /* 0x00001f0500007589 */ /* 0x001e2400000e0000 */
[----:B0-----:R-:W-:-:S04]  /*d950*/  IABS R6, R0 ;  /* 0x0000000000067213 */ /* 0x001fc80000000000 */
[----:B------:R-:W0:Y:S08]  /*d960*/  I2F.RP R9, R6 ;  /* 0x0000000600097306 */ /* 0x000e300000209400 */
[----:B0-----:R-:W0:Y:S02]  /*d970*/  MUFU.RCP R9, R9 ;  /* 0x0000000900097308 */ /* 0x001e240000001000 */
[----:B0-----:R-:W-:-:S06]  /*d980*/  IADD3 R3, R9, 0xffffffe, RZ ;  /* 0x0ffffffe09037810 */ /* 0x001fcc0007ffe0ff */
[----:B------:R-:W0:Y:S02]  /*d990*/  F2I.FTZ.U32.TRUNC.NTZ R3, R3 ;  /* 0x0000000300037305 */ /* 0x000e24000021f000 */
[----:B0-----:R-:W-:Y:S01]  /*d9a0*/  IMAD.MOV R11, RZ, RZ, -R3 ;  /* 0x000000ffff0b7224 */ /* 0x001fe200078e0a03 */
[----:B------:R-:W-:Y:S06]  /*d9b0*/  @!P0 BRA `(.L_x_307) ;  /* 0x0000000000088947 */ /* 0x000fec0003800000 */
[----:B------:R-:W-:-:S05]  /*d9c0*/  VIADD R9, R5, 0xffffffff ;  /* 0xffffffff05097836 */ /* 0x000fca0000000000 */
[----:B------:R0:W1:Y:S02]  /*d9d0*/  SHFL.IDX PT, R16, R2, R9, 0x1f ;  /* 0x00001f0902107589 */ /* 0x00006400000e0000 */
.L_x_307:
[----:B-1----:R-:W-:Y:S01]  /*d9e0*/  IMAD R16, R16, UR4, R7 ;  /* 0x0000000410107c24 */ /* 0x002fe2000f8e0207 */
[----:B------:R-:W-:Y:S01]  /*d9f0*/  IADD3 R19, R5, R19, RZ ;  /* 0x0000001305137210 */ /* 0x000fe20007ffe0ff */
[----:B------:R-:W-:Y:S02]  /*da00*/  IMAD R7, R11, R6, RZ ;  /* 0x000000060b077224 */ /* 0x000fe400078e02ff */
[----:B0-----:R-:W-:Y:S01]  /*da10*/  IMAD.MOV.U32 R2, RZ, RZ, RZ ;  /* 0x000000ffff027224 */ /* 0x001fe200078e00ff */
[----:B------:R-:W-:-:S03]  /*da20*/  IADD3 R17, -R16, UR6, RZ ;  /* 0x0000000610117c10 */ /* 0x000fc6000fffe1ff */
[----:B------:R-:W-:Y:S01]  /*da30*/  IMAD.HI.U32 R2, R3, R7, R2 ;  /* 0x0000000703027227 */ /* 0x000fe200078e0002 */
[----:B------:R-:W-:Y:S02]  /*da40*/  IABS R7, R0 ;  /* 0x0000000000077213 */ /* 0x000fe40000000000 */
[----:B------:R-:W-:-:S03]  /*da50*/  IABS R3, R17 ;  /* 0x0000001100037213 */ /* 0x000fc60000000000 */
[----:B------:R-:W-:Y:S02]  /*da60*/  IMAD.MOV R7, RZ, RZ, -R7 ;  /* 0x000000ffff077224 */ /* 0x000fe400078e0a07 */
[----:B------:R-:W-:-:S04]  /*da70*/  IMAD.HI.U32 R2, R2, R3, RZ ;  /* 0x0000000302027227 */ /* 0x000fc800078e00ff */
[----:B------:R-:W-:-:S05]  /*da80*/  IMAD R3, R2, R7, R3 ;  /* 0x0000000702037224 */ /* 0x000fca00078e0203 */
[----:B------:R-:W-:-:S13]  /*da90*/  ISETP.GT.U32.AND P0, PT, R6, R3, PT ;  /* 0x000000030600720c */ /* 0x000fda0003f04070 */
[----:B------:R-:W-:Y:S02]  /*daa0*/  @!P0 IMAD.IADD R3, R3, 0x1, -R6 ;  /* 0x0000000103038824 */ /* 0x000fe400078e0a06 */
[----:B------:R-:W-:-:S03]  /*dab0*/  @!P0 VIADD R2, R2, 0x1 ;  /* 0x0000000102028836 */ /* 0x000fc60000000000 */
[----:B------:R-:W-:Y:S02]  /*dac0*/  ISETP.GE.U32.AND P0, PT, R3, R6, PT ;  /* 0x000000060300720c */ /* 0x000fe40003f06070 */
[----:B------:R-:W-:-:S11]  /*dad0*/  LOP3.LUT R3, R17, R0, RZ, 0x3c, !PT ;  /* 0x0000000011037212 */ /* 0x000fd600078e3cff */
[----:B------:R-:W-:Y:S01]  /*dae0*/  @P0 VIADD R2, R2, 0x1 ;  /* 0x0000000102020836 */ /* 0x000fe20000000000 */
[----:B------:R-:W-:-:S13]  /*daf0*/  ISETP.GE.AND P0, PT, R3, RZ, PT ;  /* 0x000000ff0300720c */ /* 0x000fda0003f06270 */
[----:B------:R-:W-:Y:S01]  /*db00*/  @!P0 IMAD.MOV R2, RZ, RZ, -R2 ;  /* 0x000000ffff028224 */ /* 0x000fe200078e0a02 */
[----:B------:R-:W-:-:S13]  /*db10*/  ISETP.NE.AND P0, PT, R0, RZ, PT ;  /* 0x000000ff0000720c */ /* 0x000fda0003f05270 */
[----:B------:R-:W-:-:S05]  /*db20*/  @!P0 LOP3.LUT R2, RZ, R0, RZ, 0x33, !PT ;  /* 0x00000000ff028212 */ /* 0x000fca00078e33ff */
[--C-:B------:R-:W-:Y:S02]  /*db30*/  IMAD.MOV R3, RZ, RZ, -R2.reuse ;  /* 0x000000ffff037224 */ /* 0x100fe400078e0a02 */
[----:B------:R-:W-:Y:S02]  /*db40*/  IMAD.MOV.U32 R18, RZ, RZ, R2 ;  /* 0x000000ffff127224 */ /* 0x000fe400078e0002 */
[----:B------:R-:W-:Y:S01]  /*db50*/  IMAD R17, R0, R3, R17 ;  /* 0x0000000300117224 */ /* 0x000fe200078e0211 */
[----:B------:R-:W-:Y:S06]  /*db60*/  BRA `(.L_x_308) ;  /* 0x00000000000c7947 */ /* 0x000fec0003800000 */
.L_x_303:
[----:B------:R-:W-:Y:S02]  /*db70*/  IMAD.MOV.U32 R17, RZ, RZ, RZ ;  /* 0x000000ffff117224 */ /* 0x000fe400078e00ff */
[----:B------:R-:W-:Y:S02]  /*db80*/  IMAD.U32 R16, RZ, RZ, UR6 ;  /* 0x00000006ff107e24 */ /* 0x000fe4000f8e00ff */
[----:B------:R-:W-:-:S07]  /*db90*/  IMAD.MOV.U32 R18, RZ, RZ, RZ ;  /* 0x000000ffff127224 */ /* 0x000fce00078e00ff */
.L_x_308:
[----:B------:R-:W0:Y:S01]  /*dba0*/  S2R R0, SR_TID.X ;  /* 0x0000000000007919 */ /* 0x000e220000002100 */
[----:B------:R-:W-:Y:S01]  /*dbb0*/  STL [R1+0x28], RZ ;  /* 0x000028ff01007387 */ /* 0x000fe20000100800 */
[----:B0-----:R-:W-:-:S04]  /*dbc0*/  LOP3.LUT R0, R0, 0x1f, RZ, 0xc0, !PT ;  /* 0x0000001f00007812 */ /* 0x001fc800078ec0ff */
[----:B------:R-:W-:-:S13]  /*dbd0*/  ISETP.NE.AND P0, PT, R0, RZ, PT ;  /* 0x000000ff0000720c */ /* 0x000fda0003f05270 */
[----:B------:R-:W0:Y:S01]  /*dbe0*/  @!P0 S2R R3, SR_CgaCtaId ;  /* 0x0000000000038919 */ /* 0x000e220000008800 */
[----:B------:R-:W-:-:S04]  /*dbf0*/  @!P0 MOV R0, 0x400 ;  /* 0x0000040000008802 */ /* 0x000fc80000000f00 */
[----:B0-----:R-:W-:-:S05]  /*dc00*/  @!P0 LEA R0, R3, R0, 0x18 ;  /* 0x0000000003008211 */ /* 0x001fca00078ec0ff */
[----:B------:R0:W-:Y:S01]  /*dc10*/  @!P0 STS.128 [R0+0x388d0], R16 ;  /* 0x0388d01000008388 */ /* 0x0001e20000000c00 */
[----:B------:R-:W-:Y:S06]  /*dc20*/  BAR.ARV 0x5, 0x120 ;  /* 0x0144800000007b1d */ /* 0x000fec0000002000 */
[----:B------:R-:W-:Y:S01]  /*dc30*/  ISETP.GE.AND P0, PT, R19, UR5, PT ;  /* 0x0000000513007c0c */ /* 0x000fe2000bf06270 */
[----:B0-----:R-:W-:-:S05]  /*dc40*/  IMAD.MOV.U32 R0, RZ, RZ, 0x1 ;  /* 0x00000001ff007424 */ /* 0x001fca00078e00ff */
[----:B------:R0:W-:Y:S04]  /*dc50*/  STL [R1+0x8], R0 ;  /* 0x0000080001007387 */ /* 0x0001e80000100800 */
[----:B------:R0:W-:Y:S03]  /*dc60*/  STL [R1], RZ ;  /* 0x000000ff01007387 */ /* 0x0001e60000100800 */
[----:B------:R-:W-:Y:S05]  /*dc70*/  @P0 BRA `(.L_x_309) ;  /* 0x0000004400140947 */ /* 0x000fea0003800000 */
[----:B0-----:R-:W-:Y:S01]  /*dc80*/  IMAD.MOV.U32 R0, RZ, RZ, 0x1 ;  /* 0x00000001ff007424 */ /* 0x001fe200078e00ff */
[----:B------:R0:W-:Y:S01]  /*dc90*/  STL [R1], RZ ;  /* 0x000000ff01007387 */ /* 0x0001e20000100800 */
[----:B------:R-:W-:Y:S01]  /*dca0*/  ULDC UR38, c[0x0][0xc] ;  /* 0x0000030000267ab9 */ /* 0x000fe20000000800 */
[----:B------:R-:W-:Y:S02]  /*dcb0*/  ULDC.64 UR36, c[0x0][0x198] ;  /* 0x0000660000247ab9 */ /* 0x000fe40000000a00 */
[----:B------:R0:W-:Y:S04]  /*dcc0*/  STL [R1+0x8], R0 ;  /* 0x0000080001007387 */ /* 0x0001e80000100800 */
[----:B------:R0:W-:Y:S02]  /*dcd0*/  STL [R1+0x28], RZ ;  /* 0x000028ff01007387 */ /* 0x0001e40000100800 */
.L_x_375:
[----:B-1----:R-:W1:Y:S01]  /*dce0*/  LDC.64 R2, c[0x0][0xc60] ;  /* 0x00031800ff027b82 */ /* 0x002e620000000a00 */
[----:B------:R-:W-:Y:S01]  /*dcf0*/  ULDC.64 UR4, c[0x0][0x208] ;  /* 0x0000820000047ab9 */ /* 0x000fe20000000a00 */
[----:B-1----:R-:W-:-:S05]  /*dd00*/  IMAD.WIDE R2, R19, 0x4, R2 ;  /* 0x0000000413027825 */ /* 0x002fca00078e0202 */
[----:B------:R-:W2:Y:S01]  /*dd10*/  LDG.E R5, desc[UR4][R2.64] ;  /* 0x0000000402057981 */ /* 0x000ea2000c1e1900 */
[----:B------:R-:W-:Y:S05]  /*dd20*/  YIELD ;  /* 0x0000000000007946 */ /* 0x000fea0003800000 */
[----:B------:R-:W-:Y:S01]  /*dd30*/  ULDC.64 UR4, c[0x0][0xa28] ;  /* 0x00028a0000047ab9 */ /* 0x000fe20000000a00 */
[----:B0-----:R-:W-:Y:S01]  /*dd40*/  IMAD.MOV.U32 R0, RZ, RZ, RZ ;  /* 0x000000ffff007224 */ /* 0x001fe200078e00ff */
[----:B------:R-:W-:Y:S01]  /*dd50*/  ISETP.NE.U32.AND P0, PT, RZ, UR4, PT ;  /* 0x00000004ff007c0c */ /* 0x000fe2000bf05070 */
[----:B------:R-:W-:-:S03]  /*dd60*/  ULDC.64 UR6, c[0x0][0x208] ;  /* 0x0000820000067ab9 */ /* 0x000fc60000000a00 */
[----:B------:R-:W-:Y:S01]  /*dd70*/  ISETP.NE.AND.EX P0, PT, RZ, UR5, PT, P0 ;  /* 0x00000005ff007c0c */ /* 0x000fe2000bf05300 */
[----:B------:R-:W-:Y:S01]  /*dd80*/  IMAD.MOV.U32 R6, RZ, RZ, RZ ;  /* 0x000000ffff067224 */ /* 0x000fe200078e00ff */
[----:B--2---:R-:W-:Y:S01]  /*dd90*/  SHF.R.S32.HI R4, RZ, 0x1f, R5 ;  /* 0x0000001fff047819 */ /* 0x004fe20000011405 */
[----:B------:R-:W-:-:S10]  /*dda0*/  IMAD.SHL.U32 R7, R5, 0x4, RZ ;  /* 0x0000000405077824 */ /* 0x000fd400078e00ff */
[C---:B------:R-:W-:Y:S01]  /*ddb0*/  @P0 LEA R2, P1, R5.reuse, UR4, 0x2 ;  /* 0x0000000405020c11 */ /* 0x040fe2000f8210ff */
[----:B------:R-:W-:Y:S03]  /*ddc0*/  STL [R1+0x14], R5 ;  /* 0x0000140501007387 */ /* 0x000fe60000100800 */
[----:B------:R-:W-:Y:S01]  /*ddd0*/  @P0 LEA.HI.X R3, R5, UR5, R4, 0x2, P1 ;  /* 0x0000000505030c11 */ /* 0x000fe200088f1404 */
[----:B------:R-:W-:-:S04]  /*dde0*/  ULDC.64 UR4, c[0x0][0xa00] ;  /* 0x0002800000047ab9 */ /* 0x000fc80000000a00 */
[----:B------:R0:W5:Y:S01]  /*ddf0*/  @P0 LDG.E R0, desc[UR6][R2.64] ;  /* 0x0000000602000981 */ /* 0x000162000c1e1900 */
[----:B------:R-:W-:-:S04]  /*de00*/  ISETP.NE.U32.AND P0, PT, RZ, UR4, PT ;  /* 0x00000004ff007c0c */ /* 0x000fc8000bf05070 */
[----:B------:R-:W-:-:S13]  /*de10*/  ISETP.NE.AND.EX P0, PT, RZ, UR5, PT, P0 ;  /* 0x00000005ff007c0c */ /* 0x000fda000bf05300 */
[----:B0-----:R-:W-:-:S04]  /*de20*/  @P0 LEA R2, P1, R5, UR4, 0x2 ;  /* 0x0000000405020c11 */ /* 0x001fc8000f8210ff */
[----:B------:R-:W-:Y:S01]  /*de30*/  @P0 LEA.HI.X R3, R5, UR5, R4, 0x2, P1 ;  /* 0x0000000505030c11 */ /* 0x000fe200088f1404 */
[----:B------:R-:W-:-:S04]  /*de40*/  ULDC.64 UR4, c[0x0][0xa20] ;  /* 0x0002880000047ab9 */ /* 0x000fc80000000a00 */
[----:B------:R-:W2:Y:S01]  /*de50*/  @P0 LDG.E R6, desc[UR6][R2.64] ;  /* 0x0000000602060981 */ /* 0x000ea2000c1e1900 */
[----:B------:R-:W-:-:S04]  /*de60*/  ISETP.NE.U32.AND P0, PT, RZ, UR4, PT ;  /* 0x00000004ff007c0c */ /* 0x000fc8000bf05070 */
[----:B------:R-:W-:Y:S01]  /*de70*/  ISETP.NE.AND.EX P0, PT, RZ, UR5, PT, P0 ;  /* 0x00000005ff007c0c */ /* 0x000fe2000bf05300 */
[----:B--2---:R0:W-:Y:S04]  /*de80*/  STL [R1+0x2c], R6 ;  /* 0x00002c0601007387 */ /* 0x0041e80000100800 */
[----:B------:R1:W-:Y:S01]  /*de90*/  STL [R1+0x1c], R7 ;  /* 0x00001c0701007387 */ /* 0x0003e20000100800 */
[----:B0-----:R-:W-:-:S07]  /*dea0*/  SHF.L.U64.HI R6, R5, 0x2, R4 ;  /* 0x0000000205067819 */ /* 0x001fce0000010204 */
[C---:B------:R-:W-:Y:S01]  /*deb0*/  @P0 IADD3 R4, P1, R7.reuse, UR4, RZ ;  /* 0x0000000407040c10 */ /* 0x040fe2000ff3e0ff */
[----:B------:R0:W-:Y:S03]  /*dec0*/  STL [R1+0x20], R6 ;  /* 0x0000200601007387 */ /* 0x0001e60000100800 */
[C---:B------:R-:W-:Y:S01]  /*ded0*/  @P0 IADD3.X R5, R6.reuse, UR5, RZ, P1, !PT ;  /* 0x0000000506050c10 */ /* 0x040fe20008ffe4ff */
[----:B------:R-:W-:Y:S02]  /*dee0*/  ULDC.64 UR4, c[0x0][0xa08] ;  /* 0x0002820000047ab9 */ /* 0x000fe40000000a00 */
[----:B------:R-:W-:Y:S02]  /*def0*/  IADD3 R2, P1, R7, UR4, RZ ;  /* 0x0000000407027c10 */ /* 0x000fe4000ff3e0ff */
[----:B-1----:R-:W-:Y:S02]  /*df00*/  MOV R7, RZ ;  /* 0x000000ff00077202 */ /* 0x002fe40000000f00 */
[----:B------:R-:W-:-:S02]  /*df10*/  IADD3.X R3, R6, UR5, RZ, P1, !PT ;  /* 0x0000000506037c10 */ /* 0x000fc40008ffe4ff */
[----:B------:R-:W-:-:S04]  /*df20*/  ISETP.NE.U32.AND P1, PT, RZ, UR4, PT ;  /* 0x00000004ff007c0c */ /* 0x000fc8000bf25070 */
[----:B------:R-:W-:Y:S01]  /*df30*/  ISETP.NE.AND.EX P1, PT, RZ, UR5, PT, P1 ;  /* 0x00000005ff007c0c */ /* 0x000fe2000bf25310 */
[----:B------:R-:W-:Y:S02]  /*df40*/  ULDC.64 UR4, c[0x0][0x3f8] ;  /* 0x0000fe0000047ab9 */ /* 0x000fe40000000a00 */
[----:B------:R-:W-:-:S03]  /*df50*/  UISETP.NE.U32.AND UP0, UPT, UR4, URZ, UPT ;  /* 0x0000003f0400728c */ /* 0x000fc6000bf05070 */
[----:B------:R-:W-:Y:S01]  /*df60*/  ULDC UR4, c[0x0][0x404] ;  /* 0x0001010000047ab9 */ /* 0x000fe20000000800 */
[----:B------:R-:W-:-:S03]  /*df70*/  UISETP.NE.AND.EX UP0, UPT, UR5, URZ, UPT, UP0 ;  /* 0x0000003f0500728c */ /* 0x000fc6000bf05300 */
[----:B------:R-:W-:Y:S01]  /*df80*/  ULDC UR5, c[0x0][0x2e0] ;  /* 0x0000b80000057ab9 */ /* 0x000fe20000000800 */
[----:B------:R-:W-:Y:S02]  /*df90*/  USEL UR4, UR4, 0x1, UP0 ;  /* 0x0000000104047887 */ /* 0x000fe40008000000 */
[----:B------:R1:W5:Y:S02]  /*dfa0*/  @P1 LDG.E R7, desc[UR6][R2.64] ;  /* 0x0000000602071981 */ /* 0x000364000c1e1900 */
[----:B------:R-:W-:-:S06]  /*dfb0*/  UIMAD UR4, UR4, UR5, URZ ;  /* 0x00000005040472a4 */ /* 0x000fcc000f8e023f */
[----:B0-----:R-:W-:-:S06]  /*dfc0*/  IMAD.U32 R6, RZ, RZ, UR4 ;  /* 0x00000004ff067e24 */ /* 0x001fcc000f8e00ff */
[----:B------:R1:W5:Y:S01]  /*dfd0*/  @P0 LDG.E R6, desc[UR6][R4.64] ;  /* 0x0000000604060981 */ /* 0x000362000c1e1900 */
[----:B------:R-:W-:Y:S05]  /*dfe0*/  @P0 BRA `(.L_x_310) ;  /* 0x0000000000140947 */ /* 0x000fea0003800000 */
[----:B------:R-:W-:Y:S05]  /*dff0*/  @!P1 BRA `(.L_x_310) ;  /* 0x0000000000109947 */ /* 0x000fea0003800000 */
[----:B------:R-:W-:Y:S02]  /*e000*/  ULDC.64 UR4, c[0x0][0x208] ;  /* 0x0000820000047ab9 */ /* 0x000fe40000000a00 */
[----:B-----5:R-:W2:Y:S04]  /*e010*/  LDG.E R6, desc[UR4][R2.64] ;  /* 0x0000000402067981 */ /* 0x020ea8000c1e1900 */
[----:B-1----:R-:W2:Y:S02]  /*e020*/  LDG.E R5, desc[UR4][R2.64+0x4] ;  /* 0x0000040402057981 */ /* 0x002ea4000c1e1900 */
[----:B--2---:R-:W-:-:S07]  /*e030*/  IMAD.IADD R6, R5, 0x1, -R6 ;  /* 0x0000000105067824 */ /* 0x004fce00078e0a06 */
.L_x_310:
[--C-:B-1---5:R-:W-:Y:S01]  /*e040*/  IMAD.IADD R2, R6, 0x1, -R0.reuse ;  /* 0x0000000106027824 */ /* 0x122fe200078e0a00 */
[----:B------:R-:W-:Y:S01]  /*e050*/  BSSY B6, `(.L_x_311) ;  /* 0x0000368000067945 */ /* 0x000fe20003800000 */
[----:B------:R-:W-:Y:S02]  /*e060*/  IMAD.IADD R3, R7, 0x1, R0 ;  /* 0x0000000107037824 */ /* 0x000fe400078e0200 */
[C---:B------:R-:W-:Y:S01]  /*e070*/  VIADD R0, R2.reuse, 0x4f ;  /* 0x0000004f02007836 */ /* 0x040fe20000000000 */
[----:B------:R-:W-:Y:S01]  /*e080*/  STL [R1+0x24], R2 ;  /* 0x0000240201007387 */ /* 0x000fe20000100800 */
[----:B------:R-:W-:Y:S02]  /*e090*/  ISETP.GT.AND P0, PT, R2, RZ, PT ;  /* 0x000000ff0200720c */ /* 0x000fe40003f04270 */
[----:B------:R-:W-:Y:S01]  /*e0a0*/  IMAD.HI R0, R0, 0x66666667, RZ ;  /* 0x6666666700007827 */ /* 0x000fe200078e02ff */
[----:B------:R0:W-:Y:S04]  /*e0b0*/  STL [R1+0x4], R3 ;  /* 0x0000040301007387 */ /* 0x0001e80000100800 */
[----:B0-----:R-:W-:-:S04]  /*e0c0*/  SHF.R.U32.HI R3, RZ, 0x1f, R0 ;  /* 0x0000001fff037819 */ /* 0x001fc80000011600 */
[----:B------:R-:W-:-:S05]  /*e0d0*/  LEA.HI.SX32 R0, R0, R3, 0x1b ;  /* 0x0000000300007211 */ /* 0x000fca00078fdaff */
[----:B------:R0:W-:Y:S01]  /*e0e0*/  STL [R1+0x18], R0 ;  /* 0x0000180001007387 */ /* 0x0001e20000100800 */
[----:B------:R-:W-:Y:S05]  /*e0f0*/  @P0 BRA `(.L_x_312) ;  /* 0x0000000000480947 */ /* 0x000fea0003800000 */
[----:B------:R-:W1:Y:S02]  /*e100*/  S2R R2, SR_TID.X ;  /* 0x0000000000027919 */ /* 0x000e640000002100 */
[----:B-1----:R-:W-:-:S04]  /*e110*/  LOP3.LUT R2, R2, 0x1f, RZ, 0xc0, !PT ;  /* 0x0000001f02027812 */ /* 0x002fc800078ec0ff */
[----:B------:R-:W-:-:S13]  /*e120*/  ISETP.NE.AND P1, PT, R2, RZ, PT ;  /* 0x000000ff0200720c */ /* 0x000fda0003f25270 */
[----:B------:R-:W-:Y:S05]  /*e130*/  @P1 BRA `(.L_x_313) ;  /* 0x0000003400641947 */ /* 0x000fea0003800000 */
[----:B------:R-:W1:Y:S01]  /*e140*/  S2R R7, SR_LANEID ;  /* 0x0000000000077919 */ /* 0x000e620000000000 */
[----:B------:R-:W-:Y:S01]  /*e150*/  VOTEU.ANY UR4, UPT, PT ;  /* 0x0000000000047886 */ /* 0x000fe200038e0100 */
[----:B------:R-:W2:Y:S01]  /*e160*/  LDC.64 R2, c[0x0][0xc38] ;  /* 0x00030e00ff027b82 */ /* 0x000ea20000000a00 */
[----:B0-----:R-:W1:Y:S01]  /*e170*/  FLO.U32 R0, UR4 ;  /* 0x0000000400007d00 */ /* 0x001e6200080e0000 */
[----:B------:R-:W-:-:S07]  /*e180*/  ULDC.64 UR6, c[0x0][0x208] ;  /* 0x0000820000067ab9 */ /* 0x000fce0000000a00 */
[----:B------:R-:W2:Y:S01]  /*e190*/  POPC R5, UR4 ;  /* 0x0000000400057d09 */ /* 0x000ea20008000000 */
[----:B-1----:R-:W-:-:S13]  /*e1a0*/  ISETP.EQ.U32.AND P0, PT, R0, R7, PT ;  /* 0x000000070000720c */ /* 0x002fda0003f02070 */
[----:B--2---:R-:W2:Y:S01]  /*e1b0*/  @P0 ATOMG.E.ADD.STRONG.GPU PT, R3, desc[UR6][R2.64], R5 ;  /* 0x00000005020309a8 */ /* 0x004ea200081ee1c6 */
[----:B------:R-:W0:Y:S02]  /*e1c0*/  S2R R4, SR_LTMASK ;  /* 0x0000000000047919 */ /* 0x000e240000003900 */
[----:B0-----:R-:W-:-:S04]  /*e1d0*/  LOP3.LUT R4, R4, UR4, RZ, 0xc0, !PT ;  /* 0x0000000404047c12 */ /* 0x001fc8000f8ec0ff */
[----:B------:R-:W0:Y:S01]  /*e1e0*/  POPC R7, R4 ;  /* 0x0000000400077309 */ /* 0x000e220000000000 */
[----:B--2---:R-:W0:Y:S02]  /*e1f0*/  SHFL.IDX PT, R0, R3, R0, 0x1f ;  /* 0x00001f0003007589 */ /* 0x004e2400000e0000 */
[----:B0-----:R-:W-:Y:S01]  /*e200*/  IADD3 R16, R0, UR38, R7 ;  /* 0x0000002600107c10 */ /* 0x001fe2000fffe007 */
[----:B------:R-:W-:Y:S06]  /*e210*/  BRA `(.L_x_313) ;  /* 0x00000034002c7947 */ /* 0x000fec0003800000 */
.L_x_312:
[----:B------:R-:W1:Y:S01]  /*e220*/  S2R R3, SR_CgaCtaId ;  /* 0x0000000000037919 */ /* 0x000e620000008800 */
[----:B0-----:R-:W-:-:S04]  /*e230*/  MOV R0, 0x400 ;  /* 0x0000040000007802 */ /* 0x001fc80000000f00 */
[----:B-1----:R-:W-:-:S05]  /*e240*/  LEA R2, R3, R0, 0x18 ;  /* 0x0000000003027211 */ /* 0x002fca00078ec0ff */
[----:B------:R0:W-:Y:S01]  /*e250*/  STL [R1+0x10], R2 ;  /* 0x0000100201007387 */ /* 0x0001e20000100800 */
[----:B------:R-:W-:-:S05]  /*e260*/  VIADD R0, R2, 0x24400 ;  /* 0x0002440002007836 */ /* 0x000fca0000000000 */
[----:B------:R-:W-:-:S13]  /*e270*/  LOP3.LUT P0, RZ, R0, 0x3ff, RZ, 0xc0, !PT ;  /* 0x000003ff00ff7812 */ /* 0x000fda000780c0ff */
[----:B0-----:R-:W-:Y:S05]  /*e280*/  @!P0 BRA `(.L_x_314) ;  /* 0x0000000000408947 */ /* 0x001fea0003800000 */
[----:B------:R-:W-:Y:S01]  /*e290*/  MOV R2, 0x0 ;  /* 0x0000000000027802 */ /* 0x000fe20000000f00 */
[----:B------:R-:W-:Y:S01]  /*e2a0*/  ULDC.64 UR6, c[0x4][0x1b8] ;  /* 0x01006e0000067ab9 */ /* 0x000fe20000000a00 */
[----:B------:R-:W-:Y:S01]  /*e2b0*/  ULDC.64 UR8, c[0x4][0x1c0] ;  /* 0x0100700000087ab9 */ /* 0x000fe20000000a00 */
[----:B------:R-:W-:Y:S01]  /*e2c0*/  ULDC.64 UR4, c[0x4][0x118] ;  /* 0x0100460000047ab9 */ /* 0x000fe20000000a00 */
[----:B------:R-:W-:Y:S01]  /*e2d0*/  IMAD.U32 R4, RZ, RZ, UR6 ;  /* 0x00000006ff047e24 */ /* 0x000fe2000f8e00ff */
[----:B------:R-:W-:Y:S01]  /*e2e0*/  MOV R7, UR9 ;  /* 0x0000000900077c02 */ /* 0x000fe20008000f00 */
[----:B------:R-:W0:Y:S01]  /*e2f0*/  LDC.64 R2, c[0x4][R2] ;  /* 0x0100000002027b82 */ /* 0x000e220000000a00 */
        /* <DEDUP_REMOVED lines=8> */
[----:B0-----:R-:W-:Y:S05]  /*e380*/  CALL.ABS.NOINC R2 ;  /* 0x0000000002007343 */ /* 0x001fea0003c00000 */
.L_x_314:
        /* <DEDUP_REMOVED lines=8> */
[----:B------:R0:W1:Y:S01]  /*e410*/  LDC.64 R2, c[0x4][R0] ;  /* 0x0100000000027b82 */ /* 0x0000620000000a00 */
        /* <DEDUP_REMOVED lines=11> */
.L_x_316:
        /* <DEDUP_REMOVED lines=16> */
.L_x_315:
[----:B------:R-:W2:Y:S01]  /*e5d0*/  LDL.LU R2, [R1+0x1c] ;  /* 0x00001c0001027983 */ /* 0x000ea20000300800 */
[----:B------:R-:W-:-:S03]  /*e5e0*/  ULDC.64 UR4, c[0x0][0x9f8] ;  /* 0x00027e0000047ab9 */ /* 0x000fc60000000a00 */
[----:B------:R-:W3:Y:S04]  /*e5f0*/  LDL.LU R0, [R1+0x20] ;  /* 0x0000200001007983 */ /* 0x000ee80000300800 */
[----:B------:R-:W4:Y:S04]  /*e600*/  LDL.LU R4, [R1+0x2c] ;  /* 0x00002c0001047983 */ /* 0x000f280000300800 */
[----:B------:R-:W4:Y:S01]  /*e610*/  LDL.LU R8, [R1+0x14] ;  /* 0x0000140001087983 */ /* 0x000f220000300800 */
[----:B------:R-:W-:Y:S01]  /*e620*/  ISETP.NE.U32.AND P0, PT, RZ, UR4, PT ;  /* 0x00000004ff007c0c */ /* 0x000fe2000bf05070 */
[----:B------:R-:W-:-:S03]  /*e630*/  ULDC.64 UR6, c[0x0][0x208] ;  /* 0x0000820000067ab9 */ /* 0x000fc60000000a00 */
[----:B------:R-:W-:Y:S01]  /*e640*/  ISETP.NE.AND.EX P0, PT, RZ, UR5, PT, P0 ;  /* 0x00000005ff007c0c */ /* 0x000fe2000bf05300 */
[----:B------:R-:W0:Y:S02]  /*e650*/  S2R R9, SR_TID.X ;  /* 0x0000000000097919 */ /* 0x000e240000002100 */
[----:B0-----:R-:W-:-:S04]  /*e660*/  LOP3.LUT R9, R9, 0x1f, RZ, 0xc0, !PT ;  /* 0x0000001f09097812 */ /* 0x001fc800078ec0ff */
[----:B------:R-:W-:-:S13]  /*e670*/  ISETP.NE.AND P6, PT, R9, RZ, PT ;  /* 0x000000ff0900720c */ /* 0x000fda0003fc5270 */
[----:B------:R-:W-:-:S05]  /*e680*/  VOTEU.ALL UP1, P6 ;  /* 0x00000000003f7886 */ /* 0x000fca0003020000 */
[----:B------:R-:W-:-:S04]  /*e690*/  @!UP1 UIADD3 UR8, UP0, UR36, 0x270, URZ ;  /* 0x0000027024089890 */ /* 0x000fc8000ff1e03f */
[----:B------:R-:W-:-:S03]  /*e6a0*/  @!UP1 UIADD3.X UR9, URZ, UR37, URZ, UP0, !UPT ;  /* 0x000000253f099290 */ /* 0x000fc600087fe43f */
[----:B------:R-:W-:Y:S01]  /*e6b0*/  VOTEU.ALL UP0, P6 ;  /* 0x00000000003f7886 */ /* 0x000fe20003000000 */
[----:B--2---:R-:W-:-:S04]  /*e6c0*/  @P0 IADD3 R2, P1, R2, UR4, RZ ;  /* 0x0000000402020c10 */ /* 0x004fc8000ff3e0ff */
[----:B---3--:R-:W-:Y:S01]  /*e6d0*/  @P0 IADD3.X R3, R0, UR5, RZ, P1, !PT ;  /* 0x0000000500030c10 */ /* 0x008fe20008ffe4ff */
[----:B------:R-:W-:Y:S01]  /*e6e0*/  ULDC.64 UR4, c[0x0][0xa00] ;  /* 0x0002800000047ab9 */ /* 0x000fe20000000a00 */
[----:B----4-:R-:W-:Y:S02]  /*e6f0*/  IMAD R17, R17, 0x80, R4 ;  /* 0x0000008011117824 */ /* 0x010fe400078e0204 */
[----:B------:R-:W0:Y:S01]  /*e700*/  LDC R4, c[0x0][0x428] ;  /* 0x00010a00ff047b82 */ /* 0x000e220000000800 */
[----:B------:R-:W-:-:S06]  /*e710*/  IMAD.MOV.U32 R0, RZ, RZ, R8 ;  /* 0x000000ffff007224 */ /* 0x000fcc00078e0008 */
[----:B------:R1:W5:Y:S01]  /*e720*/  @P0 LDG.E R0, desc[UR6][R2.64] ;  /* 0x0000000602000981 */ /* 0x000362000c1e1900 */
[----:B------:R-:W-:Y:S02]  /*e730*/  PLOP3.LUT P1, PT, P6, PT, PT, 0x8, 0x0 ;  /* 0x000000000000781c */ /* 0x000fe4000372e170 */
[----:B0-----:R-:W-:Y:S01]  /*e740*/  ISETP.NE.AND P0, PT, R4, 0x1, PT ;  /* 0x000000010400780c */ /* 0x001fe20003f05270 */
[----:B------:R-:W-:-:S12]  /*e750*/  IMAD.MOV.U32 R4, RZ, RZ, R18 ;  /* 0x000000ffff047224 */ /* 0x000fd800078e0012 */
[----:B------:R-:W0:Y:S08]  /*e760*/  @P0 LDC R7, c[0x0][0x42c] ;  /* 0x00010b00ff070b82 */ /* 0x000e300000000800 */
[----:B------:R-:W2:Y:S01]  /*e770*/  @P0 LDC R5, c[0x0][0x430] ;  /* 0x00010c00ff050b82 */ /* 0x000ea20000000800 */
[----:B0-----:R-:W-:-:S05]  /*e780*/  @P0 IMAD.HI.U32 R6, R18, R7, RZ ;  /* 0x0000000712060227 */ /* 0x001fca00078e00ff */
[----:B--2---:R-:W-:Y:S02]  /*e790*/  @P0 SHF.R.U32.HI R4, RZ, R5, R6 ;  /* 0x00000005ff040219 */ /* 0x004fe40000011606 */
[----:B------:R-:W-:-:S04]  /*e7a0*/  ISETP.NE.U32.AND P0, PT, RZ, UR4, PT ;  /* 0x00000004ff007c0c */ /* 0x000fc8000bf05070 */
[----:B------:R-:W-:-:S04]  /*e7b0*/  ISETP.NE.AND.EX P0, PT, RZ, UR5, PT, P0 ;  /* 0x00000005ff007c0c */ /* 0x000fc8000bf05300 */
[----:B-1----:R-:W-:-:S09]  /*e7c0*/  SEL R6, R8, RZ, !P0 ;  /* 0x000000ff08067207 */ /* 0x002fd20004000000 */
.L_x_317:
        /* <DEDUP_REMOVED lines=9> */
[----:B0-----:R-:W-:Y:S05]  /*e860*/  @P1 BRA.U.ANY `(.L_x_317) ;  /* 0xfffffffd00d81947 */ /* 0x001fea000393ffff */
[----:B------:R-:W0:Y:S01]  /*e870*/  S2R R2, SR_TID.X ;  /* 0x0000000000027919 */ /* 0x000e220000002100 */
[----:B------:R-:W-:Y:S01]  /*e880*/  UMOV UR4, 0x40 ;  /* 0x0000004000047882 */ /* 0x000fe20000000000 */
[----:B0-----:R-:W-:-:S04]  /*e890*/  LOP3.LUT R2, R2, 0x1f, RZ, 0xc0, !PT ;  /* 0x0000001f02027812 */ /* 0x001fc800078ec0ff */
[----:B------:R-:W-:-:S04]  /*e8a0*/  ISETP.NE.AND P2, PT, R2, RZ, PT ;  /* 0x000000ff0200720c */ /* 0x000fc80003f45270 */
[----:B------:R-:W-:-:S09]  /*e8b0*/  PLOP3.LUT P1, PT, P2, PT, PT, 0x8, 0x0 ;  /* 0x000000000000781c */ /* 0x000fd2000172e170 */
[----:B------:R-:W-:-:S05]  /*e8c0*/  VOTEU.ALL UP0, P2 ;  /* 0x00000000003f7886 */ /* 0x000fca0001000000 */
.L_x_318:
        /* <DEDUP_REMOVED lines=15> */
.L_x_319:
        /* <DEDUP_REMOVED lines=15> */
.L_x_320:
        /* <DEDUP_REMOVED lines=9> */
[----:B------:R-:W0:Y:S01]  /*eb40*/  LDC.64 R2, c[0x0][0x3f8] ;  /* 0x0000fe00ff027b82 */ /* 0x000e220000000a00 */
[----:B------:R-:W-:Y:S02]  /*eb50*/  ULDC.64 UR4, c[0x0][0xa08] ;  /* 0x0002820000047ab9 */ /* 0x000fe40000000a00 */
[----:B0-----:R-:W-:Y:S01]  /*eb60*/  LOP3.LUT P0, RZ, R2, UR4, RZ, 0xfc, !PT ;  /* 0x0000000402ff7c12 */ /* 0x001fe2000f80fcff */
[----:B------:R-:W-:-:S03]  /*eb70*/  UMOV UR4, 0xffffffff ;  /* 0xffffffff00047882 */ /* 0x000fc60000000000 */
[----:B------:R-:W-:-:S04]  /*eb80*/  LOP3.LUT P0, RZ, R3, UR5, RZ, 0xfc, P0 ;  /* 0x0000000503ff7c12 */ /* 0x000fc8000800fcff */
[----:B-----5:R-:W-:Y:S01]  /*eb90*/  SEL R5, R0, RZ, !P0 ;  /* 0x000000ff00057207 */ /* 0x020fe20004000000 */
[----:B------:R-:W-:Y:S08]  /*eba0*/  BRA.DIV UR4, `(.L_x_321) ;  /* 0x0000003a04b07947 */ /* 0x000ff0000b800000 */
.L_x_391:
[----:B------:R-:W2:Y:S01]  /*ebb0*/  LDL R7, [R1+0x18] ;  /* 0x0000180001077983 */ /* 0x000ea20000100800 */
[----:B------:R-:W-:Y:S01]  /*ebc0*/  UMOV UR4, 0xffffffff ;  /* 0xffffffff00047882 */ /* 0x000fe20000000000 */
[----:B------:R-:W-:Y:S01]  /*ebd0*/  SHF.R.S32.HI R12, RZ, 0x1f, R0 ;  /* 0x0000001fff0c7819 */ /* 0x000fe20000011400 */
[----:B--2---:R-:W-:Y:S01]  /*ebe0*/  VIADD R7, R7, 0xffffffff ;  /* 0xffffffff07077836 */ /* 0x004fe20000000000 */
[----:B------:R-:W-:Y:S06]  /*ebf0*/  BRA.DIV UR4, `(.L_x_322) ;  /* 0x0000003a04d07947 */ /* 0x000fec000b800000 */
[----:B------:R-:W-:-:S13]  /*ec00*/  ELECT P6, URZ, PT ;  /* 0x00000000003f782f */ /* 0x000fda00038c0000 */
.L_x_394:
[----:B------:R-:W-:Y:S05]  /*ec10*/  @!P6 BRA `(.L_x_323) ;  /* 0x000000040048e947 */ /* 0x000fea0003800000 */
[----:B------:R0:W-:Y:S01]  /*ec20*/  STL [R1+0xc], R7 ;  /* 0x00000c0701007387 */ /* 0x0001e20000100800 */
[----:B------:R-:W-:-:S04]  /*ec30*/  ISETP.NE.U32.AND P0, PT, R2, RZ, PT ;  /* 0x000000ff0200720c */ /* 0x000fc80003f05070 */
[----:B------:R-:W-:-:S13]  /*ec40*/  ISETP.NE.AND.EX P0, PT, R3, RZ, PT, P0 ;  /* 0x000000ff0300720c */ /* 0x000fda0003f05300 */
[----:B0-----:R-:W-:Y:S05]  /*ec50*/  @!P0 BRA `(.L_x_324) ;  /* 0x0000000000508947 */ /* 0x001fea0003800000 */
[----:B------:R-:W0:Y:S01]  /*ec60*/  LDC R10, c[0x0][0x41c] ;  /* 0x00010700ff0a7b82 */ /* 0x000e220000000800 */
[----:B------:R-:W-:Y:S01]  /*ec70*/  IMAD.MOV.U32 R5, RZ, RZ, R7 ;  /* 0x000000ffff057224 */ /* 0x000fe200078e0007 */
[----:B------:R-:W-:Y:S01]  /*ec80*/  ULDC.64 UR4, c[0x0][0x408] ;  /* 0x0001020000047ab9 */ /* 0x000fe20000000a00 */
[----:B------:R-:W-:Y:S01]  /*ec90*/  ULDC.64 UR6, c[0x0][0x208] ;  /* 0x0000820000067ab9 */ /* 0x000fe20000000a00 */
[----:B0-----:R-:W-:-:S13]  /*eca0*/  ISETP.NE.AND P0, PT, R10, 0x1, PT ;  /* 0x000000010a00780c */ /* 0x001fda0003f05270 */
[----:B------:R-:W0:Y:S02]  /*ecb0*/  @P0 LDC.64 R8, c[0x0][0x420] ;  /* 0x00010800ff080b82 */ /* 0x000e240000000a00 */
[----:B0-----:R-:W-:-:S05]  /*ecc0*/  @P0 IMAD.HI.U32 R8, R7, R8, RZ ;  /* 0x0000000807080227 */ /* 0x001fca00078e00ff */
[----:B------:R-:W-:-:S04]  /*ecd0*/  @P0 SHF.R.U32.HI R5, RZ, R9, R8 ;  /* 0x00000009ff050219 */ /* 0x000fc80000011608 */
[----:B------:R-:W-:-:S05]  /*ece0*/  IADD3 R8, -R5, RZ, RZ ;  /* 0x000000ff05087210 */ /* 0x000fca0007ffe1ff */
[----:B------:R-:W-:Y:S02]  /*ecf0*/  IMAD R9, R10, R8, R7 ;  /* 0x000000080a097224 */ /* 0x000fe400078e0207 */
[----:B------:R-:W-:-:S03]  /*ed00*/  IMAD R8, R12, UR4, RZ ;  /* 0x000000040c087c24 */ /* 0x000fc6000f8e02ff */
[----:B------:R0:W-:Y:S01]  /*ed10*/  STL [R1+0xc], R9 ;  /* 0x00000c0901007387 */ /* 0x0001e20000100800 */
[----:B------:R-:W-:Y:S02]  /*ed20*/  IMAD R10, R0, UR5, R8 ;  /* 0x00000005000a7c24 */ /* 0x000fe4000f8e0208 */
[--C-:B------:R-:W-:Y:S01]  /*ed30*/  IMAD.MOV.U32 R8, RZ, RZ, R5.reuse ;  /* 0x000000ffff087224 */ /* 0x100fe200078e0005 */
[----:B0-----:R-:W-:-:S03]  /*ed40*/  SHF.R.S32.HI R9, RZ, 0x1f, R5 ;  /* 0x0000001fff097819 */ /* 0x001fc60000011405 */
[----:B------:R-:W-:-:S04]  /*ed50*/  IMAD.WIDE.U32 R8, R0, UR4, R8 ;  /* 0x0000000400087c25 */ /* 0x000fc8000f8e0008 */
[----:B------:R-:W-:Y:S01]  /*ed60*/  IMAD.IADD R5, R9, 0x1, R10 ;  /* 0x0000000109057824 */ /* 0x000fe200078e020a */
[----:B------:R-:W-:-:S04]  /*ed70*/  LEA R10, P0, R8, R2, 0x2 ;  /* 0x00000002080a7211 */ /* 0x000fc800078010ff */
[----:B------:R-:W-:-:S05]  /*ed80*/  LEA.HI.X R11, R8, R3, R5, 0x2, P0 ;  /* 0x00000003080b7211 */ /* 0x000fca00000f1405 */
[----:B------:R0:W5:Y:S04]  /*ed90*/  LDG.E R5, desc[UR6][R10.64] ;  /* 0x000000060a057981 */ /* 0x000168000c1e1900 */
.L_x_324:
[----:B------:R-:W2:Y:S01]  /*eda0*/  LDL R8, [R1] ;  /* 0x0000000001087983 */ /* 0x000ea20000100800 */
[----:B0-----:R-:W-:-:S03]  /*edb0*/  MOV R10, 0x400 ;  /* 0x00000400000a7802 */ /* 0x001fc60000000f00 */
[----:B------:R-:W3:Y:S01]  /*edc0*/  LDL R9, [R1+0x8] ;  /* 0x0000080001097983 */ /* 0x000ee20000100800 */
[----:B------:R-:W0:Y:S02]  /*edd0*/  S2R R11, SR_CgaCtaId ;  /* 0x00000000000b7919 */ /* 0x000e240000008800 */
[----:B0-----:R-:W-:-:S05]  /*ede0*/  LEA R10, R11, R10, 0x18 ;  /* 0x0000000a0b0a7211 */ /* 0x001fca00078ec0ff */
[----:B--2---:R-:W-:Y:S01]  /*edf0*/  IMAD R8, R8, 0x8, R10 ;  /* 0x0000000808087824 */ /* 0x004fe200078e020a */
[----:B---3--:R-:W-:-:S04]  /*ee00*/  SHF.L.U32 R9, R9, 0x1f, RZ ;  /* 0x0000001f09097819 */ /* 0x008fc800000006ff */
[----:B------:R-:W0:Y:S02]  /*ee10*/  SYNCS.PHASECHK.TRANS64.TRYWAIT P0, [R8+URZ+0x38840], R9 ;  /* 0x03884009080075a7 */ /* 0x000e24000800017f */
[----:B0-----:R-:W-:Y:S05]  /*ee20*/  @!P0 BRA `(.L_x_325) ;  /* 0x0000003800648947 */ /* 0x001fea0003800000 */
.L_x_395:
[----:B------:R-:W1:Y:S02]  /*ee30*/  S2R R10, SR_TID.X ;  /* 0x00000000000a7919 */ /* 0x000e640000002100 */
[----:B-1----:R-:W-:-:S04]  /*ee40*/  LOP3.LUT R10, R10, 0x7f, RZ, 0xc0, !PT ;  /* 0x0000007f0a0a7812 */ /* 0x002fc800078ec0ff */
[----:B------:R-:W-:-:S13]  /*ee50*/  ISETP.NE.AND P0, PT, R10, RZ, PT ;  /* 0x000000ff0a00720c */ /* 0x000fda0003f05270 */
[----:B------:R-:W-:Y:S05]  /*ee60*/  @P0 BRA `(.L_x_326) ;  /* 0x00000000001c0947 */ /* 0x000fea0003800000 */
[----:B------:R-:W1:Y:S01]  /*ee70*/  S2R R10, SR_TID.X ;  /* 0x00000000000a7919 */ /* 0x000e620000002100 */
[----:B0-----:R-:W-:-:S04]  /*ee80*/  IMAD.MOV.U32 R9, RZ, RZ, 0xa000 ;  /* 0x0000a000ff097424 */ /* 0x001fc800078e00ff */
[----:B------:R2:W-:Y:S01]  /*ee90*/  SYNCS.ARRIVE.TRANS64 RZ, [R8+URZ+0x38830], R9 ;  /* 0x0388300908ff79a7 */ /* 0x0005e2000800003f */
[----:B-1----:R-:W-:-:S04]  /*eea0*/  LOP3.LUT R10, R10, 0x1f, RZ, 0xc0, !PT ;  /* 0x0000001f0a0a7812 */ /* 0x002fc800078ec0ff */
[----:B------:R-:W-:-:S13]  /*eeb0*/  ISETP.NE.AND P1, PT, R10, RZ, PT ;  /* 0x000000ff0a00720c */ /* 0x000fda0003f25270 */
[----:B--2---:R-:W-:Y:S05]  /*eec0*/  @!P1 BRA `(.L_x_326) ;  /* 0x0000000000049947 */ /* 0x004fea0003800000 */
[----:B------:R-:W-:Y:S01]  /*eed0*/  BPT.TRAP 0x1 ;  /* 0x000000040000795c */ /* 0x000fe20000300000 */
.L_x_326:
[----:B------:R-:W2:Y:S01]  /*eee0*/  LDL R11, [R1] ;  /* 0x00000000010b7983 */ /* 0x000ea20000100800 */
[----:B------:R-:W-:-:S03]  /*eef0*/  MOV R13, 0x400 ;  /* 0x00000400000d7802 */ /* 0x000fc60000000f00 */
[----:B------:R-:W3:Y:S04]  /*ef00*/  LDL R10, [R1+0xc] ;  /* 0x00000c00010a7983 */ /* 0x000ee80000100800 */
[----:B0-----:R-:W4:Y:S01]  /*ef10*/  LDL R9, [R1+0x4] ;  /* 0x0000040001097983 */ /* 0x001f220000100800 */
[----:B------:R-:W0:Y:S01]  /*ef20*/  S2R R14, SR_CgaCtaId ;  /* 0x00000000000e7919 */ /* 0x000e220000008800 */
[----:B------:R-:W-:Y:S01]  /*ef30*/  R2UR UR9, R8 ;  /* 0x00000000080972ca */ /* 0x000fe200000e0000 */
[----:B------:R-:W-:Y:S01]  /*ef40*/  UIADD3 UR4, UP0, UR36, 0x370, URZ ;  /* 0x0000037024047890 */ /* 0x000fe2000ff1e03f */
[----:B------:R-:W-:Y:S02]  /*ef50*/  R2UR UR12, R4 ;  /* 0x00000000040c72ca */ /* 0x000fe400000e0000 */
[----:B-----5:R-:W-:-:S02]  /*ef60*/  R2UR UR13, R5 ;  /* 0x00000000050d72ca */ /* 0x020fc400000e0000 */
[----:B0-----:R-:W-:-:S07]  /*ef70*/  LEA R13, R14, R13, 0x18 ;  /* 0x0000000d0e0d7211 */ /* 0x001fce00078ec0ff */
[----:B------:R-:W-:Y:S01]  /*ef80*/  UIADD3 UR9, UR9, 0x38830, URZ ;  /* 0x0003883009097890 */ /* 0x000fe2000fffe03f */
[----:B------:R-:W-:Y:S01]  /*ef90*/  UMOV UR10, URZ ;  /* 0x0000003f000a7c82 */ /* 0x000fe20008000000 */
[----:B------:R-:W-:Y:S01]  /*efa0*/  UMOV UR6, 0x0 ;  /* 0x0000000000067882 */ /* 0x000fe20000000000 */
[----:B------:R-:W-:Y:S01]  /*efb0*/  UMOV UR7, 0x14f00000 ;  /* 0x14f0000000077882 */ /* 0x000fe20000000000 */
[----:B------:R-:W-:Y:S01]  /*efc0*/  UMOV UR16, 0x40 ;  /* 0x0000004000107882 */ /* 0x000fe20000000000 */
[----:B--2---:R-:W-:Y:S01]  /*efd0*/  IMAD R8, R11, 0xa000, R13 ;  /* 0x0000a0000b087824 */ /* 0x004fe200078e020d */
[----:B---3--:R-:W-:-:S04]  /*efe0*/  R2UR UR11, R10 ;  /* 0x000000000a0b72ca */ /* 0x008fc800000e0000 */
[----:B------:R-:W-:Y:S02]  /*eff0*/  R2UR UR14, R8 ;  /* 0x00000000080e72ca */ /* 0x000fe400000e0000 */
[----:B----4-:R-:W-:-:S11]  /*f000*/  R2UR UR5, R9 ;  /* 0x00000000090572ca */ /* 0x010fd600000e0000 */
[----:B------:R-:W-:Y:S02]  /*f010*/  UIADD3 UR8, UR14, 0x24400, URZ ;  /* 0x000244000e087890 */ /* 0x000fe4000fffe03f */
[----:B------:R-:W-:Y:S02]  /*f020*/  UIMAD UR11, UR11, 0x50, UR5 ;  /* 0x000000500b0b78a4 */ /* 0x000fe4000f8e0205 */
[----:B------:R-:W-:Y:S02]  /*f030*/  UIADD3.X UR5, URZ, UR37, URZ, UP0, !UPT ;  /* 0x000000253f057290 */ /* 0x000fe400087fe43f */
[----:B------:R-:W-:Y:S02]  /*f040*/  UIADD3 UR15, UR14, 0x26c00, URZ ;  /* 0x00026c000e0f7890 */ /* 0x000fe4000fffe03f */
[----:B------:R-:W-:Y:S02]  /*f050*/  UIADD3 UR17, UR14, 0x29400, URZ ;  /* 0x000294000e117890 */ /* 0x000fe4000fffe03f */
[----:B------:R-:W-:-:S03]  /*f060*/  UIADD3 UR18, UR14, 0x2bc00, URZ ;  /* 0x0002bc000e127890 */ /* 0x000fc6000fffe03f */
[----:B------:R0:W-:Y:S01]  /*f070*/  UTMALDG.4D [UR8], [UR4], desc[UR6] ;  /* 0x00000608040075b4 */ /* 0x0001e20008019000 */
[----:B------:R-:W-:Y:S01]  /*f080*/  UMOV UR14, 0x80 ;  /* 0x00000080000e7882 */ /* 0x000fe20000000000 */
[----:B0-----:R-:W-:Y:S01]  /*f090*/  UMOV UR8, UR15 ;  /* 0x0000000f00087c82 */ /* 0x001fe20008000000 */
[----:B------:R-:W-:Y:S02]  /*f0a0*/  UMOV UR10, UR16 ;  /* 0x00000010000a7c82 */ /* 0x000fe40008000000 */
[----:B------:R0:W-:Y:S02]  /*f0b0*/  UTMALDG.4D [UR8], [UR4], desc[UR6] ;  /* 0x00000608040075b4 */ /* 0x0001e40008019000 */
[----:B0-----:R-:W-:Y:S01]  /*f0c0*/  UMOV UR8, UR17 ;  /* 0x0000001100087c82 */ /* 0x001fe20008000000 */
[----:B------:R-:W-:Y:S01]  /*f0d0*/  UMOV UR10, UR14 ;  /* 0x0000000e000a7c82 */ /* 0x000fe20008000000 */
[----:B------:R-:W-:Y:S01]  /*f0e0*/  UMOV UR14, 0xc0 ;  /* 0x000000c0000e7882 */ /* 0x000fe20000000000 */
[----:B------:R0:W-:Y:S02]  /*f0f0*/  UTMALDG.4D [UR8], [UR4], desc[UR6] ;  /* 0x00000608040075b4 */ /* 0x0001e40008019000 */
[----:B0-----:R-:W-:Y:S01]  /*f100*/  UMOV UR8, UR18 ;  /* 0x0000001200087c82 */ /* 0x001fe20008000000 */
[----:B------:R-:W-:-:S02]  /*f110*/  UMOV UR10, UR14 ;  /* 0x0000000e000a7c82 */ /* 0x000fc40008000000 */
[----:B------:R0:W-:Y:S02]  /*f120*/  UTMALDG.4D [UR8], [UR4], desc[UR6] ;  /* 0x00000608040075b4 */ /* 0x0001e40008019000 */
[----:B0-----:R-:W-:Y:S01]  /*f130*/  NOP ;  /* 0x0000000000007918 */ /* 0x001fe20000000000 */
.L_x_323:
[----:B------:R-:W2:Y:S01]  /*f140*/  LDL.LU R11, [R1+0x28] ;  /* 0x00002800010b7983 */ /* 0x000ea20000300800 */
[----:B------:R-:W-:Y:S01]  /*f150*/  MOV R9, 0x400 ;  /* 0x0000040000097802 */ /* 0x000fe20000000f00 */
[----:B------:R-:W-:Y:S05]  /*f160*/  WARPSYNC.ALL ;  /* 0x0000000000007948 */ /* 0x000fea0003800000 */
[----:B------:R-:W0:Y:S01]  /*f170*/  S2R R10, SR_CgaCtaId ;  /* 0x00000000000a7919 */ /* 0x000e220000008800 */
[----:B------:R-:W-:-:S13]  /*f180*/  ELECT P0, URZ, PT ;  /* 0x00000000003f782f */ /* 0x000fda0003800000 */
[----:B------:R-:W-:Y:S01]  /*f190*/  @P0 R2UR UR13, R6 ;  /* 0x00000000060d02ca */ /* 0x000fe200000e0000 */
[----:B------:R-:W-:Y:S01]  /*f1a0*/  UIADD3 UR4, UP0, UR36, 0x270, URZ ;  /* 0x0000027024047890 */ /* 0x000fe2000ff1e03f */
[----:B------:R-:W-:Y:S01]  /*f1b0*/  @P0 R2UR UR12, R18 ;  /* 0x00000000120c02ca */ /* 0x000fe200000e0000 */
[----:B------:R-:W-:Y:S01]  /*f1c0*/  UMOV UR6, 0x0 ;  /* 0x0000000000067882 */ /* 0x000fe20000000000 */
[C---:B------:R-:W-:Y:S01]  /*f1d0*/  @P0 R2UR UR11, R17.reuse ;  /* 0x00000000110b02ca */ /* 0x040fe200000e0000 */
[----:B------:R-:W-:Y:S01]  /*f1e0*/  UIADD3.X UR5, URZ, UR37, URZ, UP0, !UPT ;  /* 0x000000253f057290 */ /* 0x000fe200087fe43f */
[----:B------:R-:W-:Y:S01]  /*f1f0*/  @P0 R2UR UR21, R6 ;  /* 0x00000000061502ca */ /* 0x000fe200000e0000 */
[----:B------:R-:W-:Y:S01]  /*f200*/  UMOV UR7, 0x12f00000 ;  /* 0x12f0000000077882 */ /* 0x000fe20000000000 */
[----:B------:R-:W-:Y:S01]  /*f210*/  UMOV UR10, URZ ;  /* 0x0000003f000a7c82 */ /* 0x000fe20008000000 */
[----:B------:R-:W-:Y:S01]  /*f220*/  @P0 R2UR UR20, R18 ;  /* 0x00000000121402ca */ /* 0x000fe200000e0000 */
[----:B------:R-:W-:Y:S01]  /*f230*/  UMOV UR14, 0x0 ;  /* 0x00000000000e7882 */ /* 0x000fe20000000000 */
[----:B------:R-:W-:Y:S01]  /*f240*/  @P0 R2UR UR19, R17 ;  /* 0x00000000111302ca */ /* 0x000fe200000e0000 */
[----:B------:R-:W-:Y:S01]  /*f250*/  @P0 IMAD.MOV.U32 R8, RZ, RZ, 0x10000 ;  /* 0x00010000ff080424 */ /* 0x000fe200078e00ff */
[----:B------:R-:W-:Y:S01]  /*f260*/  UMOV UR15, 0x12f00000 ;  /* 0x12f00000000f7882 */ /* 0x000fe20000000000 */
[----:B------:R-:W-:Y:S01]  /*f270*/  UMOV UR18, 0x40 ;  /* 0x0000004000127882 */ /* 0x000fe20000000000 */
[----:B------:R-:W-:Y:S01]  /*f280*/  UMOV UR22, 0x0 ;  /* 0x0000000000167882 */ /* 0x000fe20000000000 */
[----:B------:R-:W-:Y:S01]  /*f290*/  UMOV UR23, 0x12f00000 ;  /* 0x12f0000000177882 */ /* 0x000fe20000000000 */
[----:B------:R-:W-:Y:S01]  /*f2a0*/  BSSY B0, `(.L_x_327) ;  /* 0x0000021000007945 */ /* 0x000fe20003800000 */
[----:B0-----:R-:W-:Y:S01]  /*f2b0*/  LEA R9, R10, R9, 0x18 ;  /* 0x000000090a097211 */ /* 0x001fe200078ec0ff */
[----:B------:R-:W-:Y:S03]  /*f2c0*/  BAR.SYNC.DEFER_BLOCKING 0x8, 0x120 ;  /* 0x0204800000007b1d */ /* 0x000fe60000010000 */
[----:B------:R-:W-:-:S13]  /*f2d0*/  R2UR UR24, R9 ;  /* 0x00000000091872ca */ /* 0x000fda00000e0000 */
[----:B------:R-:W-:Y:S02]  /*f2e0*/  UIADD3 UR8, UR24, 0x14400, URZ ;  /* 0x0001440018087890 */ /* 0x000fe4000fffe03f */
[----:B------:R-:W-:Y:S02]  /*f2f0*/  UIADD3 UR9, UR24, 0x38800, URZ ;  /* 0x0003880018097890 */ /* 0x000fe4000fffe03f */
[----:B------:R-:W-:Y:S01]  /*f300*/  UIADD3 UR16, UR24, 0x18400, URZ ;  /* 0x0001840018107890 */ /* 0x000fe2000fffe03f */
[----:B------:R0:W-:Y:S04]  /*f310*/  @P0 SYNCS.ARRIVE.TRANS64 RZ, [R9+URZ+0x38800], R8 ;  /* 0x0388000809ff09a7 */ /* 0x0001e8000800003f */
[----:B------:R-:W-:Y:S02]  /*f320*/  UMOV UR17, UR9 ;  /* 0x0000000900117c82 */ /* 0x000fe40008000000 */
[----:B------:R1:W-:Y:S02]  /*f330*/  UTMALDG.4D [UR8], [UR4], desc[UR6] ;  /* 0x00000608040075b4 */ /* 0x0003e40008019000 */
[----:B------:R-:W-:Y:S01]  /*f340*/  UTMALDG.4D [UR16], [UR4], desc[UR14] ;  /* 0x00000e10040075b4 */ /* 0x000fe20008019000 */
[----:B-1----:R-:W-:Y:S01]  /*f350*/  @P0 R2UR UR13, R6 ;  /* 0x00000000060d02ca */ /* 0x002fe200000e0000 */
[----:B------:R-:W-:Y:S01]  /*f360*/  UIADD3 UR8, UR24, 0x1c400, URZ ;  /* 0x0001c40018087890 */ /* 0x000fe2000fffe03f */
[----:B------:R-:W-:Y:S01]  /*f370*/  @P0 R2UR UR12, R18 ;  /* 0x00000000120c02ca */ /* 0x000fe200000e0000 */
[----:B------:R-:W-:Y:S01]  /*f380*/  UMOV UR10, 0x80 ;  /* 0x00000080000a7882 */ /* 0x000fe20000000000 */
[----:B------:R-:W-:Y:S01]  /*f390*/  @P0 R2UR UR11, R17 ;  /* 0x00000000110b02ca */ /* 0x000fe200000e0000 */
[----:B------:R-:W-:Y:S01]  /*f3a0*/  UMOV UR6, 0x0 ;  /* 0x0000000000067882 */ /* 0x000fe20000000000 */
[----:B------:R-:W-:-:S11]  /*f3b0*/  UMOV UR7, 0x12f00000 ;  /* 0x12f0000000077882 */ /* 0x000fd60000000000 */
[----:B------:R1:W-:Y:S02]  /*f3c0*/  UTMALDG.4D [UR8], [UR4], desc[UR22] ;  /* 0x00001608040075b4 */ /* 0x0003e40008019000 */
[----:B-1----:R-:W-:Y:S01]  /*f3d0*/  @P0 R2UR UR13, R6 ;  /* 0x00000000060d02ca */ /* 0x002fe200000e0000 */
[----:B------:R-:W-:Y:S01]  /*f3e0*/  UIADD3 UR8, UR24, 0x20400, URZ ;  /* 0x0002040018087890 */ /* 0x000fe2000fffe03f */
[----:B------:R-:W-:Y:S01]  /*f3f0*/  @P0 R2UR UR12, R18 ;  /* 0x00000000120c02ca */ /* 0x000fe200000e0000 */
[----:B------:R-:W-:Y:S01]  /*f400*/  UMOV UR10, 0xc0 ;  /* 0x000000c0000a7882 */ /* 0x000fe20000000000 */
[----:B------:R-:W-:-:S13]  /*f410*/  @P0 R2UR UR11, R17 ;  /* 0x00000000110b02ca */ /* 0x000fda00000e0000 */
[----:B------:R0:W-:Y:S01]  /*f420*/  UTMALDG.4D [UR8], [UR4], desc[UR6] ;  /* 0x00000608040075b4 */ /* 0x0001e20008019000 */
[----:B--2---:R-:W-:-:S05]  /*f430*/  VIADD R11, R11, 0x1 ;  /* 0x000000010b0b7836 */ /* 0x004fca0000000000 */
[----:B------:R-:W-:Y:S01]  /*f440*/  LEA.HI R6, R11, R11, RZ, 0x1 ;  /* 0x0000000b0b067211 */ /* 0x000fe200078f08ff */
[----:B------:R0:W-:Y:S03]  /*f450*/  STL [R1+0x28], R11 ;  /* 0x0000280b01007387 */ /* 0x0001e60000100800 */
[----:B------:R-:W-:-:S05]  /*f460*/  LOP3.LUT R6, R6, 0xfffffffe, RZ, 0xc0, !PT ;  /* 0xfffffffe06067812 */ /* 0x000fca00078ec0ff */
[----:B------:R-:W-:-:S05]  /*f470*/  IMAD.IADD R6, R11, 0x1, -R6 ;  /* 0x000000010b067824 */ /* 0x000fca00078e0a06 */
[----:B------:R-:W-:-:S04]  /*f480*/  SHF.L.U32 R6, R6, 0x1f, RZ ;  /* 0x0000001f06067819 */ /* 0x000fc800000006ff */
[----:B------:R-:W1:Y:S02]  /*f490*/  SYNCS.PHASECHK.TRANS64.TRYWAIT P0, [R9+URZ+0x38820], R6 ;  /* 0x03882006090075a7 */ /* 0x000e64000800017f */
[----:B01----:R-:W-:Y:S05]  /*f4a0*/  @!P0 BRA `(.L_x_328) ;  /* 0x0000003000d88947 */ /* 0x003fea0003800000 */
.L_x_396:
[----:B------:R-:W-:Y:S05]  /*f4b0*/  BSYNC B0 ;  /* 0x0000000000007941 */ /* 0x000fea0003800000 */
.L_x_327:
[----:B0-----:R-:W2:Y:S01]  /*f4c0*/  LDL.LU R8, [R1+0x24] ;  /* 0x0000240001087983 */ /* 0x001ea20000300800 */
[----:B------:R-:W-:Y:S01]  /*f4d0*/  BSSY B0, `(.L_x_329) ;  /* 0x00001c6000007945 */ /* 0x000fe20003800000 */
[----:B--2---:R-:W-:-:S13]  /*f4e0*/  ISETP.GE.AND P0, PT, R8, 0x51, PT ;  /* 0x000000510800780c */ /* 0x004fda0003f06270 */
[----:B------:R-:W-:Y:S05]  /*f4f0*/  @!P0 BRA `(.L_x_330) ;  /* 0x0000001c000c8947 */ /* 0x000fea0003800000 */
[----:B------:R-:W2:Y:S01]  /*f500*/  LDL R8, [R1+0x18] ;  /* 0x0000180001087983 */ /* 0x000ea20000100800 */
[----:B------:R-:W-:Y:S01]  /*f510*/  IMAD.MOV.U32 R6, RZ, RZ, 0x1 ;  /* 0x00000001ff067424 */ /* 0x000fe200078e00ff */
[----:B------:R-:W-:Y:S01]  /*f520*/  BSSY B1, `(.L_x_331) ;  /* 0x000009e000017945 */ /* 0x000fe20003800000 */
[----:B--2---:R-:W-:-:S05]  /*f530*/  IMAD.MOV R14, RZ, RZ, -R8 ;  /* 0x000000ffff0e7224 */ /* 0x004fca00078e0a08 */
[----:B------:R-:W-:-:S04]  /*f540*/  VIADDMNMX R14, R14, R6, 0xffffffff, !PT ;  /* 0xffffffff0e0e7446 */ /* 0x000fc80007800106 */
[----:B------:R-:W-:-:S04]  /*f550*/  IADD3 R6, R8, R14, RZ ;  /* 0x0000000e08067210 */ /* 0x000fc80007ffe0ff */
[----:B------:R-:W-:-:S04]  /*f560*/  LOP3.LUT R6, R6, 0x1, RZ, 0xc0, !PT ;  /* 0x0000000106067812 */ /* 0x000fc800078ec0ff */
[----:B------:R-:W-:Y:S01]  /*f570*/  ISETP.NE.U32.AND P0, PT, R6, 0x1, PT ;  /* 0x000000010600780c */ /* 0x000fe20003f05070 */
[----:B------:R-:W-:-:S12]  /*f580*/  VIADD R6, R8, 0xfffffffe ;  /* 0xfffffffe08067836 */ /* 0x000fd80000000000 */
[----:B------:R-:W-:Y:S05]  /*f590*/  @P0 BRA `(.L_x_332) ;  /* 0x0000000800580947 */ /* 0x000fea0003800000 */
[----:B------:R-:W2:Y:S04]  /*f5a0*/  LDL R9, [R1] ;  /* 0x0000000001097983 */ /* 0x000ea80000100800 */
[----:B------:R-:W3:Y:S01]  /*f5b0*/  LDL R8, [R1+0x8] ;  /* 0x0000080001087983 */ /* 0x000ee20000100800 */
[----:B------:R-:W-:Y:S01]  /*f5c0*/  BSSY B2, `(.L_x_333) ;  /* 0x000008f000027945 */ /* 0x000fe20003800000 */
[----:B--2---:R-:W-:-:S05]  /*f5d0*/  VIADD R13, R9, 0x1 ;  /* 0x00000001090d7836 */ /* 0x004fca0000000000 */
[----:B------:R-:W-:-:S04]  /*f5e0*/  ISETP.NE.AND P0, PT, R13, 0x2, PT ;  /* 0x000000020d00780c */ /* 0x000fc80003f05270 */
[----:B------:R-:W-:Y:S02]  /*f5f0*/  SEL R15, RZ, 0x1, P0 ;  /* 0x00000001ff0f7807 */ /* 0x000fe40000000000 */
[----:B------:R-:W-:Y:S02]  /*f600*/  SEL R13, R13, RZ, P0 ;  /* 0x000000ff0d0d7207 */ /* 0x000fe40000000000 */
[----:B---3--:R-:W-:Y:S01]  /*f610*/  LOP3.LUT R15, R8, R15, RZ, 0x3c, !PT ;  /* 0x0000000f080f7212 */ /* 0x008fe200078e3cff */
[----:B------:R-:W-:Y:S06]  /*f620*/  @!P6 BRA `(.L_x_334) ;  /* 0x000000080020e947 */ /* 0x000fec0003800000 */
[----:B------:R-:W-:Y:S01]  /*f630*/  ISETP.NE.U32.AND P0, PT, R2, RZ, PT ;  /* 0x000000ff0200720c */ /* 0x000fe20003f05070 */
[----:B------:R-:W-:-:S03]  /*f640*/  IMAD.MOV.U32 R8, RZ, RZ, R5 ;  /* 0x000000ffff087224 */ /* 0x000fc600078e0005 */
[----:B------:R-:W-:-:S13]  /*f650*/  ISETP.NE.AND.EX P0, PT, R3, RZ, PT, P0 ;  /* 0x000000ff0300720c */ /* 0x000fda0003f05300 */
[----:B------:R-:W-:Y:S05]  /*f660*/  @!P0 BRA `(.L_x_335) ;  /* 0x0000000000488947 */ /* 0x000fea0003800000 */
[----:B------:R-:W0:Y:S01]  /*f670*/  LDC R18, c[0x0][0x41c] ;  /* 0x00010700ff127b82 */ /* 0x000e220000000800 */
[----:B------:R-:W-:Y:S01]  /*f680*/  ULDC.64 UR4, c[0x0][0x408] ;  /* 0x0001020000047ab9 */ /* 0x000fe20000000a00 */
[----:B------:R-:W-:Y:S01]  /*f690*/  ULDC.64 UR6, c[0x0][0x208] ;  /* 0x0000820000067ab9 */ /* 0x000fe20000000a00 */
[----:B0-----:R-:W-:-:S13]  /*f6a0*/  ISETP.NE.AND P0, PT, R18, 0x1, PT ;  /* 0x000000011200780c */ /* 0x001fda0003f05270 */
[----:B------:R-:W0:Y:S02]  /*f6b0*/  @P0 LDC.64 R8, c[0x0][0x420] ;  /* 0x00010800ff080b82 */ /* 0x000e240000000a00 */
[----:B0-----:R-:W-:-:S04]  /*f6c0*/  @P0 IMAD.HI.U32 R10, R6, R8, RZ ;  /* 0x00000008060a0227 */ /* 0x001fc800078e00ff */
[----:B------:R-:W-:Y:S01]  /*f6d0*/  IMAD.MOV.U32 R8, RZ, RZ, R6 ;  /* 0x000000ffff087224 */ /* 0x000fe200078e0006 */
[----:B------:R-:W-:Y:S01]  /*f6e0*/  @P0 SHF.R.U32.HI R8, RZ, R9, R10 ;  /* 0x00000009ff080219 */ /* 0x000fe2000001160a */
[----:B------:R-:W-:-:S03]  /*f6f0*/  IMAD R10, R12, UR4, RZ ;  /* 0x000000040c0a7c24 */ /* 0x000fc6000f8e02ff */
[----:B------:R-:W-:Y:S01]  /*f700*/  SHF.R.S32.HI R9, RZ, 0x1f, R8 ;  /* 0x0000001fff097819 */ /* 0x000fe20000011408 */
[C---:B------:R-:W-:Y:S02]  /*f710*/  IMAD R17, R0.reuse, UR5, R10 ;  /* 0x0000000500117c24 */ /* 0x040fe4000f8e020a */
[----:B------:R-:W-:-:S04]  /*f720*/  IMAD.WIDE.U32 R10, R0, UR4, R8 ;  /* 0x00000004000a7c25 */ /* 0x000fc8000f8e0008 */
[----:B------:R-:W-:Y:S01]  /*f730*/  IMAD.IADD R17, R17, 0x1, R11 ;  /* 0x0000000111117824 */ /* 0x000fe200078e020b */
[----:B------:R-:W-:Y:S01]  /*f740*/  LEA R2, P0, R10, R2, 0x2 ;  /* 0x000000020a027211 */ /* 0x000fe200078010ff */
[----:B------:R-:W-:-:S03]  /*f750*/  IMAD.MOV R8, RZ, RZ, -R8 ;  /* 0x000000ffff087224 */ /* 0x000fc600078e0a08 */
[----:B------:R-:W-:Y:S01]  /*f760*/  LEA.HI.X R3, R10, R3, R17, 0x2, P0 ;  /* 0x000000030a037211 */ /* 0x000fe200000f1411 */
[----:B------:R-:W-:-:S04]  /*f770*/  IMAD R6, R18, R8, R6 ;  /* 0x0000000812067224 */ /* 0x000fc800078e0206 */
[----:B------:R0:W5:Y:S04]  /*f780*/  LDG.E R8, desc[UR6][R2.64] ;  /* 0x0000000602087981 */ /* 0x000168000c1e1900 */
.L_x_335:
[----:B0-----:R-:W0:Y:S01]  /*f790*/  S2R R3, SR_CgaCtaId ;  /* 0x0000000000037919 */ /* 0x001e220000008800 */
[----:B------:R-:W-:-:S04]  /*f7a0*/  MOV R2, 0x400 ;  /* 0x0000040000027802 */ /* 0x000fc80000000f00 */
[----:B0-----:R-:W-:Y:S02]  /*f7b0*/  LEA R2, R3, R2, 0x18 ;  /* 0x0000000203027211 */ /* 0x001fe400078ec0ff */
[----:B------:R-:W-:-:S03]  /*f7c0*/  SHF.L.U32 R3, R15, 0x1f, RZ ;  /* 0x0000001f0f037819 */ /* 0x000fc600000006ff */
[----:B------:R-:W-:-:S04]  /*f7d0*/  IMAD R2, R13, 0x8, R2 ;  /* 0x000000080d027824 */ /* 0x000fc800078e0202 */
[----:B------:R-:W0:Y:S02]  /*f7e0*/  SYNCS.PHASECHK.TRANS64.TRYWAIT P0, [R2+URZ+0x38840], R3 ;  /* 0x03884003020075a7 */ /* 0x000e24000800017f */
[----:B0-----:R-:W-:Y:S05]  /*f7f0*/  @!P0 BRA `(.L_x_336) ;  /* 0x0000003000248947 */ /* 0x001fea0003800000 */
.L_x_397:
        /* <DEDUP_REMOVED lines=11> */
.L_x_337:
[----:B------:R-:W2:Y:S04]  /*f8b0*/  LDL R17, [R1+0x4] ;  /* 0x0000040001117983 */ /* 0x000ea80000100800 */
[----:B------:R-:W3:Y:S01]  /*f8c0*/  LDL.LU R11, [R1+0x8] ;  /* 0x00000800010b7983 */ /* 0x000ee20000300800 */
[----:B0-----:R-:W-:-:S03]  /*f8d0*/  MOV R3, 0x400 ;  /* 0x0000040000037802 */ /* 0x001fc60000000f00 */
[----:B------:R-:W4:Y:S01]  /*f8e0*/  LDL R9, [R1] ;  /* 0x0000000001097983 */ /* 0x000f220000100800 */
[----:B------:R-:W0:Y:S01]  /*f8f0*/  S2R R10, SR_CgaCtaId ;  /* 0x00000000000a7919 */ /* 0x000e220000008800 */
[----:B------:R-:W-:Y:S02]  /*f900*/  R2UR UR9, R2 ;  /* 0x00000000020972ca */ /* 0x000fe400000e0000 */
[----:B------:R-:W-:Y:S01]  /*f910*/  R2UR UR11, R6 ;  /* 0x00000000060b72ca */ /* 0x000fe200000e0000 */
[----:B------:R-:W-:Y:S01]  /*f920*/  UIADD3 UR4, UP0, UR36, 0x370, URZ ;  /* 0x0000037024047890 */ /* 0x000fe2000ff1e03f */
[----:B------:R-:W-:Y:S02]  /*f930*/  R2UR UR12, R4 ;  /* 0x00000000040c72ca */ /* 0x000fe400000e0000 */
[----:B-----5:R-:W-:Y:S02]  /*f940*/  R2UR UR13, R8 ;  /* 0x00000000080d72ca */ /* 0x020fe400000e0000 */
[----:B0-----:R-:W-:-:S05]  /*f950*/  LEA R3, R10, R3, 0x18 ;  /* 0x000000030a037211 */ /* 0x001fca00078ec0ff */
        /* <DEDUP_REMOVED lines=11> */
[----:B------:R-:W-:Y:S01]  /*fa10*/  VIADD R3, R3, 0x38800 ;  /* 0x0003880003037836 */ /* 0x000fe20000000000 */
[----:B------:R-:W-:Y:S01]  /*fa20*/  UMOV UR18, 0x80 ;  /* 0x0000008000127882 */ /* 0x000fe20000000000 */
[----:B------:R-:W-:Y:S01]  /*fa30*/  UMOV UR19, 0xc0 ;  /* 0x000000c000137882 */ /* 0x000fe20000000000 */
[----:B--2---:R-:W-:-:S13]  /*fa40*/  R2UR UR5, R17 ;  /* 0x00000000110572ca */ /* 0x004fda00000e0000 */
[----:B------:R-:W-:Y:S02]  /*fa50*/  UIMAD UR11, UR11, 0x50, UR5 ;  /* 0x000000500b0b78a4 */ /* 0x000fe4000f8e0205 */
[----:B------:R-:W-:Y:S01]  /*fa60*/  UIADD3.X UR5, URZ, UR37, URZ, UP0, !UPT ;  /* 0x000000253f057290 */ /* 0x000fe200087fe43f */
[----:B---3--:R-:W-:Y:S02]  /*fa70*/  SHF.L.U32 R2, R11, 0x1f, RZ ;  /* 0x0000001f0b027819 */ /* 0x008fe400000006ff */
[----:B----4-:R-:W-:-:S06]  /*fa80*/  LEA R3, R9, R3, 0x3 ;  /* 0x0000000309037211 */ /* 0x010fcc00078e18ff */
[----:B------:R0:W-:Y:S02]  /*fa90*/  UTMALDG.4D [UR8], [UR4], desc[UR6] ;  /* 0x00000608040075b4 */ /* 0x0001e40008019000 */
[----:B0-----:R-:W-:Y:S01]  /*faa0*/  UMOV UR8, UR15 ;  /* 0x0000000f00087c82 */ /* 0x001fe20008000000 */
[----:B------:R-:W-:Y:S02]  /*fab0*/  UMOV UR10, UR17 ;  /* 0x00000011000a7c82 */ /* 0x000fe40008000000 */
[----:B------:R0:W-:Y:S02]  /*fac0*/  UTMALDG.4D [UR8], [UR4], desc[UR6] ;  /* 0x00000608040075b4 */ /* 0x0001e40008019000 */
[----:B0-----:R-:W-:Y:S01]  /*fad0*/  UMOV UR8, UR16 ;  /* 0x0000001000087c82 */ /* 0x001fe20008000000 */
[----:B------:R-:W-:Y:S02]  /*fae0*/  UMOV UR10, UR18 ;  /* 0x00000012000a7c82 */ /* 0x000fe40008000000 */
[----:B------:R0:W-:Y:S02]  /*faf0*/  UTMALDG.4D [UR8], [UR4], desc[UR6] ;  /* 0x00000608040075b4 */ /* 0x0001e40008019000 */
[----:B0-----:R-:W-:Y:S01]  /*fb00*/  UMOV UR8, UR14 ;  /* 0x0000000e00087c82 */ /* 0x001fe20008000000 */
[----:B------:R-:W-:-:S02]  /*fb10*/  UMOV UR10, UR19 ;  /* 0x00000013000a7c82 */ /* 0x000fc40008000000 */
[----:B------:R0:W-:Y:S01]  /*fb20*/  UTMALDG.4D [UR8], [UR4], desc[UR6] ;  /* 0x00000608040075b4 */ /* 0x0001e20008019000 */
[----:B------:R-:W1:Y:S02]  /*fb30*/  SYNCS.PHASECHK.TRANS64.TRYWAIT P0, [R3+URZ+0x60], R2 ;  /* 0x00006002030075a7 */ /* 0x000e64000800017f */
[----:B01----:R-:W-:Y:S05]  /*fb40*/  @!P0 BRA `(.L_x_338) ;  /* 0x0000002c00648947 */ /* 0x003fea0003800000 */
.L_x_398:
[----:B------:R-:W-:Y:S05]  /*fb50*/  @P1 BRA `(.L_x_339) ;  /* 0x0000000000301947 */ /* 0x000fea0003800000 */
[----:B------:R-:W1:Y:S01]  /*fb60*/  S2R R9, SR_TID.X ;  /* 0x0000000000097919 */ /* 0x000e620000002100 */
[----:B------:R-:W-:Y:S01]  /*fb70*/  MOV R10, 0x400 ;  /* 0x00000400000a7802 */ /* 0x000fe20000000f00 */
[----:B------:R-:W2:Y:S01]  /*fb80*/  S2R R11, SR_CgaCtaId ;  /* 0x00000000000b7919 */ /* 0x000ea20000008800 */
[----:B-1----:R-:W-:Y:S02]  /*fb90*/  LOP3.LUT R17, R9, 0x1f, RZ, 0xc0, !PT ;  /* 0x0000001f09117812 */ /* 0x002fe400078ec0ff */
[----:B------:R-:W3:Y:S02]  /*fba0*/  LDL R9, [R1] ;  /* 0x0000000001097983 */ /* 0x000ee40000100800 */
[----:B------:R-:W-:Y:S02]  /*fbb0*/  ISETP.NE.AND P0, PT, R17, RZ, PT ;  /* 0x000000ff1100720c */ /* 0x000fe40003f05270 */
[----:B--2---:R-:W-:Y:S01]  /*fbc0*/  LEA R10, R11, R10, 0x18 ;  /* 0x0000000a0b0a7211 */ /* 0x004fe200078ec0ff */
[----:B0-----:R-:W-:-:S04]  /*fbd0*/  IMAD.MOV.U32 R3, RZ, RZ, 0xa000 ;  /* 0x0000a000ff037424 */ /* 0x001fc800078e00ff */
[----:B---3--:R-:W-:-:S04]  /*fbe0*/  IMAD R2, R9, 0x8, R10 ;  /* 0x0000000809027824 */ /* 0x008fc800078e020a */
[----:B------:R1:W-:Y:S02]  /*fbf0*/  SYNCS.ARRIVE.TRANS64 RZ, [R2+URZ+0x38850], R3 ;  /* 0x0388500302ff79a7 */ /* 0x0003e4000800003f */
[----:B------:R-:W-:Y:S05]  /*fc00*/  @!P0 BRA `(.L_x_339) ;  /* 0x0000000000048947 */ /* 0x000fea0003800000 */
[----:B------:R-:W-:Y:S01]  /*fc10*/  BPT.TRAP 0x1 ;  /* 0x000000040000795c */ /* 0x000fe20000300000 */
.L_x_339:
[----:B01----:R-:W2:Y:S01]  /*fc20*/  LDL.LU R2, [R1+0xc] ;  /* 0x00000c0001027983 */ /* 0x003ea20000300800 */
[----:B------:R-:W-:-:S03]  /*fc30*/  MOV R10, 0x400 ;  /* 0x00000400000a7802 */ /* 0x000fc60000000f00 */
[----:B------:R-:W3:Y:S04]  /*fc40*/  LDL.LU R9, [R1] ;  /* 0x0000000001097983 */ /* 0x000ee80000300800 */
[----:B------:R-:W4:Y:S01]  /*fc50*/  LDL R3, [R1+0x4] ;  /* 0x0000040001037983 */ /* 0x000f220000100800 */
[----:B------:R-:W0:Y:S01]  /*fc60*/  S2R R11, SR_CgaCtaId ;  /* 0x00000000000b7919 */ /* 0x000e220000008800 */
[----:B------:R-:W-:Y:S01]  /*fc70*/  R2UR UR13, R5 ;  /* 0x00000000050d72ca */ /* 0x000fe200000e0000 */
[----:B------:R-:W-:Y:S01]  /*fc80*/  UIADD3 UR4, UP0, UR36, 0x470, URZ ;  /* 0x0000047024047890 */ /* 0x000fe2000ff1e03f */
[----:B------:R-:W-:Y:S02]  /*fc90*/  R2UR UR12, R4 ;  /* 0x00000000040c72ca */ /* 0x000fe400000e0000 */
[----:B0-----:R-:W-:Y:S01]  /*fca0*/  LEA R10, R11, R10, 0x18 ;  /* 0x0000000a0b0a7211 */ /* 0x001fe200078ec0ff */
[----:B------:R-:W-:Y:S01]  /*fcb0*/  UMOV UR10, URZ ;  /* 0x0000003f000a7c82 */ /* 0x000fe20008000000 */
[----:B------:R-:W-:Y:S01]  /*fcc0*/  UMOV UR6, 0x0 ;  /* 0x0000000000067882 */ /* 0x000fe20000000000 */
[----:B------:R-:W-:Y:S01]  /*fcd0*/  UMOV UR7, 0x14f00000 ;  /* 0x14f0000000077882 */ /* 0x000fe20000000000 */
[----:B------:R-:W-:Y:S01]  /*fce0*/  UMOV UR17, 0x40 ;  /* 0x0000004000117882 */ /* 0x000fe20000000000 */
[----:B------:R0:W-:Y:S01]  /*fcf0*/  STL [R1+0xc], R6 ;  /* 0x00000c0601007387 */ /* 0x0001e20000100800 */
[----:B------:R-:W-:Y:S01]  /*fd00*/  IMAD.MOV.U32 R5, RZ, RZ, R8 ;  /* 0x000000ffff057224 */ /* 0x000fe200078e0008 */
[----:B--2---:R-:W-:Y:S01]  /*fd10*/  R2UR UR11, R2 ;  /* 0x00000000020b72ca */ /* 0x004fe200000e0000 */
[----:B---3--:R-:W-:-:S05]  /*fd20*/  IMAD R2, R9, 0x8, R10 ;  /* 0x0000000809027824 */ /* 0x008fca00078e020a */
[----:B------:R-:W-:Y:S01]  /*fd30*/  R2UR UR9, R2 ;  /* 0x00000000020972ca */ /* 0x000fe200000e0000 */
[----:B------:R-:W-:Y:S01]  /*fd40*/  IMAD R2, R9, 0xa000, R10 ;  /* 0x0000a00009027824 */ /* 0x000fe200078e020a */
[----:B----4-:R-:W-:-:S04]  /*fd50*/  R2UR UR5, R3 ;  /* 0x00000000030572ca */ /* 0x010fc800000e0000 */
[----:B------:R-:W-:-:S07]  /*fd60*/  R2UR UR16, R2 ;  /* 0x00000000021072ca */ /* 0x000fce00000e0000 */
[----:B------:R-:W-:Y:S02]  /*fd70*/  UIADD3 UR9, UR9, 0x38850, URZ ;  /* 0x0003885009097890 */ /* 0x000fe4000fffe03f */
[----:B------:R-:W-:Y:S02]  /*fd80*/  UIMAD UR11, UR11, 0x50, UR5 ;  /* 0x000000500b0b78a4 */ /* 0x000fe4000f8e0205 */
[----:B------:R-:W-:Y:S02]  /*fd90*/  UIADD3.X UR5, URZ, UR37, URZ, UP0, !UPT ;  /* 0x000000253f057290 */ /* 0x000fe400087fe43f */
[----:B------:R-:W-:Y:S02]  /*fda0*/  UIADD3 UR8, UR16, 0x400, URZ ;  /* 0x0000040010087890 */ /* 0x000fe4000fffe03f */
[----:B------:R-:W-:Y:S02]  /*fdb0*/  UIADD3 UR14, UR16, 0x2c00, URZ ;  /* 0x00002c00100e7890 */ /* 0x000fe4000fffe03f */
[----:B------:R-:W-:-:S02]  /*fdc0*/  UIADD3 UR15, UR16, 0x5400, URZ ;  /* 0x00005400100f7890 */ /* 0x000fc4000fffe03f */
[----:B------:R-:W-:-:S03]  /*fdd0*/  UIADD3 UR16, UR16, 0x7c00, URZ ;  /* 0x00007c0010107890 */ /* 0x000fc6000fffe03f */
        /* <DEDUP_REMOVED lines=12> */
[----:B0-----:R-:W-:Y:S01]  /*fea0*/  NOP ;  /* 0x0000000000007918 */ /* 0x001fe20000000000 */
.L_x_334:
[----:B------:R-:W-:Y:S05]  /*feb0*/  BSYNC B2 ;  /* 0x0000000000027941 */ /* 0x000fea0003800000 */
.L_x_333:
[----:B------:R-:W2:Y:S04]  /*fec0*/  LDL.LU R2, [R1+0x18] ;  /* 0x0000180001027983 */ /* 0x000ea80000300800 */
[----:B------:R0:W-:Y:S04]  /*fed0*/  STL [R1], R13 ;  /* 0x0000000d01007387 */ /* 0x0001e80000100800 */
[----:B------:R0:W-:Y:S02]  /*fee0*/  STL [R1+0x8], R15 ;  /* 0x0000080f01007387 */ /* 0x0001e40000100800 */
[----:B0-2---:R-:W-:-:S07]  /*fef0*/  VIADD R6, R2, 0xfffffffd ;  /* 0xfffffffd02067836 */ /* 0x005fce0000000000 */
.L_x_332:
[----:B------:R-:W-:Y:S05]  /*ff00*/  BSYNC B1 ;  /* 0x0000000000017941 */ /* 0x000fea0003800000 */
.L_x_331:
[----:B------:R-:W-:-:S05]  /*ff10*/  IMAD.MOV R14, RZ, RZ, -R14 ;  /* 0x000000ffff0e7224 */ /* 0x000fca00078e0a0e */
[----:B------:R-:W-:-:S13]  /*ff20*/  ISETP.NE.AND P0, PT, R7, R14, PT ;  /* 0x0000000e0700720c */ /* 0x000fda0003f05270 */
[----:B------:R-:W-:Y:S05]  /*ff30*/  @!P0 BRA `(.L_x_330) ;  /* 0x00000010007c8947 */ /* 0x000fea0003800000 */
[----:B------:R-:W-:-:S07]  /*ff40*/  IMAD.MOV.U32 R10, RZ, RZ, R5 ;  /* 0x000000ffff0a7224 */ /* 0x000fce00078e0005 */
.L_x_354:
[----:B------:R-:W2:Y:S04]  /*ff50*/  LDL R3, [R1] ;  /* 0x0000000001037983 */ /* 0x000ea80000100800 */
[----:B------:R-:W3:Y:S01]  /*ff60*/  LDL R2, [R1+0x8] ;  /* 0x0000080001027983 */ /* 0x000ee20000100800 */
[----:B------:R-:W-:Y:S05]  /*ff70*/  YIELD ;  /* 0x0000000000007946 */ /* 0x000fea0003800000 */
[----:B------:R-:W-:Y:S01]  /*ff80*/  BSSY B1, `(.L_x_340) ;  /* 0x000008a000017945 */ /* 0x000fe20003800000 */
[----:B--2---:R-:W-:-:S05]  /*ff90*/  VIADD R7, R3, 0x1 ;  /* 0x0000000103077836 */ /* 0x004fca0000000000 */
[----:B------:R-:W-:-:S04]  /*ffa0*/  ISETP.NE.AND P0, PT, R7, 0x2, PT ;  /* 0x000000020700780c */ /* 0x000fc80003f05270 */
[----:B------:R-:W-:Y:S02]  /*ffb0*/  SEL R8, RZ, 0x1, P0 ;  /* 0x00000001ff087807 */ /* 0x000fe40000000000 */
[----:B------:R-:W-:Y:S02]  /*ffc0*/  SEL R7, R7, RZ, P0 ;  /* 0x000000ff07077207 */ /* 0x000fe40000000000 */
[----:B---3--:R-:W-:Y:S01]  /*ffd0*/  LOP3.LUT R8, R2, R8, RZ, 0x3c, !PT ;  /* 0x0000000802087212 */ /* 0x008fe200078e3cff */
[----:B0-----:R-:W-:Y:S06]  /*ffe0*/  @!P6 BRA `(.L_x_341) ;  /* 0x00000008000ce947 */ /* 0x001fec0003800000 */
[----:B------:R-:W-:Y:S01]  /*fff0*/  ULDC.64 UR4, c[0x0][0x3f8] ;  /* 0x0000fe0000047ab9 */ /* 0x000fe20000000a00 */
[----:B------:R-:W-:Y:S01]  /*10000*/  IMAD.MOV.U32 R9, RZ, RZ, R6 ;  /* 0x000000ffff097224 */ /* 0x000fe200078e0006 */
[----:B------:R-:W-:-:S04]  /*10010*/  ISETP.NE.U32.AND P0, PT, RZ, UR4, PT ;  /* 0x00000004ff007c0c */ /* 0x000fc8000bf05070 */
[----:B------:R-:W-:-:S13]  /*10020*/  ISETP.NE.AND.EX P0, PT, RZ, UR5, PT, P0 ;  /* 0x00000005ff007c0c */ /* 0x000fda000bf05300 */
[----:B------:R-:W-:Y:S05]  /*10030*/  @!P0 BRA `(.L_x_342) ;  /* 0x0000000000488947 */ /* 0x000fea0003800000 */
[----:B------:R-:W0:Y:S01]  /*10040*/  LDC R9, c[0x0][0x41c] ;  /* 0x00010700ff097b82 */ /* 0x000e220000000800 */
[----:B------:R-:W-:Y:S01]  /*10050*/  ULDC.64 UR6, c[0x0][0x408] ;  /* 0x0001020000067ab9 */ /* 0x000fe20000000a00 */
[----:B------:R-:W-:Y:S01]  /*10060*/  ULDC.64 UR8, c[0x0][0x208] ;  /* 0x0000820000087ab9 */ /* 0x000fe20000000a00 */
[----:B0-----:R-:W-:-:S13]  /*10070*/  ISETP.NE.AND P0, PT, R9, 0x1, PT ;  /* 0x000000010900780c */ /* 0x001fda0003f05270 */
[----:B------:R-:W0:Y:S02]  /*10080*/  @P0 LDC.64 R2, c[0x0][0x420] ;  /* 0x00010800ff020b82 */ /* 0x000e240000000a00 */
[----:B0-----:R-:W-:Y:S01]  /*10090*/  @P0 IMAD.HI.U32 R10, R6, R2, RZ ;  /* 0x00000002060a0227 */ /* 0x001fe200078e00ff */
[----:B------:R-:W-:-:S04]  /*100a0*/  MOV R2, R6 ;  /* 0x0000000600027202 */ /* 0x000fc80000000f00 */
[----:B------:R-:W-:Y:S01]  /*100b0*/  @P0 SHF.R.U32.HI R2, RZ, R3, R10 ;  /* 0x00000003ff020219 */ /* 0x000fe2000001160a */
[----:B------:R-:W-:-:S04]  /*100c0*/  IMAD R10, R12, UR6, RZ ;  /* 0x000000060c0a7c24 */ /* 0x000fc8000f8e02ff */
[----:B------:R-:W-:Y:S02]  /*100d0*/  IMAD.MOV R3, RZ, RZ, -R2 ;  /* 0x000000ffff037224 */ /* 0x000fe400078e0a02 */
[----:B------:R-:W-:Y:S02]  /*100e0*/  IMAD R10, R0, UR7, R10 ;  /* 0x00000007000a7c24 */ /* 0x000fe4000f8e020a */
[----:B------:R-:W-:Y:S01]  /*100f0*/  IMAD R9, R9, R3, R6 ;  /* 0x0000000309097224 */ /* 0x000fe200078e0206 */
[----:B------:R-:W-:-:S03]  /*10100*/  SHF.R.S32.HI R3, RZ, 0x1f, R2 ;  /* 0x0000001fff037819 */ /* 0x000fc60000011402 */
[----:B------:R-:W-:-:S04]  /*10110*/  IMAD.WIDE.U32 R2, R0, UR6, R2 ;  /* 0x0000000600027c25 */ /* 0x000fc8000f8e0002 */
[----:B------:R-:W-:Y:S01]  /*10120*/  IMAD.IADD R3, R10, 0x1, R3 ;  /* 0x000000010a037824 */ /* 0x000fe200078e0203 */
[----:B------:R-:W-:-:S04]  /*10130*/  LEA R10, P0, R2, UR4, 0x2 ;  /* 0x00000004020a7c11 */ /* 0x000fc8000f8010ff */
[----:B------:R-:W-:-:S05]  /*10140*/  LEA.HI.X R11, R2, UR5, R3, 0x2, P0 ;  /* 0x00000005020b7c11 */ /* 0x000fca00080f1403 */
[----:B------:R0:W5:Y:S04]  /*10150*/  LDG.E R10, desc[UR8][R10.64] ;  /* 0x000000080a0a7981 */ /* 0x000168000c1e1900 */
.L_x_342:
[----:B------:R-:W1:Y:S01]  /*10160*/  S2R R3, SR_CgaCtaId ;  /* 0x0000000000037919 */ /* 0x000e620000008800 */
[----:B------:R-:W-:-:S04]  /*10170*/  MOV R2, 0x400 ;  /* 0x0000040000027802 */ /* 0x000fc80000000f00 */
[----:B-1----:R-:W-:Y:S02]  /*10180*/  LEA R2, R3, R2, 0x18 ;  /* 0x0000000203027211 */ /* 0x002fe400078ec0ff */
[----:B------:R-:W-:-:S03]  /*10190*/  SHF.L.U32 R3, R8, 0x1f, RZ ;  /* 0x0000001f08037819 */ /* 0x000fc600000006ff */
[----:B------:R-:W-:-:S04]  /*101a0*/  IMAD R2, R7, 0x8, R2 ;  /* 0x0000000807027824 */ /* 0x000fc800078e0202 */
[----:B------:R-:W1:Y:S02]  /*101b0*/  SYNCS.PHASECHK.TRANS64.TRYWAIT P0, [R2+URZ+0x38840], R3 ;  /* 0x03884003020075a7 */ /* 0x000e64000800017f */
[----:B-1----:R-:W-:Y:S05]  /*101c0*/  @!P0 BRA `(.L_x_343) ;  /* 0x0000002400d88947 */ /* 0x002fea0003800000 */
.L_x_399:
[----:B0-----:R-:W0:Y:S02]  /*101d0*/  S2R R11, SR_TID.X ;  /* 0x00000000000b7919 */ /* 0x001e240000002100 */
[----:B0-----:R-:W-:-:S04]  /*101e0*/  LOP3.LUT R11, R11, 0x7f, RZ, 0xc0, !PT ;  /* 0x0000007f0b0b7812 */ /* 0x001fc800078ec0ff */
[----:B------:R-:W-:-:S13]  /*101f0*/  ISETP.NE.AND P0, PT, R11, RZ, PT ;  /* 0x000000ff0b00720c */ /* 0x000fda0003f05270 */
[----:B------:R-:W-:Y:S05]  /*10200*/  @P0 BRA `(.L_x_344) ;  /* 0x00000000001c0947 */ /* 0x000fea0003800000 */
[----:B------:R-:W0:Y:S01]  /*10210*/  S2R R11, SR_TID.X ;  /* 0x00000000000b7919 */ /* 0x000e220000002100 */
[----:B-1----:R-:W-:-:S04]  /*10220*/  IMAD.MOV.U32 R3, RZ, RZ, 0xa000 ;  /* 0x0000a000ff037424 */ /* 0x002fc800078e00ff */
[----:B------:R2:W-:Y:S01]  /*10230*/  SYNCS.ARRIVE.TRANS64 RZ, [R2+URZ+0x38830], R3 ;  /* 0x0388300302ff79a7 */ /* 0x0005e2000800003f */
[----:B0-----:R-:W-:-:S04]  /*10240*/  LOP3.LUT R11, R11, 0x1f, RZ, 0xc0, !PT ;  /* 0x0000001f0b0b7812 */ /* 0x001fc800078ec0ff */
[----:B------:R-:W-:-:S13]  /*10250*/  ISETP.NE.AND P1, PT, R11, RZ, PT ;  /* 0x000000ff0b00720c */ /* 0x000fda0003f25270 */
[----:B--2---:R-:W-:Y:S05]  /*10260*/  @!P1 BRA `(.L_x_344) ;  /* 0x0000000000049947 */ /* 0x004fea0003800000 */
[----:B------:R-:W-:Y:S01]  /*10270*/  BPT.TRAP 0x1 ;  /* 0x000000040000795c */ /* 0x000fe20000300000 */
.L_x_344:
[----:B------:R-:W2:Y:S04]  /*10280*/  LDL R15, [R1+0x4] ;  /* 0x00000400010f7983 */ /* 0x000ea80000100800 */
[----:B-1----:R-:W3:Y:S01]  /*10290*/  LDL.LU R3, [R1+0x8] ;  /* 0x0000080001037983 */ /* 0x002ee20000300800 */
[----:B------:R-:W-:-:S03]  /*102a0*/  MOV R13, 0x400 ;  /* 0x00000400000d7802 */ /* 0x000fc60000000f00 */
        /* <DEDUP_REMOVED lines=25> */
[----:B---3--:R-:W-:Y:S01]  /*10440*/  SHF.L.U32 R3, R3, 0x1f, RZ ;  /* 0x0000001f03037819 */ /* 0x008fe200000006ff */
[----:B----4-:R-:W-:-:S07]  /*10450*/  IMAD R2, R11, 0x8, R2 ;  /* 0x000000080b027824 */ /* 0x010fce00078e0202 */
        /* <DEDUP_REMOVED lines=12> */
.L_x_400:
        /* <DEDUP_REMOVED lines=8> */
.L_x_346:
[----:B------:R-:W2:Y:S01]  /*105a0*/  LDL.LU R15, [R1+0xc] ;  /* 0x00000c00010f7983 */ /* 0x000ea20000300800 */
[----:B------:R-:W-:-:S03]  /*105b0*/  MOV R13, 0x400 ;  /* 0x00000400000d7802 */ /* 0x000fc60000000f00 */
[----:B0-----:R-:W3:Y:S04]  /*105c0*/  LDL.LU R3, [R1] ;  /* 0x0000000001037983 */ /* 0x001ee80000300800 */
[----:B------:R-:W4:Y:S01]  /*105d0*/  LDL R11, [R1+0x4] ;  /* 0x00000400010b7983 */ /* 0x000f220000100800 */
[----:B------:R-:W0:Y:S01]  /*105e0*/  S2R R14, SR_CgaCtaId ;  /* 0x00000000000e7919 */ /* 0x000e220000008800 */
[----:B------:R-:W-:Y:S01]  /*105f0*/  R2UR UR9, R2 ;  /* 0x00000000020972ca */ /* 0x000fe200000e0000 */
[----:B------:R-:W-:Y:S01]  /*10600*/  UIADD3 UR4, UP0, UR36, 0x470, URZ ;  /* 0x0000047024047890 */ /* 0x000fe2000ff1e03f */
[----:B------:R-:W-:Y:S02]  /*10610*/  R2UR UR13, R5 ;  /* 0x00000000050d72ca */ /* 0x000fe400000e0000 */
[----:B------:R-:W-:-:S02]  /*10620*/  R2UR UR12, R4 ;  /* 0x00000000040c72ca */ /* 0x000fc400000e0000 */
[----:B0-----:R-:W-:-:S07]  /*10630*/  LEA R13, R14, R13, 0x18 ;  /* 0x0000000d0e0d7211 */ /* 0x001fce00078ec0ff */
[----:B------:R-:W-:Y:S01]  /*10640*/  UIADD3 UR9, UR9, 0x50, URZ ;  /* 0x0000005009097890 */ /* 0x000fe2000fffe03f */
[----:B------:R-:W-:Y:S01]  /*10650*/  UMOV UR10, URZ ;  /* 0x0000003f000a7c82 */ /* 0x000fe20008000000 */
[----:B------:R-:W-:Y:S01]  /*10660*/  UMOV UR6, 0x0 ;  /* 0x0000000000067882 */ /* 0x000fe20000000000 */
[----:B------:R-:W-:Y:S01]  /*10670*/  UMOV UR7, 0x14f00000 ;  /* 0x14f0000000077882 */ /* 0x000fe20000000000 */
[----:B------:R-:W-:Y:S01]  /*10680*/  UMOV UR17, 0x40 ;  /* 0x0000004000117882 */ /* 0x000fe20000000000 */
[----:B------:R0:W-:Y:S01]  /*10690*/  STL [R1+0xc], R9 ;  /* 0x00000c0901007387 */ /* 0x0001e20000100800 */
[----:B------:R-:W-:Y:S01]  /*106a0*/  IMAD.MOV.U32 R5, RZ, RZ, R10 ;  /* 0x000000ffff057224 */ /* 0x000fe200078e000a */
[----:B--2---:R-:W-:Y:S01]  /*106b0*/  R2UR UR11, R15 ;  /* 0x000000000f0b72ca */ /* 0x004fe200000e0000 */
[----:B---3--:R-:W-:Y:S01]  /*106c0*/  IMAD R3, R3, 0xa000, R13 ;  /* 0x0000a00003037824 */ /* 0x008fe200078e020d */
[----:B----4-:R-:W-:-:S04]  /*106d0*/  R2UR UR5, R11 ;  /* 0x000000000b0572ca */ /* 0x010fc800000e0000 */
[----:B------:R-:W-:-:S09]  /*106e0*/  R2UR UR14, R3 ;  /* 0x00000000030e72ca */ /* 0x000fd200000e0000 */
[----:B------:R-:W-:-:S04]  /*106f0*/  UIMAD UR11, UR11, 0x50, UR5 ;  /* 0x000000500b0b78a4 */ /* 0x000fc8000f8e0205 */
[----:B------:R-:W-:Y:S02]  /*10700*/  UIADD3 UR8, UR14, 0x400, URZ ;  /* 0x000004000e087890 */ /* 0x000fe4000fffe03f */
[----:B------:R-:W-:Y:S02]  /*10710*/  UIADD3.X UR5, URZ, UR37, URZ, UP0, !UPT ;  /* 0x000000253f057290 */ /* 0x000fe400087fe43f */
[----:B------:R-:W-:Y:S02]  /*10720*/  UIADD3 UR15, UR14, 0x2c00, URZ ;  /* 0x00002c000e0f7890 */ /* 0x000fe4000fffe03f */
[----:B------:R-:W-:Y:S02]  /*10730*/  UIADD3 UR16, UR14, 0x5400, URZ ;  /* 0x000054000e107890 */ /* 0x000fe4000fffe03f */
        /* <DEDUP_REMOVED lines=14> */
.L_x_341:
[----:B------:R-:W-:Y:S05]  /*10820*/  BSYNC B1 ;  /* 0x0000000000017941 */ /* 0x000fea0003800000 */
.L_x_340:
[----:B------:R-:W-:Y:S01]  /*10830*/  VIADD R2, R7, 0x1 ;  /* 0x0000000107027836 */ /* 0x000fe20000000000 */
[----:B------:R-:W-:Y:S04]  /*10840*/  BSSY B1, `(.L_x_347) ;  /* 0x000008a000017945 */ /* 0x000fe80003800000 */
[----:B------:R-:W-:-:S04]  /*10850*/  ISETP.NE.AND P0, PT, R2, 0x2, PT ;  /* 0x000000020200780c */ /* 0x000fc80003f05270 */
[----:B------:R-:W-:Y:S02]  /*10860*/  SEL R3, RZ, 0x1, P0 ;  /* 0x00000001ff037807 */ /* 0x000fe40000000000 */
[----:B------:R-:W-:Y:S02]  /*10870*/  SEL R14, R2, RZ, P0 ;  /* 0x000000ff020e7207 */ /* 0x000fe40000000000 */
[----:B------:R-:W-:-:S05]  /*10880*/  LOP3.LUT R13, R8, R3, RZ, 0x3c, !PT ;  /* 0x00000003080d7212 */ /* 0x000fca00078e3cff */
[----:B------:R0:W-:Y:S04]  /*10890*/  STL [R1+0x8], R13 ;  /* 0x0000080d01007387 */ /* 0x0001e80000100800 */
[----:B------:R0:W-:Y:S01]  /*108a0*/  STL [R1], R14 ;  /* 0x0000000e01007387 */ /* 0x0001e20000100800 */
[----:B------:R-:W-:Y:S05]  /*108b0*/  @!P6 BRA `(.L_x_348) ;  /* 0x000000080008e947 */ /* 0x000fea0003800000 */
[----:B------:R-:W-:Y:S01]  /*108c0*/  ULDC.64 UR4, c[0x0][0x3f8] ;  /* 0x0000fe0000047ab9 */ /* 0x000fe20000000a00 */
[----:B------:R-:W-:Y:S02]  /*108d0*/  IADD3 R9, R6, -0x1, RZ ;  /* 0xffffffff06097810 */ /* 0x000fe40007ffe0ff */
[----:B------:R-:W-:-:S04]  /*108e0*/  ISETP.NE.U32.AND P0, PT, RZ, UR4, PT ;  /* 0x00000004ff007c0c */ /* 0x000fc8000bf05070 */
[----:B------:R-:W-:-:S13]  /*108f0*/  ISETP.NE.AND.EX P0, PT, RZ, UR5, PT, P0 ;  /* 0x00000005ff007c0c */ /* 0x000fda000bf05300 */
[----:B------:R-:W-:Y:S05]  /*10900*/  @!P0 BRA `(.L_x_349) ;  /* 0x0000000000488947 */ /* 0x000fea0003800000 */
        /* <DEDUP_REMOVED lines=18> */
.L_x_349:
[----:B------:R-:W2:Y:S01]  /*10a30*/  S2R R3, SR_CgaCtaId ;  /* 0x0000000000037919 */ /* 0x000ea20000008800 */
[----:B------:R-:W-:-:S04]  /*10a40*/  MOV R2, 0x400 ;  /* 0x0000040000027802 */ /* 0x000fc80000000f00 */
[----:B--2---:R-:W-:Y:S02]  /*10a50*/  LEA R2, R3, R2, 0x18 ;  /* 0x0000000203027211 */ /* 0x004fe400078ec0ff */
[----:B------:R-:W-:-:S03]  /*10a60*/  SHF.L.U32 R3, R13, 0x1f, RZ ;  /* 0x0000001f0d037819 */ /* 0x000fc600000006ff */
[----:B------:R-:W-:-:S04]  /*10a70*/  IMAD R2, R14, 0x8, R2 ;  /* 0x000000080e027824 */ /* 0x000fc800078e0202 */
[----:B------:R-:W2:Y:S02]  /*10a80*/  SYNCS.PHASECHK.TRANS64.TRYWAIT P0, [R2+URZ+0x38840], R3 ;  /* 0x03884003020075a7 */ /* 0x000ea4000800017f */
[----:B--2---:R-:W-:Y:S05]  /*10a90*/  @!P0 BRA `(.L_x_350) ;  /* 0x0000001c00cc8947 */ /* 0x004fea0003800000 */
.L_x_401:
        /* <DEDUP_REMOVED lines=11> */
.L_x_351:
[----:B0-----:R-:W3:Y:S01]  /*10b50*/  LDL R13, [R1] ;  /* 0x00000000010d7983 */ /* 0x001ee20000100800 */
[----:B------:R-:W-:-:S03]  /*10b60*/  MOV R14, 0x400 ;  /* 0x00000400000e7802 */ /* 0x000fc60000000f00 */
[----:B------:R-:W4:Y:S01]  /*10b70*/  LDL R11, [R1+0x4] ;  /* 0x00000400010b7983 */ /* 0x000f220000100800 */
[----:B------:R-:W0:Y:S01]  /*10b80*/  S2R R15, SR_CgaCtaId ;  /* 0x00000000000f7919 */ /* 0x000e220000008800 */
[----:B------:R-:W-:Y:S01]  /*10b90*/  R2UR UR11, R9 ;  /* 0x00000000090b72ca */ /* 0x000fe200000e0000 */
[----:B------:R-:W-:Y:S01]  /*10ba0*/  UIADD3 UR4, UP0, UR36, 0x370, URZ ;  /* 0x0000037024047890 */ /* 0x000fe2000ff1e03f */
[----:B------:R-:W-:Y:S02]  /*10bb0*/  R2UR UR12, R4 ;  /* 0x00000000040c72ca */ /* 0x000fe400000e0000 */
[----:B0-----:R-:W-:-:S05]  /*10bc0*/  LEA R14, R15, R14, 0x18 ;  /* 0x0000000e0f0e7211 */ /* 0x001fca00078ec0ff */
[----:B--2---:R-:W-:Y:S01]  /*10bd0*/  VIADD R2, R14, 0x38800 ;  /* 0x000388000e027836 */ /* 0x004fe20000000000 */
[----:B-----5:R-:W-:Y:S01]  /*10be0*/  R2UR UR13, R10 ;  /* 0x000000000a0d72ca */ /* 0x020fe200000e0000 */
[----:B------:R-:W-:Y:S01]  /*10bf0*/  UMOV UR10, URZ ;  /* 0x0000003f000a7c82 */ /* 0x000fe20008000000 */
[----:B------:R-:W-:Y:S01]  /*10c00*/  UMOV UR6, 0x0 ;  /* 0x0000000000067882 */ /* 0x000fe20000000000 */
[----:B------:R-:W-:Y:S01]  /*10c10*/  UMOV UR7, 0x14f00000 ;  /* 0x14f0000000077882 */ /* 0x000fe20000000000 */
[----:B------:R-:W-:Y:S01]  /*10c20*/  UMOV UR17, 0x40 ;  /* 0x0000004000117882 */ /* 0x000fe20000000000 */
[----:B------:R-:W-:Y:S01]  /*10c30*/  UMOV UR18, 0x80 ;  /* 0x0000008000127882 */ /* 0x000fe20000000000 */
[----:B------:R-:W-:Y:S01]  /*10c40*/  UMOV UR19, 0xc0 ;  /* 0x000000c000137882 */ /* 0x000fe20000000000 */
[----:B------:R-:W-:Y:S01]  /*10c50*/  SHF.L.U32 R8, R8, 0x1f, RZ ;  /* 0x0000001f08087819 */ /* 0x000fe200000006ff */
        /* <DEDUP_REMOVED lines=12> */
[----:B------:R0:W-:Y:S01]  /*10d20*/  UTMALDG.4D [UR8], [UR4], desc[UR6] ;  /* 0x00000608040075b4 */ /* 0x0001e20008019000 */
[----:B------:R-:W-:Y:S01]  /*10d30*/  IMAD R2, R7, 0x8, R2 ;  /* 0x0000000807027824 */ /* 0x000fe200078e0202 */
        /* <DEDUP_REMOVED lines=11> */
.L_x_402:
[----:B------:R-:W-:Y:S05]  /*10df0*/  @P0 BRA `(.L_x_353) ;  /* 0x00000000001c0947 */ /* 0x000fea0003800000 */
[----:B------:R-:W1:Y:S02]  /*10e00*/  S2R R3, SR_TID.X ;  /* 0x0000000000037919 */ /* 0x000e640000002100 */
[----:B-1----:R-:W-:-:S04]  /*10e10*/  LOP3.LUT R3, R3, 0x1f, RZ, 0xc0, !PT ;  /* 0x0000001f03037812 */ /* 0x002fc800078ec0ff */
[----:B------:R-:W-:Y:S01]  /*10e20*/  ISETP.NE.AND P1, PT, R3, RZ, PT ;  /* 0x000000ff0300720c */ /* 0x000fe20003f25270 */
[----:B------:R-:W-:-:S04]  /*10e30*/  IMAD.MOV.U32 R3, RZ, RZ, 0xa000 ;  /* 0x0000a000ff037424 */ /* 0x000fc800078e00ff */
[----:B------:R1:W-:Y:S08]  /*10e40*/  SYNCS.ARRIVE.TRANS64 RZ, [R2+URZ+0x50], R3 ;  /* 0x0000500302ff79a7 */ /* 0x0003f0000800003f */
[----:B------:R-:W-:Y:S05]  /*10e50*/  @!P1 BRA `(.L_x_353) ;  /* 0x0000000000049947 */ /* 0x000fea0003800000 */
[----:B------:R-:W-:Y:S01]  /*10e60*/  BPT.TRAP 0x1 ;  /* 0x000000040000795c */ /* 0x000fe20000300000 */
.L_x_353:
[----:B------:R-:W2:Y:S01]  /*10e70*/  LDL.LU R13, [R1+0xc] ;  /* 0x00000c00010d7983 */ /* 0x000ea20000300800 */
[----:B0-----:R-:W-:-:S03]  /*10e80*/  MOV R8, 0x400 ;  /* 0x0000040000087802 */ /* 0x001fc60000000f00 */
[----:B-1----:R-:W3:Y:S01]  /*10e90*/  LDL R3, [R1+0x4] ;  /* 0x0000040001037983 */ /* 0x002ee20000100800 */
[----:B------:R-:W0:Y:S01]  /*10ea0*/  S2R R11, SR_CgaCtaId ;  /* 0x00000000000b7919 */ /* 0x000e220000008800 */
[----:B------:R-:W-:Y:S01]  /*10eb0*/  R2UR UR9, R2 ;  /* 0x00000000020972ca */ /* 0x000fe200000e0000 */
[----:B------:R-:W-:Y:S01]  /*10ec0*/  UIADD3 UR4, UP0, UR36, 0x470, URZ ;  /* 0x0000047024047890 */ /* 0x000fe2000ff1e03f */
[----:B------:R-:W-:Y:S02]  /*10ed0*/  R2UR UR13, R5 ;  /* 0x00000000050d72ca */ /* 0x000fe400000e0000 */
[----:B------:R-:W-:Y:S02]  /*10ee0*/  R2UR UR12, R4 ;  /* 0x00000000040c72ca */ /* 0x000fe400000e0000 */
        /* <DEDUP_REMOVED lines=12> */
[----:B------:R1:W-:Y:S01]  /*10fb0*/  STL [R1+0xc], R9 ;  /* 0x00000c0901007387 */ /* 0x0003e20000100800 */
[----:B------:R-:W-:Y:S02]  /*10fc0*/  MOV R5, R10 ;  /* 0x0000000a00057202 */ /* 0x000fe40000000f00 */
[----:B--2---:R-:W-:-:S02]  /*10fd0*/  R2UR UR11, R13 ;  /* 0x000000000d0b72ca */ /* 0x004fc400000e0000 */
[----:B---3--:R-:W-:-:S13]  /*10fe0*/  R2UR UR5, R3 ;  /* 0x00000000030572ca */ /* 0x008fda00000e0000 */
[----:B------:R-:W-:Y:S02]  /*10ff0*/  UIMAD UR11, UR11, 0x50, UR5 ;  /* 0x000000500b0b78a4 */ /* 0x000fe4000f8e0205 */
[----:B------:R-:W-:-:S09]  /*11000*/  UIADD3.X UR5, URZ, UR37, URZ, UP0, !UPT ;  /* 0x000000253f057290 */ /* 0x000fd200087fe43f */
[----:B------:R0:W-:Y:S02]  /*11010*/  UTMALDG.4D [UR8], [UR4], desc[UR6] ;  /* 0x00000608040075b4 */ /* 0x0001e40008019000 */
[----:B0-----:R-:W-:Y:S01]  /*11020*/  UMOV UR8, UR14 ;  /* 0x0000000e00087c82 */ /* 0x001fe20008000000 */
[----:B------:R-:W-:Y:S01]  /*11030*/  UMOV UR10, UR17 ;  /* 0x00000011000a7c82 */ /* 0x000fe20008000000 */
[----:B------:R-:W-:Y:S01]  /*11040*/  UMOV UR14, 0x80 ;  /* 0x00000080000e7882 */ /* 0x000fe20000000000 */
        /* <DEDUP_REMOVED lines=8> */
[----:B-1----:R-:W-:Y:S01]  /*110d0*/  NOP ;  /* 0x0000000000007918 */ /* 0x002fe20000000000 */
.L_x_348:
[----:B------:R-:W-:Y:S05]  /*110e0*/  BSYNC B1 ;  /* 0x0000000000017941 */ /* 0x000fea0003800000 */
.L_x_347:
[C---:B------:R-:W-:Y:S01]  /*110f0*/  ISETP.GT.AND P0, PT, R6.reuse, 0x1, PT ;  /* 0x000000010600780c */ /* 0x040fe20003f04270 */
[----:B------:R-:W-:-:S04]  /*11100*/  VIADD R2, R6, 0xfffffffe ;  /* 0xfffffffe06027836 */ /* 0x000fc80000000000 */
[----:B------:R-:W-:-:S08]  /*11110*/  IMAD.MOV.U32 R6, RZ, RZ, R2 ;  /* 0x000000ffff067224 */ /* 0x000fd000078e0002 */
[----:B------:R-:W-:Y:S05]  /*11120*/  @P0 BRA `(.L_x_354) ;  /* 0xffffffec00880947 */ /* 0x000fea000383ffff */
.L_x_330:
[----:B------:R-:W-:Y:S05]  /*11130*/  BSYNC B0 ;  /* 0x0000000000007941 */ /* 0x000fea0003800000 */
.L_x_329:
[----:B------:R-:W1:Y:S01]  /*11140*/  S2R R2, SR_TID.X ;  /* 0x0000000000027919 */ /* 0x000e620000002100 */
[----:B------:R-:W-:Y:S01]  /*11150*/  BSSY B0, `(.L_x_355) ;  /* 0x0000011000007945 */ /* 0x000fe20003800000 */
[----:B-1----:R-:W-:-:S04]  /*11160*/  LOP3.LUT R2, R2, 0x1f, RZ, 0xc0, !PT ;  /* 0x0000001f02027812 */ /* 0x002fc800078ec0ff */
[----:B------:R-:W-:-:S13]  /*11170*/  ISETP.NE.AND P0, PT, R2, RZ, PT ;  /* 0x000000ff0200720c */ /* 0x000fda0003f05270 */
[----:B------:R-:W-:Y:S05]  /*11180*/  @P0 BRA `(.L_x_356) ;  /* 0x0000000000340947 */ /* 0x000fea0003800000 */
[----:B------:R-:W1:Y:S01]  /*11190*/  S2R R9, SR_LANEID ;  /* 0x0000000000097919 */ /* 0x000e620000000000 */
[----:B------:R-:W-:Y:S01]  /*111a0*/  VOTEU.ANY UR4, UPT, PT ;  /* 0x0000000000047886 */ /* 0x000fe200038e0100 */
[----:B------:R-:W2:Y:S01]  /*111b0*/  LDC.64 R2, c[0x0][0xc38] ;  /* 0x00030e00ff027b82 */ /* 0x000ea20000000a00 */
[----:B------:R-:W1:Y:S01]  /*111c0*/  FLO.U32 R0, UR4 ;  /* 0x0000000400007d00 */ /* 0x000e6200080e0000 */
[----:B------:R-:W-:-:S07]  /*111d0*/  ULDC.64 UR6, c[0x0][0x208] ;  /* 0x0000820000067ab9 */ /* 0x000fce0000000a00 */
[----:B------:R-:W2:Y:S01]  /*111e0*/  POPC R7, UR4 ;  /* 0x0000000400077d09 */ /* 0x000ea20008000000 */
[----:B-1----:R-:W-:-:S13]  /*111f0*/  ISETP.EQ.U32.AND P0, PT, R0, R9, PT ;  /* 0x000000090000720c */ /* 0x002fda0003f02070 */
[----:B--2---:R-:W2:Y:S01]  /*11200*/  @P0 ATOMG.E.ADD.STRONG.GPU PT, R3, desc[UR6][R2.64], R7 ;  /* 0x00000007020309a8 */ /* 0x004ea200081ee1c6 */
[----:B------:R-:W1:Y:S02]  /*11210*/  S2R R6, SR_LTMASK ;  /* 0x0000000000067919 */ /* 0x000e640000003900 */
[----:B-1----:R-:W-:-:S04]  /*11220*/  LOP3.LUT R6, R6, UR4, RZ, 0xc0, !PT ;  /* 0x0000000406067c12 */ /* 0x002fc8000f8ec0ff */
[----:B------:R-:W1:Y:S01]  /*11230*/  POPC R9, R6 ;  /* 0x0000000600097309 */ /* 0x000e620000000000 */
[----:B--2---:R-:W1:Y:S02]  /*11240*/  SHFL.IDX PT, R0, R3, R0, 0x1f ;  /* 0x00001f0003007589 */ /* 0x004e6400000e0000 */
[----:B-1----:R-:W-:-:S07]  /*11250*/  IADD3 R16, R0, UR38, R9 ;  /* 0x0000002600107c10 */ /* 0x002fce000fffe009 */
.L_x_356:
[----:B------:R-:W-:Y:S05]  /*11260*/  BSYNC B0 ;  /* 0x0000000000007941 */ /* 0x000fea0003800000 */
.L_x_355:
[----:B------:R-:W-:Y:S04]  /*11270*/  BSSY B0, `(.L_x_357) ;  /* 0x000003c000007945 */ /* 0x000fe80003800000 */
[----:B------:R-:W-:Y:S05]  /*11280*/  @!P6 BRA `(.L_x_358) ;  /* 0x0000000000e8e947 */ /* 0x000fea0003800000 */
[----:B------:R-:W2:Y:S01]  /*11290*/  LDL R2, [R1] ;  /* 0x0000000001027983 */ /* 0x000ea20000100800 */
[----:B------:R-:W-:-:S03]  /*112a0*/  MOV R3, 0x400 ;  /* 0x0000040000037802 */ /* 0x000fc60000000f00 */
[----:B------:R-:W3:Y:S01]  /*112b0*/  LDL R0, [R1+0x8] ;  /* 0x0000080001007983 */ /* 0x000ee20000100800 */
[----:B------:R-:W1:Y:S02]  /*112c0*/  S2R R6, SR_CgaCtaId ;  /* 0x0000000000067919 */ /* 0x000e640000008800 */
[----:B-1----:R-:W-:-:S05]  /*112d0*/  LEA R3, R6, R3, 0x18 ;  /* 0x0000000306037211 */ /* 0x002fca00078ec0ff */
[----:B--2---:R-:W-:Y:S01]  /*112e0*/  IMAD R3, R2, 0x8, R3 ;  /* 0x0000000802037824 */ /* 0x004fe200078e0203 */
[----:B---3--:R-:W-:-:S04]  /*112f0*/  SHF.L.U32 R0, R0, 0x1f, RZ ;  /* 0x0000001f00007819 */ /* 0x008fc800000006ff */
[----:B------:R-:W1:Y:S02]  /*11300*/  SYNCS.PHASECHK.TRANS64.TRYWAIT P0, [R3+URZ+0x38860], R0 ;  /* 0x03886000030075a7 */ /* 0x000e64000800017f */
[----:B-1----:R-:W-:Y:S05]  /*11310*/  @!P0 BRA `(.L_x_359) ;  /* 0x0000001400d48947 */ /* 0x002fea0003800000 */
.L_x_403:
[----:B------:R-:W2:Y:S02]  /*11320*/  S2R R2, SR_TID.X ;  /* 0x0000000000027919 */ /* 0x000ea40000002100 */
[----:B--2---:R-:W-:-:S04]  /*11330*/  LOP3.LUT R2, R2, 0x7f, RZ, 0xc0, !PT ;  /* 0x0000007f02027812 */ /* 0x004fc800078ec0ff */
[----:B------:R-:W-:-:S13]  /*11340*/  ISETP.NE.AND P0, PT, R2, RZ, PT ;  /* 0x000000ff0200720c */ /* 0x000fda0003f05270 */
[----:B------:R-:W-:Y:S05]  /*11350*/  @P0 BRA `(.L_x_360) ;  /* 0x00000000001c0947 */ /* 0x000fea0003800000 */
[----:B------:R-:W2:Y:S01]  /*11360*/  S2R R2, SR_TID.X ;  /* 0x0000000000027919 */ /* 0x000ea20000002100 */
[----:B-1----:R-:W-:-:S04]  /*11370*/  IMAD.MOV.U32 R0, RZ, RZ, 0xa000 ;  /* 0x0000a000ff007424 */ /* 0x002fc800078e00ff */
[----:B------:R3:W-:Y:S01]  /*11380*/  SYNCS.ARRIVE.TRANS64 RZ, [R3+URZ+0x38850], R0 ;  /* 0x0388500003ff79a7 */ /* 0x0007e2000800003f */
[----:B--2---:R-:W-:-:S04]  /*11390*/  LOP3.LUT R2, R2, 0x1f, RZ, 0xc0, !PT ;  /* 0x0000001f02027812 */ /* 0x004fc800078ec0ff */
[----:B------:R-:W-:-:S13]  /*113a0*/  ISETP.NE.AND P1, PT, R2, RZ, PT ;  /* 0x000000ff0200720c */ /* 0x000fda0003f25270 */
[----:B---3--:R-:W-:Y:S05]  /*113b0*/  @!P1 BRA `(.L_x_360) ;  /* 0x0000000000049947 */ /* 0x008fea0003800000 */
[----:B------:R-:W-:Y:S01]  /*113c0*/  BPT.TRAP 0x1 ;  /* 0x000000040000795c */ /* 0x000fe20000300000 */
.L_x_360:
[----:B-1----:R-:W2:Y:S01]  /*113d0*/  LDL R0, [R1] ;  /* 0x0000000001007983 */ /* 0x002ea20000100800 */
[----:B------:R-:W-:-:S03]  /*113e0*/  MOV R7, 0x400 ;  /* 0x0000040000077802 */ /* 0x000fc60000000f00 */
[----:B------:R-:W3:Y:S04]  /*113f0*/  LDL.LU R6, [R1+0x4] ;  /* 0x0000040001067983 */ /* 0x000ee80000300800 */
[----:B------:R-:W4:Y:S01]  /*11400*/  LDL R2, [R1+0xc] ;  /* 0x00000c0001027983 */ /* 0x000f220000100800 */
[----:B------:R-:W1:Y:S01]  /*11410*/  S2R R8, SR_CgaCtaId ;  /* 0x0000000000087919 */ /* 0x000e620000008800 */
[----:B------:R-:W-:Y:S01]  /*11420*/  R2UR UR9, R3 ;  /* 0x00000000030972ca */ /* 0x000fe200000e0000 */
[----:B------:R-:W-:Y:S01]  /*11430*/  UIADD3 UR4, UP0, UR36, 0x470, URZ ;  /* 0x0000047024047890 */ /* 0x000fe2000ff1e03f */
[----:B------:R-:W-:Y:S02]  /*11440*/  R2UR UR12, R4 ;  /* 0x00000000040c72ca */ /* 0x000fe400000e0000 */
[----:B------:R-:W-:-:S02]  /*11450*/  R2UR UR13, R5 ;  /* 0x00000000050d72ca */ /* 0x000fc400000e0000 */
[----:B-1----:R-:W-:-:S07]  /*11460*/  LEA R7, R8, R7, 0x18 ;  /* 0x0000000708077211 */ /* 0x002fce00078ec0ff */
        /* <DEDUP_REMOVED lines=27> */
[----:B-1----:R-:W-:Y:S01]  /*11620*/  NOP ;  /* 0x0000000000007918 */ /* 0x002fe20000000000 */
.L_x_358:
[----:B------:R-:W-:Y:S05]  /*11630*/  BSYNC B0 ;  /* 0x0000000000007941 */ /* 0x000fea0003800000 */
.L_x_357:
[----:B------:R-:W2:Y:S04]  /*11640*/  LDL.LU R0, [R1] ;  /* 0x0000000001007983 */ /* 0x000ea80000300800 */
[----:B------:R-:W3:Y:S01]  /*11650*/  LDL.LU R3, [R1+0x8] ;  /* 0x0000080001037983 */ /* 0x000ee20000300800 */
[----:B--2---:R-:W-:-:S05]  /*11660*/  VIADD R0, R0, 0x1 ;  /* 0x0000000100007836 */ /* 0x004fca0000000000 */
[----:B------:R-:W-:-:S04]  /*11670*/  ISETP.NE.AND P0, PT, R0, 0x2, PT ;  /* 0x000000020000780c */ /* 0x000fc80003f05270 */
[----:B------:R-:W-:Y:S02]  /*11680*/  SEL R2, RZ, 0x1, P0 ;  /* 0x00000001ff027807 */ /* 0x000fe40000000000 */
[----:B------:R-:W-:Y:S02]  /*11690*/  SEL R0, R0, RZ, P0 ;  /* 0x000000ff00007207 */ /* 0x000fe40000000000 */
[----:B---3--:R-:W-:-:S05]  /*116a0*/  LOP3.LUT R3, R3, R2, RZ, 0x3c, !PT ;  /* 0x0000000203037212 */ /* 0x008fca00078e3cff */
[----:B------:R1:W-:Y:S04]  /*116b0*/  STL [R1+0x8], R3 ;  /* 0x0000080301007387 */ /* 0x0003e80000100800 */
[----:B------:R1:W-:Y:S02]  /*116c0*/  STL [R1], R0 ;  /* 0x0000000001007387 */ /* 0x0003e40000100800 */
.L_x_313:
[----:B------:R-:W-:Y:S05]  /*116d0*/  BSYNC B6 ;  /* 0x0000000000067941 */ /* 0x000fea0003800000 */
.L_x_311:
[----:B------:R-:W-:-:S03]  /*116e0*/  UMOV UR4, 0xffffffff ;  /* 0xffffffff00047882 */ /* 0x000fc60000000000 */
[----:B------:R-:W-:Y:S05]  /*116f0*/  BRA.DIV UR4, `(.L_x_361) ;  /* 0x0000001204f07947 */ /* 0x000fea000b800000 */
[----:B------:R2:W3:Y:S04]  /*11700*/  SHFL.IDX PT, R4, R16, RZ, 0x1f ;  /* 0x00001fff10047589 */ /* 0x0004e800000e0000 */
[----:B------:R2:W4:Y:S02]  /*11710*/  SHFL.IDX PT, R5, R16, 0x1, 0x1f ;  /* 0x00201f0010057f89 */ /* 0x00052400000e0000 */
.L_x_407:
[----:B01----:R-:W0:Y:S01]  /*11720*/  S2R R0, SR_TID.X ;  /* 0x0000000000007919 */ /* 0x003e220000002100 */
[----:B------:R-:W-:Y:S01]  /*11730*/  ULDC UR4, c[0x0][0xc14] ;  /* 0x0003050000047ab9 */ /* 0x000fe20000000800 */
[----:B------:R-:W-:Y:S01]  /*11740*/  BSSY B0, `(.L_x_362) ;  /* 0x000000c000007945 */ /* 0x000fe20003800000 */
[----:B------:R-:W-:Y:S01]  /*11750*/  IMAD.MOV.U32 R3, RZ, RZ, RZ ;  /* 0x000000ffff037224 */ /* 0x000fe200078e00ff */
[----:B0-----:R-:W-:Y:S01]  /*11760*/  LOP3.LUT R9, R0, 0x1f, RZ, 0xc0, !PT ;  /* 0x0000001f00097812 */ /* 0x001fe200078ec0ff */
[----:B------:R-:W-:-:S03]  /*11770*/  IMAD.U32 R0, RZ, RZ, UR4 ;  /* 0x00000004ff007e24 */ /* 0x000fc6000f8e00ff */
[C---:B------:R-:W-:Y:S01]  /*11780*/  ISETP.NE.AND P0, PT, R9.reuse, 0x1f, PT ;  /* 0x0000001f0900780c */ /* 0x040fe20003f05270 */
[----:B------:R-:W-:-:S05]  /*11790*/  IMAD.IADD R7, R9, 0x1, R19 ;  /* 0x0000000109077824 */ /* 0x000fca00078e0213 */
[----:B------:R-:W-:-:S13]  /*117a0*/  ISETP.GE.OR P0, PT, R7, R0, !P0 ;  /* 0x000000000700720c */ /* 0x000fda0004706670 */
[----:B------:R-:W-:Y:S05]  /*117b0*/  @P0 BRA `(.L_x_363) ;  /* 0x0000000000100947 */ /* 0x000fea0003800000 */
[----:B------:R-:W0:Y:S01]  /*117c0*/  LDC.64 R2, c[0x0][0xc58] ;  /* 0x00031600ff027b82 */ /* 0x000e220000000a00 */
[----:B------:R-:W-:Y:S01]  /*117d0*/  ULDC.64 UR4, c[0x0][0x208] ;  /* 0x0000820000047ab9 */ /* 0x000fe20000000a00 */
[----:B0-----:R-:W-:-:S06]  /*117e0*/  IMAD.WIDE R2, R7, 0x4, R2 ;  /* 0x0000000407027825 */ /* 0x001fcc00078e0202 */
[----:B------:R0:W5:Y:S02]  /*117f0*/  LDG.E R3, desc[UR4][R2.64] ;  /* 0x0000000402037981 */ /* 0x000164000c1e1900 */
.L_x_363:
[----:B------:R-:W-:Y:S05]  /*11800*/  BSYNC B0 ;  /* 0x0000000000007941 */ /* 0x000fea0003800000 */
.L_x_362:
[----:B------:R-:W-:-:S03]  /*11810*/  UMOV UR4, 0xffffffff ;  /* 0xffffffff00047882 */ /* 0x000fc60000000000 */
[----:B------:R-:W-:Y:S05]  /*11820*/  BRA.DIV UR4, `(.L_x_364) ;  /* 0x0000001204f07947 */ /* 0x000fea000b800000 */
[----:B-----5:R-:W1:Y:S01]  /*11830*/  SHFL.UP PT, R14, R3, 0x1, RZ ;  /* 0x04200000030e7989 */ /* 0x020e6200000e00ff */
[C---:B------:R-:W-:Y:S02]  /*11840*/  ISETP.NE.AND P0, PT, R9.reuse, RZ, PT ;  /* 0x000000ff0900720c */ /* 0x040fe40003f05270 */
[C---:B------:R-:W-:Y:S02]  /*11850*/  ISETP.GE.U32.AND P1, PT, R9.reuse, 0x2, PT ;  /* 0x000000020900780c */ /* 0x040fe40003f26070 */
[----:B-1----:R-:W-:Y:S02]  /*11860*/  SEL R14, R14, RZ, P0 ;  /* 0x000000ff0e0e7207 */ /* 0x002fe40000000000 */
[----:B------:R-:W-:-:S03]  /*11870*/  ISETP.GE.U32.AND P0, PT, R9, 0x4, PT ;  /* 0x000000040900780c */ /* 0x000fc60003f06070 */
[----:B------:R-:W-:-:S05]  /*11880*/  IMAD.IADD R13, R3, 0x1, R14 ;  /* 0x00000001030d7824 */ /* 0x000fca00078e020e */
[----:B------:R-:W1:Y:S02]  /*11890*/  SHFL.UP PT, R14, R13, 0x2, RZ ;  /* 0x044000000d0e7989 */ /* 0x000e6400000e00ff */
[----:B-1----:R-:W-:Y:S02]  /*118a0*/  SEL R6, R14, RZ, P1 ;  /* 0x000000ff0e067207 */ /* 0x002fe40000800000 */
[----:B------:R-:W-:Y:S02]  /*118b0*/  ISETP.GE.U32.AND P1, PT, R9, 0x8, PT ;  /* 0x000000080900780c */ /* 0x000fe40003f26070 */
[----:B------:R-:W-:-:S05]  /*118c0*/  IADD3 R6, R13, R6, RZ ;  /* 0x000000060d067210 */ /* 0x000fca0007ffe0ff */
[----:B------:R-:W1:Y:S02]  /*118d0*/  SHFL.UP PT, R14, R6, 0x4, RZ ;  /* 0x04800000060e7989 */ /* 0x000e6400000e00ff */
[----:B-1----:R-:W-:Y:S02]  /*118e0*/  SEL R7, R14, RZ, P0 ;  /* 0x000000ff0e077207 */ /* 0x002fe40000000000 */
[----:B------:R-:W-:-:S03]  /*118f0*/  ISETP.GE.U32.AND P0, PT, R9, 0x10, PT ;  /* 0x000000100900780c */ /* 0x000fc60003f06070 */
[----:B------:R-:W-:-:S05]  /*11900*/  IMAD.IADD R7, R6, 0x1, R7 ;  /* 0x0000000106077824 */ /* 0x000fca00078e0207 */
[----:B------:R-:W1:Y:S02]  /*11910*/  SHFL.UP PT, R14, R7, 0x8, RZ ;  /* 0x05000000070e7989 */ /* 0x000e6400000e00ff */
[----:B-1----:R-:W-:-:S05]  /*11920*/  SEL R8, R14, RZ, P1 ;  /* 0x000000ff0e087207 */ /* 0x002fca0000800000 */
[----:B------:R-:W-:-:S05]  /*11930*/  IMAD.IADD R8, R7, 0x1, R8 ;  /* 0x0000000107087824 */ /* 0x000fca00078e0208 */
[----:B------:R-:W1:Y:S02]  /*11940*/  SHFL.UP PT, R14, R8, 0x10, RZ ;  /* 0x06000000080e7989 */ /* 0x000e6400000e00ff */
[----:B-1----:R-:W-:-:S05]  /*11950*/  SEL R9, R14, RZ, P0 ;  /* 0x000000ff0e097207 */ /* 0x002fca0000000000 */
[----:B0-----:R-:W-:-:S05]  /*11960*/  IMAD.IADD R2, R8, 0x1, R9 ;  /* 0x0000000108027824 */ /* 0x001fca00078e0209 */
[----:B------:R0:W1:Y:S02]  /*11970*/  SHFL.IDX PT, R14, R2, 0x1f, 0x1f ;  /* 0x03e01f00020e7f89 */ /* 0x00006400000e0000 */
.L_x_415:
[----:B------:R-:W-:Y:S02]  /*11980*/  ULDC UR4, c[0x0][0xc10] ;  /* 0x0003040000047ab9 */ /* 0x000fe40000000800 */
[----:B--2---:R-:W-:-:S04]  /*11990*/  IMAD.U32 R16, RZ, RZ, UR4 ;  /* 0x00000004ff107e24 */ /* 0x004fc8000f8e00ff */
[----:B-1----:R-:W-:-:S04]  /*119a0*/  IMAD R6, R14, R16, RZ ;  /* 0x000000100e067224 */ /* 0x002fc800078e02ff */
[----:B----4-:R-:W-:-:S05]  /*119b0*/  IMAD.IADD R5, R5, 0x1, R6 ;  /* 0x0000000105057824 */ /* 0x010fca00078e0206 */
[----:B---3--:R-:W-:-:S13]  /*119c0*/  ISETP.GT.AND P0, PT, R5, R4, PT ;  /* 0x000000040500720c */ /* 0x008fda0003f04270 */
[----:B------:R-:W-:Y:S05]  /*119d0*/  @P0 BRA `(.L_x_365) ;  /* 0x0000000000b80947 */ /* 0x000fea0003800000 */
[----:B------:R-:W1:Y:S02]  /*119e0*/  LDC R0, c[0x0][0xc14] ;  /* 0x00030500ff007b82 */ /* 0x000e640000000800 */
.L_x_370:
[----:B------:R-:W-:-:S05]  /*119f0*/  VIADD R19, R19, 0x1f ;  /* 0x0000001f13137836 */ /* 0x000fca0000000000 */
[----:B-1----:R-:W-:-:S13]  /*11a00*/  ISETP.GE.AND P0, PT, R19, R0, PT ;  /* 0x000000001300720c */ /* 0x002fda0003f06270 */
[----:B------:R-:W-:Y:S05]  /*11a10*/  @P0 BRA `(.L_x_366) ;  /* 0x0000000400600947 */ /* 0x000fea0003800000 */
[----:B0-----:R-:W0:Y:S01]  /*11a20*/  S2R R2, SR_TID.X ;  /* 0x0000000000027919 */ /* 0x001e220000002100 */
[----:B------:R-:W-:Y:S01]  /*11a30*/  BSSY B0, `(.L_x_367) ;  /* 0x000000b000007945 */ /* 0x000fe20003800000 */
[----:B------:R-:W-:Y:S01]  /*11a40*/  IMAD.MOV.U32 R3, RZ, RZ, RZ ;  /* 0x000000ffff037224 */ /* 0x000fe200078e00ff */
[----:B0-----:R-:W-:-:S04]  /*11a50*/  LOP3.LUT R8, R2, 0x1f, RZ, 0xc0, !PT ;  /* 0x0000001f02087812 */ /* 0x001fc800078ec0ff */
        /* <DEDUP_REMOVED lines=8> */
.L_x_368:
[----:B------:R-:W-:Y:S05]  /*11ae0*/  BSYNC B0 ;  /* 0x0000000000007941 */ /* 0x000fea0003800000 */
.L_x_367:
[----:B------:R-:W-:-:S03]  /*11af0*/  UMOV UR4, 0xffffffff ;  /* 0xffffffff00047882 */ /* 0x000fc60000000000 */
[----:B------:R-:W-:Y:S05]  /*11b00*/  BRA.DIV UR4, `(.L_x_369) ;  /* 0x0000001604087947 */ /* 0x000fea000b800000 */
[----:B-----5:R-:W1:Y:S01]  /*11b10*/  SHFL.UP PT, R14, R3, 0x1, RZ ;  /* 0x04200000030e7989 */ /* 0x020e6200000e00ff */
[C---:B------:R-:W-:Y:S02]  /*11b20*/  ISETP.NE.AND P0, PT, R8.reuse, RZ, PT ;  /* 0x000000ff0800720c */ /* 0x040fe40003f05270 */
[----:B------:R-:W-:Y:S02]  /*11b30*/  ISETP.GE.U32.AND P1, PT, R8, 0x2, PT ;  /* 0x000000020800780c */ /* 0x000fe40003f26070 */
[----:B-1----:R-:W-:Y:S02]  /*11b40*/  SEL R14, R14, RZ, P0 ;  /* 0x000000ff0e0e7207 */ /* 0x002fe40000000000 */
[----:B------:R-:W-:-:S03]  /*11b50*/  ISETP.GE.U32.AND P0, PT, R8, 0x4, PT ;  /* 0x000000040800780c */ /* 0x000fc60003f06070 */
[----:B------:R-:W-:-:S05]  /*11b60*/  IMAD.IADD R13, R3, 0x1, R14 ;  /* 0x00000001030d7824 */ /* 0x000fca00078e020e */
[----:B------:R-:W0:Y:S02]  /*11b70*/  SHFL.UP PT, R14, R13, 0x2, RZ ;  /* 0x044000000d0e7989 */ /* 0x000e2400000e00ff */
[----:B0-----:R-:W-:Y:S02]  /*11b80*/  SEL R2, R14, RZ, P1 ;  /* 0x000000ff0e027207 */ /* 0x001fe40000800000 */
[----:B------:R-:W-:Y:S02]  /*11b90*/  ISETP.GE.U32.AND P1, PT, R8, 0x8, PT ;  /* 0x000000080800780c */ /* 0x000fe40003f26070 */
[----:B------:R-:W-:-:S05]  /*11ba0*/  IADD3 R2, R13, R2, RZ ;  /* 0x000000020d027210 */ /* 0x000fca0007ffe0ff */
        /* <DEDUP_REMOVED lines=10> */
[----:B------:R0:W1:Y:S02]  /*11c50*/  SHFL.IDX PT, R14, R2, 0x1f, 0x1f ;  /* 0x03e01f00020e7f89 */ /* 0x00006400000e0000 */
.L_x_423:
[----:B------:R-:W-:Y:S02]  /*11c60*/  ULDC UR4, c[0x0][0xc10] ;  /* 0x0003040000047ab9 */ /* 0x000fe40000000800 */
[----:B------:R-:W-:-:S04]  /*11c70*/  IMAD.U32 R16, RZ, RZ, UR4 ;  /* 0x00000004ff107e24 */ /* 0x000fc8000f8e00ff */
[----:B-1----:R-:W-:-:S04]  /*11c80*/  IMAD R6, R14, R16, RZ ;  /* 0x000000100e067224 */ /* 0x002fc800078e02ff */
[----:B------:R-:W-:-:S05]  /*11c90*/  IMAD.IADD R5, R6, 0x1, R5 ;  /* 0x0000000106057824 */ /* 0x000fca00078e0205 */
[----:B------:R-:W-:-:S13]  /*11ca0*/  ISETP.GT.AND P0, PT, R5, R4, PT ;  /* 0x000000040500720c */ /* 0x000fda0003f04270 */
[----:B------:R-:W-:Y:S05]  /*11cb0*/  @!P0 BRA `(.L_x_370) ;  /* 0xfffffffc004c8947 */ /* 0x000fea000383ffff */
.L_x_365:
[----:B------:R-:W-:Y:S01]  /*11cc0*/  IMAD.IADD R6, R5, 0x1, -R6 ;  /* 0x0000000105067824 */ /* 0x000fe200078e0a06 */
[----:B------:R-:W-:-:S03]  /*11cd0*/  UMOV UR4, 0xffffffff ;  /* 0xffffffff00047882 */ /* 0x000fc60000000000 */
[----:B------:R-:W-:-:S05]  /*11ce0*/  IMAD R5, R2, R16, R6 ;  /* 0x0000001002057224 */ /* 0x000fca00078e0206 */
[----:B------:R-:W-:Y:S01]  /*11cf0*/  ISETP.GT.AND P6, PT, R5, R4, PT ;  /* 0x000000040500720c */ /* 0x000fe20003fc4270 */
[----:B------:R-:W-:-:S12]  /*11d00*/  BRA.DIV UR4, `(.L_x_371) ;  /* 0x0000001604587947 */ /* 0x000fd8000b800000 */
[----:B------:R-:W-:-:S04]  /*11d10*/  VOTE.ANY R7, PT, !P6 ;  /* 0x0000000000077806 */ /* 0x000fc800070e0100 */
[----:B------:R-:W1:Y:S02]  /*11d20*/  POPC R5, R7 ;  /* 0x0000000700057309 */ /* 0x000e640000000000 */
[----:B-1----:R1:W2:Y:S02]  /*11d30*/  SHFL.IDX PT, R17, R3, R5, 0x1f ;  /* 0x00001f0503117589 */ /* 0x0022a400000e0000 */
.L_x_427:
[----:B------:R-:W-:Y:S01]  /*11d40*/  ISETP.NE.AND P0, PT, R7, RZ, PT ;  /* 0x000000ff0700720c */ /* 0x000fe20003f05270 */
[----:B------:R-:W-:-:S12]  /*11d50*/  IMAD.MOV.U32 R14, RZ, RZ, RZ ;  /* 0x000000ffff0e7224 */ /* 0x000fd800078e00ff */
[----:B------:R-:W-:Y:S05]  /*11d60*/  @!P0 BRA `(.L_x_372) ;  /* 0x0000000000108947 */ /* 0x000fea0003800000 */
[----:B------:R-:W-:Y:S01]  /*11d70*/  UMOV UR4, 0xffffffff ;  /* 0xffffffff00047882 */ /* 0x000fe20000000000 */
[----:B------:R-:W-:Y:S02]  /*11d80*/  VIADD R12, R5, 0xffffffff ;  /* 0xffffffff050c7836 */ /* 0x000fe40000000000 */
[----:B------:R-:W-:Y:S05]  /*11d90*/  BRA.DIV UR4, `(.L_x_373) ;  /* 0x00000016047c7947 */ /* 0x000fea000b800000 */
[----:B------:R3:W4:Y:S02]  /*11da0*/  SHFL.IDX PT, R14, R2, R12, 0x1f ;  /* 0x00001f0c020e7589 */ /* 0x00072400000e0000 */
.L_x_372:
[-C--:B--2---:R-:W-:Y:S01]  /*11db0*/  IABS R7, R17.reuse ;  /* 0x0000001100077213 */ /* 0x084fe20000000000 */
[----:B----4-:R-:W-:Y:S01]  /*11dc0*/  IMAD R16, R14, R16, R6 ;  /* 0x000000100e107224 */ /* 0x010fe200078e0206 */
[----:B------:R-:W-:Y:S01]  /*11dd0*/  IABS R6, R17 ;  /* 0x0000001100067213 */ /* 0x000fe20000000000 */
[----:B------:R-:W-:Y:S01]  /*11de0*/  IMAD.IADD R19, R5, 0x1, R19 ;  /* 0x0000000105137824 */ /* 0x000fe200078e0213 */
[----:B------:R-:W2:Y:S03]  /*11df0*/  I2F.RP R8, R7 ;  /* 0x0000000700087306 */ /* 0x000ea60000209400 */
[----:B------:R-:W-:-:S05]  /*11e00*/  IMAD.MOV R6, RZ, RZ, -R6 ;  /* 0x000000ffff067224 */ /* 0x000fca00078e0a06 */
[----:B--2---:R-:W2:Y:S02]  /*11e10*/  MUFU.RCP R8, R8 ;  /* 0x0000000800087308 */ /* 0x004ea40000001000 */
[----:B--2---:R-:W-:-:S06]  /*11e20*/  VIADD R9, R8, 0xffffffe ;  /* 0x0ffffffe08097836 */ /* 0x004fcc0000000000 */
[----:B-1----:R-:W0:Y:S02]  /*11e30*/  F2I.FTZ.U32.TRUNC.NTZ R3, R9 ;  /* 0x0000000900037305 */ /* 0x002e24000021f000 */
[----:B0--3--:R-:W-:-:S05]  /*11e40*/  IADD3 R2, RZ, -R3, RZ ;  /* 0x80000003ff027210 */ /* 0x009fca0007ffe0ff */
[----:B------:R-:W-:Y:S02]  /*11e50*/  IMAD R11, R2, R7, RZ ;  /* 0x00000007020b7224 */ /* 0x000fe400078e02ff */
[----:B------:R-:W-:-:S04]  /*11e60*/  IMAD.MOV.U32 R2, RZ, RZ, RZ ;  /* 0x000000ffff027224 */ /* 0x000fc800078e00ff */
[----:B------:R-:W-:-:S04]  /*11e70*/  IMAD.HI.U32 R3, R3, R11, R2 ;  /* 0x0000000b03037227 */ /* 0x000fc800078e0002 */
[----:B------:R-:W-:-:S05]  /*11e80*/  IMAD.IADD R2, R4, 0x1, -R16 ;  /* 0x0000000104027824 */ /* 0x000fca00078e0a10 */
[----:B------:R-:W-:-:S05]  /*11e90*/  IABS R4, R2 ;  /* 0x0000000200047213 */ /* 0x000fca0000000000 */
        /* <DEDUP_REMOVED lines=11> */
[----:B------:R-:W-:-:S04]  /*11f50*/  @!P0 LOP3.LUT R3, RZ, R17, RZ, 0x33, !PT ;  /* 0x00000011ff038212 */ /* 0x000fc800078e33ff */
[----:B------:R-:W-:Y:S01]  /*11f60*/  MOV R18, R3 ;  /* 0x0000000300127202 */ /* 0x000fe20000000f00 */
[----:B------:R-:W-:-:S04]  /*11f70*/  IMAD.MOV R4, RZ, RZ, -R3 ;  /* 0x000000ffff047224 */ /* 0x000fc800078e0a03 */
[----:B------:R-:W-:Y:S01]  /*11f80*/  IMAD R17, R17, R4, R2 ;  /* 0x0000000411117224 */ /* 0x000fe200078e0202 */
[----:B------:R-:W-:Y:S06]  /*11f90*/  BRA `(.L_x_374) ;  /* 0x00000000001c7947 */ /* 0x000fec0003800000 */
.L_x_366:
[----:B------:R-:W-:Y:S01]  /*11fa0*/  UMOV UR4, URZ ;  /* 0x0000003f00047c82 */ /* 0x000fe20008000000 */
[----:B------:R-:W-:Y:S01]  /*11fb0*/  UMOV UR5, URZ ;  /* 0x0000003f00057c82 */ /* 0x000fe20008000000 */
[----:B------:R-:W-:Y:S01]  /*11fc0*/  ULDC UR6, c[0x0][0xc14] ;  /* 0x0003050000067ab9 */ /* 0x000fe20000000800 */
[----:B------:R-:W-:Y:S02]  /*11fd0*/  IMAD.MOV.U32 R16, RZ, RZ, R4 ;  /* 0x000000ffff107224 */ /* 0x000fe400078e0004 */
[----:B------:R-:W-:Y:S02]  /*11fe0*/  IMAD.U32 R17, RZ, RZ, UR4 ;  /* 0x00000004ff117e24 */ /* 0x000fe4000f8e00ff */
[----:B------:R-:W-:Y:S02]  /*11ff0*/  IMAD.U32 R18, RZ, RZ, UR5 ;  /* 0x00000005ff127e24 */ /* 0x000fe4000f8e00ff */
[----:B------:R-:W-:-:S07]  /*12000*/  IMAD.U32 R19, RZ, RZ, UR6 ;  /* 0x00000006ff137e24 */ /* 0x000fce000f8e00ff */
.L_x_374:
[----:B0-----:R-:W0:Y:S01]  /*12010*/  S2R R2, SR_TID.X ;  /* 0x0000000000027919 */ /* 0x001e220000002100 */
[----:B------:R-:W-:Y:S05]  /*12020*/  WARPSYNC.ALL ;  /* 0x0000000000007948 */ /* 0x000fea0003800000 */
[----:B------:R-:W-:Y:S01]  /*12030*/  BAR.SYNC.DEFER_BLOCKING 0x4, 0x120 ;  /* 0x0104800000007b1d */ /* 0x000fe20000010000 */
[----:B0-----:R-:W-:-:S04]  /*12040*/  LOP3.LUT R2, R2, 0x1f, RZ, 0xc0, !PT ;  /* 0x0000001f02027812 */ /* 0x001fc800078ec0ff */
[----:B------:R-:W-:-:S13]  /*12050*/  ISETP.NE.AND P0, PT, R2, RZ, PT ;  /* 0x000000ff0200720c */ /* 0x000fda0003f05270 */
[----:B------:R-:W0:Y:S01]  /*12060*/  @!P0 S2R R3, SR_CgaCtaId ;  /* 0x0000000000038919 */ /* 0x000e220000008800 */
[----:B------:R-:W-:-:S04]  /*12070*/  @!P0 MOV R2, 0x400 ;  /* 0x0000040000028802 */ /* 0x000fc80000000f00 */
[----:B0-----:R-:W-:-:S05]  /*12080*/  @!P0 LEA R2, R3, R2, 0x18 ;  /* 0x0000000203028211 */ /* 0x001fca00078ec0ff */
[----:B------:R1:W-:Y:S01]  /*12090*/  @!P0 STS.128 [R2+0x388d0], R16 ;  /* 0x0388d01002008388 */ /* 0x0003e20000000c00 */
[----:B------:R-:W-:Y:S06]  /*120a0*/  BAR.ARV 0x5, 0x120 ;  /* 0x0144800000007b1d */ /* 0x000fec0000002000 */
[----:B------:R-:W-:-:S13]  /*120b0*/  ISETP.GE.AND P0, PT, R19, R0, PT ;  /* 0x000000001300720c */ /* 0x000fda0003f06270 */
[----:B------:R-:W-:Y:S05]  /*120c0*/  @!P0 BRA `(.L_x_375) ;  /* 0xffffffbc00048947 */ /* 0x000fea000383ffff */
.L_x_309:
[----:B0-----:R-:W2:Y:S01]  /*120d0*/  LDL.LU R0, [R1+0x28] ;  /* 0x0000280001007983 */ /* 0x001ea20000300800 */
[----:B------:R-:W-:Y:S01]  /*120e0*/  BSSY B0, `(.L_x_376) ;  /* 0x000000b000007945 */ /* 0x000fe20003800000 */
[----:B------:R-:W0:Y:S01]  /*120f0*/  S2R R5, SR_CgaCtaId ;  /* 0x0000000000057919 */ /* 0x000e220000008800 */
[----:B--2---:R-:W-:-:S05]  /*12100*/  VIADD R0, R0, 0x1 ;  /* 0x0000000100007836 */ /* 0x004fca0000000000 */
[----:B-1----:R-:W-:-:S04]  /*12110*/  LEA.HI R2, R0, R0, RZ, 0x1 ;  /* 0x0000000000027211 */ /* 0x002fc800078f08ff */
[----:B------:R-:W-:-:S05]  /*12120*/  LOP3.LUT R3, R2, 0xfffffffe, RZ, 0xc0, !PT ;  /* 0xfffffffe02037812 */ /* 0x000fca00078ec0ff */
[----:B------:R-:W-:Y:S01]  /*12130*/  IMAD.IADD R3, R0, 0x1, -R3 ;  /* 0x0000000100037824 */ /* 0x000fe200078e0a03 */
[----:B------:R-:W-:-:S04]  /*12140*/  MOV R0, 0x400 ;  /* 0x0000040000007802 */ /* 0x000fc80000000f00 */
[----:B0-----:R-:W-:Y:S02]  /*12150*/  LEA R0, R5, R0, 0x18 ;  /* 0x0000000005007211 */ /* 0x001fe400078ec0ff */
[----:B------:R-:W-:-:S04]  /*12160*/  SHF.L.U32 R3, R3, 0x1f, RZ ;  /* 0x0000001f03037819 */ /* 0x000fc800000006ff */
[----:B------:R-:W0:Y:S02]  /*12170*/  SYNCS.PHASECHK.TRANS64.TRYWAIT P0, [R0+URZ+0x38820], R3 ;  /* 0x03882003000075a7 */ /* 0x000e24000800017f */
[----:B0-----:R-:W-:Y:S05]  /*12180*/  @!P0 BRA `(.L_x_377) ;  /* 0x0000001000a48947 */ /* 0x001fea0003800000 */
.L_x_430:
[----:B------:R-:W-:Y:S05]  /*12190*/  BSYNC B0 ;  /* 0x0000000000007941 */ /* 0x000fea0003800000 */
.L_x_376:
[----:B------:R-:W-:-:S03]  /*121a0*/  UMOV UR4, 0xffffffff ;  /* 0xffffffff00047882 */ /* 0x000fc60000000000 */
[----:B------:R-:W-:Y:S05]  /*121b0*/  BRA.DIV UR4, `(.L_x_378) ;  /* 0x0000001204ac7947 */ /* 0x000fea000b800000 */
[----:B------:R-:W1:Y:S02]  /*121c0*/  S2R R2, SR_TID.X ;  /* 0x0000000000027919 */ /* 0x000e640000002100 */
[----:B-1----:R-:W-:-:S04]  /*121d0*/  SHF.R.U32.HI R2, RZ, 0x5, R2 ;  /* 0x00000005ff027819 */ /* 0x002fc80000011602 */
[----:B------:R-:W-:-:S05]  /*121e0*/  LOP3.LUT R2, R2, 0x3, RZ, 0xc0, !PT ;  /* 0x0000000302027812 */ /* 0x000fca00078ec0ff */
[----:B------:R1:W2:Y:S02]  /*121f0*/  SHFL.IDX PT, R14, R2, RZ, 0x1f ;  /* 0x00001fff020e7589 */ /* 0x0002a400000e0000 */
.L_x_433:
[----:B--2---:R-:W-:Y:S01]  /*12200*/  ISETP.NE.AND P0, PT, R14, RZ, PT ;  /* 0x000000ff0e00720c */ /* 0x004fe20003f05270 */
[----:B------:R-:W-:-:S12]  /*12210*/  BSSY B0, `(.L_x_379) ;  /* 0x0000029000007945 */ /* 0x000fd80003800000 */
[----:B------:R-:W-:Y:S05]  /*12220*/  @P0 BRA `(.L_x_380) ;  /* 0x00000000009c0947 */ /* 0x000fea0003800000 */
[----:B------:R-:W-:-:S03]  /*12230*/  UMOV UR4, 0xffffffff ;  /* 0xffffffff00047882 */ /* 0x000fc60000000000 */
[----:B------:R-:W-:Y:S05]  /*12240*/  BRA.DIV UR4, `(.L_x_381) ;  /* 0x0000001204bc7947 */ /* 0x000fea000b800000 */
[----:B------:R-:W-:-:S13]  /*12250*/  ELECT P6, URZ, PT ;  /* 0x00000000003f782f */ /* 0x000fda00038c0000 */
.L_x_436:
[----:B------:R-:W-:Y:S05]  /*12260*/  @!P6 BRA `(.L_x_380) ;  /* 0x00000000008ce947 */ /* 0x000fea0003800000 */
[----:B-1----:R-:W2:Y:S02]  /*12270*/  LDL R2, [R1+0x30] ;  /* 0x0000300001027983 */ /* 0x002ea40000100800 */
[----:B--2---:R-:W-:-:S13]  /*12280*/  R2UR UR4, R2 ;  /* 0x00000000020472ca */ /* 0x004fda00000e0000 */
[----:B------:R-:W-:-:S06]  /*12290*/  ULOP3.LUT UR4, UR4, 0x2, URZ, 0xfc, !UPT ;  /* 0x0000000204047892 */ /* 0x000fcc000f8efc3f */
[----:B------:R-:W-:-:S05]  /*122a0*/  IMAD.U32 R2, RZ, RZ, UR4 ;  /* 0x00000004ff027e24 */ /* 0x000fca000f8e00ff */
[----:B------:R-:W-:-:S13]  /*122b0*/  ISETP.NE.AND P2, PT, R2, 0x3, PT ;  /* 0x000000030200780c */ /* 0x000fda0003f45270 */
[----:B------:R-:W-:Y:S05]  /*122c0*/  @!P2 BRA `(.L_x_382) ;  /* 0x000000000004a947 */ /* 0x000fea0003800000 */
[----:B------:R-:W-:Y:S01]  /*122d0*/  BPT.TRAP 0x1 ;  /* 0x000000040000795c */ /* 0x000fe20000300000 */
.L_x_382:
[----:B0-----:R-:W2:Y:S04]  /*122e0*/  LDL R3, [R1] ;  /* 0x0000000001037983 */ /* 0x001ea80000100800 */
[----:B------:R-:W3:Y:S01]  /*122f0*/  LDL.LU R7, [R1+0x8] ;  /* 0x0000080001077983 */ /* 0x000ee20000300800 */
[----:B------:R-:W-:-:S04]  /*12300*/  VIADD R2, R0, 0x38840 ;  /* 0x0003884000027836 */ /* 0x000fc80000000000 */
[C---:B--2---:R-:W-:Y:S01]  /*12310*/  IMAD R6, R3.reuse, 0x8, R2 ;  /* 0x0000000803067824 */ /* 0x044fe200078e0202 */
[----:B------:R-:W-:Y:S02]  /*12320*/  IADD3 R3, R3, 0x1, RZ ;  /* 0x0000000103037810 */ /* 0x000fe40007ffe0ff */
[----:B---3--:R-:W-:Y:S02]  /*12330*/  SHF.L.U32 R5, R7, 0x1f, RZ ;  /* 0x0000001f07057819 */ /* 0x008fe400000006ff */
[C---:B------:R-:W-:Y:S02]  /*12340*/  ISETP.NE.AND P1, PT, R3.reuse, 0x2, PT ;  /* 0x000000020300780c */ /* 0x040fe40003f25270 */
[----:B------:R-:W0:Y:S02]  /*12350*/  SYNCS.PHASECHK.TRANS64.TRYWAIT P0, [R6+URZ], R5 ;  /* 0x00000005060075a7 */ /* 0x000e24000800017f */
[----:B------:R-:W-:Y:S02]  /*12360*/  SEL R4, RZ, 0x1, P1 ;  /* 0x00000001ff047807 */ /* 0x000fe40000800000 */
[----:B------:R-:W-:-:S02]  /*12370*/  SEL R3, R3, RZ, P1 ;  /* 0x000000ff03037207 */ /* 0x000fc40000800000 */
[----:B------:R-:W-:-:S03]  /*12380*/  LOP3.LUT R4, R7, R4, RZ, 0x3c, !PT ;  /* 0x0000000407047212 */ /* 0x000fc600078e3cff */
[----:B------:R-:W-:Y:S01]  /*12390*/  IMAD R7, R3, 0x8, R2 ;  /* 0x0000000803077824 */ /* 0x000fe200078e0202 */
[----:B------:R-:W-:Y:S01]  /*123a0*/  SHF.L.U32 R2, R4, 0x1f, RZ ;  /* 0x0000001f04027819 */ /* 0x000fe200000006ff */
[----:B0-----:R-:W-:Y:S06]  /*123b0*/  @!P0 BRA `(.L_x_383) ;  /* 0x0000001000808947 */ /* 0x001fec0003800000 */
.L_x_437:
[----:B------:R-:W1:Y:S02]  /*123c0*/  SYNCS.PHASECHK.TRANS64.TRYWAIT P0, [R7+URZ], R2 ;  /* 0x00000002070075a7 */ /* 0x000e64000800017f */
[----:B-1----:R-:W-:Y:S05]  /*123d0*/  @!P0 BRA `(.L_x_384) ;  /* 0x00000010008c8947 */ /* 0x002fea0003800000 */
.L_x_438:
[----:B------:R-:W-:Y:S05]  /*123e0*/  @!P2 BRA `(.L_x_385) ;  /* 0x000000000004a947 */ /* 0x000fea0003800000 */
[----:B------:R-:W-:Y:S01]  /*123f0*/  BPT.TRAP 0x1 ;  /* 0x000000040000795c */ /* 0x000fe20000300000 */
.L_x_385:
[----:B------:R-:W2:Y:S01]  /*12400*/  LDL.LU R4, [R1] ;  /* 0x0000000001047983 */ /* 0x000ea20000300800 */
[----:B------:R-:W-:-:S04]  /*12410*/  VIADD R0, R0, 0x38860 ;  /* 0x0003886000007836 */ /* 0x000fc80000000000 */
[----:B--2---:R-:W-:-:S04]  /*12420*/  IMAD R4, R4, 0x8, R0 ;  /* 0x0000000804047824 */ /* 0x004fc800078e0200 */
[----:B------:R-:W2:Y:S02]  /*12430*/  SYNCS.PHASECHK.TRANS64.TRYWAIT P0, [R4+URZ], R5 ;  /* 0x00000005040075a7 */ /* 0x000ea4000800017f */
[----:B--2---:R-:W-:Y:S05]  /*12440*/  @!P0 BRA `(.L_x_386) ;  /* 0x0000001000848947 */ /* 0x004fea0003800000 */
.L_x_439:
[----:B------:R-:W-:-:S07]  /*12450*/  IMAD R3, R3, 0x8, R0 ;  /* 0x0000000803037824 */ /* 0x000fce00078e0200 */
.L_x_387:
[----:B---3--:R3:W4:Y:S02]  /*12460*/  SYNCS.PHASECHK.TRANS64.TRYWAIT P0, [R3+URZ], R2 ;  /* 0x00000002030075a7 */ /* 0x008724000800017f */
[----:B----4-:R-:W-:Y:S05]  /*12470*/  @!P0 NANOSLEEP.SYNCS 0x989680 ;  /* 0x009896800000895d */ /* 0x010fea0003900000 */
[----:B------:R-:W4:Y:S02]  /*12480*/  @!P0 SYNCS.PHASECHK.TRANS64 P0, [R3+URZ], R2 ;  /* 0x00000002030085a7 */ /* 0x000f24000800007f */
[----:B----4-:R-:W-:Y:S05]  /*12490*/  @!P0 BRA `(.L_x_387) ;  /* 0xfffffffc00f08947 */ /* 0x010fea000383ffff */
.L_x_380:
[----:B------:R-:W-:Y:S05]  /*124a0*/  BSYNC B0 ;  /* 0x0000000000007941 */ /* 0x000fea0003800000 */
.L_x_379:
[----:B------:R-:W-:Y:S05]  /*124b0*/  EXIT ;  /* 0x000000000000794d */ /* 0x000fea0003800000 */
.L_x_263:
[----:B0-----:R0:W1:Y:S02]  /*124c0*/  SYNCS.PHASECHK.TRANS64.TRYWAIT P1, [R5+URZ+0x38800], R0 ;  /* 0x03880000050075a7 */ /* 0x001064000802017f */
[----:B-1----:R-:W-:Y:S05]  /*124d0*/  @!P1 NANOSLEEP.SYNCS 0x989680 ;  /* 0x009896800000995d */ /* 0x002fea0003900000 */
[----:B------:R-:W1:Y:S02]  /*124e0*/  @!P1 SYNCS.PHASECHK.TRANS64 P1, [R5+URZ+0x38800], R0 ;  /* 0x03880000050095a7 */ /* 0x000e64000802007f */
[----:B-1----:R-:W-:Y:S05]  /*124f0*/  @!P1 BRA `(.L_x_263) ;  /* 0xfffffffc00f09947 */ /* 0x002fea000383ffff */
[----:B------:R-:W-:Y:S05]  /*12500*/  BRA `(.L_x_388) ;  /* 0xfffffef000f07947 */ /* 0x000fea000383ffff */
.L_x_267:
[----:B-1----:R1:W2:Y:S02]  /*12510*/  SYNCS.PHASECHK.TRANS64.TRYWAIT P2, [R0+URZ+0x38830], R3 ;  /* 0x03883003000075a7 */ /* 0x0022a4000804017f */
[----:B--2---:R-:W-:Y:S05]  /*12520*/  @!P2 NANOSLEEP.SYNCS 0x989680 ;  /* 0x009896800000a95d */ /* 0x004fea0003900000 */
[----:B------:R-:W2:Y:S02]  /*12530*/  @!P2 SYNCS.PHASECHK.TRANS64 P2, [R0+URZ+0x38830], R3 ;  /* 0x038830030000a5a7 */ /* 0x000ea4000804007f */
[----:B--2---:R-:W-:Y:S05]  /*12540*/  @!P2 BRA `(.L_x_267) ;  /* 0xfffffffc00f0a947 */ /* 0x004fea000383ffff */
[----:B------:R-:W-:Y:S05]  /*12550*/  BRA `(.L_x_266) ;  /* 0xfffffef400147947 */ /* 0x000fea000383ffff */
.L_x_272:
[----:B-1----:R-:W-:-:S04]  /*12560*/  IMAD.U32 R4, RZ, RZ, UR61 ;  /* 0x0000003dff047e24 */ /* 0x002fc8000f8e00ff */
[----:B------:R1:W2:Y:S03]  /*12570*/  SYNCS.PHASECHK.TRANS64.TRYWAIT P2, [R4+URZ+0x38830], R3 ;  /* 0x03883003040075a7 */ /* 0x0002a6000804017f */
[----:B--2---:R-:W-:Y:S05]  /*12580*/  @!P2 NANOSLEEP.SYNCS 0x989680 ;  /* 0x009896800000a95d */ /* 0x004fea0003900000 */
[----:B------:R-:W2:Y:S02]  /*12590*/  @!P2 SYNCS.PHASECHK.TRANS64 P2, [R4+URZ+0x38830], R3 ;  /* 0x038830030400a5a7 */ /* 0x000ea4000804007f */
[----:B--2---:R-:W-:Y:S05]  /*125a0*/  @!P2 BRA `(.L_x_272) ;  /* 0xfffffffc00eca947 */ /* 0x004fea000383ffff */
[----:B------:R-:W-:Y:S05]  /*125b0*/  BRA `(.L_x_271) ;  /* 0xffffff30008c7947 */ /* 0x000fea000383ffff */
.L_x_276:
[----:B01----:R-:W-:-:S04]  /*125c0*/  IMAD.U32 R3, RZ, RZ, UR4 ;  /* 0x00000004ff037e24 */ /* 0x003fc8000f8e00ff */
[----:B------:R0:W1:Y:S03]  /*125d0*/  SYNCS.PHASECHK.TRANS64.TRYWAIT P2, [R3+URZ+0x38850], R0 ;  /* 0x03885000030075a7 */ /* 0x000066000804017f */
[----:B-1----:R-:W-:Y:S05]  /*125e0*/  @!P2 NANOSLEEP.SYNCS 0x989680 ;  /* 0x009896800000a95d */ /* 0x002fea0003900000 */
[----:B------:R-:W1:Y:S02]  /*125f0*/  @!P2 SYNCS.PHASECHK.TRANS64 P2, [R3+URZ+0x38850], R0 ;  /* 0x038850000300a5a7 */ /* 0x000e64000804007f */
[----:B-1----:R-:W-:Y:S05]  /*12600*/  @!P2 BRA `(.L_x_276) ;  /* 0xfffffffc00eca947 */ /* 0x002fea000383ffff */
[----:B------:R-:W-:Y:S05]  /*12610*/  BRA `(.L_x_275) ;  /* 0xffffff5800ac7947 */ /* 0x000fea000383ffff */
.L_x_281:
[----:B-1----:R1:W2:Y:S02]  /*12620*/  SYNCS.PHASECHK.TRANS64.TRYWAIT P0, [R11+URZ+0x38850], R0 ;  /* 0x038850000b0075a7 */ /* 0x0022a4000800017f */
[----:B--2---:R-:W-:Y:S05]  /*12630*/  @!P0 NANOSLEEP.SYNCS 0x989680 ;  /* 0x009896800000895d */ /* 0x004fea0003900000 */
[----:B------:R-:W2:Y:S02]  /*12640*/  @!P0 SYNCS.PHASECHK.TRANS64 P0, [R11+URZ+0x38850], R0 ;  /* 0x038850000b0085a7 */ /* 0x000ea4000800007f */
[----:B--2---:R-:W-:Y:S05]  /*12650*/  @!P0 BRA `(.L_x_281) ;  /* 0xfffffffc00f08947 */ /* 0x004fea000383ffff */
[----:B------:R-:W-:Y:S05]  /*12660*/  BRA `(.L_x_280) ;  /* 0xffffff7000a47947 */ /* 0x000fea000383ffff */
.L_x_321:
[----:B------:R-:W0:Y:S01]  /*12670*/  S2R R7, SR_TID.X ;  /* 0x0000000000077919 */ /* 0x000e220000002100 */
[----:B------:R-:W-:Y:S01]  /*12680*/  BSSY B0, `(.L_x_389) ;  /* 0x000000a000007945 */ /* 0x000fe20003800000 */
[----:B------:R-:W-:Y:S01]  /*12690*/  IMAD.MOV.U32 R12, RZ, RZ, RZ ;  /* 0x000000ffff0c7224 */ /* 0x000fe200078e00ff */
[----:B------:R-:W-:Y:S01]  /*126a0*/  MOV R15, 0xffffffff ;  /* 0xffffffff000f7802 */ /* 0x000fe20000000f00 */
[----:B------:R-:W-:Y:S01]  /*126b0*/  IMAD.MOV.U32 R11, RZ, RZ, 0x1f ;  /* 0x0000001fff0b7424 */ /* 0x000fe200078e00ff */
[----:B0-----:R-:W-:-:S04]  /*126c0*/  SHF.R.U32.HI R7, RZ, 0x5, R7 ;  /* 0x00000005ff077819 */ /* 0x001fc80000011607 */
[----:B------:R-:W-:-:S05]  /*126d0*/  LOP3.LUT R7, R7, 0x3, RZ, 0xc0, !PT ;  /* 0x0000000307077812 */ /* 0x000fca00078ec0ff */
[----:B------:R-:W-:-:S07]  /*126e0*/  IMAD.MOV.U32 R13, RZ, RZ, R7 ;  /* 0x000000ffff0d7224 */ /* 0x000fce00078e0007 */
[----:B------:R-:W-:Y:S05]  /*126f0*/  WARPSYNC.COLLECTIVE R15, `(.L_x_390) ;  /* 0x000000000f087348 */ /* 0x000fea0003c00000 */
[----:B------:R0:W1:Y:S02]  /*12700*/  SHFL.IDX P6, R14, R13, R12, R11 ;  /* 0x0000000c0d0e7389 */ /* 0x00006400000c000b */
[----:B01----:R-:W-:Y:S01]  /*12710*/  ENDCOLLECTIVE ;  /* 0x000000000000791b */ /* 0x003fe20003800000 */
.L_x_390:
[----:B------:R-:W-:Y:S05]  /*12720*/  BSYNC B0 ;  /* 0x0000000000007941 */ /* 0x000fea0003800000 */
.L_x_389:
[----:B------:R-:W-:Y:S05]  /*12730*/  BRA `(.L_x_391) ;  /* 0xffffffc4001c7947 */ /* 0x000fea000383ffff */
.L_x_322:
[----:B------:R-:W-:Y:S01]  /*12740*/  BSSY B0, `(.L_x_392) ;  /* 0x0000006000007945 */ /* 0x000fe20003800000 */
[----:B------:R-:W-:-:S07]  /*12750*/  IMAD.MOV.U32 R15, RZ, RZ, -0x1 ;  /* 0xffffffffff0f7424 */ /* 0x000fce00078e00ff */
[----:B------:R-:W-:Y:S05]  /*12760*/  WARPSYNC.COLLECTIVE R15, `(.L_x_393) ;  /* 0x000000000f0c7348 */ /* 0x000fea0003c00000 */
[----:B------:R-:W-:Y:S02]  /*12770*/  ELECT P6, UR62, PT ;  /* 0x00000000003e782f */ /* 0x000fe400038c0000 */
[----:B------:R-:W-:Y:S01]  /*12780*/  MOV R14, UR62 ;  /* 0x0000003e000e7c02 */ /* 0x000fe20008000f00 */
[----:B------:R-:W-:Y:S10]  /*12790*/  ENDCOLLECTIVE ;  /* 0x000000000000791b */ /* 0x000ff40003800000 */
.L_x_393:
[----:B------:R-:W-:Y:S05]  /*127a0*/  BSYNC B0 ;  /* 0x0000000000007941 */ /* 0x000fea0003800000 */
.L_x_392:
[----:B------:R-:W-:Y:S05]  /*127b0*/  BRA `(.L_x_394) ;  /* 0xffffffc400147947 */ /* 0x000fea000383ffff */
.L_x_325:
[----:B0-----:R0:W1:Y:S02]  /*127c0*/  SYNCS.PHASECHK.TRANS64.TRYWAIT P0, [R8+URZ+0x38840], R9 ;  /* 0x03884009080075a7 */ /* 0x001064000800017f */
[----:B-1----:R-:W-:Y:S05]  /*127d0*/  @!P0 NANOSLEEP.SYNCS 0x989680 ;  /* 0x009896800000895d */ /* 0x002fea0003900000 */
[----:B------:R-:W1:Y:S02]  /*127e0*/  @!P0 SYNCS.PHASECHK.TRANS64 P0, [R8+URZ+0x38840], R9 ;  /* 0x03884009080085a7 */ /* 0x000e64000800007f */
[----:B-1----:R-:W-:Y:S05]  /*127f0*/  @!P0 BRA `(.L_x_325) ;  /* 0xfffffffc00f08947 */ /* 0x002fea000383ffff */
[----:B------:R-:W-:Y:S05]  /*12800*/  BRA `(.L_x_395) ;  /* 0xffffffc400887947 */ /* 0x000fea000383ffff */
.L_x_328:
[----:B0-----:R-:W0:Y:S01]  /*12810*/  S2R R9, SR_CgaCtaId ;  /* 0x0000000000097919 */ /* 0x001e220000008800 */
[----:B------:R-:W-:-:S04]  /*12820*/  MOV R8, 0x400 ;  /* 0x0000040000087802 */ /* 0x000fc80000000f00 */
[----:B0-----:R-:W-:-:S04]  /*12830*/  LEA R8, R9, R8, 0x18 ;  /* 0x0000000809087211 */ /* 0x001fc800078ec0ff */
[----:B------:R0:W1:Y:S03]  /*12840*/  SYNCS.PHASECHK.TRANS64.TRYWAIT P0, [R8+URZ+0x38820], R6 ;  /* 0x03882006080075a7 */ /* 0x000066000800017f */
[----:B-1----:R-:W-:Y:S05]  /*12850*/  @!P0 NANOSLEEP.SYNCS 0x989680 ;  /* 0x009896800000895d */ /* 0x002fea0003900000 */
[----:B------:R-:W1:Y:S02]  /*12860*/  @!P0 SYNCS.PHASECHK.TRANS64 P0, [R8+URZ+0x38820], R6 ;  /* 0x03882006080085a7 */ /* 0x000e64000800007f */
[----:B-1----:R-:W-:Y:S05]  /*12870*/  @!P0 BRA `(.L_x_328) ;  /* 0xfffffffc00e48947 */ /* 0x002fea000383ffff */
[----:B------:R-:W-:Y:S05]  /*12880*/  BRA `(.L_x_396) ;  /* 0xffffffcc00087947 */ /* 0x000fea000383ffff */
.L_x_336:
[----:B0-----:R0:W1:Y:S02]  /*12890*/  SYNCS.PHASECHK.TRANS64.TRYWAIT P0, [R2+URZ+0x38840], R3 ;  /* 0x03884003020075a7 */ /* 0x001064000800017f */
[----:B-1----:R-:W-:Y:S05]  /*128a0*/  @!P0 NANOSLEEP.SYNCS 0x989680 ;  /* 0x009896800000895d */ /* 0x002fea0003900000 */
[----:B------:R-:W1:Y:S02]  /*128b0*/  @!P0 SYNCS.PHASECHK.TRANS64 P0, [R2+URZ+0x38840], R3 ;  /* 0x03884003020085a7 */ /* 0x000e64000800007f */
[----:B-1----:R-:W-:Y:S05]  /*128c0*/  @!P0 BRA `(.L_x_336) ;  /* 0xfffffffc00f08947 */ /* 0x002fea000383ffff */
[----:B------:R-:W-:Y:S05]  /*128d0*/  BRA `(.L_x_397) ;  /* 0xffffffcc00c87947 */ /* 0x000fea000383ffff */
.L_x_338:
[----:B0-----:R0:W1:Y:S02]  /*128e0*/  SYNCS.PHASECHK.TRANS64.TRYWAIT P0, [R3+URZ+0x60], R2 ;  /* 0x00006002030075a7 */ /* 0x001064000800017f */
[----:B-1----:R-:W-:Y:S05]  /*128f0*/  @!P0 NANOSLEEP.SYNCS 0x989680 ;  /* 0x009896800000895d */ /* 0x002fea0003900000 */
[----:B------:R-:W1:Y:S02]  /*12900*/  @!P0 SYNCS.PHASECHK.TRANS64 P0, [R3+URZ+0x60], R2 ;  /* 0x00006002030085a7 */ /* 0x000e64000800007f */
[----:B-1----:R-:W-:Y:S05]  /*12910*/  @!P0 BRA `(.L_x_338) ;  /* 0xfffffffc00f08947 */ /* 0x002fea000383ffff */
[----:B------:R-:W-:Y:S05]  /*12920*/  BRA `(.L_x_398) ;  /* 0xffffffd000887947 */ /* 0x000fea000383ffff */
.L_x_343:
[----:B-1----:R1:W2:Y:S02]  /*12930*/  SYNCS.PHASECHK.TRANS64.TRYWAIT P0, [R2+URZ+0x38840], R3 ;  /* 0x03884003020075a7 */ /* 0x0022a4000800017f */
[----:B--2---:R-:W-:Y:S05]  /*12940*/  @!P0 NANOSLEEP.SYNCS 0x989680 ;  /* 0x009896800000895d */ /* 0x004fea0003900000 */
[----:B------:R-:W2:Y:S02]  /*12950*/  @!P0 SYNCS.PHASECHK.TRANS64 P0, [R2+URZ+0x38840], R3 ;  /* 0x03884003020085a7 */ /* 0x000ea4000800007f */
[----:B--2---:R-:W-:Y:S05]  /*12960*/  @!P0 BRA `(.L_x_343) ;  /* 0xfffffffc00f08947 */ /* 0x004fea000383ffff */
[----:B------:R-:W-:Y:S05]  /*12970*/  BRA `(.L_x_399) ;  /* 0xffffffd800147947 */ /* 0x000fea000383ffff */
.L_x_345:
[----:B0-----:R0:W1:Y:S02]  /*12980*/  SYNCS.PHASECHK.TRANS64.TRYWAIT P1, [R2+URZ+0x60], R3 ;  /* 0x00006003020075a7 */ /* 0x001064000802017f */
[----:B-1----:R-:W-:Y:S05]  /*12990*/  @!P1 NANOSLEEP.SYNCS 0x989680 ;  /* 0x009896800000995d */ /* 0x002fea0003900000 */
[----:B------:R-:W1:Y:S02]  /*129a0*/  @!P1 SYNCS.PHASECHK.TRANS64 P1, [R2+URZ+0x60], R3 ;  /* 0x00006003020095a7 */ /* 0x000e64000802007f */
[----:B-1----:R-:W-:Y:S05]  /*129b0*/  @!P1 BRA `(.L_x_345) ;  /* 0xfffffffc00f09947 */ /* 0x002fea000383ffff */
[----:B------:R-:W-:Y:S05]  /*129c0*/  BRA `(.L_x_400) ;  /* 0xffffffd800d47947 */ /* 0x000fea000383ffff */
.L_x_350:
[----:B--2---:R2:W3:Y:S02]  /*129d0*/  SYNCS.PHASECHK.TRANS64.TRYWAIT P0, [R2+URZ+0x38840], R3 ;  /* 0x03884003020075a7 */ /* 0x0044e4000800017f */
[----:B---3--:R-:W-:Y:S05]  /*129e0*/  @!P0 NANOSLEEP.SYNCS 0x989680 ;  /* 0x009896800000895d */ /* 0x008fea0003900000 */
[----:B------:R-:W3:Y:S02]  /*129f0*/  @!P0 SYNCS.PHASECHK.TRANS64 P0, [R2+URZ+0x38840], R3 ;  /* 0x03884003020085a7 */ /* 0x000ee4000800007f */
[----:B---3--:R-:W-:Y:S05]  /*12a00*/  @!P0 BRA `(.L_x_350) ;  /* 0xfffffffc00f08947 */ /* 0x008fea000383ffff */
[----:B------:R-:W-:Y:S05]  /*12a10*/  BRA `(.L_x_401) ;  /* 0xffffffe000207947 */ /* 0x000fea000383ffff */
.L_x_352:
[----:B0-----:R0:W1:Y:S02]  /*12a20*/  SYNCS.PHASECHK.TRANS64.TRYWAIT P1, [R2+URZ+0x60], R8 ;  /* 0x00006008020075a7 */ /* 0x001064000802017f */
[----:B-1----:R-:W-:Y:S05]  /*12a30*/  @!P1 NANOSLEEP.SYNCS 0x989680 ;  /* 0x009896800000995d */ /* 0x002fea0003900000 */
[----:B------:R-:W1:Y:S02]  /*12a40*/  @!P1 SYNCS.PHASECHK.TRANS64 P1, [R2+URZ+0x60], R8 ;  /* 0x00006008020095a7 */ /* 0x000e64000802007f */
[----:B-1----:R-:W-:Y:S05]  /*12a50*/  @!P1 BRA `(.L_x_352) ;  /* 0xfffffffc00f09947 */ /* 0x002fea000383ffff */
[----:B------:R-:W-:Y:S05]  /*12a60*/  BRA `(.L_x_402) ;  /* 0xffffffe000e07947 */ /* 0x000fea000383ffff */
.L_x_359:
[----:B-1----:R1:W2:Y:S02]  /*12a70*/  SYNCS.PHASECHK.TRANS64.TRYWAIT P0, [R3+URZ+0x38860], R0 ;  /* 0x03886000030075a7 */ /* 0x0022a4000800017f */
[----:B--2---:R-:W-:Y:S05]  /*12a80*/  @!P0 NANOSLEEP.SYNCS 0x989680 ;  /* 0x009896800000895d */ /* 0x004fea0003900000 */
[----:B------:R-:W2:Y:S02]  /*12a90*/  @!P0 SYNCS.PHASECHK.TRANS64 P0, [R3+URZ+0x38860], R0 ;  /* 0x03886000030085a7 */ /* 0x000ea4000800007f */
[----:B--2---:R-:W-:Y:S05]  /*12aa0*/  @!P0 BRA `(.L_x_359) ;  /* 0xfffffffc00f08947 */ /* 0x004fea000383ffff */
[----:B------:R-:W-:Y:S05]  /*12ab0*/  BRA `(.L_x_403) ;  /* 0xffffffe800187947 */ /* 0x000fea000383ffff */
.L_x_361:
[----:B------:R-:W-:Y:S01]  /*12ac0*/  BSSY B0, `(.L_x_404) ;  /* 0x0000008000007945 */ /* 0x000fe20003800000 */
[----:B0-----:R-:W-:Y:S02]  /*12ad0*/  IMAD.MOV.U32 R13, RZ, RZ, R16 ;  /* 0x000000ffff0d7224 */ /* 0x001fe400078e0010 */
[----:B------:R-:W-:Y:S02]  /*12ae0*/  IMAD.MOV.U32 R12, RZ, RZ, RZ ;  /* 0x000000ffff0c7224 */ /* 0x000fe400078e00ff */
[----:B------:R-:W-:Y:S02]  /*12af0*/  IMAD.MOV.U32 R11, RZ, RZ, 0x1f ;  /* 0x0000001fff0b7424 */ /* 0x000fe400078e00ff */
[----:B------:R-:W-:-:S07]  /*12b00*/  IMAD.MOV.U32 R15, RZ, RZ, -0x1 ;  /* 0xffffffffff0f7424 */ /* 0x000fce00078e00ff */
[----:B-1----:R-:W-:Y:S05]  /*12b10*/  WARPSYNC.COLLECTIVE R15, `(.L_x_405) ;  /* 0x000000000f087348 */ /* 0x002fea0003c00000 */
[----:B------:R0:W2:Y:S02]  /*12b20*/  SHFL.IDX P6, R14, R13, R12, R11 ;  /* 0x0000000c0d0e7389 */ /* 0x0000a400000c000b */
[----:B012---:R-:W-:Y:S01]  /*12b30*/  ENDCOLLECTIVE ;  /* 0x000000000000791b */ /* 0x007fe20003800000 */
.L_x_405:
[----:B------:R-:W-:Y:S05]  /*12b40*/  BSYNC B0 ;  /* 0x0000000000007941 */ /* 0x000fea0003800000 */
.L_x_404:
[----:B------:R-:W-:Y:S01]  /*12b50*/  IMAD.MOV.U32 R13, RZ, RZ, R16 ;  /* 0x000000ffff0d7224 */ /* 0x000fe200078e0010 */
[----:B------:R-:W-:Y:S01]  /*12b60*/  MOV R15, 0xffffffff ;  /* 0xffffffff000f7802 */ /* 0x000fe20000000f00 */
[----:B------:R-:W-:Y:S02]  /*12b70*/  IMAD.MOV.U32 R12, RZ, RZ, 0x1 ;  /* 0x00000001ff0c7424 */ /* 0x000fe400078e00ff */
[----:B------:R-:W-:Y:S02]  /*12b80*/  IMAD.MOV.U32 R11, RZ, RZ, 0x1f ;  /* 0x0000001fff0b7424 */ /* 0x000fe400078e00ff */
[----:B------:R-:W-:-:S07]  /*12b90*/  IMAD.MOV.U32 R4, RZ, RZ, R14 ;  /* 0x000000ffff047224 */ /* 0x000fce00078e000e */
[----:B------:R-:W-:Y:S05]  /*12ba0*/  WARPSYNC.COLLECTIVE R15, `(.L_x_406) ;  /* 0x000000000f087348 */ /* 0x000fea0003c00000 */
[----:B------:R0:W1:Y:S02]  /*12bb0*/  SHFL.IDX P6, R14, R13, R12, R11 ;  /* 0x0000000c0d0e7389 */ /* 0x00006400000c000b */
[----:B01----:R-:W-:Y:S01]  /*12bc0*/  ENDCOLLECTIVE ;  /* 0x000000000000791b */ /* 0x003fe20003800000 */
.L_x_406:
[----:B------:R-:W-:Y:S01]  /*12bd0*/  IMAD.MOV.U32 R5, RZ, RZ, R14 ;  /* 0x000000ffff057224 */ /* 0x000fe200078e000e */
[----:B------:R-:W-:Y:S06]  /*12be0*/  BRA `(.L_x_407) ;  /* 0xffffffe800cc7947 */ /* 0x000fec000383ffff */
.L_x_364:
[----:B------:R-:W-:Y:S01]  /*12bf0*/  BSSY B0, `(.L_x_408) ;  /* 0x0000008000007945 */ /* 0x000fe20003800000 */
[----:B-----5:R-:W-:Y:S02]  /*12c00*/  IMAD.MOV.U32 R13, RZ, RZ, R3 ;  /* 0x000000ffff0d7224 */ /* 0x020fe400078e0003 */
[----:B------:R-:W-:Y:S02]  /*12c10*/  IMAD.MOV.U32 R12, RZ, RZ, 0x1 ;  /* 0x00000001ff0c7424 */ /* 0x000fe400078e00ff */
[----:B------:R-:W-:Y:S02]  /*12c20*/  IMAD.MOV.U32 R11, RZ, RZ, RZ ;  /* 0x000000ffff0b7224 */ /* 0x000fe400078e00ff */
[----:B------:R-:W-:-:S07]  /*12c30*/  IMAD.MOV.U32 R15, RZ, RZ, -0x1 ;  /* 0xffffffffff0f7424 */ /* 0x000fce00078e00ff */
[----:B0-234-:R-:W-:Y:S05]  /*12c40*/  WARPSYNC.COLLECTIVE R15, `(.L_x_409) ;  /* 0x000000000f087348 */ /* 0x01dfea0003c00000 */
[----:B------:R1:W0:Y:S02]  /*12c50*/  SHFL.UP P6, R14, R13, R12, R11 ;  /* 0x0400000c0d0e7389 */ /* 0x00022400000c000b */
[----:B01234-:R-:W-:Y:S01]  /*12c60*/  ENDCOLLECTIVE ;  /* 0x000000000000791b */ /* 0x01ffe20003800000 */
.L_x_409:
[----:B------:R-:W-:Y:S05]  /*12c70*/  BSYNC B0 ;  /* 0x0000000000007941 */ /* 0x000fea0003800000 */
.L_x_408:
[C---:B------:R-:W-:Y:S01]  /*12c80*/  ISETP.NE.AND P0, PT, R9.reuse, RZ, PT ;  /* 0x000000ff0900720c */ /* 0x040fe20003f05270 */
[----:B------:R-:W-:Y:S02]  /*12c90*/  IMAD.MOV.U32 R12, RZ, RZ, 0x2 ;  /* 0x00000002ff0c7424 */ /* 0x000fe400078e00ff */
[----:B------:R-:W-:Y:S01]  /*12ca0*/  IMAD.MOV.U32 R11, RZ, RZ, RZ ;  /* 0x000000ffff0b7224 */ /* 0x000fe200078e00ff */
[----:B------:R-:W-:Y:S01]  /*12cb0*/  SEL R14, R14, RZ, P0 ;  /* 0x000000ff0e0e7207 */ /* 0x000fe20000000000 */
[----:B------:R-:W-:Y:S01]  /*12cc0*/  IMAD.MOV.U32 R15, RZ, RZ, -0x1 ;  /* 0xffffffffff0f7424 */ /* 0x000fe200078e00ff */
[----:B------:R-:W-:-:S03]  /*12cd0*/  ISETP.GE.U32.AND P0, PT, R9, 0x2, PT ;  /* 0x000000020900780c */ /* 0x000fc60003f06070 */
[----:B------:R-:W-:-:S10]  /*12ce0*/  IMAD.IADD R13, R3, 0x1, R14 ;  /* 0x00000001030d7824 */ /* 0x000fd400078e020e */
[----:B------:R-:W-:Y:S05]  /*12cf0*/  WARPSYNC.COLLECTIVE R15, `(.L_x_410) ;  /* 0x000000000f087348 */ /* 0x000fea0003c00000 */
[----:B------:R0:W1:Y:S02]  /*12d00*/  SHFL.UP P6, R14, R13, R12, R11 ;  /* 0x0400000c0d0e7389 */ /* 0x00006400000c000b */
[----:B01----:R-:W-:Y:S01]  /*12d10*/  ENDCOLLECTIVE ;  /* 0x000000000000791b */ /* 0x003fe20003800000 */
.L_x_410:
[----:B------:R-:W-:Y:S01]  /*12d20*/  IMAD.MOV.U32 R12, RZ, RZ, 0x4 ;  /* 0x00000004ff0c7424 */ /* 0x000fe200078e00ff */
[----:B------:R-:W-:Y:S02]  /*12d30*/  SEL R6, R14, RZ, P0 ;  /* 0x000000ff0e067207 */ /* 0x000fe40000000000 */
[----:B------:R-:W-:Y:S02]  /*12d40*/  ISETP.GE.U32.AND P0, PT, R9, 0x4, PT ;  /* 0x000000040900780c */ /* 0x000fe40003f06070 */
[----:B------:R-:W-:-:S05]  /*12d50*/  IADD3 R6, R13, R6, RZ ;  /* 0x000000060d067210 */ /* 0x000fca0007ffe0ff */
[----:B------:R-:W-:-:S07]  /*12d60*/  IMAD.MOV.U32 R13, RZ, RZ, R6 ;  /* 0x000000ffff0d7224 */ /* 0x000fce00078e0006 */
[----:B------:R-:W-:Y:S05]  /*12d70*/  WARPSYNC.COLLECTIVE R15, `(.L_x_411) ;  /* 0x000000000f087348 */ /* 0x000fea0003c00000 */
[----:B------:R0:W1:Y:S02]  /*12d80*/  SHFL.UP P6, R14, R13, R12, R11 ;  /* 0x0400000c0d0e7389 */ /* 0x00006400000c000b */
[----:B01----:R-:W-:Y:S01]  /*12d90*/  ENDCOLLECTIVE ;  /* 0x000000000000791b */ /* 0x003fe20003800000 */
.L_x_411:
[----:B------:R-:W-:Y:S01]  /*12da0*/  IMAD.MOV.U32 R12, RZ, RZ, 0x8 ;  /* 0x00000008ff0c7424 */ /* 0x000fe200078e00ff */
[----:B------:R-:W-:Y:S02]  /*12db0*/  SEL R7, R14, RZ, P0 ;  /* 0x000000ff0e077207 */ /* 0x000fe40000000000 */
[----:B------:R-:W-:-:S03]  /*12dc0*/  ISETP.GE.U32.AND P0, PT, R9, 0x8, PT ;  /* 0x000000080900780c */ /* 0x000fc60003f06070 */
[----:B------:R-:W-:-:S04]  /*12dd0*/  IMAD.IADD R7, R6, 0x1, R7 ;  /* 0x0000000106077824 */ /* 0x000fc800078e0207 */
[----:B------:R-:W-:-:S07]  /*12de0*/  IMAD.MOV.U32 R13, RZ, RZ, R7 ;  /* 0x000000ffff0d7224 */ /* 0x000fce00078e0007 */
[----:B------:R-:W-:Y:S05]  /*12df0*/  WARPSYNC.COLLECTIVE R15, `(.L_x_412) ;  /* 0x000000000f087348 */ /* 0x000fea0003c00000 */
[----:B------:R0:W1:Y:S02]  /*12e00*/  SHFL.UP P6, R14, R13, R12, R11 ;  /* 0x0400000c0d0e7389 */ /* 0x00006400000c000b */
[----:B01----:R-:W-:Y:S01]  /*12e10*/  ENDCOLLECTIVE ;  /* 0x000000000000791b */ /* 0x003fe20003800000 */
.L_x_412:
        /* <DEDUP_REMOVED lines=8> */
.L_x_413:
[----:B------:R-:W-:Y:S02]  /*12ea0*/  IMAD.MOV.U32 R12, RZ, RZ, 0x1f ;  /* 0x0000001fff0c7424 */ /* 0x000fe400078e00ff */
[----:B------:R-:W-:Y:S01]  /*12eb0*/  IMAD.MOV.U32 R11, RZ, RZ, 0x1f ;  /* 0x0000001fff0b7424 */ /* 0x000fe200078e00ff */
[----:B------:R-:W-:-:S05]  /*12ec0*/  SEL R7, R14, RZ, P0 ;  /* 0x000000ff0e077207 */ /* 0x000fca0000000000 */
[----:B------:R-:W-:-:S05]  /*12ed0*/  IMAD.IADD R2, R8, 0x1, R7 ;  /* 0x0000000108027824 */ /* 0x000fca00078e0207 */
[----:B------:R-:W-:-:S07]  /*12ee0*/  MOV R13, R2 ;  /* 0x00000002000d7202 */ /* 0x000fce0000000f00 */
[----:B------:R-:W-:Y:S05]  /*12ef0*/  WARPSYNC.COLLECTIVE R15, `(.L_x_414) ;  /* 0x000000000f087348 */ /* 0x000fea0003c00000 */
[----:B------:R0:W1:Y:S02]  /*12f00*/  SHFL.IDX P6, R14, R13, R12, R11 ;  /* 0x0000000c0d0e7389 */ /* 0x00006400000c000b */
[----:B01----:R-:W-:Y:S01]  /*12f10*/  ENDCOLLECTIVE ;  /* 0x000000000000791b */ /* 0x003fe20003800000 */
.L_x_414:
[----:B------:R-:W-:Y:S05]  /*12f20*/  BRA `(.L_x_415) ;  /* 0xffffffe800947947 */ /* 0x000fea000383ffff */
.L_x_369:
[----:B------:R-:W-:Y:S01]  /*12f30*/  BSSY B0, `(.L_x_416) ;  /* 0x0000008000007945 */ /* 0x000fe20003800000 */
[----:B-----5:R-:W-:Y:S02]  /*12f40*/  IMAD.MOV.U32 R13, RZ, RZ, R3 ;  /* 0x000000ffff0d7224 */ /* 0x020fe400078e0003 */
[----:B------:R-:W-:Y:S02]  /*12f50*/  IMAD.MOV.U32 R12, RZ, RZ, 0x1 ;  /* 0x00000001ff0c7424 */ /* 0x000fe400078e00ff */
[----:B------:R-:W-:Y:S02]  /*12f60*/  IMAD.MOV.U32 R11, RZ, RZ, RZ ;  /* 0x000000ffff0b7224 */ /* 0x000fe400078e00ff */
[----:B------:R-:W-:-:S07]  /*12f70*/  IMAD.MOV.U32 R15, RZ, RZ, -0x1 ;  /* 0xffffffffff0f7424 */ /* 0x000fce00078e00ff */
[----:B0-----:R-:W-:Y:S05]  /*12f80*/  WARPSYNC.COLLECTIVE R15, `(.L_x_417) ;  /* 0x000000000f087348 */ /* 0x001fea0003c00000 */
[----:B------:R1:W2:Y:S02]  /*12f90*/  SHFL.UP P6, R14, R13, R12, R11 ;  /* 0x0400000c0d0e7389 */ /* 0x0002a400000c000b */
[----:B012---:R-:W-:Y:S01]  /*12fa0*/  ENDCOLLECTIVE ;  /* 0x000000000000791b */ /* 0x007fe20003800000 */
.L_x_417:
[----:B------:R-:W-:Y:S05]  /*12fb0*/  BSYNC B0 ;  /* 0x0000000000007941 */ /* 0x000fea0003800000 */
.L_x_416:
[----:B------:R-:W-:Y:S01]  /*12fc0*/  ISETP.NE.AND P0, PT, R8, RZ, PT ;  /* 0x000000ff0800720c */ /* 0x000fe20003f05270 */
[----:B------:R-:W-:Y:S01]  /*12fd0*/  IMAD.MOV.U32 R12, RZ, RZ, 0x2 ;  /* 0x00000002ff0c7424 */ /* 0x000fe200078e00ff */
[----:B------:R-:W-:Y:S01]  /*12fe0*/  MOV R15, 0xffffffff ;  /* 0xffffffff000f7802 */ /* 0x000fe20000000f00 */
[----:B------:R-:W-:Y:S01]  /*12ff0*/  IMAD.MOV.U32 R11, RZ, RZ, RZ ;  /* 0x000000ffff0b7224 */ /* 0x000fe200078e00ff */
[----:B------:R-:W-:Y:S02]  /*13000*/  SEL R14, R14, RZ, P0 ;  /* 0x000000ff0e0e7207 */ /* 0x000fe40000000000 */
[----:B------:R-:W-:-:S03]  /*13010*/  ISETP.GE.U32.AND P0, PT, R8, 0x2, PT ;  /* 0x000000020800780c */ /* 0x000fc60003f06070 */
[----:B------:R-:W-:-:S10]  /*13020*/  IMAD.IADD R13, R3, 0x1, R14 ;  /* 0x00000001030d7824 */ /* 0x000fd400078e020e */
[----:B------:R-:W-:Y:S05]  /*13030*/  WARPSYNC.COLLECTIVE R15, `(.L_x_418) ;  /* 0x000000000f087348 */ /* 0x000fea0003c00000 */
[----:B------:R0:W1:Y:S02]  /*13040*/  SHFL.UP P6, R14, R13, R12, R11 ;  /* 0x0400000c0d0e7389 */ /* 0x00006400000c000b */
[----:B01----:R-:W-:Y:S01]  /*13050*/  ENDCOLLECTIVE ;  /* 0x000000000000791b */ /* 0x003fe20003800000 */
.L_x_418:
        /* <DEDUP_REMOVED lines=8> */
.L_x_419:
        /* <DEDUP_REMOVED lines=8> */
.L_x_420:
        /* <DEDUP_REMOVED lines=8> */
.L_x_421:
[----:B------:R-:W-:Y:S02]  /*131e0*/  IMAD.MOV.U32 R12, RZ, RZ, 0x1f ;  /* 0x0000001fff0c7424 */ /* 0x000fe400078e00ff */
[----:B------:R-:W-:Y:S01]  /*131f0*/  IMAD.MOV.U32 R11, RZ, RZ, 0x1f ;  /* 0x0000001fff0b7424 */ /* 0x000fe200078e00ff */
[----:B------:R-:W-:-:S04]  /*13200*/  SEL R2, R14, RZ, P0 ;  /* 0x000000ff0e027207 */ /* 0x000fc80000000000 */
[----:B------:R-:W-:-:S05]  /*13210*/  IADD3 R2, R7, R2, RZ ;  /* 0x0000000207027210 */ /* 0x000fca0007ffe0ff */
[----:B------:R-:W-:-:S07]  /*13220*/  IMAD.MOV.U32 R13, RZ, RZ, R2 ;  /* 0x000000ffff0d7224 */ /* 0x000fce00078e0002 */
[----:B------:R-:W-:Y:S05]  /*13230*/  WARPSYNC.COLLECTIVE R15, `(.L_x_422) ;  /* 0x000000000f087348 */ /* 0x000fea0003c00000 */
[----:B------:R0:W1:Y:S02]  /*13240*/  SHFL.IDX P6, R14, R13, R12, R11 ;  /* 0x0000000c0d0e7389 */ /* 0x00006400000c000b */
[----:B01----:R-:W-:Y:S01]  /*13250*/  ENDCOLLECTIVE ;  /* 0x000000000000791b */ /* 0x003fe20003800000 */
.L_x_422:
[----:B------:R-:W-:Y:S05]  /*13260*/  BRA `(.L_x_423) ;  /* 0xffffffe8007c7947 */ /* 0x000fea000383ffff */
.L_x_371:
[----:B------:R-:W-:Y:S01]  /*13270*/  BSSY B0, `(.L_x_424) ;  /* 0x0000006000007945 */ /* 0x000fe20003800000 */
[----:B------:R-:W-:Y:S01]  /*13280*/  PLOP3.LUT P6, PT, P6, PT, PT, 0x8, 0x0 ;  /* 0x000000000000781c */ /* 0x000fe200037ce170 */
[----:B------:R-:W-:-:S12]  /*13290*/  IMAD.MOV.U32 R15, RZ, RZ, -0x1 ;  /* 0xffffffffff0f7424 */ /* 0x000fd800078e00ff */
[----:B0-----:R-:W-:Y:S05]  /*132a0*/  WARPSYNC.COLLECTIVE R15, `(.L_x_425) ;  /* 0x000000000f087348 */ /* 0x001fea0003c00000 */
[----:B------:R-:W-:Y:S01]  /*132b0*/  VOTE.ANY R14, PT, P6 ;  /* 0x00000000000e7806 */ /* 0x000fe200030e0100 */
[----:B0-----:R-:W-:Y:S06]  /*132c0*/  ENDCOLLECTIVE ;  /* 0x000000000000791b */ /* 0x001fec0003800000 */
.L_x_425:
[----:B------:R-:W-:Y:S05]  /*132d0*/  BSYNC B0 ;  /* 0x0000000000007941 */ /* 0x000fea0003800000 */
.L_x_424:
[----:B------:R-:W-:Y:S02]  /*132e0*/  IMAD.MOV.U32 R7, RZ, RZ, R14 ;  /* 0x000000ffff077224 */ /* 0x000fe400078e000e */
[----:B------:R-:W-:Y:S02]  /*132f0*/  IMAD.MOV.U32 R13, RZ, RZ, R3 ;  /* 0x000000ffff0d7224 */ /* 0x000fe400078e0003 */
[----:B------:R-:W0:Y:S01]  /*13300*/  POPC R5, R7 ;  /* 0x0000000700057309 */ /* 0x000e220000000000 */
[----:B------:R-:W-:Y:S02]  /*13310*/  IMAD.MOV.U32 R11, RZ, RZ, 0x1f ;  /* 0x0000001fff0b7424 */ /* 0x000fe400078e00ff */
[----:B------:R-:W-:Y:S02]  /*13320*/  IMAD.MOV.U32 R15, RZ, RZ, -0x1 ;  /* 0xffffffffff0f7424 */ /* 0x000fe400078e00ff */
[----:B0-----:R-:W-:-:S07]  /*13330*/  IMAD.MOV.U32 R12, RZ, RZ, R5 ;  /* 0x000000ffff0c7224 */ /* 0x001fce00078e0005 */
[----:B------:R-:W-:Y:S05]  /*13340*/  WARPSYNC.COLLECTIVE R15, `(.L_x_426) ;  /* 0x000000000f087348 */ /* 0x000fea0003c00000 */
[----:B------:R0:W1:Y:S02]  /*13350*/  SHFL.IDX P6, R14, R13, R12, R11 ;  /* 0x0000000c0d0e7389 */ /* 0x00006400000c000b */
[----:B01----:R-:W-:Y:S01]  /*13360*/  ENDCOLLECTIVE ;  /* 0x000000000000791b */ /* 0x003fe20003800000 */
.L_x_426:
[----:B------:R-:W-:Y:S01]  /*13370*/  MOV R17, R14 ;  /* 0x0000000e00117202 */ /* 0x000fe20000000f00 */
[----:B------:R-:W-:Y:S06]  /*13380*/  BRA `(.L_x_427) ;  /* 0xffffffe8006c7947 */ /* 0x000fec000383ffff */
.L_x_373:
[----:B------:R-:W-:Y:S01]  /*13390*/  BSSY B0, `(.L_x_428) ;  /* 0x0000007000007945 */ /* 0x000fe20003800000 */
[----:B------:R-:W-:Y:S02]  /*133a0*/  IMAD.MOV.U32 R13, RZ, RZ, R2 ;  /* 0x000000ffff0d7224 */ /* 0x000fe400078e0002 */
[----:B------:R-:W-:Y:S02]  /*133b0*/  IMAD.MOV.U32 R11, RZ, RZ, 0x1f ;  /* 0x0000001fff0b7424 */ /* 0x000fe400078e00ff */
[----:B------:R-:W-:-:S07]  /*133c0*/  IMAD.MOV.U32 R15, RZ, RZ, -0x1 ;  /* 0xffffffffff0f7424 */ /* 0x000fce00078e00ff */
[----:B012---:R-:W-:Y:S05]  /*133d0*/  WARPSYNC.COLLECTIVE R15, `(.L_x_429) ;  /* 0x000000000f087348 */ /* 0x007fea0003c00000 */
[----:B------:R3:W4:Y:S02]  /*133e0*/  SHFL.IDX P6, R14, R13, R12, R11 ;  /* 0x0000000c0d0e7389 */ /* 0x00072400000c000b */
[----:B01234-:R-:W-:Y:S01]  /*133f0*/  ENDCOLLECTIVE ;  /* 0x000000000000791b */ /* 0x01ffe20003800000 */
.L_x_429:
[----:B------:R-:W-:Y:S05]  /*13400*/  BSYNC B0 ;  /* 0x0000000000007941 */ /* 0x000fea0003800000 */
.L_x_428:
[----:B------:R-:W-:Y:S05]  /*13410*/  BRA `(.L_x_372) ;  /* 0xffffffe800647947 */ /* 0x000fea000383ffff */
.L_x_377:
[----:B0-----:R0:W1:Y:S02]  /*13420*/  SYNCS.PHASECHK.TRANS64.TRYWAIT P0, [R0+URZ+0x38820], R3 ;  /* 0x03882003000075a7 */ /* 0x001064000800017f */
[----:B-1----:R-:W-:Y:S05]  /*13430*/  @!P0 NANOSLEEP.SYNCS 0x989680 ;  /* 0x009896800000895d */ /* 0x002fea0003900000 */
[----:B------:R-:W1:Y:S02]  /*13440*/  @!P0 SYNCS.PHASECHK.TRANS64 P0, [R0+URZ+0x38820], R3 ;  /* 0x03882003000085a7 */ /* 0x000e64000800007f */
[----:B-1----:R-:W-:Y:S05]  /*13450*/  @!P0 BRA `(.L_x_377) ;  /* 0xfffffffc00f08947 */ /* 0x002fea000383ffff */
[----:B------:R-:W-:Y:S05]  /*13460*/  BRA `(.L_x_430) ;  /* 0xffffffec00487947 */ /* 0x000fea000383ffff */
.L_x_378:
[----:B------:R-:W1:Y:S01]  /*13470*/  S2R R2, SR_TID.X ;  /* 0x0000000000027919 */ /* 0x000e620000002100 */
[----:B------:R-:W-:Y:S01]  /*13480*/  BSSY B0, `(.L_x_431) ;  /* 0x000000a000007945 */ /* 0x000fe20003800000 */
[----:B------:R-:W-:Y:S02]  /*13490*/  IMAD.MOV.U32 R12, RZ, RZ, RZ ;  /* 0x000000ffff0c7224 */ /* 0x000fe400078e00ff */
[----:B------:R-:W-:Y:S02]  /*134a0*/  IMAD.MOV.U32 R11, RZ, RZ, 0x1f ;  /* 0x0000001fff0b7424 */ /* 0x000fe400078e00ff */
[----:B------:R-:W-:Y:S01]  /*134b0*/  IMAD.MOV.U32 R15, RZ, RZ, -0x1 ;  /* 0xffffffffff0f7424 */ /* 0x000fe200078e00ff */
[----:B-1----:R-:W-:-:S04]  /*134c0*/  SHF.R.U32.HI R2, RZ, 0x5, R2 ;  /* 0x00000005ff027819 */ /* 0x002fc80000011602 */
[----:B------:R-:W-:-:S05]  /*134d0*/  LOP3.LUT R2, R2, 0x3, RZ, 0xc0, !PT ;  /* 0x0000000302027812 */ /* 0x000fca00078ec0ff */
[----:B------:R-:W-:-:S07]  /*134e0*/  IMAD.MOV.U32 R13, RZ, RZ, R2 ;  /* 0x000000ffff0d7224 */ /* 0x000fce00078e0002 */
[----:B0-----:R-:W-:Y:S05]  /*134f0*/  WARPSYNC.COLLECTIVE R15, `(.L_x_432) ;  /* 0x000000000f087348 */ /* 0x001fea0003c00000 */
[----:B------:R1:W2:Y:S02]  /*13500*/  SHFL.IDX P6, R14, R13, R12, R11 ;  /* 0x0000000c0d0e7389 */ /* 0x0002a400000c000b */
[----:B012---:R-:W-:Y:S01]  /*13510*/  ENDCOLLECTIVE ;  /* 0x000000000000791b */ /* 0x007fe20003800000 */
.L_x_432:
[----:B------:R-:W-:Y:S05]  /*13520*/  BSYNC B0 ;  /* 0x0000000000007941 */ /* 0x000fea0003800000 */
.L_x_431:
[----:B------:R-:W-:Y:S05]  /*13530*/  BRA `(.L_x_433) ;  /* 0xffffffec00307947 */ /* 0x000fea000383ffff */
.L_x_381:
[----:B------:R-:W-:Y:S01]  /*13540*/  BSSY B1, `(.L_x_434) ;  /* 0x0000006000017945 */ /* 0x000fe20003800000 */
[----:B------:R-:W-:-:S07]  /*13550*/  IMAD.MOV.U32 R15, RZ, RZ, -0x1 ;  /* 0xffffffffff0f7424 */ /* 0x000fce00078e00ff */
[----:B01----:R-:W-:Y:S05]  /*13560*/  WARPSYNC.COLLECTIVE R15, `(.L_x_435) ;  /* 0x000000000f0c7348 */ /* 0x003fea0003c00000 */
[----:B------:R-:W-:Y:S02]  /*13570*/  ELECT P6, UR62, PT ;  /* 0x00000000003e782f */ /* 0x000fe400038c0000 */
[----:B------:R-:W-:Y:S01]  /*13580*/  MOV R14, UR62 ;  /* 0x0000003e000e7c02 */ /* 0x000fe20008000f00 */
[----:B01----:R-:W-:Y:S10]  /*13590*/  ENDCOLLECTIVE ;  /* 0x000000000000791b */ /* 0x003ff40003800000 */
.L_x_435:
[----:B------:R-:W-:Y:S05]  /*135a0*/  BSYNC B1 ;  /* 0x0000000000017941 */ /* 0x000fea0003800000 */
.L_x_434:
[----:B------:R-:W-:Y:S05]  /*135b0*/  BRA `(.L_x_436) ;  /* 0xffffffec00287947 */ /* 0x000fea000383ffff */
.L_x_383:
[----:B0-----:R0:W1:Y:S02]  /*135c0*/  SYNCS.PHASECHK.TRANS64.TRYWAIT P0, [R6+URZ], R5 ;  /* 0x00000005060075a7 */ /* 0x001064000800017f */
[----:B-1----:R-:W-:Y:S05]  /*135d0*/  @!P0 NANOSLEEP.SYNCS 0x989680 ;  /* 0x009896800000895d */ /* 0x002fea0003900000 */
[----:B------:R-:W1:Y:S02]  /*135e0*/  @!P0 SYNCS.PHASECHK.TRANS64 P0, [R6+URZ], R5 ;  /* 0x00000005060085a7 */ /* 0x000e64000800007f */
[----:B-1----:R-:W-:Y:S05]  /*135f0*/  @!P0 BRA `(.L_x_383) ;  /* 0xfffffffc00f08947 */ /* 0x002fea000383ffff */
[----:B------:R-:W-:Y:S05]  /*13600*/  BRA `(.L_x_437) ;  /* 0xffffffec006c7947 */ /* 0x000fea000383ffff */
.L_x_384:
[----:B-1----:R1:W2:Y:S02]  /*13610*/  SYNCS.PHASECHK.TRANS64.TRYWAIT P0, [R7+URZ], R2 ;  /* 0x00000002070075a7 */ /* 0x0022a4000800017f */
[----:B--2---:R-:W-:Y:S05]  /*13620*/  @!P0 NANOSLEEP.SYNCS 0x989680 ;  /* 0x009896800000895d */ /* 0x004fea0003900000 */
[----:B------:R-:W2:Y:S02]  /*13630*/  @!P0 SYNCS.PHASECHK.TRANS64 P0, [R7+URZ], R2 ;  /* 0x00000002070085a7 */ /* 0x000ea4000800007f */
[----:B--2---:R-:W-:Y:S05]  /*13640*/  @!P0 BRA `(.L_x_384) ;  /* 0xfffffffc00f08947 */ /* 0x004fea000383ffff */
[----:B------:R-:W-:Y:S05]  /*13650*/  BRA `(.L_x_438) ;  /* 0xffffffec00607947 */ /* 0x000fea000383ffff */
.L_x_386:
[----:B--2---:R2:W3:Y:S02]  /*13660*/  SYNCS.PHASECHK.TRANS64.TRYWAIT P0, [R4+URZ], R5 ;  /* 0x00000005040075a7 */ /* 0x0044e4000800017f */
[----:B---3--:R-:W-:Y:S05]  /*13670*/  @!P0 NANOSLEEP.SYNCS 0x989680 ;  /* 0x009896800000895d */ /* 0x008fea0003900000 */
[----:B------:R-:W3:Y:S02]  /*13680*/  @!P0 SYNCS.PHASECHK.TRANS64 P0, [R4+URZ], R5 ;  /* 0x00000005040085a7 */ /* 0x000ee4000800007f */
[----:B---3--:R-:W-:Y:S05]  /*13690*/  @!P0 BRA `(.L_x_386) ;  /* 0xfffffffc00f08947 */ /* 0x008fea000383ffff */
[----:B------:R-:W-:Y:S05]  /*136a0*/  BRA `(.L_x_439) ;  /* 0xffffffec00687947 */ /* 0x000fea000383ffff */
.L_x_440:
        /* <DEDUP_REMOVED lines=13> */
.L_x_12751:


//--------------------- .text._ZN7cutlass13device_kernelIN5flash11enable_sm90INS1_16FlashAttnFwdSm90INS1_25CollectiveMainloopFwdSm90ILi2EN4cute5tupleIJNS5_1CILi1EEES8_S8_EEENS6_IJNS7_ILi128EEENS7_ILi80EEENS7_ILi256EEEEEELi256ENS_10bfloat16_tEfNS_4arch4Sm90ELb0ELb0ELb0ELb1ELb0ELb1ELb0ELb1ELb1ELb0ELb0ELb0EEENS1_21CollectiveEpilogueFwdINS6_IJSA_SC_SB_EEES9_SE_SG_Li256ELb1ELb0ELb0ELb0EEENS1_36VarlenDynamicPersistentTileSchedulerILi128ELi80ELi256ELi32ELb0ELb0ELb1ELb0ELb1ELb1EEEEEEEEEvNT_6ParamsE --------------------------
	.section	.text._ZN7cutlass13device_kernelIN5flash11enable_sm90INS1_16FlashAttnFwdSm90INS1_25CollectiveMainloopFwdSm90ILi2EN4cute5tupleIJNS5_1CILi1EEES8_S8_EEENS6_IJNS7_ILi128EEENS7_ILi80EEENS7_ILi256EEEEEELi256ENS_10bfloat16_tEfNS_4arch4Sm90ELb0ELb0ELb0ELb1ELb0ELb1ELb0ELb1ELb1ELb0ELb0ELb0EEENS1_21CollectiveEpilogueFwdINS6_IJSA_SC_SB_EEES9_SE_SG_Li256ELb1ELb0ELb0ELb0EEENS1_36VarlenDynamicPersistentTileSchedulerILi128ELi80ELi256ELi32ELb0ELb0ELb1ELb0ELb1ELb1EEEEEEEEEvNT_6ParamsE,"ax",@progbits
	.align	128
.text._ZN7cutlass13device_kernelIN5flash11enable_sm90INS1_16FlashAttnFwdSm90INS1_25CollectiveMainloopFwdSm90ILi2EN4cute5tupleIJNS5_1CILi1EEES8_S8_EEENS6_IJNS7_ILi128EEENS7_ILi80EEENS7_ILi256EEEEEELi256ENS_10bfloat16_tEfNS_4arch4Sm90ELb0ELb0ELb0ELb1ELb0ELb1ELb0ELb1ELb1ELb0ELb0ELb0EEENS1_21CollectiveEpilogueFwdINS6_IJSA_SC_SB_EEES9_SE_SG_Li256ELb1ELb0ELb0ELb0EEENS1_36VarlenDynamicPersistentTileSchedulerILi128ELi80ELi256ELi32ELb0ELb0ELb1ELb0ELb1ELb1EEEEEEEEEvNT_6ParamsE:
        .type           _ZN7cutlass13device_kernelIN5flash11enable_sm90INS1_16FlashAttnFwdSm90INS1_25CollectiveMainloopFwdSm90ILi2EN4cute5tupleIJNS5_1CILi1EEES8_S8_EEENS6_IJNS7_ILi128EEENS7_ILi80EEENS7_ILi256EEEEEELi256ENS_10bfloat16_tEfNS_4arch4Sm90ELb0ELb0ELb0ELb1ELb0ELb1ELb0ELb1ELb1ELb0ELb0ELb0EEENS1_21CollectiveEpilogueFwdINS6_IJSA_SC_SB_EEES9_SE_SG_Li256ELb1ELb0ELb0ELb0EEENS1_36VarlenDynamicPersistentTileSchedulerILi128ELi80ELi256ELi32ELb0ELb0ELb1ELb0ELb1ELb1EEEEEEEEEvNT_6ParamsE,@function
        .size           _ZN7cutlass13device_kernelIN5flash11enable_sm90INS1_16FlashAttnFwdSm90INS1_25CollectiveMainloopFwdSm90ILi2EN4cute5tupleIJNS5_1CILi1EEES8_S8_EEENS6_IJNS7_ILi128EEENS7_ILi80EEENS7_ILi256EEEEEELi256ENS_10bfloat16_tEfNS_4arch4Sm90ELb0ELb0ELb0ELb1ELb0ELb1ELb0ELb1ELb1ELb0ELb0ELb0EEENS1_21CollectiveEpilogueFwdINS6_IJSA_SC_SB_EEES9_SE_SG_Li256ELb1ELb0ELb0ELb0EEENS1_36VarlenDynamicPersistentTileSchedulerILi128ELi80ELi256ELi32ELb0ELb0ELb1ELb0ELb1ELb1EEEEEEEEEvNT_6ParamsE,(.L_x_12752 - _ZN7cutlass13device_kernelIN5flash11enable_sm90INS1_16FlashAttnFwdSm90INS1_25CollectiveMainloopFwdSm90ILi2EN4cute5tupleIJNS5_1CILi1EEES8_S8_EEENS6_IJNS7_ILi128EEENS7_ILi80EEENS7_ILi256EEEEEELi256ENS_10bfloat16_tEfNS_4arch4Sm90ELb0ELb0ELb0ELb1ELb0ELb1ELb0ELb1ELb1ELb0ELb0ELb0EEENS1_21CollectiveEpilogueFwdINS6_IJSA_SC_SB_EEES9_SE_SG_Li256ELb1ELb0ELb0ELb0EEENS1_36VarlenDynamicPersistentTileSchedulerILi128ELi80ELi256ELi32ELb0ELb0ELb1ELb0ELb1ELb1EEEEEEEEEvNT_6ParamsE)
        .other          _ZN7cutlass13device_kernelIN5flash11enable_sm90INS1_16FlashAttnFwdSm90INS1_25CollectiveMainloopFwdSm90ILi2EN4cute5tupleIJNS5_1CILi1EEES8_S8_EEENS6_IJNS7_ILi128EEENS7_ILi80EEENS7_ILi256EEEEEELi256ENS_10bfloat16_tEfNS_4arch4Sm90ELb0ELb0ELb0ELb1ELb0ELb1ELb0ELb1ELb1ELb0ELb0ELb0EEENS1_21CollectiveEpilogueFwdINS6_IJSA_SC_SB_EEES9_SE_SG_Li256ELb1ELb0ELb0ELb0EEENS1_36VarlenDynamicPersistentTileSchedulerILi128ELi80ELi256ELi32ELb0ELb0ELb1ELb0ELb1ELb1EEEEEEEEEvNT_6ParamsE,@"STO_CUDA_ENTRY STV_DEFAULT"
_ZN7cutlass13device_kernelIN5flash11enable_sm90INS1_16FlashAttnFwdSm90INS1_25CollectiveMainloopFwdSm90ILi2EN4cute5tupleIJNS5_1CILi1EEES8_S8_EEENS6_IJNS7_ILi128EEENS7_ILi80EEENS7_ILi256EEEEEELi256ENS_10bfloat16_tEfNS_4arch4Sm90ELb0ELb0ELb0ELb1ELb0ELb1ELb0ELb1ELb1ELb0ELb0ELb0EEENS1_21CollectiveEpilogueFwdINS6_IJSA_SC_SB_EEES9_SE_SG_Li256ELb1ELb0ELb0ELb0EEENS1_36VarlenDynamicPersistentTileSchedulerILi128ELi80ELi256ELi32ELb0ELb0ELb1ELb0ELb1ELb1EEEEEEEEEvNT_6ParamsE:
        /* <DEDUP_REMOVED lines=14> */
[----:B------:R-:W-:Y:S02]  /*00e0*/  UIADD3 UR12, UP3, UR4, 0x570, URZ ;  /* 0x00000570040c7890 */ /* 0x000fe4000ff7e03f */
[----:B------:R-:W-:-:S02]  /*00f0*/  UIADD3 UR4, UP4, UR4, 0x670, URZ ;  /* 0x0000067004047890 */ /* 0x000fc4000ff9e03f */
[----:B------:R-:W-:Y:S02]  /*0100*/  UIADD3.X UR7, URZ, UR5, URZ, UP0, !UPT ;  /* 0x000000053f077290 */ /* 0x000fe400087fe43f */
[----:B------:R-:W-:Y:S02]  /*0110*/  UIADD3.X UR9, URZ, UR5, URZ, UP1, !UPT ;  /* 0x000000053f097290 */ /* 0x000fe40008ffe43f */
[----:B------:R-:W-:Y:S02]  /*0120*/  UIADD3.X UR11, URZ, UR5, URZ, UP2, !UPT ;  /* 0x000000053f0b7290 */ /* 0x000fe400097fe43f */
[----:B------:R-:W-:Y:S02]  /*0130*/  UIADD3.X UR13, URZ, UR5, URZ, UP3, !UPT ;  /* 0x000000053f0d7290 */ /* 0x000fe40009ffe43f */
[----:B------:R-:W-:Y:S01]  /*0140*/  UIADD3.X UR5, URZ, UR5, URZ, UP4, !UPT ;  /* 0x000000053f057290 */ /* 0x000fe2000a7fe43f */
[----:B------:R0:W-:Y:S02]  /*0150*/  UTMACCTL.PF [UR6] ;  /* 0x00000000060079b9 */ /* 0x0001e40008040000 */
[----:B------:R0:W-:Y:S02]  /*0160*/  UTMACCTL.PF [UR8] ;  /* 0x00000000080079b9 */ /* 0x0001e40008040000 */
[----:B------:R0:W-:Y:S02]  /*0170*/  UTMACCTL.PF [UR10] ;  /* 0x000000000a0079b9 */ /* 0x0001e40008040000 */
[----:B------:R0:W-:Y:S02]  /*0180*/  UTMACCTL.PF [UR12] ;  /* 0x000000000c0079b9 */ /* 0x0001e40008040000 */
[----:B------:R0:W-:Y:S02]  /*0190*/  UTMACCTL.PF [UR4] ;  /* 0x00000000040079b9 */ /* 0x0001e40008040000 */
[----:B0-----:R-:W-:Y:S01]  /*01a0*/  NOP ;  /* 0x0000000000007918 */ /* 0x001fe20000000000 */
.L_x_442:
[----:B------:R-:W-:Y:S05]  /*01b0*/  BSYNC B0 ;  /* 0x0000000000007941 */ /* 0x000fea0003800000 */
.L_x_441:
        /* <DEDUP_REMOVED lines=41> */
.L_x_443:
        /* <DEDUP_REMOVED lines=22> */
.L_x_444:
        /* <DEDUP_REMOVED lines=18> */
.L_x_445:
        /* <DEDUP_REMOVED lines=22> */
.L_x_446:
        /* <DEDUP_REMOVED lines=22> */
.L_x_447:
[----:B------:R-:W-:Y:S01]  /*0990*/  PLOP3.LUT P0, PT, PT, PT, UP0, 0x80, 0x0 ;  /* 0x000000000000781c */ /* 0x000fe20003f0f008 */
[----:B------:R-:W-:Y:S01]  /*09a0*/  UMOV UR60, 0x1 ;  /* 0x00000001003c7882 */ /* 0x000fe20000000000 */
[----:B------:R-:W-:Y:S01]  /*09b0*/  NOP ;  /* 0x0000000000007918 */ /* 0x000fe20000000000 */
[----:B------:R-:W-:Y:S01]  /*09c0*/  USEL UR60, UR60, 0x2, !UP0 ;  /* 0x000000023c3c7887 */ /* 0x000fe2000c000000 */
[----:B------:R-:W-:Y:S01]  /*09d0*/  BSSY B7, `(.L_x_448) ;  /* 0x000251a000077945 */ /* 0x000fe20003800000 */
[----:B012-4-:R-:W-:Y:S08]  /*09e0*/  BAR.SYNC.DEFER_BLOCKING 0x0 ;  /* 0x0000000000007b1d */ /* 0x017ff00000010000 */
[----:B------:R-:W-:Y:S05]  /*09f0*/  @!P0 BRA `(.L_x_449) ;  /* 0x000001ec00248947 */ /* 0x000fea0003800000 */
.L_x_450:
[----:B------:R-:W-:-:S08]  /*0a00*/  NOP ;  /* 0x0000000000007918 */ /* 0x000fd00000000000 */
[----:B------:R-:W0:Y:S02]  /*0a10*/  USETMAXREG.TRY_ALLOC.CTAPOOL UP0, 0xf0 ;  /* 0x000000f0000079c8 */ /* 0x000e240008000600 */
[----:B0-----:R-:W-:-:S13]  /*0a20*/  PLOP3.LUT P0, PT, PT, PT, UP0, 0x80, 0x0 ;  /* 0x000000000000781c */ /* 0x001fda0003f0f008 */
[----:B------:R-:W-:Y:S05]  /*0a30*/  @!P0 BRA `(.L_x_450) ;  /* 0xfffffffc00f08947 */ /* 0x000fea000383ffff */
[----:B------:R-:W0:Y:S08]  /*0a40*/  S2UR UR5, SR_CgaCtaId ;  /* 0x00000000000579c3 */ /* 0x000e300000008800 */
[----:B------:R-:W-:Y:S06]  /*0a50*/  BAR.ARV 0x8, 0x120 ;  /* 0x0204800000007b1d */ /* 0x000fec0000002000 */
[----:B------:R-:W-:-:S02]  /*0a60*/  UMOV UR4, 0x400 ;  /* 0x0000040000047882 */ /* 0x000fc40000000000 */
[----:B------:R-:W-:Y:S01]  /*0a70*/  BAR.SYNC.DEFER_BLOCKING 0x5, 0x120 ;  /* 0x0144800000007b1d */ /* 0x000fe20000010000 */
[----:B0-----:R-:W-:-:S06]  /*0a80*/  ULEA UR4, UR5, UR4, 0x18 ;  /* 0x0000000405047291 */ /* 0x001fcc000f8ec03f */
[----:B------:R-:W-:Y:S01]  /*0a90*/  IMAD.U32 R16, RZ, RZ, UR4 ;  /* 0x00000004ff107e24 */ /* 0x000fe2000f8e00ff */
[----:B------:R-:W-:-:S04]  /*0aa0*/  ULDC UR4, c[0x0][0xc14] ;  /* 0x0003050000047ab9 */ /* 0x000fc80000000800 */
[----:B------:R-:W0:Y:S01]  /*0ab0*/  LDS.128 R148, [R16+0x388d0] ;  /* 0x0388d00010947984 */ /* 0x000e220000000c00 */
[----:B------:R-:W-:Y:S06]  /*0ac0*/  BAR.ARV 0x4, 0x120 ;  /* 0x0104800000007b1d */ /* 0x000fec0000002000 */
[----:B0-----:R-:W-:-:S13]  /*0ad0*/  ISETP.GE.AND P0, PT, R151, UR4, PT ;  /* 0x0000000497007c0c */ /* 0x001fda000bf06270 */
[----:B------:R-:W-:Y:S05]  /*0ae0*/  @P0 BRA `(.L_x_451) ;  /* 0x0000025000200947 */ /* 0x000fea0003800000 */
[----:B------:R-:W-:Y:S01]  /*0af0*/  VIADD R220, R4, 0xffffff80 ;  /* 0xffffff8004dc7836 */ /* 0x000fe20000000000 */
[----:B------:R-:W-:Y:S01]  /*0b00*/  R2UR UR4, R16 ;  /* 0x00000000100472ca */ /* 0x000fe200000e0000 */
[----:B------:R-:W-:Y:S01]  /*0b10*/  ULOP3.LUT UR5, UR60, 0x1, URZ, 0xfc, !UPT ;  /* 0x000000013c057892 */ /* 0x000fe2000f8efc3f */
[----:B------:R-:W-:Y:S02]  /*0b20*/  IMAD.MOV.U32 R17, RZ, RZ, RZ ;  /* 0x000000ffff117224 */ /* 0x000fe400078e00ff */
[----:B------:R-:W-:Y:S01]  /*0b30*/  SHF.R.S32.HI R3, RZ, 0x1f, R220 ;  /* 0x0000001fff037819 */ /* 0x000fe200000114dc */
[----:B------:R-:W-:Y:S02]  /*0b40*/  IMAD.MOV.U32 R219, RZ, RZ, RZ ;  /* 0x000000ffffdb7224 */ /* 0x000fe400078e00ff */
[----:B------:R-:W-:Y:S01]  /*0b50*/  IMAD.MOV.U32 R222, RZ, RZ, RZ ;  /* 0x000000ffffde7224 */ /* 0x000fe200078e00ff */
[CC--:B------:R-:W-:Y:S01]  /*0b60*/  LEA.HI R0, R3.reuse, R220.reuse, RZ, 0x7 ;  /* 0x000000dc03007211 */ /* 0x0c0fe200078f38ff */
[----:B------:R-:W-:Y:S01]  /*0b70*/  IMAD.MOV.U32 R221, RZ, RZ, RZ ;  /* 0x000000ffffdd7224 */ /* 0x000fe200078e00ff */
[----:B------:R-:W-:-:S02]  /*0b80*/  LEA.HI R2, R3, R220, RZ, 0x4 ;  /* 0x000000dc03027211 */ /* 0x000fc400078f20ff */
[----:B------:R-:W-:Y:S01]  /*0b90*/  LOP3.LUT R5, R0, 0xffffff80, RZ, 0xc0, !PT ;  /* 0xffffff8000057812 */ /* 0x000fe200078ec0ff */
[----:B------:R-:W-:Y:S01]  /*0ba0*/  UIADD3 UR4, UR4, 0x14400, URZ ;  /* 0x0001440004047890 */ /* 0x000fe2000fffe03f */
[----:B------:R-:W-:Y:S02]  /*0bb0*/  LEA.HI R4, R3, R220, RZ, 0x5 ;  /* 0x000000dc03047211 */ /* 0x000fe400078f28ff */
[----:B------:R-:W-:Y:S01]  /*0bc0*/  SHF.R.S32.HI R7, RZ, 0x4, R2 ;  /* 0x00000004ff077819 */ /* 0x000fe20000011402 */
[----:B------:R-:W-:Y:S01]  /*0bd0*/  IMAD.IADD R11, R220, 0x1, -R5 ;  /* 0x00000001dc0b7824 */ /* 0x000fe200078e0a05 */
[----:B------:R-:W-:Y:S01]  /*0be0*/  SHF.R.S32.HI R10, RZ, 0x7, R0 ;  /* 0x00000007ff0a7819 */ /* 0x000fe20000011400 */
[----:B------:R-:W-:Y:S01]  /*0bf0*/  IMAD.SHL.U32 R4, R4, 0x20, RZ ;  /* 0x0000002004047824 */ /* 0x000fe200078e00ff */
[C---:B------:R-:W-:Y:S02]  /*0c00*/  LOP3.LUT R5, R2.reuse, 0x3fffff0, RZ, 0xc0, !PT ;  /* 0x03fffff002057812 */ /* 0x040fe400078ec0ff */
[----:B------:R-:W-:Y:S01]  /*0c10*/  SHF.R.S32.HI R6, RZ, 0x1f, R11 ;  /* 0x0000001fff067819 */ /* 0x000fe2000001140b */
[----:B------:R-:W-:Y:S01]  /*0c20*/  STL [R1+0x70], R11 ;  /* 0x0000700b01007387 */ /* 0x000fe20000100800 */
[----:B------:R-:W-:Y:S01]  /*0c30*/  LEA.HI R2, R2, R7, RZ, 0x1 ;  /* 0x0000000702027211 */ /* 0x000fe200078f08ff */
[----:B------:R-:W-:Y:S01]  /*0c40*/  IMAD.IADD R5, R220, 0x1, -R5 ;  /* 0x00000001dc057824 */ /* 0x000fe200078e0a05 */
[CC--:B------:R-:W-:Y:S01]  /*0c50*/  LEA.HI R8, R6.reuse, R11.reuse, RZ, 0x2 ;  /* 0x0000000b06087211 */ /* 0x0c0fe200078f10ff */
[----:B------:R-:W-:Y:S01]  /*0c60*/  STL [R1+0x94], R10 ;  /* 0x0000940a01007387 */ /* 0x000fe20000100800 */
[----:B------:R-:W-:-:S02]  /*0c70*/  LEA.HI R6, R6, R11, RZ, 0x5 ;  /* 0x0000000b06067211 */ /* 0x000fc400078f28ff */
[--C-:B------:R-:W-:Y:S02]  /*0c80*/  SHF.R.S32.HI R9, RZ, 0x2, R8.reuse ;  /* 0x00000002ff097819 */ /* 0x100fe40000011408 */
[----:B------:R-:W-:Y:S02]  /*0c90*/  SHF.R.S32.HI R8, RZ, 0x1f, R8 ;  /* 0x0000001fff087819 */ /* 0x000fe40000011408 */
[----:B------:R-:W-:Y:S02]  /*0ca0*/  LEA.HI R0, R0, R10, RZ, 0x1 ;  /* 0x0000000a00007211 */ /* 0x000fe400078f08ff */
[----:B------:R-:W-:Y:S02]  /*0cb0*/  LEA.HI R8, R8, R9, RZ, 0x3 ;  /* 0x0000000908087211 */ /* 0x000fe400078f18ff */
[----:B------:R-:W-:Y:S02]  /*0cc0*/  LOP3.LUT R2, R2, 0x1ffffffe, RZ, 0xc0, !PT ;  /* 0x1ffffffe02027812 */ /* 0x000fe400078ec0ff */
[----:B------:R-:W-:-:S02]  /*0cd0*/  LOP3.LUT R8, R8, 0xfffffff8, RZ, 0xc0, !PT ;  /* 0xfffffff808087812 */ /* 0x000fc400078ec0ff */
[----:B------:R-:W-:Y:S01]  /*0ce0*/  LOP3.LUT R4, R4, 0xfffffc00, RZ, 0xc0, !PT ;  /* 0xfffffc0004047812 */ /* 0x000fe200078ec0ff */
[----:B------:R-:W-:Y:S01]  /*0cf0*/  IMAD.IADD R2, R7, 0x1, -R2 ;  /* 0x0000000107027824 */ /* 0x000fe200078e0a02 */
[-C--:B------:R-:W-:Y:S01]  /*0d00*/  LEA.HI R18, R3, R220.reuse, RZ, 0x3 ;  /* 0x000000dc03127211 */ /* 0x080fe200078f18ff */
[----:B------:R-:W-:Y:S01]  /*0d10*/  IMAD.IADD R9, R9, 0x1, -R8 ;  /* 0x0000000109097824 */ /* 0x000fe200078e0a08 */
[----:B------:R-:W-:Y:S01]  /*0d20*/  SHF.R.S32.HI R6, RZ, 0x5, R6 ;  /* 0x00000005ff067819 */ /* 0x000fe20000011406 */
[----:B------:R-:W-:Y:S01]  /*0d30*/  IMAD R5, R5, 0x40, R4 ;  /* 0x0000004005057824 */ /* 0x000fe200078e0204 */
[----:B------:R-:W-:Y:S02]  /*0d40*/  LOP3.LUT R0, R0, 0x3fffffe, RZ, 0xc0, !PT ;  /* 0x03fffffe00007812 */ /* 0x000fe400078ec0ff */
[----:B------:R-:W-:Y:S01]  /*0d50*/  LOP3.LUT R7, R18, 0xfffffff8, RZ, 0xc0, !PT ;  /* 0xfffffff812077812 */ /* 0x000fe200078ec0ff */
[----:B------:R-:W-:Y:S01]  /*0d60*/  IMAD R9, R6, 0x10, R9 ;  /* 0x0000001006097824 */ /* 0x000fe200078e0209 */
[----:B------:R-:W-:Y:S01]  /*0d70*/  SHF.R.S32.HI R18, RZ, 0x3, R18 ;  /* 0x00000003ff127819 */ /* 0x000fe20000011412 */
[----:B------:R-:W-:Y:S01]  /*0d80*/  IMAD.IADD R0, R10, 0x1, -R0 ;  /* 0x000000010a007824 */ /* 0x000fe200078e0a00 */
[----:B------:R-:W-:Y:S01]  /*0d90*/  LEA.HI R3, R3, R220, RZ, 0x6 ;  /* 0x000000dc03037211 */ /* 0x000fe200078f30ff */
[----:B------:R-:W-:-:S02]  /*0da0*/  IMAD R2, R2, 0x8, R5 ;  /* 0x0000000802027824 */ /* 0x000fc400078e0205 */
[----:B------:R-:W-:Y:S02]  /*0db0*/  IMAD.IADD R220, R220, 0x1, -R7 ;  /* 0x00000001dcdc7824 */ /* 0x000fe400078e0a07 */
[----:B------:R-:W-:Y:S01]  /*0dc0*/  IMAD R0, R0, 0x40, R9 ;  /* 0x0000004000007824 */ /* 0x000fe200078e0209 */
[----:B------:R0:W-:Y:S01]  /*0dd0*/  STL [R1+0x9c], R2 ;  /* 0x00009c0201007387 */ /* 0x0001e20000100800 */
[----:B------:R-:W-:Y:S02]  /*0de0*/  VIADD R217, R18, 0x20 ;  /* 0x0000002012d97836 */ /* 0x000fe40000000000 */
[----:B------:R-:W-:Y:S01]  /*0df0*/  IMAD.SHL.U32 R22, R220, 0x4, RZ ;  /* 0x00000004dc167824 */ /* 0x000fe200078e00ff */
[----:B------:R1:W-:Y:S01]  /*0e00*/  STL [R1+0x98], R0 ;  /* 0x0000980001007387 */ /* 0x0003e20000100800 */
[----:B------:R-:W-:Y:S01]  /*0e10*/  IMAD.SHL.U32 R3, R3, 0x8, RZ ;  /* 0x0000000803037824 */ /* 0x000fe200078e00ff */
[----:B------:R-:W-:Y:S01]  /*0e20*/  SHF.R.S32.HI R237, RZ, 0x1f, R217 ;  /* 0x0000001fffed7819 */ /* 0x000fe200000114d9 */
[----:B------:R-:W-:-:S02]  /*0e30*/  VIADD R218, R18, 0x40 ;  /* 0x0000004012da7836 */ /* 0x000fc40000000000 */
[----:B------:R-:W-:Y:S01]  /*0e40*/  VIADD R5, R18, 0x60 ;  /* 0x0000006012057836 */ /* 0x000fe20000000000 */
[----:B------:R-:W-:Y:S01]  /*0e50*/  LOP3.LUT R234, R3, 0xfffffe00, RZ, 0xc0, !PT ;  /* 0xfffffe0003ea7812 */ /* 0x000fe200078ec0ff */
[C---:B------:R-:W-:Y:S01]  /*0e60*/  VIADD R214, R22.reuse, 0x40 ;  /* 0x0000004016d67836 */ /* 0x040fe20000000000 */
[----:B------:R-:W-:Y:S01]  /*0e70*/  SHF.R.S32.HI R3, RZ, 0x1f, R218 ;  /* 0x0000001fff037819 */ /* 0x000fe200000114da */
[----:B0-----:R-:W-:Y:S01]  /*0e80*/  IMAD.SHL.U32 R2, R5, 0x40, RZ ;  /* 0x0000004005027824 */ /* 0x001fe200078e00ff */
[----:B-1----:R-:W-:Y:S01]  /*0e90*/  SHF.R.S32.HI R0, RZ, 0x1f, R217 ;  /* 0x0000001fff007819 */ /* 0x002fe200000114d9 */
[----:B------:R-:W-:Y:S01]  /*0ea0*/  IMAD.IADD R213, R22, 0x1, R214 ;  /* 0x0000000116d57824 */ /* 0x000fe200078e02d6 */
[----:B------:R-:W-:Y:S01]  /*0eb0*/  SHF.R.S32.HI R4, RZ, 0x1f, R5 ;  /* 0x0000001fff047819 */ /* 0x000fe20000011405 */
[----:B------:R-:W-:Y:S01]  /*0ec0*/  IMAD.SHL.U32 R232, R18, 0x40, RZ ;  /* 0x0000004012e87824 */ /* 0x000fe200078e00ff */
[----:B------:R-:W-:Y:S01]  /*0ed0*/  LEA.HI R0, R0, R217, RZ, 0x3 ;  /* 0x000000d900007211 */ /* 0x000fe200078f18ff */
[----:B------:R-:W-:Y:S01]  /*0ee0*/  IMAD.SHL.U32 R227, R217, 0x40, RZ ;  /* 0x00000040d9e37824 */ /* 0x000fe200078e00ff */
[----:B------:R-:W-:Y:S01]  /*0ef0*/  LEA.HI R3, R3, R218, RZ, 0x3 ;  /* 0x000000da03037211 */ /* 0x000fe200078f18ff */
[----:B------:R0:W-:Y:S01]  /*0f00*/  STL [R1+0x74], R5 ;  /* 0x0000740501007387 */ /* 0x0001e20000100800 */
[----:B------:R-:W-:Y:S01]  /*0f10*/  LOP3.LUT R10, R2, 0x1c0, RZ, 0xc0, !PT ;  /* 0x000001c0020a7812 */ /* 0x000fe200078ec0ff */
[----:B------:R-:W-:Y:S01]  /*0f20*/  IMAD.SHL.U32 R0, R0, 0x40, RZ ;  /* 0x0000004000007824 */ /* 0x000fe200078e00ff */
[----:B------:R-:W-:Y:S01]  /*0f30*/  SHF.R.S32.HI R2, RZ, 0x1f, R213 ;  /* 0x0000001fff027819 */ /* 0x000fe200000114d5 */
[----:B------:R-:W-:Y:S01]  /*0f40*/  IMAD.SHL.U32 R3, R3, 0x40, RZ ;  /* 0x0000004003037824 */ /* 0x000fe200078e00ff */
[----:B------:R-:W-:Y:S01]  /*0f50*/  LEA.HI R4, R4, R5, RZ, 0x3 ;  /* 0x0000000504047211 */ /* 0x000fe200078f18ff */
[----:B------:R-:W-:Y:S01]  /*0f60*/  STL [R1+0x78], R10 ;  /* 0x0000780a01007387 */ /* 0x000fe20000100800 */
[----:B------:R-:W-:Y:S01]  /*0f70*/  LOP3.LUT R231, R0, 0xfffffe00, RZ, 0xc0, !PT ;  /* 0xfffffe0000e77812 */ /* 0x000fe200078ec0ff */
[----:B------:R-:W-:Y:S01]  /*0f80*/  IMAD.SHL.U32 R212, R220, 0x8, RZ ;  /* 0x00000008dcd47824 */ /* 0x000fe200078e00ff */
[-C--:B------:R-:W-:Y:S01]  /*0f90*/  LEA.HI R0, R2, R213.reuse, RZ, 0x6 ;  /* 0x000000d502007211 */ /* 0x080fe200078f30ff */
[----:B------:R-:W-:Y:S01]  /*0fa0*/  IMAD.SHL.U32 R4, R4, 0x40, RZ ;  /* 0x0000004004047824 */ /* 0x000fe200078e00ff */
[----:B------:R-:W-:Y:S01]  /*0fb0*/  SHF.L.U32 R225, R218, 0x6, RZ ;  /* 0x00000006dae17819 */ /* 0x000fe200000006ff */
[----:B------:R-:W-:Y:S01]  /*0fc0*/  VIADD R215, R22, 0x20 ;  /* 0x0000002016d77836 */ /* 0x000fe20000000000 */
[----:B------:R-:W-:Y:S01]  /*0fd0*/  LOP3.LUT R232, R232, 0x1c0, RZ, 0xc0, !PT ;  /* 0x000001c0e8e87812 */ /* 0x000fe200078ec0ff */
[----:B------:R-:W-:Y:S01]  /*0fe0*/  VIADD R216, R22, 0x60 ;  /* 0x0000006016d87836 */ /* 0x000fe20000000000 */
[----:B------:R-:W-:Y:S01]  /*0ff0*/  LEA.HI R2, R2, R213, RZ, 0x3 ;  /* 0x000000d502027211 */ /* 0x000fe200078f18ff */
[----:B------:R-:W-:Y:S01]  /*1000*/  VIADD R224, R212, 0x80 ;  /* 0x00000080d4e07836 */ /* 0x000fe20000000000 */
[----:B------:R-:W-:Y:S01]  /*1010*/  LOP3.LUT R229, R3, 0xfffffe00, RZ, 0xc0, !PT ;  /* 0xfffffe0003e57812 */ /* 0x000fe200078ec0ff */
[----:B------:R-:W-:Y:S01]  /*1020*/  IMAD.SHL.U32 R3, R0, 0x80, RZ ;  /* 0x0000008000037824 */ /* 0x000fe200078e00ff */
[----:B------:R-:W-:Y:S01]  /*1030*/  LOP3.LUT R227, R227, 0x1c0, RZ, 0xc0, !PT ;  /* 0x000001c0e3e37812 */ /* 0x000fe200078ec0ff */
[----:B------:R-:W-:Y:S01]  /*1040*/  VIADD R223, R212, 0xc0 ;  /* 0x000000c0d4df7836 */ /* 0x000fe20000000000 */
[----:B------:R-:W-:-:S02]  /*1050*/  LOP3.LUT R225, R225, 0x1c0, RZ, 0xc0, !PT ;  /* 0x000001c0e1e17812 */ /* 0x000fc400078ec0ff */
[----:B------:R-:W-:Y:S02]  /*1060*/  SHF.R.U32.HI R233, RZ, 0x3, R232 ;  /* 0x00000003ffe97819 */ /* 0x000fe400000116e8 */
[--C-:B------:R-:W-:Y:S02]  /*1070*/  LOP3.LUT R0, R232, 0x38, R2.reuse, 0xf8, !PT ;  /* 0x00000038e8007812 */ /* 0x100fe400078ef802 */
[----:B------:R-:W-:Y:S02]  /*1080*/  LOP3.LUT R6, R4, 0xfffffe00, RZ, 0xc0, !PT ;  /* 0xfffffe0004067812 */ /* 0x000fe400078ec0ff */
[--C-:B0-----:R-:W-:Y:S02]  /*1090*/  LOP3.LUT R5, R227, 0x38, R2.reuse, 0xf8, !PT ;  /* 0x00000038e3057812 */ /* 0x101fe400078ef802 */
[--C-:B------:R-:W-:Y:S02]  /*10a0*/  LOP3.LUT R7, R225, 0x38, R2.reuse, 0xf8, !PT ;  /* 0x00000038e1077812 */ /* 0x100fe400078ef802 */
[----:B------:R-:W-:-:S02]  /*10b0*/  LOP3.LUT R4, R10, 0x38, R2, 0xf8, !PT ;  /* 0x000000380a047812 */ /* 0x000fc400078ef802 */
[----:B------:R-:W-:Y:S02]  /*10c0*/  SHF.R.U32.HI R8, RZ, 0x3, R10 ;  /* 0x00000003ff087819 */ /* 0x000fe4000001160a */
[----:B------:R-:W-:Y:S02]  /*10d0*/  LOP3.LUT R2, R3, 0xffffe000, RZ, 0xc0, !PT ;  /* 0xffffe00003027812 */ /* 0x000fe400078ec0ff */
[----:B------:R-:W-:Y:S01]  /*10e0*/  LOP3.LUT R3, R0, R233, RZ, 0x3c, !PT ;  /* 0x000000e900037212 */ /* 0x000fe200078e3cff */
[----:B------:R-:W-:Y:S01]  /*10f0*/  IMAD.U32 R0, RZ, RZ, UR5 ;  /* 0x00000005ff007e24 */ /* 0x000fe2000f8e00ff */
[----:B------:R-:W-:Y:S01]  /*1100*/  SHF.R.U32.HI R230, RZ, 0x3, R227 ;  /* 0x00000003ffe67819 */ /* 0x000fe200000116e3 */
[----:B------:R-:W-:Y:S01]  /*1110*/  IMAD.U32 R0, RZ, RZ, UR4 ;  /* 0x00000004ff007e24 */ /* 0x000fe2000f8e00ff */
[----:B------:R-:W-:Y:S01]  /*1120*/  SHF.R.U32.HI R228, RZ, 0x3, R225 ;  /* 0x00000003ffe47819 */ /* 0x000fe200000116e1 */
[----:B------:R-:W-:Y:S01]  /*1130*/  STL [R1+0x7c], R8 ;  /* 0x00007c0801007387 */ /* 0x000fe20000100800 */
[----:B------:R-:W-:-:S02]  /*1140*/  IADD3 R3, R3, R2, R234 ;  /* 0x0000000203037210 */ /* 0x000fc40007ffe0ea */
[----:B------:R-:W-:Y:S01]  /*1150*/  LOP3.LUT R5, R5, R230, RZ, 0x3c, !PT ;  /* 0x000000e605057212 */ /* 0x000fe200078e3cff */
[----:B------:R-:W-:Y:S01]  /*1160*/  STL [R1+0x80], R6 ;  /* 0x0000800601007387 */ /* 0x000fe20000100800 */
[----:B------:R-:W-:Y:S02]  /*1170*/  LOP3.LUT R9, R4, R8, RZ, 0x3c, !PT ;  /* 0x0000000804097212 */ /* 0x000fe400078e3cff */
[----:B------:R-:W-:Y:S01]  /*1180*/  LOP3.LUT R7, R7, R228, RZ, 0x3c, !PT ;  /* 0x000000e407077212 */ /* 0x000fe200078e3cff */
[----:B------:R-:W-:Y:S01]  /*1190*/  STL [R1+0x64], RZ ;  /* 0x000064ff01007387 */ /* 0x000fe20000100800 */
[-C--:B------:R-:W-:Y:S02]  /*11a0*/  IADD3 R5, R5, R2.reuse, R231 ;  /* 0x0000000205057210 */ /* 0x080fe40007ffe0e7 */
[-C--:B------:R-:W-:Y:S01]  /*11b0*/  IADD3 R9, R9, R2.reuse, R6 ;  /* 0x0000000209097210 */ /* 0x080fe20007ffe006 */
[----:B------:R0:W-:Y:S01]  /*11c0*/  STL [R1+0x6c], R0 ;  /* 0x00006c0001007387 */ /* 0x0001e20000100800 */
[----:B------:R-:W-:-:S02]  /*11d0*/  IADD3 R7, R7, R2, R229 ;  /* 0x0000000207077210 */ /* 0x000fc40007ffe0e5 */
[----:B------:R-:W-:Y:S02]  /*11e0*/  LOP3.LUT R235, R232, 0x38, R212, 0xf8, !PT ;  /* 0x00000038e8eb7812 */ /* 0x000fe400078ef8d4 */
[----:B------:R-:W-:Y:S02]  /*11f0*/  LEA R2, R7, UR4, 0x1 ;  /* 0x0000000407027c11 */ /* 0x000fe4000f8e08ff */
[----:B------:R-:W-:Y:S02]  /*1200*/  SHF.R.S32.HI R236, RZ, 0x1f, R218 ;  /* 0x0000001fffec7819 */ /* 0x000fe400000114da */
[----:B------:R-:W-:Y:S02]  /*1210*/  LOP3.LUT R235, R234, R235, R233, 0xf6, !PT ;  /* 0x000000ebeaeb7212 */ /* 0x000fe400078ef6e9 */
[----:B0-----:R-:W-:Y:S02]  /*1220*/  LEA R0, R3, UR4, 0x1 ;  /* 0x0000000403007c11 */ /* 0x001fe4000f8e08ff */
[----:B------:R-:W-:-:S03]  /*1230*/  LEA R3, R5, UR4, 0x1 ;  /* 0x0000000405037c11 */ /* 0x000fc6000f8e08ff */
[----:B------:R0:W-:Y:S04]  /*1240*/  STL [R1+0x90], R0 ;  /* 0x0000900001007387 */ /* 0x0001e80000100800 */
[----:B------:R1:W-:Y:S01]  /*1250*/  STL [R1+0x8c], R3 ;  /* 0x00008c0301007387 */ /* 0x0003e20000100800 */
[----:B0-----:R-:W-:-:S05]  /*1260*/  LEA R0, R9, UR4, 0x1 ;  /* 0x0000000409007c11 */ /* 0x001fca000f8e08ff */
[----:B------:R1:W-:Y:S04]  /*1270*/  STL [R1+0x84], R0 ;  /* 0x0000840001007387 */ /* 0x0003e80000100800 */
[----:B------:R1:W-:Y:S02]  /*1280*/  STL [R1+0x88], R2 ;  /* 0x0000880201007387 */ /* 0x0003e40000100800 */
.L_x_682:
[----:B01----:R-:W0:Y:S01]  /*1290*/  LDC.64 R2, c[0x0][0xc60] ;  /* 0x00031800ff027b82 */ /* 0x003e220000000a00 */
[----:B------:R-:W-:Y:S01]  /*12a0*/  ULDC.64 UR10, c[0x0][0x208] ;  /* 0x00008200000a7ab9 */ /* 0x000fe20000000a00 */
[----:B------:R-:W-:Y:S01]  /*12b0*/  ULDC.64 UR4, c[0x0][0xa28] ;  /* 0x00028a0000047ab9 */ /* 0x000fe20000000a00 */
[----:B------:R-:W-:Y:S01]  /*12c0*/  ULDC.64 UR8, c[0x0][0xa18] ;  /* 0x0002860000087ab9 */ /* 0x000fe20000000a00 */
[----:B------:R-:W-:Y:S01]  /*12d0*/  ULDC.64 UR6, c[0x0][0xa08] ;  /* 0x0002820000067ab9 */ /* 0x000fe20000000a00 */
[----:B0-----:R-:W-:-:S05]  /*12e0*/  IMAD.WIDE R2, R151, 0x4, R2 ;  /* 0x0000000497027825 */ /* 0x001fca00078e0202 */
[----:B--2345:R-:W2:Y:S01]  /*12f0*/  LDG.E R8, desc[UR10][R2.64] ;  /* 0x0000000a02087981 */ /* 0x03cea2000c1e1900 */
[----:B------:R-:W-:Y:S01]  /*1300*/  ISETP.NE.U32.AND P2, PT, RZ, UR4, PT ;  /* 0x00000004ff007c0c */ /* 0x000fe2000bf45070 */
[----:B------:R-:W-:Y:S01]  /*1310*/  IMAD.MOV.U32 R26, RZ, RZ, RZ ;  /* 0x000000ffff1a7224 */ /* 0x000fe200078e00ff */
[----:B------:R-:W-:Y:S02]  /*1320*/  ISETP.NE.U32.AND P1, PT, RZ, UR8, PT ;  /* 0x00000008ff007c0c */ /* 0x000fe4000bf25070 */
[----:B------:R-:W-:Y:S02]  /*1330*/  ISETP.NE.AND.EX P2, PT, RZ, UR5, PT, P2 ;  /* 0x00000005ff007c0c */ /* 0x000fe4000bf45320 */
[----:B------:R-:W-:Y:S02]  /*1340*/  ISETP.NE.AND.EX P1, PT, RZ, UR9, PT, P1 ;  /* 0x00000009ff007c0c */ /* 0x000fe4000bf25310 */
[----:B------:R-:W-:-:S04]  /*1350*/  ISETP.NE.U32.AND P0, PT, RZ, UR6, PT ;  /* 0x00000006ff007c0c */ /* 0x000fc8000bf05070 */
[----:B------:R-:W-:Y:S02]  /*1360*/  ISETP.NE.AND.EX P0, PT, RZ, UR7, PT, P0 ;  /* 0x00000007ff007c0c */ /* 0x000fe4000bf05300 */
[----:B--2---:R-:W-:Y:S01]  /*1370*/  SHF.R.S32.HI R0, RZ, 0x1f, R8 ;  /* 0x0000001fff007819 */ /* 0x004fe20000011408 */
[----:B------:R0:W-:Y:S02]  /*1380*/  STL [R1+0x1c], R8 ;  /* 0x00001c0801007387 */ /* 0x0001e40000100800 */
[C---:B------:R-:W-:Y:S01]  /*1390*/  @P2 LEA R2, P3, R8.reuse, UR4, 0x2 ;  /* 0x0000000408022c11 */ /* 0x040fe2000f8610ff */
[----:B------:R-:W-:Y:S01]  /*13a0*/  ULDC UR4, c[0x0][0x288] ;  /* 0x0000a20000047ab9 */ /* 0x000fe20000000800 */
[C-C-:B------:R-:W-:Y:S01]  /*13b0*/  SHF.L.U64.HI R29, R8.reuse, 0x2, R0.reuse ;  /* 0x00000002081d7819 */ /* 0x140fe20000010200 */
[----:B------:R0:W-:Y:S01]  /*13c0*/  STL [R1+0x68], R149 ;  /* 0x0000689501007387 */ /* 0x0001e20000100800 */
[C---:B------:R-:W-:Y:S01]  /*13d0*/  @P2 LEA.HI.X R3, R8.reuse, UR5, R0, 0x2, P3 ;  /* 0x0000000508032c11 */ /* 0x040fe200098f1400 */
[----:B------:R-:W-:Y:S01]  /*13e0*/  IMAD.SHL.U32 R28, R8, 0x4, RZ ;  /* 0x00000004081c7824 */ /* 0x000fe200078e00ff */
[----:B------:R-:W-:Y:S01]  /*13f0*/  MOV R151, UR4 ;  /* 0x0000000400977c02 */ /* 0x000fe20008000f00 */
[----:B------:R0:W-:Y:S01]  /*1400*/  STL [R1+0x60], R150 ;  /* 0x0000609601007387 */ /* 0x0001e20000100800 */
[----:B------:R-:W-:Y:S01]  /*1410*/  IMAD.MOV.U32 R0, RZ, RZ, RZ ;  /* 0x000000ffff007224 */ /* 0x000fe200078e00ff */
[----:B------:R-:W-:Y:S01]  /*1420*/  ULDC.64 UR4, c[0x0][0x3f8] ;  /* 0x0000fe0000047ab9 */ /* 0x000fe20000000a00 */
[----:B------:R-:W-:Y:S01]  /*1430*/  IADD3 R6, P4, R28, UR6, RZ ;  /* 0x000000061c067c10 */ /* 0x000fe2000ff9e0ff */
[----:B------:R-:W-:-:S03]  /*1440*/  UISETP.NE.U32.AND UP0, UPT, UR4, URZ, UPT ;  /* 0x0000003f0400728c */ /* 0x000fc6000bf05070 */
[----:B------:R0:W5:Y:S01]  /*1450*/  @P2 LDG.E R0, desc[UR10][R2.64] ;  /* 0x0000000a02002981 */ /* 0x000162000c1e1900 */
[----:B------:R-:W-:Y:S01]  /*1460*/  @P1 IADD3 R4, P2, R28, UR8, RZ ;  /* 0x000000081c041c10 */ /* 0x000fe2000ff5e0ff */
[----:B------:R-:W-:Y:S01]  /*1470*/  UISETP.NE.AND.EX UP0, UPT, UR5, URZ, UPT, UP0 ;  /* 0x0000003f0500728c */ /* 0x000fe2000bf05300 */
[C---:B------:R-:W-:Y:S01]  /*1480*/  IADD3.X R7, R29.reuse, UR7, RZ, P4, !PT ;  /* 0x000000071d077c10 */ /* 0x040fe2000a7fe4ff */
[----:B------:R-:W-:Y:S01]  /*1490*/  ULDC UR4, c[0x0][0x404] ;  /* 0x0001010000047ab9 */ /* 0x000fe20000000800 */
[----:B------:R-:W-:Y:S01]  /*14a0*/  ULDC.64 UR6, c[0x0][0xa20] ;  /* 0x0002880000067ab9 */ /* 0x000fe20000000a00 */
[----:B------:R-:W-:Y:S01]  /*14b0*/  @P1 IADD3.X R5, R29, UR9, RZ, P2, !PT ;  /* 0x000000091d051c10 */ /* 0x000fe200097fe4ff */
[----:B------:R-:W-:Y:S01]  /*14c0*/  USEL UR4, UR4, 0x1, UP0 ;  /* 0x0000000104047887 */ /* 0x000fe20008000000 */
[----:B------:R-:W-:Y:S01]  /*14d0*/  ISETP.NE.U32.AND P2, PT, RZ, UR6, PT ;  /* 0x00000006ff007c0c */ /* 0x000fe2000bf45070 */
[----:B------:R-:W-:Y:S01]  /*14e0*/  ULDC UR5, c[0x0][0x2e0] ;  /* 0x0000b80000057ab9 */ /* 0x000fe20000000800 */
[----:B------:R0:W5:Y:S01]  /*14f0*/  @P0 LDG.E R26, desc[UR10][R6.64] ;  /* 0x0000000a061a0981 */ /* 0x000162000c1e1900 */
[----:B------:R-:W-:Y:S01]  /*1500*/  UIMAD UR4, UR4, UR5, URZ ;  /* 0x00000005040472a4 */ /* 0x000fe2000f8e023f */
[----:B------:R-:W-:-:S02]  /*1510*/  ISETP.NE.AND.EX P2, PT, RZ, UR7, PT, P2 ;  /* 0x00000007ff007c0c */ /* 0x000fc4000bf45320 */
[----:B------:R0:W5:Y:S01]  /*1520*/  @P1 LDG.E R151, desc[UR10][R4.64] ;  /* 0x0000000a04971981 */ /* 0x000162000c1e1900 */
[----:B------:R-:W-:Y:S01]  /*1530*/  ULDC UR5, c[0x0][0x338] ;  /* 0x0000ce0000057ab9 */ /* 0x000fe20000000800 */
[----:B------:R-:W-:Y:S01]  /*1540*/  IMAD.MOV.U32 R25, RZ, RZ, R8 ;  /* 0x000000ffff197224 */ /* 0x000fe200078e0008 */
[----:B------:R-:W-:Y:S08]  /*1550*/  @P1 BRA `(.L_x_452) ;  /* 0x0000000000281947 */ /* 0x000ff00003800000 */
[----:B------:R-:W-:Y:S02]  /*1560*/  ULDC.64 UR8, c[0x0][0xa00] ;  /* 0x0002800000087ab9 */ /* 0x000fe40000000a00 */
[----:B------:R-:W-:-:S04]  /*1570*/  ISETP.NE.U32.AND P1, PT, RZ, UR8, PT ;  /* 0x00000008ff007c0c */ /* 0x000fc8000bf25070 */
[----:B------:R-:W-:-:S13]  /*1580*/  ISETP.NE.AND.EX P1, PT, RZ, UR9, PT, P1 ;  /* 0x00000009ff007c0c */ /* 0x000fda000bf25310 */
[----:B------:R-:W-:Y:S05]  /*1590*/  @!P1 BRA `(.L_x_452) ;  /* 0x0000000000189947 */ /* 0x000fea0003800000 */
[----:B0-----:R-:W0:Y:S01]  /*15a0*/  LDC.64 R2, c[0x0][0xa00] ;  /* 0x00028000ff027b82 */ /* 0x001e220000000a00 */
[----:B------:R-:W-:Y:S01]  /*15b0*/  ULDC.64 UR8, c[0x0][0x208] ;  /* 0x0000820000087ab9 */ /* 0x000fe20000000a00 */
[----:B0-----:R-:W-:-:S05]  /*15c0*/  IMAD.WIDE R2, R25, 0x4, R2 ;  /* 0x0000000419027825 */ /* 0x001fca00078e0202 */
[----:B-----5:R-:W2:Y:S04]  /*15d0*/  LDG.E R151, desc[UR8][R2.64] ;  /* 0x0000000802977981 */ /* 0x020ea8000c1e1900 */
[----:B------:R-:W2:Y:S02]  /*15e0*/  LDG.E R4, desc[UR8][R2.64+0x4] ;  /* 0x0000040802047981 */ /* 0x000ea4000c1e1900 */
[----:B--2---:R-:W-:-:S07]  /*15f0*/  IMAD.IADD R151, R4, 0x1, -R151 ;  /* 0x0000000104977824 */ /* 0x004fce00078e0a97 */
.L_x_452:
[----:B0-----:R-:W-:Y:S02]  /*1600*/  IMAD.U32 R2, RZ, RZ, UR5 ;  /* 0x00000005ff027e24 */ /* 0x001fe4000f8e00ff */
[----:B------:R-:W-:Y:S01]  /*1610*/  IMAD.U32 R27, RZ, RZ, UR4 ;  /* 0x00000004ff1b7e24 */ /* 0x000fe2000f8e00ff */
[----:B------:R-:W-:Y:S06]  /*1620*/  @!P2 BRA `(.L_x_453) ;  /* 0x000000000014a947 */ /* 0x000fec0003800000 */
[----:B------:R-:W-:Y:S01]  /*1630*/  IADD3 R4, P0, R28, UR6, RZ ;  /* 0x000000061c047c10 */ /* 0x000fe2000ff1e0ff */
[----:B------:R-:W-:-:S03]  /*1640*/  ULDC.64 UR4, c[0x0][0x208] ;  /* 0x0000820000047ab9 */ /* 0x000fc60000000a00 */
[----:B------:R-:W-:-:S05]  /*1650*/  IADD3.X R5, R29, UR7, RZ, P0, !PT ;  /* 0x000000071d057c10 */ /* 0x000fca00087fe4ff */
[----:B------:R0:W5:Y:S01]  /*1660*/  LDG.E R27, desc[UR4][R4.64] ;  /* 0x00000004041b7981 */ /* 0x000162000c1e1900 */
[----:B------:R-:W-:Y:S05]  /*1670*/  BRA `(.L_x_454) ;  /* 0x0000000000147947 */ /* 0x000fea0003800000 */
.L_x_453:
[----:B------:R-:W-:Y:S05]  /*1680*/  @!P0 BRA `(.L_x_454) ;  /* 0x0000000000108947 */ /* 0x000fea0003800000 */
[----:B------:R-:W-:Y:S02]  /*1690*/  ULDC.64 UR4, c[0x0][0x208] ;  /* 0x0000820000047ab9 */ /* 0x000fe40000000a00 */
[----:B------:R-:W2:Y:S04]  /*16a0*/  LDG.E R4, desc[UR4][R6.64] ;  /* 0x0000000406047981 */ /* 0x000ea8000c1e1900 */
[----:B------:R-:W2:Y:S02]  /*16b0*/  LDG.E R27, desc[UR4][R6.64+0x4] ;  /* 0x00000404061b7981 */ /* 0x000ea4000c1e1900 */
[----:B--2---:R-:W-:-:S07]  /*16c0*/  IMAD.IADD R27, R27, 0x1, -R4 ;  /* 0x000000011b1b7824 */ /* 0x004fce00078e0a04 */
.L_x_454:
[----:B------:R-:W-:Y:S01]  /*16d0*/  ULDC.64 UR4, c[0x0][0xa10] ;  /* 0x0002840000047ab9 */ /* 0x000fe20000000a00 */
[----:B------:R-:W-:Y:S01]  /*16e0*/  ULDC.64 UR6, c[0x0][0x208] ;  /* 0x0000820000067ab9 */ /* 0x000fe20000000a00 */
[----:B------:R-:W-:-:S04]  /*16f0*/  ISETP.NE.U32.AND P0, PT, RZ, UR4, PT ;  /* 0x00000004ff007c0c */ /* 0x000fc8000bf05070 */
[----:B------:R-:W-:Y:S01]  /*1700*/  ISETP.NE.AND.EX P0, PT, RZ, UR5, PT, P0 ;  /* 0x00000005ff007c0c */ /* 0x000fe2000bf05300 */
[----:B-----5:R-:W-:Y:S01]  /*1710*/  IMAD.IADD R9, R27, 0x1, -R0 ;  /* 0x000000011b097824 */ /* 0x020fe200078e0a00 */
[----:B------:R-:W-:-:S11]  /*1720*/  ULDC.64 UR4, c[0x0][0xa30] ;  /* 0x00028c0000047ab9 */ /* 0x000fd60000000a00 */
[----:B0-----:R-:W0:Y:S02]  /*1730*/  @P0 LDC.64 R4, c[0x0][0xa10] ;  /* 0x00028400ff040b82 */ /* 0x001e240000000a00 */
[----:B0-----:R-:W-:-:S05]  /*1740*/  @P0 IMAD.WIDE R4, R25, 0x4, R4 ;  /* 0x0000000419040825 */ /* 0x001fca00078e0204 */
[----:B------:R-:W2:Y:S04]  /*1750*/  @P0 LDG.E R3, desc[UR6][R4.64] ;  /* 0x0000000604030981 */ /* 0x000ea8000c1e1900 */
[----:B------:R-:W2:Y:S01]  /*1760*/  @P0 LDG.E R8, desc[UR6][R4.64+0x4] ;  /* 0x0000040604080981 */ /* 0x000ea2000c1e1900 */
[----:B------:R-:W-:Y:S01]  /*1770*/  IMAD.MOV R120, RZ, RZ, -R9 ;  /* 0x000000ffff787224 */ /* 0x000fe200078e0a09 */
[----:B------:R-:W-:Y:S01]  /*1780*/  ISETP.NE.U32.AND P1, PT, RZ, UR4, PT ;  /* 0x00000004ff007c0c */ /* 0x000fe2000bf25070 */
[----:B------:R-:W-:-:S03]  /*1790*/  IMAD.MOV.U32 R146, RZ, RZ, R27 ;  /* 0x000000ffff927224 */ /* 0x000fc600078e001b */
[----:B------:R-:W-:Y:S02]  /*17a0*/  VIMNMX R120, RZ, R120, !PT ;  /* 0x00000078ff787248 */ /* 0x000fe40007fe0100 */
[----:B------:R-:W-:-:S13]  /*17b0*/  ISETP.NE.AND.EX P1, PT, RZ, UR5, PT, P1 ;  /* 0x00000005ff007c0c */ /* 0x000fda000bf25310 */
[----:B------:R-:W-:-:S04]  /*17c0*/  @P1 IADD3 R6, P2, R28, UR4, RZ ;  /* 0x000000041c061c10 */ /* 0x000fc8000ff5e0ff */
[----:B------:R-:W-:Y:S02]  /*17d0*/  @P1 IADD3.X R7, R29, UR5, RZ, P2, !PT ;  /* 0x000000051d071c10 */ /* 0x000fe400097fe4ff */
[----:B------:R-:W-:-:S03]  /*17e0*/  PLOP3.LUT P2, PT, PT, PT, PT, 0x80, 0x0 ;  /* 0x000000000000781c */ /* 0x000fc60003f4f070 */
[----:B------:R0:W5:Y:S01]  /*17f0*/  @P1 LDG.E R146, desc[UR6][R6.64] ;  /* 0x0000000606921981 */ /* 0x000162000c1e1900 */
[----:B--2---:R-:W-:-:S04]  /*1800*/  @P0 IMAD.IADD R2, R8, 0x1, -R3 ;  /* 0x0000000108020824 */ /* 0x004fc800078e0a03 */
[----:B------:R-:W-:-:S04]  /*1810*/  IMAD.IADD R148, R9, 0x1, R2 ;  /* 0x0000000109947824 */ /* 0x000fc800078e0202 */
[----:B------:R-:W-:-:S04]  /*1820*/  VIADD R0, R148, 0x4f ;  /* 0x0000004f94007836 */ /* 0x000fc80000000000 */
[----:B------:R-:W-:-:S05]  /*1830*/  IMAD.HI R0, R0, 0x66666667, RZ ;  /* 0x6666666700007827 */ /* 0x000fca00078e02ff */
[----:B------:R-:W-:-:S04]  /*1840*/  SHF.R.U32.HI R3, RZ, 0x1f, R0 ;  /* 0x0000001fff037819 */ /* 0x000fc80000011600 */
[----:B------:R-:W-:-:S05]  /*1850*/  LEA.HI.SX32 R180, R0, R3, 0x1b ;  /* 0x0000000300b47211 */ /* 0x000fca00078fdaff */
[----:B------:R-:W-:-:S05]  /*1860*/  IMAD R3, R180, 0x50, -R9 ;  /* 0x00000050b4037824 */ /* 0x000fca00078e0a09 */
[----:B------:R-:W-:-:S04]  /*1870*/  VIMNMX R3, R3, R2, PT ;  /* 0x0000000203037248 */ /* 0x000fc80003fe0100 */
[----:B------:R-:W-:Y:S01]  /*1880*/  ISETP.GT.AND P0, PT, R3, R120, PT ;  /* 0x000000780300720c */ /* 0x000fe20003f04270 */
[----:B------:R-:W-:-:S05]  /*1890*/  IMAD.WIDE.U32 R120, R120, -0x33333333, RZ ;  /* 0xcccccccd78787825 */ /* 0x000fca00078e00ff */
[----:B------:R-:W-:-:S05]  /*18a0*/  SHF.R.U32.HI R120, RZ, 0x6, R121 ;  /* 0x00000006ff787819 */ /* 0x000fca0000011679 */
[----:B------:R-:W-:Y:S02]  /*18b0*/  IMAD.MOV.U32 R24, RZ, RZ, R120 ;  /* 0x000000ffff187224 */ /* 0x000fe400078e0078 */
[----:B------:R-:W-:-:S04]  /*18c0*/  @P0 VIADD R0, R3, 0x4f ;  /* 0x0000004f03000836 */ /* 0x000fc80000000000 */
[----:B------:R-:W-:-:S05]  /*18d0*/  @P0 IMAD.HI R0, R0, 0x66666667, RZ ;  /* 0x6666666700000827 */ /* 0x000fca00078e02ff */
[----:B------:R-:W-:-:S04]  /*18e0*/  @P0 SHF.R.U32.HI R3, RZ, 0x1f, R0 ;  /* 0x0000001fff030819 */ /* 0x000fc80000011600 */
[----:B------:R-:W-:-:S04]  /*18f0*/  @P0 LEA.HI.SX32 R24, R0, R3, 0x1b ;  /* 0x0000000300180211 */ /* 0x000fc800078fdaff */
[----:B------:R-:W-:-:S13]  /*1900*/  ISETP.GT.AND P0, PT, R24, R120, PT ;  /* 0x000000781800720c */ /* 0x000fda0003f04270 */
[----:B0-----:R-:W-:Y:S05]  /*1910*/  @!P0 BRA `(.L_x_455) ;  /* 0x0000009400408947 */ /* 0x001fea0003800000 */
[----:B------:R-:W-:Y:S01]  /*1920*/  VIADD R0, R16, 0x24400 ;  /* 0x0002440010007836 */ /* 0x000fe20000000000 */
[----:B------:R-:W-:Y:S04]  /*1930*/  BSSY B6, `(.L_x_456) ;  /* 0x0000013000067945 */ /* 0x000fe80003800000 */
[----:B------:R-:W-:-:S13]  /*1940*/  LOP3.LUT P0, RZ, R0, 0x3ff, RZ, 0xc0, !PT ;  /* 0x000003ff00ff7812 */ /* 0x000fda000780c0ff */
[----:B------:R-:W-:Y:S05]  /*1950*/  @!P0 BRA `(.L_x_457) ;  /* 0x0000000000408947 */ /* 0x000fea0003800000 */
[----:B------:R-:W-:Y:S01]  /*1960*/  MOV R0, 0x0 ;  /* 0x0000000000007802 */ /* 0x000fe20000000f00 */
[----:B------:R-:W-:Y:S01]  /*1970*/  ULDC.64 UR4, c[0x4][0x1b8] ;  /* 0x01006e0000047ab9 */ /* 0x000fe20000000a00 */
[----:B------:R-:W-:Y:S01]  /*1980*/  ULDC.64 UR6, c[0x4][0x128] ;  /* 0x01004a0000067ab9 */ /* 0x000fe20000000a00 */
[----:B------:R-:W-:Y:S01]  /*1990*/  IMAD.U32 R4, RZ, RZ, UR4 ;  /* 0x00000004ff047e24 */ /* 0x000fe2000f8e00ff */
[----:B------:R0:W1:Y:S01]  /*19a0*/  LDC.64 R14, c[0x4][R0] ;  /* 0x01000000000e7b82 */ /* 0x0000620000000a00 */
[----:B------:R-:W-:Y:S01]  /*19b0*/  IMAD.U32 R5, RZ, RZ, UR5 ;  /* 0x00000005ff057e24 */ /* 0x000fe2000f8e00ff */
[----:B------:R-:W-:Y:S01]  /*19c0*/  ULDC.64 UR4, c[0x4][0x1c0] ;  /* 0x0100700000047ab9 */ /* 0x000fe20000000a00 */
[----:B------:R-:W-:Y:S01]  /*19d0*/  IMAD.U32 R10, RZ, RZ, UR6 ;  /* 0x00000006ff0a7e24 */ /* 0x000fe2000f8e00ff */
[----:B------:R-:W-:Y:S01]  /*19e0*/  MOV R12, 0x1 ;  /* 0x00000001000c7802 */ /* 0x000fe20000000f00 */
[----:B------:R-:W-:Y:S02]  /*19f0*/  IMAD.U32 R6, RZ, RZ, UR4 ;  /* 0x00000004ff067e24 */ /* 0x000fe4000f8e00ff */
[----:B------:R-:W-:-:S02]  /*1a00*/  IMAD.U32 R7, RZ, RZ, UR5 ;  /* 0x00000005ff077e24 */ /* 0x000fc4000f8e00ff */
[----:B------:R-:W-:Y:S02]  /*1a10*/  IMAD.U32 R11, RZ, RZ, UR7 ;  /* 0x00000007ff0b7e24 */ /* 0x000fe4000f8e00ff */
[----:B------:R-:W-:Y:S02]  /*1a20*/  IMAD.MOV.U32 R8, RZ, RZ, 0x70 ;  /* 0x00000070ff087424 */ /* 0x000fe400078e00ff */
[----:B0-----:R-:W-:-:S07]  /*1a30*/  IMAD.MOV.U32 R13, RZ, RZ, RZ ;  /* 0x000000ffff0d7224 */ /* 0x001fce00078e00ff */
[----:B------:R-:W-:-:S07]  /*1a40*/  LEPC R20, `(.L_x_457) ;  /* 0x000000001014794e */ /* 0x000fce0000000000 */
[----:B-1---5:R-:W-:Y:S05]  /*1a50*/  CALL.ABS.NOINC R14 ;  /* 0x000000000e007343 */ /* 0x022fea0003c00000 */
.L_x_457:
[----:B------:R-:W-:Y:S05]  /*1a60*/  BSYNC B6 ;  /* 0x0000000000067941 */ /* 0x000fea0003800000 */
.L_x_456:
        /* <DEDUP_REMOVED lines=19> */
[----:B-1---5:R-:W-:Y:S05]  /*1ba0*/  CALL.ABS.NOINC R14 ;  /* 0x000000000e007343 */ /* 0x022fea0003c00000 */
.L_x_459:
[----:B------:R-:W-:Y:S05]  /*1bb0*/  BSYNC B6 ;  /* 0x0000000000067941 */ /* 0x000fea0003800000 */
.L_x_458:
[----:B------:R-:W-:Y:S01]  /*1bc0*/  ULDC.64 UR4, c[0x0][0x9f8] ;  /* 0x00027e0000047ab9 */ /* 0x000fe20000000a00 */
[----:B------:R-:W-:Y:S01]  /*1bd0*/  ULDC.64 UR6, c[0x0][0x208] ;  /* 0x0000820000067ab9 */ /* 0x000fe20000000a00 */
[----:B------:R-:W-:Y:S01]  /*1be0*/  ISETP.NE.U32.AND P0, PT, RZ, UR4, PT ;  /* 0x00000004ff007c0c */ /* 0x000fe2000bf05070 */
[----:B------:R-:W0:Y:S08]  /*1bf0*/  LDC R0, c[0x0][0x428] ;  /* 0x00010a00ff007b82 */ /* 0x000e300000000800 */
[----:B------:R-:W1:Y:S01]  /*1c00*/  LDC.64 R98, c[0x0][0x2f0] ;  /* 0x0000bc00ff627b82 */ /* 0x000e620000000a00 */
[----:B------:R-:W-:Y:S01]  /*1c10*/  ISETP.NE.AND.EX P0, PT, RZ, UR5, PT, P0 ;  /* 0x00000005ff007c0c */ /* 0x000fe2000bf05300 */
[----:B------:R-:W-:Y:S01]  /*1c20*/  IMAD.IADD R113, R26, 0x1, R27 ;  /* 0x000000011a717824 */ /* 0x000fe200078e021b */
[----:B------:R-:W-:-:S05]  /*1c30*/  ULDC.64 UR8, c[0x0][0x320] ;  /* 0x0000c80000087ab9 */ /* 0x000fca0000000a00 */
[----:B------:R-:W2:Y:S06]  /*1c40*/  LDC.64 R104, c[0x0][0x3e8] ;  /* 0x0000fa00ff687b82 */ /* 0x000eac0000000a00 */
[----:B------:R-:W-:Y:S02]  /*1c50*/  @P0 IADD3 R4, P1, R28, UR4, RZ ;  /* 0x000000041c040c10 */ /* 0x000fe4000ff3e0ff */
[----:B------:R-:W3:Y:S02]  /*1c60*/  LDC R119, c[0x0][0x3d4] ;  /* 0x0000f500ff777b82 */ /* 0x000ee40000000800 */
[----:B------:R-:W-:Y:S01]  /*1c70*/  @P0 IADD3.X R5, R29, UR5, RZ, P1, !PT ;  /* 0x000000051d050c10 */ /* 0x000fe20008ffe4ff */
[----:B------:R-:W-:-:S04]  /*1c80*/  ULDC.64 UR4, c[0x0][0x2f8] ;  /* 0x0000be0000047ab9 */ /* 0x000fc80000000a00 */
[----:B------:R4:W3:Y:S01]  /*1c90*/  @P0 LDG.E R25, desc[UR6][R4.64] ;  /* 0x0000000604190981 */ /* 0x0008e2000c1e1900 */
[----:B0-----:R-:W-:Y:S01]  /*1ca0*/  ISETP.NE.AND P0, PT, R0, 0x1, PT ;  /* 0x000000010000780c */ /* 0x001fe20003f05270 */
[----:B------:R-:W-:Y:S01]  /*1cb0*/  ULDC UR6, c[0x0][0x2e4] ;  /* 0x0000b90000067ab9 */ /* 0x000fe20000000800 */
[----:B------:R-:W-:Y:S01]  /*1cc0*/  SHF.R.S32.HI R11, RZ, 0x1f, R113 ;  /* 0x0000001fff0b7819 */ /* 0x000fe20000011471 */
[----:B------:R-:W0:Y:S01]  /*1cd0*/  LDC.64 R110, c[0x0][0x3d8] ;  /* 0x0000f600ff6e7b82 */ /* 0x000e220000000a00 */
[----:B------:R-:W-:Y:S01]  /*1ce0*/  ISETP.GE.AND P1, PT, R213, UR6, PT ;  /* 0x00000006d5007c0c */ /* 0x000fe2000bf26270 */
[----:B------:R-:W0:Y:S01]  /*1cf0*/  S2R R147, SR_TID.X ;  /* 0x0000000000937919 */ /* 0x000e220000002100 */
[----:B------:R-:W-:Y:S01]  /*1d00*/  SHF.R.S32.HI R118, RZ, 0x1f, R18 ;  /* 0x0000001fff767819 */ /* 0x000fe20000011412 */
[-C--:B-1----:R-:W-:Y:S01]  /*1d10*/  IMAD R6, R11, R98.reuse, RZ ;  /* 0x000000620b067224 */ /* 0x082fe200078e02ff */
[----:B------:R-:W-:Y:S01]  /*1d20*/  SHF.R.S32.HI R23, RZ, 0x1f, R22 ;  /* 0x0000001fff177819 */ /* 0x000fe20000011416 */
[----:B----4-:R-:W-:Y:S01]  /*1d30*/  IMAD.WIDE.U32 R4, R113, R98, RZ ;  /* 0x0000006271047225 */ /* 0x010fe200078e00ff */
[----:B------:R-:W-:-:S02]  /*1d40*/  ISETP.GE.AND P2, PT, R223, UR6, PT ;  /* 0x00000006df007c0c */ /* 0x000fc4000bf46270 */
[C---:B------:R-:W-:Y:S01]  /*1d50*/  IADD3 R112, P3, R18.reuse, R113, RZ ;  /* 0x0000007112707210 */ /* 0x040fe20007f7e0ff */
[----:B------:R-:W1:Y:S01]  /*1d60*/  @P0 LDC R3, c[0x0][0x42c] ;  /* 0x00010b00ff030b82 */ /* 0x000e620000000800 */
[----:B--2---:R-:W-:Y:S01]  /*1d70*/  IMAD.WIDE.U32 R100, R18, R104, R22 ;  /* 0x0000006812647225 */ /* 0x004fe200078e0016 */
[C-C-:B------:R-:W-:Y:S02]  /*1d80*/  SHF.L.U64.HI R128, R98.reuse, 0x5, R99.reuse ;  /* 0x0000000562807819 */ /* 0x140fe40000010263 */
[----:B------:R-:W-:Y:S01]  /*1d90*/  SHF.L.U64.HI R130, R98, 0x6, R99 ;  /* 0x0000000662827819 */ /* 0x000fe20000010263 */
[----:B------:R-:W-:Y:S01]  /*1da0*/  IMAD R121, R99, 0x50, RZ ;  /* 0x0000005063797824 */ /* 0x000fe200078e02ff */
[--C-:B------:R-:W-:Y:S01]  /*1db0*/  SHF.L.U64.HI R34, R104, 0x5, R105.reuse ;  /* 0x0000000568227819 */ /* 0x100fe20000010269 */
[C---:B------:R-:W-:Y:S01]  /*1dc0*/  IMAD.SHL.U32 R129, R98.reuse, 0x20, RZ ;  /* 0x0000002062817824 */ /* 0x040fe200078e00ff */
[----:B------:R-:W2:Y:S01]  /*1dd0*/  @P0 LDC R7, c[0x0][0x430] ;  /* 0x00010c00ff070b82 */ /* 0x000ea20000000800 */
[----:B------:R-:W-:Y:S01]  /*1de0*/  IMAD.SHL.U32 R131, R98, 0x40, RZ ;  /* 0x0000004062837824 */ /* 0x000fe200078e00ff */
[----:B------:R-:W-:Y:S01]  /*1df0*/  SHF.L.U64.HI R33, R104, 0x6, R105 ;  /* 0x0000000668217819 */ /* 0x000fe20000010269 */
[----:B------:R-:W-:-:S02]  /*1e00*/  IMAD R127, R105, 0x50, RZ ;  /* 0x00000050697f7824 */ /* 0x000fc400078e02ff */
[----:B------:R-:W-:Y:S01]  /*1e10*/  IMAD.SHL.U32 R32, R104, 0x20, RZ ;  /* 0x0000002068207824 */ /* 0x000fe200078e00ff */
[----:B0-----:R-:W-:Y:S01]  /*1e20*/  SHF.L.U64.HI R30, R110, 0x5, R111 ;  /* 0x000000056e1e7819 */ /* 0x001fe2000001026f */
[----:B------:R-:W-:Y:S01]  /*1e30*/  IMAD.WIDE.U32 R106, R18, R110, R22 ;  /* 0x0000006e126a7225 */ /* 0x000fe200078e0016 */
[----:B------:R-:W-:-:S03]  /*1e40*/  SHF.L.U64.HI R29, R110, 0x6, R111 ;  /* 0x000000066e1d7819 */ /* 0x000fc6000001026f */
[C---:B------:R-:W-:Y:S02]  /*1e50*/  IMAD.SHL.U32 R28, R110.reuse, 0x20, RZ ;  /* 0x000000206e1c7824 */ /* 0x040fe400078e00ff */
[----:B------:R-:W-:Y:S02]  /*1e60*/  IMAD.SHL.U32 R27, R110, 0x40, RZ ;  /* 0x000000406e1b7824 */ /* 0x000fe400078e00ff */
[----:B------:R-:W-:Y:S01]  /*1e70*/  IMAD.SHL.U32 R31, R104, 0x40, RZ ;  /* 0x00000040681f7824 */ /* 0x000fe200078e00ff */
[----:B------:R-:W-:Y:S01]  /*1e80*/  LEA.HI R147, R147, 0x8, RZ, 0x19 ;  /* 0x0000000893937811 */ /* 0x000fe200078fc8ff */
[----:B-1----:R-:W-:-:S04]  /*1e90*/  @P0 IMAD.HI.U32 R0, R150, R3, RZ ;  /* 0x0000000396000227 */ /* 0x002fc800078e00ff */
[----:B------:R-:W-:Y:S02]  /*1ea0*/  IMAD R3, R113, R99, R6 ;  /* 0x0000006371037224 */ /* 0x000fe400078e0206 */
[----:B------:R-:W-:Y:S01]  /*1eb0*/  IMAD.X R113, R11, 0x1, R118, P3 ;  /* 0x000000010b717824 */ /* 0x000fe200018e0676 */
[----:B--2---:R-:W-:Y:S01]  /*1ec0*/  @P0 SHF.R.U32.HI R150, RZ, R7, R0 ;  /* 0x00000007ff960219 */ /* 0x004fe20000011600 */
[----:B------:R-:W-:Y:S01]  /*1ed0*/  IMAD.IADD R5, R5, 0x1, R3 ;  /* 0x0000000105057824 */ /* 0x000fe200078e0203 */
[----:B------:R-:W-:Y:S02]  /*1ee0*/  SEL R3, RZ, 0xffffffff, P1 ;  /* 0xffffffffff037807 */ /* 0x000fe40000800000 */
[----:B------:R-:W-:Y:S01]  /*1ef0*/  SHF.R.S32.HI R6, RZ, 0x1f, R150 ;  /* 0x0000001fff067819 */ /* 0x000fe20000011496 */
[----:B------:R-:W-:Y:S01]  /*1f00*/  IMAD.WIDE.U32 R4, R150, UR4, R4 ;  /* 0x0000000496047c25 */ /* 0x000fe2000f8e0004 */
[----:B------:R-:W-:Y:S02]  /*1f10*/  ISETP.GE.AND P0, PT, R212, UR6, PT ;  /* 0x00000006d4007c0c */ /* 0x000fe4000bf06270 */
[----:B---3--:R-:W-:Y:S01]  /*1f20*/  ISETP.GE.AND P1, PT, R213, R119, PT ;  /* 0x00000077d500720c */ /* 0x008fe20003f26270 */
[----:B------:R-:W-:Y:S01]  /*1f30*/  IMAD R7, R6, UR4, RZ ;  /* 0x0000000406077c24 */ /* 0x000fe2000f8e02ff */
[----:B------:R-:W-:Y:S01]  /*1f40*/  SEL R0, RZ, 0x1, P0 ;  /* 0x00000001ff007807 */ /* 0x000fe20000000000 */
[----:B------:R-:W-:Y:S01]  /*1f50*/  IMAD.SHL.U32 R3, R3, 0x2, RZ ;  /* 0x0000000203037824 */ /* 0x000fe200078e00ff */
[----:B------:R-:W-:Y:S01]  /*1f60*/  ISETP.GE.AND P0, PT, R224, UR6, PT ;  /* 0x00000006e0007c0c */ /* 0x000fe2000bf06270 */
[----:B------:R-:W-:Y:S01]  /*1f70*/  IMAD R7, R150, UR5, R7 ;  /* 0x0000000596077c24 */ /* 0x000fe2000f8e0207 */
[----:B------:R-:W-:Y:S01]  /*1f80*/  ULDC.64 UR4, c[0x0][0xa08] ;  /* 0x0002820000047ab9 */ /* 0x000fe20000000a00 */
[----:B------:R-:W-:Y:S01]  /*1f90*/  IMAD.MOV.U32 R94, RZ, RZ, R4 ;  /* 0x000000ffff5e7224 */ /* 0x000fe200078e0004 */
[----:B------:R-:W-:Y:S01]  /*1fa0*/  LOP3.LUT R0, R3, 0x2, R0, 0xe2, !PT ;  /* 0x0000000203007812 */ /* 0x000fe200078ee200 */
[----:B------:R-:W-:Y:S01]  /*1fb0*/  IMAD.IADD R95, R5, 0x1, R7 ;  /* 0x00000001055f7824 */ /* 0x000fe200078e0207 */
[----:B------:R-:W-:Y:S01]  /*1fc0*/  SEL R3, RZ, 0x4, P0 ;  /* 0x00000004ff037807 */ /* 0x000fe20000000000 */
[----:B------:R-:W-:Y:S01]  /*1fd0*/  IMAD R7, R6, UR8, RZ ;  /* 0x0000000806077c24 */ /* 0x000fe2000f8e02ff */
[----:B------:R-:W-:Y:S01]  /*1fe0*/  ISETP.NE.U32.AND P0, PT, RZ, UR4, PT ;  /* 0x00000004ff007c0c */ /* 0x000fe2000bf05070 */
[----:B------:R-:W-:Y:S01]  /*1ff0*/  IMAD R6, R118, R104, RZ ;  /* 0x0000006876067224 */ /* 0x000fe200078e02ff */
[----:B------:R-:W-:Y:S01]  /*2000*/  LOP3.LUT R3, R0, R3, RZ, 0xfc, !PT ;  /* 0x0000000300037212 */ /* 0x000fe200078efcff */
[----:B------:R-:W-:Y:S01]  /*2010*/  IMAD R21, R150, UR9, R7 ;  /* 0x0000000996157c24 */ /* 0x000fe2000f8e0207 */
[----:B------:R-:W-:Y:S01]  /*2020*/  ISETP.NE.AND.EX P0, PT, RZ, UR5, PT, P0 ;  /* 0x00000005ff007c0c */ /* 0x000fe2000bf05300 */
[----:B------:R-:W-:Y:S01]  /*2030*/  ULDC.64 UR4, c[0x0][0x300] ;  /* 0x0000c00000047ab9 */ /* 0x000fe20000000a00 */
[--C-:B------:R-:W-:Y:S01]  /*2040*/  SHF.R.S32.HI R5, RZ, 0x1f, R212.reuse ;  /* 0x0000001fff057819 */ /* 0x100fe200000114d4 */
[----:B------:R-:W-:Y:S01]  /*2050*/  IMAD R7, R118, R98, RZ ;  /* 0x0000006276077224 */ /* 0x000fe200078e02ff */
[----:B------:R-:W-:Y:S01]  /*2060*/  LOP3.LUT R26, R3, 0x1, RZ, 0xc0, !PT ;  /* 0x00000001031a7812 */ /* 0x000fe200078ec0ff */
[----:B------:R-:W-:-:S02]  /*2070*/  IMAD.MOV.U32 R4, RZ, RZ, R212 ;  /* 0x000000ffff047224 */ /* 0x000fc400078e00d4 */
[C---:B------:R-:W-:Y:S02]  /*2080*/  IMAD R15, R18.reuse, R105, R6 ;  /* 0x00000069120f7224 */ /* 0x040fe400078e0206 */
[C---:B------:R-:W-:Y:S02]  /*2090*/  IMAD R35, R18.reuse, R99, R7 ;  /* 0x0000006312237224 */ /* 0x040fe400078e0207 */
[----:B------:R-:W-:-:S04]  /*20a0*/  IMAD.WIDE.U32 R6, R18, R98, R4 ;  /* 0x0000006212067225 */ /* 0x000fc800078e0004 */
[----:B------:R-:W-:-:S04]  /*20b0*/  IMAD.WIDE.U32 R8, R150, UR8, R4 ;  /* 0x0000000896087c25 */ /* 0x000fc8000f8e0004 */
[----:B------:R-:W-:Y:S02]  /*20c0*/  IMAD.IADD R9, R9, 0x1, R21 ;  /* 0x0000000109097824 */ /* 0x000fe400078e0215 */
[----:B------:R-:W-:-:S04]  /*20d0*/  IMAD.WIDE.U32 R102, R18, R104, R4 ;  /* 0x0000006812667225 */ /* 0x000fc800078e0004 */
[----:B------:R-:W-:Y:S01]  /*20e0*/  IMAD.WIDE.U32 R108, R18, R110, R4 ;  /* 0x0000006e126c7225 */ /* 0x000fe200078e0004 */
[----:B------:R-:W-:-:S03]  /*20f0*/  SEL R4, R119, RZ, P1 ;  /* 0x000000ff77047207 */ /* 0x000fc60000800000 */
[----:B------:R-:W-:Y:S02]  /*2100*/  IMAD.IADD R101, R101, 0x1, R15 ;  /* 0x0000000165657824 */ /* 0x000fe400078e020f */
[----:B------:R-:W-:Y:S02]  /*2110*/  IMAD.IADD R103, R15, 0x1, R103 ;  /* 0x000000010f677824 */ /* 0x000fe400078e0267 */
[----:B-----5:R-:W-:-:S04]  /*2120*/  IMAD.WIDE.U32 R100, R146, R104, R100 ;  /* 0x0000006892647225 */ /* 0x020fc800078e0064 */
[----:B------:R-:W-:-:S04]  /*2130*/  IMAD.WIDE.U32 R102, R146, R104, R102 ;  /* 0x0000006892667225 */ /* 0x000fc800078e0066 */
[----:B------:R-:W-:-:S04]  /*2140*/  IMAD.WIDE.U32 R98, R98, 0x50, RZ ;  /* 0x0000005062627825 */ /* 0x000fc800078e00ff */
[----:B------:R-:W-:Y:S01]  /*2150*/  IMAD.IADD R121, R99, 0x1, R121 ;  /* 0x0000000163797824 */ /* 0x000fe200078e0279 */
[----:B------:R-:W-:Y:S02]  /*2160*/  SHF.R.S32.HI R0, RZ, 0x1f, R25 ;  /* 0x0000001fff007819 */ /* 0x000fe40000011419 */
[----:B------:R-:W-:Y:S02]  /*2170*/  SEL R13, R25, RZ, !P0 ;  /* 0x000000ff190d7207 */ /* 0x000fe40004000000 */
[----:B------:R-:W-:-:S03]  /*2180*/  SEL R0, R0, RZ, !P0 ;  /* 0x000000ff00007207 */ /* 0x000fc60004000000 */
[----:B------:R-:W-:-:S04]  /*2190*/  IMAD.WIDE.U32 R94, R13, UR4, R94 ;  /* 0x000000040d5e7c25 */ /* 0x000fc8000f8e005e */
[----:B------:R-:W-:Y:S01]  /*21a0*/  IMAD R10, R0, UR4, RZ ;  /* 0x00000004000a7c24 */ /* 0x000fe2000f8e02ff */
[----:B------:R-:W-:-:S03]  /*21b0*/  IADD3 R92, P0, R94, R6, RZ ;  /* 0x000000065e5c7210 */ /* 0x000fc60007f1e0ff */
[----:B------:R-:W-:Y:S01]  /*21c0*/  IMAD R93, R13, UR5, R10 ;  /* 0x000000050d5d7c24 */ /* 0x000fe2000f8e020a */
[----:B------:R-:W-:Y:S02]  /*21d0*/  ULDC.64 UR4, c[0x0][0x328] ;  /* 0x0000ca0000047ab9 */ /* 0x000fe40000000a00 */
[----:B------:R-:W-:Y:S02]  /*21e0*/  IMAD R0, R0, UR4, RZ ;  /* 0x0000000400007c24 */ /* 0x000fe4000f8e02ff */
[----:B------:R-:W-:Y:S02]  /*21f0*/  IMAD.IADD R93, R95, 0x1, R93 ;  /* 0x000000015f5d7824 */ /* 0x000fe400078e025d */
[----:B------:R-:W-:Y:S02]  /*2200*/  IMAD R37, R13, UR5, R0 ;  /* 0x000000050d257c24 */ /* 0x000fe4000f8e0200 */
[----:B------:R-:W-:Y:S01]  /*2210*/  IMAD R0, R118, R110, RZ ;  /* 0x0000006e76007224 */ /* 0x000fe200078e02ff */
[----:B------:R-:W-:Y:S01]  /*2220*/  IADD3.X R35, R93, R7, R35, P0, !PT ;  /* 0x000000075d237210 */ /* 0x000fe200007fe423 */
[----:B------:R-:W-:Y:S01]  /*2230*/  IMAD.WIDE.U32 R96, R13, UR4, R8 ;  /* 0x000000040d607c25 */ /* 0x000fe2000f8e0008 */
[----:B------:R-:W-:-:S03]  /*2240*/  ISETP.GE.AND P0, PT, R212, R119, PT ;  /* 0x00000077d400720c */ /* 0x000fc60003f06270 */
[----:B------:R-:W-:Y:S01]  /*2250*/  IMAD R9, R18, R111, R0 ;  /* 0x0000006f12097224 */ /* 0x000fe200078e0200 */
[----:B------:R-:W-:Y:S01]  /*2260*/  SEL R7, R119, RZ, P0 ;  /* 0x000000ff77077207 */ /* 0x000fe20000000000 */
[----:B------:R-:W-:Y:S02]  /*2270*/  IMAD.IADD R8, R213, 0x1, R4 ;  /* 0x00000001d5087824 */ /* 0x000fe400078e0204 */
[----:B------:R-:W-:Y:S01]  /*2280*/  IMAD.IADD R107, R107, 0x1, R9 ;  /* 0x000000016b6b7824 */ /* 0x000fe200078e0209 */
[----:B------:R-:W-:Y:S01]  /*2290*/  IADD3 R7, R212, R7, RZ ;  /* 0x00000007d4077210 */ /* 0x000fe20007ffe0ff */
[----:B------:R-:W-:Y:S01]  /*22a0*/  IMAD.IADD R109, R9, 0x1, R109 ;  /* 0x00000001096d7824 */ /* 0x000fe200078e026d */
[----:B------:R-:W-:Y:S01]  /*22b0*/  SHF.R.S32.HI R9, RZ, 0x1f, R8 ;  /* 0x0000001fff097819 */ /* 0x000fe20000011408 */
[C---:B------:R-:W-:Y:S01]  /*22c0*/  IMAD.WIDE.U32 R106, R146.reuse, R110, R106 ;  /* 0x0000006e926a7225 */ /* 0x040fe200078e006a */
[----:B------:R-:W-:Y:S02]  /*22d0*/  SHF.R.S32.HI R0, RZ, 0x1f, R7 ;  /* 0x0000001fff007819 */ /* 0x000fe40000011407 */
[----:B------:R-:W-:Y:S01]  /*22e0*/  LEA.HI R10, R9, R8, RZ, 0x3 ;  /* 0x00000008090a7211 */ /* 0x000fe200078f18ff */
[----:B------:R-:W-:Y:S01]  /*22f0*/  IMAD.WIDE.U32 R108, R146, R110, R108 ;  /* 0x0000006e926c7225 */ /* 0x000fe200078e006c */
[----:B------:R-:W-:-:S02]  /*2300*/  LEA.HI R5, R0, R7, RZ, 0x6 ;  /* 0x0000000700057211 */ /* 0x000fc400078f30ff */
[----:B------:R-:W-:Y:S01]  /*2310*/  LEA.HI R4, R0, R7, RZ, 0x3 ;  /* 0x0000000700047211 */ /* 0x000fe200078f18ff */
[----:B------:R-:W-:Y:S01]  /*2320*/  IMAD.SHL.U32 R119, R119, 0x2, RZ ;  /* 0x0000000277777824 */ /* 0x000fe200078e00ff */
[----:B------:R-:W-:Y:S02]  /*2330*/  SHF.R.S32.HI R6, RZ, 0x6, R5 ;  /* 0x00000006ff067819 */ /* 0x000fe40000011405 */
[----:B------:R-:W-:Y:S02]  /*2340*/  LOP3.LUT R0, R232, 0x38, R4, 0xf8, !PT ;  /* 0x00000038e8007812 */ /* 0x000fe400078ef804 */
[----:B------:R-:W-:Y:S01]  /*2350*/  LEA.HI R8, R9, R8, RZ, 0x6 ;  /* 0x0000000809087211 */ /* 0x000fe200078f30ff */
[----:B------:R-:W-:Y:S01]  /*2360*/  IMAD R143, R6, 0x1400, R234 ;  /* 0x00001400068f7824 */ /* 0x000fe200078e02ea */
[----:B------:R-:W-:Y:S01]  /*2370*/  LOP3.LUT R0, R0, R233, RZ, 0x3c, !PT ;  /* 0x000000e900007212 */ /* 0x000fe200078e3cff */
[C---:B------:R-:W-:Y:S01]  /*2380*/  IMAD R141, R6.reuse, 0x1400, R231 ;  /* 0x00001400068d7824 */ /* 0x040fe200078e02e7 */
[----:B------:R-:W-:Y:S01]  /*2390*/  LOP3.LUT R5, R227, 0x38, R4, 0xf8, !PT ;  /* 0x00000038e3057812 */ /* 0x000fe200078ef804 */
[----:B------:R-:W-:Y:S01]  /*23a0*/  IMAD R133, R6, 0x1400, R229 ;  /* 0x0000140006857824 */ /* 0x000fe200078e02e5 */
[----:B------:R-:W-:Y:S01]  /*23b0*/  SHF.R.S32.HI R8, RZ, 0x6, R8 ;  /* 0x00000006ff087819 */ /* 0x000fe20000011408 */
[----:B------:R-:W-:Y:S01]  /*23c0*/  IMAD.IADD R143, R143, 0x1, R0 ;  /* 0x000000018f8f7824 */ /* 0x000fe200078e0200 */
[----:B------:R-:W-:-:S02]  /*23d0*/  LOP3.LUT R0, R232, 0x38, R10, 0xf8, !PT ;  /* 0x00000038e8007812 */ /* 0x000fc400078ef80a */
[----:B------:R-:W-:Y:S01]  /*23e0*/  LOP3.LUT R12, R5, R230, RZ, 0x3c, !PT ;  /* 0x000000e6050c7212 */ /* 0x000fe200078e3cff */
[----:B------:R-:W-:Y:S01]  /*23f0*/  IMAD R142, R8, 0x1400, R234 ;  /* 0x00001400088e7824 */ /* 0x000fe200078e02ea */
[----:B------:R-:W-:Y:S01]  /*2400*/  LOP3.LUT R5, R0, R233, RZ, 0x3c, !PT ;  /* 0x000000e900057212 */ /* 0x000fe200078e3cff */
[C---:B------:R-:W-:Y:S01]  /*2410*/  IMAD R140, R8.reuse, 0x1400, R231 ;  /* 0x00001400088c7824 */ /* 0x040fe200078e02e7 */
[C---:B------:R-:W-:Y:S01]  /*2420*/  LOP3.LUT R7, R225.reuse, 0x38, R4, 0xf8, !PT ;  /* 0x00000038e1077812 */ /* 0x040fe200078ef804 */
[----:B------:R-:W-:Y:S01]  /*2430*/  IMAD R132, R8, 0x1400, R229 ;  /* 0x0000140008847824 */ /* 0x000fe200078e02e5 */
[----:B------:R-:W-:Y:S01]  /*2440*/  LOP3.LUT R9, R225, 0x38, R10, 0xf8, !PT ;  /* 0x00000038e1097812 */ /* 0x000fe200078ef80a */
[----:B------:R-:W-:Y:S01]  /*2450*/  IMAD.IADD R142, R142, 0x1, R5 ;  /* 0x000000018e8e7824 */ /* 0x000fe200078e0205 */
[----:B------:R-:W-:Y:S01]  /*2460*/  SHF.R.S32.HI R5, RZ, 0x1f, R146 ;  /* 0x0000001fff057819 */ /* 0x000fe20000011492 */
[----:B------:R-:W-:Y:S01]  /*2470*/  IMAD.IADD R141, R141, 0x1, R12 ;  /* 0x000000018d8d7824 */ /* 0x000fe200078e020c */
[----:B------:R-:W-:-:S02]  /*2480*/  LOP3.LUT R6, R7, R228, RZ, 0x3c, !PT ;  /* 0x000000e407067212 */ /* 0x000fc400078e3cff */
[----:B------:R-:W-:Y:S01]  /*2490*/  LOP3.LUT R7, R227, 0x38, R10, 0xf8, !PT ;  /* 0x00000038e3077812 */ /* 0x000fe200078ef80a */
[----:B------:R-:W-:Y:S01]  /*24a0*/  IMAD R0, R5, R104, RZ ;  /* 0x0000006805007224 */ /* 0x000fe200078e02ff */
[----:B------:R-:W-:Y:S01]  /*24b0*/  LOP3.LUT R9, R9, R228, RZ, 0x3c, !PT ;  /* 0x000000e409097212 */ /* 0x000fe200078e3cff */
[----:B------:R-:W-:Y:S01]  /*24c0*/  IMAD.IADD R133, R133, 0x1, R6 ;  /* 0x0000000185857824 */ /* 0x000fe200078e0206 */
[----:B------:R-:W-:Y:S01]  /*24d0*/  LOP3.LUT R7, R7, R230, RZ, 0x3c, !PT ;  /* 0x000000e607077212 */ /* 0x000fe200078e3cff */
[----:B------:R-:W-:Y:S01]  /*24e0*/  IMAD R21, R146, R105, R0 ;  /* 0x0000006992157224 */ /* 0x000fe200078e0200 */
[----:B------:R-:W-:Y:S01]  /*24f0*/  LOP3.LUT R13, R4, 0xfffffff8, RZ, 0xc0, !PT ;  /* 0xfffffff8040d7812 */ /* 0x000fe200078ec0ff */
[----:B------:R-:W-:Y:S01]  /*2500*/  IMAD R0, R5, R110, RZ ;  /* 0x0000006e05007224 */ /* 0x000fe200078e02ff */
[----:B------:R-:W-:Y:S01]  /*2510*/  LOP3.LUT R11, R10, 0xfffffff8, RZ, 0xc0, !PT ;  /* 0xfffffff80a0b7812 */ /* 0x000fe200078ec0ff */
[----:B------:R-:W-:Y:S01]  /*2520*/  IMAD R5, R111, 0x50, RZ ;  /* 0x000000506f057824 */ /* 0x000fe200078e02ff */
[----:B------:R-:W-:Y:S01]  /*2530*/  SHF.R.S32.HI R12, RZ, 0x3, R10 ;  /* 0x00000003ff0c7819 */ /* 0x000fe2000001140a */
[----:B------:R-:W-:Y:S01]  /*2540*/  IMAD R15, R146, R111, R0 ;  /* 0x0000006f920f7224 */ /* 0x000fe200078e0200 */
[----:B------:R-:W-:Y:S01]  /*2550*/  SEL R0, RZ, 0x8, P2 ;  /* 0x00000008ff007807 */ /* 0x000fe20001000000 */
[----:B------:R-:W-:Y:S01]  /*2560*/  IMAD.WIDE.U32 R110, R110, 0x50, RZ ;  /* 0x000000506e6e7825 */ /* 0x000fe200078e00ff */
[----:B------:R-:W-:-:S02]  /*2570*/  SHF.R.S32.HI R14, RZ, 0x3, R4 ;  /* 0x00000003ff0e7819 */ /* 0x000fc40000011404 */
[----:B------:R-:W-:Y:S01]  /*2580*/  LOP3.LUT R0, R3, R0, RZ, 0xfc, !PT ;  /* 0x0000000003007212 */ /* 0x000fe200078efcff */
[----:B------:R-:W-:Y:S01]  /*2590*/  IMAD.WIDE.U32 R104, R104, 0x50, RZ ;  /* 0x0000005068687825 */ /* 0x000fe200078e00ff */
[----:B------:R-:W-:Y:S02]  /*25a0*/  SHF.R.S32.HI R6, RZ, 0x1f, R11 ;  /* 0x0000001fff067819 */ /* 0x000fe4000001140b */
[----:B------:R-:W-:Y:S01]  /*25b0*/  LOP3.LUT R10, R0, 0x2, RZ, 0xc0, !PT ;  /* 0x00000002000a7812 */ /* 0x000fe200078ec0ff */
[----:B------:R-:W-:Y:S01]  /*25c0*/  IMAD.IADD R140, R140, 0x1, R7 ;  /* 0x000000018c8c7824 */ /* 0x000fe200078e0207 */
[----:B------:R-:W-:Y:S01]  /*25d0*/  LOP3.LUT R8, R0, 0x8, RZ, 0xc0, !PT ;  /* 0x0000000800087812 */ /* 0x000fe200078ec0ff */
[----:B------:R-:W-:Y:S01]  /*25e0*/  IMAD.IADD R132, R132, 0x1, R9 ;  /* 0x0000000184847824 */ /* 0x000fe200078e0209 */
[----:B------:R-:W-:Y:S01]  /*25f0*/  LOP3.LUT R9, R0, 0x4, RZ, 0xc0, !PT ;  /* 0x0000000400097812 */ /* 0x000fe200078ec0ff */
[----:B------:R-:W-:Y:S01]  /*2600*/  IMAD.IADD R126, R111, 0x1, R5 ;  /* 0x000000016f7e7824 */ /* 0x000fe200078e0205 */
[----:B------:R-:W-:Y:S01]  /*2610*/  SHF.R.S32.HI R7, RZ, 0x1f, R13 ;  /* 0x0000001fff077819 */ /* 0x000fe2000001140d */
[----:B------:R-:W-:Y:S01]  /*2620*/  IMAD.IADD R25, R101, 0x1, R21 ;  /* 0x0000000165197824 */ /* 0x000fe200078e0215 */
[----:B------:R-:W-:Y:S01]  /*2630*/  IADD3 R21, R21, R103, RZ ;  /* 0x0000006715157210 */ /* 0x000fe20007ffe0ff */
[----:B------:R-:W-:-:S02]  /*2640*/  IMAD.IADD R20, R107, 0x1, R15 ;  /* 0x000000016b147824 */ /* 0x000fc400078e020f */
[----:B------:R-:W-:Y:S02]  /*2650*/  IMAD.IADD R127, R105, 0x1, R127 ;  /* 0x00000001697f7824 */ /* 0x000fe400078e027f */
[----:B------:R-:W-:Y:S02]  /*2660*/  IMAD.IADD R15, R15, 0x1, R109 ;  /* 0x000000010f0f7824 */ /* 0x000fe400078e026d */
[----:B------:R-:W-:-:S07]  /*2670*/  IMAD.IADD R5, R97, 0x1, R37 ;  /* 0x0000000161057824 */ /* 0x000fce00078e0225 */
.L_x_567:
[----:B--2-4-:R-:W2:Y:S01]  /*2680*/  LDL.LU R39, [R1+0x18] ;  /* 0x0000180001277983 */ /* 0x014ea20000300800 */
[----:B------:R-:W-:Y:S01]  /*2690*/  VIADD R41, R24, 0xffffffff ;  /* 0xffffffff18297836 */ /* 0x000fe20000000000 */
[----:B0-----:R-:W0:Y:S01]  /*26a0*/  LDC.64 R116, c[0x0][0x2d8] ;  /* 0x0000b600ff747b82 */ /* 0x001e220000000a00 */
[----:B------:R-:W-:Y:S05]  /*26b0*/  YIELD ;  /* 0x0000000000007946 */ /* 0x000fea0003800000 */
[----:B------:R-:W-:Y:S01]  /*26c0*/  SHF.R.S32.HI R38, RZ, 0x1f, R41 ;  /* 0x0000001fff267819 */ /* 0x000fe20000011429 */
[-C--:B------:R-:W-:Y:S01]  /*26d0*/  IMAD R3, R121, R41.reuse, RZ ;  /* 0x0000002979037224 */ /* 0x080fe200078e02ff */
[----:B------:R-:W1:Y:S01]  /*26e0*/  LDC R115, c[0x0][0x3d4] ;  /* 0x0000f500ff737b82 */ /* 0x000e620000000800 */
[----:B------:R-:W-:Y:S01]  /*26f0*/  IMAD.WIDE.U32 R124, R98, R41, RZ ;  /* 0x00000029627c7225 */ /* 0x000fe200078e00ff */
[----:B------:R-:W-:Y:S03]  /*2700*/  BSSY B0, `(.L_x_460) ;  /* 0x00007f5000007945 */ /* 0x000fe60003800000 */
[----:B------:R-:W-:Y:S01]  /*2710*/  IMAD R3, R38, R98, R3 ;  /* 0x0000006226037224 */ /* 0x000fe200078e0203 */
[----:B------:R-:W-:-:S02]  /*2720*/  IADD3 R0, P3, P4, R92, R124, R131 ;  /* 0x0000007c5c007210 */ /* 0x000fc40007c7e083 */
[CC--:B------:R-:W-:Y:S01]  /*2730*/  IADD3 R36, P2, R92.reuse, R124.reuse, RZ ;  /* 0x0000007c5c247210 */ /* 0x0c0fe20007f5e0ff */
[----:B------:R-:W-:Y:S01]  /*2740*/  IMAD.IADD R88, R125, 0x1, R3 ;  /* 0x000000017d587824 */ /* 0x000fe200078e0203 */
[----:B------:R-:W-:-:S03]  /*2750*/  IADD3 R4, P5, P6, R92, R124, R129 ;  /* 0x0000007c5c047210 */ /* 0x000fc60007ebe081 */
[----:B------:R-:W-:Y:S01]  /*2760*/  IMAD.X R37, R88, 0x1, R35, P2 ;  /* 0x0000000158257824 */ /* 0x000fe200010e0623 */
[----:B------:R-:W-:Y:S02]  /*2770*/  IADD3.X R3, R35, R88, R130, P3, P4 ;  /* 0x0000005823037210 */ /* 0x000fe40001fe8482 */
[----:B------:R-:W-:Y:S02]  /*2780*/  ISETP.GT.AND P3, PT, R41, R120, PT ;  /* 0x000000782900720c */ /* 0x000fe40003f64270 */
[C---:B0-----:R-:W-:Y:S02]  /*2790*/  LEA R48, P2, R0.reuse, R116, 0x1 ;  /* 0x0000007400307211 */ /* 0x041fe400078408ff */
[----:B------:R-:W-:Y:S02]  /*27a0*/  IADD3.X R24, R35, R88, R128, P5, P6 ;  /* 0x0000005823187210 */ /* 0x000fe40002fec480 */
[----:B------:R-:W-:Y:S01]  /*27b0*/  LEA.HI.X R49, R0, R117, R3, 0x1, P2 ;  /* 0x0000007500317211 */ /* 0x000fe200010f0c03 */
[----:B------:R-:W-:Y:S01]  /*27c0*/  IMAD R3, R17, 0x5000, R235 ;  /* 0x0000500011037824 */ /* 0x000fe200078e02eb */
[----:B-1----:R-:W-:-:S02]  /*27d0*/  ISETP.GE.AND P2, PT, R115, 0x1, PT ;  /* 0x000000017300780c */ /* 0x002fc40003f46270 */
[-C--:B------:R-:W-:Y:S02]  /*27e0*/  LEA R50, P5, R4, R116.reuse, 0x1 ;  /* 0x0000007404327211 */ /* 0x080fe400078a08ff */
[----:B------:R-:W-:Y:S02]  /*27f0*/  LEA R56, P6, R36, R116, 0x1 ;  /* 0x0000007424387211 */ /* 0x000fe400078c08ff */
[-C--:B------:R-:W-:Y:S01]  /*2800*/  LEA.HI.X R51, R4, R117.reuse, R24, 0x1, P5 ;  /* 0x0000007504337211 */ /* 0x080fe200028f0c18 */
[----:B------:R-:W-:Y:S01]  /*2810*/  IMAD R4, R3, 0x2, R16 ;  /* 0x0000000203047824 */ /* 0x000fe200078e0210 */
[----:B------:R-:W-:Y:S01]  /*2820*/  LEA.HI.X R57, R36, R117, R37, 0x1, P6 ;  /* 0x0000007524397211 */ /* 0x000fe200030f0c25 */
[----:B------:R-:W-:Y:S01]  /*2830*/  IMAD.MOV.U32 R24, RZ, RZ, R41 ;  /* 0x000000ffff187224 */ /* 0x000fe200078e0029 */
[----:B--2---:R-:W-:-:S04]  /*2840*/  LOP3.LUT R39, R39, 0xfffffffd, RZ, 0xc0, !PT ;  /* 0xfffffffd27277812 */ /* 0x004fc800078ec0ff */
[----:B------:R-:W-:-:S05]  /*2850*/  @P3 LOP3.LUT R39, R39, 0x2, RZ, 0xfc, !PT ;  /* 0x0000000227273812 */ /* 0x000fca00078efcff */
[----:B------:R0:W-:Y:S01]  /*2860*/  STL [R1+0x18], R39 ;  /* 0x0000182701007387 */ /* 0x0001e20000100800 */
[----:B------:R-:W-:Y:S05]  /*2870*/  @!P2 BRA `(.L_x_461) ;  /* 0x00000078007ca947 */ /* 0x000fea0003800000 */
[----:B------:R-:W-:Y:S01]  /*2880*/  ULDC.U8 UR4, c[0x0][0x3f0] ;  /* 0x0000fc0000047ab9 */ /* 0x000fe20000000000 */
[-C--:B------:R-:W-:Y:S01]  /*2890*/  IMAD R3, R126, R41.reuse, RZ ;  /* 0x000000297e037224 */ /* 0x080fe200078e02ff */
[----:B------:R-:W-:Y:S01]  /*28a0*/  ISETP.NE.AND P2, PT, RZ, UR4, PT ;  /* 0x00000004ff007c0c */ /* 0x000fe2000bf45270 */
[-C--:B0-----:R-:W-:Y:S02]  /*28b0*/  IMAD R39, R127, R41.reuse, RZ ;  /* 0x000000297f277224 */ /* 0x081fe400078e02ff */
[----:B------:R-:W-:Y:S02]  /*28c0*/  IMAD R37, R38, R110, R3 ;  /* 0x0000006e26257224 */ /* 0x000fe400078e0203 */
[----:B------:R-:W-:Y:S02]  /*28d0*/  IMAD R3, R24, -0x50, R2 ;  /* 0xffffffb018037824 */ /* 0x000fe400078e0202 */
[----:B------:R-:W-:Y:S02]  /*28e0*/  IMAD R39, R38, R104, R39 ;  /* 0x0000006826277224 */ /* 0x000fe400078e0227 */
[----:B------:R-:W-:Y:S01]  /*28f0*/  IMAD.WIDE.U32 R86, R110, R41, RZ ;  /* 0x000000296e567225 */ /* 0x000fe200078e00ff */
[----:B------:R-:W-:-:S03]  /*2900*/  VIMNMX R3, R3, 0x50, PT ;  /* 0x0000005003037848 */ /* 0x000fc60003fe0100 */
[----:B------:R-:W-:-:S04]  /*2910*/  IMAD.WIDE.U32 R84, R104, R41, RZ ;  /* 0x0000002968547225 */ /* 0x000fc800078e00ff */
[----:B------:R-:W-:Y:S02]  /*2920*/  IMAD.IADD R0, R87, 0x1, R37 ;  /* 0x0000000157007824 */ /* 0x000fe400078e0225 */
[----:B------:R-:W-:Y:S01]  /*2930*/  IMAD.IADD R114, R85, 0x1, R39 ;  /* 0x0000000155727824 */ /* 0x000fe200078e0227 */
[----:B------:R-:W-:Y:S06]  /*2940*/  @!P2 BRA `(.L_x_462) ;  /* 0x000000380050a947 */ /* 0x000fec0003800000 */
[----:B------:R-:W-:Y:S01]  /*2950*/  ISETP.GE.AND P3, PT, R18, R3, PT ;  /* 0x000000031200720c */ /* 0x000fe20003f66270 */
[----:B------:R-:W-:Y:S01]  /*2960*/  BSSY B1, `(.L_x_463) ;  /* 0x000002a000017945 */ /* 0x000fe20003800000 */
        /* <DEDUP_REMOVED lines=8> */
[----:B------:R-:W-:Y:S01]  /*29f0*/  CS2R R124, SRZ ;  /* 0x00000000007c7805 */ /* 0x000fe2000001ff00 */
[----:B------:R-:W-:Y:S06]  /*2a00*/  @P3 BRA `(.L_x_464) ;  /* 0x00000000007c3947 */ /* 0x000fec0003800000 */
[----:B------:R-:W-:Y:S01]  /*2a10*/  IADD3 R37, P2, R106, R86, RZ ;  /* 0x000000566a257210 */ /* 0x000fe20007f5e0ff */
[----:B------:R-:W-:Y:S01]  /*2a20*/  ULDC.64 UR4, c[0x0][0x3c8] ;  /* 0x0000f20000047ab9 */ /* 0x000fe20000000a00 */
[----:B------:R-:W-:Y:S02]  /*2a30*/  IADD3 R39, P4, R100, R84, RZ ;  /* 0x0000005464277210 */ /* 0x000fe40007f9e0ff */
[----:B------:R-:W-:Y:S02]  /*2a40*/  CS2R R122, SRZ ;  /* 0x00000000007a7805 */ /* 0x000fe4000001ff00 */
[-C--:B------:R-:W-:Y:S01]  /*2a50*/  ISETP.GE.AND P5, PT, R22, R115.reuse, PT ;  /* 0x000000731600720c */ /* 0x080fe20003fa6270 */
[----:B------:R-:W-:Y:S01]  /*2a60*/  IMAD.X R38, R0, 0x1, R20, P2 ;  /* 0x0000000100267824 */ /* 0x000fe200010e0614 */
[C---:B------:R-:W-:Y:S01]  /*2a70*/  LEA R36, P2, R37.reuse, UR4, 0x1 ;  /* 0x0000000425247c11 */ /* 0x040fe2000f8408ff */
[----:B------:R-:W-:Y:S01]  /*2a80*/  IMAD.X R40, R114, 0x1, R25, P4 ;  /* 0x0000000172287824 */ /* 0x000fe200020e0619 */
[----:B------:R-:W-:Y:S01]  /*2a90*/  CS2R R124, SRZ ;  /* 0x00000000007c7805 */ /* 0x000fe2000001ff00 */
[----:B------:R-:W-:Y:S01]  /*2aa0*/  ULDC.64 UR6, c[0x0][0x208] ;  /* 0x0000820000067ab9 */ /* 0x000fe20000000a00 */
[----:B------:R-:W-:Y:S01]  /*2ab0*/  LEA.HI.X R37, R37, UR5, R38, 0x1, P2 ;  /* 0x0000000525257c11 */ /* 0x000fe200090f0c26 */
[----:B------:R-:W-:Y:S01]  /*2ac0*/  ULDC.64 UR4, c[0x0][0x3e0] ;  /* 0x0000f80000047ab9 */ /* 0x000fe20000000a00 */
[----:B------:R-:W-:-:S02]  /*2ad0*/  ISETP.GE.AND P4, PT, R215, R115, PT ;  /* 0x00000073d700720c */ /* 0x000fc40003f86270 */
[----:B------:R-:W-:-:S03]  /*2ae0*/  LEA R38, P2, R39, UR4, 0x1 ;  /* 0x0000000427267c11 */ /* 0x000fc6000f8408ff */
[----:B------:R0:W5:Y:S01]  /*2af0*/  @!P5 LDG.E.64 R122, desc[UR6][R36.64] ;  /* 0x00000006247ad981 */ /* 0x000162000c1e1b00 */
[----:B------:R-:W-:Y:S02]  /*2b00*/  LEA.HI.X R39, R39, UR5, R40, 0x1, P2 ;  /* 0x0000000527277c11 */ /* 0x000fe400090f0c28 */
[----:B------:R-:W-:-:S03]  /*2b10*/  ISETP.GE.AND P2, PT, R214, R115, PT ;  /* 0x00000073d600720c */ /* 0x000fc60003f46270 */
[----:B------:R0:W5:Y:S01]  /*2b20*/  @!P5 LDG.E.64 R124, desc[UR6][R38.64] ;  /* 0x00000006267cd981 */ /* 0x000162000c1e1b00 */
[----:B------:R-:W-:Y:S02]  /*2b30*/  ISETP.GE.AND P5, PT, R216, R115, PT ;  /* 0x00000073d800720c */ /* 0x000fe40003fa6270 */
[----:B------:R-:W-:Y:S02]  /*2b40*/  CS2R R90, SRZ ;  /* 0x00000000005a7805 */ /* 0x000fe4000001ff00 */
[----:B------:R-:W-:Y:S02]  /*2b50*/  CS2R R82, SRZ ;  /* 0x0000000000527805 */ /* 0x000fe4000001ff00 */
[----:B------:R-:W-:Y:S02]  /*2b60*/  CS2R R78, SRZ ;  /* 0x00000000004e7805 */ /* 0x000fe4000001ff00 */
[----:B------:R-:W-:Y:S02]  /*2b70*/  CS2R R116, SRZ ;  /* 0x0000000000747805 */ /* 0x000fe4000001ff00 */
[----:B------:R-:W-:-:S02]  /*2b80*/  CS2R R88, SRZ ;  /* 0x0000000000587805 */ /* 0x000fc4000001ff00 */
[----:B------:R-:W-:Y:S01]  /*2b90*/  CS2R R80, SRZ ;  /* 0x0000000000507805 */ /* 0x000fe2000001ff00 */
[----:B------:R0:W5:Y:S04]  /*2ba0*/  @!P4 LDG.E.64 R90, desc[UR6][R36.64+0x40] ;  /* 0x00004006245ac981 */ /* 0x000168000c1e1b00 */
[----:B------:R0:W5:Y:S04]  /*2bb0*/  @!P2 LDG.E.64 R82, desc[UR6][R36.64+0x80] ;  /* 0x000080062452a981 */ /* 0x000168000c1e1b00 */
[----:B------:R0:W5:Y:S04]  /*2bc0*/  @!P5 LDG.E.64 R78, desc[UR6][R36.64+0xc0] ;  /* 0x0000c006244ed981 */ /* 0x000168000c1e1b00 */
[----:B------:R0:W5:Y:S04]  /*2bd0*/  @!P4 LDG.E.64 R116, desc[UR6][R38.64+0x40] ;  /* 0x000040062674c981 */ /* 0x000168000c1e1b00 */
[----:B------:R0:W5:Y:S04]  /*2be0*/  @!P2 LDG.E.64 R88, desc[UR6][R38.64+0x80] ;  /* 0x000080062658a981 */ /* 0x000168000c1e1b00 */
[----:B------:R0:W5:Y:S02]  /*2bf0*/  @!P5 LDG.E.64 R80, desc[UR6][R38.64+0xc0] ;  /* 0x0000c0062650d981 */ /* 0x000164000c1e1b00 */
.L_x_464:
[----:B------:R-:W-:Y:S05]  /*2c00*/  BSYNC B1 ;  /* 0x0000000000017941 */ /* 0x000fea0003800000 */
.L_x_463:
[----:B0----5:R-:W-:Y:S01]  /*2c10*/  IMAD.MOV.U32 R36, RZ, RZ, R78 ;  /* 0x000000ffff247224 */ /* 0x021fe200078e004e */
[----:B------:R-:W-:Y:S01]  /*2c20*/  ISETP.GE.AND P4, PT, R217, R3, PT ;  /* 0x00000003d900720c */ /* 0x000fe20003f86270 */
[----:B------:R-:W-:Y:S01]  /*2c30*/  IMAD.MOV.U32 R37, RZ, RZ, R79 ;  /* 0x000000ffff257224 */ /* 0x000fe200078e004f */
[----:B------:R-:W-:Y:S01]  /*2c40*/  BSSY B1, `(.L_x_465) ;  /* 0x0000046000017945 */ /* 0x000fe20003800000 */
[----:B------:R-:W-:Y:S01]  /*2c50*/  IMAD.MOV.U32 R38, RZ, RZ, R82 ;  /* 0x000000ffff267224 */ /* 0x000fe200078e0052 */
[----:B------:R-:W-:Y:S01]  /*2c60*/  PRMT R179, R36, 0x7610, R179 ;  /* 0x0000761024b37816 */ /* 0x000fe200000000b3 */
        /* <DEDUP_REMOVED lines=13> */
[----:B------:R-:W-:-:S02]  /*2d40*/  PRMT R155, R37, 0x7610, R155 ;  /* 0x00007610259b7816 */ /* 0x000fc4000000009b */
[----:B------:R-:W-:Y:S02]  /*2d50*/  CS2R R66, SRZ ;  /* 0x0000000000427805 */ /* 0x000fe4000001ff00 */
[----:B------:R-:W-:Y:S02]  /*2d60*/  MOV R37, R81 ;  /* 0x0000005100257202 */ /* 0x000fe40000000f00 */
[----:B------:R-:W-:Y:S02]  /*2d70*/  CS2R R70, SRZ ;  /* 0x0000000000467805 */ /* 0x000fe4000001ff00 */
        /* <DEDUP_REMOVED lines=12> */
[----:B------:R-:W-:Y:S02]  /*2e40*/  PRMT R189, R36, 0x7610, R189 ;  /* 0x0000761024bd7816 */ /* 0x000fe400000000bd */
[----:B------:R-:W-:Y:S02]  /*2e50*/  CS2R R64, SRZ ;  /* 0x0000000000407805 */ /* 0x000fe4000001ff00 */
[----:B------:R-:W-:Y:S02]  /*2e60*/  PRMT R138, R138, 0x5410, R37 ;  /* 0x000054108a8a7816 */ /* 0x000fe40000000025 */
[----:B------:R-:W-:Y:S02]  /*2e70*/  CS2R R68, SRZ ;  /* 0x0000000000447805 */ /* 0x000fe4000001ff00 */
[----:B------:R-:W-:-:S02]  /*2e80*/  CS2R R72, SRZ ;  /* 0x0000000000487805 */ /* 0x000fc4000001ff00 */
[----:B------:R-:W-:Y:S01]  /*2e90*/  CS2R R76, SRZ ;  /* 0x00000000004c7805 */ /* 0x000fe2000001ff00 */
[----:B------:R-:W-:Y:S06]  /*2ea0*/  @P4 BRA `(.L_x_466) ;  /* 0x00000000007c4947 */ /* 0x000fec0003800000 */
[----:B------:R-:W-:Y:S01]  /*2eb0*/  IADD3 R37, P2, P5, R106, R86, R28 ;  /* 0x000000566a257210 */ /* 0x000fe20007d5e01c */
[----:B------:R-:W-:Y:S01]  /*2ec0*/  ULDC.64 UR4, c[0x0][0x3c8] ;  /* 0x0000f20000047ab9 */ /* 0x000fe20000000a00 */
[----:B------:R-:W-:Y:S01]  /*2ed0*/  ULDC.64 UR6, c[0x0][0x3e0] ;  /* 0x0000f80000067ab9 */ /* 0x000fe20000000a00 */
[----:B------:R-:W-:Y:S02]  /*2ee0*/  CS2R R74, SRZ ;  /* 0x00000000004a7805 */ /* 0x000fe4000001ff00 */
[----:B------:R-:W-:Y:S02]  /*2ef0*/  IADD3.X R42, R20, R0, R30, P2, P5 ;  /* 0x00000000142a7210 */ /* 0x000fe400017ea41e */
[----:B------:R-:W-:Y:S02]  /*2f00*/  CS2R R70, SRZ ;  /* 0x0000000000467805 */ /* 0x000fe4000001ff00 */
[----:B------:R-:W-:Y:S02]  /*2f10*/  IADD3 R39, P2, P5, R100, R84, R32 ;  /* 0x0000005464277210 */ /* 0x000fe40007d5e020 */
[----:B------:R-:W-:-:S02]  /*2f20*/  CS2R R76, SRZ ;  /* 0x00000000004c7805 */ /* 0x000fc4000001ff00 */
[----:B------:R-:W-:Y:S01]  /*2f30*/  CS2R R72, SRZ ;  /* 0x0000000000487805 */ /* 0x000fe2000001ff00 */
[----:B------:R-:W-:Y:S01]  /*2f40*/  ULDC.64 UR8, c[0x0][0x208] ;  /* 0x0000820000087ab9 */ /* 0x000fe20000000a00 */
[----:B------:R-:W-:Y:S02]  /*2f50*/  IADD3.X R40, R25, R114, R34, P2, P5 ;  /* 0x0000007219287210 */ /* 0x000fe400017ea422 */
[----:B------:R-:W-:Y:S02]  /*2f60*/  LEA R36, P2, R37, UR4, 0x1 ;  /* 0x0000000425247c11 */ /* 0x000fe4000f8408ff */
[----:B------:R-:W-:Y:S02]  /*2f70*/  LEA R38, P5, R39, UR6, 0x1 ;  /* 0x0000000627267c11 */ /* 0x000fe4000f8a08ff */
[----:B------:R-:W-:Y:S02]  /*2f80*/  LEA.HI.X R37, R37, UR5, R42, 0x1, P2 ;  /* 0x0000000525257c11 */ /* 0x000fe400090f0c2a */
[----:B------:R-:W-:-:S02]  /*2f90*/  LEA.HI.X R39, R39, UR7, R40, 0x1, P5 ;  /* 0x0000000727277c11 */ /* 0x000fc4000a8f0c28 */
[-C--:B------:R-:W-:Y:S02]  /*2fa0*/  ISETP.GE.AND P2, PT, R22, R115.reuse, PT ;  /* 0x000000731600720c */ /* 0x080fe40003f46270 */
[----:B------:R-:W-:Y:S02]  /*2fb0*/  ISETP.GE.AND P5, PT, R215, R115, PT ;  /* 0x00000073d700720c */ /* 0x000fe40003fa6270 */
[----:B------:R-:W-:Y:S02]  /*2fc0*/  CS2R R66, SRZ ;  /* 0x0000000000427805 */ /* 0x000fe4000001ff00 */
[----:B------:R-:W-:Y:S02]  /*2fd0*/  CS2R R62, SRZ ;  /* 0x00000000003e7805 */ /* 0x000fe4000001ff00 */
[----:B------:R-:W-:-:S05]  /*2fe0*/  CS2R R68, SRZ ;  /* 0x0000000000447805 */ /* 0x000fca000001ff00 */
[----:B------:R0:W5:Y:S04]  /*2ff0*/  @!P2 LDG.E.64 R74, desc[UR8][R36.64] ;  /* 0x00000008244aa981 */ /* 0x000168000c1e1b00 */
[----:B------:R0:W5:Y:S01]  /*3000*/  @!P2 LDG.E.64 R76, desc[UR8][R38.64] ;  /* 0x00000008264ca981 */ /* 0x000162000c1e1b00 */
[----:B------:R-:W-:-:S03]  /*3010*/  ISETP.GE.AND P2, PT, R214, R115, PT ;  /* 0x00000073d600720c */ /* 0x000fc60003f46270 */
[----:B------:R0:W5:Y:S04]  /*3020*/  @!P5 LDG.E.64 R70, desc[UR8][R36.64+0x40] ;  /* 0x000040082446d981 */ /* 0x000168000c1e1b00 */
[----:B------:R0:W5:Y:S01]  /*3030*/  @!P5 LDG.E.64 R72, desc[UR8][R38.64+0x40] ;  /* 0x000040082648d981 */ /* 0x000162000c1e1b00 */
[----:B------:R-:W-:Y:S02]  /*3040*/  ISETP.GE.AND P5, PT, R216, R115, PT ;  /* 0x00000073d800720c */ /* 0x000fe40003fa6270 */
[----:B------:R-:W-:-:S03]  /*3050*/  CS2R R64, SRZ ;  /* 0x0000000000407805 */ /* 0x000fc6000001ff00 */
[----:B------:R0:W5:Y:S04]  /*3060*/  @!P2 LDG.E.64 R66, desc[UR8][R36.64+0x80] ;  /* 0x000080082442a981 */ /* 0x000168000c1e1b00 */
[----:B------:R0:W5:Y:S04]  /*3070*/  @!P2 LDG.E.64 R68, desc[UR8][R38.64+0x80] ;  /* 0x000080082644a981 */ /* 0x000168000c1e1b00 */
[----:B------:R0:W5:Y:S04]  /*3080*/  @!P5 LDG.E.64 R62, desc[UR8][R36.64+0xc0] ;  /* 0x0000c008243ed981 */ /* 0x000168000c1e1b00 */
[----:B------:R0:W5:Y:S02]  /*3090*/  @!P5 LDG.E.64 R64, desc[UR8][R38.64+0xc0] ;  /* 0x0000c0082640d981 */ /* 0x000164000c1e1b00 */
.L_x_466:
[----:B------:R-:W-:Y:S05]  /*30a0*/  BSYNC B1 ;  /* 0x0000000000017941 */ /* 0x000fea0003800000 */
.L_x_465:
        /* <DEDUP_REMOVED lines=8> */
[----:B------:R-:W-:Y:S01]  /*3130*/  CS2R R54, SRZ ;  /* 0x0000000000367805 */ /* 0x000fe2000001ff00 */
[----:B-----5:R-:W-:Y:S01]  /*3140*/  IMAD.MOV.U32 R139, RZ, RZ, R62 ;  /* 0x000000ffff8b7224 */ /* 0x020fe200078e003e */
[----:B------:R-:W-:Y:S01]  /*3150*/  CS2R R60, SRZ ;  /* 0x00000000003c7805 */ /* 0x000fe2000001ff00 */
[----:B------:R-:W-:Y:S06]  /*3160*/  @P5 BRA `(.L_x_468) ;  /* 0x00000000007c5947 */ /* 0x000fec0003800000 */
[----:B------:R-:W-:Y:S01]  /*3170*/  IADD3 R86, P2, P6, R106, R27, R86 ;  /* 0x0000001b6a567210 */ /* 0x000fe20007e5e056 */
[----:B------:R-:W-:Y:S01]  /*3180*/  ULDC.64 UR4, c[0x0][0x3c8] ;  /* 0x0000f20000047ab9 */ /* 0x000fe20000000a00 */
[----:B------:R-:W-:Y:S01]  /*3190*/  ULDC.64 UR6, c[0x0][0x3e0] ;  /* 0x0000f80000067ab9 */ /* 0x000fe20000000a00 */
[----:B------:R-:W-:Y:S02]  /*31a0*/  CS2R R58, SRZ ;  /* 0x00000000003a7805 */ /* 0x000fe4000001ff00 */
[----:B0-----:R-:W-:Y:S02]  /*31b0*/  IADD3.X R37, R20, R29, R0, P2, P6 ;  /* 0x0000001d14257210 */ /* 0x001fe400017ec400 */
[----:B------:R-:W-:Y:S02]  /*31c0*/  CS2R R60, SRZ ;  /* 0x00000000003c7805 */ /* 0x000fe4000001ff00 */
[----:B------:R-:W-:Y:S01]  /*31d0*/  IADD3 R84, P2, P6, R100, R31, R84 ;  /* 0x0000001f64547210 */ /* 0x000fe20007e5e054 */
[----:B------:R-:W-:-:S03]  /*31e0*/  ULDC.64 UR8, c[0x0][0x208] ;  /* 0x0000820000087ab9 */ /* 0x000fc60000000a00 */
[----:B------:R-:W-:Y:S02]  /*31f0*/  IADD3.X R39, R25, R33, R114, P2, P6 ;  /* 0x0000002119277210 */ /* 0x000fe400017ec472 */
[----:B------:R-:W-:-:S04]  /*3200*/  LEA R36, P2, R86, UR4, 0x1 ;  /* 0x0000000456247c11 */ /* 0x000fc8000f8408ff */
[----:B------:R-:W-:Y:S02]  /*3210*/  LEA.HI.X R37, R86, UR5, R37, 0x1, P2 ;  /* 0x0000000556257c11 */ /* 0x000fe400090f0c25 */
[----:B------:R-:W-:-:S04]  /*3220*/  LEA R38, P2, R84, UR6, 0x1 ;  /* 0x0000000654267c11 */ /* 0x000fc8000f8408ff */
[----:B------:R-:W-:Y:S02]  /*3230*/  LEA.HI.X R39, R84, UR7, R39, 0x1, P2 ;  /* 0x0000000754277c11 */ /* 0x000fe400090f0c27 */
[----:B------:R-:W-:Y:S02]  /*3240*/  ISETP.GE.AND P2, PT, R22, R115, PT ;  /* 0x000000731600720c */ /* 0x000fe40003f46270 */
[----:B------:R-:W-:Y:S02]  /*3250*/  CS2R R52, SRZ ;  /* 0x0000000000347805 */ /* 0x000fe4000001ff00 */
[----:B------:R-:W-:-:S09]  /*3260*/  CS2R R54, SRZ ;  /* 0x0000000000367805 */ /* 0x000fd2000001ff00 */
[----:B------:R1:W5:Y:S04]  /*3270*/  @!P2 LDG.E.64 R58, desc[UR8][R36.64] ;  /* 0x00000008243aa981 */ /* 0x000368000c1e1b00 */
[----:B------:R1:W5:Y:S01]  /*3280*/  @!P2 LDG.E.64 R60, desc[UR8][R38.64] ;  /* 0x00000008263ca981 */ /* 0x000362000c1e1b00 */
        /* <DEDUP_REMOVED lines=10> */
[----:B------:R-:W-:-:S13]  /*3330*/  ISETP.GE.AND P2, PT, R216, R115, PT ;  /* 0x00000073d800720c */ /* 0x000fda0003f46270 */
[----:B------:R1:W5:Y:S04]  /*3340*/  @!P2 LDG.E.64 R40, desc[UR8][R36.64+0xc0] ;  /* 0x0000c0082428a981 */ /* 0x000368000c1e1b00 */
[----:B------:R1:W5:Y:S02]  /*3350*/  @!P2 LDG.E.64 R42, desc[UR8][R38.64+0xc0] ;  /* 0x0000c008262aa981 */ /* 0x000364000c1e1b00 */
.L_x_468:
[----:B------:R-:W-:Y:S05]  /*3360*/  BSYNC B1 ;  /* 0x0000000000017941 */ /* 0x000fea0003800000 */
.L_x_467:
[----:B------:R-:W-:Y:S01]  /*3370*/  IMAD.MOV.U32 R0, RZ, RZ, R63 ;  /* 0x000000ffff007224 */ /* 0x000fe200078e003f */
[----:B------:R-:W-:Y:S01]  /*3380*/  ULOP3.LUT UR4, UR60, 0x1, URZ, 0xfc, !UPT ;  /* 0x000000013c047892 */ /* 0x000fe2000f8efc3f */
[----:B01----:R-:W-:Y:S01]  /*3390*/  IMAD.MOV.U32 R36, RZ, RZ, R66 ;  /* 0x000000ffff247224 */ /* 0x003fe200078e0042 */
        /* <DEDUP_REMOVED lines=24> */
[----:B------:R-:W-:Y:S01]  /*3520*/  MOV R37, R77 ;  /* 0x0000004d00257202 */ /* 0x000fe20000000f00 */
[----:B------:R-:W-:Y:S01]  /*3530*/  UISETP.NE.AND UP0, UPT, UR4, 0x3, UPT ;  /* 0x000000030400788c */ /* 0x000fe2000bf05270 */
[----:B------:R-:W-:Y:S01]  /*3540*/  PRMT R173, R38, 0x7610, R173 ;  /* 0x0000761026ad7816 */ /* 0x000fe200000000ad */
[----:B-----5:R-:W-:Y:S01]  /*3550*/  IMAD.MOV.U32 R38, RZ, RZ, R40 ;  /* 0x000000ffff267224 */ /* 0x020fe200078e0028 */
        /* <DEDUP_REMOVED lines=14> */
[----:B------:R-:W-:-:S02]  /*3640*/  PLOP3.LUT P2, PT, PT, PT, UP0, 0x80, 0x0 ;  /* 0x000000000000781c */ /* 0x000fc40003f4f008 */
        /* <DEDUP_REMOVED lines=17> */
[----:B------:R-:W-:Y:S02]  /*3760*/  PRMT R145, R37, 0x7610, R145 ;  /* 0x0000761025917816 */ /* 0x000fe40000000091 */
[----:B------:R-:W-:Y:S02]  /*3770*/  PRMT R175, R36, 0x7610, R175 ;  /* 0x0000761024af7816 */ /* 0x000fe400000000af */
[----:B------:R-:W-:Y:S01]  /*3780*/  PRMT R176, R0, 0x7610, R176 ;  /* 0x0000761000b07816 */ /* 0x000fe200000000b0 */
[----:B------:R-:W-:Y:S06]  /*3790*/  @!P2 BRA `(.L_x_469) ;  /* 0x000000000004a947 */ /* 0x000fec0003800000 */
[----:B------:R-:W-:Y:S01]  /*37a0*/  BPT.TRAP 0x1 ;  /* 0x000000040000795c */ /* 0x000fe20000300000 */
.L_x_469:
[----:B------:R-:W-:Y:S01]  /*37b0*/  IMAD R0, R17, 0x8, R16 ;  /* 0x0000000811007824 */ /* 0x000fe200078e0210 */
[----:B------:R-:W-:Y:S01]  /*37c0*/  SHF.L.U32 R114, R219, 0x1f, RZ ;  /* 0x0000001fdb727819 */ /* 0x000fe200000006ff */
[----:B------:R-:W-:Y:S03]  /*37d0*/  BSSY B1, `(.L_x_470) ;  /* 0x0000003000017945 */ /* 0x000fe60003800000 */
[----:B------:R-:W0:Y:S02]  /*37e0*/  SYNCS.PHASECHK.TRANS64.TRYWAIT P6, [R0+URZ+0x38890], R114 ;  /* 0x03889072000075a7 */ /* 0x000e2400080c017f */
[----:B0-----:R-:W-:Y:S05]  /*37f0*/  @!P6 BRA `(.L_x_471) ;  /* 0x0000022000e4e947 */ /* 0x001fea0003800000 */
.L_x_790:
[----:B------:R-:W-:Y:S05]  /*3800*/  BSYNC B1 ;  /* 0x0000000000017941 */ /* 0x000fea0003800000 */
.L_x_470:
[----:B------:R-:W-:Y:S04]  /*3810*/  BSSY B1, `(.L_x_472) ;  /* 0x00000e0000017945 */ /* 0x000fe80003800000 */
[----:B------:R-:W-:Y:S05]  /*3820*/  @P3 BRA `(.L_x_473) ;  /* 0x0000000c00783947 */ /* 0x000fea0003800000 */
[----:B------:R-:W-:Y:S01]  /*3830*/  ISETP.NE.AND P3, PT, R26, RZ, PT ;  /* 0x000000ff1a00720c */ /* 0x000fe20003f65270 */
[----:B------:R-:W-:-:S12]  /*3840*/  BSSY B2, `(.L_x_474) ;  /* 0x0000037000027945 */ /* 0x000fd80003800000 */
[----:B------:R-:W-:Y:S05]  /*3850*/  @!P3 BRA `(.L_x_475) ;  /* 0x0000000000d4b947 */ /* 0x000fea0003800000 */
[----:B------:R1:W2:Y:S01]  /*3860*/  LDS.128 R36, [R4+0x24400] ;  /* 0x0244000004247984 */ /* 0x0002a20000000c00 */
[----:B------:R-:W-:Y:S01]  /*3870*/  ISETP.GE.AND P3, PT, R22, R115, PT ;  /* 0x000000731600720c */ /* 0x000fe20003f66270 */
[----:B------:R-:W-:-:S12]  /*3880*/  BSSY B3, `(.L_x_476) ;  /* 0x0000030000037945 */ /* 0x000fd80003800000 */
[----:B-1----:R-:W-:Y:S05]  /*3890*/  @P3 BRA `(.L_x_477) ;  /* 0x0000000000b83947 */ /* 0x002fea0003800000 */
[----:B------:R-:W-:Y:S01]  /*38a0*/  SHF.R.U64 R124, R124, 0x10, R125 ;  /* 0x000000107c7c7819 */ /* 0x000fe2000000127d */
[----:B--2---:R-:W-:Y:S01]  /*38b0*/  IMAD.U32 R152, R39, 0x10000, RZ ;  /* 0x0001000027987824 */ /* 0x004fe200078e00ff */
[----:B------:R-:W-:Y:S01]  /*38c0*/  SHF.R.U64 R150, R122, 0x10, R123 ;  /* 0x000000107a967819 */ /* 0x000fe2000000127b */
[----:B------:R-:W-:Y:S01]  /*38d0*/  IMAD.U32 R122, R38, 0x10000, RZ ;  /* 0x00010000267a7824 */ /* 0x000fe200078e00ff */
[----:B------:R-:W-:Y:S02]  /*38e0*/  SHF.R.U32.HI R154, RZ, 0x10, R125 ;  /* 0x00000010ff9a7819 */ /* 0x000fe4000001167d */
[----:B------:R-:W-:Y:S02]  /*38f0*/  PRMT R125, R137, 0x5432, R124 ;  /* 0x00005432897d7816 */ /* 0x000fe4000000007c */
[----:B------:R-:W-:Y:S02]  /*3900*/  PRMT R150, R135, 0x5432, R150 ;  /* 0x0000543287967816 */ /* 0x000fe40000000096 */
[----:B------:R-:W-:-:S02]  /*3910*/  SHF.R.U32.HI R153, RZ, 0x10, R123 ;  /* 0x00000010ff997819 */ /* 0x000fc4000001167b */
[----:B------:R-:W-:Y:S02]  /*3920*/  LOP3.LUT R160, R37, 0xffff0000, RZ, 0xc0, !PT ;  /* 0xffff000025a07812 */ /* 0x000fe400078ec0ff */
[C---:B------:R-:W-:Y:S01]  /*3930*/  LOP3.LUT R157, R125.reuse, 0xffff0000, RZ, 0xc0, !PT ;  /* 0xffff00007d9d7812 */ /* 0x040fe200078ec0ff */
[----:B------:R-:W-:Y:S01]  /*3940*/  IMAD.U32 R125, R125, 0x10000, RZ ;  /* 0x000100007d7d7824 */ /* 0x000fe200078e00ff */
[----:B------:R-:W-:Y:S02]  /*3950*/  LOP3.LUT R123, R39, 0xffff0000, RZ, 0xc0, !PT ;  /* 0xffff0000277b7812 */ /* 0x000fe400078ec0ff */
[----:B------:R-:W-:Y:S01]  /*3960*/  PRMT R124, R138, 0x5432, R154 ;  /* 0x000054328a7c7816 */ /* 0x000fe2000000009a */
[----:B------:R-:W-:Y:S01]  /*3970*/  FMUL.FTZ R161, R160, R157 ;  /* 0x0000009da0a17220 */ /* 0x000fe20000410000 */
[----:B------:R-:W-:Y:S01]  /*3980*/  LOP3.LUT R159, R150, 0xffff0000, RZ, 0xc0, !PT ;  /* 0xffff0000969f7812 */ /* 0x000fe200078ec0ff */
[----:B------:R-:W-:Y:S01]  /*3990*/  IMAD.U32 R154, R37, 0x10000, RZ ;  /* 0x00010000259a7824 */ /* 0x000fe200078e00ff */
[----:B------:R-:W-:Y:S01]  /*39a0*/  PRMT R39, R155, 0x5410, R153 ;  /* 0x000054109b277816 */ /* 0x000fe20000000099 */
[----:B------:R-:W-:Y:S01]  /*39b0*/  IMAD.U32 R37, R36, 0x10000, RZ ;  /* 0x0001000024257824 */ /* 0x000fe200078e00ff */
[----:B------:R-:W-:Y:S01]  /*39c0*/  LOP3.LUT R38, R38, 0xffff0000, RZ, 0xc0, !PT ;  /* 0xffff000026267812 */ /* 0x000fe200078ec0ff */
[----:B------:R-:W-:Y:S01]  /*39d0*/  FMUL.FTZ R160, R160, R159 ;  /* 0x0000009fa0a07220 */ /* 0x000fe20000410000 */
[----:B------:R-:W-:Y:S01]  /*39e0*/  SHF.L.U32 R153, R124, 0x10, RZ ;  /* 0x000000107c997819 */ /* 0x000fe200000006ff */
[C---:B------:R-:W-:Y:S01]  /*39f0*/  IMAD.U32 R155, R39.reuse, 0x10000, RZ ;  /* 0x00010000279b7824 */ /* 0x040fe200078e00ff */
[----:B------:R-:W-:Y:S01]  /*3a00*/  LOP3.LUT R36, R36, 0xffff0000, RZ, 0xc0, !PT ;  /* 0xffff000024247812 */ /* 0x000fe200078ec0ff */
[----:B------:R-:W-:Y:S01]  /*3a10*/  FFMA.FTZ R160, R154, R157, R160 ;  /* 0x0000009d9aa07223 */ /* 0x000fe200000100a0 */
[----:B------:R-:W-:Y:S01]  /*3a20*/  LOP3.LUT R124, R124, 0xffff0000, RZ, 0xc0, !PT ;  /* 0xffff00007c7c7812 */ /* 0x000fe200078ec0ff */
[C---:B------:R-:W-:Y:S01]  /*3a30*/  FMUL.FTZ R163, R38.reuse, R153 ;  /* 0x0000009926a37220 */ /* 0x040fe20000410000 */
[----:B------:R-:W-:Y:S01]  /*3a40*/  FMUL.FTZ R157, R38, R155 ;  /* 0x0000009b269d7220 */ /* 0x000fe20000410000 */
[----:B------:R-:W-:Y:S01]  /*3a50*/  LOP3.LUT R39, R39, 0xffff0000, RZ, 0xc0, !PT ;  /* 0xffff000027277812 */ /* 0x000fe200078ec0ff */
[----:B------:R-:W-:-:S02]  /*3a60*/  IMAD.U32 R150, R150, 0x10000, RZ ;  /* 0x0001000096967824 */ /* 0x000fc400078e00ff */
[C---:B------:R-:W-:Y:S01]  /*3a70*/  FFMA.FTZ R163, R122.reuse, R155, -R163 ;  /* 0x0000009b7aa37223 */ /* 0x040fe200000108a3 */
[----:B------:R-:W-:Y:S01]  /*3a80*/  FFMA.FTZ R122, R122, R153, R157 ;  /* 0x000000997a7a7223 */ /* 0x000fe2000001009d */
[----:B------:R-:W-:Y:S01]  /*3a90*/  FMUL.FTZ R38, R36, R125 ;  /* 0x0000007d24267220 */ /* 0x000fe20000410000 */
[----:B------:R-:W-:Y:S01]  /*3aa0*/  FFMA.FTZ R161, R154, R159, -R161 ;  /* 0x0000009f9aa17223 */ /* 0x000fe200000108a1 */
[C---:B------:R-:W-:Y:S01]  /*3ab0*/  FMUL.FTZ R153, R123.reuse, R124 ;  /* 0x0000007c7b997220 */ /* 0x040fe20000410000 */
[-C--:B------:R-:W-:Y:S01]  /*3ac0*/  FMUL.FTZ R36, R36, R150.reuse ;  /* 0x0000009624247220 */ /* 0x080fe20000410000 */
[-C--:B------:R-:W-:Y:S01]  /*3ad0*/  FMUL.FTZ R123, R123, R39.reuse ;  /* 0x000000277b7b7220 */ /* 0x080fe20000410000 */
[C---:B------:R-:W-:Y:S01]  /*3ae0*/  FFMA.FTZ R38, R37.reuse, R150, -R38 ;  /* 0x0000009625267223 */ /* 0x040fe20000010826 */
[C---:B------:R-:W-:Y:S01]  /*3af0*/  FFMA.FTZ R153, R152.reuse, R39, -R153 ;  /* 0x0000002798997223 */ /* 0x040fe20000010899 */
[----:B------:R-:W-:Y:S01]  /*3b00*/  FFMA.FTZ R37, R37, R125, R36 ;  /* 0x0000007d25257223 */ /* 0x000fe20000010024 */
[----:B------:R-:W-:Y:S01]  /*3b10*/  FFMA.FTZ R124, R152, R124, R123 ;  /* 0x0000007c987c7223 */ /* 0x000fe2000001007b */
[----:B------:R-:W-:-:S02]  /*3b20*/  F2FP.BF16.F32.PACK_AB R160, R160, R161 ;  /* 0x000000a1a0a0723e */ /* 0x000fc400000010ff */
[----:B------:R-:W-:Y:S02]  /*3b30*/  F2FP.BF16.F32.PACK_AB R122, R122, R163 ;  /* 0x000000a37a7a723e */ /* 0x000fe400000010ff */
[----:B------:R-:W-:Y:S01]  /*3b40*/  F2FP.BF16.F32.PACK_AB R36, R37, R38 ;  /* 0x000000262524723e */ /* 0x000fe200000010ff */
[----:B------:R-:W-:Y:S01]  /*3b50*/  IMAD.MOV.U32 R37, RZ, RZ, R160 ;  /* 0x000000ffff257224 */ /* 0x000fe200078e00a0 */
[----:B------:R-:W-:Y:S01]  /*3b60*/  F2FP.BF16.F32.PACK_AB R39, R124, R153 ;  /* 0x000000997c27723e */ /* 0x000fe200000010ff */
[----:B------:R-:W-:-:S07]  /*3b70*/  IMAD.MOV.U32 R38, RZ, RZ, R122 ;  /* 0x000000ffff267224 */ /* 0x000fce00078e007a */
.L_x_477:
[----:B------:R-:W-:Y:S05]  /*3b80*/  BSYNC B3 ;  /* 0x0000000000037941 */ /* 0x000fea0003800000 */
.L_x_476:
[----:B------:R-:W-:Y:S02]  /*3b90*/  ULDC.64 UR4, c[0x0][0x208] ;  /* 0x0000820000047ab9 */ /* 0x000fe40000000a00 */
[----:B--2---:R1:W-:Y:S03]  /*3ba0*/  STG.E.128 desc[UR4][R56.64], R36 ;  /* 0x0000002438007986 */ /* 0x0043e6000c101d04 */
.L_x_475:
[----:B------:R-:W-:Y:S05]  /*3bb0*/  BSYNC B2 ;  /* 0x0000000000027941 */ /* 0x000fea0003800000 */
.L_x_474:
[----:B------:R-:W-:Y:S01]  /*3bc0*/  ISETP.NE.AND P3, PT, R10, RZ, PT ;  /* 0x000000ff0a00720c */ /* 0x000fe20003f65270 */
[----:B------:R-:W-:-:S12]  /*3bd0*/  BSSY B2, `(.L_x_478) ;  /* 0x0000036000027945 */ /* 0x000fd80003800000 */
[----:B------:R-:W-:Y:S05]  /*3be0*/  @!P3 BRA `(.L_x_479) ;  /* 0x0000000000d0b947 */ /* 0x000fea0003800000 */
[----:B-1----:R1:W2:Y:S01]  /*3bf0*/  LDS.128 R36, [R4+0x26c00] ;  /* 0x026c000004247984 */ /* 0x0022a20000000c00 */
[----:B------:R-:W-:Y:S01]  /*3c00*/  ISETP.GE.AND P3, PT, R215, R115, PT ;  /* 0x00000073d700720c */ /* 0x000fe20003f66270 */
[----:B------:R-:W-:-:S12]  /*3c10*/  BSSY B3, `(.L_x_480) ;  /* 0x000002f000037945 */ /* 0x000fd80003800000 */
[----:B-1----:R-:W-:Y:S05]  /*3c20*/  @P3 BRA `(.L_x_481) ;  /* 0x0000000000b43947 */ /* 0x002fea0003800000 */
[----:B------:R-:W-:Y:S01]  /*3c30*/  SHF.R.U64 R122, R116, 0x10, R117 ;  /* 0x00000010747a7819 */ /* 0x000fe20000001275 */
[----:B--2---:R-:W-:Y:S01]  /*3c40*/  IMAD.U32 R124, R39, 0x10000, RZ ;  /* 0x00010000277c7824 */ /* 0x004fe200078e00ff */
[----:B------:R-:W-:Y:S02]  /*3c50*/  SHF.R.U64 R123, R90, 0x10, R91 ;  /* 0x000000105a7b7819 */ /* 0x000fe4000000125b */
[----:B------:R-:W-:Y:S02]  /*3c60*/  SHF.R.U32.HI R117, RZ, 0x10, R117 ;  /* 0x00000010ff757819 */ /* 0x000fe40000011675 */
[----:B------:R-:W-:Y:S02]  /*3c70*/  PRMT R122, R136, 0x5432, R122 ;  /* 0x00005432887a7816 */ /* 0x000fe4000000007a */
[----:B------:R-:W-:Y:S01]  /*3c80*/  SHF.R.U32.HI R125, RZ, 0x10, R91 ;  /* 0x00000010ff7d7819 */ /* 0x000fe2000001165b */
[----:B------:R-:W-:Y:S01]  /*3c90*/  IMAD.U32 R91, R38, 0x10000, RZ ;  /* 0x00010000265b7824 */ /* 0x000fe200078e00ff */
[----:B------:R-:W-:-:S02]  /*3ca0*/  PRMT R123, R184, 0x5410, R123 ;  /* 0x00005410b87b7816 */ /* 0x000fc4000000007b */
[----:B------:R-:W-:Y:S02]  /*3cb0*/  PRMT R117, R189, 0x5410, R117 ;  /* 0x00005410bd757816 */ /* 0x000fe40000000075 */
[----:B------:R-:W-:Y:S02]  /*3cc0*/  LOP3.LUT R155, R37, 0xffff0000, RZ, 0xc0, !PT ;  /* 0xffff0000259b7812 */ /* 0x000fe400078ec0ff */
[C---:B------:R-:W-:Y:S01]  /*3cd0*/  LOP3.LUT R150, R122.reuse, 0xffff0000, RZ, 0xc0, !PT ;  /* 0xffff00007a967812 */ /* 0x040fe200078ec0ff */
[----:B------:R-:W-:Y:S01]  /*3ce0*/  IMAD.U32 R122, R122, 0x10000, RZ ;  /* 0x000100007a7a7824 */ /* 0x000fe200078e00ff */
[----:B------:R-:W-:Y:S01]  /*3cf0*/  PRMT R116, R185, 0x5410, R125 ;  /* 0x00005410b9747816 */ /* 0x000fe2000000007d */
[----:B------:R-:W-:Y:S01]  /*3d00*/  IMAD.U32 R125, R117, 0x10000, RZ ;  /* 0x00010000757d7824 */ /* 0x000fe200078e00ff */
[----:B------:R-:W-:Y:S01]  /*3d10*/  LOP3.LUT R152, R123, 0xffff0000, RZ, 0xc0, !PT ;  /* 0xffff00007b987812 */ /* 0x000fe200078ec0ff */
[----:B------:R-:W-:Y:S01]  /*3d20*/  FMUL.FTZ R154, R155, R150 ;  /* 0x000000969b9a7220 */ /* 0x000fe20000410000 */
[----:B------:R-:W-:Y:S01]  /*3d30*/  LOP3.LUT R38, R38, 0xffff0000, RZ, 0xc0, !PT ;  /* 0xffff000026267812 */ /* 0x000fe200078ec0ff */
[----:B------:R-:W-:Y:S01]  /*3d40*/  IMAD.U32 R153, R116, 0x10000, RZ ;  /* 0x0001000074997824 */ /* 0x000fe200078e00ff */
[----:B------:R-:W-:Y:S01]  /*3d50*/  LOP3.LUT R90, R39, 0xffff0000, RZ, 0xc0, !PT ;  /* 0xffff0000275a7812 */ /* 0x000fe200078ec0ff */
[----:B------:R-:W-:-:S02]  /*3d60*/  IMAD.U32 R39, R37, 0x10000, RZ ;  /* 0x0001000025277824 */ /* 0x000fc400078e00ff */
[-C--:B------:R-:W-:Y:S01]  /*3d70*/  FMUL.FTZ R155, R155, R152.reuse ;  /* 0x000000989b9b7220 */ /* 0x080fe20000410000 */
[----:B------:R-:W-:Y:S02]  /*3d80*/  IMAD.U32 R37, R36, 0x10000, RZ ;  /* 0x0001000024257824 */ /* 0x000fe400078e00ff */
[----:B------:R-:W-:Y:S01]  /*3d90*/  FMUL.FTZ R160, R38, R125 ;  /* 0x0000007d26a07220 */ /* 0x000fe20000410000 */
[----:B------:R-:W-:Y:S01]  /*3da0*/  LOP3.LUT R36, R36, 0xffff0000, RZ, 0xc0, !PT ;  /* 0xffff000024247812 */ /* 0x000fe200078ec0ff */
[C---:B------:R-:W-:Y:S01]  /*3db0*/  FFMA.FTZ R154, R39.reuse, R152, -R154 ;  /* 0x00000098279a7223 */ /* 0x040fe2000001089a */
[----:B------:R-:W-:Y:S01]  /*3dc0*/  FFMA.FTZ R155, R39, R150, R155 ;  /* 0x00000096279b7223 */ /* 0x000fe2000001009b */
[-C--:B------:R-:W-:Y:S01]  /*3dd0*/  FMUL.FTZ R38, R38, R153.reuse ;  /* 0x0000009926267220 */ /* 0x080fe20000410000 */
[----:B------:R-:W-:Y:S01]  /*3de0*/  LOP3.LUT R117, R117, 0xffff0000, RZ, 0xc0, !PT ;  /* 0xffff000075757812 */ /* 0x000fe200078ec0ff */
[----:B------:R-:W-:Y:S01]  /*3df0*/  IMAD.U32 R123, R123, 0x10000, RZ ;  /* 0x000100007b7b7824 */ /* 0x000fe200078e00ff */
[----:B------:R-:W-:Y:S01]  /*3e00*/  LOP3.LUT R39, R116, 0xffff0000, RZ, 0xc0, !PT ;  /* 0xffff000074277812 */ /* 0x000fe200078ec0ff */
[C---:B------:R-:W-:Y:S01]  /*3e10*/  FFMA.FTZ R160, R91.reuse, R153, -R160 ;  /* 0x000000995ba07223 */ /* 0x040fe200000108a0 */
[----:B------:R-:W-:Y:S01]  /*3e20*/  FFMA.FTZ R91, R91, R125, R38 ;  /* 0x0000007d5b5b7223 */ /* 0x000fe20000010026 */
[----:B------:R-:W-:Y:S01]  /*3e30*/  FMUL.FTZ R125, R90, R117 ;  /* 0x000000755a7d7220 */ /* 0x000fe20000410000 */
[CC--:B------:R-:W-:Y:S01]  /*3e40*/  FMUL.FTZ R38, R36.reuse, R122.reuse ;  /* 0x0000007a24267220 */ /* 0x0c0fe20000410000 */
[----:B------:R-:W-:Y:S01]  /*3e50*/  FMUL.FTZ R153, R36, R123 ;  /* 0x0000007b24997220 */ /* 0x000fe20000410000 */
        /* <DEDUP_REMOVED lines=9> */
[----:B------:R-:W-:-:S07]  /*3ef0*/  F2FP.BF16.F32.PACK_AB R39, R90, R125 ;  /* 0x0000007d5a27723e */ /* 0x000fce00000010ff */
.L_x_481:
[----:B------:R-:W-:Y:S05]  /*3f00*/  BSYNC B3 ;  /* 0x0000000000037941 */ /* 0x000fea0003800000 */
.L_x_480:
[----:B------:R-:W-:Y:S02]  /*3f10*/  ULDC.64 UR4, c[0x0][0x208] ;  /* 0x0000820000047ab9 */ /* 0x000fe40000000a00 */
[----:B--2---:R2:W-:Y:S03]  /*3f20*/  STG.E.128 desc[UR4][R56.64+0x80], R36 ;  /* 0x0000802438007986 */ /* 0x0045e6000c101d04 */
.L_x_479:
[----:B------:R-:W-:Y:S05]  /*3f30*/  BSYNC B2 ;  /* 0x0000000000027941 */ /* 0x000fea0003800000 */
.L_x_478:
[----:B------:R-:W-:Y:S01]  /*3f40*/  ISETP.NE.AND P3, PT, R9, RZ, PT ;  /* 0x000000ff0900720c */ /* 0x000fe20003f65270 */
[----:B------:R-:W-:-:S12]  /*3f50*/  BSSY B2, `(.L_x_482) ;  /* 0x0000036000027945 */ /* 0x000fd80003800000 */
[----:B------:R-:W-:Y:S05]  /*3f60*/  @!P3 BRA `(.L_x_483) ;  /* 0x0000000000d0b947 */ /* 0x000fea0003800000 */
[----:B-12---:R1:W2:Y:S01]  /*3f70*/  LDS.128 R36, [R4+0x29400] ;  /* 0x0294000004247984 */ /* 0x0062a20000000c00 */
        /* <DEDUP_REMOVED lines=31> */
[----:B------:R-:W-:Y:S01]  /*4170*/  FFMA.FTZ R152, R83, R123, -R152 ;  /* 0x0000007b53987223 */ /* 0x000fe20000010898 */
[----:B------:R-:W-:Y:S01]  /*4180*/  SHF.L.U32 R91, R91, 0x10, RZ ;  /* 0x000000105b5b7819 */ /* 0x000fe200000006ff */
[----:B------:R-:W-:Y:S01]  /*4190*/  FFMA.FTZ R83, R83, R117, R38 ;  /* 0x0000007553537223 */ /* 0x000fe20000010026 */
[----:B------:R-:W-:Y:S01]  /*41a0*/  LOP3.LUT R39, R88, 0xffff0000, RZ, 0xc0, !PT ;  /* 0xffff000058277812 */ /* 0x000fe200078ec0ff */
[----:B------:R-:W-:Y:S01]  /*41b0*/  FMUL.FTZ R117, R82, R89 ;  /* 0x0000005952757220 */ /* 0x000fe20000410000 */
[C---:B------:R-:W-:Y:S01]  /*41c0*/  FMUL.FTZ R38, R36.reuse, R90 ;  /* 0x0000005a24267220 */ /* 0x040fe20000410000 */
[----:B------:R-:W-:Y:S01]  /*41d0*/  FMUL.FTZ R123, R36, R91 ;  /* 0x0000005b247b7220 */ /* 0x000fe20000410000 */
[----:B------:R-:W-:Y:S01]  /*41e0*/  F2FP.BF16.F32.PACK_AB R152, R83, R152 ;  /* 0x000000985398723e */ /* 0x000fe200000010ff */
[----:B------:R-:W-:Y:S01]  /*41f0*/  FMUL.FTZ R82, R82, R39 ;  /* 0x0000002752527220 */ /* 0x000fe20000410000 */
[C---:B------:R-:W-:Y:S01]  /*4200*/  FFMA.FTZ R38, R37.reuse, R91, -R38 ;  /* 0x0000005b25267223 */ /* 0x040fe20000010826 */
[----:B------:R-:W-:Y:S01]  /*4210*/  FFMA.FTZ R123, R37, R90, R123 ;  /* 0x0000005a257b7223 */ /* 0x000fe2000001007b */
[C---:B------:R-:W-:Y:S01]  /*4220*/  FFMA.FTZ R117, R116.reuse, R39, -R117 ;  /* 0x0000002774757223 */ /* 0x040fe20000010875 */
[----:B------:R-:W-:Y:S01]  /*4230*/  FFMA.FTZ R82, R116, R89, R82 ;  /* 0x0000005974527223 */ /* 0x000fe20000010052 */
[----:B------:R-:W-:-:S02]  /*4240*/  F2FP.BF16.F32.PACK_AB R37, R125, R150 ;  /* 0x000000967d25723e */ /* 0x000fc400000010ff */
[----:B------:R-:W-:Y:S01]  /*4250*/  F2FP.BF16.F32.PACK_AB R36, R123, R38 ;  /* 0x000000267b24723e */ /* 0x000fe200000010ff */
[----:B------:R-:W-:Y:S01]  /*4260*/  IMAD.MOV.U32 R38, RZ, RZ, R152 ;  /* 0x000000ffff267224 */ /* 0x000fe200078e0098 */
[----:B------:R-:W-:-:S07]  /*4270*/  F2FP.BF16.F32.PACK_AB R39, R82, R117 ;  /* 0x000000755227723e */ /* 0x000fce00000010ff */
.L_x_485:
[----:B------:R-:W-:Y:S05]  /*4280*/  BSYNC B3 ;  /* 0x0000000000037941 */ /* 0x000fea0003800000 */
.L_x_484:
[----:B------:R-:W-:Y:S02]  /*4290*/  ULDC.64 UR4, c[0x0][0x208] ;  /* 0x0000820000047ab9 */ /* 0x000fe40000000a00 */
[----:B--2---:R3:W-:Y:S03]  /*42a0*/  STG.E.128 desc[UR4][R56.64+0x100], R36 ;  /* 0x0001002438007986 */ /* 0x0047e6000c101d04 */
.L_x_483:
[----:B------:R-:W-:Y:S05]  /*42b0*/  BSYNC B2 ;  /* 0x0000000000027941 */ /* 0x000fea0003800000 */
.L_x_482:
[----:B------:R-:W-:-:S13]  /*42c0*/  ISETP.NE.AND P3, PT, R8, RZ, PT ;  /* 0x000000ff0800720c */ /* 0x000fda0003f65270 */
[----:B------:R-:W-:Y:S05]  /*42d0*/  @!P3 BRA `(.L_x_473) ;  /* 0x0000000000ccb947 */ /* 0x000fea0003800000 */
[----:B-123--:R1:W2:Y:S01]  /*42e0*/  LDS.128 R36, [R4+0x2bc00] ;  /* 0x02bc000004247984 */ /* 0x00e2a20000000c00 */
[----:B------:R-:W-:Y:S01]  /*42f0*/  ISETP.GE.AND P3, PT, R216, R115, PT ;  /* 0x00000073d800720c */ /* 0x000fe20003f66270 */
[----:B------:R-:W-:-:S12]  /*4300*/  BSSY B2, `(.L_x_486) ;  /* 0x000002e000027945 */ /* 0x000fd80003800000 */
[----:B-1----:R-:W-:Y:S05]  /*4310*/  @P3 BRA `(.L_x_487) ;  /* 0x0000000000b03947 */ /* 0x002fea0003800000 */
[----:B------:R-:W-:Y:S02]  /*4320*/  SHF.R.U64 R83, R80, 0x10, R81 ;  /* 0x0000001050537819 */ /* 0x000fe40000001251 */
[--C-:B------:R-:W-:Y:S02]  /*4330*/  SHF.R.U64 R82, R78, 0x10, R79.reuse ;  /* 0x000000104e527819 */ /* 0x100fe4000000124f */
[----:B------:R-:W-:Y:S01]  /*4340*/  SHF.R.U32.HI R88, RZ, 0x10, R79 ;  /* 0x00000010ff587819 */ /* 0x000fe2000001164f */
[----:B--2---:R-:W-:Y:S01]  /*4350*/  IMAD.U32 R79, R38, 0x10000, RZ ;  /* 0x00010000264f7824 */ /* 0x004fe200078e00ff */
[----:B------:R-:W-:Y:S02]  /*4360*/  SHF.R.U32.HI R80, RZ, 0x10, R81 ;  /* 0x00000010ff507819 */ /* 0x000fe40000011651 */
[----:B------:R-:W-:Y:S02]  /*4370*/  PRMT R186, R186, 0x5410, R83 ;  /* 0x00005410baba7816 */ /* 0x000fe40000000053 */
[----:B------:R-:W-:-:S02]  /*4380*/  PRMT R179, R179, 0x5410, R82 ;  /* 0x00005410b3b37816 */ /* 0x000fc40000000052 */
[----:B------:R-:W-:Y:S01]  /*4390*/  PRMT R181, R181, 0x5410, R88 ;  /* 0x00005410b5b57816 */ /* 0x000fe20000000058 */
[----:B------:R-:W-:Y:S01]  /*43a0*/  IMAD.U32 R88, R37, 0x10000, RZ ;  /* 0x0001000025587824 */ /* 0x000fe200078e00ff */
[----:B------:R-:W-:Y:S01]  /*43b0*/  PRMT R187, R187, 0x5410, R80 ;  /* 0x00005410bbbb7816 */ /* 0x000fe20000000050 */
[----:B------:R-:W-:Y:S01]  /*43c0*/  IMAD.U32 R80, R36, 0x10000, RZ ;  /* 0x0001000024507824 */ /* 0x000fe200078e00ff */
[----:B------:R-:W-:Y:S01]  /*43d0*/  LOP3.LUT R37, R37, 0xffff0000, RZ, 0xc0, !PT ;  /* 0xffff000025257812 */ /* 0x000fe200078ec0ff */
[----:B------:R-:W-:Y:S01]  /*43e0*/  IMAD.U32 R82, R181, 0x10000, RZ ;  /* 0x00010000b5527824 */ /* 0x000fe200078e00ff */
[----:B------:R-:W-:Y:S01]  /*43f0*/  LOP3.LUT R90, R186, 0xffff0000, RZ, 0xc0, !PT ;  /* 0xffff0000ba5a7812 */ /* 0x000fe200078ec0ff */
[----:B------:R-:W-:Y:S01]  /*4400*/  IMAD.U32 R81, R187, 0x10000, RZ ;  /* 0x00010000bb517824 */ /* 0x000fe200078e00ff */
[C---:B------:R-:W-:Y:S01]  /*4410*/  LOP3.LUT R83, R179.reuse, 0xffff0000, RZ, 0xc0, !PT ;  /* 0xffff0000b3537812 */ /* 0x040fe200078ec0ff */
[----:B------:R-:W-:Y:S01]  /*4420*/  IMAD.U32 R179, R179, 0x10000, RZ ;  /* 0x00010000b3b37824 */ /* 0x000fe200078e00ff */
[----:B------:R-:W-:Y:S01]  /*4430*/  LOP3.LUT R38, R38, 0xffff0000, RZ, 0xc0, !PT ;  /* 0xffff000026267812 */ /* 0x000fe200078ec0ff */
[----:B------:R-:W-:Y:S01]  /*4440*/  FMUL.FTZ R89, R37, R90 ;  /* 0x0000005a25597220 */ /* 0x000fe20000410000 */
[----:B------:R-:W-:Y:S01]  /*4450*/  LOP3.LUT R78, R39, 0xffff0000, RZ, 0xc0, !PT ;  /* 0xffff0000274e7812 */ /* 0x000fe200078ec0ff */
[----:B------:R-:W-:Y:S01]  /*4460*/  FMUL.FTZ R37, R37, R83 ;  /* 0x0000005325257220 */ /* 0x000fe20000410000 */
[----:B------:R-:W-:Y:S01]  /*4470*/  LOP3.LUT R187, R187, 0xffff0000, RZ, 0xc0, !PT ;  /* 0xffff0000bbbb7812 */ /* 0x000fe200078ec0ff */
[----:B------:R-:W-:Y:S01]  /*4480*/  FMUL.FTZ R116, R38, R81 ;  /* 0x0000005126747220 */ /* 0x000fe20000410000 */
[----:B------:R-:W-:Y:S01]  /*4490*/  FFMA.FTZ R89, R88, R83, -R89 ;  /* 0x0000005358597223 */ /* 0x000fe20000010859 */
[----:B------:R-:W-:Y:S01]  /*44a0*/  FMUL.FTZ R38, R38, R82 ;  /* 0x0000005226267220 */ /* 0x000fe20000410000 */
[----:B------:R-:W-:Y:S01]  /*44b0*/  LOP3.LUT R36, R36, 0xffff0000, RZ, 0xc0, !PT ;  /* 0xffff000024247812 */ /* 0x000fe200078ec0ff */
[----:B------:R-:W-:Y:S01]  /*44c0*/  FFMA.FTZ R88, R88, R90, R37 ;  /* 0x0000005a58587223 */ /* 0x000fe20000010025 */
[----:B------:R-:W-:Y:S01]  /*44d0*/  LOP3.LUT R181, R181, 0xffff0000, RZ, 0xc0, !PT ;  /* 0xffff0000b5b57812 */ /* 0x000fe200078ec0ff */
[----:B------:R-:W-:-:S02]  /*44e0*/  IMAD.U32 R37, R186, 0x10000, RZ ;  /* 0x00010000ba257824 */ /* 0x000fc400078e00ff */
[C---:B------:R-:W-:Y:S01]  /*44f0*/  FFMA.FTZ R116, R79.reuse, R82, -R116 ;  /* 0x000000524f747223 */ /* 0x040fe20000010874 */
[----:B------:R-:W-:Y:S01]  /*4500*/  FFMA.FTZ R79, R79, R81, R38 ;  /* 0x000000514f4f7223 */ /* 0x000fe20000010026 */
[----:B------:R-:W-:Y:S02]  /*4510*/  IMAD.U32 R39, R39, 0x10000, RZ ;  /* 0x0001000027277824 */ /* 0x000fe400078e00ff */
[C---:B------:R-:W-:Y:S01]  /*4520*/  FMUL.FTZ R38, R78.reuse, R187 ;  /* 0x000000bb4e267220 */ /* 0x040fe20000410000 */
[----:B------:R-:W-:Y:S01]  /*4530*/  FMUL.FTZ R78, R78, R181 ;  /* 0x000000b54e4e7220 */ /* 0x000fe20000410000 */
[C---:B------:R-:W-:Y:S01]  /*4540*/  FMUL.FTZ R81, R36.reuse, R37 ;  /* 0x0000002524517220 */ /* 0x040fe20000410000 */
[----:B------:R-:W-:Y:S01]  /*4550*/  FMUL.FTZ R36, R36, R179 ;  /* 0x000000b324247220 */ /* 0x000fe20000410000 */
[C---:B------:R-:W-:Y:S01]  /*4560*/  FFMA.FTZ R38, R39.reuse, R181, -R38 ;  /* 0x000000b527267223 */ /* 0x040fe20000010826 */
[----:B------:R-:W-:Y:S01]  /*4570*/  FFMA.FTZ R39, R39, R187, R78 ;  /* 0x000000bb27277223 */ /* 0x000fe2000001004e */
[C---:B------:R-:W-:Y:S01]  /*4580*/  FFMA.FTZ R81, R80.reuse, R179, -R81 ;  /* 0x000000b350517223 */ /* 0x040fe20000010851 */
[----:B------:R-:W-:Y:S01]  /*4590*/  FFMA.FTZ R36, R80, R37, R36 ;  /* 0x0000002550247223 */ /* 0x000fe20000010024 */
[----:B------:R-:W-:-:S02]  /*45a0*/  F2FP.BF16.F32.PACK_AB R37, R88, R89 ;  /* 0x000000595825723e */ /* 0x000fc400000010ff */
[----:B------:R-:W-:Y:S02]  /*45b0*/  F2FP.BF16.F32.PACK_AB R39, R39, R38 ;  /* 0x000000262727723e */ /* 0x000fe400000010ff */
[----:B------:R-:W-:Y:S02]  /*45c0*/  F2FP.BF16.F32.PACK_AB R38, R79, R116 ;  /* 0x000000744f26723e */ /* 0x000fe400000010ff */
[----:B------:R-:W-:-:S07]  /*45d0*/  F2FP.BF16.F32.PACK_AB R36, R36, R81 ;  /* 0x000000512424723e */ /* 0x000fce00000010ff */
.L_x_487:
[----:B------:R-:W-:Y:S05]  /*45e0*/  BSYNC B2 ;  /* 0x0000000000027941 */ /* 0x000fea0003800000 */
.L_x_486:
[----:B------:R-:W-:Y:S02]  /*45f0*/  ULDC.64 UR4, c[0x0][0x208] ;  /* 0x0000820000047ab9 */ /* 0x000fe40000000a00 */
[----:B--2---:R4:W-:Y:S03]  /*4600*/  STG.E.128 desc[UR4][R56.64+0x180], R36 ;  /* 0x0001802438007986 */ /* 0x0049e6000c101d04 */
.L_x_473:
[----:B------:R-:W-:Y:S05]  /*4610*/  BSYNC B1 ;  /* 0x0000000000017941 */ /* 0x000fea0003800000 */
.L_x_472:
[----:B------:R-:W-:Y:S04]  /*4620*/  BSSY B1, `(.L_x_488) ;  /* 0x00000e2000017945 */ /* 0x000fe80003800000 */
[----:B------:R-:W-:Y:S05]  /*4630*/  @P4 BRA `(.L_x_489) ;  /* 0x0000000c00804947 */ /* 0x000fea0003800000 */
[----:B------:R-:W-:Y:S01]  /*4640*/  ISETP.NE.AND P3, PT, R26, RZ, PT ;  /* 0x000000ff1a00720c */ /* 0x000fe20003f65270 */
[----:B------:R-:W-:-:S12]  /*4650*/  BSSY B2, `(.L_x_490) ;  /* 0x0000036000027945 */ /* 0x000fd80003800000 */
[----:B------:R-:W-:Y:S05]  /*4660*/  @!P3 BRA `(.L_x_491) ;  /* 0x0000000000d0b947 */ /* 0x000fea0003800000 */
[----:B-1234-:R1:W2:Y:S01]  /*4670*/  LDS.128 R36, [R4+0x25400] ;  /* 0x0254000004247984 */ /* 0x01e2a20000000c00 */
        /* <DEDUP_REMOVED lines=8> */
[----:B------:R-:W-:Y:S02]  /*4700*/  PRMT R177, R177, 0x5410, R78 ;  /* 0x00005410b1b17816 */ /* 0x000fe4000000004e */
[----:B------:R-:W-:-:S02]  /*4710*/  SHF.R.U32.HI R75, RZ, 0x10, R75 ;  /* 0x00000010ff4b7819 */ /* 0x000fc4000001164b */
[----:B------:R-:W-:Y:S02]  /*4720*/  PRMT R191, R191, 0x5410, R76 ;  /* 0x00005410bfbf7816 */ /* 0x000fe4000000004c */
[----:B------:R-:W-:Y:S02]  /*4730*/  LOP3.LUT R57, R37, 0xffff0000, RZ, 0xc0, !PT ;  /* 0xffff000025397812 */ /* 0x000fe400078ec0ff */
[C---:B------:R-:W-:Y:S01]  /*4740*/  LOP3.LUT R78, R190.reuse, 0xffff0000, RZ, 0xc0, !PT ;  /* 0xffff0000be4e7812 */ /* 0x040fe200078ec0ff */
[----:B------:R-:W-:Y:S01]  /*4750*/  IMAD.U32 R79, R191, 0x10000, RZ ;  /* 0x00010000bf4f7824 */ /* 0x000fe200078e00ff */
[----:B------:R-:W-:Y:S01]  /*4760*/  LOP3.LUT R76, R177, 0xffff0000, RZ, 0xc0, !PT ;  /* 0xffff0000b14c7812 */ /* 0x000fe200078ec0ff */
[----:B------:R-:W-:Y:S01]  /*4770*/  IMAD.U32 R190, R190, 0x10000, RZ ;  /* 0x00010000bebe7824 */ /* 0x000fe200078e00ff */
[----:B------:R-:W-:Y:S01]  /*4780*/  PRMT R178, R178, 0x5410, R75 ;  /* 0x00005410b2b27816 */ /* 0x000fe2000000004b */
[----:B------:R-:W-:Y:S02]  /*4790*/  IMAD.U32 R75, R37, 0x10000, RZ ;  /* 0x00010000254b7824 */ /* 0x000fe400078e00ff */
[C---:B------:R-:W-:Y:S01]  /*47a0*/  FMUL.FTZ R80, R57.reuse, R78 ;  /* 0x0000004e39507220 */ /* 0x040fe20000410000 */
[----:B------:R-:W-:Y:S01]  /*47b0*/  LOP3.LUT R74, R38, 0xffff0000, RZ, 0xc0, !PT ;  /* 0xffff0000264a7812 */ /* 0x000fe200078ec0ff */
[-C--:B------:R-:W-:Y:S01]  /*47c0*/  FMUL.FTZ R81, R57, R76.reuse ;  /* 0x0000004c39517220 */ /* 0x080fe20000410000 */
[----:B------:R-:W-:Y:S01]  /*47d0*/  IMAD.U32 R77, R178, 0x10000, RZ ;  /* 0x00010000b24d7824 */ /* 0x000fe200078e00ff */
[C---:B------:R-:W-:Y:S01]  /*47e0*/  LOP3.LUT R57, R36.reuse, 0xffff0000, RZ, 0xc0, !PT ;  /* 0xffff000024397812 */ /* 0x040fe200078ec0ff */
[----:B------:R-:W-:Y:S01]  /*47f0*/  IMAD.U32 R37, R36, 0x10000, RZ ;  /* 0x0001000024257824 */ /* 0x000fe200078e00ff */
[----:B------:R-:W-:Y:S01]  /*4800*/  LOP3.LUT R38, R39, 0xffff0000, RZ, 0xc0, !PT ;  /* 0xffff000027267812 */ /* 0x000fe200078ec0ff */
[----:B------:R-:W-:Y:S01]  /*4810*/  FFMA.FTZ R36, R75, R76, -R80 ;  /* 0x0000004c4b247223 */ /* 0x000fe20000010850 */
[----:B------:R-:W-:Y:S01]  /*4820*/  LOP3.LUT R191, R191, 0xffff0000, RZ, 0xc0, !PT ;  /* 0xffff0000bfbf7812 */ /* 0x000fe200078ec0ff */
[----:B------:R-:W-:Y:S01]  /*4830*/  FFMA.FTZ R75, R75, R78, R81 ;  /* 0x0000004e4b4b7223 */ /* 0x000fe20000010051 */
[----:B------:R-:W-:Y:S01]  /*4840*/  LOP3.LUT R178, R178, 0xffff0000, RZ, 0xc0, !PT ;  /* 0xffff0000b2b27812 */ /* 0x000fe200078ec0ff */
[C---:B------:R-:W-:Y:S01]  /*4850*/  FMUL.FTZ R83, R74.reuse, R79 ;  /* 0x0000004f4a537220 */ /* 0x040fe20000410000 */
[----:B------:R-:W-:Y:S01]  /*4860*/  FMUL.FTZ R81, R74, R77 ;  /* 0x0000004d4a517220 */ /* 0x000fe20000410000 */
[----:B------:R-:W-:-:S02]  /*4870*/  IMAD.U32 R74, R177, 0x10000, RZ ;  /* 0x00010000b14a7824 */ /* 0x000fc400078e00ff */
[C---:B------:R-:W-:Y:S01]  /*4880*/  FMUL.FTZ R76, R38.reuse, R191 ;  /* 0x000000bf264c7220 */ /* 0x040fe20000410000 */
[----:B------:R-:W-:Y:S01]  /*4890*/  FMUL.FTZ R78, R38, R178 ;  /* 0x000000b2264e7220 */ /* 0x000fe20000410000 */
[C---:B------:R-:W-:Y:S01]  /*48a0*/  FFMA.FTZ R83, R56.reuse, R77, -R83 ;  /* 0x0000004d38537223 */ /* 0x040fe20000010853 */
[----:B------:R-:W-:Y:S01]  /*48b0*/  FMUL.FTZ R38, R57, R190 ;  /* 0x000000be39267220 */ /* 0x000fe20000410000 */
[----:B------:R-:W-:Y:S02]  /*48c0*/  IMAD.U32 R39, R39, 0x10000, RZ ;  /* 0x0001000027277824 */ /* 0x000fe400078e00ff */
[----:B------:R-:W-:Y:S01]  /*48d0*/  FFMA.FTZ R56, R56, R79, R81 ;  /* 0x0000004f38387223 */ /* 0x000fe20000010051 */
[-C--:B------:R-:W-:Y:S01]  /*48e0*/  FMUL.FTZ R57, R57, R74.reuse ;  /* 0x0000004a39397220 */ /* 0x080fe20000410000 */
[----:B------:R-:W-:Y:S01]  /*48f0*/  FFMA.FTZ R38, R37, R74, -R38 ;  /* 0x0000004a25267223 */ /* 0x000fe20000010826 */
        /* <DEDUP_REMOVED lines=8> */
.L_x_493:
[----:B------:R-:W-:Y:S05]  /*4980*/  BSYNC B3 ;  /* 0x0000000000037941 */ /* 0x000fea0003800000 */
.L_x_492:
[----:B------:R-:W-:Y:S02]  /*4990*/  ULDC.64 UR4, c[0x0][0x208] ;  /* 0x0000820000047ab9 */ /* 0x000fe40000000a00 */
[----:B--2---:R1:W-:Y:S03]  /*49a0*/  STG.E.128 desc[UR4][R50.64], R36 ;  /* 0x0000002432007986 */ /* 0x0043e6000c101d04 */
.L_x_491:
[----:B------:R-:W-:Y:S05]  /*49b0*/  BSYNC B2 ;  /* 0x0000000000027941 */ /* 0x000fea0003800000 */
.L_x_490:
        /* <DEDUP_REMOVED lines=9> */
[--C-:B------:R-:W-:Y:S02]  /*4a50*/  SHF.R.U64 R70, R72, 0x10, R73.reuse ;  /* 0x0000001048467819 */ /* 0x100fe40000001249 */
        /* <DEDUP_REMOVED lines=11> */
[----:B------:R-:W-:Y:S01]  /*4b10*/  FMUL.FTZ R78, R70, R73 ;  /* 0x00000049464e7220 */ /* 0x000fe20000410000 */
[----:B------:R-:W-:Y:S01]  /*4b20*/  LOP3.LUT R71, R38, 0xffff0000, RZ, 0xc0, !PT ;  /* 0xffff000026477812 */ /* 0x000fe200078ec0ff */
[C---:B------:R-:W-:Y:S01]  /*4b30*/  IMAD.U32 R38, R39.reuse, 0x10000, RZ ;  /* 0x0001000027267824 */ /* 0x040fe200078e00ff */
[----:B------:R-:W-:Y:S01]  /*4b40*/  LOP3.LUT R56, R39, 0xffff0000, RZ, 0xc0, !PT ;  /* 0xffff000027387812 */ /* 0x000fe200078ec0ff */
[----:B------:R-:W-:-:S02]  /*4b50*/  IMAD.U32 R39, R37, 0x10000, RZ ;  /* 0x0001000025277824 */ /* 0x000fc400078e00ff */
[----:B------:R-:W-:Y:S01]  /*4b60*/  FMUL.FTZ R70, R70, R72 ;  /* 0x0000004846467220 */ /* 0x000fe20000410000 */
[----:B------:R-:W-:Y:S02]  /*4b70*/  IMAD.U32 R74, R171, 0x10000, RZ ;  /* 0x00010000ab4a7824 */ /* 0x000fe400078e00ff */
[----:B------:R-:W-:Y:S01]  /*4b80*/  FMUL.FTZ R80, R71, R76 ;  /* 0x0000004c47507220 */ /* 0x000fe20000410000 */
[C---:B------:R-:W-:Y:S01]  /*4b90*/  FFMA.FTZ R78, R39.reuse, R72, -R78 ;  /* 0x00000048274e7223 */ /* 0x040fe2000001084e */
[----:B------:R-:W-:Y:S01]  /*4ba0*/  FFMA.FTZ R73, R39, R73, R70 ;  /* 0x0000004927497223 */ /* 0x000fe20000010046 */
[----:B------:R-:W-:Y:S01]  /*4bb0*/  SHF.L.U32 R37, R36, 0x10, RZ ;  /* 0x0000001024257819 */ /* 0x000fe200000006ff */
[-C--:B------:R-:W-:Y:S01]  /*4bc0*/  FMUL.FTZ R70, R71, R74.reuse ;  /* 0x0000004a47467220 */ /* 0x080fe20000410000 */
[----:B------:R-:W-:Y:S01]  /*4bd0*/  LOP3.LUT R39, R174, 0xffff0000, RZ, 0xc0, !PT ;  /* 0xffff0000ae277812 */ /* 0x000fe200078ec0ff */
[----:B------:R-:W-:Y:S01]  /*4be0*/  FFMA.FTZ R80, R57, R74, -R80 ;  /* 0x0000004a39507223 */ /* 0x000fe20000010850 */
[----:B------:R-:W-:Y:S01]  /*4bf0*/  LOP3.LUT R171, R171, 0xffff0000, RZ, 0xc0, !PT ;  /* 0xffff0000abab7812 */ /* 0x000fe200078ec0ff */
[----:B------:R-:W-:Y:S01]  /*4c00*/  IMAD.U32 R172, R172, 0x10000, RZ ;  /* 0x00010000acac7824 */ /* 0x000fe200078e00ff */
[----:B------:R-:W-:Y:S01]  /*4c10*/  LOP3.LUT R36, R36, 0xffff0000, RZ, 0xc0, !PT ;  /* 0xffff000024247812 */ /* 0x000fe200078ec0ff */
[----:B------:R-:W-:Y:S01]  /*4c20*/  FFMA.FTZ R57, R57, R76, R70 ;  /* 0x0000004c39397223 */ /* 0x000fe20000010046 */
[C---:B------:R-:W-:Y:S01]  /*4c30*/  FMUL.FTZ R71, R56.reuse, R39 ;  /* 0x0000002738477220 */ /* 0x040fe20000410000 */
[----:B------:R-:W-:Y:S01]  /*4c40*/  FMUL.FTZ R70, R56, R171 ;  /* 0x000000ab38467220 */ /* 0x000fe20000410000 */
[----:B------:R-:W-:Y:S01]  /*4c50*/  F2FP.BF16.F32.PACK_AB R73, R73, R78 ;  /* 0x0000004e4949723e */ /* 0x000fe200000010ff */
[C---:B------:R-:W-:Y:S01]  /*4c60*/  FMUL.FTZ R56, R36.reuse, R173 ;  /* 0x000000ad24387220 */ /* 0x040fe20000410000 */
[-C--:B------:R-:W-:Y:S01]  /*4c70*/  FMUL.FTZ R36, R36, R172.reuse ;  /* 0x000000ac24247220 */ /* 0x080fe20000410000 */
[C---:B------:R-:W-:Y:S01]  /*4c80*/  FFMA.FTZ R71, R38.reuse, R171, -R71 ;  /* 0x000000ab26477223 */ /* 0x040fe20000010847 */
[----:B------:R-:W-:Y:S01]  /*4c90*/  FFMA.FTZ R70, R38, R39, R70 ;  /* 0x0000002726467223 */ /* 0x000fe20000010046 */
[C---:B------:R-:W-:Y:S01]  /*4ca0*/  FFMA.FTZ R56, R37.reuse, R172, -R56 ;  /* 0x000000ac25387223 */ /* 0x040fe20000010838 */
[----:B------:R-:W-:Y:S01]  /*4cb0*/  FFMA.FTZ R37, R37, R173, R36 ;  /* 0x000000ad25257223 */ /* 0x000fe20000010024 */
[----:B------:R-:W-:-:S02]  /*4cc0*/  F2FP.BF16.F32.PACK_AB R38, R57, R80 ;  /* 0x000000503926723e */ /* 0x000fc400000010ff */
[----:B------:R-:W-:Y:S02]  /*4cd0*/  F2FP.BF16.F32.PACK_AB R39, R70, R71 ;  /* 0x000000474627723e */ /* 0x000fe400000010ff */
[----:B------:R-:W-:Y:S01]  /*4ce0*/  F2FP.BF16.F32.PACK_AB R36, R37, R56 ;  /* 0x000000382524723e */ /* 0x000fe200000010ff */
[----:B------:R-:W-:-:S07]  /*4cf0*/  IMAD.MOV.U32 R37, RZ, RZ, R73 ;  /* 0x000000ffff257224 */ /* 0x000fce00078e0049 */
.L_x_497:
[----:B------:R-:W-:Y:S05]  /*4d00*/  BSYNC B3 ;  /* 0x0000000000037941 */ /* 0x000fea0003800000 */
.L_x_496:
[----:B------:R-:W-:Y:S02]  /*4d10*/  ULDC.64 UR4, c[0x0][0x208] ;  /* 0x0000820000047ab9 */ /* 0x000fe40000000a00 */
[----:B--2---:R1:W-:Y:S03]  /*4d20*/  STG.E.128 desc[UR4][R50.64+0x80], R36 ;  /* 0x0000802432007986 */ /* 0x0043e6000c101d04 */
.L_x_495:
[----:B------:R-:W-:Y:S05]  /*4d30*/  BSYNC B2 ;  /* 0x0000000000027941 */ /* 0x000fea0003800000 */
.L_x_494:
        /* <DEDUP_REMOVED lines=12> */
[----:B------:R-:W-:Y:S02]  /*4e00*/  SHF.R.U32.HI R70, RZ, 0x10, R67 ;  /* 0x00000010ff467819 */ /* 0x000fe40000011643 */
[----:B------:R-:W-:Y:S02]  /*4e10*/  PRMT R169, R169, 0x5410, R68 ;  /* 0x00005410a9a97816 */ /* 0x000fe40000000044 */
[----:B------:R-:W-:-:S02]  /*4e20*/  PRMT R168, R168, 0x5410, R71 ;  /* 0x00005410a8a87816 */ /* 0x000fc40000000047 */
[----:B------:R-:W-:Y:S02]  /*4e30*/  PRMT R170, R170, 0x5410, R69 ;  /* 0x00005410aaaa7816 */ /* 0x000fe40000000045 */
[----:B------:R-:W-:Y:S02]  /*4e40*/  LOP3.LUT R67, R39, 0xffff0000, RZ, 0xc0, !PT ;  /* 0xffff000027437812 */ /* 0x000fe400078ec0ff */
[----:B------:R-:W-:Y:S01]  /*4e50*/  PRMT R167, R167, 0x5410, R70 ;  /* 0x00005410a7a77816 */ /* 0x000fe20000000046 */
[----:B------:R-:W-:Y:S01]  /*4e60*/  IMAD.U32 R71, R170, 0x10000, RZ ;  /* 0x00010000aa477824 */ /* 0x000fe200078e00ff */
[----:B------:R-:W-:Y:S02]  /*4e70*/  LOP3.LUT R39, R37, 0xffff0000, RZ, 0xc0, !PT ;  /* 0xffff000025277812 */ /* 0x000fe400078ec0ff */
[----:B------:R-:W-:Y:S01]  /*4e80*/  LOP3.LUT R70, R169, 0xffff0000, RZ, 0xc0, !PT ;  /* 0xffff0000a9467812 */ /* 0x000fe200078ec0ff */
[----:B------:R-:W-:Y:S01]  /*4e90*/  IMAD.U32 R69, R167, 0x10000, RZ ;  /* 0x00010000a7457824 */ /* 0x000fe200078e00ff */
[----:B------:R-:W-:Y:S01]  /*4ea0*/  LOP3.LUT R68, R168, 0xffff0000, RZ, 0xc0, !PT ;  /* 0xffff0000a8447812 */ /* 0x000fe200078ec0ff */
[----:B------:R-:W-:Y:S01]  /*4eb0*/  IMAD.U32 R169, R169, 0x10000, RZ ;  /* 0x00010000a9a97824 */ /* 0x000fe200078e00ff */
[----:B------:R-:W-:Y:S01]  /*4ec0*/  LOP3.LUT R57, R38, 0xffff0000, RZ, 0xc0, !PT ;  /* 0xffff000026397812 */ /* 0x000fe200078ec0ff */
[----:B------:R-:W-:-:S02]  /*4ed0*/  IMAD.U32 R38, R37, 0x10000, RZ ;  /* 0x0001000025267824 */ /* 0x000fc400078e00ff */
[C---:B------:R-:W-:Y:S01]  /*4ee0*/  FMUL.FTZ R73, R39.reuse, R70 ;  /* 0x0000004627497220 */ /* 0x040fe20000410000 */
[C---:B------:R-:W-:Y:S02]  /*4ef0*/  IMAD.U32 R37, R36.reuse, 0x10000, RZ ;  /* 0x0001000024257824 */ /* 0x040fe400078e00ff */
[-C--:B------:R-:W-:Y:S01]  /*4f00*/  FMUL.FTZ R39, R39, R68.reuse ;  /* 0x0000004427277220 */ /* 0x080fe20000410000 */
[----:B------:R-:W-:Y:S01]  /*4f10*/  LOP3.LUT R36, R36, 0xffff0000, RZ, 0xc0, !PT ;  /* 0xffff000024247812 */ /* 0x000fe200078ec0ff */
[C---:B------:R-:W-:Y:S01]  /*4f20*/  FMUL.FTZ R75, R57.reuse, R71 ;  /* 0x00000047394b7220 */ /* 0x040fe20000410000 */
[----:B------:R-:W-:Y:S01]  /*4f30*/  LOP3.LUT R170, R170, 0xffff0000, RZ, 0xc0, !PT ;  /* 0xffff0000aaaa7812 */ /* 0x000fe200078ec0ff */
[-C--:B------:R-:W-:Y:S01]  /*4f40*/  FMUL.FTZ R57, R57, R69.reuse ;  /* 0x0000004539397220 */ /* 0x080fe20000410000 */
[----:B------:R-:W-:Y:S01]  /*4f50*/  LOP3.LUT R167, R167, 0xffff0000, RZ, 0xc0, !PT ;  /* 0xffff0000a7a77812 */ /* 0x000fe200078ec0ff */
[----:B------:R-:W-:Y:S02]  /*4f60*/  IMAD.U32 R168, R168, 0x10000, RZ ;  /* 0x00010000a8a87824 */ /* 0x000fe400078e00ff */
[C---:B------:R-:W-:Y:S01]  /*4f70*/  FFMA.FTZ R73, R38.reuse, R68, -R73 ;  /* 0x0000004426497223 */ /* 0x040fe20000010849 */
[----:B------:R-:W-:Y:S01]  /*4f80*/  FFMA.FTZ R70, R38, R70, R39 ;  /* 0x0000004626467223 */ /* 0x000fe20000010027 */
[----:B------:R-:W-:Y:S01]  /*4f90*/  FFMA.FTZ R75, R56, R69, -R75 ;  /* 0x00000045384b7223 */ /* 0x000fe2000001084b */
[----:B------:R-:W-:Y:S01]  /*4fa0*/  FMUL.FTZ R38, R36, R169 ;  /* 0x000000a924267220 */ /* 0x000fe20000410000 */
[----:B------:R-:W-:Y:S01]  /*4fb0*/  FFMA.FTZ R56, R56, R71, R57 ;  /* 0x0000004738387223 */ /* 0x000fe20000010039 */
        /* <DEDUP_REMOVED lines=13> */
.L_x_501:
[----:B------:R-:W-:Y:S05]  /*5090*/  BSYNC B3 ;  /* 0x0000000000037941 */ /* 0x000fea0003800000 */
.L_x_500:
[----:B------:R-:W-:Y:S02]  /*50a0*/  ULDC.64 UR4, c[0x0][0x208] ;  /* 0x0000820000047ab9 */ /* 0x000fe40000000a00 */
[----:B--2---:R1:W-:Y:S03]  /*50b0*/  STG.E.128 desc[UR4][R50.64+0x100], R36 ;  /* 0x0001002432007986 */ /* 0x0043e6000c101d04 */
.L_x_499:
[----:B------:R-:W-:Y:S05]  /*50c0*/  BSYNC B2 ;  /* 0x0000000000027941 */ /* 0x000fea0003800000 */
.L_x_498:
[----:B------:R-:W-:-:S13]  /*50d0*/  ISETP.NE.AND P3, PT, R8, RZ, PT ;  /* 0x000000ff0800720c */ /* 0x000fda0003f65270 */
        /* <DEDUP_REMOVED lines=20> */
[C---:B------:R-:W-:Y:S01]  /*5220*/  LOP3.LUT R64, R162.reuse, 0xffff0000, RZ, 0xc0, !PT ;  /* 0xffff0000a2407812 */ /* 0x040fe200078ec0ff */
[----:B------:R-:W-:Y:S01]  /*5230*/  IMAD.U32 R162, R162, 0x10000, RZ ;  /* 0x00010000a2a27824 */ /* 0x000fe200078e00ff */
[----:B------:R-:W-:Y:S01]  /*5240*/  LOP3.LUT R57, R38, 0xffff0000, RZ, 0xc0, !PT ;  /* 0xffff000026397812 */ /* 0x000fe200078ec0ff */
[----:B------:R-:W-:-:S02]  /*5250*/  IMAD.U32 R38, R37, 0x10000, RZ ;  /* 0x0001000025267824 */ /* 0x000fc400078e00ff */
[C---:B------:R-:W-:Y:S01]  /*5260*/  FMUL.FTZ R69, R39.reuse, R66 ;  /* 0x0000004227457220 */ /* 0x040fe20000410000 */
[C---:B------:R-:W-:Y:S02]  /*5270*/  IMAD.U32 R37, R36.reuse, 0x10000, RZ ;  /* 0x0001000024257824 */ /* 0x040fe400078e00ff */
[-C--:B------:R-:W-:Y:S01]  /*5280*/  FMUL.FTZ R39, R39, R64.reuse ;  /* 0x0000004027277220 */ /* 0x080fe20000410000 */
[----:B------:R-:W-:Y:S01]  /*5290*/  LOP3.LUT R36, R36, 0xffff0000, RZ, 0xc0, !PT ;  /* 0xffff000024247812 */ /* 0x000fe200078ec0ff */
[----:B------:R-:W-:Y:S01]  /*52a0*/  FMUL.FTZ R71, R57, R67 ;  /* 0x0000004339477220 */ /* 0x000fe20000410000 */
[----:B------:R-:W-:Y:S01]  /*52b0*/  SHF.L.U32 R165, R165, 0x10, RZ ;  /* 0x00000010a5a57819 */ /* 0x000fe200000006ff */
[-C--:B------:R-:W-:Y:S01]  /*52c0*/  FMUL.FTZ R57, R57, R65.reuse ;  /* 0x0000004139397220 */ /* 0x080fe20000410000 */
[----:B------:R-:W-:Y:S01]  /*52d0*/  LOP3.LUT R166, R166, 0xffff0000, RZ, 0xc0, !PT ;  /* 0xffff0000a6a67812 */ /* 0x000fe200078ec0ff */
[----:B------:R-:W-:Y:S01]  /*52e0*/  FFMA.FTZ R69, R38, R64, -R69 ;  /* 0x0000004026457223 */ /* 0x000fe20000010845 */
[----:B------:R-:W-:Y:S01]  /*52f0*/  LOP3.LUT R164, R164, 0xffff0000, RZ, 0xc0, !PT ;  /* 0xffff0000a4a47812 */ /* 0x000fe200078ec0ff */
[----:B------:R-:W-:Y:S01]  /*5300*/  FFMA.FTZ R66, R38, R66, R39 ;  /* 0x0000004226427223 */ /* 0x000fe20000010027 */
[----:B------:R-:W-:Y:S01]  /*5310*/  FFMA.FTZ R71, R56, R65, -R71 ;  /* 0x0000004138477223 */ /* 0x000fe20000010847 */
[----:B------:R-:W-:Y:S01]  /*5320*/  FMUL.FTZ R38, R36, R165 ;  /* 0x000000a524267220 */ /* 0x000fe20000410000 */
[----:B------:R-:W-:Y:S01]  /*5330*/  FFMA.FTZ R56, R56, R67, R57 ;  /* 0x0000004338387223 */ /* 0x000fe20000010039 */
[C---:B------:R-:W-:Y:S01]  /*5340*/  FMUL.FTZ R39, R63.reuse, R166 ;  /* 0x000000a63f277220 */ /* 0x040fe20000410000 */
[----:B------:R-:W-:Y:S01]  /*5350*/  FMUL.FTZ R36, R36, R162 ;  /* 0x000000a224247220 */ /* 0x000fe20000410000 */
[----:B------:R-:W-:Y:S01]  /*5360*/  FMUL.FTZ R63, R63, R164 ;  /* 0x000000a43f3f7220 */ /* 0x000fe20000410000 */
        /* <DEDUP_REMOVED lines=10> */
.L_x_503:
[----:B------:R-:W-:Y:S05]  /*5410*/  BSYNC B2 ;  /* 0x0000000000027941 */ /* 0x000fea0003800000 */
.L_x_502:
[----:B------:R-:W-:Y:S02]  /*5420*/  ULDC.64 UR4, c[0x0][0x208] ;  /* 0x0000820000047ab9 */ /* 0x000fe40000000a00 */
[----:B--2---:R1:W-:Y:S03]  /*5430*/  STG.E.128 desc[UR4][R50.64+0x180], R36 ;  /* 0x0001802432007986 */ /* 0x0043e6000c101d04 */
.L_x_489:
[----:B------:R-:W-:Y:S05]  /*5440*/  BSYNC B1 ;  /* 0x0000000000017941 */ /* 0x000fea0003800000 */
.L_x_488:
        /* <DEDUP_REMOVED lines=10> */
[--C-:B------:R-:W-:Y:S01]  /*54f0*/  SHF.R.U64 R58, R60, 0x10, R61.reuse ;  /* 0x000000103c3a7819 */ /* 0x100fe2000000123d */
        /* <DEDUP_REMOVED lines=10> */
[C---:B------:R-:W-:Y:S01]  /*55a0*/  LOP3.LUT R60, R175.reuse, 0xffff0000, RZ, 0xc0, !PT ;  /* 0xffff0000af3c7812 */ /* 0x040fe200078ec0ff */
        /* <DEDUP_REMOVED lines=32> */
.L_x_508:
[----:B------:R-:W-:Y:S05]  /*57b0*/  BSYNC B2 ;  /* 0x0000000000027941 */ /* 0x000fea0003800000 */
.L_x_507:
[----:B------:R-:W-:Y:S02]  /*57c0*/  ULDC.64 UR4, c[0x0][0x208] ;  /* 0x0000820000047ab9 */ /* 0x000fe40000000a00 */
[----:B--2---:R1:W-:Y:S03]  /*57d0*/  STG.E.128 desc[UR4][R48.64], R36 ;  /* 0x0000002430007986 */ /* 0x0043e6000c101d04 */
.L_x_506:
[----:B------:R-:W-:Y:S05]  /*57e0*/  BSYNC B1 ;  /* 0x0000000000017941 */ /* 0x000fea0003800000 */
.L_x_505:
[----:B------:R-:W-:Y:S01]  /*57f0*/  ISETP.NE.AND P3, PT, R10, RZ, PT ;  /* 0x000000ff0a00720c */ /* 0x000fe20003f65270 */
[----:B------:R-:W-:-:S12]  /*5800*/  BSSY B1, `(.L_x_509) ;  /* 0x0000037000017945 */ /* 0x000fd80003800000 */
[----:B------:R-:W-:Y:S05]  /*5810*/  @!P3 BRA `(.L_x_510) ;  /* 0x0000000000d4b947 */ /* 0x000fea0003800000 */
[----:B-1234-:R1:W2:Y:S01]  /*5820*/  LDS.128 R36, [R4+0x28c00] ;  /* 0x028c000004247984 */ /* 0x01e2a20000000c00 */
[----:B------:R-:W-:Y:S01]  /*5830*/  ISETP.GE.AND P3, PT, R215, R115, PT ;  /* 0x00000073d700720c */ /* 0x000fe20003f66270 */
[----:B------:R-:W-:-:S12]  /*5840*/  BSSY B2, `(.L_x_511) ;  /* 0x0000030000027945 */ /* 0x000fd80003800000 */
[----:B-1----:R-:W-:Y:S05]  /*5850*/  @P3 BRA `(.L_x_512) ;  /* 0x0000000000b83947 */ /* 0x002fea0003800000 */
[--C-:B------:R-:W-:Y:S01]  /*5860*/  SHF.R.U64 R57, R54, 0x10, R55.reuse ;  /* 0x0000001036397819 */ /* 0x100fe20000001237 */
[----:B--2---:R-:W-:Y:S01]  /*5870*/  IMAD.U32 R50, R38, 0x10000, RZ ;  /* 0x0001000026327824 */ /* 0x004fe200078e00ff */
[----:B------:R-:W-:Y:S02]  /*5880*/  SHF.R.U32.HI R54, RZ, 0x10, R55 ;  /* 0x00000010ff367819 */ /* 0x000fe40000011637 */
[--C-:B------:R-:W-:Y:S02]  /*5890*/  SHF.R.U32.HI R56, RZ, 0x10, R53.reuse ;  /* 0x00000010ff387819 */ /* 0x100fe40000011635 */
[----:B------:R-:W-:Y:S02]  /*58a0*/  PRMT R145, R145, 0x5410, R54 ;  /* 0x0000541091917816 */ /* 0x000fe40000000036 */
[----:B------:R-:W-:Y:S01]  /*58b0*/  SHF.R.U64 R59, R52, 0x10, R53 ;  /* 0x00000010343b7819 */ /* 0x000fe20000001235 */
[----:B------:R-:W-:Y:S01]  /*58c0*/  IMAD.U32 R52, R39, 0x10000, RZ ;  /* 0x0001000027347824 */ /* 0x000fe200078e00ff */
[----:B------:R-:W-:-:S02]  /*58d0*/  PRMT R139, R139, 0x5410, R56 ;  /* 0x000054108b8b7816 */ /* 0x000fc40000000038 */
[----:B------:R-:W-:Y:S01]  /*58e0*/  PRMT R144, R144, 0x5410, R57 ;  /* 0x0000541090907816 */ /* 0x000fe20000000039 */
[----:B------:R-:W-:Y:S01]  /*58f0*/  IMAD.U32 R57, R145, 0x10000, RZ ;  /* 0x0001000091397824 */ /* 0x000fe200078e00ff */
[----:B------:R-:W-:Y:S01]  /*5900*/  LOP3.LUT R51, R38, 0xffff0000, RZ, 0xc0, !PT ;  /* 0xffff000026337812 */ /* 0x000fe200078ec0ff */
[----:B------:R-:W-:Y:S01]  /*5910*/  IMAD.U32 R55, R139, 0x10000, RZ ;  /* 0x000100008b377824 */ /* 0x000fe200078e00ff */
[----:B------:R-:W-:Y:S01]  /*5920*/  LOP3.LUT R53, R39, 0xffff0000, RZ, 0xc0, !PT ;  /* 0xffff000027357812 */ /* 0x000fe200078ec0ff */
[----:B------:R-:W-:Y:S01]  /*5930*/  IMAD.U32 R38, R37, 0x10000, RZ ;  /* 0x0001000025267824 */ /* 0x000fe200078e00ff */
[----:B------:R-:W-:Y:S01]  /*5940*/  PRMT R138, R138, 0x5410, R59 ;  /* 0x000054108a8a7816 */ /* 0x000fe2000000003b */
[----:B------:R-:W-:Y:S01]  /*5950*/  FMUL.FTZ R61, R51, R57 ;  /* 0x00000039333d7220 */ /* 0x000fe20000410000 */
[----:B------:R-:W-:Y:S01]  /*5960*/  LOP3.LUT R39, R37, 0xffff0000, RZ, 0xc0, !PT ;  /* 0xffff000025277812 */ /* 0x000fe200078ec0ff */
[-C--:B------:R-:W-:Y:S01]  /*5970*/  FMUL.FTZ R51, R51, R55.reuse ;  /* 0x0000003733337220 */ /* 0x080fe20000410000 */
[----:B------:R-:W-:Y:S01]  /*5980*/  LOP3.LUT R56, R144, 0xffff0000, RZ, 0xc0, !PT ;  /* 0xffff000090387812 */ /* 0x000fe200078ec0ff */
[----:B------:R-:W-:Y:S01]  /*5990*/  IMAD.U32 R37, R36, 0x10000, RZ ;  /* 0x0001000024257824 */ /* 0x000fe200078e00ff */
[----:B------:R-:W-:Y:S01]  /*59a0*/  LOP3.LUT R54, R138, 0xffff0000, RZ, 0xc0, !PT ;  /* 0xffff00008a367812 */ /* 0x000fe200078ec0ff */
[----:B------:R-:W-:Y:S01]  /*59b0*/  FFMA.FTZ R61, R50, R55, -R61 ;  /* 0x00000037323d7223 */ /* 0x000fe2000001083d */
[----:B------:R-:W-:Y:S01]  /*59c0*/  LOP3.LUT R145, R145, 0xffff0000, RZ, 0xc0, !PT ;  /* 0xffff000091917812 */ /* 0x000fe200078ec0ff */
[----:B------:R-:W-:Y:S01]  /*59d0*/  FMUL.FTZ R59, R39, R56 ;  /* 0x00000038273b7220 */ /* 0x000fe20000410000 */
[----:B------:R-:W-:Y:S01]  /*59e0*/  LOP3.LUT R139, R139, 0xffff0000, RZ, 0xc0, !PT ;  /* 0xffff00008b8b7812 */ /* 0x000fe200078ec0ff */
[-C--:B------:R-:W-:Y:S01]  /*59f0*/  FMUL.FTZ R39, R39, R54.reuse ;  /* 0x0000003627277220 */ /* 0x080fe20000410000 */
[----:B------:R-:W-:Y:S01]  /*5a00*/  LOP3.LUT R36, R36, 0xffff0000, RZ, 0xc0, !PT ;  /* 0xffff000024247812 */ /* 0x000fe200078ec0ff */
[----:B------:R-:W-:Y:S01]  /*5a10*/  FFMA.FTZ R59, R38, R54, -R59 ;  /* 0x00000036263b7223 */ /* 0x000fe2000001083b */
[----:B------:R-:W-:Y:S01]  /*5a20*/  FFMA.FTZ R50, R50, R57, R51 ;  /* 0x0000003932327223 */ /* 0x000fe20000010033 */
[----:B------:R-:W-:-:S02]  /*5a30*/  IMAD.U32 R144, R144, 0x10000, RZ ;  /* 0x0001000090907824 */ /* 0x000fc400078e00ff */
[C---:B------:R-:W-:Y:S01]  /*5a40*/  FMUL.FTZ R51, R53.reuse, R145 ;  /* 0x0000009135337220 */ /* 0x040fe20000410000 */
[----:B------:R-:W-:Y:S02]  /*5a50*/  IMAD.U32 R138, R138, 0x10000, RZ ;  /* 0x000100008a8a7824 */ /* 0x000fe400078e00ff */
[-C--:B------:R-:W-:Y:S01]  /*5a60*/  FMUL.FTZ R54, R53, R139.reuse ;  /* 0x0000008b35367220 */ /* 0x080fe20000410000 */
[----:B------:R-:W-:Y:S01]  /*5a70*/  FFMA.FTZ R56, R38, R56, R39 ;  /* 0x0000003826387223 */ /* 0x000fe20000010027 */
        /* <DEDUP_REMOVED lines=8> */
[----:B------:R-:W-:Y:S02]  /*5b00*/  F2FP.BF16.F32.PACK_AB R36, R39, R38 ;  /* 0x000000262724723e */ /* 0x000fe400000010ff */
[----:B------:R-:W-:Y:S01]  /*5b10*/  F2FP.BF16.F32.PACK_AB R37, R56, R59 ;  /* 0x0000003b3825723e */ /* 0x000fe200000010ff */
[----:B------:R-:W-:Y:S01]  /*5b20*/  IMAD.MOV.U32 R39, RZ, RZ, R51 ;  /* 0x000000ffff277224 */ /* 0x000fe200078e0033 */
[----:B------:R-:W-:-:S07]  /*5b30*/  MOV R38, R50 ;  /* 0x0000003200267202 */ /* 0x000fce0000000f00 */
.L_x_512:
[----:B------:R-:W-:Y:S05]  /*5b40*/  BSYNC B2 ;  /* 0x0000000000027941 */ /* 0x000fea0003800000 */
.L_x_511:
[----:B------:R-:W-:Y:S02]  /*5b50*/  ULDC.64 UR4, c[0x0][0x208] ;  /* 0x0000820000047ab9 */ /* 0x000fe40000000a00 */
[----:B--2---:R1:W-:Y:S03]  /*5b60*/  STG.E.128 desc[UR4][R48.64+0x80], R36 ;  /* 0x0000802430007986 */ /* 0x0043e6000c101d04 */
.L_x_510:
[----:B------:R-:W-:Y:S05]  /*5b70*/  BSYNC B1 ;  /* 0x0000000000017941 */ /* 0x000fea0003800000 */
.L_x_509:
[----:B------:R-:W-:Y:S01]  /*5b80*/  ISETP.NE.AND P3, PT, R9, RZ, PT ;  /* 0x000000ff0900720c */ /* 0x000fe20003f65270 */
[----:B------:R-:W-:-:S12]  /*5b90*/  BSSY B1, `(.L_x_513) ;  /* 0x0000037000017945 */ /* 0x000fd80003800000 */
[----:B------:R-:W-:Y:S05]  /*5ba0*/  @!P3 BRA `(.L_x_514) ;  /* 0x0000000000d4b947 */ /* 0x000fea0003800000 */
[----:B-1234-:R1:W2:Y:S01]  /*5bb0*/  LDS.128 R36, [R4+0x2b400] ;  /* 0x02b4000004247984 */ /* 0x01e2a20000000c00 */
[----:B------:R-:W-:Y:S01]  /*5bc0*/  ISETP.GE.AND P3, PT, R214, R115, PT ;  /* 0x00000073d600720c */ /* 0x000fe20003f66270 */
[----:B------:R-:W-:-:S12]  /*5bd0*/  BSSY B2, `(.L_x_515) ;  /* 0x0000030000027945 */ /* 0x000fd80003800000 */
[----:B-1----:R-:W-:Y:S05]  /*5be0*/  @P3 BRA `(.L_x_516) ;  /* 0x0000000000b83947 */ /* 0x002fea0003800000 */
[----:B------:R-:W-:Y:S02]  /*5bf0*/  SHF.R.U32.HI R50, RZ, 0x10, R45 ;  /* 0x00000010ff327819 */ /* 0x000fe4000001162d */
[----:B------:R-:W-:Y:S02]  /*5c00*/  SHF.R.U32.HI R52, RZ, 0x10, R47 ;  /* 0x00000010ff347819 */ /* 0x000fe4000001162f */
[----:B------:R-:W-:Y:S01]  /*5c10*/  SHF.R.U64 R51, R44, 0x10, R45 ;  /* 0x000000102c337819 */ /* 0x000fe2000000122d */
[----:B--2---:R-:W-:Y:S01]  /*5c20*/  IMAD.U32 R44, R38, 0x10000, RZ ;  /* 0x00010000262c7824 */ /* 0x004fe200078e00ff */
[----:B------:R-:W-:Y:S01]  /*5c30*/  SHF.R.U64 R53, R46, 0x10, R47 ;  /* 0x000000102e357819 */ /* 0x000fe2000000122f */
[----:B------:R-:W-:Y:S01]  /*5c40*/  IMAD.U32 R46, R39, 0x10000, RZ ;  /* 0x00010000272e7824 */ /* 0x000fe200078e00ff */
[----:B------:R-:W-:Y:S02]  /*5c50*/  PRMT R137, R137, 0x5410, R50 ;  /* 0x0000541089897816 */ /* 0x000fe40000000032 */
[----:B------:R-:W-:-:S02]  /*5c60*/  PRMT R135, R135, 0x5410, R52 ;  /* 0x0000541087877816 */ /* 0x000fc40000000034 */
[----:B------:R-:W-:Y:S02]  /*5c70*/  PRMT R136, R136, 0x5410, R51 ;  /* 0x0000541088887816 */ /* 0x000fe40000000033 */
[----:B------:R-:W-:Y:S01]  /*5c80*/  LOP3.LUT R45, R38, 0xffff0000, RZ, 0xc0, !PT ;  /* 0xffff0000262d7812 */ /* 0x000fe200078ec0ff */
[----:B------:R-:W-:Y:S01]  /*5c90*/  IMAD.U32 R51, R135, 0x10000, RZ ;  /* 0x0001000087337824 */ /* 0x000fe200078e00ff */
[----:B------:R-:W-:Y:S01]  /*5ca0*/  LOP3.LUT R47, R39, 0xffff0000, RZ, 0xc0, !PT ;  /* 0xffff0000272f7812 */ /* 0x000fe200078ec0ff */
[----:B------:R-:W-:Y:S01]  /*5cb0*/  IMAD.U32 R38, R37, 0x10000, RZ ;  /* 0x0001000025267824 */ /* 0x000fe200078e00ff */
[----:B------:R-:W-:Y:S01]  /*5cc0*/  PRMT R134, R134, 0x5410, R53 ;  /* 0x0000541086867816 */ /* 0x000fe20000000035 */
[----:B------:R-:W-:Y:S01]  /*5cd0*/  IMAD.U32 R53, R137, 0x10000, RZ ;  /* 0x0001000089357824 */ /* 0x000fe200078e00ff */
[----:B------:R-:W-:Y:S01]  /*5ce0*/  LOP3.LUT R39, R37, 0xffff0000, RZ, 0xc0, !PT ;  /* 0xffff000025277812 */ /* 0x000fe200078ec0ff */
[----:B------:R-:W-:Y:S01]  /*5cf0*/  IMAD.U32 R37, R36, 0x10000, RZ ;  /* 0x0001000024257824 */ /* 0x000fe200078e00ff */
[----:B------:R-:W-:Y:S01]  /*5d00*/  LOP3.LUT R52, R136, 0xffff0000, RZ, 0xc0, !PT ;  /* 0xffff000088347812 */ /* 0x000fe200078ec0ff */
[C---:B------:R-:W-:Y:S01]  /*5d10*/  FMUL.FTZ R57, R45.reuse, R53 ;  /* 0x000000352d397220 */ /* 0x040fe20000410000 */
[----:B------:R-:W-:Y:S01]  /*5d20*/  LOP3.LUT R50, R134, 0xffff0000, RZ, 0xc0, !PT ;  /* 0xffff000086327812 */ /* 0x000fe200078ec0ff */
[-C--:B------:R-:W-:Y:S01]  /*5d30*/  FMUL.FTZ R45, R45, R51.reuse ;  /* 0x000000332d2d7220 */ /* 0x080fe20000410000 */
[----:B------:R-:W-:Y:S01]  /*5d40*/  LOP3.LUT R137, R137, 0xffff0000, RZ, 0xc0, !PT ;  /* 0xffff000089897812 */ /* 0x000fe200078ec0ff */
[----:B------:R-:W-:Y:S01]  /*5d50*/  FMUL.FTZ R55, R39, R52 ;  /* 0x0000003427377220 */ /* 0x000fe20000410000 */
[----:B------:R-:W-:Y:S01]  /*5d60*/  LOP3.LUT R135, R135, 0xffff0000, RZ, 0xc0, !PT ;  /* 0xffff000087877812 */ /* 0x000fe200078ec0ff */
[----:B------:R-:W-:Y:S01]  /*5d70*/  FFMA.FTZ R57, R44, R51, -R57 ;  /* 0x000000332c397223 */ /* 0x000fe20000010839 */
        /* <DEDUP_REMOVED lines=18> */
[----:B------:R-:W-:Y:S01]  /*5ea0*/  IMAD.MOV.U32 R38, RZ, RZ, R44 ;  /* 0x000000ffff267224 */ /* 0x000fe200078e002c */
[----:B------:R-:W-:Y:S01]  /*5eb0*/  F2FP.BF16.F32.PACK_AB R37, R52, R55 ;  /* 0x000000373425723e */ /* 0x000fe200000010ff */
[----:B------:R-:W-:-:S07]  /*5ec0*/  IMAD.MOV.U32 R39, RZ, RZ, R45 ;  /* 0x000000ffff277224 */ /* 0x000fce00078e002d */
.L_x_516:
[----:B------:R-:W-:Y:S05]  /*5ed0*/  BSYNC B2 ;  /* 0x0000000000027941 */ /* 0x000fea0003800000 */
.L_x_515:
[----:B------:R-:W-:Y:S02]  /*5ee0*/  ULDC.64 UR4, c[0x0][0x208] ;  /* 0x0000820000047ab9 */ /* 0x000fe40000000a00 */
[----:B--2---:R1:W-:Y:S03]  /*5ef0*/  STG.E.128 desc[UR4][R48.64+0x100], R36 ;  /* 0x0001002430007986 */ /* 0x0043e6000c101d04 */
.L_x_514:
[----:B------:R-:W-:Y:S05]  /*5f00*/  BSYNC B1 ;  /* 0x0000000000017941 */ /* 0x000fea0003800000 */
.L_x_513:
[----:B------:R-:W-:-:S13]  /*5f10*/  ISETP.NE.AND P3, PT, R8, RZ, PT ;  /* 0x000000ff0800720c */ /* 0x000fda0003f65270 */
        /* <DEDUP_REMOVED lines=28> */
[C---:B------:R-:W-:Y:S01]  /*60e0*/  FMUL.FTZ R51, R39.reuse, R46 ;  /* 0x0000002e27337220 */ /* 0x040fe20000410000 */
[----:B------:R-:W-:Y:S01]  /*60f0*/  LOP3.LUT R84, R84, 0xffff0000, RZ, 0xc0, !PT ;  /* 0xffff000054547812 */ /* 0x000fe200078ec0ff */
[-C--:B------:R-:W-:Y:S01]  /*6100*/  FMUL.FTZ R39, R39, R44.reuse ;  /* 0x0000002c27277220 */ /* 0x080fe20000410000 */
[----:B------:R-:W-:Y:S01]  /*6110*/  LOP3.LUT R36, R36, 0xffff0000, RZ, 0xc0, !PT ;  /* 0xffff000024247812 */ /* 0x000fe200078ec0ff */
[----:B------:R-:W-:Y:S01]  /*6120*/  FFMA.FTZ R51, R38, R44, -R51 ;  /* 0x0000002c26337223 */ /* 0x000fe20000010833 */
[----:B------:R-:W-:Y:S01]  /*6130*/  FFMA.FTZ R40, R40, R47, R41 ;  /* 0x0000002f28287223 */ /* 0x000fe20000010029 */
[----:B------:R-:W-:-:S02]  /*6140*/  IMAD.U32 R86, R86, 0x10000, RZ ;  /* 0x0001000056567824 */ /* 0x000fc400078e00ff */
[----:B------:R-:W-:Y:S01]  /*6150*/  FMUL.FTZ R41, R43, R87 ;  /* 0x000000572b297220 */ /* 0x000fe20000410000 */
[----:B------:R-:W-:Y:S02]  /*6160*/  IMAD.U32 R85, R85, 0x10000, RZ ;  /* 0x0001000055557824 */ /* 0x000fe400078e00ff */
[----:B------:R-:W-:Y:S01]  /*6170*/  FMUL.FTZ R44, R43, R84 ;  /* 0x000000542b2c7220 */ /* 0x000fe20000410000 */
[----:B------:R-:W-:Y:S01]  /*6180*/  FFMA.FTZ R46, R38, R46, R39 ;  /* 0x0000002e262e7223 */ /* 0x000fe20000010027 */
        /* <DEDUP_REMOVED lines=12> */
.L_x_518:
[----:B------:R-:W-:Y:S05]  /*6250*/  BSYNC B1 ;  /* 0x0000000000017941 */ /* 0x000fea0003800000 */
.L_x_517:
[----:B------:R-:W-:Y:S02]  /*6260*/  ULDC.64 UR4, c[0x0][0x208] ;  /* 0x0000820000047ab9 */ /* 0x000fe40000000a00 */
[----:B--2---:R1:W-:Y:S01]  /*6270*/  STG.E.128 desc[UR4][R48.64+0x180], R36 ;  /* 0x0001802430007986 */ /* 0x0043e2000c101d04 */
[----:B------:R-:W-:Y:S05]  /*6280*/  BRA `(.L_x_504) ;  /* 0x0000004000f07947 */ /* 0x000fea0003800000 */
.L_x_462:
        /* <DEDUP_REMOVED lines=14> */
[----:B------:R-:W-:Y:S01]  /*6370*/  IADD3 R36, P4, R102, R84, RZ ;  /* 0x0000005466247210 */ /* 0x000fe20007f9e0ff */
[----:B------:R-:W-:Y:S01]  /*6380*/  ULDC.64 UR6, c[0x0][0x3e0] ;  /* 0x0000f80000067ab9 */ /* 0x000fe20000000a00 */
[----:B------:R-:W-:Y:S02]  /*6390*/  IADD3.X R39, R0, R15, RZ, P2, !PT ;  /* 0x0000000f00277210 */ /* 0x000fe400017fe4ff */
[----:B------:R-:W-:Y:S02]  /*63a0*/  CS2R R42, SRZ ;  /* 0x00000000002a7805 */ /* 0x000fe4000001ff00 */
[----:B------:R-:W-:Y:S01]  /*63b0*/  LEA R52, P3, R38, UR4, 0x1 ;  /* 0x0000000426347c11 */ /* 0x000fe2000f8608ff */
[----:B------:R-:W-:Y:S01]  /*63c0*/  IMAD.X R37, R114, 0x1, R21, P4 ;  /* 0x0000000172257824 */ /* 0x000fe200020e0615 */
[----:B------:R-:W-:-:S02]  /*63d0*/  ISETP.GE.AND P4, PT, R213, R115, PT ;  /* 0x00000073d500720c */ /* 0x000fc40003f86270 */
[----:B------:R-:W-:Y:S02]  /*63e0*/  CS2R R40, SRZ ;  /* 0x0000000000287805 */ /* 0x000fe4000001ff00 */
[----:B------:R-:W-:Y:S02]  /*63f0*/  LEA.HI.X R53, R38, UR5, R39, 0x1, P3 ;  /* 0x0000000526357c11 */ /* 0x000fe400098f0c27 */
[----:B------:R-:W-:Y:S02]  /*6400*/  CS2R R38, SRZ ;  /* 0x0000000000267805 */ /* 0x000fe4000001ff00 */
[----:B------:R-:W-:Y:S02]  /*6410*/  ISETP.GE.AND P3, PT, R212, R115, PT ;  /* 0x00000073d400720c */ /* 0x000fe40003f66270 */
[----:B------:R-:W-:Y:S02]  /*6420*/  CS2R R50, SRZ ;  /* 0x0000000000327805 */ /* 0x000fe4000001ff00 */
[----:B------:R-:W-:-:S02]  /*6430*/  LEA R56, P2, R36, UR6, 0x1 ;  /* 0x0000000624387c11 */ /* 0x000fc4000f8408ff */
[----:B------:R-:W-:Y:S02]  /*6440*/  CS2R R48, SRZ ;  /* 0x0000000000307805 */ /* 0x000fe4000001ff00 */
[----:B------:R-:W-:Y:S02]  /*6450*/  CS2R R46, SRZ ;  /* 0x00000000002e7805 */ /* 0x000fe4000001ff00 */
[----:B------:R-:W-:Y:S02]  /*6460*/  CS2R R44, SRZ ;  /* 0x00000000002c7805 */ /* 0x000fe4000001ff00 */
[----:B------:R-:W-:Y:S02]  /*6470*/  LEA.HI.X R57, R36, UR7, R37, 0x1, P2 ;  /* 0x0000000724397c11 */ /* 0x000fe400090f0c25 */
[----:B------:R-:W-:Y:S01]  /*6480*/  CS2R R36, SRZ ;  /* 0x0000000000247805 */ /* 0x000fe2000001ff00 */
[----:B------:R-:W-:Y:S02]  /*6490*/  ULDC.64 UR8, c[0x0][0x208] ;  /* 0x0000820000087ab9 */ /* 0x000fe40000000a00 */
[----:B------:R0:W5:Y:S04]  /*64a0*/  @!P4 LDG.E.128 R44, desc[UR8][R56.64+0x80] ;  /* 0x00008008382cc981 */ /* 0x000168000c1e1d00 */
[----:B------:R0:W5:Y:S04]  /*64b0*/  @!P3 LDG.E.128 R40, desc[UR8][R52.64] ;  /* 0x000000083428b981 */ /* 0x000168000c1e1d00 */
[----:B------:R0:W5:Y:S04]  /*64c0*/  @!P4 LDG.E.128 R36, desc[UR8][R52.64+0x80] ;  /* 0x000080083424c981 */ /* 0x000168000c1e1d00 */
[----:B------:R0:W5:Y:S02]  /*64d0*/  @!P3 LDG.E.128 R48, desc[UR8][R56.64] ;  /* 0x000000083830b981 */ /* 0x000164000c1e1d00 */
.L_x_520:
[----:B------:R-:W-:Y:S05]  /*64e0*/  BSYNC B1 ;  /* 0x0000000000017941 */ /* 0x000fea0003800000 */
.L_x_519:
        /* <DEDUP_REMOVED lines=23> */
[----:B------:R-:W-:-:S02]  /*6660*/  CS2R R58, SRZ ;  /* 0x00000000003a7805 */ /* 0x000fc4000001ff00 */
[----:B------:R-:W-:Y:S02]  /*6670*/  CS2R R62, SRZ ;  /* 0x00000000003e7805 */ /* 0x000fe4000001ff00 */
[----:B------:R-:W-:Y:S01]  /*6680*/  PRMT R177, R52, 0x5410, R53 ;  /* 0x0000541034b17816 */ /* 0x000fe20000000035 */
[----:B------:R-:W-:Y:S01]  /*6690*/  IMAD.MOV.U32 R52, RZ, RZ, R45 ;  /* 0x000000ffff347224 */ /* 0x000fe200078e002d */
[----:B------:R-:W-:Y:S01]  /*66a0*/  PRMT R186, R186, 0x5410, R56 ;  /* 0x00005410baba7816 */ /* 0x000fe20000000038 */
[----:B------:R-:W-:Y:S01]  /*66b0*/  IMAD.MOV.U32 R53, RZ, RZ, R50 ;  /* 0x000000ffff357224 */ /* 0x000fe200078e0032 */
[----:B------:R-:W-:Y:S02]  /*66c0*/  CS2R R56, SRZ ;  /* 0x0000000000387805 */ /* 0x000fe4000001ff00 */
[----:B------:R-:W-:Y:S02]  /*66d0*/  CS2R R60, SRZ ;  /* 0x00000000003c7805 */ /* 0x000fe4000001ff00 */
[----:B------:R-:W-:Y:S01]  /*66e0*/  PRMT R179, R179, 0x5410, R52 ;  /* 0x00005410b3b37816 */ /* 0x000fe20000000034 */
[----:B------:R-:W-:Y:S01]  /*66f0*/  IMAD.MOV.U32 R52, RZ, RZ, R51 ;  /* 0x000000ffff347224 */ /* 0x000fe200078e0033 */
[----:B------:R-:W-:Y:S01]  /*6700*/  PRMT R185, R185, 0x5410, R53 ;  /* 0x00005410b9b97816 */ /* 0x000fe20000000035 */
[----:B------:R-:W-:Y:S01]  /*6710*/  IMAD.MOV.U32 R53, RZ, RZ, R49 ;  /* 0x000000ffff357224 */ /* 0x000fe200078e0031 */
[----:B------:R-:W-:-:S02]  /*6720*/  CS2R R66, SRZ ;  /* 0x0000000000427805 */ /* 0x000fc4000001ff00 */
[----:B------:R-:W-:Y:S02]  /*6730*/  CS2R R64, SRZ ;  /* 0x0000000000407805 */ /* 0x000fe4000001ff00 */
[----:B------:R-:W-:Y:S02]  /*6740*/  PRMT R166, R52, 0x7610, R166 ;  /* 0x0000761034a67816 */ /* 0x000fe400000000a6 */
[----:B------:R-:W-:Y:S02]  /*6750*/  PRMT R161, R53, 0x7610, R161 ;  /* 0x0000761035a17816 */ /* 0x000fe400000000a1 */
        /* <DEDUP_REMOVED lines=10> */
[----:B------:R-:W-:Y:S02]  /*6800*/  CS2R R64, SRZ ;  /* 0x0000000000407805 */ /* 0x000fe4000001ff00 */
[----:B------:R-:W-:Y:S02]  /*6810*/  CS2R R62, SRZ ;  /* 0x00000000003e7805 */ /* 0x000fe4000001ff00 */
[----:B------:R-:W-:Y:S02]  /*6820*/  IADD3.X R53, R21, R114, R34, P2, P4 ;  /* 0x0000007215357210 */ /* 0x000fe400017e8422 */
[----:B------:R-:W-:Y:S02]  /*6830*/  CS2R R60, SRZ ;  /* 0x00000000003c7805 */ /* 0x000fe4000001ff00 */
[----:B------:R-:W-:Y:S01]  /*6840*/  LEA R68, P4, R54, UR4, 0x1 ;  /* 0x0000000436447c11 */ /* 0x000fe2000f8808ff */
[----:B------:R-:W-:Y:S01]  /*6850*/  ULDC.64 UR8, c[0x0][0x208] ;  /* 0x0000820000087ab9 */ /* 0x000fe20000000a00 */
[----:B------:R-:W-:-:S02]  /*6860*/  LEA R70, P2, R52, UR6, 0x1 ;  /* 0x0000000634467c11 */ /* 0x000fc4000f8408ff */
[----:B------:R-:W-:Y:S02]  /*6870*/  LEA.HI.X R69, R54, UR5, R55, 0x1, P4 ;  /* 0x0000000536457c11 */ /* 0x000fe4000a0f0c37 */
[----:B------:R-:W-:Y:S02]  /*6880*/  CS2R R54, SRZ ;  /* 0x0000000000367805 */ /* 0x000fe4000001ff00 */
[----:B------:R-:W-:Y:S02]  /*6890*/  LEA.HI.X R71, R52, UR7, R53, 0x1, P2 ;  /* 0x0000000734477c11 */ /* 0x000fe400090f0c35 */
[----:B------:R-:W-:Y:S02]  /*68a0*/  CS2R R52, SRZ ;  /* 0x0000000000347805 */ /* 0x000fe4000001ff00 */
[-C--:B------:R-:W-:Y:S02]  /*68b0*/  ISETP.GE.AND P4, PT, R212, R115.reuse, PT ;  /* 0x00000073d400720c */ /* 0x080fe40003f86270 */
[----:B------:R-:W-:-:S11]  /*68c0*/  ISETP.GE.AND P2, PT, R213, R115, PT ;  /* 0x00000073d500720c */ /* 0x000fd60003f46270 */
[----:B------:R0:W5:Y:S04]  /*68d0*/  @!P4 LDG.E.128 R56, desc[UR8][R68.64] ;  /* 0x000000084438c981 */ /* 0x000168000c1e1d00 */
[----:B------:R0:W5:Y:S04]  /*68e0*/  @!P2 LDG.E.128 R52, desc[UR8][R68.64+0x80] ;  /* 0x000080084434a981 */ /* 0x000168000c1e1d00 */
[----:B------:R0:W5:Y:S04]  /*68f0*/  @!P4 LDG.E.128 R64, desc[UR8][R70.64] ;  /* 0x000000084640c981 */ /* 0x000168000c1e1d00 */
[----:B------:R0:W5:Y:S02]  /*6900*/  @!P2 LDG.E.128 R60, desc[UR8][R70.64+0x80] ;  /* 0x00008008463ca981 */ /* 0x000164000c1e1d00 */
.L_x_522:
[----:B------:R-:W-:Y:S05]  /*6910*/  BSYNC B1 ;  /* 0x0000000000017941 */ /* 0x000fea0003800000 */
.L_x_521:
[----:B------:R-:W-:Y:S01]  /*6920*/  ISETP.GE.AND P4, PT, R218, R3, PT ;  /* 0x00000003da00720c */ /* 0x000fe20003f86270 */
[----:B------:R-:W-:Y:S01]  /*6930*/  BSSY B1, `(.L_x_523) ;  /* 0x0000020000017945 */ /* 0x000fe20003800000 */
[----:B0-----:R-:W-:Y:S02]  /*6940*/  CS2R R70, SRZ ;  /* 0x0000000000467805 */ /* 0x001fe4000001ff00 */
        /* <DEDUP_REMOVED lines=12> */
[----:B------:R-:W-:Y:S01]  /*6a10*/  ULDC.64 UR8, c[0x0][0x208] ;  /* 0x0000820000087ab9 */ /* 0x000fe20000000a00 */
[----:B------:R-:W-:Y:S02]  /*6a20*/  IADD3.X R71, R15, R29, R0, P2, P6 ;  /* 0x0000001d0f477210 */ /* 0x000fe400017ec400 */
[----:B------:R-:W-:-:S04]  /*6a30*/  IADD3 R0, P2, P6, R102, R31, R84 ;  /* 0x0000001f66007210 */ /* 0x000fc80007e5e054 */
[----:B------:R-:W-:Y:S02]  /*6a40*/  IADD3.X R69, R21, R33, R114, P2, P6 ;  /* 0x0000002115457210 */ /* 0x000fe400017ec472 */
[----:B------:R-:W-:-:S04]  /*6a50*/  LEA R84, P2, R86, UR4, 0x1 ;  /* 0x0000000456547c11 */ /* 0x000fc8000f8408ff */
[----:B------:R-:W-:Y:S02]  /*6a60*/  LEA.HI.X R85, R86, UR5, R71, 0x1, P2 ;  /* 0x0000000556557c11 */ /* 0x000fe400090f0c47 */
[----:B------:R-:W-:-:S04]  /*6a70*/  LEA R86, P2, R0, UR6, 0x1 ;  /* 0x0000000600567c11 */ /* 0x000fc8000f8408ff */
[----:B------:R-:W-:Y:S02]  /*6a80*/  LEA.HI.X R87, R0, UR7, R69, 0x1, P2 ;  /* 0x0000000700577c11 */ /* 0x000fe400090f0c45 */
[----:B------:R-:W-:Y:S02]  /*6a90*/  ISETP.GE.AND P2, PT, R212, R115, PT ;  /* 0x00000073d400720c */ /* 0x000fe40003f46270 */
[----:B------:R-:W-:Y:S02]  /*6aa0*/  CS2R R70, SRZ ;  /* 0x0000000000467805 */ /* 0x000fe4000001ff00 */
[----:B------:R-:W-:Y:S02]  /*6ab0*/  CS2R R68, SRZ ;  /* 0x0000000000447805 */ /* 0x000fe4000001ff00 */
[----:B------:R-:W-:Y:S02]  /*6ac0*/  CS2R R78, SRZ ;  /* 0x00000000004e7805 */ /* 0x000fe4000001ff00 */
[----:B------:R-:W-:-:S05]  /*6ad0*/  CS2R R76, SRZ ;  /* 0x00000000004c7805 */ /* 0x000fca000001ff00 */
[----:B------:R0:W5:Y:S04]  /*6ae0*/  @!P2 LDG.E.128 R72, desc[UR8][R84.64] ;  /* 0x000000085448a981 */ /* 0x000168000c1e1d00 */
[----:B------:R0:W5:Y:S01]  /*6af0*/  @!P2 LDG.E.128 R80, desc[UR8][R86.64] ;  /* 0x000000085650a981 */ /* 0x000162000c1e1d00 */
[----:B------:R-:W-:-:S13]  /*6b00*/  ISETP.GE.AND P2, PT, R213, R115, PT ;  /* 0x00000073d500720c */ /* 0x000fda0003f46270 */
[----:B------:R0:W5:Y:S04]  /*6b10*/  @!P2 LDG.E.128 R68, desc[UR8][R84.64+0x80] ;  /* 0x000080085444a981 */ /* 0x000168000c1e1d00 */
[----:B------:R0:W5:Y:S02]  /*6b20*/  @!P2 LDG.E.128 R76, desc[UR8][R86.64+0x80] ;  /* 0x00008008564ca981 */ /* 0x000164000c1e1d00 */
.L_x_524:
[----:B------:R-:W-:Y:S05]  /*6b30*/  BSYNC B1 ;  /* 0x0000000000017941 */ /* 0x000fea0003800000 */
.L_x_523:
[----:B------:R-:W-:Y:S01]  /*6b40*/  IMAD.MOV.U32 R0, RZ, RZ, R55 ;  /* 0x000000ffff007224 */ /* 0x000fe200078e0037 */
[----:B------:R-:W-:Y:S01]  /*6b50*/  PRMT R169, R89, 0x7610, R169 ;  /* 0x0000761059a97816 */ /* 0x000fe200000000a9 */
[----:B0-----:R-:W-:Y:S01]  /*6b60*/  IMAD.MOV.U32 R84, RZ, RZ, R52 ;  /* 0x000000ffff547224 */ /* 0x001fe200078e0034 */
[----:B------:R-:W-:Y:S01]  /*6b70*/  MOV R86, R58 ;  /* 0x0000003a00567202 */ /* 0x000fe20000000f00 */
        /* <DEDUP_REMOVED lines=17> */
[----:B------:R-:W-:Y:S01]  /*6c90*/  ULOP3.LUT UR4, UR60, 0x1, URZ, 0xfc, !UPT ;  /* 0x000000013c047892 */ /* 0x000fe2000f8efc3f */
[----:B------:R-:W-:Y:S01]  /*6ca0*/  IMAD.MOV.U32 R0, RZ, RZ, R67 ;  /* 0x000000ffff007224 */ /* 0x000fe200078e0043 */
[----:B------:R-:W-:Y:S01]  /*6cb0*/  PRMT R172, R84, 0x5410, R85 ;  /* 0x0000541054ac7816 */ /* 0x000fe20000000055 */
[----:B------:R-:W-:Y:S01]  /*6cc0*/  IMAD.MOV.U32 R84, RZ, RZ, R64 ;  /* 0x000000ffff547224 */ /* 0x000fe200078e0040 */
[----:B------:R-:W-:Y:S01]  /*6cd0*/  PRMT R173, R173, 0x5410, R86 ;  /* 0x00005410adad7816 */ /* 0x000fe20000000056 */
[----:B------:R-:W-:Y:S01]  /*6ce0*/  IMAD.MOV.U32 R85, RZ, RZ, R65 ;  /* 0x000000ffff557224 */ /* 0x000fe200078e0041 */
[----:B------:R-:W-:Y:S01]  /*6cf0*/  UISETP.NE.AND UP0, UPT, UR4, 0x3, UPT ;  /* 0x000000030400788c */ /* 0x000fe2000bf05270 */
[----:B-----5:R-:W-:Y:S01]  /*6d00*/  IMAD.MOV.U32 R86, RZ, RZ, R70 ;  /* 0x000000ffff567224 */ /* 0x020fe200078e0046 */
[----:B------:R-:W-:Y:S01]  /*6d10*/  PRMT R176, R176, 0x5410, R84 ;  /* 0x00005410b0b07816 */ /* 0x000fe20000000054 */
[----:B------:R-:W-:Y:S01]  /*6d20*/  IMAD.MOV.U32 R84, RZ, RZ, R69 ;  /* 0x000000ffff547224 */ /* 0x000fe200078e0045 */
[----:B------:R-:W-:Y:S01]  /*6d30*/  PRMT R174, R0, 0x5410, R85 ;  /* 0x0000541000ae7816 */ /* 0x000fe20000000055 */
[----:B------:R-:W-:Y:S01]  /*6d40*/  IMAD.MOV.U32 R85, RZ, RZ, R71 ;  /* 0x000000ffff557224 */ /* 0x000fe200078e0047 */
[----:B------:R-:W-:Y:S01]  /*6d50*/  PRMT R150, R86, 0x7610, R150 ;  /* 0x0000761056967816 */ /* 0x000fe20000000096 */
[----:B------:R-:W-:Y:S01]  /*6d60*/  IMAD.MOV.U32 R86, RZ, RZ, R68 ;  /* 0x000000ffff567224 */ /* 0x000fe200078e0044 */
[----:B------:R-:W-:Y:S01]  /*6d70*/  PLOP3.LUT P2, PT, PT, PT, UP0, 0x80, 0x0 ;  /* 0x000000000000781c */ /* 0x000fe20003f4f008 */
[----:B------:R-:W-:Y:S01]  /*6d80*/  IMAD.MOV.U32 R0, RZ, RZ, R74 ;  /* 0x000000ffff007224 */ /* 0x000fe200078e004a */
[----:B------:R-:W-:Y:S01]  /*6d90*/  PRMT R150, R150, 0x5410, R85 ;  /* 0x0000541096967816 */ /* 0x000fe20000000055 */
[----:B------:R-:W-:Y:S01]  /*6da0*/  IMAD.MOV.U32 R85, RZ, RZ, R72 ;  /* 0x000000ffff557224 */ /* 0x000fe200078e0048 */
[----:B------:R-:W-:Y:S01]  /*6db0*/  PRMT R152, R86, 0x5410, R84 ;  /* 0x0000541056987816 */ /* 0x000fe20000000054 */
[----:B------:R-:W-:Y:S01]  /*6dc0*/  IMAD.MOV.U32 R86, RZ, RZ, R75 ;  /* 0x000000ffff567224 */ /* 0x000fe200078e004b */
[----:B------:R-:W-:Y:S01]  /*6dd0*/  PRMT R156, R0, 0x7610, R156 ;  /* 0x00007610009c7816 */ /* 0x000fe2000000009c */
[----:B------:R-:W-:-:S02]  /*6de0*/  IMAD.MOV.U32 R0, RZ, RZ, R78 ;  /* 0x000000ffff007224 */ /* 0x000fc400078e004e */
[----:B------:R-:W-:Y:S01]  /*6df0*/  IMAD.MOV.U32 R84, RZ, RZ, R73 ;  /* 0x000000ffff547224 */ /* 0x000fe200078e0049 */
[----:B------:R-:W-:Y:S01]  /*6e00*/  PRMT R155, R85, 0x5410, R86 ;  /* 0x00005410559b7816 */ /* 0x000fe20000000056 */
[----:B------:R-:W-:Y:S01]  /*6e10*/  IMAD.MOV.U32 R85, RZ, RZ, R79 ;  /* 0x000000ffff557224 */ /* 0x000fe200078e004f */
[----:B------:R-:W-:Y:S01]  /*6e20*/  PRMT R153, R0, 0x7610, R153 ;  /* 0x0000761000997816 */ /* 0x000fe20000000099 */
[----:B------:R-:W-:Y:S01]  /*6e30*/  IMAD.MOV.U32 R0, RZ, RZ, R77 ;  /* 0x000000ffff007224 */ /* 0x000fe200078e004d */
[----:B------:R-:W-:Y:S01]  /*6e40*/  PRMT R156, R156, 0x5410, R84 ;  /* 0x000054109c9c7816 */ /* 0x000fe20000000054 */
[----:B------:R-:W-:Y:S01]  /*6e50*/  IMAD.MOV.U32 R86, RZ, RZ, R82 ;  /* 0x000000ffff567224 */ /* 0x000fe200078e0052 */
[----:B------:R-:W-:Y:S02]  /*6e60*/  MOV R84, R76 ;  /* 0x0000004c00547202 */ /* 0x000fe40000000f00 */
[----:B------:R-:W-:Y:S01]  /*6e70*/  PRMT R153, R153, 0x5410, R85 ;  /* 0x0000541099997816 */ /* 0x000fe20000000055 */
[----:B------:R-:W-:Y:S01]  /*6e80*/  IMAD.MOV.U32 R85, RZ, RZ, R83 ;  /* 0x000000ffff557224 */ /* 0x000fe200078e0053 */
[----:B------:R-:W-:Y:S01]  /*6e90*/  PRMT R154, R84, 0x5410, R0 ;  /* 0x00005410549a7816 */ /* 0x000fe20000000000 */
[----:B------:R-:W-:-:S02]  /*6ea0*/  IMAD.MOV.U32 R84, RZ, RZ, R80 ;  /* 0x000000ffff547224 */ /* 0x000fc400078e0050 */
[----:B------:R-:W-:Y:S01]  /*6eb0*/  IMAD.MOV.U32 R0, RZ, RZ, R81 ;  /* 0x000000ffff007224 */ /* 0x000fe200078e0051 */
[----:B------:R-:W-:-:S04]  /*6ec0*/  PRMT R157, R86, 0x5410, R85 ;  /* 0x00005410569d7816 */ /* 0x000fc80000000055 */
[----:B------:R-:W-:Y:S01]  /*6ed0*/  PRMT R168, R84, 0x5410, R0 ;  /* 0x0000541054a87816 */ /* 0x000fe20000000000 */
[----:B------:R-:W-:Y:S06]  /*6ee0*/  @!P2 BRA `(.L_x_525) ;  /* 0x000000000004a947 */ /* 0x000fec0003800000 */
[----:B------:R-:W-:Y:S01]  /*6ef0*/  BPT.TRAP 0x1 ;  /* 0x000000040000795c */ /* 0x000fe20000300000 */
.L_x_525:
[----:B------:R-:W-:Y:S01]  /*6f00*/  IMAD R0, R17, 0x8, R16 ;  /* 0x0000000811007824 */ /* 0x000fe200078e0210 */
[----:B------:R-:W-:Y:S01]  /*6f10*/  SHF.L.U32 R114, R219, 0x1f, RZ ;  /* 0x0000001fdb727819 */ /* 0x000fe200000006ff */
[----:B------:R-:W0:Y:S01]  /*6f20*/  LDC R144, c[0x0][0x2e4] ;  /* 0x0000b900ff907b82 */ /* 0x000e220000000800 */
[----:B------:R-:W-:Y:S02]  /*6f30*/  BSSY B1, `(.L_x_526) ;  /* 0x0000004000017945 */ /* 0x000fe40003800000 */
[----:B------:R-:W1:Y:S05]  /*6f40*/  SYNCS.PHASECHK.TRANS64.TRYWAIT P6, [R0+URZ+0x38890], R114 ;  /* 0x03889072000075a7 */ /* 0x000e6a00080c017f */
[----:B------:R-:W2:Y:S01]  /*6f50*/  LDC.64 R122, c[0x0][0x2f0] ;  /* 0x0000bc00ff7a7b82 */ /* 0x000ea20000000a00 */
[----:B-1----:R-:W-:Y:S05]  /*6f60*/  @!P6 BRA `(.L_x_527) ;  /* 0x000001ec001ce947 */ /* 0x002fea0003800000 */
.L_x_791:
[----:B------:R-:W-:Y:S05]  /*6f70*/  BSYNC B1 ;  /* 0x0000000000017941 */ /* 0x000fea0003800000 */
.L_x_526:
[----:B------:R-:W-:Y:S01]  /*6f80*/  BSSY B1, `(.L_x_528) ;  /* 0x0000113000017945 */ /* 0x000fe20003800000 */
[----:B0-----:R-:W-:Y:S02]  /*6f90*/  IMAD.IADD R145, R144, 0x1, -R119 ;  /* 0x0000000190917824 */ /* 0x001fe400078e0a77 */
[----:B------:R-:W-:Y:S01]  /*6fa0*/  IMAD.MOV.U32 R125, RZ, RZ, R88 ;  /* 0x000000ffff7d7224 */ /* 0x000fe200078e0058 */
[----:B------:R-:W-:Y:S06]  /*6fb0*/  @P5 BRA `(.L_x_529) ;  /* 0x00000010003c5947 */ /* 0x000fec0003800000 */
[----:B------:R-:W-:Y:S01]  /*6fc0*/  ISETP.NE.AND P5, PT, R26, RZ, PT ;  /* 0x000000ff1a00720c */ /* 0x000fe20003fa5270 */
[-C--:B--2---:R-:W-:Y:S01]  /*6fd0*/  IMAD R84, R118, R122.reuse, RZ ;  /* 0x0000007a76547224 */ /* 0x084fe200078e02ff */
[----:B------:R-:W-:Y:S01]  /*6fe0*/  BSSY B2, `(.L_x_530) ;  /* 0x0000088000027945 */ /* 0x000fe20003800000 */
[----:B------:R-:W-:-:S04]  /*6ff0*/  IMAD.WIDE.U32 R134, R18, R122, R124 ;  /* 0x0000007a12867225 */ /* 0x000fc800078e007c */
[----:B------:R-:W-:-:S04]  /*7000*/  IMAD R84, R18, R123, R84 ;  /* 0x0000007b12547224 */ /* 0x000fc800078e0254 */
[----:B------:R-:W-:Y:S02]  /*7010*/  IMAD.IADD R158, R84, 0x1, R135 ;  /* 0x00000001549e7824 */ /* 0x000fe400078e0287 */
[----:B------:R-:W-:Y:S05]  /*7020*/  @!P5 BRA `(.L_x_531) ;  /* 0x00000008000cd947 */ /* 0x000fea0003800000 */
[----:B------:R-:W-:Y:S01]  /*7030*/  SEL R84, R119, R145, !P0 ;  /* 0x0000009177547207 */ /* 0x000fe20004000000 */
[----:B------:R-:W-:Y:S01]  /*7040*/  BSSY B3, `(.L_x_532) ;  /* 0x000007e000037945 */ /* 0x000fe20003800000 */
[----:B------:R-:W-:Y:S02]  /*7050*/  IADD3 R88, P5, P6, R94, R134, R13 ;  /* 0x000000865e587210 */ /* 0x000fe40007ebe00d */
[----:B------:R-:W-:Y:S02]  /*7060*/  SHF.R.S32.HI R85, RZ, 0x1f, R84 ;  /* 0x0000001fff557819 */ /* 0x000fe40000011454 */
[----:B------:R-:W-:Y:S02]  /*7070*/  IADD3.X R89, R93, R158, R7, P5, P6 ;  /* 0x0000009e5d597210 */ /* 0x000fe40002fec407 */
[----:B------:R-:W-:Y:S02]  /*7080*/  LEA.HI R84, R85, R84, RZ, 0x4 ;  /* 0x0000005455547211 */ /* 0x000fe400078f20ff */
[----:B------:R-:W-:-:S02]  /*7090*/  P2R R90, PR, RZ, 0x2 ;  /* 0x00000002ff5a7803 */ /* 0x000fc40000000000 */
[----:B------:R-:W-:-:S05]  /*70a0*/  LEA.HI.SX32 R84, R84, R14, 0x1c ;  /* 0x0000000e54547211 */ /* 0x000fca00078fe2ff */
[----:B------:R-:W-:-:S05]  /*70b0*/  IMAD.SHL.U32 R85, R84, 0x8, RZ ;  /* 0x0000000854557824 */ /* 0x000fca00078e00ff */
[----:B------:R-:W-:-:S13]  /*70c0*/  ISETP.GE.AND P5, PT, R85, R144, PT ;  /* 0x000000905500720c */ /* 0x000fda0003fa6270 */
[--C-:B------:R-:W-:Y:S02]  /*70d0*/  @!P5 SHF.R.S32.HI R87, RZ, 0x1f, R85.reuse ;  /* 0x0000001fff57d819 */ /* 0x100fe40000011455 */
[--C-:B------:R-:W-:Y:S02]  /*70e0*/  @!P5 IADD3 R86, P1, P6, R94, R134, R85.reuse ;  /* 0x000000865e56d210 */ /* 0x100fe40007e3e055 */
[----:B------:R-:W-:Y:S02]  /*70f0*/  LOP3.LUT R85, R232, 0x38, R85, 0xf8, !PT ;  /* 0x00000038e8557812 */ /* 0x000fe400078ef855 */
[----:B------:R-:W-:Y:S02]  /*7100*/  @!P5 IADD3.X R87, R93, R158, R87, P1, P6 ;  /* 0x0000009e5d57d210 */ /* 0x000fe40000fec457 */
[----:B------:R-:W-:Y:S02]  /*7110*/  LEA R136, P6, R88, R116, 0x1 ;  /* 0x0000007458887211 */ /* 0x000fe400078c08ff */
[----:B------:R-:W-:-:S02]  /*7120*/  LOP3.LUT R85, R85, R233, RZ, 0x3c, !PT ;  /* 0x000000e955557212 */ /* 0x000fc400078e3cff */
[-C--:B------:R-:W-:Y:S02]  /*7130*/  LEA.HI.X R137, R88, R117.reuse, R89, 0x1, P6 ;  /* 0x0000007558897211 */ /* 0x080fe400030f0c59 */
[----:B------:R-:W-:Y:S02]  /*7140*/  @!P5 LEA R138, P6, R86, R116, 0x1 ;  /* 0x00000074568ad211 */ /* 0x000fe400078c08ff */
[----:B------:R-:W-:Y:S02]  /*7150*/  ISETP.NE.AND P1, PT, R90, RZ, PT ;  /* 0x000000ff5a00720c */ /* 0x000fe40003f25270 */
[----:B------:R-:W-:Y:S02]  /*7160*/  @!P5 LEA.HI.X R139, R86, R117, R87, 0x1, P6 ;  /* 0x00000075568bd211 */ /* 0x000fe400030f0c57 */
[----:B------:R-:W-:Y:S02]  /*7170*/  SHF.R.S32.HI R86, RZ, 0x1f, R84 ;  /* 0x0000001fff567819 */ /* 0x000fe40000011454 */
[----:B------:R-:W-:-:S02]  /*7180*/  ISETP.GE.AND P6, PT, R212, R115, PT ;  /* 0x00000073d400720c */ /* 0x000fc40003fc6270 */
[----:B------:R-:W-:-:S04]  /*7190*/  LEA.HI R84, R86, R84, RZ, 0x3 ;  /* 0x0000005456547211 */ /* 0x000fc800078f18ff */
[----:B------:R-:W-:-:S05]  /*71a0*/  SHF.R.S32.HI R84, RZ, 0x3, R84 ;  /* 0x00000003ff547819 */ /* 0x000fca0000011454 */
[----:B------:R-:W-:-:S04]  /*71b0*/  IMAD R84, R84, 0x1400, R234 ;  /* 0x0000140054547824 */ /* 0x000fc800078e02ea */
[----:B------:R-:W-:Y:S02]  /*71c0*/  IMAD.IADD R85, R84, 0x1, R85 ;  /* 0x0000000154557824 */ /* 0x000fe400078e0255 */
[C---:B------:R-:W-:Y:S02]  /*71d0*/  IMAD R84, R17.reuse, 0x5000, R143 ;  /* 0x0000500011547824 */ /* 0x040fe400078e028f */
[----:B------:R-:W-:Y:S02]  /*71e0*/  IMAD R88, R17, 0x5000, R85 ;  /* 0x0000500011587824 */ /* 0x000fe400078e0255 */
[--C-:B------:R-:W-:Y:S02]  /*71f0*/  IMAD R84, R84, 0x2, R16.reuse ;  /* 0x0000000254547824 */ /* 0x100fe400078e0210 */
[----:B------:R-:W-:-:S04]  /*7200*/  IMAD R88, R88, 0x2, R16 ;  /* 0x0000000258587824 */ /* 0x000fc800078e0210 */
[----:B------:R-:W0:Y:S04]  /*7210*/  LDS.128 R84, [R84+0x24400] ;  /* 0x0244000054547984 */ /* 0x000e280000000c00 */
[----:B------:R-:W2:Y:S01]  /*7220*/  LDS.128 R88, [R88+0x24400] ;  /* 0x0244000058587984 */ /* 0x000ea20000000c00 */
[----:B------:R-:W-:Y:S05]  /*7230*/  @P6 BRA `(.L_x_533) ;  /* 0x0000000400786947 */ /* 0x000fea0003800000 */
[----:B------:R-:W-:Y:S01]  /*7240*/  SHF.R.U32.HI R159, RZ, 0x10, R49 ;  /* 0x00000010ff9f7819 */ /* 0x000fe20000011631 */
[----:B--2---:R-:W-:Y:S01]  /*7250*/  IMAD.U32 R164, R89, 0x10000, RZ ;  /* 0x0001000059a47824 */ /* 0x004fe200078e00ff */
[----:B------:R-:W-:Y:S01]  /*7260*/  SHF.R.U32.HI R163, RZ, 0x10, R41 ;  /* 0x00000010ffa37819 */ /* 0x000fe20000011629 */
[----:B------:R-:W-:Y:S01]  /*7270*/  IMAD.U32 R167, R91, 0x10000, RZ ;  /* 0x000100005ba77824 */ /* 0x000fe200078e00ff */
[----:B------:R-:W-:Y:S02]  /*7280*/  PRMT R159, R161, 0x5410, R159 ;  /* 0x00005410a19f7816 */ /* 0x000fe4000000009f */
[----:B------:R-:W-:Y:S01]  /*7290*/  PRMT R163, R160, 0x5410, R163 ;  /* 0x00005410a0a37816 */ /* 0x000fe200000000a3 */
[C---:B0-----:R-:W-:Y:S01]  /*72a0*/  IMAD.U32 R160, R85.reuse, 0x10000, RZ ;  /* 0x0001000055a07824 */ /* 0x041fe200078e00ff */
[----:B------:R-:W-:Y:S01]  /*72b0*/  LOP3.LUT R85, R85, 0xffff0000, RZ, 0xc0, !PT ;  /* 0xffff000055557812 */ /* 0x000fe200078ec0ff */
[C---:B------:R-:W-:Y:S01]  /*72c0*/  IMAD.U32 R162, R159.reuse, 0x10000, RZ ;  /* 0x000100009fa27824 */ /* 0x040fe200078e00ff */
[----:B------:R-:W-:Y:S01]  /*72d0*/  LOP3.LUT R159, R159, 0xffff0000, RZ, 0xc0, !PT ;  /* 0xffff00009f9f7812 */ /* 0x000fe200078ec0ff */
[----:B------:R-:W-:Y:S01]  /*72e0*/  IMAD.U32 R161, R163, 0x10000, RZ ;  /* 0x00010000a3a17824 */ /* 0x000fe200078e00ff */
[----:B------:R-:W-:Y:S01]  /*72f0*/  SHF.R.U64 R50, R50, 0x10, R51 ;  /* 0x0000001032327819 */ /* 0x000fe20000001233 */
[-C--:B------:R-:W-:Y:S01]  /*7300*/  FMUL.FTZ R165, R164, R162.reuse ;  /* 0x000000a2a4a57220 */ /* 0x080fe20000410000 */
[----:B------:R-:W-:Y:S01]  /*7310*/  SHF.R.U64 R48, R48, 0x10, R49 ;  /* 0x0000001030307819 */ /* 0x000fe20000001231 */
[-C--:B------:R-:W-:Y:S01]  /*7320*/  FMUL.FTZ R164, R164, R161.reuse ;  /* 0x000000a1a4a47220 */ /* 0x080fe20000410000 */
[----:B------:R-:W-:Y:S01]  /*7330*/  SHF.R.U64 R40, R40, 0x10, R41 ;  /* 0x0000001028287819 */ /* 0x000fe20000001229 */
[----:B------:R-:W-:Y:S01]  /*7340*/  FFMA.FTZ R161, R160, R161, -R165 ;  /* 0x000000a1a0a17223 */ /* 0x000fe200000108a5 */
[----:B------:R-:W-:Y:S01]  /*7350*/  PRMT R48, R186, 0x5432, R48 ;  /* 0x00005432ba307816 */ /* 0x000fe20000000030 */
[----:B------:R-:W-:Y:S01]  /*7360*/  FFMA.FTZ R160, R160, R162, R164 ;  /* 0x000000a2a0a07223 */ /* 0x000fe200000100a4 */
[----:B------:R-:W-:Y:S01]  /*7370*/  LOP3.LUT R162, R89, 0xffff0000, RZ, 0xc0, !PT ;  /* 0xffff000059a27812 */ /* 0x000fe200078ec0ff */
[----:B------:R-:W-:Y:S01]  /*7380*/  IMAD.U32 R49, R86, 0x10000, RZ ;  /* 0x0001000056317824 */ /* 0x000fe200078e00ff */
[----:B------:R-:W-:-:S02]  /*7390*/  LOP3.LUT R89, R163, 0xffff0000, RZ, 0xc0, !PT ;  /* 0xffff0000a3597812 */ /* 0x000fc400078ec0ff */
[----:B------:R-:W-:Y:S01]  /*73a0*/  SHF.R.U64 R42, R42, 0x10, R43 ;  /* 0x000000102a2a7819 */ /* 0x000fe2000000122b */
[----:B------:R-:W-:Y:S01]  /*73b0*/  FMUL.FTZ R163, R162, R159 ;  /* 0x0000009fa2a37220 */ /* 0x000fe20000410000 */
[----:B------:R-:W-:Y:S01]  /*73c0*/  PRMT R40, R184, 0x5432, R40 ;  /* 0x00005432b8287816 */ /* 0x000fe20000000028 */
[-C--:B------:R-:W-:Y:S01]  /*73d0*/  FMUL.FTZ R162, R162, R89.reuse ;  /* 0x00000059a2a27220 */ /* 0x080fe20000410000 */
[----:B------:R-:W-:Y:S01]  /*73e0*/  SHF.L.U32 R41, R84, 0x10, RZ ;  /* 0x0000001054297819 */ /* 0x000fe200000006ff */
[----:B------:R-:W-:Y:S01]  /*73f0*/  FFMA.FTZ R89, R85, R89, -R163 ;  /* 0x0000005955597223 */ /* 0x000fe200000108a3 */
[----:B------:R-:W-:Y:S02]  /*7400*/  IMAD.U32 R163, R87, 0x10000, RZ ;  /* 0x0001000057a37824 */ /* 0x000fe400078e00ff */
[----:B------:R-:W-:Y:S01]  /*7410*/  FFMA.FTZ R85, R85, R159, R162 ;  /* 0x0000009f55557223 */ /* 0x000fe200000100a2 */
[----:B------:R-:W-:Y:S02]  /*7420*/  SHF.R.U32.HI R159, RZ, 0x10, R51 ;  /* 0x00000010ff9f7819 */ /* 0x000fe40000011633 */
[----:B------:R-:W-:Y:S01]  /*7430*/  SHF.R.U32.HI R162, RZ, 0x10, R43 ;  /* 0x00000010ffa27819 */ /* 0x000fe2000001162b */
[----:B------:R-:W-:Y:S01]  /*7440*/  IMAD.U32 R43, R88, 0x10000, RZ ;  /* 0x00010000582b7824 */ /* 0x000fe200078e00ff */
[----:B------:R-:W-:-:S02]  /*7450*/  PRMT R159, R166, 0x5410, R159 ;  /* 0x00005410a69f7816 */ /* 0x000fc4000000009f */
[----:B------:R-:W-:Y:S02]  /*7460*/  PRMT R162, R166, 0x5432, R162 ;  /* 0x00005432a6a27816 */ /* 0x000fe400000000a2 */
[----:B------:R-:W-:Y:S01]  /*7470*/  LOP3.LUT R51, R87, 0xffff0000, RZ, 0xc0, !PT ;  /* 0xffff000057337812 */ /* 0x000fe200078ec0ff */
[----:B------:R-:W-:Y:S01]  /*7480*/  IMAD.U32 R164, R159, 0x10000, RZ ;  /* 0x000100009fa47824 */ /* 0x000fe200078e00ff */
[----:B------:R-:W-:Y:S01]  /*7490*/  LOP3.LUT R87, R91, 0xffff0000, RZ, 0xc0, !PT ;  /* 0xffff00005b577812 */ /* 0x000fe200078ec0ff */
[C---:B------:R-:W-:Y:S01]  /*74a0*/  IMAD.U32 R165, R162.reuse, 0x10000, RZ ;  /* 0x00010000a2a57824 */ /* 0x040fe200078e00ff */
[----:B------:R-:W-:Y:S01]  /*74b0*/  LOP3.LUT R159, R159, 0xffff0000, RZ, 0xc0, !PT ;  /* 0xffff00009f9f7812 */ /* 0x000fe200078ec0ff */
[C---:B------:R-:W-:Y:S01]  /*74c0*/  FMUL.FTZ R166, R167.reuse, R164 ;  /* 0x000000a4a7a67220 */ /* 0x040fe20000410000 */
[----:B------:R-:W-:Y:S01]  /*74d0*/  LOP3.LUT R162, R162, 0xffff0000, RZ, 0xc0, !PT ;  /* 0xffff0000a2a27812 */ /* 0x000fe200078ec0ff */
[----:B------:R-:W-:Y:S01]  /*74e0*/  FMUL.FTZ R167, R167, R165 ;  /* 0x000000a5a7a77220 */ /* 0x000fe20000410000 */
[----:B------:R-:W-:Y:S01]  /*74f0*/  LOP3.LUT R88, R88, 0xffff0000, RZ, 0xc0, !PT ;  /* 0xffff000058587812 */ /* 0x000fe200078ec0ff */
[C---:B------:R-:W-:Y:S01]  /*7500*/  FMUL.FTZ R91, R87.reuse, R159 ;  /* 0x0000009f575b7220 */ /* 0x040fe20000410000 */
[----:B------:R-:W-:Y:S01]  /*7510*/  LOP3.LUT R84, R84, 0xffff0000, RZ, 0xc0, !PT ;  /* 0xffff000054547812 */ /* 0x000fe200078ec0ff */
[-C--:B------:R-:W-:Y:S01]  /*7520*/  FMUL.FTZ R87, R87, R162.reuse ;  /* 0x000000a257577220 */ /* 0x080fe20000410000 */
[----:B------:R-:W-:Y:S01]  /*7530*/  PRMT R50, R185, 0x5432, R50 ;  /* 0x00005432b9327816 */ /* 0x000fe20000000032 */
[----:B------:R-:W-:Y:S01]  /*7540*/  FFMA.FTZ R91, R51, R162, -R91 ;  /* 0x000000a2335b7223 */ /* 0x000fe2000001085b */
[----:B------:R-:W-:-:S02]  /*7550*/  IMAD.U32 R162, R48, 0x10000, RZ ;  /* 0x0001000030a27824 */ /* 0x000fc400078e00ff */
[----:B------:R-:W-:Y:S01]  /*7560*/  FFMA.FTZ R87, R51, R159, R87 ;  /* 0x0000009f33577223 */ /* 0x000fe20000010057 */
[----:B------:R-:W-:Y:S01]  /*7570*/  IMAD.U32 R51, R40, 0x10000, RZ ;  /* 0x0001000028337824 */ /* 0x000fe200078e00ff */
[----:B------:R-:W-:Y:S01]  /*7580*/  LOP3.LUT R48, R48, 0xffff0000, RZ, 0xc0, !PT ;  /* 0xffff000030307812 */ /* 0x000fe200078ec0ff */
[C---:B------:R-:W-:Y:S01]  /*7590*/  FMUL.FTZ R159, R43.reuse, R162 ;  /* 0x000000a22b9f7220 */ /* 0x040fe20000410000 */
[----:B------:R-:W-:Y:S01]  /*75a0*/  LOP3.LUT R40, R40, 0xffff0000, RZ, 0xc0, !PT ;  /* 0xffff000028287812 */ /* 0x000fe200078ec0ff */
[----:B------:R-:W-:Y:S01]  /*75b0*/  FMUL.FTZ R43, R43, R51 ;  /* 0x000000332b2b7220 */ /* 0x000fe20000410000 */
[----:B------:R-:W-:Y:S01]  /*75c0*/  FFMA.FTZ R166, R163, R165, -R166 ;  /* 0x000000a5a3a67223 */ /* 0x000fe200000108a6 */
[----:B------:R-:W-:Y:S01]  /*75d0*/  FFMA.FTZ R159, R41, R51, -R159 ;  /* 0x00000033299f7223 */ /* 0x000fe2000001089f */
[----:B------:R-:W-:Y:S01]  /*75e0*/  FMUL.FTZ R51, R88, R48 ;  /* 0x0000003058337220 */ /* 0x000fe20000410000 */
[----:B------:R-:W-:Y:S01]  /*75f0*/  FFMA.FTZ R167, R163, R164, R167 ;  /* 0x000000a4a3a77223 */ /* 0x000fe200000100a7 */
[----:B------:R-:W-:Y:S01]  /*7600*/  LOP3.LUT R163, R86, 0xffff0000, RZ, 0xc0, !PT ;  /* 0xffff000056a37812 */ /* 0x000fe200078ec0ff */
[-C--:B------:R-:W-:Y:S01]  /*7610*/  FMUL.FTZ R88, R88, R40.reuse ;  /* 0x0000002858587220 */ /* 0x080fe20000410000 */
[----:B------:R-:W-:Y:S01]  /*7620*/  PRMT R42, R183, 0x5432, R42 ;  /* 0x00005432b72a7816 */ /* 0x000fe2000000002a */
[----:B------:R-:W-:Y:S01]  /*7630*/  FFMA.FTZ R51, R84, R40, -R51 ;  /* 0x0000002854337223 */ /* 0x000fe20000010833 */
[C---:B------:R-:W-:Y:S01]  /*7640*/  IMAD.U32 R86, R90.reuse, 0x10000, RZ ;  /* 0x000100005a567824 */ /* 0x040fe200078e00ff */
[----:B------:R-:W-:Y:S01]  /*7650*/  LOP3.LUT R90, R90, 0xffff0000, RZ, 0xc0, !PT ;  /* 0xffff00005a5a7812 */ /* 0x000fe200078ec0ff */
[C---:B------:R-:W-:Y:S01]  /*7660*/  IMAD.U32 R40, R50.reuse, 0x10000, RZ ;  /* 0x0001000032287824 */ /* 0x040fe200078e00ff */
[----:B------:R-:W-:Y:S01]  /*7670*/  LOP3.LUT R50, R50, 0xffff0000, RZ, 0xc0, !PT ;  /* 0xffff000032327812 */ /* 0x000fe200078ec0ff */
[----:B------:R-:W-:Y:S01]  /*7680*/  FFMA.FTZ R43, R41, R162, R43 ;  /* 0x000000a2292b7223 */ /* 0x000fe2000001002b */
[C---:B------:R-:W-:Y:S01]  /*7690*/  IMAD.U32 R41, R42.reuse, 0x10000, RZ ;  /* 0x000100002a297824 */ /* 0x040fe200078e00ff */
[----:B------:R-:W-:Y:S01]  /*76a0*/  LOP3.LUT R42, R42, 0xffff0000, RZ, 0xc0, !PT ;  /* 0xffff00002a2a7812 */ /* 0x000fe200078ec0ff */
[----:B------:R-:W-:Y:S01]  /*76b0*/  FFMA.FTZ R88, R84, R48, R88 ;  /* 0x0000003054587223 */ /* 0x000fe20000010058 */
[----:B------:R-:W-:Y:S01]  /*76c0*/  FMUL.FTZ R48, R86, R40 ;  /* 0x0000002856307220 */ /* 0x000fe20000410000 */
[----:B------:R-:W-:Y:S01]  /*76d0*/  FMUL.FTZ R84, R90, R50 ;  /* 0x000000325a547220 */ /* 0x000fe20000410000 */
[-C--:B------:R-:W-:Y:S01]  /*76e0*/  FMUL.FTZ R86, R86, R41.reuse ;  /* 0x0000002956567220 */ /* 0x080fe20000410000 */
[-C--:B------:R-:W-:Y:S01]  /*76f0*/  FMUL.FTZ R90, R90, R42.reuse ;  /* 0x0000002a5a5a7220 */ /* 0x080fe20000410000 */
[----:B------:R-:W-:Y:S01]  /*7700*/  FFMA.FTZ R48, R49, R41, -R48 ;  /* 0x0000002931307223 */ /* 0x000fe20000010830 */
[----:B------:R-:W-:Y:S01]  /*7710*/  FFMA.FTZ R84, R163, R42, -R84 ;  /* 0x0000002aa3547223 */ /* 0x000fe20000010854 */
[----:B------:R-:W-:Y:S01]  /*7720*/  FFMA.FTZ R86, R49, R40, R86 ;  /* 0x0000002831567223 */ /* 0x000fe20000010056 */
[----:B------:R-:W-:Y:S01]  /*7730*/  FFMA.FTZ R90, R163, R50, R90 ;  /* 0x00000032a35a7223 */ /* 0x000fe2000001005a */
[----:B------:R-:W-:-:S02]  /*7740*/  F2FP.BF16.F32.PACK_AB R89, R89, R161 ;  /* 0x000000a15959723e */ /* 0x000fc400000010ff */
[----:B------:R-:W-:Y:S02]  /*7750*/  F2FP.BF16.F32.PACK_AB R91, R91, R166 ;  /* 0x000000a65b5b723e */ /* 0x000fe400000010ff */
[----:B------:R-:W-:Y:S01]  /*7760*/  F2FP.BF16.F32.PACK_AB R160, R85, R160 ;  /* 0x000000a055a0723e */ /* 0x000fe200000010ff */
[----:B------:R-:W-:Y:S01]  /*7770*/  IMAD.MOV.U32 R85, RZ, RZ, R89 ;  /* 0x000000ffff557224 */ /* 0x000fe200078e0059 */
        /* <DEDUP_REMOVED lines=9> */
[----:B------:R-:W-:-:S07]  /*7810*/  IMAD.MOV.U32 R86, RZ, RZ, R48 ;  /* 0x000000ffff567224 */ /* 0x000fce00078e0030 */
.L_x_533:
[----:B------:R-:W-:Y:S05]  /*7820*/  BSYNC B3 ;  /* 0x0000000000037941 */ /* 0x000fea0003800000 */
.L_x_532:
[----:B------:R-:W-:Y:S02]  /*7830*/  ULDC.64 UR4, c[0x0][0x208] ;  /* 0x0000820000047ab9 */ /* 0x000fe40000000a00 */
[----:B0-----:R0:W-:Y:S04]  /*7840*/  STG.E.128 desc[UR4][R136.64], R84 ;  /* 0x0000005488007986 */ /* 0x0011e8000c101d04 */
[----:B--2---:R0:W-:Y:S02]  /*7850*/  @!P5 STG.E.128 desc[UR4][R138.64], R88 ;  /* 0x000000588a00d986 */ /* 0x0041e4000c101d04 */
.L_x_531:
[----:B------:R-:W-:Y:S05]  /*7860*/  BSYNC B2 ;  /* 0x0000000000027941 */ /* 0x000fea0003800000 */
.L_x_530:
[----:B------:R-:W-:-:S13]  /*7870*/  ISETP.NE.AND P5, PT, R10, RZ, PT ;  /* 0x000000ff0a00720c */ /* 0x000fda0003fa5270 */
        /* <DEDUP_REMOVED lines=15> */
[----:B0-----:R-:W-:Y:S02]  /*7970*/  LEA R84, P6, R43, R116, 0x1 ;  /* 0x000000742b547211 */ /* 0x001fe400078c08ff */
[----:B------:R-:W-:-:S02]  /*7980*/  LOP3.LUT R40, R40, R233, RZ, 0x3c, !PT ;  /* 0x000000e928287212 */ /* 0x000fc400078e3cff */
[----:B------:R-:W-:Y:S01]  /*7990*/  LEA.HI.X R85, R43, R117, R42, 0x1, P6 ;  /* 0x000000752b557211 */ /* 0x000fe200030f0c2a */
[----:B------:R-:W-:Y:S01]  /*79a0*/  IMAD R43, R17, 0x5000, R142 ;  /* 0x00005000112b7824 */ /* 0x000fe200078e028e */
[----:B------:R-:W-:Y:S02]  /*79b0*/  SHF.R.S32.HI R42, RZ, 0x1f, R41 ;  /* 0x0000001fff2a7819 */ /* 0x000fe40000011429 */
[----:B------:R-:W-:Y:S02]  /*79c0*/  ISETP.NE.AND P0, PT, R48, RZ, PT ;  /* 0x000000ff3000720c */ /* 0x000fe40003f05270 */
[----:B------:R-:W-:Y:S02]  /*79d0*/  LEA.HI R41, R42, R41, RZ, 0x3 ;  /* 0x000000292a297211 */ /* 0x000fe400078f18ff */
[----:B------:R-:W-:Y:S02]  /*79e0*/  @!P5 LEA R86, P6, R134, R116, 0x1 ;  /* 0x000000748656d211 */ /* 0x000fe400078c08ff */
[----:B------:R-:W-:-:S02]  /*79f0*/  SHF.R.S32.HI R41, RZ, 0x3, R41 ;  /* 0x00000003ff297819 */ /* 0x000fc40000011429 */
[----:B------:R-:W-:Y:S02]  /*7a00*/  @!P5 LEA.HI.X R87, R134, R117, R158, 0x1, P6 ;  /* 0x000000758657d211 */ /* 0x000fe400030f0c9e */
[----:B------:R-:W-:Y:S01]  /*7a10*/  ISETP.GE.AND P6, PT, R213, R115, PT ;  /* 0x00000073d500720c */ /* 0x000fe20003fc6270 */
[----:B------:R-:W-:-:S04]  /*7a20*/  IMAD R41, R41, 0x1400, R234 ;  /* 0x0000140029297824 */ /* 0x000fc800078e02ea */
[----:B------:R-:W-:-:S04]  /*7a30*/  IMAD.IADD R40, R41, 0x1, R40 ;  /* 0x0000000129287824 */ /* 0x000fc800078e0228 */
[----:B------:R-:W-:Y:S02]  /*7a40*/  IMAD R41, R17, 0x5000, R40 ;  /* 0x0000500011297824 */ /* 0x000fe400078e0228 */
[--C-:B------:R-:W-:Y:S02]  /*7a50*/  IMAD R40, R43, 0x2, R16.reuse ;  /* 0x000000022b287824 */ /* 0x100fe400078e0210 */
[----:B------:R-:W-:-:S04]  /*7a60*/  IMAD R48, R41, 0x2, R16 ;  /* 0x0000000229307824 */ /* 0x000fc800078e0210 */
[----:B------:R-:W0:Y:S04]  /*7a70*/  LDS.128 R40, [R40+0x24400] ;  /* 0x0244000028287984 */ /* 0x000e280000000c00 */
[----:B------:R-:W2:Y:S01]  /*7a80*/  LDS.128 R48, [R48+0x24400] ;  /* 0x0244000030307984 */ /* 0x000ea20000000c00 */
[----:B------:R-:W-:Y:S05]  /*7a90*/  @P6 BRA `(.L_x_535) ;  /* 0x0000000400746947 */ /* 0x000fea0003800000 */
[--C-:B------:R-:W-:Y:S01]  /*7aa0*/  SHF.R.U64 R38, R38, 0x10, R39.reuse ;  /* 0x0000001026267819 */ /* 0x100fe20000001227 */
[----:B--2---:R-:W-:Y:S01]  /*7ab0*/  IMAD.U32 R90, R49, 0x10000, RZ ;  /* 0x00010000315a7824 */ /* 0x004fe200078e00ff */
[----:B------:R-:W-:Y:S01]  /*7ac0*/  SHF.R.U32.HI R88, RZ, 0x10, R39 ;  /* 0x00000010ff587819 */ /* 0x000fe20000011627 */
[----:B------:R-:W-:Y:S01]  /*7ad0*/  IMAD.U32 R137, R51, 0x10000, RZ ;  /* 0x0001000033897824 */ /* 0x000fe200078e00ff */
[--C-:B------:R-:W-:Y:S01]  /*7ae0*/  SHF.R.U64 R39, R44, 0x10, R45.reuse ;  /* 0x000000102c277819 */ /* 0x100fe2000000122d */
[----:B0-----:R-:W-:Y:S01]  /*7af0*/  IMAD.U32 R134, R42, 0x10000, RZ ;  /* 0x000100002a867824 */ /* 0x001fe200078e00ff */
[----:B------:R-:W-:Y:S02]  /*7b00*/  SHF.R.U32.HI R44, RZ, 0x10, R45 ;  /* 0x00000010ff2c7819 */ /* 0x000fe4000001162d */
[--C-:B------:R-:W-:Y:S02]  /*7b10*/  SHF.R.U64 R36, R36, 0x10, R37.reuse ;  /* 0x0000001024247819 */ /* 0x100fe40000001225 */
[----:B------:R-:W-:-:S02]  /*7b20*/  SHF.R.U32.HI R37, RZ, 0x10, R37 ;  /* 0x00000010ff257819 */ /* 0x000fc40000011625 */
[C---:B------:R-:W-:Y:S02]  /*7b30*/  PRMT R44, R179.reuse, 0x5432, R44 ;  /* 0x00005432b32c7816 */ /* 0x040fe4000000002c */
[----:B------:R-:W-:Y:S02]  /*7b40*/  SHF.R.U64 R45, R46, 0x10, R47 ;  /* 0x000000102e2d7819 */ /* 0x000fe4000000122f */
[----:B------:R-:W-:Y:S01]  /*7b50*/  PRMT R37, R179, 0x5410, R37 ;  /* 0x00005410b3257816 */ /* 0x000fe20000000025 */
[----:B------:R-:W-:Y:S01]  /*7b60*/  IMAD.U32 R138, R44, 0x10000, RZ ;  /* 0x000100002c8a7824 */ /* 0x000fe200078e00ff */
[----:B------:R-:W-:Y:S01]  /*7b70*/  SHF.R.U32.HI R46, RZ, 0x10, R47 ;  /* 0x00000010ff2e7819 */ /* 0x000fe2000001162f */
[----:B------:R-:W-:Y:S01]  /*7b80*/  IMAD.U32 R47, R41, 0x10000, RZ ;  /* 0x00010000292f7824 */ /* 0x000fe200078e00ff */
[----:B------:R-:W-:Y:S01]  /*7b90*/  LOP3.LUT R91, R49, 0xffff0000, RZ, 0xc0, !PT ;  /* 0xffff0000315b7812 */ /* 0x000fe200078ec0ff */
[----:B------:R-:W-:Y:S01]  /*7ba0*/  IMAD.U32 R139, R37, 0x10000, RZ ;  /* 0x00010000258b7824 */ /* 0x000fe200078e00ff */
[C---:B------:R-:W-:Y:S01]  /*7bb0*/  PRMT R158, R177.reuse, 0x5410, R45 ;  /* 0x00005410b19e7816 */ /* 0x040fe2000000002d */
[----:B------:R-:W-:Y:S01]  /*7bc0*/  FMUL.FTZ R45, R90, R138 ;  /* 0x0000008a5a2d7220 */ /* 0x000fe20000410000 */
[----:B------:R-:W-:Y:S01]  /*7bd0*/  LOP3.LUT R44, R44, 0xffff0000, RZ, 0xc0, !PT ;  /* 0xffff00002c2c7812 */ /* 0x000fe200078ec0ff */
[-C--:B------:R-:W-:Y:S01]  /*7be0*/  FMUL.FTZ R90, R90, R139.reuse ;  /* 0x0000008b5a5a7220 */ /* 0x080fe20000410000 */
[----:B------:R-:W-:Y:S01]  /*7bf0*/  PRMT R46, R177, 0x5432, R46 ;  /* 0x00005432b12e7816 */ /* 0x000fe2000000002e */
[----:B------:R-:W-:Y:S01]  /*7c00*/  FFMA.FTZ R45, R47, R139, -R45 ;  /* 0x0000008b2f2d7223 */ /* 0x000fe2000001082d */
[----:B------:R-:W-:Y:S01]  /*7c10*/  LOP3.LUT R37, R37, 0xffff0000, RZ, 0xc0, !PT ;  /* 0xffff000025257812 */ /* 0x000fe200078ec0ff */
[----:B------:R-:W-:Y:S01]  /*7c20*/  FMUL.FTZ R159, R91, R44 ;  /* 0x0000002c5b9f7220 */ /* 0x000fe20000410000 */
[----:B------:R-:W-:Y:S01]  /*7c30*/  LOP3.LUT R89, R41, 0xffff0000, RZ, 0xc0, !PT ;  /* 0xffff000029597812 */ /* 0x000fe200078ec0ff */
[----:B------:R-:W-:Y:S01]  /*7c40*/  IMAD.U32 R139, R46, 0x10000, RZ ;  /* 0x000100002e8b7824 */ /* 0x000fe200078e00ff */
[----:B------:R-:W-:Y:S01]  /*7c50*/  PRMT R88, R178, 0x5432, R88 ;  /* 0x00005432b2587816 */ /* 0x000fe20000000058 */
[-C--:B------:R-:W-:Y:S01]  /*7c60*/  FMUL.FTZ R91, R91, R37.reuse ;  /* 0x000000255b5b7220 */ /* 0x080fe20000410000 */
[----:B------:R-:W-:Y:S01]  /*7c70*/  LOP3.LUT R51, R51, 0xffff0000, RZ, 0xc0, !PT ;  /* 0xffff000033337812 */ /* 0x000fe200078ec0ff */
[----:B------:R-:W-:Y:S01]  /*7c80*/  FFMA.FTZ R90, R47, R138, R90 ;  /* 0x0000008a2f5a7223 */ /* 0x000fe2000001005a */
[----:B------:R-:W-:Y:S01]  /*7c90*/  LOP3.LUT R46, R46, 0xffff0000, RZ, 0xc0, !PT ;  /* 0xffff00002e2e7812 */ /* 0x000fe200078ec0ff */
[----:B------:R-:W-:Y:S01]  /*7ca0*/  FFMA.FTZ R159, R89, R37, -R159 ;  /* 0x00000025599f7223 */ /* 0x000fe2000001089f */
[----:B------:R-:W-:Y:S01]  /*7cb0*/  SHF.L.U32 R135, R43, 0x10, RZ ;  /* 0x000000102b877819 */ /* 0x000fe200000006ff */
[----:B------:R-:W-:Y:S01]  /*7cc0*/  IMAD.U32 R47, R88, 0x10000, RZ ;  /* 0x00010000582f7824 */ /* 0x000fe200078e00ff */
[----:B------:R-:W-:Y:S01]  /*7cd0*/  PRMT R39, R178, 0x5410, R39 ;  /* 0x00005410b2277816 */ /* 0x000fe20000000027 */
[----:B------:R-:W-:Y:S01]  /*7ce0*/  FMUL.FTZ R37, R137, R139 ;  /* 0x0000008b89257220 */ /* 0x000fe20000410000 */
[----:B------:R-:W-:Y:S01]  /*7cf0*/  PRMT R36, R182, 0x5432, R36 ;  /* 0x00005432b6247816 */ /* 0x000fe20000000024 */
[----:B------:R-:W-:Y:S01]  /*7d00*/  FFMA.FTZ R91, R89, R44, R91 ;  /* 0x0000002c595b7223 */ /* 0x000fe2000001005b */
[----:B------:R-:W-:Y:S01]  /*7d10*/  LOP3.LUT R43, R43, 0xffff0000, RZ, 0xc0, !PT ;  /* 0xffff00002b2b7812 */ /* 0x000fe200078ec0ff */
[----:B------:R-:W-:Y:S01]  /*7d20*/  FMUL.FTZ R89, R51, R46 ;  /* 0x0000002e33597220 */ /* 0x000fe20000410000 */
[----:B------:R-:W-:Y:S01]  /*7d30*/  LOP3.LUT R88, R88, 0xffff0000, RZ, 0xc0, !PT ;  /* 0xffff000058587812 */ /* 0x000fe200078ec0ff */
[-C--:B------:R-:W-:Y:S01]  /*7d40*/  FMUL.FTZ R137, R137, R47.reuse ;  /* 0x0000002f89897220 */ /* 0x080fe20000410000 */
[----:B------:R-:W-:Y:S01]  /*7d50*/  FFMA.FTZ R37, R135, R47, -R37 ;  /* 0x0000002f87257223 */ /* 0x000fe20000010825 */
[C---:B------:R-:W-:Y:S01]  /*7d60*/  IMAD.U32 R49, R48.reuse, 0x10000, RZ ;  /* 0x0001000030317824 */ /* 0x040fe200078e00ff */
[----:B------:R-:W-:Y:S01]  /*7d70*/  LOP3.LUT R48, R48, 0xffff0000, RZ, 0xc0, !PT ;  /* 0xffff000030307812 */ /* 0x000fe200078ec0ff */
[----:B------:R-:W-:-:S02]  /*7d80*/  IMAD.U32 R47, R39, 0x10000, RZ ;  /* 0x00010000272f7824 */ /* 0x000fc400078e00ff */
[-C--:B------:R-:W-:Y:S01]  /*7d90*/  FMUL.FTZ R51, R51, R88.reuse ;  /* 0x0000005833337220 */ /* 0x080fe20000410000 */
[C---:B------:R-:W-:Y:S02]  /*7da0*/  IMAD.U32 R44, R36.reuse, 0x10000, RZ ;  /* 0x00010000242c7824 */ /* 0x040fe400078e00ff */
[----:B------:R-:W-:Y:S01]  /*7db0*/  FFMA.FTZ R89, R43, R88, -R89 ;  /* 0x000000582b597223 */ /* 0x000fe20000010859 */
[----:B------:R-:W-:Y:S01]  /*7dc0*/  LOP3.LUT R88, R36, 0xffff0000, RZ, 0xc0, !PT ;  /* 0xffff000024587812 */ /* 0x000fe200078ec0ff */
[-C--:B------:R-:W-:Y:S01]  /*7dd0*/  FMUL.FTZ R36, R49, R47.reuse ;  /* 0x0000002f31247220 */ /* 0x080fe20000410000 */
[----:B------:R-:W-:Y:S01]  /*7de0*/  IMAD.U32 R41, R40, 0x10000, RZ ;  /* 0x0001000028297824 */ /* 0x000fe200078e00ff */
[----:B------:R-:W-:Y:S01]  /*7df0*/  LOP3.LUT R39, R39, 0xffff0000, RZ, 0xc0, !PT ;  /* 0xffff000027277812 */ /* 0x000fe200078ec0ff */
[----:B------:R-:W-:Y:S01]  /*7e00*/  FMUL.FTZ R49, R49, R44 ;  /* 0x0000002c31317220 */ /* 0x000fe20000410000 */
[----:B------:R-:W-:Y:S01]  /*7e10*/  LOP3.LUT R136, R42, 0xffff0000, RZ, 0xc0, !PT ;  /* 0xffff00002a887812 */ /* 0x000fe200078ec0ff */
[----:B------:R-:W-:Y:S01]  /*7e20*/  FFMA.FTZ R51, R43, R46, R51 ;  /* 0x0000002e2b337223 */ /* 0x000fe20000010033 */
[----:B------:R-:W-:Y:S01]  /*7e30*/  PRMT R38, R181, 0x5432, R38 ;  /* 0x00005432b5267816 */ /* 0x000fe20000000026 */
[C---:B------:R-:W-:Y:S01]  /*7e40*/  FFMA.FTZ R36, R41.reuse, R44, -R36 ;  /* 0x0000002c29247223 */ /* 0x040fe20000010824 */
[----:B------:R-:W-:Y:S01]  /*7e50*/  FFMA.FTZ R49, R41, R47, R49 ;  /* 0x0000002f29317223 */ /* 0x000fe20000010031 */
[----:B------:R-:W-:Y:S01]  /*7e60*/  LOP3.LUT R40, R40, 0xffff0000, RZ, 0xc0, !PT ;  /* 0xffff000028287812 */ /* 0x000fe200078ec0ff */
[----:B------:R-:W-:-:S02]  /*7e70*/  IMAD.U32 R42, R50, 0x10000, RZ ;  /* 0x00010000322a7824 */ /* 0x000fc400078e00ff */
[-C--:B------:R-:W-:Y:S01]  /*7e80*/  FMUL.FTZ R43, R48, R39.reuse ;  /* 0x00000027302b7220 */ /* 0x080fe20000410000 */
[----:B------:R-:W-:Y:S01]  /*7e90*/  IMAD.U32 R41, R158, 0x10000, RZ ;  /* 0x000100009e297824 */ /* 0x000fe200078e00ff */
[----:B------:R-:W-:Y:S01]  /*7ea0*/  LOP3.LUT R50, R50, 0xffff0000, RZ, 0xc0, !PT ;  /* 0xffff000032327812 */ /* 0x000fe200078ec0ff */
[-C--:B------:R-:W-:Y:S01]  /*7eb0*/  FMUL.FTZ R48, R48, R88.reuse ;  /* 0x0000005830307220 */ /* 0x080fe20000410000 */
[----:B------:R-:W-:Y:S01]  /*7ec0*/  LOP3.LUT R158, R158, 0xffff0000, RZ, 0xc0, !PT ;  /* 0xffff00009e9e7812 */ /* 0x000fe200078ec0ff */
[----:B------:R-:W-:Y:S02]  /*7ed0*/  IMAD.U32 R44, R38, 0x10000, RZ ;  /* 0x00010000262c7824 */ /* 0x000fe400078e00ff */
[----:B------:R-:W-:Y:S01]  /*7ee0*/  FFMA.FTZ R43, R40, R88, -R43 ;  /* 0x00000058282b7223 */ /* 0x000fe2000001082b */
[----:B------:R-:W-:Y:S01]  /*7ef0*/  LOP3.LUT R38, R38, 0xffff0000, RZ, 0xc0, !PT ;  /* 0xffff000026267812 */ /* 0x000fe200078ec0ff */
[----:B------:R-:W-:Y:S01]  /*7f00*/  FFMA.FTZ R48, R40, R39, R48 ;  /* 0x0000002728307223 */ /* 0x000fe20000010030 */
[-C--:B------:R-:W-:Y:S01]  /*7f10*/  FMUL.FTZ R39, R42, R41.reuse ;  /* 0x000000292a277220 */ /* 0x080fe20000410000 */
[----:B------:R-:W-:Y:S01]  /*7f20*/  FMUL.FTZ R40, R50, R158 ;  /* 0x0000009e32287220 */ /* 0x000fe20000410000 */
[----:B------:R-:W-:Y:S01]  /*7f30*/  FMUL.FTZ R42, R42, R44 ;  /* 0x0000002c2a2a7220 */ /* 0x000fe20000410000 */
[----:B------:R-:W-:Y:S01]  /*7f40*/  FMUL.FTZ R50, R50, R38 ;  /* 0x0000002632327220 */ /* 0x000fe20000410000 */
[----:B------:R-:W-:Y:S01]  /*7f50*/  FFMA.FTZ R39, R134, R44, -R39 ;  /* 0x0000002c86277223 */ /* 0x000fe20000010827 */
[----:B------:R-:W-:Y:S01]  /*7f60*/  FFMA.FTZ R40, R136, R38, -R40 ;  /* 0x0000002688287223 */ /* 0x000fe20000010828 */
[----:B------:R-:W-:Y:S01]  /*7f70*/  FFMA.FTZ R42, R134, R41, R42 ;  /* 0x00000029862a7223 */ /* 0x000fe2000001002a */
        /* <DEDUP_REMOVED lines=8> */
[----:B------:R-:W-:Y:S02]  /*8000*/  F2FP.BF16.F32.PACK_AB R39, R40, R39 ;  /* 0x000000272827723e */ /* 0x000fe400000010ff */
[----:B------:R-:W-:Y:S01]  /*8010*/  F2FP.BF16.F32.PACK_AB R48, R48, R49 ;  /* 0x000000313030723e */ /* 0x000fe200000010ff */
[----:B------:R-:W-:Y:S01]  /*8020*/  IMAD.MOV.U32 R40, RZ, RZ, R36 ;  /* 0x000000ffff287224 */ /* 0x000fe200078e0024 */
[----:B------:R-:W-:Y:S01]  /*8030*/  F2FP.BF16.F32.PACK_AB R50, R50, R42 ;  /* 0x0000002a3232723e */ /* 0x000fe200000010ff */
[----:B------:R-:W-:Y:S01]  /*8040*/  IMAD.MOV.U32 R49, RZ, RZ, R90 ;  /* 0x000000ffff317224 */ /* 0x000fe200078e005a */
[----:B------:R-:W-:Y:S01]  /*8050*/  F2FP.BF16.F32.PACK_AB R51, R51, R137 ;  /* 0x000000893333723e */ /* 0x000fe200000010ff */
[----:B------:R-:W-:-:S07]  /*8060*/  IMAD.MOV.U32 R42, RZ, RZ, R39 ;  /* 0x000000ffff2a7224 */ /* 0x000fce00078e0027 */
.L_x_535:
[----:B------:R-:W-:Y:S05]  /*8070*/  BSYNC B2 ;  /* 0x0000000000027941 */ /* 0x000fea0003800000 */
.L_x_534:
[----:B------:R-:W-:Y:S02]  /*8080*/  ULDC.64 UR4, c[0x0][0x208] ;  /* 0x0000820000047ab9 */ /* 0x000fe40000000a00 */
[----:B0-----:R3:W-:Y:S04]  /*8090*/  STG.E.128 desc[UR4][R84.64], R40 ;  /* 0x0000002854007986 */ /* 0x0017e8000c101d04 */
[----:B--2---:R3:W-:Y:S02]  /*80a0*/  @!P5 STG.E.128 desc[UR4][R86.64], R48 ;  /* 0x000000305600d986 */ /* 0x0047e4000c101d04 */
.L_x_529:
[----:B------:R-:W-:Y:S05]  /*80b0*/  BSYNC B1 ;  /* 0x0000000000017941 */ /* 0x000fea0003800000 */
.L_x_528:
[----:B------:R-:W-:Y:S04]  /*80c0*/  BSSY B1, `(.L_x_536) ;  /* 0x000010c000017945 */ /* 0x000fe80003800000 */
[----:B------:R-:W-:Y:S05]  /*80d0*/  @P3 BRA `(.L_x_537) ;  /* 0x0000001000283947 */ /* 0x000fea0003800000 */
[----:B------:R-:W-:Y:S01]  /*80e0*/  ISETP.NE.AND P3, PT, R26, RZ, PT ;  /* 0x000000ff1a00720c */ /* 0x000fe20003f65270 */
[-C--:B--2---:R-:W-:Y:S01]  /*80f0*/  IMAD R36, R237, R122.reuse, RZ ;  /* 0x0000007aed247224 */ /* 0x084fe200078e02ff */
[----:B------:R-:W-:Y:S01]  /*8100*/  BSSY B2, `(.L_x_538) ;  /* 0x0000086000027945 */ /* 0x000fe20003800000 */
[----:B------:R-:W-:-:S04]  /*8110*/  IMAD.WIDE.U32 R44, R217, R122, R124 ;  /* 0x0000007ad92c7225 */ /* 0x000fc800078e007c */
[----:B------:R-:W-:-:S04]  /*8120*/  IMAD R37, R217, R123, R36 ;  /* 0x0000007bd9257224 */ /* 0x000fc800078e0224 */
[----:B---3--:R-:W-:Y:S02]  /*8130*/  IMAD.IADD R50, R45, 0x1, R37 ;  /* 0x000000012d327824 */ /* 0x008fe400078e0225 */
[----:B------:R-:W-:Y:S05]  /*8140*/  @!P3 BRA `(.L_x_539) ;  /* 0x000000080004b947 */ /* 0x000fea0003800000 */
[----:B------:R-:W-:Y:S01]  /*8150*/  SEL R36, R119, R145, !P0 ;  /* 0x0000009177247207 */ /* 0x000fe20004000000 */
[----:B------:R-:W-:Y:S01]  /*8160*/  BSSY B3, `(.L_x_540) ;  /* 0x000007c000037945 */ /* 0x000fe20003800000 */
[----:B------:R-:W-:Y:S02]  /*8170*/  IADD3 R38, P3, P5, R94, R44, R13 ;  /* 0x0000002c5e267210 */ /* 0x000fe40007d7e00d */
[----:B------:R-:W-:Y:S02]  /*8180*/  SHF.R.S32.HI R37, RZ, 0x1f, R36 ;  /* 0x0000001fff257819 */ /* 0x000fe40000011424 */
[----:B------:R-:W-:Y:S02]  /*8190*/  IADD3.X R39, R93, R50, R7, P3, P5 ;  /* 0x000000325d277210 */ /* 0x000fe40001fea407 */
[----:B------:R-:W-:-:S04]  /*81a0*/  LEA.HI R37, R37, R36, RZ, 0x4 ;  /* 0x0000002425257211 */ /* 0x000fc800078f20ff */
[----:B------:R-:W-:-:S04]  /*81b0*/  LEA.HI.SX32 R40, R37, R14, 0x1c ;  /* 0x0000000e25287211 */ /* 0x000fc800078fe2ff */
[----:B------:R-:W-:Y:S01]  /*81c0*/  SHF.R.S32.HI R43, RZ, 0x1f, R40 ;  /* 0x0000001fff2b7819 */ /* 0x000fe20000011428 */
[----:B------:R-:W-:-:S03]  /*81d0*/  IMAD.SHL.U32 R41, R40, 0x8, RZ ;  /* 0x0000000828297824 */ /* 0x000fc600078e00ff */
[----:B------:R-:W-:Y:S02]  /*81e0*/  LEA.HI R43, R43, R40, RZ, 0x3 ;  /* 0x000000282b2b7211 */ /* 0x000fe400078f18ff */
[----:B------:R-:W-:Y:S02]  /*81f0*/  ISETP.GE.AND P3, PT, R41, R144, PT ;  /* 0x000000902900720c */ /* 0x000fe40003f66270 */
[----:B------:R-:W-:-:S05]  /*8200*/  SHF.R.S32.HI R40, RZ, 0x3, R43 ;  /* 0x00000003ff287819 */ /* 0x000fca000001142b */
[----:B------:R-:W-:-:S06]  /*8210*/  IMAD R40, R40, 0x1400, R231 ;  /* 0x0000140028287824 */ /* 0x000fcc00078e02e7 */
[--C-:B------:R-:W-:Y:S02]  /*8220*/  @!P3 SHF.R.S32.HI R36, RZ, 0x1f, R41.reuse ;  /* 0x0000001fff24b819 */ /* 0x100fe40000011429 */
[--C-:B------:R-:W-:Y:S02]  /*8230*/  @!P3 IADD3 R37, P5, P6, R94, R44, R41.reuse ;  /* 0x0000002c5e25b210 */ /* 0x100fe40007ebe029 */
[----:B------:R-:W-:Y:S02]  /*8240*/  LOP3.LUT R41, R227, 0x38, R41, 0xf8, !PT ;  /* 0x00000038e3297812 */ /* 0x000fe400078ef829 */
[----:B------:R-:W-:Y:S02]  /*8250*/  @!P3 IADD3.X R36, R93, R50, R36, P5, P6 ;  /* 0x000000325d24b210 */ /* 0x000fe40002fec424 */
[----:B------:R-:W-:Y:S02]  /*8260*/  LOP3.LUT R41, R41, R230, RZ, 0x3c, !PT ;  /* 0x000000e629297212 */ /* 0x000fe400078e3cff */
[----:B------:R-:W-:-:S03]  /*8270*/  LEA R46, P5, R38, R116, 0x1 ;  /* 0x00000074262e7211 */ /* 0x000fc600078a08ff */
[----:B------:R-:W-:Y:S01]  /*8280*/  IMAD.IADD R40, R40, 0x1, R41 ;  /* 0x0000000128287824 */ /* 0x000fe200078e0229 */
[-C--:B------:R-:W-:Y:S01]  /*8290*/  LEA.HI.X R47, R38, R117.reuse, R39, 0x1, P5 ;  /* 0x00000075262f7211 */ /* 0x080fe200028f0c27 */
[----:B------:R-:W-:Y:S01]  /*82a0*/  IMAD R41, R17, 0x5000, R141 ;  /* 0x0000500011297824 */ /* 0x000fe200078e028d */
[----:B------:R-:W-:Y:S01]  /*82b0*/  @!P3 LEA R48, P5, R37, R116, 0x1 ;  /* 0x000000742530b211 */ /* 0x000fe200078a08ff */
[----:B------:R-:W-:Y:S02]  /*82c0*/  IMAD R43, R17, 0x5000, R40 ;  /* 0x00005000112b7824 */ /* 0x000fe400078e0228 */
[----:B------:R-:W-:Y:S01]  /*82d0*/  IMAD R38, R41, 0x2, R16 ;  /* 0x0000000229267824 */ /* 0x000fe200078e0210 */
[----:B------:R-:W-:Y:S01]  /*82e0*/  @!P3 LEA.HI.X R49, R37, R117, R36, 0x1, P5 ;  /* 0x000000752531b211 */ /* 0x000fe200028f0c24 */
[----:B------:R-:W-:Y:S01]  /*82f0*/  IMAD R43, R43, 0x2, R16 ;  /* 0x000000022b2b7824 */ /* 0x000fe200078e0210 */
[----:B------:R-:W-:-:S03]  /*8300*/  ISETP.GE.AND P5, PT, R212, R115, PT ;  /* 0x00000073d400720c */ /* 0x000fc60003fa6270 */
[----:B------:R-:W2:Y:S04]  /*8310*/  LDS.128 R36, [R38+0x24400] ;  /* 0x0244000026247984 */ /* 0x000ea80000000c00 */
[----:B------:R-:W3:Y:S06]  /*8320*/  LDS.128 R40, [R43+0x24400] ;  /* 0x024400002b287984 */ /* 0x000eec0000000c00 */
[----:B------:R-:W-:Y:S05]  /*8330*/  @P5 BRA `(.L_x_541) ;  /* 0x0000000400785947 */ /* 0x000fea0003800000 */
[--C-:B------:R-:W-:Y:S01]  /*8340*/  SHF.R.U64 R51, R56, 0x10, R57.reuse ;  /* 0x0000001038337819 */ /* 0x100fe20000001239 */
[----:B0--3--:R-:W-:Y:S01]  /*8350*/  IMAD.U32 R85, R41, 0x10000, RZ ;  /* 0x0001000029557824 */ /* 0x009fe200078e00ff */
[----:B------:R-:W-:Y:S01]  /*8360*/  SHF.R.U32.HI R56, RZ, 0x10, R57 ;  /* 0x00000010ff387819 */ /* 0x000fe20000011639 */
[----:B------:R-:W-:Y:S01]  /*8370*/  IMAD.U32 R89, R43, 0x10000, RZ ;  /* 0x000100002b597824 */ /* 0x000fe200078e00ff */
[----:B------:R-:W-:Y:S01]  /*8380*/  SHF.R.U64 R57, R58, 0x10, R59 ;  /* 0x000000103a397819 */ /* 0x000fe2000000123b */
[----:B--2---:R-:W-:Y:S01]  /*8390*/  IMAD.U32 R88, R39, 0x10000, RZ ;  /* 0x0001000027587824 */ /* 0x004fe200078e00ff */
[--C-:B------:R-:W-:Y:S01]  /*83a0*/  SHF.R.U64 R58, R64, 0x10, R65.reuse ;  /* 0x00000010403a7819 */ /* 0x100fe20000001241 */
[----:B------:R-:W-:Y:S01]  /*83b0*/  IMAD.U32 R90, R42, 0x10000, RZ ;  /* 0x000100002a5a7824 */ /* 0x000fe200078e00ff */
[----:B------:R-:W-:Y:S01]  /*83c0*/  SHF.R.U32.HI R64, RZ, 0x10, R65 ;  /* 0x00000010ff407819 */ /* 0x000fe20000011641 */
[----:B------:R-:W-:Y:S01]  /*83d0*/  IMAD.U32 R87, R38, 0x10000, RZ ;  /* 0x0001000026577824 */ /* 0x000fe200078e00ff */
[----:B------:R-:W-:-:S02]  /*83e0*/  PRMT R56, R176, 0x5410, R56 ;  /* 0x00005410b0387816 */ /* 0x000fc40000000038 */
[----:B------:R-:W-:Y:S02]  /*83f0*/  PRMT R64, R174, 0x5432, R64 ;  /* 0x00005432ae407816 */ /* 0x000fe40000000040 */
[----:B------:R-:W-:Y:S01]  /*8400*/  SHF.R.U32.HI R59, RZ, 0x10, R59 ;  /* 0x00000010ff3b7819 */ /* 0x000fe2000001163b */
[----:B------:R-:W-:Y:S01]  /*8410*/  IMAD.U32 R134, R56, 0x10000, RZ ;  /* 0x0001000038867824 */ /* 0x000fe200078e00ff */
[--C-:B------:R-:W-:Y:S01]  /*8420*/  SHF.R.U64 R65, R66, 0x10, R67.reuse ;  /* 0x0000001042417819 */ /* 0x100fe20000001243 */
[----:B------:R-:W-:Y:S01]  /*8430*/  IMAD.U32 R91, R64, 0x10000, RZ ;  /* 0x00010000405b7824 */ /* 0x000fe200078e00ff */
[----:B------:R-:W-:Y:S02]  /*8440*/  SHF.R.U32.HI R66, RZ, 0x10, R67 ;  /* 0x00000010ff427819 */ /* 0x000fe40000011643 */
[----:B------:R-:W-:Y:S02]  /*8450*/  PRMT R59, R173, 0x5410, R59 ;  /* 0x00005410ad3b7816 */ /* 0x000fe4000000003b */
[----:B------:R-:W-:-:S02]  /*8460*/  SHF.L.U32 R67, R37, 0x10, RZ ;  /* 0x0000001025437819 */ /* 0x000fc400000006ff */
[----:B------:R-:W-:Y:S01]  /*8470*/  LOP3.LUT R86, R41, 0xffff0000, RZ, 0xc0, !PT ;  /* 0xffff000029567812 */ /* 0x000fe200078ec0ff */
[----:B------:R-:W-:Y:S01]  /*8480*/  IMAD.U32 R41, R40, 0x10000, RZ ;  /* 0x0001000028297824 */ /* 0x000fe200078e00ff */
[----:B------:R-:W-:Y:S01]  /*8490*/  PRMT R173, R173, 0x5432, R65 ;  /* 0x00005432adad7816 */ /* 0x000fe20000000041 */
[C---:B------:R-:W-:Y:S01]  /*84a0*/  FMUL.FTZ R65, R85.reuse, R91 ;  /* 0x0000005b55417220 */ /* 0x040fe20000410000 */
[----:B------:R-:W-:Y:S01]  /*84b0*/  LOP3.LUT R64, R64, 0xffff0000, RZ, 0xc0, !PT ;  /* 0xffff000040407812 */ /* 0x000fe200078ec0ff */
[-C--:B------:R-:W-:Y:S01]  /*84c0*/  FMUL.FTZ R85, R85, R134.reuse ;  /* 0x0000008655557220 */ /* 0x080fe20000410000 */
[----:B------:R-:W-:Y:S01]  /*84d0*/  PRMT R66, R174, 0x5410, R66 ;  /* 0x00005410ae427816 */ /* 0x000fe20000000042 */
[----:B------:R-:W-:Y:S01]  /*84e0*/  FFMA.FTZ R65, R67, R134, -R65 ;  /* 0x0000008643417223 */ /* 0x000fe20000010841 */
[----:B------:R-:W-:Y:S01]  /*84f0*/  LOP3.LUT R84, R37, 0xffff0000, RZ, 0xc0, !PT ;  /* 0xffff000025547812 */ /* 0x000fe200078ec0ff */
[----:B------:R-:W-:Y:S01]  /*8500*/  FMUL.FTZ R135, R86, R64 ;  /* 0x0000004056877220 */ /* 0x000fe20000410000 */
[----:B------:R-:W-:Y:S01]  /*8510*/  LOP3.LUT R56, R56, 0xffff0000, RZ, 0xc0, !PT ;  /* 0xffff000038387812 */ /* 0x000fe200078ec0ff */
[----:B------:R-:W-:-:S02]  /*8520*/  IMAD.U32 R134, R66, 0x10000, RZ ;  /* 0x0001000042867824 */ /* 0x000fc400078e00ff */
[----:B------:R-:W-:Y:S01]  /*8530*/  FFMA.FTZ R85, R67, R91, R85 ;  /* 0x0000005b43557223 */ /* 0x000fe20000010055 */
[----:B------:R-:W-:Y:S01]  /*8540*/  IMAD.U32 R67, R59, 0x10000, RZ ;  /* 0x000100003b437824 */ /* 0x000fe200078e00ff */
[----:B------:R-:W-:Y:S01]  /*8550*/  PRMT R58, R176, 0x5432, R58 ;  /* 0x00005432b03a7816 */ /* 0x000fe2000000003a */
[-C--:B------:R-:W-:Y:S01]  /*8560*/  FMUL.FTZ R86, R86, R56.reuse ;  /* 0x0000003856567220 */ /* 0x080fe20000410000 */
[C---:B------:R-:W-:Y:S01]  /*8570*/  FFMA.FTZ R135, R84.reuse, R56, -R135 ;  /* 0x0000003854877223 */ /* 0x040fe20000010887 */
[C---:B------:R-:W-:Y:S01]  /*8580*/  FMUL.FTZ R56, R89.reuse, R134 ;  /* 0x0000008659387220 */ /* 0x040fe20000410000 */
[-C--:B------:R-:W-:Y:S01]  /*8590*/  FMUL.FTZ R89, R89, R67.reuse ;  /* 0x0000004359597220 */ /* 0x080fe20000410000 */
[----:B------:R-:W-:Y:S01]  /*85a0*/  PRMT R51, R175, 0x5410, R51 ;  /* 0x00005410af337816 */ /* 0x000fe20000000033 */
[----:B------:R-:W-:Y:S01]  /*85b0*/  FFMA.FTZ R86, R84, R64, R86 ;  /* 0x0000004054567223 */ /* 0x000fe20000010056 */
[C---:B------:R-:W-:Y:S01]  /*85c0*/  FFMA.FTZ R56, R88.reuse, R67, -R56 ;  /* 0x0000004358387223 */ /* 0x040fe20000010838 */
[----:B------:R-:W-:Y:S01]  /*85d0*/  FFMA.FTZ R89, R88, R134, R89 ;  /* 0x0000008658597223 */ /* 0x000fe20000010059 */
[----:B------:R-:W-:Y:S01]  /*85e0*/  LOP3.LUT R43, R43, 0xffff0000, RZ, 0xc0, !PT ;  /* 0xffff00002b2b7812 */ /* 0x000fe200078ec0ff */
[----:B------:R-:W-:Y:S01]  /*85f0*/  IMAD.U32 R88, R58, 0x10000, RZ ;  /* 0x000100003a587824 */ /* 0x000fe200078e00ff */
[----:B------:R-:W-:Y:S01]  /*8600*/  LOP3.LUT R66, R66, 0xffff0000, RZ, 0xc0, !PT ;  /* 0xffff000042427812 */ /* 0x000fe200078ec0ff */
[----:B------:R-:W-:Y:S01]  /*8610*/  IMAD.U32 R84, R51, 0x10000, RZ ;  /* 0x0001000033547824 */ /* 0x000fe200078e00ff */
[----:B------:R-:W-:Y:S01]  /*8620*/  LOP3.LUT R64, R59, 0xffff0000, RZ, 0xc0, !PT ;  /* 0xffff00003b407812 */ /* 0x000fe200078ec0ff */
[----:B------:R-:W-:Y:S01]  /*8630*/  IMAD.U32 R37, R36, 0x10000, RZ ;  /* 0x0001000024257824 */ /* 0x000fe200078e00ff */
[----:B------:R-:W-:Y:S01]  /*8640*/  LOP3.LUT R59, R58, 0xffff0000, RZ, 0xc0, !PT ;  /* 0xffff00003a3b7812 */ /* 0x000fe200078ec0ff */
[----:B------:R-:W-:Y:S01]  /*8650*/  FMUL.FTZ R58, R41, R88 ;  /* 0x00000058293a7220 */ /* 0x000fe20000410000 */
[----:B------:R-:W-:Y:S01]  /*8660*/  LOP3.LUT R39, R39, 0xffff0000, RZ, 0xc0, !PT ;  /* 0xffff000027277812 */ /* 0x000fe200078ec0ff */
[C---:B------:R-:W-:Y:S01]  /*8670*/  FMUL.FTZ R136, R43.reuse, R66 ;  /* 0x000000422b887220 */ /* 0x040fe20000410000 */
[----:B------:R-:W-:Y:S01]  /*8680*/  LOP3.LUT R40, R40, 0xffff0000, RZ, 0xc0, !PT ;  /* 0xffff000028287812 */ /* 0x000fe200078ec0ff */
[----:B------:R-:W-:Y:S01]  /*8690*/  FMUL.FTZ R134, R43, R64 ;  /* 0x000000402b867220 */ /* 0x000fe20000410000 */
[----:B------:R-:W-:Y:S01]  /*86a0*/  LOP3.LUT R51, R51, 0xffff0000, RZ, 0xc0, !PT ;  /* 0xffff000033337812 */ /* 0x000fe200078ec0ff */
[----:B------:R-:W-:Y:S01]  /*86b0*/  FMUL.FTZ R41, R41, R84 ;  /* 0x0000005429297220 */ /* 0x000fe20000410000 */
[----:B------:R-:W-:Y:S01]  /*86c0*/  PRMT R57, R175, 0x5432, R57 ;  /* 0x00005432af397816 */ /* 0x000fe20000000039 */
[C---:B------:R-:W-:Y:S01]  /*86d0*/  FFMA.FTZ R43, R39.reuse, R64, -R136 ;  /* 0x00000040272b7223 */ /* 0x040fe20000010888 */
[----:B------:R-:W-:Y:S01]  /*86e0*/  FFMA.FTZ R134, R39, R66, R134 ;  /* 0x0000004227867223 */ /* 0x000fe20000010086 */
[C---:B------:R-:W-:Y:S01]  /*86f0*/  FFMA.FTZ R58, R37.reuse, R84, -R58 ;  /* 0x00000054253a7223 */ /* 0x040fe2000001083a */
[----:B------:R-:W-:Y:S01]  /*8700*/  FFMA.FTZ R41, R37, R88, R41 ;  /* 0x0000005825297223 */ /* 0x000fe20000010029 */
[----:B------:R-:W-:Y:S01]  /*8710*/  LOP3.LUT R36, R36, 0xffff0000, RZ, 0xc0, !PT ;  /* 0xffff000024247812 */ /* 0x000fe200078ec0ff */
[C---:B------:R-:W-:Y:S01]  /*8720*/  FMUL.FTZ R39, R40.reuse, R59 ;  /* 0x0000003b28277220 */ /* 0x040fe20000410000 */
[-C--:B------:R-:W-:Y:S01]  /*8730*/  FMUL.FTZ R67, R40, R51.reuse ;  /* 0x0000003328437220 */ /* 0x080fe20000410000 */
[----:B------:R-:W-:Y:S01]  /*8740*/  IMAD.U32 R37, R173, 0x10000, RZ ;  /* 0x00010000ad257824 */ /* 0x000fe200078e00ff */
[----:B------:R-:W-:Y:S01]  /*8750*/  LOP3.LUT R42, R42, 0xffff0000, RZ, 0xc0, !PT ;  /* 0xffff00002a2a7812 */ /* 0x000fe200078ec0ff */
[----:B------:R-:W-:Y:S01]  /*8760*/  IMAD.U32 R40, R57, 0x10000, RZ ;  /* 0x0001000039287824 */ /* 0x000fe200078e00ff */
[----:B------:R-:W-:Y:S01]  /*8770*/  LOP3.LUT R173, R173, 0xffff0000, RZ, 0xc0, !PT ;  /* 0xffff0000adad7812 */ /* 0x000fe200078ec0ff */
[----:B------:R-:W-:Y:S01]  /*8780*/  FFMA.FTZ R39, R36, R51, -R39 ;  /* 0x0000003324277223 */ /* 0x000fe20000010827 */
[----:B------:R-:W-:Y:S01]  /*8790*/  LOP3.LUT R57, R57, 0xffff0000, RZ, 0xc0, !PT ;  /* 0xffff000039397812 */ /* 0x000fe200078ec0ff */
[----:B------:R-:W-:Y:S01]  /*87a0*/  FMUL.FTZ R64, R90, R37 ;  /* 0x000000255a407220 */ /* 0x000fe20000410000 */
[----:B------:R-:W-:Y:S01]  /*87b0*/  LOP3.LUT R38, R38, 0xffff0000, RZ, 0xc0, !PT ;  /* 0xffff000026267812 */ /* 0x000fe200078ec0ff */
[----:B------:R-:W-:Y:S01]  /*87c0*/  FMUL.FTZ R51, R42, R173 ;  /* 0x000000ad2a337220 */ /* 0x000fe20000410000 */
[----:B------:R-:W-:Y:S01]  /*87d0*/  FFMA.FTZ R36, R36, R59, R67 ;  /* 0x0000003b24247223 */ /* 0x000fe20000010043 */
        /* <DEDUP_REMOVED lines=8> */
[----:B------:R-:W-:Y:S02]  /*8860*/  F2FP.BF16.F32.PACK_AB R85, R86, R85 ;  /* 0x000000555655723e */ /* 0x000fe400000010ff */
        /* <DEDUP_REMOVED lines=8> */
[----:B------:R-:W-:-:S02]  /*88f0*/  IMAD.MOV.U32 R37, RZ, RZ, R65 ;  /* 0x000000ffff257224 */ /* 0x000fc400078e0041 */
[----:B------:R-:W-:Y:S02]  /*8900*/  IMAD.MOV.U32 R40, RZ, RZ, R84 ;  /* 0x000000ffff287224 */ /* 0x000fe400078e0054 */
[----:B------:R-:W-:-:S07]  /*8910*/  IMAD.MOV.U32 R43, RZ, RZ, R89 ;  /* 0x000000ffff2b7224 */ /* 0x000fce00078e0059 */
.L_x_541:
[----:B------:R-:W-:Y:S05]  /*8920*/  BSYNC B3 ;  /* 0x0000000000037941 */ /* 0x000fea0003800000 */
.L_x_540:
[----:B------:R-:W-:Y:S02]  /*8930*/  ULDC.64 UR4, c[0x0][0x208] ;  /* 0x0000820000047ab9 */ /* 0x000fe40000000a00 */
[----:B--2---:R2:W-:Y:S04]  /*8940*/  STG.E.128 desc[UR4][R46.64], R36 ;  /* 0x000000242e007986 */ /* 0x0045e8000c101d04 */
[----:B---3--:R2:W-:Y:S02]  /*8950*/  @!P3 STG.E.128 desc[UR4][R48.64], R40 ;  /* 0x000000283000b986 */ /* 0x0085e4000c101d04 */
.L_x_539:
[----:B------:R-:W-:Y:S05]  /*8960*/  BSYNC B2 ;  /* 0x0000000000027941 */ /* 0x000fea0003800000 */
.L_x_538:
[----:B------:R-:W-:-:S13]  /*8970*/  ISETP.NE.AND P3, PT, R10, RZ, PT ;  /* 0x000000ff0a00720c */ /* 0x000fda0003f65270 */
[----:B------:R-:W-:Y:S05]  /*8980*/  @!P3 BRA `(.L_x_537) ;  /* 0x0000000400fcb947 */ /* 0x000fea0003800000 */
[----:B--2---:R-:W-:Y:S01]  /*8990*/  SEL R36, R119, R145, !P1 ;  /* 0x0000009177247207 */ /* 0x004fe20004800000 */
[----:B------:R-:W-:Y:S01]  /*89a0*/  BSSY B2, `(.L_x_542) ;  /* 0x000007a000027945 */ /* 0x000fe20003800000 */
[----:B------:R-:W-:Y:S02]  /*89b0*/  IADD3 R40, P3, P5, R94, R44, R11 ;  /* 0x0000002c5e287210 */ /* 0x000fe40007d7e00b */
[----:B------:R-:W-:Y:S02]  /*89c0*/  SHF.R.S32.HI R37, RZ, 0x1f, R36 ;  /* 0x0000001fff257819 */ /* 0x000fe40000011424 */
[----:B------:R-:W-:Y:S02]  /*89d0*/  IADD3.X R41, R93, R50, R6, P3, P5 ;  /* 0x000000325d297210 */ /* 0x000fe40001fea406 */
[----:B------:R-:W-:-:S04]  /*89e0*/  LEA.HI R37, R37, R36, RZ, 0x4 ;  /* 0x0000002425257211 */ /* 0x000fc800078f20ff */
[----:B------:R-:W-:-:S04]  /*89f0*/  LEA.HI.SX32 R37, R37, R12, 0x1c ;  /* 0x0000000c25257211 */ /* 0x000fc800078fe2ff */
[----:B------:R-:W-:-:S04]  /*8a00*/  SHF.L.U32 R39, R37, 0x3, RZ ;  /* 0x0000000325277819 */ /* 0x000fc800000006ff */
[----:B------:R-:W-:-:S13]  /*8a10*/  ISETP.GE.AND P3, PT, R39, R144, PT ;  /* 0x000000902700720c */ /* 0x000fda0003f66270 */
[--C-:B------:R-:W-:Y:S02]  /*8a20*/  @!P3 SHF.R.S32.HI R36, RZ, 0x1f, R39.reuse ;  /* 0x0000001fff24b819 */ /* 0x100fe40000011427 */
[----:B------:R-:W-:-:S04]  /*8a30*/  @!P3 IADD3 R38, P5, P6, R94, R44, R39 ;  /* 0x0000002c5e26b210 */ /* 0x000fc80007ebe027 */
[----:B------:R-:W-:Y:S02]  /*8a40*/  @!P3 IADD3.X R50, R93, R50, R36, P5, P6 ;  /* 0x000000325d32b210 */ /* 0x000fe40002fec424 */
[----:B------:R-:W-:Y:S02]  /*8a50*/  SHF.R.S32.HI R36, RZ, 0x1f, R37 ;  /* 0x0000001fff247819 */ /* 0x000fe40000011425 */
[----:B------:R-:W-:Y:S02]  /*8a60*/  LEA R44, P5, R40, R116, 0x1 ;  /* 0x00000074282c7211 */ /* 0x000fe400078a08ff */
[----:B------:R-:W-:Y:S02]  /*8a70*/  LEA.HI R36, R36, R37, RZ, 0x3 ;  /* 0x0000002524247211 */ /* 0x000fe400078f18ff */
[----:B------:R-:W-:Y:S02]  /*8a80*/  LOP3.LUT R37, R227, 0x38, R39, 0xf8, !PT ;  /* 0x00000038e3257812 */ /* 0x000fe400078ef827 */
[----:B------:R-:W-:-:S02]  /*8a90*/  SHF.R.S32.HI R36, RZ, 0x3, R36 ;  /* 0x00000003ff247819 */ /* 0x000fc40000011424 */
[----:B------:R-:W-:Y:S02]  /*8aa0*/  LOP3.LUT R37, R37, R230, RZ, 0x3c, !PT ;  /* 0x000000e625257212 */ /* 0x000fe400078e3cff */
[----:B------:R-:W-:Y:S01]  /*8ab0*/  LEA.HI.X R45, R40, R117, R41, 0x1, P5 ;  /* 0x00000075282d7211 */ /* 0x000fe200028f0c29 */
[----:B------:R-:W-:Y:S01]  /*8ac0*/  IMAD R36, R36, 0x1400, R231 ;  /* 0x0000140024247824 */ /* 0x000fe200078e02e7 */
[----:B------:R-:W-:-:S03]  /*8ad0*/  @!P3 LEA R46, P5, R38, R116, 0x1 ;  /* 0x00000074262eb211 */ /* 0x000fc600078a08ff */
[----:B------:R-:W-:Y:S01]  /*8ae0*/  IMAD.IADD R36, R36, 0x1, R37 ;  /* 0x0000000124247824 */ /* 0x000fe200078e0225 */
[----:B------:R-:W-:Y:S01]  /*8af0*/  @!P3 LEA.HI.X R47, R38, R117, R50, 0x1, P5 ;  /* 0x00000075262fb211 */ /* 0x000fe200028f0c32 */
[----:B------:R-:W-:Y:S01]  /*8b00*/  IMAD R37, R17, 0x5000, R140 ;  /* 0x0000500011257824 */ /* 0x000fe200078e028c */
[----:B------:R-:W-:Y:S01]  /*8b10*/  ISETP.GE.AND P5, PT, R213, R115, PT ;  /* 0x00000073d500720c */ /* 0x000fe20003fa6270 */
[----:B------:R-:W-:Y:S02]  /*8b20*/  IMAD R39, R17, 0x5000, R36 ;  /* 0x0000500011277824 */ /* 0x000fe400078e0224 */
[--C-:B------:R-:W-:Y:S02]  /*8b30*/  IMAD R37, R37, 0x2, R16.reuse ;  /* 0x0000000225257824 */ /* 0x100fe400078e0210 */
[----:B------:R-:W-:-:S04]  /*8b40*/  IMAD R40, R39, 0x2, R16 ;  /* 0x0000000227287824 */ /* 0x000fc800078e0210 */
[----:B------:R-:W2:Y:S04]  /*8b50*/  LDS.128 R36, [R37+0x24400] ;  /* 0x0244000025247984 */ /* 0x000ea80000000c00 */
[----:B------:R-:W3:Y:S01]  /*8b60*/  LDS.128 R40, [R40+0x24400] ;  /* 0x0244000028287984 */ /* 0x000ee20000000c00 */
[----:B------:R-:W-:Y:S05]  /*8b70*/  @P5 BRA `(.L_x_543) ;  /* 0x0000000400705947 */ /* 0x000fea0003800000 */
[----:B------:R-:W-:Y:S01]  /*8b80*/  SHF.R.U64 R49, R52, 0x10, R53 ;  /* 0x0000001034317819 */ /* 0x000fe20000001235 */
[----:B---3--:R-:W-:Y:S01]  /*8b90*/  IMAD.U32 R59, R43, 0x10000, RZ ;  /* 0x000100002b3b7824 */ /* 0x008fe200078e00ff */
[----:B------:R-:W-:Y:S01]  /*8ba0*/  SHF.R.U32.HI R65, RZ, 0x10, R61 ;  /* 0x00000010ff417819 */ /* 0x000fe2000001163d */
[----:B--2---:R-:W-:Y:S01]  /*8bb0*/  IMAD.U32 R56, R39, 0x10000, RZ ;  /* 0x0001000027387824 */ /* 0x004fe200078e00ff */
[----:B------:R-:W-:Y:S01]  /*8bc0*/  SHF.R.U32.HI R53, RZ, 0x10, R53 ;  /* 0x00000010ff357819 */ /* 0x000fe20000011635 */
[----:B------:R-:W-:Y:S01]  /*8bd0*/  IMAD.U32 R52, R38, 0x10000, RZ ;  /* 0x0001000026347824 */ /* 0x000fe200078e00ff */
[----:B------:R-:W-:Y:S01]  /*8be0*/  SHF.R.U64 R51, R60, 0x10, R61 ;  /* 0x000000103c337819 */ /* 0x000fe2000000123d */
[----:B------:R-:W-:Y:S01]  /*8bf0*/  IMAD.U32 R61, R41, 0x10000, RZ ;  /* 0x00010000293d7824 */ /* 0x000fe200078e00ff */
[--C-:B------:R-:W-:Y:S02]  /*8c00*/  SHF.R.U64 R60, R62, 0x10, R63.reuse ;  /* 0x000000103e3c7819 */ /* 0x100fe4000000123f */
[----:B------:R-:W-:-:S02]  /*8c10*/  SHF.R.U32.HI R62, RZ, 0x10, R63 ;  /* 0x00000010ff3e7819 */ /* 0x000fc4000001163f */
[----:B------:R-:W-:Y:S02]  /*8c20*/  SHF.R.U64 R48, R54, 0x10, R55 ;  /* 0x0000001036307819 */ /* 0x000fe40000001237 */
[----:B------:R-:W-:Y:S02]  /*8c30*/  PRMT R63, R172, 0x5432, R65 ;  /* 0x00005432ac3f7816 */ /* 0x000fe40000000041 */
[----:B------:R-:W-:Y:S01]  /*8c40*/  SHF.R.U32.HI R58, RZ, 0x10, R55 ;  /* 0x00000010ff3a7819 */ /* 0x000fe20000011637 */
[----:B------:R-:W-:Y:S01]  /*8c50*/  IMAD.U32 R55, R37, 0x10000, RZ ;  /* 0x0001000025377824 */ /* 0x000fe200078e00ff */
[----:B------:R-:W-:Y:S01]  /*8c60*/  PRMT R53, R170, 0x5432, R53 ;  /* 0x00005432aa357816 */ /* 0x000fe20000000035 */
[----:B------:R-:W-:Y:S01]  /*8c70*/  IMAD.U32 R64, R63, 0x10000, RZ ;  /* 0x000100003f407824 */ /* 0x000fe200078e00ff */
[C---:B------:R-:W-:Y:S02]  /*8c80*/  PRMT R48, R169.reuse, 0x5410, R48 ;  /* 0x00005410a9307816 */ /* 0x040fe40000000030 */
[----:B------:R-:W-:Y:S01]  /*8c90*/  PRMT R169, R169, 0x5432, R58 ;  /* 0x00005432a9a97816 */ /* 0x000fe2000000003a */
[----:B------:R-:W-:Y:S01]  /*8ca0*/  IMAD.U32 R58, R53, 0x10000, RZ ;  /* 0x00010000353a7824 */ /* 0x000fe200078e00ff */
[----:B------:R-:W-:Y:S01]  /*8cb0*/  LOP3.LUT R57, R41, 0xffff0000, RZ, 0xc0, !PT ;  /* 0xffff000029397812 */ /* 0x000fe200078ec0ff */
[----:B------:R-:W-:Y:S01]  /*8cc0*/  FMUL.FTZ R66, R61, R64 ;  /* 0x000000403d427220 */ /* 0x000fe20000410000 */
[----:B------:R-:W-:Y:S01]  /*8cd0*/  LOP3.LUT R63, R63, 0xffff0000, RZ, 0xc0, !PT ;  /* 0xffff00003f3f7812 */ /* 0x000fe200078ec0ff */
[-C--:B0-----:R-:W-:Y:S01]  /*8ce0*/  FMUL.FTZ R84, R61, R58.reuse ;  /* 0x0000003a3d547220 */ /* 0x081fe20000410000 */
[----:B------:R-:W-:Y:S01]  /*8cf0*/  PRMT R62, R171, 0x5432, R62 ;  /* 0x00005432ab3e7816 */ /* 0x000fe2000000003e */
[----:B------:R-:W-:Y:S01]  /*8d00*/  IMAD.U32 R61, R169, 0x10000, RZ ;  /* 0x00010000a93d7824 */ /* 0x000fe200078e00ff */
[----:B------:R-:W-:Y:S01]  /*8d10*/  LOP3.LUT R50, R37, 0xffff0000, RZ, 0xc0, !PT ;  /* 0xffff000025327812 */ /* 0x000fe200078ec0ff */
[----:B------:R-:W-:Y:S01]  /*8d20*/  FMUL.FTZ R67, R57, R63 ;  /* 0x0000003f39437220 */ /* 0x000fe20000410000 */
[----:B------:R-:W-:Y:S01]  /*8d30*/  PRMT R172, R172, 0x5410, R51 ;  /* 0x00005410acac7816 */ /* 0x000fe20000000033 */
[----:B------:R-:W-:Y:S01]  /*8d40*/  FFMA.FTZ R51, R55, R58, -R66 ;  /* 0x0000003a37337223 */ /* 0x000fe20000010842 */
[----:B------:R-:W-:Y:S01]  /*8d50*/  LOP3.LUT R53, R53, 0xffff0000, RZ, 0xc0, !PT ;  /* 0xffff000035357812 */ /* 0x000fe200078ec0ff */
[----:B------:R-:W-:-:S02]  /*8d60*/  IMAD.U32 R65, R62, 0x10000, RZ ;  /* 0x000100003e417824 */ /* 0x000fc400078e00ff */
[----:B------:R-:W-:Y:S01]  /*8d70*/  FFMA.FTZ R55, R55, R64, R84 ;  /* 0x0000004037377223 */ /* 0x000fe20000010054 */
[----:B------:R-:W-:Y:S01]  /*8d80*/  LOP3.LUT R84, R62, 0xffff0000, RZ, 0xc0, !PT ;  /* 0xffff00003e547812 */ /* 0x000fe200078ec0ff */
[----:B------:R-:W-:Y:S01]  /*8d90*/  FMUL.FTZ R64, R59, R61 ;  /* 0x0000003d3b407220 */ /* 0x000fe20000410000 */
[----:B------:R-:W-:Y:S01]  /*8da0*/  LOP3.LUT R43, R43, 0xffff0000, RZ, 0xc0, !PT ;  /* 0xffff00002b2b7812 */ /* 0x000fe200078ec0ff */
[-C--:B------:R-:W-:Y:S01]  /*8db0*/  FMUL.FTZ R57, R57, R53.reuse ;  /* 0x0000003539397220 */ /* 0x080fe20000410000 */
[----:B------:R-:W-:Y:S01]  /*8dc0*/  LOP3.LUT R62, R169, 0xffff0000, RZ, 0xc0, !PT ;  /* 0xffff0000a93e7812 */ /* 0x000fe200078ec0ff */
[----:B------:R-:W-:Y:S01]  /*8dd0*/  FFMA.FTZ R58, R50, R53, -R67 ;  /* 0x00000035323a7223 */ /* 0x000fe20000010843 */
[----:B------:R-:W-:Y:S01]  /*8de0*/  FMUL.FTZ R53, R59, R65 ;  /* 0x000000413b357220 */ /* 0x000fe20000410000 */
[----:B------:R-:W-:Y:S01]  /*8df0*/  PRMT R49, R170, 0x5410, R49 ;  /* 0x00005410aa317816 */ /* 0x000fe20000000031 */
[C---:B------:R-:W-:Y:S01]  /*8e00*/  IMAD.U32 R41, R40.reuse, 0x10000, RZ ;  /* 0x0001000028297824 */ /* 0x040fe200078e00ff */
[----:B------:R-:W-:Y:S01]  /*8e10*/  LOP3.LUT R39, R39, 0xffff0000, RZ, 0xc0, !PT ;  /* 0xffff000027277812 */ /* 0x000fe200078ec0ff */
[C---:B------:R-:W-:Y:S01]  /*8e20*/  FMUL.FTZ R86, R43.reuse, R84 ;  /* 0x000000542b567220 */ /* 0x040fe20000410000 */
[----:B------:R-:W-:Y:S01]  /*8e30*/  FMUL.FTZ R88, R43, R62 ;  /* 0x0000003e2b587220 */ /* 0x000fe20000410000 */
[----:B------:R-:W-:Y:S01]  /*8e40*/  LOP3.LUT R40, R40, 0xffff0000, RZ, 0xc0, !PT ;  /* 0xffff000028287812 */ /* 0x000fe200078ec0ff */
[----:B------:R-:W-:Y:S01]  /*8e50*/  FFMA.FTZ R53, R56, R61, -R53 ;  /* 0x0000003d38357223 */ /* 0x000fe20000010835 */
[----:B------:R-:W-:Y:S01]  /*8e60*/  LOP3.LUT R43, R172, 0xffff0000, RZ, 0xc0, !PT ;  /* 0xffff0000ac2b7812 */ /* 0x000fe200078ec0ff */
[----:B------:R-:W-:Y:S01]  /*8e70*/  FFMA.FTZ R56, R56, R65, R64 ;  /* 0x0000004138387223 */ /* 0x000fe20000010040 */
[----:B------:R-:W-:-:S02]  /*8e80*/  IMAD.U32 R66, R172, 0x10000, RZ ;  /* 0x00010000ac427824 */ /* 0x000fc400078e00ff */
[----:B------:R-:W-:Y:S01]  /*8e90*/  FFMA.FTZ R50, R50, R63, R57 ;  /* 0x0000003f32327223 */ /* 0x000fe20000010039 */
[----:B------:R-:W-:Y:S02]  /*8ea0*/  IMAD.U32 R64, R49, 0x10000, RZ ;  /* 0x0001000031407824 */ /* 0x000fe400078e00ff */
[C---:B------:R-:W-:Y:S01]  /*8eb0*/  FFMA.FTZ R62, R39.reuse, R62, -R86 ;  /* 0x0000003e273e7223 */ /* 0x040fe20000010856 */
[C---:B------:R-:W-:Y:S01]  /*8ec0*/  IMAD.U32 R37, R36.reuse, 0x10000, RZ ;  /* 0x0001000024257824 */ /* 0x040fe200078e00ff */
[----:B------:R-:W-:Y:S01]  /*8ed0*/  LOP3.LUT R36, R36, 0xffff0000, RZ, 0xc0, !PT ;  /* 0xffff000024247812 */ /* 0x000fe200078ec0ff */
[----:B------:R-:W-:Y:S01]  /*8ee0*/  FFMA.FTZ R63, R39, R84, R88 ;  /* 0x00000054273f7223 */ /* 0x000fe20000010058 */
[----:B------:R-:W-:Y:S01]  /*8ef0*/  LOP3.LUT R49, R49, 0xffff0000, RZ, 0xc0, !PT ;  /* 0xffff000031317812 */ /* 0x000fe200078ec0ff */
[----:B------:R-:W-:Y:S01]  /*8f00*/  FMUL.FTZ R86, R41, R66 ;  /* 0x0000004229567220 */ /* 0x000fe20000410000 */
[----:B------:R-:W-:Y:S01]  /*8f10*/  FMUL.FTZ R39, R40, R43 ;  /* 0x0000002b28277220 */ /* 0x000fe20000410000 */
[----:B------:R-:W-:Y:S01]  /*8f20*/  PRMT R60, R171, 0x5410, R60 ;  /* 0x00005410ab3c7816 */ /* 0x000fe2000000003c */
[----:B------:R-:W-:Y:S01]  /*8f30*/  FMUL.FTZ R41, R41, R64 ;  /* 0x0000004029297220 */ /* 0x000fe20000410000 */
[----:B------:R-:W-:Y:S01]  /*8f40*/  LOP3.LUT R54, R38, 0xffff0000, RZ, 0xc0, !PT ;  /* 0xffff000026367812 */ /* 0x000fe200078ec0ff */
[----:B------:R-:W-:-:S02]  /*8f50*/  IMAD.U32 R38, R42, 0x10000, RZ ;  /* 0x000100002a267824 */ /* 0x000fc400078e00ff */
[-C--:B------:R-:W-:Y:S01]  /*8f60*/  FMUL.FTZ R59, R40, R49.reuse ;  /* 0x00000031283b7220 */ /* 0x080fe20000410000 */
[----:B------:R-:W-:Y:S01]  /*8f70*/  FFMA.FTZ R57, R36, R49, -R39 ;  /* 0x0000003124397223 */ /* 0x000fe20000010827 */
[----:B------:R-:W-:Y:S01]  /*8f80*/  LOP3.LUT R42, R42, 0xffff0000, RZ, 0xc0, !PT ;  /* 0xffff00002a2a7812 */ /* 0x000fe200078ec0ff */
[C---:B------:R-:W-:Y:S01]  /*8f90*/  FFMA.FTZ R66, R37.reuse, R66, R41 ;  /* 0x0000004225427223 */ /* 0x040fe20000010029 */
[C---:B------:R-:W-:Y:S01]  /*8fa0*/  LOP3.LUT R49, R60.reuse, 0xffff0000, RZ, 0xc0, !PT ;  /* 0xffff00003c317812 */ /* 0x040fe200078ec0ff */
[----:B------:R-:W-:Y:S02]  /*8fb0*/  IMAD.U32 R41, R60, 0x10000, RZ ;  /* 0x000100003c297824 */ /* 0x000fe400078e00ff */
[----:B------:R-:W-:Y:S01]  /*8fc0*/  FFMA.FTZ R86, R37, R64, -R86 ;  /* 0x0000004025567223 */ /* 0x000fe20000010856 */
[C---:B------:R-:W-:Y:S01]  /*8fd0*/  LOP3.LUT R39, R48.reuse, 0xffff0000, RZ, 0xc0, !PT ;  /* 0xffff000030277812 */ /* 0x040fe200078ec0ff */
[----:B------:R-:W-:Y:S02]  /*8fe0*/  IMAD.U32 R37, R48, 0x10000, RZ ;  /* 0x0001000030257824 */ /* 0x000fe400078e00ff */
[----:B------:R-:W-:Y:S01]  /*8ff0*/  FFMA.FTZ R59, R36, R43, R59 ;  /* 0x0000002b243b7223 */ /* 0x000fe2000001003b */
[----:B------:R-:W-:Y:S01]  /*9000*/  FMUL.FTZ R43, R38, R41 ;  /* 0x00000029262b7220 */ /* 0x000fe20000410000 */
[----:B------:R-:W-:Y:S01]  /*9010*/  FMUL.FTZ R61, R42, R49 ;  /* 0x000000312a3d7220 */ /* 0x000fe20000410000 */
[----:B------:R-:W-:Y:S01]  /*9020*/  FMUL.FTZ R38, R38, R37 ;  /* 0x0000002526267220 */ /* 0x000fe20000410000 */
[----:B------:R-:W-:Y:S01]  /*9030*/  FMUL.FTZ R42, R42, R39 ;  /* 0x000000272a2a7220 */ /* 0x000fe20000410000 */
        /* <DEDUP_REMOVED lines=12> */
[----:B------:R-:W-:Y:S02]  /*9100*/  F2FP.BF16.F32.PACK_AB R39, R62, R53 ;  /* 0x000000353e27723e */ /* 0x000fe400000010ff */
[----:B------:R-:W-:-:S02]  /*9110*/  F2FP.BF16.F32.PACK_AB R41, R50, R55 ;  /* 0x000000373229723e */ /* 0x000fc400000010ff */
[----:B------:R-:W-:Y:S02]  /*9120*/  F2FP.BF16.F32.PACK_AB R40, R59, R66 ;  /* 0x000000423b28723e */ /* 0x000fe400000010ff */
[----:B------:R-:W-:-:S07]  /*9130*/  MOV R42, R49 ;  /* 0x00000031002a7202 */ /* 0x000fce0000000f00 */
.L_x_543:
[----:B------:R-:W-:Y:S05]  /*9140*/  BSYNC B2 ;  /* 0x0000000000027941 */ /* 0x000fea0003800000 */
.L_x_542:
[----:B------:R-:W-:Y:S02]  /*9150*/  ULDC.64 UR4, c[0x0][0x208] ;  /* 0x0000820000047ab9 */ /* 0x000fe40000000a00 */
[----:B--2---:R4:W-:Y:S04]  /*9160*/  STG.E.128 desc[UR4][R44.64], R36 ;  /* 0x000000242c007986 */ /* 0x0049e8000c101d04 */
[----:B---3--:R4:W-:Y:S02]  /*9170*/  @!P3 STG.E.128 desc[UR4][R46.64], R40 ;  /* 0x000000282e00b986 */ /* 0x0089e4000c101d04 */
.L_x_537:
[----:B------:R-:W-:Y:S05]  /*9180*/  BSYNC B1 ;  /* 0x0000000000017941 */ /* 0x000fea0003800000 */
.L_x_536:
[-C--:B--2-4-:R-:W-:Y:S02]  /*9190*/  IMAD R36, R236, R122.reuse, RZ ;  /* 0x0000007aec247224 */ /* 0x094fe400078e02ff */
[----:B------:R-:W-:-:S04]  /*91a0*/  IMAD.WIDE.U32 R124, R218, R122, R124 ;  /* 0x0000007ada7c7225 */ /* 0x000fc800078e007c */
[----:B------:R-:W-:Y:S01]  /*91b0*/  IMAD R123, R218, R123, R36 ;  /* 0x0000007bda7b7224 */ /* 0x000fe200078e0224 */
[----:B------:R-:W-:Y:S06]  /*91c0*/  @P4 BRA `(.L_x_504) ;  /* 0x0000001400204947 */ /* 0x000fec0003800000 */
[----:B------:R-:W-:Y:S01]  /*91d0*/  ISETP.NE.AND P3, PT, R26, RZ, PT ;  /* 0x000000ff1a00720c */ /* 0x000fe20003f65270 */
[----:B------:R-:W-:Y:S01]  /*91e0*/  BSSY B1, `(.L_x_544) ;  /* 0x0000085000017945 */ /* 0x000fe20003800000 */
[----:B---3--:R-:W-:-:S11]  /*91f0*/  IMAD.IADD R48, R125, 0x1, R123 ;  /* 0x000000017d307824 */ /* 0x008fd600078e027b */
[----:B------:R-:W-:Y:S05]  /*9200*/  @!P3 BRA `(.L_x_545) ;  /* 0x000000080008b947 */ /* 0x000fea0003800000 */
[----:B------:R-:W-:Y:S01]  /*9210*/  SEL R36, R119, R145, !P0 ;  /* 0x0000009177247207 */ /* 0x000fe20004000000 */
[----:B------:R-:W-:Y:S01]  /*9220*/  BSSY B2, `(.L_x_546) ;  /* 0x000007d000027945 */ /* 0x000fe20003800000 */
[----:B------:R-:W-:Y:S02]  /*9230*/  IADD3 R38, P4, P5, R94, R124, R13 ;  /* 0x0000007c5e267210 */ /* 0x000fe40007d9e00d */
[----:B------:R-:W-:Y:S02]  /*9240*/  SHF.R.S32.HI R37, RZ, 0x1f, R36 ;  /* 0x0000001fff257819 */ /* 0x000fe40000011424 */
[----:B------:R-:W-:Y:S02]  /*9250*/  IADD3.X R39, R93, R48, R7, P4, P5 ;  /* 0x000000305d277210 */ /* 0x000fe400027ea407 */
[----:B------:R-:W-:Y:S02]  /*9260*/  LEA.HI R37, R37, R36, RZ, 0x4 ;  /* 0x0000002425257211 */ /* 0x000fe400078f20ff */
[----:B------:R-:W-:-:S02]  /*9270*/  LEA R44, P4, R38, R116, 0x1 ;  /* 0x00000074262c7211 */ /* 0x000fc400078808ff */
[----:B------:R-:W-:Y:S02]  /*9280*/  LEA.HI.SX32 R37, R37, R14, 0x1c ;  /* 0x0000000e25257211 */ /* 0x000fe400078fe2ff */
[----:B------:R-:W-:Y:S02]  /*9290*/  LEA.HI.X R45, R38, R117, R39, 0x1, P4 ;  /* 0x00000075262d7211 */ /* 0x000fe400020f0c27 */
[----:B------:R-:W-:Y:S01]  /*92a0*/  SHF.R.S32.HI R36, RZ, 0x1f, R37 ;  /* 0x0000001fff247819 */ /* 0x000fe20000011425 */
[----:B------:R-:W-:-:S03]  /*92b0*/  IMAD.SHL.U32 R47, R37, 0x8, RZ ;  /* 0x00000008252f7824 */ /* 0x000fc600078e00ff */
[----:B------:R-:W-:Y:S02]  /*92c0*/  LEA.HI R36, R36, R37, RZ, 0x3 ;  /* 0x0000002524247211 */ /* 0x000fe400078f18ff */
[----:B------:R-:W-:Y:S02]  /*92d0*/  LOP3.LUT R37, R225, 0x38, R47, 0xf8, !PT ;  /* 0x00000038e1257812 */ /* 0x000fe400078ef82f */
[----:B------:R-:W-:Y:S02]  /*92e0*/  SHF.R.S32.HI R36, RZ, 0x3, R36 ;  /* 0x00000003ff247819 */ /* 0x000fe40000011424 */
[----:B------:R-:W-:Y:S02]  /*92f0*/  LOP3.LUT R37, R37, R228, RZ, 0x3c, !PT ;  /* 0x000000e425257212 */ /* 0x000fe400078e3cff */
[----:B------:R-:W-:Y:S01]  /*9300*/  ISETP.GE.AND P3, PT, R47, R144, PT ;  /* 0x000000902f00720c */ /* 0x000fe20003f66270 */
[----:B------:R-:W-:-:S04]  /*9310*/  IMAD R36, R36, 0x1400, R229 ;  /* 0x0000140024247824 */ /* 0x000fc800078e02e5 */
[----:B------:R-:W-:Y:S02]  /*9320*/  IMAD.IADD R36, R36, 0x1, R37 ;  /* 0x0000000124247824 */ /* 0x000fe400078e0225 */
[C---:B------:R-:W-:Y:S02]  /*9330*/  IMAD R37, R17.reuse, 0x5000, R133 ;  /* 0x0000500011257824 */ /* 0x040fe400078e0285 */
[----:B------:R-:W-:Y:S02]  /*9340*/  IMAD R39, R17, 0x5000, R36 ;  /* 0x0000500011277824 */ /* 0x000fe400078e0224 */
[--C-:B------:R-:W-:Y:S02]  /*9350*/  IMAD R37, R37, 0x2, R16.reuse ;  /* 0x0000000225257824 */ /* 0x100fe400078e0210 */
[----:B------:R-:W-:Y:S01]  /*9360*/  IMAD R40, R39, 0x2, R16 ;  /* 0x0000000227287824 */ /* 0x000fe200078e0210 */
[--C-:B------:R-:W-:Y:S02]  /*9370*/  @!P3 SHF.R.S32.HI R50, RZ, 0x1f, R47.reuse ;  /* 0x0000001fff32b819 */ /* 0x100fe4000001142f */
[----:B------:R-:W-:Y:S01]  /*9380*/  @!P3 IADD3 R47, P4, P5, R94, R124, R47 ;  /* 0x0000007c5e2fb210 */ /* 0x000fe20007d9e02f */
[----:B------:R-:W2:Y:S03]  /*9390*/  LDS.128 R36, [R37+0x24400] ;  /* 0x0244000025247984 */ /* 0x000ea60000000c00 */
[----:B------:R-:W-:Y:S01]  /*93a0*/  @!P3 IADD3.X R50, R93, R48, R50, P4, P5 ;  /* 0x000000305d32b210 */ /* 0x000fe200027ea432 */
[----:B------:R-:W3:Y:S01]  /*93b0*/  LDS.128 R40, [R40+0x24400] ;  /* 0x0244000028287984 */ /* 0x000ee20000000c00 */
[----:B------:R-:W-:-:S02]  /*93c0*/  ISETP.GE.AND P5, PT, R212, R115, PT ;  /* 0x00000073d400720c */ /* 0x000fc40003fa6270 */
[----:B------:R-:W-:-:S04]  /*93d0*/  @!P3 LEA R46, P4, R47, R116, 0x1 ;  /* 0x000000742f2eb211 */ /* 0x000fc800078808ff */
[----:B------:R-:W-:-:S07]  /*93e0*/  @!P3 LEA.HI.X R47, R47, R117, R50, 0x1, P4 ;  /* 0x000000752f2fb211 */ /* 0x000fce00020f0c32 */
[----:B------:R-:W-:Y:S05]  /*93f0*/  @P5 BRA `(.L_x_547) ;  /* 0x00000004007c5947 */ /* 0x000fea0003800000 */
[--C-:B------:R-:W-:Y:S01]  /*9400*/  SHF.R.U64 R54, R72, 0x10, R73.reuse ;  /* 0x0000001048367819 */ /* 0x100fe20000001249 */
[----:B---3--:R-:W-:Y:S01]  /*9410*/  IMAD.U32 R60, R43, 0x10000, RZ ;  /* 0x000100002b3c7824 */ /* 0x008fe200078e00ff */
[----:B------:R-:W-:Y:S01]  /*9420*/  SHF.R.U32.HI R73, RZ, 0x10, R73 ;  /* 0x00000010ff497819 */ /* 0x000fe20000011649 */
[----:B------:R-:W-:Y:S01]  /*9430*/  IMAD.U32 R58, R41, 0x10000, RZ ;  /* 0x00010000293a7824 */ /* 0x000fe200078e00ff */
[----:B------:R-:W-:Y:S01]  /*9440*/  SHF.R.U32.HI R61, RZ, 0x10, R81 ;  /* 0x00000010ff3d7819 */ /* 0x000fe20000011651 */
[----:B--2---:R-:W-:Y:S01]  /*9450*/  IMAD.U32 R57, R37, 0x10000, RZ ;  /* 0x0001000025397824 */ /* 0x004fe200078e00ff */
[----:B------:R-:W-:Y:S01]  /*9460*/  LOP3.LUT R53, R43, 0xffff0000, RZ, 0xc0, !PT ;  /* 0xffff00002b357812 */ /* 0x000fe200078ec0ff */
[----:B------:R-:W-:Y:S01]  /*9470*/  IMAD.U32 R56, R39, 0x10000, RZ ;  /* 0x0001000027387824 */ /* 0x000fe200078e00ff */
[----:B------:R-:W-:Y:S01]  /*9480*/  PRMT R43, R156, 0x5432, R73 ;  /* 0x000054329c2b7816 */ /* 0x000fe20000000049 */
[----:B------:R-:W-:Y:S01]  /*9490*/  IMAD.U32 R50, R40, 0x10000, RZ ;  /* 0x0001000028327824 */ /* 0x000fe200078e00ff */
[----:B------:R-:W-:Y:S01]  /*94a0*/  PRMT R61, R168, 0x5432, R61 ;  /* 0x00005432a83d7816 */ /* 0x000fe2000000003d */
[----:B------:R-:W-:Y:S01]  /*94b0*/  IMAD.U32 R49, R36, 0x10000, RZ ;  /* 0x0001000024317824 */ /* 0x000fe200078e00ff */
[----:B------:R-:W-:-:S02]  /*94c0*/  SHF.R.U64 R65, R74, 0x10, R75 ;  /* 0x000000104a417819 */ /* 0x000fc4000000124b */
[----:B------:R-:W-:Y:S01]  /*94d0*/  SHF.R.U64 R52, R82, 0x10, R83 ;  /* 0x0000001052347819 */ /* 0x000fe20000001253 */
[----:B------:R-:W-:Y:S01]  /*94e0*/  IMAD.U32 R62, R61, 0x10000, RZ ;  /* 0x000100003d3e7824 */ /* 0x000fe200078e00ff */
[----:B------:R-:W-:Y:S01]  /*94f0*/  LOP3.LUT R59, R41, 0xffff0000, RZ, 0xc0, !PT ;  /* 0xffff0000293b7812 */ /* 0x000fe200078ec0ff */
[----:B------:R-:W-:Y:S01]  /*9500*/  IMAD.U32 R41, R43, 0x10000, RZ ;  /* 0x000100002b297824 */ /* 0x000fe200078e00ff */
[----:B------:R-:W-:Y:S01]  /*9510*/  SHF.R.U32.HI R74, RZ, 0x10, R75 ;  /* 0x00000010ff4a7819 */ /* 0x000fe2000001164b */
[C---:B------:R-:W-:Y:S01]  /*9520*/  FMUL.FTZ R66, R58.reuse, R62 ;  /* 0x0000003e3a427220 */ /* 0x040fe20000410000 */
[----:B------:R-:W-:Y:S01]  /*9530*/  SHF.R.U32.HI R82, RZ, 0x10, R83 ;  /* 0x00000010ff527819 */ /* 0x000fe20000011653 */
[-C--:B------:R-:W-:Y:S01]  /*9540*/  FMUL.FTZ R72, R58, R41.reuse ;  /* 0x000000293a487220 */ /* 0x080fe20000410000 */
[----:B------:R-:W-:Y:S01]  /*9550*/  PRMT R54, R155, 0x5410, R54 ;  /* 0x000054109b367816 */ /* 0x000fe20000000036 */
[----:B------:R-:W-:Y:S01]  /*9560*/  FFMA.FTZ R41, R57, R41, -R66 ;  /* 0x0000002939297223 */ /* 0x000fe20000010842 */
[----:B------:R-:W-:-:S02]  /*9570*/  PRMT R52, R157, 0x5410, R52 ;  /* 0x000054109d347816 */ /* 0x000fc40000000034 */
[----:B------:R-:W-:Y:S02]  /*9580*/  PRMT R155, R155, 0x5432, R74 ;  /* 0x000054329b9b7816 */ /* 0x000fe4000000004a */
[----:B------:R-:W-:Y:S02]  /*9590*/  PRMT R157, R157, 0x5432, R82 ;  /* 0x000054329d9d7816 */ /* 0x000fe40000000052 */
[----:B------:R-:W-:Y:S02]  /*95a0*/  LOP3.LUT R64, R61, 0xffff0000, RZ, 0xc0, !PT ;  /* 0xffff00003d407812 */ /* 0x000fe400078ec0ff */
[----:B------:R-:W-:Y:S01]  /*95b0*/  LOP3.LUT R58, R43, 0xffff0000, RZ, 0xc0, !PT ;  /* 0xffff00002b3a7812 */ /* 0x000fe200078ec0ff */
[----:B------:R-:W-:Y:S01]  /*95c0*/  FFMA.FTZ R43, R57, R62, R72 ;  /* 0x0000003e392b7223 */ /* 0x000fe20000010048 */
[----:B------:R-:W-:Y:S01]  /*95d0*/  SHF.R.U64 R63, R80, 0x10, R81 ;  /* 0x00000010503f7819 */ /* 0x000fe20000001251 */
[----:B------:R-:W-:Y:S01]  /*95e0*/  IMAD.U32 R61, R157, 0x10000, RZ ;  /* 0x000100009d3d7824 */ /* 0x000fe200078e00ff */
[----:B------:R-:W-:Y:S01]  /*95f0*/  LOP3.LUT R55, R37, 0xffff0000, RZ, 0xc0, !PT ;  /* 0xffff000025377812 */ /* 0x000fe200078ec0ff */
[----:B------:R-:W-:-:S02]  /*9600*/  IMAD.U32 R57, R155, 0x10000, RZ ;  /* 0x000100009b397824 */ /* 0x000fc400078e00ff */
[C---:B------:R-:W-:Y:S01]  /*9610*/  FMUL.FTZ R66, R59.reuse, R64 ;  /* 0x000000403b427220 */ /* 0x040fe20000410000 */
[-C--:B------:R-:W-:Y:S01]  /*9620*/  FMUL.FTZ R72, R59, R58.reuse ;  /* 0x0000003a3b487220 */ /* 0x080fe20000410000 */
[----:B------:R-:W-:Y:S01]  /*9630*/  PRMT R168, R168, 0x5410, R63 ;  /* 0x00005410a8a87816 */ /* 0x000fe2000000003f */
[C---:B------:R-:W-:Y:S01]  /*9640*/  FMUL.FTZ R59, R60.reuse, R61 ;  /* 0x0000003d3c3b7220 */ /* 0x040fe20000410000 */
[-C--:B------:R-:W-:Y:S01]  /*9650*/  FMUL.FTZ R74, R60, R57.reuse ;  /* 0x000000393c4a7220 */ /* 0x080fe20000410000 */
[----:B------:R-:W-:Y:S01]  /*9660*/  FFMA.FTZ R66, R55, R58, -R66 ;  /* 0x0000003a37427223 */ /* 0x000fe20000010842 */
[----:B------:R-:W-:Y:S01]  /*9670*/  LOP3.LUT R62, R157, 0xffff0000, RZ, 0xc0, !PT ;  /* 0xffff00009d3e7812 */ /* 0x000fe200078ec0ff */
[C---:B------:R-:W-:Y:S01]  /*9680*/  FFMA.FTZ R60, R56.reuse, R57, -R59 ;  /* 0x00000039383c7223 */ /* 0x040fe2000001083b */
[----:B------:R-:W-:Y:S01]  /*9690*/  LOP3.LUT R58, R155, 0xffff0000, RZ, 0xc0, !PT ;  /* 0xffff00009b3a7812 */ /* 0x000fe200078ec0ff */
[----:B------:R-:W-:Y:S01]  /*96a0*/  FFMA.FTZ R74, R56, R61, R74 ;  /* 0x0000003d384a7223 */ /* 0x000fe2000001004a */
[----:B------:R-:W-:Y:S01]  /*96b0*/  FFMA.FTZ R72, R55, R64, R72 ;  /* 0x0000004037487223 */ /* 0x000fe20000010048 */
[----:B------:R-:W-:-:S02]  /*96c0*/  IMAD.U32 R56, R168, 0x10000, RZ ;  /* 0x00010000a8387824 */ /* 0x000fc400078e00ff */
[C---:B------:R-:W-:Y:S01]  /*96d0*/  FMUL.FTZ R64, R53.reuse, R62 ;  /* 0x0000003e35407220 */ /* 0x040fe20000410000 */
[----:B------:R-:W-:Y:S02]  /*96e0*/  IMAD.U32 R55, R54, 0x10000, RZ ;  /* 0x0001000036377824 */ /* 0x000fe400078e00ff */
[----:B------:R-:W-:Y:S01]  /*96f0*/  FMUL.FTZ R80, R53, R58 ;  /* 0x0000003a35507220 */ /* 0x000fe20000410000 */
[----:B------:R-:W-:Y:S01]  /*9700*/  LOP3.LUT R51, R39, 0xffff0000, RZ, 0xc0, !PT ;  /* 0xffff000027337812 */ /* 0x000fe200078ec0ff */
[----:B------:R-:W-:Y:S01]  /*9710*/  IMAD.U32 R37, R38, 0x10000, RZ ;  /* 0x0001000026257824 */ /* 0x000fe200078e00ff */
[----:B------:R-:W-:Y:S01]  /*9720*/  LOP3.LUT R53, R54, 0xffff0000, RZ, 0xc0, !PT ;  /* 0xffff000036357812 */ /* 0x000fe200078ec0ff */
[----:B------:R-:W-:Y:S01]  /*9730*/  FMUL.FTZ R54, R50, R56 ;  /* 0x0000003832367220 */ /* 0x000fe20000410000 */
[----:B------:R-:W-:Y:S01]  /*9740*/  LOP3.LUT R40, R40, 0xffff0000, RZ, 0xc0, !PT ;  /* 0xffff000028287812 */ /* 0x000fe200078ec0ff */
[-C--:B------:R-:W-:Y:S01]  /*9750*/  FMUL.FTZ R59, R50, R55.reuse ;  /* 0x00000037323b7220 */ /* 0x080fe20000410000 */
[----:B------:R-:W-:Y:S01]  /*9760*/  LOP3.LUT R57, R168, 0xffff0000, RZ, 0xc0, !PT ;  /* 0xffff0000a8397812 */ /* 0x000fe200078ec0ff */
[C---:B------:R-:W-:Y:S01]  /*9770*/  FFMA.FTZ R61, R51.reuse, R58, -R64 ;  /* 0x0000003a333d7223 */ /* 0x040fe20000010840 */
[----:B------:R-:W-:Y:S01]  /*9780*/  PRMT R156, R156, 0x5410, R65 ;  /* 0x000054109c9c7816 */ /* 0x000fe20000000041 */
[----:B------:R-:W-:Y:S01]  /*9790*/  FFMA.FTZ R63, R51, R62, R80 ;  /* 0x0000003e333f7223 */ /* 0x000fe20000010050 */
[C---:B------:R-:W-:Y:S01]  /*97a0*/  FFMA.FTZ R54, R49.reuse, R55, -R54 ;  /* 0x0000003731367223 */ /* 0x040fe20000010836 */
[----:B------:R-:W-:Y:S01]  /*97b0*/  LOP3.LUT R39, R38, 0xffff0000, RZ, 0xc0, !PT ;  /* 0xffff000026277812 */ /* 0x000fe200078ec0ff */
[C---:B------:R-:W-:Y:S01]  /*97c0*/  FMUL.FTZ R51, R40.reuse, R57 ;  /* 0x0000003928337220 */ /* 0x040fe20000410000 */
[----:B------:R-:W-:Y:S01]  /*97d0*/  FFMA.FTZ R59, R49, R56, R59 ;  /* 0x00000038313b7223 */ /* 0x000fe2000001003b */
[-C--:B------:R-:W-:Y:S01]  /*97e0*/  FMUL.FTZ R55, R40, R53.reuse ;  /* 0x0000003528377220 */ /* 0x080fe20000410000 */
[----:B------:R-:W-:Y:S01]  /*97f0*/  LOP3.LUT R36, R36, 0xffff0000, RZ, 0xc0, !PT ;  /* 0xffff000024247812 */ /* 0x000fe200078ec0ff */
[----:B------:R-:W-:Y:S01]  /*9800*/  IMAD.U32 R38, R42, 0x10000, RZ ;  /* 0x000100002a267824 */ /* 0x000fe200078e00ff */
[----:B------:R-:W-:Y:S01]  /*9810*/  SHF.L.U32 R40, R156, 0x10, RZ ;  /* 0x000000109c287819 */ /* 0x000fe200000006ff */
        /* <DEDUP_REMOVED lines=8> */
[C---:B------:R-:W-:Y:S01]  /*98a0*/  FMUL.FTZ R56, R42.reuse, R52 ;  /* 0x000000342a387220 */ /* 0x040fe20000410000 */
[C---:B------:R-:W-:Y:S01]  /*98b0*/  FFMA.FTZ R50, R37.reuse, R40, -R50 ;  /* 0x0000002825327223 */ /* 0x040fe20000010832 */
[-C--:B------:R-:W-:Y:S01]  /*98c0*/  FMUL.FTZ R53, R42, R156.reuse ;  /* 0x0000009c2a357220 */ /* 0x080fe20000410000 */
[----:B------:R-:W-:Y:S01]  /*98d0*/  FFMA.FTZ R38, R37, R49, R38 ;  /* 0x0000003125267223 */ /* 0x000fe20000010026 */
[C---:B------:R-:W-:Y:S01]  /*98e0*/  FFMA.FTZ R37, R39.reuse, R156, -R56 ;  /* 0x0000009c27257223 */ /* 0x040fe20000010838 */
[----:B------:R-:W-:Y:S01]  /*98f0*/  F2FP.BF16.F32.PACK_AB R41, R66, R41 ;  /* 0x000000294229723e */ /* 0x000fe200000010ff */
[----:B------:R-:W-:Y:S01]  /*9900*/  FFMA.FTZ R53, R39, R52, R53 ;  /* 0x0000003427357223 */ /* 0x000fe20000010035 */
[----:B------:R-:W-:-:S02]  /*9910*/  F2FP.BF16.F32.PACK_AB R40, R51, R54 ;  /* 0x000000363328723e */ /* 0x000fc400000010ff */
[----:B------:R-:W-:Y:S02]  /*9920*/  F2FP.BF16.F32.PACK_AB R43, R72, R43 ;  /* 0x0000002b482b723e */ /* 0x000fe400000010ff */
        /* <DEDUP_REMOVED lines=8> */
[----:B------:R-:W-:-:S02]  /*99b0*/  IMAD.MOV.U32 R41, RZ, RZ, R43 ;  /* 0x000000ffff297224 */ /* 0x000fc400078e002b */
[----:B------:R-:W-:Y:S02]  /*99c0*/  IMAD.MOV.U32 R38, RZ, RZ, R50 ;  /* 0x000000ffff267224 */ /* 0x000fe400078e0032 */
[----:B------:R-:W-:Y:S02]  /*99d0*/  IMAD.MOV.U32 R42, RZ, RZ, R62 ;  /* 0x000000ffff2a7224 */ /* 0x000fe400078e003e */
[----:B------:R-:W-:-:S07]  /*99e0*/  IMAD.MOV.U32 R43, RZ, RZ, R63 ;  /* 0x000000ffff2b7224 */ /* 0x000fce00078e003f */
.L_x_547:
[----:B------:R-:W-:Y:S05]  /*99f0*/  BSYNC B2 ;  /* 0x0000000000027941 */ /* 0x000fea0003800000 */
.L_x_546:
[----:B------:R-:W-:Y:S02]  /*9a00*/  ULDC.64 UR4, c[0x0][0x208] ;  /* 0x0000820000047ab9 */ /* 0x000fe40000000a00 */
[----:B--2---:R2:W-:Y:S04]  /*9a10*/  STG.E.128 desc[UR4][R44.64], R36 ;  /* 0x000000242c007986 */ /* 0x0045e8000c101d04 */
[----:B---3--:R2:W-:Y:S02]  /*9a20*/  @!P3 STG.E.128 desc[UR4][R46.64], R40 ;  /* 0x000000282e00b986 */ /* 0x0085e4000c101d04 */
.L_x_545:
[----:B------:R-:W-:Y:S05]  /*9a30*/  BSYNC B1 ;  /* 0x0000000000017941 */ /* 0x000fea0003800000 */
.L_x_544:
[----:B------:R-:W-:-:S13]  /*9a40*/  ISETP.NE.AND P3, PT, R10, RZ, PT ;  /* 0x000000ff0a00720c */ /* 0x000fda0003f65270 */
[----:B------:R-:W-:Y:S05]  /*9a50*/  @!P3 BRA `(.L_x_504) ;  /* 0x0000000800fcb947 */ /* 0x000fea0003800000 */
[----:B------:R-:W-:Y:S01]  /*9a60*/  SEL R145, R119, R145, !P1 ;  /* 0x0000009177917207 */ /* 0x000fe20004800000 */
[----:B------:R-:W-:Y:S01]  /*9a70*/  BSSY B1, `(.L_x_548) ;  /* 0x0000073000017945 */ /* 0x000fe20003800000 */
[----:B--2---:R-:W-:Y:S02]  /*9a80*/  IADD3 R45, P3, P4, R94, R124, R11 ;  /* 0x0000007c5e2d7210 */ /* 0x004fe40007c7e00b */
[----:B------:R-:W-:Y:S02]  /*9a90*/  SHF.R.S32.HI R36, RZ, 0x1f, R145 ;  /* 0x0000001fff247819 */ /* 0x000fe40000011491 */
[----:B------:R-:W-:Y:S02]  /*9aa0*/  IADD3.X R46, R93, R48, R6, P3, P4 ;  /* 0x000000305d2e7210 */ /* 0x000fe40001fe8406 */
[----:B------:R-:W-:Y:S02]  /*9ab0*/  LEA.HI R145, R36, R145, RZ, 0x4 ;  /* 0x0000009124917211 */ /* 0x000fe400078f20ff */
[----:B------:R-:W-:-:S02]  /*9ac0*/  ISETP.GE.AND P4, PT, R213, R115, PT ;  /* 0x00000073d500720c */ /* 0x000fc40003f86270 */
[----:B------:R-:W-:Y:S02]  /*9ad0*/  LEA.HI.SX32 R145, R145, R12, 0x1c ;  /* 0x0000000c91917211 */ /* 0x000fe400078fe2ff */
[----:B------:R-:W-:Y:S02]  /*9ae0*/  LEA R44, P3, R45, R116, 0x1 ;  /* 0x000000742d2c7211 */ /* 0x000fe400078608ff */
[----:B------:R-:W-:Y:S01]  /*9af0*/  SHF.R.S32.HI R36, RZ, 0x1f, R145 ;  /* 0x0000001fff247819 */ /* 0x000fe20000011491 */
[----:B------:R-:W-:Y:S01]  /*9b00*/  IMAD.SHL.U32 R47, R145, 0x8, RZ ;  /* 0x00000008912f7824 */ /* 0x000fe200078e00ff */
[----:B------:R-:W-:Y:S02]  /*9b10*/  LEA.HI.X R45, R45, R117, R46, 0x1, P3 ;  /* 0x000000752d2d7211 */ /* 0x000fe400018f0c2e */
[----:B------:R-:W-:Y:S02]  /*9b20*/  LEA.HI R36, R36, R145, RZ, 0x3 ;  /* 0x0000009124247211 */ /* 0x000fe400078f18ff */
[----:B------:R-:W-:-:S02]  /*9b30*/  LOP3.LUT R37, R225, 0x38, R47, 0xf8, !PT ;  /* 0x00000038e1257812 */ /* 0x000fc400078ef82f */
[----:B------:R-:W-:Y:S02]  /*9b40*/  SHF.R.S32.HI R36, RZ, 0x3, R36 ;  /* 0x00000003ff247819 */ /* 0x000fe40000011424 */
[----:B------:R-:W-:-:S03]  /*9b50*/  LOP3.LUT R37, R37, R228, RZ, 0x3c, !PT ;  /* 0x000000e425257212 */ /* 0x000fc600078e3cff */
[----:B------:R-:W-:-:S04]  /*9b60*/  IMAD R36, R36, 0x1400, R229 ;  /* 0x0000140024247824 */ /* 0x000fc800078e02e5 */
[----:B------:R-:W-:Y:S02]  /*9b70*/  IMAD.IADD R36, R36, 0x1, R37 ;  /* 0x0000000124247824 */ /* 0x000fe400078e0225 */
[C---:B------:R-:W-:Y:S02]  /*9b80*/  IMAD R37, R17.reuse, 0x5000, R132 ;  /* 0x0000500011257824 */ /* 0x040fe400078e0284 */
[----:B------:R-:W-:Y:S02]  /*9b90*/  IMAD R39, R17, 0x5000, R36 ;  /* 0x0000500011277824 */ /* 0x000fe400078e0224 */
[--C-:B------:R-:W-:Y:S02]  /*9ba0*/  IMAD R37, R37, 0x2, R16.reuse ;  /* 0x0000000225257824 */ /* 0x100fe400078e0210 */
[----:B------:R-:W-:-:S04]  /*9bb0*/  IMAD R40, R39, 0x2, R16 ;  /* 0x0000000227287824 */ /* 0x000fc800078e0210 */
[----:B------:R-:W2:Y:S04]  /*9bc0*/  LDS.128 R36, [R37+0x24400] ;  /* 0x0244000025247984 */ /* 0x000ea80000000c00 */
[----:B------:R-:W3:Y:S01]  /*9bd0*/  LDS.128 R40, [R40+0x24400] ;  /* 0x0244000028287984 */ /* 0x000ee20000000c00 */
[----:B------:R-:W-:Y:S05]  /*9be0*/  @P4 BRA `(.L_x_549) ;  /* 0x00000004006c4947 */ /* 0x000fea0003800000 */
[----:B------:R-:W-:Y:S01]  /*9bf0*/  SHF.R.U32.HI R59, RZ, 0x10, R77 ;  /* 0x00000010ff3b7819 */ /* 0x000fe2000001164d */
[----:B---3--:R-:W-:Y:S01]  /*9c00*/  IMAD.U32 R53, R41, 0x10000, RZ ;  /* 0x0001000029357824 */ /* 0x008fe200078e00ff */
[--C-:B------:R-:W-:Y:S01]  /*9c10*/  SHF.R.U64 R63, R68, 0x10, R69.reuse ;  /* 0x00000010443f7819 */ /* 0x100fe20000001245 */
[----:B--2---:R-:W-:Y:S01]  /*9c20*/  IMAD.U32 R49, R37, 0x10000, RZ ;  /* 0x0001000025317824 */ /* 0x004fe200078e00ff */
[----:B------:R-:W-:Y:S01]  /*9c30*/  SHF.R.U32.HI R69, RZ, 0x10, R69 ;  /* 0x00000010ff457819 */ /* 0x000fe20000011645 */
[----:B------:R-:W-:Y:S01]  /*9c40*/  IMAD.U32 R55, R43, 0x10000, RZ ;  /* 0x000100002b377824 */ /* 0x000fe200078e00ff */
[----:B------:R-:W-:Y:S01]  /*9c50*/  PRMT R59, R154, 0x5432, R59 ;  /* 0x000054329a3b7816 */ /* 0x000fe2000000003b */
[----:B------:R-:W-:Y:S01]  /*9c60*/  IMAD.U32 R51, R40, 0x10000, RZ ;  /* 0x0001000028337824 */ /* 0x000fe200078e00ff */
[----:B------:R-:W-:Y:S01]  /*9c70*/  PRMT R56, R152, 0x5410, R63 ;  /* 0x0000541098387816 */ /* 0x000fe2000000003f */
[----:B------:R-:W-:Y:S01]  /*9c80*/  IMAD.U32 R46, R36, 0x10000, RZ ;  /* 0x00010000242e7824 */ /* 0x000fe200078e00ff */
[----:B------:R-:W-:Y:S01]  /*9c90*/  SHF.R.U64 R61, R76, 0x10, R77 ;  /* 0x000000104c3d7819 */ /* 0x000fe2000000124d */
[----:B------:R-:W-:Y:S01]  /*9ca0*/  IMAD.U32 R60, R59, 0x10000, RZ ;  /* 0x000100003b3c7824 */ /* 0x000fe200078e00ff */
[----:B------:R-:W-:-:S02]  /*9cb0*/  PRMT R152, R152, 0x5432, R69 ;  /* 0x0000543298987816 */ /* 0x000fc40000000045 */
[--C-:B------:R-:W-:Y:S02]  /*9cc0*/  SHF.R.U64 R62, R78, 0x10, R79.reuse ;  /* 0x000000104e3e7819 */ /* 0x100fe4000000124f */
[----:B------:R-:W-:Y:S01]  /*9cd0*/  SHF.R.U32.HI R78, RZ, 0x10, R79 ;  /* 0x00000010ff4e7819 */ /* 0x000fe2000001164f */
[----:B------:R-:W-:Y:S01]  /*9ce0*/  IMAD.U32 R58, R152, 0x10000, RZ ;  /* 0x00010000983a7824 */ /* 0x000fe200078e00ff */
[----:B------:R-:W-:Y:S02]  /*9cf0*/  PRMT R154, R154, 0x5410, R61 ;  /* 0x000054109a9a7816 */ /* 0x000fe4000000003d */
[--C-:B------:R-:W-:Y:S01]  /*9d00*/  SHF.R.U64 R57, R70, 0x10, R71.reuse ;  /* 0x0000001046397819 */ /* 0x100fe20000001247 */
[----:B------:R-:W-:Y:S01]  /*9d10*/  FMUL.FTZ R64, R53, R58 ;  /* 0x0000003a35407220 */ /* 0x000fe20000410000 */
[----:B------:R-:W-:Y:S01]  /*9d20*/  PRMT R61, R153, 0x5410, R62 ;  /* 0x00005410993d7816 */ /* 0x000fe2000000003e */
[-C--:B------:R-:W-:Y:S01]  /*9d30*/  FMUL.FTZ R62, R53, R60.reuse ;  /* 0x0000003c353e7220 */ /* 0x080fe20000410000 */
[----:B------:R-:W-:Y:S01]  /*9d40*/  SHF.R.U32.HI R71, RZ, 0x10, R71 ;  /* 0x00000010ff477819 */ /* 0x000fe20000011647 */
[----:B------:R-:W-:Y:S01]  /*9d50*/  FFMA.FTZ R64, R49, R60, R64 ;  /* 0x0000003c31407223 */ /* 0x000fe20000010040 */
[----:B------:R-:W-:Y:S01]  /*9d60*/  LOP3.LUT R54, R41, 0xffff0000, RZ, 0xc0, !PT ;  /* 0xffff000029367812 */ /* 0x000fe200078ec0ff */
[----:B------:R-:W-:Y:S01]  /*9d70*/  FFMA.FTZ R62, R49, R58, -R62 ;  /* 0x0000003a313e7223 */ /* 0x000fe2000001083e */
[----:B------:R-:W-:-:S02]  /*9d80*/  LOP3.LUT R59, R59, 0xffff0000, RZ, 0xc0, !PT ;  /* 0xffff00003b3b7812 */ /* 0x000fc400078ec0ff */
[----:B------:R-:W-:Y:S02]  /*9d90*/  PRMT R153, R153, 0x5432, R78 ;  /* 0x0000543299997816 */ /* 0x000fe4000000004e */
[----:B------:R-:W-:Y:S01]  /*9da0*/  PRMT R57, R150, 0x5410, R57 ;  /* 0x0000541096397816 */ /* 0x000fe20000000039 */
[----:B------:R-:W-:Y:S01]  /*9db0*/  FMUL.FTZ R63, R54, R59 ;  /* 0x0000003b363f7220 */ /* 0x000fe20000410000 */
[----:B------:R-:W-:Y:S02]  /*9dc0*/  LOP3.LUT R50, R37, 0xffff0000, RZ, 0xc0, !PT ;  /* 0xffff000025327812 */ /* 0x000fe400078ec0ff */
[----:B------:R-:W-:Y:S02]  /*9dd0*/  PRMT R150, R150, 0x5432, R71 ;  /* 0x0000543296967816 */ /* 0x000fe40000000047 */
[----:B------:R-:W-:Y:S02]  /*9de0*/  LOP3.LUT R53, R152, 0xffff0000, RZ, 0xc0, !PT ;  /* 0xffff000098357812 */ /* 0x000fe400078ec0ff */
[----:B------:R-:W-:Y:S01]  /*9df0*/  SHF.L.U32 R58, R153, 0x10, RZ ;  /* 0x00000010993a7819 */ /* 0x000fe200000006ff */
[----:B------:R-:W-:Y:S01]  /*9e00*/  IMAD.U32 R49, R150, 0x10000, RZ ;  /* 0x0001000096317824 */ /* 0x000fe200078e00ff */
[----:B------:R-:W-:Y:S01]  /*9e10*/  LOP3.LUT R52, R40, 0xffff0000, RZ, 0xc0, !PT ;  /* 0xffff000028347812 */ /* 0x000fe200078ec0ff */
[-C--:B------:R-:W-:Y:S01]  /*9e20*/  FMUL.FTZ R65, R54, R53.reuse ;  /* 0x0000003536417220 */ /* 0x080fe20000410000 */
[----:B------:R-:W-:Y:S01]  /*9e30*/  FFMA.FTZ R63, R50, R53, -R63 ;  /* 0x00000035323f7223 */ /* 0x000fe2000001083f */
[----:B------:R-:W-:-:S02]  /*9e40*/  IMAD.U32 R40, R39, 0x10000, RZ ;  /* 0x0001000027287824 */ /* 0x000fc400078e00ff */
[-C--:B------:R-:W-:Y:S01]  /*9e50*/  FMUL.FTZ R53, R55, R58.reuse ;  /* 0x0000003a37357220 */ /* 0x080fe20000410000 */
[----:B------:R-:W-:Y:S01]  /*9e60*/  LOP3.LUT R43, R43, 0xffff0000, RZ, 0xc0, !PT ;  /* 0xffff00002b2b7812 */ /* 0x000fe200078ec0ff */
[-C--:B------:R-:W-:Y:S01]  /*9e70*/  FMUL.FTZ R55, R55, R49.reuse ;  /* 0x0000003137377220 */ /* 0x080fe20000410000 */
[----:B------:R-:W-:Y:S01]  /*9e80*/  LOP3.LUT R54, R153, 0xffff0000, RZ, 0xc0, !PT ;  /* 0xffff000099367812 */ /* 0x000fe200078ec0ff */
[----:B------:R-:W-:Y:S01]  /*9e90*/  FFMA.FTZ R53, R40, R49, -R53 ;  /* 0x0000003128357223 */ /* 0x000fe20000010835 */
[----:B------:R-:W-:Y:S01]  /*9ea0*/  LOP3.LUT R150, R150, 0xffff0000, RZ, 0xc0, !PT ;  /* 0xffff000096967812 */ /* 0x000fe200078ec0ff */
[----:B------:R-:W-:Y:S01]  /*9eb0*/  IMAD.U32 R49, R154, 0x10000, RZ ;  /* 0x000100009a317824 */ /* 0x000fe200078e00ff */
[----:B------:R-:W-:Y:S01]  /*9ec0*/  LOP3.LUT R41, R39, 0xffff0000, RZ, 0xc0, !PT ;  /* 0xffff000027297812 */ /* 0x000fe200078ec0ff */
[----:B------:R-:W-:Y:S01]  /*9ed0*/  FFMA.FTZ R65, R50, R59, R65 ;  /* 0x0000003b32417223 */ /* 0x000fe20000010041 */
[----:B------:R-:W-:Y:S01]  /*9ee0*/  FFMA.FTZ R55, R40, R58, R55 ;  /* 0x0000003a28377223 */ /* 0x000fe20000010037 */
[C---:B------:R-:W-:Y:S01]  /*9ef0*/  FMUL.FTZ R50, R43.reuse, R54 ;  /* 0x000000362b327220 */ /* 0x040fe20000410000 */
[----:B------:R-:W-:Y:S01]  /*9f00*/  FMUL.FTZ R58, R43, R150 ;  /* 0x000000962b3a7220 */ /* 0x000fe20000410000 */
[----:B------:R-:W-:-:S02]  /*9f10*/  IMAD.U32 R40, R56, 0x10000, RZ ;  /* 0x0001000038287824 */ /* 0x000fc400078e00ff */
[-C--:B------:R-:W-:Y:S01]  /*9f20*/  FMUL.FTZ R43, R51, R49.reuse ;  /* 0x00000031332b7220 */ /* 0x080fe20000410000 */
[----:B------:R-:W-:Y:S01]  /*9f30*/  LOP3.LUT R154, R154, 0xffff0000, RZ, 0xc0, !PT ;  /* 0xffff00009a9a7812 */ /* 0x000fe200078ec0ff */
[C---:B------:R-:W-:Y:S01]  /*9f40*/  FFMA.FTZ R150, R41.reuse, R150, -R50 ;  /* 0x0000009629967223 */ /* 0x040fe20000010832 */
[----:B------:R-:W-:Y:S01]  /*9f50*/  FFMA.FTZ R58, R41, R54, R58 ;  /* 0x00000036293a7223 */ /* 0x000fe2000001003a */
[----:B------:R-:W-:Y:S02]  /*9f60*/  IMAD.U32 R39, R42, 0x10000, RZ ;  /* 0x000100002a277824 */ /* 0x000fe400078e00ff */
[-C--:B------:R-:W-:Y:S01]  /*9f70*/  FMUL.FTZ R50, R51, R40.reuse ;  /* 0x0000002833327220 */ /* 0x080fe20000410000 */
[----:B------:R-:W-:Y:S01]  /*9f80*/  FFMA.FTZ R43, R46, R40, -R43 ;  /* 0x000000282e2b7223 */ /* 0x000fe2000001082b */
[----:B------:R-:W-:Y:S01]  /*9f90*/  IMAD.U32 R41, R61, 0x10000, RZ ;  /* 0x000100003d297824 */ /* 0x000fe200078e00ff */
[----:B------:R-:W-:Y:S01]  /*9fa0*/  LOP3.LUT R37, R36, 0xffff0000, RZ, 0xc0, !PT ;  /* 0xffff000024257812 */ /* 0x000fe200078ec0ff */
[----:B------:R-:W-:Y:S01]  /*9fb0*/  IMAD.U32 R40, R57, 0x10000, RZ ;  /* 0x0001000039287824 */ /* 0x000fe200078e00ff */
[----:B------:R-:W-:Y:S01]  /*9fc0*/  LOP3.LUT R42, R42, 0xffff0000, RZ, 0xc0, !PT ;  /* 0xffff00002a2a7812 */ /* 0x000fe200078ec0ff */
[----:B------:R-:W-:Y:S01]  /*9fd0*/  FMUL.FTZ R54, R52, R154 ;  /* 0x0000009a34367220 */ /* 0x000fe20000410000 */
[----:B------:R-:W-:Y:S01]  /*9fe0*/  LOP3.LUT R56, R56, 0xffff0000, RZ, 0xc0, !PT ;  /* 0xffff000038387812 */ /* 0x000fe200078ec0ff */
[----:B------:R-:W-:Y:S01]  /*9ff0*/  IMAD.U32 R36, R38, 0x10000, RZ ;  /* 0x0001000026247824 */ /* 0x000fe200078e00ff */
[----:B------:R-:W-:Y:S01]  /*a000*/  LOP3.LUT R61, R61, 0xffff0000, RZ, 0xc0, !PT ;  /* 0xffff00003d3d7812 */ /* 0x000fe200078ec0ff */
[----:B------:R-:W-:Y:S01]  /*a010*/  FFMA.FTZ R50, R46, R49, R50 ;  /* 0x000000312e327223 */ /* 0x000fe20000010032 */
[----:B------:R-:W-:Y:S01]  /*a020*/  LOP3.LUT R57, R57, 0xffff0000, RZ, 0xc0, !PT ;  /* 0xffff000039397812 */ /* 0x000fe200078ec0ff */
[C---:B------:R-:W-:Y:S01]  /*a030*/  FMUL.FTZ R49, R39.reuse, R41 ;  /* 0x0000002927317220 */ /* 0x040fe20000410000 */
[----:B------:R-:W-:Y:S01]  /*a040*/  LOP3.LUT R38, R38, 0xffff0000, RZ, 0xc0, !PT ;  /* 0xffff000026267812 */ /* 0x000fe200078ec0ff */
[----:B------:R-:W-:Y:S01]  /*a050*/  FMUL.FTZ R46, R39, R40 ;  /* 0x00000028272e7220 */ /* 0x000fe20000410000 */
[CC--:B------:R-:W-:Y:S01]  /*a060*/  FFMA.FTZ R54, R37.reuse, R56.reuse, -R54 ;  /* 0x0000003825367223 */ /* 0x0c0fe20000010836 */
[----:B------:R-:W-:Y:S01]  /*a070*/  FMUL.FTZ R39, R42, R61 ;  /* 0x0000003d2a277220 */ /* 0x000fe20000410000 */
[----:B------:R-:W-:Y:S01]  /*a080*/  FMUL.FTZ R52, R52, R56 ;  /* 0x0000003834347220 */ /* 0x000fe20000410000 */
[----:B------:R-:W-:Y:S01]  /*a090*/  FMUL.FTZ R42, R42, R57 ;  /* 0x000000392a2a7220 */ /* 0x000fe20000410000 */
[C---:B------:R-:W-:Y:S01]  /*a0a0*/  FFMA.FTZ R49, R36.reuse, R40, -R49 ;  /* 0x0000002824317223 */ /* 0x040fe20000010831 */
[----:B------:R-:W-:Y:S01]  /*a0b0*/  FFMA.FTZ R46, R36, R41, R46 ;  /* 0x00000029242e7223 */ /* 0x000fe2000001002e */
[----:B------:R-:W-:Y:S01]  /*a0c0*/  FFMA.FTZ R36, R38, R57, -R39 ;  /* 0x0000003926247223 */ /* 0x000fe20000010827 */
[----:B------:R-:W-:Y:S01]  /*a0d0*/  FFMA.FTZ R37, R37, R154, R52 ;  /* 0x0000009a25257223 */ /* 0x000fe20000010034 */
[----:B------:R-:W-:Y:S01]  /*a0e0*/  F2FP.BF16.F32.PACK_AB R43, R54, R43 ;  /* 0x0000002b362b723e */ /* 0x000fe200000010ff */
        /* <DEDUP_REMOVED lines=10> */
[----:B------:R-:W-:-:S07]  /*a190*/  F2FP.BF16.F32.PACK_AB R42, R61, R46 ;  /* 0x0000002e3d2a723e */ /* 0x000fce00000010ff */
.L_x_549:
[----:B------:R-:W-:Y:S05]  /*a1a0*/  BSYNC B1 ;  /* 0x0000000000017941 */ /* 0x000fea0003800000 */
.L_x_548:
[----:B------:R-:W-:Y:S01]  /*a1b0*/  ISETP.GE.AND P3, PT, R47, R144, PT ;  /* 0x000000902f00720c */ /* 0x000fe20003f66270 */
[----:B------:R-:W-:Y:S02]  /*a1c0*/  ULDC.64 UR4, c[0x0][0x208] ;  /* 0x0000820000047ab9 */ /* 0x000fe40000000a00 */
[----:B--2---:R2:W-:Y:S10]  /*a1d0*/  STG.E.128 desc[UR4][R44.64], R36 ;  /* 0x000000242c007986 */ /* 0x0045f4000c101d04 */
[----:B------:R-:W-:Y:S05]  /*a1e0*/  @P3 BRA `(.L_x_504) ;  /* 0x0000000400183947 */ /* 0x000fea0003800000 */
[--C-:B------:R-:W-:Y:S01]  /*a1f0*/  IADD3 R124, P3, P4, R94, R124, R47.reuse ;  /* 0x0000007c5e7c7210 */ /* 0x100fe20007c7e02f */
[----:B------:R-:W-:Y:S01]  /*a200*/  ULDC.64 UR4, c[0x0][0x208] ;  /* 0x0000820000047ab9 */ /* 0x000fe20000000a00 */
[----:B------:R-:W-:-:S04]  /*a210*/  SHF.R.S32.HI R47, RZ, 0x1f, R47 ;  /* 0x0000001fff2f7819 */ /* 0x000fc8000001142f */
[----:B------:R-:W-:Y:S02]  /*a220*/  IADD3.X R48, R93, R48, R47, P3, P4 ;  /* 0x000000305d307210 */ /* 0x000fe40001fe842f */
[----:B------:R-:W-:-:S04]  /*a230*/  LEA R116, P3, R124, R116, 0x1 ;  /* 0x000000747c747211 */ /* 0x000fc800078608ff */
[----:B------:R-:W-:-:S05]  /*a240*/  LEA.HI.X R117, R124, R117, R48, 0x1, P3 ;  /* 0x000000757c757211 */ /* 0x000fca00018f0c30 */
[----:B---3--:R3:W-:Y:S01]  /*a250*/  STG.E.128 desc[UR4][R116.64], R40 ;  /* 0x0000002874007986 */ /* 0x0087e2000c101d04 */
[----:B------:R-:W-:Y:S05]  /*a260*/  BRA `(.L_x_504) ;  /* 0x0000000000f87947 */ /* 0x000fea0003800000 */
.L_x_461:
[----:B------:R-:W-:-:S04]  /*a270*/  ULOP3.LUT UR4, UR60, 0x1, URZ, 0xfc, !UPT ;  /* 0x000000013c047892 */ /* 0x000fc8000f8efc3f */
[----:B------:R-:W-:-:S06]  /*a280*/  UISETP.NE.AND UP0, UPT, UR4, 0x3, UPT ;  /* 0x000000030400788c */ /* 0x000fcc000bf05270 */
[----:B------:R-:W-:-:S13]  /*a290*/  PLOP3.LUT P2, PT, PT, PT, UP0, 0x80, 0x0 ;  /* 0x000000000000781c */ /* 0x000fda0003f4f008 */
[----:B------:R-:W-:Y:S05]  /*a2a0*/  @!P2 BRA `(.L_x_550) ;  /* 0x000000000004a947 */ /* 0x000fea0003800000 */
[----:B------:R-:W-:Y:S01]  /*a2b0*/  BPT.TRAP 0x1 ;  /* 0x000000040000795c */ /* 0x000fe20000300000 */
.L_x_550:
[----:B------:R-:W-:Y:S01]  /*a2c0*/  IMAD R0, R17, 0x8, R16 ;  /* 0x0000000811007824 */ /* 0x000fe200078e0210 */
[----:B------:R-:W-:Y:S01]  /*a2d0*/  SHF.L.U32 R114, R219, 0x1f, RZ ;  /* 0x0000001fdb727819 */ /* 0x000fe200000006ff */
[----:B------:R-:W-:Y:S01]  /*a2e0*/  IMAD R3, R24, -0x50, R2 ;  /* 0xffffffb018037824 */ /* 0x000fe200078e0202 */
[----:B------:R-:W-:Y:S02]  /*a2f0*/  BSSY B1, `(.L_x_551) ;  /* 0x0000005000017945 */ /* 0x000fe40003800000 */
[----:B------:R-:W1:Y:S02]  /*a300*/  SYNCS.PHASECHK.TRANS64.TRYWAIT P3, [R0+URZ+0x38890], R114 ;  /* 0x03889072000075a7 */ /* 0x000e64000806017f */
[----:B------:R-:W-:-:S04]  /*a310*/  VIMNMX R3, R3, 0x50, PT ;  /* 0x0000005003037848 */ /* 0x000fc80003fe0100 */
[----:B------:R-:W-:Y:S01]  /*a320*/  ISETP.GE.AND P4, PT, R18, R3, PT ;  /* 0x000000031200720c */ /* 0x000fe20003f86270 */
[----:B-1----:R-:W-:-:S12]  /*a330*/  @!P3 BRA `(.L_x_552) ;  /* 0x000001b8003cb947 */ /* 0x002fd80003800000 */
.L_x_792:
[----:B------:R-:W-:Y:S05]  /*a340*/  BSYNC B1 ;  /* 0x0000000000017941 */ /* 0x000fea0003800000 */
.L_x_551:
[----:B------:R-:W-:Y:S04]  /*a350*/  BSSY B1, `(.L_x_553) ;  /* 0x000000f000017945 */ /* 0x000fe80003800000 */
[----:B------:R-:W-:Y:S05]  /*a360*/  @P4 BRA `(.L_x_554) ;  /* 0x0000000000344947 */ /* 0x000fea0003800000 */
[----:B------:R-:W-:Y:S01]  /*a370*/  ISETP.NE.AND P5, PT, R26, RZ, PT ;  /* 0x000000ff1a00720c */ /* 0x000fe20003fa5270 */
[----:B------:R-:W-:Y:S01]  /*a380*/  ULDC.64 UR4, c[0x0][0x208] ;  /* 0x0000820000047ab9 */ /* 0x000fe20000000a00 */
[----:B------:R-:W-:Y:S02]  /*a390*/  ISETP.NE.AND P4, PT, R10, RZ, PT ;  /* 0x000000ff0a00720c */ /* 0x000fe40003f85270 */
[----:B------:R-:W-:-:S09]  /*a3a0*/  ISETP.NE.AND P3, PT, R9, RZ, PT ;  /* 0x000000ff0900720c */ /* 0x000fd20003f65270 */
[----:B0-----:R-:W0:Y:S04]  /*a3b0*/  @P5 LDS.128 R36, [R4+0x24400] ;  /* 0x0244000004245984 */ /* 0x001e280000000c00 */
[----:B------:R-:W2:Y:S04]  /*a3c0*/  @P3 LDS.128 R40, [R4+0x29400] ;  /* 0x0294000004283984 */ /* 0x000ea80000000c00 */
[----:B0-----:R-:W-:Y:S01]  /*a3d0*/  @P5 STG.E.128 desc[UR4][R56.64], R36 ;  /* 0x0000002438005986 */ /* 0x001fe2000c101d04 */
[----:B------:R-:W-:-:S03]  /*a3e0*/  ISETP.NE.AND P5, PT, R8, RZ, PT ;  /* 0x000000ff0800720c */ /* 0x000fc60003fa5270 */
[----:B------:R-:W0:Y:S04]  /*a3f0*/  @P4 LDS.128 R36, [R4+0x26c00] ;  /* 0x026c000004244984 */ /* 0x000e280000000c00 */
[----:B--2---:R-:W-:Y:S06]  /*a400*/  @P3 STG.E.128 desc[UR4][R56.64+0x100], R40 ;  /* 0x0001002838003986 */ /* 0x004fec000c101d04 */
[----:B------:R-:W2:Y:S04]  /*a410*/  @P5 LDS.128 R44, [R4+0x2bc00] ;  /* 0x02bc0000042c5984 */ /* 0x000ea80000000c00 */
[----:B0-----:R3:W-:Y:S04]  /*a420*/  @P4 STG.E.128 desc[UR4][R56.64+0x80], R36 ;  /* 0x0000802438004986 */ /* 0x0017e8000c101d04 */
[----:B--2---:R3:W-:Y:S02]  /*a430*/  @P5 STG.E.128 desc[UR4][R56.64+0x180], R44 ;  /* 0x0001802c38005986 */ /* 0x0047e4000c101d04 */
.L_x_554:
[----:B------:R-:W-:Y:S05]  /*a440*/  BSYNC B1 ;  /* 0x0000000000017941 */ /* 0x000fea0003800000 */
.L_x_553:
[----:B------:R-:W-:Y:S01]  /*a450*/  ISETP.GE.AND P3, PT, R217, R3, PT ;  /* 0x00000003d900720c */ /* 0x000fe20003f66270 */
[----:B------:R-:W-:-:S12]  /*a460*/  BSSY B1, `(.L_x_555) ;  /* 0x000000f000017945 */ /* 0x000fd80003800000 */
[----:B------:R-:W-:Y:S05]  /*a470*/  @P3 BRA `(.L_x_556) ;  /* 0x0000000000343947 */ /* 0x000fea0003800000 */
[----:B------:R-:W-:Y:S01]  /*a480*/  ISETP.NE.AND P5, PT, R26, RZ, PT ;  /* 0x000000ff1a00720c */ /* 0x000fe20003fa5270 */
[----:B------:R-:W-:Y:S01]  /*a490*/  ULDC.64 UR4, c[0x0][0x208] ;  /* 0x0000820000047ab9 */ /* 0x000fe20000000a00 */
[----:B------:R-:W-:Y:S02]  /*a4a0*/  ISETP.NE.AND P4, PT, R10, RZ, PT ;  /* 0x000000ff0a00720c */ /* 0x000fe40003f85270 */
[----:B------:R-:W-:-:S09]  /*a4b0*/  ISETP.NE.AND P3, PT, R9, RZ, PT ;  /* 0x000000ff0900720c */ /* 0x000fd20003f65270 */
[----:B0--3--:R-:W0:Y:S04]  /*a4c0*/  @P5 LDS.128 R36, [R4+0x25400] ;  /* 0x0254000004245984 */ /* 0x009e280000000c00 */
        /* <DEDUP_REMOVED lines=8> */
.L_x_556:
[----:B------:R-:W-:Y:S05]  /*a550*/  BSYNC B1 ;  /* 0x0000000000017941 */ /* 0x000fea0003800000 */
.L_x_555:
[----:B------:R-:W-:-:S13]  /*a560*/  ISETP.GE.AND P3, PT, R218, R3, PT ;  /* 0x00000003da00720c */ /* 0x000fda0003f66270 */
[----:B------:R-:W-:Y:S05]  /*a570*/  @P3 BRA `(.L_x_504) ;  /* 0x0000000000343947 */ /* 0x000fea0003800000 */
[----:B------:R-:W-:Y:S01]  /*a580*/  ISETP.NE.AND P5, PT, R26, RZ, PT ;  /* 0x000000ff1a00720c */ /* 0x000fe20003fa5270 */
[----:B------:R-:W-:Y:S01]  /*a590*/  ULDC.64 UR4, c[0x0][0x208] ;  /* 0x0000820000047ab9 */ /* 0x000fe20000000a00 */
[----:B------:R-:W-:Y:S02]  /*a5a0*/  ISETP.NE.AND P4, PT, R10, RZ, PT ;  /* 0x000000ff0a00720c */ /* 0x000fe40003f85270 */
[----:B------:R-:W-:-:S09]  /*a5b0*/  ISETP.NE.AND P3, PT, R9, RZ, PT ;  /* 0x000000ff0900720c */ /* 0x000fd20003f65270 */
[----:B0--34-:R-:W0:Y:S04]  /*a5c0*/  @P5 LDS.128 R36, [R4+0x26400] ;  /* 0x0264000004245984 */ /* 0x019e280000000c00 */
        /* <DEDUP_REMOVED lines=8> */
.L_x_504:
[----:B------:R-:W-:Y:S05]  /*a650*/  BSYNC B0 ;  /* 0x0000000000007941 */ /* 0x000fea0003800000 */
.L_x_460:
[----:B01234-:R-:W0:Y:S01]  /*a660*/  S2R R36, SR_TID.X ;  /* 0x0000000000247919 */ /* 0x01fe220000002100 */
[----:B------:R-:W-:Y:S01]  /*a670*/  @!PT LDS RZ, [RZ] ;  /* 0x00000000fffff984 */ /* 0x000fe20000000800 */
[----:B------:R-:W-:Y:S01]  /*a680*/  @!PT LDS RZ, [RZ] ;  /* 0x00000000fffff984 */ /* 0x000fe20000000800 */
[----:B------:R-:W-:Y:S01]  /*a690*/  @!PT LDS RZ, [RZ] ;  /* 0x00000000fffff984 */ /* 0x000fe20000000800 */
[----:B------:R-:W-:Y:S01]  /*a6a0*/  @!PT LDS RZ, [RZ] ;  /* 0x00000000fffff984 */ /* 0x000fe20000000800 */
[----:B------:R1:W-:Y:S06]  /*a6b0*/  MEMBAR.ALL.CTA ;  /* 0x0000000000007992 */ /* 0x0003ec0000008000 */
[----:B-1----:R-:W1:Y:S01]  /*a6c0*/  FENCE.VIEW.ASYNC.S ;  /* 0x00000000000073c6 */ /* 0x002e620000000000 */
[----:B------:R-:W-:Y:S05]  /*a6d0*/  WARPSYNC.ALL ;  /* 0x0000000000007948 */ /* 0x000fea0003800000 */
[----:B------:R-:W-:Y:S01]  /*a6e0*/  BSSY B0, `(.L_x_557) ;  /* 0x0000009000007945 */ /* 0x000fe20003800000 */
[----:B0-----:R-:W-:Y:S01]  /*a6f0*/  LOP3.LUT R36, R36, 0x7f, RZ, 0xc0, !PT ;  /* 0x0000007f24247812 */ /* 0x001fe200078ec0ff */
[----:B-1----:R0:W-:Y:S03]  /*a700*/  BAR.SYNC.DEFER_BLOCKING R147, 0x80 ;  /* 0x000200930000751d */ /* 0x0021e60000010000 */
[----:B------:R-:W-:-:S13]  /*a710*/  ISETP.NE.AND P3, PT, R36, RZ, PT ;  /* 0x000000ff2400720c */ /* 0x000fda0003f65270 */
[----:B------:R-:W-:-:S05]  /*a720*/  @!P3 VIADD R36, R0, 0x388a0 ;  /* 0x000388a00024b836 */ /* 0x000fca0000000000 */
[----:B------:R-:W-:-:S04]  /*a730*/  @!P3 PRMT R36, RZ, 0x654, R36 ;  /* 0x00000654ff24b816 */ /* 0x000fc80000000024 */
[----:B------:R0:W-:Y:S01]  /*a740*/  @!P3 SYNCS.ARRIVE.TRANS64.RED.A1T0 RZ, [R36+URZ], RZ ;  /* 0x000000ff24ffb9a7 */ /* 0x0001e2000810043f */
[----:B------:R-:W-:Y:S05]  /*a750*/  @!P2 BRA `(.L_x_558) ;  /* 0x000000000004a947 */ /* 0x000fea0003800000 */
[----:B------:R-:W-:Y:S01]  /*a760*/  BPT.TRAP 0x1 ;  /* 0x000000040000795c */ /* 0x000fe20000300000 */
.L_x_558:
[----:B------:R-:W-:Y:S05]  /*a770*/  BSYNC B0 ;  /* 0x0000000000007941 */ /* 0x000fea0003800000 */
.L_x_557:
[----:B------:R-:W1:Y:S01]  /*a780*/  SYNCS.PHASECHK.TRANS64.TRYWAIT P2, [R0+URZ+0x388b0], R114 ;  /* 0x0388b072000075a7 */ /* 0x000e62000804017f */
[----:B------:R-:W-:Y:S01]  /*a790*/  ULDC UR61, c[0x0][0x2e4] ;  /* 0x0000b900003d7ab9 */ /* 0x000fe20000000800 */
[----:B------:R-:W-:Y:S01]  /*a7a0*/  ULDC.64 UR56, c[0x0][0x318] ;  /* 0x0000c60000387ab9 */ /* 0x000fe20000000a00 */
[----:B------:R-:W-:Y:S01]  /*a7b0*/  ULDC.64 UR58, c[0x0][0x308] ;  /* 0x0000c200003a7ab9 */ /* 0x000fe20000000a00 */
[----:B------:R-:W-:Y:S01]  /*a7c0*/  BSSY B0, `(.L_x_559) ;  /* 0x0000004000007945 */ /* 0x000fe20003800000 */
[----:B------:R-:W-:Y:S01]  /*a7d0*/  ISETP.GE.AND P4, PT, R18, R3, PT ;  /* 0x000000031200720c */ /* 0x000fe20003f86270 */
[----:B------:R-:W-:Y:S02]  /*a7e0*/  IMAD.WIDE R48, R24, 0x50, R112 ;  /* 0x0000005018307825 */ /* 0x000fe400078e0270 */
[----:B-1----:R-:W-:Y:S10]  /*a7f0*/  @!P2 BRA `(.L_x_560) ;  /* 0x000001b40020a947 */ /* 0x002ff40003800000 */
.L_x_793:
[----:B------:R-:W-:Y:S05]  /*a800*/  BSYNC B0 ;  /* 0x0000000000007941 */ /* 0x000fea0003800000 */
.L_x_559:
[----:B------:R-:W-:Y:S04]  /*a810*/  BSSY B0, `(.L_x_561) ;  /* 0x0000017000007945 */ /* 0x000fe80003800000 */
[----:B------:R-:W-:Y:S05]  /*a820*/  @P4 BRA `(.L_x_562) ;  /* 0x0000000000544947 */ /* 0x000fea0003800000 */
[----:B------:R-:W-:Y:S01]  /*a830*/  ISETP.GE.AND P5, PT, R212, UR61, PT ;  /* 0x0000003dd4007c0c */ /* 0x000fe2000bfa6270 */
[----:B------:R-:W-:Y:S01]  /*a840*/  IMAD R43, R49, UR56, RZ ;  /* 0x00000038312b7c24 */ /* 0x000fe2000f8e02ff */
[----:B------:R-:W-:Y:S01]  /*a850*/  ULDC.64 UR4, c[0x0][0x208] ;  /* 0x0000820000047ab9 */ /* 0x000fe20000000a00 */
[----:B------:R-:W-:Y:S01]  /*a860*/  IMAD.MOV.U32 R40, RZ, RZ, R96 ;  /* 0x000000ffff287224 */ /* 0x000fe200078e0060 */
[----:B------:R-:W-:Y:S01]  /*a870*/  ISETP.GE.AND P4, PT, R213, UR61, PT ;  /* 0x0000003dd5007c0c */ /* 0x000fe2000bf86270 */
[----:B------:R-:W-:Y:S02]  /*a880*/  IMAD.MOV.U32 R41, RZ, RZ, R5 ;  /* 0x000000ffff297224 */ /* 0x000fe400078e0005 */
[C---:B------:R-:W-:Y:S02]  /*a890*/  IMAD R43, R48.reuse, UR57, R43 ;  /* 0x00000039302b7c24 */ /* 0x040fe4000f8e022b */
[----:B------:R-:W-:-:S04]  /*a8a0*/  IMAD.WIDE.U32 R40, R48, UR56, R40 ;  /* 0x0000003830287c25 */ /* 0x000fc8000f8e0028 */
[----:B0-----:R-:W0:Y:S01]  /*a8b0*/  @!P5 LDS.128 R36, [R4+0x400] ;  /* 0x000400000424d984 */ /* 0x001e220000000c00 */
[----:B------:R-:W-:Y:S01]  /*a8c0*/  IMAD.IADD R41, R41, 0x1, R43 ;  /* 0x0000000129297824 */ /* 0x000fe200078e022b */
[----:B------:R-:W-:-:S04]  /*a8d0*/  LEA R50, P2, R40, UR58, 0x1 ;  /* 0x0000003a28327c11 */ /* 0x000fc8000f8408ff */
[----:B------:R-:W-:Y:S02]  /*a8e0*/  LEA.HI.X R51, R40, UR59, R41, 0x1, P2 ;  /* 0x0000003b28337c11 */ /* 0x000fe400090f0c29 */
[----:B------:R-:W-:-:S13]  /*a8f0*/  ISETP.GE.AND P2, PT, R224, UR61, PT ;  /* 0x0000003de0007c0c */ /* 0x000fda000bf46270 */
[----:B------:R-:W2:Y:S04]  /*a900*/  @!P2 LDS.128 R40, [R4+0x5400] ;  /* 0x005400000428a984 */ /* 0x000ea80000000c00 */
[----:B0-----:R-:W-:Y:S01]  /*a910*/  @!P5 STG.E.128 desc[UR4][R50.64], R36 ;  /* 0x000000243200d986 */ /* 0x001fe2000c101d04 */
[----:B------:R-:W-:-:S03]  /*a920*/  ISETP.GE.AND P5, PT, R223, UR61, PT ;  /* 0x0000003ddf007c0c */ /* 0x000fc6000bfa6270 */
[----:B------:R-:W0:Y:S10]  /*a930*/  @!P4 LDS.128 R36, [R4+0x2c00] ;  /* 0x002c00000424c984 */ /* 0x000e340000000c00 */
[----:B------:R-:W3:Y:S04]  /*a940*/  @!P5 LDS.128 R44, [R4+0x7c00] ;  /* 0x007c0000042cd984 */ /* 0x000ee80000000c00 */
[----:B--2---:R2:W-:Y:S04]  /*a950*/  @!P2 STG.E.128 desc[UR4][R50.64+0x100], R40 ;  /* 0x000100283200a986 */ /* 0x0045e8000c101d04 */
[----:B0-----:R2:W-:Y:S04]  /*a960*/  @!P4 STG.E.128 desc[UR4][R50.64+0x80], R36 ;  /* 0x000080243200c986 */ /* 0x0015e8000c101d04 */
[----:B---3--:R2:W-:Y:S02]  /*a970*/  @!P5 STG.E.128 desc[UR4][R50.64+0x180], R44 ;  /* 0x0001802c3200d986 */ /* 0x0085e4000c101d04 */
.L_x_562:
[----:B------:R-:W-:Y:S05]  /*a980*/  BSYNC B0 ;  /* 0x0000000000007941 */ /* 0x000fea0003800000 */
.L_x_561:
[----:B------:R-:W-:Y:S01]  /*a990*/  ISETP.GE.AND P2, PT, R217, R3, PT ;  /* 0x00000003d900720c */ /* 0x000fe20003f46270 */
[----:B------:R-:W-:-:S12]  /*a9a0*/  BSSY B0, `(.L_x_563) ;  /* 0x0000019000007945 */ /* 0x000fd80003800000 */
[----:B------:R-:W-:Y:S05]  /*a9b0*/  @P2 BRA `(.L_x_564) ;  /* 0x00000000005c2947 */ /* 0x000fea0003800000 */
[----:B------:R-:W-:Y:S01]  /*a9c0*/  ISETP.GE.AND P2, PT, R212, UR61, PT ;  /* 0x0000003dd4007c0c */ /* 0x000fe2000bf46270 */
[----:B--2---:R-:W-:Y:S01]  /*a9d0*/  IMAD.MOV.U32 R41, RZ, RZ, R5 ;  /* 0x000000ffff297224 */ /* 0x004fe200078e0005 */
[----:B------:R-:W-:Y:S01]  /*a9e0*/  IADD3 R43, P4, R48, 0x20, RZ ;  /* 0x00000020302b7810 */ /* 0x000fe20007f9e0ff */
[----:B------:R-:W-:Y:S01]  /*a9f0*/  ULDC.64 UR4, c[0x0][0x208] ;  /* 0x0000820000047ab9 */ /* 0x000fe20000000a00 */
[----:B------:R-:W-:-:S03]  /*aa00*/  ISETP.GE.AND P5, PT, R213, UR61, PT ;  /* 0x0000003dd5007c0c */ /* 0x000fc6000bfa6270 */
[----:B------:R-:W-:-:S04]  /*aa10*/  IMAD.X R40, RZ, RZ, R49, P4 ;  /* 0x000000ffff287224 */ /* 0x000fc800020e0631 */
[----:B------:R-:W-:Y:S02]  /*aa20*/  IMAD R42, R40, UR56, RZ ;  /* 0x00000038282a7c24 */ /* 0x000fe4000f8e02ff */
[----:B0-----:R-:W0:Y:S01]  /*aa30*/  @!P2 LDS.128 R36, [R4+0x1400] ;  /* 0x001400000424a984 */ /* 0x001e220000000c00 */
[----:B------:R-:W-:-:S04]  /*aa40*/  IMAD.MOV.U32 R40, RZ, RZ, R96 ;  /* 0x000000ffff287224 */ /* 0x000fc800078e0060 */
[----:B------:R-:W-:-:S04]  /*aa50*/  IMAD.WIDE.U32 R40, R43, UR56, R40 ;  /* 0x000000382b287c25 */ /* 0x000fc8000f8e0028 */
[----:B------:R-:W-:Y:S01]  /*aa60*/  IMAD R43, R43, UR57, R42 ;  /* 0x000000392b2b7c24 */ /* 0x000fe2000f8e022a */
[----:B------:R-:W-:-:S03]  /*aa70*/  LEA R50, P4, R40, UR58, 0x1 ;  /* 0x0000003a28327c11 */ /* 0x000fc6000f8808ff */
[----:B------:R-:W-:-:S05]  /*aa80*/  IMAD.IADD R41, R41, 0x1, R43 ;  /* 0x0000000129297824 */ /* 0x000fca00078e022b */
        /* <DEDUP_REMOVED lines=10> */
.L_x_564:
[----:B------:R-:W-:Y:S05]  /*ab30*/  BSYNC B0 ;  /* 0x0000000000007941 */ /* 0x000fea0003800000 */
.L_x_563:
[----:B------:R-:W-:Y:S01]  /*ab40*/  ISETP.GE.AND P2, PT, R218, R3, PT ;  /* 0x00000003da00720c */ /* 0x000fe20003f46270 */
[----:B------:R-:W-:-:S12]  /*ab50*/  BSSY B0, `(.L_x_565) ;  /* 0x0000019000007945 */ /* 0x000fd80003800000 */
[----:B------:R-:W-:Y:S05]  /*ab60*/  @P2 BRA `(.L_x_566) ;  /* 0x00000000005c2947 */ /* 0x000fea0003800000 */
[----:B------:R-:W-:Y:S01]  /*ab70*/  ISETP.GE.AND P2, PT, R212, UR61, PT ;  /* 0x0000003dd4007c0c */ /* 0x000fe2000bf46270 */
[----:B--2-4-:R-:W-:Y:S01]  /*ab80*/  IMAD.MOV.U32 R40, RZ, RZ, R96 ;  /* 0x000000ffff287224 */ /* 0x014fe200078e0060 */
[----:B------:R-:W-:Y:S01]  /*ab90*/  IADD3 R3, P4, R48, 0x40, RZ ;  /* 0x0000004030037810 */ /* 0x000fe20007f9e0ff */
[----:B------:R-:W-:Y:S01]  /*aba0*/  IMAD.MOV.U32 R41, RZ, RZ, R5 ;  /* 0x000000ffff297224 */ /* 0x000fe200078e0005 */
[----:B------:R-:W-:Y:S01]  /*abb0*/  ULDC.64 UR4, c[0x0][0x208] ;  /* 0x0000820000047ab9 */ /* 0x000fe20000000a00 */
[----:B------:R-:W-:Y:S02]  /*abc0*/  ISETP.GE.AND P5, PT, R213, UR61, PT ;  /* 0x0000003dd5007c0c */ /* 0x000fe4000bfa6270 */
[----:B------:R-:W-:Y:S02]  /*abd0*/  IMAD.X R48, RZ, RZ, R49, P4 ;  /* 0x000000ffff307224 */ /* 0x000fe400020e0631 */
[----:B------:R-:W-:-:S04]  /*abe0*/  IMAD.WIDE.U32 R40, R3, UR56, R40 ;  /* 0x0000003803287c25 */ /* 0x000fc8000f8e0028 */
[----:B0-----:R-:W0:Y:S01]  /*abf0*/  @!P2 LDS.128 R36, [R4+0x2400] ;  /* 0x002400000424a984 */ /* 0x001e220000000c00 */
[----:B------:R-:W-:-:S04]  /*ac00*/  IMAD R48, R48, UR56, RZ ;  /* 0x0000003830307c24 */ /* 0x000fc8000f8e02ff */
[----:B------:R-:W-:Y:S01]  /*ac10*/  IMAD R3, R3, UR57, R48 ;  /* 0x0000003903037c24 */ /* 0x000fe2000f8e0230 */
[----:B------:R-:W-:-:S03]  /*ac20*/  LEA R48, P4, R40, UR58, 0x1 ;  /* 0x0000003a28307c11 */ /* 0x000fc6000f8808ff */
[----:B------:R-:W-:-:S05]  /*ac30*/  IMAD.IADD R3, R41, 0x1, R3 ;  /* 0x0000000129037824 */ /* 0x000fca00078e0203 */
[----:B------:R-:W-:Y:S02]  /*ac40*/  LEA.HI.X R49, R40, UR59, R3, 0x1, P4 ;  /* 0x0000003b28317c11 */ /* 0x000fe4000a0f0c03 */
[----:B------:R-:W-:Y:S01]  /*ac50*/  ISETP.GE.AND P4, PT, R224, UR61, PT ;  /* 0x0000003de0007c0c */ /* 0x000fe2000bf86270 */
[----:B------:R-:W2:Y:S04]  /*ac60*/  @!P5 LDS.128 R40, [R4+0x4c00] ;  /* 0x004c00000428d984 */ /* 0x000ea80000000c00 */
[----:B0-----:R-:W-:Y:S01]  /*ac70*/  @!P2 STG.E.128 desc[UR4][R48.64], R36 ;  /* 0x000000243000a986 */ /* 0x001fe2000c101d04 */
[----:B------:R-:W-:-:S07]  /*ac80*/  ISETP.GE.AND P2, PT, R223, UR61, PT ;  /* 0x0000003ddf007c0c */ /* 0x000fce000bf46270 */
[----:B------:R-:W0:Y:S06]  /*ac90*/  @!P4 LDS.128 R36, [R4+0x7400] ;  /* 0x007400000424c984 */ /* 0x000e2c0000000c00 */
[----:B------:R-:W3:Y:S04]  /*aca0*/  @!P2 LDS.128 R44, [R4+0x9c00] ;  /* 0x009c0000042ca984 */ /* 0x000ee80000000c00 */
[----:B--2---:R2:W-:Y:S04]  /*acb0*/  @!P5 STG.E.128 desc[UR4][R48.64+0x80], R40 ;  /* 0x000080283000d986 */ /* 0x0045e8000c101d04 */
[----:B0-----:R2:W-:Y:S04]  /*acc0*/  @!P4 STG.E.128 desc[UR4][R48.64+0x100], R36 ;  /* 0x000100243000c986 */ /* 0x0015e8000c101d04 */
[----:B---3--:R2:W-:Y:S02]  /*acd0*/  @!P2 STG.E.128 desc[UR4][R48.64+0x180], R44 ;  /* 0x0001802c3000a986 */ /* 0x0085e4000c101d04 */
.L_x_566:
[----:B------:R-:W-:Y:S05]  /*ace0*/  BSYNC B0 ;  /* 0x0000000000007941 */ /* 0x000fea0003800000 */
.L_x_565:
[----:B------:R-:W3:Y:S01]  /*acf0*/  LDL R3, [R1+0x18] ;  /* 0x0000180001037983 */ /* 0x000ee20000100800 */
[----:B-1----:R-:W-:Y:S01]  /*ad00*/  @!P3 IADD3 R0, R0, 0x388c0, RZ ;  /* 0x000388c00000b810 */ /* 0x002fe20007ffe0ff */
[----:B------:R-:W-:Y:S01]  /*ad10*/  VIADD R17, R17, 0x1 ;  /* 0x0000000111117836 */ /* 0x000fe20000000000 */
[----:B------:R-:W-:Y:S01]  /*ad20*/  PLOP3.LUT P2, PT, PT, PT, PT, 0x8, 0x0 ;  /* 0x000000000000781c */ /* 0x000fe20003f4e170 */
[----:B------:R-:W-:Y:S01]  /*ad30*/  @!PT LDS RZ, [RZ] ;  /* 0x00000000fffff984 */ /* 0x000fe20000000800 */
[----:B------:R-:W-:Y:S01]  /*ad40*/  @!PT LDS RZ, [RZ] ;  /* 0x00000000fffff984 */ /* 0x000fe20000000800 */
[----:B------:R-:W-:Y:S01]  /*ad50*/  @!PT LDS RZ, [RZ] ;  /* 0x00000000fffff984 */ /* 0x000fe20000000800 */
[----:B------:R-:W-:Y:S01]  /*ad60*/  @!PT LDS RZ, [RZ] ;  /* 0x00000000fffff984 */ /* 0x000fe20000000800 */
[----:B------:R1:W-:Y:S06]  /*ad70*/  MEMBAR.ALL.CTA ;  /* 0x0000000000007992 */ /* 0x0003ec0000008000 */
[----:B-1----:R-:W1:Y:S01]  /*ad80*/  FENCE.VIEW.ASYNC.S ;  /* 0x00000000000073c6 */ /* 0x002e620000000000 */
[----:B------:R-:W-:Y:S01]  /*ad90*/  @!P3 PRMT R0, RZ, 0x654, R0 ;  /* 0x00000654ff00b816 */ /* 0x000fe20000000000 */
[----:B-1----:R1:W-:Y:S06]  /*ada0*/  BAR.SYNC.DEFER_BLOCKING R147, 0x80 ;  /* 0x000200930000751d */ /* 0x0023ec0000010000 */
[----:B------:R5:W-:Y:S01]  /*adb0*/  @!P3 SYNCS.ARRIVE.TRANS64.RED.A1T0 RZ, [R0+URZ], RZ ;  /* 0x000000ff00ffb9a7 */ /* 0x000be2000810043f */
[----:B------:R-:W-:-:S04]  /*adc0*/  ISETP.NE.AND P3, PT, R17, 0x2, PT ;  /* 0x000000021100780c */ /* 0x000fc80003f65270 */
[----:B------:R-:W-:Y:S02]  /*add0*/  SEL R17, R17, RZ, P3 ;  /* 0x000000ff11117207 */ /* 0x000fe40001800000 */
[----:B-----5:R-:W-:-:S04]  /*ade0*/  SEL R0, RZ, 0x1, P3 ;  /* 0x00000001ff007807 */ /* 0x020fc80001800000 */
[----:B------:R-:W-:Y:S02]  /*adf0*/  LOP3.LUT R219, R219, R0, RZ, 0x3c, !PT ;  /* 0x00000000dbdb7212 */ /* 0x000fe400078e3cff */
[----:B---3--:R-:W-:-:S13]  /*ae00*/  LOP3.LUT P4, RZ, R3, 0x2, RZ, 0xc0, !PT ;  /* 0x0000000203ff7812 */ /* 0x008fda000788c0ff */
[----:B-1----:R-:W-:Y:S05]  /*ae10*/  @P4 BRA `(.L_x_567) ;  /* 0xffffff7800184947 */ /* 0x002fea000383ffff */
.L_x_455:
[----:B------:R-:W-:Y:S01]  /*ae20*/  BSSY B0, `(.L_x_568) ;  /* 0x000004a000007945 */ /* 0x000fe20003800000 */
[----:B------:R-:W-:Y:S02]  /*ae30*/  ISETP.GE.AND P1, PT, R148, 0x1, PT ;  /* 0x000000019400780c */ /* 0x000fe40003f26270 */
[----:B------:R-:W-:Y:S02]  /*ae40*/  CS2R R2, SRZ ;  /* 0x0000000000027805 */ /* 0x000fe4000001ff00 */
[----:B------:R-:W-:Y:S01]  /*ae50*/  PLOP3.LUT P0, PT, PT, PT, PT, 0x80, 0x0 ;  /* 0x000000000000781c */ /* 0x000fe20003f0f070 */
[----:B------:R-:W-:Y:S01]  /*ae60*/  IMAD.MOV.U32 R0, RZ, RZ, RZ ;  /* 0x000000ffff007224 */ /* 0x000fe200078e00ff */
[----:B------:R-:W-:Y:S02]  /*ae70*/  CS2R R76, SRZ ;  /* 0x00000000004c7805 */ /* 0x000fe4000001ff00 */
[----:B------:R-:W-:Y:S02]  /*ae80*/  CS2R R72, SRZ ;  /* 0x0000000000487805 */ /* 0x000fe4000001ff00 */
[----:B------:R-:W-:Y:S01]  /*ae90*/  CS2R R12, SRZ ;  /* 0x00000000000c7805 */ /* 0x000fe2000001ff00 */
[----:B0-----:R-:W-:Y:S01]  /*aea0*/  IMAD.MOV.U32 R147, RZ, RZ, RZ ;  /* 0x000000ffff937224 */ /* 0x001fe200078e00ff */
        /* <DEDUP_REMOVED lines=22> */
[----:B--2---:R-:W-:Y:S02]  /*b010*/  CS2R R48, SRZ ;  /* 0x0000000000307805 */ /* 0x004fe4000001ff00 */
[----:B------:R-:W-:Y:S02]  /*b020*/  CS2R R154, SRZ ;  /* 0x00000000009a7805 */ /* 0x000fe4000001ff00 */
[----:B----4-:R-:W-:-:S02]  /*b030*/  CS2R R42, SRZ ;  /* 0x00000000002a7805 */ /* 0x010fc4000001ff00 */
        /* <DEDUP_REMOVED lines=20> */
[----:B------:R-:W-:Y:S01]  /*b180*/  CS2R R164, SRZ ;  /* 0x0000000000a47805 */ /* 0x000fe2000001ff00 */
[----:B------:R-:W-:Y:S01]  /*b190*/  IMAD.MOV.U32 R31, RZ, RZ, RZ ;  /* 0x000000ffff1f7224 */ /* 0x000fe200078e00ff */
[----:B------:R-:W-:Y:S02]  /*b1a0*/  CS2R R58, SRZ ;  /* 0x00000000003a7805 */ /* 0x000fe4000001ff00 */
[----:B------:R-:W-:Y:S01]  /*b1b0*/  CS2R R162, SRZ ;  /* 0x0000000000a27805 */ /* 0x000fe2000001ff00 */
[----:B------:R-:W-:Y:S01]  /*b1c0*/  IMAD.MOV.U32 R27, RZ, RZ, RZ ;  /* 0x000000ffff1b7224 */ /* 0x000fe200078e00ff */
[----:B------:R-:W-:-:S02]  /*b1d0*/  CS2R R50, SRZ ;  /* 0x0000000000327805 */ /* 0x000fc4000001ff00 */
[----:B------:R-:W-:Y:S01]  /*b1e0*/  CS2R R160, SRZ ;  /* 0x0000000000a07805 */ /* 0x000fe2000001ff00 */
[----:B------:R-:W-:Y:S01]  /*b1f0*/  IMAD.MOV.U32 R47, RZ, RZ, RZ ;  /* 0x000000ffff2f7224 */ /* 0x000fe200078e00ff */
[----:B------:R-:W-:Y:S02]  /*b200*/  CS2R R10, SRZ ;  /* 0x00000000000a7805 */ /* 0x000fe4000001ff00 */
[----:B------:R-:W-:Y:S02]  /*b210*/  CS2R R8, SRZ ;  /* 0x0000000000087805 */ /* 0x000fe4000001ff00 */
[----:B------:R-:W-:Y:S01]  /*b220*/  CS2R R38, SRZ ;  /* 0x0000000000267805 */ /* 0x000fe2000001ff00 */
[----:B------:R-:W-:Y:S01]  /*b230*/  IMAD.MOV.U32 R24, RZ, RZ, RZ ;  /* 0x000000ffff187224 */ /* 0x000fe200078e00ff */
[----:B------:R-:W-:Y:S02]  /*b240*/  CS2R R34, SRZ ;  /* 0x0000000000227805 */ /* 0x000fe4000001ff00 */
[----:B------:R-:W-:Y:S01]  /*b250*/  CS2R R32, SRZ ;  /* 0x0000000000207805 */ /* 0x000fe2000001ff00 */
[----:B------:R-:W-:Y:S01]  /*b260*/  IMAD.MOV.U32 R7, RZ, RZ, RZ ;  /* 0x000000ffff077224 */ /* 0x000fe200078e00ff */
[----:B------:R-:W-:Y:S01]  /*b270*/  CS2R R28, SRZ ;  /* 0x00000000001c7805 */ /* 0x000fe2000001ff00 */
[----:B------:R-:W-:Y:S01]  /*b280*/  IMAD.MOV.U32 R5, RZ, RZ, RZ ;  /* 0x000000ffff057224 */ /* 0x000fe200078e00ff */
[----:B------:R-:W-:Y:S06]  /*b290*/  @P2 BRA `(.L_x_569) ;  /* 0x0000000000082947 */ /* 0x000fec0003800000 */
[----:B------:R-:W0:Y:S02]  /*b2a0*/  FENCE.VIEW.ASYNC.G ;  /* 0x00000000000073c6 */ /* 0x000e240000000100 */
[----:B0-----:R-:W-:Y:S06]  /*b2b0*/  BAR.ARV 0xc, 0x120 ;  /* 0x0304800000007b1d */ /* 0x001fec0000002000 */
.L_x_569:
[----:B------:R-:W-:Y:S05]  /*b2c0*/  BSYNC B0 ;  /* 0x0000000000007941 */ /* 0x000fea0003800000 */
.L_x_568:
[----:B------:R-:W-:Y:S02]  /*b2d0*/  IMAD.MOV.U32 R25, RZ, RZ, RZ ;  /* 0x000000ffff197224 */ /* 0x000fe400078e00ff */
[----:B------:R-:W-:Y:S01]  /*b2e0*/  IMAD.MOV.U32 R4, RZ, RZ, RZ ;  /* 0x000000ffff047224 */ /* 0x000fe200078e00ff */
[----:B------:R-:W-:Y:S06]  /*b2f0*/  @!P1 BRA `(.L_x_570) ;  /* 0x0000011800789947 */ /* 0x000fec0003800000 */
[----:B------:R-:W2:Y:S04]  /*b300*/  LDL R6, [R1+0x94] ;  /* 0x0000940001067983 */ /* 0x000ea80000100800 */
[----:B------:R-:W3:Y:S04]  /*b310*/  LDL R14, [R1+0x6c] ;  /* 0x00006c00010e7983 */ /* 0x000ee80000100800 */
[----:B--2---:R-:W0:Y:S01]  /*b320*/  SHFL.IDX PT, R0, R6, RZ, 0x1f ;  /* 0x00001fff06007589 */ /* 0x004e2200000e0000 */
[----:B---3--:R-:W-:-:S13]  /*b330*/  R2UR UR4, R14 ;  /* 0x000000000e0472ca */ /* 0x008fda00000e0000 */
[----:B------:R-:W-:Y:S01]  /*b340*/  ULOP3.LUT UP0, URZ, UR4, 0x9f, URZ, 0xc0, !UPT ;  /* 0x0000009f043f7892 */ /* 0x000fe2000f80c03f */
[----:B0-----:R-:W-:-:S04]  /*b350*/  LEA.HI R2, R0, R0, RZ, 0x1 ;  /* 0x0000000000027211 */ /* 0x001fc800078f08ff */
[----:B------:R-:W-:Y:S02]  /*b360*/  LOP3.LUT R3, R2, 0x1e, RZ, 0xc0, !PT ;  /* 0x0000001e02037812 */ /* 0x000fe400078ec0ff */
[----:B------:R-:W-:-:S03]  /*b370*/  PLOP3.LUT P0, PT, PT, PT, UP0, 0x80, 0x0 ;  /* 0x000000000000781c */ /* 0x000fc60003f0f008 */
[----:B------:R-:W-:-:S05]  /*b380*/  IMAD.IADD R3, R0, 0x1, -R3 ;  /* 0x0000000100037824 */ /* 0x000fca00078e0a03 */
[----:B------:R-:W-:-:S04]  /*b390*/  LEA R3, R3, UR4, 0xd ;  /* 0x0000000403037c11 */ /* 0x000fc8000f8e68ff */
[----:B------:R-:W-:-:S04]  /*b3a0*/  SHF.R.U32.HI R2, RZ, 0x4, R3 ;  /* 0x00000004ff027819 */ /* 0x000fc80000011603 */
[----:B------:R-:W-:Y:S01]  /*b3b0*/  LOP3.LUT R2, R2, 0x3fff, RZ, 0xc0, !PT ;  /* 0x00003fff02027812 */ /* 0x000fe200078ec0ff */
[----:B------:R-:W-:Y:S06]  /*b3c0*/  @!P0 BRA `(.L_x_571) ;  /* 0x0000000000408947 */ /* 0x000fec0003800000 */
        /* <DEDUP_REMOVED lines=16> */
.L_x_571:
[----:B------:R-:W-:Y:S02]  /*b4d0*/  ULDC UR4, c[0x0][0x3d4] ;  /* 0x0000f50000047ab9 */ /* 0x000fe40000000800 */
[----:B------:R-:W-:-:S13]  /*b4e0*/  ISETP.LT.AND P0, PT, RZ, UR4, PT ;  /* 0x00000004ff007c0c */ /* 0x000fda000bf01270 */
[----:B------:R-:W-:Y:S05]  /*b4f0*/  @P0 BRA `(.L_x_572) ;  /* 0x0000000000400947 */ /* 0x000fea0003800000 */
[----:B------:R-:W2:Y:S02]  /*b500*/  LDL R20, [R1+0x64] ;  /* 0x0000640001147983 */ /* 0x000ea40000100800 */
[----:B--2---:R-:W-:-:S04]  /*b510*/  LEA.HI R0, R20, R20, RZ, 0x1 ;  /* 0x0000001414007211 */ /* 0x004fc800078f08ff */
[----:B------:R-:W-:-:S04]  /*b520*/  LOP3.LUT R0, R0, 0xfffffffe, RZ, 0xc0, !PT ;  /* 0xfffffffe00007812 */ /* 0x000fc800078ec0ff */
[----:B------:R-:W-:-:S04]  /*b530*/  IADD3 R0, R20, -R0, RZ ;  /* 0x8000000014007210 */ /* 0x000fc80007ffe0ff */
[----:B------:R-:W-:-:S04]  /*b540*/  SHF.L.U32 R3, R0, 0x1f, RZ ;  /* 0x0000001f00037819 */ /* 0x000fc800000006ff */
[----:B------:R0:W1:Y:S03]  /*b550*/  SYNCS.PHASECHK.TRANS64.TRYWAIT P0, [R16+URZ+0x38800], R3 ;  /* 0x03880003100075a7 */ /* 0x000066000800017f */
[----:B-1----:R-:W-:Y:S05]  /*b560*/  @!P0 NANOSLEEP.SYNCS 0x989680 ;  /* 0x009896800000895d */ /* 0x002fea0003900000 */
[----:B------:R-:W1:Y:S01]  /*b570*/  @!P0 SYNCS.PHASECHK.TRANS64 P0, [R16+URZ+0x38800], R3 ;  /* 0x03880003100085a7 */ /* 0x000e62000800007f */
[----:B------:R-:W-:Y:S04]  /*b580*/  BSSY B0, `(.L_x_573) ;  /* 0x0000006000007945 */ /* 0x000fe80003800000 */
[----:B-1----:R-:W-:Y:S05]  /*b590*/  @P0 BRA `(.L_x_574) ;  /* 0x0000000000100947 */ /* 0x002fea0003800000 */
.L_x_575:
[----:B-1----:R1:W2:Y:S02]  /*b5a0*/  SYNCS.PHASECHK.TRANS64.TRYWAIT P0, [R16+URZ+0x38800], R3 ;  /* 0x03880003100075a7 */ /* 0x0022a4000800017f */
[----:B--2---:R-:W-:Y:S05]  /*b5b0*/  @!P0 NANOSLEEP.SYNCS 0x989680 ;  /* 0x009896800000895d */ /* 0x004fea0003900000 */
[----:B------:R-:W2:Y:S02]  /*b5c0*/  @!P0 SYNCS.PHASECHK.TRANS64 P0, [R16+URZ+0x38800], R3 ;  /* 0x03880003100085a7 */ /* 0x000ea4000800007f */
[----:B--2---:R-:W-:Y:S05]  /*b5d0*/  @!P0 BRA `(.L_x_575) ;  /* 0xfffffffc00f08947 */ /* 0x004fea000383ffff */
.L_x_574:
[----:B------:R-:W-:Y:S05]  /*b5e0*/  BSYNC B0 ;  /* 0x0000000000007941 */ /* 0x000fea0003800000 */
.L_x_573:
[----:B------:R-:W-:Y:S05]  /*b5f0*/  BRA `(.L_x_576) ;  /* 0x00000068008c7947 */ /* 0x000fea0003800000 */
.L_x_572:
[----:B------:R-:W2:Y:S01]  /*b600*/  LDL R24, [R1+0x6c] ;  /* 0x00006c0001187983 */ /* 0x000ea20000100800 */
[----:B-----5:R-:W-:Y:S01]  /*b610*/  SHF.R.S32.HI R0, RZ, 0x1f, R146 ;  /* 0x0000001fff007819 */ /* 0x020fe20000011492 */
[----:B------:R-:W-:Y:S01]  /*b620*/  ULDC.64 UR4, c[0x0][0x3d8] ;  /* 0x0000f60000047ab9 */ /* 0x000fe20000000a00 */
[----:B------:R-:W-:Y:S01]  /*b630*/  ULDC.64 UR6, c[0x0][0x3e8] ;  /* 0x0000fa0000067ab9 */ /* 0x000fe20000000a00 */
[----:B------:R-:W-:Y:S01]  /*b640*/  IMAD.WIDE.U32 R4, R146, UR4, RZ ;  /* 0x0000000492047c25 */ /* 0x000fe2000f8e00ff */
[----:B------:R-:W-:Y:S02]  /*b650*/  SHF.R.S32.HI R8, RZ, 0x1f, R22 ;  /* 0x0000001fff087819 */ /* 0x000fe40000011416 */
[----:B------:R-:W-:Y:S01]  /*b660*/  SHF.R.S32.HI R10, RZ, 0x1f, R212 ;  /* 0x0000001fff0a7819 */ /* 0x000fe200000114d4 */
[C---:B------:R-:W-:Y:S02]  /*b670*/  IMAD R3, R0.reuse, UR4, RZ ;  /* 0x0000000400037c24 */ /* 0x040fe4000f8e02ff */
[----:B------:R-:W-:Y:S01]  /*b680*/  IMAD R7, R0, UR6, RZ ;  /* 0x0000000600077c24 */ /* 0x000fe2000f8e02ff */
[----:B------:R-:W-:Y:S01]  /*b690*/  IADD3 R0, P0, R22, R4, RZ ;  /* 0x0000000416007210 */ /* 0x000fe20007f1e0ff */
[C---:B------:R-:W-:Y:S01]  /*b6a0*/  IMAD R3, R146.reuse, UR5, R3 ;  /* 0x0000000592037c24 */ /* 0x040fe2000f8e0203 */
[----:B------:R-:W-:Y:S01]  /*b6b0*/  ULDC.64 UR4, c[0x0][0x3c8] ;  /* 0x0000f20000047ab9 */ /* 0x000fe20000000a00 */
[----:B------:R-:W-:Y:S01]  /*b6c0*/  IMAD R7, R146, UR7, R7 ;  /* 0x0000000792077c24 */ /* 0x000fe2000f8e0207 */
[----:B------:R-:W-:Y:S01]  /*b6d0*/  LEA R28, P1, R4, UR4, 0x1 ;  /* 0x00000004041c7c11 */ /* 0x000fe2000f8208ff */
[----:B------:R-:W-:Y:S01]  /*b6e0*/  IMAD.IADD R9, R3, 0x1, R5 ;  /* 0x0000000103097824 */ /* 0x000fe200078e0205 */
[----:B------:R-:W-:Y:S01]  /*b6f0*/  LEA R26, P2, R0, UR4, 0x1 ;  /* 0x00000004001a7c11 */ /* 0x000fe2000f8408ff */
[----:B------:R-:W-:Y:S01]  /*b700*/  IMAD.WIDE.U32 R146, R146, UR6, RZ ;  /* 0x0000000692927c25 */ /* 0x000fe2000f8e00ff */
[----:B------:R-:W-:-:S02]  /*b710*/  ULDC.64 UR6, c[0x0][0x3e0] ;  /* 0x0000f80000067ab9 */ /* 0x000fc40000000a00 */
[--C-:B------:R-:W-:Y:S01]  /*b720*/  LEA.HI.X R29, R4, UR5, R9.reuse, 0x1, P1 ;  /* 0x00000005041d7c11 */ /* 0x100fe200088f0c09 */
[----:B------:R-:W-:Y:S01]  /*b730*/  IMAD.X R3, R8, 0x1, R9, P0 ;  /* 0x0000000108037824 */ /* 0x000fe200000e0609 */
[----:B------:R-:W-:Y:S01]  /*b740*/  IADD3 R5, P0, R212, R4, RZ ;  /* 0x00000004d4057210 */ /* 0x000fe20007f1e0ff */
[----:B------:R-:W-:Y:S01]  /*b750*/  IMAD.IADD R31, R7, 0x1, R147 ;  /* 0x00000001071f7824 */ /* 0x000fe200078e0293 */
[-C--:B------:R-:W-:Y:S02]  /*b760*/  IADD3 R6, P4, R22, R146.reuse, RZ ;  /* 0x0000009216067210 */ /* 0x080fe40007f9e0ff */
[----:B------:R-:W-:Y:S01]  /*b770*/  LEA.HI.X R27, R0, UR5, R3, 0x1, P2 ;  /* 0x00000005001b7c11 */ /* 0x000fe200090f0c03 */
[----:B------:R-:W-:Y:S01]  /*b780*/  IMAD.X R4, R10, 0x1, R9, P0 ;  /* 0x000000010a047824 */ /* 0x000fe200000e0609 */
[----:B------:R-:W-:Y:S01]  /*b790*/  IADD3 R0, P5, R212, R146, RZ ;  /* 0x00000092d4007210 */ /* 0x000fe20007fbe0ff */
[----:B------:R-:W-:Y:S01]  /*b7a0*/  IMAD.X R7, R8, 0x1, R31, P4 ;  /* 0x0000000108077824 */ /* 0x000fe200020e061f */
[----:B------:R-:W-:-:S02]  /*b7b0*/  LEA R32, P2, R6, UR6, 0x1 ;  /* 0x0000000606207c11 */ /* 0x000fc4000f8408ff */
[C---:B------:R-:W-:Y:S01]  /*b7c0*/  LEA R34, P3, R5.reuse, UR4, 0x1 ;  /* 0x0000000405227c11 */ /* 0x040fe2000f8608ff */
[----:B------:R-:W-:Y:S01]  /*b7d0*/  IMAD.X R3, R10, 0x1, R31, P5 ;  /* 0x000000010a037824 */ /* 0x000fe200028e061f */
[----:B------:R-:W-:Y:S02]  /*b7e0*/  LEA R36, P4, R0, UR6, 0x1 ;  /* 0x0000000600247c11 */ /* 0x000fe4000f8808ff */
[----:B------:R-:W-:Y:S02]  /*b7f0*/  LEA R30, P0, R146, UR6, 0x1 ;  /* 0x00000006921e7c11 */ /* 0x000fe4000f8008ff */
[----:B------:R-:W-:Y:S02]  /*b800*/  LEA.HI.X R33, R6, UR7, R7, 0x1, P2 ;  /* 0x0000000706217c11 */ /* 0x000fe400090f0c07 */
[----:B------:R-:W-:Y:S02]  /*b810*/  LEA.HI.X R35, R5, UR5, R4, 0x1, P3 ;  /* 0x0000000505237c11 */ /* 0x000fe400098f0c04 */
[----:B------:R-:W-:-:S02]  /*b820*/  LEA.HI.X R37, R0, UR7, R3, 0x1, P4 ;  /* 0x0000000700257c11 */ /* 0x000fc4000a0f0c03 */
[----:B------:R-:W-:Y:S02]  /*b830*/  LEA.HI.X R31, R146, UR7, R31, 0x1, P0 ;  /* 0x00000007921f7c11 */ /* 0x000fe400080f0c1f */
[----:B--2---:R-:W-:-:S13]  /*b840*/  R2UR UR8, R24 ;  /* 0x00000000180872ca */ /* 0x004fda00000e0000 */
[----:B------:R-:W-:-:S06]  /*b850*/  ULOP3.LUT UP0, URZ, UR8, 0x3ff, URZ, 0xc0, !UPT ;  /* 0x000003ff083f7892 */ /* 0x000fcc000f80c03f */
[----:B------:R-:W-:-:S13]  /*b860*/  PLOP3.LUT P1, PT, PT, PT, UP0, 0x80, 0x0 ;  /* 0x000000000000781c */ /* 0x000fda0003f2f008 */
        /* <DEDUP_REMOVED lines=17> */
.L_x_577:
[----:B------:R-:W-:Y:S01]  /*b980*/  ULDC.U8 UR4, c[0x0][0x3f0] ;  /* 0x0000fc0000047ab9 */ /* 0x000fe20000000000 */
[----:B------:R-:W-:Y:S01]  /*b990*/  R2UR UR5, R24 ;  /* 0x00000000180572ca */ /* 0x000fe200000e0000 */
[----:B------:R-:W-:Y:S01]  /*b9a0*/  IMAD R0, R149, -0x80, R151 ;  /* 0xffffff8095007824 */ /* 0x000fe200078e0297 */
[----:B------:R-:W-:Y:S01]  /*b9b0*/  ISETP.NE.AND P0, PT, RZ, UR4, PT ;  /* 0x00000004ff007c0c */ /* 0x000fe2000bf05270 */
[----:B------:R-:W-:Y:S03]  /*b9c0*/  BSSY B0, `(.L_x_578) ;  /* 0x000065e000007945 */ /* 0x000fe60003800000 */
[----:B------:R-:W-:-:S07]  /*b9d0*/  VIMNMX R0, R0, 0x80, PT ;  /* 0x0000008000007848 */ /* 0x000fce0003fe0100 */
[----:B------:R-:W-:Y:S02]  /*b9e0*/  LEA R3, R235, UR5, 0x1 ;  /* 0x00000005eb037c11 */ /* 0x000fe4000f8e08ff */
[----:B------:R-:W-:Y:S05]  /*b9f0*/  @!P0 BRA `(.L_x_579) ;  /* 0x0000003000388947 */ /* 0x000fea0003800000 */
        /* <DEDUP_REMOVED lines=10> */
[----:B------:R-:W-:Y:S06]  /*baa0*/  @P0 BRA `(.L_x_581) ;  /* 0x0000000000580947 */ /* 0x000fec0003800000 */
[----:B------:R-:W-:Y:S01]  /*bab0*/  ULDC UR4, c[0x0][0x3d4] ;  /* 0x0000f50000047ab9 */ /* 0x000fe20000000800 */
[----:B------:R-:W-:Y:S02]  /*bac0*/  CS2R R12, SRZ ;  /* 0x00000000000c7805 */ /* 0x000fe4000001ff00 */
[----:B------:R-:W-:Y:S02]  /*bad0*/  ISETP.GE.AND P1, PT, R22, UR4, PT ;  /* 0x0000000416007c0c */ /* 0x000fe4000bf26270 */
[----:B------:R-:W-:Y:S02]  /*bae0*/  CS2R R10, SRZ ;  /* 0x00000000000a7805 */ /* 0x000fe4000001ff00 */
[----:B------:R-:W-:Y:S02]  /*baf0*/  ISETP.GE.AND P2, PT, R215, UR4, PT ;  /* 0x00000004d7007c0c */ /* 0x000fe4000bf46270 */
[----:B------:R-:W-:Y:S02]  /*bb00*/  CS2R R8, SRZ ;  /* 0x0000000000087805 */ /* 0x000fe4000001ff00 */
[----:B------:R-:W-:-:S02]  /*bb10*/  ISETP.GE.AND P3, PT, R214, UR4, PT ;  /* 0x00000004d6007c0c */ /* 0x000fc4000bf66270 */
[----:B------:R-:W-:Y:S02]  /*bb20*/  CS2R R6, SRZ ;  /* 0x0000000000067805 */ /* 0x000fe4000001ff00 */
[----:B------:R-:W-:Y:S02]  /*bb30*/  ISETP.GE.AND P4, PT, R216, UR4, PT ;  /* 0x00000004d8007c0c */ /* 0x000fe4000bf86270 */
[----:B------:R-:W-:Y:S02]  /*bb40*/  CS2R R24, SRZ ;  /* 0x0000000000187805 */ /* 0x000fe4000001ff00 */
[----:B------:R-:W-:Y:S02]  /*bb50*/  CS2R R20, SRZ ;  /* 0x0000000000147805 */ /* 0x000fe4000001ff00 */
[----:B------:R-:W-:Y:S02]  /*bb60*/  CS2R R14, SRZ ;  /* 0x00000000000e7805 */ /* 0x000fe4000001ff00 */
[----:B------:R-:W-:Y:S01]  /*bb70*/  CS2R R4, SRZ ;  /* 0x0000000000047805 */ /* 0x000fe2000001ff00 */
[----:B------:R-:W-:-:S02]  /*bb80*/  ULDC.64 UR6, c[0x0][0x208] ;  /* 0x0000820000067ab9 */ /* 0x000fc40000000a00 */
[----:B------:R0:W5:Y:S04]  /*bb90*/  @!P1 LDG.E.64 R12, desc[UR6][R26.64] ;  /* 0x000000061a0c9981 */ /* 0x000168000c1e1b00 */
[----:B------:R0:W5:Y:S04]  /*bba0*/  @!P2 LDG.E.64 R10, desc[UR6][R26.64+0x40] ;  /* 0x000040061a0aa981 */ /* 0x000168000c1e1b00 */
[----:B------:R0:W5:Y:S04]  /*bbb0*/  @!P3 LDG.E.64 R8, desc[UR6][R26.64+0x80] ;  /* 0x000080061a08b981 */ /* 0x000168000c1e1b00 */
[----:B------:R0:W5:Y:S04]  /*bbc0*/  @!P4 LDG.E.64 R6, desc[UR6][R26.64+0xc0] ;  /* 0x0000c0061a06c981 */ /* 0x000168000c1e1b00 */
[----:B------:R0:W5:Y:S04]  /*bbd0*/  @!P1 LDG.E.64 R24, desc[UR6][R32.64] ;  /* 0x0000000620189981 */ /* 0x000168000c1e1b00 */
[----:B------:R0:W5:Y:S04]  /*bbe0*/  @!P2 LDG.E.64 R20, desc[UR6][R32.64+0x40] ;  /* 0x000040062014a981 */ /* 0x000168000c1e1b00 */
[----:B------:R0:W5:Y:S04]  /*bbf0*/  @!P3 LDG.E.64 R14, desc[UR6][R32.64+0x80] ;  /* 0x00008006200eb981 */ /* 0x000168000c1e1b00 */
[----:B------:R0:W5:Y:S02]  /*bc00*/  @!P4 LDG.E.64 R4, desc[UR6][R32.64+0xc0] ;  /* 0x0000c0062004c981 */ /* 0x000164000c1e1b00 */
.L_x_581:
[----:B------:R-:W-:Y:S05]  /*bc10*/  BSYNC B1 ;  /* 0x0000000000017941 */ /* 0x000fea0003800000 */
.L_x_580:
[----:B------:R-:W2:Y:S01]  /*bc20*/  LDL R53, [R1+0x64] ;  /* 0x0000640001357983 */ /* 0x000ea20000100800 */
[----:B------:R-:W-:Y:S01]  /*bc30*/  UMOV UR4, 0xffffffff ;  /* 0xffffffff00047882 */ /* 0x000fe20000000000 */
[----:B0----5:R-:W-:Y:S01]  /*bc40*/  IMAD.MOV.U32 R33, RZ, RZ, R10 ;  /* 0x000000ffff217224 */ /* 0x021fe200078e000a */
[----:B------:R-:W-:Y:S01]  /*bc50*/  SHF.R.U64 R41, R10, 0x10, R11 ;  /* 0x000000100a297819 */ /* 0x000fe2000000120b */
[----:B------:R-:W-:Y:S01]  /*bc60*/  IMAD.MOV.U32 R10, RZ, RZ, R8 ;  /* 0x000000ffff0a7224 */ /* 0x000fe200078e0008 */
[--C-:B------:R-:W-:Y:S01]  /*bc70*/  SHF.R.U64 R43, R8, 0x10, R9.reuse ;  /* 0x00000010082b7819 */ /* 0x100fe20000001209 */
[--C-:B------:R-:W-:Y:S01]  /*bc80*/  IMAD.MOV.U32 R32, RZ, RZ, R9.reuse ;  /* 0x000000ffff207224 */ /* 0x100fe200078e0009 */
[----:B------:R-:W-:Y:S01]  /*bc90*/  SHF.R.U32.HI R44, RZ, 0x10, R9 ;  /* 0x00000010ff2c7819 */ /* 0x000fe20000011609 */
[----:B------:R-:W-:Y:S01]  /*bca0*/  IMAD.MOV.U32 R37, RZ, RZ, R24 ;  /* 0x000000ffff257224 */ /* 0x000fe200078e0018 */
[----:B------:R-:W-:Y:S01]  /*bcb0*/  MOV R8, R6 ;  /* 0x0000000600087202 */ /* 0x000fe20000000f00 */
[----:B------:R-:W-:Y:S01]  /*bcc0*/  IMAD.MOV.U32 R38, RZ, RZ, R25 ;  /* 0x000000ffff267224 */ /* 0x000fe200078e0019 */
[----:B------:R-:W-:Y:S01]  /*bcd0*/  SHF.R.U64 R45, R6, 0x10, R7 ;  /* 0x00000010062d7819 */ /* 0x000fe20000001207 */
[----:B------:R-:W-:Y:S01]  /*bce0*/  IMAD.MOV.U32 R26, RZ, RZ, R12 ;  /* 0x000000ffff1a7224 */ /* 0x000fe200078e000c */
[----:B------:R-:W-:Y:S01]  /*bcf0*/  SHF.R.U64 R47, R24, 0x10, R25 ;  /* 0x00000010182f7819 */ /* 0x000fe20000001219 */
[----:B------:R-:W-:Y:S01]  /*bd00*/  IMAD.MOV.U32 R27, RZ, RZ, R13 ;  /* 0x000000ffff1b7224 */ /* 0x000fe200078e000d */
[----:B------:R-:W-:Y:S01]  /*bd10*/  SHF.R.U32.HI R48, RZ, 0x10, R25 ;  /* 0x00000010ff307819 */ /* 0x000fe20000011619 */
[----:B------:R-:W-:Y:S01]  /*bd20*/  IMAD.MOV.U32 R34, RZ, RZ, R11 ;  /* 0x000000ffff227224 */ /* 0x000fe200078e000b */
[----:B------:R-:W-:Y:S01]  /*bd30*/  SHF.R.U64 R39, R12, 0x10, R13 ;  /* 0x000000100c277819 */ /* 0x000fe2000000120d */
[----:B------:R-:W-:Y:S01]  /*bd40*/  IMAD.MOV.U32 R9, RZ, RZ, R7 ;  /* 0x000000ffff097224 */ /* 0x000fe200078e0007 */
[----:B------:R-:W-:Y:S01]  /*bd50*/  SHF.R.U32.HI R40, RZ, 0x10, R13 ;  /* 0x00000010ff287819 */ /* 0x000fe2000001160d */
[----:B------:R-:W-:Y:S01]  /*bd60*/  IMAD.MOV.U32 R24, RZ, RZ, R20 ;  /* 0x000000ffff187224 */ /* 0x000fe200078e0014 */
[----:B------:R-:W-:Y:S01]  /*bd70*/  SHF.R.U32.HI R42, RZ, 0x10, R11 ;  /* 0x00000010ff2a7819 */ /* 0x000fe2000001160b */
[----:B------:R-:W-:Y:S01]  /*bd80*/  IMAD.MOV.U32 R25, RZ, RZ, R21 ;  /* 0x000000ffff197224 */ /* 0x000fe200078e0015 */
[----:B------:R-:W-:Y:S01]  /*bd90*/  SHF.R.U32.HI R46, RZ, 0x10, R7 ;  /* 0x00000010ff2e7819 */ /* 0x000fe20000011607 */
[----:B------:R-:W-:Y:S01]  /*bda0*/  IMAD.MOV.U32 R35, RZ, RZ, R14 ;  /* 0x000000ffff237224 */ /* 0x000fe200078e000e */
[----:B------:R-:W-:Y:S01]  /*bdb0*/  SHF.R.U64 R49, R20, 0x10, R21 ;  /* 0x0000001014317819 */ /* 0x000fe20000001215 */
[----:B------:R-:W-:Y:S01]  /*bdc0*/  IMAD.MOV.U32 R36, RZ, RZ, R15 ;  /* 0x000000ffff247224 */ /* 0x000fe200078e000f */
[----:B------:R-:W-:-:S02]  /*bdd0*/  SHF.R.U32.HI R50, RZ, 0x10, R21 ;  /* 0x00000010ff327819 */ /* 0x000fc40000011615 */
[--C-:B------:R-:W-:Y:S02]  /*bde0*/  SHF.R.U64 R51, R14, 0x10, R15.reuse ;  /* 0x000000100e337819 */ /* 0x100fe4000000120f */
[----:B------:R-:W-:Y:S02]  /*bdf0*/  SHF.R.U32.HI R52, RZ, 0x10, R15 ;  /* 0x00000010ff347819 */ /* 0x000fe4000001160f */
[----:B--2---:R-:W-:Y:S01]  /*be00*/  LEA.HI R6, R53, R53, RZ, 0x1 ;  /* 0x0000003535067211 */ /* 0x004fe200078f08ff */
[----:B------:R-:W-:Y:S06]  /*be10*/  BRA.DIV UR4, `(.L_x_582) ;  /* 0x0000019e04ac7947 */ /* 0x000fec000b800000 */
.L_x_796:
[----:B------:R-:W-:Y:S01]  /*be20*/  UMOV UR4, 0xffffffff ;  /* 0xffffffff00047882 */ /* 0x000fe20000000000 */
[----:B------:R-:W-:Y:S02]  /*be30*/  LOP3.LUT R6, R6, 0xfffffffe, RZ, 0xc0, !PT ;  /* 0xfffffffe06067812 */ /* 0x000fe400078ec0ff */
[----:B------:R-:W-:Y:S05]  /*be40*/  BRA.DIV UR4, `(.L_x_583) ;  /* 0x0000019e04c87947 */ /* 0x000fea000b800000 */
.L_x_799:
[----:B------:R-:W-:Y:S01]  /*be50*/  UMOV UR4, 0xffffffff ;  /* 0xffffffff00047882 */ /* 0x000fe20000000000 */
[----:B------:R-:W-:Y:S02]  /*be60*/  IMAD.IADD R6, R53, 0x1, -R6 ;  /* 0x0000000135067824 */ /* 0x000fe400078e0a06 */
[----:B------:R-:W-:Y:S05]  /*be70*/  BRA.DIV UR4, `(.L_x_584) ;  /* 0x0000019e04e47947 */ /* 0x000fea000b800000 */
.L_x_802:
[----:B------:R-:W-:Y:S01]  /*be80*/  UMOV UR4, 0xffffffff ;  /* 0xffffffff00047882 */ /* 0x000fe20000000000 */
[----:B------:R-:W-:Y:S02]  /*be90*/  SHF.L.U32 R7, R6, 0x1f, RZ ;  /* 0x0000001f06077819 */ /* 0x000fe400000006ff */
[----:B------:R-:W-:Y:S05]  /*bea0*/  BRA.DIV UR4, `(.L_x_585) ;  /* 0x000001a204007947 */ /* 0x000fea000b800000 */
.L_x_805:
[----:B------:R-:W0:Y:S01]  /*beb0*/  SYNCS.PHASECHK.TRANS64.TRYWAIT P1, [R16+URZ+0x38800], R7 ;  /* 0x03880007100075a7 */ /* 0x000e22000802017f */
[----:B------:R-:W-:Y:S01]  /*bec0*/  IMAD.MOV.U32 R6, RZ, RZ, R4 ;  /* 0x000000ffff067224 */ /* 0x000fe200078e0004 */
[--C-:B------:R-:W-:Y:S01]  /*bed0*/  SHF.R.U64 R4, R4, 0x10, R5.reuse ;  /* 0x0000001004047819 */ /* 0x100fe20000001205 */
[--C-:B------:R-:W-:Y:S01]  /*bee0*/  IMAD.MOV.U32 R11, RZ, RZ, R5.reuse ;  /* 0x000000ffff0b7224 */ /* 0x100fe200078e0005 */
[----:B------:R-:W-:Y:S01]  /*bef0*/  SHF.R.U32.HI R5, RZ, 0x10, R5 ;  /* 0x00000010ff057819 */ /* 0x000fe20000011605 */
[----:B------:R-:W-:Y:S01]  /*bf00*/  BSSY B1, `(.L_x_586) ;  /* 0x0000012000017945 */ /* 0x000fe20003800000 */
[----:B------:R-:W-:Y:S02]  /*bf10*/  PRMT R12, R10, 0x5410, R43 ;  /* 0x000054100a0c7816 */ /* 0x000fe4000000002b */
[----:B------:R-:W-:Y:S02]  /*bf20*/  PRMT R26, R26, 0x5410, R39 ;  /* 0x000054101a1a7816 */ /* 0x000fe40000000027 */
[----:B------:R-:W-:-:S02]  /*bf30*/  PRMT R27, R27, 0x5410, R40 ;  /* 0x000054101b1b7816 */ /* 0x000fc40000000028 */
[----:B------:R-:W-:Y:S02]  /*bf40*/  PRMT R20, R33, 0x5410, R41 ;  /* 0x0000541021147816 */ /* 0x000fe40000000029 */
[----:B------:R-:W-:Y:S02]  /*bf50*/  PRMT R21, R34, 0x5410, R42 ;  /* 0x0000541022157816 */ /* 0x000fe4000000002a */
[----:B------:R-:W-:Y:S02]  /*bf60*/  PRMT R13, R32, 0x5410, R44 ;  /* 0x00005410200d7816 */ /* 0x000fe4000000002c */
        /* <DEDUP_REMOVED lines=9> */
[----:B------:R-:W-:Y:S01]  /*c000*/  PRMT R11, R11, 0x5410, R5 ;  /* 0x000054100b0b7816 */ /* 0x000fe20000000005 */
[----:B0-----:R-:W-:Y:S06]  /*c010*/  @!P1 BRA `(.L_x_587) ;  /* 0x0000019c00cc9947 */ /* 0x001fec0003800000 */
.L_x_806:
[----:B------:R-:W-:Y:S05]  /*c020*/  BSYNC B1 ;  /* 0x0000000000017941 */ /* 0x000fea0003800000 */
.L_x_586:
[----:B------:R-:W-:Y:S04]  /*c030*/  BSSY B1, `(.L_x_588) ;  /* 0x00000a9000017945 */ /* 0x000fe80003800000 */
[----:B------:R-:W-:Y:S05]  /*c040*/  @P0 BRA `(.L_x_589) ;  /* 0x00000008009c0947 */ /* 0x000fea0003800000 */
[----:B------:R-:W1:Y:S01]  /*c050*/  LDC R5, c[0x0][0x3d4] ;  /* 0x0000f500ff057b82 */ /* 0x000e620000000800 */
[----:B------:R-:W-:Y:S01]  /*c060*/  BSSY B2, `(.L_x_590) ;  /* 0x000002c000027945 */ /* 0x000fe20003800000 */
[-C--:B-1----:R-:W-:Y:S02]  /*c070*/  ISETP.GE.AND P0, PT, R22, R5.reuse, PT ;  /* 0x000000051600720c */ /* 0x082fe40003f06270 */
[-C--:B------:R-:W-:Y:S02]  /*c080*/  ISETP.GE.AND P1, PT, R215, R5.reuse, PT ;  /* 0x00000005d700720c */ /* 0x080fe40003f26270 */
[-C--:B------:R-:W-:Y:S02]  /*c090*/  ISETP.GE.AND P2, PT, R214, R5.reuse, PT ;  /* 0x00000005d600720c */ /* 0x080fe40003f46270 */
[----:B------:R-:W-:-:S07]  /*c0a0*/  ISETP.GE.AND P3, PT, R216, R5, PT ;  /* 0x00000005d800720c */ /* 0x000fce0003f66270 */
[----:B------:R-:W-:Y:S06]  /*c0b0*/  @P0 BRA `(.L_x_591) ;  /* 0x0000000000980947 */ /* 0x000fec0003800000 */
[----:B0-----:R-:W0:Y:S01]  /*c0c0*/  LDS.128 R4, [R3] ;  /* 0x0000000003047984 */ /* 0x001e220000000c00 */
[C---:B------:R-:W-:Y:S01]  /*c0d0*/  IMAD.U32 R37, R28.reuse, 0x10000, RZ ;  /* 0x000100001c257824 */ /* 0x040fe200078e00ff */
[----:B------:R-:W-:Y:S01]  /*c0e0*/  LOP3.LUT R36, R28, 0xffff0000, RZ, 0xc0, !PT ;  /* 0xffff00001c247812 */ /* 0x000fe200078ec0ff */
[C---:B------:R-:W-:Y:S01]  /*c0f0*/  IMAD.U32 R35, R26.reuse, 0x10000, RZ ;  /* 0x000100001a237824 */ /* 0x040fe200078e00ff */
[----:B------:R-:W-:Y:S01]  /*c100*/  LOP3.LUT R34, R26, 0xffff0000, RZ, 0xc0, !PT ;  /* 0xffff00001a227812 */ /* 0x000fe200078ec0ff */
[C---:B0-----:R-:W-:Y:S01]  /*c110*/  IMAD.U32 R30, R4.reuse, 0x10000, RZ ;  /* 0x00010000041e7824 */ /* 0x041fe200078e00ff */
[----:B------:R-:W-:Y:S01]  /*c120*/  LOP3.LUT R4, R4, 0xffff0000, RZ, 0xc0, !PT ;  /* 0xffff000004047812 */ /* 0x000fe200078ec0ff */
[C---:B------:R-:W-:Y:S01]  /*c130*/  IMAD.U32 R31, R5.reuse, 0x10000, RZ ;  /* 0x00010000051f7824 */ /* 0x040fe200078e00ff */
[----:B------:R-:W-:Y:S01]  /*c140*/  LOP3.LUT R5, R5, 0xffff0000, RZ, 0xc0, !PT ;  /* 0xffff000005057812 */ /* 0x000fe200078ec0ff */
[C---:B------:R-:W-:Y:S01]  /*c150*/  IMAD.U32 R32, R6.reuse, 0x10000, RZ ;  /* 0x0001000006207824 */ /* 0x040fe200078e00ff */
[----:B------:R-:W-:Y:S01]  /*c160*/  LOP3.LUT R6, R6, 0xffff0000, RZ, 0xc0, !PT ;  /* 0xffff000006067812 */ /* 0x000fe200078ec0ff */
[C---:B------:R-:W-:Y:S01]  /*c170*/  FMUL.FTZ R39, R4.reuse, R37 ;  /* 0x0000002504277220 */ /* 0x040fe20000410000 */
[----:B------:R-:W-:Y:S01]  /*c180*/  FMUL.FTZ R4, R4, R35 ;  /* 0x0000002304047220 */ /* 0x000fe20000410000 */
[----:B------:R-:W-:-:S02]  /*c190*/  IMAD.U32 R33, R7, 0x10000, RZ ;  /* 0x0001000007217824 */ /* 0x000fc400078e00ff */
[----:B------:R-:W-:Y:S01]  /*c1a0*/  FMUL.FTZ R40, R5, R36 ;  /* 0x0000002405287220 */ /* 0x000fe20000410000 */
[C---:B------:R-:W-:Y:S01]  /*c1b0*/  FFMA.FTZ R39, R30.reuse, R35, -R39 ;  /* 0x000000231e277223 */ /* 0x040fe20000010827 */
[----:B------:R-:W-:Y:S01]  /*c1c0*/  FFMA.FTZ R38, R30, R37, R4 ;  /* 0x000000251e267223 */ /* 0x000fe20000010004 */
[----:B------:R-:W-:Y:S01]  /*c1d0*/  LOP3.LUT R7, R7, 0xffff0000, RZ, 0xc0, !PT ;  /* 0xffff000007077812 */ /* 0x000fe200078ec0ff */
[-C--:B------:R-:W-:Y:S01]  /*c1e0*/  FMUL.FTZ R42, R5, R34.reuse ;  /* 0x00000022052a7220 */ /* 0x080fe20000410000 */
[C---:B------:R-:W-:Y:S01]  /*c1f0*/  LOP3.LUT R30, R29.reuse, 0xffff0000, RZ, 0xc0, !PT ;  /* 0xffff00001d1e7812 */ /* 0x040fe200078ec0ff */
[----:B------:R-:W-:Y:S01]  /*c200*/  IMAD.U32 R35, R29, 0x10000, RZ ;  /* 0x000100001d237824 */ /* 0x000fe200078e00ff */
[C---:B------:R-:W-:Y:S01]  /*c210*/  LOP3.LUT R4, R27.reuse, 0xffff0000, RZ, 0xc0, !PT ;  /* 0xffff00001b047812 */ /* 0x040fe200078ec0ff */
[----:B------:R-:W-:Y:S02]  /*c220*/  IMAD.U32 R5, R27, 0x10000, RZ ;  /* 0x000100001b057824 */ /* 0x000fe400078e00ff */
[C---:B------:R-:W-:Y:S01]  /*c230*/  FFMA.FTZ R40, R31.reuse, R34, -R40 ;  /* 0x000000221f287223 */ /* 0x040fe20000010828 */
[----:B------:R-:W-:Y:S01]  /*c240*/  FFMA.FTZ R31, R31, R36, R42 ;  /* 0x000000241f1f7223 */ /* 0x000fe2000001002a */
[C---:B------:R-:W-:Y:S01]  /*c250*/  FMUL.FTZ R37, R6.reuse, R35 ;  /* 0x0000002306257220 */ /* 0x040fe20000410000 */
[-C--:B------:R-:W-:Y:S01]  /*c260*/  FMUL.FTZ R34, R6, R5.reuse ;  /* 0x0000000506227220 */ /* 0x080fe20000410000 */
        /* <DEDUP_REMOVED lines=9> */
[----:B------:R-:W-:-:S05]  /*c300*/  F2FP.BF16.F32.PACK_AB R7, R30, R7 ;  /* 0x000000071e07723e */ /* 0x000fca00000010ff */
[----:B------:R1:W-:Y:S02]  /*c310*/  STS.128 [R3], R4 ;  /* 0x0000000403007388 */ /* 0x0003e40000000c00 */
.L_x_591:
[----:B------:R-:W-:Y:S05]  /*c320*/  BSYNC B2 ;  /* 0x0000000000027941 */ /* 0x000fea0003800000 */
.L_x_590:
[----:B------:R-:W-:Y:S04]  /*c330*/  BSSY B2, `(.L_x_592) ;  /* 0x0000028000027945 */ /* 0x000fe80003800000 */
[----:B------:R-:W-:Y:S05]  /*c340*/  @P1 BRA `(.L_x_593) ;  /* 0x0000000000981947 */ /* 0x000fea0003800000 */
[----:B01----:R-:W0:Y:S01]  /*c350*/  LDS.128 R4, [R3+0x4000] ;  /* 0x0040000003047984 */ /* 0x003e220000000c00 */
[----:B------:R-:W-:Y:S01]  /*c360*/  SHF.L.U32 R37, R24, 0x10, RZ ;  /* 0x0000001018257819 */ /* 0x000fe200000006ff */
[----:B------:R-:W-:Y:S01]  /*c370*/  IMAD.U32 R35, R20, 0x10000, RZ ;  /* 0x0001000014237824 */ /* 0x000fe200078e00ff */
[----:B------:R-:W-:Y:S02]  /*c380*/  LOP3.LUT R36, R24, 0xffff0000, RZ, 0xc0, !PT ;  /* 0xffff000018247812 */ /* 0x000fe400078ec0ff */
        /* <DEDUP_REMOVED lines=33> */
[----:B------:R2:W-:Y:S02]  /*c5a0*/  STS.128 [R3+0x4000], R4 ;  /* 0x0040000403007388 */ /* 0x0005e40000000c00 */
.L_x_593:
[----:B------:R-:W-:Y:S05]  /*c5b0*/  BSYNC B2 ;  /* 0x0000000000027941 */ /* 0x000fea0003800000 */
.L_x_592:
[----:B------:R-:W-:Y:S04]  /*c5c0*/  BSSY B2, `(.L_x_594) ;  /* 0x0000028000027945 */ /* 0x000fe80003800000 */
[----:B------:R-:W-:Y:S05]  /*c5d0*/  @P2 BRA `(.L_x_595) ;  /* 0x0000000000982947 */ /* 0x000fea0003800000 */
[----:B012---:R-:W0:Y:S01]  /*c5e0*/  LDS.128 R4, [R3+0x8000] ;  /* 0x0080000003047984 */ /* 0x007e220000000c00 */
        /* <DEDUP_REMOVED lines=37> */
.L_x_595:
[----:B------:R-:W-:Y:S05]  /*c840*/  BSYNC B2 ;  /* 0x0000000000027941 */ /* 0x000fea0003800000 */
.L_x_594:
[----:B------:R-:W-:Y:S05]  /*c850*/  @P3 BRA `(.L_x_589) ;  /* 0x0000000000983947 */ /* 0x000fea0003800000 */
[----:B0123--:R-:W0:Y:S01]  /*c860*/  LDS.128 R4, [R3+0xc000] ;  /* 0x00c0000003047984 */ /* 0x00fe220000000c00 */
        /* <DEDUP_REMOVED lines=37> */
.L_x_589:
[----:B------:R-:W-:Y:S05]  /*cac0*/  BSYNC B1 ;  /* 0x0000000000017941 */ /* 0x000fea0003800000 */
.L_x_588:
[----:B------:R-:W-:Y:S01]  /*cad0*/  ISETP.GE.AND P0, PT, R217, R0, PT ;  /* 0x00000000d900720c */ /* 0x000fe20003f06270 */
[----:B------:R-:W-:-:S12]  /*cae0*/  BSSY B1, `(.L_x_596) ;  /* 0x00000a9000017945 */ /* 0x000fd80003800000 */
[----:B------:R-:W-:Y:S05]  /*caf0*/  @P0 BRA `(.L_x_597) ;  /* 0x00000008009c0947 */ /* 0x000fea0003800000 */
[----:B-1234-:R-:W1:Y:S01]  /*cb00*/  LDC R5, c[0x0][0x3d4] ;  /* 0x0000f500ff057b82 */ /* 0x01ee620000000800 */
[----:B------:R-:W-:Y:S01]  /*cb10*/  BSSY B2, `(.L_x_598) ;  /* 0x000002c000027945 */ /* 0x000fe20003800000 */
[-C--:B-1----:R-:W-:Y:S02]  /*cb20*/  ISETP.GE.AND P0, PT, R22, R5.reuse, PT ;  /* 0x000000051600720c */ /* 0x082fe40003f06270 */
[-C--:B------:R-:W-:Y:S02]  /*cb30*/  ISETP.GE.AND P1, PT, R215, R5.reuse, PT ;  /* 0x00000005d700720c */ /* 0x080fe40003f26270 */
[-C--:B------:R-:W-:Y:S02]  /*cb40*/  ISETP.GE.AND P2, PT, R214, R5.reuse, PT ;  /* 0x00000005d600720c */ /* 0x080fe40003f46270 */
[----:B------:R-:W-:-:S07]  /*cb50*/  ISETP.GE.AND P3, PT, R216, R5, PT ;  /* 0x00000005d800720c */ /* 0x000fce0003f66270 */
[----:B------:R-:W-:Y:S06]  /*cb60*/  @P0 BRA `(.L_x_599) ;  /* 0x0000000000980947 */ /* 0x000fec0003800000 */
[----:B0-----:R-:W0:Y:S01]  /*cb70*/  LDS.128 R4, [R3+0x1000] ;  /* 0x0010000003047984 */ /* 0x001e220000000c00 */
[----:B------:R-:W-:Y:S01]  /*cb80*/  IMAD.U32 R36, R26, 0x10000, RZ ;  /* 0x000100001a247824 */ /* 0x000fe200078e00ff */
[C---:B------:R-:W-:Y:S01]  /*cb90*/  LOP3.LUT R41, R28.reuse, 0xffff0000, RZ, 0xc0, !PT ;  /* 0xffff00001c297812 */ /* 0x040fe200078ec0ff */
[----:B------:R-:W-:Y:S01]  /*cba0*/  IMAD.U32 R38, R28, 0x10000, RZ ;  /* 0x000100001c267824 */ /* 0x000fe200078e00ff */
[----:B------:R-:W-:Y:S01]  /*cbb0*/  LOP3.LUT R39, R26, 0xffff0000, RZ, 0xc0, !PT ;  /* 0xffff00001a277812 */ /* 0x000fe200078ec0ff */
[C---:B------:R-:W-:Y:S01]  /*cbc0*/  IMAD.U32 R40, R29.reuse, 0x10000, RZ ;  /* 0x000100001d287824 */ /* 0x040fe200078e00ff */
[----:B------:R-:W-:Y:S02]  /*cbd0*/  LOP3.LUT R43, R29, 0xffff0000, RZ, 0xc0, !PT ;  /* 0xffff00001d2b7812 */ /* 0x000fe400078ec0ff */
[C---:B0-----:R-:W-:Y:S01]  /*cbe0*/  SHF.L.U32 R30, R4.reuse, 0x10, RZ ;  /* 0x00000010041e7819 */ /* 0x041fe200000006ff */
[C---:B------:R-:W-:Y:S01]  /*cbf0*/  IMAD.U32 R31, R5.reuse, 0x10000, RZ ;  /* 0x00010000051f7824 */ /* 0x040fe200078e00ff */
[----:B------:R-:W-:Y:S01]  /*cc00*/  LOP3.LUT R4, R4, 0xffff0000, RZ, 0xc0, !PT ;  /* 0xffff000004047812 */ /* 0x000fe200078ec0ff */
[C---:B------:R-:W-:Y:S01]  /*cc10*/  IMAD.U32 R32, R6.reuse, 0x10000, RZ ;  /* 0x0001000006207824 */ /* 0x040fe200078e00ff */
[----:B------:R-:W-:Y:S01]  /*cc20*/  LOP3.LUT R5, R5, 0xffff0000, RZ, 0xc0, !PT ;  /* 0xffff000005057812 */ /* 0x000fe200078ec0ff */
[----:B------:R-:W-:Y:S01]  /*cc30*/  IMAD.U32 R33, R7, 0x10000, RZ ;  /* 0x0001000007217824 */ /* 0x000fe200078e00ff */
[----:B------:R-:W-:Y:S01]  /*cc40*/  LOP3.LUT R6, R6, 0xffff0000, RZ, 0xc0, !PT ;  /* 0xffff000006067812 */ /* 0x000fe200078ec0ff */
[-C--:B------:R-:W-:Y:S01]  /*cc50*/  FMUL.FTZ R35, R38, R4.reuse ;  /* 0x0000000426237220 */ /* 0x080fe20000410000 */
[C---:B------:R-:W-:Y:S01]  /*cc60*/  FMUL.FTZ R37, R36.reuse, R4 ;  /* 0x0000000424257220 */ /* 0x040fe20000410000 */
[-C--:B------:R-:W-:Y:S01]  /*cc70*/  FMUL.FTZ R34, R41, R5.reuse ;  /* 0x0000000529227220 */ /* 0x080fe20000410000 */
[----:B------:R-:W-:Y:S01]  /*cc80*/  LOP3.LUT R7, R7, 0xffff0000, RZ, 0xc0, !PT ;  /* 0xffff000007077812 */ /* 0x000fe200078ec0ff */
[-C--:B------:R-:W-:Y:S01]  /*cc90*/  FFMA.FTZ R4, R36, R30.reuse, -R35 ;  /* 0x0000001e24047223 */ /* 0x080fe20000010823 */
[----:B------:R-:W-:Y:S01]  /*cca0*/  FFMA.FTZ R37, R38, R30, R37 ;  /* 0x0000001e26257223 */ /* 0x000fe20000010025 */
[C---:B------:R-:W-:Y:S01]  /*ccb0*/  FMUL.FTZ R30, R39.reuse, R5 ;  /* 0x00000005271e7220 */ /* 0x040fe20000410000 */
[----:B------:R-:W-:Y:S01]  /*ccc0*/  FFMA.FTZ R5, R39, R31, -R34 ;  /* 0x0000001f27057223 */ /* 0x000fe20000010822 */
[C---:B------:R-:W-:Y:S01]  /*ccd0*/  LOP3.LUT R39, R27.reuse, 0xffff0000, RZ, 0xc0, !PT ;  /* 0xffff00001b277812 */ /* 0x040fe200078ec0ff */
[----:B------:R-:W-:-:S02]  /*cce0*/  IMAD.U32 R38, R27, 0x10000, RZ ;  /* 0x000100001b267824 */ /* 0x000fc400078e00ff */
[----:B------:R-:W-:Y:S01]  /*ccf0*/  FFMA.FTZ R30, R41, R31, R30 ;  /* 0x0000001f291e7223 */ /* 0x000fe2000001001e */
[-C--:B------:R-:W-:Y:S01]  /*cd00*/  FMUL.FTZ R31, R40, R6.reuse ;  /* 0x00000006281f7220 */ /* 0x080fe20000410000 */
[-C--:B------:R-:W-:Y:S01]  /*cd10*/  FMUL.FTZ R34, R43, R7.reuse ;  /* 0x000000072b227220 */ /* 0x080fe20000410000 */
[C---:B------:R-:W-:Y:S01]  /*cd20*/  FMUL.FTZ R35, R38.reuse, R6 ;  /* 0x0000000626237220 */ /* 0x040fe20000410000 */
[C---:B------:R-:W-:Y:S01]  /*cd30*/  FMUL.FTZ R36, R39.reuse, R7 ;  /* 0x0000000727247220 */ /* 0x040fe20000410000 */
[-C--:B------:R-:W-:Y:S01]  /*cd40*/  FFMA.FTZ R6, R38, R32.reuse, -R31 ;  /* 0x0000002026067223 */ /* 0x080fe2000001081f */
[-C--:B------:R-:W-:Y:S01]  /*cd50*/  FFMA.FTZ R7, R39, R33.reuse, -R34 ;  /* 0x0000002127077223 */ /* 0x080fe20000010822 */
[----:B------:R-:W-:Y:S01]  /*cd60*/  FFMA.FTZ R35, R40, R32, R35 ;  /* 0x0000002028237223 */ /* 0x000fe20000010023 */
[----:B------:R-:W-:Y:S01]  /*cd70*/  FFMA.FTZ R36, R43, R33, R36 ;  /* 0x000000212b247223 */ /* 0x000fe20000010024 */
[----:B------:R-:W-:Y:S02]  /*cd80*/  F2FP.BF16.F32.PACK_AB R4, R37, R4 ;  /* 0x000000042504723e */ /* 0x000fe400000010ff */
[----:B------:R-:W-:-:S02]  /*cd90*/  F2FP.BF16.F32.PACK_AB R5, R30, R5 ;  /* 0x000000051e05723e */ /* 0x000fc400000010ff */
[----:B------:R-:W-:Y:S02]  /*cda0*/  F2FP.BF16.F32.PACK_AB R6, R35, R6 ;  /* 0x000000062306723e */ /* 0x000fe400000010ff */
[----:B------:R-:W-:-:S05]  /*cdb0*/  F2FP.BF16.F32.PACK_AB R7, R36, R7 ;  /* 0x000000072407723e */ /* 0x000fca00000010ff */
[----:B------:R1:W-:Y:S02]  /*cdc0*/  STS.128 [R3+0x1000], R4 ;  /* 0x0010000403007388 */ /* 0x0003e40000000c00 */
.L_x_599:
[----:B------:R-:W-:Y:S05]  /*cdd0*/  BSYNC B2 ;  /* 0x0000000000027941 */ /* 0x000fea0003800000 */
.L_x_598:
[----:B------:R-:W-:Y:S04]  /*cde0*/  BSSY B2, `(.L_x_600) ;  /* 0x0000028000027945 */ /* 0x000fe80003800000 */
[----:B------:R-:W-:Y:S05]  /*cdf0*/  @P1 BRA `(.L_x_601) ;  /* 0x0000000000981947 */ /* 0x000fea0003800000 */
[----:B01----:R-:W0:Y:S01]  /*ce00*/  LDS.128 R4, [R3+0x5000] ;  /* 0x0050000003047984 */ /* 0x003e220000000c00 */
[----:B------:R-:W-:Y:S01]  /*ce10*/  IMAD.U32 R36, R20, 0x10000, RZ ;  /* 0x0001000014247824 */ /* 0x000fe200078e00ff */
[C---:B------:R-:W-:Y:S01]  /*ce20*/  LOP3.LUT R41, R24.reuse, 0xffff0000, RZ, 0xc0, !PT ;  /* 0xffff000018297812 */ /* 0x040fe200078ec0ff */
[----:B------:R-:W-:Y:S01]  /*ce30*/  IMAD.U32 R38, R24, 0x10000, RZ ;  /* 0x0001000018267824 */ /* 0x000fe200078e00ff */
        /* <DEDUP_REMOVED lines=9> */
[-C--:B------:R-:W-:Y:S01]  /*ced0*/  FMUL.FTZ R35, R38, R4.reuse ;  /* 0x0000000426237220 */ /* 0x080fe20000410000 */
[----:B------:R-:W-:Y:S01]  /*cee0*/  FMUL.FTZ R37, R36, R4 ;  /* 0x0000000424257220 */ /* 0x000fe20000410000 */
[----:B------:R-:W-:Y:S01]  /*cef0*/  FMUL.FTZ R34, R41, R5 ;  /* 0x0000000529227220 */ /* 0x000fe20000410000 */
[----:B------:R-:W-:-:S02]  /*cf00*/  IMAD.U32 R33, R7, 0x10000, RZ ;  /* 0x0001000007217824 */ /* 0x000fc400078e00ff */
[-C--:B------:R-:W-:Y:S01]  /*cf10*/  FFMA.FTZ R4, R36, R30.reuse, -R35 ;  /* 0x0000001e24047223 */ /* 0x080fe20000010823 */
[----:B------:R-:W-:Y:S01]  /*cf20*/  FFMA.FTZ R37, R38, R30, R37 ;  /* 0x0000001e26257223 */ /* 0x000fe20000010025 */
[C---:B------:R-:W-:Y:S01]  /*cf30*/  FMUL.FTZ R30, R39.reuse, R5 ;  /* 0x00000005271e7220 */ /* 0x040fe20000410000 */
[-C--:B------:R-:W-:Y:S01]  /*cf40*/  FFMA.FTZ R5, R39, R31.reuse, -R34 ;  /* 0x0000001f27057223 */ /* 0x080fe20000010822 */
[----:B------:R-:W-:Y:S01]  /*cf50*/  LOP3.LUT R7, R7, 0xffff0000, RZ, 0xc0, !PT ;  /* 0xffff000007077812 */ /* 0x000fe200078ec0ff */
[C---:B------:R-:W-:Y:S01]  /*cf60*/  IMAD.U32 R38, R21.reuse, 0x10000, RZ ;  /* 0x0001000015267824 */ /* 0x040fe200078e00ff */
[----:B------:R-:W-:Y:S01]  /*cf70*/  LOP3.LUT R39, R21, 0xffff0000, RZ, 0xc0, !PT ;  /* 0xffff000015277812 */ /* 0x000fe200078ec0ff */
[----:B------:R-:W-:Y:S01]  /*cf80*/  FFMA.FTZ R30, R41, R31, R30 ;  /* 0x0000001f291e7223 */ /* 0x000fe2000001001e */
[-C--:B------:R-:W-:Y:S01]  /*cf90*/  FMUL.FTZ R31, R40, R6.reuse ;  /* 0x00000006281f7220 */ /* 0x080fe20000410000 */
[C---:B------:R-:W-:Y:S01]  /*cfa0*/  FMUL.FTZ R35, R38.reuse, R6 ;  /* 0x0000000626237220 */ /* 0x040fe20000410000 */
[-C--:B------:R-:W-:Y:S01]  /*cfb0*/  FMUL.FTZ R34, R43, R7.reuse ;  /* 0x000000072b227220 */ /* 0x080fe20000410000 */
[C---:B------:R-:W-:Y:S01]  /*cfc0*/  FMUL.FTZ R36, R39.reuse, R7 ;  /* 0x0000000727247220 */ /* 0x040fe20000410000 */
[-C--:B------:R-:W-:Y:S01]  /*cfd0*/  FFMA.FTZ R6, R38, R32.reuse, -R31 ;  /* 0x0000002026067223 */ /* 0x080fe2000001081f */
[----:B------:R-:W-:Y:S01]  /*cfe0*/  FFMA.FTZ R35, R40, R32, R35 ;  /* 0x0000002028237223 */ /* 0x000fe20000010023 */
[-C--:B------:R-:W-:Y:S01]  /*cff0*/  FFMA.FTZ R7, R39, R33.reuse, -R34 ;  /* 0x0000002127077223 */ /* 0x080fe20000010822 */
[----:B------:R-:W-:Y:S01]  /*d000*/  FFMA.FTZ R36, R43, R33, R36 ;  /* 0x000000212b247223 */ /* 0x000fe20000010024 */
[----:B------:R-:W-:-:S02]  /*d010*/  F2FP.BF16.F32.PACK_AB R4, R37, R4 ;  /* 0x000000042504723e */ /* 0x000fc400000010ff */
[----:B------:R-:W-:Y:S02]  /*d020*/  F2FP.BF16.F32.PACK_AB R5, R30, R5 ;  /* 0x000000051e05723e */ /* 0x000fe400000010ff */
[----:B------:R-:W-:Y:S02]  /*d030*/  F2FP.BF16.F32.PACK_AB R6, R35, R6 ;  /* 0x000000062306723e */ /* 0x000fe400000010ff */
[----:B------:R-:W-:-:S05]  /*d040*/  F2FP.BF16.F32.PACK_AB R7, R36, R7 ;  /* 0x000000072407723e */ /* 0x000fca00000010ff */
[----:B------:R2:W-:Y:S02]  /*d050*/  STS.128 [R3+0x5000], R4 ;  /* 0x0050000403007388 */ /* 0x0005e40000000c00 */
.L_x_601:
[----:B------:R-:W-:Y:S05]  /*d060*/  BSYNC B2 ;  /* 0x0000000000027941 */ /* 0x000fea0003800000 */
.L_x_600:
[----:B------:R-:W-:Y:S04]  /*d070*/  BSSY B2, `(.L_x_602) ;  /* 0x0000028000027945 */ /* 0x000fe80003800000 */
[----:B------:R-:W-:Y:S05]  /*d080*/  @P2 BRA `(.L_x_603) ;  /* 0x0000000000982947 */ /* 0x000fea0003800000 */
[----:B012---:R-:W0:Y:S01]  /*d090*/  LDS.128 R4, [R3+0x9000] ;  /* 0x0090000003047984 */ /* 0x007e220000000c00 */
        /* <DEDUP_REMOVED lines=10> */
[----:B------:R-:W-:Y:S01]  /*d140*/  IMAD.U32 R32, R6, 0x10000, RZ ;  /* 0x0001000006207824 */ /* 0x000fe200078e00ff */
[----:B------:R-:W-:Y:S01]  /*d150*/  SHF.L.U32 R33, R7, 0x10, RZ ;  /* 0x0000001007217819 */ /* 0x000fe200000006ff */
[-C--:B------:R-:W-:Y:S01]  /*d160*/  FMUL.FTZ R35, R38, R4.reuse ;  /* 0x0000000426237220 */ /* 0x080fe20000410000 */
[----:B------:R-:W-:Y:S01]  /*d170*/  FMUL.FTZ R37, R36, R4 ;  /* 0x0000000424257220 */ /* 0x000fe20000410000 */
[-C--:B------:R-:W-:Y:S01]  /*d180*/  FMUL.FTZ R34, R41, R5.reuse ;  /* 0x0000000529227220 */ /* 0x080fe20000410000 */
[----:B------:R-:W-:Y:S01]  /*d190*/  LOP3.LUT R6, R6, 0xffff0000, RZ, 0xc0, !PT ;  /* 0xffff000006067812 */ /* 0x000fe200078ec0ff */
        /* <DEDUP_REMOVED lines=21> */
.L_x_603:
[----:B------:R-:W-:Y:S05]  /*d2f0*/  BSYNC B2 ;  /* 0x0000000000027941 */ /* 0x000fea0003800000 */
.L_x_602:
[----:B------:R-:W-:Y:S05]  /*d300*/  @P3 BRA `(.L_x_597) ;  /* 0x0000000000983947 */ /* 0x000fea0003800000 */
[----:B0123--:R-:W0:Y:S01]  /*d310*/  LDS.128 R4, [R3+0xd000] ;  /* 0x00d0000003047984 */ /* 0x00fe220000000c00 */
        /* <DEDUP_REMOVED lines=37> */
.L_x_597:
[----:B------:R-:W-:Y:S05]  /*d570*/  BSYNC B1 ;  /* 0x0000000000017941 */ /* 0x000fea0003800000 */
.L_x_596:
[----:B------:R-:W-:Y:S01]  /*d580*/  ISETP.GE.AND P0, PT, R218, R0, PT ;  /* 0x00000000da00720c */ /* 0x000fe20003f06270 */
[----:B------:R-:W-:-:S12]  /*d590*/  BSSY B1, `(.L_x_604) ;  /* 0x00000a9000017945 */ /* 0x000fd80003800000 */
[----:B------:R-:W-:Y:S05]  /*d5a0*/  @P0 BRA `(.L_x_605) ;  /* 0x00000008009c0947 */ /* 0x000fea0003800000 */
[----:B01234-:R-:W0:Y:S01]  /*d5b0*/  LDC R5, c[0x0][0x3d4] ;  /* 0x0000f500ff057b82 */ /* 0x01fe220000000800 */
[----:B------:R-:W-:Y:S01]  /*d5c0*/  BSSY B2, `(.L_x_606) ;  /* 0x000002c000027945 */ /* 0x000fe20003800000 */
[-C--:B0-----:R-:W-:Y:S02]  /*d5d0*/  ISETP.GE.AND P0, PT, R22, R5.reuse, PT ;  /* 0x000000051600720c */ /* 0x081fe40003f06270 */
[-C--:B------:R-:W-:Y:S02]  /*d5e0*/  ISETP.GE.AND P1, PT, R215, R5.reuse, PT ;  /* 0x00000005d700720c */ /* 0x080fe40003f26270 */
[-C--:B------:R-:W-:Y:S02]  /*d5f0*/  ISETP.GE.AND P2, PT, R214, R5.reuse, PT ;  /* 0x00000005d600720c */ /* 0x080fe40003f46270 */
[----:B------:R-:W-:-:S07]  /*d600*/  ISETP.GE.AND P3, PT, R216, R5, PT ;  /* 0x00000005d800720c */ /* 0x000fce0003f66270 */
[----:B------:R-:W-:Y:S06]  /*d610*/  @P0 BRA `(.L_x_607) ;  /* 0x0000000000980947 */ /* 0x000fec0003800000 */
[----:B------:R-:W0:Y:S01]  /*d620*/  LDS.128 R4, [R3+0x2000] ;  /* 0x0020000003047984 */ /* 0x000e220000000c00 */
        /* <DEDUP_REMOVED lines=37> */
.L_x_607:
[----:B------:R-:W-:Y:S05]  /*d880*/  BSYNC B2 ;  /* 0x0000000000027941 */ /* 0x000fea0003800000 */
.L_x_606:
[----:B------:R-:W-:Y:S04]  /*d890*/  BSSY B2, `(.L_x_608) ;  /* 0x0000028000027945 */ /* 0x000fe80003800000 */
[----:B------:R-:W-:Y:S05]  /*d8a0*/  @P1 BRA `(.L_x_609) ;  /* 0x0000000000981947 */ /* 0x000fea0003800000 */
[----:B0-----:R-:W0:Y:S01]  /*d8b0*/  LDS.128 R4, [R3+0x6000] ;  /* 0x0060000003047984 */ /* 0x001e220000000c00 */
[----:B------:R-:W-:Y:S01]  /*d8c0*/  SHF.L.U32 R36, R20, 0x10, RZ ;  /* 0x0000001014247819 */ /* 0x000fe200000006ff */
[C---:B------:R-:W-:Y:S01]  /*d8d0*/  IMAD.U32 R38, R24.reuse, 0x10000, RZ ;  /* 0x0001000018267824 */ /* 0x040fe200078e00ff */
[----:B------:R-:W-:Y:S01]  /*d8e0*/  LOP3.LUT R41, R24, 0xffff0000, RZ, 0xc0, !PT ;  /* 0xffff000018297812 */ /* 0x000fe200078ec0ff */
[C---:B------:R-:W-:Y:S01]  /*d8f0*/  IMAD.U32 R40, R25.reuse, 0x10000, RZ ;  /* 0x0001000019287824 */ /* 0x040fe200078e00ff */
        /* <DEDUP_REMOVED lines=33> */
.L_x_609:
[----:B------:R-:W-:Y:S05]  /*db10*/  BSYNC B2 ;  /* 0x0000000000027941 */ /* 0x000fea0003800000 */
.L_x_608:
        /* <DEDUP_REMOVED lines=40> */
.L_x_611:
[----:B------:R-:W-:Y:S05]  /*dda0*/  BSYNC B2 ;  /* 0x0000000000027941 */ /* 0x000fea0003800000 */
.L_x_610:
        /* <DEDUP_REMOVED lines=22> */
[----:B------:R-:W-:Y:S02]  /*df10*/  LOP3.LUT R7, R7, 0xffff0000, RZ, 0xc0, !PT ;  /* 0xffff000007077812 */ /* 0x000fe400078ec0ff */
[----:B------:R-:W-:Y:S01]  /*df20*/  SHF.L.U32 R38, R9, 0x10, RZ ;  /* 0x0000001009267819 */ /* 0x000fe200000006ff */
[----:B------:R-:W-:Y:S01]  /*df30*/  FFMA.FTZ R30, R41, R31, R30 ;  /* 0x0000001f291e7223 */ /* 0x000fe2000001001e */
[----:B------:R-:W-:Y:S01]  /*df40*/  LOP3.LUT R39, R9, 0xffff0000, RZ, 0xc0, !PT ;  /* 0xffff000009277812 */ /* 0x000fe200078ec0ff */
[-C--:B------:R-:W-:Y:S01]  /*df50*/  FMUL.FTZ R31, R40, R6.reuse ;  /* 0x00000006281f7220 */ /* 0x080fe20000410000 */
[-C--:B------:R-:W-:Y:S01]  /*df60*/  FMUL.FTZ R34, R43, R7.reuse ;  /* 0x000000072b227220 */ /* 0x080fe20000410000 */
[C---:B------:R-:W-:Y:S01]  /*df70*/  FMUL.FTZ R35, R38.reuse, R6 ;  /* 0x0000000626237220 */ /* 0x040fe20000410000 */
[----:B------:R-:W-:Y:S01]  /*df80*/  F2FP.BF16.F32.PACK_AB R4, R37, R4 ;  /* 0x000000042504723e */ /* 0x000fe200000010ff */
[C---:B------:R-:W-:Y:S01]  /*df90*/  FMUL.FTZ R36, R39.reuse, R7 ;  /* 0x0000000727247220 */ /* 0x040fe20000410000 */
[-C--:B------:R-:W-:Y:S01]  /*dfa0*/  FFMA.FTZ R6, R38, R32.reuse, -R31 ;  /* 0x0000002026067223 */ /* 0x080fe2000001081f */
[----:B------:R-:W-:Y:S01]  /*dfb0*/  FFMA.FTZ R35, R40, R32, R35 ;  /* 0x0000002028237223 */ /* 0x000fe20000010023 */
[-C--:B------:R-:W-:Y:S01]  /*dfc0*/  FFMA.FTZ R7, R39, R33.reuse, -R34 ;  /* 0x0000002127077223 */ /* 0x080fe20000010822 */
[----:B------:R-:W-:Y:S01]  /*dfd0*/  FFMA.FTZ R36, R43, R33, R36 ;  /* 0x000000212b247223 */ /* 0x000fe20000010024 */
[----:B------:R-:W-:-:S02]  /*dfe0*/  F2FP.BF16.F32.PACK_AB R5, R30, R5 ;  /* 0x000000051e05723e */ /* 0x000fc400000010ff */
[----:B------:R-:W-:Y:S02]  /*dff0*/  F2FP.BF16.F32.PACK_AB R6, R35, R6 ;  /* 0x000000062306723e */ /* 0x000fe400000010ff */
[----:B------:R-:W-:-:S05]  /*e000*/  F2FP.BF16.F32.PACK_AB R7, R36, R7 ;  /* 0x000000072407723e */ /* 0x000fca00000010ff */
[----:B------:R0:W-:Y:S02]  /*e010*/  STS.128 [R3+0xe000], R4 ;  /* 0x00e0000403007388 */ /* 0x0001e40000000c00 */
.L_x_605:
[----:B------:R-:W-:Y:S05]  /*e020*/  BSYNC B1 ;  /* 0x0000000000017941 */ /* 0x000fea0003800000 */
.L_x_604:
[----:B01234-:R-:W2:Y:S02]  /*e030*/  LDL R4, [R1+0x74] ;  /* 0x0000740001047983 */ /* 0x01fea40000100800 */
[----:B--2---:R-:W-:-:S13]  /*e040*/  ISETP.GE.AND P0, PT, R4, R0, PT ;  /* 0x000000000400720c */ /* 0x004fda0003f06270 */
[----:B------:R-:W-:Y:S05]  /*e050*/  @P0 BRA `(.L_x_612) ;  /* 0x0000003c00d00947 */ /* 0x000fea0003800000 */
[----:B------:R-:W0:Y:S01]  /*e060*/  LDC R5, c[0x0][0x3d4] ;  /* 0x0000f500ff057b82 */ /* 0x000e220000000800 */
        /* <DEDUP_REMOVED lines=24> */
[C---:B------:R-:W-:Y:S01]  /*e1f0*/  LOP3.LUT R36, R29.reuse, 0xffff0000, RZ, 0xc0, !PT ;  /* 0xffff00001d247812 */ /* 0x040fe200078ec0ff */
[-C--:B------:R-:W-:Y:S01]  /*e200*/  FFMA.FTZ R5, R34, R30.reuse, -R35 ;  /* 0x0000001e22057223 */ /* 0x080fe20000010823 */
[----:B------:R-:W-:Y:S01]  /*e210*/  LOP3.LUT R6, R6, 0xffff0000, RZ, 0xc0, !PT ;  /* 0xffff000006067812 */ /* 0x000fe200078ec0ff */
[----:B------:R-:W-:Y:S01]  /*e220*/  IMAD.U32 R34, R29, 0x10000, RZ ;  /* 0x000100001d227824 */ /* 0x000fe200078e00ff */
[C---:B------:R-:W-:Y:S01]  /*e230*/  LOP3.LUT R32, R27.reuse, 0xffff0000, RZ, 0xc0, !PT ;  /* 0xffff00001b207812 */ /* 0x040fe200078ec0ff */
[----:B------:R-:W-:Y:S02]  /*e240*/  IMAD.U32 R0, R27, 0x10000, RZ ;  /* 0x000100001b007824 */ /* 0x000fe400078e00ff */
[----:B------:R-:W-:Y:S01]  /*e250*/  FFMA.FTZ R30, R38, R30, R31 ;  /* 0x0000001e261e7223 */ /* 0x000fe2000001001f */
[-C--:B------:R-:W-:Y:S01]  /*e260*/  FMUL.FTZ R31, R36, R7.reuse ;  /* 0x00000007241f7220 */ /* 0x080fe20000410000 */
[-C--:B------:R-:W-:Y:S01]  /*e270*/  FMUL.FTZ R27, R34, R6.reuse ;  /* 0x00000006221b7220 */ /* 0x080fe20000410000 */
[----:B------:R-:W-:Y:S01]  /*e280*/  FMUL.FTZ R29, R0, R6 ;  /* 0x00000006001d7220 */ /* 0x000fe20000410000 */
[C---:B------:R-:W-:Y:S01]  /*e290*/  FMUL.FTZ R35, R32.reuse, R7 ;  /* 0x0000000720237220 */ /* 0x040fe20000410000 */
[----:B------:R-:W-:Y:S01]  /*e2a0*/  FFMA.FTZ R7, R32, R28, -R31 ;  /* 0x0000001c20077223 */ /* 0x000fe2000001081f */
[-C--:B------:R-:W-:Y:S01]  /*e2b0*/  FFMA.FTZ R6, R0, R26.reuse, -R27 ;  /* 0x0000001a00067223 */ /* 0x080fe2000001081b */
[----:B------:R-:W-:Y:S01]  /*e2c0*/  FFMA.FTZ R29, R34, R26, R29 ;  /* 0x0000001a221d7223 */ /* 0x000fe2000001001d */
[----:B------:R-:W-:Y:S01]  /*e2d0*/  FFMA.FTZ R28, R36, R28, R35 ;  /* 0x0000001c241c7223 */ /* 0x000fe20000010023 */
[----:B------:R-:W-:-:S02]  /*e2e0*/  F2FP.BF16.F32.PACK_AB R4, R33, R4 ;  /* 0x000000042104723e */ /* 0x000fc400000010ff */
[----:B------:R-:W-:Y:S02]  /*e2f0*/  F2FP.BF16.F32.PACK_AB R5, R30, R5 ;  /* 0x000000051e05723e */ /* 0x000fe400000010ff */
[----:B------:R-:W-:Y:S02]  /*e300*/  F2FP.BF16.F32.PACK_AB R6, R29, R6 ;  /* 0x000000061d06723e */ /* 0x000fe400000010ff */
[----:B------:R-:W-:-:S05]  /*e310*/  F2FP.BF16.F32.PACK_AB R7, R28, R7 ;  /* 0x000000071c07723e */ /* 0x000fca00000010ff */
[----:B------:R0:W-:Y:S02]  /*e320*/  STS.128 [R3+0x3000], R4 ;  /* 0x0030000403007388 */ /* 0x0001e40000000c00 */
.L_x_614:
[----:B------:R-:W-:Y:S05]  /*e330*/  BSYNC B1 ;  /* 0x0000000000017941 */ /* 0x000fea0003800000 */
.L_x_613:
[----:B------:R-:W-:Y:S04]  /*e340*/  BSSY B1, `(.L_x_615) ;  /* 0x0000028000017945 */ /* 0x000fe80003800000 */
[----:B------:R-:W-:Y:S05]  /*e350*/  @P1 BRA `(.L_x_616) ;  /* 0x0000000000981947 */ /* 0x000fea0003800000 */
[----:B0-----:R-:W0:Y:S01]  /*e360*/  LDS.128 R4, [R3+0x7000] ;  /* 0x0070000003047984 */ /* 0x001e220000000c00 */
        /* <DEDUP_REMOVED lines=37> */
.L_x_616:
[----:B------:R-:W-:Y:S05]  /*e5c0*/  BSYNC B1 ;  /* 0x0000000000017941 */ /* 0x000fea0003800000 */
.L_x_615:
[----:B------:R-:W-:Y:S04]  /*e5d0*/  BSSY B1, `(.L_x_617) ;  /* 0x0000028000017945 */ /* 0x000fe80003800000 */
[----:B------:R-:W-:Y:S05]  /*e5e0*/  @P2 BRA `(.L_x_618) ;  /* 0x0000000000982947 */ /* 0x000fea0003800000 */
[----:B01----:R-:W0:Y:S01]  /*e5f0*/  LDS.128 R4, [R3+0xb000] ;  /* 0x00b0000003047984 */ /* 0x003e220000000c00 */
        /* <DEDUP_REMOVED lines=17> */
[C---:B------:R-:W-:Y:S01]  /*e710*/  LOP3.LUT R28, R15.reuse, 0xffff0000, RZ, 0xc0, !PT ;  /* 0xffff00000f1c7812 */ /* 0x040fe200078ec0ff */
[----:B------:R-:W-:Y:S01]  /*e720*/  FFMA.FTZ R5, R26, R20, -R27 ;  /* 0x000000141a057223 */ /* 0x000fe2000001081b */
[----:B------:R-:W-:Y:S01]  /*e730*/  LOP3.LUT R6, R6, 0xffff0000, RZ, 0xc0, !PT ;  /* 0xffff000006067812 */ /* 0x000fe200078ec0ff */
[----:B------:R-:W-:Y:S01]  /*e740*/  IMAD.U32 R26, R15, 0x10000, RZ ;  /* 0x000100000f1a7824 */ /* 0x000fe200078e00ff */
[C---:B------:R-:W-:Y:S01]  /*e750*/  LOP3.LUT R24, R13.reuse, 0xffff0000, RZ, 0xc0, !PT ;  /* 0xffff00000d187812 */ /* 0x040fe200078ec0ff */
[----:B------:R-:W-:-:S02]  /*e760*/  IMAD.U32 R0, R13, 0x10000, RZ ;  /* 0x000100000d007824 */ /* 0x000fc400078e00ff */
        /* <DEDUP_REMOVED lines=14> */
.L_x_618:
[----:B------:R-:W-:Y:S05]  /*e850*/  BSYNC B1 ;  /* 0x0000000000017941 */ /* 0x000fea0003800000 */
.L_x_617:
[----:B------:R-:W-:Y:S05]  /*e860*/  @P3 BRA `(.L_x_612) ;  /* 0x0000003400cc3947 */ /* 0x000fea0003800000 */
[----:B012---:R-:W0:Y:S01]  /*e870*/  LDS.128 R4, [R3+0xf000] ;  /* 0x00f0000003047984 */ /* 0x007e220000000c00 */
        /* <DEDUP_REMOVED lines=36> */
[----:B------:R3:W-:Y:S01]  /*eac0*/  STS.128 [R3+0xf000], R4 ;  /* 0x00f0000403007388 */ /* 0x0007e20000000c00 */
[----:B------:R-:W-:Y:S05]  /*ead0*/  BRA `(.L_x_612) ;  /* 0x0000003400307947 */ /* 0x000fea0003800000 */
.L_x_579:
        /* <DEDUP_REMOVED lines=17> */
[----:B------:R-:W-:Y:S01]  /*ebf0*/  CS2R R4, SRZ ;  /* 0x0000000000047805 */ /* 0x000fe2000001ff00 */
[----:B------:R-:W-:-:S04]  /*ec00*/  ULDC.64 UR6, c[0x0][0x208] ;  /* 0x0000820000067ab9 */ /* 0x000fc80000000a00 */
[----:B------:R0:W5:Y:S04]  /*ec10*/  @!P0 LDG.E.128 R12, desc[UR6][R34.64] ;  /* 0x00000006220c8981 */ /* 0x000168000c1e1d00 */
[----:B------:R0:W5:Y:S04]  /*ec20*/  @!P2 LDG.E.128 R24, desc[UR6][R34.64+0x80] ;  /* 0x000080062218a981 */ /* 0x000168000c1e1d00 */
[----:B------:R0:W5:Y:S04]  /*ec30*/  @!P0 LDG.E.128 R8, desc[UR6][R36.64] ;  /* 0x0000000624088981 */ /* 0x000168000c1e1d00 */
[----:B------:R0:W5:Y:S02]  /*ec40*/  @!P2 LDG.E.128 R4, desc[UR6][R36.64+0x80] ;  /* 0x000080062404a981 */ /* 0x000164000c1e1d00 */
.L_x_620:
[----:B------:R-:W-:Y:S05]  /*ec50*/  BSYNC B1 ;  /* 0x0000000000017941 */ /* 0x000fea0003800000 */
.L_x_619:
[----:B------:R-:W2:Y:S01]  /*ec60*/  LDL R54, [R1+0x64] ;  /* 0x0000640001367983 */ /* 0x000ea20000100800 */
[----:B------:R-:W-:Y:S01]  /*ec70*/  UMOV UR4, 0xffffffff ;  /* 0xffffffff00047882 */ /* 0x000fe20000000000 */
[----:B-----5:R-:W-:Y:S01]  /*ec80*/  IMAD.MOV.U32 R39, RZ, RZ, R24 ;  /* 0x000000ffff277224 */ /* 0x020fe200078e0018 */
[----:B------:R-:W-:Y:S01]  /*ec90*/  SHF.R.U64 R47, R24, 0x10, R25 ;  /* 0x00000010182f7819 */ /* 0x000fe20000001219 */
[----:B------:R-:W-:Y:S01]  /*eca0*/  IMAD.MOV.U32 R41, RZ, RZ, R26 ;  /* 0x000000ffff297224 */ /* 0x000fe200078e001a */
[----:B------:R-:W-:Y:S01]  /*ecb0*/  SHF.R.U64 R49, R26, 0x10, R27 ;  /* 0x000000101a317819 */ /* 0x000fe2000000121b */
        /* <DEDUP_REMOVED lines=9> */
[--C-:B------:R-:W-:Y:S01]  /*ed50*/  SHF.R.U64 R6, R6, 0x10, R7.reuse ;  /* 0x0000001006067819 */ /* 0x100fe20000001207 */
[----:B------:R-:W-:Y:S01]  /*ed60*/  IMAD.MOV.U32 R25, RZ, RZ, R7 ;  /* 0x000000ffff197224 */ /* 0x000fe200078e0007 */
[--C-:B------:R-:W-:Y:S01]  /*ed70*/  SHF.R.U64 R43, R12, 0x10, R13.reuse ;  /* 0x000000100c2b7819 */ /* 0x100fe2000000120d */
[----:B0-----:R-:W-:Y:S01]  /*ed80*/  IMAD.MOV.U32 R35, RZ, RZ, R12 ;  /* 0x000000ffff237224 */ /* 0x001fe200078e000c */
[--C-:B------:R-:W-:Y:S01]  /*ed90*/  SHF.R.U32.HI R44, RZ, 0x10, R13.reuse ;  /* 0x00000010ff2c7819 */ /* 0x100fe2000001160d */
[----:B------:R-:W-:Y:S01]  /*eda0*/  IMAD.MOV.U32 R36, RZ, RZ, R13 ;  /* 0x000000ffff247224 */ /* 0x000fe200078e000d */
[--C-:B------:R-:W-:Y:S01]  /*edb0*/  SHF.R.U64 R45, R14, 0x10, R15.reuse ;  /* 0x000000100e2d7819 */ /* 0x100fe2000000120f */
[----:B------:R-:W-:Y:S01]  /*edc0*/  IMAD.MOV.U32 R37, RZ, RZ, R14 ;  /* 0x000000ffff257224 */ /* 0x000fe200078e000e */
[--C-:B------:R-:W-:Y:S01]  /*edd0*/  SHF.R.U32.HI R46, RZ, 0x10, R15.reuse ;  /* 0x00000010ff2e7819 */ /* 0x100fe2000001160f */
[----:B------:R-:W-:Y:S01]  /*ede0*/  IMAD.MOV.U32 R38, RZ, RZ, R15 ;  /* 0x000000ffff267224 */ /* 0x000fe200078e000f */
[--C-:B------:R-:W-:Y:S01]  /*edf0*/  SHF.R.U32.HI R50, RZ, 0x10, R27.reuse ;  /* 0x00000010ff327819 */ /* 0x100fe2000001161b */
[----:B------:R-:W-:Y:S01]  /*ee00*/  IMAD.MOV.U32 R42, RZ, RZ, R27 ;  /* 0x000000ffff2a7224 */ /* 0x000fe200078e001b */
[----:B------:R-:W-:Y:S01]  /*ee10*/  SHF.R.U32.HI R9, RZ, 0x10, R9 ;  /* 0x00000010ff097819 */ /* 0x000fe20000011609 */
[--C-:B------:R-:W-:Y:S01]  /*ee20*/  IMAD.MOV.U32 R34, RZ, RZ, R11.reuse ;  /* 0x000000ffff227224 */ /* 0x100fe200078e000b */
[----:B------:R-:W-:Y:S01]  /*ee30*/  SHF.R.U64 R10, R10, 0x10, R11 ;  /* 0x000000100a0a7819 */ /* 0x000fe2000000120b */
[----:B------:R-:W-:Y:S01]  /*ee40*/  IMAD.MOV.U32 R21, RZ, RZ, R5 ;  /* 0x000000ffff157224 */ /* 0x000fe200078e0005 */
[----:B------:R-:W-:-:S02]  /*ee50*/  SHF.R.U32.HI R51, RZ, 0x10, R11 ;  /* 0x00000010ff337819 */ /* 0x000fc4000001160b */
[----:B------:R-:W-:Y:S02]  /*ee60*/  SHF.R.U32.HI R53, RZ, 0x10, R5 ;  /* 0x00000010ff357819 */ /* 0x000fe40000011605 */
[----:B------:R-:W-:Y:S02]  /*ee70*/  SHF.R.U32.HI R7, RZ, 0x10, R7 ;  /* 0x00000010ff077819 */ /* 0x000fe40000011607 */
[----:B--2---:R-:W-:Y:S01]  /*ee80*/  LEA.HI R4, R54, R54, RZ, 0x1 ;  /* 0x0000003636047211 */ /* 0x004fe200078f08ff */
[----:B------:R-:W-:Y:S06]  /*ee90*/  BRA.DIV UR4, `(.L_x_621) ;  /* 0x0000017204407947 */ /* 0x000fec000b800000 */
.L_x_809:
[----:B------:R-:W-:Y:S01]  /*eea0*/  UMOV UR4, 0xffffffff ;  /* 0xffffffff00047882 */ /* 0x000fe20000000000 */
[----:B------:R-:W-:Y:S02]  /*eeb0*/  LOP3.LUT R4, R4, 0xfffffffe, RZ, 0xc0, !PT ;  /* 0xfffffffe04047812 */ /* 0x000fe400078ec0ff */
[----:B------:R-:W-:Y:S05]  /*eec0*/  BRA.DIV UR4, `(.L_x_622) ;  /* 0x00000172045c7947 */ /* 0x000fea000b800000 */
.L_x_812:
[----:B------:R-:W-:Y:S01]  /*eed0*/  UMOV UR4, 0xffffffff ;  /* 0xffffffff00047882 */ /* 0x000fe20000000000 */
[----:B------:R-:W-:Y:S02]  /*eee0*/  IMAD.IADD R4, R54, 0x1, -R4 ;  /* 0x0000000136047824 */ /* 0x000fe400078e0a04 */
[----:B------:R-:W-:Y:S05]  /*eef0*/  BRA.DIV UR4, `(.L_x_623) ;  /* 0x0000017204787947 */ /* 0x000fea000b800000 */
.L_x_815:
[----:B------:R-:W-:Y:S01]  /*ef00*/  UMOV UR4, 0xffffffff ;  /* 0xffffffff00047882 */ /* 0x000fe20000000000 */
[----:B------:R-:W-:Y:S02]  /*ef10*/  SHF.L.U32 R5, R4, 0x1f, RZ ;  /* 0x0000001f04057819 */ /* 0x000fe400000006ff */
[----:B------:R-:W-:Y:S05]  /*ef20*/  BRA.DIV UR4, `(.L_x_624) ;  /* 0x0000017204947947 */ /* 0x000fea000b800000 */
.L_x_818:
[----:B------:R-:W0:Y:S01]  /*ef30*/  SYNCS.PHASECHK.TRANS64.TRYWAIT P0, [R16+URZ+0x38800], R5 ;  /* 0x03880005100075a7 */ /* 0x000e22000800017f */
[----:B------:R-:W-:Y:S01]  /*ef40*/  SHF.R.S32.HI R4, RZ, 0x1f, R213 ;  /* 0x0000001fff047819 */ /* 0x000fe200000114d5 */
[----:B------:R-:W-:Y:S01]  /*ef50*/  BSSY B1, `(.L_x_625) ;  /* 0x0000013000017945 */ /* 0x000fe20003800000 */
        /* <DEDUP_REMOVED lines=16> */
[----:B------:R-:W-:Y:S01]  /*f060*/  LEA.HI R4, R4, R213, RZ, 0x3 ;  /* 0x000000d504047211 */ /* 0x000fe200078f18ff */
[----:B0-----:R-:W-:Y:S06]  /*f070*/  @!P0 BRA `(.L_x_626) ;  /* 0x0000017000688947 */ /* 0x001fec0003800000 */
.L_x_819:
[----:B------:R-:W-:Y:S05]  /*f080*/  BSYNC B1 ;  /* 0x0000000000017941 */ /* 0x000fea0003800000 */
.L_x_625:
[----:B------:R-:W-:Y:S01]  /*f090*/  BSSY B1, `(.L_x_627) ;  /* 0x00000b7000017945 */ /* 0x000fe20003800000 */
[----:B------:R-:W-:-:S03]  /*f0a0*/  SHF.R.S32.HI R26, RZ, 0x3, R4 ;  /* 0x00000003ff1a7819 */ /* 0x000fc60000011404 */
[----:B------:R-:W-:Y:S05]  /*f0b0*/  @P1 BRA `(.L_x_628) ;  /* 0x0000000800d01947 */ /* 0x000fea0003800000 */
[----:B------:R-:W1:Y:S01]  /*f0c0*/  LDC R59, c[0x0][0x3d4] ;  /* 0x0000f500ff3b7b82 */ /* 0x000e620000000800 */
[----:B------:R-:W-:Y:S01]  /*f0d0*/  BSSY B2, `(.L_x_629) ;  /* 0x000005a000027945 */ /* 0x000fe20003800000 */
[-C--:B-1----:R-:W-:Y:S02]  /*f0e0*/  ISETP.GE.AND P0, PT, R212, R59.reuse, PT ;  /* 0x0000003bd400720c */ /* 0x082fe40003f06270 */
[----:B------:R-:W-:-:S11]  /*f0f0*/  ISETP.GE.AND P1, PT, R213, R59, PT ;  /* 0x0000003bd500720c */ /* 0x000fd60003f26270 */
[----:B------:R-:W-:Y:S05]  /*f100*/  @P0 BRA `(.L_x_630) ;  /* 0x0000000400580947 */ /* 0x000fea0003800000 */
[----:B------:R-:W-:Y:S01]  /*f110*/  LEA.HI R4, R59, R220, RZ, 0x1d ;  /* 0x000000dc3b047211 */ /* 0x000fe200078fe8ff */
[C---:B------:R-:W-:Y:S01]  /*f120*/  IMAD.U32 R47, R31.reuse, 0x10000, RZ ;  /* 0x000100001f2f7824 */ /* 0x040fe200078e00ff */
[----:B------:R-:W-:Y:S01]  /*f130*/  LOP3.LUT R49, R31, 0xffff0000, RZ, 0xc0, !PT ;  /* 0xffff00001f317812 */ /* 0x000fe200078ec0ff */
[----:B------:R-:W-:Y:S01]  /*f140*/  IMAD.U32 R45, R27, 0x10000, RZ ;  /* 0x000100001b2d7824 */ /* 0x000fe200078e00ff */
[----:B------:R-:W-:Y:S01]  /*f150*/  SHF.R.S32.HI R7, RZ, 0x1f, R4 ;  /* 0x0000001fff077819 */ /* 0x000fe20000011404 */
[----:B0-----:R-:W-:-:S03]  /*f160*/  IMAD.SHL.U32 R5, R4, 0x8, RZ ;  /* 0x0000000804057824 */ /* 0x001fc600078e00ff */
[----:B------:R-:W-:Y:S02]  /*f170*/  LEA.HI R7, R7, R4, RZ, 0x3 ;  /* 0x0000000407077211 */ /* 0x000fe400078f18ff */
[----:B------:R-:W-:-:S03]  /*f180*/  LOP3.LUT R4, R232, 0x38, R5, 0xf8, !PT ;  /* 0x00000038e8047812 */ /* 0x000fc600078ef805 */
[----:B------:R-:W-:Y:S01]  /*f190*/  IMAD.SHL.U32 R7, R7, 0x400, RZ ;  /* 0x0000040007077824 */ /* 0x000fe200078e00ff */
[----:B------:R-:W-:-:S04]  /*f1a0*/  LOP3.LUT R4, R4, R233, RZ, 0x3c, !PT ;  /* 0x000000e904047212 */ /* 0x000fc800078e3cff */
[----:B------:R-:W-:-:S04]  /*f1b0*/  LOP3.LUT R7, R7, 0x7fffe000, RZ, 0xc0, !PT ;  /* 0x7fffe00007077812 */ /* 0x000fc800078ec0ff */
[----:B------:R-:W-:Y:S02]  /*f1c0*/  IADD3 R9, R4, R7, R234 ;  /* 0x0000000704097210 */ /* 0x000fe40007ffe0ea */
[----:B------:R-:W0:Y:S03]  /*f1d0*/  LDS.128 R4, [R3] ;  /* 0x0000000003047984 */ /* 0x000e260000000c00 */
[----:B------:R-:W-:-:S05]  /*f1e0*/  IMAD R35, R9, 0x2, R16 ;  /* 0x0000000209237824 */ /* 0x000fca00078e0210 */
[----:B------:R-:W1:Y:S01]  /*f1f0*/  LDS.128 R8, [R35+0x14400] ;  /* 0x0144000023087984 */ /* 0x000e620000000c00 */
[C---:B0-----:R-:W-:Y:S01]  /*f200*/  IMAD.U32 R36, R4.reuse, 0x10000, RZ ;  /* 0x0001000004247824 */ /* 0x041fe200078e00ff */
[----:B------:R-:W-:Y:S01]  /*f210*/  LOP3.LUT R4, R4, 0xffff0000, RZ, 0xc0, !PT ;  /* 0xffff000004047812 */ /* 0x000fe200078ec0ff */
[C---:B------:R-:W-:Y:S01]  /*f220*/  IMAD.U32 R37, R5.reuse, 0x10000, RZ ;  /* 0x0001000005257824 */ /* 0x040fe200078e00ff */
[----:B------:R-:W-:Y:S01]  /*f230*/  LOP3.LUT R5, R5, 0xffff0000, RZ, 0xc0, !PT ;  /* 0xffff000005057812 */ /* 0x000fe200078ec0ff */
[C---:B------:R-:W-:Y:S01]  /*f240*/  IMAD.U32 R38, R6.reuse, 0x10000, RZ ;  /* 0x0001000006267824 */ /* 0x040fe200078e00ff */
[----:B------:R-:W-:Y:S01]  /*f250*/  LOP3.LUT R6, R6, 0xffff0000, RZ, 0xc0, !PT ;  /* 0xffff000006067812 */ /* 0x000fe200078ec0ff */
[C---:B------:R-:W-:Y:S01]  /*f260*/  IMAD.U32 R39, R7.reuse, 0x10000, RZ ;  /* 0x0001000007277824 */ /* 0x040fe200078e00ff */
[----:B------:R-:W-:Y:S01]  /*f270*/  LOP3.LUT R7, R7, 0xffff0000, RZ, 0xc0, !PT ;  /* 0xffff000007077812 */ /* 0x000fe200078ec0ff */
[C---:B-1----:R-:W-:Y:S01]  /*f280*/  IMAD.U32 R40, R8.reuse, 0x10000, RZ ;  /* 0x0001000008287824 */ /* 0x042fe200078e00ff */
[----:B------:R-:W-:Y:S01]  /*f290*/  LOP3.LUT R8, R8, 0xffff0000, RZ, 0xc0, !PT ;  /* 0xffff000008087812 */ /* 0x000fe200078ec0ff */
[C---:B------:R-:W-:Y:S01]  /*f2a0*/  IMAD.U32 R41, R9.reuse, 0x10000, RZ ;  /* 0x0001000009297824 */ /* 0x040fe200078e00ff */
[----:B------:R-:W-:Y:S01]  /*f2b0*/  LOP3.LUT R9, R9, 0xffff0000, RZ, 0xc0, !PT ;  /* 0xffff000009097812 */ /* 0x000fe200078ec0ff */
[C---:B------:R-:W-:Y:S01]  /*f2c0*/  FMUL.FTZ R51, R40.reuse, R47 ;  /* 0x0000002f28337220 */ /* 0x040fe20000410000 */
[----:B------:R-:W-:Y:S01]  /*f2d0*/  FMUL.FTZ R53, R40, R45 ;  /* 0x0000002d28357220 */ /* 0x000fe20000410000 */
[----:B------:R-:W-:Y:S01]  /*f2e0*/  SHF.L.U32 R40, R32, 0x10, RZ ;  /* 0x0000001020287819 */ /* 0x000fe200000006ff */
[----:B------:R-:W-:Y:S01]  /*f2f0*/  FMUL.FTZ R55, R8, R49 ;  /* 0x0000003108377220 */ /* 0x000fe20000410000 */
[C---:B------:R-:W-:Y:S01]  /*f300*/  FFMA.FTZ R51, R36.reuse, R45, -R51 ;  /* 0x0000002d24337223 */ /* 0x040fe20000010833 */
[----:B------:R-:W-:Y:S01]  /*f310*/  LOP3.LUT R45, R27, 0xffff0000, RZ, 0xc0, !PT ;  /* 0xffff00001b2d7812 */ /* 0x000fe200078ec0ff */
[----:B------:R-:W-:Y:S01]  /*f320*/  FFMA.FTZ R53, R36, R47, R53 ;  /* 0x0000002f24357223 */ /* 0x000fe20000010035 */
[----:B------:R-:W-:-:S02]  /*f330*/  IMAD.U32 R36, R28, 0x10000, RZ ;  /* 0x000100001c247824 */ /* 0x000fc400078e00ff */
[----:B------:R-:W-:Y:S02]  /*f340*/  IMAD.U32 R42, R10, 0x10000, RZ ;  /* 0x000100000a2a7824 */ /* 0x000fe400078e00ff */
[-C--:B------:R-:W-:Y:S01]  /*f350*/  FMUL.FTZ R47, R8, R45.reuse ;  /* 0x0000002d082f7220 */ /* 0x080fe20000410000 */
[C---:B------:R-:W-:Y:S01]  /*f360*/  FFMA.FTZ R44, R4.reuse, R45, -R55 ;  /* 0x0000002d042c7223 */ /* 0x040fe20000010837 */
[----:B------:R-:W-:Y:S01]  /*f370*/  FMUL.FTZ R8, R41, R40 ;  /* 0x0000002829087220 */ /* 0x000fe20000410000 */
[----:B------:R-:W-:Y:S02]  /*f380*/  IMAD.U32 R45, R33, 0x10000, RZ ;  /* 0x00010000212d7824 */ /* 0x000fe400078e00ff */
[-C--:B------:R-:W-:Y:S01]  /*f390*/  FMUL.FTZ R55, R41, R36.reuse ;  /* 0x0000002429377220 */ /* 0x080fe20000410000 */
[----:B------:R-:W-:Y:S01]  /*f3a0*/  FFMA.FTZ R46, R4, R49, R47 ;  /* 0x00000031042e7223 */ /* 0x000fe2000001002f */
[----:B------:R-:W-:Y:S01]  /*f3b0*/  LOP3.LUT R10, R10, 0xffff0000, RZ, 0xc0, !PT ;  /* 0xffff00000a0a7812 */ /* 0x000fe200078ec0ff */
[----:B------:R-:W-:Y:S01]  /*f3c0*/  FFMA.FTZ R48, R37, R36, -R8 ;  /* 0x0000002425307223 */ /* 0x000fe20000010808 */
[----:B------:R-:W-:-:S02]  /*f3d0*/  IMAD.U32 R41, R29, 0x10000, RZ ;  /* 0x000100001d297824 */ /* 0x000fc400078e00ff */
[----:B------:R-:W-:Y:S01]  /*f3e0*/  FFMA.FTZ R55, R37, R40, R55 ;  /* 0x0000002825377223 */ /* 0x000fe20000010037 */
[----:B------:R-:W-:Y:S01]  /*f3f0*/  FMUL.FTZ R49, R42, R45 ;  /* 0x0000002d2a317220 */ /* 0x000fe20000410000 */
[----:B------:R-:W-:Y:S01]  /*f400*/  LOP3.LUT R47, R33, 0xffff0000, RZ, 0xc0, !PT ;  /* 0xffff0000212f7812 */ /* 0x000fe200078ec0ff */
[----:B------:R-:W-:Y:S01]  /*f410*/  IMAD.U32 R43, R11, 0x10000, RZ ;  /* 0x000100000b2b7824 */ /* 0x000fe200078e00ff */
[----:B------:R-:W-:Y:S01]  /*f420*/  LOP3.LUT R37, R29, 0xffff0000, RZ, 0xc0, !PT ;  /* 0xffff00001d257812 */ /* 0x000fe200078ec0ff */
[----:B------:R-:W-:Y:S02]  /*f430*/  IMAD.U32 R36, R34, 0x10000, RZ ;  /* 0x0001000022247824 */ /* 0x000fe400078e00ff */
[-C--:B------:R-:W-:Y:S01]  /*f440*/  FMUL.FTZ R57, R42, R41.reuse ;  /* 0x000000292a397220 */ /* 0x080fe20000410000 */
[----:B------:R-:W-:Y:S01]  /*f450*/  FFMA.FTZ R49, R38, R41, -R49 ;  /* 0x0000002926317223 */ /* 0x000fe20000010831 */
[----:B------:R-:W-:Y:S01]  /*f460*/  FMUL.FTZ R41, R10, R47 ;  /* 0x0000002f0a297220 */ /* 0x000fe20000410000 */
[----:B------:R-:W-:-:S02]  /*f470*/  IMAD.U32 R4, R30, 0x10000, RZ ;  /* 0x000100001e047824 */ /* 0x000fc400078e00ff */
[----:B------:R-:W-:Y:S01]  /*f480*/  FMUL.FTZ R10, R10, R37 ;  /* 0x000000250a0a7220 */ /* 0x000fe20000410000 */
[----:B------:R-:W-:Y:S01]  /*f490*/  FMUL.FTZ R8, R43, R36 ;  /* 0x000000242b087220 */ /* 0x000fe20000410000 */
[----:B------:R-:W-:Y:S01]  /*f4a0*/  FFMA.FTZ R57, R38, R45, R57 ;  /* 0x0000002d26397223 */ /* 0x000fe20000010039 */
[C---:B------:R-:W-:Y:S01]  /*f4b0*/  FFMA.FTZ R38, R6.reuse, R37, -R41 ;  /* 0x0000002506267223 */ /* 0x040fe20000010829 */
[----:B------:R-:W-:Y:S01]  /*f4c0*/  FFMA.FTZ R40, R6, R47, R10 ;  /* 0x0000002f06287223 */ /* 0x000fe2000001000a */
[-C--:B------:R-:W-:Y:S01]  /*f4d0*/  FFMA.FTZ R41, R39, R4.reuse, -R8 ;  /* 0x0000000427297223 */ /* 0x080fe20000010808 */
[----:B------:R-:W-:Y:S01]  /*f4e0*/  LOP3.LUT R11, R11, 0xffff0000, RZ, 0xc0, !PT ;  /* 0xffff00000b0b7812 */ /* 0x000fe200078ec0ff */
[----:B------:R-:W-:Y:S01]  /*f4f0*/  FMUL.FTZ R42, R43, R4 ;  /* 0x000000042b2a7220 */ /* 0x000fe20000410000 */
[----:B------:R-:W-:Y:S02]  /*f500*/  LOP3.LUT R8, R32, 0xffff0000, RZ, 0xc0, !PT ;  /* 0xffff000020087812 */ /* 0x000fe400078ec0ff */
[----:B------:R-:W-:Y:S01]  /*f510*/  LOP3.LUT R10, R34, 0xffff0000, RZ, 0xc0, !PT ;  /* 0xffff0000220a7812 */ /* 0x000fe200078ec0ff */
[----:B------:R-:W-:Y:S01]  /*f520*/  FFMA.FTZ R42, R39, R36, R42 ;  /* 0x00000024272a7223 */ /* 0x000fe2000001002a */
[----:B------:R-:W-:Y:S01]  /*f530*/  LOP3.LUT R4, R28, 0xffff0000, RZ, 0xc0, !PT ;  /* 0xffff00001c047812 */ /* 0x000fe200078ec0ff */
[----:B------:R-:W-:Y:S01]  /*f540*/  FMUL.FTZ R36, R9, R8 ;  /* 0x0000000809247220 */ /* 0x000fe20000410000 */
[----:B------:R-:W-:Y:S01]  /*f550*/  LOP3.LUT R6, R30, 0xffff0000, RZ, 0xc0, !PT ;  /* 0xffff00001e067812 */ /* 0x000fe200078ec0ff */
[----:B------:R-:W-:-:S02]  /*f560*/  FMUL.FTZ R50, R11, R10 ;  /* 0x0000000a0b327220 */ /* 0x000fc40000410000 */
[-C--:B------:R-:W-:Y:S01]  /*f570*/  FMUL.FTZ R37, R9, R4.reuse ;  /* 0x0000000409257220 */ /* 0x080fe20000410000 */
[----:B------:R-:W-:Y:S01]  /*f580*/  FFMA.FTZ R9, R5, R4, -R36 ;  /* 0x0000000405097223 */ /* 0x000fe20000010824 */
[-C--:B------:R-:W-:Y:S01]  /*f590*/  FMUL.FTZ R11, R11, R6.reuse ;  /* 0x000000060b0b7220 */ /* 0x080fe20000410000 */
[----:B------:R-:W-:Y:S01]  /*f5a0*/  FFMA.FTZ R50, R7, R6, -R50 ;  /* 0x0000000607327223 */ /* 0x000fe20000010832 */
[----:B------:R-:W-:Y:S01]  /*f5b0*/  FFMA.FTZ R36, R5, R8, R37 ;  /* 0x0000000805247223 */ /* 0x000fe20000010025 */
[----:B------:R-:W-:Y:S01]  /*f5c0*/  F2FP.BF16.F32.PACK_AB R6, R38, R49 ;  /* 0x000000312606723e */ /* 0x000fe200000010ff */
[----:B------:R-:W-:Y:S01]  /*f5d0*/  FFMA.FTZ R11, R7, R10, R11 ;  /* 0x0000000a070b7223 */ /* 0x000fe2000001000b */
[----:B------:R-:W-:Y:S02]  /*f5e0*/  F2FP.BF16.F32.PACK_AB R4, R44, R51 ;  /* 0x000000332c04723e */ /* 0x000fe400000010ff */
[----:B------:R-:W-:Y:S02]  /*f5f0*/  F2FP.BF16.F32.PACK_AB R5, R9, R48 ;  /* 0x000000300905723e */ /* 0x000fe400000010ff */
[----:B------:R-:W-:-:S02]  /*f600*/  F2FP.BF16.F32.PACK_AB R7, R50, R41 ;  /* 0x000000293207723e */ /* 0x000fc400000010ff */
[----:B------:R-:W-:Y:S02]  /*f610*/  F2FP.BF16.F32.PACK_AB R10, R40, R57 ;  /* 0x00000039280a723e */ /* 0x000fe400000010ff */
[----:B------:R-:W-:Y:S01]  /*f620*/  F2FP.BF16.F32.PACK_AB R8, R46, R53 ;  /* 0x000000352e08723e */ /* 0x000fe200000010ff */
[----:B------:R1:W-:Y:S01]  /*f630*/  STS.128 [R3], R4 ;  /* 0x0000000403007388 */ /* 0x0003e20000000c00 */
[----:B------:R-:W-:Y:S02]  /*f640*/  F2FP.BF16.F32.PACK_AB R9, R36, R55 ;  /* 0x000000372409723e */ /* 0x000fe400000010ff */
[----:B------:R-:W-:-:S05]  /*f650*/  F2FP.BF16.F32.PACK_AB R11, R11, R42 ;  /* 0x0000002a0b0b723e */ /* 0x000fca00000010ff */
[----:B------:R1:W-:Y:S02]  /*f660*/  STS.128 [R35+0x14400], R8 ;  /* 0x0144000823007388 */ /* 0x0003e40000000c00 */
.L_x_630:
[----:B------:R-:W-:Y:S05]  /*f670*/  BSYNC B2 ;  /* 0x0000000000027941 */ /* 0x000fea0003800000 */
.L_x_629:
[----:B------:R-:W-:Y:S05]  /*f680*/  @P1 BRA `(.L_x_628) ;  /* 0x00000004005c1947 */ /* 0x000fea0003800000 */
[----:B------:R-:W2:Y:S01]  /*f690*/  LDL R53, [R1+0x90] ;  /* 0x0000900001357983 */ /* 0x000ea20000100800 */
[----:B-1----:R-:W-:Y:S01]  /*f6a0*/  LEA.HI R3, R59, R26, RZ, 0x1d ;  /* 0x0000001a3b037211 */ /* 0x002fe200078fe8ff */
[C---:B------:R-:W-:Y:S01]  /*f6b0*/  IMAD.U32 R46, R20.reuse, 0x10000, RZ ;  /* 0x00010000142e7824 */ /* 0x040fe200078e00ff */
[----:B------:R-:W-:Y:S01]  /*f6c0*/  LOP3.LUT R43, R20, 0xffff0000, RZ, 0xc0, !PT ;  /* 0xffff0000142b7812 */ /* 0x000fe200078ec0ff */
[----:B------:R-:W-:Y:S01]  /*f6d0*/  IMAD.U32 R44, R12, 0x10000, RZ ;  /* 0x000100000c2c7824 */ /* 0x000fe200078e00ff */
[----:B------:R-:W-:Y:S01]  /*f6e0*/  SHF.R.S32.HI R4, RZ, 0x1f, R3 ;  /* 0x0000001fff047819 */ /* 0x000fe20000011403 */
[----:B0-----:R-:W-:Y:S02]  /*f6f0*/  IMAD.SHL.U32 R5, R3, 0x8, RZ ;  /* 0x0000000803057824 */ /* 0x001fe400078e00ff */
[----:B------:R-:W-:Y:S01]  /*f700*/  IMAD.U32 R45, R21, 0x10000, RZ ;  /* 0x00010000152d7824 */ /* 0x000fe200078e00ff */
[----:B------:R-:W-:Y:S02]  /*f710*/  LEA.HI R3, R4, R3, RZ, 0x3 ;  /* 0x0000000304037211 */ /* 0x000fe400078f18ff */
[----:B------:R-:W-:-:S03]  /*f720*/  LOP3.LUT R4, R232, 0x38, R5, 0xf8, !PT ;  /* 0x00000038e8047812 */ /* 0x000fc600078ef805 */
[----:B------:R-:W-:Y:S01]  /*f730*/  IMAD.SHL.U32 R3, R3, 0x400, RZ ;  /* 0x0000040003037824 */ /* 0x000fe200078e00ff */
[----:B------:R-:W-:-:S04]  /*f740*/  LOP3.LUT R4, R4, R233, RZ, 0x3c, !PT ;  /* 0x000000e904047212 */ /* 0x000fc800078e3cff */
[----:B------:R-:W-:-:S04]  /*f750*/  LOP3.LUT R3, R3, 0x7fffe000, RZ, 0xc0, !PT ;  /* 0x7fffe00003037812 */ /* 0x000fc800078ec0ff */
[----:B------:R-:W-:-:S05]  /*f760*/  IADD3 R3, R4, R3, R234 ;  /* 0x0000000304037210 */ /* 0x000fca0007ffe0ea */
[----:B------:R-:W-:-:S05]  /*f770*/  IMAD R3, R3, 0x2, R16 ;  /* 0x0000000203037824 */ /* 0x000fca00078e0210 */
[----:B------:R-:W0:Y:S02]  /*f780*/  LDS.128 R8, [R3+0x14400] ;  /* 0x0144000003087984 */ /* 0x000e240000000c00 */
[C---:B0-----:R-:W-:Y:S01]  /*f790*/  IMAD.U32 R39, R8.reuse, 0x10000, RZ ;  /* 0x0001000008277824 */ /* 0x041fe200078e00ff */
[----:B------:R-:W-:Y:S01]  /*f7a0*/  LOP3.LUT R8, R8, 0xffff0000, RZ, 0xc0, !PT ;  /* 0xffff000008087812 */ /* 0x000fe200078ec0ff */
[C---:B------:R-:W-:Y:S01]  /*f7b0*/  IMAD.U32 R40, R9.reuse, 0x10000, RZ ;  /* 0x0001000009287824 */ /* 0x040fe200078e00ff */
[----:B------:R-:W-:Y:S01]  /*f7c0*/  LOP3.LUT R9, R9, 0xffff0000, RZ, 0xc0, !PT ;  /* 0xffff000009097812 */ /* 0x000fe200078ec0ff */
[C---:B------:R-:W-:Y:S01]  /*f7d0*/  FMUL.FTZ R48, R39.reuse, R46 ;  /* 0x0000002e27307220 */ /* 0x040fe20000410000 */
[----:B------:R-:W-:Y:S01]  /*f7e0*/  FMUL.FTZ R50, R39, R44 ;  /* 0x0000002c27327220 */ /* 0x000fe20000410000 */
[----:B------:R-:W-:Y:S01]  /*f7f0*/  LOP3.LUT R39, R12, 0xffff0000, RZ, 0xc0, !PT ;  /* 0xffff00000c277812 */ /* 0x000fe200078ec0ff */
[----:B------:R-:W-:Y:S01]  /*f800*/  FMUL.FTZ R47, R8, R43 ;  /* 0x0000002b082f7220 */ /* 0x000fe20000410000 */
[C---:B------:R-:W-:Y:S01]  /*f810*/  IMAD.U32 R41, R10.reuse, 0x10000, RZ ;  /* 0x000100000a297824 */ /* 0x040fe200078e00ff */
[----:B------:R-:W-:Y:S01]  /*f820*/  LOP3.LUT R10, R10, 0xffff0000, RZ, 0xc0, !PT ;  /* 0xffff00000a0a7812 */ /* 0x000fe200078ec0ff */
[----:B------:R-:W-:-:S02]  /*f830*/  IMAD.U32 R42, R11, 0x10000, RZ ;  /* 0x000100000b2a7824 */ /* 0x000fc400078e00ff */
[----:B------:R-:W-:Y:S01]  /*f840*/  FMUL.FTZ R49, R8, R39 ;  /* 0x0000002708317220 */ /* 0x000fe20000410000 */
[----:B------:R-:W-:Y:S02]  /*f850*/  SHF.L.U32 R8, R24, 0x10, RZ ;  /* 0x0000001018087819 */ /* 0x000fe400000006ff */
[----:B------:R-:W-:Y:S01]  /*f860*/  LOP3.LUT R11, R11, 0xffff0000, RZ, 0xc0, !PT ;  /* 0xffff00000b0b7812 */ /* 0x000fe200078ec0ff */
[----:B--2---:R-:W0:Y:S02]  /*f870*/  LDS.128 R4, [R53] ;  /* 0x0000000035047984 */ /* 0x004e240000000c00 */
[C---:B0-----:R-:W-:Y:S01]  /*f880*/  IMAD.U32 R35, R4.reuse, 0x10000, RZ ;  /* 0x0001000004237824 */ /* 0x041fe200078e00ff */
[----:B------:R-:W-:Y:S01]  /*f890*/  LOP3.LUT R4, R4, 0xffff0000, RZ, 0xc0, !PT ;  /* 0xffff000004047812 */ /* 0x000fe200078ec0ff */
[C---:B------:R-:W-:Y:S01]  /*f8a0*/  IMAD.U32 R36, R5.reuse, 0x10000, RZ ;  /* 0x0001000005247824 */ /* 0x040fe200078e00ff */
[----:B------:R-:W-:Y:S01]  /*f8b0*/  LOP3.LUT R5, R5, 0xffff0000, RZ, 0xc0, !PT ;  /* 0xffff000005057812 */ /* 0x000fe200078ec0ff */
[C---:B------:R-:W-:Y:S01]  /*f8c0*/  FFMA.FTZ R48, R35.reuse, R44, -R48 ;  /* 0x0000002c23307223 */ /* 0x040fe20000010830 */
[----:B------:R-:W-:Y:S01]  /*f8d0*/  FFMA.FTZ R50, R35, R46, R50 ;  /* 0x0000002e23327223 */ /* 0x000fe20000010032 */
[----:B------:R-:W-:-:S02]  /*f8e0*/  IMAD.U32 R35, R13, 0x10000, RZ ;  /* 0x000100000d237824 */ /* 0x000fc400078e00ff */
[----:B------:R-:W-:Y:S01]  /*f8f0*/  FFMA.FTZ R47, R4, R39, -R47 ;  /* 0x00000027042f7223 */ /* 0x000fe2000001082f */
[----:B------:R-:W-:Y:S01]  /*f900*/  FMUL.FTZ R39, R40, R45 ;  /* 0x0000002d28277220 */ /* 0x000fe20000410000 */
[----:B------:R-:W-:Y:S01]  /*f910*/  FFMA.FTZ R49, R4, R43, R49 ;  /* 0x0000002b04317223 */ /* 0x000fe20000010031 */
[-C--:B------:R-:W-:Y:S01]  /*f920*/  FMUL.FTZ R44, R40, R35.reuse ;  /* 0x00000023282c7220 */ /* 0x080fe20000410000 */
[----:B------:R-:W-:Y:S01]  /*f930*/  LOP3.LUT R43, R24, 0xffff0000, RZ, 0xc0, !PT ;  /* 0xffff0000182b7812 */ /* 0x000fe200078ec0ff */
[----:B------:R-:W-:Y:S01]  /*f940*/  FFMA.FTZ R40, R36, R35, -R39 ;  /* 0x0000002324287223 */ /* 0x000fe20000010827 */
[C---:B------:R-:W-:Y:S01]  /*f950*/  LOP3.LUT R35, R14.reuse, 0xffff0000, RZ, 0xc0, !PT ;  /* 0xffff00000e237812 */ /* 0x040fe200078ec0ff */
[----:B------:R-:W-:Y:S02]  /*f960*/  IMAD.U32 R4, R14, 0x10000, RZ ;  /* 0x000100000e047824 */ /* 0x000fe400078e00ff */
[----:B------:R-:W-:Y:S01]  /*f970*/  FFMA.FTZ R44, R36, R45, R44 ;  /* 0x0000002d242c7223 */ /* 0x000fe2000001002c */
[C---:B------:R-:W-:Y:S01]  /*f980*/  IMAD.U32 R37, R6.reuse, 0x10000, RZ ;  /* 0x0001000006257824 */ /* 0x040fe200078e00ff */
[----:B------:R-:W-:Y:S01]  /*f990*/  LOP3.LUT R6, R6, 0xffff0000, RZ, 0xc0, !PT ;  /* 0xffff000006067812 */ /* 0x000fe200078ec0ff */
[C---:B------:R-:W-:Y:S01]  /*f9a0*/  FMUL.FTZ R51, R10.reuse, R43 ;  /* 0x0000002b0a337220 */ /* 0x040fe20000410000 */
[C---:B------:R-:W-:Y:S01]  /*f9b0*/  FMUL.FTZ R36, R41.reuse, R8 ;  /* 0x0000000829247220 */ /* 0x040fe20000410000 */
[----:B------:R-:W-:Y:S01]  /*f9c0*/  FMUL.FTZ R46, R41, R4 ;  /* 0x00000004292e7220 */ /* 0x000fe20000410000 */
[----:B------:R-:W-:Y:S01]  /*f9d0*/  FMUL.FTZ R10, R10, R35 ;  /* 0x000000230a0a7220 */ /* 0x000fe20000410000 */
[----:B------:R-:W-:-:S02]  /*f9e0*/  IMAD.U32 R41, R25, 0x10000, RZ ;  /* 0x0001000019297824 */ /* 0x000fc400078e00ff */
[----:B------:R-:W-:Y:S01]  /*f9f0*/  FFMA.FTZ R45, R37, R4, -R36 ;  /* 0x00000004252d7223 */ /* 0x000fe20000010824 */
[----:B------:R-:W-:Y:S02]  /*fa00*/  IMAD.U32 R39, R15, 0x10000, RZ ;  /* 0x000100000f277824 */ /* 0x000fe400078e00ff */
[----:B------:R-:W-:Y:S01]  /*fa10*/  FFMA.FTZ R46, R37, R8, R46 ;  /* 0x00000008252e7223 */ /* 0x000fe2000001002e */
[----:B------:R-:W-:Y:S01]  /*fa20*/  FFMA.FTZ R43, R6, R43, R10 ;  /* 0x0000002b062b7223 */ /* 0x000fe2000001000a */
[----:B------:R-:W-:Y:S02]  /*fa30*/  IMAD.U32 R38, R7, 0x10000, RZ ;  /* 0x0001000007267824 */ /* 0x000fe400078e00ff */
[----:B------:R-:W-:Y:S01]  /*fa40*/  FMUL.FTZ R37, R42, R41 ;  /* 0x000000292a257220 */ /* 0x000fe20000410000 */
[----:B------:R-:W-:Y:S01]  /*fa50*/  FFMA.FTZ R52, R6, R35, -R51 ;  /* 0x0000002306347223 */ /* 0x000fe20000010833 */
[----:B------:R-:W-:Y:S01]  /*fa60*/  LOP3.LUT R8, R21, 0xffff0000, RZ, 0xc0, !PT ;  /* 0xffff000015087812 */ /* 0x000fe200078ec0ff */
[-C--:B------:R-:W-:Y:S01]  /*fa70*/  FMUL.FTZ R35, R42, R39.reuse ;  /* 0x000000272a237220 */ /* 0x080fe20000410000 */
[----:B------:R-:W-:Y:S01]  /*fa80*/  LOP3.LUT R10, R25, 0xffff0000, RZ, 0xc0, !PT ;  /* 0xffff0000190a7812 */ /* 0x000fe200078ec0ff */
[C---:B------:R-:W-:Y:S01]  /*fa90*/  FFMA.FTZ R37, R38.reuse, R39, -R37 ;  /* 0x0000002726257223 */ /* 0x040fe20000010825 */
[----:B------:R-:W-:Y:S01]  /*faa0*/  LOP3.LUT R4, R13, 0xffff0000, RZ, 0xc0, !PT ;  /* 0xffff00000d047812 */ /* 0x000fe200078ec0ff */
[----:B------:R-:W-:Y:S01]  /*fab0*/  FFMA.FTZ R38, R38, R41, R35 ;  /* 0x0000002926267223 */ /* 0x000fe20000010023 */
[----:B------:R-:W-:Y:S01]  /*fac0*/  LOP3.LUT R6, R15, 0xffff0000, RZ, 0xc0, !PT ;  /* 0xffff00000f067812 */ /* 0x000fe200078ec0ff */
[----:B------:R-:W-:Y:S01]  /*fad0*/  FMUL.FTZ R36, R9, R8 ;  /* 0x0000000809247220 */ /* 0x000fe20000410000 */
[----:B------:R-:W-:Y:S01]  /*fae0*/  LOP3.LUT R7, R7, 0xffff0000, RZ, 0xc0, !PT ;  /* 0xffff000007077812 */ /* 0x000fe200078ec0ff */
        /* <DEDUP_REMOVED lines=9> */
[----:B------:R-:W-:Y:S02]  /*fb80*/  F2FP.BF16.F32.PACK_AB R5, R9, R40 ;  /* 0x000000280905723e */ /* 0x000fe400000010ff */
[----:B------:R-:W-:Y:S02]  /*fb90*/  F2FP.BF16.F32.PACK_AB R7, R42, R37 ;  /* 0x000000252a07723e */ /* 0x000fe400000010ff */
[----:B------:R-:W-:Y:S02]  /*fba0*/  F2FP.BF16.F32.PACK_AB R10, R43, R46 ;  /* 0x0000002e2b0a723e */ /* 0x000fe400000010ff */
[----:B------:R-:W-:Y:S01]  /*fbb0*/  F2FP.BF16.F32.PACK_AB R8, R49, R50 ;  /* 0x000000323108723e */ /* 0x000fe200000010ff */
[----:B------:R2:W-:Y:S01]  /*fbc0*/  STS.128 [R53], R4 ;  /* 0x0000000435007388 */ /* 0x0005e20000000c00 */
[----:B------:R-:W-:-:S02]  /*fbd0*/  F2FP.BF16.F32.PACK_AB R9, R35, R44 ;  /* 0x0000002c2309723e */ /* 0x000fc400000010ff */
[----:B------:R-:W-:-:S05]  /*fbe0*/  F2FP.BF16.F32.PACK_AB R11, R11, R38 ;  /* 0x000000260b0b723e */ /* 0x000fca00000010ff */
[----:B------:R2:W-:Y:S02]  /*fbf0*/  STS.128 [R3+0x14400], R8 ;  /* 0x0144000803007388 */ /* 0x0005e40000000c00 */
.L_x_628:
[----:B------:R-:W-:Y:S05]  /*fc00*/  BSYNC B1 ;  /* 0x0000000000017941 */ /* 0x000fea0003800000 */
.L_x_627:
[----:B------:R-:W-:Y:S01]  /*fc10*/  ISETP.GE.AND P0, PT, R217, R0, PT ;  /* 0x00000000d900720c */ /* 0x000fe20003f06270 */
[----:B------:R-:W-:-:S12]  /*fc20*/  BSSY B1, `(.L_x_631) ;  /* 0x00000bb000017945 */ /* 0x000fd80003800000 */
[----:B------:R-:W-:Y:S05]  /*fc30*/  @P0 BRA `(.L_x_632) ;  /* 0x0000000800e40947 */ /* 0x000fea0003800000 */
[----:B------:R-:W3:Y:S01]  /*fc40*/  LDC R51, c[0x0][0x3d4] ;  /* 0x0000f500ff337b82 */ /* 0x000ee20000000800 */
[----:B------:R-:W-:Y:S01]  /*fc50*/  BSSY B2, `(.L_x_633) ;  /* 0x000005f000027945 */ /* 0x000fe20003800000 */
[-C--:B---3--:R-:W-:Y:S02]  /*fc60*/  ISETP.GE.AND P0, PT, R212, R51.reuse, PT ;  /* 0x00000033d400720c */ /* 0x088fe40003f06270 */
[----:B------:R-:W-:-:S11]  /*fc70*/  ISETP.GE.AND P1, PT, R213, R51, PT ;  /* 0x00000033d500720c */ /* 0x000fd60003f26270 */
[----:B------:R-:W-:Y:S05]  /*fc80*/  @P0 BRA `(.L_x_634) ;  /* 0x00000004006c0947 */ /* 0x000fea0003800000 */
[----:B-12---:R-:W2:Y:S01]  /*fc90*/  LDL R3, [R1+0x6c] ;  /* 0x00006c0001037983 */ /* 0x006ea20000100800 */
[----:B0-----:R-:W-:Y:S01]  /*fca0*/  LOP3.LUT R5, R227, 0x38, R212, 0xf8, !PT ;  /* 0x00000038e3057812 */ /* 0x001fe200078ef8d4 */
[C---:B------:R-:W-:Y:S01]  /*fcb0*/  IMAD.U32 R45, R31.reuse, 0x10000, RZ ;  /* 0x000100001f2d7824 */ /* 0x040fe200078e00ff */
[----:B------:R-:W-:Y:S01]  /*fcc0*/  LOP3.LUT R52, R31, 0xffff0000, RZ, 0xc0, !PT ;  /* 0xffff00001f347812 */ /* 0x000fe200078ec0ff */
[----:B------:R-:W-:Y:S01]  /*fcd0*/  IMAD.U32 R43, R27, 0x10000, RZ ;  /* 0x000100001b2b7824 */ /* 0x000fe200078e00ff */
[----:B------:R-:W-:Y:S01]  /*fce0*/  LOP3.LUT R5, R231, R5, R230, 0xf6, !PT ;  /* 0x00000005e7057212 */ /* 0x000fe200078ef6e6 */
[----:B------:R-:W-:Y:S01]  /*fcf0*/  IMAD.U32 R54, R32, 0x10000, RZ ;  /* 0x0001000020367824 */ /* 0x000fe200078e00ff */
[----:B------:R-:W-:Y:S01]  /*fd00*/  LOP3.LUT R48, R27, 0xffff0000, RZ, 0xc0, !PT ;  /* 0xffff00001b307812 */ /* 0x000fe200078ec0ff */
[----:B------:R-:W-:Y:S01]  /*fd10*/  IMAD.U32 R50, R28, 0x10000, RZ ;  /* 0x000100001c327824 */ /* 0x000fe200078e00ff */
[----:B------:R-:W-:Y:S01]  /*fd20*/  LOP3.LUT R57, R32, 0xffff0000, RZ, 0xc0, !PT ;  /* 0xffff000020397812 */ /* 0x000fe200078ec0ff */
[----:B------:R-:W-:Y:S01]  /*fd30*/  IMAD.U32 R49, R33, 0x10000, RZ ;  /* 0x0001000021317824 */ /* 0x000fe200078e00ff */
[----:B------:R-:W-:Y:S01]  /*fd40*/  LOP3.LUT R59, R34, 0xffff0000, RZ, 0xc0, !PT ;  /* 0xffff0000223b7812 */ /* 0x000fe200078ec0ff */
[----:B------:R-:W-:Y:S01]  /*fd50*/  IMAD.U32 R47, R29, 0x10000, RZ ;  /* 0x000100001d2f7824 */ /* 0x000fe200078e00ff */
[----:B------:R-:W-:-:S02]  /*fd60*/  LOP3.LUT R53, R28, 0xffff0000, RZ, 0xc0, !PT ;  /* 0xffff00001c357812 */ /* 0x000fc400078ec0ff */
[----:B------:R-:W-:Y:S02]  /*fd70*/  LOP3.LUT R55, R30, 0xffff0000, RZ, 0xc0, !PT ;  /* 0xffff00001e377812 */ /* 0x000fe400078ec0ff */
[----:B--2---:R-:W-:Y:S02]  /*fd80*/  R2UR UR4, R3 ;  /* 0x00000000030472ca */ /* 0x004fe400000e0000 */
[----:B------:R-:W-:-:S04]  /*fd90*/  LEA.HI R3, R51, R220, RZ, 0x1d ;  /* 0x000000dc33037211 */ /* 0x000fc800078fe8ff */
[----:B------:R-:W-:Y:S01]  /*fda0*/  SHF.R.S32.HI R6, RZ, 0x1f, R3 ;  /* 0x0000001fff067819 */ /* 0x000fe20000011403 */
[----:B------:R-:W-:-:S03]  /*fdb0*/  IMAD.SHL.U32 R4, R3, 0x8, RZ ;  /* 0x0000000803047824 */ /* 0x000fc600078e00ff */
[----:B------:R-:W-:Y:S02]  /*fdc0*/  LEA.HI R6, R6, R3, RZ, 0x3 ;  /* 0x0000000306067211 */ /* 0x000fe400078f18ff */
[----:B------:R-:W-:Y:S02]  /*fdd0*/  LOP3.LUT R3, R227, 0x38, R4, 0xf8, !PT ;  /* 0x00000038e3037812 */ /* 0x000fe400078ef804 */
[----:B------:R-:W-:Y:S01]  /*fde0*/  LEA R56, R5, UR4, 0x1 ;  /* 0x0000000405387c11 */ /* 0x000fe2000f8e08ff */
        /* <DEDUP_REMOVED lines=25> */
[----:B------:R-:W-:Y:S01]  /*ff80*/  FMUL.FTZ R35, R48, R8 ;  /* 0x0000000830237220 */ /* 0x000fe20000410000 */
[-C--:B------:R-:W-:Y:S01]  /*ff90*/  FMUL.FTZ R43, R54, R40.reuse ;  /* 0x00000028362b7220 */ /* 0x080fe20000410000 */
[----:B------:R-:W-:Y:S01]  /*ffa0*/  FMUL.FTZ R45, R50, R40 ;  /* 0x00000028322d7220 */ /* 0x000fe20000410000 */
[-C--:B------:R-:W-:Y:S01]  /*ffb0*/  FFMA.FTZ R39, R48, R4.reuse, -R39 ;  /* 0x0000000430277223 */ /* 0x080fe20000010827 */
[----:B------:R-:W-:Y:S01]  /*ffc0*/  FFMA.FTZ R35, R52, R4, R35 ;  /* 0x0000000434237223 */ /* 0x000fe20000010023 */
[----:B------:R-:W-:Y:S01]  /*ffd0*/  LOP3.LUT R10, R10, 0xffff0000, RZ, 0xc0, !PT ;  /* 0xffff00000a0a7812 */ /* 0x000fe200078ec0ff */
[-C--:B------:R-:W-:Y:S01]  /*ffe0*/  FMUL.FTZ R4, R49, R41.reuse ;  /* 0x0000002931047220 */ /* 0x080fe20000410000 */
[----:B------:R-:W-:Y:S01]  /*fff0*/  LOP3.LUT R40, R29, 0xffff0000, RZ, 0xc0, !PT ;  /* 0xffff00001d287812 */ /* 0x000fe200078ec0ff */
[-C--:B------:R-:W-:Y:S01]  /*10000*/  FFMA.FTZ R43, R50, R36.reuse, -R43 ;  /* 0x00000024322b7223 */ /* 0x080fe2000001082b */
[----:B------:R-:W-:Y:S01]  /*10010*/  LOP3.LUT R48, R33, 0xffff0000, RZ, 0xc0, !PT ;  /* 0xffff000021307812 */ /* 0x000fe200078ec0ff */
[----:B------:R-:W-:Y:S01]  /*10020*/  FFMA.FTZ R45, R54, R36, R45 ;  /* 0x00000024362d7223 */ /* 0x000fe2000001002d */
[----:B------:R-:W-:Y:S01]  /*10030*/  FMUL.FTZ R36, R47, R41 ;  /* 0x000000292f247220 */ /* 0x000fe20000410000 */
[----:B------:R-:W-:Y:S01]  /*10040*/  SHF.L.U32 R50, R34, 0x10, RZ ;  /* 0x0000001022327819 */ /* 0x000fe200000006ff */
[----:B------:R-:W-:-:S02]  /*10050*/  IMAD.U32 R42, R11, 0x10000, RZ ;  /* 0x000100000b2a7824 */ /* 0x000fc400078e00ff */
[-C--:B------:R-:W-:Y:S01]  /*10060*/  FFMA.FTZ R8, R47, R37.reuse, -R4 ;  /* 0x000000252f087223 */ /* 0x080fe20000010804 */
[-C--:B------:R-:W-:Y:S01]  /*10070*/  FMUL.FTZ R41, R48, R10.reuse ;  /* 0x0000000a30297220 */ /* 0x080fe20000410000 */
[----:B------:R-:W-:Y:S01]  /*10080*/  FMUL.FTZ R47, R40, R10 ;  /* 0x0000000a282f7220 */ /* 0x000fe20000410000 */
[----:B------:R-:W-:Y:S01]  /*10090*/  FFMA.FTZ R10, R49, R37, R36 ;  /* 0x00000025310a7223 */ /* 0x000fe20000010024 */
[----:B------:R-:W-:Y:S01]  /*100a0*/  LOP3.LUT R11, R11, 0xffff0000, RZ, 0xc0, !PT ;  /* 0xffff00000b0b7812 */ /* 0x000fe200078ec0ff */
[----:B------:R-:W-:Y:S02]  /*100b0*/  IMAD.U32 R4, R30, 0x10000, RZ ;  /* 0x000100001e047824 */ /* 0x000fe400078e00ff */
[----:B------:R-:W-:Y:S01]  /*100c0*/  FMUL.FTZ R37, R50, R42 ;  /* 0x0000002a32257220 */ /* 0x000fe20000410000 */
[-C--:B------:R-:W-:Y:S01]  /*100d0*/  FFMA.FTZ R41, R40, R6.reuse, -R41 ;  /* 0x0000000628297223 */ /* 0x080fe20000010829 */
[----:B------:R-:W-:Y:S01]  /*100e0*/  FFMA.FTZ R47, R48, R6, R47 ;  /* 0x00000006302f7223 */ /* 0x000fe2000001002f */
[C---:B------:R-:W-:Y:S01]  /*100f0*/  FMUL.FTZ R49, R4.reuse, R42 ;  /* 0x0000002a04317220 */ /* 0x040fe20000410000 */
[-C--:B------:R-:W-:Y:S01]  /*10100*/  FFMA.FTZ R37, R4, R38.reuse, -R37 ;  /* 0x0000002604257223 */ /* 0x080fe20000010825 */
[----:B------:R-:W-:Y:S01]  /*10110*/  FMUL.FTZ R4, R57, R9 ;  /* 0x0000000939047220 */ /* 0x000fe20000410000 */
[----:B------:R-:W-:Y:S01]  /*10120*/  FMUL.FTZ R40, R59, R11 ;  /* 0x0000000b3b287220 */ /* 0x000fe20000410000 */
[----:B------:R-:W-:Y:S01]  /*10130*/  FMUL.FTZ R6, R53, R9 ;  /* 0x0000000935067220 */ /* 0x000fe20000410000 */
[----:B------:R-:W-:Y:S01]  /*10140*/  FMUL.FTZ R42, R55, R11 ;  /* 0x0000000b372a7220 */ /* 0x000fe20000410000 */
[----:B------:R-:W-:Y:S01]  /*10150*/  FFMA.FTZ R49, R50, R38, R49 ;  /* 0x0000002632317223 */ /* 0x000fe20000010031 */
        /* <DEDUP_REMOVED lines=14> */
.L_x_634:
[----:B------:R-:W-:Y:S05]  /*10240*/  BSYNC B2 ;  /* 0x0000000000027941 */ /* 0x000fea0003800000 */
.L_x_633:
[----:B------:R-:W-:Y:S05]  /*10250*/  @P1 BRA `(.L_x_632) ;  /* 0x00000004005c1947 */ /* 0x000fea0003800000 */
[----:B---3--:R-:W0:Y:S01]  /*10260*/  LDL R56, [R1+0x8c] ;  /* 0x00008c0001387983 */ /* 0x008e220000100800 */
[----:B------:R-:W-:Y:S01]  /*10270*/  LEA.HI R51, R51, R26, RZ, 0x1d ;  /* 0x0000001a33337211 */ /* 0x000fe200078fe8ff */
[C---:B------:R-:W-:Y:S01]  /*10280*/  IMAD.U32 R45, R20.reuse, 0x10000, RZ ;  /* 0x00010000142d7824 */ /* 0x040fe200078e00ff */
[----:B------:R-:W-:Y:S01]  /*10290*/  LOP3.LUT R52, R20, 0xffff0000, RZ, 0xc0, !PT ;  /* 0xffff000014347812 */ /* 0x000fe200078ec0ff */
[C---:B------:R-:W-:Y:S01]  /*102a0*/  IMAD.U32 R43, R12.reuse, 0x10000, RZ ;  /* 0x000100000c2b7824 */ /* 0x040fe200078e00ff */
[----:B-12---:R-:W-:Y:S01]  /*102b0*/  SHF.R.S32.HI R6, RZ, 0x1f, R51 ;  /* 0x0000001fff067819 */ /* 0x006fe20000011433 */
[----:B------:R-:W-:Y:S01]  /*102c0*/  IMAD.SHL.U32 R4, R51, 0x8, RZ ;  /* 0x0000000833047824 */ /* 0x000fe200078e00ff */
[----:B------:R-:W-:Y:S01]  /*102d0*/  LOP3.LUT R48, R12, 0xffff0000, RZ, 0xc0, !PT ;  /* 0xffff00000c307812 */ /* 0x000fe200078ec0ff */
[----:B------:R-:W-:Y:S01]  /*102e0*/  IMAD.U32 R54, R21, 0x10000, RZ ;  /* 0x0001000015367824 */ /* 0x000fe200078e00ff */
[----:B------:R-:W-:Y:S01]  /*102f0*/  LEA.HI R6, R6, R51, RZ, 0x3 ;  /* 0x0000003306067211 */ /* 0x000fe200078f18ff */
[----:B------:R-:W-:Y:S01]  /*10300*/  IMAD.U32 R50, R13, 0x10000, RZ ;  /* 0x000100000d327824 */ /* 0x000fe200078e00ff */
[----:B------:R-:W-:Y:S01]  /*10310*/  LOP3.LUT R3, R227, 0x38, R4, 0xf8, !PT ;  /* 0x00000038e3037812 */ /* 0x000fe200078ef804 */
[----:B------:R-:W-:Y:S01]  /*10320*/  IMAD.U32 R49, R24, 0x10000, RZ ;  /* 0x0001000018317824 */ /* 0x000fe200078e00ff */
[----:B------:R-:W-:Y:S01]  /*10330*/  LOP3.LUT R55, R21, 0xffff0000, RZ, 0xc0, !PT ;  /* 0xffff000015377812 */ /* 0x000fe200078ec0ff */
[----:B------:R-:W-:Y:S01]  /*10340*/  IMAD.SHL.U32 R6, R6, 0x400, RZ ;  /* 0x0000040006067824 */ /* 0x000fe200078e00ff */
[----:B------:R-:W-:Y:S01]  /*10350*/  LOP3.LUT R4, R3, R230, RZ, 0x3c, !PT ;  /* 0x000000e603047212 */ /* 0x000fe200078e3cff */
[----:B------:R-:W-:Y:S01]  /*10360*/  IMAD.U32 R47, R14, 0x10000, RZ ;  /* 0x000100000e2f7824 */ /* 0x000fe200078e00ff */
[----:B------:R-:W-:-:S02]  /*10370*/  LOP3.LUT R57, R25, 0xffff0000, RZ, 0xc0, !PT ;  /* 0xffff000019397812 */ /* 0x000fc400078ec0ff */
[----:B------:R-:W-:Y:S02]  /*10380*/  LOP3.LUT R3, R6, 0x7fffe000, RZ, 0xc0, !PT ;  /* 0x7fffe00006037812 */ /* 0x000fe400078ec0ff */
[----:B------:R-:W-:Y:S02]  /*10390*/  LOP3.LUT R51, R13, 0xffff0000, RZ, 0xc0, !PT ;  /* 0xffff00000d337812 */ /* 0x000fe400078ec0ff */
[----:B------:R-:W-:Y:S02]  /*103a0*/  IADD3 R3, R4, R3, R231 ;  /* 0x0000000304037210 */ /* 0x000fe40007ffe0e7 */
[----:B------:R-:W-:-:S03]  /*103b0*/  LOP3.LUT R53, R15, 0xffff0000, RZ, 0xc0, !PT ;  /* 0xffff00000f357812 */ /* 0x000fc600078ec0ff */
[----:B------:R-:W-:-:S05]  /*103c0*/  IMAD R3, R3, 0x2, R16 ;  /* 0x0000000203037824 */ /* 0x000fca00078e0210 */
[----:B------:R-:W1:Y:S02]  /*103d0*/  LDS.128 R8, [R3+0x14400] ;  /* 0x0144000003087984 */ /* 0x000e640000000c00 */
[C---:B-1----:R-:W-:Y:S01]  /*103e0*/  IMAD.U32 R39, R8.reuse, 0x10000, RZ ;  /* 0x0001000008277824 */ /* 0x042fe200078e00ff */
[----:B------:R-:W-:Y:S01]  /*103f0*/  LOP3.LUT R8, R8, 0xffff0000, RZ, 0xc0, !PT ;  /* 0xffff000008087812 */ /* 0x000fe200078ec0ff */
[C---:B------:R-:W-:Y:S01]  /*10400*/  IMAD.U32 R40, R9.reuse, 0x10000, RZ ;  /* 0x0001000009287824 */ /* 0x040fe200078e00ff */
[----:B------:R-:W-:Y:S01]  /*10410*/  LOP3.LUT R9, R9, 0xffff0000, RZ, 0xc0, !PT ;  /* 0xffff000009097812 */ /* 0x000fe200078ec0ff */
[-C--:B------:R-:W-:Y:S01]  /*10420*/  FMUL.FTZ R44, R45, R39.reuse ;  /* 0x000000272d2c7220 */ /* 0x080fe20000410000 */
[----:B------:R-:W-:Y:S01]  /*10430*/  FMUL.FTZ R46, R43, R39 ;  /* 0x000000272b2e7220 */ /* 0x000fe20000410000 */
[-C--:B------:R-:W-:Y:S01]  /*10440*/  FMUL.FTZ R39, R52, R8.reuse ;  /* 0x0000000834277220 */ /* 0x080fe20000410000 */
[C---:B------:R-:W-:Y:S01]  /*10450*/  IMAD.U32 R41, R10.reuse, 0x10000, RZ ;  /* 0x000100000a297824 */ /* 0x040fe200078e00ff */
[----:B------:R-:W-:Y:S01]  /*10460*/  LOP3.LUT R10, R10, 0xffff0000, RZ, 0xc0, !PT ;  /* 0xffff00000a0a7812 */ /* 0x000fe200078ec0ff */
[C---:B------:R-:W-:Y:S01]  /*10470*/  IMAD.U32 R42, R11.reuse, 0x10000, RZ ;  /* 0x000100000b2a7824 */ /* 0x040fe200078e00ff */
[----:B------:R-:W-:Y:S01]  /*10480*/  LOP3.LUT R11, R11, 0xffff0000, RZ, 0xc0, !PT ;  /* 0xffff00000b0b7812 */ /* 0x000fe200078ec0ff */
[----:B0-----:R-:W0:Y:S02]  /*10490*/  LDS.128 R4, [R56] ;  /* 0x0000000038047984 */ /* 0x001e240000000c00 */
[C---:B0-----:R-:W-:Y:S01]  /*104a0*/  IMAD.U32 R35, R4.reuse, 0x10000, RZ ;  /* 0x0001000004237824 */ /* 0x041fe200078e00ff */
[----:B------:R-:W-:Y:S01]  /*104b0*/  LOP3.LUT R4, R4, 0xffff0000, RZ, 0xc0, !PT ;  /* 0xffff000004047812 */ /* 0x000fe200078ec0ff */
[C---:B------:R-:W-:Y:S01]  /*104c0*/  IMAD.U32 R36, R5.reuse, 0x10000, RZ ;  /* 0x0001000005247824 */ /* 0x040fe200078e00ff */
[----:B------:R-:W-:Y:S01]  /*104d0*/  LOP3.LUT R5, R5, 0xffff0000, RZ, 0xc0, !PT ;  /* 0xffff000005057812 */ /* 0x000fe200078ec0ff */
[-C--:B------:R-:W-:Y:S01]  /*104e0*/  FFMA.FTZ R44, R43, R35.reuse, -R44 ;  /* 0x000000232b2c7223 */ /* 0x080fe2000001082c */
[----:B------:R-:W-:Y:S01]  /*104f0*/  FFMA.FTZ R46, R45, R35, R46 ;  /* 0x000000232d2e7223 */ /* 0x000fe2000001002e */
[----:B------:R-:W-:Y:S01]  /*10500*/  FMUL.FTZ R35, R48, R8 ;  /* 0x0000000830237220 */ /* 0x000fe20000410000 */
[-C--:B------:R-:W-:Y:S01]  /*10510*/  FMUL.FTZ R43, R54, R40.reuse ;  /* 0x00000028362b7220 */ /* 0x080fe20000410000 */
[----:B------:R-:W-:Y:S01]  /*10520*/  FMUL.FTZ R45, R50, R40 ;  /* 0x00000028322d7220 */ /* 0x000fe20000410000 */
[-C--:B------:R-:W-:Y:S01]  /*10530*/  FFMA.FTZ R39, R48, R4.reuse, -R39 ;  /* 0x0000000430277223 */ /* 0x080fe20000010827 */
[----:B------:R-:W-:Y:S01]  /*10540*/  FFMA.FTZ R35, R52, R4, R35 ;  /* 0x0000000434237223 */ /* 0x000fe20000010023 */
[----:B------:R-:W-:-:S02]  /*10550*/  IMAD.U32 R37, R6, 0x10000, RZ ;  /* 0x0001000006257824 */ /* 0x000fc400078e00ff */
[-C--:B------:R-:W-:Y:S01]  /*10560*/  FMUL.FTZ R4, R49, R41.reuse ;  /* 0x0000002931047220 */ /* 0x080fe20000410000 */
[----:B------:R-:W-:Y:S01]  /*10570*/  LOP3.LUT R40, R14, 0xffff0000, RZ, 0xc0, !PT ;  /* 0xffff00000e287812 */ /* 0x000fe200078ec0ff */
[-C--:B------:R-:W-:Y:S01]  /*10580*/  FFMA.FTZ R43, R50, R36.reuse, -R43 ;  /* 0x00000024322b7223 */ /* 0x080fe2000001082b */
[----:B------:R-:W-:Y:S01]  /*10590*/  LOP3.LUT R48, R24, 0xffff0000, RZ, 0xc0, !PT ;  /* 0xffff000018307812 */ /* 0x000fe200078ec0ff */
[----:B------:R-:W-:Y:S01]  /*105a0*/  FFMA.FTZ R45, R54, R36, R45 ;  /* 0x00000024362d7223 */ /* 0x000fe2000001002d */
[----:B------:R-:W-:Y:S01]  /*105b0*/  FMUL.FTZ R36, R47, R41 ;  /* 0x000000292f247220 */ /* 0x000fe20000410000 */
[----:B------:R-:W-:Y:S02]  /*105c0*/  IMAD.U32 R50, R25, 0x10000, RZ ;  /* 0x0001000019327824 */ /* 0x000fe400078e00ff */
[-C--:B------:R-:W-:Y:S01]  /*105d0*/  FFMA.FTZ R8, R47, R37.reuse, -R4 ;  /* 0x000000252f087223 */ /* 0x080fe20000010804 */
[-C--:B------:R-:W-:Y:S01]  /*105e0*/  FMUL.FTZ R41, R48, R10.reuse ;  /* 0x0000000a30297220 */ /* 0x080fe20000410000 */
[----:B------:R-:W-:Y:S01]  /*105f0*/  FMUL.FTZ R47, R40, R10 ;  /* 0x0000000a282f7220 */ /* 0x000fe20000410000 */
[----:B------:R-:W-:Y:S01]  /*10600*/  LOP3.LUT R6, R6, 0xffff0000, RZ, 0xc0, !PT ;  /* 0xffff000006067812 */ /* 0x000fe200078ec0ff */
[----:B------:R-:W-:Y:S01]  /*10610*/  FFMA.FTZ R10, R49, R37, R36 ;  /* 0x00000025310a7223 */ /* 0x000fe20000010024 */
[----:B------:R-:W-:-:S02]  /*10620*/  IMAD.U32 R38, R7, 0x10000, RZ ;  /* 0x0001000007267824 */ /* 0x000fc400078e00ff */
[----:B------:R-:W-:Y:S01]  /*10630*/  FMUL.FTZ R37, R50, R42 ;  /* 0x0000002a32257220 */ /* 0x000fe20000410000 */
[----:B------:R-:W-:Y:S01]  /*10640*/  IMAD.U32 R4, R15, 0x10000, RZ ;  /* 0x000100000f047824 */ /* 0x000fe200078e00ff */
[----:B------:R-:W-:Y:S01]  /*10650*/  LOP3.LUT R7, R7, 0xffff0000, RZ, 0xc0, !PT ;  /* 0xffff000007077812 */ /* 0x000fe200078ec0ff */
        /* <DEDUP_REMOVED lines=23> */
.L_x_632:
[----:B------:R-:W-:Y:S05]  /*107d0*/  BSYNC B1 ;  /* 0x0000000000017941 */ /* 0x000fea0003800000 */
.L_x_631:
[----:B------:R-:W-:Y:S01]  /*107e0*/  ISETP.GE.AND P0, PT, R218, R0, PT ;  /* 0x00000000da00720c */ /* 0x000fe20003f06270 */
[----:B------:R-:W-:-:S12]  /*107f0*/  BSSY B1, `(.L_x_635) ;  /* 0x00000bb000017945 */ /* 0x000fd80003800000 */
[----:B------:R-:W-:Y:S05]  /*10800*/  @P0 BRA `(.L_x_636) ;  /* 0x0000000800e40947 */ /* 0x000fea0003800000 */
[----:B------:R-:W5:Y:S01]  /*10810*/  LDC R51, c[0x0][0x3d4] ;  /* 0x0000f500ff337b82 */ /* 0x000f620000000800 */
[----:B------:R-:W-:Y:S01]  /*10820*/  BSSY B2, `(.L_x_637) ;  /* 0x000005f000027945 */ /* 0x000fe20003800000 */
[-C--:B-----5:R-:W-:Y:S02]  /*10830*/  ISETP.GE.AND P0, PT, R212, R51.reuse, PT ;  /* 0x00000033d400720c */ /* 0x0a0fe40003f06270 */
[----:B------:R-:W-:-:S11]  /*10840*/  ISETP.GE.AND P1, PT, R213, R51, PT ;  /* 0x00000033d500720c */ /* 0x000fd60003f26270 */
[----:B------:R-:W-:Y:S05]  /*10850*/  @P0 BRA `(.L_x_638) ;  /* 0x00000004006c0947 */ /* 0x000fea0003800000 */
[----:B-1234-:R-:W2:Y:S01]  /*10860*/  LDL R3, [R1+0x6c] ;  /* 0x00006c0001037983 */ /* 0x01eea20000100800 */
        /* <DEDUP_REMOVED lines=16> */
[----:B------:R-:W-:Y:S02]  /*10970*/  SHF.R.S32.HI R6, RZ, 0x1f, R3 ;  /* 0x0000001fff067819 */ /* 0x000fe40000011403 */
[----:B------:R-:W-:Y:S02]  /*10980*/  SHF.L.U32 R4, R3, 0x3, RZ ;  /* 0x0000000303047819 */ /* 0x000fe400000006ff */
        /* <DEDUP_REMOVED lines=40> */
[----:B------:R-:W-:-:S02]  /*10c10*/  IMAD.U32 R42, R11, 0x10000, RZ ;  /* 0x000100000b2a7824 */ /* 0x000fc400078e00ff */
[-C--:B------:R-:W-:Y:S01]  /*10c20*/  FFMA.FTZ R8, R47, R37.reuse, -R4 ;  /* 0x000000252f087223 */ /* 0x080fe20000010804 */
[----:B------:R-:W-:Y:S02]  /*10c30*/  IMAD.U32 R50, R34, 0x10000, RZ ;  /* 0x0001000022327824 */ /* 0x000fe400078e00ff */
        /* <DEDUP_REMOVED lines=29> */
.L_x_638:
[----:B------:R-:W-:Y:S05]  /*10e10*/  BSYNC B2 ;  /* 0x0000000000027941 */ /* 0x000fea0003800000 */
.L_x_637:
[----:B------:R-:W-:Y:S05]  /*10e20*/  @P1 BRA `(.L_x_636) ;  /* 0x00000004005c1947 */ /* 0x000fea0003800000 */
[----:B0--34-:R-:W3:Y:S01]  /*10e30*/  LDL R56, [R1+0x88] ;  /* 0x0000880001387983 */ /* 0x019ee20000100800 */
        /* <DEDUP_REMOVED lines=20> */
[----:B------:R-:W-:Y:S02]  /*10f80*/  LOP3.LUT R53, R15, 0xffff0000, RZ, 0xc0, !PT ;  /* 0xffff00000f357812 */ /* 0x000fe400078ec0ff */
[----:B------:R-:W-:-:S05]  /*10f90*/  LEA R3, R3, R16, 0x1 ;  /* 0x0000001003037211 */ /* 0x000fca00078e08ff */
[----:B------:R-:W0:Y:S02]  /*10fa0*/  LDS.128 R8, [R3+0x14400] ;  /* 0x0144000003087984 */ /* 0x000e240000000c00 */
[C---:B0-----:R-:W-:Y:S01]  /*10fb0*/  IMAD.U32 R39, R8.reuse, 0x10000, RZ ;  /* 0x0001000008277824 */ /* 0x041fe200078e00ff */
        /* <DEDUP_REMOVED lines=10> */
[----:B---3--:R-:W0:Y:S02]  /*11060*/  LDS.128 R4, [R56] ;  /* 0x0000000038047984 */ /* 0x008e240000000c00 */
        /* <DEDUP_REMOVED lines=51> */
.L_x_636:
[----:B------:R-:W-:Y:S05]  /*113a0*/  BSYNC B1 ;  /* 0x0000000000017941 */ /* 0x000fea0003800000 */
.L_x_635:
[----:B01234-:R-:W2:Y:S02]  /*113b0*/  LDL R3, [R1+0x74] ;  /* 0x0000740001037983 */ /* 0x01fea40000100800 */
[----:B--2---:R-:W-:-:S13]  /*113c0*/  ISETP.GE.AND P0, PT, R3, R0, PT ;  /* 0x000000000300720c */ /* 0x004fda0003f06270 */
[----:B------:R-:W-:Y:S05]  /*113d0*/  @P0 BRA `(.L_x_612) ;  /* 0x0000000800f00947 */ /* 0x000fea0003800000 */
[----:B------:R0:W5:Y:S01]  /*113e0*/  LDL R54, [R1+0x78] ;  /* 0x0000780001367983 */ /* 0x0001620000100800 */
[----:B------:R-:W1:Y:S03]  /*113f0*/  LDC R47, c[0x0][0x3d4] ;  /* 0x0000f500ff2f7b82 */ /* 0x000e660000000800 */
[----:B------:R0:W5:Y:S04]  /*11400*/  LDL R53, [R1+0x7c] ;  /* 0x00007c0001357983 */ /* 0x0001680000100800 */
[----:B------:R0:W5:Y:S01]  /*11410*/  LDL R52, [R1+0x80] ;  /* 0x0000800001347983 */ /* 0x0001620000100800 */
[----:B------:R-:W-:Y:S01]  /*11420*/  BSSY B1, `(.L_x_639) ;  /* 0x000005f000017945 */ /* 0x000fe20003800000 */
[----:B-1----:R-:W-:-:S02]  /*11430*/  ISETP.GE.AND P0, PT, R212, R47, PT ;  /* 0x0000002fd400720c */ /* 0x002fc40003f06270 */
[----:B------:R-:W-:-:S11]  /*11440*/  ISETP.GE.AND P1, PT, R213, R47, PT ;  /* 0x0000002fd500720c */ /* 0x000fd60003f26270 */
[----:B0-----:R-:W-:Y:S05]  /*11450*/  @P0 BRA `(.L_x_640) ;  /* 0x00000004006c0947 */ /* 0x001fea0003800000 */
[----:B------:R-:W2:Y:S01]  /*11460*/  LDL R3, [R1+0x6c] ;  /* 0x00006c0001037983 */ /* 0x000ea20000100800 */
[----:B------:R-:W-:Y:S01]  /*11470*/  LEA.HI R0, R47, R220, RZ, 0x1d ;  /* 0x000000dc2f007211 */ /* 0x000fe200078fe8ff */
[----:B------:R-:W-:Y:S01]  /*11480*/  IMAD.U32 R44, R31, 0x10000, RZ ;  /* 0x000100001f2c7824 */ /* 0x000fe200078e00ff */
[----:B-----5:R-:W-:Y:S01]  /*11490*/  LOP3.LUT R4, R54, 0x38, R212, 0xf8, !PT ;  /* 0x0000003836047812 */ /* 0x020fe200078ef8d4 */
[----:B------:R-:W-:Y:S01]  /*114a0*/  IMAD.U32 R42, R27, 0x10000, RZ ;  /* 0x000100001b2a7824 */ /* 0x000fe200078e00ff */
[----:B------:R-:W-:Y:S01]  /*114b0*/  SHF.R.S32.HI R5, RZ, 0x1f, R0 ;  /* 0x0000001fff057819 */ /* 0x000fe20000011400 */
[----:B------:R-:W-:Y:S01]  /*114c0*/  IMAD.U32 R51, R32, 0x10000, RZ ;  /* 0x0001000020337824 */ /* 0x000fe200078e00ff */
[----:B------:R-:W-:Y:S01]  /*114d0*/  LOP3.LUT R4, R52, R4, R53, 0xf6, !PT ;  /* 0x0000000434047212 */ /* 0x000fe200078ef635 */
[----:B------:R-:W-:Y:S01]  /*114e0*/  IMAD.U32 R49, R28, 0x10000, RZ ;  /* 0x000100001c317824 */ /* 0x000fe200078e00ff */
[----:B------:R-:W-:Y:S01]  /*114f0*/  LEA.HI R5, R5, R0, RZ, 0x3 ;  /* 0x0000000005057211 */ /* 0x000fe200078f18ff */
[----:B------:R-:W-:Y:S01]  /*11500*/  IMAD.U32 R48, R33, 0x10000, RZ ;  /* 0x0001000021307824 */ /* 0x000fe200078e00ff */
[----:B------:R-:W-:-:S03]  /*11510*/  LOP3.LUT R46, R31, 0xffff0000, RZ, 0xc0, !PT ;  /* 0xffff00001f2e7812 */ /* 0x000fc600078ec0ff */
[----:B------:R-:W-:Y:S01]  /*11520*/  IMAD.SHL.U32 R5, R5, 0x400, RZ ;  /* 0x0000040005057824 */ /* 0x000fe200078e00ff */
[----:B--2---:R-:W-:Y:S01]  /*11530*/  R2UR UR4, R3 ;  /* 0x00000000030472ca */ /* 0x004fe200000e0000 */
[----:B------:R-:W-:-:S05]  /*11540*/  IMAD.SHL.U32 R3, R0, 0x8, RZ ;  /* 0x0000000800037824 */ /* 0x000fca00078e00ff */
[----:B------:R-:W-:Y:S02]  /*11550*/  LOP3.LUT R0, R54, 0x38, R3, 0xf8, !PT ;  /* 0x0000003836007812 */ /* 0x000fe400078ef803 */
[----:B------:R-:W-:Y:S02]  /*11560*/  LOP3.LUT R3, R5, 0x7fffe000, RZ, 0xc0, !PT ;  /* 0x7fffe00005037812 */ /* 0x000fe400078ec0ff */
[----:B------:R-:W-:-:S03]  /*11570*/  LOP3.LUT R0, R0, R53, RZ, 0x3c, !PT ;  /* 0x0000003500007212 */ /* 0x000fc600078e3cff */
[----:B------:R-:W-:Y:S02]  /*11580*/  LEA R50, R4, UR4, 0x1 ;  /* 0x0000000404327c11 */ /* 0x000fe4000f8e08ff */
[----:B------:R-:W-:-:S03]  /*11590*/  IADD3 R3, R0, R3, R52 ;  /* 0x0000000300037210 */ /* 0x000fc60007ffe034 */
[----:B------:R-:W0:Y:S02]  /*115a0*/  LDS.128 R4, [R50] ;  /* 0x0000000032047984 */ /* 0x000e240000000c00 */
[----:B------:R-:W-:-:S05]  /*115b0*/  IMAD R3, R3, 0x2, R16 ;  /* 0x0000000203037824 */ /* 0x000fca00078e0210 */
[----:B------:R-:W1:Y:S01]  /*115c0*/  LDS.128 R8, [R3+0x14400] ;  /* 0x0144000003087984 */ /* 0x000e620000000c00 */
[C---:B0-----:R-:W-:Y:S01]  /*115d0*/  IMAD.U32 R0, R4.reuse, 0x10000, RZ ;  /* 0x0001000004007824 */ /* 0x041fe200078e00ff */
[----:B------:R-:W-:Y:S01]  /*115e0*/  LOP3.LUT R4, R4, 0xffff0000, RZ, 0xc0, !PT ;  /* 0xffff000004047812 */ /* 0x000fe200078ec0ff */
[C---:B------:R-:W-:Y:S01]  /*115f0*/  IMAD.U32 R36, R6.reuse, 0x10000, RZ ;  /* 0x0001000006247824 */ /* 0x040fe200078e00ff */
[----:B------:R-:W-:Y:S01]  /*11600*/  SHF.L.U32 R35, R5, 0x10, RZ ;  /* 0x0000001005237819 */ /* 0x000fe200000006ff */
[----:B------:R-:W-:Y:S01]  /*11610*/  IMAD.U32 R37, R7, 0x10000, RZ ;  /* 0x0001000007257824 */ /* 0x000fe200078e00ff */
[----:B------:R-:W-:Y:S01]  /*11620*/  LOP3.LUT R6, R6, 0xffff0000, RZ, 0xc0, !PT ;  /* 0xffff000006067812 */ /* 0x000fe200078ec0ff */
[C---:B-1----:R-:W-:Y:S01]  /*11630*/  IMAD.U32 R38, R8.reuse, 0x10000, RZ ;  /* 0x0001000008267824 */ /* 0x042fe200078e00ff */
[----:B------:R-:W-:Y:S01]  /*11640*/  LOP3.LUT R8, R8, 0xffff0000, RZ, 0xc0, !PT ;  /* 0xffff000008087812 */ /* 0x000fe200078ec0ff */
[C---:B------:R-:W-:Y:S01]  /*11650*/  IMAD.U32 R39, R9.reuse, 0x10000, RZ ;  /* 0x0001000009277824 */ /* 0x040fe200078e00ff */
[----:B------:R-:W-:Y:S01]  /*11660*/  LOP3.LUT R9, R9, 0xffff0000, RZ, 0xc0, !PT ;  /* 0xffff000009097812 */ /* 0x000fe200078ec0ff */
[-C--:B------:R-:W-:Y:S01]  /*11670*/  FMUL.FTZ R43, R44, R38.reuse ;  /* 0x000000262c2b7220 */ /* 0x080fe20000410000 */
[----:B------:R-:W-:Y:S01]  /*11680*/  FMUL.FTZ R31, R42, R38 ;  /* 0x000000262a1f7220 */ /* 0x000fe20000410000 */
[----:B------:R-:W-:Y:S01]  /*11690*/  LOP3.LUT R38, R27, 0xffff0000, RZ, 0xc0, !PT ;  /* 0xffff00001b267812 */ /* 0x000fe200078ec0ff */
[----:B------:R-:W-:Y:S01]  /*116a0*/  FMUL.FTZ R27, R46, R8 ;  /* 0x000000082e1b7220 */ /* 0x000fe20000410000 */
[-C--:B------:R-:W-:Y:S01]  /*116b0*/  FFMA.FTZ R43, R42, R0.reuse, -R43 ;  /* 0x000000002a2b7223 */ /* 0x080fe2000001082b */
[----:B------:R-:W-:Y:S01]  /*116c0*/  FFMA.FTZ R31, R44, R0, R31 ;  /* 0x000000002c1f7223 */ /* 0x000fe2000001001f */
[----:B------:R-:W-:-:S02]  /*116d0*/  IMAD.U32 R40, R10, 0x10000, RZ ;  /* 0x000100000a287824 */ /* 0x000fc400078e00ff */
[C---:B------:R-:W-:Y:S01]  /*116e0*/  FMUL.FTZ R45, R38.reuse, R8 ;  /* 0x00000008262d7220 */ /* 0x040fe20000410000 */
[-C--:B------:R-:W-:Y:S01]  /*116f0*/  FFMA.FTZ R0, R38, R4.reuse, -R27 ;  /* 0x0000000426007223 */ /* 0x080fe2000001081b */
[----:B------:R-:W-:Y:S01]  /*11700*/  LOP3.LUT R10, R10, 0xffff0000, RZ, 0xc0, !PT ;  /* 0xffff00000a0a7812 */ /* 0x000fe200078ec0ff */
[-C--:B------:R-:W-:Y:S01]  /*11710*/  FMUL.FTZ R38, R51, R39.reuse ;  /* 0x0000002733267220 */ /* 0x080fe20000410000 */
[----:B------:R-:W-:Y:S01]  /*11720*/  FFMA.FTZ R8, R46, R4, R45 ;  /* 0x000000042e087223 */ /* 0x000fe2000001002d */
[----:B------:R-:W-:Y:S01]  /*11730*/  FMUL.FTZ R42, R49, R39 ;  /* 0x00000027312a7220 */ /* 0x000fe20000410000 */
[C---:B------:R-:W-:Y:S01]  /*11740*/  IMAD.U32 R4, R29.reuse, 0x10000, RZ ;  /* 0x000100001d047824 */ /* 0x040fe200078e00ff */
[----:B------:R-:W-:Y:S01]  /*11750*/  LOP3.LUT R44, R29, 0xffff0000, RZ, 0xc0, !PT ;  /* 0xffff00001d2c7812 */ /* 0x000fe200078ec0ff */
[----:B------:R-:W-:Y:S01]  /*11760*/  FMUL.FTZ R27, R48, R40 ;  /* 0x00000028301b7220 */ /* 0x000fe20000410000 */
[----:B------:R-:W-:Y:S01]  /*11770*/  LOP3.LUT R46, R33, 0xffff0000, RZ, 0xc0, !PT ;  /* 0xffff0000212e7812 */ /* 0x000fe200078ec0ff */
[----:B------:R-:W-:-:S02]  /*11780*/  IMAD.U32 R41, R11, 0x10000, RZ ;  /* 0x000100000b297824 */ /* 0x000fc400078e00ff */
[-C--:B------:R-:W-:Y:S01]  /*11790*/  FFMA.FTZ R38, R49, R35.reuse, -R38 ;  /* 0x0000002331267223 */ /* 0x080fe20000010826 */
[----:B------:R-:W-:Y:S01]  /*117a0*/  FFMA.FTZ R42, R51, R35, R42 ;  /* 0x00000023332a7223 */ /* 0x000fe2000001002a */
[----:B------:R-:W-:Y:S01]  /*117b0*/  FMUL.FTZ R29, R4, R40 ;  /* 0x00000028041d7220 */ /* 0x000fe20000410000 */
[----:B------:R-:W-:Y:S02]  /*117c0*/  IMAD.U32 R45, R34, 0x10000, RZ ;  /* 0x00010000222d7824 */ /* 0x000fe400078e00ff */
[-C--:B------:R-:W-:Y:S01]  /*117d0*/  FMUL.FTZ R33, R46, R10.reuse ;  /* 0x0000000a2e217220 */ /* 0x080fe20000410000 */
[----:B------:R-:W-:Y:S01]  /*117e0*/  FMUL.FTZ R35, R44, R10 ;  /* 0x0000000a2c237220 */ /* 0x000fe20000410000 */
[----:B------:R-:W-:Y:S02]  /*117f0*/  IMAD.U32 R39, R30, 0x10000, RZ ;  /* 0x000100001e277824 */ /* 0x000fe400078e00ff */
[-C--:B------:R-:W-:Y:S01]  /*11800*/  FFMA.FTZ R27, R4, R36.reuse, -R27 ;  /* 0x00000024041b7223 */ /* 0x080fe2000001081b */
[----:B------:R-:W-:Y:S01]  /*11810*/  FFMA.FTZ R10, R48, R36, R29 ;  /* 0x00000024300a7223 */ /* 0x000fe2000001001d */
[-C--:B------:R-:W-:Y:S01]  /*11820*/  FMUL.FTZ R4, R45, R41.reuse ;  /* 0x000000292d047220 */ /* 0x080fe20000410000 */
[-C--:B------:R-:W-:Y:S01]  /*11830*/  FFMA.FTZ R36, R44, R6.reuse, -R33 ;  /* 0x000000062c247223 */ /* 0x080fe20000010821 */
[----:B------:R-:W-:Y:S01]  /*11840*/  FFMA.FTZ R35, R46, R6, R35 ;  /* 0x000000062e237223 */ /* 0x000fe20000010023 */
[C---:B------:R-:W-:Y:S01]  /*11850*/  FMUL.FTZ R6, R39.reuse, R41 ;  /* 0x0000002927067220 */ /* 0x040fe20000410000 */
[----:B------:R-:W-:Y:S01]  /*11860*/  LOP3.LUT R41, R32, 0xffff0000, RZ, 0xc0, !PT ;  /* 0xffff000020297812 */ /* 0x000fe200078ec0ff */
[-C--:B------:R-:W-:Y:S01]  /*11870*/  FFMA.FTZ R29, R39, R37.reuse, -R4 ;  /* 0x00000025271d7223 */ /* 0x080fe20000010804 */
[----:B------:R-:W-:Y:S01]  /*11880*/  LOP3.LUT R11, R11, 0xffff0000, RZ, 0xc0, !PT ;  /* 0xffff00000b0b7812 */ /* 0x000fe200078ec0ff */
[----:B------:R-:W-:Y:S01]  /*11890*/  FFMA.FTZ R37, R45, R37, R6 ;  /* 0x000000252d257223 */ /* 0x000fe20000010006 */
[----:B------:R-:W-:Y:S01]  /*118a0*/  LOP3.LUT R33, R28, 0xffff0000, RZ, 0xc0, !PT ;  /* 0xffff00001c217812 */ /* 0x000fe200078ec0ff */
[----:B------:R-:W-:Y:S01]  /*118b0*/  FMUL.FTZ R4, R41, R9 ;  /* 0x0000000929047220 */ /* 0x000fe20000410000 */
[----:B------:R-:W-:-:S02]  /*118c0*/  LOP3.LUT R49, R34, 0xffff0000, RZ, 0xc0, !PT ;  /* 0xffff000022317812 */ /* 0x000fc400078ec0ff */
[----:B------:R-:W-:Y:S01]  /*118d0*/  LOP3.LUT R39, R30, 0xffff0000, RZ, 0xc0, !PT ;  /* 0xffff00001e277812 */ /* 0x000fe200078ec0ff */
[----:B------:R-:W-:Y:S01]  /*118e0*/  FMUL.FTZ R6, R33, R9 ;  /* 0x0000000921067220 */ /* 0x000fe20000410000 */
[----:B------:R-:W-:Y:S01]  /*118f0*/  LOP3.LUT R5, R5, 0xffff0000, RZ, 0xc0, !PT ;  /* 0xffff000005057812 */ /* 0x000fe200078ec0ff */
[-C--:B------:R-:W-:Y:S01]  /*11900*/  FMUL.FTZ R28, R49, R11.reuse ;  /* 0x0000000b311c7220 */ /* 0x080fe20000410000 */
[----:B------:R-:W-:Y:S01]  /*11910*/  LOP3.LUT R7, R7, 0xffff0000, RZ, 0xc0, !PT ;  /* 0xffff000007077812 */ /* 0x000fe200078ec0ff */
[----:B------:R-:W-:Y:S01]  /*11920*/  FMUL.FTZ R30, R39, R11 ;  /* 0x0000000b271e7220 */ /* 0x000fe20000410000 */
[----:B------:R-:W-:Y:S01]  /*11930*/  F2FP.BF16.F32.PACK_AB R10, R35, R10 ;  /* 0x0000000a230a723e */ /* 0x000fe200000010ff */
[-C--:B------:R-:W-:Y:S01]  /*11940*/  FFMA.FTZ R9, R33, R5.reuse, -R4 ;  /* 0x0000000521097223 */ /* 0x080fe20000010804 */
[----:B------:R-:W-:Y:S01]  /*11950*/  FFMA.FTZ R11, R41, R5, R6 ;  /* 0x00000005290b7223 */ /* 0x000fe20000010006 */
[-C--:B------:R-:W-:Y:S01]  /*11960*/  FFMA.FTZ R28, R39, R7.reuse, -R28 ;  /* 0x00000007271c7223 */ /* 0x080fe2000001081c */
[----:B------:R-:W-:Y:S01]  /*11970*/  FFMA.FTZ R30, R49, R7, R30 ;  /* 0x00000007311e7223 */ /* 0x000fe2000001001e */
[----:B------:R-:W-:-:S02]  /*11980*/  F2FP.BF16.F32.PACK_AB R6, R36, R27 ;  /* 0x0000001b2406723e */ /* 0x000fc400000010ff */
[----:B------:R-:W-:Y:S02]  /*11990*/  F2FP.BF16.F32.PACK_AB R5, R9, R38 ;  /* 0x000000260905723e */ /* 0x000fe400000010ff */
[----:B------:R-:W-:Y:S02]  /*119a0*/  F2FP.BF16.F32.PACK_AB R4, R0, R43 ;  /* 0x0000002b0004723e */ /* 0x000fe400000010ff */
[----:B------:R-:W-:Y:S02]  /*119b0*/  F2FP.BF16.F32.PACK_AB R9, R11, R42 ;  /* 0x0000002a0b09723e */ /* 0x000fe400000010ff */
[----:B------:R-:W-:Y:S02]  /*119c0*/  F2FP.BF16.F32.PACK_AB R7, R28, R29 ;  /* 0x0000001d1c07723e */ /* 0x000fe400000010ff */
[----:B------:R-:W-:Y:S02]  /*119d0*/  F2FP.BF16.F32.PACK_AB R8, R8, R31 ;  /* 0x0000001f0808723e */ /* 0x000fe400000010ff */
[----:B------:R-:W-:Y:S01]  /*119e0*/  F2FP.BF16.F32.PACK_AB R11, R30, R37 ;  /* 0x000000251e0b723e */ /* 0x000fe200000010ff */
[----:B------:R0:W-:Y:S04]  /*119f0*/  STS.128 [R50], R4 ;  /* 0x0000000432007388 */ /* 0x0001e80000000c00 */
[----:B------:R0:W-:Y:S02]  /*11a00*/  STS.128 [R3+0x14400], R8 ;  /* 0x0144000803007388 */ /* 0x0001e40000000c00 */
.L_x_640:
[----:B------:R-:W-:Y:S05]  /*11a10*/  BSYNC B1 ;  /* 0x0000000000017941 */ /* 0x000fea0003800000 */
.L_x_639:
[----:B------:R-:W-:Y:S05]  /*11a20*/  @P1 BRA `(.L_x_612) ;  /* 0x00000004005c1947 */ /* 0x000fea0003800000 */
[----:B------:R-:W2:Y:S01]  /*11a30*/  LDL R40, [R1+0x84] ;  /* 0x0000840001287983 */ /* 0x000ea20000100800 */
[----:B------:R-:W-:Y:S01]  /*11a40*/  LEA.HI R26, R47, R26, RZ, 0x1d ;  /* 0x0000001a2f1a7211 */ /* 0x000fe200078fe8ff */
[C---:B------:R-:W-:Y:S01]  /*11a50*/  IMAD.U32 R36, R20.reuse, 0x10000, RZ ;  /* 0x0001000014247824 */ /* 0x040fe200078e00ff */
[----:B------:R-:W-:Y:S01]  /*11a60*/  LOP3.LUT R38, R20, 0xffff0000, RZ, 0xc0, !PT ;  /* 0xffff000014267812 */ /* 0x000fe200078ec0ff */
[----:B------:R-:W-:Y:S01]  /*11a70*/  IMAD.U32 R34, R12, 0x10000, RZ ;  /* 0x000100000c227824 */ /* 0x000fe200078e00ff */
[----:B0-----:R-:W-:Y:S01]  /*11a80*/  SHF.R.S32.HI R3, RZ, 0x1f, R26 ;  /* 0x0000001fff037819 */ /* 0x001fe2000001141a */
[----:B------:R-:W-:Y:S01]  /*11a90*/  IMAD.SHL.U32 R0, R26, 0x8, RZ ;  /* 0x000000081a007824 */ /* 0x000fe200078e00ff */
[----:B------:R-:W-:Y:S01]  /*11aa0*/  LOP3.LUT R12, R12, 0xffff0000, RZ, 0xc0, !PT ;  /* 0xffff00000c0c7812 */ /* 0x000fe200078ec0ff */
[----:B------:R-:W-:Y:S01]  /*11ab0*/  IMAD.U32 R20, R13, 0x10000, RZ ;  /* 0x000100000d147824 */ /* 0x000fe200078e00ff */
[----:B------:R-:W-:Y:S01]  /*11ac0*/  LEA.HI R3, R3, R26, RZ, 0x3 ;  /* 0x0000001a03037211 */ /* 0x000fe200078f18ff */
[----:B------:R-:W-:Y:S01]  /*11ad0*/  IMAD.U32 R41, R24, 0x10000, RZ ;  /* 0x0001000018297824 */ /* 0x000fe200078e00ff */
[----:B-----5:R-:W-:-:S02]  /*11ae0*/  LOP3.LUT R0, R54, 0x38, R0, 0xf8, !PT ;  /* 0x0000003836007812 */ /* 0x020fc400078ef800 */
[----:B------:R-:W-:Y:S01]  /*11af0*/  LOP3.LUT R24, R24, 0xffff0000, RZ, 0xc0, !PT ;  /* 0xffff000018187812 */ /* 0x000fe200078ec0ff */
[----:B------:R-:W-:Y:S01]  /*11b00*/  IMAD.SHL.U32 R3, R3, 0x400, RZ ;  /* 0x0000040003037824 */ /* 0x000fe200078e00ff */
[----:B------:R-:W-:Y:S02]  /*11b10*/  LOP3.LUT R0, R0, R53, RZ, 0x3c, !PT ;  /* 0x0000003500007212 */ /* 0x000fe400078e3cff */
[----:B------:R-:W-:Y:S02]  /*11b20*/  LOP3.LUT R13, R13, 0xffff0000, RZ, 0xc0, !PT ;  /* 0xffff00000d0d7812 */ /* 0x000fe400078ec0ff */
        /* <DEDUP_REMOVED lines=11> */
[----:B------:R-:W-:Y:S01]  /*11be0*/  FMUL.FTZ R37, R12, R8 ;  /* 0x000000080c257220 */ /* 0x000fe20000410000 */
[----:B------:R-:W-:-:S02]  /*11bf0*/  IMAD.U32 R31, R10, 0x10000, RZ ;  /* 0x000100000a1f7824 */ /* 0x000fc400078e00ff */
[----:B------:R-:W-:Y:S01]  /*11c00*/  FMUL.FTZ R39, R20, R30 ;  /* 0x0000001e14277220 */ /* 0x000fe20000410000 */
[----:B------:R-:W-:Y:S01]  /*11c10*/  LOP3.LUT R10, R10, 0xffff0000, RZ, 0xc0, !PT ;  /* 0xffff00000a0a7812 */ /* 0x000fe200078ec0ff */
[C---:B------:R-:W-:Y:S01]  /*11c20*/  IMAD.U32 R32, R11.reuse, 0x10000, RZ ;  /* 0x000100000b207824 */ /* 0x040fe200078e00ff */
[----:B------:R-:W-:Y:S01]  /*11c30*/  LOP3.LUT R11, R11, 0xffff0000, RZ, 0xc0, !PT ;  /* 0xffff00000b0b7812 */ /* 0x000fe200078ec0ff */
[----:B--2---:R-:W0:Y:S02]  /*11c40*/  LDS.128 R4, [R40] ;  /* 0x0000000028047984 */ /* 0x004e240000000c00 */
[C---:B0-----:R-:W-:Y:S01]  /*11c50*/  IMAD.U32 R0, R4.reuse, 0x10000, RZ ;  /* 0x0001000004007824 */ /* 0x041fe200078e00ff */
[----:B------:R-:W-:Y:S01]  /*11c60*/  LOP3.LUT R4, R4, 0xffff0000, RZ, 0xc0, !PT ;  /* 0xffff000004047812 */ /* 0x000fe200078ec0ff */
[----:B------:R-:W-:Y:S01]  /*11c70*/  IMAD.U32 R26, R5, 0x10000, RZ ;  /* 0x00010000051a7824 */ /* 0x000fe200078e00ff */
[----:B------:R-:W-:Y:S01]  /*11c80*/  SHF.L.U32 R28, R7, 0x10, RZ ;  /* 0x00000010071c7819 */ /* 0x000fe200000006ff */
[----:B------:R-:W-:Y:S01]  /*11c90*/  FFMA.FTZ R33, R34, R0, -R33 ;  /* 0x0000000022217223 */ /* 0x000fe20000010821 */
[----:B------:R-:W-:-:S02]  /*11ca0*/  IMAD.U32 R34, R21, 0x10000, RZ ;  /* 0x0001000015227824 */ /* 0x000fc400078e00ff */
[----:B------:R-:W-:Y:S01]  /*11cb0*/  FFMA.FTZ R29, R36, R0, R29 ;  /* 0x00000000241d7223 */ /* 0x000fe2000001001d */
[-C--:B------:R-:W-:Y:S01]  /*11cc0*/  FFMA.FTZ R0, R12, R4.reuse, -R35 ;  /* 0x000000040c007223 */ /* 0x080fe20000010823 */
[----:B------:R-:W-:Y:S01]  /*11cd0*/  FFMA.FTZ R8, R38, R4, R37 ;  /* 0x0000000426087223 */ /* 0x000fe20000010025 */
[----:B------:R-:W-:Y:S01]  /*11ce0*/  FMUL.FTZ R35, R34, R30 ;  /* 0x0000001e22237220 */ /* 0x000fe20000410000 */
[----:B------:R-:W-:Y:S02]  /*11cf0*/  IMAD.U32 R37, R14, 0x10000, RZ ;  /* 0x000100000e257824 */ /* 0x000fe400078e00ff */
[-C--:B------:R-:W-:Y:S01]  /*11d00*/  FMUL.FTZ R4, R41, R31.reuse ;  /* 0x0000001f29047220 */ /* 0x080fe20000410000 */
[----:B------:R-:W-:Y:S01]  /*11d10*/  IMAD.U32 R27, R6, 0x10000, RZ ;  /* 0x00010000061b7824 */ /* 0x000fe200078e00ff */
[----:B------:R-:W-:Y:S01]  /*11d20*/  LOP3.LUT R14, R14, 0xffff0000, RZ, 0xc0, !PT ;  /* 0xffff00000e0e7812 */ /* 0x000fe200078ec0ff */
[-C--:B------:R-:W-:Y:S01]  /*11d30*/  FFMA.FTZ R35, R20, R26.reuse, -R35 ;  /* 0x0000001a14237223 */ /* 0x080fe20000010823 */
[----:B------:R-:W-:Y:S01]  /*11d40*/  FFMA.FTZ R39, R34, R26, R39 ;  /* 0x0000001a22277223 */ /* 0x000fe20000010027 */
[C---:B------:R-:W-:Y:S01]  /*11d50*/  FMUL.FTZ R12, R37.reuse, R31 ;  /* 0x0000001f250c7220 */ /* 0x040fe20000410000 */
[----:B------:R-:W-:Y:S01]  /*11d60*/  FFMA.FTZ R20, R37, R27, -R4 ;  /* 0x0000001b25147223 */ /* 0x000fe20000010804 */
[----:B------:R-:W-:-:S02]  /*11d70*/  IMAD.U32 R26, R25, 0x10000, RZ ;  /* 0x00010000191a7824 */ /* 0x000fc400078e00ff */
[-C--:B------:R-:W-:Y:S01]  /*11d80*/  FMUL.FTZ R31, R24, R10.reuse ;  /* 0x0000000a181f7220 */ /* 0x080fe20000410000 */
[----:B------:R-:W-:Y:S02]  /*11d90*/  IMAD.U32 R4, R15, 0x10000, RZ ;  /* 0x000100000f047824 */ /* 0x000fe400078e00ff */
[----:B------:R-:W-:Y:S01]  /*11da0*/  FMUL.FTZ R37, R14, R10 ;  /* 0x0000000a0e257220 */ /* 0x000fe20000410000 */
[----:B------:R-:W-:Y:S01]  /*11db0*/  LOP3.LUT R6, R6, 0xffff0000, RZ, 0xc0, !PT ;  /* 0xffff000006067812 */ /* 0x000fe200078ec0ff */
[----:B------:R-:W-:Y:S01]  /*11dc0*/  FFMA.FTZ R10, R41, R27, R12 ;  /* 0x0000001b290a7223 */ /* 0x000fe2000001000c */
[-C--:B------:R-:W-:Y:S01]  /*11dd0*/  FMUL.FTZ R27, R26, R32.reuse ;  /* 0x000000201a1b7220 */ /* 0x080fe20000410000 */
[----:B------:R-:W-:Y:S01]  /*11de0*/  LOP3.LUT R21, R21, 0xffff0000, RZ, 0xc0, !PT ;  /* 0xffff000015157812 */ /* 0x000fe200078ec0ff */
[----:B------:R-:W-:Y:S01]  /*11df0*/  FMUL.FTZ R41, R4, R32 ;  /* 0x0000002004297220 */ /* 0x000fe20000410000 */
[----:B------:R-:W-:Y:S01]  /*11e00*/  LOP3.LUT R25, R25, 0xffff0000, RZ, 0xc0, !PT ;  /* 0xffff000019197812 */ /* 0x000fe200078ec0ff */
[----:B------:R-:W-:Y:S01]  /*11e10*/  FFMA.FTZ R37, R24, R6, R37 ;  /* 0x0000000618257223 */ /* 0x000fe20000010025 */
[----:B------:R-:W-:Y:S01]  /*11e20*/  LOP3.LUT R15, R15, 0xffff0000, RZ, 0xc0, !PT ;  /* 0xffff00000f0f7812 */ /* 0x000fe200078ec0ff */
[----:B------:R-:W-:Y:S01]  /*11e30*/  FFMA.FTZ R27, R4, R28, -R27 ;  /* 0x0000001c041b7223 */ /* 0x000fe2000001081b */
[----:B------:R-:W-:Y:S01]  /*11e40*/  LOP3.LUT R5, R5, 0xffff0000, RZ, 0xc0, !PT ;  /* 0xffff000005057812 */ /* 0x000fe200078ec0ff */
[----:B------:R-:W-:Y:S01]  /*11e50*/  FFMA.FTZ R31, R14, R6, -R31 ;  /* 0x000000060e1f7223 */ /* 0x000fe2000001081f */
[----:B------:R-:W-:Y:S01]  /*11e60*/  LOP3.LUT R7, R7, 0xffff0000, RZ, 0xc0, !PT ;  /* 0xffff000007077812 */ /* 0x000fe200078ec0ff */
        /* <DEDUP_REMOVED lines=19> */
.L_x_612:
[----:B------:R-:W-:Y:S05]  /*11fa0*/  BSYNC B0 ;  /* 0x0000000000007941 */ /* 0x000fea0003800000 */
.L_x_578:
[----:B------:R-:W-:Y:S01]  /*11fb0*/  @!PT LDS RZ, [RZ] ;  /* 0x00000000fffff984 */ /* 0x000fe20000000800 */
[----:B------:R-:W-:Y:S01]  /*11fc0*/  @!PT LDS RZ, [RZ] ;  /* 0x00000000fffff984 */ /* 0x000fe20000000800 */
[----:B------:R-:W-:Y:S01]  /*11fd0*/  @!PT LDS RZ, [RZ] ;  /* 0x00000000fffff984 */ /* 0x000fe20000000800 */
[----:B------:R-:W-:Y:S01]  /*11fe0*/  @!PT LDS RZ, [RZ] ;  /* 0x00000000fffff984 */ /* 0x000fe20000000800 */
[----:B------:R0:W-:Y:S06]  /*11ff0*/  MEMBAR.ALL.CTA ;  /* 0x0000000000007992 */ /* 0x0001ec0000008000 */
[----:B0-----:R-:W0:Y:S01]  /*12000*/  FENCE.VIEW.ASYNC.S ;  /* 0x00000000000073c6 */ /* 0x001e220000000000 */
[----:B------:R-:W-:Y:S05]  /*12010*/  WARPSYNC.ALL ;  /* 0x0000000000007948 */ /* 0x000fea0003800000 */
[----:B0-----:R-:W-:Y:S06]  /*12020*/  BAR.SYNC.DEFER_BLOCKING 0xd, 0x100 ;  /* 0x0344000000007b1d */ /* 0x001fec0000010000 */
.L_x_576:
[----:B------:R-:W-:-:S06]  /*12030*/  ULOP3.LUT UR4, UR60, 0x1, URZ, 0xfc, !UPT ;  /* 0x000000013c047892 */ /* 0x000fcc000f8efc3f */
[----:B------:R-:W-:-:S05]  /*12040*/  IMAD.U32 R0, RZ, RZ, UR4 ;  /* 0x00000004ff007e24 */ /* 0x000fca000f8e00ff */
[----:B------:R-:W-:-:S13]  /*12050*/  ISETP.NE.AND P0, PT, R0, 0x3, PT ;  /* 0x000000030000780c */ /* 0x000fda0003f05270 */
[----:B------:R-:W-:Y:S05]  /*12060*/  @!P0 BRA `(.L_x_641) ;  /* 0x0000000000048947 */ /* 0x000fea0003800000 */
[----:B------:R-:W-:Y:S01]  /*12070*/  BPT.TRAP 0x1 ;  /* 0x000000040000795c */ /* 0x000fe20000300000 */
.L_x_641:
[----:B------:R-:W-:Y:S01]  /*12080*/  IMAD R0, R221, 0x8, R16 ;  /* 0x00000008dd007824 */ /* 0x000fe200078e0210 */
[----:B01234-:R-:W-:-:S04]  /*12090*/  SHF.L.U32 R3, R222, 0x1f, RZ ;  /* 0x0000001fde037819 */ /* 0x01ffc800000006ff */
[----:B------:R0:W1:Y:S01]  /*120a0*/  SYNCS.PHASECHK.TRANS64.TRYWAIT P1, [R0+URZ+0x38830], R3 ;  /* 0x03883003000075a7 */ /* 0x000062000802017f */
[----:B------:R-:W-:Y:S05]  /*120b0*/  @!P0 BRA `(.L_x_642) ;  /* 0x0000000000048947 */ /* 0x000fea0003800000 */
[----:B------:R-:W-:Y:S01]  /*120c0*/  BPT.TRAP 0x1 ;  /* 0x000000040000795c */ /* 0x000fe20000300000 */
.L_x_642:
[----:B------:R-:W2:Y:S01]  /*120d0*/  LDL R6, [R1+0x70] ;  /* 0x0000700001067983 */ /* 0x000ea20000100800 */
[----:B------:R-:W-:Y:S01]  /*120e0*/  IMAD.MOV.U32 R5, RZ, RZ, -0x2 ;  /* 0xfffffffeff057424 */ /* 0x000fe200078e00ff */
[----:B--2---:R-:W-:-:S04]  /*120f0*/  SHF.R.S32.HI R4, RZ, 0x1f, R6 ;  /* 0x0000001fff047819 */ /* 0x004fc80000011406 */
[----:B------:R-:W-:-:S04]  /*12100*/  LEA.HI R4, R4, R6, RZ, 0x2 ;  /* 0x0000000604047211 */ /* 0x000fc800078f10ff */
[----:B------:R-:W-:-:S05]  /*12110*/  LOP3.LUT R4, R4, 0x7ffffffc, RZ, 0xc0, !PT ;  /* 0x7ffffffc04047812 */ /* 0x000fca00078ec0ff */
[----:B------:R-:W-:Y:S01]  /*12120*/  IMAD.IADD R4, R6, 0x1, -R4 ;  /* 0x0000000106047824 */ /* 0x000fe200078e0a04 */
[----:B-1----:R-:W-:Y:S06]  /*12130*/  @P1 BRA `(.L_x_643) ;  /* 0x0000000000081947 */ /* 0x002fec0003800000 */
[----:B------:R-:W1:Y:S02]  /*12140*/  SYNCS.PHASECHK.TRANS64.TRYWAIT P1, [R0+URZ+0x38830], R3 ;  /* 0x03883003000075a7 */ /* 0x000e64000802017f */
[----:B-1----:R-:W-:Y:S05]  /*12150*/  @!P1 BRA `(.L_x_644) ;  /* 0x0000014000449947 */ /* 0x002fea0003800000 */
.L_x_643:
[----:B------:R-:W2:Y:S01]  /*12160*/  S2R R6, SR_TID.X ;  /* 0x0000000000067919 */ /* 0x000ea20000002100 */
[----:B------:R-:W-:Y:S05]  /*12170*/  WARPSYNC.ALL ;  /* 0x0000000000007948 */ /* 0x000fea0003800000 */
[----:B------:R-:W-:Y:S02]  /*12180*/  IMAD R5, R4, R5, 0x50 ;  /* 0x0000005004057424 */ /* 0x000fe400078e0205 */
[----:B------:R-:W-:Y:S01]  /*12190*/  IMAD.MOV.U32 R151, RZ, RZ, RZ ;  /* 0x000000ffff977224 */ /* 0x000fe200078e00ff */
[----:B--2---:R-:W-:-:S04]  /*121a0*/  LOP3.LUT R6, R6, 0x7f, RZ, 0xc0, !PT ;  /* 0x0000007f06067812 */ /* 0x004fc800078ec0ff */
[----:B------:R-:W-:Y:S01]  /*121b0*/  ISETP.NE.AND P1, PT, R6, RZ, PT ;  /* 0x000000ff0600720c */ /* 0x000fe20003f25270 */
[----:B01----:R-:W-:Y:S01]  /*121c0*/  VIADD R3, R16, 0x24400 ;  /* 0x0002440010037836 */ /* 0x003fe20000000000 */
[----:B------:R-:W-:Y:S01]  /*121d0*/  R2UR UR12, R2 ;  /* 0x00000000020c72ca */ /* 0x000fe200000e0000 */
[----:B------:R-:W-:Y:S01]  /*121e0*/  WARPGROUP.ARRIVE ;  /* 0x00000000000079c5 */ /* 0x000fe20000000000 */
[----:B------:R-:W-:Y:S01]  /*121f0*/  UMOV UR9, 0x40000040 ;  /* 0x4000004000097882 */ /* 0x000fe20000000000 */
[----:B------:R-:W-:Y:S01]  /*12200*/  MOV R7, 0x40000040 ;  /* 0x4000004000077802 */ /* 0x000fe20000000f00 */
[----:B------:R-:W-:Y:S01]  /*12210*/  UMOV UR5, UR9 ;  /* 0x0000000900057c82 */ /* 0x000fe20008000000 */
[----:B------:R-:W-:Y:S01]  /*12220*/  SHF.R.U32.HI R3, RZ, 0x4, R3 ;  /* 0x00000004ff037819 */ /* 0x000fe20000011603 */
[----:B------:R-:W-:Y:S01]  /*12230*/  IMAD.MOV.U32 R9, RZ, RZ, 0x40000040 ;  /* 0x40000040ff097424 */ /* 0x000fe200078e00ff */
[----:B------:R-:W-:Y:S01]  /*12240*/  R2UR UR7, R7 ;  /* 0x00000000070772ca */ /* 0x000fe200000e0000 */
[----:B------:R-:W-:Y:S01]  /*12250*/  IMAD.MOV.U32 R7, RZ, RZ, 0x40000040 ;  /* 0x40000040ff077424 */ /* 0x000fe200078e00ff */
[----:B------:R-:W-:Y:S01]  /*12260*/  LOP3.LUT R3, R3, 0x3fff, RZ, 0xc0, !PT ;  /* 0x00003fff03037812 */ /* 0x000fe200078ec0ff */
[----:B------:R-:W-:Y:S01]  /*12270*/  UMOV UR17, 0x40000040 ;  /* 0x4000004000117882 */ /* 0x000fe20000000000 */
[----:B------:R-:W-:Y:S01]  /*12280*/  IMAD.U32 R11, RZ, RZ, UR9 ;  /* 0x00000009ff0b7e24 */ /* 0x000fe2000f8e00ff */
[----:B------:R-:W-:Y:S01]  /*12290*/  UMOV UR53, 0x40000040 ;  /* 0x4000004000357882 */ /* 0x000fe20000000000 */
[----:B------:R-:W-:Y:S01]  /*122a0*/  LOP3.LUT R226, R3, 0x10000, RZ, 0xfc, !PT ;  /* 0x0001000003e27812 */ /* 0x000fe200078efcff */
[----:B------:R-:W-:Y:S01]  /*122b0*/  IMAD.MOV.U32 R3, RZ, RZ, 0x40000040 ;  /* 0x40000040ff037424 */ /* 0x000fe200078e00ff */
[----:B------:R-:W-:Y:S01]  /*122c0*/  ULOP3.LUT UR12, UR12, 0x10000, URZ, 0xfc, !UPT ;  /* 0x000100000c0c7892 */ /* 0x000fe2000f8efc3f */
[----:B------:R-:W-:Y:S01]  /*122d0*/  IMAD.IADD R5, R5, 0x1, R148 ;  /* 0x0000000105057824 */ /* 0x000fe200078e0294 */
[----:B------:R-:W-:Y:S01]  /*122e0*/  UMOV UR49, 0x40000040 ;  /* 0x4000004000317882 */ /* 0x000fe20000000000 */
[----:B------:R-:W-:Y:S01]  /*122f0*/  IMAD R2, R221, 0xa00, R226 ;  /* 0x00000a00dd027824 */ /* 0x000fe200078e02e2 */
[----:B------:R-:W-:Y:S01]  /*12300*/  R2UR UR11, R3 ;  /* 0x00000000030b72ca */ /* 0x000fe200000e0000 */
[----:B------:R-:W-:Y:S01]  /*12310*/  UIADD3 UR52, UR12, 0x806, URZ ;  /* 0x000008060c347890 */ /* 0x000fe2000fffe03f */
[----:B------:R-:W-:Y:S01]  /*12320*/  IMAD.MOV.U32 R3, RZ, RZ, 0x40000040 ;  /* 0x40000040ff037424 */ /* 0x000fe200078e00ff */
[----:B------:R-:W-:Y:S01]  /*12330*/  UMOV UR8, UR12 ;  /* 0x0000000c00087c82 */ /* 0x000fe20008000000 */
[C---:B------:R-:W-:Y:S01]  /*12340*/  R2UR UR10, R2.reuse ;  /* 0x00000000020a72ca */ /* 0x040fe200000e0000 */
[C---:B------:R-:W-:Y:S01]  /*12350*/  VIADD R6, R2.reuse, 0x80 ;  /* 0x0000008002067836 */ /* 0x040fe20000000000 */
[----:B------:R-:W-:Y:S01]  /*12360*/  UMOV UR4, UR8 ;  /* 0x0000000800047c82 */ /* 0x000fe20008000000 */
[----:B------:R-:W-:Y:S01]  /*12370*/  VIADD R8, R2, 0x200 ;  /* 0x0000020002087836 */ /* 0x000fe20000000000 */
[----:B------:R-:W-:Y:S01]  /*12380*/  UIADD3 UR48, UR12, 0xc00, URZ ;  /* 0x00000c000c307890 */ /* 0x000fe2000fffe03f */
[----:B------:R-:W-:Y:S01]  /*12390*/  IMAD.U32 R10, RZ, RZ, UR8 ;  /* 0x00000008ff0a7e24 */ /* 0x000fe2000f8e00ff */
[----:B------:R-:W-:Y:S01]  /*123a0*/  R2UR UR6, R6 ;  /* 0x00000000060672ca */ /* 0x000fe200000e0000 */
[----:B------:R-:W-:Y:S01]  /*123b0*/  VIADD R6, R2, 0x100 ;  /* 0x0000010002067836 */ /* 0x000fe20000000000 */
[----:B------:R-:W-:Y:S01]  /*123c0*/  UIADD3 UR44, UR12, 0xc02, URZ ;  /* 0x00000c020c2c7890 */ /* 0x000fe2000fffe03f */
[----:B------:R-:W-:Y:S01]  /*123d0*/  IMAD R5, R180, -0x50, R5 ;  /* 0xffffffb0b4057824 */ /* 0x000fe200078e0205 */
[----:B------:R0:W-:Y:S01]  /*123e0*/  STL.64 [R1+0x58], R10 ;  /* 0x0000580a01007387 */ /* 0x0001e20000100a00 */
[----:B------:R-:W-:Y:S01]  /*123f0*/  UMOV UR45, 0x40000040 ;  /* 0x40000040002d7882 */ /* 0x000fe20000000000 */
[----:B------:R-:W-:Y:S01]  /*12400*/  UIADD3 UR40, UR12, 0xc04, URZ ;  /* 0x00000c040c287890 */ /* 0x000fe2000fffe03f */
[----:B------:R-:W-:Y:S01]  /*12410*/  HGMMA.64x16x16.F32.BF16 R56, gdesc[UR8], RZ, !UPT, gsb0 ;  /* 0x00200000083879f0 */ /* 0x000fe2000c0018ff */
[----:B------:R-:W-:Y:S01]  /*12420*/  R2UR UR10, R8 ;  /* 0x00000000080a72ca */ /* 0x000fe200000e0000 */
[----:B------:R-:W-:Y:S01]  /*12430*/  VIADD R8, R2, 0x202 ;  /* 0x0000020202087836 */ /* 0x000fe20000000000 */
[----:B------:R-:W-:Y:S01]  /*12440*/  R2UR UR11, R9 ;  /* 0x00000000090b72ca */ /* 0x000fe200000e0000 */
[----:B------:R-:W-:Y:S01]  /*12450*/  UMOV UR41, 0x40000040 ;  /* 0x4000004000297882 */ /* 0x000fe20000000000 */
[----:B------:R-:W-:Y:S01]  /*12460*/  MOV R9, 0x40000040 ;  /* 0x4000004000097802 */ /* 0x000fe20000000f00 */
[----:B------:R-:W-:Y:S01]  /*12470*/  UIADD3 UR36, UR12, 0xc06, URZ ;  /* 0x00000c060c247890 */ /* 0x000fe2000fffe03f */
[C---:B------:R-:W-:Y:S01]  /*12480*/  ISETP.GT.AND P6, PT, R5.reuse, RZ, PT ;  /* 0x000000ff0500720c */ /* 0x040fe20003fc4270 */
[----:B------:R-:W-:Y:S01]  /*12490*/  UMOV UR37, 0x40000040 ;  /* 0x4000004000257882 */ /* 0x000fe20000000000 */
[----:B0-----:R-:W-:Y:S01]  /*124a0*/  IMAD.U32 R11, RZ, RZ, UR17 ;  /* 0x00000011ff0b7e24 */ /* 0x001fe2000f8e00ff */
[C---:B------:R-:W-:Y:S01]  /*124b0*/  ISETP.GT.AND P5, PT, R5.reuse, 0x1, PT ;  /* 0x000000010500780c */ /* 0x040fe20003fa4270 */
[----:B------:R-:W-:Y:S01]  /*124c0*/  @!P1 VIADD R0, R0, 0x38840 ;  /* 0x0003884000009836 */ /* 0x000fe20000000000 */
[C---:B------:R-:W-:Y:S01]  /*124d0*/  ISETP.GT.AND P4, PT, R5.reuse, 0x8, PT ;  /* 0x000000080500780c */ /* 0x040fe20003f84270 */
[----:B------:R-:W-:Y:S01]  /*124e0*/  BSSY B0, `(.L_x_645) ;  /* 0x0000924000007945 */ /* 0x000fe20003800000 */
[C---:B------:R-:W-:Y:S01]  /*124f0*/  ISETP.GT.AND P3, PT, R5.reuse, 0x9, PT ;  /* 0x000000090500780c */ /* 0x040fe20003f64270 */
[--C-:B------:R-:W-:Y:S01]  /*12500*/  IMAD.MOV.U32 R150, RZ, RZ, R151.reuse ;  /* 0x000000ffff967224 */ /* 0x100fe200078e0097 */
[----:B------:R-:W-:Y:S01]  /*12510*/  ISETP.GT.AND P2, PT, R5, 0x10, PT ;  /* 0x000000100500780c */ /* 0x000fe20003f44270 */
[--C-:B------:R-:W-:Y:S01]  /*12520*/  IMAD.MOV.U32 R149, RZ, RZ, R151.reuse ;  /* 0x000000ffff957224 */ /* 0x100fe200078e0097 */
[----:B------:R-:W-:Y:S01]  /*12530*/  P2R R12, PR, RZ, 0x1 ;  /* 0x00000001ff0c7803 */ /* 0x000fe20000000000 */
[--C-:B------:R-:W-:Y:S01]  /*12540*/  IMAD.MOV.U32 R147, RZ, RZ, R151.reuse ;  /* 0x000000ffff937224 */ /* 0x100fe200078e0097 */
[----:B------:R-:W-:Y:S01]  /*12550*/  @!P1 PRMT R0, RZ, 0x654, R0 ;  /* 0x00000654ff009816 */ /* 0x000fe20000000000 */
[--C-:B-----5:R-:W-:Y:S01]  /*12560*/  IMAD.MOV.U32 R146, RZ, RZ, R151.reuse ;  /* 0x000000ffff927224 */ /* 0x120fe200078e0097 */
        /* <DEDUP_REMOVED lines=23> */
[----:B------:R-:W-:Y:S01]  /*126e0*/  IMAD.MOV.U32 R127, RZ, RZ, R151 ;  /* 0x000000ffff7f7224 */ /* 0x000fe200078e0097 */
[----:B------:R-:W-:Y:S01]  /*126f0*/  HGMMA.64x16x16.F32.BF16 R48, gdesc[UR4], RZ, !UPT, gsb0 ;  /* 0x00200000043079f0 */ /* 0x000fe2000c0018ff */
[----:B------:R-:W-:Y:S01]  /*12700*/  R2UR UR6, R6 ;  /* 0x00000000060672ca */ /* 0x000fe200000e0000 */
[----:B------:R-:W-:Y:S01]  /*12710*/  UMOV UR4, UR8 ;  /* 0x0000000800047c82 */ /* 0x000fe20008000000 */
[----:B------:R-:W-:Y:S01]  /*12720*/  R2UR UR7, R7 ;  /* 0x00000000070772ca */ /* 0x000fe200000e0000 */
[----:B------:R-:W-:Y:S01]  /*12730*/  UMOV UR5, UR9 ;  /* 0x0000000900057c82 */ /* 0x000fe20008000000 */
[----:B------:R-:W-:Y:S02]  /*12740*/  VIADD R6, R2, 0x180 ;  /* 0x0000018002067836 */ /* 0x000fe40000000000 */
[----:B------:R-:W-:-:S02]  /*12750*/  IMAD.MOV.U32 R7, RZ, RZ, 0x40000040 ;  /* 0x40000040ff077424 */ /* 0x000fc400078e00ff */
        /* <DEDUP_REMOVED lines=34> */
[--C-:B------:R-:W-:Y:S01]  /*12980*/  IMAD.MOV.U32 R99, RZ, RZ, R151.reuse ;  /* 0x000000ffff637224 */ /* 0x100fe200078e0097 */
[----:B------:R-:W-:Y:S01]  /*12990*/  R2UR UR18, R6 ;  /* 0x00000000061272ca */ /* 0x000fe200000e0000 */
[----:B------:R-:W-:Y:S01]  /*129a0*/  VIADD R6, R2, 0x82 ;  /* 0x0000008202067836 */ /* 0x000fe20000000000 */
[----:B------:R-:W-:Y:S01]  /*129b0*/  R2UR UR19, R7 ;  /* 0x00000000071372ca */ /* 0x000fe200000e0000 */
[----:B------:R-:W-:Y:S02]  /*129c0*/  IMAD.MOV.U32 R7, RZ, RZ, 0x40000040 ;  /* 0x40000040ff077424 */ /* 0x000fe400078e00ff */
        /* <DEDUP_REMOVED lines=25> */
[----:B------:R-:W-:Y:S01]  /*12b60*/  UIADD3 UR4, UR12, 0x2, URZ ;  /* 0x000000020c047890 */ /* 0x000fe2000fffe03f */
[----:B------:R-:W-:Y:S01]  /*12b70*/  R2UR UR6, R6 ;  /* 0x00000000060672ca */ /* 0x000fe200000e0000 */
[----:B------:R-:W-:Y:S01]  /*12b80*/  VIADD R6, R2, 0x102 ;  /* 0x0000010202067836 */ /* 0x000fe20000000000 */
[----:B------:R-:W-:Y:S01]  /*12b90*/  R2UR UR7, R7 ;  /* 0x00000000070772ca */ /* 0x000fe200000e0000 */
[----:B------:R-:W-:-:S03]  /*12ba0*/  IMAD.MOV.U32 R7, RZ, RZ, 0x40000040 ;  /* 0x40000040ff077424 */ /* 0x000fc600078e00ff */
[----:B------:R-:W-:Y:S02]  /*12bb0*/  UMOV UR16, UR4 ;  /* 0x0000000400107c82 */ /* 0x000fe40008000000 */
[----:B------:R-:W-:-:S05]  /*12bc0*/  IMAD.U32 R10, RZ, RZ, UR16 ;  /* 0x00000010ff0a7e24 */ /* 0x000fca000f8e00ff */
[----:B------:R0:W-:Y:S01]  /*12bd0*/  STL.64 [R1+0x50], R10 ;  /* 0x0000500a01007387 */ /* 0x0001e20000100a00 */
[----:B------:R-:W-:Y:S02]  /*12be0*/  WARPGROUP.DEPBAR.LE gsb0, 0x0 ;  /* 0x00008000000079c5 */ /* 0x000fe40000010000 */
[----:B------:R-:W-:-:S06]  /*12bf0*/  WARPGROUP.ARRIVE ;  /* 0x00000000000079c5 */ /* 0x000fcc0000000000 */
[----:B------:R-:W-:Y:S01]  /*12c00*/  HGMMA.64x16x16.F32.BF16 R24, gdesc[UR8], RZ, !UPT, gsb0 ;  /* 0x00200000081879f0 */ /* 0x000fe2000c0018ff */
[----:B------:R-:W-:Y:S01]  /*12c10*/  UMOV UR8, UR16 ;  /* 0x0000001000087c82 */ /* 0x000fe20008000000 */
[----:B------:R-:W-:Y:S01]  /*12c20*/  UMOV UR9, UR17 ;  /* 0x0000001100097c82 */ /* 0x000fe20008000000 */
[----:B------:R-:W-:Y:S01]  /*12c30*/  UMOV UR4, UR8 ;  /* 0x0000000800047c82 */ /* 0x000fe20008000000 */
[----:B------:R-:W-:Y:S01]  /*12c40*/  UMOV UR5, UR9 ;  /* 0x0000000900057c82 */ /* 0x000fe20008000000 */
[----:B------:R-:W-:Y:S01]  /*12c50*/  R2UR UR10, R8 ;  /* 0x00000000080a72ca */ /* 0x000fe200000e0000 */
[----:B------:R-:W-:Y:S01]  /*12c60*/  VIADD R8, R2, 0x204 ;  /* 0x0000020402087836 */ /* 0x000fe20000000000 */
[----:B------:R-:W-:Y:S01]  /*12c70*/  R2UR UR11, R9 ;  /* 0x00000000090b72ca */ /* 0x000fe200000e0000 */
[----:B------:R-:W-:Y:S01]  /*12c80*/  IMAD.MOV.U32 R9, RZ, RZ, 0x40000040 ;  /* 0x40000040ff097424 */ /* 0x000fe200078e00ff */
[----:B------:R-:W-:Y:S02]  /*12c90*/  WARPGROUP.DEPBAR.LE gsb0, 0x0 ;  /* 0x00008000000079c5 */ /* 0x000fe40000010000 */
[----:B------:R-:W-:-:S06]  /*12ca0*/  WARPGROUP.ARRIVE ;  /* 0x00000000000079c5 */ /* 0x000fcc0000000000 */
[----:B------:R-:W-:Y:S01]  /*12cb0*/  HGMMA.64x16x16.F32.BF16 R56, gdesc[UR16], R56, gsb0 ;  /* 0x00200000103879f0 */ /* 0x000fe20008001838 */
[----:B------:R-:W-:Y:S02]  /*12cc0*/  UMOV UR17, 0x40000040 ;  /* 0x4000004000117882 */ /* 0x000fe40000000000 */
[----:B0-----:R-:W-:Y:S01]  /*12cd0*/  IMAD.U32 R11, RZ, RZ, UR17 ;  /* 0x00000011ff0b7e24 */ /* 0x001fe2000f8e00ff */
[----:B------:R-:W-:Y:S02]  /*12ce0*/  WARPGROUP.DEPBAR.LE gsb0, 0x0 ;  /* 0x00008000000079c5 */ /* 0x000fe40000010000 */
[----:B------:R-:W-:-:S06]  /*12cf0*/  WARPGROUP.ARRIVE ;  /* 0x00000000000079c5 */ /* 0x000fcc0000000000 */
[----:B------:R-:W-:Y:S01]  /*12d00*/  HGMMA.64x16x16.F32.BF16 R48, gdesc[UR4], R48, gsb0 ;  /* 0x00200000043079f0 */ /* 0x000fe20008001830 */
[----:B------:R-:W-:Y:S01]  /*12d10*/  R2UR UR6, R6 ;  /* 0x00000000060672ca */ /* 0x000fe200000e0000 */
[----:B------:R-:W-:Y:S01]  /*12d20*/  UMOV UR4, UR8 ;  /* 0x0000000800047c82 */ /* 0x000fe20008000000 */
[----:B------:R-:W-:Y:S01]  /*12d30*/  R2UR UR7, R7 ;  /* 0x00000000070772ca */ /* 0x000fe200000e0000 */
[----:B------:R-:W-:Y:S01]  /*12d40*/  UMOV UR5, UR9 ;  /* 0x0000000900057c82 */ /* 0x000fe20008000000 */
[----:B------:R-:W-:Y:S02]  /*12d50*/  VIADD R6, R2, 0x182 ;  /* 0x0000018202067836 */ /* 0x000fe40000000000 */
[----:B------:R-:W-:Y:S01]  /*12d60*/  IMAD.MOV.U32 R7, RZ, RZ, 0x40000040 ;  /* 0x40000040ff077424 */ /* 0x000fe200078e00ff */
        /* <DEDUP_REMOVED lines=8> */
[----:B------:R-:W-:-:S03]  /*12df0*/  IMAD.MOV.U32 R7, RZ, RZ, 0x40000040 ;  /* 0x40000040ff077424 */ /* 0x000fc600078e00ff */
[----:B------:R-:W-:Y:S01]  /*12e00*/  R2UR UR18, R6 ;  /* 0x00000000061272ca */ /* 0x000fe200000e0000 */
[----:B------:R-:W-:Y:S01]  /*12e10*/  VIADD R6, R2, 0x84 ;  /* 0x0000008402067836 */ /* 0x000fe20000000000 */
[----:B------:R-:W-:Y:S01]  /*12e20*/  R2UR UR19, R7 ;  /* 0x00000000071372ca */ /* 0x000fe200000e0000 */
[----:B------:R-:W-:Y:S01]  /*12e30*/  IMAD.MOV.U32 R7, RZ, RZ, 0x40000040 ;  /* 0x40000040ff077424 */ /* 0x000fe200078e00ff */
[----:B------:R-:W-:Y:S02]  /*12e40*/  WARPGROUP.DEPBAR.LE gsb0, 0x0 ;  /* 0x00008000000079c5 */ /* 0x000fe40000010000 */
[----:B------:R-:W-:-:S06]  /*12e50*/  WARPGROUP.ARRIVE ;  /* 0x00000000000079c5 */ /* 0x000fcc0000000000 */
[----:B------:R-:W-:Y:S01]  /*12e60*/  HGMMA.64x16x16.F32.BF16 R32, gdesc[UR4], R32, gsb0 ;  /* 0x00200000042079f0 */ /* 0x000fe20008001820 */
        /* <DEDUP_REMOVED lines=10> */
[----:B------:R-:W-:Y:S01]  /*12f10*/  HGMMA.64x16x16.F32.BF16 R24, gdesc[UR8], R24, gsb0 ;  /* 0x00200000081879f0 */ /* 0x000fe20008001818 */
[----:B------:R-:W-:Y:S01]  /*12f20*/  UMOV UR8, UR16 ;  /* 0x0000001000087c82 */ /* 0x000fe20008000000 */
[----:B------:R-:W-:Y:S01]  /*12f30*/  UMOV UR9, UR17 ;  /* 0x0000001100097c82 */ /* 0x000fe20008000000 */
[----:B------:R-:W-:Y:S01]  /*12f40*/  UMOV UR4, UR8 ;  /* 0x0000000800047c82 */ /* 0x000fe20008000000 */
[----:B------:R-:W-:Y:S01]  /*12f50*/  UMOV UR5, UR9 ;  /* 0x0000000900057c82 */ /* 0x000fe20008000000 */
[----:B------:R-:W-:Y:S02]  /*12f60*/  R2UR UR10, R8 ;  /* 0x00000000080a72ca */ /* 0x000fe400000e0000 */
[----:B------:R-:W-:Y:S01]  /*12f70*/  R2UR UR11, R9 ;  /* 0x00000000090b72ca */ /* 0x000fe200000e0000 */
[----:B------:R-:W-:Y:S01]  /*12f80*/  IMAD.MOV.U32 R9, RZ, RZ, 0x40000040 ;  /* 0x40000040ff097424 */ /* 0x000fe200078e00ff */
[----:B------:R-:W-:Y:S01]  /*12f90*/  IADD3 R8, R2, 0x206, RZ ;  /* 0x0000020602087810 */ /* 0x000fe20007ffe0ff */
[----:B------:R-:W-:-:S02]  /*12fa0*/  WARPGROUP.DEPBAR.LE gsb0, 0x0 ;  /* 0x00008000000079c5 */ /* 0x000fc40000010000 */
[----:B------:R-:W-:-:S06]  /*12fb0*/  WARPGROUP.ARRIVE ;  /* 0x00000000000079c5 */ /* 0x000fcc0000000000 */
[----:B------:R-:W-:Y:S01]  /*12fc0*/  HGMMA.64x16x16.F32.BF16 R56, gdesc[UR16], R56, gsb0 ;  /* 0x00200000103879f0 */ /* 0x000fe20008001838 */
[----:B------:R-:W-:Y:S02]  /*12fd0*/  UMOV UR17, 0x40000040 ;  /* 0x4000004000117882 */ /* 0x000fe40000000000 */
[----:B------:R-:W-:Y:S01]  /*12fe0*/  UMOV UR15, UR17 ;  /* 0x00000011000f7c82 */ /* 0x000fe20008000000 */
        /* <DEDUP_REMOVED lines=28> */
[----:B------:R-:W-:Y:S01]  /*131b0*/  UMOV UR5, UR15 ;  /* 0x0000000f00057c82 */ /* 0x000fe20008000000 */
[----:B------:R-:W-:Y:S01]  /*131c0*/  R2UR UR7, R7 ;  /* 0x00000000070772ca */ /* 0x000fe200000e0000 */
[----:B------:R-:W-:Y:S02]  /*131d0*/  VIADD R6, R2, 0x106 ;  /* 0x0000010602067836 */ /* 0x000fe40000000000 */
[----:B------:R-:W-:Y:S01]  /*131e0*/  IMAD.MOV.U32 R7, RZ, RZ, 0x40000040 ;  /* 0x40000040ff077424 */ /* 0x000fe200078e00ff */
[----:B------:R-:W-:Y:S02]  /*131f0*/  UMOV UR16, UR4 ;  /* 0x0000000400107c82 */ /* 0x000fe40008000000 */
[----:B------:R-:W-:Y:S01]  /*13200*/  UMOV UR14, UR16 ;  /* 0x00000010000e7c82 */ /* 0x000fe20008000000 */
[----:B------:R-:W-:Y:S01]  /*13210*/  IMAD.U32 R10, RZ, RZ, UR16 ;  /* 0x00000010ff0a7e24 */ /* 0x000fe2000f8e00ff */
[----:B------:R-:W-:-:S04]  /*13220*/  UMOV UR4, UR14 ;  /* 0x0000000e00047c82 */ /* 0x000fc80008000000 */
[----:B------:R0:W-:Y:S01]  /*13230*/  STL.64 [R1+0x40], R10 ;  /* 0x0000400a01007387 */ /* 0x0001e20000100a00 */
[----:B------:R-:W-:Y:S02]  /*13240*/  WARPGROUP.DEPBAR.LE gsb0, 0x0 ;  /* 0x00008000000079c5 */ /* 0x000fe40000010000 */
[----:B------:R-:W-:-:S06]  /*13250*/  WARPGROUP.ARRIVE ;  /* 0x00000000000079c5 */ /* 0x000fcc0000000000 */
[----:B------:R-:W-:Y:S01]  /*13260*/  HGMMA.64x16x16.F32.BF16 R24, gdesc[UR8], R24, gsb0 ;  /* 0x00200000081879f0 */ /* 0x000fe20008001818 */
[----:B------:R-:W-:Y:S01]  /*13270*/  UMOV UR8, UR14 ;  /* 0x0000000e00087c82 */ /* 0x000fe20008000000 */
[----:B------:R-:W-:Y:S01]  /*13280*/  UMOV UR9, UR15 ;  /* 0x0000000f00097c82 */ /* 0x000fe20008000000 */
        /* <DEDUP_REMOVED lines=42> */
[----:B------:R-:W-:-:S05]  /*13530*/  IMAD.U32 R10, RZ, RZ, UR16 ;  /* 0x00000010ff0a7e24 */ /* 0x000fca000f8e00ff */
[----:B------:R0:W-:Y:S01]  /*13540*/  STL.64 [R1+0x38], R10 ;  /* 0x0000380a01007387 */ /* 0x0001e20000100a00 */
        /* <DEDUP_REMOVED lines=40> */
[----:B------:R-:W-:Y:S02]  /*137d0*/  R2UR UR6, R6 ;  /* 0x00000000060672ca */ /* 0x000fe400000e0000 */
[----:B------:R-:W-:Y:S01]  /*137e0*/  R2UR UR7, R7 ;  /* 0x00000000070772ca */ /* 0x000fe200000e0000 */
[----:B------:R-:W-:Y:S01]  /*137f0*/  IMAD.MOV.U32 R7, RZ, RZ, 0x40000040 ;  /* 0x40000040ff077424 */ /* 0x000fe200078e00ff */
[----:B------:R-:W-:Y:S02]  /*13800*/  IADD3 R6, R2, 0x382, RZ ;  /* 0x0000038202067810 */ /* 0x000fe40007ffe0ff */
        /* <DEDUP_REMOVED lines=88> */
[----:B------:R-:W-:Y:S02]  /*13d90*/  R2UR UR19, R7 ;  /* 0x00000000071372ca */ /* 0x000fe400000e0000 */
[----:B------:R-:W-:Y:S01]  /*13da0*/  MOV R7, 0x40000040 ;  /* 0x4000004000077802 */ /* 0x000fe20000000f00 */
        /* <DEDUP_REMOVED lines=20> */
[----:B------:R-:W-:Y:S02]  /*13ef0*/  R2UR UR11, R9 ;  /* 0x00000000090b72ca */ /* 0x000fe400000e0000 */
[----:B------:R-:W-:Y:S01]  /*13f00*/  MOV R9, 0x40000040 ;  /* 0x4000004000097802 */ /* 0x000fe20000000f00 */
[----:B------:R-:W-:-:S02]  /*13f10*/  WARPGROUP.DEPBAR.LE gsb0, 0x0 ;  /* 0x00008000000079c5 */ /* 0x000fc40000010000 */
        /* <DEDUP_REMOVED lines=138> */
[----:B------:R0:W-:Y:S01]  /*147c0*/  STL.64 [R1], R10 ;  /* 0x0000000a01007387 */ /* 0x0001e20000100a00 */
[----:B------:R-:W-:Y:S02]  /*147d0*/  WARPGROUP.DEPBAR.LE gsb0, 0x0 ;  /* 0x00008000000079c5 */ /* 0x000fe40000010000 */
[----:B------:R-:W-:-:S06]  /*147e0*/  WARPGROUP.ARRIVE ;  /* 0x00000000000079c5 */ /* 0x000fcc0000000000 */
[----:B------:R-:W-:Y:S01]  /*147f0*/  HGMMA.64x16x16.F32.BF16 R24, gdesc[UR8], R24, gsb0 ;  /* 0x00200000081879f0 */ /* 0x000fe20008001818 */
[----:B------:R-:W-:Y:S01]  /*14800*/  UMOV UR8, UR14 ;  /* 0x0000000e00087c82 */ /* 0x000fe20008000000 */
[----:B------:R-:W-:Y:S01]  /*14810*/  UMOV UR9, UR15 ;  /* 0x0000000f00097c82 */ /* 0x000fe20008000000 */
[----:B------:R-:W-:Y:S02]  /*14820*/  WARPGROUP.DEPBAR.LE gsb0, 0x0 ;  /* 0x00008000000079c5 */ /* 0x000fe40000010000 */
[----:B------:R-:W-:-:S06]  /*14830*/  WARPGROUP.ARRIVE ;  /* 0x00000000000079c5 */ /* 0x000fcc0000000000 */
[----:B------:R-:W-:Y:S03]  /*14840*/  HGMMA.64x16x16.F32.BF16 R56, gdesc[UR16], R56, gsb0 ;  /* 0x00200000103879f0 */ /* 0x000fe60008001838 */
        /* <DEDUP_REMOVED lines=93> */
[----:B------:R-:W-:Y:S01]  /*14e20*/  VIADD R6, R2, 0x900 ;  /* 0x0000090002067836 */ /* 0x000fe20000000000 */
[----:B------:R-:W-:-:S04]  /*14e30*/  MOV R7, 0x40000040 ;  /* 0x4000004000077802 */ /* 0x000fc80000000f00 */
        /* <DEDUP_REMOVED lines=86> */
[----:B------:R-:W-:Y:S02]  /*153a0*/  R2UR UR10, R6 ;  /* 0x00000000060a72ca */ /* 0x000fe400000e0000 */
[----:B------:R-:W-:Y:S01]  /*153b0*/  R2UR UR11, R7 ;  /* 0x00000000070b72ca */ /* 0x000fe200000e0000 */
[----:B------:R-:W-:Y:S01]  /*153c0*/  IMAD.MOV.U32 R7, RZ, RZ, 0x40000040 ;  /* 0x40000040ff077424 */ /* 0x000fe200078e00ff */
[----:B------:R-:W-:-:S04]  /*153d0*/  IADD3 R6, R2, 0x786, RZ ;  /* 0x0000078602067810 */ /* 0x000fc80007ffe0ff */
        /* <DEDUP_REMOVED lines=26> */
[----:B------:R-:W-:Y:S02]  /*15580*/  ULDC UR38, c[0x0][0x988] ;  /* 0x0002620000267ab9 */ /* 0x000fe40000000800 */
[----:B------:R-:W-:Y:S02]  /*15590*/  WARPGROUP.DEPBAR.LE gsb0, 0x0 ;  /* 0x00008000000079c5 */ /* 0x000fe40000010000 */
[----:B------:R-:W-:Y:S01]  /*155a0*/  WARPGROUP.ARRIVE ;  /* 0x00000000000079c5 */ /* 0x000fe20000000000 */
[----:B------:R-:W-:Y:S01]  /*155b0*/  FSEL R15, R56, -INF , P6 ;  /* 0xff800000380f7808 */ /* 0x000fe20003000000 */
[--C-:B------:R-:W-:Y:S01]  /*155c0*/  IMAD.MOV.U32 R56, RZ, RZ, R151.reuse ;  /* 0x000000ffff387224 */ /* 0x100fe200078e0097 */
[----:B------:R-:W-:Y:S02]  /*155d0*/  FSEL R57, R57, -INF , P5 ;  /* 0xff80000039397808 */ /* 0x000fe40002800000 */
[----:B------:R-:W-:Y:S01]  /*155e0*/  FSEL R21, R60, -INF , P4 ;  /* 0xff8000003c157808 */ /* 0x000fe20002000000 */
[----:B------:R-:W-:Y:S01]  /*155f0*/  HGMMA.64x16x16.F32.BF16 R48, gdesc[UR4], R48, gsb0 ;  /* 0x00200000043079f0 */ /* 0x000fe20008001830 */
[----:B------:R-:W-:Y:S01]  /*15600*/  R2UR UR6, R6 ;  /* 0x00000000060672ca */ /* 0x000fe200000e0000 */
[----:B------:R-:W-:Y:S01]  /*15610*/  UMOV UR4, UR36 ;  /* 0x0000002400047c82 */ /* 0x000fe20008000000 */
[----:B------:R-:W-:Y:S01]  /*15620*/  R2UR UR7, R7 ;  /* 0x00000000070772ca */ /* 0x000fe200000e0000 */
[----:B------:R-:W-:Y:S01]  /*15630*/  UMOV UR5, UR37 ;  /* 0x0000002500057c82 */ /* 0x000fe20008000000 */
[C---:B------:R-:W-:Y:S01]  /*15640*/  VIADD R6, R2.reuse, 0x906 ;  /* 0x0000090602067836 */ /* 0x040fe20000000000 */
[----:B------:R-:W-:Y:S01]  /*15650*/  FSEL R61, R61, -INF , P3 ;  /* 0xff8000003d3d7808 */ /* 0x000fe20001800000 */
[----:B------:R-:W-:Y:S01]  /*15660*/  IMAD.MOV.U32 R7, RZ, RZ, 0x40000040 ;  /* 0x40000040ff077424 */ /* 0x000fe200078e00ff */
[----:B------:R-:W-:Y:S01]  /*15670*/  FSEL R59, R59, -INF , P5 ;  /* 0xff8000003b3b7808 */ /* 0x000fe20002800000 */
[----:B------:R-:W-:Y:S01]  /*15680*/  VIADD R2, R2, 0x986 ;  /* 0x0000098602027836 */ /* 0x000fe20000000000 */
[----:B------:R-:W-:Y:S01]  /*15690*/  ISETP.GT.AND P5, PT, R5, 0x18, PT ;  /* 0x000000180500780c */ /* 0x000fe20003fa4270 */
[----:B------:R-:W-:Y:S01]  /*156a0*/  IMAD.MOV.U32 R60, RZ, RZ, R151 ;  /* 0x000000ffff3c7224 */ /* 0x000fe200078e0097 */
[----:B------:R-:W-:-:S02]  /*156b0*/  FSEL R63, R63, -INF , P3 ;  /* 0xff8000003f3f7808 */ /* 0x000fc40001800000 */
[----:B------:R-:W-:Y:S01]  /*156c0*/  ISETP.GT.AND P3, PT, R5, 0x20, PT ;  /* 0x000000200500780c */ /* 0x000fe20003f64270 */
[----:B------:R-:W-:Y:S02]  /*156d0*/  WARPGROUP.DEPBAR.LE gsb0, 0x0 ;  /* 0x00008000000079c5 */ /* 0x000fe40000010000 */
[----:B------:R-:W-:Y:S01]  /*156e0*/  WARPGROUP.ARRIVE ;  /* 0x00000000000079c5 */ /* 0x000fe20000000000 */
[----:B------:R-:W-:Y:S01]  /*156f0*/  FSEL R65, R48, -INF , P2 ;  /* 0xff80000030417808 */ /* 0x000fe20001000000 */
[--C-:B------:R-:W-:Y:S01]  /*15700*/  IMAD.MOV.U32 R48, RZ, RZ, R151.reuse ;  /* 0x000000ffff307224 */ /* 0x100fe200078e0097 */
[----:B------:R-:W-:Y:S01]  /*15710*/  FSEL R67, R52, -INF , P5 ;  /* 0xff80000034437808 */ /* 0x000fe20002800000 */
[--C-:B------:R-:W-:Y:S01]  /*15720*/  IMAD.MOV.U32 R52, RZ, RZ, R151.reuse ;  /* 0x000000ffff347224 */ /* 0x100fe200078e0097 */
[----:B------:R-:W-:Y:S01]  /*15730*/  FSEL R9, R50, -INF , P2 ;  /* 0xff80000032097808 */ /* 0x000fe20001000000 */
[----:B------:R-:W-:Y:S01]  /*15740*/  HGMMA.64x16x16.F32.BF16 R40, gdesc[UR4], R40, gsb0 ;  /* 0x00200000042879f0 */ /* 0x000fe20008001828 */
[----:B------:R-:W-:Y:S01]  /*15750*/  R2UR UR6, R6 ;  /* 0x00000000060672ca */ /* 0x000fe200000e0000 */
[----:B------:R-:W-:Y:S01]  /*15760*/  UMOV UR4, UR36 ;  /* 0x0000002400047c82 */ /* 0x000fe20008000000 */
[----:B------:R-:W-:Y:S01]  /*15770*/  R2UR UR7, R7 ;  /* 0x00000000070772ca */ /* 0x000fe200000e0000 */
[----:B------:R-:W-:Y:S01]  /*15780*/  UMOV UR5, UR37 ;  /* 0x0000002500057c82 */ /* 0x000fe20008000000 */
[----:B------:R-:W-:Y:S01]  /*15790*/  FSEL R7, R62, -INF , P4 ;  /* 0xff8000003e077808 */ /* 0x000fe20002000000 */
[--C-:B------:R-:W-:Y:S01]  /*157a0*/  IMAD.MOV.U32 R62, RZ, RZ, R151.reuse ;  /* 0x000000ffff3e7224 */ /* 0x100fe200078e0097 */
[C---:B------:R-:W-:Y:S01]  /*157b0*/  ISETP.GT.AND P4, PT, R5.reuse, 0x19, PT ;  /* 0x000000190500780c */ /* 0x040fe20003f84270 */
[----:B------:R-:W-:Y:S01]  /*157c0*/  IMAD.MOV.U32 R50, RZ, RZ, R151 ;  /* 0x000000ffff327224 */ /* 0x000fe200078e0097 */
[----:B------:R-:W-:-:S02]  /*157d0*/  ISETP.GT.AND P2, PT, R5, 0x21, PT ;  /* 0x000000210500780c */ /* 0x000fc40003f44270 */
[----:B------:R-:W-:Y:S02]  /*157e0*/  FSEL R53, R53, -INF , P4 ;  /* 0xff80000035357808 */ /* 0x000fe40002000000 */
[----:B0-----:R-:W-:Y:S01]  /*157f0*/  FSEL R11, R54, -INF , P5 ;  /* 0xff800000360b7808 */ /* 0x001fe20002800000 */
[----:B------:R-:W-:Y:S01]  /*15800*/  IMAD.MOV.U32 R54, RZ, RZ, R151 ;  /* 0x000000ffff367224 */ /* 0x000fe200078e0097 */
[----:B------:R-:W-:Y:S02]  /*15810*/  ISETP.GT.AND P5, PT, R5, 0x29, PT ;  /* 0x000000290500780c */ /* 0x000fe40003fa4270 */
[----:B------:R-:W-:Y:S02]  /*15820*/  FSEL R55, R55, -INF , P4 ;  /* 0xff80000037377808 */ /* 0x000fe40002000000 */
[----:B------:R-:W-:Y:S01]  /*15830*/  ISETP.GT.AND P4, PT, R5, 0x30, PT ;  /* 0x000000300500780c */ /* 0x000fe20003f84270 */
[----:B------:R-:W-:Y:S02]  /*15840*/  WARPGROUP.DEPBAR.LE gsb0, 0x0 ;  /* 0x00008000000079c5 */ /* 0x000fe40000010000 */
[----:B------:R-:W-:Y:S01]  /*15850*/  WARPGROUP.ARRIVE ;  /* 0x00000000000079c5 */ /* 0x000fe20000000000 */
[----:B------:R-:W-:-:S02]  /*15860*/  FSEL R69, R40, -INF , P3 ;  /* 0xff80000028457808 */ /* 0x000fc40001800000 */
[----:B------:R-:W-:Y:S02]  /*15870*/  FSEL R71, R41, -INF , P2 ;  /* 0xff80000029477808 */ /* 0x000fe40001000000 */
[----:B------:R-:W-:Y:S01]  /*15880*/  FSEL R45, R45, -INF , P5 ;  /* 0xff8000002d2d7808 */ /* 0x000fe20002800000 */
[----:B------:R-:W-:Y:S01]  /*15890*/  HGMMA.64x16x16.F32.BF16 R32, gdesc[UR4], R32, gsb0 ;  /* 0x00200000042079f0 */ /* 0x000fe20008001820 */
[----:B------:R-:W-:Y:S01]  /*158a0*/  R2UR UR6, R2 ;  /* 0x00000000020672ca */ /* 0x000fe200000e0000 */
[----:B------:R-:W-:Y:S01]  /*158b0*/  UMOV UR4, UR36 ;  /* 0x0000002400047c82 */ /* 0x000fe20008000000 */
[----:B------:R-:W-:Y:S01]  /*158c0*/  R2UR UR7, R3 ;  /* 0x00000000030772ca */ /* 0x000fe200000e0000 */
[----:B------:R-:W-:Y:S01]  /*158d0*/  UMOV UR5, UR37 ;  /* 0x0000002500057c82 */ /* 0x000fe20008000000 */
[----:B------:R-:W-:Y:S02]  /*158e0*/  FMNMX.FTZ R2, R15, R57, !PT ;  /* 0x000000390f027209 */ /* 0x000fe40007810000 */
[----:B------:R-:W-:Y:S01]  /*158f0*/  FSEL R3, R58, -INF , P6 ;  /* 0xff8000003a037808 */ /* 0x000fe20003000000 */
[----:B------:R-:W-:Y:S01]  /*15900*/  IMAD.MOV.U32 R58, RZ, RZ, R151 ;  /* 0x000000ffff3a7224 */ /* 0x000fe200078e0097 */
[----:B------:R-:W-:-:S02]  /*15910*/  FMNMX.FTZ R2, R21, R2, !PT ;  /* 0x0000000215027209 */ /* 0x000fc40007810000 */
[----:B------:R-:W-:Y:S02]  /*15920*/  ISETP.GT.AND P6, PT, R5, 0x11, PT ;  /* 0x000000110500780c */ /* 0x000fe40003fc4270 */
[----:B------:R-:W-:Y:S02]  /*15930*/  FMNMX.FTZ R2, R61, R2, !PT ;  /* 0x000000023d027209 */ /* 0x000fe40007810000 */
[----:B------:R-:W-:Y:S02]  /*15940*/  FSEL R49, R49, -INF , P6 ;  /* 0xff80000031317808 */ /* 0x000fe40003000000 */
[----:B------:R-:W-:Y:S02]  /*15950*/  FMNMX.FTZ R2, R65, R2, !PT ;  /* 0x0000000241027209 */ /* 0x000fe40007810000 */
[----:B------:R-:W-:Y:S02]  /*15960*/  FSEL R51, R51, -INF , P6 ;  /* 0xff80000033337808 */ /* 0x000fe40003000000 */
[----:B------:R-:W-:-:S02]  /*15970*/  FMNMX.FTZ R2, R49, R2, !PT ;  /* 0x0000000231027209 */ /* 0x000fc40007810000 */
[----:B------:R-:W-:Y:S02]  /*15980*/  ISETP.GT.AND P6, PT, R5, 0x28, PT ;  /* 0x000000280500780c */ /* 0x000fe40003fc4270 */
[----:B------:R-:W-:Y:S02]  /*15990*/  FMNMX.FTZ R2, R67, R2, !PT ;  /* 0x0000000243027209 */ /* 0x000fe40007810000 */
[----:B------:R-:W-:Y:S01]  /*159a0*/  FSEL R73, R44, -INF , P6 ;  /* 0xff8000002c497808 */ /* 0x000fe20003000000 */
[--C-:B------:R-:W-:Y:S01]  /*159b0*/  IMAD.MOV.U32 R44, RZ, RZ, R151.reuse ;  /* 0x000000ffff2c7224 */ /* 0x100fe200078e0097 */
        /* <DEDUP_REMOVED lines=8> */
[----:B------:R-:W-:Y:S02]  /*15a40*/  ISETP.GT.AND P2, PT, R5, 0x38, PT ;  /* 0x000000380500780c */ /* 0x000fe40003f44270 */
[----:B------:R-:W-:-:S02]  /*15a50*/  FMNMX.FTZ R2, R45, R2, !PT ;  /* 0x000000022d027209 */ /* 0x000fc40007810000 */
[----:B------:R-:W-:Y:S02]  /*15a60*/  FSEL R47, R47, -INF , P5 ;  /* 0xff8000002f2f7808 */ /* 0x000fe40002800000 */
[----:B------:R-:W-:Y:S02]  /*15a70*/  ISETP.GT.AND P5, PT, R5, 0x40, PT ;  /* 0x000000400500780c */ /* 0x000fe40003fa4270 */
[----:B------:R-:W-:Y:S01]  /*15a80*/  MOV R40, R151 ;  /* 0x0000009700287202 */ /* 0x000fe20000000f00 */
        /* <DEDUP_REMOVED lines=8> */
[----:B------:R-:W-:Y:S01]  /*15b10*/  ISETP.GT.AND P6, PT, R5, 0x39, PT ;  /* 0x000000390500780c */ /* 0x000fe20003fc4270 */
[--C-:B------:R-:W-:Y:S01]  /*15b20*/  IMAD.MOV.U32 R46, RZ, RZ, R151.reuse ;  /* 0x000000ffff2e7224 */ /* 0x100fe200078e0097 */
[----:B------:R-:W-:Y:S01]  /*15b30*/  FSEL R79, R36, -INF , P2 ;  /* 0xff800000244f7808 */ /* 0x000fe20001000000 */
[----:B------:R-:W-:Y:S01]  /*15b40*/  IMAD.MOV.U32 R36, RZ, RZ, R151 ;  /* 0x000000ffff247224 */ /* 0x000fe200078e0097 */
[----:B------:R-:W-:Y:S02]  /*15b50*/  FMNMX.FTZ R2, R77, R2, !PT ;  /* 0x000000024d027209 */ /* 0x000fe40007810000 */
[----:B------:R-:W-:-:S02]  /*15b60*/  FSEL R81, R37, -INF , P6 ;  /* 0xff80000025517808 */ /* 0x000fc40003000000 */
[----:B------:R-:W-:Y:S02]  /*15b70*/  FMNMX.FTZ R2, R79, R2, !PT ;  /* 0x000000024f027209 */ /* 0x000fe40007810000 */
[----:B------:R-:W-:Y:S02]  /*15b80*/  FSEL R37, R34, -INF , P4 ;  /* 0xff80000022257808 */ /* 0x000fe40002000000 */
[----:B------:R-:W-:Y:S02]  /*15b90*/  ISETP.GT.AND P4, PT, R5, 0x41, PT ;  /* 0x000000410500780c */ /* 0x000fe40003f84270 */
[----:B------:R-:W-:Y:S02]  /*15ba0*/  FMNMX.FTZ R2, R81, R2, !PT ;  /* 0x0000000251027209 */ /* 0x000fe40007810000 */
[----:B------:R-:W-:Y:S02]  /*15bb0*/  FSEL R35, R35, -INF , P3 ;  /* 0xff80000023237808 */ /* 0x000fe40001800000 */
[----:B------:R-:W-:-:S02]  /*15bc0*/  ISETP.GT.AND P3, PT, R5, 0x48, PT ;  /* 0x000000480500780c */ /* 0x000fc40003f64270 */
[----:B------:R-:W-:Y:S01]  /*15bd0*/  FSEL R13, R38, -INF , P2 ;  /* 0xff800000260d7808 */ /* 0x000fe20001000000 */
[----:B------:R-:W-:Y:S01]  /*15be0*/  IMAD.MOV.U32 R38, RZ, RZ, R151 ;  /* 0x000000ffff267224 */ /* 0x000fe200078e0097 */
[----:B------:R-:W-:Y:S02]  /*15bf0*/  ISETP.GT.AND P2, PT, R5, 0x49, PT ;  /* 0x000000490500780c */ /* 0x000fe40003f44270 */
[----:B------:R-:W-:Y:S01]  /*15c00*/  FSEL R39, R39, -INF , P6 ;  /* 0xff80000027277808 */ /* 0x000fe20003000000 */
[----:B------:R-:W-:Y:S02]  /*15c10*/  WARPGROUP.DEPBAR.LE gsb0, 0x0 ;  /* 0x00008000000079c5 */ /* 0x000fe40000010000 */
[----:B------:R-:W-:Y:S01]  /*15c20*/  FSEL R83, R24, -INF , P5 ;  /* 0xff80000018537808 */ /* 0x000fe20002800000 */
[----:B------:R0:W-:Y:S01]  /*15c30*/  @!P1 SYNCS.ARRIVE.TRANS64.RED.A1T0 RZ, [R0+URZ], RZ ;  /* 0x000000ff00ff99a7 */ /* 0x0001e2000810043f */
[----:B------:R-:W-:Y:S02]  /*15c40*/  FSEL R25, R25, -INF , P4 ;  /* 0xff80000019197808 */ /* 0x000fe40002000000 */
[----:B------:R-:W-:-:S02]  /*15c50*/  FMNMX.FTZ R2, R83, R2, !PT ;  /* 0x0000000253027209 */ /* 0x000fc40007810000 */
[----:B------:R-:W-:Y:S02]  /*15c60*/  FSEL R85, R28, -INF , P3 ;  /* 0xff8000001c557808 */ /* 0x000fe40001800000 */
[----:B------:R-:W-:Y:S02]  /*15c70*/  FMNMX.FTZ R2, R25, R2, !PT ;  /* 0x0000000219027209 */ /* 0x000fe40007810000 */
[----:B------:R-:W-:Y:S02]  /*15c80*/  FSEL R87, R29, -INF , P2 ;  /* 0xff8000001d577808 */ /* 0x000fe40001000000 */
[----:B------:R-:W-:Y:S02]  /*15c90*/  FMNMX.FTZ R2, R85, R2, !PT ;  /* 0x0000000255027209 */ /* 0x000fe40007810000 */
[----:B------:R-:W-:Y:S02]  /*15ca0*/  FSEL R27, R27, -INF , P4 ;  /* 0xff8000001b1b7808 */ /* 0x000fe40002000000 */
[----:B------:R-:W-:Y:S01]  /*15cb0*/  FMNMX.FTZ R6, R87, R2, !PT ;  /* 0x0000000257067209 */ /* 0x000fe20007810000 */
[----:B------:R-:W-:Y:S01]  /*15cc0*/  IMAD.U32 R2, RZ, RZ, UR4 ;  /* 0x00000004ff027e24 */ /* 0x000fe2000f8e00ff */
[----:B------:R-:W-:-:S02]  /*15cd0*/  FSEL R29, R30, -INF , P3 ;  /* 0xff8000001e1d7808 */ /* 0x000fc40001800000 */
[----:B------:R-:W-:Y:S01]  /*15ce0*/  FSEL R31, R31, -INF , P2 ;  /* 0xff8000001f1f7808 */ /* 0x000fe20001000000 */
[----:B------:R-:W1:Y:S02]  /*15cf0*/  SHFL.BFLY PT, R5, R6, 0x2, 0x1f ;  /* 0x0c401f0006057f89 */ /* 0x000e6400000e0000 */
[----:B-1----:R-:W-:-:S05]  /*15d00*/  FMNMX.FTZ R8, R6, R5, !PT ;  /* 0x0000000506087209 */ /* 0x002fca0007810000 */
[----:B------:R-:W1:Y:S02]  /*15d10*/  SHFL.BFLY PT, R5, R8, 0x1, 0x1f ;  /* 0x0c201f0008057f89 */ /* 0x000e6400000e0000 */
[----:B-1----:R-:W-:-:S04]  /*15d20*/  FMNMX.FTZ R5, R8, R5, !PT ;  /* 0x0000000508057209 */ /* 0x002fc80007810000 */
        /* <DEDUP_REMOVED lines=8> */
[----:B------:R-:W-:Y:S01]  /*15db0*/  FSEL R21, R26, -INF , P5 ;  /* 0xff8000001a157808 */ /* 0x000fe20002800000 */
        /* <DEDUP_REMOVED lines=20> */
[----:B------:R-:W1:Y:S01]  /*15f00*/  MUFU.EX2 R15, R15 ;  /* 0x0000000f000f7308 */ /* 0x000e620000000800 */
[----:B------:R-:W-:Y:S01]  /*15f10*/  FMNMX.FTZ R4, R41, R4, !PT ;  /* 0x0000000429047209 */ /* 0x000fe20007810000 */
[-CC-:B------:R-:W-:Y:S01]  /*15f20*/  FFMA.FTZ R79, R79, R2.reuse, -R10.reuse ;  /* 0x000000024f4f7223 */ /* 0x180fe2000001080a */
[-CC-:B------:R-:W-:Y:S01]  /*15f30*/  FFMA.FTZ R81, R81, R2.reuse, -R10.reuse ;  /* 0x0000000251517223 */ /* 0x180fe2000001080a */
[--C-:B------:R-:W-:Y:S01]  /*15f40*/  FFMA.FTZ R83, R83, R2, -R10.reuse ;  /* 0x0000000253537223 */ /* 0x100fe2000001080a */
[----:B------:R-:W-:Y:S01]  /*15f50*/  FMNMX.FTZ R4, R43, R4, !PT ;  /* 0x000000042b047209 */ /* 0x000fe20007810000 */
[-CC-:B------:R-:W-:Y:S01]  /*15f60*/  FFMA.FTZ R85, R85, R2.reuse, -R10.reuse ;  /* 0x0000000255557223 */ /* 0x180fe2000001080a */
[----:B------:R-:W-:Y:S01]  /*15f70*/  FFMA.FTZ R10, R87, R2, -R10 ;  /* 0x00000002570a7223 */ /* 0x000fe2000001080a */
[----:B------:R-:W-:Y:S01]  /*15f80*/  MUFU.EX2 R61, R61 ;  /* 0x0000003d003d7308 */ /* 0x000fe20000000800 */
[----:B------:R-:W-:Y:S01]  /*15f90*/  FMNMX.FTZ R4, R33, R4, !PT ;  /* 0x0000000421047209 */ /* 0x000fe20007810000 */
[----:B------:R-:W-:-:S02]  /*15fa0*/  IMAD.MOV.U32 R87, RZ, RZ, R151 ;  /* 0x000000ffff577224 */ /* 0x000fc400078e0097 */
[----:B------:R-:W-:Y:S01]  /*15fb0*/  IMAD.MOV.U32 R57, RZ, RZ, R151 ;  /* 0x000000ffff397224 */ /* 0x000fe200078e0097 */
[----:B------:R-:W-:-:S03]  /*15fc0*/  FMNMX.FTZ R4, R47, R4, !PT ;  /* 0x000000042f047209 */ /* 0x000fc60007810000 */
[----:B------:R-:W-:Y:S01]  /*15fd0*/  MUFU.EX2 R65, R65 ;  /* 0x0000004100417308 */ /* 0x000fe20000000800 */
[----:B------:R-:W-:-:S04]  /*15fe0*/  FMNMX.FTZ R4, R37, R4, !PT ;  /* 0x0000000425047209 */ /* 0x000fc80007810000 */
[----:B------:R-:W-:-:S03]  /*15ff0*/  FMNMX.FTZ R4, R35, R4, !PT ;  /* 0x0000000423047209 */ /* 0x000fc60007810000 */
[----:B------:R-:W2:Y:S01]  /*16000*/  MUFU.EX2 R6, R6 ;  /* 0x0000000600067308 */ /* 0x000ea20000000800 */
[----:B------:R-:W-:-:S04]  /*16010*/  FMNMX.FTZ R4, R13, R4, !PT ;  /* 0x000000040d047209 */ /* 0x000fc80007810000 */
[----:B------:R-:W-:-:S03]  /*16020*/  FMNMX.FTZ R4, R39, R4, !PT ;  /* 0x0000000427047209 */ /* 0x000fc60007810000 */
[----:B------:R1:W-:Y:S01]  /*16030*/  MUFU.EX2 R192, R25 ;  /* 0x0000001900c07308 */ /* 0x0003e20000000800 */
[----:B------:R-:W-:-:S04]  /*16040*/  FMNMX.FTZ R4, R21, R4, !PT ;  /* 0x0000000415047209 */ /* 0x000fc80007810000 */
[----:B------:R-:W-:-:S03]  /*16050*/  FMNMX.FTZ R4, R27, R4, !PT ;  /* 0x000000041b047209 */ /* 0x000fc60007810000 */
[----:B------:R-:W-:Y:S01]  /*16060*/  MUFU.EX2 R67, R67 ;  /* 0x0000004300437308 */ /* 0x000fe20000000800 */
[----:B------:R-:W-:Y:S01]  /*16070*/  FMNMX.FTZ R4, R29, R4, !PT ;  /* 0x000000041d047209 */ /* 0x000fe20007810000 */
[----:B-1----:R-:W-:Y:S01]  /*16080*/  FADD.FTZ R25, R208, R15 ;  /* 0x0000000fd0197221 */ /* 0x002fe20000010000 */
[----:B------:R-:W-:Y:S02]  /*16090*/  F2FP.BF16.F32.PACK_AB R208, R15, R208 ;  /* 0x000000d00fd0723e */ /* 0x000fe400000010ff */
[----:B------:R-:W-:Y:S01]  /*160a0*/  FMNMX.FTZ R4, R31, R4, !PT ;  /* 0x000000041f047209 */ /* 0x000fe20007810000 */
[----:B------:R-:W-:Y:S01]  /*160b0*/  FADD.FTZ R30, R210, R25 ;  /* 0x00000019d21e7221 */ /* 0x000fe20000010000 */
[----:B--2---:R-:W-:Y:S01]  /*160c0*/  F2FP.BF16.F32.PACK_AB R204, R6, R65 ;  /* 0x0000004106cc723e */ /* 0x004fe200000010ff */
[----:B------:R1:W-:Y:S01]  /*160d0*/  MUFU.EX2 R206, R53 ;  /* 0x0000003500ce7308 */ /* 0x0003e20000000800 */
[C---:B------:R-:W-:Y:S01]  /*160e0*/  F2FP.BF16.F32.PACK_AB R210, R61.reuse, R210 ;  /* 0x000000d23dd2723e */ /* 0x040fe200000010ff */
[----:B------:R-:W2:Y:S01]  /*160f0*/  SHFL.BFLY PT, R49, R4, 0x2, 0x1f ;  /* 0x0c401f0004317f89 */ /* 0x000ea200000e0000 */
[----:B------:R-:W-:Y:S01]  /*16100*/  FADD.FTZ R30, R61, R30 ;  /* 0x0000001e3d1e7221 */ /* 0x000fe20000010000 */
[----:B------:R-:W-:-:S03]  /*16110*/  MOV R61, R151 ;  /* 0x00000097003d7202 */ /* 0x000fc60000000f00 */
[----:B------:R-:W-:Y:S01]  /*16120*/  FADD.FTZ R25, R65, R30 ;  /* 0x0000001e41197221 */ /* 0x000fe20000010000 */
[----:B------:R-:W-:Y:S01]  /*16130*/  MUFU.EX2 R69, R69 ;  /* 0x0000004500457308 */ /* 0x000fe20000000800 */
[----:B------:R-:W-:Y:S02]  /*16140*/  IMAD.MOV.U32 R65, RZ, RZ, R151 ;  /* 0x000000ffff417224 */ /* 0x000fe400078e0097 */
[----:B------:R-:W-:Y:S01]  /*16150*/  FADD.FTZ R32, R6, R25 ;  /* 0x0000001906207221 */ /* 0x000fe20000010000 */
[----:B-1----:R-:W-:-:S04]  /*16160*/  IMAD.MOV.U32 R53, RZ, RZ, R151 ;  /* 0x000000ffff357224 */ /* 0x002fc800078e0097 */
[----:B------:R1:W-:Y:S08]  /*16170*/  MUFU.EX2 R200, R71 ;  /* 0x0000004700c87308 */ /* 0x0003f00000000800 */
[----:B------:R-:W-:Y:S01]  /*16180*/  MUFU.EX2 R73, R73 ;  /* 0x0000004900497308 */ /* 0x000fe20000000800 */
[----:B-1----:R-:W-:Y:S01]  /*16190*/  IMAD.MOV.U32 R71, RZ, RZ, R151 ;  /* 0x000000ffff477224 */ /* 0x002fe200078e0097 */
[----:B--2---:R-:W-:-:S05]  /*161a0*/  FMNMX.FTZ R49, R4, R49, !PT ;  /* 0x0000003104317209 */ /* 0x004fca0007810000 */
[----:B------:R-:W1:Y:S01]  /*161b0*/  SHFL.BFLY PT, R4, R49, 0x1, 0x1f ;  /* 0x0c201f0031047f89 */ /* 0x000e6200000e0000 */
[----:B------:R2:W-:Y:S08]  /*161c0*/  MUFU.EX2 R202, R45 ;  /* 0x0000002d00ca7308 */ /* 0x0005f00000000800 */
[----:B------:R-:W-:Y:S01]  /*161d0*/  MUFU.EX2 R75, R75 ;  /* 0x0000004b004b7308 */ /* 0x000fe20000000800 */
[----:B--2---:R-:W-:-:S07]  /*161e0*/  IMAD.MOV.U32 R45, RZ, RZ, R151 ;  /* 0x000000ffff2d7224 */ /* 0x004fce00078e0097 */
[----:B------:R2:W-:Y:S01]  /*161f0*/  MUFU.EX2 R196, R77 ;  /* 0x0000004d00c47308 */ /* 0x0005e20000000800 */
[----:B-1----:R-:W-:-:S07]  /*16200*/  FMNMX.FTZ R4, R49, R4, !PT ;  /* 0x0000000431047209 */ /* 0x002fce0007810000 */
[----:B------:R-:W-:Y:S01]  /*16210*/  MUFU.EX2 R79, R79 ;  /* 0x0000004f004f7308 */ /* 0x000fe20000000800 */
[--C-:B--2---:R-:W-:Y:S01]  /*16220*/  IMAD.MOV.U32 R77, RZ, RZ, R151.reuse ;  /* 0x000000ffff4d7224 */ /* 0x104fe200078e0097 */
[C---:B------:R-:W-:Y:S01]  /*16230*/  FSETP.NEU.FTZ.AND P2, PT, R4.reuse, -INF , PT ;  /* 0xff8000000400780b */ /* 0x040fe20003f5d000 */
[----:B------:R-:W-:Y:S01]  /*16240*/  FMUL.FTZ R8, R4, R2 ;  /* 0x0000000204087220 */ /* 0x000fe20000410000 */
[----:B------:R-:W-:-:S04]  /*16250*/  IMAD.MOV.U32 R49, RZ, RZ, R151 ;  /* 0x000000ffff317224 */ /* 0x000fc800078e0097 */
[----:B------:R1:W-:Y:S01]  /*16260*/  MUFU.EX2 R198, R81 ;  /* 0x0000005100c67308 */ /* 0x0003e20000000800 */
[----:B------:R-:W-:Y:S02]  /*16270*/  FSEL R8, R8, RZ, P2 ;  /* 0x000000ff08087208 */ /* 0x000fe40001000000 */
[----:B------:R-:W-:Y:S01]  /*16280*/  ISETP.GE.AND P2, PT, R148, 0x51, PT ;  /* 0x000000519400780c */ /* 0x000fe20003f46270 */
[--C-:B------:R-:W-:Y:S02]  /*16290*/  IMAD.MOV.U32 R148, RZ, RZ, R151.reuse ;  /* 0x000000ffff947224 */ /* 0x100fe400078e0097 */
[-CC-:B------:R-:W-:Y:S01]  /*162a0*/  FFMA.FTZ R3, R3, R2.reuse, -R8.reuse ;  /* 0x0000000203037223 */ /* 0x180fe20000010808 */
[-CC-:B------:R-:W-:Y:S01]  /*162b0*/  FFMA.FTZ R59, R59, R2.reuse, -R8.reuse ;  /* 0x000000023b3b7223 */ /* 0x180fe20000010808 */
[-CC-:B------:R-:W-:Y:S01]  /*162c0*/  FFMA.FTZ R7, R7, R2.reuse, -R8.reuse ;  /* 0x0000000207077223 */ /* 0x180fe20000010808 */
[-CC-:B------:R-:W-:Y:S01]  /*162d0*/  FFMA.FTZ R63, R63, R2.reuse, -R8.reuse ;  /* 0x000000023f3f7223 */ /* 0x180fe20000010808 */
[-CC-:B------:R-:W-:Y:S01]  /*162e0*/  FFMA.FTZ R9, R9, R2.reuse, -R8.reuse ;  /* 0x0000000209097223 */ /* 0x180fe20000010808 */
        /* <DEDUP_REMOVED lines=8> */
[----:B------:R-:W3:Y:S01]  /*16370*/  MUFU.EX2 R3, R3 ;  /* 0x0000000300037308 */ /* 0x000ee20000000800 */
[-CC-:B------:R-:W-:Y:S01]  /*16380*/  FFMA.FTZ R47, R47, R2.reuse, -R8.reuse ;  /* 0x000000022f2f7223 */ /* 0x180fe20000010808 */
[-CC-:B------:R-:W-:Y:S01]  /*16390*/  FFMA.FTZ R37, R37, R2.reuse, -R8.reuse ;  /* 0x0000000225257223 */ /* 0x180fe20000010808 */
[-CC-:B------:R-:W-:Y:S01]  /*163a0*/  FFMA.FTZ R13, R13, R2.reuse, -R8.reuse ;  /* 0x000000020d0d7223 */ /* 0x180fe20000010808 */
[-CC-:B------:R-:W-:Y:S01]  /*163b0*/  FFMA.FTZ R39, R39, R2.reuse, -R8.reuse ;  /* 0x0000000227277223 */ /* 0x180fe20000010808 */
[-CC-:B------:R-:W-:Y:S01]  /*163c0*/  FFMA.FTZ R21, R21, R2.reuse, -R8.reuse ;  /* 0x0000000215157223 */ /* 0x180fe20000010808 */
[-CC-:B------:R-:W-:Y:S01]  /*163d0*/  FFMA.FTZ R27, R27, R2.reuse, -R8.reuse ;  /* 0x000000021b1b7223 */ /* 0x180fe20000010808 */
[-CC-:B------:R-:W-:Y:S01]  /*163e0*/  FFMA.FTZ R29, R29, R2.reuse, -R8.reuse ;  /* 0x000000021d1d7223 */ /* 0x180fe20000010808 */
[----:B------:R-:W4:Y:S01]  /*163f0*/  MUFU.EX2 R7, R7 ;  /* 0x0000000700077308 */ /* 0x000f220000000800 */
[----:B------:R-:W-:Y:S01]  /*16400*/  FFMA.FTZ R31, R31, R2, -R8 ;  /* 0x000000021f1f7223 */ /* 0x000fe20000010808 */
[----:B-1----:R-:W-:-:S02]  /*16410*/  IMAD.MOV.U32 R81, RZ, RZ, R151 ;  /* 0x000000ffff517224 */ /* 0x002fc400078e0097 */
[----:B--2---:R-:W-:-:S04]  /*16420*/  IMAD.MOV.U32 R59, RZ, RZ, R151 ;  /* 0x000000ffff3b7224 */ /* 0x004fc800078e0097 */
[----:B------:R1:W2:Y:S01]  /*16430*/  MUFU.EX2 R14, R63 ;  /* 0x0000003f000e7308 */ /* 0x0002a20000000800 */
[----:B---3--:R-:W-:Y:S01]  /*16440*/  FADD.FTZ R30, R3, R12 ;  /* 0x0000000c031e7221 */ /* 0x008fe20000010000 */
[----:B------:R-:W-:-:S06]  /*16450*/  F2FP.BF16.F32.PACK_AB R209, R12, R3 ;  /* 0x000000030cd1723e */ /* 0x000fcc00000010ff */
[----:B------:R-:W-:Y:S01]  /*16460*/  MUFU.EX2 R9, R9 ;  /* 0x0000000900097308 */ /* 0x000fe20000000800 */
[----:B----4-:R-:W-:Y:S01]  /*16470*/  FADD.FTZ R25, R7, R30 ;  /* 0x0000001e07197221 */ /* 0x010fe20000010000 */
[----:B-1----:R-:W-:-:S06]  /*16480*/  IMAD.MOV.U32 R63, RZ, RZ, R151 ;  /* 0x000000ffff3f7224 */ /* 0x002fcc00078e0097 */
[----:B------:R1:W3:Y:S01]  /*16490*/  MUFU.EX2 R20, R51 ;  /* 0x0000003300147308 */ /* 0x0002e20000000800 */
[----:B--2---:R-:W-:-:S07]  /*164a0*/  F2FP.BF16.F32.PACK_AB R211, R14, R7 ;  /* 0x000000070ed3723e */ /* 0x004fce00000010ff */
[----:B------:R-:W2:Y:S01]  /*164b0*/  MUFU.EX2 R11, R11 ;  /* 0x0000000b000b7308 */ /* 0x000ea20000000800 */
[----:B-1----:R-:W-:-:S07]  /*164c0*/  IMAD.MOV.U32 R51, RZ, RZ, R151 ;  /* 0x000000ffff337224 */ /* 0x002fce00078e0097 */
[----:B------:R1:W-:Y:S01]  /*164d0*/  MUFU.EX2 R26, R43 ;  /* 0x0000002b001a7308 */ /* 0x0003e20000000800 */
[----:B---3--:R-:W-:-:S07]  /*164e0*/  F2FP.BF16.F32.PACK_AB R205, R20, R9 ;  /* 0x0000000914cd723e */ /* 0x008fce00000010ff */
[----:B------:R-:W3:Y:S01]  /*164f0*/  MUFU.EX2 R24, R55 ;  /* 0x0000003700187308 */ /* 0x000ee20000000800 */
[----:B-1----:R-:W-:Y:S01]  /*16500*/  FADD.FTZ R43, R67, R32 ;  /* 0x00000020432b7221 */ /* 0x002fe20000010000 */
[----:B------:R-:W-:-:S03]  /*16510*/  FADD.FTZ R32, R14, R25 ;  /* 0x000000190e207221 */ /* 0x000fc60000010000 */
[C---:B------:R-:W-:Y:S01]  /*16520*/  FADD.FTZ R34, R206.reuse, R43 ;  /* 0x0000002bce227221 */ /* 0x040fe20000010000 */
[----:B------:R-:W-:Y:S01]  /*16530*/  FADD.FTZ R25, R9, R32 ;  /* 0x0000002009197221 */ /* 0x000fe20000010000 */
[----:B------:R-:W-:Y:S01]  /*16540*/  F2FP.BF16.F32.PACK_AB R206, R206, R67 ;  /* 0x00000043cece723e */ /* 0x000fe200000010ff */
[----:B------:R-:W1:Y:S01]  /*16550*/  MUFU.EX2 R41, R41 ;  /* 0x0000002900297308 */ /* 0x000e620000000800 */
[----:B------:R-:W-:Y:S01]  /*16560*/  FADD.FTZ R43, R69, R34 ;  /* 0x00000022452b7221 */ /* 0x000fe20000010000 */
[----:B------:R-:W-:Y:S01]  /*16570*/  FADD.FTZ R32, R20, R25 ;  /* 0x0000001914207221 */ /* 0x000fe20000010000 */
[----:B------:R-:W-:Y:S02]  /*16580*/  IMAD.MOV.U32 R67, RZ, RZ, R151 ;  /* 0x000000ffff437224 */ /* 0x000fe400078e0097 */
[C---:B------:R-:W-:Y:S01]  /*16590*/  FADD.FTZ R34, R200.reuse, R43 ;  /* 0x0000002bc8227221 */ /* 0x040fe20000010000 */
[----:B--2---:R-:W-:Y:S01]  /*165a0*/  FADD.FTZ R25, R11, R32 ;  /* 0x000000200b197221 */ /* 0x004fe20000010000 */
[----:B------:R-:W-:Y:S01]  /*165b0*/  F2FP.BF16.F32.PACK_AB R200, R200, R69 ;  /* 0x00000045c8c8723e */ /* 0x000fe200000010ff */
[----:B------:R-:W2:Y:S01]  /*165c0*/  MUFU.EX2 R33, R33 ;  /* 0x0000002100217308 */ /* 0x000ea20000000800 */
[C---:B---3--:R-:W-:Y:S01]  /*165d0*/  F2FP.BF16.F32.PACK_AB R207, R24.reuse, R11 ;  /* 0x0000000b18cf723e */ /* 0x048fe200000010ff */
[----:B------:R-:W-:Y:S01]  /*165e0*/  FADD.FTZ R32, R24, R25 ;  /* 0x0000001918207221 */ /* 0x000fe20000010000 */
[----:B------:R-:W-:-:S02]  /*165f0*/  IMAD.MOV.U32 R69, RZ, RZ, R151 ;  /* 0x000000ffff457224 */ /* 0x000fc400078e0097 */
[--C-:B------:R-:W-:Y:S02]  /*16600*/  IMAD.MOV.U32 R55, RZ, RZ, R151.reuse ;  /* 0x000000ffff377224 */ /* 0x100fe400078e0097 */
[--C-:B------:R-:W-:Y:S01]  /*16610*/  IMAD.MOV.U32 R43, RZ, RZ, R151.reuse ;  /* 0x000000ffff2b7224 */ /* 0x100fe200078e0097 */
[----:B------:R3:W-:Y:S01]  /*16620*/  MUFU.EX2 R30, R35 ;  /* 0x00000023001e7308 */ /* 0x0007e20000000800 */
[----:B-1----:R-:W-:Y:S01]  /*16630*/  FADD.FTZ R25, R41, R32 ;  /* 0x0000002029197221 */ /* 0x002fe20000010000 */
[C---:B------:R-:W-:Y:S01]  /*16640*/  F2FP.BF16.F32.PACK_AB R201, R26.reuse, R41 ;  /* 0x000000291ac9723e */ /* 0x040fe200000010ff */
[----:B------:R-:W-:Y:S02]  /*16650*/  IMAD.MOV.U32 R41, RZ, RZ, R151 ;  /* 0x000000ffff297224 */ /* 0x000fe400078e0097 */
[----:B------:R-:W-:Y:S01]  /*16660*/  FADD.FTZ R32, R26, R25 ;  /* 0x000000191a207221 */ /* 0x000fe20000010000 */
[--C-:B------:R-:W-:Y:S02]  /*16670*/  IMAD.MOV.U32 R26, RZ, RZ, R151.reuse ;  /* 0x000000ffff1a7224 */ /* 0x100fe400078e0097 */
[----:B------:R1:W4:Y:S01]  /*16680*/  MUFU.EX2 R28, R47 ;  /* 0x0000002f001c7308 */ /* 0x0003220000000800 */
[----:B---3--:R-:W-:Y:S01]  /*16690*/  FADD.FTZ R35, R73, R34 ;  /* 0x0000002249237221 */ /* 0x008fe20000010000 */
[----:B--2---:R-:W-:Y:S01]  /*166a0*/  FADD.FTZ R15, R33, R32 ;  /* 0x00000020210f7221 */ /* 0x004fe20000010000 */
[----:B------:R-:W-:-:S02]  /*166b0*/  IMAD.MOV.U32 R24, RZ, RZ, R151 ;  /* 0x000000ffff187224 */ /* 0x000fc400078e0097 */
[C---:B------:R-:W-:Y:S01]  /*166c0*/  FADD.FTZ R34, R202.reuse, R35 ;  /* 0x00000023ca227221 */ /* 0x040fe20000010000 */
[----:B------:R-:W-:Y:S01]  /*166d0*/  F2FP.BF16.F32.PACK_AB R202, R202, R73 ;  /* 0x00000049caca723e */ /* 0x000fe200000010ff */
[--C-:B------:R-:W-:Y:S01]  /*166e0*/  IMAD.MOV.U32 R73, RZ, RZ, R151.reuse ;  /* 0x000000ffff497224 */ /* 0x100fe200078e0097 */
[----:B------:R-:W2:Y:S01]  /*166f0*/  MUFU.EX2 R37, R37 ;  /* 0x0000002500257308 */ /* 0x000ea20000000800 */
[----:B------:R-:W-:Y:S01]  /*16700*/  FADD.FTZ R35, R75, R34 ;  /* 0x000000224b237221 */ /* 0x000fe20000010000 */
[--C-:B-1----:R-:W-:Y:S02]  /*16710*/  IMAD.MOV.U32 R47, RZ, RZ, R151.reuse ;  /* 0x000000ffff2f7224 */ /* 0x102fe400078e0097 */
[----:B------:R-:W-:Y:S02]  /*16720*/  IMAD.MOV.U32 R34, RZ, RZ, R151 ;  /* 0x000000ffff227224 */ /* 0x000fe400078e0097 */
[C---:B------:R-:W-:Y:S01]  /*16730*/  FADD.FTZ R8, R196.reuse, R35 ;  /* 0x00000023c4087221 */ /* 0x040fe20000010000 */
[----:B------:R-:W-:Y:S01]  /*16740*/  F2FP.BF16.F32.PACK_AB R196, R196, R75 ;  /* 0x0000004bc4c4723e */ /* 0x000fe200000010ff */
[----:B------:R-:W-:Y:S01]  /*16750*/  IMAD.MOV.U32 R75, RZ, RZ, R151 ;  /* 0x000000ffff4b7224 */ /* 0x000fe200078e0097 */
[----:B------:R-:W1:Y:S01]  /*16760*/  MUFU.EX2 R83, R83 ;  /* 0x0000005300537308 */ /* 0x000e620000000800 */
[----:B------:R-:W-:Y:S01]  /*16770*/  FADD.FTZ R25, R79, R8 ;  /* 0x000000084f197221 */ /* 0x000fe20000010000 */
[C---:B----4-:R-:W-:Y:S01]  /*16780*/  FADD.FTZ R32, R28.reuse, R15 ;  /* 0x0000000f1c207221 */ /* 0x050fe20000010000 */
[----:B------:R-:W-:Y:S01]  /*16790*/  F2FP.BF16.F32.PACK_AB R203, R28, R33 ;  /* 0x000000211ccb723e */ /* 0x000fe200000010ff */
[----:B------:R-:W-:-:S02]  /*167a0*/  IMAD.MOV.U32 R35, RZ, RZ, R151 ;  /* 0x000000ffff237224 */ /* 0x000fc400078e0097 */
[C---:B------:R-:W-:Y:S01]  /*167b0*/  FADD.FTZ R6, R198.reuse, R25 ;  /* 0x00000019c6067221 */ /* 0x040fe20000010000 */
[----:B------:R-:W-:Y:S01]  /*167c0*/  F2FP.BF16.F32.PACK_AB R198, R198, R79 ;  /* 0x0000004fc6c6723e */ /* 0x000fe200000010ff */
[--C-:B------:R-:W-:Y:S01]  /*167d0*/  IMAD.MOV.U32 R79, RZ, RZ, R151.reuse ;  /* 0x000000ffff4f7224 */ /* 0x100fe200078e0097 */
[----:B------:R-:W-:Y:S01]  /*167e0*/  MUFU.EX2 R13, R13 ;  /* 0x0000000d000d7308 */ /* 0x000fe20000000800 */
[----:B--2---:R-:W-:Y:S01]  /*167f0*/  FADD.FTZ R15, R37, R32 ;  /* 0x00000020250f7221 */ /* 0x004fe20000010000 */
[----:B------:R-:W-:Y:S01]  /*16800*/  F2FP.BF16.F32.PACK_AB R197, R30, R37 ;  /* 0x000000251ec5723e */ /* 0x000fe200000010ff */
[--C-:B------:R-:W-:Y:S02]  /*16810*/  IMAD.MOV.U32 R37, RZ, RZ, R151.reuse ;  /* 0x000000ffff257224 */ /* 0x100fe400078e0097 */
[--C-:B------:R-:W-:Y:S02]  /*16820*/  IMAD.MOV.U32 R33, RZ, RZ, R151.reuse ;  /* 0x000000ffff217224 */ /* 0x100fe400078e0097 */
[--C-:B------:R-:W-:Y:S01]  /*16830*/  IMAD.MOV.U32 R28, RZ, RZ, R151.reuse ;  /* 0x000000ffff1c7224 */ /* 0x100fe200078e0097 */
[----:B------:R-:W-:Y:S01]  /*16840*/  MUFU.EX2 R85, R85 ;  /* 0x0000005500557308 */ /* 0x000fe20000000800 */
[----:B------:R-:W-:-:S07]  /*16850*/  IMAD.MOV.U32 R25, RZ, RZ, R151 ;  /* 0x000000ffff197224 */ /* 0x000fce00078e0097 */
[----:B0-----:R0:W2:Y:S08]  /*16860*/  MUFU.EX2 R0, R39 ;  /* 0x0000002700007308 */ /* 0x0010b00000000800 */
[----:B------:R1:W3:Y:S01]  /*16870*/  MUFU.EX2 R193, R21 ;  /* 0x0000001500c17308 */ /* 0x0002e20000000800 */
[----:B0-----:R-:W-:-:S07]  /*16880*/  IMAD.MOV.U32 R39, RZ, RZ, R151 ;  /* 0x000000ffff277224 */ /* 0x001fce00078e0097 */
[----:B------:R-:W0:Y:S01]  /*16890*/  MUFU.EX2 R10, R10 ;  /* 0x0000000a000a7308 */ /* 0x000e220000000800 */
[----:B-1----:R-:W-:Y:S01]  /*168a0*/  FADD.FTZ R21, R83, R6 ;  /* 0x0000000653157221 */ /* 0x002fe20000010000 */
[----:B------:R-:W-:Y:S01]  /*168b0*/  FADD.FTZ R6, R30, R15 ;  /* 0x0000000f1e067221 */ /* 0x000fe20000010000 */
[----:B--2---:R-:W-:Y:S01]  /*168c0*/  F2FP.BF16.F32.PACK_AB R199, R0, R13 ;  /* 0x0000000d00c7723e */ /* 0x004fe200000010ff */
[----:B------:R-:W-:Y:S02]  /*168d0*/  IMAD.MOV.U32 R30, RZ, RZ, R151 ;  /* 0x000000ffff1e7224 */ /* 0x000fe400078e0097 */
[C---:B------:R-:W-:Y:S01]  /*168e0*/  FADD.FTZ R32, R192.reuse, R21 ;  /* 0x00000015c0207221 */ /* 0x040fe20000010000 */
[----:B------:R-:W-:Y:S01]  /*168f0*/  FADD.FTZ R15, R13, R6 ;  /* 0x000000060d0f7221 */ /* 0x000fe20000010000 */
[----:B------:R-:W-:Y:S01]  /*16900*/  F2FP.BF16.F32.PACK_AB R192, R192, R83 ;  /* 0x00000053c0c0723e */ /* 0x000fe200000010ff */
[----:B------:R1:W2:Y:S01]  /*16910*/  MUFU.EX2 R8, R27 ;  /* 0x0000001b00087308 */ /* 0x0002a20000000800 */
[----:B------:R-:W-:Y:S01]  /*16920*/  FADD.FTZ R21, R85, R32 ;  /* 0x0000002055157221 */ /* 0x000fe20000010000 */
[----:B------:R-:W-:Y:S01]  /*16930*/  FADD.FTZ R32, R0, R15 ;  /* 0x0000000f00207221 */ /* 0x000fe20000010000 */
[----:B------:R-:W-:-:S02]  /*16940*/  IMAD.MOV.U32 R0, RZ, RZ, 0x3f800000 ;  /* 0x3f800000ff007424 */ /* 0x000fc400078e00ff */
[--C-:B------:R-:W-:Y:S02]  /*16950*/  IMAD.MOV.U32 R83, RZ, RZ, R151.reuse ;  /* 0x000000ffff537224 */ /* 0x100fe400078e0097 */
[----:B---3--:R-:W-:Y:S01]  /*16960*/  FADD.FTZ R15, R193, R32 ;  /* 0x00000020c10f7221 */ /* 0x008fe20000010000 */
[----:B------:R-:W-:Y:S01]  /*16970*/  IMAD.MOV.U32 R32, RZ, RZ, R151 ;  /* 0x000000ffff207224 */ /* 0x000fe200078e0097 */
[----:B------:R-:W3:Y:S01]  /*16980*/  MUFU.EX2 R29, R29 ;  /* 0x0000001d001d7308 */ /* 0x000ee20000000800 */
[C---:B0-----:R-:W-:Y:S01]  /*16990*/  FADD.FTZ R21, R10.reuse, R21 ;  /* 0x000000150a157221 */ /* 0x041fe20000010000 */
[----:B------:R-:W-:Y:S01]  /*169a0*/  F2FP.BF16.F32.PACK_AB R194, R10, R85 ;  /* 0x000000550ac2723e */ /* 0x000fe200000010ff */
[--C-:B------:R-:W-:Y:S02]  /*169b0*/  IMAD.MOV.U32 R85, RZ, RZ, R151.reuse ;  /* 0x000000ffff557224 */ /* 0x100fe400078e0097 */
[----:B-1----:R-:W-:-:S03]  /*169c0*/  IMAD.MOV.U32 R27, RZ, RZ, R151 ;  /* 0x000000ffff1b7224 */ /* 0x002fc600078e0097 */
[----:B------:R0:W1:Y:S01]  /*169d0*/  MUFU.EX2 R6, R31 ;  /* 0x0000001f00067308 */ /* 0x0000620000000800 */
[C---:B--2---:R-:W-:Y:S01]  /*169e0*/  FADD.FTZ R10, R8.reuse, R15 ;  /* 0x0000000f080a7221 */ /* 0x044fe20000010000 */
[----:B------:R-:W-:-:S03]  /*169f0*/  F2FP.BF16.F32.PACK_AB R193, R8, R193 ;  /* 0x000000c108c1723e */ /* 0x000fc600000010ff */
[----:B---3--:R-:W-:Y:S01]  /*16a00*/  FADD.FTZ R3, R29, R10 ;  /* 0x0000000a1d037221 */ /* 0x008fe20000010000 */
[----:B0-----:R-:W-:-:S03]  /*16a10*/  IMAD.MOV.U32 R31, RZ, RZ, R151 ;  /* 0x000000ffff1f7224 */ /* 0x001fc600078e0097 */
[C---:B-1----:R-:W-:Y:S01]  /*16a20*/  FADD.FTZ R20, R6.reuse, R3 ;  /* 0x0000000306147221 */ /* 0x042fe20000010000 */
[----:B------:R-:W-:Y:S01]  /*16a30*/  F2FP.BF16.F32.PACK_AB R195, R6, R29 ;  /* 0x0000001d06c3723e */ /* 0x000fe200000010ff */
[----:B------:R-:W-:Y:S02]  /*16a40*/  IMAD.MOV.U32 R3, RZ, RZ, 0x3f800000 ;  /* 0x3f800000ff037424 */ /* 0x000fe400078e00ff */
[----:B------:R-:W-:Y:S01]  /*16a50*/  IMAD.MOV.U32 R29, RZ, RZ, R151 ;  /* 0x000000ffff1d7224 */ /* 0x000fe200078e0097 */
[----:B------:R-:W-:Y:S06]  /*16a60*/  @!P2 BRA `(.L_x_646) ;  /* 0x0000004c002ca947 */ /* 0x000fec0003800000 */
[----:B------:R-:W-:Y:S01]  /*16a70*/  VIADD R6, R180, 0xfffffffe ;  /* 0xfffffffeb4067836 */ /* 0x000fe20000000000 */
[----:B------:R-:W-:Y:S01]  /*16a80*/  MOV R10, R221 ;  /* 0x000000dd000a7202 */ /* 0x000fe20000000f00 */
[----:B------:R-:W-:Y:S01]  /*16a90*/  IMAD.MOV.U32 R7, RZ, RZ, R4 ;  /* 0x000000ffff077224 */ /* 0x000fe200078e0004 */
[----:B------:R-:W-:Y:S01]  /*16aa0*/  CS2R R150, SRZ ;  /* 0x0000000000967805 */ /* 0x000fe2000001ff00 */
[----:B------:R-:W-:Y:S01]  /*16ab0*/  IMAD.MOV.U32 R8, RZ, RZ, R5 ;  /* 0x000000ffff087224 */ /* 0x000fe200078e0005 */
[----:B------:R-:W-:Y:S01]  /*16ac0*/  CS2R R146, SRZ ;  /* 0x0000000000927805 */ /* 0x000fe2000001ff00 */
[----:B------:R-:W-:Y:S01]  /*16ad0*/  IMAD.MOV.U32 R9, RZ, RZ, R222 ;  /* 0x000000ffff097224 */ /* 0x000fe200078e00de */
[----:B------:R-:W-:Y:S01]  /*16ae0*/  CS2R R142, SRZ ;  /* 0x00000000008e7805 */ /* 0x000fe2000001ff00 */
[----:B------:R-:W-:Y:S01]  /*16af0*/  IMAD.MOV.U32 R0, RZ, RZ, 0x3f800000 ;  /* 0x3f800000ff007424 */ /* 0x000fe200078e00ff */
        /* <DEDUP_REMOVED lines=60> */
[----:B------:R-:W-:-:S07]  /*16ec0*/  CS2R R24, SRZ ;  /* 0x0000000000187805 */ /* 0x000fce000001ff00 */
.L_x_657:
[----:B------:R-:W-:-:S05]  /*16ed0*/  VIADD R2, R10, 0x1 ;  /* 0x000000010a027836 */ /* 0x000fca0000000000 */
[----:B------:R-:W-:-:S04]  /*16ee0*/  ISETP.NE.AND P2, PT, R2, 0x2, PT ;  /* 0x000000020200780c */ /* 0x000fc80003f45270 */
[----:B------:R-:W-:Y:S02]  /*16ef0*/  SEL R222, RZ, 0x1, P2 ;  /* 0x00000001ffde7807 */ /* 0x000fe40001000000 */
[----:B------:R-:W-:Y:S02]  /*16f00*/  SEL R221, R2, RZ, P2 ;  /* 0x000000ff02dd7207 */ /* 0x000fe40001000000 */
[----:B------:R-:W-:Y:S01]  /*16f10*/  LOP3.LUT R222, R9, R222, RZ, 0x3c, !PT ;  /* 0x000000de09de7212 */ /* 0x000fe200078e3cff */
[----:B------:R-:W-:Y:S06]  /*16f20*/  @!P0 BRA `(.L_x_647) ;  /* 0x0000000000048947 */ /* 0x000fec0003800000 */
[----:B------:R-:W-:Y:S01]  /*16f30*/  BPT.TRAP 0x1 ;  /* 0x000000040000795c */ /* 0x000fe20000300000 */
.L_x_647:
[----:B------:R-:W-:Y:S01]  /*16f40*/  IMAD R11, R221, 0x8, R16 ;  /* 0x00000008dd0b7824 */ /* 0x000fe200078e0210 */
[----:B------:R-:W-:-:S04]  /*16f50*/  SHF.L.U32 R4, R222, 0x1f, RZ ;  /* 0x0000001fde047819 */ /* 0x000fc800000006ff */
[----:B------:R0:W1:Y:S01]  /*16f60*/  SYNCS.PHASECHK.TRANS64.TRYWAIT P2, [R11+URZ+0x38830], R4 ;  /* 0x038830040b0075a7 */ /* 0x000062000804017f */
[----:B------:R-:W-:Y:S05]  /*16f70*/  @!P0 BRA `(.L_x_648) ;  /* 0x0000000000048947 */ /* 0x000fea0003800000 */
[----:B------:R-:W-:Y:S01]  /*16f80*/  BPT.TRAP 0x1 ;  /* 0x000000040000795c */ /* 0x000fe20000300000 */
.L_x_648:
[----:B------:R-:W-:Y:S01]  /*16f90*/  IMAD R2, R221, 0xa00, R226 ;  /* 0x00000a00dd027824 */ /* 0x000fe200078e02e2 */
[----:B------:R-:W-:Y:S03]  /*16fa0*/  BSSY B1, `(.L_x_649) ;  /* 0x0000006000017945 */ /* 0x000fe60003800000 */
[C---:B------:R-:W-:Y:S02]  /*16fb0*/  VIADD R12, R2.reuse, 0x80 ;  /* 0x00000080020c7836 */ /* 0x040fe40000000000 */
[----:B------:R-:W-:Y:S01]  /*16fc0*/  VIADD R14, R2, 0x100 ;  /* 0x00000100020e7836 */ /* 0x000fe20000000000 */
[----:B-1----:R-:W-:Y:S06]  /*16fd0*/  @P2 BRA `(.L_x_650) ;  /* 0x0000000000082947 */ /* 0x002fec0003800000 */
[----:B------:R-:W1:Y:S02]  /*16fe0*/  SYNCS.PHASECHK.TRANS64.TRYWAIT P2, [R11+URZ+0x38830], R4 ;  /* 0x038830040b0075a7 */ /* 0x000e64000804017f */
[----:B-1----:R-:W-:Y:S05]  /*16ff0*/  @!P2 BRA `(.L_x_651) ;  /* 0x000000f000b0a947 */ /* 0x002fea0003800000 */
.L_x_650:
[----:B------:R-:W-:Y:S05]  /*17000*/  BSYNC B1 ;  /* 0x0000000000017941 */ /* 0x000fea0003800000 */
.L_x_649:
[----:B------:R-:W2:Y:S04]  /*17010*/  LDL.64 R152, [R1+0x50] ;  /* 0x0000500001987983 */ /* 0x000ea80000100a00 */
[----:B------:R-:W3:Y:S01]  /*17020*/  LDL.64 R154, [R1+0x58] ;  /* 0x00005800019a7983 */ /* 0x000ee20000100a00 */
[----:B01----:R-:W-:Y:S02]  /*17030*/  IMAD.MOV.U32 R4, RZ, RZ, R2 ;  /* 0x000000ffff047224 */ /* 0x003fe400078e0002 */
[----:B------:R-:W-:-:S03]  /*17040*/  IMAD.MOV.U32 R5, RZ, RZ, 0x40000040 ;  /* 0x40000040ff057424 */ /* 0x000fc600078e00ff */
[----:B------:R-:W-:Y:S02]  /*17050*/  R2UR UR14, R4 ;  /* 0x00000000040e72ca */ /* 0x000fe400000e0000 */
[----:B------:R-:W-:Y:S01]  /*17060*/  R2UR UR15, R5 ;  /* 0x00000000050f72ca */ /* 0x000fe200000e0000 */
[----:B------:R-:W-:Y:S01]  /*17070*/  WARPGROUP.ARRIVE ;  /* 0x00000000000079c5 */ /* 0x000fe20000000000 */
[----:B------:R-:W-:Y:S01]  /*17080*/  IMAD.MOV.U32 R13, RZ, RZ, 0x40000040 ;  /* 0x40000040ff0d7424 */ /* 0x000fe200078e00ff */
[----:B------:R-:W-:-:S04]  /*17090*/  R2UR UR10, R12 ;  /* 0x000000000c0a72ca */ /* 0x000fc800000e0000 */
[----:B------:R-:W-:Y:S01]  /*170a0*/  R2UR UR11, R13 ;  /* 0x000000000d0b72ca */ /* 0x000fe200000e0000 */
[----:B------:R-:W-:Y:S01]  /*170b0*/  IMAD.MOV.U32 R15, RZ, RZ, 0x40000040 ;  /* 0x40000040ff0f7424 */ /* 0x000fe200078e00ff */
[----:B------:R-:W-:-:S04]  /*170c0*/  R2UR UR6, R14 ;  /* 0x000000000e0672ca */ /* 0x000fc800000e0000 */
[----:B------:R-:W-:Y:S01]  /*170d0*/  R2UR UR7, R15 ;  /* 0x000000000f0772ca */ /* 0x000fe200000e0000 */
[----:B------:R-:W-:Y:S01]  /*170e0*/  VIADD R4, R2, 0x180 ;  /* 0x0000018002047836 */ /* 0x000fe20000000000 */
[----:B------:R-:W-:-:S04]  /*170f0*/  R2UR UR23, R5 ;  /* 0x00000000051772ca */ /* 0x000fc800000e0000 */
[----:B------:R-:W-:Y:S02]  /*17100*/  R2UR UR22, R4 ;  /* 0x00000000041672ca */ /* 0x000fe400000e0000 */
[----:B--2---:R-:W-:Y:S02]  /*17110*/  R2UR UR30, R152 ;  /* 0x00000000981e72ca */ /* 0x004fe400000e0000 */
[----:B------:R-:W-:Y:S02]  /*17120*/  R2UR UR31, R153 ;  /* 0x00000000991f72ca */ /* 0x000fe400000e0000 */
[----:B------:R-:W2:Y:S01]  /*17130*/  LDL.64 R152, [R1+0x48] ;  /* 0x0000480001987983 */ /* 0x000ea20000100a00 */
[----:B---3--:R-:W-:Y:S02]  /*17140*/  R2UR UR16, R154 ;  /* 0x000000009a1072ca */ /* 0x008fe400000e0000 */
[----:B------:R-:W-:-:S11]  /*17150*/  R2UR UR17, R155 ;  /* 0x000000009b1172ca */ /* 0x000fd600000e0000 */
[----:B------:R-:W-:Y:S02]  /*17160*/  UMOV UR12, UR16 ;  /* 0x00000010000c7c82 */ /* 0x000fe40008000000 */
[----:B------:R-:W-:Y:S02]  /*17170*/  UMOV UR13, UR17 ;  /* 0x00000011000d7c82 */ /* 0x000fe40008000000 */
[----:B------:R-:W-:Y:S01]  /*17180*/  HGMMA.64x16x16.F32.BF16 R184, gdesc[UR12], RZ, !UPT, gsb0 ;  /* 0x002000000cb879f0 */ /* 0x000fe2000c0018ff */
[----:B------:R-:W-:Y:S01]  /*17190*/  UMOV UR8, UR16 ;  /* 0x0000001000087c82 */ /* 0x000fe20008000000 */
[----:B------:R-:W-:Y:S01]  /*171a0*/  UMOV UR9, UR17 ;  /* 0x0000001100097c82 */ /* 0x000fe20008000000 */
[----:B------:R-:W-:Y:S02]  /*171b0*/  WARPGROUP.DEPBAR.LE gsb0, 0x0 ;  /* 0x00008000000079c5 */ /* 0x000fe40000010000 */
[----:B------:R-:W-:-:S06]  /*171c0*/  WARPGROUP.ARRIVE ;  /* 0x00000000000079c5 */ /* 0x000fcc0000000000 */
        /* <DEDUP_REMOVED lines=8> */
[----:B------:R-:W-:Y:S01]  /*17250*/  VIADD R12, R2, 0x200 ;  /* 0x00000200020c7836 */ /* 0x000fe20000000000 */
[----:B------:R-:W-:Y:S02]  /*17260*/  WARPGROUP.DEPBAR.LE gsb0, 0x0 ;  /* 0x00008000000079c5 */ /* 0x000fe40000010000 */
[----:B------:R-:W-:-:S06]  /*17270*/  WARPGROUP.ARRIVE ;  /* 0x00000000000079c5 */ /* 0x000fcc0000000000 */
[----:B------:R-:W-:Y:S01]  /*17280*/  HGMMA.64x16x16.F32.BF16 R160, gdesc[UR20], RZ, !UPT, gsb0 ;  /* 0x0020000014a079f0 */ /* 0x000fe2000c0018ff */
[----:B------:R-:W-:Y:S02]  /*17290*/  R2UR UR18, R12 ;  /* 0x000000000c1272ca */ /* 0x000fe400000e0000 */
[----:B------:R-:W-:Y:S01]  /*172a0*/  R2UR UR19, R13 ;  /* 0x000000000d1372ca */ /* 0x000fe200000e0000 */
[----:B------:R-:W-:Y:S01]  /*172b0*/  VIADD R4, R2, 0x2 ;  /* 0x0000000202047836 */ /* 0x000fe20000000000 */
[----:B------:R-:W-:Y:S02]  /*172c0*/  WARPGROUP.DEPBAR.LE gsb0, 0x0 ;  /* 0x00008000000079c5 */ /* 0x000fe40000010000 */
[----:B------:R-:W-:Y:S01]  /*172d0*/  IMAD.MOV.U32 R5, RZ, RZ, 0x40000040 ;  /* 0x40000040ff057424 */ /* 0x000fe200078e00ff */
[----:B--2---:R-:W-:Y:S02]  /*172e0*/  R2UR UR28, R152 ;  /* 0x00000000981c72ca */ /* 0x004fe400000e0000 */
[----:B------:R-:W-:-:S02]  /*172f0*/  R2UR UR29, R153 ;  /* 0x00000000991d72ca */ /* 0x000fc400000e0000 */
[----:B------:R-:W-:-:S06]  /*17300*/  WARPGROUP.ARRIVE ;  /* 0x00000000000079c5 */ /* 0x000fcc0000000000 */
[----:B------:R-:W-:Y:S01]  /*17310*/  HGMMA.64x16x16.F32.BF16 R152, gdesc[UR16], RZ, !UPT, gsb0 ;  /* 0x00200000109879f0 */ /* 0x000fe2000c0018ff */
[----:B------:R-:W-:Y:S02]  /*17320*/  R2UR UR14, R4 ;  /* 0x00000000040e72ca */ /* 0x000fe400000e0000 */
[----:B------:R-:W-:Y:S01]  /*17330*/  R2UR UR15, R5 ;  /* 0x00000000050f72ca */ /* 0x000fe200000e0000 */
[----:B------:R-:W-:Y:S01]  /*17340*/  UMOV UR12, UR30 ;  /* 0x0000001e000c7c82 */ /* 0x000fe20008000000 */
[----:B------:R-:W-:Y:S01]  /*17350*/  UMOV UR13, UR31 ;  /* 0x0000001f000d7c82 */ /* 0x000fe20008000000 */
[----:B------:R-:W-:Y:S02]  /*17360*/  WARPGROUP.DEPBAR.LE gsb0, 0x0 ;  /* 0x00008000000079c5 */ /* 0x000fe40000010000 */
[----:B------:R-:W-:-:S08]  /*17370*/  WARPGROUP.ARRIVE ;  /* 0x00000000000079c5 */ /* 0x000fd00000000000 */
[----:B------:R-:W-:Y:S01]  /*17380*/  HGMMA.64x16x16.F32.BF16 R184, gdesc[UR12], R184, gsb0 ;  /* 0x002000000cb879f0 */ /* 0x000fe200080018b8 */
[----:B------:R-:W-:Y:S02]  /*17390*/  VIADD R12, R2, 0x82 ;  /* 0x00000082020c7836 */ /* 0x000fe40000000000 */
[----:B------:R-:W-:-:S03]  /*173a0*/  IMAD.MOV.U32 R13, RZ, RZ, 0x40000040 ;  /* 0x40000040ff0d7424 */ /* 0x000fc600078e00ff */
[----:B------:R-:W-:Y:S02]  /*173b0*/  R2UR UR26, R12 ;  /* 0x000000000c1a72ca */ /* 0x000fe400000e0000 */
[----:B------:R-:W-:Y:S01]  /*173c0*/  R2UR UR27, R13 ;  /* 0x000000000d1b72ca */ /* 0x000fe200000e0000 */
[----:B------:R-:W-:Y:S01]  /*173d0*/  UMOV UR24, UR30 ;  /* 0x0000001e00187c82 */ /* 0x000fe20008000000 */
[----:B------:R-:W-:Y:S01]  /*173e0*/  UMOV UR25, UR31 ;  /* 0x0000001f00197c82 */ /* 0x000fe20008000000 */
[----:B------:R-:W-:Y:S02]  /*173f0*/  VIADD R14, R2, 0x102 ;  /* 0x00000102020e7836 */ /* 0x000fe40000000000 */
[----:B------:R-:W-:Y:S01]  /*17400*/  IMAD.MOV.U32 R15, RZ, RZ, 0x40000040 ;  /* 0x40000040ff0f7424 */ /* 0x000fe200078e00ff */
[----:B------:R-:W-:Y:S01]  /*17410*/  UMOV UR8, UR30 ;  /* 0x0000001e00087c82 */ /* 0x000fe20008000000 */
[----:B------:R-:W-:Y:S01]  /*17420*/  UMOV UR9, UR31 ;  /* 0x0000001f00097c82 */ /* 0x000fe20008000000 */
[----:B------:R-:W-:-:S02]  /*17430*/  WARPGROUP.DEPBAR.LE gsb0, 0x0 ;  /* 0x00008000000079c5 */ /* 0x000fc40000010000 */
[----:B------:R-:W-:Y:S01]  /*17440*/  WARPGROUP.ARRIVE ;  /* 0x00000000000079c5 */ /* 0x000fe20000000000 */
[----:B------:R-:W-:Y:S02]  /*17450*/  VIADD R4, R2, 0x182 ;  /* 0x0000018202047836 */ /* 0x000fe40000000000 */
[----:B------:R-:W-:Y:S01]  /*17460*/  IMAD.MOV.U32 R5, RZ, RZ, 0x40000040 ;  /* 0x40000040ff057424 */ /* 0x000fe200078e00ff */
[----:B------:R-:W-:Y:S01]  /*17470*/  UMOV UR4, UR30 ;  /* 0x0000001e00047c82 */ /* 0x000fe20008000000 */
[----:B------:R-:W-:Y:S01]  /*17480*/  UMOV UR5, UR31 ;  /* 0x0000001f00057c82 */ /* 0x000fe20008000000 */
[----:B------:R-:W-:Y:S01]  /*17490*/  HGMMA.64x16x16.F32.BF16 R176, gdesc[UR24], R176, gsb0 ;  /* 0x0020000018b079f0 */ /* 0x000fe200080018b0 */
[----:B------:R-:W-:Y:S01]  /*174a0*/  R2UR UR10, R14 ;  /* 0x000000000e0a72ca */ /* 0x000fe200000e0000 */
[----:B------:R-:W-:Y:S01]  /*174b0*/  UMOV UR20, UR30 ;  /* 0x0000001e00147c82 */ /* 0x000fe20008000000 */
[----:B------:R-:W-:Y:S01]  /*174c0*/  R2UR UR11, R15 ;  /* 0x000000000f0b72ca */ /* 0x000fe200000e0000 */
[----:B------:R-:W-:Y:S01]  /*174d0*/  UMOV UR21, UR31 ;  /* 0x0000001f00157c82 */ /* 0x000fe20008000000 */
[----:B------:R-:W-:Y:S01]  /*174e0*/  R2UR UR6, R4 ;  /* 0x00000000040672ca */ /* 0x000fe200000e0000 */
[----:B------:R-:W-:Y:S01]  /*174f0*/  UMOV UR16, UR28 ;  /* 0x0000001c00107c82 */ /* 0x000fe20008000000 */
[----:B------:R-:W-:Y:S01]  /*17500*/  UMOV UR17, UR29 ;  /* 0x0000001d00117c82 */ /* 0x000fe20008000000 */
[----:B------:R-:W-:Y:S01]  /*17510*/  UMOV UR12, UR28 ;  /* 0x0000001c000c7c82 */ /* 0x000fe20008000000 */
[----:B------:R-:W-:Y:S01]  /*17520*/  UMOV UR13, UR29 ;  /* 0x0000001d000d7c82 */ /* 0x000fe20008000000 */
[----:B------:R-:W2:Y:S01]  /*17530*/  LDL.64 R12, [R1+0x38] ;  /* 0x00003800010c7983 */ /* 0x000ea20000100a00 */
[----:B------:R-:W-:-:S02]  /*17540*/  WARPGROUP.DEPBAR.LE gsb0, 0x0 ;  /* 0x00008000000079c5 */ /* 0x000fc40000010000 */
[----:B------:R-:W-:Y:S01]  /*17550*/  WARPGROUP.ARRIVE ;  /* 0x00000000000079c5 */ /* 0x000fe20000000000 */
[----:B------:R-:W-:Y:S01]  /*17560*/  R2UR UR7, R5 ;  /* 0x00000000050772ca */ /* 0x000fe200000e0000 */
[----:B------:R-:W3:Y:S04]  /*17570*/  LDL.64 R14, [R1+0x40] ;  /* 0x00004000010e7983 */ /* 0x000ee80000100a00 */
[----:B------:R-:W-:Y:S01]  /*17580*/  HGMMA.64x16x16.F32.BF16 R168, gdesc[UR8], R168, gsb0 ;  /* 0x0020000008a879f0 */ /* 0x000fe200080018a8 */
[----:B------:R-:W-:Y:S01]  /*17590*/  VIADD R4, R2, 0x202 ;  /* 0x0000020202047836 */ /* 0x000fe20000000000 */
[----:B------:R-:W-:Y:S01]  /*175a0*/  MOV R5, 0x40000040 ;  /* 0x4000004000057802 */ /* 0x000fe20000000f00 */
[----:B------:R-:W-:Y:S02]  /*175b0*/  WARPGROUP.DEPBAR.LE gsb0, 0x0 ;  /* 0x00008000000079c5 */ /* 0x000fe40000010000 */
[----:B------:R-:W-:-:S06]  /*175c0*/  WARPGROUP.ARRIVE ;  /* 0x00000000000079c5 */ /* 0x000fcc0000000000 */
[----:B------:R-:W-:Y:S01]  /*175d0*/  HGMMA.64x16x16.F32.BF16 R160, gdesc[UR4], R160, gsb0 ;  /* 0x0020000004a079f0 */ /* 0x000fe200080018a0 */
[----:B------:R-:W-:Y:S02]  /*175e0*/  R2UR UR22, R4 ;  /* 0x00000000041672ca */ /* 0x000fe400000e0000 */
[----:B------:R-:W-:Y:S01]  /*175f0*/  R2UR UR23, R5 ;  /* 0x00000000051772ca */ /* 0x000fe200000e0000 */
[----:B------:R-:W-:Y:S01]  /*17600*/  VIADD R4, R2, 0x4 ;  /* 0x0000000402047836 */ /* 0x000fe20000000000 */
[----:B------:R-:W-:Y:S02]  /*17610*/  WARPGROUP.DEPBAR.LE gsb0, 0x0 ;  /* 0x00008000000079c5 */ /* 0x000fe40000010000 */
[----:B------:R-:W-:-:S09]  /*17620*/  WARPGROUP.ARRIVE ;  /* 0x00000000000079c5 */ /* 0x000fd20000000000 */
[----:B------:R-:W-:Y:S01]  /*17630*/  HGMMA.64x16x16.F32.BF16 R152, gdesc[UR20], R152, gsb0 ;  /* 0x00200000149879f0 */ /* 0x000fe20008001898 */
[----:B------:R-:W-:Y:S01]  /*17640*/  IMAD.MOV.U32 R5, RZ, RZ, 0x40000040 ;  /* 0x40000040ff057424 */ /* 0x000fe200078e00ff */
[----:B------:R-:W-:-:S04]  /*17650*/  R2UR UR18, R4 ;  /* 0x00000000041272ca */ /* 0x000fc800000e0000 */
[----:B------:R-:W-:Y:S01]  /*17660*/  R2UR UR19, R5 ;  /* 0x00000000051372ca */ /* 0x000fe200000e0000 */
[----:B------:R-:W-:Y:S02]  /*17670*/  WARPGROUP.DEPBAR.LE gsb0, 0x0 ;  /* 0x00008000000079c5 */ /* 0x000fe40000010000 */
[----:B------:R-:W-:-:S10]  /*17680*/  WARPGROUP.ARRIVE ;  /* 0x00000000000079c5 */ /* 0x000fd40000000000 */
[----:B------:R-:W-:Y:S01]  /*17690*/  HGMMA.64x16x16.F32.BF16 R184, gdesc[UR16], R184, gsb0 ;  /* 0x0020000010b879f0 */ /* 0x000fe200080018b8 */
[----:B------:R-:W-:Y:S02]  /*176a0*/  VIADD R4, R2, 0x84 ;  /* 0x0000008402047836 */ /* 0x000fe40000000000 */
[----:B------:R-:W-:-:S03]  /*176b0*/  IMAD.MOV.U32 R5, RZ, RZ, 0x40000040 ;  /* 0x40000040ff057424 */ /* 0x000fc600078e00ff */
[----:B------:R-:W-:Y:S02]  /*176c0*/  R2UR UR14, R4 ;  /* 0x00000000040e72ca */ /* 0x000fe400000e0000 */
        /* <DEDUP_REMOVED lines=32> */
[----:B------:R-:W-:Y:S01]  /*178d0*/  IMAD.MOV.U32 R5, RZ, RZ, 0x40000040 ;  /* 0x40000040ff057424 */ /* 0x000fe200078e00ff */
[----:B---3--:R-:W-:Y:S02]  /*178e0*/  R2UR UR30, R14 ;  /* 0x000000000e1e72ca */ /* 0x008fe400000e0000 */
[----:B------:R-:W-:Y:S02]  /*178f0*/  R2UR UR31, R15 ;  /* 0x000000000f1f72ca */ /* 0x000fe400000e0000 */
[----:B------:R-:W-:Y:S01]  /*17900*/  R2UR UR22, R4 ;  /* 0x00000000041672ca */ /* 0x000fe200000e0000 */
[----:B------:R-:W3:Y:S01]  /*17910*/  LDL.64 R14, [R1+0x30] ;  /* 0x00003000010e7983 */ /* 0x000ee20000100a00 */
[----:B------:R-:W-:-:S07]  /*17920*/  R2UR UR23, R5 ;  /* 0x00000000051772ca */ /* 0x000fce00000e0000 */
[----:B------:R-:W-:Y:S02]  /*17930*/  UMOV UR20, UR30 ;  /* 0x0000001e00147c82 */ /* 0x000fe40008000000 */
[----:B------:R-:W-:Y:S01]  /*17940*/  UMOV UR21, UR31 ;  /* 0x0000001f00157c82 */ /* 0x000fe20008000000 */
[----:B------:R-:W-:Y:S02]  /*17950*/  WARPGROUP.DEPBAR.LE gsb0, 0x0 ;  /* 0x00008000000079c5 */ /* 0x000fe40000010000 */
[----:B------:R-:W-:-:S06]  /*17960*/  WARPGROUP.ARRIVE ;  /* 0x00000000000079c5 */ /* 0x000fcc0000000000 */
        /* <DEDUP_REMOVED lines=37> */
[----:B------:R-:W-:Y:S01]  /*17bc0*/  IMAD.MOV.U32 R5, RZ, RZ, 0x40000040 ;  /* 0x40000040ff057424 */ /* 0x000fe200078e00ff */
[----:B------:R-:W-:Y:S02]  /*17bd0*/  IADD3 R4, R2, 0x280, RZ ;  /* 0x0000028002047810 */ /* 0x000fe40007ffe0ff */
[----:B--2---:R-:W-:Y:S02]  /*17be0*/  R2UR UR28, R12 ;  /* 0x000000000c1c72ca */ /* 0x004fe400000e0000 */
[----:B------:R-:W-:Y:S02]  /*17bf0*/  R2UR UR29, R13 ;  /* 0x000000000d1d72ca */ /* 0x000fe400000e0000 */
[----:B------:R-:W-:Y:S01]  /*17c00*/  R2UR UR26, R4 ;  /* 0x00000000041a72ca */ /* 0x000fe200000e0000 */
[----:B------:R-:W2:Y:S01]  /*17c10*/  LDL.64 R12, [R1+0x28] ;  /* 0x00002800010c7983 */ /* 0x000ea20000100a00 */
        /* <DEDUP_REMOVED lines=90> */
[----:B------:R-:W-:Y:S01]  /*181c0*/  VIADD R4, R2, 0x284 ;  /* 0x0000028402047836 */ /* 0x000fe20000000000 */
[----:B------:R-:W-:Y:S02]  /*181d0*/  MOV R5, 0x40000040 ;  /* 0x4000004000057802 */ /* 0x000fe40000000f00 */
        /* <DEDUP_REMOVED lines=96> */
[----:B--2---:R-:W-:Y:S02]  /*187e0*/  R2UR UR28, R12 ;  /* 0x000000000c1c72ca */ /* 0x004fe400000e0000 */
[----:B------:R-:W-:Y:S02]  /*187f0*/  R2UR UR29, R13 ;  /* 0x000000000d1d72ca */ /* 0x000fe400000e0000 */
[----:B------:R-:W-:Y:S01]  /*18800*/  R2UR UR26, R4 ;  /* 0x00000000041a72ca */ /* 0x000fe200000e0000 */
[----:B------:R-:W2:Y:S01]  /*18810*/  LDL.64 R12, [R1] ;  /* 0x00000000010c7983 */ /* 0x000ea20000100a00 */
[----:B------:R-:W-:-:S07]  /*18820*/  R2UR UR27, R5 ;  /* 0x00000000051b72ca */ /* 0x000fce00000e0000 */
[----:B------:R-:W-:Y:S02]  /*18830*/  UMOV UR24, UR28 ;  /* 0x0000001c00187c82 */ /* 0x000fe40008000000 */
[----:B------:R-:W-:Y:S01]  /*18840*/  UMOV UR25, UR29 ;  /* 0x0000001d00197c82 */ /* 0x000fe20008000000 */
[----:B------:R-:W-:Y:S02]  /*18850*/  WARPGROUP.DEPBAR.LE gsb0, 0x0 ;  /* 0x00008000000079c5 */ /* 0x000fe40000010000 */
[----:B------:R-:W-:-:S06]  /*18860*/  WARPGROUP.ARRIVE ;  /* 0x00000000000079c5 */ /* 0x000fcc0000000000 */
[----:B------:R-:W-:Y:S01]  /*18870*/  HGMMA.64x16x16.F32.BF16 R184, gdesc[UR24], R184, gsb0 ;  /* 0x0020000018b879f0 */ /* 0x000fe200080018b8 */
[----:B------:R-:W-:Y:S01]  /*18880*/  IMAD.MOV.U32 R5, RZ, RZ, 0x40000040 ;  /* 0x40000040ff057424 */ /* 0x000fe200078e00ff */
[----:B------:R-:W-:-:S04]  /*18890*/  IADD3 R4, R2, 0x580, RZ ;  /* 0x0000058002047810 */ /* 0x000fc80007ffe0ff */
        /* <DEDUP_REMOVED lines=38> */
[----:B------:R-:W-:Y:S02]  /*18b00*/  R2UR UR14, R4 ;  /* 0x00000000040e72ca */ /* 0x000fe400000e0000 */
        /* <DEDUP_REMOVED lines=53> */
[----:B------:R-:W-:Y:S01]  /*18e60*/  VIADD R4, R2, 0x584 ;  /* 0x0000058402047836 */ /* 0x000fe20000000000 */
[----:B------:R-:W-:-:S04]  /*18e70*/  MOV R5, 0x40000040 ;  /* 0x4000004000057802 */ /* 0x000fc80000000f00 */
        /* <DEDUP_REMOVED lines=390> */
.L_x_652:
[----:B------:R-:W-:Y:S01]  /*1a6e0*/  SHF.L.U32 R0, R9, 0x1f, RZ ;  /* 0x0000001f09007819 */ /* 0x000fe200000006ff */
[----:B------:R-:W-:-:S04]  /*1a6f0*/  IMAD R9, R10, 0x8, R16 ;  /* 0x000000080a097824 */ /* 0x000fc800078e0210 */
[----:B------:R0:W1:Y:S01]  /*1a700*/  SYNCS.PHASECHK.TRANS64.TRYWAIT P2, [R9+URZ+0x38850], R0 ;  /* 0x03885000090075a7 */ /* 0x000062000804017f */
[----:B------:R-:W-:Y:S05]  /*1a710*/  @!P0 BRA `(.L_x_653) ;  /* 0x0000000000048947 */ /* 0x000fea0003800000 */
[----:B------:R-:W-:Y:S01]  /*1a720*/  BPT.TRAP 0x1 ;  /* 0x000000040000795c */ /* 0x000fe20000300000 */
.L_x_653:
[----:B------:R-:W-:Y:S04]  /*1a730*/  BSSY B1, `(.L_x_654) ;  /* 0x0000004000017945 */ /* 0x000fe80003800000 */
[----:B-1----:R-:W-:Y:S05]  /*1a740*/  @P2 BRA `(.L_x_655) ;  /* 0x0000000000082947 */ /* 0x002fea0003800000 */
[----:B------:R-:W1:Y:S02]  /*1a750*/  SYNCS.PHASECHK.TRANS64.TRYWAIT P2, [R9+URZ+0x38850], R0 ;  /* 0x03885000090075a7 */ /* 0x000e64000804017f */
[----:B-1----:R-:W-:Y:S05]  /*1a760*/  @!P2 BRA `(.L_x_656) ;  /* 0x000000b800e8a947 */ /* 0x002fea0003800000 */
.L_x_655:
[----:B------:R-:W-:Y:S05]  /*1a770*/  BSYNC B1 ;  /* 0x0000000000017941 */ /* 0x000fea0003800000 */
.L_x_654:
[----:B01----:R-:W-:Y:S01]  /*1a780*/  VIADD R0, R16, 0x400 ;  /* 0x0000040010007836 */ /* 0x003fe20000000000 */
[----:B------:R-:W-:Y:S01]  /*1a790*/  WARPGROUP.ARRIVE ;  /* 0x00000000000079c5 */ /* 0x000fe20000000000 */
[----:B------:R-:W-:Y:S01]  /*1a7a0*/  IMAD.MOV.U32 R3, RZ, RZ, 0x40000040 ;  /* 0x40000040ff037424 */ /* 0x000fe200078e00ff */
[----:B------:R-:W-:Y:S01]  /*1a7b0*/  ISETP.GT.AND P2, PT, R6, RZ, PT ;  /* 0x000000ff0600720c */ /* 0x000fe20003f44270 */
[----:B------:R-:W-:Y:S01]  /*1a7c0*/  IMAD.MOV.U32 R5, RZ, RZ, 0x40000040 ;  /* 0x40000040ff057424 */ /* 0x000fe200078e00ff */
[----:B------:R-:W-:Y:S01]  /*1a7d0*/  SHF.R.U32.HI R0, RZ, 0x4, R0 ;  /* 0x00000004ff007819 */ /* 0x000fe20000011600 */
[----:B------:R-:W-:Y:S01]  /*1a7e0*/  @!P1 VIADD R11, R11, 0x38840 ;  /* 0x000388400b0b9836 */ /* 0x000fe20000000000 */
[----:B------:R-:W-:Y:S01]  /*1a7f0*/  R2UR UR7, R3 ;  /* 0x00000000030772ca */ /* 0x000fe200000e0000 */
[----:B------:R-:W-:Y:S01]  /*1a800*/  IMAD.MOV.U32 R3, RZ, RZ, 0x40000040 ;  /* 0x40000040ff037424 */ /* 0x000fe200078e00ff */
[----:B------:R-:W-:Y:S01]  /*1a810*/  LOP3.LUT R0, R0, 0x3fff, RZ, 0xc0, !PT ;  /* 0x00003fff00007812 */ /* 0x000fe200078ec0ff */
[----:B------:R-:W-:-:S02]  /*1a820*/  @!P1 VIADD R9, R9, 0x38860 ;  /* 0x0003886009099836 */ /* 0x000fc40000000000 */
[----:B------:R-:W-:Y:S01]  /*1a830*/  VIADD R6, R6, 0xffffffff ;  /* 0xffffffff06067836 */ /* 0x000fe20000000000 */
[----:B------:R-:W-:Y:S02]  /*1a840*/  LOP3.LUT R0, R0, 0x2800000, RZ, 0xfc, !PT ;  /* 0x0280000000007812 */ /* 0x000fe400078efcff */
[----:B------:R-:W-:-:S03]  /*1a850*/  @!P1 PRMT R9, RZ, 0x654, R9 ;  /* 0x00000654ff099816 */ /* 0x000fc60000000009 */
[----:B------:R-:W-:Y:S01]  /*1a860*/  IMAD R2, R10, 0xa00, R0 ;  /* 0x00000a000a027824 */ /* 0x000fe200078e0200 */
[----:B------:R-:W-:-:S03]  /*1a870*/  FMNMX.FTZ R0, R184, R8, !PT ;  /* 0x00000008b8007209 */ /* 0x000fc60007810000 */
[C---:B------:R-:W-:Y:S01]  /*1a880*/  VIADD R4, R2.reuse, 0x80 ;  /* 0x0000008002047836 */ /* 0x040fe20000000000 */
[----:B------:R-:W-:Y:S02]  /*1a890*/  R2UR UR6, R2 ;  /* 0x00000000020672ca */ /* 0x000fe400000e0000 */
[----:B------:R-:W-:-:S04]  /*1a8a0*/  FMNMX.FTZ R0, R185, R0, !PT ;  /* 0x00000000b9007209 */ /* 0x000fc80007810000 */
[----:B------:R-:W-:-:S04]  /*1a8b0*/  FMNMX.FTZ R0, R188, R0, !PT ;  /* 0x00000000bc007209 */ /* 0x000fc80007810000 */
[----:B------:R-:W-:-:S03]  /*1a8c0*/  FMNMX.FTZ R0, R189, R0, !PT ;  /* 0x00000000bd007209 */ /* 0x000fc60007810000 */
[----:B------:R-:W-:Y:S01]  /*1a8d0*/  HGMMA.64x256x16.F32.BF16 R24, R208, gdesc[UR4].tnspB, R24, gsb0 ;  /* 0x43e00004d0187df0 */ /* 0x000fe20008001818 */
[----:B------:R-:W-:Y:S01]  /*1a8e0*/  R2UR UR6, R4 ;  /* 0x00000000040672ca */ /* 0x000fe200000e0000 */
[----:B------:R-:W-:Y:S01]  /*1a8f0*/  VIADD R4, R2, 0x100 ;  /* 0x0000010002047836 */ /* 0x000fe20000000000 */
[----:B------:R-:W-:Y:S02]  /*1a900*/  R2UR UR7, R5 ;  /* 0x00000000050772ca */ /* 0x000fe400000e0000 */
[----:B------:R-:W-:Y:S02]  /*1a910*/  MOV R5, 0x40000040 ;  /* 0x4000004000057802 */ /* 0x000fe40000000f00 */
        /* <DEDUP_REMOVED lines=14> */
[----:B------:R-:W-:Y:S01]  /*1aa00*/  FMNMX.FTZ R0, R156, R0, !PT ;  /* 0x000000009c007209 */ /* 0x000fe20007810000 */
[----:B------:R-:W-:Y:S02]  /*1aa10*/  WARPGROUP.DEPBAR.LE gsb0, 0x0 ;  /* 0x00008000000079c5 */ /* 0x000fe40000010000 */
[----:B------:R-:W-:-:S06]  /*1aa20*/  WARPGROUP.ARRIVE ;  /* 0x00000000000079c5 */ /* 0x000fcc0000000000 */
        /* <DEDUP_REMOVED lines=11> */
[----:B------:R-:W-:Y:S02]  /*1aae0*/  R2UR UR7, R5 ;  /* 0x00000000050772ca */ /* 0x000fe400000e0000 */
[----:B------:R-:W-:-:S05]  /*1aaf0*/  FMNMX.FTZ R5, R157, R0, !PT ;  /* 0x000000009d057209 */ /* 0x000fca0007810000 */
[----:B------:R-:W0:Y:S02]  /*1ab00*/  SHFL.BFLY PT, R0, R5, 0x2, 0x1f ;  /* 0x0c401f0005007f89 */ /* 0x000e2400000e0000 */
[----:B0-----:R-:W-:-:S05]  /*1ab10*/  FMNMX.FTZ R5, R5, R0, !PT ;  /* 0x0000000005057209 */ /* 0x001fca0007810000 */
[----:B------:R-:W0:Y:S02]  /*1ab20*/  SHFL.BFLY PT, R0, R5, 0x1, 0x1f ;  /* 0x0c201f0005007f89 */ /* 0x000e2400000e0000 */
[----:B0-----:R-:W-:Y:S02]  /*1ab30*/  FMNMX.FTZ R5, R5, R0, !PT ;  /* 0x0000000005057209 */ /* 0x001fe40007810000 */
        /* <DEDUP_REMOVED lines=24> */
[----:B------:R-:W-:Y:S01]  /*1acc0*/  FADD.FTZ R0, -R4, R7 ;  /* 0x0000000704007221 */ /* 0x000fe20000010100 */
[----:B------:R-:W-:Y:S02]  /*1acd0*/  WARPGROUP.DEPBAR.LE gsb0, 0x0 ;  /* 0x00008000000079c5 */ /* 0x000fe40000010000 */
[----:B------:R-:W-:-:S06]  /*1ace0*/  WARPGROUP.ARRIVE ;  /* 0x00000000000079c5 */ /* 0x000fcc0000000000 */
[----:B------:R-:W-:Y:S01]  /*1acf0*/  HGMMA.64x256x16.F32.BF16 R24, R196, gdesc[UR4].tnspB, R24, gsb0 ;  /* 0x43e00004c4187df0 */ /* 0x000fe20008001818 */
[----:B------:R-:W-:Y:S01]  /*1ad00*/  R2UR UR6, R2 ;  /* 0x00000000020672ca */ /* 0x000fe200000e0000 */
[----:B------:R-:W-:Y:S01]  /*1ad10*/  IMAD.U32 R2, RZ, RZ, UR38 ;  /* 0x00000026ff027e24 */ /* 0x000fe2000f8e00ff */
[----:B------:R-:W-:Y:S01]  /*1ad20*/  R2UR UR7, R3 ;  /* 0x00000000030772ca */ /* 0x000fe200000e0000 */
[C---:B------:R-:W-:Y:S02]  /*1ad30*/  FADD.FTZ R3, -R5.reuse, R8 ;  /* 0x0000000805037221 */ /* 0x040fe40000010100 */
[-C--:B------:R-:W-:Y:S01]  /*1ad40*/  FMUL.FTZ R13, R5, R2.reuse ;  /* 0x00000002050d7220 */ /* 0x080fe20000410000 */
[-C--:B------:R-:W-:Y:S01]  /*1ad50*/  FMUL.FTZ R0, R0, R2.reuse ;  /* 0x0000000200007220 */ /* 0x080fe20000410000 */
[-C--:B------:R-:W-:Y:S02]  /*1ad60*/  FMUL.FTZ R3, R3, R2.reuse ;  /* 0x0000000203037220 */ /* 0x080fe40000410000 */
[-CC-:B------:R-:W-:Y:S01]  /*1ad70*/  FFMA.FTZ R208, R184, R2.reuse, -R13.reuse ;  /* 0x00000002b8d07223 */ /* 0x180fe2000001080d */
        /* <DEDUP_REMOVED lines=10> */
[----:B------:R-:W-:Y:S01]  /*1ae20*/  FFMA.FTZ R15, R173, R2, -R13 ;  /* 0x00000002ad0f7223 */ /* 0x000fe2000001080d */
[----:B------:R-:W-:Y:S01]  /*1ae30*/  MUFU.EX2 R3, R3 ;  /* 0x0000000300037308 */ /* 0x000fe20000000800 */
[----:B------:R-:W-:-:S07]  /*1ae40*/  @!P1 PRMT R168, RZ, 0x654, R11 ;  /* 0x00000654ffa89816 */ /* 0x000fce000000000b */
[----:B------:R-:W0:Y:S08]  /*1ae50*/  MUFU.EX2 R208, R208 ;  /* 0x000000d000d07308 */ /* 0x000e300000000800 */
[----:B------:R-:W-:Y:S08]  /*1ae60*/  MUFU.EX2 R0, R0 ;  /* 0x0000000000007308 */ /* 0x000ff00000000800 */
[----:B------:R-:W1:Y:S01]  /*1ae70*/  MUFU.EX2 R8, R8 ;  /* 0x0000000800087308 */ /* 0x000e620000000800 */
[----:B0-----:R-:W-:-:S07]  /*1ae80*/  FFMA.FTZ R21, R3, R21, R208 ;  /* 0x0000001503157223 */ /* 0x001fce00000100d0 */
[----:B------:R-:W0:Y:S08]  /*1ae90*/  MUFU.EX2 R210, R210 ;  /* 0x000000d200d27308 */ /* 0x000e300000000800 */
[----:B------:R-:W2:Y:S01]  /*1aea0*/  MUFU.EX2 R184, R184 ;  /* 0x000000b800b87308 */ /* 0x000ea20000000800 */
[C---:B-1----:R-:W-:Y:S01]  /*1aeb0*/  FADD.FTZ R21, R8.reuse, R21 ;  /* 0x0000001508157221 */ /* 0x042fe20000010000 */
[----:B------:R-:W-:-:S06]  /*1aec0*/  F2FP.BF16.F32.PACK_AB R208, R8, R208 ;  /* 0x000000d008d0723e */ /* 0x000fcc00000010ff */
[----:B------:R-:W1:Y:S01]  /*1aed0*/  MUFU.EX2 R204, R204 ;  /* 0x000000cc00cc7308 */ /* 0x000e620000000800 */
[----:B0-----:R-:W-:-:S07]  /*1aee0*/  FADD.FTZ R21, R210, R21 ;  /* 0x00000015d2157221 */ /* 0x001fce0000010000 */
[----:B------:R-:W0:Y:S01]  /*1aef0*/  MUFU.EX2 R10, R10 ;  /* 0x0000000a000a7308 */ /* 0x000e220000000800 */
[C---:B--2---:R-:W-:Y:S01]  /*1af00*/  FADD.FTZ R21, R184.reuse, R21 ;  /* 0x00000015b8157221 */ /* 0x044fe20000010000 */
[----:B------:R-:W-:-:S06]  /*1af10*/  F2FP.BF16.F32.PACK_AB R210, R184, R210 ;  /* 0x000000d2b8d2723e */ /* 0x000fcc00000010ff */
[----:B------:R-:W2:Y:S01]  /*1af20*/  MUFU.EX2 R206, R206 ;  /* 0x000000ce00ce7308 */ /* 0x000ea20000000800 */
[----:B-1----:R-:W-:-:S07]  /*1af30*/  FADD.FTZ R21, R204, R21 ;  /* 0x00000015cc157221 */ /* 0x002fce0000010000 */
[----:B------:R-:W1:Y:S01]  /*1af40*/  MUFU.EX2 R12, R12 ;  /* 0x0000000c000c7308 */ /* 0x000e620000000800 */
[C---:B0-----:R-:W-:Y:S01]  /*1af50*/  FADD.FTZ R21, R10.reuse, R21 ;  /* 0x000000150a157221 */ /* 0x041fe20000010000 */
[----:B------:R-:W-:Y:S01]  /*1af60*/  F2FP.BF16.F32.PACK_AB R204, R10, R204 ;  /* 0x000000cc0acc723e */ /* 0x000fe200000010ff */
[----:B------:R-:W-:-:S05]  /*1af70*/  IMAD.MOV.U32 R10, RZ, RZ, R221 ;  /* 0x000000ffff0a7224 */ /* 0x000fca00078e00dd */
[----:B------:R-:W0:Y:S01]  /*1af80*/  MUFU.EX2 R200, R200 ;  /* 0x000000c800c87308 */ /* 0x000e220000000800 */
[----:B--2---:R-:W-:-:S07]  /*1af90*/  FADD.FTZ R21, R206, R21 ;  /* 0x00000015ce157221 */ /* 0x004fce0000010000 */
[----:B------:R-:W2:Y:S01]  /*1afa0*/  MUFU.EX2 R14, R14 ;  /* 0x0000000e000e7308 */ /* 0x000ea20000000800 */
[C---:B-1----:R-:W-:Y:S01]  /*1afb0*/  FADD.FTZ R21, R12.reuse, R21 ;  /* 0x000000150c157221 */ /* 0x042fe20000010000 */
[----:B------:R-:W-:-:S06]  /*1afc0*/  F2FP.BF16.F32.PACK_AB R206, R12, R206 ;  /* 0x000000ce0cce723e */ /* 0x000fcc00000010ff */
[----:B------:R-:W1:Y:S01]  /*1afd0*/  MUFU.EX2 R202, R202 ;  /* 0x000000ca00ca7308 */ /* 0x000e620000000800 */
[----:B0-----:R-:W-:-:S07]  /*1afe0*/  FADD.FTZ R21, R200, R21 ;  /* 0x00000015c8157221 */ /* 0x001fce0000010000 */
[----:B------:R-:W0:Y:S01]  /*1aff0*/  MUFU.EX2 R15, R15 ;  /* 0x0000000f000f7308 */ /* 0x000e220000000800 */
[C---:B--2---:R-:W-:Y:S01]  /*1b000*/  FADD.FTZ R21, R14.reuse, R21 ;  /* 0x000000150e157221 */ /* 0x044fe20000010000 */
[----:B------:R-:W-:-:S03]  /*1b010*/  F2FP.BF16.F32.PACK_AB R200, R14, R200 ;  /* 0x000000c80ec8723e */ /* 0x000fc600000010ff */
[----:B-1----:R-:W-:-:S04]  /*1b020*/  FADD.FTZ R21, R202, R21 ;  /* 0x00000015ca157221 */ /* 0x002fc80000010000 */
[C---:B0-----:R-:W-:Y:S01]  /*1b030*/  FADD.FTZ R21, R15.reuse, R21 ;  /* 0x000000150f157221 */ /* 0x041fe20000010000 */
[----:B------:R-:W-:Y:S01]  /*1b040*/  F2FP.BF16.F32.PACK_AB R202, R15, R202 ;  /* 0x000000ca0fca723e */ /* 0x000fe200000010ff */
[----:B------:R-:W-:Y:S02]  /*1b050*/  WARPGROUP.DEPBAR.LE gsb0, 0x0 ;  /* 0x00008000000079c5 */ /* 0x000fe40000010000 */
[----:B------:R-:W-:Y:S01]  /*1b060*/  WARPGROUP.ARRIVE ;  /* 0x00000000000079c5 */ /* 0x000fe20000000000 */
[-CC-:B------:R-:W-:Y:S01]  /*1b070*/  FFMA.FTZ R196, R160, R2.reuse, -R13.reuse ;  /* 0x00000002a0c47223 */ /* 0x180fe2000001080d */
[-CC-:B------:R-:W-:Y:S01]  /*1b080*/  FFMA.FTZ R160, R161, R2.reuse, -R13.reuse ;  /* 0x00000002a1a07223 */ /* 0x180fe2000001080d */
[-CC-:B------:R-:W-:Y:S01]  /*1b090*/  FFMA.FTZ R198, R164, R2.reuse, -R13.reuse ;  /* 0x00000002a4c67223 */ /* 0x180fe2000001080d */
[----:B------:R-:W-:Y:S02]  /*1b0a0*/  FFMA.FTZ R161, R165, R2, -R13 ;  /* 0x00000002a5a17223 */ /* 0x000fe4000001080d */
[----:B------:R-:W-:Y:S01]  /*1b0b0*/  HGMMA.64x256x16.F32.BF16 R24, R192, gdesc[UR4].tnspB, R24, gsb0 ;  /* 0x43e00004c0187df0 */ /* 0x000fe20008001818 */
[----:B------:R-:W0:Y:S08]  /*1b0c0*/  MUFU.EX2 R196, R196 ;  /* 0x000000c400c47308 */ /* 0x000e300000000800 */
[----:B------:R-:W1:Y:S08]  /*1b0d0*/  MUFU.EX2 R160, R160 ;  /* 0x000000a000a07308 */ /* 0x000e700000000800 */
[----:B------:R-:W2:Y:S01]  /*1b0e0*/  MUFU.EX2 R198, R198 ;  /* 0x000000c600c67308 */ /* 0x000ea20000000800 */
[----:B0-----:R-:W-:-:S07]  /*1b0f0*/  FADD.FTZ R21, R196, R21 ;  /* 0x00000015c4157221 */ /* 0x001fce0000010000 */
[----:B------:R-:W0:Y:S01]  /*1b100*/  MUFU.EX2 R161, R161 ;  /* 0x000000a100a17308 */ /* 0x000e220000000800 */
[C---:B-1----:R-:W-:Y:S01]  /*1b110*/  FADD.FTZ R21, R160.reuse, R21 ;  /* 0x00000015a0157221 */ /* 0x042fe20000010000 */
[----:B------:R-:W-:-:S03]  /*1b120*/  F2FP.BF16.F32.PACK_AB R196, R160, R196 ;  /* 0x000000c4a0c4723e */ /* 0x000fc600000010ff */
[----:B--2---:R-:W-:-:S04]  /*1b130*/  FADD.FTZ R21, R198, R21 ;  /* 0x00000015c6157221 */ /* 0x004fc80000010000 */
[C---:B0-----:R-:W-:Y:S01]  /*1b140*/  FADD.FTZ R21, R161.reuse, R21 ;  /* 0x00000015a1157221 */ /* 0x041fe20000010000 */
[----:B------:R-:W-:Y:S01]  /*1b150*/  F2FP.BF16.F32.PACK_AB R198, R161, R198 ;  /* 0x000000c6a1c6723e */ /* 0x000fe200000010ff */
[----:B------:R-:W-:Y:S02]  /*1b160*/  WARPGROUP.DEPBAR.LE gsb0, 0x0 ;  /* 0x00008000000079c5 */ /* 0x000fe40000010000 */
[-CC-:B------:R-:W-:Y:S01]  /*1b170*/  FFMA.FTZ R192, R152, R2.reuse, -R13.reuse ;  /* 0x0000000298c07223 */ /* 0x180fe2000001080d */
[-CC-:B------:R-:W-:Y:S01]  /*1b180*/  FFMA.FTZ R152, R153, R2.reuse, -R13.reuse ;  /* 0x0000000299987223 */ /* 0x180fe2000001080d */
[-CC-:B------:R-:W-:Y:S01]  /*1b190*/  FFMA.FTZ R194, R156, R2.reuse, -R13.reuse ;  /* 0x000000029cc27223 */ /* 0x180fe2000001080d */
[-C--:B------:R-:W-:Y:S01]  /*1b1a0*/  FFMA.FTZ R13, R157, R2.reuse, -R13 ;  /* 0x000000029d0d7223 */ /* 0x080fe2000001080d */
[----:B------:R-:W-:Y:S02]  /*1b1b0*/  @!P1 SYNCS.ARRIVE.TRANS64.RED.A1T0 RZ, [R168+URZ], RZ ;  /* 0x000000ffa8ff99a7 */ /* 0x000fe4000810043f */
[----:B------:R-:W0:Y:S01]  /*1b1c0*/  MUFU.EX2 R192, R192 ;  /* 0x000000c000c07308 */ /* 0x000e220000000800 */
[----:B------:R1:W-:Y:S07]  /*1b1d0*/  @!P1 SYNCS.ARRIVE.TRANS64.RED.A1T0 RZ, [R9+URZ], RZ ;  /* 0x000000ff09ff99a7 */ /* 0x0003ee000810043f */
[----:B------:R2:W-:Y:S08]  /*1b1e0*/  MUFU.EX2 R7, R13 ;  /* 0x0000000d00077308 */ /* 0x0005f00000000800 */
[----:B------:R-:W-:Y:S01]  /*1b1f0*/  MUFU.EX2 R152, R152 ;  /* 0x0000009800987308 */ /* 0x000fe20000000800 */
[----:B--2---:R-:W-:Y:S01]  /*1b200*/  FMUL.FTZ R13, R4, R2 ;  /* 0x00000002040d7220 */ /* 0x004fe20000410000 */
[----:B0-----:R-:W-:-:S03]  /*1b210*/  FADD.FTZ R21, R192, R21 ;  /* 0x00000015c0157221 */ /* 0x001fc60000010000 */
[-CC-:B------:R-:W-:Y:S01]  /*1b220*/  FFMA.FTZ R209, R186, R2.reuse, -R13.reuse ;  /* 0x00000002bad17223 */ /* 0x180fe2000001080d */
[-CC-:B------:R-:W-:Y:S01]  /*1b230*/  FFMA.FTZ R153, R187, R2.reuse, -R13.reuse ;  /* 0x00000002bb997223 */ /* 0x180fe2000001080d */
[-CC-:B------:R-:W-:Y:S01]  /*1b240*/  FFMA.FTZ R211, R190, R2.reuse, -R13.reuse ;  /* 0x00000002bed37223 */ /* 0x180fe2000001080d */
[-CC-:B------:R-:W-:Y:S01]  /*1b250*/  FFMA.FTZ R157, R191, R2.reuse, -R13.reuse ;  /* 0x00000002bf9d7223 */ /* 0x180fe2000001080d */
[-CC-:B------:R-:W-:Y:S01]  /*1b260*/  FFMA.FTZ R205, R178, R2.reuse, -R13.reuse ;  /* 0x00000002b2cd7223 */ /* 0x180fe2000001080d */
[-CC-:B------:R-:W-:Y:S01]  /*1b270*/  FFMA.FTZ R164, R179, R2.reuse, -R13.reuse ;  /* 0x00000002b3a47223 */ /* 0x180fe2000001080d */
[----:B------:R-:W0:Y:S01]  /*1b280*/  MUFU.EX2 R209, R209 ;  /* 0x000000d100d17308 */ /* 0x000e220000000800 */
[-CC-:B------:R-:W-:Y:S01]  /*1b290*/  FFMA.FTZ R207, R182, R2.reuse, -R13.reuse ;  /* 0x00000002b6cf7223 */ /* 0x180fe2000001080d */
[-CC-:B------:R-:W-:Y:S01]  /*1b2a0*/  FFMA.FTZ R156, R183, R2.reuse, -R13.reuse ;  /* 0x00000002b79c7223 */ /* 0x180fe2000001080d */
[-CC-:B------:R-:W-:Y:S01]  /*1b2b0*/  FFMA.FTZ R201, R170, R2.reuse, -R13.reuse ;  /* 0x00000002aac97223 */ /* 0x180fe2000001080d */
[-CC-:B------:R-:W-:Y:S01]  /*1b2c0*/  FFMA.FTZ R165, R171, R2.reuse, -R13.reuse ;  /* 0x00000002aba57223 */ /* 0x180fe2000001080d */
[-CC-:B------:R-:W-:Y:S01]  /*1b2d0*/  FFMA.FTZ R203, R174, R2.reuse, -R13.reuse ;  /* 0x00000002aecb7223 */ /* 0x180fe2000001080d */
[-CC-:B------:R-:W-:Y:S01]  /*1b2e0*/  FFMA.FTZ R175, R175, R2.reuse, -R13.reuse ;  /* 0x00000002afaf7223 */ /* 0x180fe2000001080d */
[-CC-:B------:R-:W-:Y:S01]  /*1b2f0*/  FFMA.FTZ R197, R162, R2.reuse, -R13.reuse ;  /* 0x00000002a2c57223 */ /* 0x180fe2000001080d */
[----:B------:R-:W2:Y:S01]  /*1b300*/  MUFU.EX2 R153, R153 ;  /* 0x0000009900997308 */ /* 0x000ea20000000800 */
[-CC-:B------:R-:W-:Y:S01]  /*1b310*/  FFMA.FTZ R163, R163, R2.reuse, -R13.reuse ;  /* 0x00000002a3a37223 */ /* 0x180fe2000001080d */
[-CC-:B------:R-:W-:Y:S01]  /*1b320*/  FFMA.FTZ R199, R166, R2.reuse, -R13.reuse ;  /* 0x00000002a6c77223 */ /* 0x180fe2000001080d */
[-CC-:B------:R-:W-:Y:S01]  /*1b330*/  FFMA.FTZ R167, R167, R2.reuse, -R13.reuse ;  /* 0x00000002a7a77223 */ /* 0x180fe2000001080d */
[-CC-:B------:R-:W-:Y:S01]  /*1b340*/  FFMA.FTZ R193, R154, R2.reuse, -R13.reuse ;  /* 0x000000029ac17223 */ /* 0x180fe2000001080d */
[-CC-:B------:R-:W-:Y:S01]  /*1b350*/  FFMA.FTZ R155, R155, R2.reuse, -R13.reuse ;  /* 0x000000029b9b7223 */ /* 0x180fe2000001080d */
[-CC-:B------:R-:W-:Y:S01]  /*1b360*/  FFMA.FTZ R158, R158, R2.reuse, -R13.reuse ;  /* 0x000000029e9e7223 */ /* 0x180fe2000001080d */
[----:B------:R-:W-:Y:S01]  /*1b370*/  FFMA.FTZ R159, R159, R2, -R13 ;  /* 0x000000029f9f7223 */ /* 0x000fe2000001080d */
[----:B------:R-:W3:Y:S01]  /*1b380*/  MUFU.EX2 R211, R211 ;  /* 0x000000d300d37308 */ /* 0x000ee20000000800 */
[----:B0-----:R-:W-:Y:S01]  /*1b390*/  FFMA.FTZ R20, R0, R20, R209 ;  /* 0x0000001400147223 */ /* 0x001fe200000100d1 */
[C---:B------:R-:W-:Y:S01]  /*1b3a0*/  FADD.FTZ R21, R152.reuse, R21 ;  /* 0x0000001598157221 */ /* 0x040fe20000010000 */
[----:B------:R-:W-:-:S05]  /*1b3b0*/  F2FP.BF16.F32.PACK_AB R192, R152, R192 ;  /* 0x000000c098c0723e */ /* 0x000fca00000010ff */
[----:B------:R-:W0:Y:S01]  /*1b3c0*/  MUFU.EX2 R157, R157 ;  /* 0x0000009d009d7308 */ /* 0x000e220000000800 */
[C---:B--2---:R-:W-:Y:S01]  /*1b3d0*/  FADD.FTZ R20, R153.reuse, R20 ;  /* 0x0000001499147221 */ /* 0x044fe20000010000 */
[----:B------:R-:W-:-:S06]  /*1b3e0*/  F2FP.BF16.F32.PACK_AB R209, R153, R209 ;  /* 0x000000d199d1723e */ /* 0x000fcc00000010ff */
[----:B------:R-:W2:Y:S01]  /*1b3f0*/  MUFU.EX2 R205, R205 ;  /* 0x000000cd00cd7308 */ /* 0x000ea20000000800 */
[----:B---3--:R-:W-:-:S07]  /*1b400*/  FADD.FTZ R20, R211, R20 ;  /* 0x00000014d3147221 */ /* 0x008fce0000010000 */
[----:B------:R-:W3:Y:S01]  /*1b410*/  MUFU.EX2 R164, R164 ;  /* 0x000000a400a47308 */ /* 0x000ee20000000800 */
[C---:B0-----:R-:W-:Y:S01]  /*1b420*/  FADD.FTZ R20, R157.reuse, R20 ;  /* 0x000000149d147221 */ /* 0x041fe20000010000 */
[----:B------:R-:W-:-:S06]  /*1b430*/  F2FP.BF16.F32.PACK_AB R211, R157, R211 ;  /* 0x000000d39dd3723e */ /* 0x000fcc00000010ff */
[----:B------:R-:W0:Y:S01]  /*1b440*/  MUFU.EX2 R207, R207 ;  /* 0x000000cf00cf7308 */ /* 0x000e220000000800 */
[----:B--2---:R-:W-:-:S07]  /*1b450*/  FADD.FTZ R20, R205, R20 ;  /* 0x00000014cd147221 */ /* 0x004fce0000010000 */
[----:B------:R-:W2:Y:S01]  /*1b460*/  MUFU.EX2 R156, R156 ;  /* 0x0000009c009c7308 */ /* 0x000ea20000000800 */
[C---:B---3--:R-:W-:Y:S01]  /*1b470*/  FADD.FTZ R20, R164.reuse, R20 ;  /* 0x00000014a4147221 */ /* 0x048fe20000010000 */
[----:B------:R-:W-:-:S06]  /*1b480*/  F2FP.BF16.F32.PACK_AB R205, R164, R205 ;  /* 0x000000cda4cd723e */ /* 0x000fcc00000010ff */
[----:B------:R-:W3:Y:S01]  /*1b490*/  MUFU.EX2 R201, R201 ;  /* 0x000000c900c97308 */ /* 0x000ee20000000800 */
[----:B0-----:R-:W-:-:S07]  /*1b4a0*/  FADD.FTZ R20, R207, R20 ;  /* 0x00000014cf147221 */ /* 0x001fce0000010000 */
        /* <DEDUP_REMOVED lines=10> */
[----:B-1----:R-:W1:Y:S01]  /*1b550*/  MUFU.EX2 R9, R163 ;  /* 0x000000a300097308 */ /* 0x002e620000000800 */
[C---:B---3--:R-:W-:Y:S01]  /*1b560*/  FADD.FTZ R20, R11.reuse, R20 ;  /* 0x000000140b147221 */ /* 0x048fe20000010000 */
[----:B------:R-:W-:-:S06]  /*1b570*/  F2FP.BF16.F32.PACK_AB R203, R11, R203 ;  /* 0x000000cb0bcb723e */ /* 0x000fcc00000010ff */
[----:B------:R-:W2:Y:S01]  /*1b580*/  MUFU.EX2 R199, R199 ;  /* 0x000000c700c77308 */ /* 0x000ea20000000800 */
[----:B0-----:R-:W-:-:S07]  /*1b590*/  FADD.FTZ R20, R197, R20 ;  /* 0x00000014c5147221 */ /* 0x001fce0000010000 */
[----:B------:R-:W0:Y:S01]  /*1b5a0*/  MUFU.EX2 R13, R167 ;  /* 0x000000a7000d7308 */ /* 0x000e220000000800 */
[C---:B-1----:R-:W-:Y:S01]  /*1b5b0*/  FADD.FTZ R20, R9.reuse, R20 ;  /* 0x0000001409147221 */ /* 0x042fe20000010000 */
[----:B------:R-:W-:-:S06]  /*1b5c0*/  F2FP.BF16.F32.PACK_AB R197, R9, R197 ;  /* 0x000000c509c5723e */ /* 0x000fcc00000010ff */
[----:B------:R-:W1:Y:S01]  /*1b5d0*/  MUFU.EX2 R193, R193 ;  /* 0x000000c100c17308 */ /* 0x000e620000000800 */
[----:B--2---:R-:W-:-:S07]  /*1b5e0*/  FADD.FTZ R20, R199, R20 ;  /* 0x00000014c7147221 */ /* 0x004fce0000010000 */
[----:B------:R-:W2:Y:S01]  /*1b5f0*/  MUFU.EX2 R155, R155 ;  /* 0x0000009b009b7308 */ /* 0x000ea20000000800 */
[C---:B0-----:R-:W-:Y:S01]  /*1b600*/  FADD.FTZ R20, R13.reuse, R20 ;  /* 0x000000140d147221 */ /* 0x041fe20000010000 */
[----:B------:R-:W-:-:S06]  /*1b610*/  F2FP.BF16.F32.PACK_AB R199, R13, R199 ;  /* 0x000000c70dc7723e */ /* 0x000fcc00000010ff */
[----:B------:R-:W0:Y:S01]  /*1b620*/  MUFU.EX2 R194, R194 ;  /* 0x000000c200c27308 */ /* 0x000e220000000800 */
[----:B-1----:R-:W-:-:S07]  /*1b630*/  FADD.FTZ R20, R193, R20 ;  /* 0x00000014c1147221 */ /* 0x002fce0000010000 */
[----:B------:R-:W1:Y:S01]  /*1b640*/  MUFU.EX2 R158, R158 ;  /* 0x0000009e009e7308 */ /* 0x000e620000000800 */
[C---:B--2---:R-:W-:Y:S01]  /*1b650*/  FADD.FTZ R9, R155.reuse, R20 ;  /* 0x000000149b097221 */ /* 0x044fe20000010000 */
[----:B------:R-:W-:-:S06]  /*1b660*/  F2FP.BF16.F32.PACK_AB R193, R155, R193 ;  /* 0x000000c19bc1723e */ /* 0x000fcc00000010ff */
[----:B------:R-:W2:Y:S01]  /*1b670*/  MUFU.EX2 R159, R159 ;  /* 0x0000009f009f7308 */ /* 0x000ea20000000800 */
[----:B0-----:R-:W-:Y:S01]  /*1b680*/  FADD.FTZ R8, R194, R21 ;  /* 0x00000015c2087221 */ /* 0x001fe20000010000 */
[----:B------:R-:W-:-:S03]  /*1b690*/  F2FP.BF16.F32.PACK_AB R194, R7, R194 ;  /* 0x000000c207c2723e */ /* 0x000fc600000010ff */
[----:B------:R-:W-:Y:S01]  /*1b6a0*/  FADD.FTZ R21, R7, R8 ;  /* 0x0000000807157221 */ /* 0x000fe20000010000 */
[----:B------:R-:W-:Y:S02]  /*1b6b0*/  IMAD.MOV.U32 R7, RZ, RZ, R4 ;  /* 0x000000ffff077224 */ /* 0x000fe400078e0004 */
[----:B------:R-:W-:Y:S02]  /*1b6c0*/  IMAD.MOV.U32 R8, RZ, RZ, R5 ;  /* 0x000000ffff087224 */ /* 0x000fe400078e0005 */
[----:B-1----:R-:W-:Y:S01]  /*1b6d0*/  FADD.FTZ R20, R158, R9 ;  /* 0x000000099e147221 */ /* 0x002fe20000010000 */
[----:B------:R-:W-:-:S03]  /*1b6e0*/  IMAD.MOV.U32 R9, RZ, RZ, R222 ;  /* 0x000000ffff097224 */ /* 0x000fc600078e00de */
[C---:B--2---:R-:W-:Y:S01]  /*1b6f0*/  FADD.FTZ R20, R159.reuse, R20 ;  /* 0x000000149f147221 */ /* 0x044fe20000010000 */
[----:B------:R-:W-:Y:S01]  /*1b700*/  F2FP.BF16.F32.PACK_AB R195, R159, R158 ;  /* 0x0000009e9fc3723e */ /* 0x000fe200000010ff */
[----:B------:R-:W-:Y:S06]  /*1b710*/  @P2 BRA `(.L_x_657) ;  /* 0xffffffb400ec2947 */ /* 0x000fec000383ffff */
.L_x_646:
[----:B------:R-:W-:Y:S05]  /*1b720*/  BSYNC B0 ;  /* 0x0000000000007941 */ /* 0x000fea0003800000 */
.L_x_645:
        /* <DEDUP_REMOVED lines=131> */
.L_x_658:
[----:B------:R-:W-:Y:S01]  /*1bf60*/  IMAD R0, R221, 0x8, R16 ;  /* 0x00000008dd007824 */ /* 0x000fe200078e0210 */
[----:B------:R-:W-:-:S04]  /*1bf70*/  SHF.L.U32 R7, R222, 0x1f, RZ ;  /* 0x0000001fde077819 */ /* 0x000fc800000006ff */
[----:B------:R0:W1:Y:S01]  /*1bf80*/  SYNCS.PHASECHK.TRANS64.TRYWAIT P2, [R0+URZ+0x38850], R7 ;  /* 0x03885007000075a7 */ /* 0x000062000804017f */
[----:B------:R-:W-:Y:S05]  /*1bf90*/  @!P0 BRA `(.L_x_659) ;  /* 0x0000000000048947 */ /* 0x000fea0003800000 */
[----:B------:R-:W-:Y:S01]  /*1bfa0*/  BPT.TRAP 0x1 ;  /* 0x000000040000795c */ /* 0x000fe20000300000 */
.L_x_659:
[----:B------:R-:W-:Y:S01]  /*1bfb0*/  VIADD R16, R16, 0x400 ;  /* 0x0000040010107836 */ /* 0x000fe20000000000 */
[----:B------:R-:W-:Y:S04]  /*1bfc0*/  BSSY B0, `(.L_x_660) ;  /* 0x0000008000007945 */ /* 0x000fe80003800000 */
[----:B------:R-:W-:-:S04]  /*1bfd0*/  SHF.R.U32.HI R16, RZ, 0x4, R16 ;  /* 0x00000004ff107819 */ /* 0x000fc80000011610 */
[----:B------:R-:W-:-:S04]  /*1bfe0*/  LOP3.LUT R16, R16, 0x3fff, RZ, 0xc0, !PT ;  /* 0x00003fff10107812 */ /* 0x000fc800078ec0ff */
[----:B------:R-:W-:-:S05]  /*1bff0*/  LOP3.LUT R16, R16, 0x2800000, RZ, 0xfc, !PT ;  /* 0x0280000010107812 */ /* 0x000fca00078efcff */
[----:B------:R-:W-:Y:S01]  /*1c000*/  IMAD R3, R221, 0xa00, R16 ;  /* 0x00000a00dd037824 */ /* 0x000fe200078e0210 */
[----:B-1----:R-:W-:Y:S06]  /*1c010*/  @P2 BRA `(.L_x_661) ;  /* 0x0000000000082947 */ /* 0x002fec0003800000 */
[----:B------:R-:W1:Y:S02]  /*1c020*/  SYNCS.PHASECHK.TRANS64.TRYWAIT P0, [R0+URZ+0x38850], R7 ;  /* 0x03885007000075a7 */ /* 0x000e64000800017f */
[----:B-1----:R-:W-:Y:S05]  /*1c030*/  @!P0 BRA `(.L_x_662) ;  /* 0x000000a000c88947 */ /* 0x002fea0003800000 */
.L_x_661:
[----:B------:R-:W-:Y:S05]  /*1c040*/  BSYNC B0 ;  /* 0x0000000000007941 */ /* 0x000fea0003800000 */
.L_x_660:
[----:B------:R-:W-:Y:S01]  /*1c050*/  IMAD.MOV.U32 R6, RZ, RZ, R3 ;  /* 0x000000ffff067224 */ /* 0x000fe200078e0003 */
[----:B------:R-:W2:Y:S01]  /*1c060*/  LDL.LU R15, [R1+0x64] ;  /* 0x00006400010f7983 */ /* 0x000ea20000300800 */
[----:B01----:R-:W-:Y:S01]  /*1c070*/  IMAD.MOV.U32 R7, RZ, RZ, 0x40000040 ;  /* 0x40000040ff077424 */ /* 0x003fe200078e00ff */
[----:B------:R-:W-:Y:S01]  /*1c080*/  WARPGROUP.ARRIVE ;  /* 0x00000000000079c5 */ /* 0x000fe20000000000 */
[----:B------:R-:W-:Y:S01]  /*1c090*/  IMAD.MOV.U32 R12, RZ, RZ, RZ ;  /* 0x000000ffff0c7224 */ /* 0x000fe200078e00ff */
[----:B------:R-:W-:Y:S01]  /*1c0a0*/  R2UR UR6, R6 ;  /* 0x00000000060672ca */ /* 0x000fe200000e0000 */
[----:B------:R-:W-:Y:S01]  /*1c0b0*/  VIADD R6, R3, 0x80 ;  /* 0x0000008003067836 */ /* 0x000fe20000000000 */
[----:B------:R-:W-:Y:S01]  /*1c0c0*/  R2UR UR7, R7 ;  /* 0x00000000070772ca */ /* 0x000fe200000e0000 */
[----:B------:R-:W-:Y:S02]  /*1c0d0*/  IMAD.MOV.U32 R7, RZ, RZ, 0x40000040 ;  /* 0x40000040ff077424 */ /* 0x000fe400078e00ff */
[----:B------:R-:W-:-:S02]  /*1c0e0*/  VIADD R221, R221, 0x1 ;  /* 0x00000001dddd7836 */ /* 0x000fc40000000000 */
[----:B------:R-:W-:Y:S02]  /*1c0f0*/  @!P1 VIADD R11, R0, 0x38860 ;  /* 0x00038860000b9836 */ /* 0x000fe40000000000 */
[----:B------:R-:W-:Y:S01]  /*1c100*/  IMAD.MOV.U32 R0, RZ, RZ, -0x800000 ;  /* 0xff800000ff007424 */ /* 0x000fe200078e00ff */
[C---:B------:R-:W-:Y:S02]  /*1c110*/  ISETP.NE.AND P2, PT, R221.reuse, 0x2, PT ;  /* 0x00000002dd00780c */ /* 0x040fe40003f45270 */
[----:B------:R-:W-:Y:S02]  /*1c120*/  @!P1 PRMT R11, RZ, 0x654, R11 ;  /* 0x00000654ff0b9816 */ /* 0x000fe4000000000b */
[----:B------:R-:W-:Y:S01]  /*1c130*/  SEL R221, R221, RZ, P2 ;  /* 0x000000ffdddd7207 */ /* 0x000fe20001000000 */
[----:B------:R-:W-:Y:S01]  /*1c140*/  HGMMA.64x256x16.F32.BF16 R24, R208, gdesc[UR4].tnspB, R24, gsb0 ;  /* 0x43e00004d0187df0 */ /* 0x000fe20008001818 */
[----:B------:R-:W-:Y:S01]  /*1c150*/  R2UR UR6, R6 ;  /* 0x00000000060672ca */ /* 0x000fe200000e0000 */
[----:B------:R-:W-:Y:S01]  /*1c160*/  VIADD R6, R3, 0x100 ;  /* 0x0000010003067836 */ /* 0x000fe20000000000 */
[----:B------:R-:W-:Y:S01]  /*1c170*/  R2UR UR7, R7 ;  /* 0x00000000070772ca */ /* 0x000fe200000e0000 */
[----:B------:R-:W-:Y:S01]  /*1c180*/  IMAD.MOV.U32 R7, RZ, RZ, 0x40000040 ;  /* 0x40000040ff077424 */ /* 0x000fe200078e00ff */
[----:B------:R-:W-:-:S02]  /*1c190*/  WARPGROUP.DEPBAR.LE gsb0, 0x0 ;  /* 0x00008000000079c5 */ /* 0x000fc40000010000 */
[----:B------:R-:W-:-:S15]  /*1c1a0*/  WARPGROUP.ARRIVE ;  /* 0x00000000000079c5 */ /* 0x000fde0000000000 */
[----:B------:R-:W-:-:S06]  /*1c1b0*/  NOP ;  /* 0x0000000000007918 */ /* 0x000fcc0000000000 */
[----:B------:R-:W-:Y:S01]  /*1c1c0*/  HGMMA.64x256x16.F32.BF16 R24, R204, gdesc[UR4].tnspB, R24, gsb0 ;  /* 0x43e00004cc187df0 */ /* 0x000fe20008001818 */
[----:B------:R-:W-:Y:S02]  /*1c1d0*/  R2UR UR6, R6 ;  /* 0x00000000060672ca */ /* 0x000fe400000e0000 */
[----:B------:R-:W-:Y:S01]  /*1c1e0*/  R2UR UR7, R7 ;  /* 0x00000000070772ca */ /* 0x000fe200000e0000 */
[----:B------:R-:W-:Y:S01]  /*1c1f0*/  IMAD.MOV.U32 R7, RZ, RZ, 0x40000040 ;  /* 0x40000040ff077424 */ /* 0x000fe200078e00ff */
[----:B------:R-:W-:Y:S01]  /*1c200*/  IADD3 R6, R3, 0x180, RZ ;  /* 0x0000018003067810 */ /* 0x000fe20007ffe0ff */
[----:B--2---:R-:W-:-:S05]  /*1c210*/  VIADD R15, R15, 0x1 ;  /* 0x000000010f0f7836 */ /* 0x004fca0000000000 */
[----:B------:R-:W-:Y:S01]  /*1c220*/  STL [R1+0x64], R15 ;  /* 0x0000640f01007387 */ /* 0x000fe20000100800 */
[----:B------:R-:W-:Y:S02]  /*1c230*/  WARPGROUP.DEPBAR.LE gsb0, 0x0 ;  /* 0x00008000000079c5 */ /* 0x000fe40000010000 */
[----:B------:R-:W-:-:S14]  /*1c240*/  WARPGROUP.ARRIVE ;  /* 0x00000000000079c5 */ /* 0x000fdc0000000000 */
[----:B------:R-:W-:Y:S01]  /*1c250*/  HGMMA.64x256x16.F32.BF16 R24, R200, gdesc[UR4].tnspB, R24, gsb0 ;  /* 0x43e00004c8187df0 */ /* 0x000fe20008001818 */
[----:B------:R-:W-:Y:S01]  /*1c260*/  R2UR UR6, R6 ;  /* 0x00000000060672ca */ /* 0x000fe200000e0000 */
[----:B------:R-:W-:Y:S01]  /*1c270*/  VIADD R6, R3, 0x200 ;  /* 0x0000020003067836 */ /* 0x000fe20000000000 */
[----:B------:R-:W-:Y:S01]  /*1c280*/  R2UR UR7, R7 ;  /* 0x00000000070772ca */ /* 0x000fe200000e0000 */
[----:B------:R-:W-:Y:S01]  /*1c290*/  IMAD.MOV.U32 R7, RZ, RZ, 0x40000040 ;  /* 0x40000040ff077424 */ /* 0x000fe200078e00ff */
[----:B------:R-:W0:Y:S01]  /*1c2a0*/  SHFL.BFLY PT, R3, R20, 0x2, 0x1f ;  /* 0x0c401f0014037f89 */ /* 0x000e2200000e0000 */
[----:B------:R-:W-:Y:S02]  /*1c2b0*/  WARPGROUP.DEPBAR.LE gsb0, 0x0 ;  /* 0x00008000000079c5 */ /* 0x000fe40000010000 */
[----:B------:R-:W-:-:S15]  /*1c2c0*/  WARPGROUP.ARRIVE ;  /* 0x00000000000079c5 */ /* 0x000fde0000000000 */
[----:B------:R-:W-:-:S05]  /*1c2d0*/  NOP ;  /* 0x0000000000007918 */ /* 0x000fca0000000000 */
[----:B------:R-:W-:Y:S01]  /*1c2e0*/  HGMMA.64x256x16.F32.BF16 R24, R196, gdesc[UR4].tnspB, R24, gsb0 ;  /* 0x43e00004c4187df0 */ /* 0x000fe20008001818 */
[----:B------:R-:W-:Y:S02]  /*1c2f0*/  R2UR UR6, R6 ;  /* 0x00000000060672ca */ /* 0x000fe400000e0000 */
[----:B------:R-:W-:Y:S01]  /*1c300*/  R2UR UR7, R7 ;  /* 0x00000000070772ca */ /* 0x000fe200000e0000 */
[----:B------:R-:W1:Y:S01]  /*1c310*/  SHFL.BFLY PT, R6, R21, 0x2, 0x1f ;  /* 0x0c401f0015067f89 */ /* 0x000e6200000e0000 */
[----:B0-----:R-:W-:-:S05]  /*1c320*/  FADD.FTZ R7, R3, R20 ;  /* 0x0000001403077221 */ /* 0x001fca0000010000 */
[----:B------:R-:W0:Y:S01]  /*1c330*/  SHFL.BFLY PT, R8, R7, 0x1, 0x1f ;  /* 0x0c201f0007087f89 */ /* 0x000e2200000e0000 */
[----:B-1----:R-:W-:-:S05]  /*1c340*/  FADD.FTZ R6, R6, R21 ;  /* 0x0000001506067221 */ /* 0x002fca0000010000 */
[----:B------:R-:W1:Y:S01]  /*1c350*/  SHFL.BFLY PT, R3, R6, 0x1, 0x1f ;  /* 0x0c201f0006037f89 */ /* 0x000e6200000e0000 */
[----:B0-----:R-:W-:-:S05]  /*1c360*/  FADD.FTZ R14, R7, R8 ;  /* 0x00000008070e7221 */ /* 0x001fca0000010000 */
[----:B------:R-:W-:-:S13]  /*1c370*/  FSETP.NE.FTZ.AND P3, PT, R14, RZ, PT ;  /* 0x000000ff0e00720b */ /* 0x000fda0003f75000 */
[----:B------:R-:W0:Y:S01]  /*1c380*/  @P3 MUFU.LG2 R10, R14 ;  /* 0x0000000e000a3308 */ /* 0x000e220000000c00 */
[----:B-1----:R-:W-:Y:S01]  /*1c390*/  FADD.FTZ R13, R6, R3 ;  /* 0x00000003060d7221 */ /* 0x002fe20000010000 */
[----:B------:R-:W-:Y:S01]  /*1c3a0*/  IMAD.MOV.U32 R6, RZ, RZ, RZ ;  /* 0x000000ffff067224 */ /* 0x000fe200078e00ff */
[----:B------:R-:W-:-:S03]  /*1c3b0*/  SEL R3, RZ, 0x1, P2 ;  /* 0x00000001ff037807 */ /* 0x000fc60001000000 */
[----:B------:R-:W-:Y:S02]  /*1c3c0*/  FSETP.NE.FTZ.AND P0, PT, R13, RZ, PT ;  /* 0x000000ff0d00720b */ /* 0x000fe40003f15000 */
[----:B------:R-:W-:Y:S01]  /*1c3d0*/  @P3 MUFU.RCP R6, R14 ;  /* 0x0000000e00063308 */ /* 0x000fe20000001000 */
[----:B------:R-:W-:Y:S01]  /*1c3e0*/  LOP3.LUT R222, R222, R3, RZ, 0x3c, !PT ;  /* 0x00000003dede7212 */ /* 0x000fe200078e3cff */
[----:B------:R-:W-:Y:S02]  /*1c3f0*/  IMAD.MOV.U32 R3, RZ, RZ, -0x800000 ;  /* 0xff800000ff037424 */ /* 0x000fe400078e00ff */
[----:B0-----:R-:W-:-:S07]  /*1c400*/  @P3 FMUL.FTZ R7, R10, 0.69314718246459960938 ;  /* 0x3f3172180a073820 */ /* 0x001fce0000410000 */
[----:B------:R-:W0:Y:S01]  /*1c410*/  @P0 MUFU.LG2 R9, R13 ;  /* 0x0000000d00090308 */ /* 0x000e220000000c00 */
[C---:B------:R-:W-:Y:S01]  /*1c420*/  @P0 FMUL.FTZ R8, R2.reuse, 0.69314718246459960938 ;  /* 0x3f31721802080820 */ /* 0x040fe20000410000 */
[----:B------:R-:W-:-:S04]  /*1c430*/  @P3 FMUL.FTZ R2, R2, 0.69314718246459960938 ;  /* 0x3f31721802023820 */ /* 0x000fc80000410000 */
[----:B------:R-:W-:Y:S02]  /*1c440*/  @P3 FFMA.FTZ R3, R2, R4, R7 ;  /* 0x0000000402033223 */ /* 0x000fe40000010007 */
[----:B------:R-:W1:Y:S01]  /*1c450*/  @P0 MUFU.RCP R12, R13 ;  /* 0x0000000d000c0308 */ /* 0x000e620000001000 */
[----:B0-----:R-:W-:-:S04]  /*1c460*/  @P0 FMUL.FTZ R9, R9, 0.69314718246459960938 ;  /* 0x3f31721809090820 */ /* 0x001fc80000410000 */
[----:B------:R-:W-:Y:S01]  /*1c470*/  @P0 FFMA.FTZ R0, R8, R5, R9 ;  /* 0x0000000508000223 */ /* 0x000fe20000010009 */
[----:B------:R-:W-:Y:S01]  /*1c480*/  PLOP3.LUT P0, PT, PT, PT, PT, 0x8, 0x0 ;  /* 0x000000000000781c */ /* 0x000fe20003f0e170 */
[----:B------:R-:W-:Y:S02]  /*1c490*/  WARPGROUP.DEPBAR.LE gsb0, 0x0 ;  /* 0x00008000000079c5 */ /* 0x000fe40000010000 */
[----:B------:R-:W-:-:S06]  /*1c4a0*/  WARPGROUP.ARRIVE ;  /* 0x00000000000079c5 */ /* 0x000fcc0000000000 */
[----:B------:R-:W-:Y:S03]  /*1c4b0*/  HGMMA.64x256x16.F32.BF16 R24, R192, gdesc[UR4].tnspB, R24, gsb0 ;  /* 0x43e00004c0187df0 */ /* 0x000fe60008001818 */
[----:B------:R-:W-:Y:S02]  /*1c4c0*/  WARPGROUP.DEPBAR.LE gsb0, 0x0 ;  /* 0x00008000000079c5 */ /* 0x000fe40000010000 */
[-C--:B-1----:R-:W-:Y:S01]  /*1c4d0*/  FMUL.FTZ R4, R24, R12.reuse ;  /* 0x0000000c18047220 */ /* 0x082fe20000410000 */
[-C--:B------:R-:W-:Y:S01]  /*1c4e0*/  FMUL.FTZ R160, R44, R12.reuse ;  /* 0x0000000c2ca07220 */ /* 0x080fe20000410000 */
[-C--:B------:R-:W-:Y:S01]  /*1c4f0*/  FMUL.FTZ R163, R56, R12.reuse ;  /* 0x0000000c38a37220 */ /* 0x080fe20000410000 */
[----:B------:R-:W-:Y:S01]  /*1c500*/  FMUL.FTZ R169, R80, R12 ;  /* 0x0000000c50a97220 */ /* 0x000fe20000410000 */
[-C--:B------:R-:W-:Y:S01]  /*1c510*/  FMUL.FTZ R10, R27, R6.reuse ;  /* 0x000000061b0a7220 */ /* 0x080fe20000410000 */
[----:B------:R-:W-:Y:S01]  /*1c520*/  FMUL.FTZ R8, R31, R6 ;  /* 0x000000061f087220 */ /* 0x000fe20000410000 */
[----:B------:R0:W-:Y:S01]  /*1c530*/  @!P1 SYNCS.ARRIVE.TRANS64.RED.A1T0 RZ, [R11+URZ], RZ ;  /* 0x000000ff0bff99a7 */ /* 0x0001e2000810043f */
        /* <DEDUP_REMOVED lines=61> */
[----:B------:R-:W-:Y:S01]  /*1c910*/  FMUL.FTZ R31, R63, R6 ;  /* 0x000000063f1f7220 */ /* 0x000fe20000410000 */
        /* <DEDUP_REMOVED lines=8> */
[-C--:B0-----:R-:W-:Y:S01]  /*1c9a0*/  FMUL.FTZ R11, R46, R6.reuse ;  /* 0x000000062e0b7220 */ /* 0x081fe20000410000 */
        /* <DEDUP_REMOVED lines=50> */
[----:B------:R-:W-:-:S07]  /*1ccd0*/  FMUL.FTZ R76, R151, R6 ;  /* 0x00000006974c7220 */ /* 0x000fce0000410000 */
.L_x_570:
[----:B------:R-:W0:Y:S08]  /*1cce0*/  S2UR UR5, SR_CgaCtaId ;  /* 0x00000000000579c3 */ /* 0x000e300000008800 */
[----:B------:R-:W-:Y:S06]  /*1ccf0*/  BAR.SYNC.DEFER_BLOCKING 0x5, 0x120 ;  /* 0x0144800000007b1d */ /* 0x000fec0000010000 */
[----:B------:R-:W-:Y:S01]  /*1cd00*/  UMOV UR4, 0x400 ;  /* 0x0000040000047882 */ /* 0x000fe20000000000 */
[----:B------:R-:W-:Y:S01]  /*1cd10*/  BSSY B0, `(.L_x_663) ;  /* 0x0000293000007945 */ /* 0x000fe20003800000 */
[----:B0-----:R-:W-:-:S06]  /*1cd20*/  ULEA UR4, UR5, UR4, 0x18 ;  /* 0x0000000405047291 */ /* 0x001fcc000f8ec03f */
[----:B------:R-:W-:-:S05]  /*1cd30*/  IMAD.U32 R16, RZ, RZ, UR4 ;  /* 0x00000004ff107e24 */ /* 0x000fca000f8e00ff */
[----:B------:R0:W1:Y:S01]  /*1cd40*/  LDS.128 R148, [R16+0x388d0] ;  /* 0x0388d00010947984 */ /* 0x0000620000000c00 */
[----:B------:R-:W-:Y:S06]  /*1cd50*/  BAR.ARV 0x4, 0x120 ;  /* 0x0104800000007b1d */ /* 0x000fec0000002000 */
[----:B------:R-:W-:Y:S05]  /*1cd60*/  @P0 BRA `(.L_x_664) ;  /* 0x0000001c00580947 */ /* 0x000fea0003800000 */
[----:B------:R-:W2:Y:S04]  /*1cd70*/  LDL R6, [R1+0x9c] ;  /* 0x00009c0001067983 */ /* 0x000ea80000100800 */
[----:B-1----:R-:W3:Y:S01]  /*1cd80*/  LDL R148, [R1+0x1c] ;  /* 0x00001c0001947983 */ /* 0x002ee20000100800 */
[----:B------:R-:W1:Y:S01]  /*1cd90*/  S2R R21, SR_SWINHI ;  /* 0x0000000000157919 */ /* 0x000e620000002f00 */
[----:B------:R-:W-:Y:S01]  /*1cda0*/  F2FP.BF16.F32.PACK_AB R5, R10, R5 ;  /* 0x000000050a05723e */ /* 0x000fe200000010ff */
[----:B------:R-:W-:Y:S01]  /*1cdb0*/  ULDC.64 UR4, c[0x0][0xbd8] ;  /* 0x0002f60000047ab9 */ /* 0x000fe20000000a00 */
[----:B------:R-:W-:Y:S02]  /*1cdc0*/  MOV R14, R16 ;  /* 0x00000010000e7202 */ /* 0x000fe40000000f00 */
[----:B-1----:R-:W-:-:S02]  /*1cdd0*/  MOV R15, R21 ;  /* 0x00000015000f7202 */ /* 0x002fc40000000f00 */
        /* <DEDUP_REMOVED lines=10> */
[----:B-----5:R-:W-:Y:S02]  /*1ce80*/  F2FP.BF16.F32.PACK_AB R146, R12, R2 ;  /* 0x000000020c92723e */ /* 0x020fe400000010ff */
[----:B------:R-:W-:Y:S01]  /*1ce90*/  F2FP.BF16.F32.PACK_AB R147, R76, R72 ;  /* 0x000000484c93723e */ /* 0x000fe200000010ff */
[----:B------:R-:W-:Y:S01]  /*1cea0*/  ULDC.64 UR6, c[0x0][0x208] ;  /* 0x0000820000067ab9 */ /* 0x000fe20000000a00 */
[----:B------:R-:W-:Y:S01]  /*1ceb0*/  BAR.SYNC.DEFER_BLOCKING 0x1, 0x100 ;  /* 0x0044000000007b1d */ /* 0x000fe20000010000 */
[----:B--2---:R-:W-:-:S03]  /*1cec0*/  IMAD.WIDE R120, R6, 0x2, R14 ;  /* 0x0000000206787825 */ /* 0x004fc600078e020e */
[C---:B------:R-:W-:Y:S02]  /*1ced0*/  IADD3 R6, P1, R120.reuse, 0x20, RZ ;  /* 0x0000002078067810 */ /* 0x040fe40007f3e0ff */
[----:B------:R-:W-:Y:S02]  /*1cee0*/  IADD3 R46, P0, R120, 0x40, RZ ;  /* 0x00000040782e7810 */ /* 0x000fe40007f1e0ff */
[----:B------:R-:W-:Y:S02]  /*1cef0*/  LOP3.LUT R88, R6, 0x380, RZ, 0xc0, !PT ;  /* 0x0000038006587812 */ /* 0x000fe400078ec0ff */
[----:B------:R-:W-:Y:S02]  /*1cf00*/  IADD3 R100, P3, R120, 0x4000, RZ ;  /* 0x0000400078647810 */ /* 0x000fe40007f7e0ff */
[----:B------:R-:W-:Y:S02]  /*1cf10*/  LOP3.LUT R92, R46, 0x380, RZ, 0xc0, !PT ;  /* 0x000003802e5c7812 */ /* 0x000fe400078ec0ff */
[----:B------:R-:W-:Y:S01]  /*1cf20*/  SHF.R.U64 R88, R88, 0x3, RZ ;  /* 0x0000000358587819 */ /* 0x000fe200000012ff */
[----:B------:R-:W-:Y:S01]  /*1cf30*/  IMAD.X R89, RZ, RZ, R121, P1 ;  /* 0x000000ffff597224 */ /* 0x000fe200008e0679 */
[----:B------:R-:W-:-:S02]  /*1cf40*/  IADD3 R106, P2, R120, 0x4060, RZ ;  /* 0x00004060786a7810 */ /* 0x000fc40007f5e0ff */
[----:B------:R-:W-:Y:S02]  /*1cf50*/  IADD3 R84, P4, R120, 0x60, RZ ;  /* 0x0000006078547810 */ /* 0x000fe40007f9e0ff */
[----:B------:R-:W-:Y:S02]  /*1cf60*/  LOP3.LUT R118, R100, 0x380, RZ, 0xc0, !PT ;  /* 0x0000038064767812 */ /* 0x000fe400078ec0ff */
[----:B------:R-:W-:Y:S02]  /*1cf70*/  SHF.R.U64 R92, R92, 0x3, RZ ;  /* 0x000000035c5c7819 */ /* 0x000fe400000012ff */
[----:B------:R-:W-:Y:S02]  /*1cf80*/  IADD3 R108, P1, R120, 0x8000, RZ ;  /* 0x00008000786c7810 */ /* 0x000fe40007f3e0ff */
[----:B------:R-:W-:Y:S02]  /*1cf90*/  LOP3.LUT R88, R88, R6, RZ, 0x3c, !PT ;  /* 0x0000000658587212 */ /* 0x000fe400078e3cff */
[----:B------:R-:W-:-:S02]  /*1cfa0*/  LOP3.LUT R6, R106, 0x380, RZ, 0xc0, !PT ;  /* 0x000003806a067812 */ /* 0x000fc400078ec0ff */
[----:B------:R-:W-:Y:S02]  /*1cfb0*/  IADD3 R102, P6, R120, 0x4020, RZ ;  /* 0x0000402078667810 */ /* 0x000fe40007fde0ff */
[----:B------:R-:W-:Y:S02]  /*1cfc0*/  LOP3.LUT R96, R84, 0x380, RZ, 0xc0, !PT ;  /* 0x0000038054607812 */ /* 0x000fe400078ec0ff */
[----:B------:R-:W-:Y:S02]  /*1cfd0*/  SHF.R.U64 R118, R118, 0x3, RZ ;  /* 0x0000000376767819 */ /* 0x000fe400000012ff */
[----:B------:R-:W-:Y:S02]  /*1cfe0*/  LOP3.LUT R92, R92, R46, RZ, 0x3c, !PT ;  /* 0x0000002e5c5c7212 */ /* 0x000fe400078e3cff */
[----:B------:R-:W-:Y:S01]  /*1cff0*/  LOP3.LUT R46, R108, 0x380, RZ, 0xc0, !PT ;  /* 0x000003806c2e7812 */ /* 0x000fe200078ec0ff */
[--C-:B------:R-:W-:Y:S01]  /*1d000*/  IMAD.X R101, RZ, RZ, R121.reuse, P3 ;  /* 0x000000ffff657224 */ /* 0x100fe200018e0679 */
[----:B------:R-:W-:Y:S01]  /*1d010*/  SHF.R.U64 R6, R6, 0x3, RZ ;  /* 0x0000000306067819 */ /* 0x000fe200000012ff */
[----:B------:R-:W-:Y:S01]  /*1d020*/  IMAD.X R103, RZ, RZ, R121, P6 ;  /* 0x000000ffff677224 */ /* 0x000fe200030e0679 */
[----:B------:R-:W-:-:S02]  /*1d030*/  IADD3 R114, P3, R120, 0x8060, RZ ;  /* 0x0000806078727810 */ /* 0x000fc40007f7e0ff */
[----:B------:R-:W-:Y:S02]  /*1d040*/  SHF.R.U64 R96, R96, 0x3, RZ ;  /* 0x0000000360607819 */ /* 0x000fe400000012ff */
[----:B------:R-:W-:Y:S02]  /*1d050*/  LOP3.LUT R100, R118, R100, RZ, 0x3c, !PT ;  /* 0x0000006476647212 */ /* 0x000fe400078e3cff */
[C---:B------:R-:W-:Y:S02]  /*1d060*/  LOP3.LUT R21, R120.reuse, 0x380, RZ, 0xc0, !PT ;  /* 0x0000038078157812 */ /* 0x040fe400078ec0ff */
[----:B------:R-:W-:Y:S02]  /*1d070*/  IADD3 R104, P5, R120, 0x4040, RZ ;  /* 0x0000404078687810 */ /* 0x000fe40007fbe0ff */
[----:B------:R-:W-:Y:S02]  /*1d080*/  LOP3.LUT R118, R102, 0x380, RZ, 0xc0, !PT ;  /* 0x0000038066767812 */ /* 0x000fe400078ec0ff */
[----:B------:R-:W-:-:S02]  /*1d090*/  SHF.R.U64 R46, R46, 0x3, RZ ;  /* 0x000000032e2e7819 */ /* 0x000fc400000012ff */
[----:B------:R-:W-:Y:S02]  /*1d0a0*/  IADD3 R116, P6, R120, 0xc000, RZ ;  /* 0x0000c00078747810 */ /* 0x000fe40007fde0ff */
[----:B------:R-:W-:Y:S01]  /*1d0b0*/  LOP3.LUT R106, R6, R106, RZ, 0x3c, !PT ;  /* 0x0000006a066a7212 */ /* 0x000fe200078e3cff */
[--C-:B------:R-:W-:Y:S01]  /*1d0c0*/  IMAD.X R97, RZ, RZ, R121.reuse, P4 ;  /* 0x000000ffff617224 */ /* 0x100fe200020e0679 */
[----:B------:R-:W-:Y:S02]  /*1d0d0*/  LOP3.LUT R96, R96, R84, RZ, 0x3c, !PT ;  /* 0x0000005460607212 */ /* 0x000fe400078e3cff */
[----:B------:R-:W-:Y:S01]  /*1d0e0*/  LOP3.LUT R6, R114, 0x380, RZ, 0xc0, !PT ;  /* 0x0000038072067812 */ /* 0x000fe200078ec0ff */
[----:B------:R-:W-:Y:S01]  /*1d0f0*/  IMAD.X R105, RZ, RZ, R121, P5 ;  /* 0x000000ffff697224 */ /* 0x000fe200028e0679 */
[----:B------:R-:W-:Y:S02]  /*1d100*/  SHF.R.U64 R21, R21, 0x3, RZ ;  /* 0x0000000315157819 */ /* 0x000fe400000012ff */
[----:B------:R-:W-:-:S02]  /*1d110*/  LOP3.LUT R84, R104, 0x380, RZ, 0xc0, !PT ;  /* 0x0000038068547812 */ /* 0x000fc400078ec0ff */
[----:B------:R-:W-:Y:S02]  /*1d120*/  SHF.R.U64 R118, R118, 0x3, RZ ;  /* 0x0000000376767819 */ /* 0x000fe400000012ff */
[----:B------:R-:W-:Y:S01]  /*1d130*/  LOP3.LUT R108, R46, R108, RZ, 0x3c, !PT ;  /* 0x0000006c2e6c7212 */ /* 0x000fe200078e3cff */
[--C-:B------:R-:W-:Y:S01]  /*1d140*/  IMAD.X R93, RZ, RZ, R121.reuse, P0 ;  /* 0x000000ffff5d7224 */ /* 0x100fe200000e0679 */
[----:B------:R-:W-:Y:S01]  /*1d150*/  IADD3 R112, P4, R120, 0x8040, RZ ;  /* 0x0000804078707810 */ /* 0x000fe20007f9e0ff */
[--C-:B------:R-:W-:Y:S01]  /*1d160*/  IMAD.X R107, RZ, RZ, R121.reuse, P2 ;  /* 0x000000ffff6b7224 */ /* 0x100fe200010e0679 */
[----:B------:R-:W-:Y:S01]  /*1d170*/  LOP3.LUT R46, R116, 0x380, RZ, 0xc0, !PT ;  /* 0x00000380742e7812 */ /* 0x000fe200078ec0ff */
[----:B------:R-:W-:Y:S01]  /*1d180*/  IMAD.X R109, RZ, RZ, R121, P1 ;  /* 0x000000ffff6d7224 */ /* 0x000fe200008e0679 */
[C---:B------:R-:W-:Y:S02]  /*1d190*/  IADD3 R20, P5, R120.reuse, 0xc020, RZ ;  /* 0x0000c02078147810 */ /* 0x040fe40007fbe0ff */
[----:B------:R-:W-:-:S02]  /*1d1a0*/  IADD3 R110, P0, R120, 0x8020, RZ ;  /* 0x00008020786e7810 */ /* 0x000fc40007f1e0ff */
[C---:B------:R-:W-:Y:S02]  /*1d1b0*/  IADD3 R26, P2, R120.reuse, 0xc040, RZ ;  /* 0x0000c040781a7810 */ /* 0x040fe40007f5e0ff */
[----:B------:R-:W-:Y:S02]  /*1d1c0*/  IADD3 R30, P1, R120, 0xc060, RZ ;  /* 0x0000c060781e7810 */ /* 0x000fe40007f3e0ff */
[----:B------:R-:W-:Y:S02]  /*1d1d0*/  SHF.R.U64 R6, R6, 0x3, RZ ;  /* 0x0000000306067819 */ /* 0x000fe400000012ff */
[----:B------:R-:W-:Y:S02]  /*1d1e0*/  LOP3.LUT R120, R21, R120, RZ, 0x3c, !PT ;  /* 0x0000007815787212 */ /* 0x000fe400078e3cff */
[----:B------:R-:W-:Y:S02]  /*1d1f0*/  SHF.R.U64 R84, R84, 0x3, RZ ;  /* 0x0000000354547819 */ /* 0x000fe400000012ff */
[----:B------:R-:W-:-:S02]  /*1d200*/  LOP3.LUT R102, R118, R102, RZ, 0x3c, !PT ;  /* 0x0000006676667212 */ /* 0x000fc400078e3cff */
[----:B------:R-:W-:Y:S02]  /*1d210*/  LOP3.LUT R118, R112, 0x380, RZ, 0xc0, !PT ;  /* 0x0000038070767812 */ /* 0x000fe400078ec0ff */
[----:B------:R-:W-:Y:S02]  /*1d220*/  SHF.R.U64 R46, R46, 0x3, RZ ;  /* 0x000000032e2e7819 */ /* 0x000fe400000012ff */
[----:B------:R-:W-:Y:S02]  /*1d230*/  LOP3.LUT R10, R20, 0x380, RZ, 0xc0, !PT ;  /* 0x00000380140a7812 */ /* 0x000fe400078ec0ff */
[----:B------:R-:W-:Y:S02]  /*1d240*/  LOP3.LUT R114, R6, R114, RZ, 0x3c, !PT ;  /* 0x0000007206727212 */ /* 0x000fe400078e3cff */
[----:B------:R-:W-:Y:S02]  /*1d250*/  LOP3.LUT R104, R84, R104, RZ, 0x3c, !PT ;  /* 0x0000006854687212 */ /* 0x000fe400078e3cff */
[----:B------:R-:W-:-:S02]  /*1d260*/  MOV R120, R120 ;  /* 0x0000007800787202 */ /* 0x000fc40000000f00 */
[----:B------:R-:W-:Y:S02]  /*1d270*/  F2FP.BF16.F32.PACK_AB R6, R29, R28 ;  /* 0x0000001c1d06723e */ /* 0x000fe400000010ff */
[----:B------:R-:W-:Y:S02]  /*1d280*/  LOP3.LUT R84, R110, 0x380, RZ, 0xc0, !PT ;  /* 0x000003806e547812 */ /* 0x000fe400078ec0ff */
[----:B------:R-:W-:Y:S02]  /*1d290*/  SHF.R.U64 R118, R118, 0x3, RZ ;  /* 0x0000000376767819 */ /* 0x000fe400000012ff */
[----:B------:R-:W-:Y:S02]  /*1d2a0*/  LOP3.LUT R116, R46, R116, RZ, 0x3c, !PT ;  /* 0x000000742e747212 */ /* 0x000fe400078e3cff */
[----:B------:R-:W-:Y:S02]  /*1d2b0*/  LOP3.LUT R25, R26, 0x380, RZ, 0xc0, !PT ;  /* 0x000003801a197812 */ /* 0x000fe400078ec0ff */
[----:B------:R-:W-:-:S02]  /*1d2c0*/  LOP3.LUT R46, R30, 0x380, RZ, 0xc0, !PT ;  /* 0x000003801e2e7812 */ /* 0x000fc400078ec0ff */
[----:B------:R-:W-:Y:S01]  /*1d2d0*/  SHF.R.U64 R10, R10, 0x3, RZ ;  /* 0x000000030a0a7819 */ /* 0x000fe200000012ff */
[----:B------:R1:W-:Y:S01]  /*1d2e0*/  STSM.16.M88.4 [R120], R4 ;  /* 0x0000000478007844 */ /* 0x0003e20000000200 */
[----:B------:R-:W-:Y:S02]  /*1d2f0*/  SHF.R.U64 R84, R84, 0x3, RZ ;  /* 0x0000000354547819 */ /* 0x000fe400000012ff */
[----:B------:R-:W-:Y:S02]  /*1d300*/  LOP3.LUT R112, R118, R112, RZ, 0x3c, !PT ;  /* 0x0000007076707212 */ /* 0x000fe400078e3cff */
[----:B------:R-:W-:Y:S02]  /*1d310*/  SHF.R.U64 R25, R25, 0x3, RZ ;  /* 0x0000000319197819 */ /* 0x000fe400000012ff */
[----:B------:R-:W-:Y:S02]  /*1d320*/  SHF.R.U64 R46, R46, 0x3, RZ ;  /* 0x000000032e2e7819 */ /* 0x000fe400000012ff */
[----:B------:R-:W-:-:S02]  /*1d330*/  LOP3.LUT R118, R10, R20, RZ, 0x3c, !PT ;  /* 0x000000140a767212 */ /* 0x000fc400078e3cff */
[----:B------:R-:W-:Y:S02]  /*1d340*/  MOV R88, R88 ;  /* 0x0000005800587202 */ /* 0x000fe40000000f00 */
[----:B------:R-:W-:Y:S02]  /*1d350*/  MOV R92, R92 ;  /* 0x0000005c005c7202 */ /* 0x000fe40000000f00 */
[----:B------:R-:W-:Y:S02]  /*1d360*/  F2FP.BF16.F32.PACK_AB R10, R45, R160 ;  /* 0x000000a02d0a723e */ /* 0x000fe400000010ff */
[----:B-1----:R-:W-:Y:S02]  /*1d370*/  F2FP.BF16.F32.PACK_AB R4, R33, R32 ;  /* 0x000000202104723e */ /* 0x002fe400000010ff */
[----:B------:R-:W-:Y:S02]  /*1d380*/  F2FP.BF16.F32.PACK_AB R5, R35, R34 ;  /* 0x000000222305723e */ /* 0x000fe400000010ff */
[----:B------:R-:W-:-:S02]  /*1d390*/  F2FP.BF16.F32.PACK_AB R6, R37, R24 ;  /* 0x000000182506723e */ /* 0x000fc400000010ff */
[----:B------:R-:W-:Y:S02]  /*1d3a0*/  F2FP.BF16.F32.PACK_AB R7, R39, R38 ;  /* 0x000000262707723e */ /* 0x000fe400000010ff */
[----:B------:R-:W-:Y:S02]  /*1d3b0*/  LOP3.LUT R110, R84, R110, RZ, 0x3c, !PT ;  /* 0x0000006e546e7212 */ /* 0x000fe400078e3cff */
[----:B------:R-:W-:Y:S01]  /*1d3c0*/  LOP3.LUT R20, R25, R26, RZ, 0x3c, !PT ;  /* 0x0000001a19147212 */ /* 0x000fe200078e3cff */
[----:B------:R1:W-:Y:S01]  /*1d3d0*/  STSM.16.M88.4 [R88], R4 ;  /* 0x0000000458007844 */ /* 0x0003e20000000200 */
[----:B------:R-:W-:Y:S02]  /*1d3e0*/  LOP3.LUT R84, R46, R30, RZ, 0x3c, !PT ;  /* 0x0000001e2e547212 */ /* 0x000fe400078e3cff */
[----:B------:R-:W-:Y:S02]  /*1d3f0*/  MOV R96, R96 ;  /* 0x0000006000607202 */ /* 0x000fe40000000f00 */
[----:B------:R-:W-:-:S02]  /*1d400*/  F2FP.BF16.F32.PACK_AB R24, R49, R161 ;  /* 0x000000a13118723e */ /* 0x000fc400000010ff */
[----:B------:R-:W-:Y:S02]  /*1d410*/  F2FP.BF16.F32.PACK_AB R25, R51, R50 ;  /* 0x000000323319723e */ /* 0x000fe400000010ff */
[----:B------:R-:W-:Y:S01]  /*1d420*/  F2FP.BF16.F32.PACK_AB R26, R53, R162 ;  /* 0x000000a2351a723e */ /* 0x000fe200000010ff */
[----:B------:R-:W-:Y:S01]  /*1d430*/  IMAD.X R111, RZ, RZ, R121, P0 ;  /* 0x000000ffff6f7224 */ /* 0x000fe200000e0679 */
[----:B------:R-:W-:Y:S01]  /*1d440*/  MOV R100, R100 ;  /* 0x0000006400647202 */ /* 0x000fe20000000f00 */
[----:B------:R2:W-:Y:S01]  /*1d450*/  STSM.16.M88.4 [R92], R8 ;  /* 0x000000085c007844 */ /* 0x0005e20000000200 */
[----:B------:R-:W-:Y:S02]  /*1d460*/  F2FP.BF16.F32.PACK_AB R28, R57, R163 ;  /* 0x000000a3391c723e */ /* 0x000fe400000010ff */
[----:B------:R-:W-:Y:S02]  /*1d470*/  F2FP.BF16.F32.PACK_AB R29, R59, R58 ;  /* 0x0000003a3b1d723e */ /* 0x000fe400000010ff */
[----:B------:R-:W-:-:S02]  /*1d480*/  F2FP.BF16.F32.PACK_AB R30, R61, R164 ;  /* 0x000000a43d1e723e */ /* 0x000fc400000010ff */
[----:B------:R-:W-:Y:S02]  /*1d490*/  MOV R102, R102 ;  /* 0x0000006600667202 */ /* 0x000fe40000000f00 */
[----:B-1----:R-:W-:Y:S02]  /*1d4a0*/  F2FP.BF16.F32.PACK_AB R4, R65, R165 ;  /* 0x000000a54104723e */ /* 0x002fe400000010ff */
[----:B------:R-:W-:Y:S02]  /*1d4b0*/  F2FP.BF16.F32.PACK_AB R5, R67, R66 ;  /* 0x000000424305723e */ /* 0x000fe400000010ff */
[----:B------:R-:W-:Y:S02]  /*1d4c0*/  F2FP.BF16.F32.PACK_AB R6, R69, R166 ;  /* 0x000000a64506723e */ /* 0x000fe400000010ff */
[----:B------:R-:W-:Y:S01]  /*1d4d0*/  F2FP.BF16.F32.PACK_AB R7, R71, R70 ;  /* 0x000000464707723e */ /* 0x000fe200000010ff */
[----:B------:R-:W-:Y:S01]  /*1d4e0*/  IMAD.X R115, RZ, RZ, R121, P3 ;  /* 0x000000ffff737224 */ /* 0x000fe200018e0679 */
[----:B------:R-:W-:-:S02]  /*1d4f0*/  MOV R104, R104 ;  /* 0x0000006800687202 */ /* 0x000fc40000000f00 */
[----:B--2---:R-:W-:Y:S02]  /*1d500*/  F2FP.BF16.F32.PACK_AB R8, R73, R167 ;  /* 0x000000a74908723e */ /* 0x004fe400000010ff */
[----:B------:R-:W-:Y:S02]  /*1d510*/  F2FP.BF16.F32.PACK_AB R9, R75, R74 ;  /* 0x0000004a4b09723e */ /* 0x000fe400000010ff */
[----:B------:R-:W-:Y:S02]  /*1d520*/  F2FP.BF16.F32.PACK_AB R10, R77, R168 ;  /* 0x000000a84d0a723e */ /* 0x000fe400000010ff */
[----:B------:R-:W-:Y:S01]  /*1d530*/  F2FP.BF16.F32.PACK_AB R11, R79, R78 ;  /* 0x0000004e4f0b723e */ /* 0x000fe200000010ff */
[----:B------:R-:W-:Y:S01]  /*1d540*/  STSM.16.M88.4 [R96], R24 ;  /* 0x0000001860007844 */ /* 0x000fe20000000200 */
[----:B------:R-:W-:Y:S02]  /*1d550*/  IADD3.X R113, RZ, R121, RZ, P4, !PT ;  /* 0x00000079ff717210 */ /* 0x000fe400027fe4ff */
[----:B------:R-:W-:Y:S01]  /*1d560*/  MOV R106, R106 ;  /* 0x0000006a006a7202 */ /* 0x000fe20000000f00 */
[----:B------:R-:W-:Y:S01]  /*1d570*/  STSM.16.M88.4 [R100], R28 ;  /* 0x0000001c64007844 */ /* 0x000fe20000000200 */
        /* <DEDUP_REMOVED lines=8> */
[----:B------:R-:W-:Y:S01]  /*1d600*/  F2FP.BF16.F32.PACK_AB R46, R80, R172 ;  /* 0x000000ac502e723e */ /* 0x000fe200000010ff */
[----:B------:R2:W-:Y:S01]  /*1d610*/  STSM.16.M88.4 [R104], R8 ;  /* 0x0000000868007844 */ /* 0x0005e20000000200 */
[----:B------:R-:W-:Y:S02]  /*1d620*/  MOV R110, R110 ;  /* 0x0000006e006e7202 */ /* 0x000fe40000000f00 */
[----:B------:R-:W-:Y:S02]  /*1d630*/  F2FP.BF16.F32.PACK_AB R56, R152, R173 ;  /* 0x000000ad9838723e */ /* 0x000fe400000010ff */
        /* <DEDUP_REMOVED lines=8> */
[----:B------:R-:W-:Y:S01]  /*1d6c0*/  STSM.16.M88.4 [R106], R32 ;  /* 0x000000206a007844 */ /* 0x000fe20000000200 */
[----:B------:R-:W-:-:S02]  /*1d6d0*/  MOV R114, R114 ;  /* 0x0000007200727202 */ /* 0x000fc40000000f00 */
[----:B--2---:R-:W-:Y:S02]  /*1d6e0*/  F2FP.BF16.F32.PACK_AB R8, R156, R177 ;  /* 0x000000b19c08723e */ /* 0x004fe400000010ff */
[----:B------:R-:W-:Y:S02]  /*1d6f0*/  F2FP.BF16.F32.PACK_AB R9, R60, R55 ;  /* 0x000000373c09723e */ /* 0x000fe400000010ff */
[----:B------:R-:W-:Y:S02]  /*1d700*/  F2FP.BF16.F32.PACK_AB R10, R157, R178 ;  /* 0x000000b29d0a723e */ /* 0x000fe400000010ff */
[----:B------:R-:W-:Y:S01]  /*1d710*/  F2FP.BF16.F32.PACK_AB R11, R64, R63 ;  /* 0x0000003f400b723e */ /* 0x000fe200000010ff */
[----:B------:R-:W-:Y:S01]  /*1d720*/  STSM.16.M88.4 [R108], R44 ;  /* 0x0000002c6c007844 */ /* 0x000fe20000000200 */
[----:B------:R-:W-:-:S03]  /*1d730*/  IMAD.X R117, RZ, RZ, R121, P6 ;  /* 0x000000ffff757224 */ /* 0x000fc600030e0679 */
[----:B------:R-:W-:Y:S01]  /*1d740*/  STSM.16.M88.4 [R110], R56 ;  /* 0x000000386e007844 */ /* 0x000fe20000000200 */
[----:B------:R-:W-:-:S03]  /*1d750*/  IMAD.X R119, RZ, RZ, R121, P5 ;  /* 0x000000ffff777224 */ /* 0x000fc600028e0679 */
[----:B------:R3:W-:Y:S01]  /*1d760*/  STSM.16.M88.4 [R112], R4 ;  /* 0x0000000470007844 */ /* 0x0007e20000000200 */
[----:B------:R-:W-:-:S03]  /*1d770*/  IMAD.X R21, RZ, RZ, R121, P2 ;  /* 0x000000ffff157224 */ /* 0x000fc600010e0679 */
[----:B------:R1:W-:Y:S01]  /*1d780*/  STSM.16.M88.4 [R114], R8 ;  /* 0x0000000872007844 */ /* 0x0003e20000000200 */
[----:B------:R-:W-:Y:S01]  /*1d790*/  IMAD.X R85, RZ, RZ, R121, P1 ;  /* 0x000000ffff557224 */ /* 0x000fe200008e0679 */
[----:B------:R-:W-:Y:S02]  /*1d7a0*/  MOV R116, R116 ;  /* 0x0000007400747202 */ /* 0x000fe40000000f00 */
[----:B------:R-:W-:Y:S02]  /*1d7b0*/  F2FP.BF16.F32.PACK_AB R24, R158, R179 ;  /* 0x000000b39e18723e */ /* 0x000fe400000010ff */
[----:B------:R-:W-:Y:S01]  /*1d7c0*/  F2FP.BF16.F32.PACK_AB R25, R123, R122 ;  /* 0x0000007a7b19723e */ /* 0x000fe200000010ff */
[----:B---3--:R-:W-:Y:S01]  /*1d7d0*/  IMAD.SHL.U32 R4, R148, 0x4, RZ ;  /* 0x0000000494047824 */ /* 0x008fe200078e00ff */
[----:B-1----:R-:W-:Y:S02]  /*1d7e0*/  SHF.R.S32.HI R10, RZ, 0x1f, R148 ;  /* 0x0000001fff0a7819 */ /* 0x002fe40000011494 */
[----:B------:R-:W-:-:S02]  /*1d7f0*/  F2FP.BF16.F32.PACK_AB R26, R125, R124 ;  /* 0x0000007c7d1a723e */ /* 0x000fc400000010ff */
[----:B------:R-:W-:Y:S02]  /*1d800*/  F2FP.BF16.F32.PACK_AB R27, R127, R126 ;  /* 0x0000007e7f1b723e */ /* 0x000fe400000010ff */
[----:B------:R-:W-:Y:S02]  /*1d810*/  ISETP.NE.U32.AND P3, PT, RZ, UR4, PT ;  /* 0x00000004ff007c0c */ /* 0x000fe4000bf65070 */
[----:B------:R-:W-:Y:S02]  /*1d820*/  SHF.L.U64.HI R8, R148, 0x2, R10 ;  /* 0x0000000294087819 */ /* 0x000fe4000001020a */
[----:B------:R-:W-:Y:S02]  /*1d830*/  IADD3 R6, P0, R4, UR4, RZ ;  /* 0x0000000404067c10 */ /* 0x000fe4000ff1e0ff */
[----:B------:R-:W-:Y:S02]  /*1d840*/  MOV R118, R118 ;  /* 0x0000007600767202 */ /* 0x000fe40000000f00 */
[----:B------:R-:W-:-:S02]  /*1d850*/  F2FP.BF16.F32.PACK_AB R28, R129, R128 ;  /* 0x00000080811c723e */ /* 0x000fc400000010ff */
[----:B------:R-:W-:Y:S02]  /*1d860*/  F2FP.BF16.F32.PACK_AB R29, R131, R130 ;  /* 0x00000082831d723e */ /* 0x000fe400000010ff */
[----:B------:R-:W-:Y:S02]  /*1d870*/  F2FP.BF16.F32.PACK_AB R30, R133, R132 ;  /* 0x00000084851e723e */ /* 0x000fe400000010ff */
[----:B------:R-:W-:Y:S02]  /*1d880*/  F2FP.BF16.F32.PACK_AB R31, R135, R134 ;  /* 0x00000086871f723e */ /* 0x000fe400000010ff */
[----:B------:R-:W-:Y:S02]  /*1d890*/  MOV R20, R20 ;  /* 0x0000001400147202 */ /* 0x000fe40000000f00 */
[----:B------:R-:W-:Y:S02]  /*1d8a0*/  F2FP.BF16.F32.PACK_AB R32, R137, R136 ;  /* 0x000000888920723e */ /* 0x000fe400000010ff */
[----:B------:R-:W-:-:S02]  /*1d8b0*/  F2FP.BF16.F32.PACK_AB R33, R139, R138 ;  /* 0x0000008a8b21723e */ /* 0x000fc400000010ff */
[----:B------:R-:W-:Y:S02]  /*1d8c0*/  F2FP.BF16.F32.PACK_AB R34, R141, R140 ;  /* 0x0000008c8d22723e */ /* 0x000fe400000010ff */
[----:B------:R-:W-:Y:S02]  /*1d8d0*/  F2FP.BF16.F32.PACK_AB R35, R143, R142 ;  /* 0x0000008e8f23723e */ /* 0x000fe400000010ff */
[----:B------:R-:W-:Y:S01]  /*1d8e0*/  MOV R84, R84 ;  /* 0x0000005400547202 */ /* 0x000fe20000000f00 */
[----:B------:R1:W-:Y:S01]  /*1d8f0*/  STSM.16.M88.4 [R116], R24 ;  /* 0x0000001874007844 */ /* 0x0003e20000000200 */
[----:B------:R-:W-:Y:S02]  /*1d900*/  ISETP.NE.AND.EX P3, PT, RZ, UR5, PT, P3 ;  /* 0x00000005ff007c0c */ /* 0x000fe4000bf65330 */
[----:B------:R-:W-:Y:S01]  /*1d910*/  IADD3.X R7, R8, UR5, RZ, P0, !PT ;  /* 0x0000000508077c10 */ /* 0x000fe200087fe4ff */
[----:B------:R-:W-:Y:S01]  /*1d920*/  ULDC.64 UR4, c[0x0][0xbe0] ;  /* 0x0002f80000047ab9 */ /* 0x000fe20000000a00 */
[----:B------:R1:W-:Y:S01]  /*1d930*/  STSM.16.M88.4 [R118], R28 ;  /* 0x0000001c76007844 */ /* 0x0003e20000000200 */
[----:B------:R-:W-:-:S03]  /*1d940*/  ISETP.NE.U32.AND P1, PT, RZ, UR4, PT ;  /* 0x00000004ff007c0c */ /* 0x000fc6000bf25070 */
[----:B------:R1:W-:Y:S01]  /*1d950*/  STSM.16.M88.4 [R20], R32 ;  /* 0x0000002014007844 */ /* 0x0003e20000000200 */
[----:B------:R-:W-:-:S03]  /*1d960*/  ISETP.NE.AND.EX P1, PT, RZ, UR5, PT, P1 ;  /* 0x00000005ff007c0c */ /* 0x000fc6000bf25310 */
[----:B------:R1:W-:Y:S01]  /*1d970*/  STSM.16.M88.4 [R84], R144 ;  /* 0x0000009054007844 */ /* 0x0003e20000000200 */
[----:B------:R-:W-:-:S04]  /*1d980*/  IMAD R5, R18, 0x8, R220 ;  /* 0x0000000812057824 */ /* 0x000fc800078e02dc */
[----:B------:R-:W-:Y:S02]  /*1d990*/  IMAD.SHL.U32 R5, R5, 0x8, RZ ;  /* 0x0000000805057824 */ /* 0x000fe400078e00ff */
[----:B------:R-:W-:Y:S01]  /*1d9a0*/  IMAD.MOV.U32 R77, RZ, RZ, RZ ;  /* 0x000000ffff4d7224 */ /* 0x000fe200078e00ff */
[----:B------:R-:W-:Y:S02]  /*1d9b0*/  BAR.SYNC.DEFER_BLOCKING 0x1, 0x100 ;  /* 0x0044000000007b1d */ /* 0x000fe40000010000 */
[----:B------:R-:W-:Y:S01]  /*1d9c0*/  @P1 IADD3 R4, P0, R4, UR4, RZ ;  /* 0x0000000404041c10 */ /* 0x000fe2000ff1e0ff */
[----:B------:R-:W-:-:S03]  /*1d9d0*/  IMAD.WIDE R14, R5, 0x2, R14 ;  /* 0x00000002050e7825 */ /* 0x000fc600078e020e */
[----:B------:R-:W-:Y:S01]  /*1d9e0*/  ULDC UR4, c[0x0][0xa88] ;  /* 0x0002a20000047ab9 */ /* 0x000fe20000000800 */
[----:B------:R-:W-:Y:S01]  /*1d9f0*/  @P1 IADD3.X R5, R8, UR5, RZ, P0, !PT ;  /* 0x0000000508051c10 */ /* 0x000fe200087fe4ff */
[----:B------:R-:W-:Y:S01]  /*1da00*/  IMAD.U32 R2, RZ, RZ, UR4 ;  /* 0x00000004ff027e24 */ /* 0x000fe2000f8e00ff */
[----:B------:R-:W-:-:S04]  /*1da10*/  IADD3 R9, P0, R14, 0x1000, RZ ;  /* 0x000010000e097810 */ /* 0x000fc80007f1e0ff */
[----:B------:R-:W-:Y:S01]  /*1da20*/  LOP3.LUT R8, R9, 0x380, RZ, 0xc0, !PT ;  /* 0x0000038009087812 */ /* 0x000fe200078ec0ff */
[----:B------:R1:W5:Y:S04]  /*1da30*/  @P3 LDG.E R77, desc[UR6][R6.64] ;  /* 0x00000006064d3981 */ /* 0x000368000c1e1900 */
[----:B------:R1:W5:Y:S01]  /*1da40*/  @P1 LDG.E R2, desc[UR6][R4.64] ;  /* 0x0000000604021981 */ /* 0x000362000c1e1900 */
[----:B------:R-:W-:Y:S05]  /*1da50*/  @P1 BRA `(.L_x_665) ;  /* 0x0000000000141947 */ /* 0x000fea0003800000 */
[----:B------:R-:W-:Y:S05]  /*1da60*/  @!P3 BRA `(.L_x_665) ;  /* 0x000000000010b947 */ /* 0x000fea0003800000 */
[----:B------:R-:W-:Y:S02]  /*1da70*/  ULDC.64 UR4, c[0x0][0x208] ;  /* 0x0000820000047ab9 */ /* 0x000fe40000000a00 */
[----:B-1----:R-:W2:Y:S04]  /*1da80*/  LDG.E R5, desc[UR4][R6.64] ;  /* 0x0000000406057981 */ /* 0x002ea8000c1e1900 */
[----:B-----5:R-:W2:Y:S02]  /*1da90*/  LDG.E R2, desc[UR4][R6.64+0x4] ;  /* 0x0000040406027981 */ /* 0x020ea4000c1e1900 */
[----:B--2---:R-:W-:-:S07]  /*1daa0*/  IMAD.IADD R2, R2, 0x1, -R5 ;  /* 0x0000000102027824 */ /* 0x004fce00078e0a05 */
.L_x_665:
[----:B-1----:R-:W2:Y:S01]  /*1dab0*/  LDL R6, [R1+0x98] ;  /* 0x0000980001067983 */ /* 0x002ea20000100800 */
[----:B------:R-:W-:-:S03]  /*1dac0*/  ULDC.64 UR4, c[0x0][0xb70] ;  /* 0x0002dc0000047ab9 */ /* 0x000fc60000000a00 */
[----:B------:R-:W3:Y:S04]  /*1dad0*/  LDL.LU R82, [R1+0x60] ;  /* 0x0000600001527983 */ /* 0x000ee80000300800 */
[----:B------:R-:W2:Y:S01]  /*1dae0*/  LDL.LU R80, [R1+0x68] ;  /* 0x0000680001507983 */ /* 0x000ea20000300800 */
[----:B------:R-:W-:Y:S01]  /*1daf0*/  SEL R19, R10, RZ, !P3 ;  /* 0x000000ff0a137207 */ /* 0x000fe20005800000 */
[--C-:B-----5:R-:W-:Y:S01]  /*1db00*/  IMAD.MOV.U32 R20, RZ, RZ, R77.reuse ;  /* 0x000000ffff147224 */ /* 0x120fe200078e004d */
[----:B------:R-:W-:Y:S01]  /*1db10*/  SHF.R.S32.HI R21, RZ, 0x1f, R77 ;  /* 0x0000001fff157819 */ /* 0x000fe2000001144d */
[----:B------:R-:W4:Y:S01]  /*1db20*/  LDL R10, [R1+0x70] ;  /* 0x00007000010a7983 */ /* 0x000f220000100800 */
[C---:B------:R-:W-:Y:S02]  /*1db30*/  IADD3 R25, P2, R14.reuse, 0x3000, RZ ;  /* 0x000030000e197810 */ /* 0x040fe40007f5e0ff */
[----:B------:R-:W-:Y:S01]  /*1db40*/  IADD3 R13, P1, R14, 0x2000, RZ ;  /* 0x000020000e0d7810 */ /* 0x000fe20007f3e0ff */
[----:B------:R-:W4:Y:S01]  /*1db50*/  LDL R81, [R1+0x74] ;  /* 0x0000740001517983 */ /* 0x000f220000100800 */
[----:B------:R-:W-:-:S02]  /*1db60*/  LOP3.LUT R24, R25, 0x380, RZ, 0xc0, !PT ;  /* 0x0000038019187812 */ /* 0x000fc400078ec0ff */
[----:B------:R-:W-:Y:S02]  /*1db70*/  SHF.R.U64 R8, R8, 0x3, RZ ;  /* 0x0000000308087819 */ /* 0x000fe400000012ff */
[----:B------:R-:W-:Y:S02]  /*1db80*/  LOP3.LUT R12, R13, 0x380, RZ, 0xc0, !PT ;  /* 0x000003800d0c7812 */ /* 0x000fe400078ec0ff */
[----:B------:R-:W-:Y:S02]  /*1db90*/  SHF.R.U64 R24, R24, 0x3, RZ ;  /* 0x0000000318187819 */ /* 0x000fe400000012ff */
[----:B------:R-:W-:Y:S01]  /*1dba0*/  LOP3.LUT R8, R8, R9, RZ, 0x3c, !PT ;  /* 0x0000000908087212 */ /* 0x000fe200078e3cff */
[--C-:B------:R-:W-:Y:S01]  /*1dbb0*/  IMAD.X R9, RZ, RZ, R15.reuse, P0 ;  /* 0x000000ffff097224 */ /* 0x100fe200000e060f */
[----:B------:R-:W-:Y:S02]  /*1dbc0*/  SHF.R.U64 R12, R12, 0x3, RZ ;  /* 0x000000030c0c7819 */ /* 0x000fe400000012ff */
[----:B------:R-:W-:Y:S01]  /*1dbd0*/  LOP3.LUT R24, R24, R25, RZ, 0x3c, !PT ;  /* 0x0000001918187212 */ /* 0x000fe200078e3cff */
[----:B------:R-:W-:Y:S01]  /*1dbe0*/  IMAD.X R25, RZ, RZ, R15, P2 ;  /* 0x000000ffff197224 */ /* 0x000fe200010e060f */
[----:B------:R-:W-:-:S02]  /*1dbf0*/  IADD3 R33, P4, R14, 0x5000, RZ ;  /* 0x000050000e217810 */ /* 0x000fc40007f9e0ff */
[C---:B------:R-:W-:Y:S02]  /*1dc00*/  IADD3 R37, P5, R14.reuse, 0x6000, RZ ;  /* 0x000060000e257810 */ /* 0x040fe40007fbe0ff */
[C---:B------:R-:W-:Y:S02]  /*1dc10*/  IADD3 R45, P0, R14.reuse, 0x8000, RZ ;  /* 0x000080000e2d7810 */ /* 0x040fe40007f1e0ff */
[----:B------:R-:W-:Y:S02]  /*1dc20*/  IADD3 R53, P2, R14, 0xa000, RZ ;  /* 0x0000a0000e357810 */ /* 0x000fe40007f5e0ff */
[----:B------:R-:W-:Y:S01]  /*1dc30*/  LOP3.LUT R12, R12, R13, RZ, 0x3c, !PT ;  /* 0x0000000d0c0c7212 */ /* 0x000fe200078e3cff */
[----:B------:R-:W-:Y:S01]  /*1dc40*/  IMAD.X R13, RZ, RZ, R15, P1 ;  /* 0x000000ffff0d7224 */ /* 0x000fe200008e060f */
[----:B------:R-:W-:Y:S02]  /*1dc50*/  LOP3.LUT R32, R33, 0x380, RZ, 0xc0, !PT ;  /* 0x0000038021207812 */ /* 0x000fe400078ec0ff */
[----:B------:R-:W-:-:S02]  /*1dc60*/  LOP3.LUT R36, R37, 0x380, RZ, 0xc0, !PT ;  /* 0x0000038025247812 */ /* 0x000fc400078ec0ff */
[----:B------:R-:W-:Y:S02]  /*1dc70*/  IADD3 R49, P1, R14, 0x9000, RZ ;  /* 0x000090000e317810 */ /* 0x000fe40007f3e0ff */
[----:B------:R-:W-:Y:S02]  /*1dc80*/  LOP3.LUT R44, R45, 0x380, RZ, 0xc0, !PT ;  /* 0x000003802d2c7812 */ /* 0x000fe400078ec0ff */
[----:B------:R-:W-:Y:S02]  /*1dc90*/  LOP3.LUT R52, R53, 0x380, RZ, 0xc0, !PT ;  /* 0x0000038035347812 */ /* 0x000fe400078ec0ff */
[----:B------:R-:W-:Y:S02]  /*1dca0*/  SHF.R.U64 R32, R32, 0x3, RZ ;  /* 0x0000000320207819 */ /* 0x000fe400000012ff */
[----:B------:R-:W-:Y:S02]  /*1dcb0*/  SHF.R.U64 R36, R36, 0x3, RZ ;  /* 0x0000000324247819 */ /* 0x000fe400000012ff */
[----:B------:R-:W-:-:S02]  /*1dcc0*/  LOP3.LUT R48, R49, 0x380, RZ, 0xc0, !PT ;  /* 0x0000038031307812 */ /* 0x000fc400078ec0ff */
[----:B------:R-:W-:Y:S02]  /*1dcd0*/  SHF.R.U64 R44, R44, 0x3, RZ ;  /* 0x000000032c2c7819 */ /* 0x000fe400000012ff */
[----:B------:R-:W-:Y:S02]  /*1dce0*/  SHF.R.U64 R52, R52, 0x3, RZ ;  /* 0x0000000334347819 */ /* 0x000fe400000012ff */
[----:B------:R-:W-:Y:S01]  /*1dcf0*/  LOP3.LUT R32, R32, R33, RZ, 0x3c, !PT ;  /* 0x0000002120207212 */ /* 0x000fe200078e3cff */
[--C-:B------:R-:W-:Y:S01]  /*1dd00*/  IMAD.X R33, RZ, RZ, R15.reuse, P4 ;  /* 0x000000ffff217224 */ /* 0x100fe200020e060f */
[----:B------:R-:W-:Y:S01]  /*1dd10*/  LOP3.LUT R36, R36, R37, RZ, 0x3c, !PT ;  /* 0x0000002524247212 */ /* 0x000fe200078e3cff */
[--C-:B------:R-:W-:Y:S01]  /*1dd20*/  IMAD.X R37, RZ, RZ, R15.reuse, P5 ;  /* 0x000000ffff257224 */ /* 0x100fe200028e060f */
[----:B------:R-:W-:Y:S02]  /*1dd30*/  SHF.R.U64 R48, R48, 0x3, RZ ;  /* 0x0000000330307819 */ /* 0x000fe400000012ff */
[----:B------:R-:W-:Y:S01]  /*1dd40*/  LOP3.LUT R44, R44, R45, RZ, 0x3c, !PT ;  /* 0x0000002d2c2c7212 */ /* 0x000fe200078e3cff */
[--C-:B------:R-:W-:Y:S01]  /*1dd50*/  IMAD.X R45, RZ, RZ, R15.reuse, P0 ;  /* 0x000000ffff2d7224 */ /* 0x100fe200000e060f */
[----:B------:R-:W-:Y:S01]  /*1dd60*/  LOP3.LUT R52, R52, R53, RZ, 0x3c, !PT ;  /* 0x0000003534347212 */ /* 0x000fe200078e3cff */
[----:B------:R-:W-:Y:S01]  /*1dd70*/  IMAD.X R53, RZ, RZ, R15, P2 ;  /* 0x000000ffff357224 */ /* 0x000fe200010e060f */
[----:B------:R-:W-:-:S02]  /*1dd80*/  IADD3 R61, P4, R14, 0xc000, RZ ;  /* 0x0000c0000e3d7810 */ /* 0x000fc40007f9e0ff */
[----:B------:R-:W-:Y:S02]  /*1dd90*/  IADD3 R65, P5, R14, 0xd000, RZ ;  /* 0x0000d0000e417810 */ /* 0x000fe40007fbe0ff */
[----:B------:R-:W-:Y:S01]  /*1dda0*/  LOP3.LUT R48, R48, R49, RZ, 0x3c, !PT ;  /* 0x0000003130307212 */ /* 0x000fe200078e3cff */
[----:B------:R-:W-:Y:S01]  /*1ddb0*/  IMAD.X R49, RZ, RZ, R15, P1 ;  /* 0x000000ffff317224 */ /* 0x000fe200008e060f */
[----:B------:R-:W-:Y:S02]  /*1ddc0*/  LOP3.LUT R60, R61, 0x380, RZ, 0xc0, !PT ;  /* 0x000003803d3c7812 */ /* 0x000fe400078ec0ff */
[----:B------:R-:W-:Y:S02]  /*1ddd0*/  LOP3.LUT R64, R65, 0x380, RZ, 0xc0, !PT ;  /* 0x0000038041407812 */ /* 0x000fe400078ec0ff */
[----:B------:R-:W-:Y:S02]  /*1dde0*/  SHF.R.U64 R60, R60, 0x3, RZ ;  /* 0x000000033c3c7819 */ /* 0x000fe400000012ff */
[----:B------:R-:W-:-:S02]  /*1ddf0*/  SHF.R.U64 R64, R64, 0x3, RZ ;  /* 0x0000000340407819 */ /* 0x000fc400000012ff */
[----:B------:R-:W-:Y:S01]  /*1de00*/  LOP3.LUT R60, R60, R61, RZ, 0x3c, !PT ;  /* 0x0000003d3c3c7212 */ /* 0x000fe200078e3cff */
[--C-:B------:R-:W-:Y:S01]  /*1de10*/  IMAD.X R61, RZ, RZ, R15.reuse, P4 ;  /* 0x000000ffff3d7224 */ /* 0x100fe200020e060f */
[----:B------:R-:W-:Y:S01]  /*1de20*/  LOP3.LUT R64, R64, R65, RZ, 0x3c, !PT ;  /* 0x0000004140407212 */ /* 0x000fe200078e3cff */
[----:B------:R-:W-:Y:S01]  /*1de30*/  IMAD.X R65, RZ, RZ, R15, P5 ;  /* 0x000000ffff417224 */ /* 0x000fe200028e060f */
[----:B------:R-:W-:Y:S01]  /*1de40*/  ULDC.64 UR6, c[0x0][0x208] ;  /* 0x0000820000067ab9 */ /* 0x000fe20000000a00 */
[--C-:B------:R-:W-:Y:S01]  /*1de50*/  SHF.R.S32.HI R79, RZ, 0x1f, R212.reuse ;  /* 0x0000001fff4f7819 */ /* 0x100fe200000114d4 */
[----:B------:R-:W-:Y:S01]  /*1de60*/  IMAD.MOV.U32 R78, RZ, RZ, R212 ;  /* 0x000000ffff4e7224 */ /* 0x000fe200078e00d4 */
[----:B------:R-:W-:Y:S01]  /*1de70*/  BSSY B1, `(.L_x_666) ;  /* 0x0000079000017945 */ /* 0x000fe20003800000 */
[----:B---3--:R-:W-:Y:S01]  /*1de80*/  SHF.R.S32.HI R76, RZ, 0x1f, R82 ;  /* 0x0000001fff4c7819 */ /* 0x008fe20000011452 */
[----:B--2---:R-:W-:-:S04]  /*1de90*/  IMAD R11, R80, 0x80, R6 ;  /* 0x00000080500b7824 */ /* 0x004fc800078e0206 */
[----:B------:R-:W-:-:S04]  /*1dea0*/  IMAD R4, R76, UR4, RZ ;  /* 0x000000044c047c24 */ /* 0x000fc8000f8e02ff */
[C---:B------:R-:W-:Y:S02]  /*1deb0*/  IMAD R7, R82.reuse, UR5, R4 ;  /* 0x0000000552077c24 */ /* 0x040fe4000f8e0204 */
[----:B------:R-:W-:Y:S01]  /*1dec0*/  IMAD.WIDE.U32 R4, R82, UR4, R20 ;  /* 0x0000000452047c25 */ /* 0x000fe2000f8e0014 */
[----:B------:R-:W-:Y:S01]  /*1ded0*/  SEL R20, R148, RZ, !P3 ;  /* 0x000000ff94147207 */ /* 0x000fe20005800000 */
[----:B------:R-:W-:Y:S02]  /*1dee0*/  ULDC.64 UR4, c[0x0][0xb78] ;  /* 0x0002de0000047ab9 */ /* 0x000fe40000000a00 */
[----:B------:R-:W-:Y:S02]  /*1def0*/  IMAD.IADD R5, R5, 0x1, R7 ;  /* 0x0000000105057824 */ /* 0x000fe400078e0207 */
[----:B------:R-:W-:Y:S02]  /*1df00*/  IMAD R7, R19, UR4, RZ ;  /* 0x0000000413077c24 */ /* 0x000fe4000f8e02ff */
[----:B------:R-:W-:-:S04]  /*1df10*/  IMAD.WIDE.U32 R4, R20, UR4, R4 ;  /* 0x0000000414047c25 */ /* 0x000fc8000f8e0004 */
[----:B------:R-:W-:Y:S01]  /*1df20*/  IMAD R6, R20, UR5, R7 ;  /* 0x0000000514067c24 */ /* 0x000fe2000f8e0207 */
[----:B------:R-:W-:Y:S01]  /*1df30*/  SHF.R.S32.HI R7, RZ, 0x1f, R11 ;  /* 0x0000001fff077819 */ /* 0x000fe2000001140b */
[----:B------:R-:W-:Y:S01]  /*1df40*/  ULDC.64 UR4, c[0x0][0xb40] ;  /* 0x0002d00000047ab9 */ /* 0x000fe20000000a00 */
[----:B------:R-:W-:-:S04]  /*1df50*/  IADD3 R4, P6, R11, R4, RZ ;  /* 0x000000040b047210 */ /* 0x000fc80007fde0ff */
[----:B------:R-:W-:Y:S02]  /*1df60*/  IADD3.X R7, R7, R5, R6, P6, !PT ;  /* 0x0000000507077210 */ /* 0x000fe400037fe406 */
[----:B------:R-:W-:Y:S02]  /*1df70*/  LEA R54, P6, R4, UR4, 0x2 ;  /* 0x0000000404367c11 */ /* 0x000fe4000f8c10ff */
[----:B------:R-:W-:Y:S02]  /*1df80*/  IADD3 R29, P3, R14, 0x4000, RZ ;  /* 0x000040000e1d7810 */ /* 0x000fe40007f7e0ff */
[----:B------:R-:W-:Y:S01]  /*1df90*/  LEA.HI.X R55, R4, UR5, R7, 0x2, P6 ;  /* 0x0000000504377c11 */ /* 0x000fe2000b0f1407 */
[----:B------:R-:W-:Y:S01]  /*1dfa0*/  VIADD R5, R11, 0x8 ;  /* 0x000000080b057836 */ /* 0x000fe20000000000 */
[----:B------:R-:W-:Y:S01]  /*1dfb0*/  IADD3 R41, P6, R14, 0x7000, RZ ;  /* 0x000070000e297810 */ /* 0x000fe20007fde0ff */
[----:B------:R-:W-:Y:S01]  /*1dfc0*/  ULDC.64 UR4, c[0x0][0xaa0] ;  /* 0x0002a80000047ab9 */ /* 0x000fe20000000a00 */
[----:B------:R-:W-:-:S02]  /*1dfd0*/  LOP3.LUT R28, R29, 0x380, RZ, 0xc0, !PT ;  /* 0x000003801d1c7812 */ /* 0x000fc400078ec0ff */
[----:B------:R-:W-:Y:S02]  /*1dfe0*/  LOP3.LUT R40, R41, 0x380, RZ, 0xc0, !PT ;  /* 0x0000038029287812 */ /* 0x000fe400078ec0ff */
[----:B------:R-:W-:Y:S02]  /*1dff0*/  SHF.R.U64 R28, R28, 0x3, RZ ;  /* 0x000000031c1c7819 */ /* 0x000fe400000012ff */
[----:B------:R-:W-:Y:S02]  /*1e000*/  SHF.R.U64 R40, R40, 0x3, RZ ;  /* 0x0000000328287819 */ /* 0x000fe400000012ff */
[----:B------:R-:W-:Y:S01]  /*1e010*/  LOP3.LUT R28, R28, R29, RZ, 0x3c, !PT ;  /* 0x0000001d1c1c7212 */ /* 0x000fe200078e3cff */
[----:B------:R-:W-:Y:S01]  /*1e020*/  IMAD.X R29, RZ, RZ, R15, P3 ;  /* 0x000000ffff1d7224 */ /* 0x000fe200018e060f */
[----:B------:R-:W-:Y:S02]  /*1e030*/  LOP3.LUT R40, R40, R41, RZ, 0x3c, !PT ;  /* 0x0000002928287212 */ /* 0x000fe400078e3cff */
[----:B------:R-:W-:-:S02]  /*1e040*/  IADD3.X R41, RZ, R15, RZ, P6, !PT ;  /* 0x0000000fff297210 */ /* 0x000fc400037fe4ff */
[C---:B------:R-:W-:Y:S02]  /*1e050*/  IADD3 R57, P3, R14.reuse, 0xb000, RZ ;  /* 0x0000b0000e397810 */ /* 0x040fe40007f7e0ff */
[----:B------:R-:W-:Y:S02]  /*1e060*/  IADD3 R69, P6, R14, 0xe000, RZ ;  /* 0x0000e0000e457810 */ /* 0x000fe40007fde0ff */
[----:B----4-:R-:W-:Y:S02]  /*1e070*/  LOP3.LUT P0, RZ, R10, 0x3, RZ, 0xc0, !PT ;  /* 0x000000030aff7812 */ /* 0x010fe4000780c0ff */
[----:B------:R-:W-:Y:S02]  /*1e080*/  IADD3 R7, P2, R14, 0xf000, RZ ;  /* 0x0000f0000e077810 */ /* 0x000fe40007f5e0ff */
[----:B------:R-:W-:Y:S02]  /*1e090*/  LOP3.LUT R56, R57, 0x380, RZ, 0xc0, !PT ;  /* 0x0000038039387812 */ /* 0x000fe400078ec0ff */
[----:B------:R-:W-:-:S02]  /*1e0a0*/  LOP3.LUT R68, R69, 0x380, RZ, 0xc0, !PT ;  /* 0x0000038045447812 */ /* 0x000fc400078ec0ff */
[-C--:B------:R-:W-:Y:S02]  /*1e0b0*/  ISETP.GE.OR P1, PT, R11, R2.reuse, P0 ;  /* 0x000000020b00720c */ /* 0x080fe40000726670 */
[----:B------:R-:W-:Y:S02]  /*1e0c0*/  LOP3.LUT R4, R14, 0x380, RZ, 0xc0, !PT ;  /* 0x000003800e047812 */ /* 0x000fe400078ec0ff */
[----:B------:R-:W-:Y:S02]  /*1e0d0*/  ISETP.GE.OR P0, PT, R5, R2, P0 ;  /* 0x000000020500720c */ /* 0x000fe40000706670 */
[----:B------:R-:W-:Y:S02]  /*1e0e0*/  LOP3.LUT R6, R7, 0x380, RZ, 0xc0, !PT ;  /* 0x0000038007067812 */ /* 0x000fe400078ec0ff */
[----:B------:R-:W-:Y:S02]  /*1e0f0*/  SHF.R.U64 R56, R56, 0x3, RZ ;  /* 0x0000000338387819 */ /* 0x000fe400000012ff */
[----:B------:R-:W-:-:S02]  /*1e100*/  SHF.R.U64 R68, R68, 0x3, RZ ;  /* 0x0000000344447819 */ /* 0x000fc400000012ff */
[----:B------:R-:W-:Y:S02]  /*1e110*/  SHF.R.U64 R5, R4, 0x3, RZ ;  /* 0x0000000304057819 */ /* 0x000fe400000012ff */
[----:B------:R-:W-:Y:S01]  /*1e120*/  SHF.R.U64 R6, R6, 0x3, RZ ;  /* 0x0000000306067819 */ /* 0x000fe200000012ff */
[--C-:B------:R-:W-:Y:S01]  /*1e130*/  IMAD.X R73, RZ, RZ, R15.reuse, P2 ;  /* 0x000000ffff497224 */ /* 0x100fe200010e060f */
[----:B------:R-:W-:Y:S01]  /*1e140*/  LOP3.LUT R56, R56, R57, RZ, 0x3c, !PT ;  /* 0x0000003938387212 */ /* 0x000fe200078e3cff */
[--C-:B------:R-:W-:Y:S01]  /*1e150*/  IMAD.X R57, RZ, RZ, R15.reuse, P3 ;  /* 0x000000ffff397224 */ /* 0x100fe200018e060f */
[----:B------:R-:W-:Y:S01]  /*1e160*/  LOP3.LUT R68, R68, R69, RZ, 0x3c, !PT ;  /* 0x0000004544447212 */ /* 0x000fe200078e3cff */
[--C-:B------:R-:W-:Y:S01]  /*1e170*/  IMAD.X R69, RZ, RZ, R15.reuse, P6 ;  /* 0x000000ffff457224 */ /* 0x100fe200030e060f */
[----:B------:R-:W-:Y:S01]  /*1e180*/  LOP3.LUT R4, R5, R14, RZ, 0x3c, !PT ;  /* 0x0000000e05047212 */ /* 0x000fe200078e3cff */
[----:B------:R-:W-:Y:S01]  /*1e190*/  IMAD.MOV.U32 R5, RZ, RZ, R15 ;  /* 0x000000ffff057224 */ /* 0x000fe200078e000f */
[----:B------:R-:W-:Y:S01]  /*1e1a0*/  LOP3.LUT R72, R6, R7, RZ, 0x3c, !PT ;  /* 0x0000000706487212 */ /* 0x000fe200078e3cff */
[----:B------:R1:W-:Y:S01]  /*1e1b0*/  @!P1 STG.E desc[UR6][R54.64], R0 ;  /* 0x0000000036009986 */ /* 0x0003e2000c101906 */
[----:B------:R-:W-:-:S03]  /*1e1c0*/  IMAD.WIDE.U32 R78, R77, UR4, R78 ;  /* 0x000000044d4e7c25 */ /* 0x000fc6000f8e004e */
[----:B------:R2:W-:Y:S04]  /*1e1d0*/  @!P0 STG.E desc[UR6][R54.64+0x20], R3 ;  /* 0x0000200336008986 */ /* 0x0005e8000c101906 */
[----:B------:R-:W5:Y:S01]  /*1e1e0*/  LD.E.128 R4, desc[UR6][R4.64] ;  /* 0x0000000604047980 */ /* 0x000f62000c101d00 */
[----:B-1----:R-:W-:-:S03]  /*1e1f0*/  IMAD R0, R21, UR4, RZ ;  /* 0x0000000415007c24 */ /* 0x002fc6000f8e02ff */
[----:B------:R-:W5:Y:S04]  /*1e200*/  LD.E.128 R8, desc[UR6][R8.64] ;  /* 0x0000000608087980 */ /* 0x000f68000c101d00 */
[----:B------:R-:W5:Y:S01]  /*1e210*/  LD.E.128 R12, desc[UR6][R12.64] ;  /* 0x000000060c0c7980 */ /* 0x000f62000c101d00 */
[----:B------:R-:W-:Y:S01]  /*1e220*/  IMAD R77, R77, UR5, R0 ;  /* 0x000000054d4d7c24 */ /* 0x000fe2000f8e0200 */
[----:B------:R-:W-:Y:S02]  /*1e230*/  ULDC.64 UR4, c[0x0][0xae0] ;  /* 0x0002b80000047ab9 */ /* 0x000fe40000000a00 */
[----:B------:R-:W5:Y:S04]  /*1e240*/  LD.E.128 R24, desc[UR6][R24.64] ;  /* 0x0000000618187980 */ /* 0x000f68000c101d00 */
[----:B------:R-:W5:Y:S04]  /*1e250*/  LD.E.128 R28, desc[UR6][R28.64] ;  /* 0x000000061c1c7980 */ /* 0x000f68000c101d00 */
[----:B------:R-:W5:Y:S04]  /*1e260*/  LD.E.128 R32, desc[UR6][R32.64] ;  /* 0x0000000620207980 */ /* 0x000f68000c101d00 */
[----:B------:R-:W5:Y:S04]  /*1e270*/  LD.E.128 R36, desc[UR6][R36.64] ;  /* 0x0000000624247980 */ /* 0x000f68000c101d00 */
[----:B------:R-:W5:Y:S04]  /*1e280*/  LD.E.128 R40, desc[UR6][R40.64] ;  /* 0x0000000628287980 */ /* 0x000f68000c101d00 */
[----:B------:R-:W5:Y:S04]  /*1e290*/  LD.E.128 R44, desc[UR6][R44.64] ;  /* 0x000000062c2c7980 */ /* 0x000f68000c101d00 */
[----:B------:R-:W5:Y:S04]  /*1e2a0*/  LD.E.128 R48, desc[UR6][R48.64] ;  /* 0x0000000630307980 */ /* 0x000f68000c101d00 */
[----:B--2---:R-:W5:Y:S04]  /*1e2b0*/  LD.E.128 R52, desc[UR6][R52.64] ;  /* 0x0000000634347980 */ /* 0x004f68000c101d00 */
[----:B------:R-:W5:Y:S04]  /*1e2c0*/  LD.E.128 R56, desc[UR6][R56.64] ;  /* 0x0000000638387980 */ /* 0x000f68000c101d00 */
[----:B------:R-:W5:Y:S04]  /*1e2d0*/  LD.E.128 R60, desc[UR6][R60.64] ;  /* 0x000000063c3c7980 */ /* 0x000f68000c101d00 */
[----:B------:R-:W5:Y:S04]  /*1e2e0*/  LD.E.128 R64, desc[UR6][R64.64] ;  /* 0x0000000640407980 */ /* 0x000f68000c101d00 */
[----:B------:R-:W5:Y:S04]  /*1e2f0*/  LD.E.128 R68, desc[UR6][R68.64] ;  /* 0x0000000644447980 */ /* 0x000f68000c101d00 */
[----:B------:R-:W5:Y:S01]  /*1e300*/  LD.E.128 R72, desc[UR6][R72.64] ;  /* 0x0000000648487980 */ /* 0x000f62000c101d00 */
[----:B------:R-:W-:Y:S01]  /*1e310*/  @!PT LDS RZ, [RZ] ;  /* 0x00000000fffff984 */ /* 0x000fe20000000800 */
[----:B------:R-:W-:Y:S01]  /*1e320*/  @!PT LDS RZ, [RZ] ;  /* 0x00000000fffff984 */ /* 0x000fe20000000800 */
[----:B------:R-:W-:Y:S01]  /*1e330*/  @!PT LDS RZ, [RZ] ;  /* 0x00000000fffff984 */ /* 0x000fe20000000800 */
[----:B------:R-:W-:Y:S01]  /*1e340*/  @!PT LDS RZ, [RZ] ;  /* 0x00000000fffff984 */ /* 0x000fe20000000800 */
[----:B------:R1:W-:Y:S06]  /*1e350*/  MEMBAR.ALL.CTA ;  /* 0x0000000000007992 */ /* 0x0003ec0000008000 */
[----:B-1----:R-:W1:Y:S01]  /*1e360*/  FENCE.VIEW.ASYNC.S ;  /* 0x00000000000073c6 */ /* 0x002e620000000000 */
[----:B------:R-:W-:-:S02]  /*1e370*/  IMAD.IADD R79, R79, 0x1, R77 ;  /* 0x000000014f4f7824 */ /* 0x000fc400078e024d */
[----:B------:R-:W-:Y:S02]  /*1e380*/  IMAD R77, R80, -0x80, R2 ;  /* 0xffffff80504d7824 */ /* 0x000fe400078e0202 */
[----:B------:R-:W-:Y:S02]  /*1e390*/  IMAD R76, R76, UR4, RZ ;  /* 0x000000044c4c7c24 */ /* 0x000fe4000f8e02ff */
[----:B------:R-:W-:Y:S01]  /*1e3a0*/  IMAD.WIDE.U32 R2, R82, UR4, R78 ;  /* 0x0000000452027c25 */ /* 0x000fe2000f8e004e */
[----:B------:R-:W-:-:S03]  /*1e3b0*/  ISETP.GE.AND P3, PT, R18, R77, PT ;  /* 0x0000004d1200720c */ /* 0x000fc60003f66270 */
[----:B------:R-:W-:Y:S01]  /*1e3c0*/  IMAD R21, R82, UR5, R76 ;  /* 0x0000000552157c24 */ /* 0x000fe2000f8e024c */
[----:B------:R-:W-:Y:S01]  /*1e3d0*/  ULDC.64 UR4, c[0x0][0xae8] ;  /* 0x0002ba0000047ab9 */ /* 0x000fe20000000a00 */
[----:B------:R-:W-:Y:S02]  /*1e3e0*/  VIADD R0, R16, 0x38820 ;  /* 0x0003882010007836 */ /* 0x000fe40000000000 */
[----:B------:R-:W-:Y:S02]  /*1e3f0*/  IMAD.IADD R3, R3, 0x1, R21 ;  /* 0x0000000103037824 */ /* 0x000fe400078e0215 */
[----:B------:R-:W-:Y:S01]  /*1e400*/  IMAD R21, R19, UR4, RZ ;  /* 0x0000000413157c24 */ /* 0x000fe2000f8e02ff */
[----:B------:R-:W-:Y:S02]  /*1e410*/  PRMT R0, RZ, 0x654, R0 ;  /* 0x00000654ff007816 */ /* 0x000fe40000000000 */
[-C--:B------:R-:W-:Y:S02]  /*1e420*/  ISETP.GE.AND P0, PT, R217, R77.reuse, PT ;  /* 0x0000004dd900720c */ /* 0x080fe40003f06270 */
[----:B------:R-:W-:-:S02]  /*1e430*/  ISETP.GE.AND P1, PT, R218, R77, PT ;  /* 0x0000004dda00720c */ /* 0x000fc40003f26270 */
[----:B------:R-:W-:Y:S01]  /*1e440*/  ISETP.GE.AND P2, PT, R81, R77, PT ;  /* 0x0000004d5100720c */ /* 0x000fe20003f46270 */
[C---:B------:R-:W-:Y:S01]  /*1e450*/  IMAD R77, R20.reuse, UR5, R21 ;  /* 0x00000005144d7c24 */ /* 0x040fe2000f8e0215 */
[----:B------:R-:W-:Y:S01]  /*1e460*/  SHF.R.S32.HI R19, RZ, 0x1f, R18 ;  /* 0x0000001fff137819 */ /* 0x000fe20000011412 */
[----:B------:R-:W-:Y:S01]  /*1e470*/  IMAD.WIDE.U32 R20, R20, UR4, R2 ;  /* 0x0000000414147c25 */ /* 0x000fe2000f8e0002 */
[----:B-1----:R1:W-:Y:S03]  /*1e480*/  SYNCS.ARRIVE.TRANS64.RED.A1T0 RZ, [R0+URZ], RZ ;  /* 0x000000ff00ff79a7 */ /* 0x0023e6000810043f */
[----:B------:R-:W-:-:S04]  /*1e490*/  IMAD.WIDE R2, R80, 0x80, R18 ;  /* 0x0000008050027825 */ /* 0x000fc800078e0212 */
[----:B------:R-:W-:Y:S01]  /*1e4a0*/  IMAD.IADD R81, R21, 0x1, R77 ;  /* 0x0000000115517824 */ /* 0x000fe200078e024d */
[----:B-1----:R-:W-:Y:S06]  /*1e4b0*/  @P3 BRA `(.L_x_667) ;  /* 0x0000000000503947 */ /* 0x002fec0003800000 */
[----:B------:R-:W-:Y:S01]  /*1e4c0*/  ULDC.64 UR4, c[0x0][0xad8] ;  /* 0x0002b60000047ab9 */ /* 0x000fe20000000a00 */
[----:B------:R-:W-:Y:S01]  /*1e4d0*/  IMAD.MOV.U32 R76, RZ, RZ, R20 ;  /* 0x000000ffff4c7224 */ /* 0x000fe200078e0014 */
[----:B------:R-:W-:Y:S01]  /*1e4e0*/  ULDC.64 UR6, c[0x0][0xa80] ;  /* 0x0002a00000067ab9 */ /* 0x000fe20000000a00 */
[----:B------:R-:W-:Y:S01]  /*1e4f0*/  IMAD R79, R3, UR4, RZ ;  /* 0x00000004034f7c24 */ /* 0x000fe2000f8e02ff */
[----:B------:R-:W-:Y:S01]  /*1e500*/  ULDC.64 UR8, c[0x0][0x208] ;  /* 0x0000820000087ab9 */ /* 0x000fe20000000a00 */
[----:B------:R-:W-:Y:S02]  /*1e510*/  IMAD.MOV.U32 R77, RZ, RZ, R81 ;  /* 0x000000ffff4d7224 */ /* 0x000fe400078e0051 */
[C---:B------:R-:W-:Y:S02]  /*1e520*/  IMAD R79, R2.reuse, UR5, R79 ;  /* 0x00000005024f7c24 */ /* 0x040fe4000f8e024f */
[----:B------:R-:W-:Y:S01]  /*1e530*/  IMAD.WIDE.U32 R76, R2, UR4, R76 ;  /* 0x00000004024c7c25 */ /* 0x000fe2000f8e004c */
[----:B------:R-:W-:-:S02]  /*1e540*/  ULDC UR4, c[0x0][0xa8c] ;  /* 0x0002a30000047ab9 */ /* 0x000fc40000000800 */
[----:B------:R-:W-:Y:S01]  /*1e550*/  ISETP.GE.AND P3, PT, R212, UR4, PT ;  /* 0x00000004d4007c0c */ /* 0x000fe2000bf66270 */
[----:B------:R-:W-:Y:S01]  /*1e560*/  IMAD.IADD R77, R77, 0x1, R79 ;  /* 0x000000014d4d7824 */ /* 0x000fe200078e024f */
[C---:B------:R-:W-:Y:S02]  /*1e570*/  LEA R78, P5, R76.reuse, UR6, 0x1 ;  /* 0x000000064c4e7c11 */ /* 0x040fe4000f8a08ff */
[----:B------:R-:W-:Y:S02]  /*1e580*/  ISETP.GE.AND P4, PT, R213, UR4, PT ;  /* 0x00000004d5007c0c */ /* 0x000fe4000bf86270 */
[----:B------:R-:W-:Y:S02]  /*1e590*/  LEA.HI.X R79, R76, UR7, R77, 0x1, P5 ;  /* 0x000000074c4f7c11 */ /* 0x000fe4000a8f0c4d */
[----:B------:R-:W-:Y:S02]  /*1e5a0*/  ISETP.GE.AND P5, PT, R224, UR4, PT ;  /* 0x00000004e0007c0c */ /* 0x000fe4000bfa6270 */
[----:B------:R-:W-:-:S03]  /*1e5b0*/  ISETP.GE.AND P6, PT, R223, UR4, PT ;  /* 0x00000004df007c0c */ /* 0x000fc6000bfc6270 */
[----:B-----5:R1:W-:Y:S04]  /*1e5c0*/  @!P3 STG.E.128 desc[UR8][R78.64], R4 ;  /* 0x000000044e00b986 */ /* 0x0203e8000c101d08 */
[----:B------:R1:W-:Y:S04]  /*1e5d0*/  @!P4 STG.E.128 desc[UR8][R78.64+0x80], R28 ;  /* 0x0000801c4e00c986 */ /* 0x0003e8000c101d08 */
[----:B------:R1:W-:Y:S04]  /*1e5e0*/  @!P5 STG.E.128 desc[UR8][R78.64+0x100], R44 ;  /* 0x0001002c4e00d986 */ /* 0x0003e8000c101d08 */
[----:B------:R1:W-:Y:S02]  /*1e5f0*/  @!P6 STG.E.128 desc[UR8][R78.64+0x180], R60 ;  /* 0x0001803c4e00e986 */ /* 0x0003e4000c101d08 */
.L_x_667:
[----:B------:R-:W-:Y:S05]  /*1e600*/  BSYNC B1 ;  /* 0x0000000000017941 */ /* 0x000fea0003800000 */
.L_x_666:
[----:B------:R-:W-:Y:S04]  /*1e610*/  BSSY B1, `(.L_x_668) ;  /* 0x0000018000017945 */ /* 0x000fe80003800000 */
[----:B------:R-:W-:Y:S05]  /*1e620*/  @P0 BRA `(.L_x_669) ;  /* 0x0000000000580947 */ /* 0x000fea0003800000 */
[----:B-1---5:R-:W-:Y:S01]  /*1e630*/  IADD3 R7, P0, R2, 0x20, RZ ;  /* 0x0000002002077810 */ /* 0x022fe20007f1e0ff */
[----:B------:R-:W-:Y:S01]  /*1e640*/  ULDC.64 UR6, c[0x0][0xad8] ;  /* 0x0002b60000067ab9 */ /* 0x000fe20000000a00 */
[----:B------:R-:W-:Y:S01]  /*1e650*/  MOV R5, R81 ;  /* 0x0000005100057202 */ /* 0x000fe20000000f00 */
[----:B------:R-:W-:Y:S01]  /*1e660*/  IMAD.MOV.U32 R4, RZ, RZ, R20 ;  /* 0x000000ffff047224 */ /* 0x000fe200078e0014 */
[----:B------:R-:W-:Y:S01]  /*1e670*/  ULDC UR4, c[0x0][0xa8c] ;  /* 0x0002a30000047ab9 */ /* 0x000fe20000000800 */
[----:B------:R-:W-:Y:S01]  /*1e680*/  IMAD.X R0, RZ, RZ, R3, P0 ;  /* 0x000000ffff007224 */ /* 0x000fe200000e0603 */
[----:B------:R-:W-:Y:S01]  /*1e690*/  ISETP.GE.AND P3, PT, R212, UR4, PT ;  /* 0x00000004d4007c0c */ /* 0x000fe2000bf66270 */
[----:B------:R-:W-:Y:S01]  /*1e6a0*/  IMAD.WIDE.U32 R4, R7, UR6, R4 ;  /* 0x0000000607047c25 */ /* 0x000fe2000f8e0004 */
[----:B------:R-:W-:Y:S01]  /*1e6b0*/  ISETP.GE.AND P4, PT, R213, UR4, PT ;  /* 0x00000004d5007c0c */ /* 0x000fe2000bf86270 */
[----:B------:R-:W-:Y:S01]  /*1e6c0*/  ULDC.64 UR8, c[0x0][0x208] ;  /* 0x0000820000087ab9 */ /* 0x000fe20000000a00 */
[----:B------:R-:W-:Y:S01]  /*1e6d0*/  ISETP.GE.AND P5, PT, R224, UR4, PT ;  /* 0x00000004e0007c0c */ /* 0x000fe2000bfa6270 */
[----:B------:R-:W-:Y:S01]  /*1e6e0*/  IMAD R0, R0, UR6, RZ ;  /* 0x0000000600007c24 */ /* 0x000fe2000f8e02ff */
[----:B------:R-:W-:-:S03]  /*1e6f0*/  ISETP.GE.AND P6, PT, R223, UR4, PT ;  /* 0x00000004df007c0c */ /* 0x000fc6000bfc6270 */
[----:B------:R-:W-:Y:S01]  /*1e700*/  IMAD R7, R7, UR7, R0 ;  /* 0x0000000707077c24 */ /* 0x000fe2000f8e0200 */
[----:B------:R-:W-:Y:S02]  /*1e710*/  ULDC.64 UR6, c[0x0][0xa80] ;  /* 0x0002a00000067ab9 */ /* 0x000fe40000000a00 */
[----:B------:R-:W-:Y:S01]  /*1e720*/  LEA R6, P0, R4, UR6, 0x1 ;  /* 0x0000000604067c11 */ /* 0x000fe2000f8008ff */
[----:B------:R-:W-:-:S05]  /*1e730*/  IMAD.IADD R5, R5, 0x1, R7 ;  /* 0x0000000105057824 */ /* 0x000fca00078e0207 */
[----:B------:R-:W-:-:S05]  /*1e740*/  LEA.HI.X R7, R4, UR7, R5, 0x1, P0 ;  /* 0x0000000704077c11 */ /* 0x000fca00080f0c05 */
[----:B------:R2:W-:Y:S04]  /*1e750*/  @!P3 STG.E.128 desc[UR8][R6.64], R8 ;  /* 0x000000080600b986 */ /* 0x0005e8000c101d08 */
[----:B------:R2:W-:Y:S04]  /*1e760*/  @!P4 STG.E.128 desc[UR8][R6.64+0x80], R32 ;  /* 0x000080200600c986 */ /* 0x0005e8000c101d08 */
[----:B------:R2:W-:Y:S04]  /*1e770*/  @!P5 STG.E.128 desc[UR8][R6.64+0x100], R48 ;  /* 0x000100300600d986 */ /* 0x0005e8000c101d08 */
[----:B------:R2:W-:Y:S02]  /*1e780*/  @!P6 STG.E.128 desc[UR8][R6.64+0x180], R64 ;  /* 0x000180400600e986 */ /* 0x0005e4000c101d08 */
.L_x_669:
[----:B------:R-:W-:Y:S05]  /*1e790*/  BSYNC B1 ;  /* 0x0000000000017941 */ /* 0x000fea0003800000 */
.L_x_668:
[----:B------:R-:W-:Y:S04]  /*1e7a0*/  BSSY B1, `(.L_x_670) ;  /* 0x0000018000017945 */ /* 0x000fe80003800000 */
[----:B------:R-:W-:Y:S05]  /*1e7b0*/  @P1 BRA `(.L_x_671) ;  /* 0x0000000000581947 */ /* 0x000fea0003800000 */
[----:B-12--5:R-:W-:Y:S01]  /*1e7c0*/  IADD3 R7, P0, R2, 0x40, RZ ;  /* 0x0000004002077810 */ /* 0x026fe20007f1e0ff */
[----:B------:R-:W-:Y:S01]  /*1e7d0*/  ULDC.64 UR6, c[0x0][0xad8] ;  /* 0x0002b60000067ab9 */ /* 0x000fe20000000a00 */
[----:B------:R-:W-:Y:S01]  /*1e7e0*/  IMAD.MOV.U32 R4, RZ, RZ, R20 ;  /* 0x000000ffff047224 */ /* 0x000fe200078e0014 */
[----:B------:R-:W-:Y:S01]  /*1e7f0*/  ULDC UR4, c[0x0][0xa8c] ;  /* 0x0002a30000047ab9 */ /* 0x000fe20000000800 */
[----:B------:R-:W-:Y:S01]  /*1e800*/  IMAD.MOV.U32 R5, RZ, RZ, R81 ;  /* 0x000000ffff057224 */ /* 0x000fe200078e0051 */
[----:B------:R-:W-:Y:S01]  /*1e810*/  ISETP.GE.AND P1, PT, R212, UR4, PT ;  /* 0x00000004d4007c0c */ /* 0x000fe2000bf26270 */
[----:B------:R-:W-:Y:S01]  /*1e820*/  IMAD.X R0, RZ, RZ, R3, P0 ;  /* 0x000000ffff007224 */ /* 0x000fe200000e0603 */
[----:B------:R-:W-:Y:S01]  /*1e830*/  ISETP.GE.AND P3, PT, R213, UR4, PT ;  /* 0x00000004d5007c0c */ /* 0x000fe2000bf66270 */
[----:B------:R-:W-:Y:S01]  /*1e840*/  IMAD.WIDE.U32 R4, R7, UR6, R4 ;  /* 0x0000000607047c25 */ /* 0x000fe2000f8e0004 */
[----:B------:R-:W-:Y:S01]  /*1e850*/  ISETP.GE.AND P4, PT, R224, UR4, PT ;  /* 0x00000004e0007c0c */ /* 0x000fe2000bf86270 */
[----:B------:R-:W-:Y:S01]  /*1e860*/  ULDC.64 UR8, c[0x0][0x208] ;  /* 0x0000820000087ab9 */ /* 0x000fe20000000a00 */
[----:B------:R-:W-:Y:S01]  /*1e870*/  ISETP.GE.AND P5, PT, R223, UR4, PT ;  /* 0x00000004df007c0c */ /* 0x000fe2000bfa6270 */
[----:B------:R-:W-:-:S04]  /*1e880*/  IMAD R0, R0, UR6, RZ ;  /* 0x0000000600007c24 */ /* 0x000fc8000f8e02ff */
        /* <DEDUP_REMOVED lines=9> */
.L_x_671:
[----:B------:R-:W-:Y:S05]  /*1e920*/  BSYNC B1 ;  /* 0x0000000000017941 */ /* 0x000fea0003800000 */
.L_x_670:
[----:B------:R-:W-:Y:S05]  /*1e930*/  @P2 BRA `(.L_x_672) ;  /* 0x0000000c00402947 */ /* 0x000fea0003800000 */
[----:B-1---5:R-:W-:Y:S01]  /*1e940*/  IADD3 R5, P0, R2, 0x60, RZ ;  /* 0x0000006002057810 */ /* 0x022fe20007f1e0ff */
[----:B------:R-:W-:Y:S01]  /*1e950*/  ULDC.64 UR6, c[0x0][0xad8] ;  /* 0x0002b60000067ab9 */ /* 0x000fe20000000a00 */
[----:B------:R-:W-:Y:S01]  /*1e960*/  ULDC UR4, c[0x0][0xa8c] ;  /* 0x0002a30000047ab9 */ /* 0x000fe20000000800 */
[----:B------:R-:W-:Y:S01]  /*1e970*/  ULDC.64 UR8, c[0x0][0x208] ;  /* 0x0000820000087ab9 */ /* 0x000fe20000000a00 */
[----:B------:R-:W-:Y:S01]  /*1e980*/  ISETP.GE.AND P1, PT, R212, UR4, PT ;  /* 0x00000004d4007c0c */ /* 0x000fe2000bf26270 */
[----:B------:R-:W-:Y:S01]  /*1e990*/  IMAD.X R2, RZ, RZ, R3, P0 ;  /* 0x000000ffff027224 */ /* 0x000fe200000e0603 */
[----:B------:R-:W-:Y:S01]  /*1e9a0*/  ISETP.GE.AND P2, PT, R213, UR4, PT ;  /* 0x00000004d5007c0c */ /* 0x000fe2000bf46270 */
[----:B------:R-:W-:Y:S01]  /*1e9b0*/  IMAD.MOV.U32 R3, RZ, RZ, R81 ;  /* 0x000000ffff037224 */ /* 0x000fe200078e0051 */
[----:B------:R-:W-:Y:S01]  /*1e9c0*/  ISETP.GE.AND P3, PT, R224, UR4, PT ;  /* 0x00000004e0007c0c */ /* 0x000fe2000bf66270 */
[----:B------:R-:W-:Y:S02]  /*1e9d0*/  IMAD R0, R2, UR6, RZ ;  /* 0x0000000602007c24 */ /* 0x000fe4000f8e02ff */
[----:B------:R-:W-:-:S04]  /*1e9e0*/  IMAD.MOV.U32 R2, RZ, RZ, R20 ;  /* 0x000000ffff027224 */ /* 0x000fc800078e0014 */
[----:B------:R-:W-:-:S04]  /*1e9f0*/  IMAD.WIDE.U32 R2, R5, UR6, R2 ;  /* 0x0000000605027c25 */ /* 0x000fc8000f8e0002 */
[----:B------:R-:W-:Y:S01]  /*1ea00*/  IMAD R5, R5, UR7, R0 ;  /* 0x0000000705057c24 */ /* 0x000fe2000f8e0200 */
[----:B------:R-:W-:Y:S02]  /*1ea10*/  ULDC.64 UR6, c[0x0][0xa80] ;  /* 0x0002a00000067ab9 */ /* 0x000fe40000000a00 */
        /* <DEDUP_REMOVED lines=11> */
.L_x_664:
[----:B------:R-:W2:Y:S01]  /*1ead0*/  LDL R13, [R1+0x1c] ;  /* 0x00001c00010d7983 */ /* 0x000ea20000100800 */
[----:B------:R-:W-:Y:S01]  /*1eae0*/  ULDC.64 UR4, c[0x0][0xbd8] ;  /* 0x0002f60000047ab9 */ /* 0x000fe20000000a00 */
[----:B------:R-:W-:Y:S01]  /*1eaf0*/  IMAD.MOV.U32 R7, RZ, RZ, RZ ;  /* 0x000000ffff077224 */ /* 0x000fe200078e00ff */
[----:B------:R-:W-:Y:S01]  /*1eb00*/  ISETP.NE.U32.AND P0, PT, RZ, UR4, PT ;  /* 0x00000004ff007c0c */ /* 0x000fe2000bf05070 */
[----:B------:R-:W3:Y:S01]  /*1eb10*/  S2R R8, SR_TID.X ;  /* 0x0000000000087919 */ /* 0x000ee20000002100 */
[----:B------:R-:W-:Y:S02]  /*1eb20*/  ULDC.64 UR6, c[0x0][0x208] ;  /* 0x0000820000067ab9 */ /* 0x000fe40000000a00 */
[----:B------:R-:W-:Y:S01]  /*1eb30*/  ISETP.NE.AND.EX P0, PT, RZ, UR5, PT, P0 ;  /* 0x00000005ff007c0c */ /* 0x000fe2000bf05300 */
[----:B---3--:R-:W-:Y:S02]  /*1eb40*/  VIADD R6, R8, 0xffffff80 ;  /* 0xffffff8008067836 */ /* 0x008fe40000000000 */
[----:B--2---:R-:W-:Y:S01]  /*1eb50*/  IMAD.SHL.U32 R4, R13, 0x4, RZ ;  /* 0x000000040d047824 */ /* 0x004fe200078e00ff */
[----:B------:R-:W-:-:S04]  /*1eb60*/  SHF.R.S32.HI R10, RZ, 0x1f, R13 ;  /* 0x0000001fff0a7819 */ /* 0x000fc8000001140d */
[----:B------:R-:W-:Y:S02]  /*1eb70*/  IADD3 R2, P1, R4, UR4, RZ ;  /* 0x0000000404027c10 */ /* 0x000fe4000ff3e0ff */
[----:B------:R-:W-:-:S04]  /*1eb80*/  SHF.L.U64.HI R0, R13, 0x2, R10 ;  /* 0x000000020d007819 */ /* 0x000fc8000001020a */
[----:B------:R-:W-:Y:S01]  /*1eb90*/  IADD3.X R3, R0, UR5, RZ, P1, !PT ;  /* 0x0000000500037c10 */ /* 0x000fe20008ffe4ff */
[----:B------:R-:W-:Y:S02]  /*1eba0*/  ULDC.64 UR4, c[0x0][0xbe0] ;  /* 0x0002f80000047ab9 */ /* 0x000fe40000000a00 */
[----:B------:R-:W-:Y:S02]  /*1ebb0*/  ISETP.NE.U32.AND P1, PT, RZ, UR4, PT ;  /* 0x00000004ff007c0c */ /* 0x000fe4000bf25070 */
[----:B------:R2:W5:Y:S02]  /*1ebc0*/  @P0 LDG.E R7, desc[UR6][R2.64] ;  /* 0x0000000602070981 */ /* 0x000564000c1e1900 */
[----:B------:R-:W-:-:S13]  /*1ebd0*/  ISETP.NE.AND.EX P1, PT, RZ, UR5, PT, P1 ;  /* 0x00000005ff007c0c */ /* 0x000fda000bf25310 */
[----:B------:R-:W-:Y:S01]  /*1ebe0*/  @P1 IADD3 R4, P2, R4, UR4, RZ ;  /* 0x0000000404041c10 */ /* 0x000fe2000ff5e0ff */
[----:B------:R-:W-:-:S03]  /*1ebf0*/  ULDC UR4, c[0x0][0xa88] ;  /* 0x0002a20000047ab9 */ /* 0x000fc60000000800 */
[----:B------:R-:W-:Y:S01]  /*1ec00*/  @P1 IADD3.X R5, R0, UR5, RZ, P2, !PT ;  /* 0x0000000500051c10 */ /* 0x000fe200097fe4ff */
[----:B------:R-:W-:Y:S01]  /*1ec10*/  IMAD.U32 R0, RZ, RZ, UR4 ;  /* 0x00000004ff007e24 */ /* 0x000fe2000f8e00ff */
[----:B------:R-:W-:-:S05]  /*1ec20*/  ISETP.GE.AND P2, PT, R6, 0x80, PT ;  /* 0x000000800600780c */ /* 0x000fca0003f46270 */
[----:B------:R2:W5:Y:S01]  /*1ec30*/  @P1 LDG.E R0, desc[UR6][R4.64] ;  /* 0x0000000604001981 */ /* 0x000562000c1e1900 */
[----:B------:R-:W-:Y:S07]  /*1ec40*/  @P1 BRA `(.L_x_673) ;  /* 0x0000000000141947 */ /* 0x000fee0003800000 */
[----:B------:R-:W-:Y:S05]  /*1ec50*/  @!P0 BRA `(.L_x_673) ;  /* 0x0000000000108947 */ /* 0x000fea0003800000 */
[----:B------:R-:W-:Y:S02]  /*1ec60*/  ULDC.64 UR4, c[0x0][0x208] ;  /* 0x0000820000047ab9 */ /* 0x000fe40000000a00 */
[----:B--2---:R-:W2:Y:S04]  /*1ec70*/  LDG.E R5, desc[UR4][R2.64] ;  /* 0x0000000402057981 */ /* 0x004ea8000c1e1900 */
[----:B-----5:R-:W2:Y:S02]  /*1ec80*/  LDG.E R0, desc[UR4][R2.64+0x4] ;  /* 0x0000040402007981 */ /* 0x020ea4000c1e1900 */
[----:B--2---:R-:W-:-:S07]  /*1ec90*/  IMAD.IADD R0, R0, 0x1, -R5 ;  /* 0x0000000100007824 */ /* 0x004fce00078e0a05 */
.L_x_673:
[----:B------:R-:W3:Y:S04]  /*1eca0*/  LDL R14, [R1+0x60] ;  /* 0x00006000010e7983 */ /* 0x000ee80000100800 */
[----:B------:R4:W5:Y:S01]  /*1ecb0*/  LDL R12, [R1+0x68] ;  /* 0x00006800010c7983 */ /* 0x0009620000100800 */
[----:B------:R-:W-:Y:S01]  /*1ecc0*/  BSSY B1, `(.L_x_674) ;  /* 0x000001d000017945 */ /* 0x000fe20003800000 */
[----:B------:R-:W-:Y:S02]  /*1ecd0*/  SHF.R.S32.HI R11, RZ, 0x1f, R212 ;  /* 0x0000001fff0b7819 */ /* 0x000fe400000114d4 */
[----:B------:R-:W-:Y:S02]  /*1ece0*/  SEL R13, R13, RZ, !P0 ;  /* 0x000000ff0d0d7207 */ /* 0x000fe40004000000 */
[----:B------:R-:W-:-:S02]  /*1ecf0*/  SEL R10, R10, RZ, !P0 ;  /* 0x000000ff0a0a7207 */ /* 0x000fc40004000000 */
[----:B-----5:R-:W-:Y:S02]  /*1ed00*/  SHF.R.S32.HI R6, RZ, 0x1f, R7 ;  /* 0x0000001fff067819 */ /* 0x020fe40000011407 */
[----:B---3--:R-:W-:Y:S01]  /*1ed10*/  SHF.R.S32.HI R9, RZ, 0x1f, R14 ;  /* 0x0000001fff097819 */ /* 0x008fe2000001140e */
[----:B----4-:R-:W-:Y:S06]  /*1ed20*/  @P2 BRA `(.L_x_675) ;  /* 0x0000000000582947 */ /* 0x010fec0003800000 */
[----:B--2---:R-:W-:-:S04]  /*1ed30*/  IMAD R2, R12, 0x80, R8 ;  /* 0x000000800c027824 */ /* 0x004fc800078e0208 */
[----:B------:R-:W-:-:S05]  /*1ed40*/  VIADD R3, R2, 0xffffff80 ;  /* 0xffffff8002037836 */ /* 0x000fca0000000000 */
[----:B------:R-:W-:-:S13]  /*1ed50*/  ISETP.GE.AND P0, PT, R3, R0, PT ;  /* 0x000000000300720c */ /* 0x000fda0003f06270 */
[----:B------:R-:W-:Y:S05]  /*1ed60*/  @P0 BRA `(.L_x_675) ;  /* 0x0000000000480947 */ /* 0x000fea0003800000 */
[----:B------:R-:W-:Y:S01]  /*1ed70*/  IADD3 R2, P0, R3, R7, RZ ;  /* 0x0000000703027210 */ /* 0x000fe20007f1e0ff */
[----:B------:R-:W-:Y:S01]  /*1ed80*/  ULDC.64 UR4, c[0x0][0xb70] ;  /* 0x0002dc0000047ab9 */ /* 0x000fe20000000a00 */
[----:B------:R-:W-:Y:S01]  /*1ed90*/  ULDC.64 UR6, c[0x0][0x208] ;  /* 0x0000820000067ab9 */ /* 0x000fe20000000a00 */
[----:B------:R-:W-:Y:S01]  /*1eda0*/  IMAD R4, R9, UR4, RZ ;  /* 0x0000000409047c24 */ /* 0x000fe2000f8e02ff */
[----:B------:R-:W-:-:S03]  /*1edb0*/  LEA.HI.X.SX32 R3, R3, R6, 0x1, P0 ;  /* 0x0000000603037211 */ /* 0x000fc600000f0eff */
[C---:B------:R-:W-:Y:S02]  /*1edc0*/  IMAD R5, R14.reuse, UR5, R4 ;  /* 0x000000050e057c24 */ /* 0x040fe4000f8e0204 */
[----:B------:R-:W-:Y:S01]  /*1edd0*/  IMAD.WIDE.U32 R2, R14, UR4, R2 ;  /* 0x000000040e027c25 */ /* 0x000fe2000f8e0002 */
[----:B------:R-:W-:-:S03]  /*1ede0*/  ULDC.64 UR4, c[0x0][0xb78] ;  /* 0x0002de0000047ab9 */ /* 0x000fc60000000a00 */
[----:B------:R-:W-:Y:S02]  /*1edf0*/  IMAD R4, R10, UR4, RZ ;  /* 0x000000040a047c24 */ /* 0x000fe4000f8e02ff */
[----:B------:R-:W-:Y:S02]  /*1ee00*/  IMAD.IADD R3, R3, 0x1, R5 ;  /* 0x0000000103037824 */ /* 0x000fe400078e0205 */
[C---:B------:R-:W-:Y:S02]  /*1ee10*/  IMAD R5, R13.reuse, UR5, R4 ;  /* 0x000000050d057c24 */ /* 0x040fe4000f8e0204 */
[----:B------:R-:W-:Y:S01]  /*1ee20*/  IMAD.WIDE.U32 R2, R13, UR4, R2 ;  /* 0x000000040d027c25 */ /* 0x000fe2000f8e0002 */
[----:B------:R-:W-:-:S03]  /*1ee30*/  ULDC.64 UR4, c[0x0][0xb40] ;  /* 0x0002d00000047ab9 */ /* 0x000fc60000000a00 */
[----:B------:R-:W-:Y:S01]  /*1ee40*/  IMAD.IADD R3, R3, 0x1, R5 ;  /* 0x0000000103037824 */ /* 0x000fe200078e0205 */
[----:B------:R-:W-:-:S04]  /*1ee50*/  LEA R4, P0, R2, UR4, 0x2 ;  /* 0x0000000402047c11 */ /* 0x000fc8000f8010ff */
[----:B------:R-:W-:Y:S01]  /*1ee60*/  LEA.HI.X R5, R2, UR5, R3, 0x2, P0 ;  /* 0x0000000502057c11 */ /* 0x000fe200080f1403 */
[----:B------:R-:W-:-:S05]  /*1ee70*/  IMAD.MOV.U32 R3, RZ, RZ, -0x800000 ;  /* 0xff800000ff037424 */ /* 0x000fca00078e00ff */
[----:B------:R3:W-:Y:S03]  /*1ee80*/  STG.E desc[UR6][R4.64], R3 ;  /* 0x0000000304007986 */ /* 0x0007e6000c101906 */
.L_x_675:
[----:B------:R-:W-:Y:S05]  /*1ee90*/  BSYNC B1 ;  /* 0x0000000000017941 */ /* 0x000fea0003800000 */
.L_x_674:
[----:B------:R-:W-:Y:S01]  /*1eea0*/  ULDC.64 UR4, c[0x0][0xaa0] ;  /* 0x0002a80000047ab9 */ /* 0x000fe20000000a00 */
[----:B--23--:R-:W-:Y:S01]  /*1eeb0*/  MOV R3, R11 ;  /* 0x0000000b00037202 */ /* 0x00cfe20000000f00 */
[----:B------:R-:W-:Y:S01]  /*1eec0*/  IMAD.MOV.U32 R2, RZ, RZ, R212 ;  /* 0x000000ffff027224 */ /* 0x000fe200078e00d4 */
[----:B------:R-:W-:Y:S01]  /*1eed0*/  BSSY B1, `(.L_x_676) ;  /* 0x000002b000017945 */ /* 0x000fe20003800000 */
[----:B------:R-:W-:Y:S02]  /*1eee0*/  IMAD R4, R6, UR4, RZ ;  /* 0x0000000406047c24 */ /* 0x000fe4000f8e02ff */
[----:B------:R-:W-:-:S04]  /*1eef0*/  IMAD.WIDE.U32 R2, R7, UR4, R2 ;  /* 0x0000000407027c25 */ /* 0x000fc8000f8e0002 */
[----:B------:R-:W-:Y:S01]  /*1ef00*/  IMAD R7, R7, UR5, R4 ;  /* 0x0000000507077c24 */ /* 0x000fe2000f8e0204 */
[----:B------:R-:W-:Y:S01]  /*1ef10*/  ULDC.64 UR4, c[0x0][0xae0] ;  /* 0x0002b80000047ab9 */ /* 0x000fe20000000a00 */
[----:B------:R-:W-:Y:S02]  /*1ef20*/  IMAD R11, R12, -0x80, R0 ;  /* 0xffffff800c0b7824 */ /* 0x000fe400078e0200 */
[----:B------:R-:W-:Y:S02]  /*1ef30*/  IMAD R4, R9, UR4, RZ ;  /* 0x0000000409047c24 */ /* 0x000fe4000f8e02ff */
[----:B------:R-:W-:Y:S01]  /*1ef40*/  IMAD.IADD R3, R3, 0x1, R7 ;  /* 0x0000000103037824 */ /* 0x000fe200078e0207 */
[-C--:B------:R-:W-:Y:S01]  /*1ef50*/  ISETP.GE.AND P2, PT, R18, R11.reuse, PT ;  /* 0x0000000b1200720c */ /* 0x080fe20003f46270 */
[C---:B------:R-:W-:Y:S01]  /*1ef60*/  IMAD R5, R14.reuse, UR5, R4 ;  /* 0x000000050e057c24 */ /* 0x040fe2000f8e0204 */
[----:B------:R-:W-:Y:S01]  /*1ef70*/  SHF.R.S32.HI R7, RZ, 0x1f, R18 ;  /* 0x0000001fff077819 */ /* 0x000fe20000011412 */
[----:B------:R-:W-:Y:S01]  /*1ef80*/  IMAD.WIDE.U32 R2, R14, UR4, R2 ;  /* 0x000000040e027c25 */ /* 0x000fe2000f8e0002 */
[----:B------:R-:W-:Y:S01]  /*1ef90*/  ULDC.64 UR4, c[0x0][0xae8] ;  /* 0x0002ba0000047ab9 */ /* 0x000fe20000000a00 */
[----:B------:R-:W-:-:S02]  /*1efa0*/  ISETP.GE.AND P1, PT, R217, R11, PT ;  /* 0x0000000bd900720c */ /* 0x000fc40003f26270 */
[----:B------:R-:W-:Y:S01]  /*1efb0*/  IMAD.IADD R3, R3, 0x1, R5 ;  /* 0x0000000103037824 */ /* 0x000fe200078e0205 */
[----:B------:R-:W-:Y:S01]  /*1efc0*/  ISETP.GE.AND P0, PT, R218, R11, PT ;  /* 0x0000000bda00720c */ /* 0x000fe20003f06270 */
[----:B------:R-:W-:Y:S02]  /*1efd0*/  IMAD R0, R10, UR4, RZ ;  /* 0x000000040a007c24 */ /* 0x000fe4000f8e02ff */
[----:B------:R-:W-:-:S04]  /*1efe0*/  IMAD.WIDE.U32 R4, R13, UR4, R2 ;  /* 0x000000040d047c25 */ /* 0x000fc8000f8e0002 */
[----:B------:R-:W-:Y:S02]  /*1eff0*/  IMAD R9, R13, UR5, R0 ;  /* 0x000000050d097c24 */ /* 0x000fe4000f8e0200 */
[----:B------:R-:W-:Y:S02]  /*1f000*/  IMAD.MOV.U32 R6, RZ, RZ, R18 ;  /* 0x000000ffff067224 */ /* 0x000fe400078e0012 */
[----:B------:R-:W-:Y:S02]  /*1f010*/  IMAD.IADD R13, R5, 0x1, R9 ;  /* 0x00000001050d7824 */ /* 0x000fe400078e0209 */
[----:B------:R-:W-:Y:S01]  /*1f020*/  IMAD.WIDE R6, R12, 0x80, R6 ;  /* 0x000000800c067825 */ /* 0x000fe200078e0206 */
[----:B------:R-:W-:Y:S06]  /*1f030*/  @P2 BRA `(.L_x_677) ;  /* 0x0000000000502947 */ /* 0x000fec0003800000 */
[----:B------:R-:W-:Y:S01]  /*1f040*/  ULDC.64 UR6, c[0x0][0xad8] ;  /* 0x0002b60000067ab9 */ /* 0x000fe20000000a00 */
[----:B------:R-:W-:Y:S01]  /*1f050*/  IMAD.MOV.U32 R2, RZ, RZ, R4 ;  /* 0x000000ffff027224 */ /* 0x000fe200078e0004 */
[----:B------:R-:W-:Y:S01]  /*1f060*/  ULDC UR4, c[0x0][0xa8c] ;  /* 0x0002a30000047ab9 */ /* 0x000fe20000000800 */
[----:B------:R-:W-:Y:S01]  /*1f070*/  IMAD R9, R7, UR6, RZ ;  /* 0x0000000607097c24 */ /* 0x000fe2000f8e02ff */
[----:B------:R-:W-:Y:S01]  /*1f080*/  ISETP.GE.AND P3, PT, R212, UR4, PT ;  /* 0x00000004d4007c0c */ /* 0x000fe2000bf66270 */
[----:B------:R-:W-:Y:S01]  /*1f090*/  IMAD.MOV.U32 R3, RZ, RZ, R13 ;  /* 0x000000ffff037224 */ /* 0x000fe200078e000d */
[----:B------:R-:W-:Y:S01]  /*1f0a0*/  ISETP.GE.AND P4, PT, R213, UR4, PT ;  /* 0x00000004d5007c0c */ /* 0x000fe2000bf86270 */
[----:B------:R-:W-:Y:S01]  /*1f0b0*/  IMAD R9, R6, UR7, R9 ;  /* 0x0000000706097c24 */ /* 0x000fe2000f8e0209 */
[----:B------:R-:W-:Y:S01]  /*1f0c0*/  ISETP.GE.AND P5, PT, R224, UR4, PT ;  /* 0x00000004e0007c0c */ /* 0x000fe2000bfa6270 */
[----:B------:R-:W-:Y:S01]  /*1f0d0*/  IMAD.WIDE.U32 R2, R6, UR6, R2 ;  /* 0x0000000606027c25 */ /* 0x000fe2000f8e0002 */
[----:B------:R-:W-:Y:S01]  /*1f0e0*/  ISETP.GE.AND P6, PT, R223, UR4, PT ;  /* 0x00000004df007c0c */ /* 0x000fe2000bfc6270 */
[----:B------:R-:W-:Y:S01]  /*1f0f0*/  ULDC.64 UR6, c[0x0][0xa80] ;  /* 0x0002a00000067ab9 */ /* 0x000fe20000000a00 */
[----:B------:R-:W-:Y:S01]  /*1f100*/  ULDC.64 UR8, c[0x0][0x208] ;  /* 0x0000820000087ab9 */ /* 0x000fe20000000a00 */
[----:B------:R-:W-:Y:S01]  /*1f110*/  IMAD.IADD R3, R3, 0x1, R9 ;  /* 0x0000000103037824 */ /* 0x000fe200078e0209 */
[----:B------:R-:W-:-:S04]  /*1f120*/  LEA R8, P2, R2, UR6, 0x1 ;  /* 0x0000000602087c11 */ /* 0x000fc8000f8408ff */
[----:B------:R-:W-:-:S05]  /*1f130*/  LEA.HI.X R9, R2, UR7, R3, 0x1, P2 ;  /* 0x0000000702097c11 */ /* 0x000fca00090f0c03 */
[----:B------:R2:W-:Y:S04]  /*1f140*/  @!P3 STG.E.128 desc[UR8][R8.64], RZ ;  /* 0x000000ff0800b986 */ /* 0x0005e8000c101d08 */
[----:B------:R2:W-:Y:S04]  /*1f150*/  @!P4 STG.E.128 desc[UR8][R8.64+0x80], RZ ;  /* 0x000080ff0800c986 */ /* 0x0005e8000c101d08 */
[----:B------:R2:W-:Y:S04]  /*1f160*/  @!P5 STG.E.128 desc[UR8][R8.64+0x100], RZ ;  /* 0x000100ff0800d986 */ /* 0x0005e8000c101d08 */
[----:B------:R2:W-:Y:S02]  /*1f170*/  @!P6 STG.E.128 desc[UR8][R8.64+0x180], RZ ;  /* 0x000180ff0800e986 */ /* 0x0005e4000c101d08 */
.L_x_677:
[----:B------:R-:W-:Y:S05]  /*1f180*/  BSYNC B1 ;  /* 0x0000000000017941 */ /* 0x000fea0003800000 */
.L_x_676:
[----:B------:R-:W3:Y:S01]  /*1f190*/  LDL R0, [R1+0x74] ;  /* 0x0000740001007983 */ /* 0x000ee20000100800 */
[----:B------:R-:W-:Y:S01]  /*1f1a0*/  BSSY B1, `(.L_x_678) ;  /* 0x0000019000017945 */ /* 0x000fe20003800000 */
[----:B---3--:R-:W-:-:S03]  /*1f1b0*/  ISETP.GE.AND P2, PT, R0, R11, PT ;  /* 0x0000000b0000720c */ /* 0x008fc60003f46270 */
[----:B------:R-:W-:Y:S10]  /*1f1c0*/  @P1 BRA `(.L_x_679) ;  /* 0x0000000000581947 */ /* 0x000ff40003800000 */
[----:B--2---:R-:W-:Y:S01]  /*1f1d0*/  IADD3 R9, P1, R6, 0x20, RZ ;  /* 0x0000002006097810 */ /* 0x004fe20007f3e0ff */
        /* <DEDUP_REMOVED lines=21> */
.L_x_679:
[----:B------:R-:W-:Y:S05]  /*1f330*/  BSYNC B1 ;  /* 0x0000000000017941 */ /* 0x000fea0003800000 */
.L_x_678:
[----:B------:R-:W-:Y:S04]  /*1f340*/  BSSY B1, `(.L_x_680) ;  /* 0x0000018000017945 */ /* 0x000fe80003800000 */
[----:B------:R-:W-:Y:S05]  /*1f350*/  @P0 BRA `(.L_x_681) ;  /* 0x0000000000580947 */ /* 0x000fea0003800000 */
[----:B--23--:R-:W-:Y:S01]  /*1f360*/  IADD3 R9, P0, R6, 0x40, RZ ;  /* 0x0000004006097810 */ /* 0x00cfe20007f1e0ff */
        /* <DEDUP_REMOVED lines=21> */
.L_x_681:
[----:B------:R-:W-:Y:S05]  /*1f4c0*/  BSYNC B1 ;  /* 0x0000000000017941 */ /* 0x000fea0003800000 */
.L_x_680:
[----:B------:R-:W-:Y:S05]  /*1f4d0*/  @P2 BRA `(.L_x_672) ;  /* 0x0000000000582947 */ /* 0x000fea0003800000 */
[----:B------:R-:W-:Y:S01]  /*1f4e0*/  IADD3 R5, P0, R6, 0x60, RZ ;  /* 0x0000006006057810 */ /* 0x000fe20007f1e0ff */
        /* <DEDUP_REMOVED lines=21> */
.L_x_672:
[----:B------:R-:W-:Y:S05]  /*1f640*/  BSYNC B0 ;  /* 0x0000000000007941 */ /* 0x000fea0003800000 */
.L_x_663:
[----:B------:R-:W-:Y:S02]  /*1f650*/  ULDC UR4, c[0x0][0xc14] ;  /* 0x0003050000047ab9 */ /* 0x000fe40000000800 */
[----:B-1----:R-:W-:-:S13]  /*1f660*/  ISETP.GE.AND P0, PT, R151, UR4, PT ;  /* 0x0000000497007c0c */ /* 0x002fda000bf06270 */
[----:B------:R-:W-:Y:S05]  /*1f670*/  @!P0 BRA `(.L_x_682) ;  /* 0xfffffe1c00048947 */ /* 0x000fea000383ffff */
[----:B------:R-:W-:Y:S05]  /*1f680*/  BRA `(.L_x_451) ;  /* 0x0000006400387947 */ /* 0x000fea0003800000 */
.L_x_449:
[----:B------:R-:W-:-:S08]  /*1f690*/  NOP ;  /* 0x0000000000007918 */ /* 0x000fd00000000000 */
[----:B------:R-:W0:-:S00]  /*1f6a0*/  USETMAXREG.DEALLOC.CTAPOOL 0x18 ;  /* 0x00000018000079c8 */ /* 0x000e0000080e0500 */
[----:B0-----:R-:W-:-:S06]  /*1f6b0*/  LOP3.LUT R0, R0, 0x3, RZ, 0xc0, !PT ;  /* 0x0000000300007812 */ /* 0x001fcc00078ec0ff */
[----:B------:R-:W0:Y:S02]  /*1f6c0*/  SHFL.IDX PT, R0, R0, RZ, 0x1f ;  /* 0x00001fff00007589 */ /* 0x000e2400000e0000 */
[----:B0-----:R-:W-:-:S13]  /*1f6d0*/  ISETP.NE.AND P0, PT, R0, RZ, PT ;  /* 0x000000ff0000720c */ /* 0x001fda0003f05270 */
[----:B------:R-:W-:Y:S05]  /*1f6e0*/  @P0 BRA `(.L_x_451) ;  /* 0x0000006400200947 */ /* 0x000fea0003800000 */
[----:B------:R-:W2:Y:S01]  /*1f6f0*/  LDL.LU R7, [R1+0x18] ;  /* 0x0000180001077983 */ /* 0x000ea20000300800 */
[----:B------:R-:W-:Y:S01]  /*1f700*/  LOP3.LUT R8, R4, 0x1f, RZ, 0xc0, !PT ;  /* 0x0000001f04087812 */ /* 0x000fe200078ec0ff */
[----:B------:R-:W-:Y:S01]  /*1f710*/  ULDC UR5, c[0x0][0xc14] ;  /* 0x0003050000057ab9 */ /* 0x000fe20000000800 */
[----:B------:R-:W-:Y:S01]  /*1f720*/  IMAD.MOV.U32 R0, RZ, RZ, RZ ;  /* 0x000000ffff007224 */ /* 0x000fe200078e00ff */
[----:B------:R-:W-:Y:S01]  /*1f730*/  ULDC.64 UR6, c[0x0][0x208] ;  /* 0x0000820000067ab9 */ /* 0x000fe20000000a00 */
[----:B------:R-:W-:Y:S01]  /*1f740*/  ISETP.NE.AND P0, PT, R8, 0x1f, PT ;  /* 0x0000001f0800780c */ /* 0x000fe20003f05270 */
[----:B------:R-:W-:Y:S01]  /*1f750*/  ULDC UR4, c[0x0][0xc10] ;  /* 0x0003040000047ab9 */ /* 0x000fe20000000800 */
[----:B--2---:R-:W-:-:S11]  /*1f760*/  LOP3.LUT R7, R7, 0xffffff7f, RZ, 0xc0, !PT ;  /* 0xffffff7f07077812 */ /* 0x004fd600078ec0ff */
        /* <DEDUP_REMOVED lines=16> */
[----:B-1----:R-:W-:-:S04]  /*1f870*/  SEL R5, R4, RZ, P1 ;  /* 0x000000ff04057207 */ /* 0x002fc80000800000 */
[----:B------:R-:W-:-:S05]  /*1f880*/  IADD3 R5, R0, R5, RZ ;  /* 0x0000000500057210 */ /* 0x000fca0007ffe0ff */
        /* <DEDUP_REMOVED lines=17> */
[----:B------:R-:W-:-:S05]  /*1f9a0*/  @P0 LOP3.LUT R7, R7, 0x4, RZ, 0xfc, !PT ;  /* 0x0000000407070812 */ /* 0x000fca00078efcff */
[----:B------:R-:W-:Y:S01]  /*1f9b0*/  STL [R1+0x18], R7 ;  /* 0x0000180701007387 */ /* 0x000fe20000100800 */
        /* <DEDUP_REMOVED lines=12> */
.L_x_687:
        /* <DEDUP_REMOVED lines=9> */
[C---:B------:R-:W-:Y:S01]  /*1fb10*/  ISETP.NE.AND P1, PT, R7.reuse, 0x1f, PT ;  /* 0x0000001f0700780c */ /* 0x040fe20003f25270 */
[----:B------:R-:W-:-:S05]  /*1fb20*/  IMAD.IADD R5, R7, 0x1, R19 ;  /* 0x0000000107057824 */ /* 0x000fca00078e0213 */
[----:B------:R-:W-:-:S13]  /*1fb30*/  ISETP.GE.OR P0, PT, R5, UR5, !P1 ;  /* 0x0000000505007c0c */ /* 0x000fda000cf06670 */
[----:B------:R-:W-:Y:S05]  /*1fb40*/  @P0 BRA `(.L_x_686) ;  /* 0x0000000000100947 */ /* 0x000fea0003800000 */
[----:B------:R-:W0:Y:S01]  /*1fb50*/  LDC.64 R2, c[0x0][0xc58] ;  /* 0x00031600ff027b82 */ /* 0x000e220000000a00 */
[----:B------:R-:W-:Y:S01]  /*1fb60*/  ULDC.64 UR8, c[0x0][0x208] ;  /* 0x0000820000087ab9 */ /* 0x000fe20000000a00 */
[----:B0-----:R-:W-:-:S05]  /*1fb70*/  IMAD.WIDE R2, R5, 0x4, R2 ;  /* 0x0000000405027825 */ /* 0x001fca00078e0202 */
[----:B------:R0:W5:Y:S02]  /*1fb80*/  LDG.E R0, desc[UR8][R2.64] ;  /* 0x0000000802007981 */ /* 0x000164000c1e1900 */
.L_x_686:
[----:B------:R-:W-:Y:S05]  /*1fb90*/  BSYNC B0 ;  /* 0x0000000000007941 */ /* 0x000fea0003800000 */
.L_x_685:
[----:B0----5:R-:W0:Y:S01]  /*1fba0*/  SHFL.UP PT, R2, R0, 0x1, RZ ;  /* 0x0420000000027989 */ /* 0x021e2200000e00ff */
[C---:B------:R-:W-:Y:S02]  /*1fbb0*/  ISETP.NE.AND P0, PT, R7.reuse, RZ, PT ;  /* 0x000000ff0700720c */ /* 0x040fe40003f05270 */
[C---:B------:R-:W-:Y:S02]  /*1fbc0*/  ISETP.GE.U32.AND P1, PT, R7.reuse, 0x2, PT ;  /* 0x000000020700780c */ /* 0x040fe40003f26070 */
        /* <DEDUP_REMOVED lines=22> */
[----:B------:R-:W-:Y:S01]  /*1fd30*/  MOV R2, R7 ;  /* 0x0000000700027202 */ /* 0x000fe20000000f00 */
[----:B------:R-:W-:-:S07]  /*1fd40*/  IMAD.MOV.U32 R7, RZ, RZ, R3 ;  /* 0x000000ffff077224 */ /* 0x000fce00078e0003 */
.L_x_683:
        /* <DEDUP_REMOVED lines=10> */
[----:B0-----:R-:W-:-:S06]  /*1fdf0*/  VIADD R3, R8, 0xffffffe ;  /* 0x0ffffffe08037836 */ /* 0x001fcc0000000000 */
[----:B------:R-:W0:Y:S02]  /*1fe00*/  F2I.FTZ.U32.TRUNC.NTZ R3, R3 ;  /* 0x0000000300037305 */ /* 0x000e24000021f000 */
[----:B0-----:R-:W-:Y:S01]  /*1fe10*/  IMAD.MOV R10, RZ, RZ, -R3 ;  /* 0x000000ffff0a7224 */ /* 0x001fe200078e0a03 */
[----:B------:R-:W-:Y:S06]  /*1fe20*/  @!P0 BRA `(.L_x_688) ;  /* 0x0000000000088947 */ /* 0x000fec0003800000 */
[----:B------:R-:W-:-:S05]  /*1fe30*/  VIADD R9, R4, 0xffffffff ;  /* 0xffffffff04097836 */ /* 0x000fca0000000000 */
[----:B------:R0:W1:Y:S02]  /*1fe40*/  SHFL.IDX PT, R16, R2, R9, 0x1f ;  /* 0x00001f0902107589 */ /* 0x00006400000e0000 */
.L_x_688:
[----:B-1----:R-:W-:Y:S01]  /*1fe50*/  IMAD R16, R16, UR4, R7 ;  /* 0x0000000410107c24 */ /* 0x002fe2000f8e0207 */
[----:B------:R-:W-:Y:S01]  /*1fe60*/  IABS R6, R0 ;  /* 0x0000000000067213 */ /* 0x000fe20000000000 */
[----:B------:R-:W-:Y:S02]  /*1fe70*/  IMAD R7, R10, R5, RZ ;  /* 0x000000050a077224 */ /* 0x000fe400078e02ff */
[----:B0-----:R-:W-:Y:S02]  /*1fe80*/  IMAD.MOV.U32 R2, RZ, RZ, RZ ;  /* 0x000000ffff027224 */ /* 0x001fe400078e00ff */
[----:B------:R-:W-:Y:S02]  /*1fe90*/  IMAD.MOV R6, RZ, RZ, -R6 ;  /* 0x000000ffff067224 */ /* 0x000fe400078e0a06 */
[----:B------:R-:W-:Y:S01]  /*1fea0*/  IMAD.HI.U32 R2, R3, R7, R2 ;  /* 0x0000000703027227 */ /* 0x000fe200078e0002 */
[----:B------:R-:W-:-:S03]  /*1feb0*/  IADD3 R7, -R16, UR6, RZ ;  /* 0x0000000610077c10 */ /* 0x000fc6000fffe1ff */
[----:B------:R-:W-:Y:S01]  /*1fec0*/  IMAD.IADD R19, R4, 0x1, R19 ;  /* 0x0000000104137824 */ /* 0x000fe200078e0213 */
[----:B------:R-:W-:-:S05]  /*1fed0*/  IABS R3, R7 ;  /* 0x0000000700037213 */ /* 0x000fca0000000000 */
[----:B------:R-:W-:-:S04]  /*1fee0*/  IMAD.HI.U32 R2, R2, R3, RZ ;  /* 0x0000000302027227 */ /* 0x000fc800078e00ff */
[----:B------:R-:W-:Y:S01]  /*1fef0*/  IMAD R6, R2, R6, R3 ;  /* 0x0000000602067224 */ /* 0x000fe200078e0203 */
[----:B------:R-:W-:-:S04]  /*1ff00*/  LOP3.LUT R3, R7, R0, RZ, 0x3c, !PT ;  /* 0x0000000007037212 */ /* 0x000fc800078e3cff */
[----:B------:R-:W-:-:S13]  /*1ff10*/  ISETP.GT.U32.AND P0, PT, R5, R6, PT ;  /* 0x000000060500720c */ /* 0x000fda0003f04070 */
[----:B------:R-:W-:Y:S02]  /*1ff20*/  @!P0 IMAD.IADD R6, R6, 0x1, -R5 ;  /* 0x0000000106068824 */ /* 0x000fe400078e0a05 */
[----:B------:R-:W-:-:S03]  /*1ff30*/  @!P0 VIADD R2, R2, 0x1 ;  /* 0x0000000102028836 */ /* 0x000fc60000000000 */
[----:B------:R-:W-:-:S13]  /*1ff40*/  ISETP.GE.U32.AND P0, PT, R6, R5, PT ;  /* 0x000000050600720c */ /* 0x000fda0003f06070 */
        /* <DEDUP_REMOVED lines=9> */
.L_x_684:
[----:B------:R-:W-:Y:S02]  /*1ffe0*/  IMAD.MOV.U32 R17, RZ, RZ, RZ ;  /* 0x000000ffff117224 */ /* 0x000fe400078e00ff */
[----:B------:R-:W-:Y:S02]  /*1fff0*/  IMAD.U32 R16, RZ, RZ, UR6 ;  /* 0x00000006ff107e24 */ /* 0x000fe4000f8e00ff */
[----:B------:R-:W-:-:S07]  /*20000*/  IMAD.MOV.U32 R18, RZ, RZ, RZ ;  /* 0x000000ffff127224 */ /* 0x000fce00078e00ff */
.L_x_689:
[----:B------:R-:W2:Y:S01]  /*20010*/  LDL.LU R2, [R1+0x18] ;  /* 0x0000180001027983 */ /* 0x000ea20000300800 */
[----:B------:R-:W0:Y:S02]  /*20020*/  S2R R5, SR_TID.X ;  /* 0x0000000000057919 */ /* 0x000e240000002100 */
[----:B0-----:R-:W-:-:S04]  /*20030*/  LOP3.LUT R5, R5, 0x1f, RZ, 0xc0, !PT ;  /* 0x0000001f05057812 */ /* 0x001fc800078ec0ff */
[----:B------:R-:W-:-:S13]  /*20040*/  ISETP.NE.AND P0, PT, R5, RZ, PT ;  /* 0x000000ff0500720c */ /* 0x000fda0003f05270 */
[----:B------:R-:W0:Y:S01]  /*20050*/  @!P0 S2R R3, SR_CgaCtaId ;  /* 0x0000000000038919 */ /* 0x000e220000008800 */
[----:B------:R-:W-:-:S04]  /*20060*/  @!P0 MOV R0, 0x400 ;  /* 0x0000040000008802 */ /* 0x000fc80000000f00 */
[----:B0-----:R-:W-:-:S05]  /*20070*/  @!P0 LEA R0, R3, R0, 0x18 ;  /* 0x0000000003008211 */ /* 0x001fca00078ec0ff */
[----:B------:R0:W-:Y:S02]  /*20080*/  @!P0 STS.128 [R0+0x388d0], R16 ;  /* 0x0388d01000008388 */ /* 0x0001e40000000c00 */
[----:B0-----:R-:W-:Y:S01]  /*20090*/  IMAD.MOV.U32 R0, RZ, RZ, 0x1 ;  /* 0x00000001ff007424 */ /* 0x001fe200078e00ff */
[----:B--2---:R-:W-:-:S04]  /*200a0*/  LOP3.LUT R2, R2, 0xfffffeff, RZ, 0xc0, !PT ;  /* 0xfffffeff02027812 */ /* 0x004fc800078ec0ff */
[----:B------:R-:W-:Y:S01]  /*200b0*/  @P0 LOP3.LUT R2, R2, 0x100, RZ, 0xfc, !PT ;  /* 0x0000010002020812 */ /* 0x000fe200078efcff */
[----:B------:R-:W-:Y:S06]  /*200c0*/  BAR.ARV 0x5, 0x120 ;  /* 0x0144800000007b1d */ /* 0x000fec0000002000 */
[----:B------:R-:W-:Y:S01]  /*200d0*/  ISETP.GE.AND P0, PT, R19, UR5, PT ;  /* 0x0000000513007c0c */ /* 0x000fe2000bf06270 */
[----:B------:R0:W-:Y:S04]  /*200e0*/  STL [R1+0x18], R2 ;  /* 0x0000180201007387 */ /* 0x0001e80000100800 */
[----:B------:R0:W-:Y:S04]  /*200f0*/  STL [R1], RZ ;  /* 0x000000ff01007387 */ /* 0x0001e80000100800 */
[----:B------:R0:W-:Y:S04]  /*20100*/  STL [R1+0x8], R0 ;  /* 0x0000080001007387 */ /* 0x0001e80000100800 */
[----:B------:R0:W-:Y:S01]  /*20110*/  STL [R1+0x34], RZ ;  /* 0x000034ff01007387 */ /* 0x0001e20000100800 */
[----:B------:R-:W-:Y:S05]  /*20120*/  @P0 BRA `(.L_x_690) ;  /* 0x0000005400a80947 */ /* 0x000fea0003800000 */
[----:B------:R-:W1:Y:S01]  /*20130*/  S2R R4, SR_TID.X ;  /* 0x0000000000047919 */ /* 0x000e620000002100 */
[----:B------:R-:W-:Y:S01]  /*20140*/  ISETP.NE.AND P1, PT, R5, RZ, PT ;  /* 0x000000ff0500720c */ /* 0x000fe20003f25270 */
[----:B0-----:R-:W-:Y:S01]  /*20150*/  IMAD.MOV.U32 R0, RZ, RZ, 0x1 ;  /* 0x00000001ff007424 */ /* 0x001fe200078e00ff */
[----:B------:R-:W-:Y:S01]  /*20160*/  LOP3.LUT R2, R2, 0xffffffbf, RZ, 0xc0, !PT ;  /* 0xffffffbf02027812 */ /* 0x000fe200078ec0ff */
[----:B------:R0:W-:Y:S01]  /*20170*/  STL [R1+0x10], RZ ;  /* 0x000010ff01007387 */ /* 0x0001e20000100800 */
[----:B------:R-:W-:Y:S01]  /*20180*/  ULDC.64 UR38, c[0x0][0x198] ;  /* 0x0000660000267ab9 */ /* 0x000fe20000000a00 */
[----:B------:R-:W-:Y:S01]  /*20190*/  ULDC UR36, c[0x0][0xc] ;  /* 0x0000030000247ab9 */ /* 0x000fe20000000800 */
[----:B------:R-:W-:Y:S01]  /*201a0*/  LOP3.LUT R2, R2, 0xfffffffd, RZ, 0xc0, !PT ;  /* 0xfffffffd02027812 */ /* 0x000fe200078ec0ff */
[----:B------:R0:W-:Y:S01]  /*201b0*/  STL [R1+0x14], R0 ;  /* 0x0000140001007387 */ /* 0x0001e20000100800 */
[----:B------:R-:W-:-:S03]  /*201c0*/  ULOP3.LUT UR37, UR60, 0x2, URZ, 0xfc, !UPT ;  /* 0x000000023c257892 */ /* 0x000fc6000f8efc3f */
[----:B------:R0:W-:Y:S04]  /*201d0*/  STL [R1+0x34], RZ ;  /* 0x000034ff01007387 */ /* 0x0001e80000100800 */
[----:B------:R0:W-:Y:S04]  /*201e0*/  STL [R1], RZ ;  /* 0x000000ff01007387 */ /* 0x0001e80000100800 */
[----:B------:R0:W-:Y:S01]  /*201f0*/  STL [R1+0x8], R0 ;  /* 0x0000080001007387 */ /* 0x0001e20000100800 */
[----:B-1----:R-:W-:-:S04]  /*20200*/  LOP3.LUT R4, R4, 0x7f, RZ, 0xc0, !PT ;  /* 0x0000007f04047812 */ /* 0x002fc800078ec0ff */
[C---:B------:R-:W-:Y:S02]  /*20210*/  ISETP.NE.AND P2, PT, R4.reuse, RZ, PT ;  /* 0x000000ff0400720c */ /* 0x040fe40003f45270 */
[----:B------:R-:W-:-:S11]  /*20220*/  ISETP.NE.OR P0, PT, R4, RZ, !P1 ;  /* 0x000000ff0400720c */ /* 0x000fd60004f05670 */
[----:B------:R-:W-:-:S04]  /*20230*/  @P2 LOP3.LUT R2, R2, 0x2, RZ, 0xfc, !PT ;  /* 0x0000000202022812 */ /* 0x000fc800078efcff */
[----:B------:R-:W-:-:S05]  /*20240*/  @P0 LOP3.LUT R2, R2, 0x40, RZ, 0xfc, !PT ;  /* 0x0000004002020812 */ /* 0x000fca00078efcff */
[----:B------:R0:W-:Y:S02]  /*20250*/  STL [R1+0x18], R2 ;  /* 0x0000180201007387 */ /* 0x0001e40000100800 */
.L_x_779:
[----:B01----:R-:W0:Y:S01]  /*20260*/  LDC.64 R2, c[0x0][0xc60] ;  /* 0x00031800ff027b82 */ /* 0x003e220000000a00 */
[----:B------:R-:W-:Y:S01]  /*20270*/  ULDC.64 UR4, c[0x0][0x208] ;  /* 0x0000820000047ab9 */ /* 0x000fe20000000a00 */
[----:B0-----:R-:W-:-:S05]  /*20280*/  IMAD.WIDE R2, R19, 0x4, R2 ;  /* 0x0000000413027825 */ /* 0x001fca00078e0202 */
[----:B------:R-:W2:Y:S01]  /*20290*/  LDG.E R11, desc[UR4][R2.64] ;  /* 0x00000004020b7981 */ /* 0x000ea2000c1e1900 */
[----:B------:R-:W-:Y:S05]  /*202a0*/  YIELD ;  /* 0x0000000000007946 */ /* 0x000fea0003800000 */
[----:B------:R-:W-:Y:S01]  /*202b0*/  ULDC.64 UR4, c[0x0][0xa28] ;  /* 0x00028a0000047ab9 */ /* 0x000fe20000000a00 */
[----:B------:R-:W-:Y:S02]  /*202c0*/  CS2R R4, SRZ ;  /* 0x0000000000047805 */ /* 0x000fe4000001ff00 */
[----:B------:R-:W-:Y:S01]  /*202d0*/  ISETP.NE.U32.AND P0, PT, RZ, UR4, PT ;  /* 0x00000004ff007c0c */ /* 0x000fe2000bf05070 */
[----:B------:R-:W-:Y:S01]  /*202e0*/  ULDC.64 UR8, c[0x0][0x208] ;  /* 0x0000820000087ab9 */ /* 0x000fe20000000a00 */
[----:B------:R-:W-:-:S02]  /*202f0*/  ULDC.64 UR6, c[0x0][0xa10] ;  /* 0x0002840000067ab9 */ /* 0x000fc40000000a00 */
[----:B------:R-:W-:Y:S02]  /*20300*/  ISETP.NE.AND.EX P0, PT, RZ, UR5, PT, P0 ;  /* 0x00000005ff007c0c */ /* 0x000fe4000bf05300 */
[----:B--2---:R-:W-:Y:S01]  /*20310*/  SHF.R.S32.HI R0, RZ, 0x1f, R11 ;  /* 0x0000001fff007819 */ /* 0x004fe2000001140b */
[----:B------:R-:W-:Y:S10]  /*20320*/  STL [R1+0x24], R11 ;  /* 0x0000240b01007387 */ /* 0x000ff40000100800 */
[----:B------:R-:W-:-:S04]  /*20330*/  @P0 LEA R2, P1, R11, UR4, 0x2 ;  /* 0x000000040b020c11 */ /* 0x000fc8000f8210ff */
        /* <DEDUP_REMOVED lines=9> */
[----:B------:R-:W-:Y:S02]  /*203d0*/  ISETP.NE.U32.AND P1, PT, RZ, UR4, PT ;  /* 0x00000004ff007c0c */ /* 0x000fe4000bf25070 */
[C---:B------:R-:W-:Y:S02]  /*203e0*/  SHF.L.U64.HI R0, R11.reuse, 0x2, R0 ;  /* 0x000000020b007819 */ /* 0x040fe40000010200 */
[----:B------:R-:W-:Y:S02]  /*203f0*/  ISETP.NE.AND.EX P1, PT, RZ, UR5, PT, P1 ;  /* 0x00000005ff007c0c */ /* 0x000fe4000bf25310 */
[----:B------:R-:W-:Y:S01]  /*20400*/  MOV R10, RZ ;  /* 0x000000ff000a7202 */ /* 0x000fe20000000f00 */
[----:B--2---:R0:W-:Y:S02]  /*20410*/  STL [R1+0x3c], R4 ;  /* 0x00003c0401007387 */ /* 0x0041e40000100800 */
[----:B0-----:R-:W-:-:S08]  /*20420*/  IMAD.SHL.U32 R4, R11, 0x4, RZ ;  /* 0x000000040b047824 */ /* 0x001fd000078e00ff */
[----:B------:R-:W-:Y:S01]  /*20430*/  @P1 IADD3 R8, P0, R4, UR4, RZ ;  /* 0x0000000404081c10 */ /* 0x000fe2000ff1e0ff */
[----:B------:R0:W-:Y:S03]  /*20440*/  STL [R1+0x2c], R4 ;  /* 0x00002c0401007387 */ /* 0x0001e60000100800 */
[----:B------:R-:W-:Y:S01]  /*20450*/  @P1 IADD3.X R9, R0, UR5, RZ, P0, !PT ;  /* 0x0000000500091c10 */ /* 0x000fe200087fe4ff */
[----:B------:R-:W-:Y:S01]  /*20460*/  ULDC.64 UR4, c[0x0][0xa08] ;  /* 0x0002820000047ab9 */ /* 0x000fe20000000a00 */
[----:B------:R1:W-:Y:S01]  /*20470*/  STL [R1+0x30], R0 ;  /* 0x0000300001007387 */ /* 0x0003e20000100800 */
[----:B------:R-:W-:Y:S02]  /*20480*/  IADD3 R2, P0, R4, UR4, RZ ;  /* 0x0000000404027c10 */ /* 0x000fe4000ff1e0ff */
[----:B------:R-:W-:Y:S02]  /*20490*/  ISETP.NE.U32.AND P2, PT, RZ, UR4, PT ;  /* 0x00000004ff007c0c */ /* 0x000fe4000bf45070 */
[----:B------:R-:W-:-:S02]  /*204a0*/  IADD3.X R3, R0, UR5, RZ, P0, !PT ;  /* 0x0000000500037c10 */ /* 0x000fc400087fe4ff */
[----:B------:R-:W-:Y:S01]  /*204b0*/  ISETP.NE.AND.EX P2, PT, RZ, UR5, PT, P2 ;  /* 0x00000005ff007c0c */ /* 0x000fe2000bf45320 */
[----:B------:R-:W-:Y:S01]  /*204c0*/  ULDC.64 UR4, c[0x0][0x3f8] ;  /* 0x0000fe0000047ab9 */ /* 0x000fe20000000a00 */
[----:B------:R-:W-:Y:S01]  /*204d0*/  IADD3 R6, P0, R4, UR6, RZ ;  /* 0x0000000604067c10 */ /* 0x000fe2000ff1e0ff */
[----:B------:R-:W-:-:S03]  /*204e0*/  UISETP.NE.U32.AND UP0, UPT, UR4, URZ, UPT ;  /* 0x0000003f0400728c */ /* 0x000fc6000bf05070 */
[----:B------:R-:W-:Y:S01]  /*204f0*/  ULDC UR4, c[0x0][0x404] ;  /* 0x0001010000047ab9 */ /* 0x000fe20000000800 */
[----:B------:R-:W-:Y:S01]  /*20500*/  UISETP.NE.AND.EX UP0, UPT, UR5, URZ, UPT, UP0 ;  /* 0x0000003f0500728c */ /* 0x000fe2000bf05300 */
[----:B------:R-:W-:Y:S02]  /*20510*/  IADD3.X R7, R0, UR7, RZ, P0, !PT ;  /* 0x0000000700077c10 */ /* 0x000fe400087fe4ff */
[----:B------:R-:W-:Y:S01]  /*20520*/  ULDC UR5, c[0x0][0x2e0] ;  /* 0x0000b80000057ab9 */ /* 0x000fe20000000800 */
[----:B------:R-:W-:Y:S02]  /*20530*/  USEL UR4, UR4, 0x1, UP0 ;  /* 0x0000000104047887 */ /* 0x000fe40008000000 */
[----:B------:R2:W5:Y:S02]  /*20540*/  @P2 LDG.E R10, desc[UR8][R2.64] ;  /* 0x00000008020a2981 */ /* 0x000564000c1e1900 */
[----:B------:R-:W-:Y:S01]  /*20550*/  UIMAD UR4, UR4, UR5, URZ ;  /* 0x00000005040472a4 */ /* 0x000fe2000f8e023f */
[----:B------:R-:W-:-:S05]  /*20560*/  ISETP.NE.U32.AND P0, PT, RZ, UR6, PT ;  /* 0x00000006ff007c0c */ /* 0x000fca000bf05070 */
[----:B0-----:R-:W-:Y:S01]  /*20570*/  IMAD.U32 R4, RZ, RZ, UR4 ;  /* 0x00000004ff047e24 */ /* 0x001fe2000f8e00ff */
[----:B------:R-:W-:Y:S01]  /*20580*/  ULDC UR4, c[0x0][0x338] ;  /* 0x0000ce0000047ab9 */ /* 0x000fe20000000800 */
[----:B------:R-:W-:Y:S01]  /*20590*/  ISETP.NE.AND.EX P0, PT, RZ, UR7, PT, P0 ;  /* 0x00000007ff007c0c */ /* 0x000fe2000bf05300 */
[----:B-1----:R-:W-:-:S03]  /*205a0*/  IMAD.U32 R0, RZ, RZ, UR4 ;  /* 0x00000004ff007e24 */ /* 0x002fc6000f8e00ff */
[----:B------:R2:W5:Y:S01]  /*205b0*/  @P1 LDG.E R4, desc[UR8][R8.64] ;  /* 0x0000000808041981 */ /* 0x000562000c1e1900 */
[----:B------:R-:W-:Y:S08]  /*205c0*/  @P1 BRA `(.L_x_691) ;  /* 0x0000000000141947 */ /* 0x000ff00003800000 */
[----:B------:R-:W-:Y:S05]  /*205d0*/  @!P2 BRA `(.L_x_691) ;  /* 0x000000000010a947 */ /* 0x000fea0003800000 */
[----:B------:R-:W-:Y:S02]  /*205e0*/  ULDC.64 UR4, c[0x0][0x208] ;  /* 0x0000820000047ab9 */ /* 0x000fe40000000a00 */
[----:B-----5:R-:W3:Y:S04]  /*205f0*/  LDG.E R4, desc[UR4][R2.64] ;  /* 0x0000000402047981 */ /* 0x020ee8000c1e1900 */
[----:B--2---:R-:W3:Y:S02]  /*20600*/  LDG.E R2, desc[UR4][R2.64+0x4] ;  /* 0x0000040402027981 */ /* 0x004ee4000c1e1900 */
[----:B---3--:R-:W-:-:S07]  /*20610*/  IMAD.IADD R4, R2, 0x1, -R4 ;  /* 0x0000000102047824 */ /* 0x008fce00078e0a04 */
.L_x_691:
[----:B------:R-:W-:Y:S02]  /*20620*/  ULDC.64 UR4, c[0x0][0x208] ;  /* 0x0000820000047ab9 */ /* 0x000fe40000000a00 */
[----:B--2---:R-:W2:Y:S04]  /*20630*/  @P0 LDG.E R2, desc[UR4][R6.64] ;  /* 0x0000000406020981 */ /* 0x004ea8000c1e1900 */
[----:B------:R-:W2:Y:S01]  /*20640*/  @P0 LDG.E R3, desc[UR4][R6.64+0x4] ;  /* 0x0000040406030981 */ /* 0x000ea2000c1e1900 */
[----:B-----5:R-:W-:Y:S01]  /*20650*/  IMAD.IADD R4, R4, 0x1, -R5 ;  /* 0x0000000104047824 */ /* 0x020fe200078e0a05 */
[----:B------:R-:W-:Y:S01]  /*20660*/  BSSY B0, `(.L_x_692) ;  /* 0x0000108000007945 */ /* 0x000fe20003800000 */
[----:B------:R-:W-:Y:S01]  /*20670*/  PLOP3.LUT P2, PT, PT, PT, PT, 0x80, 0x0 ;  /* 0x000000000000781c */ /* 0x000fe20003f4f070 */
[----:B--2---:R-:W-:-:S04]  /*20680*/  @P0 IMAD.IADD R0, R3, 0x1, -R2 ;  /* 0x0000000103000824 */ /* 0x004fc800078e0a02 */
[----:B------:R-:W-:-:S04]  /*20690*/  IMAD.IADD R8, R4, 0x1, R0 ;  /* 0x0000000104087824 */ /* 0x000fc800078e0200 */
[----:B------:R-:W-:Y:S01]  /*206a0*/  VIADD R2, R8, 0x4f ;  /* 0x0000004f08027836 */ /* 0x000fe20000000000 */
[----:B------:R0:W-:Y:S03]  /*206b0*/  STL [R1+0x38], R8 ;  /* 0x0000380801007387 */ /* 0x0001e60000100800 */
[----:B------:R-:W-:-:S05]  /*206c0*/  IMAD.HI R2, R2, 0x66666667, RZ ;  /* 0x6666666702027827 */ /* 0x000fca00078e02ff */
[----:B------:R-:W-:-:S04]  /*206d0*/  SHF.R.U32.HI R3, RZ, 0x1f, R2 ;  /* 0x0000001fff037819 */ /* 0x000fc80000011602 */
[----:B0-----:R-:W-:-:S05]  /*206e0*/  LEA.HI.SX32 R8, R2, R3, 0x1b ;  /* 0x0000000302087211 */ /* 0x001fca00078fdaff */
[--C-:B------:R-:W-:Y:S01]  /*206f0*/  IMAD R2, R8, 0x50, -R4.reuse ;  /* 0x0000005008027824 */ /* 0x100fe200078e0a04 */
[----:B------:R0:W-:Y:S01]  /*20700*/  STL [R1+0x28], R8 ;  /* 0x0000280801007387 */ /* 0x0001e20000100800 */
[----:B------:R-:W-:-:S03]  /*20710*/  IMAD.MOV R4, RZ, RZ, -R4 ;  /* 0x000000ffff047224 */ /* 0x000fc600078e0a04 */
[----:B------:R-:W-:Y:S02]  /*20720*/  VIMNMX R0, R2, R0, PT ;  /* 0x0000000002007248 */ /* 0x000fe40003fe0100 */
[----:B------:R-:W-:-:S04]  /*20730*/  VIMNMX R2, RZ, R4, !PT ;  /* 0x00000004ff027248 */ /* 0x000fc80007fe0100 */
[----:B------:R-:W-:Y:S01]  /*20740*/  ISETP.GT.AND P1, PT, R0, R2, PT ;  /* 0x000000020000720c */ /* 0x000fe20003f24270 */
[----:B0-----:R-:W-:-:S04]  /*20750*/  IMAD.WIDE.U32 R8, R2, -0x33333333, RZ ;  /* 0xcccccccd02087825 */ /* 0x001fc800078e00ff */
[----:B------:R-:W-:-:S06]  /*20760*/  IMAD.MOV.U32 R8, RZ, RZ, RZ ;  /* 0x000000ffff087224 */ /* 0x000fcc00078e00ff */
[----:B------:R0:W5:Y:S02]  /*20770*/  @P0 LDG.E R8, desc[UR4][R6.64] ;  /* 0x0000000406080981 */ /* 0x000164000c1e1900 */
[----:B------:R-:W-:Y:S01]  /*20780*/  @P1 VIADD R3, R0, 0x4f ;  /* 0x0000004f00031836 */ /* 0x000fe20000000000 */
[----:B------:R-:W-:-:S03]  /*20790*/  SHF.R.U32.HI R0, RZ, 0x6, R9 ;  /* 0x00000006ff007819 */ /* 0x000fc60000011609 */
[----:B------:R-:W-:-:S04]  /*207a0*/  @P1 IMAD.HI R2, R3, 0x66666667, RZ ;  /* 0x6666666703021827 */ /* 0x000fc800078e02ff */
[----:B------:R-:W-:Y:S01]  /*207b0*/  IMAD.MOV.U32 R4, RZ, RZ, R0 ;  /* 0x000000ffff047224 */ /* 0x000fe200078e0000 */
[----:B------:R-:W-:-:S04]  /*207c0*/  @P1 SHF.R.U32.HI R3, RZ, 0x1f, R2 ;  /* 0x0000001fff031819 */ /* 0x000fc80000011602 */
[----:B------:R-:W-:Y:S01]  /*207d0*/  @P1 LEA.HI.SX32 R4, R2, R3, 0x1b ;  /* 0x0000000302041211 */ /* 0x000fe200078fdaff */
[----:B------:R-:W-:-:S05]  /*207e0*/  IMAD.IADD R2, R10, 0x1, R5 ;  /* 0x000000010a027824 */ /* 0x000fca00078e0205 */
[----:B------:R0:W-:Y:S01]  /*207f0*/  STL [R1+0x4], R2 ;  /* 0x0000040201007387 */ /* 0x0001e20000100800 */
[----:B------:R-:W-:-:S13]  /*20800*/  ISETP.GT.AND P1, PT, R4, R0, PT ;  /* 0x000000000400720c */ /* 0x000fda0003f24270 */
[----:B0-----:R-:W-:Y:S05]  /*20810*/  @!P1 BRA `(.L_x_693) ;  /* 0x0000000c00b09947 */ /* 0x001fea0003800000 */
[----:B------:R-:W0:Y:S01]  /*20820*/  LDC R2, c[0x0][0x428] ;  /* 0x00010a00ff027b82 */ /* 0x000e220000000800 */
[----:B------:R-:W-:Y:S01]  /*20830*/  UMOV UR4, 0xffffffff ;  /* 0xffffffff00047882 */ /* 0x000fe20000000000 */
[----:B0-----:R-:W-:Y:S01]  /*20840*/  ISETP.NE.AND P1, PT, R2, 0x1, PT ;  /* 0x000000010200780c */ /* 0x001fe20003f25270 */
[----:B------:R-:W-:-:S12]  /*20850*/  IMAD.MOV.U32 R2, RZ, RZ, R18 ;  /* 0x000000ffff027224 */ /* 0x000fd800078e0012 */
[----:B------:R-:W0:Y:S08]  /*20860*/  @P1 LDC R3, c[0x0][0x42c] ;  /* 0x00010b00ff031b82 */ /* 0x000e300000000800 */
[----:B------:R-:W1:Y:S01]  /*20870*/  @P1 LDC R5, c[0x0][0x430] ;  /* 0x00010c00ff051b82 */ /* 0x000e620000000800 */
[----:B0-----:R-:W-:-:S05]  /*20880*/  @P1 IMAD.HI.U32 R3, R18, R3, RZ ;  /* 0x0000000312031227 */ /* 0x001fca00078e00ff */
[----:B-1----:R-:W-:Y:S02]  /*20890*/  @P1 SHF.R.U32.HI R2, RZ, R5, R3 ;  /* 0x00000005ff021219 */ /* 0x002fe40000011603 */
[----:B------:R-:W-:Y:S01]  /*208a0*/  SEL R3, R11, RZ, !P0 ;  /* 0x000000ff0b037207 */ /* 0x000fe20004000000 */
[----:B------:R-:W-:Y:S06]  /*208b0*/  BRA.DIV UR4, `(.L_x_694) ;  /* 0x0000005a04bc7947 */ /* 0x000fec000b800000 */
.L_x_822:
[----:B------:R-:W-:-:S03]  /*208c0*/  UMOV UR4, 0xffffffff ;  /* 0xffffffff00047882 */ /* 0x000fc60000000000 */
[----:B------:R-:W-:Y:S05]  /*208d0*/  BRA.DIV UR4, `(.L_x_695) ;  /* 0x0000005a04e87947 */ /* 0x000fea000b800000 */
[----:B------:R-:W-:-:S13]  /*208e0*/  ELECT P6, URZ, PT ;  /* 0x00000000003f782f */ /* 0x000fda00038c0000 */
.L_x_825:
[----:B------:R-:W2:Y:S01]  /*208f0*/  LDL R5, [R1+0x34] ;  /* 0x0000340001057983 */ /* 0x000ea20000100800 */
[----:B------:R-:W-:Y:S01]  /*20900*/  BSSY B1, `(.L_x_696) ;  /* 0x000000b000017945 */ /* 0x000fe20003800000 */
[----:B------:R-:W0:Y:S01]  /*20910*/  S2R R9, SR_CgaCtaId ;  /* 0x0000000000097919 */ /* 0x000e220000008800 */
[----:B--2---:R-:W-:-:S05]  /*20920*/  VIADD R5, R5, 0x1 ;  /* 0x0000000105057836 */ /* 0x004fca0000000000 */
[----:B------:R-:W-:-:S04]  /*20930*/  LEA.HI R6, R5, R5, RZ, 0x1 ;  /* 0x0000000505067211 */ /* 0x000fc800078f08ff */
[----:B------:R-:W-:-:S05]  /*20940*/  LOP3.LUT R6, R6, 0xfffffffe, RZ, 0xc0, !PT ;  /* 0xfffffffe06067812 */ /* 0x000fca00078ec0ff */
[----:B------:R-:W-:Y:S01]  /*20950*/  IMAD.IADD R5, R5, 0x1, -R6 ;  /* 0x0000000105057824 */ /* 0x000fe200078e0a06 */
[----:B------:R-:W-:-:S04]  /*20960*/  MOV R6, 0x400 ;  /* 0x0000040000067802 */ /* 0x000fc80000000f00 */
[----:B0-----:R-:W-:Y:S02]  /*20970*/  LEA R9, R9, R6, 0x18 ;  /* 0x0000000609097211 */ /* 0x001fe400078ec0ff */
[----:B------:R-:W-:-:S04]  /*20980*/  SHF.L.U32 R5, R5, 0x1f, RZ ;  /* 0x0000001f05057819 */ /* 0x000fc800000006ff */
[----:B------:R-:W0:Y:S02]  /*20990*/  SYNCS.PHASECHK.TRANS64.TRYWAIT P0, [R9+URZ+0x38820], R5 ;  /* 0x03882005090075a7 */ /* 0x000e24000800017f */
[----:B0-----:R-:W-:Y:S05]  /*209a0*/  @!P0 BRA `(.L_x_697) ;  /* 0x0000005800d48947 */ /* 0x001fea0003800000 */
.L_x_826:
[----:B------:R-:W-:Y:S05]  /*209b0*/  BSYNC B1 ;  /* 0x0000000000017941 */ /* 0x000fea0003800000 */
.L_x_696:
[----:B------:R-:W-:Y:S04]  /*209c0*/  BSSY B1, `(.L_x_698) ;  /* 0x000005a000017945 */ /* 0x000fe80003800000 */
[----:B------:R-:W-:Y:S05]  /*209d0*/  @!P6 BRA `(.L_x_699) ;  /* 0x000000040060e947 */ /* 0x000fea0003800000 */
[----:B------:R-:W0:Y:S04]  /*209e0*/  LDL R7, [R1+0x10] ;  /* 0x0000100001077983 */ /* 0x000e280000100800 */
[----:B------:R-:W2:Y:S01]  /*209f0*/  LDL R6, [R1+0x14] ;  /* 0x0000140001067983 */ /* 0x000ea20000100800 */
[----:B0-----:R-:W-:Y:S01]  /*20a00*/  IMAD R5, R7, 0x8, R9 ;  /* 0x0000000807057824 */ /* 0x001fe200078e0209 */
[----:B--2---:R-:W-:-:S04]  /*20a10*/  SHF.L.U32 R10, R6, 0x1f, RZ ;  /* 0x0000001f060a7819 */ /* 0x004fc800000006ff */
[----:B------:R-:W0:Y:S02]  /*20a20*/  SYNCS.PHASECHK.TRANS64.TRYWAIT P0, [R5+URZ+0x388a0], R10 ;  /* 0x0388a00a050075a7 */ /* 0x000e24000800017f */
[----:B0-----:R-:W-:Y:S05]  /*20a30*/  @!P0 BRA `(.L_x_700) ;  /* 0x0000005800c48947 */ /* 0x001fea0003800000 */
.L_x_827:
[----:B------:R-:W1:Y:S02]  /*20a40*/  S2R R6, SR_TID.X ;  /* 0x0000000000067919 */ /* 0x000e640000002100 */
[----:B-1----:R-:W-:-:S04]  /*20a50*/  LOP3.LUT R6, R6, 0x7f, RZ, 0xc0, !PT ;  /* 0x0000007f06067812 */ /* 0x002fc800078ec0ff */
[----:B------:R-:W-:-:S13]  /*20a60*/  ISETP.NE.AND P1, PT, R6, RZ, PT ;  /* 0x000000ff0600720c */ /* 0x000fda0003f25270 */
        /* <DEDUP_REMOVED lines=8> */
.L_x_701:
[----:B-1----:R-:W2:Y:S01]  /*20af0*/  LDL R6, [R1+0x10] ;  /* 0x0000100001067983 */ /* 0x002ea20000100800 */
[----:B------:R-:W-:Y:S01]  /*20b00*/  R2UR UR9, R5 ;  /* 0x00000000050972ca */ /* 0x000fe200000e0000 */
[----:B-----5:R-:W-:Y:S01]  /*20b10*/  IMAD R7, R4, 0x50, R8 ;  /* 0x0000005004077824 */ /* 0x020fe200078e0208 */
[----:B------:R-:W-:Y:S01]  /*20b20*/  UIADD3 UR4, UP0, UR38, 0x570, URZ ;  /* 0x0000057026047890 */ /* 0x000fe2000ff1e03f */
[----:B------:R-:W-:Y:S01]  /*20b30*/  R2UR UR12, R2 ;  /* 0x00000000020c72ca */ /* 0x000fe200000e0000 */
[----:B------:R-:W-:Y:S01]  /*20b40*/  UMOV UR10, URZ ;  /* 0x0000003f000a7c82 */ /* 0x000fe20008000000 */
[----:B------:R-:W-:Y:S01]  /*20b50*/  VIADD R7, R7, 0xffffffb0 ;  /* 0xffffffb007077836 */ /* 0x000fe20000000000 */
[----:B------:R-:W-:Y:S01]  /*20b60*/  R2UR UR13, R3 ;  /* 0x00000000030d72ca */ /* 0x000fe200000e0000 */
[----:B------:R-:W-:Y:S01]  /*20b70*/  UIADD3.X UR5, URZ, UR39, URZ, UP0, !UPT ;  /* 0x000000273f057290 */ /* 0x000fe200087fe43f */
[----:B------:R-:W-:Y:S02]  /*20b80*/  UMOV UR6, 0x0 ;  /* 0x0000000000067882 */ /* 0x000fe40000000000 */
[----:B------:R-:W-:Y:S01]  /*20b90*/  R2UR UR11, R7 ;  /* 0x00000000070b72ca */ /* 0x000fe200000e0000 */
[----:B------:R-:W-:Y:S01]  /*20ba0*/  UMOV UR7, 0x12f00000 ;  /* 0x12f0000000077882 */ /* 0x000fe20000000000 */
[----:B------:R-:W-:Y:S01]  /*20bb0*/  UMOV UR17, 0x40 ;  /* 0x0000004000117882 */ /* 0x000fe20000000000 */
[----:B------:R-:W-:Y:S01]  /*20bc0*/  UIADD3 UR9, UR9, 0x38890, URZ ;  /* 0x0003889009097890 */ /* 0x000fe2000fffe03f */
[----:B--2---:R-:W-:-:S05]  /*20bd0*/  IMAD R6, R6, 0xa000, R9 ;  /* 0x0000a00006067824 */ /* 0x004fca00078e0209 */
[----:B------:R-:W-:-:S13]  /*20be0*/  R2UR UR16, R6 ;  /* 0x00000000061072ca */ /* 0x000fda00000e0000 */
[----:B------:R-:W-:Y:S02]  /*20bf0*/  UIADD3 UR8, UR16, 0x24400, URZ ;  /* 0x0002440010087890 */ /* 0x000fe4000fffe03f */
        /* <DEDUP_REMOVED lines=14> */
[----:B------:R1:W-:Y:S01]  /*20ce0*/  UTMALDG.4D [UR8], [UR4], desc[UR6] ;  /* 0x00000608040075b4 */ /* 0x0003e20008019000 */
[----:B------:R-:W2:Y:S02]  /*20cf0*/  SYNCS.PHASECHK.TRANS64.TRYWAIT P0, [R5+URZ+0x388c0], R10 ;  /* 0x0388c00a050075a7 */ /* 0x000ea4000800017f */
[----:B-12---:R-:W-:Y:S05]  /*20d00*/  @!P0 BRA `(.L_x_702) ;  /* 0x0000005800248947 */ /* 0x006fea0003800000 */
.L_x_828:
[----:B------:R-:W-:Y:S05]  /*20d10*/  @P1 BRA `(.L_x_703) ;  /* 0x00000000001c1947 */ /* 0x000fea0003800000 */
[----:B------:R-:W2:Y:S01]  /*20d20*/  S2R R11, SR_TID.X ;  /* 0x00000000000b7919 */ /* 0x000ea20000002100 */
[----:B01----:R-:W-:-:S04]  /*20d30*/  IMAD.MOV.U32 R10, RZ, RZ, 0xa000 ;  /* 0x0000a000ff0a7424 */ /* 0x003fc800078e00ff */
[----:B------:R3:W-:Y:S01]  /*20d40*/  SYNCS.ARRIVE.TRANS64 RZ, [R5+URZ+0x388b0], R10 ;  /* 0x0388b00a05ff79a7 */ /* 0x0007e2000800003f */
[----:B--2---:R-:W-:-:S04]  /*20d50*/  LOP3.LUT R11, R11, 0x1f, RZ, 0xc0, !PT ;  /* 0x0000001f0b0b7812 */ /* 0x004fc800078ec0ff */
[----:B------:R-:W-:-:S13]  /*20d60*/  ISETP.NE.AND P0, PT, R11, RZ, PT ;  /* 0x000000ff0b00720c */ /* 0x000fda0003f05270 */
[----:B---3--:R-:W-:Y:S05]  /*20d70*/  @!P0 BRA `(.L_x_703) ;  /* 0x0000000000048947 */ /* 0x008fea0003800000 */
[----:B------:R-:W-:Y:S01]  /*20d80*/  BPT.TRAP 0x1 ;  /* 0x000000040000795c */ /* 0x000fe20000300000 */
.L_x_703:
[----:B------:R-:W-:Y:S01]  /*20d90*/  R2UR UR16, R6 ;  /* 0x00000000061072ca */ /* 0x000fe200000e0000 */
[----:B------:R-:W-:Y:S01]  /*20da0*/  UIADD3 UR4, UP0, UR38, 0x670, URZ ;  /* 0x0000067026047890 */ /* 0x000fe2000ff1e03f */
[----:B------:R-:W-:Y:S01]  /*20db0*/  R2UR UR9, R5 ;  /* 0x00000000050972ca */ /* 0x000fe200000e0000 */
[----:B------:R-:W-:Y:S01]  /*20dc0*/  UMOV UR10, URZ ;  /* 0x0000003f000a7c82 */ /* 0x000fe20008000000 */
[----:B------:R-:W-:Y:S01]  /*20dd0*/  R2UR UR11, R7 ;  /* 0x00000000070b72ca */ /* 0x000fe200000e0000 */
[----:B------:R-:W-:Y:S01]  /*20de0*/  UIADD3.X UR5, URZ, UR39, URZ, UP0, !UPT ;  /* 0x000000273f057290 */ /* 0x000fe200087fe43f */
[----:B------:R-:W-:Y:S01]  /*20df0*/  R2UR UR12, R2 ;  /* 0x00000000020c72ca */ /* 0x000fe200000e0000 */
[----:B------:R-:W-:Y:S01]  /*20e00*/  UMOV UR6, 0x0 ;  /* 0x0000000000067882 */ /* 0x000fe20000000000 */
[----:B------:R-:W-:Y:S01]  /*20e10*/  R2UR UR13, R3 ;  /* 0x00000000030d72ca */ /* 0x000fe200000e0000 */
[----:B------:R-:W-:Y:S01]  /*20e20*/  UMOV UR7, 0x12f00000 ;  /* 0x12f0000000077882 */ /* 0x000fe20000000000 */
[----:B------:R-:W-:-:S03]  /*20e30*/  UMOV UR17, 0x40 ;  /* 0x0000004000117882 */ /* 0x000fc60000000000 */
[----:B------:R-:W-:Y:S02]  /*20e40*/  UIADD3 UR8, UR16, 0x400, URZ ;  /* 0x0000040010087890 */ /* 0x000fe4000fffe03f */
[----:B------:R-:W-:Y:S02]  /*20e50*/  UIADD3 UR9, UR9, 0x388b0, URZ ;  /* 0x000388b009097890 */ /* 0x000fe4000fffe03f */
[----:B------:R-:W-:Y:S02]  /*20e60*/  UIADD3 UR14, UR16, 0x2c00, URZ ;  /* 0x00002c00100e7890 */ /* 0x000fe4000fffe03f */
[----:B------:R-:W-:Y:S02]  /*20e70*/  UIADD3 UR15, UR16, 0x5400, URZ ;  /* 0x00005400100f7890 */ /* 0x000fe4000fffe03f */
[----:B------:R-:W-:-:S03]  /*20e80*/  UIADD3 UR16, UR16, 0x7c00, URZ ;  /* 0x00007c0010107890 */ /* 0x000fc6000fffe03f */
        /* <DEDUP_REMOVED lines=13> */
.L_x_699:
[----:B------:R-:W-:Y:S05]  /*20f60*/  BSYNC B1 ;  /* 0x0000000000017941 */ /* 0x000fea0003800000 */
.L_x_698:
[----:B01----:R-:W2:Y:S04]  /*20f70*/  LDL.LU R5, [R1+0x10] ;  /* 0x0000100001057983 */ /* 0x003ea80000300800 */
[----:B------:R-:W3:Y:S01]  /*20f80*/  LDL.LU R7, [R1+0x14] ;  /* 0x0000140001077983 */ /* 0x000ee20000300800 */
[----:B------:R-:W-:Y:S01]  /*20f90*/  PLOP3.LUT P2, PT, PT, PT, PT, 0x8, 0x0 ;  /* 0x000000000000781c */ /* 0x000fe20003f4e170 */
[----:B--2---:R-:W-:-:S05]  /*20fa0*/  VIADD R5, R5, 0x1 ;  /* 0x0000000105057836 */ /* 0x004fca0000000000 */
[----:B------:R-:W-:-:S04]  /*20fb0*/  ISETP.NE.AND P0, PT, R5, 0x2, PT ;  /* 0x000000020500780c */ /* 0x000fc80003f05270 */
[----:B------:R-:W-:Y:S02]  /*20fc0*/  SEL R6, RZ, 0x1, P0 ;  /* 0x00000001ff067807 */ /* 0x000fe40000000000 */
[----:B------:R-:W-:Y:S02]  /*20fd0*/  SEL R10, R5, RZ, P0 ;  /* 0x000000ff050a7207 */ /* 0x000fe40000000000 */
[----:B---3--:R-:W-:Y:S02]  /*20fe0*/  LOP3.LUT R7, R7, R6, RZ, 0x3c, !PT ;  /* 0x0000000607077212 */ /* 0x008fe400078e3cff */
[----:B------:R-:W-:Y:S01]  /*20ff0*/  IADD3 R5, R4, -0x2, RZ ;  /* 0xfffffffe04057810 */ /* 0x000fe20007ffe0ff */
[----:B------:R0:W-:Y:S03]  /*21000*/  STL [R1+0x10], R10 ;  /* 0x0000100a01007387 */ /* 0x0001e60000100800 */
[----:B------:R-:W-:Y:S01]  /*21010*/  ISETP.GE.AND P0, PT, R5, R0, PT ;  /* 0x000000000500720c */ /* 0x000fe20003f06270 */
[----:B------:R0:W-:-:S12]  /*21020*/  STL [R1+0x14], R7 ;  /* 0x0000140701007387 */ /* 0x0001d80000100800 */
[----:B0-----:R-:W-:Y:S05]  /*21030*/  @!P0 BRA `(.L_x_693) ;  /* 0x0000000400a88947 */ /* 0x001fea0003800000 */
[C---:B-----5:R-:W-:Y:S02]  /*21040*/  IMAD R5, R4.reuse, 0x50, R8 ;  /* 0x0000005004057824 */ /* 0x060fe400078e0208 */
[----:B------:R-:W-:Y:S02]  /*21050*/  VIADD R4, R4, 0xffffffff ;  /* 0xffffffff04047836 */ /* 0x000fe40000000000 */
[----:B------:R-:W-:-:S07]  /*21060*/  VIADD R5, R5, 0xffffff60 ;  /* 0xffffff6005057836 */ /* 0x000fce0000000000 */
.L_x_710:
[----:B------:R-:W-:Y:S05]  /*21070*/  YIELD ;  /* 0x0000000000007946 */ /* 0x000fea0003800000 */
[----:B------:R-:W-:Y:S04]  /*21080*/  BSSY B1, `(.L_x_704) ;  /* 0x0000058000017945 */ /* 0x000fe80003800000 */
[----:B0-----:R-:W-:Y:S05]  /*21090*/  @!P6 BRA `(.L_x_705) ;  /* 0x000000040058e947 */ /* 0x001fea0003800000 */
[----:B------:R-:W2:Y:S04]  /*210a0*/  LDL R6, [R1+0x10] ;  /* 0x0000100001067983 */ /* 0x000ea80000100800 */
[----:B------:R-:W3:Y:S01]  /*210b0*/  LDL R7, [R1+0x14] ;  /* 0x0000140001077983 */ /* 0x000ee20000100800 */
[----:B--2---:R-:W-:Y:S01]  /*210c0*/  IMAD R6, R6, 0x8, R9 ;  /* 0x0000000806067824 */ /* 0x004fe200078e0209 */
[----:B---3--:R-:W-:-:S04]  /*210d0*/  SHF.L.U32 R7, R7, 0x1f, RZ ;  /* 0x0000001f07077819 */ /* 0x008fc800000006ff */
[----:B------:R-:W0:Y:S02]  /*210e0*/  SYNCS.PHASECHK.TRANS64.TRYWAIT P0, [R6+URZ+0x388a0], R7 ;  /* 0x0388a007060075a7 */ /* 0x000e24000800017f */
[----:B0-----:R-:W-:Y:S05]  /*210f0*/  @!P0 BRA `(.L_x_706) ;  /* 0x00000054003c8947 */ /* 0x001fea0003800000 */
.L_x_829:
        /* <DEDUP_REMOVED lines=11> */
.L_x_707:
[----:B-1----:R-:W2:Y:S01]  /*211b0*/  LDL R8, [R1+0x10] ;  /* 0x0000100001087983 */ /* 0x002ea20000100800 */
        /* <DEDUP_REMOVED lines=8> */
[----:B------:R-:W-:Y:S01]  /*21240*/  UMOV UR7, 0x12f00000 ;  /* 0x12f0000000077882 */ /* 0x000fe20000000000 */
[----:B------:R-:W-:-:S04]  /*21250*/  UMOV UR17, 0x40 ;  /* 0x0000004000117882 */ /* 0x000fc80000000000 */
        /* <DEDUP_REMOVED lines=21> */
.L_x_830:
        /* <DEDUP_REMOVED lines=8> */
.L_x_709:
        /* <DEDUP_REMOVED lines=29> */
.L_x_705:
[----:B------:R-:W-:Y:S05]  /*21600*/  BSYNC B1 ;  /* 0x0000000000017941 */ /* 0x000fea0003800000 */
.L_x_704:
[----:B01----:R-:W2:Y:S04]  /*21610*/  LDL.LU R6, [R1+0x10] ;  /* 0x0000100001067983 */ /* 0x003ea80000300800 */
[----:B------:R-:W3:Y:S01]  /*21620*/  LDL.LU R7, [R1+0x14] ;  /* 0x0000140001077983 */ /* 0x000ee20000300800 */
[----:B------:R-:W-:Y:S02]  /*21630*/  VIADD R4, R4, 0xffffffff ;  /* 0xffffffff04047836 */ /* 0x000fe40000000000 */
[----:B------:R-:W-:Y:S02]  /*21640*/  VIADD R5, R5, 0xffffffb0 ;  /* 0xffffffb005057836 */ /* 0x000fe40000000000 */
[----:B--2---:R-:W-:-:S05]  /*21650*/  VIADD R6, R6, 0x1 ;  /* 0x0000000106067836 */ /* 0x004fca0000000000 */
[----:B------:R-:W-:-:S04]  /*21660*/  ISETP.NE.AND P0, PT, R6, 0x2, PT ;  /* 0x000000020600780c */ /* 0x000fc80003f05270 */
[----:B------:R-:W-:Y:S02]  /*21670*/  SEL R8, R6, RZ, P0 ;  /* 0x000000ff06087207 */ /* 0x000fe40000000000 */
[----:B------:R-:W-:Y:S02]  /*21680*/  SEL R6, RZ, 0x1, P0 ;  /* 0x00000001ff067807 */ /* 0x000fe40000000000 */
[----:B------:R-:W-:Y:S01]  /*21690*/  ISETP.GT.AND P0, PT, R4, R0, PT ;  /* 0x000000000400720c */ /* 0x000fe20003f04270 */
[----:B------:R0:W-:Y:S01]  /*216a0*/  STL [R1+0x10], R8 ;  /* 0x0000100801007387 */ /* 0x0001e20000100800 */
[----:B---3--:R-:W-:-:S05]  /*216b0*/  LOP3.LUT R7, R7, R6, RZ, 0x3c, !PT ;  /* 0x0000000607077212 */ /* 0x008fca00078e3cff */
[----:B------:R0:W-:Y:S06]  /*216c0*/  STL [R1+0x14], R7 ;  /* 0x0000140701007387 */ /* 0x0001ec0000100800 */
[----:B------:R-:W-:Y:S05]  /*216d0*/  @P0 BRA `(.L_x_710) ;  /* 0xfffffff800640947 */ /* 0x000fea000383ffff */
.L_x_693:
[----:B------:R-:W-:Y:S05]  /*216e0*/  BSYNC B0 ;  /* 0x0000000000007941 */ /* 0x000fea0003800000 */
.L_x_692:
[----:B------:R-:W2:Y:S01]  /*216f0*/  LDL R6, [R1+0x38] ;  /* 0x0000380001067983 */ /* 0x000ea20000100800 */
[----:B------:R-:W-:Y:S05]  /*21700*/  @!P2 WARPSYNC.ALL ;  /* 0x000000000000a948 */ /* 0x000fea0003800000 */
[----:B------:R-:W-:Y:S01]  /*21710*/  BSSY B6, `(.L_x_711) ;  /* 0x000036c000067945 */ /* 0x000fe20003800000 */
[----:B------:R-:W-:Y:S01]  /*21720*/  @!P2 BAR.SYNC.DEFER_BLOCKING 0xc, 0x120 ;  /* 0x030480000000ab1d */ /* 0x000fe20000010000 */
[----:B--2---:R-:W-:-:S13]  /*21730*/  ISETP.GT.AND P0, PT, R6, RZ, PT ;  /* 0x000000ff0600720c */ /* 0x004fda0003f04270 */
[----:B------:R-:W-:Y:S05]  /*21740*/  @P0 BRA `(.L_x_712) ;  /* 0x0000000000480947 */ /* 0x000fea0003800000 */
[----:B------:R-:W1:Y:S02]  /*21750*/  S2R R6, SR_TID.X ;  /* 0x0000000000067919 */ /* 0x000e640000002100 */
[----:B-1----:R-:W-:-:S04]  /*21760*/  LOP3.LUT R6, R6, 0x1f, RZ, 0xc0, !PT ;  /* 0x0000001f06067812 */ /* 0x002fc800078ec0ff */
[----:B------:R-:W-:-:S13]  /*21770*/  ISETP.NE.AND P1, PT, R6, RZ, PT ;  /* 0x000000ff0600720c */ /* 0x000fda0003f25270 */
[----:B------:R-:W-:Y:S05]  /*21780*/  @P1 BRA `(.L_x_713) ;  /* 0x0000003400901947 */ /* 0x000fea0003800000 */
[----:B0-----:R-:W0:Y:S01]  /*21790*/  S2R R7, SR_LANEID ;  /* 0x0000000000077919 */ /* 0x001e220000000000 */
[----:B------:R-:W-:Y:S01]  /*217a0*/  VOTEU.ANY UR4, UPT, PT ;  /* 0x0000000000047886 */ /* 0x000fe200038e0100 */
[----:B------:R-:W1:Y:S01]  /*217b0*/  LDC.64 R2, c[0x0][0xc38] ;  /* 0x00030e00ff027b82 */ /* 0x000e620000000a00 */
[----:B------:R-:W0:Y:S01]  /*217c0*/  FLO.U32 R0, UR4 ;  /* 0x0000000400007d00 */ /* 0x000e2200080e0000 */
[----:B------:R-:W-:-:S07]  /*217d0*/  ULDC.64 UR6, c[0x0][0x208] ;  /* 0x0000820000067ab9 */ /* 0x000fce0000000a00 */
[----:B------:R-:W1:Y:S01]  /*217e0*/  POPC R5, UR4 ;  /* 0x0000000400057d09 */ /* 0x000e620008000000 */
[----:B0-----:R-:W-:-:S13]  /*217f0*/  ISETP.EQ.U32.AND P0, PT, R0, R7, PT ;  /* 0x000000070000720c */ /* 0x001fda0003f02070 */
[----:B-1----:R-:W2:Y:S01]  /*21800*/  @P0 ATOMG.E.ADD.STRONG.GPU PT, R3, desc[UR6][R2.64], R5 ;  /* 0x00000005020309a8 */ /* 0x002ea200081ee1c6 */
[----:B------:R-:W0:Y:S02]  /*21810*/  S2R R4, SR_LTMASK ;  /* 0x0000000000047919 */ /* 0x000e240000003900 */
[----:B0-----:R-:W-:-:S04]  /*21820*/  LOP3.LUT R4, R4, UR4, RZ, 0xc0, !PT ;  /* 0x0000000404047c12 */ /* 0x001fc8000f8ec0ff */
[----:B------:R-:W0:Y:S01]  /*21830*/  POPC R7, R4 ;  /* 0x0000000400077309 */ /* 0x000e220000000000 */
[----:B--2---:R-:W0:Y:S02]  /*21840*/  SHFL.IDX PT, R0, R3, R0, 0x1f ;  /* 0x00001f0003007589 */ /* 0x004e2400000e0000 */
[----:B0-----:R-:W-:Y:S01]  /*21850*/  IADD3 R16, R0, UR36, R7 ;  /* 0x0000002400107c10 */ /* 0x001fe2000fffe007 */
[----:B------:R-:W-:Y:S06]  /*21860*/  BRA `(.L_x_713) ;  /* 0x0000003400587947 */ /* 0x000fec0003800000 */
.L_x_712:
[----:B------:R-:W1:Y:S01]  /*21870*/  S2R R0, SR_CgaCtaId ;  /* 0x0000000000007919 */ /* 0x000e620000008800 */
[----:B------:R-:W-:-:S04]  /*21880*/  MOV R2, 0x400 ;  /* 0x0000040000027802 */ /* 0x000fc80000000f00 */
[----:B-1----:R-:W-:-:S05]  /*21890*/  LEA R3, R0, R2, 0x18 ;  /* 0x0000000200037211 */ /* 0x002fca00078ec0ff */
[----:B------:R1:W-:Y:S01]  /*218a0*/  STL [R1+0x20], R3 ;  /* 0x0000200301007387 */ /* 0x0003e20000100800 */
[----:B------:R-:W-:-:S05]  /*218b0*/  VIADD R0, R3, 0x24400 ;  /* 0x0002440003007836 */ /* 0x000fca0000000000 */
[----:B------:R-:W-:-:S13]  /*218c0*/  LOP3.LUT P0, RZ, R0, 0x3ff, RZ, 0xc0, !PT ;  /* 0x000003ff00ff7812 */ /* 0x000fda000780c0ff */
[----:B-1----:R-:W-:Y:S05]  /*218d0*/  @!P0 BRA `(.L_x_714) ;  /* 0x0000000000408947 */ /* 0x002fea0003800000 */
[----:B------:R-:W-:Y:S01]  /*218e0*/  MOV R2, 0x0 ;  /* 0x0000000000027802 */ /* 0x000fe20000000f00 */
[----:B------:R-:W-:Y:S01]  /*218f0*/  ULDC.64 UR6, c[0x4][0x1b8] ;  /* 0x01006e0000067ab9 */ /* 0x000fe20000000a00 */
[----:B------:R-:W-:Y:S01]  /*21900*/  ULDC.64 UR8, c[0x4][0x1c0] ;  /* 0x0100700000087ab9 */ /* 0x000fe20000000a00 */
[----:B------:R-:W-:Y:S01]  /*21910*/  ULDC.64 UR4, c[0x4][0x118] ;  /* 0x0100460000047ab9 */ /* 0x000fe20000000a00 */
[----:B------:R-:W-:Y:S02]  /*21920*/  IMAD.U32 R4, RZ, RZ, UR6 ;  /* 0x00000006ff047e24 */ /* 0x000fe4000f8e00ff */
[----:B------:R-:W1:Y:S01]  /*21930*/  LDC.64 R2, c[0x4][R2] ;  /* 0x0100000002027b82 */ /* 0x000e620000000a00 */
[----:B------:R-:W-:Y:S02]  /*21940*/  IMAD.U32 R5, RZ, RZ, UR7 ;  /* 0x00000007ff057e24 */ /* 0x000fe4000f8e00ff */
[----:B------:R-:W-:Y:S02]  /*21950*/  IMAD.U32 R6, RZ, RZ, UR8 ;  /* 0x00000008ff067e24 */ /* 0x000fe4000f8e00ff */
[----:B0-----:R-:W-:-:S02]  /*21960*/  IMAD.U32 R7, RZ, RZ, UR9 ;  /* 0x00000009ff077e24 */ /* 0x001fc4000f8e00ff */
[----:B------:R-:W-:Y:S02]  /*21970*/  IMAD.U32 R10, RZ, RZ, UR4 ;  /* 0x00000004ff0a7e24 */ /* 0x000fe4000f8e00ff */
[----:B------:R-:W-:Y:S02]  /*21980*/  IMAD.U32 R11, RZ, RZ, UR5 ;  /* 0x00000005ff0b7e24 */ /* 0x000fe4000f8e00ff */
[----:B-----5:R-:W-:Y:S02]  /*21990*/  IMAD.MOV.U32 R8, RZ, RZ, 0x70 ;  /* 0x00000070ff087424 */ /* 0x020fe400078e00ff */
[----:B------:R-:W-:Y:S02]  /*219a0*/  IMAD.MOV.U32 R12, RZ, RZ, 0x1 ;  /* 0x00000001ff0c7424 */ /* 0x000fe400078e00ff */
[----:B------:R-:W-:-:S07]  /*219b0*/  IMAD.MOV.U32 R13, RZ, RZ, RZ ;  /* 0x000000ffff0d7224 */ /* 0x000fce00078e00ff */
[----:B------:R-:W-:-:S07]  /*219c0*/  LEPC R20, `(.L_x_714) ;  /* 0x000000001014794e */ /* 0x000fce0000000000 */
[----:B-1----:R-:W-:Y:S05]  /*219d0*/  CALL.ABS.NOINC R2 ;  /* 0x0000000002007343 */ /* 0x002fea0003c00000 */
.L_x_714:
        /* <DEDUP_REMOVED lines=12> */
[----:B0-----:R-:W-:Y:S02]  /*21aa0*/  IMAD.U32 R7, RZ, RZ, UR9 ;  /* 0x00000009ff077e24 */ /* 0x001fe4000f8e00ff */
[----:B------:R-:W-:-:S02]  /*21ab0*/  IMAD.U32 R10, RZ, RZ, UR4 ;  /* 0x00000004ff0a7e24 */ /* 0x000fc4000f8e00ff */
[----:B------:R-:W-:Y:S02]  /*21ac0*/  IMAD.U32 R11, RZ, RZ, UR5 ;  /* 0x00000005ff0b7e24 */ /* 0x000fe4000f8e00ff */
[----:B-----5:R-:W-:Y:S02]  /*21ad0*/  IMAD.MOV.U32 R8, RZ, RZ, 0x70 ;  /* 0x00000070ff087424 */ /* 0x020fe400078e00ff */
[----:B------:R-:W-:Y:S02]  /*21ae0*/  IMAD.MOV.U32 R12, RZ, RZ, 0x1 ;  /* 0x00000001ff0c7424 */ /* 0x000fe400078e00ff */
[----:B-1----:R-:W-:-:S07]  /*21af0*/  IMAD.MOV.U32 R13, RZ, RZ, RZ ;  /* 0x000000ffff0d7224 */ /* 0x002fce00078e00ff */
[----:B------:R-:W-:-:S07]  /*21b00*/  LEPC R20, `(.L_x_716) ;  /* 0x000000001014794e */ /* 0x000fce0000000000 */
[----:B--2---:R-:W-:Y:S05]  /*21b10*/  CALL.ABS.NOINC R2 ;  /* 0x0000000002007343 */ /* 0x004fea0003c00000 */
.L_x_716:
[----:B------:R-:W-:Y:S01]  /*21b20*/  MOV R2, 0x0 ;  /* 0x0000000000027802 */ /* 0x000fe20000000f00 */
[----:B------:R-:W-:Y:S01]  /*21b30*/  ULDC.64 UR4, c[0x4][0x1b8] ;  /* 0x01006e0000047ab9 */ /* 0x000fe20000000a00 */
[----:B------:R-:W-:Y:S01]  /*21b40*/  ULDC.64 UR6, c[0x4][0x1c0] ;  /* 0x0100700000067ab9 */ /* 0x000fe20000000a00 */
[----:B------:R-:W-:Y:S01]  /*21b50*/  ULDC.64 UR8, c[0x4][0x128] ;  /* 0x01004a0000087ab9 */ /* 0x000fe20000000a00 */
[----:B------:R-:W-:Y:S02]  /*21b60*/  IMAD.U32 R4, RZ, RZ, UR4 ;  /* 0x00000004ff047e24 */ /* 0x000fe4000f8e00ff */
[----:B------:R-:W0:Y:S01]  /*21b70*/  LDC.64 R2, c[0x4][R2] ;  /* 0x0100000002027b82 */ /* 0x000e220000000a00 */
[----:B------:R-:W-:Y:S02]  /*21b80*/  IMAD.U32 R5, RZ, RZ, UR5 ;  /* 0x00000005ff057e24 */ /* 0x000fe4000f8e00ff */
[----:B------:R-:W-:Y:S02]  /*21b90*/  IMAD.U32 R6, RZ, RZ, UR6 ;  /* 0x00000006ff067e24 */ /* 0x000fe4000f8e00ff */
[----:B------:R-:W-:-:S02]  /*21ba0*/  IMAD.U32 R7, RZ, RZ, UR7 ;  /* 0x00000007ff077e24 */ /* 0x000fc4000f8e00ff */
[----:B------:R-:W-:Y:S02]  /*21bb0*/  IMAD.U32 R10, RZ, RZ, UR8 ;  /* 0x00000008ff0a7e24 */ /* 0x000fe4000f8e00ff */
[----:B------:R-:W-:Y:S02]  /*21bc0*/  IMAD.U32 R11, RZ, RZ, UR9 ;  /* 0x00000009ff0b7e24 */ /* 0x000fe4000f8e00ff */
[----:B------:R-:W-:Y:S02]  /*21bd0*/  IMAD.MOV.U32 R8, RZ, RZ, 0x70 ;  /* 0x00000070ff087424 */ /* 0x000fe400078e00ff */
[----:B------:R-:W-:Y:S02]  /*21be0*/  IMAD.MOV.U32 R12, RZ, RZ, 0x1 ;  /* 0x00000001ff0c7424 */ /* 0x000fe400078e00ff */
[----:B------:R-:W-:-:S07]  /*21bf0*/  IMAD.MOV.U32 R13, RZ, RZ, RZ ;  /* 0x000000ffff0d7224 */ /* 0x000fce00078e00ff */
[----:B------:R-:W-:-:S07]  /*21c00*/  LEPC R20, `(.L_x_715) ;  /* 0x000000001014794e */ /* 0x000fce0000000000 */
[----:B0-----:R-:W-:Y:S05]  /*21c10*/  CALL.ABS.NOINC R2 ;  /* 0x0000000002007343 */ /* 0x001fea0003c00000 */
.L_x_715:
        /* <DEDUP_REMOVED lines=8> */
[----:B------:R-:W1:Y:S02]  /*21ca0*/  S2R R6, SR_TID.X ;  /* 0x0000000000067919 */ /* 0x000e640000002100 */
[----:B-1----:R-:W-:-:S04]  /*21cb0*/  LOP3.LUT R6, R6, 0x1f, RZ, 0xc0, !PT ;  /* 0x0000001f06067812 */ /* 0x002fc800078ec0ff */
        /* <DEDUP_REMOVED lines=9> */
[----:B------:R-:W1:Y:S01]  /*21d50*/  LDC R4, c[0x0][0x428] ;  /* 0x00010a00ff047b82 */ /* 0x000e620000000800 */
[----:B------:R-:W-:-:S06]  /*21d60*/  IMAD.MOV.U32 R0, RZ, RZ, R5 ;  /* 0x000000ffff007224 */ /* 0x000fcc00078e0005 */
[----:B------:R2:W5:Y:S01]  /*21d70*/  @P0 LDG.E R0, desc[UR6][R2.64] ;  /* 0x0000000602000981 */ /* 0x000562000c1e1900 */
[----:B------:R-:W-:Y:S02]  /*21d80*/  PLOP3.LUT P1, PT, P6, PT, PT, 0x8, 0x0 ;  /* 0x000000000000781c */ /* 0x000fe4000372e170 */
[----:B-1----:R-:W-:Y:S01]  /*21d90*/  ISETP.NE.AND P0, PT, R4, 0x1, PT ;  /* 0x000000010400780c */ /* 0x002fe20003f05270 */
[----:B------:R-:W-:-:S12]  /*21da0*/  IMAD.MOV.U32 R4, RZ, RZ, R18 ;  /* 0x000000ffff047224 */ /* 0x000fd800078e0012 */
[----:B--2---:R-:W1:Y:S08]  /*21db0*/  @P0 LDC R3, c[0x0][0x42c] ;  /* 0x00010b00ff030b82 */ /* 0x004e700000000800 */
[----:B------:R-:W2:Y:S01]  /*21dc0*/  @P0 LDC R2, c[0x0][0x430] ;  /* 0x00010c00ff020b82 */ /* 0x000ea20000000800 */
[----:B-1----:R-:W-:-:S05]  /*21dd0*/  @P0 IMAD.HI.U32 R3, R18, R3, RZ ;  /* 0x0000000312030227 */ /* 0x002fca00078e00ff */
[----:B--2---:R-:W-:Y:S02]  /*21de0*/  @P0 SHF.R.U32.HI R4, RZ, R2, R3 ;  /* 0x00000002ff040219 */ /* 0x004fe40000011603 */
[----:B------:R-:W-:-:S04]  /*21df0*/  ISETP.NE.U32.AND P0, PT, RZ, UR4, PT ;  /* 0x00000004ff007c0c */ /* 0x000fc8000bf05070 */
[----:B------:R-:W-:-:S04]  /*21e00*/  ISETP.NE.AND.EX P0, PT, RZ, UR5, PT, P0 ;  /* 0x00000005ff007c0c */ /* 0x000fc8000bf05300 */
[----:B------:R-:W-:-:S09]  /*21e10*/  SEL R2, R5, RZ, !P0 ;  /* 0x000000ff05027207 */ /* 0x000fd20004000000 */
.L_x_717:
        /* <DEDUP_REMOVED lines=10> */
[----:B------:R-:W1:Y:S01]  /*21ec0*/  S2R R3, SR_TID.X ;  /* 0x0000000000037919 */ /* 0x000e620000002100 */
[----:B------:R-:W-:Y:S01]  /*21ed0*/  UMOV UR4, 0x40 ;  /* 0x0000004000047882 */ /* 0x000fe20000000000 */
[----:B-1----:R-:W-:-:S04]  /*21ee0*/  LOP3.LUT R3, R3, 0x1f, RZ, 0xc0, !PT ;  /* 0x0000001f03037812 */ /* 0x002fc800078ec0ff */
[----:B------:R-:W-:-:S04]  /*21ef0*/  ISETP.NE.AND P2, PT, R3, RZ, PT ;  /* 0x000000ff0300720c */ /* 0x000fc80003f45270 */
[----:B------:R-:W-:-:S09]  /*21f00*/  PLOP3.LUT P1, PT, P2, PT, PT, 0x8, 0x0 ;  /* 0x000000000000781c */ /* 0x000fd2000172e170 */
[----:B------:R-:W-:-:S05]  /*21f10*/  VOTEU.ALL UP0, P2 ;  /* 0x00000000003f7886 */ /* 0x000fca0001000000 */
.L_x_718:
        /* <DEDUP_REMOVED lines=15> */
.L_x_719:
        /* <DEDUP_REMOVED lines=15> */
.L_x_720:
        /* <DEDUP_REMOVED lines=9> */
[----:B0----5:R-:W0:Y:S01]  /*22190*/  LDC.64 R8, c[0x0][0x3f8] ;  /* 0x0000fe00ff087b82 */ /* 0x021e220000000a00 */
[----:B------:R-:W-:Y:S02]  /*221a0*/  ULDC.64 UR4, c[0x0][0xa08] ;  /* 0x0002820000047ab9 */ /* 0x000fe40000000a00 */
[----:B0-----:R-:W-:Y:S01]  /*221b0*/  LOP3.LUT P0, RZ, R8, UR4, RZ, 0xfc, !PT ;  /* 0x0000000408ff7c12 */ /* 0x001fe2000f80fcff */
[----:B------:R-:W-:-:S03]  /*221c0*/  UMOV UR4, 0xffffffff ;  /* 0xffffffff00047882 */ /* 0x000fc60000000000 */
[----:B------:R-:W-:-:S04]  /*221d0*/  LOP3.LUT P0, RZ, R9, UR5, RZ, 0xfc, P0 ;  /* 0x0000000509ff7c12 */ /* 0x000fc8000800fcff */
[----:B------:R-:W-:Y:S01]  /*221e0*/  SEL R5, R0, RZ, !P0 ;  /* 0x000000ff00057207 */ /* 0x000fe20004000000 */
[----:B------:R-:W-:Y:S08]  /*221f0*/  BRA.DIV UR4, `(.L_x_721) ;  /* 0x0000004604247947 */ /* 0x000ff0000b800000 */
.L_x_833:
[----:B------:R-:W2:Y:S01]  /*22200*/  LDL R3, [R1+0x28] ;  /* 0x0000280001037983 */ /* 0x000ea20000100800 */
[----:B------:R-:W-:Y:S01]  /*22210*/  UMOV UR4, 0xffffffff ;  /* 0xffffffff00047882 */ /* 0x000fe20000000000 */
[----:B------:R-:W-:Y:S01]  /*22220*/  SHF.R.S32.HI R12, RZ, 0x1f, R0 ;  /* 0x0000001fff0c7819 */ /* 0x000fe20000011400 */
[----:B--2---:R-:W-:Y:S01]  /*22230*/  VIADD R3, R3, 0xffffffff ;  /* 0xffffffff03037836 */ /* 0x004fe20000000000 */
[----:B------:R-:W-:Y:S06]  /*22240*/  BRA.DIV UR4, `(.L_x_722) ;  /* 0x0000004604447947 */ /* 0x000fec000b800000 */
[----:B------:R-:W-:-:S13]  /*22250*/  ELECT P6, URZ, PT ;  /* 0x00000000003f782f */ /* 0x000fda00038c0000 */
.L_x_836:
[----:B------:R-:W-:Y:S05]  /*22260*/  @!P6 BRA `(.L_x_723) ;  /* 0x000000040048e947 */ /* 0x000fea0003800000 */
[----:B------:R0:W-:Y:S01]  /*22270*/  STL [R1+0xc], R3 ;  /* 0x00000c0301007387 */ /* 0x0001e20000100800 */
[----:B------:R-:W-:-:S04]  /*22280*/  ISETP.NE.U32.AND P0, PT, R8, RZ, PT ;  /* 0x000000ff0800720c */ /* 0x000fc80003f05070 */
[----:B------:R-:W-:-:S13]  /*22290*/  ISETP.NE.AND.EX P0, PT, R9, RZ, PT, P0 ;  /* 0x000000ff0900720c */ /* 0x000fda0003f05300 */
[----:B0-----:R-:W-:Y:S05]  /*222a0*/  @!P0 BRA `(.L_x_724) ;  /* 0x0000000000508947 */ /* 0x001fea0003800000 */
[----:B------:R-:W0:Y:S01]  /*222b0*/  LDC R10, c[0x0][0x41c] ;  /* 0x00010700ff0a7b82 */ /* 0x000e220000000800 */
[----:B------:R-:W-:Y:S01]  /*222c0*/  MOV R5, R3 ;  /* 0x0000000300057202 */ /* 0x000fe20000000f00 */
[----:B------:R-:W-:Y:S01]  /*222d0*/  ULDC.64 UR4, c[0x0][0x408] ;  /* 0x0001020000047ab9 */ /* 0x000fe20000000a00 */
[----:B------:R-:W-:Y:S01]  /*222e0*/  ULDC.64 UR6, c[0x0][0x208] ;  /* 0x0000820000067ab9 */ /* 0x000fe20000000a00 */
[----:B0-----:R-:W-:-:S13]  /*222f0*/  ISETP.NE.AND P0, PT, R10, 0x1, PT ;  /* 0x000000010a00780c */ /* 0x001fda0003f05270 */
[----:B------:R-:W0:Y:S02]  /*22300*/  @P0 LDC.64 R6, c[0x0][0x420] ;  /* 0x00010800ff060b82 */ /* 0x000e240000000a00 */
[----:B0-----:R-:W-:-:S05]  /*22310*/  @P0 IMAD.HI.U32 R6, R3, R6, RZ ;  /* 0x0000000603060227 */ /* 0x001fca00078e00ff */
[----:B------:R-:W-:-:S05]  /*22320*/  @P0 SHF.R.U32.HI R5, RZ, R7, R6 ;  /* 0x00000007ff050219 */ /* 0x000fca0000011606 */
[----:B------:R-:W-:-:S04]  /*22330*/  IMAD.MOV R6, RZ, RZ, -R5 ;  /* 0x000000ffff067224 */ /* 0x000fc800078e0a05 */
        /* <DEDUP_REMOVED lines=11> */
.L_x_724:
        /* <DEDUP_REMOVED lines=9> */
.L_x_837:
        /* <DEDUP_REMOVED lines=11> */
.L_x_726:
        /* <DEDUP_REMOVED lines=38> */
.L_x_723:
        /* <DEDUP_REMOVED lines=55> */
.L_x_838:
[----:B------:R-:W-:Y:S05]  /*22b00*/  BSYNC B0 ;  /* 0x0000000000007941 */ /* 0x000fea0003800000 */
.L_x_727:
        /* <DEDUP_REMOVED lines=8> */
[----:B------:R-:W-:-:S05]  /*22b90*/  VIADDMNMX R13, R13, R2, 0xffffffff, !PT ;  /* 0xffffffff0d0d7446 */ /* 0x000fca0007800102 */
[C---:B------:R-:W-:Y:S02]  /*22ba0*/  IMAD.IADD R2, R6.reuse, 0x1, R13 ;  /* 0x0000000106027824 */ /* 0x040fe400078e020d */
[----:B------:R-:W-:-:S03]  /*22bb0*/  VIADD R6, R6, 0xfffffffe ;  /* 0xfffffffe06067836 */ /* 0x000fc60000000000 */
[----:B------:R-:W-:-:S04]  /*22bc0*/  LOP3.LUT R2, R2, 0x1, RZ, 0xc0, !PT ;  /* 0x0000000102027812 */ /* 0x000fc800078ec0ff */
[----:B------:R-:W-:-:S13]  /*22bd0*/  ISETP.NE.U32.AND P0, PT, R2, 0x1, PT ;  /* 0x000000010200780c */ /* 0x000fda0003f05070 */
        /* <DEDUP_REMOVED lines=15> */
[----:B------:R-:W-:Y:S01]  /*22cd0*/  IMAD.MOV.U32 R2, RZ, RZ, R6 ;  /* 0x000000ffff027224 */ /* 0x000fe200078e0006 */
[----:B------:R-:W-:Y:S01]  /*22ce0*/  ULDC.64 UR4, c[0x0][0x408] ;  /* 0x0001020000047ab9 */ /* 0x000fe20000000a00 */
[----:B------:R-:W-:Y:S01]  /*22cf0*/  ULDC.64 UR6, c[0x0][0x208] ;  /* 0x0000820000067ab9 */ /* 0x000fe20000000a00 */
[----:B0-----:R-:W-:-:S13]  /*22d00*/  ISETP.NE.AND P0, PT, R17, 0x1, PT ;  /* 0x000000011100780c */ /* 0x001fda0003f05270 */
[----:B------:R-:W0:Y:S02]  /*22d10*/  @P0 LDC.64 R10, c[0x0][0x420] ;  /* 0x00010800ff0a0b82 */ /* 0x000e240000000a00 */
[----:B0-----:R-:W-:-:S05]  /*22d20*/  @P0 IMAD.HI.U32 R10, R6, R10, RZ ;  /* 0x0000000a060a0227 */ /* 0x001fca00078e00ff */
[----:B------:R-:W-:Y:S01]  /*22d30*/  @P0 SHF.R.U32.HI R2, RZ, R11, R10 ;  /* 0x0000000bff020219 */ /* 0x000fe2000001160a */
[----:B------:R-:W-:-:S03]  /*22d40*/  IMAD R10, R12, UR4, RZ ;  /* 0x000000040c0a7c24 */ /* 0x000fc6000f8e02ff */
[----:B------:R-:W-:Y:S01]  /*22d50*/  SHF.R.S32.HI R11, RZ, 0x1f, R2 ;  /* 0x0000001fff0b7819 */ /* 0x000fe20000011402 */
[C---:B------:R-:W-:Y:S02]  /*22d60*/  IMAD R15, R0.reuse, UR5, R10 ;  /* 0x00000005000f7c24 */ /* 0x040fe4000f8e020a */
[--C-:B------:R-:W-:Y:S02]  /*22d70*/  IMAD.MOV.U32 R10, RZ, RZ, R2.reuse ;  /* 0x000000ffff0a7224 */ /* 0x100fe400078e0002 */
[----:B------:R-:W-:Y:S02]  /*22d80*/  IMAD.MOV R2, RZ, RZ, -R2 ;  /* 0x000000ffff027224 */ /* 0x000fe400078e0a02 */
[----:B------:R-:W-:-:S04]  /*22d90*/  IMAD.WIDE.U32 R10, R0, UR4, R10 ;  /* 0x00000004000a7c25 */ /* 0x000fc8000f8e000a */
[----:B------:R-:W-:Y:S01]  /*22da0*/  IMAD.IADD R15, R15, 0x1, R11 ;  /* 0x000000010f0f7824 */ /* 0x000fe200078e020b */
[----:B------:R-:W-:Y:S01]  /*22db0*/  LEA R8, P0, R10, R8, 0x2 ;  /* 0x000000080a087211 */ /* 0x000fe200078010ff */
[----:B------:R-:W-:-:S03]  /*22dc0*/  IMAD R6, R17, R2, R6 ;  /* 0x0000000211067224 */ /* 0x000fc600078e0206 */
[----:B------:R-:W-:-:S05]  /*22dd0*/  LEA.HI.X R9, R10, R9, R15, 0x2, P0 ;  /* 0x000000090a097211 */ /* 0x000fca00000f140f */
[----:B------:R0:W5:Y:S04]  /*22de0*/  LDG.E R2, desc[UR6][R8.64] ;  /* 0x0000000608027981 */ /* 0x000168000c1e1900 */
.L_x_735:
[----:B0-----:R-:W0:Y:S01]  /*22df0*/  S2R R9, SR_CgaCtaId ;  /* 0x0000000000097919 */ /* 0x001e220000008800 */
[----:B------:R-:W-:-:S04]  /*22e00*/  MOV R8, 0x400 ;  /* 0x0000040000087802 */ /* 0x000fc80000000f00 */
[----:B0-----:R-:W-:Y:S02]  /*22e10*/  LEA R8, R9, R8, 0x18 ;  /* 0x0000000809087211 */ /* 0x001fe400078ec0ff */
[----:B------:R-:W-:-:S03]  /*22e20*/  SHF.L.U32 R9, R14, 0x1f, RZ ;  /* 0x0000001f0e097819 */ /* 0x000fc600000006ff */
[----:B------:R-:W-:-:S04]  /*22e30*/  IMAD R8, R7, 0x8, R8 ;  /* 0x0000000807087824 */ /* 0x000fc800078e0208 */
[----:B------:R-:W0:Y:S02]  /*22e40*/  SYNCS.PHASECHK.TRANS64.TRYWAIT P0, [R8+URZ+0x38840], R9 ;  /* 0x03884009080075a7 */ /* 0x000e24000800017f */
[----:B0-----:R-:W-:Y:S05]  /*22e50*/  @!P0 BRA `(.L_x_736) ;  /* 0x0000003800948947 */ /* 0x001fea0003800000 */
.L_x_839:
        /* <DEDUP_REMOVED lines=11> */
.L_x_737:
[----:B------:R-:W2:Y:S04]  /*22f10*/  LDL R17, [R1+0x4] ;  /* 0x0000040001117983 */ /* 0x000ea80000100800 */
[----:B0-----:R-:W3:Y:S01]  /*22f20*/  LDL.LU R9, [R1+0x8] ;  /* 0x0000080001097983 */ /* 0x001ee20000300800 */
[----:B------:R-:W-:Y:S02]  /*22f30*/  MOV R11, 0x400 ;  /* 0x00000400000b7802 */ /* 0x000fe40000000f00 */
[----:B------:R-:W-:Y:S01]  /*22f40*/  R2UR UR9, R8 ;  /* 0x00000000080972ca */ /* 0x000fe200000e0000 */
[----:B------:R-:W4:Y:S01]  /*22f50*/  LDL R10, [R1] ;  /* 0x00000000010a7983 */ /* 0x000f220000100800 */
[----:B------:R-:W0:Y:S01]  /*22f60*/  S2R R15, SR_CgaCtaId ;  /* 0x00000000000f7919 */ /* 0x000e220000008800 */
[----:B------:R-:W-:Y:S01]  /*22f70*/  R2UR UR11, R6 ;  /* 0x00000000060b72ca */ /* 0x000fe200000e0000 */
[----:B------:R-:W-:Y:S01]  /*22f80*/  UIADD3 UR4, UP0, UR38, 0x370, URZ ;  /* 0x0000037026047890 */ /* 0x000fe2000ff1e03f */
[----:B------:R-:W-:-:S02]  /*22f90*/  R2UR UR12, R4 ;  /* 0x00000000040c72ca */ /* 0x000fc400000e0000 */
[----:B-----5:R-:W-:-:S06]  /*22fa0*/  R2UR UR13, R2 ;  /* 0x00000000020d72ca */ /* 0x020fcc00000e0000 */
[----:B------:R-:W-:Y:S01]  /*22fb0*/  UIADD3 UR9, UR9, 0x38830, URZ ;  /* 0x0003883009097890 */ /* 0x000fe2000fffe03f */
[----:B0-----:R-:W-:-:S05]  /*22fc0*/  LEA R11, R15, R11, 0x18 ;  /* 0x0000000b0f0b7211 */ /* 0x001fca00078ec0ff */
[----:B------:R-:W-:-:S05]  /*22fd0*/  IMAD R8, R7, 0xa000, R11 ;  /* 0x0000a00007087824 */ /* 0x000fca00078e020b */
[----:B------:R-:W-:Y:S01]  /*22fe0*/  R2UR UR14, R8 ;  /* 0x00000000080e72ca */ /* 0x000fe200000e0000 */
[----:B------:R-:W-:Y:S01]  /*22ff0*/  UMOV UR10, URZ ;  /* 0x0000003f000a7c82 */ /* 0x000fe20008000000 */
[----:B------:R-:W-:Y:S01]  /*23000*/  UMOV UR6, 0x0 ;  /* 0x0000000000067882 */ /* 0x000fe20000000000 */
[----:B------:R-:W-:Y:S01]  /*23010*/  UMOV UR7, 0x14f00000 ;  /* 0x14f0000000077882 */ /* 0x000fe20000000000 */
[----:B------:R-:W-:-:S09]  /*23020*/  UMOV UR17, 0x40 ;  /* 0x0000004000117882 */ /* 0x000fd20000000000 */
[----:B------:R-:W-:Y:S02]  /*23030*/  UIADD3 UR8, UR14, 0x24400, URZ ;  /* 0x000244000e087890 */ /* 0x000fe4000fffe03f */
[----:B------:R-:W-:Y:S02]  /*23040*/  UIADD3 UR15, UR14, 0x26c00, URZ ;  /* 0x00026c000e0f7890 */ /* 0x000fe4000fffe03f */
[----:B------:R-:W-:Y:S02]  /*23050*/  UIADD3 UR16, UR14, 0x29400, URZ ;  /* 0x000294000e107890 */ /* 0x000fe4000fffe03f */
[----:B------:R-:W-:Y:S01]  /*23060*/  UIADD3 UR14, UR14, 0x2bc00, URZ ;  /* 0x0002bc000e0e7890 */ /* 0x000fe2000fffe03f */
        /* <DEDUP_REMOVED lines=9> */
[----:B------:R0:W-:Y:S01]  /*23100*/  UTMALDG.4D [UR8], [UR4], desc[UR6] ;  /* 0x00000608040075b4 */ /* 0x0001e20008019000 */
[----:B------:R-:W-:Y:S01]  /*23110*/  UMOV UR15, 0xc0 ;  /* 0x000000c0000f7882 */ /* 0x000fe20000000000 */
        /* <DEDUP_REMOVED lines=8> */
.L_x_840:
[----:B------:R-:W1:Y:S01]  /*231a0*/  S2R R10, SR_TID.X ;  /* 0x00000000000a7919 */ /* 0x000e620000002100 */
[----:B------:R-:W-:-:S04]  /*231b0*/  UPRMT UR4, UR37, 0x9910, URZ ;  /* 0x0000991025047896 */ /* 0x000fc8000800003f */
[----:B------:R-:W-:Y:S01]  /*231c0*/  UISETP.NE.AND UP0, UPT, UR4, 0x2, UPT ;  /* 0x000000020400788c */ /* 0x000fe2000bf05270 */
[----:B-1----:R-:W-:-:S04]  /*231d0*/  LOP3.LUT R10, R10, 0x7f, RZ, 0xc0, !PT ;  /* 0x0000007f0a0a7812 */ /* 0x002fc800078ec0ff */
[----:B------:R-:W-:-:S13]  /*231e0*/  ISETP.NE.AND P0, PT, R10, RZ, PT ;  /* 0x000000ff0a00720c */ /* 0x000fda0003f05270 */
[----:B0-----:R-:W-:-:S04]  /*231f0*/  @!P0 IMAD.MOV.U32 R9, RZ, RZ, 0xa000 ;  /* 0x0000a000ff098424 */ /* 0x001fc800078e00ff */
[----:B------:R0:W-:Y:S01]  /*23200*/  @!P0 SYNCS.ARRIVE.TRANS64 RZ, [R8+URZ+0x38850], R9 ;  /* 0x0388500908ff89a7 */ /* 0x0001e2000800003f */
[----:B------:R-:W-:-:S13]  /*23210*/  PLOP3.LUT P0, PT, PT, PT, UP0, 0x40, 0x0 ;  /* 0x000000000000781c */ /* 0x000fda0003f0e808 */
[----:B0-----:R-:W-:Y:S05]  /*23220*/  @!P0 BRA `(.L_x_739) ;  /* 0x0000000000048947 */ /* 0x001fea0003800000 */
[----:B------:R-:W-:Y:S01]  /*23230*/  BPT.TRAP 0x1 ;  /* 0x000000040000795c */ /* 0x000fe20000300000 */
.L_x_739:
[----:B------:R-:W2:Y:S02]  /*23240*/  LDL R9, [R1+0x18] ;  /* 0x0000180001097983 */ /* 0x000ea40000100800 */
[----:B--2---:R-:W-:-:S13]  /*23250*/  LOP3.LUT P0, RZ, R9, 0x40, RZ, 0xc0, !PT ;  /* 0x0000004009ff7812 */ /* 0x004fda000780c0ff */
[----:B------:R-:W-:Y:S05]  /*23260*/  @P0 BRA `(.L_x_740) ;  /* 0x0000000000040947 */ /* 0x000fea0003800000 */
[----:B------:R-:W-:Y:S01]  /*23270*/  BPT.TRAP 0x1 ;  /* 0x000000040000795c */ /* 0x000fe20000300000 */
.L_x_740:
[----:B------:R-:W2:Y:S01]  /*23280*/  LDL.LU R17, [R1+0xc] ;  /* 0x00000c0001117983 */ /* 0x000ea20000300800 */
[----:B------:R-:W-:-:S03]  /*23290*/  MOV R11, 0x400 ;  /* 0x00000400000b7802 */ /* 0x000fc60000000f00 */
[----:B------:R-:W3:Y:S04]  /*232a0*/  LDL.LU R9, [R1] ;  /* 0x0000000001097983 */ /* 0x000ee80000300800 */
        /* <DEDUP_REMOVED lines=37> */
.L_x_734:
[----:B------:R-:W-:Y:S05]  /*23500*/  BSYNC B2 ;  /* 0x0000000000027941 */ /* 0x000fea0003800000 */
.L_x_733:
[----:B------:R-:W2:Y:S04]  /*23510*/  LDL.LU R2, [R1+0x28] ;  /* 0x0000280001027983 */ /* 0x000ea80000300800 */
[----:B------:R0:W-:Y:S04]  /*23520*/  STL [R1], R7 ;  /* 0x0000000701007387 */ /* 0x0001e80000100800 */
[----:B------:R0:W-:Y:S02]  /*23530*/  STL [R1+0x8], R14 ;  /* 0x0000080e01007387 */ /* 0x0001e40000100800 */
[----:B0-2---:R-:W-:-:S07]  /*23540*/  VIADD R6, R2, 0xfffffffd ;  /* 0xfffffffd02067836 */ /* 0x005fce0000000000 */
.L_x_732:
[----:B------:R-:W-:Y:S05]  /*23550*/  BSYNC B1 ;  /* 0x0000000000017941 */ /* 0x000fea0003800000 */
.L_x_731:
[----:B------:R-:W-:-:S05]  /*23560*/  IMAD.MOV R2, RZ, RZ, -R13 ;  /* 0x000000ffff027224 */ /* 0x000fca00078e0a0d */
[----:B------:R-:W-:-:S13]  /*23570*/  ISETP.NE.AND P0, PT, R3, R2, PT ;  /* 0x000000020300720c */ /* 0x000fda0003f05270 */
[----:B------:R-:W-:Y:S05]  /*23580*/  @!P0 BRA `(.L_x_730) ;  /* 0x00000010009c8947 */ /* 0x000fea0003800000 */
[----:B------:R-:W-:-:S07]  /*23590*/  IMAD.MOV.U32 R10, RZ, RZ, R5 ;  /* 0x000000ffff0a7224 */ /* 0x000fce00078e0005 */
.L_x_757:
        /* <DEDUP_REMOVED lines=22> */
[----:B------:R-:W-:-:S04]  /*23700*/  @P0 SHF.R.U32.HI R2, RZ, R3, R9 ;  /* 0x00000003ff020219 */ /* 0x000fc80000011609 */
[--C-:B------:R-:W-:Y:S01]  /*23710*/  SHF.R.S32.HI R3, RZ, 0x1f, R2.reuse ;  /* 0x0000001fff037819 */ /* 0x100fe20000011402 */
[----:B------:R-:W-:-:S04]  /*23720*/  IMAD.MOV R9, RZ, RZ, -R2 ;  /* 0x000000ffff097224 */ /* 0x000fc800078e0a02 */
[----:B------:R-:W-:Y:S02]  /*23730*/  IMAD R9, R10, R9, R6 ;  /* 0x000000090a097224 */ /* 0x000fe400078e0206 */
[----:B------:R-:W-:Y:S02]  /*23740*/  IMAD R10, R12, UR6, RZ ;  /* 0x000000060c0a7c24 */ /* 0x000fe4000f8e02ff */
[----:B------:R-:W-:-:S04]  /*23750*/  IMAD.WIDE.U32 R2, R0, UR6, R2 ;  /* 0x0000000600027c25 */ /* 0x000fc8000f8e0002 */
[----:B------:R-:W-:-:S04]  /*23760*/  IMAD R10, R0, UR7, R10 ;  /* 0x00000007000a7c24 */ /* 0x000fc8000f8e020a */
[----:B------:R-:W-:Y:S01]  /*23770*/  IMAD.IADD R3, R10, 0x1, R3 ;  /* 0x000000010a037824 */ /* 0x000fe200078e0203 */
[----:B------:R-:W-:-:S04]  /*23780*/  LEA R10, P0, R2, UR4, 0x2 ;  /* 0x00000004020a7c11 */ /* 0x000fc8000f8010ff */
[----:B------:R-:W-:-:S05]  /*23790*/  LEA.HI.X R11, R2, UR5, R3, 0x2, P0 ;  /* 0x00000005020b7c11 */ /* 0x000fca00080f1403 */
[----:B------:R0:W5:Y:S04]  /*237a0*/  LDG.E R10, desc[UR8][R10.64] ;  /* 0x000000080a0a7981 */ /* 0x000168000c1e1900 */
.L_x_743:
[----:B------:R-:W1:Y:S01]  /*237b0*/  S2R R3, SR_CgaCtaId ;  /* 0x0000000000037919 */ /* 0x000e620000008800 */
[----:B------:R-:W-:-:S04]  /*237c0*/  MOV R2, 0x400 ;  /* 0x0000040000027802 */ /* 0x000fc80000000f00 */
[----:B-1----:R-:W-:Y:S02]  /*237d0*/  LEA R2, R3, R2, 0x18 ;  /* 0x0000000203027211 */ /* 0x002fe400078ec0ff */
[----:B------:R-:W-:-:S03]  /*237e0*/  SHF.L.U32 R3, R8, 0x1f, RZ ;  /* 0x0000001f08037819 */ /* 0x000fc600000006ff */
[----:B------:R-:W-:-:S04]  /*237f0*/  IMAD R2, R7, 0x8, R2 ;  /* 0x0000000807027824 */ /* 0x000fc800078e0202 */
[----:B------:R-:W1:Y:S02]  /*23800*/  SYNCS.PHASECHK.TRANS64.TRYWAIT P0, [R2+URZ+0x38840], R3 ;  /* 0x03884003020075a7 */ /* 0x000e64000800017f */
[----:B-1----:R-:W-:Y:S05]  /*23810*/  @!P0 BRA `(.L_x_744) ;  /* 0x00000030004c8947 */ /* 0x002fea0003800000 */
.L_x_841:
        /* <DEDUP_REMOVED lines=11> */
.L_x_745:
[----:B------:R-:W2:Y:S04]  /*238d0*/  LDL R15, [R1+0x4] ;  /* 0x00000400010f7983 */ /* 0x000ea80000100800 */
[----:B-1----:R-:W3:Y:S01]  /*238e0*/  LDL.LU R3, [R1+0x8] ;  /* 0x0000080001037983 */ /* 0x002ee20000300800 */
        /* <DEDUP_REMOVED lines=39> */
.L_x_842:
        /* <DEDUP_REMOVED lines=10> */
.L_x_747:
[----:B------:R-:W2:Y:S02]  /*23c00*/  LDL R3, [R1+0x18] ;  /* 0x0000180001037983 */ /* 0x000ea40000100800 */
[----:B--2---:R-:W-:-:S13]  /*23c10*/  LOP3.LUT P0, RZ, R3, 0x40, RZ, 0xc0, !PT ;  /* 0x0000004003ff7812 */ /* 0x004fda000780c0ff */
[----:B------:R-:W-:Y:S05]  /*23c20*/  @P0 BRA `(.L_x_748) ;  /* 0x0000000000040947 */ /* 0x000fea0003800000 */
[----:B------:R-:W-:Y:S01]  /*23c30*/  BPT.TRAP 0x1 ;  /* 0x000000040000795c */ /* 0x000fe20000300000 */
.L_x_748:
        /* <DEDUP_REMOVED lines=40> */
.L_x_742:
[----:B------:R-:W-:Y:S05]  /*23ec0*/  BSYNC B1 ;  /* 0x0000000000017941 */ /* 0x000fea0003800000 */
.L_x_741:
        /* <DEDUP_REMOVED lines=10> */
[----:B------:R-:W-:Y:S01]  /*23f70*/  VIADD R9, R6, 0xffffffff ;  /* 0xffffffff06097836 */ /* 0x000fe20000000000 */
        /* <DEDUP_REMOVED lines=21> */
.L_x_751:
[----:B------:R-:W2:Y:S01]  /*240d0*/  S2R R3, SR_CgaCtaId ;  /* 0x0000000000037919 */ /* 0x000ea20000008800 */
[----:B------:R-:W-:-:S04]  /*240e0*/  MOV R2, 0x400 ;  /* 0x0000040000027802 */ /* 0x000fc80000000f00 */
[----:B--2---:R-:W-:Y:S02]  /*240f0*/  LEA R2, R3, R2, 0x18 ;  /* 0x0000000203027211 */ /* 0x004fe400078ec0ff */
[----:B------:R-:W-:Y:S02]  /*24100*/  SHF.L.U32 R3, R13, 0x1f, RZ ;  /* 0x0000001f0d037819 */ /* 0x000fe400000006ff */
[----:B------:R-:W-:-:S04]  /*24110*/  LEA R2, R14, R2, 0x3 ;  /* 0x000000020e027211 */ /* 0x000fc800078e18ff */
[----:B------:R-:W2:Y:S02]  /*24120*/  SYNCS.PHASECHK.TRANS64.TRYWAIT P0, [R2+URZ+0x38840], R3 ;  /* 0x03884003020075a7 */ /* 0x000ea4000800017f */
[----:B--2---:R-:W-:Y:S05]  /*24130*/  @!P0 BRA `(.L_x_752) ;  /* 0x00000028002c8947 */ /* 0x004fea0003800000 */
.L_x_843:
        /* <DEDUP_REMOVED lines=11> */
.L_x_753:
[----:B0-----:R-:W3:Y:S04]  /*241f0*/  LDL R14, [R1] ;  /* 0x00000000010e7983 */ /* 0x001ee80000100800 */
[----:B------:R-:W4:Y:S01]  /*24200*/  LDL R13, [R1+0x4] ;  /* 0x00000400010d7983 */ /* 0x000f220000100800 */
[----:B--2---:R-:W-:Y:S01]  /*24210*/  MOV R3, 0x400 ;  /* 0x0000040000037802 */ /* 0x004fe20000000f00 */
[----:B------:R-:W-:Y:S01]  /*24220*/  UIADD3 UR4, UP0, UR38, 0x370, URZ ;  /* 0x0000037026047890 */ /* 0x000fe2000ff1e03f */
[----:B------:R-:W-:Y:S01]  /*24230*/  R2UR UR9, R2 ;  /* 0x00000000020972ca */ /* 0x000fe200000e0000 */
[----:B------:R-:W0:Y:S01]  /*24240*/  S2R R11, SR_CgaCtaId ;  /* 0x00000000000b7919 */ /* 0x000e220000008800 */
[----:B------:R-:W-:Y:S01]  /*24250*/  R2UR UR11, R9 ;  /* 0x00000000090b72ca */ /* 0x000fe200000e0000 */
[----:B------:R-:W-:Y:S01]  /*24260*/  UMOV UR10, URZ ;  /* 0x0000003f000a7c82 */ /* 0x000fe20008000000 */
[----:B------:R-:W-:Y:S01]  /*24270*/  R2UR UR12, R4 ;  /* 0x00000000040c72ca */ /* 0x000fe200000e0000 */
[----:B------:R-:W-:Y:S01]  /*24280*/  UMOV UR6, 0x0 ;  /* 0x0000000000067882 */ /* 0x000fe20000000000 */
[----:B-----5:R-:W-:Y:S01]  /*24290*/  R2UR UR13, R10 ;  /* 0x000000000a0d72ca */ /* 0x020fe200000e0000 */
[----:B------:R-:W-:Y:S01]  /*242a0*/  UMOV UR7, 0x14f00000 ;  /* 0x14f0000000077882 */ /* 0x000fe20000000000 */
[----:B------:R-:W-:Y:S01]  /*242b0*/  UMOV UR17, 0x40 ;  /* 0x0000004000117882 */ /* 0x000fe20000000000 */
[----:B------:R-:W-:Y:S01]  /*242c0*/  UMOV UR18, 0x80 ;  /* 0x0000008000127882 */ /* 0x000fe20000000000 */
[----:B------:R-:W-:-:S03]  /*242d0*/  SHF.L.U32 R8, R8, 0x1f, RZ ;  /* 0x0000001f08087819 */ /* 0x000fc600000006ff */
[----:B------:R-:W-:Y:S01]  /*242e0*/  UIADD3 UR9, UR9, 0x38830, URZ ;  /* 0x0003883009097890 */ /* 0x000fe2000fffe03f */
[----:B0-----:R-:W-:-:S05]  /*242f0*/  LEA R3, R11, R3, 0x18 ;  /* 0x000000030b037211 */ /* 0x001fca00078ec0ff */
[----:B---3--:R-:W-:Y:S01]  /*24300*/  IMAD R2, R14, 0xa000, R3 ;  /* 0x0000a0000e027824 */ /* 0x008fe200078e0203 */
[----:B----4-:R-:W-:-:S04]  /*24310*/  R2UR UR5, R13 ;  /* 0x000000000d0572ca */ /* 0x010fc800000e0000 */
[----:B------:R-:W-:Y:S01]  /*24320*/  R2UR UR14, R2 ;  /* 0x00000000020e72ca */ /* 0x000fe200000e0000 */
[----:B------:R-:W-:-:S08]  /*24330*/  IMAD R2, R7, 0x8, R3 ;  /* 0x0000000807027824 */ /* 0x000fd000078e0203 */
[----:B------:R-:W-:-:S04]  /*24340*/  UIMAD UR11, UR11, 0x50, UR5 ;  /* 0x000000500b0b78a4 */ /* 0x000fc8000f8e0205 */
[----:B------:R-:W-:Y:S02]  /*24350*/  UIADD3 UR8, UR14, 0x24400, URZ ;  /* 0x000244000e087890 */ /* 0x000fe4000fffe03f */
        /* <DEDUP_REMOVED lines=17> */
.L_x_844:
[----:B------:R-:W1:Y:S01]  /*24470*/  S2R R3, SR_TID.X ;  /* 0x0000000000037919 */ /* 0x000e620000002100 */
[----:B------:R-:W-:-:S04]  /*24480*/  UPRMT UR4, UR37, 0x9910, URZ ;  /* 0x0000991025047896 */ /* 0x000fc8000800003f */
[----:B------:R-:W-:Y:S01]  /*24490*/  UISETP.NE.AND UP0, UPT, UR4, 0x2, UPT ;  /* 0x000000020400788c */ /* 0x000fe2000bf05270 */
[----:B-1----:R-:W-:-:S04]  /*244a0*/  LOP3.LUT R3, R3, 0x7f, RZ, 0xc0, !PT ;  /* 0x0000007f03037812 */ /* 0x002fc800078ec0ff */
[----:B------:R-:W-:-:S13]  /*244b0*/  ISETP.NE.AND P0, PT, R3, RZ, PT ;  /* 0x000000ff0300720c */ /* 0x000fda0003f05270 */
[----:B------:R-:W-:-:S04]  /*244c0*/  @!P0 IMAD.MOV.U32 R3, RZ, RZ, 0xa000 ;  /* 0x0000a000ff038424 */ /* 0x000fc800078e00ff */
[----:B------:R1:W-:Y:S01]  /*244d0*/  @!P0 SYNCS.ARRIVE.TRANS64 RZ, [R2+URZ+0x38850], R3 ;  /* 0x0388500302ff89a7 */ /* 0x0003e2000800003f */
[----:B------:R-:W-:-:S13]  /*244e0*/  PLOP3.LUT P0, PT, PT, PT, UP0, 0x40, 0x0 ;  /* 0x000000000000781c */ /* 0x000fda0003f0e808 */
[----:B-1----:R-:W-:Y:S05]  /*244f0*/  @!P0 BRA `(.L_x_755) ;  /* 0x0000000000048947 */ /* 0x002fea0003800000 */
[----:B------:R-:W-:Y:S01]  /*24500*/  BPT.TRAP 0x1 ;  /* 0x000000040000795c */ /* 0x000fe20000300000 */
.L_x_755:
[----:B------:R-:W2:Y:S02]  /*24510*/  LDL R3, [R1+0x18] ;  /* 0x0000180001037983 */ /* 0x000ea40000100800 */
[----:B--2---:R-:W-:-:S13]  /*24520*/  LOP3.LUT P0, RZ, R3, 0x40, RZ, 0xc0, !PT ;  /* 0x0000004003ff7812 */ /* 0x004fda000780c0ff */
[----:B------:R-:W-:Y:S05]  /*24530*/  @P0 BRA `(.L_x_756) ;  /* 0x0000000000040947 */ /* 0x000fea0003800000 */
[----:B------:R-:W-:Y:S01]  /*24540*/  BPT.TRAP 0x1 ;  /* 0x000000040000795c */ /* 0x000fe20000300000 */
.L_x_756:
[----:B------:R-:W2:Y:S01]  /*24550*/  LDL.LU R13, [R1+0xc] ;  /* 0x00000c00010d7983 */ /* 0x000ea20000300800 */
[----:B0-----:R-:W-:-:S03]  /*24560*/  MOV R8, 0x400 ;  /* 0x0000040000087802 */ /* 0x001fc60000000f00 */
[----:B------:R-:W3:Y:S01]  /*24570*/  LDL R3, [R1+0x4] ;  /* 0x0000040001037983 */ /* 0x000ee20000100800 */
        /* <DEDUP_REMOVED lines=18> */
[----:B------:R-:W-:Y:S01]  /*246a0*/  IMAD.MOV.U32 R5, RZ, RZ, R10 ;  /* 0x000000ffff057224 */ /* 0x000fe200078e000a */
[----:B--2---:R-:W-:Y:S02]  /*246b0*/  R2UR UR11, R13 ;  /* 0x000000000d0b72ca */ /* 0x004fe400000e0000 */
        /* <DEDUP_REMOVED lines=16> */
.L_x_750:
[----:B------:R-:W-:Y:S05]  /*247c0*/  BSYNC B1 ;  /* 0x0000000000017941 */ /* 0x000fea0003800000 */
.L_x_749:
[C---:B------:R-:W-:Y:S01]  /*247d0*/  ISETP.GT.AND P0, PT, R6.reuse, 0x1, PT ;  /* 0x000000010600780c */ /* 0x040fe20003f04270 */
[----:B------:R-:W-:-:S12]  /*247e0*/  VIADD R6, R6, 0xfffffffe ;  /* 0xfffffffe06067836 */ /* 0x000fd80000000000 */
[----:B------:R-:W-:Y:S05]  /*247f0*/  @P0 BRA `(.L_x_757) ;  /* 0xffffffec00680947 */ /* 0x000fea000383ffff */
.L_x_730:
[----:B------:R-:W-:Y:S05]  /*24800*/  BSYNC B0 ;  /* 0x0000000000007941 */ /* 0x000fea0003800000 */
.L_x_729:
        /* <DEDUP_REMOVED lines=9> */
[----:B------:R-:W-:Y:S01]  /*248a0*/  ULDC.64 UR6, c[0x0][0x208] ;  /* 0x0000820000067ab9 */ /* 0x000fe20000000a00 */
[----:B-1----:R-:W-:-:S06]  /*248b0*/  ISETP.EQ.U32.AND P0, PT, R0, R7, PT ;  /* 0x000000070000720c */ /* 0x002fcc0003f02070 */
[----:B------:R-:W2:Y:S07]  /*248c0*/  POPC R7, UR4 ;  /* 0x0000000400077d09 */ /* 0x000eae0008000000 */
[----:B--2---:R-:W2:Y:S01]  /*248d0*/  @P0 ATOMG.E.ADD.STRONG.GPU PT, R3, desc[UR6][R2.64], R7 ;  /* 0x00000007020309a8 */ /* 0x004ea200081ee1c6 */
[----:B------:R-:W1:Y:S02]  /*248e0*/  S2R R6, SR_LTMASK ;  /* 0x0000000000067919 */ /* 0x000e640000003900 */
[----:B-1----:R-:W-:-:S04]  /*248f0*/  LOP3.LUT R6, R6, UR4, RZ, 0xc0, !PT ;  /* 0x0000000406067c12 */ /* 0x002fc8000f8ec0ff */
[----:B------:R-:W1:Y:S01]  /*24900*/  POPC R9, R6 ;  /* 0x0000000600097309 */ /* 0x000e620000000000 */
[----:B--2---:R-:W1:Y:S02]  /*24910*/  SHFL.IDX PT, R0, R3, R0, 0x1f ;  /* 0x00001f0003007589 */ /* 0x004e6400000e0000 */
[----:B-1----:R-:W-:-:S07]  /*24920*/  IADD3 R16, R0, UR36, R9 ;  /* 0x0000002400107c10 */ /* 0x002fce000fffe009 */
.L_x_759:
[----:B------:R-:W-:Y:S05]  /*24930*/  BSYNC B0 ;  /* 0x0000000000007941 */ /* 0x000fea0003800000 */
.L_x_758:
        /* <DEDUP_REMOVED lines=11> */
.L_x_845:
[----:B------:R-:W2:Y:S01]  /*249f0*/  S2R R2, SR_TID.X ;  /* 0x0000000000027919 */ /* 0x000ea20000002100 */
[----:B------:R-:W-:-:S04]  /*24a00*/  UPRMT UR4, UR37, 0x9910, URZ ;  /* 0x0000991025047896 */ /* 0x000fc8000800003f */
[----:B------:R-:W-:Y:S01]  /*24a10*/  UISETP.NE.AND UP0, UPT, UR4, 0x2, UPT ;  /* 0x000000020400788c */ /* 0x000fe2000bf05270 */
[----:B--2---:R-:W-:-:S04]  /*24a20*/  LOP3.LUT R2, R2, 0x7f, RZ, 0xc0, !PT ;  /* 0x0000007f02027812 */ /* 0x004fc800078ec0ff */
[----:B------:R-:W-:-:S13]  /*24a30*/  ISETP.NE.AND P0, PT, R2, RZ, PT ;  /* 0x000000ff0200720c */ /* 0x000fda0003f05270 */
[----:B-1----:R-:W-:-:S04]  /*24a40*/  @!P0 IMAD.MOV.U32 R0, RZ, RZ, 0xa000 ;  /* 0x0000a000ff008424 */ /* 0x002fc800078e00ff */
[----:B------:R1:W-:Y:S01]  /*24a50*/  @!P0 SYNCS.ARRIVE.TRANS64 RZ, [R3+URZ+0x38850], R0 ;  /* 0x0388500003ff89a7 */ /* 0x0003e2000800003f */
[----:B------:R-:W-:-:S13]  /*24a60*/  PLOP3.LUT P0, PT, PT, PT, UP0, 0x40, 0x0 ;  /* 0x000000000000781c */ /* 0x000fda0003f0e808 */
[----:B-1----:R-:W-:Y:S05]  /*24a70*/  @!P0 BRA `(.L_x_763) ;  /* 0x0000000000048947 */ /* 0x002fea0003800000 */
[----:B------:R-:W-:Y:S01]  /*24a80*/  BPT.TRAP 0x1 ;  /* 0x000000040000795c */ /* 0x000fe20000300000 */
.L_x_763:
[----:B------:R-:W2:Y:S02]  /*24a90*/  LDL R0, [R1+0x18] ;  /* 0x0000180001007983 */ /* 0x000ea40000100800 */
[----:B--2---:R-:W-:-:S13]  /*24aa0*/  LOP3.LUT P0, RZ, R0, 0x40, RZ, 0xc0, !PT ;  /* 0x0000004000ff7812 */ /* 0x004fda000780c0ff */
[----:B------:R-:W-:Y:S05]  /*24ab0*/  @P0 BRA `(.L_x_764) ;  /* 0x0000000000040947 */ /* 0x000fea0003800000 */
[----:B------:R-:W-:Y:S01]  /*24ac0*/  BPT.TRAP 0x1 ;  /* 0x000000040000795c */ /* 0x000fe20000300000 */
.L_x_764:
[----:B------:R-:W2:Y:S01]  /*24ad0*/  LDL R0, [R1] ;  /* 0x0000000001007983 */ /* 0x000ea20000100800 */
        /* <DEDUP_REMOVED lines=37> */
.L_x_761:
[----:B------:R-:W-:Y:S05]  /*24d30*/  BSYNC B0 ;  /* 0x0000000000007941 */ /* 0x000fea0003800000 */
.L_x_760:
        /* <DEDUP_REMOVED lines=9> */
.L_x_713:
[----:B------:R-:W-:Y:S05]  /*24dd0*/  BSYNC B6 ;  /* 0x0000000000067941 */ /* 0x000fea0003800000 */
.L_x_711:
[----:B------:R-:W-:-:S03]  /*24de0*/  UMOV UR4, 0xffffffff ;  /* 0xffffffff00047882 */ /* 0x000fc60000000000 */
[----:B------:R-:W-:Y:S05]  /*24df0*/  BRA.DIV UR4, `(.L_x_765) ;  /* 0x0000001e04387947 */ /* 0x000fea000b800000 */
[----:B------:R2:W3:Y:S04]  /*24e00*/  SHFL.IDX PT, R4, R16, RZ, 0x1f ;  /* 0x00001fff10047589 */ /* 0x0004e800000e0000 */
[----:B------:R2:W4:Y:S02]  /*24e10*/  SHFL.IDX PT, R5, R16, 0x1, 0x1f ;  /* 0x00201f0010057f89 */ /* 0x00052400000e0000 */
.L_x_849:
[----:B------:R-:W0:Y:S01]  /*24e20*/  S2R R9, SR_TID.X ;  /* 0x0000000000097919 */ /* 0x000e220000002100 */
[----:B------:R-:W-:Y:S01]  /*24e30*/  ULDC UR4, c[0x0][0xc14] ;  /* 0x0003050000047ab9 */ /* 0x000fe20000000800 */
[----:B------:R-:W-:Y:S01]  /*24e40*/  BSSY B0, `(.L_x_766) ;  /* 0x000000c000007945 */ /* 0x000fe20003800000 */
[----:B-1----:R-:W-:Y:S02]  /*24e50*/  IMAD.U32 R0, RZ, RZ, UR4 ;  /* 0x00000004ff007e24 */ /* 0x002fe4000f8e00ff */
        /* <DEDUP_REMOVED lines=10> */
.L_x_767:
[----:B------:R-:W-:Y:S05]  /*24f00*/  BSYNC B0 ;  /* 0x0000000000007941 */ /* 0x000fea0003800000 */
.L_x_766:
        /* <DEDUP_REMOVED lines=23> */
.L_x_857:
[----:B------:R-:W-:Y:S02]  /*25080*/  ULDC UR4, c[0x0][0xc10] ;  /* 0x0003040000047ab9 */ /* 0x000fe40000000800 */
[----:B--2---:R-:W-:-:S04]  /*25090*/  IMAD.U32 R16, RZ, RZ, UR4 ;  /* 0x00000004ff107e24 */ /* 0x004fc8000f8e00ff */
[----:B-1----:R-:W-:-:S04]  /*250a0*/  IMAD R14, R14, R16, RZ ;  /* 0x000000100e0e7224 */ /* 0x002fc800078e02ff */
[----:B----4-:R-:W-:-:S05]  /*250b0*/  IMAD.IADD R5, R5, 0x1, R14 ;  /* 0x0000000105057824 */ /* 0x010fca00078e020e */
[----:B---3--:R-:W-:-:S13]  /*250c0*/  ISETP.GT.AND P0, PT, R5, R4, PT ;  /* 0x000000040500720c */ /* 0x008fda0003f04270 */
[----:B------:R-:W-:Y:S05]  /*250d0*/  @P0 BRA `(.L_x_769) ;  /* 0x0000000000b80947 */ /* 0x000fea0003800000 */
[----:B------:R-:W1:Y:S02]  /*250e0*/  LDC R0, c[0x0][0xc14] ;  /* 0x00030500ff007b82 */ /* 0x000e640000000800 */
.L_x_774:
[----:B------:R-:W-:-:S05]  /*250f0*/  VIADD R19, R19, 0x1f ;  /* 0x0000001f13137836 */ /* 0x000fca0000000000 */
[----:B-1----:R-:W-:-:S13]  /*25100*/  ISETP.GE.AND P0, PT, R19, R0, PT ;  /* 0x000000001300720c */ /* 0x002fda0003f06270 */
[----:B------:R-:W-:Y:S05]  /*25110*/  @P0 BRA `(.L_x_770) ;  /* 0x0000000400600947 */ /* 0x000fea0003800000 */
[----:B------:R-:W1:Y:S01]  /*25120*/  S2R R9, SR_TID.X ;  /* 0x0000000000097919 */ /* 0x000e620000002100 */
[----:B------:R-:W-:Y:S01]  /*25130*/  BSSY B0, `(.L_x_771) ;  /* 0x000000b000007945 */ /* 0x000fe20003800000 */
[----:B------:R-:W-:Y:S02]  /*25140*/  MOV R3, RZ ;  /* 0x000000ff00037202 */ /* 0x000fe40000000f00 */
[----:B-1----:R-:W-:-:S04]  /*25150*/  LOP3.LUT R9, R9, 0x1f, RZ, 0xc0, !PT ;  /* 0x0000001f09097812 */ /* 0x002fc800078ec0ff */
[C---:B------:R-:W-:Y:S01]  /*25160*/  ISETP.NE.AND P1, PT, R9.reuse, 0x1f, PT ;  /* 0x0000001f0900780c */ /* 0x040fe20003f25270 */
[----:B------:R-:W-:-:S05]  /*25170*/  IMAD.IADD R7, R9, 0x1, R19 ;  /* 0x0000000109077824 */ /* 0x000fca00078e0213 */
[----:B------:R-:W-:-:S13]  /*25180*/  ISETP.GE.OR P0, PT, R7, R0, !P1 ;  /* 0x000000000700720c */ /* 0x000fda0004f06670 */
[----:B------:R-:W-:Y:S05]  /*25190*/  @P0 BRA `(.L_x_772) ;  /* 0x0000000000100947 */ /* 0x000fea0003800000 */
[----:B0-----:R-:W0:Y:S01]  /*251a0*/  LDC.64 R2, c[0x0][0xc58] ;  /* 0x00031600ff027b82 */ /* 0x001e220000000a00 */
[----:B------:R-:W-:Y:S01]  /*251b0*/  ULDC.64 UR4, c[0x0][0x208] ;  /* 0x0000820000047ab9 */ /* 0x000fe20000000a00 */
[----:B0-----:R-:W-:-:S06]  /*251c0*/  IMAD.WIDE R2, R7, 0x4, R2 ;  /* 0x0000000407027825 */ /* 0x001fcc00078e0202 */
[----:B------:R1:W5:Y:S02]  /*251d0*/  LDG.E R3, desc[UR4][R2.64] ;  /* 0x0000000402037981 */ /* 0x000364000c1e1900 */
.L_x_772:
[----:B------:R-:W-:Y:S05]  /*251e0*/  BSYNC B0 ;  /* 0x0000000000007941 */ /* 0x000fea0003800000 */
.L_x_771:
[----:B------:R-:W-:-:S03]  /*251f0*/  UMOV UR4, 0xffffffff ;  /* 0xffffffff00047882 */ /* 0x000fc60000000000 */
[----:B------:R-:W-:Y:S05]  /*25200*/  BRA.DIV UR4, `(.L_x_773) ;  /* 0x0000001e04507947 */ /* 0x000fea000b800000 */
[----:B-----5:R-:W2:Y:S01]  /*25210*/  SHFL.UP PT, R14, R3, 0x1, RZ ;  /* 0x04200000030e7989 */ /* 0x020ea200000e00ff */
[C---:B------:R-:W-:Y:S02]  /*25220*/  ISETP.NE.AND P0, PT, R9.reuse, RZ, PT ;  /* 0x000000ff0900720c */ /* 0x040fe40003f05270 */
[C---:B------:R-:W-:Y:S02]  /*25230*/  ISETP.GE.U32.AND P1, PT, R9.reuse, 0x2, PT ;  /* 0x000000020900780c */ /* 0x040fe40003f26070 */
[----:B--2---:R-:W-:Y:S02]  /*25240*/  SEL R14, R14, RZ, P0 ;  /* 0x000000ff0e0e7207 */ /* 0x004fe40000000000 */
[----:B------:R-:W-:-:S03]  /*25250*/  ISETP.GE.U32.AND P0, PT, R9, 0x4, PT ;  /* 0x000000040900780c */ /* 0x000fc60003f06070 */
[----:B------:R-:W-:-:S05]  /*25260*/  IMAD.IADD R13, R3, 0x1, R14 ;  /* 0x00000001030d7824 */ /* 0x000fca00078e020e */
[----:B------:R-:W2:Y:S02]  /*25270*/  SHFL.UP PT, R14, R13, 0x2, RZ ;  /* 0x044000000d0e7989 */ /* 0x000ea400000e00ff */
        /* <DEDUP_REMOVED lines=8> */
[----:B--2---:R-:W-:-:S05]  /*25300*/  SEL R8, R14, RZ, P1 ;  /* 0x000000ff0e087207 */ /* 0x004fca0000800000 */
[----:B------:R-:W-:-:S05]  /*25310*/  IMAD.IADD R8, R7, 0x1, R8 ;  /* 0x0000000107087824 */ /* 0x000fca00078e0208 */
[----:B------:R-:W2:Y:S02]  /*25320*/  SHFL.UP PT, R14, R8, 0x10, RZ ;  /* 0x06000000080e7989 */ /* 0x000ea400000e00ff */
[----:B--2---:R-:W-:-:S05]  /*25330*/  SEL R9, R14, RZ, P0 ;  /* 0x000000ff0e097207 */ /* 0x004fca0000000000 */
[----:B01----:R-:W-:-:S05]  /*25340*/  IMAD.IADD R2, R8, 0x1, R9 ;  /* 0x0000000108027824 */ /* 0x003fca00078e0209 */
[----:B------:R0:W1:Y:S02]  /*25350*/  SHFL.IDX PT, R14, R2, 0x1f, 0x1f ;  /* 0x03e01f00020e7f89 */ /* 0x00006400000e0000 */
.L_x_865:
[----:B------:R-:W-:Y:S02]  /*25360*/  ULDC UR4, c[0x0][0xc10] ;  /* 0x0003040000047ab9 */ /* 0x000fe40000000800 */
[----:B------:R-:W-:-:S04]  /*25370*/  IMAD.U32 R16, RZ, RZ, UR4 ;  /* 0x00000004ff107e24 */ /* 0x000fc8000f8e00ff */
[----:B-1----:R-:W-:-:S04]  /*25380*/  IMAD R14, R14, R16, RZ ;  /* 0x000000100e0e7224 */ /* 0x002fc800078e02ff */
[----:B------:R-:W-:-:S05]  /*25390*/  IMAD.IADD R5, R14, 0x1, R5 ;  /* 0x000000010e057824 */ /* 0x000fca00078e0205 */
[----:B------:R-:W-:-:S13]  /*253a0*/  ISETP.GT.AND P0, PT, R5, R4, PT ;  /* 0x000000040500720c */ /* 0x000fda0003f04270 */
[----:B------:R-:W-:Y:S05]  /*253b0*/  @!P0 BRA `(.L_x_774) ;  /* 0xfffffffc004c8947 */ /* 0x000fea000383ffff */
.L_x_769:
        /* <DEDUP_REMOVED lines=8> */
.L_x_869:
[----:B------:R-:W-:Y:S01]  /*25440*/  ISETP.NE.AND P0, PT, R6, RZ, PT ;  /* 0x000000ff0600720c */ /* 0x000fe20003f05270 */
[----:B------:R-:W-:-:S12]  /*25450*/  IMAD.MOV.U32 R14, RZ, RZ, RZ ;  /* 0x000000ffff0e7224 */ /* 0x000fd800078e00ff */
[----:B------:R-:W-:Y:S05]  /*25460*/  @!P0 BRA `(.L_x_776) ;  /* 0x0000000000108947 */ /* 0x000fea0003800000 */
[----:B------:R-:W-:Y:S01]  /*25470*/  UMOV UR4, 0xffffffff ;  /* 0xffffffff00047882 */ /* 0x000fe20000000000 */
[----:B------:R-:W-:Y:S02]  /*25480*/  VIADD R12, R5, 0xffffffff ;  /* 0xffffffff050c7836 */ /* 0x000fe40000000000 */
[----:B------:R-:W-:Y:S05]  /*25490*/  BRA.DIV UR4, `(.L_x_777) ;  /* 0x0000001e04c47947 */ /* 0x000fea000b800000 */
[----:B------:R3:W4:Y:S02]  /*254a0*/  SHFL.IDX PT, R14, R2, R12, 0x1f ;  /* 0x00001f0c020e7589 */ /* 0x00072400000e0000 */
.L_x_776:
[----:B--2---:R-:W-:Y:S01]  /*254b0*/  IABS R6, R17 ;  /* 0x0000001100067213 */ /* 0x004fe20000000000 */
[----:B----4-:R-:W-:Y:S01]  /*254c0*/  IMAD R16, R14, R16, R7 ;  /* 0x000000100e107224 */ /* 0x010fe200078e0207 */
[----:B------:R-:W-:Y:S01]  /*254d0*/  IADD3 R19, R5, R19, RZ ;  /* 0x0000001305137210 */ /* 0x000fe20007ffe0ff */
[----:B0--3--:R-:W-:Y:S01]  /*254e0*/  IMAD.MOV.U32 R2, RZ, RZ, RZ ;  /* 0x000000ffff027224 */ /* 0x009fe200078e00ff */
[----:B------:R-:W0:Y:S08]  /*254f0*/  I2F.RP R7, R6 ;  /* 0x0000000600077306 */ /* 0x000e300000209400 */
[----:B0-----:R-:W0:Y:S02]  /*25500*/  MUFU.RCP R7, R7 ;  /* 0x0000000700077308 */ /* 0x001e240000001000 */
[----:B0-----:R-:W-:-:S06]  /*25510*/  VIADD R8, R7, 0xffffffe ;  /* 0x0ffffffe07087836 */ /* 0x001fcc0000000000 */
[----:B-1----:R-:W0:Y:S02]  /*25520*/  F2I.FTZ.U32.TRUNC.NTZ R3, R8 ;  /* 0x0000000800037305 */ /* 0x002e24000021f000 */
[----:B0-----:R-:W-:-:S04]  /*25530*/  IMAD.MOV R9, RZ, RZ, -R3 ;  /* 0x000000ffff097224 */ /* 0x001fc800078e0a03 */
[----:B------:R-:W-:-:S04]  /*25540*/  IMAD R9, R9, R6, RZ ;  /* 0x0000000609097224 */ /* 0x000fc800078e02ff */
[----:B------:R-:W-:Y:S01]  /*25550*/  IMAD.HI.U32 R3, R3, R9, R2 ;  /* 0x0000000903037227 */ /* 0x000fe200078e0002 */
[----:B------:R-:W-:-:S03]  /*25560*/  IABS R9, R17 ;  /* 0x0000001100097213 */ /* 0x000fc60000000000 */
[----:B------:R-:W-:Y:S02]  /*25570*/  IMAD.IADD R2, R4, 0x1, -R16 ;  /* 0x0000000104027824 */ /* 0x000fe400078e0a10 */
[----:B------:R-:W-:-:S03]  /*25580*/  IMAD.MOV R7, RZ, RZ, -R9 ;  /* 0x000000ffff077224 */ /* 0x000fc600078e0a09 */
        /* <DEDUP_REMOVED lines=17> */
.L_x_770:
[----:B------:R-:W-:Y:S01]  /*256a0*/  UMOV UR4, URZ ;  /* 0x0000003f00047c82 */ /* 0x000fe20008000000 */
[----:B------:R-:W-:Y:S01]  /*256b0*/  UMOV UR5, URZ ;  /* 0x0000003f00057c82 */ /* 0x000fe20008000000 */
[----:B------:R-:W-:Y:S01]  /*256c0*/  ULDC UR6, c[0x0][0xc14] ;  /* 0x0003050000067ab9 */ /* 0x000fe20000000800 */
[----:B------:R-:W-:Y:S02]  /*256d0*/  IMAD.MOV.U32 R16, RZ, RZ, R4 ;  /* 0x000000ffff107224 */ /* 0x000fe400078e0004 */
[----:B------:R-:W-:Y:S02]  /*256e0*/  IMAD.U32 R17, RZ, RZ, UR4 ;  /* 0x00000004ff117e24 */ /* 0x000fe4000f8e00ff */
[----:B------:R-:W-:Y:S02]  /*256f0*/  IMAD.U32 R18, RZ, RZ, UR5 ;  /* 0x00000005ff127e24 */ /* 0x000fe4000f8e00ff */
[----:B------:R-:W-:-:S07]  /*25700*/  IMAD.U32 R19, RZ, RZ, UR6 ;  /* 0x00000006ff137e24 */ /* 0x000fce000f8e00ff */
.L_x_778:
        /* <DEDUP_REMOVED lines=12> */
.L_x_690:
        /* <DEDUP_REMOVED lines=12> */
.L_x_872:
[----:B------:R-:W-:Y:S05]  /*25890*/  BSYNC B0 ;  /* 0x0000000000007941 */ /* 0x000fea0003800000 */
.L_x_780:
[----:B------:R-:W-:-:S03]  /*258a0*/  UMOV UR4, 0xffffffff ;  /* 0xffffffff00047882 */ /* 0x000fc60000000000 */
[----:B------:R-:W-:Y:S05]  /*258b0*/  BRA.DIV UR4, `(.L_x_782) ;  /* 0x0000001a04f47947 */ /* 0x000fea000b800000 */
[----:B------:R-:W1:Y:S02]  /*258c0*/  S2R R2, SR_TID.X ;  /* 0x0000000000027919 */ /* 0x000e640000002100 */
[----:B-1----:R-:W-:-:S04]  /*258d0*/  SHF.R.U32.HI R2, RZ, 0x5, R2 ;  /* 0x00000005ff027819 */ /* 0x002fc80000011602 */
[----:B------:R-:W-:-:S05]  /*258e0*/  LOP3.LUT R2, R2, 0x3, RZ, 0xc0, !PT ;  /* 0x0000000302027812 */ /* 0x000fca00078ec0ff */
[----:B------:R1:W2:Y:S02]  /*258f0*/  SHFL.IDX PT, R14, R2, RZ, 0x1f ;  /* 0x00001fff020e7589 */ /* 0x0002a400000e0000 */
.L_x_875:
[----:B--2---:R-:W-:-:S13]  /*25900*/  ISETP.NE.AND P0, PT, R14, RZ, PT ;  /* 0x000000ff0e00720c */ /* 0x004fda0003f05270 */
[----:B------:R-:W-:Y:S05]  /*25910*/  @P0 BRA `(.L_x_451) ;  /* 0x0000000000940947 */ /* 0x000fea0003800000 */
[----:B------:R-:W-:-:S03]  /*25920*/  UMOV UR4, 0xffffffff ;  /* 0xffffffff00047882 */ /* 0x000fc60000000000 */
[----:B------:R-:W-:Y:S05]  /*25930*/  BRA.DIV UR4, `(.L_x_783) ;  /* 0x0000001e04087947 */ /* 0x000fea000b800000 */
[----:B------:R-:W-:-:S13]  /*25940*/  ELECT P6, URZ, PT ;  /* 0x00000000003f782f */ /* 0x000fda00038c0000 */
.L_x_878:
[----:B------:R-:W-:Y:S05]  /*25950*/  @!P6 BRA `(.L_x_451) ;  /* 0x000000000084e947 */ /* 0x000fea0003800000 */
[----:B------:R-:W-:-:S06]  /*25960*/  ULOP3.LUT UR4, UR60, 0x2, URZ, 0xfc, !UPT ;  /* 0x000000023c047892 */ /* 0x000fcc000f8efc3f */
[----:B-1----:R-:W-:-:S05]  /*25970*/  IMAD.U32 R2, RZ, RZ, UR4 ;  /* 0x00000004ff027e24 */ /* 0x002fca000f8e00ff */
[----:B------:R-:W-:-:S13]  /*25980*/  ISETP.NE.AND P2, PT, R2, 0x3, PT ;  /* 0x000000030200780c */ /* 0x000fda0003f45270 */
[----:B------:R-:W-:Y:S05]  /*25990*/  @!P2 BRA `(.L_x_784) ;  /* 0x000000000004a947 */ /* 0x000fea0003800000 */
[----:B------:R-:W-:Y:S01]  /*259a0*/  BPT.TRAP 0x1 ;  /* 0x000000040000795c */ /* 0x000fe20000300000 */
.L_x_784:
[----:B0-----:R-:W2:Y:S04]  /*259b0*/  LDL R3, [R1] ;  /* 0x0000000001037983 */ /* 0x001ea80000100800 */
[----:B------:R-:W3:Y:S01]  /*259c0*/  LDL.LU R7, [R1+0x8] ;  /* 0x0000080001077983 */ /* 0x000ee20000300800 */
[----:B------:R-:W-:-:S04]  /*259d0*/  VIADD R2, R0, 0x38840 ;  /* 0x0003884000027836 */ /* 0x000fc80000000000 */
[C---:B--2---:R-:W-:Y:S02]  /*259e0*/  IMAD R6, R3.reuse, 0x8, R2 ;  /* 0x0000000803067824 */ /* 0x044fe400078e0202 */
[----:B------:R-:W-:Y:S01]  /*259f0*/  VIADD R3, R3, 0x1 ;  /* 0x0000000103037836 */ /* 0x000fe20000000000 */
[----:B---3--:R-:W-:-:S04]  /*25a00*/  SHF.L.U32 R5, R7, 0x1f, RZ ;  /* 0x0000001f07057819 */ /* 0x008fc800000006ff */
[C---:B------:R-:W-:Y:S01]  /*25a10*/  ISETP.NE.AND P1, PT, R3.reuse, 0x2, PT ;  /* 0x000000020300780c */ /* 0x040fe20003f25270 */
[----:B------:R-:W0:Y:S03]  /*25a20*/  SYNCS.PHASECHK.TRANS64.TRYWAIT P0, [R6+URZ], R5 ;  /* 0x00000005060075a7 */ /* 0x000e26000800017f */
[----:B------:R-:W-:Y:S02]  /*25a30*/  SEL R4, RZ, 0x1, P1 ;  /* 0x00000001ff047807 */ /* 0x000fe40000800000 */
[----:B------:R-:W-:Y:S02]  /*25a40*/  SEL R3, R3, RZ, P1 ;  /* 0x000000ff03037207 */ /* 0x000fe40000800000 */
[----:B------:R-:W-:-:S03]  /*25a50*/  LOP3.LUT R4, R7, R4, RZ, 0x3c, !PT ;  /* 0x0000000407047212 */ /* 0x000fc600078e3cff */
[----:B------:R-:W-:Y:S01]  /*25a60*/  IMAD R7, R3, 0x8, R2 ;  /* 0x0000000803077824 */ /* 0x000fe200078e0202 */
[----:B------:R-:W-:Y:S01]  /*25a70*/  SHF.L.U32 R2, R4, 0x1f, RZ ;  /* 0x0000001f04027819 */ /* 0x000fe200000006ff */
[----:B0-----:R-:W-:Y:S06]  /*25a80*/  @!P0 BRA `(.L_x_785) ;  /* 0x0000001800d48947 */ /* 0x001fec0003800000 */
.L_x_879:
[----:B------:R-:W1:Y:S02]  /*25a90*/  SYNCS.PHASECHK.TRANS64.TRYWAIT P0, [R7+URZ], R2 ;  /* 0x00000002070075a7 */ /* 0x000e64000800017f */
[----:B-1----:R-:W-:Y:S05]  /*25aa0*/  @!P0 BRA `(.L_x_786) ;  /* 0x0000001800e08947 */ /* 0x002fea0003800000 */
.L_x_880:
[----:B------:R-:W-:Y:S05]  /*25ab0*/  @!P2 BRA `(.L_x_787) ;  /* 0x000000000004a947 */ /* 0x000fea0003800000 */
[----:B------:R-:W-:Y:S01]  /*25ac0*/  BPT.TRAP 0x1 ;  /* 0x000000040000795c */ /* 0x000fe20000300000 */
.L_x_787:
[----:B------:R-:W2:Y:S01]  /*25ad0*/  LDL.LU R4, [R1] ;  /* 0x0000000001047983 */ /* 0x000ea20000300800 */
[----:B------:R-:W-:-:S04]  /*25ae0*/  VIADD R0, R0, 0x38860 ;  /* 0x0003886000007836 */ /* 0x000fc80000000000 */
[----:B--2---:R-:W-:-:S04]  /*25af0*/  IMAD R4, R4, 0x8, R0 ;  /* 0x0000000804047824 */ /* 0x004fc800078e0200 */
[----:B------:R-:W2:Y:S02]  /*25b00*/  SYNCS.PHASECHK.TRANS64.TRYWAIT P0, [R4+URZ], R5 ;  /* 0x00000005040075a7 */ /* 0x000ea4000800017f */
[----:B--2---:R-:W-:Y:S05]  /*25b10*/  @!P0 BRA `(.L_x_788) ;  /* 0x0000001800d88947 */ /* 0x004fea0003800000 */
.L_x_881:
[----:B------:R-:W-:-:S07]  /*25b20*/  IMAD R3, R3, 0x8, R0 ;  /* 0x0000000803037824 */ /* 0x000fce00078e0200 */
.L_x_789:
[----:B---3--:R3:W4:Y:S02]  /*25b30*/  SYNCS.PHASECHK.TRANS64.TRYWAIT P0, [R3+URZ], R2 ;  /* 0x00000002030075a7 */ /* 0x008724000800017f */
[----:B----4-:R-:W-:Y:S05]  /*25b40*/  @!P0 NANOSLEEP.SYNCS 0x989680 ;  /* 0x009896800000895d */ /* 0x010fea0003900000 */
[----:B------:R-:W4:Y:S02]  /*25b50*/  @!P0 SYNCS.PHASECHK.TRANS64 P0, [R3+URZ], R2 ;  /* 0x00000002030085a7 */ /* 0x000f24000800007f */
[----:B----4-:R-:W-:Y:S05]  /*25b60*/  @!P0 BRA `(.L_x_789) ;  /* 0xfffffffc00f08947 */ /* 0x010fea000383ffff */
.L_x_451:
[----:B------:R-:W-:Y:S05]  /*25b70*/  BSYNC B7 ;  /* 0x0000000000077941 */ /* 0x000fea0003800000 */
.L_x_448:
[----:B------:R-:W-:Y:S05]  /*25b80*/  EXIT ;  /* 0x000000000000794d */ /* 0x000fea0003800000 */
.L_x_471:
[----:B0-----:R0:W1:Y:S02]  /*25b90*/  SYNCS.PHASECHK.TRANS64.TRYWAIT P6, [R0+URZ+0x38890], R114 ;  /* 0x03889072000075a7 */ /* 0x00106400080c017f */
[----:B-1----:R-:W-:Y:S05]  /*25ba0*/  @!P6 NANOSLEEP.SYNCS 0x989680 ;  /* 0x009896800000e95d */ /* 0x002fea0003900000 */
[----:B------:R-:W1:Y:S02]  /*25bb0*/  @!P6 SYNCS.PHASECHK.TRANS64 P6, [R0+URZ+0x38890], R114 ;  /* 0x038890720000e5a7 */ /* 0x000e6400080c007f */
[----:B-1----:R-:W-:Y:S05]  /*25bc0*/  @!P6 BRA `(.L_x_471) ;  /* 0xfffffffc00f0e947 */ /* 0x002fea000383ffff */
[----:B------:R-:W-:Y:S05]  /*25bd0*/  BRA `(.L_x_790) ;  /* 0xfffffddc00087947 */ /* 0x000fea000383ffff */
.L_x_527:
[----:B-1----:R1:W3:Y:S02]  /*25be0*/  SYNCS.PHASECHK.TRANS64.TRYWAIT P6, [R0+URZ+0x38890], R114 ;  /* 0x03889072000075a7 */ /* 0x0022e400080c017f */
[----:B---3--:R-:W-:Y:S05]  /*25bf0*/  @!P6 NANOSLEEP.SYNCS 0x989680 ;  /* 0x009896800000e95d */ /* 0x008fea0003900000 */
[----:B------:R-:W3:Y:S02]  /*25c00*/  @!P6 SYNCS.PHASECHK.TRANS64 P6, [R0+URZ+0x38890], R114 ;  /* 0x038890720000e5a7 */ /* 0x000ee400080c007f */
[----:B---3--:R-:W-:Y:S05]  /*25c10*/  @!P6 BRA `(.L_x_527) ;  /* 0xfffffffc00f0e947 */ /* 0x008fea000383ffff */
[----:B------:R-:W-:Y:S05]  /*25c20*/  BRA `(.L_x_791) ;  /* 0xfffffe1000d07947 */ /* 0x000fea000383ffff */
.L_x_552:
[----:B-1----:R1:W2:Y:S02]  /*25c30*/  SYNCS.PHASECHK.TRANS64.TRYWAIT P3, [R0+URZ+0x38890], R114 ;  /* 0x03889072000075a7 */ /* 0x0022a4000806017f */
[----:B--2---:R-:W-:Y:S05]  /*25c40*/  @!P3 NANOSLEEP.SYNCS 0x989680 ;  /* 0x009896800000b95d */ /* 0x004fea0003900000 */
[----:B------:R-:W2:Y:S02]  /*25c50*/  @!P3 SYNCS.PHASECHK.TRANS64 P3, [R0+URZ+0x38890], R114 ;  /* 0x038890720000b5a7 */ /* 0x000ea4000806007f */
[----:B--2---:R-:W-:Y:S05]  /*25c60*/  @!P3 BRA `(.L_x_552) ;  /* 0xfffffffc00f0b947 */ /* 0x004fea000383ffff */
[----:B------:R-:W-:Y:S05]  /*25c70*/  BRA `(.L_x_792) ;  /* 0xfffffe4400b07947 */ /* 0x000fea000383ffff */
.L_x_560:
[----:B-1----:R1:W2:Y:S02]  /*25c80*/  SYNCS.PHASECHK.TRANS64.TRYWAIT P2, [R0+URZ+0x388b0], R114 ;  /* 0x0388b072000075a7 */ /* 0x0022a4000804017f */
[----:B--2---:R-:W-:Y:S05]  /*25c90*/  @!P2 NANOSLEEP.SYNCS 0x989680 ;  /* 0x009896800000a95d */ /* 0x004fea0003900000 */
[----:B------:R-:W2:Y:S02]  /*25ca0*/  @!P2 SYNCS.PHASECHK.TRANS64 P2, [R0+URZ+0x388b0], R114 ;  /* 0x0388b0720000a5a7 */ /* 0x000ea4000804007f */
[----:B--2---:R-:W-:Y:S05]  /*25cb0*/  @!P2 BRA `(.L_x_560) ;  /* 0xfffffffc00f0a947 */ /* 0x004fea000383ffff */
[----:B------:R-:W-:Y:S05]  /*25cc0*/  BRA `(.L_x_793) ;  /* 0xfffffe4800cc7947 */ /* 0x000fea000383ffff */
.L_x_582:
[----:B------:R-:W-:Y:S01]  /*25cd0*/  BSSY B1, `(.L_x_794) ;  /* 0x0000008000017945 */ /* 0x000fe20003800000 */
[----:B------:R-:W-:Y:S02]  /*25ce0*/  IMAD.MOV.U32 R13, RZ, RZ, R29 ;  /* 0x000000ffff0d7224 */ /* 0x000fe400078e001d */
[----:B------:R-:W-:Y:S02]  /*25cf0*/  IMAD.MOV.U32 R12, RZ, RZ, RZ ;  /* 0x000000ffff0c7224 */ /* 0x000fe400078e00ff */
[----:B------:R-:W-:Y:S02]  /*25d00*/  IMAD.MOV.U32 R11, RZ, RZ, 0x181f ;  /* 0x0000181fff0b7424 */ /* 0x000fe400078e00ff */
[----:B------:R-:W-:-:S07]  /*25d10*/  IMAD.MOV.U32 R15, RZ, RZ, -0x1 ;  /* 0xffffffffff0f7424 */ /* 0x000fce00078e00ff */
[----:B------:R-:W-:Y:S05]  /*25d20*/  WARPSYNC.COLLECTIVE R15, `(.L_x_795) ;  /* 0x000000000f087348 */ /* 0x000fea0003c00000 */
[----:B------:R0:W1:Y:S02]  /*25d30*/  SHFL.IDX P6, R14, R13, R12, R11 ;  /* 0x0000000c0d0e7389 */ /* 0x00006400000c000b */
[----:B01----:R-:W-:Y:S01]  /*25d40*/  ENDCOLLECTIVE ;  /* 0x000000000000791b */ /* 0x003fe20003800000 */
.L_x_795:
[----:B------:R-:W-:Y:S05]  /*25d50*/  BSYNC B1 ;  /* 0x0000000000017941 */ /* 0x000fea0003800000 */
.L_x_794:
[----:B------:R-:W-:Y:S05]  /*25d60*/  BRA `(.L_x_796) ;  /* 0xfffffe60002c7947 */ /* 0x000fea000383ffff */
.L_x_583:
[----:B------:R-:W-:Y:S01]  /*25d70*/  BSSY B1, `(.L_x_797) ;  /* 0x0000008000017945 */ /* 0x000fe20003800000 */
[----:B------:R-:W-:Y:S01]  /*25d80*/  IMAD.MOV.U32 R13, RZ, RZ, R28 ;  /* 0x000000ffff0d7224 */ /* 0x000fe200078e001c */
[----:B------:R-:W-:Y:S01]  /*25d90*/  MOV R12, RZ ;  /* 0x000000ff000c7202 */ /* 0x000fe20000000f00 */
[----:B------:R-:W-:Y:S02]  /*25da0*/  IMAD.MOV.U32 R11, RZ, RZ, 0x181f ;  /* 0x0000181fff0b7424 */ /* 0x000fe400078e00ff */
[----:B------:R-:W-:-:S07]  /*25db0*/  IMAD.MOV.U32 R15, RZ, RZ, -0x1 ;  /* 0xffffffffff0f7424 */ /* 0x000fce00078e00ff */
[----:B------:R-:W-:Y:S05]  /*25dc0*/  WARPSYNC.COLLECTIVE R15, `(.L_x_798) ;  /* 0x000000000f087348 */ /* 0x000fea0003c00000 */
[----:B------:R0:W1:Y:S02]  /*25dd0*/  SHFL.IDX P6, R14, R13, R12, R11 ;  /* 0x0000000c0d0e7389 */ /* 0x00006400000c000b */
[----:B01----:R-:W-:Y:S01]  /*25de0*/  ENDCOLLECTIVE ;  /* 0x000000000000791b */ /* 0x003fe20003800000 */
.L_x_798:
[----:B------:R-:W-:Y:S05]  /*25df0*/  BSYNC B1 ;  /* 0x0000000000017941 */ /* 0x000fea0003800000 */
.L_x_797:
[----:B------:R-:W-:Y:S05]  /*25e00*/  BRA `(.L_x_799) ;  /* 0xfffffe6000107947 */ /* 0x000fea000383ffff */
.L_x_584:
        /* <DEDUP_REMOVED lines=8> */
.L_x_801:
[----:B------:R-:W-:Y:S05]  /*25e90*/  BSYNC B1 ;  /* 0x0000000000017941 */ /* 0x000fea0003800000 */
.L_x_800:
[----:B------:R-:W-:Y:S05]  /*25ea0*/  BRA `(.L_x_802) ;  /* 0xfffffe5c00f47947 */ /* 0x000fea000383ffff */
.L_x_585:
        /* <DEDUP_REMOVED lines=8> */
.L_x_804:
[----:B------:R-:W-:Y:S05]  /*25f30*/  BSYNC B1 ;  /* 0x0000000000017941 */ /* 0x000fea0003800000 */
.L_x_803:
[----:B------:R-:W-:Y:S05]  /*25f40*/  BRA `(.L_x_805) ;  /* 0xfffffe5c00d87947 */ /* 0x000fea000383ffff */
.L_x_587:
[----:B0-----:R0:W1:Y:S02]  /*25f50*/  SYNCS.PHASECHK.TRANS64.TRYWAIT P1, [R16+URZ+0x38800], R7 ;  /* 0x03880007100075a7 */ /* 0x001064000802017f */
[----:B-1----:R-:W-:Y:S05]  /*25f60*/  @!P1 NANOSLEEP.SYNCS 0x989680 ;  /* 0x009896800000995d */ /* 0x002fea0003900000 */
[----:B------:R-:W1:Y:S02]  /*25f70*/  @!P1 SYNCS.PHASECHK.TRANS64 P1, [R16+URZ+0x38800], R7 ;  /* 0x03880007100095a7 */ /* 0x000e64000802007f */
[----:B-1----:R-:W-:Y:S05]  /*25f80*/  @!P1 BRA `(.L_x_587) ;  /* 0xfffffffc00f09947 */ /* 0x002fea000383ffff */
[----:B------:R-:W-:Y:S05]  /*25f90*/  BRA `(.L_x_806) ;  /* 0xfffffe6000207947 */ /* 0x000fea000383ffff */
.L_x_621:
        /* <DEDUP_REMOVED lines=8> */
.L_x_808:
[----:B------:R-:W-:Y:S05]  /*26020*/  BSYNC B1 ;  /* 0x0000000000017941 */ /* 0x000fea0003800000 */
.L_x_807:
[----:B------:R-:W-:Y:S05]  /*26030*/  BRA `(.L_x_809) ;  /* 0xfffffe8c00987947 */ /* 0x000fea000383ffff */
.L_x_622:
        /* <DEDUP_REMOVED lines=8> */
.L_x_811:
[----:B------:R-:W-:Y:S05]  /*260c0*/  BSYNC B1 ;  /* 0x0000000000017941 */ /* 0x000fea0003800000 */
.L_x_810:
[----:B------:R-:W-:Y:S05]  /*260d0*/  BRA `(.L_x_812) ;  /* 0xfffffe8c007c7947 */ /* 0x000fea000383ffff */
.L_x_623:
[----:B------:R-:W-:Y:S01]  /*260e0*/  BSSY B1, `(.L_x_813) ;  /* 0x0000008000017945 */ /* 0x000fe20003800000 */
[----:B------:R-:W-:Y:S01]  /*260f0*/  IMAD.MOV.U32 R13, RZ, RZ, R31 ;  /* 0x000000ffff0d7224 */ /* 0x000fe200078e001f */
[----:B------:R-:W-:Y:S01]  /*26100*/  MOV R11, 0x181f ;  /* 0x0000181f000b7802 */ /* 0x000fe20000000f00 */
[----:B------:R-:W-:Y:S02]  /*26110*/  IMAD.MOV.U32 R12, RZ, RZ, RZ ;  /* 0x000000ffff0c7224 */ /* 0x000fe400078e00ff */
[----:B------:R-:W-:-:S07]  /*26120*/  IMAD.MOV.U32 R15, RZ, RZ, -0x1 ;  /* 0xffffffffff0f7424 */ /* 0x000fce00078e00ff */
[----:B------:R-:W-:Y:S05]  /*26130*/  WARPSYNC.COLLECTIVE R15, `(.L_x_814) ;  /* 0x000000000f087348 */ /* 0x000fea0003c00000 */
[----:B------:R0:W1:Y:S02]  /*26140*/  SHFL.IDX P6, R14, R13, R12, R11 ;  /* 0x0000000c0d0e7389 */ /* 0x00006400000c000b */
[----:B01----:R-:W-:Y:S01]  /*26150*/  ENDCOLLECTIVE ;  /* 0x000000000000791b */ /* 0x003fe20003800000 */
.L_x_814:
[----:B------:R-:W-:Y:S05]  /*26160*/  BSYNC B1 ;  /* 0x0000000000017941 */ /* 0x000fea0003800000 */
.L_x_813:
[----:B------:R-:W-:Y:S05]  /*26170*/  BRA `(.L_x_815) ;  /* 0xfffffe8c00607947 */ /* 0x000fea000383ffff */
.L_x_624:
        /* <DEDUP_REMOVED lines=8> */
.L_x_817:
[----:B------:R-:W-:Y:S05]  /*26200*/  BSYNC B1 ;  /* 0x0000000000017941 */ /* 0x000fea0003800000 */
.L_x_816:
[----:B------:R-:W-:Y:S05]  /*26210*/  BRA `(.L_x_818) ;  /* 0xfffffe8c00447947 */ /* 0x000fea000383ffff */
.L_x_626:
[----:B0-----:R0:W1:Y:S02]  /*26220*/  SYNCS.PHASECHK.TRANS64.TRYWAIT P0, [R16+URZ+0x38800], R5 ;  /* 0x03880005100075a7 */ /* 0x001064000800017f */
[----:B-1----:R-:W-:Y:S05]  /*26230*/  @!P0 NANOSLEEP.SYNCS 0x989680 ;  /* 0x009896800000895d */ /* 0x002fea0003900000 */
[----:B------:R-:W1:Y:S02]  /*26240*/  @!P0 SYNCS.PHASECHK.TRANS64 P0, [R16+URZ+0x38800], R5 ;  /* 0x03880005100085a7 */ /* 0x000e64000800007f */
[----:B-1----:R-:W-:Y:S05]  /*26250*/  @!P0 BRA `(.L_x_626) ;  /* 0xfffffffc00f08947 */ /* 0x002fea000383ffff */
[----:B------:R-:W-:Y:S05]  /*26260*/  BRA `(.L_x_819) ;  /* 0xfffffe8c00847947 */ /* 0x000fea000383ffff */
.L_x_644:
[----:B-1----:R1:W2:Y:S02]  /*26270*/  SYNCS.PHASECHK.TRANS64.TRYWAIT P1, [R0+URZ+0x38830], R3 ;  /* 0x03883003000075a7 */ /* 0x0022a4000802017f */
[----:B--2---:R-:W-:Y:S05]  /*26280*/  @!P1 NANOSLEEP.SYNCS 0x989680 ;  /* 0x009896800000995d */ /* 0x004fea0003900000 */
[----:B------:R-:W2:Y:S02]  /*26290*/  @!P1 SYNCS.PHASECHK.TRANS64 P1, [R0+URZ+0x38830], R3 ;  /* 0x03883003000095a7 */ /* 0x000ea4000802007f */
[----:B--2---:R-:W-:Y:S05]  /*262a0*/  @!P1 BRA `(.L_x_644) ;  /* 0xfffffffc00f09947 */ /* 0x004fea000383ffff */
[----:B------:R-:W-:Y:S05]  /*262b0*/  BRA `(.L_x_643) ;  /* 0xfffffebc00a87947 */ /* 0x000fea000383ffff */
.L_x_651:
[----:B-1----:R1:W2:Y:S02]  /*262c0*/  SYNCS.PHASECHK.TRANS64.TRYWAIT P2, [R11+URZ+0x38830], R4 ;  /* 0x038830040b0075a7 */ /* 0x0022a4000804017f */
[----:B--2---:R-:W-:Y:S05]  /*262d0*/  @!P2 NANOSLEEP.SYNCS 0x989680 ;  /* 0x009896800000a95d */ /* 0x004fea0003900000 */
[----:B------:R-:W2:Y:S02]  /*262e0*/  @!P2 SYNCS.PHASECHK.TRANS64 P2, [R11+URZ+0x38830], R4 ;  /* 0x038830040b00a5a7 */ /* 0x000ea4000804007f */
[----:B--2---:R-:W-:Y:S05]  /*262f0*/  @!P2 BRA `(.L_x_651) ;  /* 0xfffffffc00f0a947 */ /* 0x004fea000383ffff */
[----:B------:R-:W-:Y:S05]  /*26300*/  BRA `(.L_x_650) ;  /* 0xffffff0c003c7947 */ /* 0x000fea000383ffff */
.L_x_656:
[----:B-1----:R1:W2:Y:S02]  /*26310*/  SYNCS.PHASECHK.TRANS64.TRYWAIT P2, [R9+URZ+0x38850], R0 ;  /* 0x03885000090075a7 */ /* 0x0022a4000804017f */
[----:B--2---:R-:W-:Y:S05]  /*26320*/  @!P2 NANOSLEEP.SYNCS 0x989680 ;  /* 0x009896800000a95d */ /* 0x004fea0003900000 */
[----:B------:R-:W2:Y:S02]  /*26330*/  @!P2 SYNCS.PHASECHK.TRANS64 P2, [R9+URZ+0x38850], R0 ;  /* 0x038850000900a5a7 */ /* 0x000ea4000804007f */
[----:B--2---:R-:W-:Y:S05]  /*26340*/  @!P2 BRA `(.L_x_656) ;  /* 0xfffffffc00f0a947 */ /* 0x004fea000383ffff */
[----:B------:R-:W-:Y:S05]  /*26350*/  BRA `(.L_x_655) ;  /* 0xffffff4400047947 */ /* 0x000fea000383ffff */
.L_x_662:
[----:B-1----:R1:W2:Y:S02]  /*26360*/  SYNCS.PHASECHK.TRANS64.TRYWAIT P0, [R0+URZ+0x38850], R7 ;  /* 0x03885007000075a7 */ /* 0x0022a4000800017f */
[----:B--2---:R-:W-:Y:S05]  /*26370*/  @!P0 NANOSLEEP.SYNCS 0x989680 ;  /* 0x009896800000895d */ /* 0x004fea0003900000 */
[----:B------:R-:W2:Y:S02]  /*26380*/  @!P0 SYNCS.PHASECHK.TRANS64 P0, [R0+URZ+0x38850], R7 ;  /* 0x03885007000085a7 */ /* 0x000ea4000800007f */
[----:B--2---:R-:W-:Y:S05]  /*26390*/  @!P0 BRA `(.L_x_662) ;  /* 0xfffffffc00f08947 */ /* 0x004fea000383ffff */
[----:B------:R-:W-:Y:S05]  /*263a0*/  BRA `(.L_x_661) ;  /* 0xffffff5c00247947 */ /* 0x000fea000383ffff */
.L_x_694:
[----:B------:R-:W0:Y:S01]  /*263b0*/  S2R R11, SR_TID.X ;  /* 0x00000000000b7919 */ /* 0x000e220000002100 */
[----:B------:R-:W-:Y:S01]  /*263c0*/  BSSY B1, `(.L_x_820) ;  /* 0x000000a000017945 */ /* 0x000fe20003800000 */
[----:B------:R-:W-:Y:S02]  /*263d0*/  IMAD.MOV.U32 R12, RZ, RZ, RZ ;  /* 0x000000ffff0c7224 */ /* 0x000fe400078e00ff */
[----:B------:R-:W-:Y:S01]  /*263e0*/  IMAD.MOV.U32 R15, RZ, RZ, -0x1 ;  /* 0xffffffffff0f7424 */ /* 0x000fe200078e00ff */
[----:B0-----:R-:W-:-:S04]  /*263f0*/  SHF.R.U32.HI R11, RZ, 0x5, R11 ;  /* 0x00000005ff0b7819 */ /* 0x001fc8000001160b */
[----:B------:R-:W-:-:S05]  /*26400*/  LOP3.LUT R11, R11, 0x3, RZ, 0xc0, !PT ;  /* 0x000000030b0b7812 */ /* 0x000fca00078ec0ff */
[----:B------:R-:W-:Y:S02]  /*26410*/  IMAD.MOV.U32 R13, RZ, RZ, R11 ;  /* 0x000000ffff0d7224 */ /* 0x000fe400078e000b */
[----:B------:R-:W-:-:S07]  /*26420*/  IMAD.MOV.U32 R11, RZ, RZ, 0x1f ;  /* 0x0000001fff0b7424 */ /* 0x000fce00078e00ff */
[----:B-----5:R-:W-:Y:S05]  /*26430*/  WARPSYNC.COLLECTIVE R15, `(.L_x_821) ;  /* 0x000000000f087348 */ /* 0x020fea0003c00000 */
[----:B------:R0:W1:Y:S02]  /*26440*/  SHFL.IDX P6, R14, R13, R12, R11 ;  /* 0x0000000c0d0e7389 */ /* 0x00006400000c000b */
[----:B01---5:R-:W-:Y:S01]  /*26450*/  ENDCOLLECTIVE ;  /* 0x000000000000791b */ /* 0x023fe20003800000 */
.L_x_821:
[----:B------:R-:W-:Y:S05]  /*26460*/  BSYNC B1 ;  /* 0x0000000000017941 */ /* 0x000fea0003800000 */
.L_x_820:
[----:B------:R-:W-:Y:S05]  /*26470*/  BRA `(.L_x_822) ;  /* 0xffffffa400107947 */ /* 0x000fea000383ffff */
.L_x_695:
[----:B------:R-:W-:Y:S01]  /*26480*/  BSSY B1, `(.L_x_823) ;  /* 0x0000006000017945 */ /* 0x000fe20003800000 */
[----:B------:R-:W-:-:S07]  /*26490*/  IMAD.MOV.U32 R15, RZ, RZ, -0x1 ;  /* 0xffffffffff0f7424 */ /* 0x000fce00078e00ff */
[----:B-----5:R-:W-:Y:S05]  /*264a0*/  WARPSYNC.COLLECTIVE R15, `(.L_x_824) ;  /* 0x000000000f0c7348 */ /* 0x020fea0003c00000 */
[----:B------:R-:W-:Y:S02]  /*264b0*/  ELECT P6, UR62, PT ;  /* 0x00000000003e782f */ /* 0x000fe400038c0000 */
[----:B------:R-:W-:Y:S01]  /*264c0*/  MOV R14, UR62 ;  /* 0x0000003e000e7c02 */ /* 0x000fe20008000f00 */
[----:B-----5:R-:W-:Y:S10]  /*264d0*/  ENDCOLLECTIVE ;  /* 0x000000000000791b */ /* 0x020ff40003800000 */
.L_x_824:
[----:B------:R-:W-:Y:S05]  /*264e0*/  BSYNC B1 ;  /* 0x0000000000017941 */ /* 0x000fea0003800000 */
.L_x_823:
[----:B------:R-:W-:Y:S05]  /*264f0*/  BRA `(.L_x_825) ;  /* 0xffffffa000fc7947 */ /* 0x000fea000383ffff */
.L_x_697:
[----:B0-----:R0:W1:Y:S02]  /*26500*/  SYNCS.PHASECHK.TRANS64.TRYWAIT P0, [R9+URZ+0x38820], R5 ;  /* 0x03882005090075a7 */ /* 0x001064000800017f */
[----:B-1----:R-:W-:Y:S05]  /*26510*/  @!P0 NANOSLEEP.SYNCS 0x989680 ;  /* 0x009896800000895d */ /* 0x002fea0003900000 */
[----:B------:R-:W1:Y:S02]  /*26520*/  @!P0 SYNCS.PHASECHK.TRANS64 P0, [R9+URZ+0x38820], R5 ;  /* 0x03882005090085a7 */ /* 0x000e64000800007f */
[----:B-1----:R-:W-:Y:S05]  /*26530*/  @!P0 BRA `(.L_x_697) ;  /* 0xfffffffc00f08947 */ /* 0x002fea000383ffff */
[----:B------:R-:W-:Y:S05]  /*26540*/  BRA `(.L_x_826) ;  /* 0xffffffa400187947 */ /* 0x000fea000383ffff */
.L_x_700:
[----:B0-----:R0:W1:Y:S02]  /*26550*/  SYNCS.PHASECHK.TRANS64.TRYWAIT P0, [R5+URZ+0x388a0], R10 ;  /* 0x0388a00a050075a7 */ /* 0x001064000800017f */
[----:B-1----:R-:W-:Y:S05]  /*26560*/  @!P0 NANOSLEEP.SYNCS 0x989680 ;  /* 0x009896800000895d */ /* 0x002fea0003900000 */
[----:B------:R-:W1:Y:S02]  /*26570*/  @!P0 SYNCS.PHASECHK.TRANS64 P0, [R5+URZ+0x388a0], R10 ;  /* 0x0388a00a050085a7 */ /* 0x000e64000800007f */
[----:B-1----:R-:W-:Y:S05]  /*26580*/  @!P0 BRA `(.L_x_700) ;  /* 0xfffffffc00f08947 */ /* 0x002fea000383ffff */
[----:B------:R-:W-:Y:S05]  /*26590*/  BRA `(.L_x_827) ;  /* 0xffffffa400287947 */ /* 0x000fea000383ffff */
.L_x_702:
[----:B-1----:R1:W2:Y:S02]  /*265a0*/  SYNCS.PHASECHK.TRANS64.TRYWAIT P0, [R5+URZ+0x388c0], R10 ;  /* 0x0388c00a050075a7 */ /* 0x0022a4000800017f */
[----:B--2---:R-:W-:Y:S05]  /*265b0*/  @!P0 NANOSLEEP.SYNCS 0x989680 ;  /* 0x009896800000895d */ /* 0x004fea0003900000 */
[----:B------:R-:W2:Y:S02]  /*265c0*/  @!P0 SYNCS.PHASECHK.TRANS64 P0, [R5+URZ+0x388c0], R10 ;  /* 0x0388c00a050085a7 */ /* 0x000ea4000800007f */
[----:B--2---:R-:W-:Y:S05]  /*265d0*/  @!P0 BRA `(.L_x_702) ;  /* 0xfffffffc00f08947 */ /* 0x004fea000383ffff */
[----:B------:R-:W-:Y:S05]  /*265e0*/  BRA `(.L_x_828) ;  /* 0xffffffa400c87947 */ /* 0x000fea000383ffff */
.L_x_706:
[----:B0-----:R0:W1:Y:S02]  /*265f0*/  SYNCS.PHASECHK.TRANS64.TRYWAIT P0, [R6+URZ+0x388a0], R7 ;  /* 0x0388a007060075a7 */ /* 0x001064000800017f */
[----:B-1----:R-:W-:Y:S05]  /*26600*/  @!P0 NANOSLEEP.SYNCS 0x989680 ;  /* 0x009896800000895d */ /* 0x002fea0003900000 */
[----:B------:R-:W1:Y:S02]  /*26610*/  @!P0 SYNCS.PHASECHK.TRANS64 P0, [R6+URZ+0x388a0], R7 ;  /* 0x0388a007060085a7 */ /* 0x000e64000800007f */
[----:B-1----:R-:W-:Y:S05]  /*26620*/  @!P0 BRA `(.L_x_706) ;  /* 0xfffffffc00f08947 */ /* 0x002fea000383ffff */
[----:B------:R-:W-:Y:S05]  /*26630*/  BRA `(.L_x_829) ;  /* 0xffffffa800b07947 */ /* 0x000fea000383ffff */
.L_x_708:
[----:B-1----:R1:W2:Y:S02]  /*26640*/  SYNCS.PHASECHK.TRANS64.TRYWAIT P1, [R6+URZ+0x388c0], R7 ;  /* 0x0388c007060075a7 */ /* 0x0022a4000802017f */
[----:B--2---:R-:W-:Y:S05]  /*26650*/  @!P1 NANOSLEEP.SYNCS 0x989680 ;  /* 0x009896800000995d */ /* 0x004fea0003900000 */
[----:B------:R-:W2:Y:S02]  /*26660*/  @!P1 SYNCS.PHASECHK.TRANS64 P1, [R6+URZ+0x388c0], R7 ;  /* 0x0388c007060095a7 */ /* 0x000ea4000802007f */
[----:B--2---:R-:W-:Y:S05]  /*26670*/  @!P1 BRA `(.L_x_708) ;  /* 0xfffffffc00f09947 */ /* 0x004fea000383ffff */
[----:B------:R-:W-:Y:S05]  /*26680*/  BRA `(.L_x_830) ;  /* 0xffffffac00487947 */ /* 0x000fea000383ffff */
.L_x_721:
[----:B------:R-:W0:Y:S01]  /*26690*/  S2R R3, SR_TID.X ;  /* 0x0000000000037919 */ /* 0x000e220000002100 */
[----:B------:R-:W-:Y:S01]  /*266a0*/  BSSY B0, `(.L_x_831) ;  /* 0x000000a000007945 */ /* 0x000fe20003800000 */
[----:B------:R-:W-:Y:S02]  /*266b0*/  IMAD.MOV.U32 R12, RZ, RZ, RZ ;  /* 0x000000ffff0c7224 */ /* 0x000fe400078e00ff */
[----:B------:R-:W-:Y:S02]  /*266c0*/  IMAD.MOV.U32 R11, RZ, RZ, 0x1f ;  /* 0x0000001fff0b7424 */ /* 0x000fe400078e00ff */
[----:B------:R-:W-:Y:S01]  /*266d0*/  IMAD.MOV.U32 R15, RZ, RZ, -0x1 ;  /* 0xffffffffff0f7424 */ /* 0x000fe200078e00ff */
[----:B0-----:R-:W-:-:S04]  /*266e0*/  SHF.R.U32.HI R3, RZ, 0x5, R3 ;  /* 0x00000005ff037819 */ /* 0x001fc80000011603 */
[----:B------:R-:W-:-:S05]  /*266f0*/  LOP3.LUT R3, R3, 0x3, RZ, 0xc0, !PT ;  /* 0x0000000303037812 */ /* 0x000fca00078ec0ff */
[----:B------:R-:W-:-:S07]  /*26700*/  IMAD.MOV.U32 R13, RZ, RZ, R3 ;  /* 0x000000ffff0d7224 */ /* 0x000fce00078e0003 */
[----:B------:R-:W-:Y:S05]  /*26710*/  WARPSYNC.COLLECTIVE R15, `(.L_x_832) ;  /* 0x000000000f087348 */ /* 0x000fea0003c00000 */
[----:B------:R0:W1:Y:S02]  /*26720*/  SHFL.IDX P6, R14, R13, R12, R11 ;  /* 0x0000000c0d0e7389 */ /* 0x00006400000c000b */
[----:B01----:R-:W-:Y:S01]  /*26730*/  ENDCOLLECTIVE ;  /* 0x000000000000791b */ /* 0x003fe20003800000 */
.L_x_832:
[----:B------:R-:W-:Y:S05]  /*26740*/  BSYNC B0 ;  /* 0x0000000000007941 */ /* 0x000fea0003800000 */
.L_x_831:
[----:B------:R-:W-:Y:S05]  /*26750*/  BRA `(.L_x_833) ;  /* 0xffffffb800a87947 */ /* 0x000fea000383ffff */
.L_x_722:
[----:B------:R-:W-:Y:S01]  /*26760*/  BSSY B0, `(.L_x_834) ;  /* 0x0000006000007945 */ /* 0x000fe20003800000 */
[----:B------:R-:W-:-:S07]  /*26770*/  IMAD.MOV.U32 R15, RZ, RZ, -0x1 ;  /* 0xffffffffff0f7424 */ /* 0x000fce00078e00ff */
[----:B------:R-:W-:Y:S05]  /*26780*/  WARPSYNC.COLLECTIVE R15, `(.L_x_835) ;  /* 0x000000000f0c7348 */ /* 0x000fea0003c00000 */
[----:B------:R-:W-:Y:S02]  /*26790*/  ELECT P6, UR62, PT ;  /* 0x00000000003e782f */ /* 0x000fe400038c0000 */
[----:B------:R-:W-:Y:S01]  /*267a0*/  MOV R14, UR62 ;  /* 0x0000003e000e7c02 */ /* 0x000fe20008000f00 */
[----:B------:R-:W-:Y:S10]  /*267b0*/  ENDCOLLECTIVE ;  /* 0x000000000000791b */ /* 0x000ff40003800000 */
.L_x_835:
[----:B------:R-:W-:Y:S05]  /*267c0*/  BSYNC B0 ;  /* 0x0000000000007941 */ /* 0x000fea0003800000 */
.L_x_834:
[----:B------:R-:W-:Y:S05]  /*267d0*/  BRA `(.L_x_836) ;  /* 0xffffffb800a07947 */ /* 0x000fea000383ffff */
.L_x_725:
[----:B0-----:R0:W1:Y:S02]  /*267e0*/  SYNCS.PHASECHK.TRANS64.TRYWAIT P0, [R6+URZ+0x38840], R7 ;  /* 0x03884007060075a7 */ /* 0x001064000800017f */
[----:B-1----:R-:W-:Y:S05]  /*267f0*/  @!P0 NANOSLEEP.SYNCS 0x989680 ;  /* 0x009896800000895d */ /* 0x002fea0003900000 */
[----:B------:R-:W1:Y:S02]  /*26800*/  @!P0 SYNCS.PHASECHK.TRANS64 P0, [R6+URZ+0x38840], R7 ;  /* 0x03884007060085a7 */ /* 0x000e64000800007f */
[----:B-1----:R-:W-:Y:S05]  /*26810*/  @!P0 BRA `(.L_x_725) ;  /* 0xfffffffc00f08947 */ /* 0x002fea000383ffff */
[----:B------:R-:W-:Y:S05]  /*26820*/  BRA `(.L_x_837) ;  /* 0xffffffbc00147947 */ /* 0x000fea000383ffff */
.L_x_728:
        /* <DEDUP_REMOVED lines=8> */
.L_x_736:
[----:B0-----:R0:W1:Y:S02]  /*268b0*/  SYNCS.PHASECHK.TRANS64.TRYWAIT P0, [R8+URZ+0x38840], R9 ;  /* 0x03884009080075a7 */ /* 0x001064000800017f */
[----:B-1----:R-:W-:Y:S05]  /*268c0*/  @!P0 NANOSLEEP.SYNCS 0x989680 ;  /* 0x009896800000895d */ /* 0x002fea0003900000 */
[----:B------:R-:W1:Y:S02]  /*268d0*/  @!P0 SYNCS.PHASECHK.TRANS64 P0, [R8+URZ+0x38840], R9 ;  /* 0x03884009080085a7 */ /* 0x000e64000800007f */
[----:B-1----:R-:W-:Y:S05]  /*268e0*/  @!P0 BRA `(.L_x_736) ;  /* 0xfffffffc00f08947 */ /* 0x002fea000383ffff */
[----:B------:R-:W-:Y:S05]  /*268f0*/  BRA `(.L_x_839) ;  /* 0xffffffc400587947 */ /* 0x000fea000383ffff */
.L_x_738:
[----:B0-----:R0:W1:Y:S02]  /*26900*/  SYNCS.PHASECHK.TRANS64.TRYWAIT P0, [R8+URZ+0x38860], R9 ;  /* 0x03886009080075a7 */ /* 0x001064000800017f */
[----:B-1----:R-:W-:Y:S05]  /*26910*/  @!P0 NANOSLEEP.SYNCS 0x989680 ;  /* 0x009896800000895d */ /* 0x002fea0003900000 */
[----:B------:R-:W1:Y:S02]  /*26920*/  @!P0 SYNCS.PHASECHK.TRANS64 P0, [R8+URZ+0x38860], R9 ;  /* 0x03886009080085a7 */ /* 0x000e64000800007f */
[----:B-1----:R-:W-:Y:S05]  /*26930*/  @!P0 BRA `(.L_x_738) ;  /* 0xfffffffc00f08947 */ /* 0x002fea000383ffff */
[----:B------:R-:W-:Y:S05]  /*26940*/  BRA `(.L_x_840) ;  /* 0xffffffc800147947 */ /* 0x000fea000383ffff */
.L_x_744:
[----:B-1----:R1:W2:Y:S02]  /*26950*/  SYNCS.PHASECHK.TRANS64.TRYWAIT P0, [R2+URZ+0x38840], R3 ;  /* 0x03884003020075a7 */ /* 0x0022a4000800017f */
[----:B--2---:R-:W-:Y:S05]  /*26960*/  @!P0 NANOSLEEP.SYNCS 0x989680 ;  /* 0x009896800000895d */ /* 0x004fea0003900000 */
[----:B------:R-:W2:Y:S02]  /*26970*/  @!P0 SYNCS.PHASECHK.TRANS64 P0, [R2+URZ+0x38840], R3 ;  /* 0x03884003020085a7 */ /* 0x000ea4000800007f */
[----:B--2---:R-:W-:Y:S05]  /*26980*/  @!P0 BRA `(.L_x_744) ;  /* 0xfffffffc00f08947 */ /* 0x004fea000383ffff */
[----:B------:R-:W-:Y:S05]  /*26990*/  BRA `(.L_x_841) ;  /* 0xffffffcc00a07947 */ /* 0x000fea000383ffff */
.L_x_746:
[----:B0-----:R0:W1:Y:S02]  /*269a0*/  SYNCS.PHASECHK.TRANS64.TRYWAIT P0, [R2+URZ+0x38860], R3 ;  /* 0x03886003020075a7 */ /* 0x001064000800017f */
[----:B-1----:R-:W-:Y:S05]  /*269b0*/  @!P0 NANOSLEEP.SYNCS 0x989680 ;  /* 0x009896800000895d */ /* 0x002fea0003900000 */
[----:B------:R-:W1:Y:S02]  /*269c0*/  @!P0 SYNCS.PHASECHK.TRANS64 P0, [R2+URZ+0x38860], R3 ;  /* 0x03886003020085a7 */ /* 0x000e64000800007f */
[----:B-1----:R-:W-:Y:S05]  /*269d0*/  @!P0 BRA `(.L_x_746) ;  /* 0xfffffffc00f08947 */ /* 0x002fea000383ffff */
[----:B------:R-:W-:Y:S05]  /*269e0*/  BRA `(.L_x_842) ;  /* 0xffffffd0005c7947 */ /* 0x000fea000383ffff */
.L_x_752:
[----:B--2---:R2:W3:Y:S02]  /*269f0*/  SYNCS.PHASECHK.TRANS64.TRYWAIT P0, [R2+URZ+0x38840], R3 ;  /* 0x03884003020075a7 */ /* 0x0044e4000800017f */
[----:B---3--:R-:W-:Y:S05]  /*26a00*/  @!P0 NANOSLEEP.SYNCS 0x989680 ;  /* 0x009896800000895d */ /* 0x008fea0003900000 */
[----:B------:R-:W3:Y:S02]  /*26a10*/  @!P0 SYNCS.PHASECHK.TRANS64 P0, [R2+URZ+0x38840], R3 ;  /* 0x03884003020085a7 */ /* 0x000ee4000800007f */
[----:B---3--:R-:W-:Y:S05]  /*26a20*/  @!P0 BRA `(.L_x_752) ;  /* 0xfffffffc00f08947 */ /* 0x008fea000383ffff */
[----:B------:R-:W-:Y:S05]  /*26a30*/  BRA `(.L_x_843) ;  /* 0xffffffd400c07947 */ /* 0x000fea000383ffff */
.L_x_754:
[----:B0-----:R0:W1:Y:S02]  /*26a40*/  SYNCS.PHASECHK.TRANS64.TRYWAIT P0, [R2+URZ+0x38860], R8 ;  /* 0x03886008020075a7 */ /* 0x001064000800017f */
[----:B-1----:R-:W-:Y:S05]  /*26a50*/  @!P0 NANOSLEEP.SYNCS 0x989680 ;  /* 0x009896800000895d */ /* 0x002fea0003900000 */
[----:B------:R-:W1:Y:S02]  /*26a60*/  @!P0 SYNCS.PHASECHK.TRANS64 P0, [R2+URZ+0x38860], R8 ;  /* 0x03886008020085a7 */ /* 0x000e64000800007f */
[----:B-1----:R-:W-:Y:S05]  /*26a70*/  @!P0 BRA `(.L_x_754) ;  /* 0xfffffffc00f08947 */ /* 0x002fea000383ffff */
[----:B------:R-:W-:Y:S05]  /*26a80*/  BRA `(.L_x_844) ;  /* 0xffffffd800787947 */ /* 0x000fea000383ffff */
.L_x_762:
[----:B-1----:R1:W2:Y:S02]  /*26a90*/  SYNCS.PHASECHK.TRANS64.TRYWAIT P0, [R3+URZ+0x38860], R0 ;  /* 0x03886000030075a7 */ /* 0x0022a4000800017f */
[----:B--2---:R-:W-:Y:S05]  /*26aa0*/  @!P0 NANOSLEEP.SYNCS 0x989680 ;  /* 0x009896800000895d */ /* 0x004fea0003900000 */
[----:B------:R-:W2:Y:S02]  /*26ab0*/  @!P0 SYNCS.PHASECHK.TRANS64 P0, [R3+URZ+0x38860], R0 ;  /* 0x03886000030085a7 */ /* 0x000ea4000800007f */
[----:B--2---:R-:W-:Y:S05]  /*26ac0*/  @!P0 BRA `(.L_x_762) ;  /* 0xfffffffc00f08947 */ /* 0x004fea000383ffff */
[----:B------:R-:W-:Y:S05]  /*26ad0*/  BRA `(.L_x_845) ;  /* 0xffffffdc00c47947 */ /* 0x000fea000383ffff */
.L_x_765:
[----:B------:R-:W-:Y:S01]  /*26ae0*/  BSSY B0, `(.L_x_846) ;  /* 0x0000008000007945 */ /* 0x000fe20003800000 */
[----:B0-----:R-:W-:Y:S02]  /*26af0*/  IMAD.MOV.U32 R13, RZ, RZ, R16 ;  /* 0x000000ffff0d7224 */ /* 0x001fe400078e0010 */
[----:B------:R-:W-:Y:S02]  /*26b00*/  IMAD.MOV.U32 R12, RZ, RZ, RZ ;  /* 0x000000ffff0c7224 */ /* 0x000fe400078e00ff */
[----:B------:R-:W-:Y:S02]  /*26b10*/  IMAD.MOV.U32 R11, RZ, RZ, 0x1f ;  /* 0x0000001fff0b7424 */ /* 0x000fe400078e00ff */
[----:B------:R-:W-:-:S07]  /*26b20*/  IMAD.MOV.U32 R15, RZ, RZ, -0x1 ;  /* 0xffffffffff0f7424 */ /* 0x000fce00078e00ff */
[----:B-1---5:R-:W-:Y:S05]  /*26b30*/  WARPSYNC.COLLECTIVE R15, `(.L_x_847) ;  /* 0x000000000f087348 */ /* 0x022fea0003c00000 */
[----:B------:R0:W2:Y:S02]  /*26b40*/  SHFL.IDX P6, R14, R13, R12, R11 ;  /* 0x0000000c0d0e7389 */ /* 0x0000a400000c000b */
[----:B012--5:R-:W-:Y:S01]  /*26b50*/  ENDCOLLECTIVE ;  /* 0x000000000000791b */ /* 0x027fe20003800000 */
.L_x_847:
[----:B------:R-:W-:Y:S05]  /*26b60*/  BSYNC B0 ;  /* 0x0000000000007941 */ /* 0x000fea0003800000 */
.L_x_846:
[----:B------:R-:W-:Y:S01]  /*26b70*/  MOV R13, R16 ;  /* 0x00000010000d7202 */ /* 0x000fe20000000f00 */
[----:B------:R-:W-:Y:S02]  /*26b80*/  IMAD.MOV.U32 R12, RZ, RZ, 0x1 ;  /* 0x00000001ff0c7424 */ /* 0x000fe400078e00ff */
[----:B------:R-:W-:Y:S02]  /*26b90*/  IMAD.MOV.U32 R11, RZ, RZ, 0x1f ;  /* 0x0000001fff0b7424 */ /* 0x000fe400078e00ff */
[----:B------:R-:W-:Y:S02]  /*26ba0*/  IMAD.MOV.U32 R15, RZ, RZ, -0x1 ;  /* 0xffffffffff0f7424 */ /* 0x000fe400078e00ff */
[----:B------:R-:W-:-:S07]  /*26bb0*/  IMAD.MOV.U32 R4, RZ, RZ, R14 ;  /* 0x000000ffff047224 */ /* 0x000fce00078e000e */
[----:B------:R-:W-:Y:S05]  /*26bc0*/  WARPSYNC.COLLECTIVE R15, `(.L_x_848) ;  /* 0x000000000f087348 */ /* 0x000fea0003c00000 */
[----:B------:R0:W1:Y:S02]  /*26bd0*/  SHFL.IDX P6, R14, R13, R12, R11 ;  /* 0x0000000c0d0e7389 */ /* 0x00006400000c000b */
[----:B01----:R-:W-:Y:S01]  /*26be0*/  ENDCOLLECTIVE ;  /* 0x000000000000791b */ /* 0x003fe20003800000 */
.L_x_848:
[----:B------:R-:W-:Y:S01]  /*26bf0*/  IMAD.MOV.U32 R5, RZ, RZ, R14 ;  /* 0x000000ffff057224 */ /* 0x000fe200078e000e */
[----:B------:R-:W-:Y:S06]  /*26c00*/  BRA `(.L_x_849) ;  /* 0xffffffe000847947 */ /* 0x000fec000383ffff */
.L_x_768:
        /* <DEDUP_REMOVED lines=8> */
.L_x_851:
[----:B------:R-:W-:Y:S05]  /*26c90*/  BSYNC B0 ;  /* 0x0000000000007941 */ /* 0x000fea0003800000 */
.L_x_850:
        /* <DEDUP_REMOVED lines=10> */
.L_x_852:
        /* <DEDUP_REMOVED lines=8> */
.L_x_853:
        /* <DEDUP_REMOVED lines=8> */
.L_x_854:
[----:B------:R-:W-:Y:S02]  /*26e40*/  MOV R12, 0x10 ;  /* 0x00000010000c7802 */ /* 0x000fe40000000f00 */
[----:B------:R-:W-:Y:S02]  /*26e50*/  SEL R8, R14, RZ, P0 ;  /* 0x000000ff0e087207 */ /* 0x000fe40000000000 */
[----:B------:R-:W-:-:S03]  /*26e60*/  ISETP.GE.U32.AND P0, PT, R9, 0x10, PT ;  /* 0x000000100900780c */ /* 0x000fc60003f06070 */
[----:B------:R-:W-:-:S04]  /*26e70*/  IMAD.IADD R8, R7, 0x1, R8 ;  /* 0x0000000107087824 */ /* 0x000fc800078e0208 */
[----:B------:R-:W-:-:S07]  /*26e80*/  IMAD.MOV.U32 R13, RZ, RZ, R8 ;  /* 0x000000ffff0d7224 */ /* 0x000fce00078e0008 */
[----:B------:R-:W-:Y:S05]  /*26e90*/  WARPSYNC.COLLECTIVE R15, `(.L_x_855) ;  /* 0x000000000f087348 */ /* 0x000fea0003c00000 */
[----:B------:R0:W1:Y:S02]  /*26ea0*/  SHFL.UP P6, R14, R13, R12, R11 ;  /* 0x0400000c0d0e7389 */ /* 0x00006400000c000b */
[----:B01----:R-:W-:Y:S01]  /*26eb0*/  ENDCOLLECTIVE ;  /* 0x000000000000791b */ /* 0x003fe20003800000 */
.L_x_855:
[----:B------:R-:W-:Y:S02]  /*26ec0*/  IMAD.MOV.U32 R12, RZ, RZ, 0x1f ;  /* 0x0000001fff0c7424 */ /* 0x000fe400078e00ff */
[----:B------:R-:W-:Y:S01]  /*26ed0*/  IMAD.MOV.U32 R11, RZ, RZ, 0x1f ;  /* 0x0000001fff0b7424 */ /* 0x000fe200078e00ff */
[----:B------:R-:W-:-:S05]  /*26ee0*/  SEL R7, R14, RZ, P0 ;  /* 0x000000ff0e077207 */ /* 0x000fca0000000000 */
[----:B------:R-:W-:-:S04]  /*26ef0*/  IMAD.IADD R2, R8, 0x1, R7 ;  /* 0x0000000108027824 */ /* 0x000fc800078e0207 */
[----:B------:R-:W-:-:S07]  /*26f00*/  IMAD.MOV.U32 R13, RZ, RZ, R2 ;  /* 0x000000ffff0d7224 */ /* 0x000fce00078e0002 */
[----:B------:R-:W-:Y:S05]  /*26f10*/  WARPSYNC.COLLECTIVE R15, `(.L_x_856) ;  /* 0x000000000f087348 */ /* 0x000fea0003c00000 */
[----:B------:R0:W1:Y:S02]  /*26f20*/  SHFL.IDX P6, R14, R13, R12, R11 ;  /* 0x0000000c0d0e7389 */ /* 0x00006400000c000b */
[----:B01----:R-:W-:Y:S01]  /*26f30*/  ENDCOLLECTIVE ;  /* 0x000000000000791b */ /* 0x003fe20003800000 */
.L_x_856:
[----:B------:R-:W-:Y:S05]  /*26f40*/  BRA `(.L_x_857) ;  /* 0xffffffe0004c7947 */ /* 0x000fea000383ffff */
.L_x_773:
[----:B------:R-:W-:Y:S01]  /*26f50*/  BSSY B0, `(.L_x_858) ;  /* 0x0000008000007945 */ /* 0x000fe20003800000 */
[----:B-----5:R-:W-:Y:S02]  /*26f60*/  IMAD.MOV.U32 R13, RZ, RZ, R3 ;  /* 0x000000ffff0d7224 */ /* 0x020fe400078e0003 */
[----:B------:R-:W-:Y:S02]  /*26f70*/  IMAD.MOV.U32 R12, RZ, RZ, 0x1 ;  /* 0x00000001ff0c7424 */ /* 0x000fe400078e00ff */
[----:B------:R-:W-:Y:S02]  /*26f80*/  IMAD.MOV.U32 R11, RZ, RZ, RZ ;  /* 0x000000ffff0b7224 */ /* 0x000fe400078e00ff */
[----:B------:R-:W-:-:S07]  /*26f90*/  IMAD.MOV.U32 R15, RZ, RZ, -0x1 ;  /* 0xffffffffff0f7424 */ /* 0x000fce00078e00ff */
[----:B01----:R-:W-:Y:S05]  /*26fa0*/  WARPSYNC.COLLECTIVE R15, `(.L_x_859) ;  /* 0x000000000f087348 */ /* 0x003fea0003c00000 */
[----:B------:R2:W3:Y:S02]  /*26fb0*/  SHFL.UP P6, R14, R13, R12, R11 ;  /* 0x0400000c0d0e7389 */ /* 0x0004e400000c000b */
[----:B0123--:R-:W-:Y:S01]  /*26fc0*/  ENDCOLLECTIVE ;  /* 0x000000000000791b */ /* 0x00ffe20003800000 */
.L_x_859:
[----:B------:R-:W-:Y:S05]  /*26fd0*/  BSYNC B0 ;  /* 0x0000000000007941 */ /* 0x000fea0003800000 */
.L_x_858:
        /* <DEDUP_REMOVED lines=10> */
.L_x_860:
        /* <DEDUP_REMOVED lines=8> */
.L_x_861:
        /* <DEDUP_REMOVED lines=8> */
.L_x_862:
        /* <DEDUP_REMOVED lines=8> */
.L_x_863:
        /* <DEDUP_REMOVED lines=8> */
.L_x_864:
[----:B------:R-:W-:Y:S05]  /*27280*/  BRA `(.L_x_865) ;  /* 0xffffffe000347947 */ /* 0x000fea000383ffff */
.L_x_775:
[----:B------:R-:W-:Y:S01]  /*27290*/  BSSY B0, `(.L_x_866) ;  /* 0x0000006000007945 */ /* 0x000fe20003800000 */
[----:B------:R-:W-:Y:S01]  /*272a0*/  PLOP3.LUT P6, PT, P6, PT, PT, 0x8, 0x0 ;  /* 0x000000000000781c */ /* 0x000fe200037ce170 */
[----:B------:R-:W-:-:S12]  /*272b0*/  IMAD.MOV.U32 R15, RZ, RZ, -0x1 ;  /* 0xffffffffff0f7424 */ /* 0x000fd800078e00ff */
[----:B0-----:R-:W-:Y:S05]  /*272c0*/  WARPSYNC.COLLECTIVE R15, `(.L_x_867) ;  /* 0x000000000f087348 */ /* 0x001fea0003c00000 */
[----:B------:R-:W-:Y:S01]  /*272d0*/  VOTE.ANY R14, PT, P6 ;  /* 0x00000000000e7806 */ /* 0x000fe200030e0100 */
[----:B0-----:R-:W-:Y:S06]  /*272e0*/  ENDCOLLECTIVE ;  /* 0x000000000000791b */ /* 0x001fec0003800000 */
.L_x_867:
[----:B------:R-:W-:Y:S05]  /*272f0*/  BSYNC B0 ;  /* 0x0000000000007941 */ /* 0x000fea0003800000 */
.L_x_866:
        /* <DEDUP_REMOVED lines=9> */
.L_x_868:
[----:B------:R-:W-:Y:S01]  /*27390*/  IMAD.MOV.U32 R17, RZ, RZ, R14 ;  /* 0x000000ffff117224 */ /* 0x000fe200078e000e */
[----:B------:R-:W-:Y:S06]  /*273a0*/  BRA `(.L_x_869) ;  /* 0xffffffe000247947 */ /* 0x000fec000383ffff */
.L_x_777:
[----:B------:R-:W-:Y:S01]  /*273b0*/  BSSY B0, `(.L_x_870) ;  /* 0x0000007000007945 */ /* 0x000fe20003800000 */
[----:B------:R-:W-:Y:S02]  /*273c0*/  IMAD.MOV.U32 R13, RZ, RZ, R2 ;  /* 0x000000ffff0d7224 */ /* 0x000fe400078e0002 */
[----:B------:R-:W-:Y:S02]  /*273d0*/  IMAD.MOV.U32 R11, RZ, RZ, 0x1f ;  /* 0x0000001fff0b7424 */ /* 0x000fe400078e00ff */
[----:B------:R-:W-:-:S07]  /*273e0*/  IMAD.MOV.U32 R15, RZ, RZ, -0x1 ;  /* 0xffffffffff0f7424 */ /* 0x000fce00078e00ff */
[----:B012---:R-:W-:Y:S05]  /*273f0*/  WARPSYNC.COLLECTIVE R15, `(.L_x_871) ;  /* 0x000000000f087348 */ /* 0x007fea0003c00000 */
[----:B------:R3:W4:Y:S02]  /*27400*/  SHFL.IDX P6, R14, R13, R12, R11 ;  /* 0x0000000c0d0e7389 */ /* 0x00072400000c000b */
[----:B01234-:R-:W-:Y:S01]  /*27410*/  ENDCOLLECTIVE ;  /* 0x000000000000791b */ /* 0x01ffe20003800000 */
.L_x_871:
[----:B------:R-:W-:Y:S05]  /*27420*/  BSYNC B0 ;  /* 0x0000000000007941 */ /* 0x000fea0003800000 */
.L_x_870:
[----:B------:R-:W-:Y:S05]  /*27430*/  BRA `(.L_x_776) ;  /* 0xffffffe0001c7947 */ /* 0x000fea000383ffff */
.L_x_781:
[----:B0-----:R0:W1:Y:S02]  /*27440*/  SYNCS.PHASECHK.TRANS64.TRYWAIT P0, [R0+URZ+0x38820], R3 ;  /* 0x03882003000075a7 */ /* 0x001064000800017f */
[----:B-1----:R-:W-:Y:S05]  /*27450*/  @!P0 NANOSLEEP.SYNCS 0x989680 ;  /* 0x009896800000895d */ /* 0x002fea0003900000 */
[----:B------:R-:W1:Y:S02]  /*27460*/  @!P0 SYNCS.PHASECHK.TRANS64 P0, [R0+URZ+0x38820], R3 ;  /* 0x03882003000085a7 */ /* 0x000e64000800007f */
[----:B-1----:R-:W-:Y:S05]  /*27470*/  @!P0 BRA `(.L_x_781) ;  /* 0xfffffffc00f08947 */ /* 0x002fea000383ffff */
[----:B------:R-:W-:Y:S05]  /*27480*/  BRA `(.L_x_872) ;  /* 0xffffffe400007947 */ /* 0x000fea000383ffff */
.L_x_782:
        /* <DEDUP_REMOVED lines=11> */
.L_x_874:
[----:B------:R-:W-:Y:S05]  /*27540*/  BSYNC B0 ;  /* 0x0000000000007941 */ /* 0x000fea0003800000 */
.L_x_873:
[----:B------:R-:W-:Y:S05]  /*27550*/  BRA `(.L_x_875) ;  /* 0xffffffe000e87947 */ /* 0x000fea000383ffff */
.L_x_783:
[----:B------:R-:W-:Y:S01]  /*27560*/  BSSY B0, `(.L_x_876) ;  /* 0x0000006000007945 */ /* 0x000fe20003800000 */
[----:B------:R-:W-:-:S07]  /*27570*/  IMAD.MOV.U32 R15, RZ, RZ, -0x1 ;  /* 0xffffffffff0f7424 */ /* 0x000fce00078e00ff */
[----:B01----:R-:W-:Y:S05]  /*27580*/  WARPSYNC.COLLECTIVE R15, `(.L_x_877) ;  /* 0x000000000f0c7348 */ /* 0x003fea0003c00000 */
[----:B------:R-:W-:Y:S02]  /*27590*/  ELECT P6, UR62, PT ;  /* 0x00000000003e782f */ /* 0x000fe400038c0000 */
[----:B------:R-:W-:Y:S01]  /*275a0*/  MOV R14, UR62 ;  /* 0x0000003e000e7c02 */ /* 0x000fe20008000f00 */
[----:B01----:R-:W-:Y:S10]  /*275b0*/  ENDCOLLECTIVE ;  /* 0x000000000000791b */ /* 0x003ff40003800000 */
.L_x_877:
[----:B------:R-:W-:Y:S05]  /*275c0*/  BSYNC B0 ;  /* 0x0000000000007941 */ /* 0x000fea0003800000 */
.L_x_876:
[----:B------:R-:W-:Y:S05]  /*275d0*/  BRA `(.L_x_878) ;  /* 0xffffffe000dc7947 */ /* 0x000fea000383ffff */
.L_x_785:
[----:B0-----:R0:W1:Y:S02]  /*275e0*/  SYNCS.PHASECHK.TRANS64.TRYWAIT P0, [R6+URZ], R5 ;  /* 0x00000005060075a7 */ /* 0x001064000800017f */
[----:B-1----:R-:W-:Y:S05]  /*275f0*/  @!P0 NANOSLEEP.SYNCS 0x989680 ;  /* 0x009896800000895d */ /* 0x002fea0003900000 */
[----:B------:R-:W1:Y:S02]  /*27600*/  @!P0 SYNCS.PHASECHK.TRANS64 P0, [R6+URZ], R5 ;  /* 0x00000005060085a7 */ /* 0x000e64000800007f */
[----:B-1----:R-:W-:Y:S05]  /*27610*/  @!P0 BRA `(.L_x_785) ;  /* 0xfffffffc00f08947 */ /* 0x002fea000383ffff */
[----:B------:R-:W-:Y:S05]  /*27620*/  BRA `(.L_x_879) ;  /* 0xffffffe400187947 */ /* 0x000fea000383ffff */
.L_x_786:
[----:B-1----:R1:W2:Y:S02]  /*27630*/  SYNCS.PHASECHK.TRANS64.TRYWAIT P0, [R7+URZ], R2 ;  /* 0x00000002070075a7 */ /* 0x0022a4000800017f */
[----:B--2---:R-:W-:Y:S05]  /*27640*/  @!P0 NANOSLEEP.SYNCS 0x989680 ;  /* 0x009896800000895d */ /* 0x004fea0003900000 */
[----:B------:R-:W2:Y:S02]  /*27650*/  @!P0 SYNCS.PHASECHK.TRANS64 P0, [R7+URZ], R2 ;  /* 0x00000002070085a7 */ /* 0x000ea4000800007f */
[----:B--2---:R-:W-:Y:S05]  /*27660*/  @!P0 BRA `(.L_x_786) ;  /* 0xfffffffc00f08947 */ /* 0x004fea000383ffff */
[----:B------:R-:W-:Y:S05]  /*27670*/  BRA `(.L_x_880) ;  /* 0xffffffe4000c7947 */ /* 0x000fea000383ffff */
.L_x_788:
[----:B--2---:R2:W3:Y:S02]  /*27680*/  SYNCS.PHASECHK.TRANS64.TRYWAIT P0, [R4+URZ], R5 ;  /* 0x00000005040075a7 */ /* 0x0044e4000800017f */
[----:B---3--:R-:W-:Y:S05]  /*27690*/  @!P0 NANOSLEEP.SYNCS 0x989680 ;  /* 0x009896800000895d */ /* 0x008fea0003900000 */
[----:B------:R-:W3:Y:S02]  /*276a0*/  @!P0 SYNCS.PHASECHK.TRANS64 P0, [R4+URZ], R5 ;  /* 0x00000005040085a7 */ /* 0x000ee4000800007f */
[----:B---3--:R-:W-:Y:S05]  /*276b0*/  @!P0 BRA `(.L_x_788) ;  /* 0xfffffffc00f08947 */ /* 0x008fea000383ffff */
[----:B------:R-:W-:Y:S05]  /*276c0*/  BRA `(.L_x_881) ;  /* 0xffffffe400147947 */ /* 0x000fea000383ffff */
.L_x_882:
        /* <DEDUP_REMOVED lines=11> */
.L_x_12752:


//--------------------- .text._ZN7cutlass13device_kernelIN5flash11enable_sm90INS1_16FlashAttnFwdSm90INS1_25CollectiveMainloopFwdSm90ILi2EN4cute5tupleIJNS5_1CILi1EEES8_S8_EEENS6_IJNS7_ILi128EEENS7_ILi64EEENS7_ILi256EEEEEELi256ENS_10bfloat16_tEfNS_4arch4Sm90ELb0ELb1ELb0ELb0ELb0ELb0ELb0ELb1ELb1ELb0ELb0ELb0EEENS1_21CollectiveEpilogueFwdINS6_IJSA_SC_SB_EEES9_SE_SG_Li256ELb0ELb0ELb0ELb0EEENS1_30DynamicPersistentTileSchedulerILi256ELi32ELb0ELb0ELb1EEEEEEEEEvNT_6ParamsE --------------------------
	.section	.text._ZN7cutlass13device_kernelIN5flash11enable_sm90INS1_16FlashAttnFwdSm90INS1_25CollectiveMainloopFwdSm90ILi2EN4cute5tupleIJNS5_1CILi1EEES8_S8_EEENS6_IJNS7_ILi128EEENS7_ILi64EEENS7_ILi256EEEEEELi256ENS_10bfloat16_tEfNS_4arch4Sm90ELb0ELb1ELb0ELb0ELb0ELb0ELb0ELb1ELb1ELb0ELb0ELb0EEENS1_21CollectiveEpilogueFwdINS6_IJSA_SC_SB_EEES9_SE_SG_Li256ELb0ELb0ELb0ELb0EEENS1_30DynamicPersistentTileSchedulerILi256ELi32ELb0ELb0ELb1EEEEEEEEEvNT_6ParamsE,"ax",@progbits
	.align	128
.text._ZN7cutlass13device_kernelIN5flash11enable_sm90INS1_16FlashAttnFwdSm90INS1_25CollectiveMainloopFwdSm90ILi2EN4cute5tupleIJNS5_1CILi1EEES8_S8_EEENS6_IJNS7_ILi128EEENS7_ILi64EEENS7_ILi256EEEEEELi256ENS_10bfloat16_tEfNS_4arch4Sm90ELb0ELb1ELb0ELb0ELb0ELb0ELb0ELb1ELb1ELb0ELb0ELb0EEENS1_21CollectiveEpilogueFwdINS6_IJSA_SC_SB_EEES9_SE_SG_Li256ELb0ELb0ELb0ELb0EEENS1_30DynamicPersistentTileSchedulerILi256ELi32ELb0ELb0ELb1EEEEEEEEEvNT_6ParamsE:
        .type           _ZN7cutlass13device_kernelIN5flash11enable_sm90INS1_16FlashAttnFwdSm90INS1_25CollectiveMainloopFwdSm90ILi2EN4cute5tupleIJNS5_1CILi1EEES8_S8_EEENS6_IJNS7_ILi128EEENS7_ILi64EEENS7_ILi256EEEEEELi256ENS_10bfloat16_tEfNS_4arch4Sm90ELb0ELb1ELb0ELb0ELb0ELb0ELb0ELb1ELb1ELb0ELb0ELb0EEENS1_21CollectiveEpilogueFwdINS6_IJSA_SC_SB_EEES9_SE_SG_Li256ELb0ELb0ELb0ELb0EEENS1_30DynamicPersistentTileSchedulerILi256ELi32ELb0ELb0ELb1EEEEEEEEEvNT_6ParamsE,@function
        .size           _ZN7cutlass13device_kernelIN5flash11enable_sm90INS1_16FlashAttnFwdSm90INS1_25CollectiveMainloopFwdSm90ILi2EN4cute5tupleIJNS5_1CILi1EEES8_S8_EEENS6_IJNS7_ILi128EEENS7_ILi64EEENS7_ILi256EEEEEELi256ENS_10bfloat16_tEfNS_4arch4Sm90ELb0ELb1ELb0ELb0ELb0ELb0ELb0ELb1ELb1ELb0ELb0ELb0EEENS1_21CollectiveEpilogueFwdINS6_IJSA_SC_SB_EEES9_SE_SG_Li256ELb0ELb0ELb0ELb0EEENS1_30DynamicPersistentTileSchedulerILi256ELi32ELb0ELb0ELb1EEEEEEEEEvNT_6ParamsE,(.L_x_12753 - _ZN7cutlass13device_kernelIN5flash11enable_sm90INS1_16FlashAttnFwdSm90INS1_25CollectiveMainloopFwdSm90ILi2EN4cute5tupleIJNS5_1CILi1EEES8_S8_EEENS6_IJNS7_ILi128EEENS7_ILi64EEENS7_ILi256EEEEEELi256ENS_10bfloat16_tEfNS_4arch4Sm90ELb0ELb1ELb0ELb0ELb0ELb0ELb0ELb1ELb1ELb0ELb0ELb0EEENS1_21CollectiveEpilogueFwdINS6_IJSA_SC_SB_EEES9_SE_SG_Li256ELb0ELb0ELb0ELb0EEENS1_30DynamicPersistentTileSchedulerILi256ELi32ELb0ELb0ELb1EEEEEEEEEvNT_6ParamsE)
        .other          _ZN7cutlass13device_kernelIN5flash11enable_sm90INS1_16FlashAttnFwdSm90INS1_25CollectiveMainloopFwdSm90ILi2EN4cute5tupleIJNS5_1CILi1EEES8_S8_EEENS6_IJNS7_ILi128EEENS7_ILi64EEENS7_ILi256EEEEEELi256ENS_10bfloat16_tEfNS_4arch4Sm90ELb0ELb1ELb0ELb0ELb0ELb0ELb0ELb1ELb1ELb0ELb0ELb0EEENS1_21CollectiveEpilogueFwdINS6_IJSA_SC_SB_EEES9_SE_SG_Li256ELb0ELb0ELb0ELb0EEENS1_30DynamicPersistentTileSchedulerILi256ELi32ELb0ELb0ELb1EEEEEEEEEvNT_6ParamsE,@"STO_CUDA_ENTRY STV_DEFAULT"
_ZN7cutlass13device_kernelIN5flash11enable_sm90INS1_16FlashAttnFwdSm90INS1_25CollectiveMainloopFwdSm90ILi2EN4cute5tupleIJNS5_1CILi1EEES8_S8_EEENS6_IJNS7_ILi128EEENS7_ILi64EEENS7_ILi256EEEEEELi256ENS_10bfloat16_tEfNS_4arch4Sm90ELb0ELb1ELb0ELb0ELb0ELb0ELb0ELb1ELb1ELb0ELb0ELb0EEENS1_21CollectiveEpilogueFwdINS6_IJSA_SC_SB_EEES9_SE_SG_Li256ELb0ELb0ELb0ELb0EEENS1_30DynamicPersistentTileSchedulerILi256ELi32ELb0ELb0ELb1EEEEEEEEEvNT_6ParamsE:
        /* <DEDUP_REMOVED lines=24> */
.L_x_884:
[----:B------:R-:W-:Y:S05]  /*0180*/  BSYNC B0 ;  /* 0x0000000000007941 */ /* 0x000fea0003800000 */
.L_x_883:
[----:B------:R-:W-:Y:S01]  /*0190*/  VOTEU.ANY UP0, P0 ;  /* 0x00000000003f7886 */ /* 0x000fe20000000100 */
[----:B------:R-:W1:Y:S01]  /*01a0*/  SHFL.IDX PT, R2, R2, RZ, 0x1f ;  /* 0x00001fff02027589 */ /* 0x000e6200000e0000 */
[----:B------:R-:W-:Y:S01]  /*01b0*/  UMOV UR4, 0x1 ;  /* 0x0000000100047882 */ /* 0x000fe20000000000 */
[----:B------:R-:W-:Y:S01]  /*01c0*/  VOTEU.ANY UP1, P0 ;  /* 0x00000000003f7886 */ /* 0x000fe20000020100 */
[----:B------:R-:W-:Y:S01]  /*01d0*/  VOTEU.ANY UP2, P0 ;  /* 0x00000000003f7886 */ /* 0x000fe20000040100 */
[----:B------:R-:W2:Y:S01]  /*01e0*/  @UP0 S2UR UR7, SR_CgaCtaId ;  /* 0x00000000000709c3 */ /* 0x000ea20000008800 */
[----:B------:R-:W3:Y:S01]  /*01f0*/  SHFL.IDX PT, R3, R0, RZ, 0x1f ;  /* 0x00001fff00037589 */ /* 0x000ee200000e0000 */
[----:B------:R-:W-:Y:S01]  /*0200*/  @UP0 UMOV UR6, 0x400 ;  /* 0x0000040000060882 */ /* 0x000fe20000000000 */
[----:B------:R-:W-:-:S04]  /*0210*/  @UP0 UIADD3 UR4, -UR4, 0x100000, URZ ;  /* 0x0010000004040890 */ /* 0x000fc8000fffe13f */
[----:B------:R-:W-:Y:S02]  /*0220*/  @UP0 USHF.L.U32 UR5, UR4, 0xb, URZ ;  /* 0x0000000b04050899 */ /* 0x000fe4000800063f */
[----:B------:R-:W-:Y:S01]  /*0230*/  @UP0 USHF.L.U32 UR4, UR4, 0x1, URZ ;  /* 0x0000000104040899 */ /* 0x000fe2000800063f */
[----:B-1----:R-:W-:Y:S01]  /*0240*/  R2UR UR8, R2 ;  /* 0x00000000020872ca */ /* 0x002fe200000e0000 */
[----:B--2---:R-:W-:Y:S01]  /*0250*/  @UP0 ULEA UR6, UR7, UR6, 0x18 ;  /* 0x0000000607060291 */ /* 0x004fe2000f8ec03f */
[----:B---3--:R-:W-:-:S11]  /*0260*/  ISETP.NE.AND P1, PT, R3, RZ, PT ;  /* 0x000000ff0300720c */ /* 0x008fd60003f25270 */
[----:B------:R-:W-:Y:S01]  /*0270*/  UISETP.NE.AND UP0, UPT, UR8, URZ, UPT ;  /* 0x0000003f0800728c */ /* 0x000fe2000bf05270 */
[----:B------:R-:W1:Y:S02]  /*0280*/  FENCE.VIEW.ASYNC.S ;  /* 0x00000000000073c6 */ /* 0x000e640000000000 */
[----:B-1----:R1:W2:Y:S01]  /*0290*/  @UP1 SYNCS.EXCH.64 URZ, [UR6+0x30800], UR4 ;  /* 0x03080004063f15b2 */ /* 0x0022a20008000100 */
[----:B------:R1:W3:Y:S01]  /*02a0*/  @UP2 SYNCS.EXCH.64 URZ, [UR6+0x30820], UR4 ;  /* 0x03082004063f25b2 */ /* 0x0002e20008000100 */
[----:B------:R-:W-:Y:S06]  /*02b0*/  @P1 BRA `(.L_x_885) ;  /* 0x0000000000481947 */ /* 0x000fec0003800000 */
        /* <DEDUP_REMOVED lines=18> */
.L_x_885:
[----:B------:R-:W4:Y:S01]  /*03e0*/  SHFL.IDX PT, R2, R0, RZ, 0x1f ;  /* 0x00001fff00027589 */ /* 0x000f2200000e0000 */
[----:B------:R-:W-:Y:S01]  /*03f0*/  NOP ;  /* 0x0000000000007918 */ /* 0x000fe20000000000 */
[----:B----4-:R-:W-:-:S13]  /*0400*/  ISETP.NE.AND P0, PT, R2, RZ, PT ;  /* 0x000000ff0200720c */ /* 0x010fda0003f05270 */
        /* <DEDUP_REMOVED lines=19> */
.L_x_886:
[----:B------:R-:W4:Y:S01]  /*0540*/  SHFL.IDX PT, R2, R0, RZ, 0x1f ;  /* 0x00001fff00027589 */ /* 0x000f2200000e0000 */
[----:B------:R-:W-:Y:S01]  /*0550*/  NOP ;  /* 0x0000000000007918 */ /* 0x000fe20000000000 */
[----:B----4-:R-:W-:-:S13]  /*0560*/  ISETP.NE.AND P0, PT, R2, RZ, PT ;  /* 0x000000ff0200720c */ /* 0x010fda0003f05270 */
[----:B------:R-:W-:Y:S05]  /*0570*/  @P0 BRA `(.L_x_887) ;  /* 0x0000000000380947 */ /* 0x000fea0003800000 */
[----:B-1----:R-:W1:Y:S01]  /*0580*/  S2UR UR5, SR_CgaCtaId ;  /* 0x00000000000579c3 */ /* 0x002e620000008800 */
[----:B------:R-:W-:Y:S01]  /*0590*/  UMOV UR4, 0x400 ;  /* 0x0000040000047882 */ /* 0x000fe20000000000 */
[----:B------:R-:W-:Y:S01]  /*05a0*/  UMOV UR7, 0x1 ;  /* 0x0000000100077882 */ /* 0x000fe20000000000 */
[----:B------:R-:W-:Y:S01]  /*05b0*/  ELECT P0, URZ, PT ;  /* 0x00000000003f782f */ /* 0x000fe20003800000 */
[----:B-1----:R-:W-:Y:S02]  /*05c0*/  ULEA UR6, UR5, UR4, 0x18 ;  /* 0x0000000405067291 */ /* 0x002fe4000f8ec03f */
[----:B------:R-:W-:-:S04]  /*05d0*/  UIADD3 UR4, -UR7, 0x100000, URZ ;  /* 0x0010000007047890 */ /* 0x000fc8000fffe13f */
[----:B------:R-:W-:Y:S02]  /*05e0*/  USHF.L.U32 UR5, UR4, 0xb, URZ ;  /* 0x0000000b04057899 */ /* 0x000fe4000800063f */
[----:B------:R-:W-:Y:S01]  /*05f0*/  USHF.L.U32 UR4, UR4, 0x1, URZ ;  /* 0x0000000104047899 */ /* 0x000fe2000800063f */
[----:B------:R-:W1:Y:S11]  /*0600*/  FENCE.VIEW.ASYNC.S ;  /* 0x00000000000073c6 */ /* 0x000e760000000000 */
[----:B-1----:R4:W1:Y:S01]  /*0610*/  SYNCS.EXCH.64 URZ, [UR6+0x30870], UR4 ;  /* 0x03087004063f75b2 */ /* 0x0028620008000100 */
[----:B------:R4:W1:Y:S01]  /*0620*/  SYNCS.EXCH.64 URZ, [UR6+0x30880], UR4 ;  /* 0x03088004063f75b2 */ /* 0x0008620008000100 */
[----:B------:R4:W1:Y:S01]  /*0630*/  SYNCS.EXCH.64 URZ, [UR6+0x30878], UR4 ;  /* 0x03087804063f75b2 */ /* 0x0008620008000100 */
[----:B------:R4:W1:Y:S02]  /*0640*/  SYNCS.EXCH.64 URZ, [UR6+0x30888], UR4 ;  /* 0x03088804063f75b2 */ /* 0x0008640008000100 */
[----:B----4-:R-:W-:Y:S01]  /*0650*/  NOP ;  /* 0x0000000000007918 */ /* 0x010fe20000000000 */
.L_x_887:
        /* <DEDUP_REMOVED lines=22> */
.L_x_888:
        /* <DEDUP_REMOVED lines=22> */
.L_x_889:
[----:B-1----:R-:W-:Y:S01]  /*0920*/  UMOV UR4, 0x1 ;  /* 0x0000000100047882 */ /* 0x002fe20000000000 */
[----:B------:R-:W-:Y:S01]  /*0930*/  PLOP3.LUT P0, PT, PT, PT, UP0, 0x80, 0x0 ;  /* 0x000000000000781c */ /* 0x000fe20003f0f008 */
[----:B------:R-:W-:Y:S01]  /*0940*/  USEL UR4, UR4, 0x2, !UP0 ;  /* 0x0000000204047887 */ /* 0x000fe2000c000000 */
[----:B------:R-:W-:-:S05]  /*0950*/  NOP ;  /* 0x0000000000007918 */ /* 0x000fca0000000000 */
[----:B------:R-:W-:-:S05]  /*0960*/  IMAD.U32 R2, RZ, RZ, UR4 ;  /* 0x00000004ff027e24 */ /* 0x000fca000f8e00ff */
[----:B------:R1:W-:Y:S01]  /*0970*/  STL [R1], R2 ;  /* 0x0000000201007387 */ /* 0x0003e20000100800 */
[----:B--23--:R-:W-:Y:S06]  /*0980*/  BAR.SYNC.DEFER_BLOCKING 0x0 ;  /* 0x0000000000007b1d */ /* 0x00cfec0000010000 */
[----:B------:R-:W-:Y:S05]  /*0990*/  @!P0 BRA `(.L_x_890) ;  /* 0x000000d400708947 */ /* 0x000fea0003800000 */
.L_x_891:
[----:B------:R-:W-:-:S08]  /*09a0*/  NOP ;  /* 0x0000000000007918 */ /* 0x000fd00000000000 */
[----:B------:R-:W2:Y:S02]  /*09b0*/  USETMAXREG.TRY_ALLOC.CTAPOOL UP0, 0xf0 ;  /* 0x000000f0000079c8 */ /* 0x000ea40008000600 */
[----:B--2---:R-:W-:-:S13]  /*09c0*/  PLOP3.LUT P0, PT, PT, PT, UP0, 0x80, 0x0 ;  /* 0x000000000000781c */ /* 0x004fda0003f0f008 */
[----:B------:R-:W-:Y:S05]  /*09d0*/  @!P0 BRA `(.L_x_891) ;  /* 0xfffffffc00f08947 */ /* 0x000fea000383ffff */
[----:B------:R-:W2:Y:S08]  /*09e0*/  S2UR UR7, SR_CTAID.X ;  /* 0x00000000000779c3 */ /* 0x000eb00000002500 */
[----:B------:R-:W-:Y:S08]  /*09f0*/  BAR.ARV 0x4, 0x120 ;  /* 0x0104800000007b1d */ /* 0x000ff00000002000 */
[----:B------:R-:W2:Y:S08]  /*0a00*/  LDC R0, c[0x0][0xda8] ;  /* 0x00036a00ff007b82 */ /* 0x000eb00000000800 */
[----:B------:R-:W-:Y:S06]  /*0a10*/  BAR.ARV 0x8, 0x120 ;  /* 0x0204800000007b1d */ /* 0x000fec0000002000 */
[----:B--2---:R-:W-:-:S13]  /*0a20*/  ISETP.LE.AND P0, PT, R0, UR7, PT ;  /* 0x0000000700007c0c */ /* 0x004fda000bf03270 */
[----:B------:R-:W-:Y:S05]  /*0a30*/  @P0 EXIT ;  /* 0x000000000000094d */ /* 0x000fea0003800000 */
[----:B------:R-:W2:Y:S01]  /*0a40*/  LDL R3, [R1] ;  /* 0x0000000001037983 */ /* 0x000ea20000100800 */
[----:B------:R-:W3:Y:S01]  /*0a50*/  S2UR UR4, SR_CgaCtaId ;  /* 0x00000000000479c3 */ /* 0x000ee20000008800 */
[----:B------:R-:W-:Y:S01]  /*0a60*/  UMOV UR38, 0x400 ;  /* 0x0000040000267882 */ /* 0x000fe20000000000 */
[----:B------:R-:W-:Y:S01]  /*0a70*/  UMOV UR46, URZ ;  /* 0x0000003f002e7c82 */ /* 0x000fe20008000000 */
[----:B-1----:R-:W1:Y:S01]  /*0a80*/  S2R R2, SR_TID.X ;  /* 0x0000000000027919 */ /* 0x002e620000002100 */
[----:B------:R-:W-:-:S04]  /*0a90*/  UMOV UR36, URZ ;  /* 0x0000003f00247c82 */ /* 0x000fc80008000000 */
[----:B------:R-:W4:Y:S01]  /*0aa0*/  S2UR UR6, SR_SWINHI ;  /* 0x00000000000679c3 */ /* 0x000f220000002f00 */
[----:B---3--:R-:W-:-:S07]  /*0ab0*/  ULEA UR38, UR4, UR38, 0x18 ;  /* 0x0000002604267291 */ /* 0x008fce000f8ec03f */
[----:B------:R-:W-:Y:S01]  /*0ac0*/  UMOV UR4, UR38 ;  /* 0x0000002600047c82 */ /* 0x000fe20008000000 */
[----:B----4-:R-:W-:Y:S01]  /*0ad0*/  UMOV UR5, UR6 ;  /* 0x0000000600057c82 */ /* 0x010fe20008000000 */
[----:B------:R-:W-:Y:S01]  /*0ae0*/  MOV R200, UR4 ;  /* 0x0000000400c87c02 */ /* 0x000fe20008000f00 */
[----:B-1----:R-:W-:Y:S01]  /*0af0*/  VIADD R213, R2, 0xffffff80 ;  /* 0xffffff8002d57836 */ /* 0x002fe20000000000 */
[----:B------:R-:W-:Y:S01]  /*0b00*/  UMOV UR4, UR7 ;  /* 0x0000000700047c82 */ /* 0x000fe20008000000 */
[----:B------:R-:W-:-:S03]  /*0b10*/  IMAD.U32 R201, RZ, RZ, UR5 ;  /* 0x00000005ffc97e24 */ /* 0x000fc6000f8e00ff */
[----:B------:R-:W-:-:S04]  /*0b20*/  SHF.R.S32.HI R0, RZ, 0x1f, R213 ;  /* 0x0000001fff007819 */ /* 0x000fc800000114d5 */
[CC--:B------:R-:W-:Y:S02]  /*0b30*/  LEA.HI R2, R0.reuse, R213.reuse, RZ, 0x4 ;  /* 0x000000d500027211 */ /* 0x0c0fe400078f20ff */
[----:B------:R-:W-:Y:S02]  /*0b40*/  LEA.HI R211, R0, R213, RZ, 0x5 ;  /* 0x000000d500d37211 */ /* 0x000fe400078f28ff */
[----:B------:R-:W-:Y:S02]  /*0b50*/  SHF.R.S32.HI R5, RZ, 0x4, R2 ;  /* 0x00000004ff057819 */ /* 0x000fe40000011402 */
[----:B------:R-:W-:Y:S02]  /*0b60*/  SHF.R.S32.HI R211, RZ, 0x5, R211 ;  /* 0x00000005ffd37819 */ /* 0x000fe400000114d3 */
[C---:B------:R-:W-:Y:S02]  /*0b70*/  LEA.HI R4, R2.reuse, R5, RZ, 0x1 ;  /* 0x0000000502047211 */ /* 0x040fe400078f08ff */
[----:B------:R-:W-:-:S02]  /*0b80*/  LOP3.LUT R2, R2, 0x3fffff0, RZ, 0xc0, !PT ;  /* 0x03fffff002027812 */ /* 0x000fc400078ec0ff */
[----:B------:R-:W-:-:S03]  /*0b90*/  LOP3.LUT R4, R4, 0x1ffffffe, RZ, 0xc0, !PT ;  /* 0x1ffffffe04047812 */ /* 0x000fc600078ec0ff */
[----:B------:R-:W-:Y:S02]  /*0ba0*/  IMAD.IADD R2, R213, 0x1, -R2 ;  /* 0x00000001d5027824 */ /* 0x000fe400078e0a02 */
[----:B------:R-:W-:Y:S02]  /*0bb0*/  IMAD.IADD R4, R5, 0x1, -R4 ;  /* 0x0000000105047824 */ /* 0x000fe400078e0a04 */
[----:B------:R-:W-:-:S04]  /*0bc0*/  IMAD R9, R211, 0x10, R2 ;  /* 0x00000010d3097824 */ /* 0x000fc800078e0202 */
[----:B------:R-:W-:Y:S01]  /*0bd0*/  IMAD R4, R9, 0x8, R4 ;  /* 0x0000000809047824 */ /* 0x000fe200078e0204 */
[----:B--2---:R-:W-:Y:S02]  /*0be0*/  R2UR UR8, R3 ;  /* 0x00000000030872ca */ /* 0x004fe400000e0000 */
[CC--:B------:R-:W-:Y:S02]  /*0bf0*/  LEA.HI R3, R0.reuse, R213.reuse, RZ, 0x7 ;  /* 0x000000d500037211 */ /* 0x0c0fe400078f38ff */
[----:B------:R-:W-:Y:S02]  /*0c00*/  LEA.HI R0, R0, R213, RZ, 0x3 ;  /* 0x000000d500007211 */ /* 0x000fe400078f18ff */
[----:B------:R-:W-:Y:S02]  /*0c10*/  LOP3.LUT R208, R3, 0xffffff80, RZ, 0xc0, !PT ;  /* 0xffffff8003d07812 */ /* 0x000fe400078ec0ff */
[----:B------:R-:W-:Y:S02]  /*0c20*/  SHF.R.S32.HI R210, RZ, 0x7, R3 ;  /* 0x00000007ffd27819 */ /* 0x000fe40000011403 */
[----:B------:R-:W-:Y:S01]  /*0c30*/  LOP3.LUT R2, R0, 0x1ffffff8, RZ, 0xc0, !PT ;  /* 0x1ffffff800027812 */ /* 0x000fe200078ec0ff */
[----:B------:R-:W-:Y:S01]  /*0c40*/  IMAD.IADD R208, R213, 0x1, -R208 ;  /* 0x00000001d5d07824 */ /* 0x000fe200078e0ad0 */
[----:B------:R-:W-:Y:S01]  /*0c50*/  LEA.HI R3, R3, R210, RZ, 0x1 ;  /* 0x000000d203037211 */ /* 0x000fe200078f08ff */
[----:B------:R-:W-:Y:S01]  /*0c60*/  ULOP3.LUT UR5, UR8, 0x1, URZ, 0xfc, !UPT ;  /* 0x0000000108057892 */ /* 0x000fe2000f8efc3f */
[----:B------:R-:W-:Y:S01]  /*0c70*/  SHF.R.S32.HI R204, RZ, 0x3, R0 ;  /* 0x00000003ffcc7819 */ /* 0x000fe20000011400 */
[----:B------:R-:W-:Y:S01]  /*0c80*/  IMAD.IADD R2, R213, 0x1, -R2 ;  /* 0x00000001d5027824 */ /* 0x000fe200078e0a02 */
[----:B------:R-:W-:-:S03]  /*0c90*/  SHF.R.S32.HI R7, RZ, 0x1f, R208 ;  /* 0x0000001fff077819 */ /* 0x000fc600000114d0 */
[----:B------:R-:W-:Y:S01]  /*0ca0*/  IMAD.U32 R212, RZ, RZ, UR5 ;  /* 0x00000005ffd47e24 */ /* 0x000fe2000f8e00ff */
[CC--:B------:R-:W-:Y:S01]  /*0cb0*/  LEA.HI R6, R7.reuse, R208.reuse, RZ, 0x2 ;  /* 0x000000d007067211 */ /* 0x0c0fe200078f10ff */
[----:B------:R-:W-:Y:S01]  /*0cc0*/  UMOV UR5, URZ ;  /* 0x0000003f00057c82 */ /* 0x000fe20008000000 */
[----:B------:R-:W-:Y:S01]  /*0cd0*/  LEA.HI R7, R7, R208, RZ, 0x5 ;  /* 0x000000d007077211 */ /* 0x000fe200078f28ff */
[----:B------:R-:W-:Y:S01]  /*0ce0*/  IMAD.SHL.U32 R202, R2, 0x8, RZ ;  /* 0x0000000802ca7824 */ /* 0x000fe200078e00ff */
[--C-:B------:R-:W-:Y:S02]  /*0cf0*/  SHF.R.S32.HI R5, RZ, 0x2, R6.reuse ;  /* 0x00000002ff057819 */ /* 0x100fe40000011406 */
[----:B------:R-:W-:Y:S02]  /*0d00*/  SHF.R.S32.HI R8, RZ, 0x1f, R6 ;  /* 0x0000001fff087819 */ /* 0x000fe40000011406 */
[----:B------:R-:W-:Y:S02]  /*0d10*/  SHF.R.S32.HI R7, RZ, 0x5, R7 ;  /* 0x00000005ff077819 */ /* 0x000fe40000011407 */
[----:B------:R-:W-:-:S02]  /*0d20*/  LEA.HI R8, R8, R5, RZ, 0x3 ;  /* 0x0000000508087211 */ /* 0x000fc400078f18ff */
[----:B------:R-:W-:Y:S02]  /*0d30*/  MOV R207, UR5 ;  /* 0x0000000500cf7c02 */ /* 0x000fe40008000f00 */
[----:B------:R-:W-:-:S05]  /*0d40*/  LOP3.LUT R8, R8, 0xfffffff8, RZ, 0xc0, !PT ;  /* 0xfffffff808087812 */ /* 0x000fca00078ec0ff */
[----:B------:R-:W-:Y:S01]  /*0d50*/  IMAD.IADD R8, R5, 0x1, -R8 ;  /* 0x0000000105087824 */ /* 0x000fe200078e0a08 */
[----:B------:R-:W-:Y:S01]  /*0d60*/  LOP3.LUT R5, R3, 0x3fffffe, RZ, 0xc0, !PT ;  /* 0x03fffffe03057812 */ /* 0x000fe200078ec0ff */
[----:B------:R-:W-:Y:S02]  /*0d70*/  IMAD.SHL.U32 R3, R4, 0x8, RZ ;  /* 0x0000000804037824 */ /* 0x000fe400078e00ff */
[----:B------:R-:W-:Y:S02]  /*0d80*/  IMAD R8, R7, 0x10, R8 ;  /* 0x0000001007087824 */ /* 0x000fe400078e0208 */
[----:B------:R-:W-:Y:S01]  /*0d90*/  IMAD.WIDE R200, R3, 0x2, R200 ;  /* 0x0000000203c87825 */ /* 0x000fe200078e02c8 */
[----:B------:R-:W-:-:S03]  /*0da0*/  LOP3.LUT R3, R6, 0x7ffffffc, RZ, 0xc0, !PT ;  /* 0x7ffffffc06037812 */ /* 0x000fc600078ec0ff */
[----:B------:R-:W-:Y:S02]  /*0db0*/  IMAD.IADD R5, R210, 0x1, -R5 ;  /* 0x00000001d2057824 */ /* 0x000fe400078e0a05 */
[----:B------:R-:W-:Y:S02]  /*0dc0*/  IMAD.IADD R22, R208, 0x1, -R3 ;  /* 0x00000001d0167824 */ /* 0x000fe400078e0a03 */
[----:B------:R-:W-:-:S07]  /*0dd0*/  IMAD R209, R5, 0x40, R8 ;  /* 0x0000004005d17824 */ /* 0x000fce00078e0208 */
.L_x_984:
[----:B------:R-:W-:Y:S01]  /*0de0*/  ULDC UR5, c[0x0][0xdd0] ;  /* 0x0003740000057ab9 */ /* 0x000fe20000000800 */
[----:B-1----:R-:W1:Y:S01]  /*0df0*/  LDC R0, c[0x0][0xde8] ;  /* 0x00037a00ff007b82 */ /* 0x002e620000000800 */
[----:B------:R-:W-:Y:S01]  /*0e00*/  UISETP.NE.AND UP0, UPT, UR5, 0x1, UPT ;  /* 0x000000010500788c */ /* 0x000fe2000bf05270 */
[----:B------:R-:W-:-:S10]  /*0e10*/  UMOV UR8, UR4 ;  /* 0x0000000400087c82 */ /* 0x000fd40008000000 */
[----:B------:R-:W-:Y:S01]  /*0e20*/  @UP0 ULDC UR6, c[0x0][0xdd4] ;  /* 0x0003750000060ab9 */ /* 0x000fe20000000800 */
[----:B------:R-:W-:Y:S01]  /*0e30*/  @UP0 ULDC UR9, c[0x0][0xdd8] ;  /* 0x0003760000090ab9 */ /* 0x000fe20000000800 */
[----:B------:R-:W-:-:S04]  /*0e40*/  UIMAD.WIDE.U32 UR6, UR4, UR6, URZ ;  /* 0x00000006040672a5 */ /* 0x000fc8000f8e003f */
[----:B------:R-:W-:-:S04]  /*0e50*/  @UP0 USHF.R.U32.HI UR8, URZ, UR9, UR7 ;  /* 0x000000093f080299 */ /* 0x000fc80008011607 */
[----:B------:R-:W-:Y:S02]  /*0e60*/  UIADD3 UR6, -UR8, URZ, URZ ;  /* 0x0000003f08067290 */ /* 0x000fe4000fffe13f */
[----:B-1----:R-:W-:Y:S02]  /*0e70*/  ISETP.LE.AND P0, PT, R0, UR8, PT ;  /* 0x0000000800007c0c */ /* 0x002fe4000bf03270 */
[----:B------:R-:W-:-:S11]  /*0e80*/  UIMAD UR7, UR5, UR6, UR4 ;  /* 0x00000006050772a4 */ /* 0x000fd6000f8e0204 */
[----:B--234-:R-:W-:Y:S05]  /*0e90*/  @!P0 BRA `(.L_x_892) ;  /* 0x0000000000248947 */ /* 0x01cfea0003800000 */
[----:B------:R-:W-:Y:S01]  /*0ea0*/  ULDC UR6, c[0x0][0xddc] ;  /* 0x0003770000067ab9 */ /* 0x000fe20000000800 */
[----:B------:R-:W-:Y:S01]  /*0eb0*/  UMOV UR9, UR7 ;  /* 0x0000000700097c82 */ /* 0x000fe20008000000 */
[----:B------:R-:W-:-:S11]  /*0ec0*/  UISETP.NE.AND UP0, UPT, UR6, 0x1, UPT ;  /* 0x000000010600788c */ /* 0x000fd6000bf05270 */
[----:B------:R-:W-:Y:S02]  /*0ed0*/  @UP0 ULDC.64 UR10, c[0x0][0xde0] ;  /* 0x00037800000a0ab9 */ /* 0x000fe40000000a00 */
[----:B------:R-:W-:-:S04]  /*0ee0*/  UIMAD.WIDE.U32 UR4, UR7, UR10, URZ ;  /* 0x0000000a070472a5 */ /* 0x000fc8000f8e003f */
[----:B------:R-:W-:-:S04]  /*0ef0*/  @UP0 USHF.R.U32.HI UR9, URZ, UR11, UR5 ;  /* 0x0000000b3f090299 */ /* 0x000fc80008011605 */
[----:B------:R-:W-:Y:S02]  /*0f00*/  UIMAD UR4, UR9, UR6, URZ ;  /* 0x00000006090472a4 */ /* 0x000fe4000f8e023f */
[----:B------:R-:W-:Y:S01]  /*0f10*/  IMAD.U32 R206, RZ, RZ, UR9 ;  /* 0x00000009ffce7e24 */ /* 0x000fe2000f8e00ff */
[----:B------:R-:W-:Y:S09]  /*0f20*/  BRA `(.L_x_893) ;  /* 0x0000000000207947 */ /* 0x000ff20003800000 */
.L_x_892:
[----:B------:R-:W-:Y:S01]  /*0f30*/  ULDC UR6, c[0x0][0xdc4] ;  /* 0x0003710000067ab9 */ /* 0x000fe20000000800 */
[----:B------:R-:W-:Y:S01]  /*0f40*/  UMOV UR9, UR7 ;  /* 0x0000000700097c82 */ /* 0x000fe20008000000 */
[----:B------:R-:W-:-:S11]  /*0f50*/  UISETP.NE.AND UP0, UPT, UR6, 0x1, UPT ;  /* 0x000000010600788c */ /* 0x000fd6000bf05270 */
[----:B------:R-:W-:Y:S02]  /*0f60*/  @UP0 ULDC.64 UR10, c[0x0][0xdc8] ;  /* 0x00037200000a0ab9 */ /* 0x000fe40000000a00 */
[----:B------:R-:W-:-:S04]  /*0f70*/  UIMAD.WIDE.U32 UR4, UR7, UR10, URZ ;  /* 0x0000000a070472a5 */ /* 0x000fc8000f8e003f */
[----:B------:R-:W-:-:S04]  /*0f80*/  @UP0 USHF.R.U32.HI UR9, URZ, UR11, UR5 ;  /* 0x0000000b3f090299 */ /* 0x000fc80008011605 */
[----:B------:R-:W-:Y:S02]  /*0f90*/  UIMAD UR4, UR9, UR6, URZ ;  /* 0x00000006090472a4 */ /* 0x000fe4000f8e023f */
[----:B------:R-:W-:-:S10]  /*0fa0*/  IMAD.U32 R206, RZ, RZ, UR9 ;  /* 0x00000009ffce7e24 */ /* 0x000fd4000f8e00ff */
.L_x_893:
[----:B------:R-:W-:Y:S01]  /*0fb0*/  R2UR UR5, R206 ;  /* 0x00000000ce0572ca */ /* 0x000fe200000e0000 */
[----:B------:R-:W-:Y:S01]  /*0fc0*/  UIADD3 UR6, UR7, -UR4, URZ ;  /* 0x8000000407067290 */ /* 0x000fe2000fffe03f */
[----:B------:R-:W-:Y:S01]  /*0fd0*/  ULDC UR43, c[0x0][0xdb8] ;  /* 0x00036e00002b7ab9 */ /* 0x000fe20000000800 */
[----:B------:R-:W-:Y:S01]  /*0fe0*/  ULDC.64 UR12, c[0x0][0x3f8] ;  /* 0x0000fe00000c7ab9 */ /* 0x000fe20000000a00 */
[----:B------:R-:W-:Y:S01]  /*0ff0*/  UISETP.NE.AND UP1, UPT, UR43, 0x1, UPT ;  /* 0x000000012b00788c */ /* 0x000fe2000bf25270 */
[----:B------:R-:W-:Y:S01]  /*1000*/  ULDC UR42, c[0x0][0xdac] ;  /* 0x00036b00002a7ab9 */ /* 0x000fe20000000800 */
[----:B------:R-:W-:Y:S01]  /*1010*/  UISETP.NE.U32.AND UP0, UPT, UR12, URZ, UPT ;  /* 0x0000003f0c00728c */ /* 0x000fe2000bf05070 */
[----:B------:R-:W-:Y:S01]  /*1020*/  ULDC UR11, c[0x0][0xdc4] ;  /* 0x00037100000b7ab9 */ /* 0x000fe20000000800 */
[----:B------:R-:W-:Y:S02]  /*1030*/  ULDC UR45, c[0x0][0x404] ;  /* 0x00010100002d7ab9 */ /* 0x000fe40000000800 */
[----:B------:R-:W-:-:S03]  /*1040*/  UISETP.NE.AND.EX UP0, UPT, UR13, URZ, UPT, UP0 ;  /* 0x0000003f0d00728c */ /* 0x000fc6000bf05300 */
[----:B------:R-:W-:Y:S01]  /*1050*/  ULOP3.LUT UR7, URZ, UR5, URZ, 0x33, !UPT ;  /* 0x000000053f077292 */ /* 0x000fe2000f8e333f */
[----:B------:R-:W-:Y:S02]  /*1060*/  ULDC UR9, c[0x0][0x288] ;  /* 0x0000a20000097ab9 */ /* 0x000fe40000000800 */
[----:B------:R-:W-:Y:S01]  /*1070*/  ULDC.64 UR4, c[0x0][0x9e0] ;  /* 0x0002780000047ab9 */ /* 0x000fe20000000a00 */
[----:B------:R-:W-:Y:S02]  /*1080*/  UIADD3 UR42, UR7, UR42, URZ ;  /* 0x0000002a072a7290 */ /* 0x000fe4000fffe03f */
[----:B------:R-:W-:Y:S02]  /*1090*/  UISETP.GE.AND UP2, UPT, UR5, 0x1, UPT ;  /* 0x000000010500788c */ /* 0x000fe4000bf46270 */
[----:B------:R-:W-:Y:S02]  /*10a0*/  USHF.L.U32 UR42, UR42, 0x7, URZ ;  /* 0x000000072a2a7899 */ /* 0x000fe4000800063f */
[----:B------:R-:W-:-:S02]  /*10b0*/  UIMAD UR8, UR8, UR11, UR6 ;  /* 0x0000000b080872a4 */ /* 0x000fc4000f8e0206 */
[----:B------:R-:W-:Y:S01]  /*10c0*/  USEL UR45, UR45, 0x1, UP0 ;  /* 0x000000012d2d7887 */ /* 0x000fe20008000000 */
[----:B------:R-:W-:Y:S01]  /*10d0*/  PLOP3.LUT P1, PT, PT, PT, UP2, 0x80, 0x0 ;  /* 0x000000000000781c */ /* 0x000fe20003f2f028 */
[----:B------:R-:W-:Y:S01]  /*10e0*/  @UP1 ULDC UR6, c[0x0][0xdbc] ;  /* 0x00036f0000061ab9 */ /* 0x000fe20000000800 */
[----:B------:R-:W-:Y:S01]  /*10f0*/  UIADD3 UR61, UR42, 0x80, -UR9 ;  /* 0x000000802a3d7890 */ /* 0x000fe2000fffe809 */
[----:B------:R-:W-:Y:S01]  /*1100*/  ULDC UR10, c[0x0][0x2e0] ;  /* 0x0000b800000a7ab9 */ /* 0x000fe20000000800 */
[----:B------:R-:W-:Y:S01]  /*1110*/  UIMAD.WIDE.U32 UR6, UR8, UR6, URZ ;  /* 0x00000006080672a5 */ /* 0x000fe2000f8e003f */
[----:B------:R-:W-:Y:S01]  /*1120*/  @UP1 ULDC UR11, c[0x0][0xdc0] ;  /* 0x00037000000b1ab9 */ /* 0x000fe20000000800 */
[----:B------:R-:W-:Y:S01]  /*1130*/  UIMAD UR61, UR45, UR10, UR61 ;  /* 0x0000000a2d3d72a4 */ /* 0x000fe2000f8e023d */
[----:B------:R-:W-:Y:S01]  /*1140*/  UMOV UR44, UR8 ;  /* 0x00000008002c7c82 */ /* 0x000fe20008000000 */
[----:B------:R-:W-:Y:S02]  /*1150*/  @UP1 USHF.R.U32.HI UR44, URZ, UR11, UR7 ;  /* 0x0000000b3f2c1299 */ /* 0x000fe40008011607 */
[----:B------:R-:W-:-:S02]  /*1160*/  UIADD3 UR4, UR61, UR4, URZ ;  /* 0x000000043d047290 */ /* 0x000fc4000fffe03f */
[----:B------:R-:W-:-:S04]  /*1170*/  UIADD3 UR6, -UR44, URZ, URZ ;  /* 0x0000003f2c067290 */ /* 0x000fc8000fffe13f */
[----:B------:R-:W-:Y:S01]  /*1180*/  UIMAD UR43, UR43, UR6, UR8 ;  /* 0x000000062b2b72a4 */ /* 0x000fe2000f8e0208 */
[----:B------:R-:W-:Y:S01]  /*1190*/  IMAD.U32 R0, RZ, RZ, UR4 ;  /* 0x00000004ff007e24 */ /* 0x000fe2000f8e00ff */
[----:B------:R-:W-:Y:S10]  /*11a0*/  @!P1 BRA `(.L_x_894) ;  /* 0x0000000000409947 */ /* 0x000ff40003800000 */
[----:B------:R-:W-:Y:S01]  /*11b0*/  ISETP.LT.AND P0, PT, RZ, UR61, PT ;  /* 0x0000003dff007c0c */ /* 0x000fe2000bf01270 */
[----:B------:R-:W-:-:S12]  /*11c0*/  UIADD3 UR4, UR61, -0x1, URZ ;  /* 0xffffffff3d047890 */ /* 0x000fd8000fffe03f */
[----:B------:R-:W-:Y:S05]  /*11d0*/  @P0 BRA `(.L_x_895) ;  /* 0x00000000001c0947 */ /* 0x000fea0003800000 */
[----:B------:R-:W-:Y:S02]  /*11e0*/  UISETP.NE.AND UP0, UPT, UR5, 0x1, UPT ;  /* 0x000000010500788c */ /* 0x000fe4000bf05270 */
[----:B------:R-:W-:-:S09]  /*11f0*/  UIADD3 UR4, -UR61, URZ, URZ ;  /* 0x0000003f3d047290 */ /* 0x000fd2000fffe13f */
[----:B------:R-:W-:Y:S02]  /*1200*/  @UP0 ULDC.64 UR12, c[0x0][0x9e8] ;  /* 0x00027a00000c0ab9 */ /* 0x000fe40000000a00 */
[----:B------:R-:W-:-:S04]  /*1210*/  UIMAD.WIDE.U32 UR6, UR4, UR12, URZ ;  /* 0x0000000c040672a5 */ /* 0x000fc8000f8e003f */
[----:B------:R-:W-:-:S04]  /*1220*/  @UP0 USHF.R.U32.HI UR4, URZ, UR13, UR7 ;  /* 0x0000000d3f040299 */ /* 0x000fc80008011607 */
[----:B------:R-:W-:Y:S01]  /*1230*/  ULOP3.LUT UR4, URZ, UR4, URZ, 0x33, !UPT ;  /* 0x000000043f047292 */ /* 0x000fe2000f8e333f */
[----:B------:R-:W-:Y:S11]  /*1240*/  BRA `(.L_x_896) ;  /* 0x0000000000107947 */ /* 0x000ff60003800000 */
.L_x_895:
[----:B------:R-:W-:-:S11]  /*1250*/  UISETP.NE.AND UP0, UPT, UR5, 0x1, UPT ;  /* 0x000000010500788c */ /* 0x000fd6000bf05270 */
[----:B------:R-:W-:Y:S02]  /*1260*/  @UP0 ULDC.64 UR12, c[0x0][0x9e8] ;  /* 0x00027a00000c0ab9 */ /* 0x000fe40000000a00 */
[----:B------:R-:W-:-:S04]  /*1270*/  UIMAD.WIDE.U32 UR6, UR4, UR12, URZ ;  /* 0x0000000c040672a5 */ /* 0x000fc8000f8e003f */
[----:B------:R-:W-:-:S12]  /*1280*/  @UP0 USHF.R.U32.HI UR4, URZ, UR13, UR7 ;  /* 0x0000000d3f040299 */ /* 0x000fd80008011607 */
.L_x_896:
[----:B------:R-:W-:-:S06]  /*1290*/  UIMAD UR4, UR4, UR5, UR5 ;  /* 0x00000005040472a4 */ /* 0x000fcc000f8e0205 */
[----:B------:R-:W-:-:S07]  /*12a0*/  VIMNMX R0, R0, UR4, PT ;  /* 0x0000000400007c48 */ /* 0x000fce000bfe0100 */
.L_x_894:
[----:B------:R-:W-:Y:S01]  /*12b0*/  UIMAD UR4, UR45, UR10, 0x3f ;  /* 0x0000003f2d0474a4 */ /* 0x000fe2000f8e020a */
[----:B------:R-:W-:Y:S01]  /*12c0*/  VIADD R0, R0, 0x3f ;  /* 0x0000003f00007836 */ /* 0x000fe20000000000 */
[----:B------:R-:W-:Y:S02]  /*12d0*/  UIADD3 UR7, UR42, -UR9, URZ ;  /* 0x800000092a077290 */ /* 0x000fe4000fffe03f */
[----:B------:R-:W-:Y:S02]  /*12e0*/  USHF.R.S32.HI UR6, URZ, 0x1f, UR4 ;  /* 0x0000001f3f067899 */ /* 0x000fe40008011404 */
[----:B------:R-:W-:Y:S01]  /*12f0*/  SHF.R.S32.HI R3, RZ, 0x1f, R0 ;  /* 0x0000001fff037819 */ /* 0x000fe20000011400 */
[----:B------:R-:W-:Y:S02]  /*1300*/  UIMAD UR7, UR45, UR10, UR7 ;  /* 0x0000000a2d0772a4 */ /* 0x000fe4000f8e0207 */
[----:B------:R-:W-:Y:S01]  /*1310*/  ULEA.HI UR6, UR6, UR4, URZ, 0x6 ;  /* 0x0000000406067291 */ /* 0x000fe2000f8f303f */
[----:B------:R-:W-:Y:S01]  /*1320*/  LEA.HI R3, R3, R0, RZ, 0x6 ;  /* 0x0000000003037211 */ /* 0x000fe200078f30ff */
[----:B------:R-:W-:-:S02]  /*1330*/  ULDC UR8, c[0x0][0x9dc] ;  /* 0x0002770000087ab9 */ /* 0x000fc40000000800 */
[----:B------:R-:W-:Y:S01]  /*1340*/  USHF.R.S32.HI UR6, URZ, 0x6, UR6 ;  /* 0x000000063f067899 */ /* 0x000fe20008011406 */
[----:B------:R-:W-:Y:S01]  /*1350*/  SHF.R.S32.HI R3, RZ, 0x6, R3 ;  /* 0x00000006ff037819 */ /* 0x000fe20000011403 */
[----:B------:R-:W-:-:S04]  /*1360*/  UIADD3 UR8, UR7, -UR8, URZ ;  /* 0x8000000807087290 */ /* 0x000fc8000fffe03f */
[----:B------:R-:W-:Y:S01]  /*1370*/  VIMNMX R103, R3, UR6, PT ;  /* 0x0000000603677c48 */ /* 0x000fe2000bfe0100 */
[----:B------:R-:W-:Y:S07]  /*1380*/  @!P1 BRA `(.L_x_897) ;  /* 0x0000000000489947 */ /* 0x000fee0003800000 */
[----:B------:R-:W-:Y:S02]  /*1390*/  UMOV UR4, UR7 ;  /* 0x0000000700047c82 */ /* 0x000fe40008000000 */
[----:B------:R-:W-:-:S06]  /*13a0*/  UISETP.GT.AND UP0, UPT, UR4, -0x1, UPT ;  /* 0xffffffff0400788c */ /* 0x000fcc000bf04270 */
[----:B------:R-:W-:-:S13]  /*13b0*/  PLOP3.LUT P0, PT, PT, PT, UP0, 0x80, 0x0 ;  /* 0x000000000000781c */ /* 0x000fda0003f0f008 */
[----:B------:R-:W-:Y:S05]  /*13c0*/  @P0 BRA `(.L_x_898) ;  /* 0x00000000001c0947 */ /* 0x000fea0003800000 */
[----:B------:R-:W-:Y:S02]  /*13d0*/  UISETP.NE.AND UP0, UPT, UR5, 0x1, UPT ;  /* 0x000000010500788c */ /* 0x000fe4000bf05270 */
[----:B------:R-:W-:-:S09]  /*13e0*/  ULOP3.LUT UR4, URZ, UR4, URZ, 0x33, !UPT ;  /* 0x000000043f047292 */ /* 0x000fd2000f8e333f */
[----:B------:R-:W-:Y:S02]  /*13f0*/  @UP0 ULDC.64 UR10, c[0x0][0x9e8] ;  /* 0x00027a00000a0ab9 */ /* 0x000fe40000000a00 */
[----:B------:R-:W-:-:S04]  /*1400*/  UIMAD.WIDE.U32 UR6, UR4, UR10, URZ ;  /* 0x0000000a040672a5 */ /* 0x000fc8000f8e003f */
[----:B------:R-:W-:-:S04]  /*1410*/  @UP0 USHF.R.U32.HI UR4, URZ, UR11, UR7 ;  /* 0x0000000b3f040299 */ /* 0x000fc80008011607 */
[----:B------:R-:W-:Y:S01]  /*1420*/  ULOP3.LUT UR4, URZ, UR4, URZ, 0x33, !UPT ;  /* 0x000000043f047292 */ /* 0x000fe2000f8e333f */
[----:B------:R-:W-:Y:S11]  /*1430*/  BRA `(.L_x_899) ;  /* 0x0000000000107947 */ /* 0x000ff60003800000 */
.L_x_898:
[----:B------:R-:W-:-:S11]  /*1440*/  UISETP.NE.AND UP0, UPT, UR5, 0x1, UPT ;  /* 0x000000010500788c */ /* 0x000fd6000bf05270 */
[----:B------:R-:W-:Y:S02]  /*1450*/  @UP0 ULDC.64 UR10, c[0x0][0x9e8] ;  /* 0x00027a00000a0ab9 */ /* 0x000fe40000000a00 */
[----:B------:R-:W-:-:S04]  /*1460*/  UIMAD.WIDE.U32 UR6, UR4, UR10, URZ ;  /* 0x0000000a040672a5 */ /* 0x000fc8000f8e003f */
[----:B------:R-:W-:-:S12]  /*1470*/  @UP0 USHF.R.U32.HI UR4, URZ, UR11, UR7 ;  /* 0x0000000b3f040299 */ /* 0x000fd80008011607 */
.L_x_899:
[----:B------:R-:W-:-:S04]  /*1480*/  UIMAD UR4, UR4, UR5, URZ ;  /* 0x00000005040472a4 */ /* 0x000fc8000f8e023f */
[----:B------:R-:W-:-:S04]  /*1490*/  UISETP.LT.AND UP0, UPT, UR8, UR4, UPT ;  /* 0x000000040800728c */ /* 0x000fc8000bf01270 */
[----:B------:R-:W-:-:S12]  /*14a0*/  USEL UR8, UR8, UR4, !UP0 ;  /* 0x0000000408087287 */ /* 0x000fd8000c000000 */
.L_x_897:
[----:B------:R-:W-:Y:S01]  /*14b0*/  USHF.R.S32.HI UR4, URZ, 0x1f, UR8 ;  /* 0x0000001f3f047899 */ /* 0x000fe20008011408 */
[----:B------:R-:W-:Y:S01]  /*14c0*/  PLOP3.LUT P0, PT, PT, PT, PT, 0x80, 0x0 ;  /* 0x000000000000781c */ /* 0x000fe20003f0f070 */
[----:B------:R-:W-:Y:S01]  /*14d0*/  IMAD.MOV.U32 R0, RZ, RZ, RZ ;  /* 0x000000ffff007224 */ /* 0x000fe200078e00ff */
[----:B------:R-:W-:Y:S01]  /*14e0*/  CS2R R2, SRZ ;  /* 0x0000000000027805 */ /* 0x000fe2000001ff00 */
[----:B------:R-:W-:Y:S01]  /*14f0*/  ULEA.HI UR4, UR4, UR8, URZ, 0x6 ;  /* 0x0000000804047291 */ /* 0x000fe2000f8f303f */
[----:B------:R-:W-:Y:S02]  /*1500*/  CS2R R150, SRZ ;  /* 0x0000000000967805 */ /* 0x000fe4000001ff00 */
[----:B------:R-:W-:Y:S02]  /*1510*/  CS2R R148, SRZ ;  /* 0x0000000000947805 */ /* 0x000fe4000001ff00 */
[----:B------:R-:W-:Y:S01]  /*1520*/  CS2R R146, SRZ ;  /* 0x0000000000927805 */ /* 0x000fe2000001ff00 */
[----:B------:R-:W-:Y:S01]  /*1530*/  USHF.R.S32.HI UR4, URZ, 0x6, UR4 ;  /* 0x000000063f047899 */ /* 0x000fe20008011404 */
[----:B------:R-:W-:-:S02]  /*1540*/  CS2R R144, SRZ ;  /* 0x0000000000907805 */ /* 0x000fc4000001ff00 */
[----:B------:R-:W-:Y:S02]  /*1550*/  CS2R R142, SRZ ;  /* 0x00000000008e7805 */ /* 0x000fe4000001ff00 */
[----:B------:R-:W-:Y:S01]  /*1560*/  CS2R R140, SRZ ;  /* 0x00000000008c7805 */ /* 0x000fe2000001ff00 */
[----:B------:R-:W-:Y:S01]  /*1570*/  UISETP.LT.AND UP0, UPT, URZ, UR4, UPT ;  /* 0x000000043f00728c */ /* 0x000fe2000bf01270 */
[----:B------:R-:W-:Y:S02]  /*1580*/  CS2R R138, SRZ ;  /* 0x00000000008a7805 */ /* 0x000fe4000001ff00 */
[----:B------:R-:W-:Y:S02]  /*1590*/  CS2R R136, SRZ ;  /* 0x0000000000887805 */ /* 0x000fe4000001ff00 */
[----:B------:R-:W-:Y:S01]  /*15a0*/  CS2R R134, SRZ ;  /* 0x0000000000867805 */ /* 0x000fe2000001ff00 */
[----:B------:R-:W-:Y:S01]  /*15b0*/  USEL UR60, URZ, UR4, !UP0 ;  /* 0x000000043f3c7287 */ /* 0x000fe2000c000000 */
[----:B------:R-:W-:-:S02]  /*15c0*/  CS2R R132, SRZ ;  /* 0x0000000000847805 */ /* 0x000fc4000001ff00 */
[----:B------:R-:W-:Y:S02]  /*15d0*/  CS2R R130, SRZ ;  /* 0x0000000000827805 */ /* 0x000fe4000001ff00 */
[----:B------:R-:W-:Y:S02]  /*15e0*/  CS2R R128, SRZ ;  /* 0x0000000000807805 */ /* 0x000fe4000001ff00 */
[----:B------:R-:W-:Y:S02]  /*15f0*/  CS2R R126, SRZ ;  /* 0x00000000007e7805 */ /* 0x000fe4000001ff00 */
[----:B------:R-:W-:Y:S02]  /*1600*/  CS2R R124, SRZ ;  /* 0x00000000007c7805 */ /* 0x000fe4000001ff00 */
[----:B------:R-:W-:Y:S02]  /*1610*/  ISETP.GT.AND P1, PT, R103, UR60, PT ;  /* 0x0000003c67007c0c */ /* 0x000fe4000bf24270 */
        /* <DEDUP_REMOVED lines=47> */
[----:B------:R-:W-:Y:S02]  /*1910*/  MOV R160, RZ ;  /* 0x000000ff00a07202 */ /* 0x000fe40000000f00 */
[----:B------:R-:W-:Y:S01]  /*1920*/  CS2R R6, SRZ ;  /* 0x0000000000067805 */ /* 0x000fe2000001ff00 */
[----:B------:R-:W-:Y:S01]  /*1930*/  IMAD.MOV.U32 R29, RZ, RZ, RZ ;  /* 0x000000ffff1d7224 */ /* 0x000fe200078e00ff */
[----:B------:R-:W-:Y:S01]  /*1940*/  CS2R R56, SRZ ;  /* 0x0000000000387805 */ /* 0x000fe2000001ff00 */
[----:B------:R-:W-:Y:S01]  /*1950*/  IMAD.MOV.U32 R4, RZ, RZ, RZ ;  /* 0x000000ffff047224 */ /* 0x000fe200078e00ff */
[----:B------:R-:W-:Y:S06]  /*1960*/  @!P1 BRA `(.L_x_900) ;  /* 0x000000a800d89947 */ /* 0x000fec0003800000 */
[----:B------:R-:W1:Y:S01]  /*1970*/  SHFL.IDX PT, R0, R210, RZ, 0x1f ;  /* 0x00001fffd2007589 */ /* 0x000e6200000e0000 */
[----:B------:R-:W-:-:S04]  /*1980*/  UIADD3 UR6, UR38, 0x10400, URZ ;  /* 0x0001040026067890 */ /* 0x000fc8000fffe03f */
[----:B------:R-:W-:-:S06]  /*1990*/  ULOP3.LUT UP0, URZ, UR6, 0x3ff, URZ, 0xc0, !UPT ;  /* 0x000003ff063f7892 */ /* 0x000fcc000f80c03f */
[----:B------:R-:W-:Y:S02]  /*19a0*/  PLOP3.LUT P0, PT, PT, PT, UP0, 0x80, 0x0 ;  /* 0x000000000000781c */ /* 0x000fe40003f0f008 */
[----:B-1----:R-:W-:-:S13]  /*19b0*/  R2UR UR4, R0 ;  /* 0x00000000000472ca */ /* 0x002fda00000e0000 */
[----:B------:R-:W-:-:S04]  /*19c0*/  ULEA.HI UR5, UR4, UR4, URZ, 0x1 ;  /* 0x0000000404057291 */ /* 0x000fc8000f8f083f */
        /* <DEDUP_REMOVED lines=10> */
[----:B------:R1:W2:Y:S01]  /*1a70*/  LDC.64 R2, c[0x4][R0] ;  /* 0x0100000000027b82 */ /* 0x0002a20000000a00 */
        /* <DEDUP_REMOVED lines=8> */
[----:B-1----:R-:W-:-:S07]  /*1b00*/  IMAD.MOV.U32 R13, RZ, RZ, RZ ;  /* 0x000000ffff0d7224 */ /* 0x002fce00078e00ff */
[----:B------:R-:W-:-:S07]  /*1b10*/  LEPC R20, `(.L_x_901) ;  /* 0x000000001014794e */ /* 0x000fce0000000000 */
[----:B--2---:R-:W-:Y:S05]  /*1b20*/  CALL.ABS.NOINC R2 ;  /* 0x0000000002007343 */ /* 0x004fea0003c00000 */
.L_x_901:
[----:B------:R-:W-:Y:S02]  /*1b30*/  R2UR UR6, R207 ;  /* 0x00000000cf0672ca */ /* 0x000fe400000e0000 */
[----:B------:R-:W-:-:S11]  /*1b40*/  R2UR UR5, R212 ;  /* 0x00000000d40572ca */ /* 0x000fd600000e0000 */
[----:B------:R-:W-:Y:S02]  /*1b50*/  ULEA.HI UR4, UR6, UR6, URZ, 0x1 ;  /* 0x0000000606047291 */ /* 0x000fe4000f8f083f */
[----:B------:R-:W-:Y:S02]  /*1b60*/  IMAD.U32 R2, RZ, RZ, UR5 ;  /* 0x00000005ff027e24 */ /* 0x000fe4000f8e00ff */
[----:B------:R-:W-:-:S03]  /*1b70*/  ULOP3.LUT UR4, UR4, 0xfffffffe, URZ, 0xc0, !UPT ;  /* 0xfffffffe04047892 */ /* 0x000fc6000f8ec03f */
[----:B------:R-:W-:Y:S01]  /*1b80*/  ISETP.NE.AND P0, PT, R2, 0x3, PT ;  /* 0x000000030200780c */ /* 0x000fe20003f05270 */
[----:B------:R-:W-:-:S06]  /*1b90*/  UIADD3 UR4, UR6, -UR4, URZ ;  /* 0x8000000406047290 */ /* 0x000fcc000fffe03f */
[----:B------:R-:W-:-:S05]  /*1ba0*/  IMAD.U32 R0, RZ, RZ, UR4 ;  /* 0x00000004ff007e24 */ /* 0x000fca000f8e00ff */
[----:B------:R-:W-:-:S04]  /*1bb0*/  SHF.L.U32 R0, R0, 0x1f, RZ ;  /* 0x0000001f00007819 */ /* 0x000fc800000006ff */
[----:B------:R-:W1:Y:S02]  /*1bc0*/  SYNCS.PHASECHK.TRANS64.TRYWAIT P1, [UR38+0x30800], R0 ;  /* 0x03080000ff0075a7 */ /* 0x000e640008020166 */
[----:B-1----:R-:W-:Y:S05]  /*1bd0*/  @!P1 BRA `(.L_x_902) ;  /* 0x000000fc00089947 */ /* 0x002fea0003800000 */
.L_x_1049:
[----:B------:R-:W-:Y:S05]  /*1be0*/  @!P0 BRA `(.L_x_903) ;  /* 0x0000000000048947 */ /* 0x000fea0003800000 */
[----:B------:R-:W-:Y:S01]  /*1bf0*/  BPT.TRAP 0x1 ;  /* 0x000000040000795c */ /* 0x000fe20000300000 */
.L_x_903:
[----:B-1----:R-:W-:Y:S02]  /*1c00*/  IMAD.U32 R3, RZ, RZ, UR36 ;  /* 0x00000024ff037e24 */ /* 0x002fe4000f8e00ff */
[----:B------:R-:W-:-:S03]  /*1c10*/  IMAD.U32 R0, RZ, RZ, UR46 ;  /* 0x0000002eff007e24 */ /* 0x000fc6000f8e00ff */
[----:B------:R-:W-:Y:S02]  /*1c20*/  LEA R3, R3, UR38, 0x3 ;  /* 0x0000002603037c11 */ /* 0x000fe4000f8e18ff */
[----:B------:R-:W-:-:S04]  /*1c30*/  SHF.L.U32 R0, R0, 0x1f, RZ ;  /* 0x0000001f00007819 */ /* 0x000fc800000006ff */
[----:B------:R1:W2:Y:S01]  /*1c40*/  SYNCS.PHASECHK.TRANS64.TRYWAIT P2, [R3+URZ+0x30830], R0 ;  /* 0x03083000030075a7 */ /* 0x0002a2000804017f */
[----:B------:R-:W-:Y:S05]  /*1c50*/  @!P0 BRA `(.L_x_904) ;  /* 0x0000000000048947 */ /* 0x000fea0003800000 */
[----:B------:R-:W-:Y:S01]  /*1c60*/  BPT.TRAP 0x1 ;  /* 0x000000040000795c */ /* 0x000fe20000300000 */
.L_x_904:
[----:B------:R-:W3:Y:S02]  /*1c70*/  S2R R2, SR_TID.X ;  /* 0x0000000000027919 */ /* 0x000ee40000002100 */
[----:B---3--:R-:W-:Y:S01]  /*1c80*/  LOP3.LUT P1, RZ, R2, 0x7f, RZ, 0xc0, !PT ;  /* 0x0000007f02ff7812 */ /* 0x008fe2000782c0ff */
[----:B--2---:R-:W-:-:S12]  /*1c90*/  @P2 BRA `(.L_x_905) ;  /* 0x0000000000082947 */ /* 0x004fd80003800000 */
[----:B------:R-:W2:Y:S02]  /*1ca0*/  SYNCS.PHASECHK.TRANS64.TRYWAIT P2, [R3+URZ+0x30830], R0 ;  /* 0x03083000030075a7 */ /* 0x000ea4000804017f */
[----:B--2---:R-:W-:Y:S05]  /*1cb0*/  @!P2 BRA `(.L_x_906) ;  /* 0x000000f800e8a947 */ /* 0x004fea0003800000 */
.L_x_905:
[----:B------:R-:W-:Y:S05]  /*1cc0*/  WARPSYNC.ALL ;  /* 0x0000000000007948 */ /* 0x000fea0003800000 */
[----:B------:R-:W-:Y:S01]  /*1cd0*/  UIADD3 UR4, UR38, 0x20400, URZ ;  /* 0x0002040026047890 */ /* 0x000fe2000fffe03f */
[----:B------:R-:W-:Y:S01]  /*1ce0*/  WARPGROUP.ARRIVE ;  /* 0x00000000000079c5 */ /* 0x000fe20000000000 */
[----:B------:R-:W-:Y:S01]  /*1cf0*/  ULOP3.LUT UR40, UR40, 0x10000, URZ, 0xfc, !UPT ;  /* 0x0001000028287892 */ /* 0x000fe2000f8efc3f */
[----:B-12---:R-:W1:Y:S01]  /*1d00*/  LDC R0, c[0x0][0x2e0] ;  /* 0x0000b800ff007b82 */ /* 0x006e620000000800 */
[----:B------:R-:W-:Y:S01]  /*1d10*/  USHF.R.U32.HI UR4, URZ, 0x4, UR4 ;  /* 0x000000043f047899 */ /* 0x000fe20008011604 */
[----:B------:R-:W-:Y:S01]  /*1d20*/  IMAD.MOV.U32 R4, RZ, RZ, -0x40 ;  /* 0xffffffc0ff047424 */ /* 0x000fe200078e00ff */
[----:B------:R-:W-:Y:S01]  /*1d30*/  UMOV UR9, 0x40000040 ;  /* 0x4000004000097882 */ /* 0x000fe20000000000 */
[----:B------:R-:W-:Y:S01]  /*1d40*/  UMOV UR11, 0x40000040 ;  /* 0x40000040000b7882 */ /* 0x000fe20000000000 */
[----:B------:R-:W-:Y:S01]  /*1d50*/  ULOP3.LUT UR4, UR4, 0x3fff, URZ, 0xc0, !UPT ;  /* 0x00003fff04047892 */ /* 0x000fe2000f8ec03f */
[----:B------:R-:W-:Y:S01]  /*1d60*/  IMAD.U32 R19, RZ, RZ, UR9 ;  /* 0x00000009ff137e24 */ /* 0x000fe2000f8e00ff */
[----:B------:R-:W-:Y:S01]  /*1d70*/  UMOV UR8, UR40 ;  /* 0x0000002800087c82 */ /* 0x000fe20008000000 */
[----:B------:R-:W-:Y:S01]  /*1d80*/  UMOV UR7, 0x40000040 ;  /* 0x4000004000077882 */ /* 0x000fe20000000000 */
[----:B------:R-:W-:Y:S01]  /*1d90*/  ULOP3.LUT UR37, UR4, 0x10000, URZ, 0xfc, !UPT ;  /* 0x0001000004257892 */ /* 0x000fe2000f8efc3f */
[----:B------:R-:W-:Y:S01]  /*1da0*/  IMAD.U32 R18, RZ, RZ, UR8 ;  /* 0x00000008ff127e24 */ /* 0x000fe2000f8e00ff */
[----:B------:R-:W-:Y:S01]  /*1db0*/  UIADD3 UR4, UR40, 0x2, URZ ;  /* 0x0000000228047890 */ /* 0x000fe2000fffe03f */
[----:B------:R-:W2:Y:S01]  /*1dc0*/  LDC R21, c[0x0][0x288] ;  /* 0x0000a200ff157b82 */ /* 0x000ea20000000800 */
[----:B------:R-:W-:Y:S01]  /*1dd0*/  ULEA UR39, UR36, UR37, 0xb ;  /* 0x0000002524277291 */ /* 0x000fe2000f8e583f */
[----:B------:R-:W-:Y:S01]  /*1de0*/  IMAD R23, R103, R4, 0x40 ;  /* 0x0000004067177424 */ /* 0x000fe200078e0204 */
[----:B------:R-:W-:Y:S01]  /*1df0*/  UIADD3 UR12, UR40, 0x406, URZ ;  /* 0x00000406280c7890 */ /* 0x000fe2000fffe03f */
[----:B------:R-:W-:Y:S01]  /*1e00*/  @!P1 VIADD R2, R3, 0x30840 ;  /* 0x0003084003029836 */ /* 0x000fe20000000000 */
[----:B------:R-:W-:Y:S01]  /*1e10*/  UIADD3 UR5, UR39, 0x2, URZ ;  /* 0x0000000227057890 */ /* 0x000fe2000fffe03f */
[----:B------:R-:W-:Y:S01]  /*1e20*/  VIADD R6, R209, UR42 ;  /* 0x0000002ad1067c36 */ /* 0x000fe20008000000 */
[----:B------:R-:W-:Y:S01]  /*1e30*/  UIADD3 UR6, UR39, 0x202, URZ ;  /* 0x0000020227067890 */ /* 0x000fe2000fffe03f */
[----:B------:R-:W-:Y:S01]  /*1e40*/  LEA R7, R103, 0xffffffc0, 0x6 ;  /* 0xffffffc067077811 */ /* 0x000fe200078e30ff */
[----:B------:R-:W-:Y:S01]  /*1e50*/  UMOV UR10, UR39 ;  /* 0x00000027000a7c82 */ /* 0x000fe20008000000 */
[----:B------:R-:W-:Y:S01]  /*1e60*/  UIADD3 UR14, UR39, 0x206, URZ ;  /* 0x00000206270e7890 */ /* 0x000fe2000fffe03f */
[----:B------:R-:W-:Y:S01]  /*1e70*/  HGMMA.64x64x16.F32.BF16 R24, gdesc[UR8], RZ, !UPT, gsb0 ;  /* 0x00e00000081879f0 */ /* 0x000fe2000c0018ff */
[----:B------:R-:W-:Y:S01]  /*1e80*/  UMOV UR8, UR4 ;  /* 0x0000000400087c82 */ /* 0x000fe20008000000 */
[----:B------:R-:W-:Y:S01]  /*1e90*/  UMOV UR9, 0x40000040 ;  /* 0x4000004000097882 */ /* 0x000fe20000000000 */
[----:B------:R-:W-:Y:S01]  /*1ea0*/  UMOV UR10, UR5 ;  /* 0x00000005000a7c82 */ /* 0x000fe20008000000 */
[----:B------:R-:W-:Y:S01]  /*1eb0*/  UMOV UR11, 0x40000040 ;  /* 0x40000040000b7882 */ /* 0x000fe20000000000 */
[----:B------:R-:W-:Y:S01]  /*1ec0*/  UIADD3 UR4, UR40, 0x4, URZ ;  /* 0x0000000428047890 */ /* 0x000fe2000fffe03f */
[----:B------:R-:W-:Y:S01]  /*1ed0*/  MOV R16, UR8 ;  /* 0x0000000800107c02 */ /* 0x000fe20008000f00 */
[----:B------:R-:W-:Y:S01]  /*1ee0*/  UIADD3 UR5, UR39, 0x4, URZ ;  /* 0x0000000427057890 */ /* 0x000fe2000fffe03f */
[----:B------:R-:W-:Y:S01]  /*1ef0*/  IMAD.U32 R17, RZ, RZ, UR9 ;  /* 0x00000009ff117e24 */ /* 0x000fe2000f8e00ff */
[----:B------:R-:W-:Y:S01]  /*1f00*/  UMOV UR13, 0x40000040 ;  /* 0x40000040000d7882 */ /* 0x000fe20000000000 */
[----:B------:R-:W-:Y:S01]  /*1f10*/  UMOV UR15, 0x40000040 ;  /* 0x40000040000f7882 */ /* 0x000fe20000000000 */
[----:B------:R-:W-:Y:S01]  /*1f20*/  UIADD3 UR16, UR40, 0x800, URZ ;  /* 0x0000080028107890 */ /* 0x000fe2000fffe03f */
[----:B-1----:R-:W-:Y:S01]  /*1f30*/  IMAD R3, R0, UR45, R23 ;  /* 0x0000002d00037c24 */ /* 0x002fe2000f8e0217 */
[----:B------:R-:W-:Y:S01]  /*1f40*/  UIADD3 UR18, UR39, 0x400, URZ ;  /* 0x0000040027127890 */ /* 0x000fe2000fffe03f */
[----:B------:R-:W-:Y:S01]  /*1f50*/  @!P1 PRMT R2, RZ, 0x654, R2 ;  /* 0x00000654ff029816 */ /* 0x000fe20000000002 */
[----:B------:R-:W-:Y:S01]  /*1f60*/  UMOV UR17, 0x40000040 ;  /* 0x4000004000117882 */ /* 0x000fe20000000000 */
[----:B------:R-:W-:Y:S01]  /*1f70*/  UMOV UR19, 0x40000040 ;  /* 0x4000004000137882 */ /* 0x000fe20000000000 */
[----:B------:R-:W-:Y:S01]  /*1f80*/  UIADD3 UR20, UR40, 0x802, URZ ;  /* 0x0000080228147890 */ /* 0x000fe2000fffe03f */
[----:B--2---:R-:W-:Y:S01]  /*1f90*/  IADD3 R5, R3, 0x1, -R21 ;  /* 0x0000000103057810 */ /* 0x004fe20007ffe815 */
[----:B------:R-:W-:Y:S01]  /*1fa0*/  UIADD3 UR22, UR39, 0x402, URZ ;  /* 0x0000040227167890 */ /* 0x000fe2000fffe03f */
[C---:B------:R-:W-:Y:S01]  /*1fb0*/  IMAD R20, R22.reuse, -0x2, R3 ;  /* 0xfffffffe16147824 */ /* 0x040fe200078e0203 */
[----:B------:R-:W-:Y:S01]  /*1fc0*/  UMOV UR21, 0x40000040 ;  /* 0x4000004000157882 */ /* 0x000fe20000000000 */
[----:B------:R-:W-:Y:S01]  /*1fd0*/  UMOV UR23, 0x40000040 ;  /* 0x4000004000177882 */ /* 0x000fe20000000000 */
[----:B------:R-:W-:Y:S01]  /*1fe0*/  UIADD3 UR24, UR40, 0x804, URZ ;  /* 0x0000080428187890 */ /* 0x000fe2000fffe03f */
[----:B------:R-:W-:Y:S01]  /*1ff0*/  IMAD R5, R22, -0x2, R5 ;  /* 0xfffffffe16057824 */ /* 0x000fe200078e0205 */
[----:B------:R-:W-:Y:S01]  /*2000*/  UIADD3 UR26, UR39, 0x404, URZ ;  /* 0x00000404271a7890 */ /* 0x000fe2000fffe03f */
[----:B------:R-:W-:Y:S01]  /*2010*/  UMOV UR25, 0x40000040 ;  /* 0x4000004000197882 */ /* 0x000fe20000000000 */
[----:B------:R-:W-:Y:S01]  /*2020*/  UMOV UR27, 0x40000040 ;  /* 0x40000040001b7882 */ /* 0x000fe20000000000 */
[----:B------:R-:W-:-:S02]  /*2030*/  UIADD3 UR28, UR40, 0x806, URZ ;  /* 0x00000806281c7890 */ /* 0x000fc4000fffe03f */
[----:B------:R-:W-:Y:S01]  /*2040*/  UIADD3 UR30, UR39, 0x406, URZ ;  /* 0x00000406271e7890 */ /* 0x000fe2000fffe03f */
[----:B------:R-:W-:Y:S01]  /*2050*/  UMOV UR29, 0x40000040 ;  /* 0x40000040001d7882 */ /* 0x000fe20000000000 */
[----:B------:R-:W-:Y:S01]  /*2060*/  UMOV UR31, 0x40000040 ;  /* 0x40000040001f7882 */ /* 0x000fe20000000000 */
[----:B------:R-:W-:Y:S02]  /*2070*/  UIADD3 UR32, UR40, 0xc00, URZ ;  /* 0x00000c0028207890 */ /* 0x000fe4000fffe03f */
[----:B------:R-:W-:Y:S01]  /*2080*/  UIADD3 UR34, UR39, 0x600, URZ ;  /* 0x0000060027227890 */ /* 0x000fe2000fffe03f */
[----:B------:R-:W-:Y:S01]  /*2090*/  UMOV UR33, 0x40000040 ;  /* 0x4000004000217882 */ /* 0x000fe20000000000 */
[----:B------:R-:W-:Y:S01]  /*20a0*/  UMOV UR35, 0x40000040 ;  /* 0x4000004000237882 */ /* 0x000fe20000000000 */
[----:B------:R-:W-:Y:S02]  /*20b0*/  UIADD3 UR48, UR40, 0xc02, URZ ;  /* 0x00000c0228307890 */ /* 0x000fe4000fffe03f */
[----:B------:R-:W-:Y:S01]  /*20c0*/  UIADD3 UR50, UR39, 0x602, URZ ;  /* 0x0000060227327890 */ /* 0x000fe2000fffe03f */
[----:B------:R-:W-:Y:S01]  /*20d0*/  UMOV UR49, 0x40000040 ;  /* 0x4000004000317882 */ /* 0x000fe20000000000 */
[----:B------:R-:W-:Y:S01]  /*20e0*/  UMOV UR51, 0x40000040 ;  /* 0x4000004000337882 */ /* 0x000fe20000000000 */
[----:B------:R-:W-:-:S02]  /*20f0*/  UIADD3 UR52, UR40, 0xc04, URZ ;  /* 0x00000c0428347890 */ /* 0x000fc4000fffe03f */
[----:B------:R-:W-:Y:S01]  /*2100*/  UIADD3 UR54, UR39, 0x604, URZ ;  /* 0x0000060427367890 */ /* 0x000fe2000fffe03f */
[----:B------:R-:W-:Y:S01]  /*2110*/  UMOV UR53, 0x40000040 ;  /* 0x4000004000357882 */ /* 0x000fe20000000000 */
[----:B------:R-:W-:Y:S01]  /*2120*/  UMOV UR55, 0x40000040 ;  /* 0x4000004000377882 */ /* 0x000fe20000000000 */
[----:B------:R-:W-:Y:S01]  /*2130*/  UMOV UR57, 0x40000040 ;  /* 0x4000004000397882 */ /* 0x000fe20000000000 */
[----:B------:R-:W-:Y:S01]  /*2140*/  UMOV UR59, 0x40000040 ;  /* 0x40000040003b7882 */ /* 0x000fe20000000000 */
[----:B------:R-:W-:Y:S01]  /*2150*/  MOV R9, UR57 ;  /* 0x0000003900097c02 */ /* 0x000fe20008000f00 */
[----:B------:R-:W-:Y:S02]  /*2160*/  WARPGROUP.DEPBAR.LE gsb0, 0x0 ;  /* 0x00008000000079c5 */ /* 0x000fe40000010000 */
[----:B------:R-:W-:-:S06]  /*2170*/  WARPGROUP.ARRIVE ;  /* 0x00000000000079c5 */ /* 0x000fcc0000000000 */
[----:B------:R-:W-:Y:S01]  /*2180*/  HGMMA.64x64x16.F32.BF16 R24, gdesc[UR8], R24, gsb0 ;  /* 0x00e00000081879f0 */ /* 0x000fe20008001818 */
        /* <DEDUP_REMOVED lines=28> */
[----:B------:R-:W-:Y:S01]  /*2350*/  UMOV UR5, 0x40000040 ;  /* 0x4000004000057882 */ /* 0x000fe20000000000 */
[----:B------:R-:W-:Y:S01]  /*2360*/  IMAD.U32 R11, RZ, RZ, UR9 ;  /* 0x00000009ff0b7e24 */ /* 0x000fe2000f8e00ff */
[----:B------:R-:W-:Y:S02]  /*2370*/  WARPGROUP.DEPBAR.LE gsb0, 0x0 ;  /* 0x00008000000079c5 */ /* 0x000fe40000010000 */
[----:B------:R-:W-:-:S06]  /*2380*/  WARPGROUP.ARRIVE ;  /* 0x00000000000079c5 */ /* 0x000fcc0000000000 */
[----:B------:R-:W-:Y:S01]  /*2390*/  HGMMA.64x64x16.F32.BF16 R24, gdesc[UR8], R24, gsb0 ;  /* 0x00e00000081879f0 */ /* 0x000fe20008001818 */
[----:B------:R-:W-:Y:S02]  /*23a0*/  UIADD3 UR8, UR40, 0x404, URZ ;  /* 0x0000040428087890 */ /* 0x000fe4000fffe03f */
[----:B------:R-:W-:Y:S01]  /*23b0*/  UIADD3 UR10, UR39, 0x204, URZ ;  /* 0x00000204270a7890 */ /* 0x000fe2000fffe03f */
[----:B------:R-:W-:Y:S01]  /*23c0*/  UMOV UR9, 0x40000040 ;  /* 0x4000004000097882 */ /* 0x000fe20000000000 */
[----:B------:R-:W-:Y:S01]  /*23d0*/  UMOV UR11, 0x40000040 ;  /* 0x40000040000b7882 */ /* 0x000fe20000000000 */
[----:B------:R-:W-:-:S07]  /*23e0*/  UIADD3 UR39, UR39, 0x606, URZ ;  /* 0x0000060627277890 */ /* 0x000fce000fffe03f */
[----:B------:R-:W-:Y:S01]  /*23f0*/  UMOV UR58, UR39 ;  /* 0x00000027003a7c82 */ /* 0x000fe20008000000 */
[----:B------:R-:W-:Y:S02]  /*2400*/  WARPGROUP.DEPBAR.LE gsb0, 0x0 ;  /* 0x00008000000079c5 */ /* 0x000fe40000010000 */
[----:B------:R-:W-:-:S06]  /*2410*/  WARPGROUP.ARRIVE ;  /* 0x00000000000079c5 */ /* 0x000fcc0000000000 */
[----:B------:R-:W-:Y:S01]  /*2420*/  HGMMA.64x64x16.F32.BF16 R24, gdesc[UR4], R24, gsb0 ;  /* 0x00e00000041879f0 */ /* 0x000fe20008001818 */
[----:B------:R-:W-:-:S07]  /*2430*/  UIADD3 UR6, UR40, 0xc06, URZ ;  /* 0x00000c0628067890 */ /* 0x000fce000fffe03f */
[----:B------:R-:W-:Y:S02]  /*2440*/  UMOV UR56, UR6 ;  /* 0x0000000600387c82 */ /* 0x000fe40008000000 */
[----:B------:R-:W-:Y:S01]  /*2450*/  IMAD.U32 R8, RZ, RZ, UR56 ;  /* 0x00000038ff087e24 */ /* 0x000fe2000f8e00ff */
[----:B------:R-:W-:Y:S02]  /*2460*/  WARPGROUP.DEPBAR.LE gsb0, 0x0 ;  /* 0x00008000000079c5 */ /* 0x000fe40000010000 */
[----:B------:R-:W-:-:S06]  /*2470*/  WARPGROUP.ARRIVE ;  /* 0x00000000000079c5 */ /* 0x000fcc0000000000 */
[----:B------:R-:W-:Y:S01]  /*2480*/  HGMMA.64x64x16.F32.BF16 R24, gdesc[UR8], R24, gsb0 ;  /* 0x00e00000081879f0 */ /* 0x000fe20008001818 */
[----:B------:R-:W-:Y:S02]  /*2490*/  ULDC.64 UR10, c[0x0][0x9e0] ;  /* 0x00027800000a7ab9 */ /* 0x000fe40000000a00 */
[----:B------:R-:W-:Y:S01]  /*24a0*/  UISETP.GE.AND UP0, UPT, UR11, 0x1, UPT ;  /* 0x000000010b00788c */ /* 0x000fe2000bf06270 */
[----:B------:R-:W-:-:S05]  /*24b0*/  VIADD R57, R5, UR10 ;  /* 0x0000000a05397c36 */ /* 0x000fca0008000000 */
[----:B------:R-:W-:Y:S01]  /*24c0*/  PLOP3.LUT P2, PT, PT, PT, UP0, 0x40, 0x0 ;  /* 0x000000000000781c */ /* 0x000fe20003f4e808 */
[----:B------:R-:W-:Y:S02]  /*24d0*/  WARPGROUP.DEPBAR.LE gsb0, 0x0 ;  /* 0x00008000000079c5 */ /* 0x000fe40000010000 */
[----:B------:R-:W-:-:S06]  /*24e0*/  WARPGROUP.ARRIVE ;  /* 0x00000000000079c5 */ /* 0x000fcc0000000000 */
[----:B------:R-:W-:Y:S03]  /*24f0*/  HGMMA.64x64x16.F32.BF16 R24, gdesc[UR12], R24, gsb0 ;  /* 0x00e000000c1879f0 */ /* 0x000fe60008001818 */
[----:B------:R-:W-:Y:S02]  /*2500*/  WARPGROUP.DEPBAR.LE gsb0, 0x0 ;  /* 0x00008000000079c5 */ /* 0x000fe40000010000 */
[----:B------:R-:W-:-:S06]  /*2510*/  WARPGROUP.ARRIVE ;  /* 0x00000000000079c5 */ /* 0x000fcc0000000000 */
[----:B------:R-:W-:Y:S03]  /*2520*/  HGMMA.64x64x16.F32.BF16 R24, gdesc[UR16], R24, gsb0 ;  /* 0x00e00000101879f0 */ /* 0x000fe60008001818 */
[----:B------:R-:W-:Y:S02]  /*2530*/  WARPGROUP.DEPBAR.LE gsb0, 0x0 ;  /* 0x00008000000079c5 */ /* 0x000fe40000010000 */
[----:B------:R-:W-:-:S06]  /*2540*/  WARPGROUP.ARRIVE ;  /* 0x00000000000079c5 */ /* 0x000fcc0000000000 */
[----:B------:R-:W-:Y:S01]  /*2550*/  HGMMA.64x64x16.F32.BF16 R24, gdesc[UR20], R24, gsb0 ;  /* 0x00e00000141879f0 */ /* 0x000fe20008001818 */
[----:B------:R-:W-:Y:S02]  /*2560*/  ULDC UR22, c[0x0][0x9dc] ;  /* 0x0002770000167ab9 */ /* 0x000fe40000000800 */
[----:B------:R-:W-:-:S06]  /*2570*/  ULOP3.LUT UR6, URZ, UR22, URZ, 0x33, !UPT ;  /* 0x000000163f067292 */ /* 0x000fcc000f8e333f */
[----:B------:R-:W-:-:S04]  /*2580*/  VIADD R56, R5, UR6 ;  /* 0x0000000605387c36 */ /* 0x000fc80008000000 */
[----:B------:R-:W-:Y:S01]  /*2590*/  IMAD.IADD R3, R56, 0x1, R6 ;  /* 0x0000000138037824 */ /* 0x000fe200078e0206 */
        /* <DEDUP_REMOVED lines=19> */
[----:B------:R1:W-:Y:S02]  /*26d0*/  @!P1 SYNCS.ARRIVE.TRANS64.RED.A1T0 RZ, [R2+URZ], RZ ;  /* 0x000000ff02ff99a7 */ /* 0x0003e4000810043f */
[----:B-1----:R-:W-:Y:S01]  /*26e0*/  VIADDMNMX R2, R6, R57, R20, PT ;  /* 0x0000003906027246 */ /* 0x002fe20003800114 */
[----:B------:R-:W-:Y:S06]  /*26f0*/  @P2 BRA `(.L_x_907) ;  /* 0x00000000005c2947 */ /* 0x000fec0003800000 */
[----:B------:R-:W-:Y:S01]  /*2700*/  IMAD R4, R0, UR45, R6 ;  /* 0x0000002d00047c24 */ /* 0x000fe2000f8e0206 */
[----:B------:R-:W-:Y:S03]  /*2710*/  BSSY B0, `(.L_x_908) ;  /* 0x0000011000007945 */ /* 0x000fe60003800000 */
[----:B------:R-:W-:-:S05]  /*2720*/  IMAD.IADD R4, R4, 0x1, -R21 ;  /* 0x0000000104047824 */ /* 0x000fca00078e0a15 */
[----:B------:R-:W-:-:S13]  /*2730*/  ISETP.GT.AND P2, PT, R4, -0x1, PT ;  /* 0xffffffff0400780c */ /* 0x000fda0003f44270 */
[----:B------:R-:W-:Y:S05]  /*2740*/  @P2 BRA `(.L_x_909) ;  /* 0x0000000000202947 */ /* 0x000fea0003800000 */
[----:B------:R-:W-:Y:S01]  /*2750*/  UISETP.NE.AND UP1, UPT, UR11, 0x1, UPT ;  /* 0x000000010b00788c */ /* 0x000fe2000bf25270 */
[----:B------:R-:W-:-:S05]  /*2760*/  LOP3.LUT R4, RZ, R4, RZ, 0x33, !PT ;  /* 0x00000004ff047212 */ /* 0x000fca00078e33ff */
[----:B------:R-:W-:-:S05]  /*2770*/  PLOP3.LUT P2, PT, PT, PT, UP1, 0x80, 0x0 ;  /* 0x000000000000781c */ /* 0x000fca0003f4f018 */
[----:B------:R-:W-:-:S08]  /*2780*/  @UP1 ULDC.64 UR6, c[0x0][0x9e8] ;  /* 0x00027a0000061ab9 */ /* 0x000fd00000000a00 */
[----:B------:R-:W-:-:S05]  /*2790*/  @P2 IMAD.HI.U32 R5, R4, UR6, RZ ;  /* 0x0000000604052c27 */ /* 0x000fca000f8e00ff */
[----:B------:R-:W-:-:S04]  /*27a0*/  @P2 SHF.R.U32.HI R4, RZ, UR7, R5 ;  /* 0x00000007ff042c19 */ /* 0x000fc80008011605 */
[----:B------:R-:W-:Y:S01]  /*27b0*/  LOP3.LUT R4, RZ, R4, RZ, 0x33, !PT ;  /* 0x00000004ff047212 */ /* 0x000fe200078e33ff */
[----:B------:R-:W-:Y:S06]  /*27c0*/  BRA `(.L_x_910) ;  /* 0x0000000000147947 */ /* 0x000fec0003800000 */
.L_x_909:
[----:B------:R-:W-:-:S06]  /*27d0*/  UISETP.NE.AND UP1, UPT, UR11, 0x1, UPT ;  /* 0x000000010b00788c */ /* 0x000fcc000bf25270 */
[----:B------:R-:W-:-:S05]  /*27e0*/  PLOP3.LUT P2, PT, PT, PT, UP1, 0x80, 0x0 ;  /* 0x000000000000781c */ /* 0x000fca0003f4f018 */
[----:B------:R-:W-:-:S08]  /*27f0*/  @UP1 ULDC.64 UR6, c[0x0][0x9e8] ;  /* 0x00027a0000061ab9 */ /* 0x000fd00000000a00 */
[----:B------:R-:W-:-:S05]  /*2800*/  @P2 IMAD.HI.U32 R5, R4, UR6, RZ ;  /* 0x0000000604052c27 */ /* 0x000fca000f8e00ff */
[----:B------:R-:W-:-:S07]  /*2810*/  @P2 SHF.R.U32.HI R4, RZ, UR7, R5 ;  /* 0x00000007ff042c19 */ /* 0x000fce0008011605 */
.L_x_910:
[----:B------:R-:W-:Y:S05]  /*2820*/  BSYNC B0 ;  /* 0x0000000000007941 */ /* 0x000fea0003800000 */
.L_x_908:
[----:B------:R-:W-:-:S04]  /*2830*/  IMAD R5, R4, UR11, -R7 ;  /* 0x0000000b04057c24 */ /* 0x000fc8000f8e0a07 */
[----:B------:R-:W-:-:S05]  /*2840*/  IMAD R5, R22, -0x2, R5 ;  /* 0xfffffffe16057824 */ /* 0x000fca00078e0205 */
[----:B------:R-:W-:Y:S02]  /*2850*/  VIMNMX R3, R3, R5, !PT ;  /* 0x0000000503037248 */ /* 0x000fe40007fe0100 */
[----:B------:R-:W-:-:S07]  /*2860*/  VIADDMNMX R2, R5, UR11, R2, PT ;  /* 0x0000000b05027c46 */ /* 0x000fce000b800102 */
.L_x_907:
[C---:B------:R-:W-:Y:S01]  /*2870*/  ISETP.GE.AND P2, PT, R23.reuse, 0x2, PT ;  /* 0x000000021700780c */ /* 0x040fe20003f46270 */
[----:B------:R-:W-:Y:S01]  /*2880*/  VIADD R5, R6, 0x8 ;  /* 0x0000000806057836 */ /* 0x000fe20000000000 */
[----:B------:R-:W-:Y:S02]  /*2890*/  ISETP.GE.AND P6, PT, R23, 0xa, PT ;  /* 0x0000000a1700780c */ /* 0x000fe40003fc6270 */
[----:B------:R-:W-:Y:S02]  /*28a0*/  ISETP.GT.AND P4, PT, R3, 0x1, !P2 ;  /* 0x000000010300780c */ /* 0x000fe40005784270 */
[----:B------:R-:W-:Y:S02]  /*28b0*/  ISETP.GE.AND P3, PT, R23, 0x9, PT ;  /* 0x000000091700780c */ /* 0x000fe40003f66270 */
[----:B------:R-:W-:Y:S02]  /*28c0*/  ISETP.LT.OR P4, PT, R2, 0x2, P4 ;  /* 0x000000020200780c */ /* 0x000fe40002781670 */
[----:B------:R-:W-:-:S02]  /*28d0*/  P2R R59, PR, RZ, 0x40 ;  /* 0x00000040ff3b7803 */ /* 0x000fc40000000000 */
[----:B------:R-:W-:Y:S02]  /*28e0*/  FSEL R58, R25, -INF , !P4 ;  /* 0xff800000193a7808 */ /* 0x000fe40006000000 */
[C---:B------:R-:W-:Y:S02]  /*28f0*/  ISETP.GT.AND P4, PT, R3.reuse, 0x9, !P6 ;  /* 0x000000090300780c */ /* 0x040fe40007784270 */
[----:B------:R-:W-:Y:S02]  /*2900*/  ISETP.GT.AND P5, PT, R3, 0x8, !P3 ;  /* 0x000000080300780c */ /* 0x000fe40005fa4270 */
[----:B------:R-:W-:Y:S02]  /*2910*/  ISETP.LT.OR P4, PT, R2, 0xa, P4 ;  /* 0x0000000a0200780c */ /* 0x000fe40002781670 */
[----:B------:R-:W-:Y:S02]  /*2920*/  ISETP.GE.AND P6, PT, R23, 0x11, PT ;  /* 0x000000111700780c */ /* 0x000fe40003fc6270 */
[----:B------:R-:W-:-:S02]  /*2930*/  FSEL R62, R29, -INF , !P4 ;  /* 0xff8000001d3e7808 */ /* 0x000fc40006000000 */
[----:B------:R-:W-:Y:S02]  /*2940*/  ISETP.LT.OR P5, PT, R2, 0x9, P5 ;  /* 0x000000090200780c */ /* 0x000fe40002fa1670 */
[----:B------:R-:W-:Y:S02]  /*2950*/  ISETP.GT.AND P4, PT, R3, 0x10, !P6 ;  /* 0x000000100300780c */ /* 0x000fe40007784270 */
[----:B------:R-:W-:Y:S02]  /*2960*/  FSEL R60, R28, -INF , !P5 ;  /* 0xff8000001c3c7808 */ /* 0x000fe40006800000 */
[----:B------:R-:W-:Y:S02]  /*2970*/  ISETP.LT.OR P4, PT, R2, 0x11, P4 ;  /* 0x000000110200780c */ /* 0x000fe40002781670 */
[----:B------:R-:W-:Y:S02]  /*2980*/  ISETP.GE.AND P5, PT, R23, 0x12, PT ;  /* 0x000000121700780c */ /* 0x000fe40003fa6270 */
[----:B------:R-:W-:-:S02]  /*2990*/  FSEL R32, R32, -INF , !P4 ;  /* 0xff80000020207808 */ /* 0x000fc40006000000 */
[----:B------:R-:W-:Y:S02]  /*29a0*/  ISETP.GT.AND P4, PT, R3, 0x11, !P5 ;  /* 0x000000110300780c */ /* 0x000fe40006f84270 */
[----:B------:R-:W-:Y:S02]  /*29b0*/  P2R R61, PR, RZ, 0x20 ;  /* 0x00000020ff3d7803 */ /* 0x000fe40000000000 */
[----:B------:R-:W-:Y:S02]  /*29c0*/  ISETP.LT.OR P4, PT, R2, 0x12, P4 ;  /* 0x000000120200780c */ /* 0x000fe40002781670 */
[----:B------:R-:W-:Y:S02]  /*29d0*/  ISETP.GE.AND P5, PT, R23, 0x19, PT ;  /* 0x000000191700780c */ /* 0x000fe40003fa6270 */
[----:B------:R-:W-:Y:S02]  /*29e0*/  FSEL R64, R33, -INF , !P4 ;  /* 0xff80000021407808 */ /* 0x000fe40006000000 */
[----:B------:R-:W-:-:S02]  /*29f0*/  ISETP.GT.AND P4, PT, R3, 0x18, !P5 ;  /* 0x000000180300780c */ /* 0x000fc40006f84270 */
[----:B------:R-:W-:Y:S02]  /*2a00*/  P2R R33, PR, RZ, 0x20 ;  /* 0x00000020ff217803 */ /* 0x000fe40000000000 */
[----:B------:R-:W-:Y:S02]  /*2a10*/  ISETP.LT.OR P4, PT, R2, 0x19, P4 ;  /* 0x000000190200780c */ /* 0x000fe40002781670 */
[----:B------:R-:W-:Y:S02]  /*2a20*/  ISETP.GE.AND P5, PT, R23, 0x1a, PT ;  /* 0x0000001a1700780c */ /* 0x000fe40003fa6270 */
[----:B------:R-:W-:Y:S02]  /*2a30*/  FSEL R36, R36, -INF , !P4 ;  /* 0xff80000024247808 */ /* 0x000fe40006000000 */
[----:B------:R-:W-:Y:S02]  /*2a40*/  ISETP.GT.AND P4, PT, R3, 0x19, !P5 ;  /* 0x000000190300780c */ /* 0x000fe40006f84270 */
[----:B------:R-:W-:-:S02]  /*2a50*/  P2R R63, PR, RZ, 0x20 ;  /* 0x00000020ff3f7803 */ /* 0x000fc40000000000 */
[C---:B------:R-:W-:Y:S02]  /*2a60*/  ISETP.LT.OR P4, PT, R2.reuse, 0x1a, P4 ;  /* 0x0000001a0200780c */ /* 0x040fe40002781670 */
[----:B------:R-:W-:Y:S02]  /*2a70*/  ISETP.GE.AND P5, PT, R23, 0x21, PT ;  /* 0x000000211700780c */ /* 0x000fe40003fa6270 */
[----:B------:R-:W-:Y:S02]  /*2a80*/  FSEL R66, R37, -INF , !P4 ;  /* 0xff80000025427808 */ /* 0x000fe40006000000 */
[----:B------:R-:W-:Y:S02]  /*2a90*/  ISETP.GT.AND P4, PT, R3, 0x20, !P5 ;  /* 0x000000200300780c */ /* 0x000fe40006f84270 */
[----:B------:R-:W-:Y:S02]  /*2aa0*/  P2R R37, PR, RZ, 0x20 ;  /* 0x00000020ff257803 */ /* 0x000fe40000000000 */
[----:B------:R-:W-:-:S02]  /*2ab0*/  ISETP.LT.OR P4, PT, R2, 0x21, P4 ;  /* 0x000000210200780c */ /* 0x000fc40002781670 */
[----:B------:R-:W-:Y:S02]  /*2ac0*/  ISETP.GE.AND P5, PT, R23, 0x22, PT ;  /* 0x000000221700780c */ /* 0x000fe40003fa6270 */
[----:B------:R-:W-:Y:S02]  /*2ad0*/  FSEL R40, R40, -INF , !P4 ;  /* 0xff80000028287808 */ /* 0x000fe40006000000 */
[----:B------:R-:W-:Y:S02]  /*2ae0*/  ISETP.GT.AND P4, PT, R3, 0x21, !P5 ;  /* 0x000000210300780c */ /* 0x000fe40006f84270 */
[----:B------:R-:W-:Y:S02]  /*2af0*/  P2R R65, PR, RZ, 0x20 ;  /* 0x00000020ff417803 */ /* 0x000fe40000000000 */
[----:B------:R-:W-:Y:S02]  /*2b00*/  ISETP.LT.OR P4, PT, R2, 0x22, P4 ;  /* 0x000000220200780c */ /* 0x000fe40002781670 */
[----:B------:R-:W-:-:S02]  /*2b10*/  ISETP.GE.AND P5, PT, R23, 0x29, PT ;  /* 0x000000291700780c */ /* 0x000fc40003fa6270 */
[----:B------:R-:W-:Y:S02]  /*2b20*/  FSEL R68, R41, -INF , !P4 ;  /* 0xff80000029447808 */ /* 0x000fe40006000000 */
[----:B------:R-:W-:Y:S02]  /*2b30*/  ISETP.GT.AND P4, PT, R3, 0x28, !P5 ;  /* 0x000000280300780c */ /* 0x000fe40006f84270 */
[----:B------:R-:W-:Y:S02]  /*2b40*/  P2R R41, PR, RZ, 0x20 ;  /* 0x00000020ff297803 */ /* 0x000fe40000000000 */
        /* <DEDUP_REMOVED lines=11> */
[----:B------:R-:W-:Y:S02]  /*2c00*/  P2R R29, PR, RZ, 0x40 ;  /* 0x00000040ff1d7803 */ /* 0x000fe40000000000 */
[----:B------:R-:W-:Y:S02]  /*2c10*/  FSEL R48, R48, -INF , !P4 ;  /* 0xff80000030307808 */ /* 0x000fe40006000000 */
[----:B------:R-:W-:-:S04]  /*2c20*/  ISETP.GE.AND P4, PT, R23, 0x32, PT ;  /* 0x000000321700780c */ /* 0x000fc80003f86270 */
[----:B------:R-:W-:-:S04]  /*2c30*/  ISETP.GT.AND P5, PT, R3, 0x31, !P4 ;  /* 0x000000310300780c */ /* 0x000fc800067a4270 */
[----:B------:R-:W-:-:S04]  /*2c40*/  ISETP.LT.OR P5, PT, R2, 0x32, P5 ;  /* 0x000000320200780c */ /* 0x000fc80002fa1670 */
[----:B------:R-:W-:Y:S02]  /*2c50*/  FSEL R72, R49, -INF , !P5 ;  /* 0xff80000031487808 */ /* 0x000fe40006800000 */
[----:B------:R-:W-:-:S04]  /*2c60*/  ISETP.GE.AND P5, PT, R23, 0x39, PT ;  /* 0x000000391700780c */ /* 0x000fc80003fa6270 */
[----:B------:R-:W-:-:S04]  /*2c70*/  ISETP.GT.AND P6, PT, R3, 0x38, !P5 ;  /* 0x000000380300780c */ /* 0x000fc80006fc4270 */
[----:B------:R-:W-:-:S04]  /*2c80*/  ISETP.LT.OR P6, PT, R2, 0x39, P6 ;  /* 0x000000390200780c */ /* 0x000fc800037c1670 */
[----:B------:R-:W-:Y:S02]  /*2c90*/  FSEL R52, R52, -INF , !P6 ;  /* 0xff80000034347808 */ /* 0x000fe40007000000 */
[----:B------:R-:W-:-:S04]  /*2ca0*/  ISETP.GE.AND P6, PT, R23, 0x1, PT ;  /* 0x000000011700780c */ /* 0x000fc80003fc6270 */
[----:B------:R-:W-:Y:S02]  /*2cb0*/  P2R R25, PR, RZ, 0x40 ;  /* 0x00000040ff197803 */ /* 0x000fe40000000000 */
[----:B------:R-:W-:-:S04]  /*2cc0*/  ISETP.GT.AND P6, PT, R3, RZ, !P6 ;  /* 0x000000ff0300720c */ /* 0x000fc800077c4270 */
[----:B------:R-:W-:-:S04]  /*2cd0*/  ISETP.LT.OR P6, PT, R2, 0x1, P6 ;  /* 0x000000010200780c */ /* 0x000fc800037c1670 */
[----:B------:R-:W-:Y:S02]  /*2ce0*/  FSEL R28, R24, -INF , !P6 ;  /* 0xff800000181c7808 */ /* 0x000fe40007000000 */
[----:B------:R-:W-:-:S04]  /*2cf0*/  ISETP.GE.AND P6, PT, R23, 0x3a, PT ;  /* 0x0000003a1700780c */ /* 0x000fc80003fc6270 */
[----:B------:R-:W-:Y:S02]  /*2d00*/  P2R R23, PR, RZ, 0x40 ;  /* 0x00000040ff177803 */ /* 0x000fe40000000000 */
[----:B------:R-:W-:Y:S02]  /*2d10*/  ISETP.GT.AND P6, PT, R3, 0x39, !P6 ;  /* 0x000000390300780c */ /* 0x000fe400077c4270 */
[----:B------:R-:W-:Y:S02]  /*2d20*/  IADD3 R3, R56, R5, RZ ;  /* 0x0000000538037210 */ /* 0x000fe40007ffe0ff */
[----:B------:R-:W-:Y:S02]  /*2d30*/  ISETP.LT.OR P6, PT, R2, 0x3a, P6 ;  /* 0x0000003a0200780c */ /* 0x000fe400037c1670 */
[----:B------:R-:W-:Y:S02]  /*2d40*/  VIADDMNMX R2, R5, R57, R20, PT ;  /* 0x0000003905027246 */ /* 0x000fe40003800114 */
[----:B------:R-:W-:-:S02]  /*2d50*/  FSEL R74, R53, -INF , !P6 ;  /* 0xff800000354a7808 */ /* 0x000fc40007000000 */
[----:B------:R-:W-:-:S13]  /*2d60*/  PLOP3.LUT P6, PT, PT, PT, UP0, 0x40, 0x0 ;  /* 0x000000000000781c */ /* 0x000fda0003fce808 */
[----:B------:R-:W-:Y:S05]  /*2d70*/  @P6 BRA `(.L_x_911) ;  /* 0x0000000000646947 */ /* 0x000fea0003800000 */
        /* <DEDUP_REMOVED lines=9> */
[----:B------:R-:W-:Y:S01]  /*2e10*/  @P6 IMAD.HI.U32 R20, R4, UR6, RZ ;  /* 0x0000000604146c27 */ /* 0x000fe2000f8e00ff */
[----:B------:R-:W-:-:S13]  /*2e20*/  PLOP3.LUT P6, PT, PT, PT, UP1, 0x80, 0x0 ;  /* 0x000000000000781c */ /* 0x000fda0003fcf018 */
[----:B------:R-:W-:-:S04]  /*2e30*/  @P6 SHF.R.U32.HI R4, RZ, UR7, R20 ;  /* 0x00000007ff046c19 */ /* 0x000fc80008011614 */
[----:B------:R-:W-:Y:S01]  /*2e40*/  LOP3.LUT R4, RZ, R4, RZ, 0x33, !PT ;  /* 0x00000004ff047212 */ /* 0x000fe200078e33ff */
[----:B------:R-:W-:Y:S06]  /*2e50*/  BRA `(.L_x_914) ;  /* 0x0000000000187947 */ /* 0x000fec0003800000 */
.L_x_913:
[----:B------:R-:W-:-:S06]  /*2e60*/  UISETP.NE.AND UP1, UPT, UR11, 0x1, UPT ;  /* 0x000000010b00788c */ /* 0x000fcc000bf25270 */
[----:B------:R-:W-:-:S05]  /*2e70*/  PLOP3.LUT P6, PT, PT, PT, UP1, 0x80, 0x0 ;  /* 0x000000000000781c */ /* 0x000fca0003fcf018 */
[----:B------:R-:W-:-:S08]  /*2e80*/  @UP1 ULDC.64 UR6, c[0x0][0x9e8] ;  /* 0x00027a0000061ab9 */ /* 0x000fd00000000a00 */
[----:B------:R-:W-:Y:S01]  /*2e90*/  @P6 IMAD.HI.U32 R20, R4, UR6, RZ ;  /* 0x0000000604146c27 */ /* 0x000fe2000f8e00ff */
[----:B------:R-:W-:-:S13]  /*2ea0*/  PLOP3.LUT P6, PT, PT, PT, UP1, 0x80, 0x0 ;  /* 0x000000000000781c */ /* 0x000fda0003fcf018 */
[----:B------:R-:W-:-:S07]  /*2eb0*/  @P6 SHF.R.U32.HI R4, RZ, UR7, R20 ;  /* 0x00000007ff046c19 */ /* 0x000fce0008011614 */
.L_x_914:
[----:B------:R-:W-:Y:S05]  /*2ec0*/  BSYNC B0 ;  /* 0x0000000000007941 */ /* 0x000fea0003800000 */
.L_x_912:
[----:B------:R-:W-:-:S04]  /*2ed0*/  IMAD R7, R4, UR11, -R7 ;  /* 0x0000000b04077c24 */ /* 0x000fc8000f8e0a07 */
[----:B------:R-:W-:-:S05]  /*2ee0*/  IMAD R7, R22, -0x2, R7 ;  /* 0xfffffffe16077824 */ /* 0x000fca00078e0207 */
[----:B------:R-:W-:Y:S02]  /*2ef0*/  VIMNMX R3, R3, R7, !PT ;  /* 0x0000000703037248 */ /* 0x000fe40007fe0100 */
[----:B------:R-:W-:-:S07]  /*2f00*/  VIADDMNMX R2, R7, UR11, R2, PT ;  /* 0x0000000b07027c46 */ /* 0x000fce000b800102 */
.L_x_911:
[----:B------:R-:W-:Y:S01]  /*2f10*/  ISETP.GT.AND P2, PT, R3, 0x1, !P2 ;  /* 0x000000010300780c */ /* 0x000fe20005744270 */
[----:B------:R-:W-:Y:S01]  /*2f20*/  ULDC UR6, c[0x0][0x988] ;  /* 0x0002620000067ab9 */ /* 0x000fe20000000800 */
[----:B------:R-:W-:Y:S01]  /*2f30*/  FMNMX.FTZ R4, R28, R58, !PT ;  /* 0x0000003a1c047209 */ /* 0x000fe20007810000 */
[----:B------:R-:W-:Y:S01]  /*2f40*/  IMAD R21, R0, UR45, -R21 ;  /* 0x0000002d00157c24 */ /* 0x000fe2000f8e0a15 */
[----:B------:R-:W-:Y:S02]  /*2f50*/  ISETP.LT.OR P2, PT, R2, 0x2, P2 ;  /* 0x000000020200780c */ /* 0x000fe40001741670 */
[----:B------:R-:W-:Y:S02]  /*2f60*/  FMNMX.FTZ R4, R60, R4, !PT ;  /* 0x000000043c047209 */ /* 0x000fe40007810000 */
[----:B------:R-:W-:Y:S02]  /*2f70*/  FSEL R27, R27, -INF , !P2 ;  /* 0xff8000001b1b7808 */ /* 0x000fe40005000000 */
[----:B------:R-:W-:-:S02]  /*2f80*/  ISETP.NE.AND P2, PT, R59, RZ, PT ;  /* 0x000000ff3b00720c */ /* 0x000fc40003f45270 */
[----:B------:R-:W-:Y:S02]  /*2f90*/  FMNMX.FTZ R4, R62, R4, !PT ;  /* 0x000000043e047209 */ /* 0x000fe40007810000 */
[----:B------:R-:W-:Y:S02]  /*2fa0*/  ISETP.GT.AND P2, PT, R3, 0x9, !P2 ;  /* 0x000000090300780c */ /* 0x000fe40005744270 */
[----:B------:R-:W-:Y:S02]  /*2fb0*/  FMNMX.FTZ R4, R32, R4, !PT ;  /* 0x0000000420047209 */ /* 0x000fe40007810000 */
[----:B------:R-:W-:Y:S02]  /*2fc0*/  ISETP.LT.OR P2, PT, R2, 0xa, P2 ;  /* 0x0000000a0200780c */ /* 0x000fe40001741670 */
[----:B------:R-:W-:Y:S02]  /*2fd0*/  FMNMX.FTZ R4, R64, R4, !PT ;  /* 0x0000000440047209 */ /* 0x000fe40007810000 */
[----:B------:R-:W-:-:S02]  /*2fe0*/  FSEL R31, R31, -INF , !P2 ;  /* 0xff8000001f1f7808 */ /* 0x000fc40005000000 */
[----:B------:R-:W-:Y:S02]  /*2ff0*/  ISETP.NE.AND P2, PT, R29, RZ, PT ;  /* 0x000000ff1d00720c */ /* 0x000fe40003f45270 */
[----:B------:R-:W-:Y:S02]  /*3000*/  FMNMX.FTZ R4, R36, R4, !PT ;  /* 0x0000000424047209 */ /* 0x000fe40007810000 */
[----:B------:R-:W-:Y:S02]  /*3010*/  ISETP.GT.AND P2, PT, R3, 0x10, !P2 ;  /* 0x000000100300780c */ /* 0x000fe40005744270 */
[----:B------:R-:W-:Y:S02]  /*3020*/  FMNMX.FTZ R4, R66, R4, !PT ;  /* 0x0000000442047209 */ /* 0x000fe40007810000 */
[----:B------:R-:W-:Y:S02]  /*3030*/  ISETP.LT.OR P2, PT, R2, 0x11, P2 ;  /* 0x000000110200780c */ /* 0x000fe40001741670 */
[----:B------:R-:W-:-:S02]  /*3040*/  FMNMX.FTZ R4, R40, R4, !PT ;  /* 0x0000000428047209 */ /* 0x000fc40007810000 */
[----:B------:R-:W-:Y:S02]  /*3050*/  FSEL R34, R34, -INF , !P2 ;  /* 0xff80000022227808 */ /* 0x000fe40005000000 */
[----:B------:R-:W-:Y:S02]  /*3060*/  ISETP.NE.AND P2, PT, R61, RZ, PT ;  /* 0x000000ff3d00720c */ /* 0x000fe40003f45270 */
[----:B------:R-:W-:Y:S02]  /*3070*/  FMNMX.FTZ R4, R68, R4, !PT ;  /* 0x0000000444047209 */ /* 0x000fe40007810000 */
[----:B------:R-:W-:Y:S02]  /*3080*/  ISETP.GT.AND P2, PT, R3, 0x11, !P2 ;  /* 0x000000110300780c */ /* 0x000fe40005744270 */
[----:B------:R-:W-:Y:S02]  /*3090*/  FMNMX.FTZ R4, R44, R4, !PT ;  /* 0x000000042c047209 */ /* 0x000fe40007810000 */
[----:B------:R-:W-:-:S02]  /*30a0*/  ISETP.LT.OR P2, PT, R2, 0x12, P2 ;  /* 0x000000120200780c */ /* 0x000fc40001741670 */
[----:B------:R-:W-:Y:S02]  /*30b0*/  FMNMX.FTZ R4, R70, R4, !PT ;  /* 0x0000000446047209 */ /* 0x000fe40007810000 */
[----:B------:R-:W-:Y:S02]  /*30c0*/  FSEL R35, R35, -INF , !P2 ;  /* 0xff80000023237808 */ /* 0x000fe40005000000 */
[----:B------:R-:W-:Y:S02]  /*30d0*/  ISETP.NE.AND P2, PT, R33, RZ, PT ;  /* 0x000000ff2100720c */ /* 0x000fe40003f45270 */
[----:B------:R-:W-:Y:S02]  /*30e0*/  FMNMX.FTZ R4, R48, R4, !PT ;  /* 0x0000000430047209 */ /* 0x000fe40007810000 */
[----:B------:R-:W-:Y:S02]  /*30f0*/  ISETP.GT.AND P2, PT, R3, 0x18, !P2 ;  /* 0x000000180300780c */ /* 0x000fe40005744270 */
[----:B------:R-:W-:-:S02]  /*3100*/  FMNMX.FTZ R4, R72, R4, !PT ;  /* 0x0000000448047209 */ /* 0x000fc40007810000 */
[----:B------:R-:W-:Y:S02]  /*3110*/  ISETP.LT.OR P2, PT, R2, 0x19, P2 ;  /* 0x000000190200780c */ /* 0x000fe40001741670 */
[----:B------:R-:W-:Y:S02]  /*3120*/  ISETP.GT.AND P3, PT, R3, 0x8, !P3 ;  /* 0x000000080300780c */ /* 0x000fe40005f64270 */
[----:B------:R-:W-:Y:S02]  /*3130*/  FSEL R38, R38, -INF , !P2 ;  /* 0xff80000026267808 */ /* 0x000fe40005000000 */
[----:B------:R-:W-:Y:S02]  /*3140*/  ISETP.NE.AND P2, PT, R63, RZ, PT ;  /* 0x000000ff3f00720c */ /* 0x000fe40003f45270 */
[----:B------:R-:W-:Y:S02]  /*3150*/  FMNMX.FTZ R4, R52, R4, !PT ;  /* 0x0000000434047209 */ /* 0x000fe40007810000 */
[----:B------:R-:W-:-:S02]  /*3160*/  ISETP.GT.AND P2, PT, R3, 0x19, !P2 ;  /* 0x000000190300780c */ /* 0x000fc40005744270 */
[C---:B------:R-:W-:Y:S02]  /*3170*/  ISETP.LT.OR P3, PT, R2.reuse, 0x9, P3 ;  /* 0x000000090200780c */ /* 0x040fe40001f61670 */
[----:B------:R-:W-:Y:S02]  /*3180*/  ISETP.LT.OR P2, PT, R2, 0x1a, P2 ;  /* 0x0000001a0200780c */ /* 0x000fe40001741670 */
[----:B------:R-:W-:Y:S02]  /*3190*/  FMNMX.FTZ R20, R74, R4, !PT ;  /* 0x000000044a147209 */ /* 0x000fe40007810000 */
[----:B------:R-:W-:Y:S02]  /*31a0*/  FSEL R39, R39, -INF , !P2 ;  /* 0xff80000027277808 */ /* 0x000fe40005000000 */
[----:B------:R-:W-:Y:S01]  /*31b0*/  ISETP.NE.AND P2, PT, R37, RZ, PT ;  /* 0x000000ff2500720c */ /* 0x000fe20003f45270 */
[----:B------:R-:W1:Y:S01]  /*31c0*/  SHFL.BFLY PT, R7, R20, 0x2, 0x1f ;  /* 0x0c401f0014077f89 */ /* 0x000e6200000e0000 */
[----:B------:R-:W-:-:S02]  /*31d0*/  FSEL R30, R30, -INF , !P3 ;  /* 0xff8000001e1e7808 */ /* 0x000fc40005800000 */
[----:B------:R-:W-:Y:S02]  /*31e0*/  ISETP.GT.AND P2, PT, R3, 0x20, !P2 ;  /* 0x000000200300780c */ /* 0x000fe40005744270 */
[----:B------:R-:W-:Y:S02]  /*31f0*/  ISETP.NE.AND P3, PT, R41, RZ, PT ;  /* 0x000000ff2900720c */ /* 0x000fe40003f65270 */
[----:B------:R-:W-:Y:S02]  /*3200*/  ISETP.LT.OR P2, PT, R2, 0x21, P2 ;  /* 0x000000210200780c */ /* 0x000fe40001741670 */
[----:B------:R-:W-:Y:S02]  /*3210*/  ISETP.NE.AND P6, PT, R25, RZ, PT ;  /* 0x000000ff1900720c */ /* 0x000fe40003fc5270 */
[----:B------:R-:W-:Y:S02]  /*3220*/  FSEL R42, R42, -INF , !P2 ;  /* 0xff8000002a2a7808 */ /* 0x000fe40005000000 */
[----:B------:R-:W-:-:S02]  /*3230*/  ISETP.NE.AND P2, PT, R65, RZ, PT ;  /* 0x000000ff4100720c */ /* 0x000fc40003f45270 */
[C---:B------:R-:W-:Y:S02]  /*3240*/  ISETP.GT.AND P4, PT, R3.reuse, 0x31, !P4 ;  /* 0x000000310300780c */ /* 0x040fe40006784270 */
[C---:B------:R-:W-:Y:S02]  /*3250*/  ISETP.GT.AND P2, PT, R3.reuse, 0x21, !P2 ;  /* 0x000000210300780c */ /* 0x040fe40005744270 */
[----:B------:R-:W-:Y:S02]  /*3260*/  ISETP.GT.AND P5, PT, R3, 0x38, !P5 ;  /* 0x000000380300780c */ /* 0x000fe40006fa4270 */
[C---:B------:R-:W-:Y:S02]  /*3270*/  ISETP.LT.OR P2, PT, R2.reuse, 0x22, P2 ;  /* 0x000000220200780c */ /* 0x040fe40001741670 */
[----:B------:R-:W-:Y:S02]  /*3280*/  ISETP.LT.OR P4, PT, R2, 0x32, P4 ;  /* 0x000000320200780c */ /* 0x000fe40002781670 */
[----:B------:R-:W-:-:S02]  /*3290*/  FSEL R43, R43, -INF , !P2 ;  /* 0xff8000002b2b7808 */ /* 0x000fc40005000000 */
[----:B------:R-:W-:Y:S02]  /*32a0*/  ISETP.GT.AND P2, PT, R3, 0x28, !P3 ;  /* 0x000000280300780c */ /* 0x000fe40005f44270 */
[----:B------:R-:W-:Y:S02]  /*32b0*/  ISETP.NE.AND P3, PT, R45, RZ, PT ;  /* 0x000000ff2d00720c */ /* 0x000fe40003f65270 */
[----:B------:R-:W-:Y:S02]  /*32c0*/  ISETP.LT.OR P2, PT, R2, 0x29, P2 ;  /* 0x000000290200780c */ /* 0x000fe40001741670 */
[C---:B------:R-:W-:Y:S02]  /*32d0*/  ISETP.GT.AND P3, PT, R3.reuse, 0x30, !P3 ;  /* 0x000000300300780c */ /* 0x040fe40005f64270 */
[----:B------:R-:W-:Y:S02]  /*32e0*/  FSEL R46, R46, -INF , !P2 ;  /* 0xff8000002e2e7808 */ /* 0x000fe40005000000 */
[----:B------:R-:W-:-:S02]  /*32f0*/  ISETP.GT.AND P2, PT, R3, RZ, !P6 ;  /* 0x000000ff0300720c */ /* 0x000fc40007744270 */
[----:B------:R-:W-:Y:S02]  /*3300*/  ISETP.NE.AND P6, PT, R23, RZ, PT ;  /* 0x000000ff1700720c */ /* 0x000fe40003fc5270 */
[----:B------:R-:W-:Y:S02]  /*3310*/  ISETP.LT.OR P2, PT, R2, 0x1, P2 ;  /* 0x000000010200780c */ /* 0x000fe40001741670 */
[----:B-1----:R-:W-:Y:S02]  /*3320*/  FMNMX.FTZ R23, R20, R7, !PT ;  /* 0x0000000714177209 */ /* 0x002fe40007810000 */
[----:B------:R-:W-:Y:S02]  /*3330*/  FSEL R26, R26, -INF , !P2 ;  /* 0xff8000001a1a7808 */ /* 0x000fe40005000000 */
[----:B------:R-:W-:Y:S01]  /*3340*/  ISETP.NE.AND P2, PT, R67, RZ, PT ;  /* 0x000000ff4300720c */ /* 0x000fe20003f45270 */
[----:B------:R-:W1:Y:S01]  /*3350*/  SHFL.BFLY PT, R24, R23, 0x1, 0x1f ;  /* 0x0c201f0017187f89 */ /* 0x000e6200000e0000 */
[----:B------:R-:W-:-:S02]  /*3360*/  FMNMX.FTZ R7, R26, R27, !PT ;  /* 0x0000001b1a077209 */ /* 0x000fc40007810000 */
[----:B------:R-:W-:Y:S02]  /*3370*/  ISETP.GT.AND P2, PT, R3, 0x29, !P2 ;  /* 0x000000290300780c */ /* 0x000fe40005744270 */
[----:B------:R-:W-:Y:S02]  /*3380*/  FMNMX.FTZ R4, R30, R7, !PT ;  /* 0x000000071e047209 */ /* 0x000fe40007810000 */
[----:B------:R-:W-:Y:S02]  /*3390*/  ISETP.LT.OR P2, PT, R2, 0x2a, P2 ;  /* 0x0000002a0200780c */ /* 0x000fe40001741670 */
[----:B------:R-:W-:Y:S02]  /*33a0*/  FMNMX.FTZ R7, R31, R4, !PT ;  /* 0x000000041f077209 */ /* 0x000fe40007810000 */
[----:B------:R-:W-:Y:S02]  /*33b0*/  FSEL R47, R47, -INF , !P2 ;  /* 0xff8000002f2f7808 */ /* 0x000fe40005000000 */
[----:B------:R-:W-:-:S02]  /*33c0*/  FMNMX.FTZ R4, R34, R7, !PT ;  /* 0x0000000722047209 */ /* 0x000fc40007810000 */
[----:B------:R-:W-:Y:S02]  /*33d0*/  ISETP.LT.OR P3, PT, R2, 0x31, P3 ;  /* 0x000000310200780c */ /* 0x000fe40001f61670 */
[----:B------:R-:W-:Y:S02]  /*33e0*/  FMNMX.FTZ R7, R35, R4, !PT ;  /* 0x0000000423077209 */ /* 0x000fe40007810000 */
[----:B------:R-:W-:Y:S02]  /*33f0*/  FSEL R50, R50, -INF , !P3 ;  /* 0xff80000032327808 */ /* 0x000fe40005800000 */
[----:B------:R-:W-:Y:S02]  /*3400*/  FMNMX.FTZ R20, R38, R7, !PT ;  /* 0x0000000726147209 */ /* 0x000fe40007810000 */
[----:B------:R-:W-:Y:S02]  /*3410*/  ISETP.LT.OR P5, PT, R2, 0x39, P5 ;  /* 0x000000390200780c */ /* 0x000fe40002fa1670 */
[----:B------:R-:W-:-:S02]  /*3420*/  FMNMX.FTZ R7, R39, R20, !PT ;  /* 0x0000001427077209 */ /* 0x000fc40007810000 */
[----:B-1----:R-:W-:Y:S02]  /*3430*/  FMNMX.FTZ R4, R23, R24, !PT ;  /* 0x0000001817047209 */ /* 0x002fe40007810000 */
[----:B------:R-:W-:Y:S02]  /*3440*/  FMNMX.FTZ R20, R42, R7, !PT ;  /* 0x000000072a147209 */ /* 0x000fe40007810000 */
[C---:B------:R-:W-:Y:S01]  /*3450*/  FSETP.NEU.FTZ.AND P2, PT, R4.reuse, -INF , PT ;  /* 0xff8000000400780b */ /* 0x040fe20003f5d000 */
[----:B------:R-:W-:Y:S01]  /*3460*/  FMUL.FTZ R23, R4, UR6 ;  /* 0x0000000604177c20 */ /* 0x000fe20008410000 */
[----:B------:R-:W-:Y:S02]  /*3470*/  FMNMX.FTZ R7, R43, R20, !PT ;  /* 0x000000142b077209 */ /* 0x000fe40007810000 */
[----:B------:R-:W-:Y:S02]  /*3480*/  FSEL R51, R51, -INF , !P4 ;  /* 0xff80000033337808 */ /* 0x000fe40006000000 */
[----:B------:R-:W-:-:S02]  /*3490*/  FMNMX.FTZ R20, R46, R7, !PT ;  /* 0x000000072e147209 */ /* 0x000fc40007810000 */
[----:B------:R-:W-:Y:S02]  /*34a0*/  FSEL R23, R23, RZ, P2 ;  /* 0x000000ff17177208 */ /* 0x000fe40001000000 */
[----:B------:R-:W-:Y:S02]  /*34b0*/  ISETP.GT.AND P2, PT, R3, 0x39, !P6 ;  /* 0x000000390300780c */ /* 0x000fe40007744270 */
[----:B------:R-:W-:Y:S01]  /*34c0*/  FMNMX.FTZ R3, R47, R20, !PT ;  /* 0x000000142f037209 */ /* 0x000fe20007810000 */
[--C-:B------:R-:W-:Y:S01]  /*34d0*/  FFMA.FTZ R7, R58, UR6, -R23.reuse ;  /* 0x000000063a077c23 */ /* 0x100fe20008010817 */
[----:B------:R-:W-:Y:S01]  /*34e0*/  ISETP.LT.OR P2, PT, R2, 0x3a, P2 ;  /* 0x0000003a0200780c */ /* 0x000fe20001741670 */
[--C-:B------:R-:W-:Y:S01]  /*34f0*/  FFMA.FTZ R24, R28, UR6, -R23.reuse ;  /* 0x000000061c187c23 */ /* 0x100fe20008010817 */
[----:B------:R-:W-:Y:S01]  /*3500*/  FMNMX.FTZ R20, R50, R3, !PT ;  /* 0x0000000332147209 */ /* 0x000fe20007810000 */
[----:B------:R-:W-:Y:S01]  /*3510*/  MUFU.EX2 R25, R7 ;  /* 0x0000000700197308 */ /* 0x000fe20000000800 */
[----:B------:R-:W-:Y:S01]  /*3520*/  FSEL R54, R54, -INF , !P5 ;  /* 0xff80000036367808 */ /* 0x000fe20006800000 */
[--C-:B------:R-:W-:Y:S01]  /*3530*/  FFMA.FTZ R28, R62, UR6, -R23.reuse ;  /* 0x000000063e1c7c23 */ /* 0x100fe20008010817 */
[----:B------:R-:W-:Y:S01]  /*3540*/  FMNMX.FTZ R3, R51, R20, !PT ;  /* 0x0000001433037209 */ /* 0x000fe20007810000 */
[--C-:B------:R-:W-:Y:S01]  /*3550*/  FFMA.FTZ R20, R60, UR6, -R23.reuse ;  /* 0x000000063c147c23 */ /* 0x100fe20008010817 */
[----:B------:R-:W-:Y:S01]  /*3560*/  FSEL R55, R55, -INF , !P2 ;  /* 0xff80000037377808 */ /* 0x000fe20005000000 */
        /* <DEDUP_REMOVED lines=9> */
[--C-:B------:R-:W-:Y:S01]  /*3600*/  FFMA.FTZ R45, R70, UR6, -R23.reuse ;  /* 0x00000006462d7c23 */ /* 0x100fe20008010817 */
[----:B------:R-:W2:Y:S01]  /*3610*/  SHFL.BFLY PT, R3, R2, 0x2, 0x1f ;  /* 0x0c401f0002037f89 */ /* 0x000ea200000e0000 */
[----:B------:R-:W-:Y:S01]  /*3620*/  MUFU.EX2 R20, R20 ;  /* 0x0000001400147308 */ /* 0x000fe20000000800 */
[--C-:B------:R-:W-:Y:S01]  /*3630*/  FFMA.FTZ R48, R48, UR6, -R23.reuse ;  /* 0x0000000630307c23 */ /* 0x100fe20008010817 */
[----:B------:R-:W-:Y:S01]  /*3640*/  FFMA.FTZ R49, R72, UR6, -R23 ;  /* 0x0000000648317c23 */ /* 0x000fe20008010817 */
[----:B------:R-:W-:-:S05]  /*3650*/  R2UR UR14, R21 ;  /* 0x00000000150e72ca */ /* 0x000fca00000e0000 */
[----:B------:R3:W4:Y:S01]  /*3660*/  MUFU.EX2 R29, R28 ;  /* 0x0000001c001d7308 */ /* 0x0007220000000800 */
[----:B-1----:R-:W-:Y:S01]  /*3670*/  FADD.FTZ R53, R24, R25 ;  /* 0x0000001918357221 */ /* 0x002fe20000010000 */
[----:B------:R-:W-:-:S06]  /*3680*/  F2FP.BF16.F32.PACK_AB R196, R25, R24 ;  /* 0x0000001819c4723e */ /* 0x000fcc00000010ff */
[----:B------:R-:W-:Y:S01]  /*3690*/  MUFU.EX2 R32, R32 ;  /* 0x0000002000207308 */ /* 0x000fe20000000800 */
[----:B---3--:R-:W-:Y:S01]  /*36a0*/  FFMA.FTZ R28, R68, UR6, -R23 ;  /* 0x00000006441c7c23 */ /* 0x008fe20008010817 */
[----:B------:R-:W-:-:S04]  /*36b0*/  UIADD3 UR14, UR42, UR14, URZ ;  /* 0x0000000e2a0e7290 */ /* 0x000fc8000fffe03f */
[----:B------:R-:W-:Y:S01]  /*36c0*/  UIADD3 UR10, UR14, UR10, URZ ;  /* 0x0000000a0e0a7290 */ /* 0x000fe2000fffe03f */
[----:B--2---:R-:W-:Y:S01]  /*36d0*/  FMNMX.FTZ R7, R2, R3, !PT ;  /* 0x0000000302077209 */ /* 0x004fe20007810000 */
[----:B------:R-:W1:Y:S01]  /*36e0*/  MUFU.EX2 R33, R33 ;  /* 0x0000002100217308 */ /* 0x000e620000000800 */
[----:B----4-:R-:W-:-:S03]  /*36f0*/  F2FP.BF16.F32.PACK_AB R198, R29, R20 ;  /* 0x000000141dc6723e */ /* 0x010fc600000010ff */
[----:B------:R-:W2:Y:S04]  /*3700*/  SHFL.BFLY PT, R2, R7, 0x1, 0x1f ;  /* 0x0c201f0007027f89 */ /* 0x000ea800000e0000 */
[----:B------:R3:W-:Y:S08]  /*3710*/  MUFU.EX2 R41, R28 ;  /* 0x0000001c00297308 */ /* 0x0007f00000000800 */
[----:B------:R-:W4:Y:S01]  /*3720*/  MUFU.EX2 R36, R36 ;  /* 0x0000002400247308 */ /* 0x000f220000000800 */
[----:B---3--:R-:W-:Y:S01]  /*3730*/  FADD.FTZ R28, R20, R53 ;  /* 0x00000035141c7221 */ /* 0x008fe20000010000 */
[----:B-1----:R-:W-:-:S03]  /*3740*/  F2FP.BF16.F32.PACK_AB R192, R33, R32 ;  /* 0x0000002021c0723e */ /* 0x002fc600000010ff */
[----:B------:R-:W-:-:S03]  /*3750*/  FADD.FTZ R53, R29, R28 ;  /* 0x0000001c1d357221 */ /* 0x000fc60000010000 */
[----:B------:R-:W1:Y:S01]  /*3760*/  MUFU.EX2 R37, R37 ;  /* 0x0000002500257308 */ /* 0x000e620000000800 */
[----:B------:R-:W-:Y:S01]  /*3770*/  FADD.FTZ R28, R32, R53 ;  /* 0x00000035201c7221 */ /* 0x000fe20000010000 */
[----:B--2---:R-:W-:-:S03]  /*3780*/  FMNMX.FTZ R3, R7, R2, !PT ;  /* 0x0000000207037209 */ /* 0x004fc60007810000 */
[----:B------:R-:W-:Y:S01]  /*3790*/  FADD.FTZ R57, R33, R28 ;  /* 0x0000001c21397221 */ /* 0x000fe20000010000 */
[--C-:B------:R-:W-:Y:S01]  /*37a0*/  FFMA.FTZ R2, R52, UR6, -R23.reuse ;  /* 0x0000000634027c23 */ /* 0x100fe20008010817 */
[----:B------:R-:W-:Y:S01]  /*37b0*/  FFMA.FTZ R23, R74, UR6, -R23 ;  /* 0x000000064a177c23 */ /* 0x000fe20008010817 */
[C---:B------:R-:W-:Y:S01]  /*37c0*/  FSETP.NEU.FTZ.AND P2, PT, R3.reuse, -INF , PT ;  /* 0xff8000000300780b */ /* 0x040fe20003f5d000 */
[----:B------:R-:W-:Y:S01]  /*37d0*/  FMUL.FTZ R7, R3, UR6 ;  /* 0x0000000603077c20 */ /* 0x000fe20008410000 */
[----:B------:R-:W2:Y:S01]  /*37e0*/  MUFU.EX2 R40, R40 ;  /* 0x0000002800287308 */ /* 0x000ea20000000800 */
[----:B----4-:R-:W-:-:S03]  /*37f0*/  FADD.FTZ R52, R36, R57 ;  /* 0x0000003924347221 */ /* 0x010fc60000010000 */
[----:B------:R-:W-:Y:S02]  /*3800*/  FSEL R7, R7, RZ, P2 ;  /* 0x000000ff07077208 */ /* 0x000fe40001000000 */
[----:B------:R-:W-:Y:S01]  /*3810*/  PLOP3.LUT P2, PT, PT, PT, UP0, 0x40, 0x0 ;  /* 0x000000000000781c */ /* 0x000fe20003f4e808 */
[----:B-1----:R-:W-:Y:S01]  /*3820*/  FADD.FTZ R57, R37, R52 ;  /* 0x0000003425397221 */ /* 0x002fe20000010000 */
[----:B------:R-:W-:Y:S01]  /*3830*/  MUFU.EX2 R44, R44 ;  /* 0x0000002c002c7308 */ /* 0x000fe20000000800 */
[--C-:B------:R-:W-:Y:S01]  /*3840*/  FFMA.FTZ R26, R26, UR6, -R7.reuse ;  /* 0x000000061a1a7c23 */ /* 0x100fe20008010807 */
        /* <DEDUP_REMOVED lines=14> */
[----:B------:R-:W1:Y:S01]  /*3930*/  MUFU.EX2 R27, R27 ;  /* 0x0000001b001b7308 */ /* 0x000e620000000800 */
[--C-:B------:R-:W-:Y:S01]  /*3940*/  FFMA.FTZ R54, R54, UR6, -R7.reuse ;  /* 0x0000000636367c23 */ /* 0x100fe20008010807 */
[----:B------:R-:W-:Y:S01]  /*3950*/  FFMA.FTZ R7, R55, UR6, -R7 ;  /* 0x0000000637077c23 */ /* 0x000fe20008010807 */
[----:B------:R-:W-:-:S02]  /*3960*/  F2FP.BF16.F32.PACK_AB R194, R37, R36 ;  /* 0x0000002425c2723e */ /* 0x000fc400000010ff */
[----:B--2---:R-:W-:-:S03]  /*3970*/  F2FP.BF16.F32.PACK_AB R188, R41, R40 ;  /* 0x0000002829bc723e */ /* 0x004fc600000010ff */
[----:B------:R-:W2:Y:S08]  /*3980*/  MUFU.EX2 R30, R30 ;  /* 0x0000001e001e7308 */ /* 0x000eb00000000800 */
[----:B------:R-:W3:Y:S01]  /*3990*/  MUFU.EX2 R31, R31 ;  /* 0x0000001f001f7308 */ /* 0x000ee20000000800 */
[----:B-1----:R-:W-:Y:S01]  /*39a0*/  FADD.FTZ R53, R26, R27 ;  /* 0x0000001b1a357221 */ /* 0x002fe20000010000 */
[----:B------:R-:W-:-:S06]  /*39b0*/  F2FP.BF16.F32.PACK_AB R197, R27, R26 ;  /* 0x0000001a1bc5723e */ /* 0x000fcc00000010ff */
[----:B------:R-:W1:Y:S01]  /*39c0*/  MUFU.EX2 R34, R34 ;  /* 0x0000002200227308 */ /* 0x000e620000000800 */
[----:B--2---:R-:W-:-:S07]  /*39d0*/  FADD.FTZ R28, R30, R53 ;  /* 0x000000351e1c7221 */ /* 0x004fce0000010000 */
[----:B------:R-:W2:Y:S01]  /*39e0*/  MUFU.EX2 R35, R35 ;  /* 0x0000002300237308 */ /* 0x000ea20000000800 */
[C---:B---3--:R-:W-:Y:S01]  /*39f0*/  FADD.FTZ R53, R31.reuse, R28 ;  /* 0x0000001c1f357221 */ /* 0x048fe20000010000 */
[----:B------:R-:W-:Y:S01]  /*3a00*/  FADD.FTZ R28, R40, R57 ;  /* 0x00000039281c7221 */ /* 0x000fe20000010000 */
[----:B------:R-:W-:-:S03]  /*3a10*/  F2FP.BF16.F32.PACK_AB R199, R31, R30 ;  /* 0x0000001e1fc7723e */ /* 0x000fc600000010ff */
[----:B------:R-:W-:Y:S02]  /*3a20*/  FADD.FTZ R57, R41, R28 ;  /* 0x0000001c29397221 */ /* 0x000fe40000010000 */
[----:B------:R-:W3:Y:S01]  /*3a30*/  MUFU.EX2 R38, R38 ;  /* 0x0000002600267308 */ /* 0x000ee20000000800 */
[----:B-1----:R-:W-:Y:S01]  /*3a40*/  FADD.FTZ R0, R34, R53 ;  /* 0x0000003522007221 */ /* 0x002fe20000010000 */
[----:B------:R-:W-:-:S06]  /*3a50*/  FADD.FTZ R24, R44, R57 ;  /* 0x000000392c187221 */ /* 0x000fcc0000010000 */
[----:B------:R-:W1:Y:S01]  /*3a60*/  MUFU.EX2 R39, R39 ;  /* 0x0000002700277308 */ /* 0x000e620000000800 */
[C---:B--2---:R-:W-:Y:S01]  /*3a70*/  FADD.FTZ R53, R35.reuse, R0 ;  /* 0x0000000023357221 */ /* 0x044fe20000010000 */
[----:B------:R-:W-:-:S06]  /*3a80*/  F2FP.BF16.F32.PACK_AB R193, R35, R34 ;  /* 0x0000002223c1723e */ /* 0x000fcc00000010ff */
[----:B------:R-:W2:Y:S01]  /*3a90*/  MUFU.EX2 R42, R42 ;  /* 0x0000002a002a7308 */ /* 0x000ea20000000800 */
[----:B---3--:R-:W-:-:S07]  /*3aa0*/  FADD.FTZ R0, R38, R53 ;  /* 0x0000003526007221 */ /* 0x008fce0000010000 */
[----:B------:R-:W3:Y:S01]  /*3ab0*/  MUFU.EX2 R45, R45 ;  /* 0x0000002d002d7308 */ /* 0x000ee20000000800 */
[C---:B-1----:R-:W-:Y:S01]  /*3ac0*/  FADD.FTZ R25, R39.reuse, R0 ;  /* 0x0000000027197221 */ /* 0x042fe20000010000 */
[----:B------:R-:W-:-:S06]  /*3ad0*/  F2FP.BF16.F32.PACK_AB R195, R39, R38 ;  /* 0x0000002627c3723e */ /* 0x000fcc00000010ff */
[----:B------:R-:W1:Y:S01]  /*3ae0*/  MUFU.EX2 R43, R43 ;  /* 0x0000002b002b7308 */ /* 0x000e620000000800 */
[----:B--2---:R-:W-:-:S07]  /*3af0*/  FADD.FTZ R0, R42, R25 ;  /* 0x000000192a007221 */ /* 0x004fce0000010000 */
[----:B------:R-:W2:Y:S01]  /*3b00*/  MUFU.EX2 R48, R48 ;  /* 0x0000003000307308 */ /* 0x000ea20000000800 */
[C---:B---3--:R-:W-:Y:S01]  /*3b10*/  FADD.FTZ R29, R45.reuse, R24 ;  /* 0x000000182d1d7221 */ /* 0x048fe20000010000 */
[----:B------:R-:W-:-:S06]  /*3b20*/  F2FP.BF16.F32.PACK_AB R190, R45, R44 ;  /* 0x0000002c2dbe723e */ /* 0x000fcc00000010ff */
[----:B------:R-:W3:Y:S01]  /*3b30*/  MUFU.EX2 R46, R46 ;  /* 0x0000002e002e7308 */ /* 0x000ee20000000800 */
[C---:B-1----:R-:W-:Y:S01]  /*3b40*/  FADD.FTZ R25, R43.reuse, R0 ;  /* 0x000000002b197221 */ /* 0x042fe20000010000 */
[----:B------:R-:W-:-:S06]  /*3b50*/  F2FP.BF16.F32.PACK_AB R189, R43, R42 ;  /* 0x0000002a2bbd723e */ /* 0x000fcc00000010ff */
[----:B------:R-:W1:Y:S01]  /*3b60*/  MUFU.EX2 R49, R49 ;  /* 0x0000003100317308 */ /* 0x000e620000000800 */
[----:B--2---:R-:W-:-:S07]  /*3b70*/  FADD.FTZ R20, R48, R29 ;  /* 0x0000001d30147221 */ /* 0x004fce0000010000 */
[----:B------:R-:W2:Y:S01]  /*3b80*/  MUFU.EX2 R47, R47 ;  /* 0x0000002f002f7308 */ /* 0x000ea20000000800 */
[----:B---3--:R-:W-:-:S07]  /*3b90*/  FADD.FTZ R0, R46, R25 ;  /* 0x000000192e007221 */ /* 0x008fce0000010000 */
[----:B------:R-:W3:Y:S01]  /*3ba0*/  MUFU.EX2 R2, R2 ;  /* 0x0000000200027308 */ /* 0x000ee20000000800 */
[C---:B-1----:R-:W-:Y:S01]  /*3bb0*/  FADD.FTZ R29, R49.reuse, R20 ;  /* 0x00000014311d7221 */ /* 0x042fe20000010000 */
[----:B------:R-:W-:-:S06]  /*3bc0*/  F2FP.BF16.F32.PACK_AB R184, R49, R48 ;  /* 0x0000003031b8723e */ /* 0x000fcc00000010ff */
[----:B------:R-:W1:Y:S01]  /*3bd0*/  MUFU.EX2 R50, R50 ;  /* 0x0000003200327308 */ /* 0x000e620000000800 */
[C---:B--2---:R-:W-:Y:S01]  /*3be0*/  FADD.FTZ R25, R47.reuse, R0 ;  /* 0x000000002f197221 */ /* 0x044fe20000010000 */
[----:B------:R-:W-:-:S06]  /*3bf0*/  F2FP.BF16.F32.PACK_AB R191, R47, R46 ;  /* 0x0000002e2fbf723e */ /* 0x000fcc00000010ff */
[----:B------:R-:W2:Y:S01]  /*3c00*/  MUFU.EX2 R23, R23 ;  /* 0x0000001700177308 */ /* 0x000ea20000000800 */
[----:B---3--:R-:W-:-:S07]  /*3c10*/  FADD.FTZ R20, R2, R29 ;  /* 0x0000001d02147221 */ /* 0x008fce0000010000 */
[----:B------:R-:W3:Y:S01]  /*3c20*/  MUFU.EX2 R51, R51 ;  /* 0x0000003300337308 */ /* 0x000ee20000000800 */
[----:B-1----:R-:W-:-:S07]  /*3c30*/  FADD.FTZ R0, R50, R25 ;  /* 0x0000001932007221 */ /* 0x002fce0000010000 */
[----:B------:R-:W1:Y:S01]  /*3c40*/  MUFU.EX2 R54, R54 ;  /* 0x0000003600367308 */ /* 0x000e620000000800 */
[C---:B--2---:R-:W-:Y:S01]  /*3c50*/  FADD.FTZ R20, R23.reuse, R20 ;  /* 0x0000001417147221 */ /* 0x044fe20000010000 */
[----:B------:R-:W-:-:S06]  /*3c60*/  F2FP.BF16.F32.PACK_AB R186, R23, R2 ;  /* 0x0000000217ba723e */ /* 0x000fcc00000010ff */
[----:B------:R-:W2:Y:S01]  /*3c70*/  MUFU.EX2 R187, R7 ;  /* 0x0000000700bb7308 */ /* 0x000ea20000000800 */
[C---:B---3--:R-:W-:Y:S01]  /*3c80*/  FADD.FTZ R23, R51.reuse, R0 ;  /* 0x0000000033177221 */ /* 0x048fe20000010000 */
[----:B------:R-:W-:-:S03]  /*3c90*/  F2FP.BF16.F32.PACK_AB R185, R51, R50 ;  /* 0x0000003233b9723e */ /* 0x000fc600000010ff */
[----:B-1----:R-:W-:Y:S01]  /*3ca0*/  FADD.FTZ R0, R54, R23 ;  /* 0x0000001736007221 */ /* 0x002fe20000010000 */
[----:B------:R-:W-:-:S03]  /*3cb0*/  VIADD R23, R103, 0xfffffffe ;  /* 0xfffffffe67177836 */ /* 0x000fc60000000000 */
[C---:B--2---:R-:W-:Y:S01]  /*3cc0*/  FADD.FTZ R7, R187.reuse, R0 ;  /* 0x00000000bb077221 */ /* 0x044fe20000010000 */
[----:B------:R-:W-:Y:S01]  /*3cd0*/  F2FP.BF16.F32.PACK_AB R187, R187, R54 ;  /* 0x00000036bbbb723e */ /* 0x000fe200000010ff */
[----:B------:R-:W-:Y:S06]  /*3ce0*/  @P2 BRA `(.L_x_915) ;  /* 0x0000000000442947 */ /* 0x000fec0003800000 */
        /* <DEDUP_REMOVED lines=10> */
.L_x_916:
[----:B------:R-:W-:-:S11]  /*3d90*/  UISETP.NE.AND UP1, UPT, UR11, 0x1, UPT ;  /* 0x000000010b00788c */ /* 0x000fd6000bf25270 */
[----:B------:R-:W-:Y:S02]  /*3da0*/  @UP1 ULDC.64 UR14, c[0x0][0x9e8] ;  /* 0x00027a00000e1ab9 */ /* 0x000fe40000000a00 */
[----:B------:R-:W-:-:S04]  /*3db0*/  UIMAD.WIDE.U32 UR18, UR7, UR14, URZ ;  /* 0x0000000e071272a5 */ /* 0x000fc8000f8e003f */
[----:B------:R-:W-:-:S12]  /*3dc0*/  @UP1 USHF.R.U32.HI UR7, URZ, UR15, UR19 ;  /* 0x0000000f3f071299 */ /* 0x000fd80008011613 */
.L_x_917:
[----:B------:R-:W-:-:S04]  /*3dd0*/  UIMAD UR7, UR7, UR11, UR11 ;  /* 0x0000000b070772a4 */ /* 0x000fc8000f8e020b */
[----:B------:R-:W-:-:S04]  /*3de0*/  UISETP.LT.AND UP1, UPT, UR10, UR7, UPT ;  /* 0x000000070a00728c */ /* 0x000fc8000bf21270 */
[----:B------:R-:W-:-:S12]  /*3df0*/  USEL UR10, UR10, UR7, UP1 ;  /* 0x000000070a0a7287 */ /* 0x000fd80008800000 */
.L_x_915:
[----:B------:R-:W-:Y:S01]  /*3e00*/  USHF.R.S32.HI UR7, URZ, 0x1f, UR10 ;  /* 0x0000001f3f077899 */ /* 0x000fe2000801140a */
[----:B------:R-:W-:Y:S01]  /*3e10*/  IMAD.MOV.U32 R2, RZ, RZ, 0x3f800000 ;  /* 0x3f800000ff027424 */ /* 0x000fe200078e00ff */
[----:B------:R-:W-:Y:S01]  /*3e20*/  CS2R R150, SRZ ;  /* 0x0000000000967805 */ /* 0x000fe2000001ff00 */
[----:B------:R-:W-:Y:S01]  /*3e30*/  IMAD.MOV.U32 R0, RZ, RZ, 0x3f800000 ;  /* 0x3f800000ff007424 */ /* 0x000fe200078e00ff */
        /* <DEDUP_REMOVED lines=8> */
[----:B------:R-:W-:Y:S01]  /*3ec0*/  UISETP.LT.AND UP1, UPT, UR60, UR7, UPT ;  /* 0x000000073c00728c */ /* 0x000fe2000bf21270 */
[----:B------:R-:W-:Y:S02]  /*3ed0*/  CS2R R136, SRZ ;  /* 0x0000000000887805 */ /* 0x000fe4000001ff00 */
[----:B------:R-:W-:Y:S02]  /*3ee0*/  CS2R R134, SRZ ;  /* 0x0000000000867805 */ /* 0x000fe4000001ff00 */
[----:B------:R-:W-:Y:S01]  /*3ef0*/  CS2R R132, SRZ ;  /* 0x0000000000847805 */ /* 0x000fe2000001ff00 */
[----:B------:R-:W-:Y:S01]  /*3f00*/  USEL UR41, UR60, UR7, !UP1 ;  /* 0x000000073c297287 */ /* 0x000fe2000c800000 */
[----:B------:R-:W-:-:S02]  /*3f10*/  CS2R R130, SRZ ;  /* 0x0000000000827805 */ /* 0x000fc4000001ff00 */
[----:B------:R-:W-:Y:S02]  /*3f20*/  CS2R R128, SRZ ;  /* 0x0000000000807805 */ /* 0x000fe4000001ff00 */
[----:B------:R-:W-:Y:S02]  /*3f30*/  CS2R R126, SRZ ;  /* 0x00000000007e7805 */ /* 0x000fe4000001ff00 */
[----:B------:R-:W-:Y:S02]  /*3f40*/  CS2R R124, SRZ ;  /* 0x00000000007c7805 */ /* 0x000fe4000001ff00 */
[----:B------:R-:W-:Y:S02]  /*3f50*/  CS2R R122, SRZ ;  /* 0x00000000007a7805 */ /* 0x000fe4000001ff00 */
[----:B------:R-:W-:Y:S02]  /*3f60*/  ISETP.GE.AND P2, PT, R23, UR41, PT ;  /* 0x0000002917007c0c */ /* 0x000fe4000bf46270 */
        /* <DEDUP_REMOVED lines=48> */
[----:B------:R-:W-:Y:S01]  /*4270*/  CS2R R24, SRZ ;  /* 0x0000000000187805 */ /* 0x000fe2000001ff00 */
[----:B------:R-:W-:Y:S06]  /*4280*/  @!P2 BRA `(.L_x_918) ;  /* 0x0000002400d8a947 */ /* 0x000fec0003800000 */
[----:B------:R-:W-:Y:S01]  /*4290*/  IMAD.IADD R214, R6, 0x1, R21 ;  /* 0x0000000106d67824 */ /* 0x000fe200078e0215 */
[----:B------:R-:W-:Y:S01]  /*42a0*/  ULDC UR47, c[0x0][0x9e4] ;  /* 0x00027900002f7ab9 */ /* 0x000fe20000000800 */
[----:B------:R-:W-:Y:S02]  /*42b0*/  IMAD.MOV.U32 R2, RZ, RZ, 0x3f800000 ;  /* 0x3f800000ff027424 */ /* 0x000fe400078e00ff */
[----:B------:R-:W-:-:S07]  /*42c0*/  IMAD.MOV.U32 R151, RZ, RZ, RZ ;  /* 0x000000ffff977224 */ /* 0x000fce00078e00ff */
.L_x_935:
[----:B------:R-:W-:-:S04]  /*42d0*/  UIADD3 UR7, UR36, 0x1, URZ ;  /* 0x0000000124077890 */ /* 0x000fc8000fffe03f */
[----:B------:R-:W-:-:S04]  /*42e0*/  UISETP.NE.AND UP1, UPT, UR7, 0x2, UPT ;  /* 0x000000020700788c */ /* 0x000fc8000bf25270 */
[----:B------:R-:W-:Y:S02]  /*42f0*/  USEL UR40, URZ, 0x1, UP1 ;  /* 0x000000013f287887 */ /* 0x000fe40008800000 */
[----:B------:R-:W-:Y:S02]  /*4300*/  USEL UR7, UR7, URZ, UP1 ;  /* 0x0000003f07077287 */ /* 0x000fe40008800000 */
[----:B------:R-:W-:Y:S01]  /*4310*/  ULOP3.LUT UR40, UR46, UR40, URZ, 0x3c, !UPT ;  /* 0x000000282e287292 */ /* 0x000fe2000f8e3c3f */
[----:B------:R-:W-:Y:S11]  /*4320*/  @!P0 BRA `(.L_x_919) ;  /* 0x0000000000048947 */ /* 0x000ff60003800000 */
[----:B------:R-:W-:Y:S01]  /*4330*/  BPT.TRAP 0x1 ;  /* 0x000000040000795c */ /* 0x000fe20000300000 */
.L_x_919:
[----:B------:R-:W-:Y:S01]  /*4340*/  ULEA UR39, UR7, UR38, 0x3 ;  /* 0x0000002607277291 */ /* 0x000fe2000f8e183f */
[----:B------:R-:W-:-:S05]  /*4350*/  IMAD.U32 R152, RZ, RZ, UR40 ;  /* 0x00000028ff987e24 */ /* 0x000fca000f8e00ff */
[----:B------:R-:W-:-:S04]  /*4360*/  SHF.L.U32 R152, R152, 0x1f, RZ ;  /* 0x0000001f98987819 */ /* 0x000fc800000006ff */
[----:B------:R1:W2:Y:S01]  /*4370*/  SYNCS.PHASECHK.TRANS64.TRYWAIT P2, [UR39+0x30830], R152 ;  /* 0x03083098ff0075a7 */ /* 0x0002a20008040167 */
[----:B------:R-:W-:Y:S05]  /*4380*/  @!P0 BRA `(.L_x_920) ;  /* 0x0000000000048947 */ /* 0x000fea0003800000 */
[----:B------:R-:W-:Y:S01]  /*4390*/  BPT.TRAP 0x1 ;  /* 0x000000040000795c */ /* 0x000fe20000300000 */
.L_x_920:
[----:B--2---:R-:W-:Y:S05]  /*43a0*/  @P2 BRA `(.L_x_921) ;  /* 0x0000000000082947 */ /* 0x004fea0003800000 */
[----:B------:R-:W2:Y:S02]  /*43b0*/  SYNCS.PHASECHK.TRANS64.TRYWAIT P2, [UR39+0x30830], R152 ;  /* 0x03083098ff0075a7 */ /* 0x000ea40008040167 */
[----:B--2---:R-:W-:Y:S05]  /*43c0*/  @!P2 BRA `(.L_x_922) ;  /* 0x000000d40038a947 */ /* 0x004fea0003800000 */
.L_x_921:
[----:B------:R-:W-:Y:S01]  /*43d0*/  R2UR UR56, R18 ;  /* 0x00000000123872ca */ /* 0x000fe200000e0000 */
[----:B------:R-:W-:Y:S01]  /*43e0*/  ULEA UR6, UR7, UR37, 0xb ;  /* 0x0000002507067291 */ /* 0x000fe2000f8e583f */
[----:B------:R-:W-:Y:S01]  /*43f0*/  R2UR UR57, R19 ;  /* 0x00000000133972ca */ /* 0x000fe200000e0000 */
[----:B-12---:R-:W-:Y:S01]  /*4400*/  WARPGROUP.ARRIVE ;  /* 0x00000000000079c5 */ /* 0x006fe20000000000 */
[----:B------:R-:W-:Y:S01]  /*4410*/  UMOV UR59, 0x40000040 ;  /* 0x40000040003b7882 */ /* 0x000fe20000000000 */
[----:B------:R-:W-:Y:S01]  /*4420*/  UIADD3 UR10, UR6, 0x204, URZ ;  /* 0x00000204060a7890 */ /* 0x000fe2000fffe03f */
[-C--:B------:R-:W-:Y:S01]  /*4430*/  FMUL.FTZ R24, R24, R0.reuse ;  /* 0x0000000018187220 */ /* 0x080fe20000410000 */
[----:B------:R-:W-:Y:S01]  /*4440*/  UMOV UR11, 0x40000040 ;  /* 0x40000040000b7882 */ /* 0x000fe20000000000 */
[----:B------:R-:W-:Y:S01]  /*4450*/  UMOV UR58, UR6 ;  /* 0x00000006003a7c82 */ /* 0x000fe20008000000 */
[----:B------:R-:W-:Y:S01]  /*4460*/  UIADD3 UR14, UR6, 0x206, URZ ;  /* 0x00000206060e7890 */ /* 0x000fe2000fffe03f */
[-C--:B------:R-:W-:Y:S01]  /*4470*/  FMUL.FTZ R25, R25, R0.reuse ;  /* 0x0000000019197220 */ /* 0x080fe20000410000 */
[----:B------:R-:W-:Y:S01]  /*4480*/  UMOV UR15, 0x40000040 ;  /* 0x40000040000f7882 */ /* 0x000fe20000000000 */
[----:B------:R-:W-:Y:S01]  /*4490*/  UIADD3 UR18, UR6, 0x400, URZ ;  /* 0x0000040006127890 */ /* 0x000fe2000fffe03f */
[-C--:B------:R-:W-:Y:S01]  /*44a0*/  FMUL.FTZ R28, R28, R0.reuse ;  /* 0x000000001c1c7220 */ /* 0x080fe20000410000 */
[----:B------:R-:W-:Y:S01]  /*44b0*/  UMOV UR19, 0x40000040 ;  /* 0x4000004000137882 */ /* 0x000fe20000000000 */
[----:B------:R-:W-:Y:S01]  /*44c0*/  HGMMA.64x64x16.F32.BF16 R152, gdesc[UR56], RZ, !UPT, gsb0 ;  /* 0x00e00000389879f0 */ /* 0x000fe2000c0018ff */
[----:B------:R-:W-:Y:S01]  /*44d0*/  R2UR UR56, R16 ;  /* 0x00000000103872ca */ /* 0x000fe200000e0000 */
[----:B------:R-:W-:Y:S01]  /*44e0*/  UIADD3 UR58, UR6, 0x2, URZ ;  /* 0x00000002063a7890 */ /* 0x000fe2000fffe03f */
[----:B------:R-:W-:Y:S01]  /*44f0*/  R2UR UR57, R17 ;  /* 0x00000000113972ca */ /* 0x000fe200000e0000 */
        /* <DEDUP_REMOVED lines=75> */
[----:B------:R-:W-:Y:S01]  /*49b0*/  FMUL.FTZ R149, R149, R0 ;  /* 0x0000000095957220 */ /* 0x000fe20000410000 */
[-C--:B------:R-:W-:Y:S01]  /*49c0*/  FMUL.FTZ R26, R26, R2.reuse ;  /* 0x000000021a1a7220 */ /* 0x080fe20000410000 */
[-C--:B------:R-:W-:Y:S01]  /*49d0*/  FMUL.FTZ R27, R27, R2.reuse ;  /* 0x000000021b1b7220 */ /* 0x080fe20000410000 */
[-C--:B------:R-:W-:Y:S01]  /*49e0*/  FMUL.FTZ R30, R30, R2.reuse ;  /* 0x000000021e1e7220 */ /* 0x080fe20000410000 */
[----:B------:R-:W-:Y:S01]  /*49f0*/  HGMMA.64x64x16.F32.BF16 R152, gdesc[UR56], R152, gsb0 ;  /* 0x00e00000389879f0 */ /* 0x000fe20008001898 */
[----:B------:R-:W-:Y:S01]  /*4a00*/  R2UR UR56, R14 ;  /* 0x000000000e3872ca */ /* 0x000fe200000e0000 */
[----:B------:R-:W-:Y:S01]  /*4a10*/  UIADD3 UR58, UR6, 0x4, URZ ;  /* 0x00000004063a7890 */ /* 0x000fe2000fffe03f */
[----:B------:R-:W-:Y:S01]  /*4a20*/  R2UR UR57, R15 ;  /* 0x000000000f3972ca */ /* 0x000fe200000e0000 */
        /* <DEDUP_REMOVED lines=64> */
[----:B------:R-:W-:Y:S01]  /*4e30*/  HGMMA.64x64x16.F32.BF16 R152, gdesc[UR56], R152, gsb0 ;  /* 0x00e00000389879f0 */ /* 0x000fe20008001898 */
[----:B------:R-:W-:Y:S01]  /*4e40*/  R2UR UR56, R12 ;  /* 0x000000000c3872ca */ /* 0x000fe200000e0000 */
[----:B------:R-:W-:Y:S01]  /*4e50*/  UIADD3 UR58, UR6, 0x6, URZ ;  /* 0x00000006063a7890 */ /* 0x000fe2000fffe03f */
[----:B------:R-:W-:Y:S01]  /*4e60*/  R2UR UR57, R13 ;  /* 0x000000000d3972ca */ /* 0x000fe200000e0000 */
[----:B------:R-:W-:Y:S01]  /*4e70*/  UMOV UR59, 0x40000040 ;  /* 0x40000040003b7882 */ /* 0x000fe20000000000 */
[----:B------:R-:W-:Y:S02]  /*4e80*/  WARPGROUP.DEPBAR.LE gsb0, 0x0 ;  /* 0x00008000000079c5 */ /* 0x000fe40000010000 */
[----:B------:R-:W-:-:S09]  /*4e90*/  WARPGROUP.ARRIVE ;  /* 0x00000000000079c5 */ /* 0x000fd20000000000 */
        /* <DEDUP_REMOVED lines=8> */
[----:B------:R-:W-:Y:S01]  /*4f20*/  UIADD3 UR58, UR6, 0x202, URZ ;  /* 0x00000202063a7890 */ /* 0x000fe2000fffe03f */
[----:B------:R-:W-:Y:S01]  /*4f30*/  UMOV UR59, 0x40000040 ;  /* 0x40000040003b7882 */ /* 0x000fe20000000000 */
[----:B------:R-:W-:Y:S01]  /*4f40*/  UMOV UR56, UR4 ;  /* 0x0000000400387c82 */ /* 0x000fe20008000000 */
[----:B------:R-:W-:Y:S01]  /*4f50*/  UMOV UR57, UR5 ;  /* 0x0000000500397c82 */ /* 0x000fe20008000000 */
[----:B------:R-:W-:Y:S02]  /*4f60*/  WARPGROUP.DEPBAR.LE gsb0, 0x0 ;  /* 0x00008000000079c5 */ /* 0x000fe40000010000 */
[----:B------:R-:W-:-:S06]  /*4f70*/  WARPGROUP.ARRIVE ;  /* 0x00000000000079c5 */ /* 0x000fcc0000000000 */
[----:B------:R-:W-:Y:S01]  /*4f80*/  HGMMA.64x64x16.F32.BF16 R152, gdesc[UR56], R152, gsb0 ;  /* 0x00e00000389879f0 */ /* 0x000fe20008001898 */
[----:B------:R-:W-:Y:S01]  /*4f90*/  R2UR UR56, R8 ;  /* 0x00000000083872ca */ /* 0x000fe200000e0000 */
[----:B------:R-:W-:Y:S01]  /*4fa0*/  UIADD3 UR58, UR6, 0x606, URZ ;  /* 0x00000606063a7890 */ /* 0x000fe2000fffe03f */
[----:B------:R-:W-:Y:S01]  /*4fb0*/  R2UR UR57, R9 ;  /* 0x00000000093972ca */ /* 0x000fe200000e0000 */
[----:B------:R-:W-:Y:S01]  /*4fc0*/  UMOV UR59, 0x40000040 ;  /* 0x40000040003b7882 */ /* 0x000fe20000000000 */
        /* <DEDUP_REMOVED lines=31> */
[----:B------:R-:W-:Y:S05]  /*51c0*/  @!P0 BRA `(.L_x_923) ;  /* 0x0000000000048947 */ /* 0x000fea0003800000 */
[----:B------:R-:W-:Y:S01]  /*51d0*/  BPT.TRAP 0x1 ;  /* 0x000000040000795c */ /* 0x000fe20000300000 */
.L_x_923:
[----:B------:R-:W-:Y:S01]  /*51e0*/  ULEA UR10, UR36, UR38, 0x3 ;  /* 0x00000026240a7291 */ /* 0x000fe2000f8e183f */
[----:B------:R-:W-:-:S04]  /*51f0*/  MOV R0, UR46 ;  /* 0x0000002e00007c02 */ /* 0x000fc80008000f00 */
[----:B------:R-:W-:-:S04]  /*5200*/  SHF.L.U32 R0, R0, 0x1f, RZ ;  /* 0x0000001f00007819 */ /* 0x000fc800000006ff */
[----:B------:R1:W2:Y:S01]  /*5210*/  SYNCS.PHASECHK.TRANS64.TRYWAIT P2, [UR10+0x30850], R0 ;  /* 0x03085000ff0075a7 */ /* 0x0002a2000804014a */
[----:B------:R-:W-:Y:S05]  /*5220*/  @!P0 BRA `(.L_x_924) ;  /* 0x0000000000048947 */ /* 0x000fea0003800000 */
[----:B------:R-:W-:Y:S01]  /*5230*/  BPT.TRAP 0x1 ;  /* 0x000000040000795c */ /* 0x000fe20000300000 */
.L_x_924:
[----:B--2---:R-:W-:Y:S05]  /*5240*/  @P2 BRA `(.L_x_925) ;  /* 0x0000000000082947 */ /* 0x004fea0003800000 */
[----:B------:R-:W2:Y:S02]  /*5250*/  SYNCS.PHASECHK.TRANS64.TRYWAIT P2, [UR10+0x30850], R0 ;  /* 0x03085000ff0075a7 */ /* 0x000ea4000804014a */
[----:B--2---:R-:W-:Y:S05]  /*5260*/  @!P2 BRA `(.L_x_926) ;  /* 0x000000c400a8a947 */ /* 0x004fea0003800000 */
.L_x_925:
[----:B------:R-:W-:Y:S01]  /*5270*/  UIADD3 UR6, UR38, 0x400, URZ ;  /* 0x0000040026067890 */ /* 0x000fe2000fffe03f */
[----:B------:R-:W-:Y:S01]  /*5280*/  WARPGROUP.ARRIVE ;  /* 0x00000000000079c5 */ /* 0x000fe20000000000 */
[----:B------:R-:W-:Y:S01]  /*5290*/  UMOV UR15, 0x40000040 ;  /* 0x40000040000f7882 */ /* 0x000fe20000000000 */
[----:B-12---:R-:W-:Y:S01]  /*52a0*/  IMAD.SHL.U32 R0, R23, 0x40, RZ ;  /* 0x0000004017007824 */ /* 0x006fe200078e00ff */
[----:B------:R-:W-:Y:S01]  /*52b0*/  USHF.R.U32.HI UR6, URZ, 0x4, UR6 ;  /* 0x000000043f067899 */ /* 0x000fe20008011606 */
[----:B------:R-:W-:Y:S01]  /*52c0*/  IMAD.U32 R2, RZ, RZ, UR39 ;  /* 0x00000027ff027e24 */ /* 0x000fe2000f8e00ff */
[----:B------:R-:W-:Y:S01]  /*52d0*/  PLOP3.LUT P2, PT, PT, PT, UP0, 0x40, 0x0 ;  /* 0x000000000000781c */ /* 0x000fe20003f4e808 */
[----:B------:R-:W-:Y:S01]  /*52e0*/  ULDC UR22, c[0x0][0x9dc] ;  /* 0x0002770000167ab9 */ /* 0x000fe20000000800 */
[----:B------:R-:W-:Y:S01]  /*52f0*/  ULOP3.LUT UR6, UR6, 0x3fff, URZ, 0xc0, !UPT ;  /* 0x00003fff06067892 */ /* 0x000fe2000f8ec03f */
[----:B------:R-:W-:Y:S01]  /*5300*/  @!P1 VIADD R2, R2, 0x30840 ;  /* 0x0003084002029836 */ /* 0x000fe20000000000 */
[----:B------:R-:W-:-:S02]  /*5310*/  ULDC UR11, c[0x0][0x9e0] ;  /* 0x00027800000b7ab9 */ /* 0x000fc40000000800 */
[----:B------:R-:W-:Y:S02]  /*5320*/  ULOP3.LUT UR6, UR6, 0x2000000, URZ, 0xfc, !UPT ;  /* 0x0200000006067892 */ /* 0x000fe4000f8efc3f */
[----:B------:R-:W-:Y:S02]  /*5330*/  @!P1 PRMT R2, RZ, 0x654, R2 ;  /* 0x00000654ff029816 */ /* 0x000fe40000000002 */
[----:B------:R-:W-:-:S07]  /*5340*/  ULEA UR6, UR36, UR6, 0xb ;  /* 0x0000000624067291 */ /* 0x000fce000f8e583f */
        /* <DEDUP_REMOVED lines=15> */
[----:B------:R-:W-:Y:S02]  /*5440*/  UMOV UR15, 0x40000040 ;  /* 0x40000040000f7882 */ /* 0x000fe40000000000 */
[----:B------:R-:W-:Y:S01]  /*5450*/  ULDC UR6, c[0x0][0x288] ;  /* 0x0000a20000067ab9 */ /* 0x000fe20000000800 */
[----:B------:R-:W-:Y:S02]  /*5460*/  WARPGROUP.DEPBAR.LE gsb0, 0x0 ;  /* 0x00008000000079c5 */ /* 0x000fe40000010000 */
[----:B------:R-:W-:-:S15]  /*5470*/  WARPGROUP.ARRIVE ;  /* 0x00000000000079c5 */ /* 0x000fde0000000000 */
[----:B------:R-:W-:-:S06]  /*5480*/  NOP ;  /* 0x0000000000007918 */ /* 0x000fcc0000000000 */
[----:B------:R-:W-:Y:S03]  /*5490*/  HGMMA.64x256x16.F32.BF16 R24, R184, gdesc[UR12].tnspB, R24, gsb0 ;  /* 0x43e0000cb8187df0 */ /* 0x000fe60008001818 */
[----:B------:R-:W-:Y:S02]  /*54a0*/  WARPGROUP.DEPBAR.LE gsb0, 0x0 ;  /* 0x00008000000079c5 */ /* 0x000fe40000010000 */
[----:B------:R-:W1:Y:S01]  /*54b0*/  LDC R185, c[0x0][0x2e0] ;  /* 0x0000b800ffb97b82 */ /* 0x000e620000000800 */
[----:B------:R-:W-:Y:S01]  /*54c0*/  IADD3 R184, -R0, 0x1, RZ ;  /* 0x0000000100b87810 */ /* 0x000fe20007ffe1ff */
[----:B------:R2:W-:Y:S04]  /*54d0*/  @!P1 SYNCS.ARRIVE.TRANS64.RED.A1T0 RZ, [R2+URZ], RZ ;  /* 0x000000ff02ff99a7 */ /* 0x0005e8000810043f */
[----:B-1----:R-:W-:-:S04]  /*54e0*/  IMAD R184, R185, UR45, R184 ;  /* 0x0000002db9b87c24 */ /* 0x002fc8000f8e02b8 */
[----:B------:R-:W-:Y:S01]  /*54f0*/  VIADD R185, R184, -UR6 ;  /* 0x80000006b8b97c36 */ /* 0x000fe20008000000 */
[----:B------:R-:W-:-:S03]  /*5500*/  ULOP3.LUT UR6, URZ, UR22, URZ, 0x33, !UPT ;  /* 0x000000163f067292 */ /* 0x000fc6000f8e333f */
[----:B------:R-:W-:-:S04]  /*5510*/  IMAD R185, R22, -0x2, R185 ;  /* 0xfffffffe16b97824 */ /* 0x000fc800078e02b9 */
[C---:B------:R-:W-:Y:S02]  /*5520*/  VIADD R188, R185.reuse, UR11 ;  /* 0x0000000bb9bc7c36 */ /* 0x040fe40008000000 */
[----:B------:R-:W-:Y:S02]  /*5530*/  VIADD R190, R185, UR6 ;  /* 0x00000006b9be7c36 */ /* 0x000fe40008000000 */
[C---:B------:R-:W-:Y:S02]  /*5540*/  IMAD.IADD R186, R6.reuse, 0x1, R188 ;  /* 0x0000000106ba7824 */ /* 0x040fe400078e02bc */
[----:B------:R-:W-:Y:S01]  /*5550*/  IMAD.IADD R187, R6, 0x1, R190 ;  /* 0x0000000106bb7824 */ /* 0x000fe200078e02be */
[----:B--2---:R-:W-:Y:S06]  /*5560*/  @P2 BRA `(.L_x_927) ;  /* 0x00000000005c2947 */ /* 0x004fec0003800000 */
[----:B------:R-:W-:Y:S01]  /*5570*/  ISETP.GT.AND P2, PT, R214, -0x1, PT ;  /* 0xffffffffd600780c */ /* 0x000fe20003f44270 */
[----:B------:R-:W-:-:S12]  /*5580*/  BSSY B0, `(.L_x_928) ;  /* 0x0000011000007945 */ /* 0x000fd80003800000 */
[----:B------:R-:W-:Y:S05]  /*5590*/  @P2 BRA `(.L_x_929) ;  /* 0x0000000000202947 */ /* 0x000fea0003800000 */
[----:B------:R-:W-:Y:S02]  /*55a0*/  MOV R2, UR47 ;  /* 0x0000002f00027c02 */ /* 0x000fe40008000f00 */
[----:B------:R-:W-:Y:S02]  /*55b0*/  LOP3.LUT R189, RZ, R214, RZ, 0x33, !PT ;  /* 0x000000d6ffbd7212 */ /* 0x000fe400078e33ff */
[----:B------:R-:W-:-:S13]  /*55c0*/  ISETP.NE.AND P2, PT, R2, 0x1, PT ;  /* 0x000000010200780c */ /* 0x000fda0003f45270 */
[----:B------:R-:W1:Y:S02]  /*55d0*/  @P2 LDC.64 R184, c[0x0][0x9e8] ;  /* 0x00027a00ffb82b82 */ /* 0x000e640000000a00 */
[----:B-1----:R-:W-:-:S05]  /*55e0*/  @P2 IMAD.HI.U32 R184, R189, R184, RZ ;  /* 0x000000b8bdb82227 */ /* 0x002fca00078e00ff */
[----:B------:R-:W-:-:S04]  /*55f0*/  @P2 SHF.R.U32.HI R189, RZ, R185, R184 ;  /* 0x000000b9ffbd2219 */ /* 0x000fc800000116b8 */
[----:B------:R-:W-:Y:S01]  /*5600*/  LOP3.LUT R189, RZ, R189, RZ, 0x33, !PT ;  /* 0x000000bdffbd7212 */ /* 0x000fe200078e33ff */
[----:B------:R-:W-:Y:S06]  /*5610*/  BRA `(.L_x_930) ;  /* 0x00000000001c7947 */ /* 0x000fec0003800000 */
.L_x_929:
[----:B------:R-:W-:-:S05]  /*5620*/  IMAD.U32 R2, RZ, RZ, UR47 ;  /* 0x0000002fff027e24 */ /* 0x000fca000f8e00ff */
[----:B------:R-:W-:-:S13]  /*5630*/  ISETP.NE.AND P2, PT, R2, 0x1, PT ;  /* 0x000000010200780c */ /* 0x000fda0003f45270 */
[----:B------:R-:W1:Y:S01]  /*5640*/  @P2 LDC.64 R184, c[0x0][0x9e8] ;  /* 0x00027a00ffb82b82 */ /* 0x000e620000000a00 */
[----:B------:R-:W-:-:S04]  /*5650*/  @P2 IMAD.IADD R189, R6, 0x1, R21 ;  /* 0x0000000106bd2824 */ /* 0x000fc800078e0215 */
[----:B-1----:R-:W-:-:S04]  /*5660*/  @P2 IMAD.HI.U32 R184, R189, R184, RZ ;  /* 0x000000b8bdb82227 */ /* 0x002fc800078e00ff */
[----:B------:R-:W-:Y:S01]  /*5670*/  IMAD.MOV.U32 R189, RZ, RZ, R214 ;  /* 0x000000ffffbd7224 */ /* 0x000fe200078e00d6 */
[----:B------:R-:W-:-:S07]  /*5680*/  @P2 SHF.R.U32.HI R189, RZ, R185, R184 ;  /* 0x000000b9ffbd2219 */ /* 0x000fce00000116b8 */
.L_x_930:
[----:B------:R-:W-:Y:S05]  /*5690*/  BSYNC B0 ;  /* 0x0000000000007941 */ /* 0x000fea0003800000 */
.L_x_928:
[----:B------:R-:W-:-:S04]  /*56a0*/  IMAD R185, R189, R2, -R0 ;  /* 0x00000002bdb97224 */ /* 0x000fc800078e0a00 */
[----:B------:R-:W-:-:S05]  /*56b0*/  IMAD R185, R22, -0x2, R185 ;  /* 0xfffffffe16b97824 */ /* 0x000fca00078e02b9 */
[----:B------:R-:W-:Y:S02]  /*56c0*/  VIADDMNMX R186, R185, R2, R186, PT ;  /* 0x00000002b9ba7246 */ /* 0x000fe400038001ba */
[----:B------:R-:W-:-:S07]  /*56d0*/  VIMNMX R187, R187, R185, !PT ;  /* 0x000000b9bbbb7248 */ /* 0x000fce0007fe0100 */
.L_x_927:
[----:B------:R-:W-:Y:S01]  /*56e0*/  ISETP.GT.AND P2, PT, R23, -0x1, PT ;  /* 0xffffffff1700780c */ /* 0x000fe20003f44270 */
[----:B------:R-:W-:-:S03]  /*56f0*/  IMAD.IADD R184, R5, 0x1, R188 ;  /* 0x0000000105b87824 */ /* 0x000fc600078e02bc */
[C---:B------:R-:W-:Y:S02]  /*5700*/  ISETP.GT.AND P5, PT, R187.reuse, RZ, P2 ;  /* 0x000000ffbb00720c */ /* 0x040fe400017a4270 */
[C---:B------:R-:W-:Y:S02]  /*5710*/  ISETP.GT.AND P4, PT, R187.reuse, 0x1, P2 ;  /* 0x00000001bb00780c */ /* 0x040fe40001784270 */
[----:B------:R-:W-:Y:S02]  /*5720*/  ISETP.LT.OR P5, PT, R186, 0x1, P5 ;  /* 0x00000001ba00780c */ /* 0x000fe40002fa1670 */
[C---:B------:R-:W-:Y:S02]  /*5730*/  ISETP.GT.AND P6, PT, R187.reuse, 0x8, P2 ;  /* 0x00000008bb00780c */ /* 0x040fe400017c4270 */
[----:B------:R-:W-:Y:S02]  /*5740*/  FSEL R185, R152, -INF , !P5 ;  /* 0xff80000098b97808 */ /* 0x000fe40006800000 */
[----:B------:R-:W-:-:S02]  /*5750*/  ISETP.GT.AND P5, PT, R187, 0x10, P2 ;  /* 0x00000010bb00780c */ /* 0x000fc400017a4270 */
[C---:B------:R-:W-:Y:S02]  /*5760*/  ISETP.GT.AND P3, PT, R187.reuse, 0x9, P2 ;  /* 0x00000009bb00780c */ /* 0x040fe40001764270 */
[C---:B------:R-:W-:Y:S02]  /*5770*/  ISETP.LT.OR P5, PT, R186.reuse, 0x11, P5 ;  /* 0x00000011ba00780c */ /* 0x040fe40002fa1670 */
[----:B------:R-:W-:Y:S02]  /*5780*/  ISETP.LT.OR P4, PT, R186, 0x2, P4 ;  /* 0x00000002ba00780c */ /* 0x000fe40002781670 */
[----:B------:R-:W-:Y:S02]  /*5790*/  FSEL R160, R160, -INF , !P5 ;  /* 0xff800000a0a07808 */ /* 0x000fe40006800000 */
[----:B------:R-:W-:Y:S02]  /*57a0*/  ISETP.GT.AND P5, PT, R187, 0x20, P2 ;  /* 0x00000020bb00780c */ /* 0x000fe400017a4270 */
[----:B------:R-:W-:-:S02]  /*57b0*/  ISETP.LT.OR P6, PT, R186, 0x9, P6 ;  /* 0x00000009ba00780c */ /* 0x000fc400037c1670 */
[C---:B------:R-:W-:Y:S02]  /*57c0*/  ISETP.LT.OR P3, PT, R186.reuse, 0xa, P3 ;  /* 0x0000000aba00780c */ /* 0x040fe40001f61670 */
[----:B------:R-:W-:Y:S02]  /*57d0*/  ISETP.LT.OR P5, PT, R186, 0x21, P5 ;  /* 0x00000021ba00780c */ /* 0x000fe40002fa1670 */
[----:B------:R-:W-:Y:S02]  /*57e0*/  FSEL R2, R153, -INF , !P4 ;  /* 0xff80000099027808 */ /* 0x000fe40006000000 */
[----:B------:R-:W-:Y:S02]  /*57f0*/  FSEL R156, R156, -INF , !P6 ;  /* 0xff8000009c9c7808 */ /* 0x000fe40007000000 */
[----:B------:R-:W-:Y:S02]  /*5800*/  FSEL R157, R157, -INF , !P3 ;  /* 0xff8000009d9d7808 */ /* 0x000fe40005800000 */
[----:B------:R-:W-:-:S02]  /*5810*/  ISETP.GT.AND P4, PT, R187, 0x11, P2 ;  /* 0x00000011bb00780c */ /* 0x000fc40001784270 */
[C---:B------:R-:W-:Y:S02]  /*5820*/  ISETP.GT.AND P6, PT, R187.reuse, 0x18, P2 ;  /* 0x00000018bb00780c */ /* 0x040fe400017c4270 */
[C---:B------:R-:W-:Y:S02]  /*5830*/  ISETP.GT.AND P3, PT, R187.reuse, 0x19, P2 ;  /* 0x00000019bb00780c */ /* 0x040fe40001764270 */
[----:B------:R-:W-:Y:S02]  /*5840*/  FSEL R168, R168, -INF , !P5 ;  /* 0xff800000a8a87808 */ /* 0x000fe40006800000 */
[----:B------:R-:W-:Y:S02]  /*5850*/  ISETP.GT.AND P5, PT, R187, 0x30, P2 ;  /* 0x00000030bb00780c */ /* 0x000fe400017a4270 */
[C---:B------:R-:W-:Y:S02]  /*5860*/  ISETP.LT.OR P4, PT, R186.reuse, 0x12, P4 ;  /* 0x00000012ba00780c */ /* 0x040fe40002781670 */
        /* <DEDUP_REMOVED lines=8> */
[----:B------:R-:W-:Y:S02]  /*58f0*/  ISETP.GT.AND P3, PT, R187, 0x29, P2 ;  /* 0x00000029bb00780c */ /* 0x000fe40001764270 */
[----:B------:R-:W-:Y:S02]  /*5900*/  FSEL R176, R176, -INF , !P5 ;  /* 0xff800000b0b07808 */ /* 0x000fe40006800000 */
[----:B------:R-:W-:Y:S02]  /*5910*/  PLOP3.LUT P5, PT, PT, PT, UP0, 0x40, 0x0 ;  /* 0x000000000000781c */ /* 0x000fe40003fae808 */
[C---:B------:R-:W-:Y:S02]  /*5920*/  ISETP.LT.OR P4, PT, R186.reuse, 0x22, P4 ;  /* 0x00000022ba00780c */ /* 0x040fe40002781670 */
[----:B------:R-:W-:-:S02]  /*5930*/  ISETP.LT.OR P6, PT, R186, 0x29, P6 ;  /* 0x00000029ba00780c */ /* 0x000fc400037c1670 */
[----:B------:R-:W-:Y:S02]  /*5940*/  ISETP.LT.OR P3, PT, R186, 0x2a, P3 ;  /* 0x0000002aba00780c */ /* 0x000fe40001f61670 */
[----:B------:R-:W-:Y:S02]  /*5950*/  FSEL R169, R169, -INF , !P4 ;  /* 0xff800000a9a97808 */ /* 0x000fe40006000000 */
[----:B------:R-:W-:Y:S02]  /*5960*/  FSEL R172, R172, -INF , !P6 ;  /* 0xff800000acac7808 */ /* 0x000fe40007000000 */
[----:B------:R-:W-:Y:S02]  /*5970*/  FSEL R173, R173, -INF , !P3 ;  /* 0xff800000adad7808 */ /* 0x000fe40005800000 */
[C---:B------:R-:W-:Y:S02]  /*5980*/  ISETP.GT.AND P4, PT, R187.reuse, 0x31, P2 ;  /* 0x00000031bb00780c */ /* 0x040fe40001784270 */
[----:B------:R-:W-:-:S02]  /*5990*/  ISETP.GT.AND P6, PT, R187, 0x38, P2 ;  /* 0x00000038bb00780c */ /* 0x000fc400017c4270 */
[----:B------:R-:W-:Y:S02]  /*59a0*/  ISETP.GT.AND P3, PT, R187, 0x39, P2 ;  /* 0x00000039bb00780c */ /* 0x000fe40001764270 */
[C---:B------:R-:W-:Y:S02]  /*59b0*/  ISETP.LT.OR P4, PT, R186.reuse, 0x32, P4 ;  /* 0x00000032ba00780c */ /* 0x040fe40002781670 */
[C---:B------:R-:W-:Y:S02]  /*59c0*/  ISETP.LT.OR P6, PT, R186.reuse, 0x39, P6 ;  /* 0x00000039ba00780c */ /* 0x040fe400037c1670 */
[----:B------:R-:W-:Y:S01]  /*59d0*/  ISETP.LT.OR P3, PT, R186, 0x3a, P3 ;  /* 0x0000003aba00780c */ /* 0x000fe20001f61670 */
[----:B------:R-:W-:Y:S01]  /*59e0*/  IMAD.IADD R186, R5, 0x1, R190 ;  /* 0x0000000105ba7824 */ /* 0x000fe200078e02be */
[----:B------:R-:W-:Y:S02]  /*59f0*/  FSEL R177, R177, -INF , !P4 ;  /* 0xff800000b1b17808 */ /* 0x000fe40006000000 */
[----:B------:R-:W-:-:S02]  /*5a00*/  FSEL R180, R180, -INF , !P6 ;  /* 0xff800000b4b47808 */ /* 0x000fc40007000000 */
[----:B------:R-:W-:Y:S01]  /*5a10*/  FSEL R181, R181, -INF , !P3 ;  /* 0xff800000b5b57808 */ /* 0x000fe20005800000 */
[----:B------:R-:W-:Y:S06]  /*5a20*/  @P5 BRA `(.L_x_931) ;  /* 0x0000000000585947 */ /* 0x000fec0003800000 */
[----:B------:R-:W-:Y:S01]  /*5a30*/  IMAD.IADD R187, R5, 0x1, R21 ;  /* 0x0000000105bb7824 */ /* 0x000fe200078e0215 */
[----:B------:R-:W-:Y:S04]  /*5a40*/  BSSY B0, `(.L_x_932) ;  /* 0x0000010000007945 */ /* 0x000fe80003800000 */
[----:B------:R-:W-:-:S13]  /*5a50*/  ISETP.GT.AND P3, PT, R187, -0x1, PT ;  /* 0xffffffffbb00780c */ /* 0x000fda0003f64270 */
[----:B------:R-:W-:Y:S05]  /*5a60*/  @P3 BRA `(.L_x_933) ;  /* 0x0000000000203947 */ /* 0x000fea0003800000 */
[----:B------:R-:W-:Y:S01]  /*5a70*/  IMAD.U32 R188, RZ, RZ, UR47 ;  /* 0x0000002fffbc7e24 */ /* 0x000fe2000f8e00ff */
[----:B------:R-:W-:-:S04]  /*5a80*/  LOP3.LUT R187, RZ, R187, RZ, 0x33, !PT ;  /* 0x000000bbffbb7212 */ /* 0x000fc800078e33ff */
[----:B------:R-:W-:-:S13]  /*5a90*/  ISETP.NE.AND P3, PT, R188, 0x1, PT ;  /* 0x00000001bc00780c */ /* 0x000fda0003f65270 */
[----:B------:R-:W1:Y:S02]  /*5aa0*/  @P3 LDC.64 R152, c[0x0][0x9e8] ;  /* 0x00027a00ff983b82 */ /* 0x000e640000000a00 */
[----:B-1----:R-:W-:-:S05]  /*5ab0*/  @P3 IMAD.HI.U32 R152, R187, R152, RZ ;  /* 0x00000098bb983227 */ /* 0x002fca00078e00ff */
[----:B------:R-:W-:-:S04]  /*5ac0*/  @P3 SHF.R.U32.HI R187, RZ, R153, R152 ;  /* 0x00000099ffbb3219 */ /* 0x000fc80000011698 */
[----:B------:R-:W-:Y:S01]  /*5ad0*/  LOP3.LUT R187, RZ, R187, RZ, 0x33, !PT ;  /* 0x000000bbffbb7212 */ /* 0x000fe200078e33ff */
[----:B------:R-:W-:Y:S06]  /*5ae0*/  BRA `(.L_x_934) ;  /* 0x0000000000147947 */ /* 0x000fec0003800000 */
.L_x_933:
[----:B------:R-:W-:-:S05]  /*5af0*/  IMAD.U32 R188, RZ, RZ, UR47 ;  /* 0x0000002fffbc7e24 */ /* 0x000fca000f8e00ff */
[----:B------:R-:W-:-:S13]  /*5b00*/  ISETP.NE.AND P3, PT, R188, 0x1, PT ;  /* 0x00000001bc00780c */ /* 0x000fda0003f65270 */
[----:B------:R-:W1:Y:S02]  /*5b10*/  @P3 LDC.64 R152, c[0x0][0x9e8] ;  /* 0x00027a00ff983b82 */ /* 0x000e640000000a00 */
[----:B-1----:R-:W-:-:S05]  /*5b20*/  @P3 IMAD.HI.U32 R152, R187, R152, RZ ;  /* 0x00000098bb983227 */ /* 0x002fca00078e00ff */
[----:B------:R-:W-:-:S07]  /*5b30*/  @P3 SHF.R.U32.HI R187, RZ, R153, R152 ;  /* 0x00000099ffbb3219 */ /* 0x000fce0000011698 */
.L_x_934:
[----:B------:R-:W-:Y:S05]  /*5b40*/  BSYNC B0 ;  /* 0x0000000000007941 */ /* 0x000fea0003800000 */
.L_x_932:
[----:B------:R-:W-:-:S04]  /*5b50*/  IMAD R187, R187, R188, -R0 ;  /* 0x000000bcbbbb7224 */ /* 0x000fc800078e0a00 */
[----:B------:R-:W-:-:S05]  /*5b60*/  IMAD R187, R22, -0x2, R187 ;  /* 0xfffffffe16bb7824 */ /* 0x000fca00078e02bb */
[----:B------:R-:W-:Y:S02]  /*5b70*/  VIADDMNMX R184, R187, R188, R184, PT ;  /* 0x000000bcbbb87246 */ /* 0x000fe400038001b8 */
[----:B------:R-:W-:-:S07]  /*5b80*/  VIMNMX R186, R186, R187, !PT ;  /* 0x000000bbbaba7248 */ /* 0x000fce0007fe0100 */
.L_x_931:
[----:B------:R-:W-:Y:S01]  /*5b90*/  FMNMX.FTZ R153, R185, R4, !PT ;  /* 0x00000004b9997209 */ /* 0x000fe20007810000 */
[----:B------:R-:W-:Y:S01]  /*5ba0*/  ULDC UR6, c[0x0][0x988] ;  /* 0x0002620000067ab9 */ /* 0x000fe20000000800 */
[----:B------:R-:W-:Y:S01]  /*5bb0*/  ISETP.GT.AND P4, PT, R186, RZ, P2 ;  /* 0x000000ffba00720c */ /* 0x000fe20001784270 */
[----:B------:R-:W-:Y:S01]  /*5bc0*/  UMOV UR46, UR40 ;  /* 0x00000028002e7c82 */ /* 0x000fe20008000000 */
[----:B------:R-:W-:Y:S01]  /*5bd0*/  FMNMX.FTZ R153, R2, R153, !PT ;  /* 0x0000009902997209 */ /* 0x000fe20007810000 */
[----:B------:R-:W-:Y:S01]  /*5be0*/  UMOV UR36, UR7 ;  /* 0x0000000700247c82 */ /* 0x000fe20008000000 */
[----:B------:R-:W-:Y:S02]  /*5bf0*/  ISETP.GT.AND P3, PT, R186, 0x1, P2 ;  /* 0x00000001ba00780c */ /* 0x000fe40001764270 */
[----:B------:R-:W-:Y:S02]  /*5c00*/  FMNMX.FTZ R0, R156, R153, !PT ;  /* 0x000000999c007209 */ /* 0x000fe40007810000 */
[----:B------:R-:W-:-:S02]  /*5c10*/  ISETP.LT.OR P4, PT, R184, 0x1, P4 ;  /* 0x00000001b800780c */ /* 0x000fc40002781670 */
[----:B------:R-:W-:Y:S02]  /*5c20*/  FMNMX.FTZ R153, R157, R0, !PT ;  /* 0x000000009d997209 */ /* 0x000fe40007810000 */
[----:B------:R-:W-:Y:S02]  /*5c30*/  ISETP.GT.AND P5, PT, R186, 0x8, P2 ;  /* 0x00000008ba00780c */ /* 0x000fe400017a4270 */
[----:B------:R-:W-:Y:S02]  /*5c40*/  FMNMX.FTZ R0, R160, R153, !PT ;  /* 0x00000099a0007209 */ /* 0x000fe40007810000 */
[----:B------:R-:W-:Y:S02]  /*5c50*/  ISETP.LT.OR P3, PT, R184, 0x2, P3 ;  /* 0x00000002b800780c */ /* 0x000fe40001f61670 */
[----:B------:R-:W-:Y:S02]  /*5c60*/  FMNMX.FTZ R153, R161, R0, !PT ;  /* 0x00000000a1997209 */ /* 0x000fe40007810000 */
[----:B------:R-:W-:-:S02]  /*5c70*/  FSEL R154, R154, -INF , !P4 ;  /* 0xff8000009a9a7808 */ /* 0x000fc40006000000 */
        /* <DEDUP_REMOVED lines=15> */
[----:B------:R-:W-:Y:S02]  /*5d70*/  FSEL R159, R159, -INF , !P6 ;  /* 0xff8000009f9f7808 */ /* 0x000fe40007000000 */
[----:B------:R-:W-:Y:S02]  /*5d80*/  FMNMX.FTZ R0, R180, R153, !PT ;  /* 0x00000099b4007209 */ /* 0x000fe40007810000 */
[----:B------:R-:W-:-:S02]  /*5d90*/  ISETP.LT.OR P3, PT, R184, 0x11, P3 ;  /* 0x00000011b800780c */ /* 0x000fc40001f61670 */
[----:B------:R-:W-:Y:S02]  /*5da0*/  FMNMX.FTZ R0, R181, R0, !PT ;  /* 0x00000000b5007209 */ /* 0x000fe40007810000 */
[C---:B------:R-:W-:Y:S02]  /*5db0*/  ISETP.GT.AND P4, PT, R186.reuse, 0x19, P2 ;  /* 0x00000019ba00780c */ /* 0x040fe40001784270 */
[----:B------:R-:W-:Y:S01]  /*5dc0*/  ISETP.GT.AND P6, PT, R186, 0x18, P2 ;  /* 0x00000018ba00780c */ /* 0x000fe200017c4270 */
[----:B------:R-:W1:Y:S01]  /*5dd0*/  SHFL.BFLY PT, R153, R0, 0x2, 0x1f ;  /* 0x0c401f0000997f89 */ /* 0x000e6200000e0000 */
[----:B------:R-:W-:Y:S02]  /*5de0*/  ISETP.LT.OR P5, PT, R184, 0x12, P5 ;  /* 0x00000012b800780c */ /* 0x000fe40002fa1670 */
[----:B------:R-:W-:Y:S02]  /*5df0*/  FSEL R162, R162, -INF , !P3 ;  /* 0xff800000a2a27808 */ /* 0x000fe40005800000 */
[----:B------:R-:W-:-:S02]  /*5e00*/  ISETP.LT.OR P4, PT, R184, 0x1a, P4 ;  /* 0x0000001ab800780c */ /* 0x000fc40002781670 */
[----:B------:R-:W-:Y:S02]  /*5e10*/  ISETP.LT.OR P6, PT, R184, 0x19, P6 ;  /* 0x00000019b800780c */ /* 0x000fe400037c1670 */
[----:B------:R-:W-:Y:S02]  /*5e20*/  FSEL R163, R163, -INF , !P5 ;  /* 0xff800000a3a37808 */ /* 0x000fe40006800000 */
[----:B------:R-:W-:Y:S02]  /*5e30*/  FSEL R167, R167, -INF , !P4 ;  /* 0xff800000a7a77808 */ /* 0x000fe40006000000 */
[----:B------:R-:W-:Y:S02]  /*5e40*/  ISETP.GT.AND P3, PT, R186, 0x20, P2 ;  /* 0x00000020ba00780c */ /* 0x000fe40001764270 */
[----:B------:R-:W-:Y:S02]  /*5e50*/  FSEL R166, R166, -INF , !P6 ;  /* 0xff800000a6a67808 */ /* 0x000fe40007000000 */
[----:B------:R-:W-:-:S02]  /*5e60*/  ISETP.GT.AND P5, PT, R186, 0x21, P2 ;  /* 0x00000021ba00780c */ /* 0x000fc400017a4270 */
[----:B------:R-:W-:Y:S02]  /*5e70*/  ISETP.LT.OR P3, PT, R184, 0x21, P3 ;  /* 0x00000021b800780c */ /* 0x000fe40001f61670 */
[----:B------:R-:W-:Y:S02]  /*5e80*/  ISETP.GT.AND P6, PT, R186, 0x28, P2 ;  /* 0x00000028ba00780c */ /* 0x000fe400017c4270 */
[----:B------:R-:W-:Y:S02]  /*5e90*/  ISETP.LT.OR P5, PT, R184, 0x22, P5 ;  /* 0x00000022b800780c */ /* 0x000fe40002fa1670 */
[----:B-1----:R-:W-:Y:S02]  /*5ea0*/  FMNMX.FTZ R153, R0, R153, !PT ;  /* 0x0000009900997209 */ /* 0x002fe40007810000 */
[----:B------:R-:W-:Y:S02]  /*5eb0*/  FMNMX.FTZ R0, R154, R3, !PT ;  /* 0x000000039a007209 */ /* 0x000fe40007810000 */
[----:B------:R-:W-:Y:S01]  /*5ec0*/  FSEL R170, R170, -INF , !P3 ;  /* 0xff800000aaaa7808 */ /* 0x000fe20005800000 */
[----:B------:R-:W1:Y:S01]  /*5ed0*/  SHFL.BFLY PT, R152, R153, 0x1, 0x1f ;  /* 0x0c201f0099987f89 */ /* 0x000e6200000e0000 */
[----:B------:R-:W-:-:S02]  /*5ee0*/  ISETP.GT.AND P3, PT, R186, 0x29, P2 ;  /* 0x00000029ba00780c */ /* 0x000fc40001764270 */
[----:B------:R-:W-:Y:S02]  /*5ef0*/  FSEL R171, R171, -INF , !P5 ;  /* 0xff800000abab7808 */ /* 0x000fe40006800000 */
[----:B------:R-:W-:Y:S02]  /*5f00*/  ISETP.LT.OR P6, PT, R184, 0x29, P6 ;  /* 0x00000029b800780c */ /* 0x000fe400037c1670 */
[----:B------:R-:W-:Y:S02]  /*5f10*/  ISETP.GT.AND P5, PT, R186, 0x30, P2 ;  /* 0x00000030ba00780c */ /* 0x000fe400017a4270 */
[----:B------:R-:W-:Y:S02]  /*5f20*/  ISETP.LT.OR P3, PT, R184, 0x2a, P3 ;  /* 0x0000002ab800780c */ /* 0x000fe40001f61670 */
[----:B------:R-:W-:Y:S02]  /*5f30*/  FSEL R174, R174, -INF , !P6 ;  /* 0xff800000aeae7808 */ /* 0x000fe40007000000 */
[----:B------:R-:W-:-:S02]  /*5f40*/  ISETP.GT.AND P6, PT, R186, 0x31, P2 ;  /* 0x00000031ba00780c */ /* 0x000fc400017c4270 */
[----:B------:R-:W-:Y:S02]  /*5f50*/  FSEL R175, R175, -INF , !P3 ;  /* 0xff800000afaf7808 */ /* 0x000fe40005800000 */
[----:B------:R-:W-:Y:S02]  /*5f60*/  ISETP.LT.OR P5, PT, R184, 0x31, P5 ;  /* 0x00000031b800780c */ /* 0x000fe40002fa1670 */
[----:B------:R-:W-:Y:S02]  /*5f70*/  ISETP.GT.AND P3, PT, R186, 0x38, P2 ;  /* 0x00000038ba00780c */ /* 0x000fe40001764270 */
[----:B------:R-:W-:Y:S02]  /*5f80*/  ISETP.LT.OR P6, PT, R184, 0x32, P6 ;  /* 0x00000032b800780c */ /* 0x000fe400037c1670 */
[----:B------:R-:W-:Y:S02]  /*5f90*/  FSEL R178, R178, -INF , !P5 ;  /* 0xff800000b2b27808 */ /* 0x000fe40006800000 */
[----:B-1----:R-:W-:-:S02]  /*5fa0*/  FMNMX.FTZ R152, R153, R152, !PT ;  /* 0x0000009899987209 */ /* 0x002fc40007810000 */
[----:B------:R-:W-:Y:S02]  /*5fb0*/  FMNMX.FTZ R153, R155, R0, !PT ;  /* 0x000000009b997209 */ /* 0x000fe40007810000 */
[C---:B------:R-:W-:Y:S01]  /*5fc0*/  FSETP.NEU.FTZ.AND P4, PT, R152.reuse, -INF , PT ;  /* 0xff8000009800780b */ /* 0x040fe20003f9d000 */
[----:B------:R-:W-:Y:S01]  /*5fd0*/  FMUL.FTZ R187, R152, UR6 ;  /* 0x0000000698bb7c20 */ /* 0x000fe20008410000 */
[----:B------:R-:W-:Y:S02]  /*5fe0*/  FMNMX.FTZ R0, R158, R153, !PT ;  /* 0x000000999e007209 */ /* 0x000fe40007810000 */
[----:B------:R-:W-:Y:S02]  /*5ff0*/  ISETP.GT.AND P2, PT, R186, 0x39, P2 ;  /* 0x00000039ba00780c */ /* 0x000fe40001744270 */
[----:B------:R-:W-:Y:S02]  /*6000*/  FMNMX.FTZ R153, R159, R0, !PT ;  /* 0x000000009f997209 */ /* 0x000fe40007810000 */
[----:B------:R-:W-:-:S02]  /*6010*/  ISETP.LT.OR P3, PT, R184, 0x39, P3 ;  /* 0x00000039b800780c */ /* 0x000fc40001f61670 */
[----:B------:R-:W-:Y:S02]  /*6020*/  FMNMX.FTZ R0, R162, R153, !PT ;  /* 0x00000099a2007209 */ /* 0x000fe40007810000 */
[----:B------:R-:W-:Y:S02]  /*6030*/  FSEL R179, R179, -INF , !P6 ;  /* 0xff800000b3b37808 */ /* 0x000fe40007000000 */
[----:B------:R-:W-:Y:S02]  /*6040*/  FMNMX.FTZ R153, R163, R0, !PT ;  /* 0x00000000a3997209 */ /* 0x000fe40007810000 */
[----:B------:R-:W-:Y:S02]  /*6050*/  FSEL R0, R187, RZ, P4 ;  /* 0x000000ffbb007208 */ /* 0x000fe40002000000 */
[----:B------:R-:W-:Y:S02]  /*6060*/  FMNMX.FTZ R188, R166, R153, !PT ;  /* 0x00000099a6bc7209 */ /* 0x000fe40007810000 */
[----:B------:R-:W-:Y:S01]  /*6070*/  ISETP.LT.OR P2, PT, R184, 0x3a, P2 ;  /* 0x0000003ab800780c */ /* 0x000fe20001741670 */
[--C-:B------:R-:W-:Y:S01]  /*6080*/  FFMA.FTZ R153, R185, UR6, -R0.reuse ;  /* 0x00000006b9997c23 */ /* 0x100fe20008010800 */
[----:B------:R-:W-:Y:S01]  /*6090*/  FMNMX.FTZ R185, R167, R188, !PT ;  /* 0x000000bca7b97209 */ /* 0x000fe20007810000 */
[--C-:B------:R-:W-:Y:S01]  /*60a0*/  FFMA.FTZ R196, R2, UR6, -R0.reuse ;  /* 0x0000000602c47c23 */ /* 0x100fe20008010800 */
[----:B------:R-:W-:Y:S01]  /*60b0*/  FSEL R182, R182, -INF , !P3 ;  /* 0xff800000b6b67808 */ /* 0x000fe20005800000 */
[--C-:B------:R-:W-:Y:S01]  /*60c0*/  FFMA.FTZ R198, R156, UR6, -R0.reuse ;  /* 0x000000069cc67c23 */ /* 0x100fe20008010800 */
[----:B------:R-:W-:Y:S01]  /*60d0*/  FMNMX.FTZ R188, R170, R185, !PT ;  /* 0x000000b9aabc7209 */ /* 0x000fe20007810000 */
[--C-:B------:R-:W-:Y:S01]  /*60e0*/  FFMA.FTZ R192, R160, UR6, -R0.reuse ;  /* 0x00000006a0c07c23 */ /* 0x100fe20008010800 */
[----:B------:R-:W-:Y:S01]  /*60f0*/  FSEL R183, R183, -INF , !P2 ;  /* 0xff800000b7b77808 */ /* 0x000fe20005000000 */
[--C-:B------:R-:W-:Y:S01]  /*6100*/  FFMA.FTZ R157, R157, UR6, -R0.reuse ;  /* 0x000000069d9d7c23 */ /* 0x100fe20008010800 */
[----:B------:R-:W-:Y:S01]  /*6110*/  FMNMX.FTZ R185, R171, R188, !PT ;  /* 0x000000bcabb97209 */ /* 0x000fe20007810000 */
[--C-:B------:R-:W-:Y:S01]  /*6120*/  FFMA.FTZ R161, R161, UR6, -R0.reuse ;  /* 0x00000006a1a17c23 */ /* 0x100fe20008010800 */
[----:B------:R-:W-:Y:S01]  /*6130*/  FSEL R187, R152, RZ, P4 ;  /* 0x000000ff98bb7208 */ /* 0x000fe20002000000 */
[--C-:B------:R-:W-:Y:S01]  /*6140*/  FFMA.FTZ R194, R164, UR6, -R0.reuse ;  /* 0x00000006a4c27c23 */ /* 0x100fe20008010800 */
[----:B------:R-:W-:Y:S01]  /*6150*/  FMNMX.FTZ R2, R174, R185, !PT ;  /* 0x000000b9ae027209 */ /* 0x000fe20007810000 */
[--C-:B------:R-:W-:Y:S01]  /*6160*/  FFMA.FTZ R165, R165, UR6, -R0.reuse ;  /* 0x00000006a5a57c23 */ /* 0x100fe20008010800 */
[----:B------:R-:W-:Y:S01]  /*6170*/  FFMA.FTZ R188, R168, UR6, -R0 ;  /* 0x00000006a8bc7c23 */ /* 0x000fe20008010800 */
[----:B------:R-:W-:Y:S01]  /*6180*/  FADD.FTZ R187, -R187, R4 ;  /* 0x00000004bbbb7221 */ /* 0x000fe20000010100 */
[----:B------:R-:W-:Y:S01]  /*6190*/  FMNMX.FTZ R185, R175, R2, !PT ;  /* 0x00000002afb97209 */ /* 0x000fe20007810000 */
[--C-:B------:R-:W-:Y:S01]  /*61a0*/  FFMA.FTZ R169, R169, UR6, -R0.reuse ;  /* 0x00000006a9a97c23 */ /* 0x100fe20008010800 */
[--C-:B------:R-:W-:Y:S01]  /*61b0*/  FFMA.FTZ R190, R172, UR6, -R0.reuse ;  /* 0x00000006acbe7c23 */ /* 0x100fe20008010800 */
[----:B------:R-:W-:Y:S01]  /*61c0*/  FMUL.FTZ R187, R187, UR6 ;  /* 0x00000006bbbb7c20 */ /* 0x000fe20008410000 */
[----:B------:R-:W-:Y:S01]  /*61d0*/  FMNMX.FTZ R2, R178, R185, !PT ;  /* 0x000000b9b2027209 */ /* 0x000fe20007810000 */
[--C-:B------:R-:W-:Y:S01]  /*61e0*/  FFMA.FTZ R173, R173, UR6, -R0.reuse ;  /* 0x00000006adad7c23 */ /* 0x100fe20008010800 */
[--C-:B------:R-:W-:Y:S01]  /*61f0*/  FFMA.FTZ R184, R176, UR6, -R0.reuse ;  /* 0x00000006b0b87c23 */ /* 0x100fe20008010800 */
[--C-:B------:R-:W-:Y:S01]  /*6200*/  FFMA.FTZ R177, R177, UR6, -R0.reuse ;  /* 0x00000006b1b17c23 */ /* 0x100fe20008010800 */
[----:B------:R-:W-:Y:S01]  /*6210*/  FMNMX.FTZ R185, R179, R2, !PT ;  /* 0x00000002b3b97209 */ /* 0x000fe20007810000 */
[--C-:B------:R-:W-:Y:S01]  /*6220*/  FFMA.FTZ R186, R180, UR6, -R0.reuse ;  /* 0x00000006b4ba7c23 */ /* 0x100fe20008010800 */
[----:B------:R-:W-:Y:S01]  /*6230*/  FFMA.FTZ R181, R181, UR6, -R0 ;  /* 0x00000006b5b57c23 */ /* 0x000fe20008010800 */
[----:B------:R-:W-:Y:S01]  /*6240*/  MUFU.EX2 R153, R153 ;  /* 0x0000009900997308 */ /* 0x000fe20000000800 */
[----:B------:R-:W-:-:S04]  /*6250*/  FMNMX.FTZ R2, R182, R185, !PT ;  /* 0x000000b9b6027209 */ /* 0x000fc80007810000 */
[----:B------:R-:W-:-:S03]  /*6260*/  FMNMX.FTZ R2, R183, R2, !PT ;  /* 0x00000002b7027209 */ /* 0x000fc60007810000 */
[----:B------:R-:W1:Y:S02]  /*6270*/  MUFU.EX2 R0, R187 ;  /* 0x000000bb00007308 */ /* 0x000e640000000800 */
[----:B------:R-:W2:Y:S06]  /*6280*/  SHFL.BFLY PT, R185, R2, 0x2, 0x1f ;  /* 0x0c401f0002b97f89 */ /* 0x000eac00000e0000 */
[----:B------:R-:W3:Y:S08]  /*6290*/  MUFU.EX2 R196, R196 ;  /* 0x000000c400c47308 */ /* 0x000ef00000000800 */
[----:B------:R-:W4:Y:S08]  /*62a0*/  MUFU.EX2 R198, R198 ;  /* 0x000000c600c67308 */ /* 0x000f300000000800 */
[----:B------:R-:W5:Y:S01]  /*62b0*/  MUFU.EX2 R157, R157 ;  /* 0x0000009d009d7308 */ /* 0x000f620000000800 */
[----:B--2---:R-:W-:-:S05]  /*62c0*/  FMNMX.FTZ R185, R2, R185, !PT ;  /* 0x000000b902b97209 */ /* 0x004fca0007810000 */
[----:B------:R-:W2:Y:S02]  /*62d0*/  SHFL.BFLY PT, R156, R185, 0x1, 0x1f ;  /* 0x0c201f00b99c7f89 */ /* 0x000ea400000e0000 */
[----:B------:R-:W5:Y:S08]  /*62e0*/  MUFU.EX2 R192, R192 ;  /* 0x000000c000c07308 */ /* 0x000f700000000800 */
[----:B------:R-:W5:Y:S08]  /*62f0*/  MUFU.EX2 R161, R161 ;  /* 0x000000a100a17308 */ /* 0x000f700000000800 */
[----:B------:R-:W-:Y:S01]  /*6300*/  MUFU.EX2 R194, R194 ;  /* 0x000000c200c27308 */ /* 0x000fe20000000800 */
[----:B--2---:R-:W-:-:S07]  /*6310*/  FMNMX.FTZ R156, R185, R156, !PT ;  /* 0x0000009cb99c7209 */ /* 0x004fce0007810000 */
[----:B------:R-:W-:Y:S01]  /*6320*/  MUFU.EX2 R165, R165 ;  /* 0x000000a500a57308 */ /* 0x000fe20000000800 */
[C---:B------:R-:W-:Y:S01]  /*6330*/  FSETP.NEU.FTZ.AND P2, PT, R156.reuse, -INF , PT ;  /* 0xff8000009c00780b */ /* 0x040fe20003f5d000 */
[----:B------:R-:W-:-:S03]  /*6340*/  FMUL.FTZ R160, R156, UR6 ;  /* 0x000000069ca07c20 */ /* 0x000fc60008410000 */
[----:B------:R-:W-:-:S03]  /*6350*/  FSEL R2, R156, RZ, P2 ;  /* 0x000000ff9c027208 */ /* 0x000fc60001000000 */
[----:B------:R-:W-:Y:S01]  /*6360*/  MUFU.EX2 R188, R188 ;  /* 0x000000bc00bc7308 */ /* 0x000fe20000000800 */
[----:B------:R-:W-:Y:S02]  /*6370*/  FSEL R160, R160, RZ, P2 ;  /* 0x000000ffa0a07208 */ /* 0x000fe40001000000 */
[----:B------:R-:W-:Y:S01]  /*6380*/  ISETP.GT.AND P2, PT, R23, UR41, PT ;  /* 0x0000002917007c0c */ /* 0x000fe2000bf44270 */
[----:B------:R-:W-:Y:S01]  /*6390*/  FADD.FTZ R2, -R2, R3 ;  /* 0x0000000302027221 */ /* 0x000fe20000010100 */
[----:B-1----:R-:W-:Y:S01]  /*63a0*/  FFMA.FTZ R3, R0, R20, R153 ;  /* 0x0000001400037223 */ /* 0x002fe20000010099 */
[--C-:B------:R-:W-:Y:S01]  /*63b0*/  FFMA.FTZ R197, R154, UR6, -R160.reuse ;  /* 0x000000069ac57c23 */ /* 0x100fe200080108a0 */
[--C-:B------:R-:W-:Y:S01]  /*63c0*/  FFMA.FTZ R4, R155, UR6, -R160.reuse ;  /* 0x000000069b047c23 */ /* 0x100fe200080108a0 */
[----:B------:R-:W-:Y:S01]  /*63d0*/  FMUL.FTZ R2, R2, UR6 ;  /* 0x0000000602027c20 */ /* 0x000fe20008410000 */
[--C-:B------:R-:W-:Y:S01]  /*63e0*/  FFMA.FTZ R199, R158, UR6, -R160.reuse ;  /* 0x000000069ec77c23 */ /* 0x100fe200080108a0 */
[--C-:B------:R-:W-:Y:S01]  /*63f0*/  FFMA.FTZ R154, R159, UR6, -R160.reuse ;  /* 0x000000069f9a7c23 */ /* 0x100fe200080108a0 */
[--C-:B------:R-:W-:Y:S01]  /*6400*/  FFMA.FTZ R193, R162, UR6, -R160.reuse ;  /* 0x00000006a2c17c23 */ /* 0x100fe200080108a0 */
[----:B------:R-:W-:Y:S01]  /*6410*/  MUFU.EX2 R197, R197 ;  /* 0x000000c500c57308 */ /* 0x000fe20000000800 */
[----:B---3--:R-:W-:Y:S01]  /*6420*/  FADD.FTZ R3, R196, R3 ;  /* 0x00000003c4037221 */ /* 0x008fe20000010000 */
[--C-:B------:R-:W-:Y:S01]  /*6430*/  FFMA.FTZ R158, R163, UR6, -R160.reuse ;  /* 0x00000006a39e7c23 */ /* 0x100fe200080108a0 */
[--C-:B------:R-:W-:Y:S01]  /*6440*/  FFMA.FTZ R195, R166, UR6, -R160.reuse ;  /* 0x00000006a6c37c23 */ /* 0x100fe200080108a0 */
[--C-:B------:R-:W-:Y:S01]  /*6450*/  FFMA.FTZ R162, R167, UR6, -R160.reuse ;  /* 0x00000006a7a27c23 */ /* 0x100fe200080108a0 */
[----:B----4-:R-:W-:Y:S01]  /*6460*/  FADD.FTZ R20, R198, R3 ;  /* 0x00000003c6147221 */ /* 0x010fe20000010000 */
[--C-:B------:R-:W-:Y:S01]  /*6470*/  FFMA.FTZ R189, R170, UR6, -R160.reuse ;  /* 0x00000006aabd7c23 */ /* 0x100fe200080108a0 */
[----:B------:R-:W-:Y:S01]  /*6480*/  FFMA.FTZ R164, R171, UR6, -R160 ;  /* 0x00000006aba47c23 */ /* 0x000fe200080108a0 */
[----:B------:R-:W1:Y:S01]  /*6490*/  MUFU.EX2 R2, R2 ;  /* 0x0000000200027308 */ /* 0x000e620000000800 */
[----:B-----5:R-:W-:Y:S01]  /*64a0*/  FADD.FTZ R3, R157, R20 ;  /* 0x000000149d037221 */ /* 0x020fe20000010000 */
[--C-:B------:R-:W-:Y:S01]  /*64b0*/  FFMA.FTZ R191, R174, UR6, -R160.reuse ;  /* 0x00000006aebf7c23 */ /* 0x100fe200080108a0 */
[--C-:B------:R-:W-:Y:S01]  /*64c0*/  FFMA.FTZ R185, R178, UR6, -R160.reuse ;  /* 0x00000006b2b97c23 */ /* 0x100fe200080108a0 */
[--C-:B------:R-:W-:Y:S01]  /*64d0*/  FFMA.FTZ R179, R179, UR6, -R160.reuse ;  /* 0x00000006b3b37c23 */ /* 0x100fe200080108a0 */
[----:B------:R-:W-:Y:S01]  /*64e0*/  FADD.FTZ R166, R192, R3 ;  /* 0x00000003c0a67221 */ /* 0x000fe20000010000 */
[----:B------:R-:W-:Y:S01]  /*64f0*/  FFMA.FTZ R182, R182, UR6, -R160 ;  /* 0x00000006b6b67c23 */ /* 0x000fe200080108a0 */
[----:B------:R-:W-:Y:S01]  /*6500*/  MOV R155, UR10 ;  /* 0x0000000a009b7c02 */ /* 0x000fe20008000f00 */
[----:B------:R-:W2:Y:S01]  /*6510*/  MUFU.EX2 R4, R4 ;  /* 0x0000000400047308 */ /* 0x000ea20000000800 */
[----:B------:R-:W-:Y:S01]  /*6520*/  F2FP.BF16.F32.PACK_AB R196, R196, R153 ;  /* 0x00000099c4c4723e */ /* 0x000fe200000010ff */
[----:B------:R-:W-:Y:S01]  /*6530*/  VIADD R23, R23, 0xffffffff ;  /* 0xffffffff17177836 */ /* 0x000fe20000000000 */
[----:B------:R-:W-:Y:S01]  /*6540*/  F2FP.BF16.F32.PACK_AB R198, R157, R198 ;  /* 0x000000c69dc6723e */ /* 0x000fe200000010ff */
[----:B------:R-:W-:Y:S01]  /*6550*/  @!P1 VIADD R155, R155, 0x30860 ;  /* 0x000308609b9b9836 */ /* 0x000fe20000000000 */
[----:B------:R-:W-:-:S03]  /*6560*/  F2FP.BF16.F32.PACK_AB R192, R161, R192 ;  /* 0x000000c0a1c0723e */ /* 0x000fc600000010ff */
[----:B------:R-:W3:Y:S01]  /*6570*/  MUFU.EX2 R199, R199 ;  /* 0x000000c700c77308 */ /* 0x000ee20000000800 */
[----:B-1----:R-:W-:Y:S01]  /*6580*/  FFMA.FTZ R7, R2, R7, R197 ;  /* 0x0000000702077223 */ /* 0x002fe200000100c5 */
[----:B------:R-:W-:-:S04]  /*6590*/  @!P1 PRMT R155, RZ, 0x654, R155 ;  /* 0x00000654ff9b9816 */ /* 0x000fc8000000009b */
[----:B------:R1:W-:Y:S02]  /*65a0*/  @!P1 SYNCS.ARRIVE.TRANS64.RED.A1T0 RZ, [R155+URZ], RZ ;  /* 0x000000ff9bff99a7 */ /* 0x0003e4000810043f */
[----:B------:R-:W4:Y:S01]  /*65b0*/  MUFU.EX2 R154, R154 ;  /* 0x0000009a009a7308 */ /* 0x000f220000000800 */
[C---:B--2---:R-:W-:Y:S01]  /*65c0*/  FADD.FTZ R20, R4.reuse, R7 ;  /* 0x0000000704147221 */ /* 0x044fe20000010000 */
[----:B------:R-:W-:Y:S01]  /*65d0*/  FADD.FTZ R7, R161, R166 ;  /* 0x000000a6a1077221 */ /* 0x000fe20000010000 */
[--C-:B------:R-:W-:Y:S01]  /*65e0*/  FFMA.FTZ R166, R175, UR6, -R160.reuse ;  /* 0x00000006afa67c23 */ /* 0x100fe200080108a0 */
[----:B------:R-:W-:Y:S01]  /*65f0*/  FFMA.FTZ R160, R183, UR6, -R160 ;  /* 0x00000006b7a07c23 */ /* 0x000fe200080108a0 */
[----:B------:R-:W-:Y:S01]  /*6600*/  F2FP.BF16.F32.PACK_AB R197, R4, R197 ;  /* 0x000000c504c5723e */ /* 0x000fe200000010ff */
[----:B------:R-:W-:Y:S01]  /*6610*/  FADD.FTZ R168, R194, R7 ;  /* 0x00000007c2a87221 */ /* 0x000fe20000010000 */
[----:B------:R-:W-:Y:S01]  /*6620*/  F2FP.BF16.F32.PACK_AB R194, R165, R194 ;  /* 0x000000c2a5c2723e */ /* 0x000fe200000010ff */
[----:B------:R-:W2:Y:S01]  /*6630*/  MUFU.EX2 R193, R193 ;  /* 0x000000c100c17308 */ /* 0x000ea20000000800 */
[----:B---3--:R-:W-:Y:S01]  /*6640*/  FADD.FTZ R3, R199, R20 ;  /* 0x00000014c7037221 */ /* 0x008fe20000010000 */
[----:B------:R-:W-:Y:S01]  /*6650*/  FADD.FTZ R7, R165, R168 ;  /* 0x000000a8a5077221 */ /* 0x000fe20000010000 */
[----:B------:R-:W-:-:S03]  /*6660*/  IMAD.MOV.U32 R4, RZ, RZ, R152 ;  /* 0x000000ffff047224 */ /* 0x000fc600078e0098 */
[----:B------:R-:W-:Y:S02]  /*6670*/  FADD.FTZ R168, R188, R7 ;  /* 0x00000007bca87221 */ /* 0x000fe40000010000 */
[----:B------:R-:W3:Y:S01]  /*6680*/  MUFU.EX2 R158, R158 ;  /* 0x0000009e009e7308 */ /* 0x000ee20000000800 */
[C---:B----4-:R-:W-:Y:S01]  /*6690*/  FADD.FTZ R20, R154.reuse, R3 ;  /* 0x000000039a147221 */ /* 0x050fe20000010000 */
[----:B------:R-:W-:-:S06]  /*66a0*/  F2FP.BF16.F32.PACK_AB R199, R154, R199 ;  /* 0x000000c79ac7723e */ /* 0x000fcc00000010ff */
[----:B------:R-:W4:Y:S01]  /*66b0*/  MUFU.EX2 R195, R195 ;  /* 0x000000c300c37308 */ /* 0x000f220000000800 */
[----:B--2---:R-:W-:-:S07]  /*66c0*/  FADD.FTZ R3, R193, R20 ;  /* 0x00000014c1037221 */ /* 0x004fce0000010000 */
[----:B------:R-:W2:Y:S01]  /*66d0*/  MUFU.EX2 R169, R169 ;  /* 0x000000a900a97308 */ /* 0x000ea20000000800 */
[C---:B---3--:R-:W-:Y:S01]  /*66e0*/  FADD.FTZ R20, R158.reuse, R3 ;  /* 0x000000039e147221 */ /* 0x048fe20000010000 */
[----:B------:R-:W-:-:S06]  /*66f0*/  F2FP.BF16.F32.PACK_AB R193, R158, R193 ;  /* 0x000000c19ec1723e */ /* 0x000fcc00000010ff */
[----:B------:R-:W3:Y:S01]  /*6700*/  MUFU.EX2 R162, R162 ;  /* 0x000000a200a27308 */ /* 0x000ee20000000800 */
[----:B----4-:R-:W-:-:S07]  /*6710*/  FADD.FTZ R3, R195, R20 ;  /* 0x00000014c3037221 */ /* 0x010fce0000010000 */
[----:B------:R-:W4:Y:S01]  /*6720*/  MUFU.EX2 R190, R190 ;  /* 0x000000be00be7308 */ /* 0x000f220000000800 */
[C---:B--2---:R-:W-:Y:S01]  /*6730*/  FADD.FTZ R7, R169.reuse, R168 ;  /* 0x000000a8a9077221 */ /* 0x044fe20000010000 */
[----:B------:R-:W-:-:S06]  /*6740*/  F2FP.BF16.F32.PACK_AB R188, R169, R188 ;  /* 0x000000bca9bc723e */ /* 0x000fcc00000010ff */
[----:B------:R-:W2:Y:S01]  /*6750*/  MUFU.EX2 R189, R189 ;  /* 0x000000bd00bd7308 */ /* 0x000ea20000000800 */
[C---:B---3--:R-:W-:Y:S01]  /*6760*/  FADD.FTZ R20, R162.reuse, R3 ;  /* 0x00000003a2147221 */ /* 0x048fe20000010000 */
[----:B------:R-:W-:-:S06]  /*6770*/  F2FP.BF16.F32.PACK_AB R195, R162, R195 ;  /* 0x000000c3a2c3723e */ /* 0x000fcc00000010ff */
[----:B------:R-:W3:Y:S01]  /*6780*/  MUFU.EX2 R173, R173 ;  /* 0x000000ad00ad7308 */ /* 0x000ee20000000800 */
[----:B----4-:R-:W-:-:S07]  /*6790*/  FADD.FTZ R168, R190, R7 ;  /* 0x00000007bea87221 */ /* 0x010fce0000010000 */
[----:B------:R-:W4:Y:S01]  /*67a0*/  MUFU.EX2 R164, R164 ;  /* 0x000000a400a47308 */ /* 0x000f220000000800 */
[----:B--2---:R-:W-:-:S07]  /*67b0*/  FADD.FTZ R3, R189, R20 ;  /* 0x00000014bd037221 */ /* 0x004fce0000010000 */
[----:B------:R-:W2:Y:S01]  /*67c0*/  MUFU.EX2 R184, R184 ;  /* 0x000000b800b87308 */ /* 0x000ea20000000800 */
[C---:B---3--:R-:W-:Y:S01]  /*67d0*/  FADD.FTZ R7, R173.reuse, R168 ;  /* 0x000000a8ad077221 */ /* 0x048fe20000010000 */
[----:B------:R-:W-:-:S06]  /*67e0*/  F2FP.BF16.F32.PACK_AB R190, R173, R190 ;  /* 0x000000beadbe723e */ /* 0x000fcc00000010ff */
[----:B------:R-:W3:Y:S01]  /*67f0*/  MUFU.EX2 R191, R191 ;  /* 0x000000bf00bf7308 */ /* 0x000ee20000000800 */
[C---:B----4-:R-:W-:Y:S01]  /*6800*/  FADD.FTZ R20, R164.reuse, R3 ;  /* 0x00000003a4147221 */ /* 0x050fe20000010000 */
[----:B------:R-:W-:-:S06]  /*6810*/  F2FP.BF16.F32.PACK_AB R189, R164, R189 ;  /* 0x000000bda4bd723e */ /* 0x000fcc00000010ff */
[----:B------:R-:W4:Y:S01]  /*6820*/  MUFU.EX2 R177, R177 ;  /* 0x000000b100b17308 */ /* 0x000f220000000800 */
[----:B--2---:R-:W-:-:S07]  /*6830*/  FADD.FTZ R168, R184, R7 ;  /* 0x00000007b8a87221 */ /* 0x004fce0000010000 */
[----:B------:R-:W2:Y:S01]  /*6840*/  MUFU.EX2 R166, R166 ;  /* 0x000000a600a67308 */ /* 0x000ea20000000800 */
[----:B---3--:R-:W-:-:S07]  /*6850*/  FADD.FTZ R3, R191, R20 ;  /* 0x00000014bf037221 */ /* 0x008fce0000010000 */
[----:B------:R-:W3:Y:S01]  /*6860*/  MUFU.EX2 R185, R185 ;  /* 0x000000b900b97308 */ /* 0x000ee20000000800 */
[C---:B----4-:R-:W-:Y:S01]  /*6870*/  FADD.FTZ R7, R177.reuse, R168 ;  /* 0x000000a8b1077221 */ /* 0x050fe20000010000 */
[----:B------:R-:W-:-:S06]  /*6880*/  F2FP.BF16.F32.PACK_AB R184, R177, R184 ;  /* 0x000000b8b1b8723e */ /* 0x000fcc00000010ff */
[----:B------:R-:W4:Y:S01]  /*6890*/  MUFU.EX2 R179, R179 ;  /* 0x000000b300b37308 */ /* 0x000f220000000800 */
[C---:B--2---:R-:W-:Y:S01]  /*68a0*/  FADD.FTZ R168, R166.reuse, R3 ;  /* 0x00000003a6a87221 */ /* 0x044fe20000010000 */
[----:B------:R-:W-:Y:S01]  /*68b0*/  F2FP.BF16.F32.PACK_AB R191, R166, R191 ;  /* 0x000000bfa6bf723e */ /* 0x000fe200000010ff */
[----:B------:R-:W-:-:S05]  /*68c0*/  IMAD.MOV.U32 R3, RZ, RZ, R156 ;  /* 0x000000ffff037224 */ /* 0x000fca00078e009c */
[----:B------:R-:W2:Y:S01]  /*68d0*/  MUFU.EX2 R186, R186 ;  /* 0x000000ba00ba7308 */ /* 0x000ea20000000800 */
[----:B---3--:R-:W-:-:S07]  /*68e0*/  FADD.FTZ R168, R185, R168 ;  /* 0x000000a8b9a87221 */ /* 0x008fce0000010000 */
[----:B------:R-:W3:Y:S01]  /*68f0*/  MUFU.EX2 R187, R182 ;  /* 0x000000b600bb7308 */ /* 0x000ee20000000800 */
[C---:B----4-:R-:W-:Y:S01]  /*6900*/  FADD.FTZ R168, R179.reuse, R168 ;  /* 0x000000a8b3a87221 */ /* 0x050fe20000010000 */
[----:B------:R-:W-:-:S06]  /*6910*/  F2FP.BF16.F32.PACK_AB R185, R179, R185 ;  /* 0x000000b9b3b9723e */ /* 0x000fcc00000010ff */
[----:B------:R-:W4:Y:S01]  /*6920*/  MUFU.EX2 R181, R181 ;  /* 0x000000b500b57308 */ /* 0x000f220000000800 */
[----:B--2---:R-:W-:-:S07]  /*6930*/  FADD.FTZ R20, R186, R7 ;  /* 0x00000007ba147221 */ /* 0x004fce0000010000 */
[----:B------:R-:W2:Y:S01]  /*6940*/  MUFU.EX2 R160, R160 ;  /* 0x000000a000a07308 */ /* 0x000ea20000000800 */
[----:B---3--:R-:W-:Y:S01]  /*6950*/  FADD.FTZ R168, R187, R168 ;  /* 0x000000a8bba87221 */ /* 0x008fe20000010000 */
[C---:B----4-:R-:W-:Y:S01]  /*6960*/  FADD.FTZ R20, R181.reuse, R20 ;  /* 0x00000014b5147221 */ /* 0x050fe20000010000 */
[----:B------:R-:W-:Y:S02]  /*6970*/  F2FP.BF16.F32.PACK_AB R186, R181, R186 ;  /* 0x000000bab5ba723e */ /* 0x000fe400000010ff */
[C---:B--2---:R-:W-:Y:S01]  /*6980*/  FADD.FTZ R7, R160.reuse, R168 ;  /* 0x000000a8a0077221 */ /* 0x044fe20000010000 */
[----:B------:R-:W-:Y:S01]  /*6990*/  F2FP.BF16.F32.PACK_AB R187, R160, R187 ;  /* 0x000000bba0bb723e */ /* 0x000fe200000010ff */
[----:B-1----:R-:W-:Y:S06]  /*69a0*/  @P2 BRA `(.L_x_935) ;  /* 0xffffffd800482947 */ /* 0x002fec000383ffff */
[----:B------:R-:W-:Y:S01]  /*69b0*/  IMAD.MOV.U32 R3, RZ, RZ, R156 ;  /* 0x000000ffff037224 */ /* 0x000fe200078e009c */
[----:B------:R-:W-:Y:S01]  /*69c0*/  UMOV UR36, UR7 ;  /* 0x0000000700247c82 */ /* 0x000fe20008000000 */
[----:B------:R-:W-:Y:S01]  /*69d0*/  IMAD.MOV.U32 R4, RZ, RZ, R152 ;  /* 0x000000ffff047224 */ /* 0x000fe200078e0098 */
[----:B------:R-:W-:-:S06]  /*69e0*/  UMOV UR46, UR40 ;  /* 0x00000028002e7c82 */ /* 0x000fcc0008000000 */
.L_x_918:
[----:B------:R-:W-:Y:S01]  /*69f0*/  ULDC UR7, c[0x0][0x9e4] ;  /* 0x0002790000077ab9 */ /* 0x000fe20000000800 */
[----:B------:R-:W-:Y:S02]  /*6a00*/  UIADD3 UR22, UR61, -UR22, URZ ;  /* 0x800000163d167290 */ /* 0x000fe4000fffe03f */
[----:B------:R-:W-:-:S06]  /*6a10*/  UISETP.GE.AND UP0, UPT, UR7, 0x1, UPT ;  /* 0x000000010700788c */ /* 0x000fcc000bf06270 */
[----:B------:R-:W-:-:S13]  /*6a20*/  PLOP3.LUT P6, PT, PT, PT, UP0, 0x80, 0x0 ;  /* 0x000000000000781c */ /* 0x000fda0003fcf008 */
[----:B------:R-:W-:Y:S05]  /*6a30*/  @!P6 BRA `(.L_x_936) ;  /* 0x000000000044e947 */ /* 0x000fea0003800000 */
        /* <DEDUP_REMOVED lines=10> */
.L_x_937:
[----:B------:R-:W-:-:S11]  /*6ae0*/  UISETP.NE.AND UP0, UPT, UR7, 0x1, UPT ;  /* 0x000000010700788c */ /* 0x000fd6000bf05270 */
[----:B------:R-:W-:Y:S02]  /*6af0*/  @UP0 ULDC.64 UR10, c[0x0][0x9e8] ;  /* 0x00027a00000a0ab9 */ /* 0x000fe40000000a00 */
[----:B------:R-:W-:-:S04]  /*6b00*/  UIMAD.WIDE.U32 UR14, UR61, UR10, URZ ;  /* 0x0000000a3d0e72a5 */ /* 0x000fc8000f8e003f */
[----:B------:R-:W-:-:S12]  /*6b10*/  @UP0 USHF.R.U32.HI UR61, URZ, UR11, UR15 ;  /* 0x0000000b3f3d0299 */ /* 0x000fd8000801160f */
.L_x_938:
[----:B------:R-:W-:-:S04]  /*6b20*/  UIMAD UR7, UR61, UR7, URZ ;  /* 0x000000073d0772a4 */ /* 0x000fc8000f8e023f */
[----:B------:R-:W-:-:S04]  /*6b30*/  UISETP.LT.AND UP0, UPT, UR22, UR7, UPT ;  /* 0x000000071600728c */ /* 0x000fc8000bf01270 */
[----:B------:R-:W-:-:S12]  /*6b40*/  USEL UR22, UR22, UR7, !UP0 ;  /* 0x0000000716167287 */ /* 0x000fd8000c000000 */
.L_x_936:
[----:B------:R-:W-:-:S04]  /*6b50*/  UIADD3 UR22, UR22, 0x3f, URZ ;  /* 0x0000003f16167890 */ /* 0x000fc8000fffe03f */
[----:B------:R-:W-:-:S04]  /*6b60*/  USHF.R.S32.HI UR7, URZ, 0x1f, UR22 ;  /* 0x0000001f3f077899 */ /* 0x000fc80008011416 */
[----:B------:R-:W-:-:S04]  /*6b70*/  ULEA.HI UR7, UR7, UR22, URZ, 0x6 ;  /* 0x0000001607077291 */ /* 0x000fc8000f8f303f */
[----:B------:R-:W-:-:S04]  /*6b80*/  USHF.R.S32.HI UR7, URZ, 0x6, UR7 ;  /* 0x000000063f077899 */ /* 0x000fc80008011407 */
[----:B------:R-:W-:-:S04]  /*6b90*/  UISETP.LT.AND UP0, UPT, UR60, UR7, UPT ;  /* 0x000000073c00728c */ /* 0x000fc8000bf01270 */
[----:B------:R-:W-:-:S06]  /*6ba0*/  USEL UR40, UR60, UR7, !UP0 ;  /* 0x000000073c287287 */ /* 0x000fcc000c000000 */
[----:B------:R-:W-:-:S13]  /*6bb0*/  ISETP.GE.AND P2, PT, R23, UR40, PT ;  /* 0x0000002817007c0c */ /* 0x000fda000bf46270 */
[----:B------:R-:W-:Y:S05]  /*6bc0*/  @!P2 BRA `(.L_x_939) ;  /* 0x0000001c002ca947 */ /* 0x000fea0003800000 */
[----:B------:R-:W-:Y:S01]  /*6bd0*/  IMAD.MOV.U32 R214, RZ, RZ, R3 ;  /* 0x000000ffffd67224 */ /* 0x000fe200078e0003 */
[----:B------:R-:W-:Y:S01]  /*6be0*/  UMOV UR39, UR46 ;  /* 0x0000002e00277c82 */ /* 0x000fe20008000000 */
[----:B------:R-:W-:Y:S01]  /*6bf0*/  IMAD.MOV.U32 R215, RZ, RZ, R4 ;  /* 0x000000ffffd77224 */ /* 0x000fe200078e0004 */
[----:B------:R-:W-:Y:S01]  /*6c00*/  UMOV UR7, UR36 ;  /* 0x0000002400077c82 */ /* 0x000fe20008000000 */
[----:B------:R-:W-:-:S05]  /*6c10*/  ULDC UR41, c[0x0][0x988] ;  /* 0x0002620000297ab9 */ /* 0x000fca0000000800 */
.L_x_948:
[----:B------:R-:W-:-:S04]  /*6c20*/  UIADD3 UR36, UR7, 0x1, URZ ;  /* 0x0000000107247890 */ /* 0x000fc8000fffe03f */
[----:B------:R-:W-:-:S04]  /*6c30*/  UISETP.NE.AND UP0, UPT, UR36, 0x2, UPT ;  /* 0x000000022400788c */ /* 0x000fc8000bf05270 */
[----:B------:R-:W-:Y:S02]  /*6c40*/  USEL UR46, URZ, 0x1, UP0 ;  /* 0x000000013f2e7887 */ /* 0x000fe40008000000 */
[----:B------:R-:W-:Y:S02]  /*6c50*/  USEL UR36, UR36, URZ, UP0 ;  /* 0x0000003f24247287 */ /* 0x000fe40008000000 */
[----:B------:R-:W-:Y:S01]  /*6c60*/  ULOP3.LUT UR46, UR39, UR46, URZ, 0x3c, !UPT ;  /* 0x0000002e272e7292 */ /* 0x000fe2000f8e3c3f */
[----:B------:R-:W-:Y:S11]  /*6c70*/  @!P0 BRA `(.L_x_940) ;  /* 0x0000000000048947 */ /* 0x000ff60003800000 */
[----:B------:R-:W-:Y:S01]  /*6c80*/  BPT.TRAP 0x1 ;  /* 0x000000040000795c */ /* 0x000fe20000300000 */
.L_x_940:
[----:B------:R-:W-:Y:S01]  /*6c90*/  ULEA UR6, UR36, UR38, 0x3 ;  /* 0x0000002624067291 */ /* 0x000fe2000f8e183f */
[----:B------:R-:W-:-:S04]  /*6ca0*/  MOV R3, UR46 ;  /* 0x0000002e00037c02 */ /* 0x000fc80008000f00 */
[----:B------:R-:W-:-:S04]  /*6cb0*/  SHF.L.U32 R3, R3, 0x1f, RZ ;  /* 0x0000001f03037819 */ /* 0x000fc800000006ff */
[----:B------:R1:W2:Y:S01]  /*6cc0*/  SYNCS.PHASECHK.TRANS64.TRYWAIT P2, [UR6+0x30830], R3 ;  /* 0x03083003ff0075a7 */ /* 0x0002a20008040146 */
[----:B------:R-:W-:Y:S05]  /*6cd0*/  @!P0 BRA `(.L_x_941) ;  /* 0x0000000000048947 */ /* 0x000fea0003800000 */
[----:B------:R-:W-:Y:S01]  /*6ce0*/  BPT.TRAP 0x1 ;  /* 0x000000040000795c */ /* 0x000fe20000300000 */
.L_x_941:
[----:B--2---:R-:W-:Y:S05]  /*6cf0*/  @P2 BRA `(.L_x_942) ;  /* 0x0000000000082947 */ /* 0x004fea0003800000 */
[----:B------:R-:W2:Y:S02]  /*6d00*/  SYNCS.PHASECHK.TRANS64.TRYWAIT P2, [UR6+0x30830], R3 ;  /* 0x03083003ff0075a7 */ /* 0x000ea40008040146 */
[----:B--2---:R-:W-:Y:S05]  /*6d10*/  @!P2 BRA `(.L_x_943) ;  /* 0x000000ac0014a947 */ /* 0x004fea0003800000 */
.L_x_942:
[----:B------:R-:W-:Y:S01]  /*6d20*/  R2UR UR56, R18 ;  /* 0x00000000123872ca */ /* 0x000fe200000e0000 */
[----:B------:R-:W-:Y:S01]  /*6d30*/  ULEA UR6, UR36, UR37, 0xb ;  /* 0x0000002524067291 */ /* 0x000fe2000f8e583f */
[----:B------:R-:W-:Y:S01]  /*6d40*/  R2UR UR57, R19 ;  /* 0x00000000133972ca */ /* 0x000fe200000e0000 */
[----:B------:R-:W-:Y:S01]  /*6d50*/  WARPGROUP.ARRIVE ;  /* 0x00000000000079c5 */ /* 0x000fe20000000000 */
        /* <DEDUP_REMOVED lines=178> */
[----:B------:R-:W-:Y:S01]  /*7880*/  UMOV UR56, UR4 ;  /* 0x0000000400387c82 */ /* 0x000fe20008000000 */
[----:B------:R-:W-:Y:S01]  /*7890*/  UMOV UR57, UR5 ;  /* 0x0000000500397c82 */ /* 0x000fe20008000000 */
[----:B------:R-:W-:Y:S01]  /*78a0*/  UMOV UR59, 0x40000040 ;  /* 0x40000040003b7882 */ /* 0x000fe20000000000 */
        /* <DEDUP_REMOVED lines=40> */
.L_x_944:
[----:B------:R-:W-:Y:S01]  /*7b30*/  ULEA UR14, UR7, UR38, 0x3 ;  /* 0x00000026070e7291 */ /* 0x000fe2000f8e183f */
[----:B------:R-:W-:-:S05]  /*7b40*/  IMAD.U32 R0, RZ, RZ, UR39 ;  /* 0x00000027ff007e24 */ /* 0x000fca000f8e00ff */
[----:B------:R-:W-:-:S04]  /*7b50*/  SHF.L.U32 R0, R0, 0x1f, RZ ;  /* 0x0000001f00007819 */ /* 0x000fc800000006ff */
[----:B------:R3:W4:Y:S01]  /*7b60*/  SYNCS.PHASECHK.TRANS64.TRYWAIT P2, [UR14+0x30850], R0 ;  /* 0x03085000ff0075a7 */ /* 0x000722000804014e */
[----:B------:R-:W-:Y:S05]  /*7b70*/  @!P0 BRA `(.L_x_945) ;  /* 0x0000000000048947 */ /* 0x000fea0003800000 */
[----:B------:R-:W-:Y:S01]  /*7b80*/  BPT.TRAP 0x1 ;  /* 0x000000040000795c */ /* 0x000fe20000300000 */
.L_x_945:
[----:B----4-:R-:W-:Y:S05]  /*7b90*/  @P2 BRA `(.L_x_946) ;  /* 0x0000000000082947 */ /* 0x010fea0003800000 */
[----:B------:R-:W4:Y:S02]  /*7ba0*/  SYNCS.PHASECHK.TRANS64.TRYWAIT P2, [UR14+0x30850], R0 ;  /* 0x03085000ff0075a7 */ /* 0x000f24000804014e */
[----:B----4-:R-:W-:Y:S05]  /*7bb0*/  @!P2 BRA `(.L_x_947) ;  /* 0x0000009c0084a947 */ /* 0x010fea0003800000 */
.L_x_946:
[----:B------:R-:W-:Y:S01]  /*7bc0*/  UIADD3 UR6, UR38, 0x400, URZ ;  /* 0x0000040026067890 */ /* 0x000fe2000fffe03f */
[----:B------:R-:W-:Y:S01]  /*7bd0*/  WARPGROUP.ARRIVE ;  /* 0x00000000000079c5 */ /* 0x000fe20000000000 */
[----:B-1-3--:R-:W-:Y:S01]  /*7be0*/  FMNMX.FTZ R0, R152, R215, !PT ;  /* 0x000000d798007209 */ /* 0x00afe20007810000 */
[----:B------:R-:W-:Y:S01]  /*7bf0*/  UMOV UR11, 0x40000040 ;  /* 0x40000040000b7882 */ /* 0x000fe20000000000 */
[----:B------:R-:W-:Y:S01]  /*7c00*/  USHF.R.U32.HI UR6, URZ, 0x4, UR6 ;  /* 0x000000043f067899 */ /* 0x000fe20008011606 */
[----:B------:R-:W-:Y:S01]  /*7c10*/  ISETP.GT.AND P2, PT, R23, UR40, PT ;  /* 0x0000002817007c0c */ /* 0x000fe2000bf44270 */
[----:B------:R-:W-:Y:S01]  /*7c20*/  UMOV UR39, UR46 ;  /* 0x0000002e00277c82 */ /* 0x000fe20008000000 */
[----:B--2---:R-:W-:Y:S01]  /*7c30*/  FMNMX.FTZ R3, R153, R0, !PT ;  /* 0x0000000099037209 */ /* 0x004fe20007810000 */
[----:B------:R-:W-:Y:S01]  /*7c40*/  ULOP3.LUT UR6, UR6, 0x3fff, URZ, 0xc0, !UPT ;  /* 0x00003fff06067892 */ /* 0x000fe2000f8ec03f */
[----:B------:R-:W-:Y:S02]  /*7c50*/  VIADD R23, R23, 0xffffffff ;  /* 0xffffffff17177836 */ /* 0x000fe40000000000 */
[----:B------:R-:W-:Y:S01]  /*7c60*/  FMNMX.FTZ R0, R156, R3, !PT ;  /* 0x000000039c007209 */ /* 0x000fe20007810000 */
[----:B------:R-:W-:-:S03]  /*7c70*/  ULOP3.LUT UR6, UR6, 0x2000000, URZ, 0xfc, !UPT ;  /* 0x0200000006067892 */ /* 0x000fc6000f8efc3f */
[----:B------:R-:W-:Y:S01]  /*7c80*/  FMNMX.FTZ R3, R157, R0, !PT ;  /* 0x000000009d037209 */ /* 0x000fe20007810000 */
[----:B------:R-:W-:-:S03]  /*7c90*/  ULEA UR10, UR7, UR6, 0xb ;  /* 0x00000006070a7291 */ /* 0x000fc6000f8e583f */
[----:B------:R-:W-:Y:S01]  /*7ca0*/  UMOV UR7, 0x40000040 ;  /* 0x4000004000077882 */ /* 0x000fe20000000000 */
[----:B------:R-:W-:-:S03]  /*7cb0*/  FMNMX.FTZ R0, R160, R3, !PT ;  /* 0x00000003a0007209 */ /* 0x000fc60007810000 */
[----:B------:R-:W-:Y:S01]  /*7cc0*/  UMOV UR6, UR10 ;  /* 0x0000000a00067c82 */ /* 0x000fe20008000000 */
[----:B------:R-:W-:Y:S01]  /*7cd0*/  FMNMX.FTZ R3, R161, R0, !PT ;  /* 0x00000000a1037209 */ /* 0x000fe20007810000 */
[----:B------:R-:W-:Y:S01]  /*7ce0*/  HGMMA.64x256x16.F32.BF16 R24, R196, gdesc[UR4].tnspB, R24, gsb0 ;  /* 0x43e00004c4187df0 */ /* 0x000fe20008001818 */
[----:B------:R-:W-:Y:S01]  /*7cf0*/  UIADD3 UR6, UR10, 0x80, URZ ;  /* 0x000000800a067890 */ /* 0x000fe2000fffe03f */
[----:B------:R-:W-:Y:S01]  /*7d00*/  UMOV UR7, 0x40000040 ;  /* 0x4000004000077882 */ /* 0x000fe20000000000 */
        /* <DEDUP_REMOVED lines=11> */
[----:B------:R-:W1:Y:S01]  /*7dc0*/  SHFL.BFLY PT, R3, R2, 0x2, 0x1f ;  /* 0x0c401f0002037f89 */ /* 0x000e6200000e0000 */
[----:B------:R-:W-:Y:S02]  /*7dd0*/  WARPGROUP.DEPBAR.LE gsb0, 0x0 ;  /* 0x00008000000079c5 */ /* 0x000fe40000010000 */
[----:B------:R-:W-:-:S06]  /*7de0*/  WARPGROUP.ARRIVE ;  /* 0x00000000000079c5 */ /* 0x000fcc0000000000 */
        /* <DEDUP_REMOVED lines=9> */
[----:B------:R-:W-:Y:S01]  /*7e80*/  UMOV UR7, UR36 ;  /* 0x0000002400077c82 */ /* 0x000fe20008000000 */
[----:B------:R-:W-:Y:S02]  /*7e90*/  WARPGROUP.DEPBAR.LE gsb0, 0x0 ;  /* 0x00008000000079c5 */ /* 0x000fe40000010000 */
[----:B------:R-:W-:Y:S01]  /*7ea0*/  WARPGROUP.ARRIVE ;  /* 0x00000000000079c5 */ /* 0x000fe20000000000 */
[----:B-1----:R-:W-:Y:S02]  /*7eb0*/  FMNMX.FTZ R188, R2, R3, !PT ;  /* 0x0000000302bc7209 */ /* 0x002fe40007810000 */
[----:B------:R-:W-:-:S15]  /*7ec0*/  FMNMX.FTZ R3, R155, R0, !PT ;  /* 0x000000009b037209 */ /* 0x000fde0007810000 */
[----:B------:R-:W-:-:S05]  /*7ed0*/  NOP ;  /* 0x0000000000007918 */ /* 0x000fca0000000000 */
[----:B------:R-:W-:Y:S01]  /*7ee0*/  HGMMA.64x256x16.F32.BF16 R24, R184, gdesc[UR8].tnspB, R24, gsb0 ;  /* 0x43e00008b8187df0 */ /* 0x000fe20008001818 */
[----:B------:R-:W1:Y:S01]  /*7ef0*/  SHFL.BFLY PT, R189, R188, 0x1, 0x1f ;  /* 0x0c201f00bcbd7f89 */ /* 0x000e6200000e0000 */
[----:B------:R-:W-:-:S04]  /*7f00*/  FMNMX.FTZ R0, R158, R3, !PT ;  /* 0x000000039e007209 */ /* 0x000fc80007810000 */
[----:B------:R-:W-:-:S04]  /*7f10*/  FMNMX.FTZ R3, R159, R0, !PT ;  /* 0x000000009f037209 */ /* 0x000fc80007810000 */
[----:B------:R-:W-:-:S04]  /*7f20*/  FMNMX.FTZ R0, R162, R3, !PT ;  /* 0x00000003a2007209 */ /* 0x000fc80007810000 */
[----:B------:R-:W-:Y:S02]  /*7f30*/  FMNMX.FTZ R3, R163, R0, !PT ;  /* 0x00000000a3037209 */ /* 0x000fe40007810000 */
[----:B-1----:R-:W-:Y:S02]  /*7f40*/  FMNMX.FTZ R4, R188, R189, !PT ;  /* 0x000000bdbc047209 */ /* 0x002fe40007810000 */
[----:B------:R-:W-:-:S03]  /*7f50*/  FMNMX.FTZ R188, R166, R3, !PT ;  /* 0x00000003a6bc7209 */ /* 0x000fc60007810000 */
[C---:B------:R-:W-:Y:S01]  /*7f60*/  FADD.FTZ R189, -R4.reuse, R215 ;  /* 0x000000d704bd7221 */ /* 0x040fe20000010100 */
[----:B------:R-:W-:Y:S01]  /*7f70*/  FMUL.FTZ R2, R4, UR6 ;  /* 0x0000000604027c20 */ /* 0x000fe20008410000 */
[----:B------:R-:W-:Y:S01]  /*7f80*/  FMNMX.FTZ R3, R167, R188, !PT ;  /* 0x000000bca7037209 */ /* 0x000fe20007810000 */
[----:B------:R-:W-:Y:S02]  /*7f90*/  IMAD.MOV.U32 R215, RZ, RZ, R4 ;  /* 0x000000ffffd77224 */ /* 0x000fe400078e0004 */
[----:B------:R-:W-:Y:S01]  /*7fa0*/  FMUL.FTZ R0, R189, UR6 ;  /* 0x00000006bd007c20 */ /* 0x000fe20008410000 */
[--C-:B------:R-:W-:Y:S01]  /*7fb0*/  FFMA.FTZ R189, R152, UR6, -R2.reuse ;  /* 0x0000000698bd7c23 */ /* 0x100fe20008010802 */
[----:B------:R-:W-:Y:S01]  /*7fc0*/  FMNMX.FTZ R152, R170, R3, !PT ;  /* 0x00000003aa987209 */ /* 0x000fe20007810000 */
[--C-:B------:R-:W-:Y:S01]  /*7fd0*/  FFMA.FTZ R196, R153, UR6, -R2.reuse ;  /* 0x0000000699c47c23 */ /* 0x100fe20008010802 */
[--C-:B------:R-:W-:Y:S01]  /*7fe0*/  FFMA.FTZ R153, R157, UR6, -R2.reuse ;  /* 0x000000069d997c23 */ /* 0x100fe20008010802 */
        /* <DEDUP_REMOVED lines=14> */
[----:B------:R-:W-:Y:S01]  /*80d0*/  FFMA.FTZ R177, R181, UR6, -R2 ;  /* 0x00000006b5b17c23 */ /* 0x000fe20008010802 */
[----:B------:R-:W-:Y:S02]  /*80e0*/  MUFU.EX2 R0, R0 ;  /* 0x0000000000007308 */ /* 0x000fe40000000800 */
[----:B------:R-:W-:-:S04]  /*80f0*/  FMNMX.FTZ R3, R179, R152, !PT ;  /* 0x00000098b3037209 */ /* 0x000fc80007810000 */
[----:B------:R-:W-:Y:S02]  /*8100*/  FMNMX.FTZ R152, R182, R3, !PT ;  /* 0x00000003b6987209 */ /* 0x000fe40007810000 */
[----:B------:R-:W1:Y:S02]  /*8110*/  MUFU.EX2 R189, R189 ;  /* 0x000000bd00bd7308 */ /* 0x000e640000000800 */
[----:B------:R-:W-:-:S05]  /*8120*/  FMNMX.FTZ R152, R183, R152, !PT ;  /* 0x00000098b7987209 */ /* 0x000fca0007810000 */
[----:B------:R-:W2:Y:S01]  /*8130*/  SHFL.BFLY PT, R3, R152, 0x2, 0x1f ;  /* 0x0c401f0098037f89 */ /* 0x000ea200000e0000 */
[----:B------:R-:W3:Y:S08]  /*8140*/  MUFU.EX2 R196, R196 ;  /* 0x000000c400c47308 */ /* 0x000ef00000000800 */
[----:B------:R-:W-:Y:S08]  /*8150*/  MUFU.EX2 R198, R198 ;  /* 0x000000c600c67308 */ /* 0x000ff00000000800 */
[----:B------:R-:W-:Y:S01]  /*8160*/  MUFU.EX2 R153, R153 ;  /* 0x0000009900997308 */ /* 0x000fe20000000800 */
[----:B--2---:R-:W-:-:S07]  /*8170*/  FMNMX.FTZ R3, R152, R3, !PT ;  /* 0x0000000398037209 */ /* 0x004fce0007810000 */
[----:B------:R-:W-:Y:S01]  /*8180*/  MUFU.EX2 R192, R192 ;  /* 0x000000c000c07308 */ /* 0x000fe20000000800 */
[----:B------:R-:W2:Y:S07]  /*8190*/  SHFL.BFLY PT, R152, R3, 0x1, 0x1f ;  /* 0x0c201f0003987f89 */ /* 0x000eae00000e0000 */
[----:B------:R-:W-:Y:S08]  /*81a0*/  MUFU.EX2 R157, R157 ;  /* 0x0000009d009d7308 */ /* 0x000ff00000000800 */
[----:B------:R-:W-:Y:S08]  /*81b0*/  MUFU.EX2 R194, R194 ;  /* 0x000000c200c27308 */ /* 0x000ff00000000800 */
[----:B------:R-:W-:Y:S01]  /*81c0*/  MUFU.EX2 R161, R161 ;  /* 0x000000a100a17308 */ /* 0x000fe20000000800 */
[----:B--2---:R-:W-:-:S07]  /*81d0*/  FMNMX.FTZ R3, R3, R152, !PT ;  /* 0x0000009803037209 */ /* 0x004fce0007810000 */
[----:B------:R-:W-:Y:S01]  /*81e0*/  MUFU.EX2 R188, R188 ;  /* 0x000000bc00bc7308 */ /* 0x000fe20000000800 */
[----:B------:R-:W-:-:S04]  /*81f0*/  FMUL.FTZ R152, R3, UR6 ;  /* 0x0000000603987c20 */ /* 0x000fc80008410000 */
[--C-:B------:R-:W-:Y:S01]  /*8200*/  FFMA.FTZ R197, R154, UR6, -R152.reuse ;  /* 0x000000069ac57c23 */ /* 0x100fe20008010898 */
[--C-:B------:R-:W-:Y:S01]  /*8210*/  FFMA.FTZ R156, R159, UR6, -R152.reuse ;  /* 0x000000069f9c7c23 */ /* 0x100fe20008010898 */
[----:B------:R-:W-:Y:S02]  /*8220*/  IMAD.U32 R159, RZ, RZ, UR36 ;  /* 0x00000024ff9f7e24 */ /* 0x000fe4000f8e00ff */
[--C-:B------:R-:W-:Y:S01]  /*8230*/  FFMA.FTZ R154, R155, UR6, -R152.reuse ;  /* 0x000000069b9a7c23 */ /* 0x100fe20008010898 */
[--C-:B------:R-:W-:Y:S01]  /*8240*/  FFMA.FTZ R199, R158, UR6, -R152.reuse ;  /* 0x000000069ec77c23 */ /* 0x100fe20008010898 */
[--C-:B------:R-:W-:Y:S01]  /*8250*/  FFMA.FTZ R193, R162, UR6, -R152.reuse ;  /* 0x00000006a2c17c23 */ /* 0x100fe20008010898 */
[----:B------:R-:W-:Y:S01]  /*8260*/  MUFU.EX2 R197, R197 ;  /* 0x000000c500c57308 */ /* 0x000fe20000000800 */
[----:B------:R-:W-:Y:S01]  /*8270*/  @!P1 LEA R159, R159, UR38, 0x3 ;  /* 0x000000269f9f9c11 */ /* 0x000fe2000f8e18ff */
[--C-:B------:R-:W-:Y:S01]  /*8280*/  FFMA.FTZ R158, R163, UR6, -R152.reuse ;  /* 0x00000006a39e7c23 */ /* 0x100fe20008010898 */
[--C-:B------:R-:W-:Y:S01]  /*8290*/  FFMA.FTZ R195, R166, UR6, -R152.reuse ;  /* 0x00000006a6c37c23 */ /* 0x100fe20008010898 */
[--C-:B------:R-:W-:Y:S01]  /*82a0*/  FFMA.FTZ R160, R167, UR6, -R152.reuse ;  /* 0x00000006a7a07c23 */ /* 0x100fe20008010898 */
[----:B------:R-:W-:Y:S01]  /*82b0*/  FFMA.FTZ R155, R170, UR6, -R152 ;  /* 0x00000006aa9b7c23 */ /* 0x000fe20008010898 */
[----:B------:R-:W-:-:S02]  /*82c0*/  @!P1 VIADD R159, R159, 0x30840 ;  /* 0x000308409f9f9836 */ /* 0x000fc40000000000 */
[--C-:B------:R-:W-:Y:S01]  /*82d0*/  FFMA.FTZ R162, R171, UR6, -R152.reuse ;  /* 0x00000006aba27c23 */ /* 0x100fe20008010898 */
[----:B------:R-:W-:Y:S01]  /*82e0*/  MUFU.EX2 R154, R154 ;  /* 0x0000009a009a7308 */ /* 0x000fe20000000800 */
[--C-:B------:R-:W-:Y:S01]  /*82f0*/  FFMA.FTZ R191, R174, UR6, -R152.reuse ;  /* 0x00000006aebf7c23 */ /* 0x100fe20008010898 */
[--C-:B------:R-:W-:Y:S01]  /*8300*/  FFMA.FTZ R175, R175, UR6, -R152.reuse ;  /* 0x00000006afaf7c23 */ /* 0x100fe20008010898 */
[----:B------:R-:W-:Y:S01]  /*8310*/  @!P1 PRMT R159, RZ, 0x654, R159 ;  /* 0x00000654ff9f9816 */ /* 0x000fe2000000009f */
[--C-:B------:R-:W-:Y:S01]  /*8320*/  FFMA.FTZ R178, R178, UR6, -R152.reuse ;  /* 0x00000006b2b27c23 */ /* 0x100fe20008010898 */
[--C-:B------:R-:W-:Y:S01]  /*8330*/  FFMA.FTZ R179, R179, UR6, -R152.reuse ;  /* 0x00000006b3b37c23 */ /* 0x100fe20008010898 */
[--C-:B------:R-:W-:Y:S01]  /*8340*/  FFMA.FTZ R182, R182, UR6, -R152.reuse ;  /* 0x00000006b6b67c23 */ /* 0x100fe20008010898 */
[----:B------:R-:W-:Y:S01]  /*8350*/  FFMA.FTZ R152, R183, UR6, -R152 ;  /* 0x00000006b7987c23 */ /* 0x000fe20008010898 */
[----:B------:R-:W-:Y:S01]  /*8360*/  MUFU.EX2 R199, R199 ;  /* 0x000000c700c77308 */ /* 0x000fe20000000800 */
[----:B------:R-:W-:-:S04]  /*8370*/  IMAD.U32 R163, RZ, RZ, UR14 ;  /* 0x0000000effa37e24 */ /* 0x000fc8000f8e00ff */
[----:B------:R-:W-:-:S03]  /*8380*/  @!P1 VIADD R163, R163, 0x30860 ;  /* 0x00030860a3a39836 */ /* 0x000fc60000000000 */
[----:B------:R-:W-:Y:S02]  /*8390*/  MUFU.EX2 R156, R156 ;  /* 0x0000009c009c7308 */ /* 0x000fe40000000800 */
[----:B------:R-:W-:-:S06]  /*83a0*/  @!P1 PRMT R163, RZ, 0x654, R163 ;  /* 0x00000654ffa39816 */ /* 0x000fcc00000000a3 */
[----:B------:R-:W-:Y:S08]  /*83b0*/  MUFU.EX2 R193, R193 ;  /* 0x000000c100c17308 */ /* 0x000ff00000000800 */
[----:B------:R-:W-:Y:S08]  /*83c0*/  MUFU.EX2 R158, R158 ;  /* 0x0000009e009e7308 */ /* 0x000ff00000000800 */
[----:B------:R-:W-:Y:S08]  /*83d0*/  MUFU.EX2 R195, R195 ;  /* 0x000000c300c37308 */ /* 0x000ff00000000800 */
[----:B------:R-:W-:Y:S08]  /*83e0*/  MUFU.EX2 R160, R160 ;  /* 0x000000a000a07308 */ /* 0x000ff00000000800 */
[----:B------:R-:W-:Y:S08]  /*83f0*/  MUFU.EX2 R155, R155 ;  /* 0x0000009b009b7308 */ /* 0x000ff00000000800 */
[----:B------:R-:W-:Y:S08]  /*8400*/  MUFU.EX2 R165, R165 ;  /* 0x000000a500a57308 */ /* 0x000ff00000000800 */
[----:B------:R-:W2:Y:S08]  /*8410*/  MUFU.EX2 R162, R162 ;  /* 0x000000a200a27308 */ /* 0x000eb00000000800 */
[----:B------:R-:W-:Y:S08]  /*8420*/  MUFU.EX2 R190, R190 ;  /* 0x000000be00be7308 */ /* 0x000ff00000000800 */
[----:B------:R-:W-:Y:S08]  /*8430*/  MUFU.EX2 R191, R191 ;  /* 0x000000bf00bf7308 */ /* 0x000ff00000000800 */
[----:B------:R-:W-:Y:S08]  /*8440*/  MUFU.EX2 R169, R169 ;  /* 0x000000a900a97308 */ /* 0x000ff00000000800 */
[----:B------:R-:W-:Y:S08]  /*8450*/  MUFU.EX2 R175, R175 ;  /* 0x000000af00af7308 */ /* 0x000ff00000000800 */
[----:B------:R-:W-:Y:S08]  /*8460*/  MUFU.EX2 R173, R173 ;  /* 0x000000ad00ad7308 */ /* 0x000ff00000000800 */
[----:B------:R-:W-:Y:S01]  /*8470*/  MUFU.EX2 R179, R179 ;  /* 0x000000b300b37308 */ /* 0x000fe20000000800 */
[----:B------:R-:W-:-:S02]  /*8480*/  WARPGROUP.DEPBAR.LE gsb0, 0x0 ;  /* 0x00008000000079c5 */ /* 0x000fc40000010000 */
[--C-:B------:R-:W-:Y:S01]  /*8490*/  FFMA.FTZ R184, R176, UR6, -R2.reuse ;  /* 0x00000006b0b87c23 */ /* 0x100fe20008010802 */
[----:B------:R-:W-:Y:S01]  /*84a0*/  FFMA.FTZ R186, R180, UR6, -R2 ;  /* 0x00000006b4ba7c23 */ /* 0x000fe20008010802 */
[----:B------:R-:W-:Y:S01]  /*84b0*/  FADD.FTZ R2, -R3, R214 ;  /* 0x000000d603027221 */ /* 0x000fe20000010100 */
[----:B------:R1:W-:Y:S02]  /*84c0*/  @!P1 SYNCS.ARRIVE.TRANS64.RED.A1T0 RZ, [R159+URZ], RZ ;  /* 0x000000ff9fff99a7 */ /* 0x0003e4000810043f */
[----:B------:R-:W-:Y:S01]  /*84d0*/  MUFU.EX2 R185, R178 ;  /* 0x000000b200b97308 */ /* 0x000fe20000000800 */
[----:B------:R-:W-:Y:S02]  /*84e0*/  IMAD.MOV.U32 R214, RZ, RZ, R3 ;  /* 0x000000ffffd67224 */ /* 0x000fe400078e0003 */
[----:B------:R-:W-:Y:S01]  /*84f0*/  FMUL.FTZ R2, R2, UR6 ;  /* 0x0000000602027c20 */ /* 0x000fe20008410000 */
[----:B-1----:R-:W-:-:S05]  /*8500*/  FFMA.FTZ R159, R0, R20, R189 ;  /* 0x00000014009f7223 */ /* 0x002fca00000100bd */
[----:B------:R-:W1:Y:S01]  /*8510*/  MUFU.EX2 R2, R2 ;  /* 0x0000000200027308 */ /* 0x000e620000000800 */
[----:B------:R4:W-:Y:S01]  /*8520*/  @!P1 SYNCS.ARRIVE.TRANS64.RED.A1T0 RZ, [R163+URZ], RZ ;  /* 0x000000ffa3ff99a7 */ /* 0x0009e2000810043f */
[C---:B---3--:R-:W-:Y:S01]  /*8530*/  FADD.FTZ R159, R196.reuse, R159 ;  /* 0x0000009fc49f7221 */ /* 0x048fe20000010000 */
[----:B------:R-:W-:Y:S02]  /*8540*/  F2FP.BF16.F32.PACK_AB R196, R196, R189 ;  /* 0x000000bdc4c4723e */ /* 0x000fe400000010ff */
[----:B--2---:R-:W-:Y:S01]  /*8550*/  F2FP.BF16.F32.PACK_AB R189, R162, R155 ;  /* 0x0000009ba2bd723e */ /* 0x004fe200000010ff */
[----:B------:R-:W-:Y:S01]  /*8560*/  FADD.FTZ R164, R198, R159 ;  /* 0x0000009fc6a47221 */ /* 0x000fe20000010000 */
[C---:B------:R-:W-:Y:S01]  /*8570*/  F2FP.BF16.F32.PACK_AB R198, R153.reuse, R198 ;  /* 0x000000c699c6723e */ /* 0x040fe200000010ff */
[----:B------:R-:W2:Y:S02]  /*8580*/  MUFU.EX2 R184, R184 ;  /* 0x000000b800b87308 */ /* 0x000ea40000000800 */
[----:B------:R-:W-:-:S04]  /*8590*/  FADD.FTZ R159, R153, R164 ;  /* 0x000000a4999f7221 */ /* 0x000fc80000010000 */
[----:B------:R-:W-:Y:S01]  /*85a0*/  FADD.FTZ R164, R192, R159 ;  /* 0x0000009fc0a47221 */ /* 0x000fe20000010000 */
[C---:B------:R-:W-:Y:S01]  /*85b0*/  F2FP.BF16.F32.PACK_AB R192, R157.reuse, R192 ;  /* 0x000000c09dc0723e */ /* 0x040fe200000010ff */
[----:B-1----:R-:W-:Y:S01]  /*85c0*/  FFMA.FTZ R7, R2, R7, R197 ;  /* 0x0000000702077223 */ /* 0x002fe200000100c5 */
[C---:B------:R-:W-:Y:S01]  /*85d0*/  F2FP.BF16.F32.PACK_AB R197, R154.reuse, R197 ;  /* 0x000000c59ac5723e */ /* 0x040fe200000010ff */
[----:B------:R-:W-:Y:S01]  /*85e0*/  FADD.FTZ R159, R157, R164 ;  /* 0x000000a49d9f7221 */ /* 0x000fe20000010000 */
[----:B------:R-:W1:Y:S01]  /*85f0*/  MUFU.EX2 R186, R186 ;  /* 0x000000ba00ba7308 */ /* 0x000e620000000800 */
[----:B------:R-:W-:Y:S02]  /*8600*/  FADD.FTZ R20, R154, R7 ;  /* 0x000000079a147221 */ /* 0x000fe40000010000 */
[----:B------:R-:W-:Y:S01]  /*8610*/  FADD.FTZ R164, R194, R159 ;  /* 0x0000009fc2a47221 */ /* 0x000fe20000010000 */
[----:B------:R-:W-:Y:S01]  /*8620*/  F2FP.BF16.F32.PACK_AB R194, R161, R194 ;  /* 0x000000c2a1c2723e */ /* 0x000fe200000010ff */
[----:B------:R-:W-:Y:S01]  /*8630*/  FADD.FTZ R7, R199, R20 ;  /* 0x00000014c7077221 */ /* 0x000fe20000010000 */
[C---:B------:R-:W-:Y:S01]  /*8640*/  F2FP.BF16.F32.PACK_AB R199, R156.reuse, R199 ;  /* 0x000000c79cc7723e */ /* 0x040fe200000010ff */
[----:B------:R-:W-:Y:S01]  /*8650*/  FADD.FTZ R153, R161, R164 ;  /* 0x000000a4a1997221 */ /* 0x000fe20000010000 */
[----:B------:R-:W-:Y:S01]  /*8660*/  MUFU.EX2 R187, R182 ;  /* 0x000000b600bb7308 */ /* 0x000fe20000000800 */
[----:B------:R-:W-:-:S02]  /*8670*/  FADD.FTZ R20, R156, R7 ;  /* 0x000000079c147221 */ /* 0x000fc40000010000 */
[----:B------:R-:W-:Y:S01]  /*8680*/  FADD.FTZ R154, R188, R153 ;  /* 0x00000099bc9a7221 */ /* 0x000fe20000010000 */
[----:B------:R-:W-:Y:S01]  /*8690*/  F2FP.BF16.F32.PACK_AB R188, R165, R188 ;  /* 0x000000bca5bc723e */ /* 0x000fe200000010ff */
[----:B------:R-:W-:Y:S01]  /*86a0*/  FADD.FTZ R7, R193, R20 ;  /* 0x00000014c1077221 */ /* 0x000fe20000010000 */
[C---:B------:R-:W-:Y:S01]  /*86b0*/  F2FP.BF16.F32.PACK_AB R193, R158.reuse, R193 ;  /* 0x000000c19ec1723e */ /* 0x040fe200000010ff */
[----:B------:R-:W-:Y:S01]  /*86c0*/  FADD.FTZ R153, R165, R154 ;  /* 0x0000009aa5997221 */ /* 0x000fe20000010000 */
[----:B------:R-:W3:Y:S01]  /*86d0*/  MUFU.EX2 R177, R177 ;  /* 0x000000b100b17308 */ /* 0x000ee20000000800 */
[----:B------:R-:W-:Y:S02]  /*86e0*/  FADD.FTZ R20, R158, R7 ;  /* 0x000000079e147221 */ /* 0x000fe40000010000 */
[----:B------:R-:W-:Y:S01]  /*86f0*/  FADD.FTZ R154, R190, R153 ;  /* 0x00000099be9a7221 */ /* 0x000fe20000010000 */
[----:B------:R-:W-:Y:S01]  /*8700*/  F2FP.BF16.F32.PACK_AB R190, R169, R190 ;  /* 0x000000bea9be723e */ /* 0x000fe200000010ff */
[----:B------:R-:W-:Y:S01]  /*8710*/  FADD.FTZ R7, R195, R20 ;  /* 0x00000014c3077221 */ /* 0x000fe20000010000 */
[----:B------:R-:W-:-:S02]  /*8720*/  F2FP.BF16.F32.PACK_AB R195, R160, R195 ;  /* 0x000000c3a0c3723e */ /* 0x000fc400000010ff */
[----:B------:R1:W5:Y:S01]  /*8730*/  MUFU.EX2 R156, R152 ;  /* 0x00000098009c7308 */ /* 0x0003620000000800 */
[----:B------:R-:W-:-:S04]  /*8740*/  FADD.FTZ R20, R160, R7 ;  /* 0x00000007a0147221 */ /* 0x000fc80000010000 */
[----:B------:R-:W-:-:S04]  /*8750*/  FADD.FTZ R7, R155, R20 ;  /* 0x000000149b077221 */ /* 0x000fc80000010000 */
[----:B------:R-:W-:Y:S01]  /*8760*/  FADD.FTZ R20, R162, R7 ;  /* 0x00000007a2147221 */ /* 0x000fe20000010000 */
[----:B------:R-:W-:-:S03]  /*8770*/  FADD.FTZ R7, R169, R154 ;  /* 0x0000009aa9077221 */ /* 0x000fc60000010000 */
        /* <DEDUP_REMOVED lines=8> */
[----:B------:R-:W-:-:S02]  /*8800*/  F2FP.BF16.F32.PACK_AB R185, R179, R185 ;  /* 0x000000b9b3b9723e */ /* 0x000fc400000010ff */
[----:B------:R-:W-:Y:S01]  /*8810*/  FADD.FTZ R20, R179, R20 ;  /* 0x00000014b3147221 */ /* 0x000fe20000010000 */
[----:B---3--:R-:W-:-:S03]  /*8820*/  F2FP.BF16.F32.PACK_AB R186, R177, R186 ;  /* 0x000000bab1ba723e */ /* 0x008fc600000010ff */
[----:B------:R-:W-:Y:S01]  /*8830*/  FADD.FTZ R7, R187, R20 ;  /* 0x00000014bb077221 */ /* 0x000fe20000010000 */
[----:B------:R-:W-:Y:S01]  /*8840*/  FADD.FTZ R20, R177, R152 ;  /* 0x00000098b1147221 */ /* 0x000fe20000010000 */
[C---:B-----5:R-:W-:Y:S02]  /*8850*/  F2FP.BF16.F32.PACK_AB R187, R156.reuse, R187 ;  /* 0x000000bb9cbb723e */ /* 0x060fe400000010ff */
[----:B------:R-:W-:Y:S01]  /*8860*/  FADD.FTZ R7, R156, R7 ;  /* 0x000000079c077221 */ /* 0x000fe20000010000 */
[----:B----4-:R-:W-:Y:S06]  /*8870*/  @P2 BRA `(.L_x_948) ;  /* 0xffffffe000e82947 */ /* 0x010fec000383ffff */
.L_x_939:
[----:B------:R-:W-:-:S13]  /*8880*/  ISETP.GE.AND P2, PT, R23, UR60, PT ;  /* 0x0000003c17007c0c */ /* 0x000fda000bf46270 */
[----:B------:R-:W-:Y:S05]  /*8890*/  @!P2 BRA `(.L_x_949) ;  /* 0x0000002400c8a947 */ /* 0x000fea0003800000 */
[----:B------:R-:W-:Y:S01]  /*88a0*/  MOV R216, R3 ;  /* 0x0000000300d87202 */ /* 0x000fe20000000f00 */
[----:B------:R-:W-:Y:S01]  /*88b0*/  IMAD.MOV.U32 R215, RZ, RZ, R4 ;  /* 0x000000ffffd77224 */ /* 0x000fe200078e0004 */
[----:B------:R-:W-:Y:S01]  /*88c0*/  UMOV UR39, UR46 ;  /* 0x0000002e00277c82 */ /* 0x000fe20008000000 */
[----:B------:R-:W-:Y:S01]  /*88d0*/  IMAD.IADD R214, R6, 0x1, R21 ;  /* 0x0000000106d67824 */ /* 0x000fe200078e0215 */
[----:B------:R-:W-:Y:S01]  /*88e0*/  UMOV UR7, UR36 ;  /* 0x0000002400077c82 */ /* 0x000fe20008000000 */
[----:B------:R-:W-:Y:S01]  /*88f0*/  ULDC UR40, c[0x0][0x9e4] ;  /* 0x0002790000287ab9 */ /* 0x000fe20000000800 */
[----:B------:R-:W-:Y:S01]  /*8900*/  ULDC UR41, c[0x0][0x9dc] ;  /* 0x0002770000297ab9 */ /* 0x000fe20000000800 */
[----:B------:R-:W-:-:S05]  /*8910*/  ULDC UR47, c[0x0][0x288] ;  /* 0x0000a200002f7ab9 */ /* 0x000fca0000000800 */
.L_x_966:
[----:B------:R-:W-:-:S04]  /*8920*/  UIADD3 UR36, UR7, 0x1, URZ ;  /* 0x0000000107247890 */ /* 0x000fc8000fffe03f */
[----:B------:R-:W-:-:S04]  /*8930*/  UISETP.NE.AND UP0, UPT, UR36, 0x2, UPT ;  /* 0x000000022400788c */ /* 0x000fc8000bf05270 */
[----:B------:R-:W-:Y:S02]  /*8940*/  USEL UR46, URZ, 0x1, UP0 ;  /* 0x000000013f2e7887 */ /* 0x000fe40008000000 */
[----:B------:R-:W-:Y:S02]  /*8950*/  USEL UR36, UR36, URZ, UP0 ;  /* 0x0000003f24247287 */ /* 0x000fe40008000000 */
[----:B------:R-:W-:Y:S01]  /*8960*/  ULOP3.LUT UR46, UR39, UR46, URZ, 0x3c, !UPT ;  /* 0x0000002e272e7292 */ /* 0x000fe2000f8e3c3f */
[----:B------:R-:W-:Y:S11]  /*8970*/  @!P0 BRA `(.L_x_950) ;  /* 0x0000000000048947 */ /* 0x000ff60003800000 */
[----:B------:R-:W-:Y:S01]  /*8980*/  BPT.TRAP 0x1 ;  /* 0x000000040000795c */ /* 0x000fe20000300000 */
.L_x_950:
[----:B------:R-:W-:Y:S01]  /*8990*/  ULEA UR6, UR36, UR38, 0x3 ;  /* 0x0000002624067291 */ /* 0x000fe2000f8e183f */
[----:B------:R-:W-:-:S05]  /*89a0*/  IMAD.U32 R3, RZ, RZ, UR46 ;  /* 0x0000002eff037e24 */ /* 0x000fca000f8e00ff */
[----:B------:R-:W-:-:S04]  /*89b0*/  SHF.L.U32 R3, R3, 0x1f, RZ ;  /* 0x0000001f03037819 */ /* 0x000fc800000006ff */
[----:B------:R1:W2:Y:S01]  /*89c0*/  SYNCS.PHASECHK.TRANS64.TRYWAIT P2, [UR6+0x30830], R3 ;  /* 0x03083003ff0075a7 */ /* 0x0002a20008040146 */
[----:B------:R-:W-:Y:S05]  /*89d0*/  @!P0 BRA `(.L_x_951) ;  /* 0x0000000000048947 */ /* 0x000fea0003800000 */
[----:B------:R-:W-:Y:S01]  /*89e0*/  BPT.TRAP 0x1 ;  /* 0x000000040000795c */ /* 0x000fe20000300000 */
.L_x_951:
[----:B--2---:R-:W-:Y:S05]  /*89f0*/  @P2 BRA `(.L_x_952) ;  /* 0x0000000000082947 */ /* 0x004fea0003800000 */
[----:B------:R-:W2:Y:S02]  /*8a00*/  SYNCS.PHASECHK.TRANS64.TRYWAIT P2, [UR6+0x30830], R3 ;  /* 0x03083003ff0075a7 */ /* 0x000ea40008040146 */
[----:B--2---:R-:W-:Y:S05]  /*8a10*/  @!P2 BRA `(.L_x_953) ;  /* 0x000000900004a947 */ /* 0x004fea0003800000 */
.L_x_952:
        /* <DEDUP_REMOVED lines=225> */
.L_x_954:
[----:B------:R-:W-:Y:S01]  /*9830*/  ULEA UR10, UR7, UR38, 0x3 ;  /* 0x00000026070a7291 */ /* 0x000fe2000f8e183f */
[----:B------:R-:W-:-:S05]  /*9840*/  IMAD.U32 R0, RZ, RZ, UR39 ;  /* 0x00000027ff007e24 */ /* 0x000fca000f8e00ff */
[----:B------:R-:W-:-:S04]  /*9850*/  SHF.L.U32 R0, R0, 0x1f, RZ ;  /* 0x0000001f00007819 */ /* 0x000fc800000006ff */
[----:B------:R3:W4:Y:S01]  /*9860*/  SYNCS.PHASECHK.TRANS64.TRYWAIT P2, [UR10+0x30850], R0 ;  /* 0x03085000ff0075a7 */ /* 0x000722000804014a */
[----:B------:R-:W-:Y:S05]  /*9870*/  @!P0 BRA `(.L_x_955) ;  /* 0x0000000000048947 */ /* 0x000fea0003800000 */
[----:B------:R-:W-:Y:S01]  /*9880*/  BPT.TRAP 0x1 ;  /* 0x000000040000795c */ /* 0x000fe20000300000 */
.L_x_955:
[----:B----4-:R-:W-:Y:S05]  /*9890*/  @P2 BRA `(.L_x_956) ;  /* 0x0000000000082947 */ /* 0x010fea0003800000 */
[----:B------:R-:W4:Y:S02]  /*98a0*/  SYNCS.PHASECHK.TRANS64.TRYWAIT P2, [UR10+0x30850], R0 ;  /* 0x03085000ff0075a7 */ /* 0x000f24000804014a */
[----:B----4-:R-:W-:Y:S05]  /*98b0*/  @!P2 BRA `(.L_x_957) ;  /* 0x000000800074a947 */ /* 0x010fea0003800000 */
.L_x_956:
[----:B------:R-:W-:Y:S01]  /*98c0*/  UIADD3 UR6, UR38, 0x400, URZ ;  /* 0x0000040026067890 */ /* 0x000fe2000fffe03f */
[----:B------:R-:W-:Y:S01]  /*98d0*/  WARPGROUP.ARRIVE ;  /* 0x00000000000079c5 */ /* 0x000fe20000000000 */
[----:B--2---:R-:W2:Y:S01]  /*98e0*/  LDC R4, c[0x0][0x2e0] ;  /* 0x0000b800ff047b82 */ /* 0x004ea20000000800 */
[----:B-1-3--:R-:W-:Y:S01]  /*98f0*/  IMAD.SHL.U32 R0, R23, 0x40, RZ ;  /* 0x0000004017007824 */ /* 0x00afe200078e00ff */
[----:B------:R-:W-:Y:S01]  /*9900*/  USHF.R.U32.HI UR6, URZ, 0x4, UR6 ;  /* 0x000000043f067899 */ /* 0x000fe20008011606 */
[----:B------:R-:W-:-:S03]  /*9910*/  IMAD.U32 R2, RZ, RZ, UR36 ;  /* 0x00000024ff027e24 */ /* 0x000fc6000f8e00ff */
[----:B------:R-:W-:Y:S01]  /*9920*/  ULOP3.LUT UR6, UR6, 0x3fff, URZ, 0xc0, !UPT ;  /* 0x00003fff06067892 */ /* 0x000fe2000f8ec03f */
[----:B------:R-:W-:Y:S02]  /*9930*/  IADD3 R3, -R0, 0x1, RZ ;  /* 0x0000000100037810 */ /* 0x000fe40007ffe1ff */
[----:B------:R-:W-:Y:S01]  /*9940*/  @!P1 LEA R2, R2, UR38, 0x3 ;  /* 0x0000002602029c11 */ /* 0x000fe2000f8e18ff */
[----:B------:R-:W-:-:S04]  /*9950*/  ULOP3.LUT UR6, UR6, 0x2000000, URZ, 0xfc, !UPT ;  /* 0x0200000006067892 */ /* 0x000fc8000f8efc3f */
[----:B------:R-:W-:Y:S01]  /*9960*/  ULEA UR11, UR7, UR6, 0xb ;  /* 0x00000006070b7291 */ /* 0x000fe2000f8e583f */
[----:B------:R-:W-:Y:S02]  /*9970*/  @!P1 VIADD R2, R2, 0x30840 ;  /* 0x0003084002029836 */ /* 0x000fe40000000000 */
[----:B------:R-:W-:-:S03]  /*9980*/  UMOV UR7, 0x40000040 ;  /* 0x4000004000077882 */ /* 0x000fc60000000000 */
[----:B------:R-:W-:Y:S01]  /*9990*/  @!P1 PRMT R2, RZ, 0x654, R2 ;  /* 0x00000654ff029816 */ /* 0x000fe20000000002 */
[----:B------:R-:W-:Y:S02]  /*99a0*/  UMOV UR6, UR11 ;  /* 0x0000000b00067c82 */ /* 0x000fe40008000000 */
[----:B------:R-:W-:Y:S01]  /*99b0*/  HGMMA.64x256x16.F32.BF16 R24, R196, gdesc[UR4].tnspB, R24, gsb0 ;  /* 0x43e00004c4187df0 */ /* 0x000fe20008001818 */
[----:B------:R-:W-:Y:S01]  /*99c0*/  UIADD3 UR6, UR11, 0x80, URZ ;  /* 0x000000800b067890 */ /* 0x000fe2000fffe03f */
[----:B--2---:R-:W-:Y:S01]  /*99d0*/  IMAD R3, R4, UR45, R3 ;  /* 0x0000002d04037c24 */ /* 0x004fe2000f8e0203 */
[----:B------:R-:W-:-:S03]  /*99e0*/  UMOV UR7, 0x40000040 ;  /* 0x4000004000077882 */ /* 0x000fc60000000000 */
[----:B------:R-:W-:-:S04]  /*99f0*/  VIADD R3, R3, -UR47 ;  /* 0x8000002f03037c36 */ /* 0x000fc80008000000 */
[----:B------:R-:W-:Y:S01]  /*9a00*/  IMAD R3, R22, -0x2, R3 ;  /* 0xfffffffe16037824 */ /* 0x000fe200078e0203 */
[----:B------:R-:W-:Y:S02]  /*9a10*/  WARPGROUP.DEPBAR.LE gsb0, 0x0 ;  /* 0x00008000000079c5 */ /* 0x000fe40000010000 */
[----:B------:R-:W-:-:S15]  /*9a20*/  WARPGROUP.ARRIVE ;  /* 0x00000000000079c5 */ /* 0x000fde0000000000 */
        /* <DEDUP_REMOVED lines=13> */
[----:B------:R-:W-:Y:S01]  /*9b00*/  ULOP3.LUT UR6, URZ, UR41, URZ, 0x33, !UPT ;  /* 0x000000293f067292 */ /* 0x000fe2000f8e333f */
[----:B------:R-:W-:-:S05]  /*9b10*/  ULDC UR7, c[0x0][0x9e0] ;  /* 0x0002780000077ab9 */ /* 0x000fca0000000800 */
[C---:B------:R-:W-:Y:S01]  /*9b20*/  VIADD R188, R3.reuse, UR6 ;  /* 0x0000000603bc7c36 */ /* 0x040fe20008000000 */
[----:B------:R-:W-:Y:S02]  /*9b30*/  WARPGROUP.DEPBAR.LE gsb0, 0x0 ;  /* 0x00008000000079c5 */ /* 0x000fe40000010000 */
[----:B------:R-:W-:Y:S01]  /*9b40*/  IADD3 R186, R3, UR7, RZ ;  /* 0x0000000703ba7c10 */ /* 0x000fe2000fffe0ff */
[----:B------:R1:W-:Y:S01]  /*9b50*/  @!P1 SYNCS.ARRIVE.TRANS64.RED.A1T0 RZ, [R2+URZ], RZ ;  /* 0x000000ff02ff99a7 */ /* 0x0003e2000810043f */
[----:B------:R-:W-:-:S03]  /*9b60*/  IMAD.IADD R185, R6, 0x1, R188 ;  /* 0x0000000106b97824 */ /* 0x000fc600078e02bc */
[----:B------:R-:W-:Y:S01]  /*9b70*/  IMAD.IADD R4, R6, 0x1, R186 ;  /* 0x0000000106047824 */ /* 0x000fe200078e02ba */
[----:B------:R-:W-:Y:S06]  /*9b80*/  @!P6 BRA `(.L_x_958) ;  /* 0x00000000005ce947 */ /* 0x000fec0003800000 */
[----:B------:R-:W-:Y:S01]  /*9b90*/  ISETP.GT.AND P2, PT, R214, -0x1, PT ;  /* 0xffffffffd600780c */ /* 0x000fe20003f44270 */
[----:B------:R-:W-:-:S12]  /*9ba0*/  BSSY B0, `(.L_x_959) ;  /* 0x0000011000007945 */ /* 0x000fd80003800000 */
[----:B------:R-:W-:Y:S05]  /*9bb0*/  @P2 BRA `(.L_x_960) ;  /* 0x0000000000202947 */ /* 0x000fea0003800000 */
[----:B------:R-:W-:Y:S01]  /*9bc0*/  IMAD.U32 R184, RZ, RZ, UR40 ;  /* 0x00000028ffb87e24 */ /* 0x000fe2000f8e00ff */
[----:B------:R-:W-:-:S04]  /*9bd0*/  LOP3.LUT R187, RZ, R214, RZ, 0x33, !PT ;  /* 0x000000d6ffbb7212 */ /* 0x000fc800078e33ff */
[----:B------:R-:W-:-:S13]  /*9be0*/  ISETP.NE.AND P2, PT, R184, 0x1, PT ;  /* 0x00000001b800780c */ /* 0x000fda0003f45270 */
[----:B-1----:R-:W1:Y:S02]  /*9bf0*/  @P2 LDC.64 R2, c[0x0][0x9e8] ;  /* 0x00027a00ff022b82 */ /* 0x002e640000000a00 */
[----:B-1----:R-:W-:-:S05]  /*9c00*/  @P2 IMAD.HI.U32 R2, R187, R2, RZ ;  /* 0x00000002bb022227 */ /* 0x002fca00078e00ff */
[----:B------:R-:W-:-:S04]  /*9c10*/  @P2 SHF.R.U32.HI R187, RZ, R3, R2 ;  /* 0x00000003ffbb2219 */ /* 0x000fc80000011602 */
[----:B------:R-:W-:Y:S01]  /*9c20*/  LOP3.LUT R187, RZ, R187, RZ, 0x33, !PT ;  /* 0x000000bbffbb7212 */ /* 0x000fe200078e33ff */
[----:B------:R-:W-:Y:S06]  /*9c30*/  BRA `(.L_x_961) ;  /* 0x00000000001c7947 */ /* 0x000fec0003800000 */
.L_x_960:
[----:B------:R-:W-:-:S05]  /*9c40*/  IMAD.U32 R184, RZ, RZ, UR40 ;  /* 0x00000028ffb87e24 */ /* 0x000fca000f8e00ff */
[----:B------:R-:W-:-:S13]  /*9c50*/  ISETP.NE.AND P2, PT, R184, 0x1, PT ;  /* 0x00000001b800780c */ /* 0x000fda0003f45270 */
[----:B-1----:R-:W1:Y:S01]  /*9c60*/  @P2 LDC.64 R2, c[0x0][0x9e8] ;  /* 0x00027a00ff022b82 */ /* 0x002e620000000a00 */
[----:B------:R-:W-:-:S04]  /*9c70*/  @P2 IMAD.IADD R187, R6, 0x1, R21 ;  /* 0x0000000106bb2824 */ /* 0x000fc800078e0215 */
[----:B-1----:R-:W-:-:S04]  /*9c80*/  @P2 IMAD.HI.U32 R2, R187, R2, RZ ;  /* 0x00000002bb022227 */ /* 0x002fc800078e00ff */
[----:B------:R-:W-:Y:S01]  /*9c90*/  IMAD.MOV.U32 R187, RZ, RZ, R214 ;  /* 0x000000ffffbb7224 */ /* 0x000fe200078e00d6 */
[----:B------:R-:W-:-:S07]  /*9ca0*/  @P2 SHF.R.U32.HI R187, RZ, R3, R2 ;  /* 0x00000003ffbb2219 */ /* 0x000fce0000011602 */
.L_x_961:
[----:B------:R-:W-:Y:S05]  /*9cb0*/  BSYNC B0 ;  /* 0x0000000000007941 */ /* 0x000fea0003800000 */
.L_x_959:
[----:B------:R-:W-:-:S04]  /*9cc0*/  IMAD R3, R187, R184, -R0 ;  /* 0x000000b8bb037224 */ /* 0x000fc800078e0a00 */
[----:B------:R-:W-:-:S05]  /*9cd0*/  IMAD R3, R22, -0x2, R3 ;  /* 0xfffffffe16037824 */ /* 0x000fca00078e0203 */
[----:B------:R-:W-:Y:S02]  /*9ce0*/  VIADDMNMX R4, R3, R184, R4, PT ;  /* 0x000000b803047246 */ /* 0x000fe40003800104 */
[----:B------:R-:W-:-:S07]  /*9cf0*/  VIMNMX R185, R185, R3, !PT ;  /* 0x00000003b9b97248 */ /* 0x000fce0007fe0100 */
.L_x_958:
[----:B------:R-:W-:-:S04]  /*9d00*/  ISETP.GT.AND P2, PT, R23, -0x1, PT ;  /* 0xffffffff1700780c */ /* 0x000fc80003f44270 */
[C---:B------:R-:W-:Y:S02]  /*9d10*/  ISETP.GT.AND P3, PT, R185.reuse, RZ, P2 ;  /* 0x000000ffb900720c */ /* 0x040fe40001764270 */
[C---:B------:R-:W-:Y:S02]  /*9d20*/  ISETP.GT.AND P5, PT, R185.reuse, 0x1, P2 ;  /* 0x00000001b900780c */ /* 0x040fe400017a4270 */
[----:B------:R-:W-:Y:S02]  /*9d30*/  ISETP.LT.OR P4, PT, R4, 0x1, P3 ;  /* 0x000000010400780c */ /* 0x000fe40001f81670 */
[C---:B------:R-:W-:Y:S02]  /*9d40*/  ISETP.GT.AND P3, PT, R185.reuse, 0x8, P2 ;  /* 0x00000008b900780c */ /* 0x040fe40001764270 */
[----:B------:R-:W-:Y:S02]  /*9d50*/  FSEL R184, R152, -INF , !P4 ;  /* 0xff80000098b87808 */ /* 0x000fe40006000000 */
[----:B------:R-:W-:-:S02]  /*9d60*/  ISETP.GT.AND P4, PT, R185, 0x9, P2 ;  /* 0x00000009b900780c */ /* 0x000fc40001784270 */
[C---:B------:R-:W-:Y:S02]  /*9d70*/  ISETP.LT.OR P5, PT, R4.reuse, 0x2, P5 ;  /* 0x000000020400780c */ /* 0x040fe40002fa1670 */
[C---:B------:R-:W-:Y:S02]  /*9d80*/  ISETP.LT.OR P3, PT, R4.reuse, 0x9, P3 ;  /* 0x000000090400780c */ /* 0x040fe40001f61670 */
[----:B------:R-:W-:Y:S02]  /*9d90*/  ISETP.LT.OR P4, PT, R4, 0xa, P4 ;  /* 0x0000000a0400780c */ /* 0x000fe40002781670 */
[----:B------:R-:W-:Y:S02]  /*9da0*/  FSEL R152, R153, -INF , !P5 ;  /* 0xff80000099987808 */ /* 0x000fe40006800000 */
[----:B------:R-:W-:Y:S02]  /*9db0*/  FSEL R156, R156, -INF , !P3 ;  /* 0xff8000009c9c7808 */ /* 0x000fe40005800000 */
[----:B------:R-:W-:-:S02]  /*9dc0*/  FSEL R157, R157, -INF , !P4 ;  /* 0xff8000009d9d7808 */ /* 0x000fc40006000000 */
[C---:B------:R-:W-:Y:S02]  /*9dd0*/  ISETP.GT.AND P5, PT, R185.reuse, 0x10, P2 ;  /* 0x00000010b900780c */ /* 0x040fe400017a4270 */
[C---:B------:R-:W-:Y:S02]  /*9de0*/  ISETP.GT.AND P3, PT, R185.reuse, 0x11, P2 ;  /* 0x00000011b900780c */ /* 0x040fe40001764270 */
[----:B------:R-:W-:Y:S02]  /*9df0*/  ISETP.GT.AND P4, PT, R185, 0x18, P2 ;  /* 0x00000018b900780c */ /* 0x000fe40001784270 */
[C---:B------:R-:W-:Y:S02]  /*9e00*/  ISETP.LT.OR P5, PT, R4.reuse, 0x11, P5 ;  /* 0x000000110400780c */ /* 0x040fe40002fa1670 */
[C---:B------:R-:W-:Y:S02]  /*9e10*/  ISETP.LT.OR P3, PT, R4.reuse, 0x12, P3 ;  /* 0x000000120400780c */ /* 0x040fe40001f61670 */
[----:B------:R-:W-:-:S02]  /*9e20*/  ISETP.LT.OR P4, PT, R4, 0x19, P4 ;  /* 0x000000190400780c */ /* 0x000fc40002781670 */
[----:B------:R-:W-:Y:S02]  /*9e30*/  FSEL R160, R160, -INF , !P5 ;  /* 0xff800000a0a07808 */ /* 0x000fe40006800000 */
[----:B------:R-:W-:Y:S02]  /*9e40*/  FSEL R161, R161, -INF , !P3 ;  /* 0xff800000a1a17808 */ /* 0x000fe40005800000 */
[----:B------:R-:W-:Y:S02]  /*9e50*/  FSEL R164, R164, -INF , !P4 ;  /* 0xff800000a4a47808 */ /* 0x000fe40006000000 */
[C---:B------:R-:W-:Y:S02]  /*9e60*/  ISETP.GT.AND P5, PT, R185.reuse, 0x19, P2 ;  /* 0x00000019b900780c */ /* 0x040fe400017a4270 */
[C---:B------:R-:W-:Y:S02]  /*9e70*/  ISETP.GT.AND P3, PT, R185.reuse, 0x20, P2 ;  /* 0x00000020b900780c */ /* 0x040fe40001764270 */
        /* <DEDUP_REMOVED lines=18> */
[----:B------:R-:W-:Y:S01]  /*9fa0*/  ISETP.GT.AND P4, PT, R185, 0x39, P2 ;  /* 0x00000039b900780c */ /* 0x000fe20001784270 */
[----:B------:R-:W-:Y:S01]  /*9fb0*/  IMAD.IADD R185, R5, 0x1, R186 ;  /* 0x0000000105b97824 */ /* 0x000fe200078e02ba */
[----:B------:R-:W-:-:S02]  /*9fc0*/  ISETP.LT.OR P5, PT, R4, 0x32, P5 ;  /* 0x000000320400780c */ /* 0x000fc40002fa1670 */
[C---:B------:R-:W-:Y:S02]  /*9fd0*/  ISETP.LT.OR P3, PT, R4.reuse, 0x39, P3 ;  /* 0x000000390400780c */ /* 0x040fe40001f61670 */
[----:B------:R-:W-:Y:S02]  /*9fe0*/  ISETP.LT.OR P4, PT, R4, 0x3a, P4 ;  /* 0x0000003a0400780c */ /* 0x000fe40002781670 */
[----:B------:R-:W-:Y:S02]  /*9ff0*/  IADD3 R186, R5, R188, RZ ;  /* 0x000000bc05ba7210 */ /* 0x000fe40007ffe0ff */
[----:B------:R-:W-:Y:S02]  /*a000*/  FSEL R177, R177, -INF , !P5 ;  /* 0xff800000b1b17808 */ /* 0x000fe40006800000 */
[----:B------:R-:W-:Y:S02]  /*a010*/  FSEL R180, R180, -INF , !P3 ;  /* 0xff800000b4b47808 */ /* 0x000fe40005800000 */
[----:B------:R-:W-:Y:S01]  /*a020*/  FSEL R181, R181, -INF , !P4 ;  /* 0xff800000b5b57808 */ /* 0x000fe20006000000 */
[----:B------:R-:W-:Y:S06]  /*a030*/  @!P6 BRA `(.L_x_962) ;  /* 0x000000000058e947 */ /* 0x000fec0003800000 */
[----:B------:R-:W-:Y:S01]  /*a040*/  IMAD.IADD R153, R5, 0x1, R21 ;  /* 0x0000000105997824 */ /* 0x000fe200078e0215 */
[----:B------:R-:W-:Y:S04]  /*a050*/  BSSY B0, `(.L_x_963) ;  /* 0x0000010000007945 */ /* 0x000fe80003800000 */
[----:B------:R-:W-:-:S13]  /*a060*/  ISETP.GT.AND P3, PT, R153, -0x1, PT ;  /* 0xffffffff9900780c */ /* 0x000fda0003f64270 */
        /* <DEDUP_REMOVED lines=9> */
.L_x_964:
[----:B------:R-:W-:-:S05]  /*a100*/  IMAD.U32 R4, RZ, RZ, UR40 ;  /* 0x00000028ff047e24 */ /* 0x000fca000f8e00ff */
[----:B------:R-:W-:-:S13]  /*a110*/  ISETP.NE.AND P3, PT, R4, 0x1, PT ;  /* 0x000000010400780c */ /* 0x000fda0003f65270 */
[----:B-1----:R-:W1:Y:S02]  /*a120*/  @P3 LDC.64 R2, c[0x0][0x9e8] ;  /* 0x00027a00ff023b82 */ /* 0x002e640000000a00 */
[----:B-1----:R-:W-:-:S05]  /*a130*/  @P3 IMAD.HI.U32 R2, R153, R2, RZ ;  /* 0x0000000299023227 */ /* 0x002fca00078e00ff */
[----:B------:R-:W-:-:S07]  /*a140*/  @P3 SHF.R.U32.HI R153, RZ, R3, R2 ;  /* 0x00000003ff993219 */ /* 0x000fce0000011602 */
.L_x_965:
[----:B------:R-:W-:Y:S05]  /*a150*/  BSYNC B0 ;  /* 0x0000000000007941 */ /* 0x000fea0003800000 */
.L_x_963:
[----:B------:R-:W-:-:S04]  /*a160*/  IMAD R153, R153, R4, -R0 ;  /* 0x0000000499997224 */ /* 0x000fc800078e0a00 */
[----:B------:R-:W-:-:S05]  /*a170*/  IMAD R153, R22, -0x2, R153 ;  /* 0xfffffffe16997824 */ /* 0x000fca00078e0299 */
[----:B------:R-:W-:Y:S02]  /*a180*/  VIADDMNMX R185, R153, R4, R185, PT ;  /* 0x0000000499b97246 */ /* 0x000fe400038001b9 */
[----:B------:R-:W-:-:S07]  /*a190*/  VIMNMX R186, R186, R153, !PT ;  /* 0x00000099baba7248 */ /* 0x000fce0007fe0100 */
.L_x_962:
[----:B------:R-:W-:Y:S01]  /*a1a0*/  FMNMX.FTZ R3, R184, R215, !PT ;  /* 0x000000d7b8037209 */ /* 0x000fe20007810000 */
[----:B------:R-:W-:Y:S01]  /*a1b0*/  ULDC UR6, c[0x0][0x988] ;  /* 0x0002620000067ab9 */ /* 0x000fe20000000800 */
[----:B------:R-:W-:Y:S01]  /*a1c0*/  ISETP.GT.AND P3, PT, R186, 0x1, P2 ;  /* 0x00000001ba00780c */ /* 0x000fe20001764270 */
[----:B------:R-:W-:Y:S01]  /*a1d0*/  UMOV UR39, UR46 ;  /* 0x0000002e00277c82 */ /* 0x000fe20008000000 */
[----:B------:R-:W-:Y:S01]  /*a1e0*/  FMNMX.FTZ R3, R152, R3, !PT ;  /* 0x0000000398037209 */ /* 0x000fe20007810000 */
[----:B------:R-:W-:Y:S01]  /*a1f0*/  UMOV UR7, UR36 ;  /* 0x0000002400077c82 */ /* 0x000fe20008000000 */
[----:B------:R-:W-:Y:S02]  /*a200*/  ISETP.LT.OR P3, PT, R185, 0x2, P3 ;  /* 0x00000002b900780c */ /* 0x000fe40001f61670 */
[----:B------:R-:W-:Y:S02]  /*a210*/  FMNMX.FTZ R0, R156, R3, !PT ;  /* 0x000000039c007209 */ /* 0x000fe40007810000 */
[----:B------:R-:W-:-:S02]  /*a220*/  FSEL R155, R155, -INF , !P3 ;  /* 0xff8000009b9b7808 */ /* 0x000fc40005800000 */
[----:B------:R-:W-:Y:S02]  /*a230*/  FMNMX.FTZ R3, R157, R0, !PT ;  /* 0x000000009d037209 */ /* 0x000fe40007810000 */
[----:B------:R-:W-:Y:S02]  /*a240*/  ISETP.GT.AND P3, PT, R186, RZ, P2 ;  /* 0x000000ffba00720c */ /* 0x000fe40001764270 */
[----:B------:R-:W-:Y:S02]  /*a250*/  FMNMX.FTZ R0, R160, R3, !PT ;  /* 0x00000003a0007209 */ /* 0x000fe40007810000 */
[----:B------:R-:W-:Y:S02]  /*a260*/  ISETP.LT.OR P3, PT, R185, 0x1, P3 ;  /* 0x00000001b900780c */ /* 0x000fe40001f61670 */
[----:B------:R-:W-:Y:S02]  /*a270*/  FMNMX.FTZ R3, R161, R0, !PT ;  /* 0x00000000a1037209 */ /* 0x000fe40007810000 */
[----:B------:R-:W-:-:S02]  /*a280*/  ISETP.GT.AND P4, PT, R186, 0x8, P2 ;  /* 0x00000008ba00780c */ /* 0x000fc40001784270 */
[----:B------:R-:W-:Y:S02]  /*a290*/  FMNMX.FTZ R0, R164, R3, !PT ;  /* 0x00000003a4007209 */ /* 0x000fe40007810000 */
[----:B------:R-:W-:Y:S02]  /*a2a0*/  FSEL R187, R154, -INF , !P3 ;  /* 0xff8000009abb7808 */ /* 0x000fe40005800000 */
        /* <DEDUP_REMOVED lines=18> */
[C---:B------:R-:W-:Y:S01]  /*a3d0*/  ISETP.GT.AND P3, PT, R186.reuse, 0x18, P2 ;  /* 0x00000018ba00780c */ /* 0x040fe20001764270 */
[----:B------:R-:W2:Y:S01]  /*a3e0*/  SHFL.BFLY PT, R3, R0, 0x2, 0x1f ;  /* 0x0c401f0000037f89 */ /* 0x000ea200000e0000 */
[C---:B------:R-:W-:Y:S02]  /*a3f0*/  ISETP.LT.OR P5, PT, R185.reuse, 0x12, P5 ;  /* 0x00000012b900780c */ /* 0x040fe40002fa1670 */
[----:B------:R-:W-:Y:S02]  /*a400*/  ISETP.GT.AND P4, PT, R186, 0x19, P2 ;  /* 0x00000019ba00780c */ /* 0x000fe40001784270 */
[----:B------:R-:W-:-:S02]  /*a410*/  ISETP.LT.OR P3, PT, R185, 0x19, P3 ;  /* 0x00000019b900780c */ /* 0x000fc40001f61670 */
[----:B------:R-:W-:Y:S02]  /*a420*/  FSEL R163, R163, -INF , !P5 ;  /* 0xff800000a3a37808 */ /* 0x000fe40006800000 */
[----:B------:R-:W-:Y:S02]  /*a430*/  ISETP.GT.AND P5, PT, R186, 0x20, P2 ;  /* 0x00000020ba00780c */ /* 0x000fe400017a4270 */
[C---:B------:R-:W-:Y:S02]  /*a440*/  ISETP.LT.OR P4, PT, R185.reuse, 0x1a, P4 ;  /* 0x0000001ab900780c */ /* 0x040fe40002781670 */
[----:B------:R-:W-:Y:S02]  /*a450*/  FSEL R166, R166, -INF , !P3 ;  /* 0xff800000a6a67808 */ /* 0x000fe40005800000 */
[----:B------:R-:W-:Y:S02]  /*a460*/  ISETP.GT.AND P3, PT, R186, 0x21, P2 ;  /* 0x00000021ba00780c */ /* 0x000fe40001764270 */
[----:B------:R-:W-:-:S02]  /*a470*/  ISETP.LT.OR P5, PT, R185, 0x21, P5 ;  /* 0x00000021b900780c */ /* 0x000fc40002fa1670 */
[----:B------:R-:W-:Y:S02]  /*a480*/  FSEL R167, R167, -INF , !P4 ;  /* 0xff800000a7a77808 */ /* 0x000fe40006000000 */
[----:B------:R-:W-:Y:S02]  /*a490*/  ISETP.GT.AND P4, PT, R186, 0x28, P2 ;  /* 0x00000028ba00780c */ /* 0x000fe40001784270 */
[----:B------:R-:W-:Y:S02]  /*a4a0*/  ISETP.LT.OR P3, PT, R185, 0x22, P3 ;  /* 0x00000022b900780c */ /* 0x000fe40001f61670 */
[----:B--2---:R-:W-:Y:S02]  /*a4b0*/  FMNMX.FTZ R3, R0, R3, !PT ;  /* 0x0000000300037209 */ /* 0x004fe40007810000 */
[----:B------:R-:W-:Y:S02]  /*a4c0*/  FMNMX.FTZ R0, R187, R216, !PT ;  /* 0x000000d8bb007209 */ /* 0x000fe40007810000 */
[----:B------:R-:W-:Y:S01]  /*a4d0*/  FSEL R170, R170, -INF , !P5 ;  /* 0xff800000aaaa7808 */ /* 0x000fe20006800000 */
[----:B------:R-:W2:Y:S01]  /*a4e0*/  SHFL.BFLY PT, R4, R3, 0x1, 0x1f ;  /* 0x0c201f0003047f89 */ /* 0x000ea200000e0000 */
[----:B------:R-:W-:-:S02]  /*a4f0*/  ISETP.LT.OR P4, PT, R185, 0x29, P4 ;  /* 0x00000029b900780c */ /* 0x000fc40002781670 */
[----:B------:R-:W-:Y:S02]  /*a500*/  FSEL R171, R171, -INF , !P3 ;  /* 0xff800000abab7808 */ /* 0x000fe40005800000 */
[----:B------:R-:W-:Y:S02]  /*a510*/  ISETP.GT.AND P3, PT, R186, 0x29, P2 ;  /* 0x00000029ba00780c */ /* 0x000fe40001764270 */
[----:B------:R-:W-:Y:S02]  /*a520*/  FSEL R174, R174, -INF , !P4 ;  /* 0xff800000aeae7808 */ /* 0x000fe40006000000 */
[----:B------:R-:W-:Y:S02]  /*a530*/  ISETP.GT.AND P4, PT, R186, 0x30, P2 ;  /* 0x00000030ba00780c */ /* 0x000fe40001784270 */
[C---:B------:R-:W-:Y:S02]  /*a540*/  ISETP.LT.OR P3, PT, R185.reuse, 0x2a, P3 ;  /* 0x0000002ab900780c */ /* 0x040fe40001f61670 */
[----:B------:R-:W-:-:S02]  /*a550*/  ISETP.LT.OR P4, PT, R185, 0x31, P4 ;  /* 0x00000031b900780c */ /* 0x000fc40002781670 */
[----:B------:R-:W-:Y:S02]  /*a560*/  FSEL R175, R175, -INF , !P3 ;  /* 0xff800000afaf7808 */ /* 0x000fe40005800000 */
[----:B------:R-:W-:Y:S02]  /*a570*/  ISETP.GT.AND P3, PT, R186, 0x31, P2 ;  /* 0x00000031ba00780c */ /* 0x000fe40001764270 */
[----:B------:R-:W-:Y:S02]  /*a580*/  FSEL R178, R178, -INF , !P4 ;  /* 0xff800000b2b27808 */ /* 0x000fe40006000000 */
[----:B------:R-:W-:Y:S02]  /*a590*/  ISETP.GT.AND P4, PT, R186, 0x38, P2 ;  /* 0x00000038ba00780c */ /* 0x000fe40001784270 */
[----:B------:R-:W-:Y:S02]  /*a5a0*/  ISETP.LT.OR P3, PT, R185, 0x32, P3 ;  /* 0x00000032b900780c */ /* 0x000fe40001f61670 */
[----:B--2---:R-:W-:-:S02]  /*a5b0*/  FMNMX.FTZ R4, R3, R4, !PT ;  /* 0x0000000403047209 */ /* 0x004fc40007810000 */
[----:B------:R-:W-:Y:S02]  /*a5c0*/  FMNMX.FTZ R3, R155, R0, !PT ;  /* 0x000000009b037209 */ /* 0x000fe40007810000 */
[----:B------:R-:W-:Y:S02]  /*a5d0*/  ISETP.GT.AND P2, PT, R186, 0x39, P2 ;  /* 0x00000039ba00780c */ /* 0x000fe40001744270 */
[----:B------:R-:W-:Y:S02]  /*a5e0*/  FMNMX.FTZ R0, R158, R3, !PT ;  /* 0x000000039e007209 */ /* 0x000fe40007810000 */
[----:B------:R-:W-:Y:S02]  /*a5f0*/  ISETP.LT.OR P4, PT, R185, 0x39, P4 ;  /* 0x00000039b900780c */ /* 0x000fe40002781670 */
[----:B------:R-:W-:Y:S02]  /*a600*/  FMNMX.FTZ R3, R159, R0, !PT ;  /* 0x000000009f037209 */ /* 0x000fe40007810000 */
[----:B------:R-:W-:-:S02]  /*a610*/  FSEL R179, R179, -INF , !P3 ;  /* 0xff800000b3b37808 */ /* 0x000fc40005800000 */
[----:B------:R-:W-:Y:S01]  /*a620*/  FMNMX.FTZ R0, R162, R3, !PT ;  /* 0x00000003a2007209 */ /* 0x000fe20007810000 */
[----:B------:R-:W-:Y:S01]  /*a630*/  FMUL.FTZ R3, R4, UR6 ;  /* 0x0000000604037c20 */ /* 0x000fe20008410000 */
[----:B------:R-:W-:Y:S02]  /*a640*/  ISETP.LT.OR P2, PT, R185, 0x3a, P2 ;  /* 0x0000003ab900780c */ /* 0x000fe40001741670 */
[----:B------:R-:W-:Y:S02]  /*a650*/  FMNMX.FTZ R153, R163, R0, !PT ;  /* 0x00000000a3997209 */ /* 0x000fe40007810000 */
[----:B------:R-:W-:Y:S02]  /*a660*/  FSEL R182, R182, -INF , !P4 ;  /* 0xff800000b6b67808 */ /* 0x000fe40006000000 */
[----:B------:R-:W-:Y:S02]  /*a670*/  FMNMX.FTZ R0, R166, R153, !PT ;  /* 0x00000099a6007209 */ /* 0x000fe40007810000 */
[----:B------:R-:W-:-:S02]  /*a680*/  FSEL R183, R183, -INF , !P2 ;  /* 0xff800000b7b77808 */ /* 0x000fc40005000000 */
[----:B------:R-:W-:Y:S02]  /*a690*/  FMNMX.FTZ R189, R167, R0, !PT ;  /* 0x00000000a7bd7209 */ /* 0x000fe40007810000 */
[----:B------:R-:W-:Y:S02]  /*a6a0*/  FSETP.NEU.FTZ.AND P5, PT, R4, -INF , PT ;  /* 0xff8000000400780b */ /* 0x000fe40003fbd000 */
[----:B------:R-:W-:Y:S02]  /*a6b0*/  FMNMX.FTZ R0, R170, R189, !PT ;  /* 0x000000bdaa007209 */ /* 0x000fe40007810000 */
[----:B------:R-:W-:Y:S02]  /*a6c0*/  FSEL R3, R3, RZ, P5 ;  /* 0x000000ff03037208 */ /* 0x000fe40002800000 */
[----:B------:R-:W-:Y:S02]  /*a6d0*/  FMNMX.FTZ R189, R171, R0, !PT ;  /* 0x00000000abbd7209 */ /* 0x000fe40007810000 */
[----:B-1----:R-:W-:Y:S01]  /*a6e0*/  FSEL R2, R4, RZ, P5 ;  /* 0x000000ff04027208 */ /* 0x002fe20002800000 */
        /* <DEDUP_REMOVED lines=20> */
[----:B------:R-:W-:Y:S01]  /*a830*/  FFMA.FTZ R181, R181, UR6, -R3 ;  /* 0x00000006b5b57c23 */ /* 0x000fe20008010803 */
[----:B------:R-:W-:Y:S01]  /*a840*/  FMNMX.FTZ R0, R183, R0, !PT ;  /* 0x00000000b7007209 */ /* 0x000fe20007810000 */
[----:B------:R-:W-:Y:S01]  /*a850*/  FADD.FTZ R2, -R2, R215 ;  /* 0x000000d702027221 */ /* 0x000fe20000010100 */
[----:B------:R-:W-:Y:S01]  /*a860*/  MUFU.EX2 R153, R153 ;  /* 0x0000009900997308 */ /* 0x000fe20000000800 */
[----:B------:R-:W-:-:S02]  /*a870*/  IMAD.MOV.U32 R215, RZ, RZ, R4 ;  /* 0x000000ffffd77224 */ /* 0x000fc400078e0004 */
[----:B------:R-:W1:Y:S01]  /*a880*/  SHFL.BFLY PT, R185, R0, 0x2, 0x1f ;  /* 0x0c401f0000b97f89 */ /* 0x000e6200000e0000 */
[----:B------:R-:W-:-:S04]  /*a890*/  FMUL.FTZ R2, R2, UR6 ;  /* 0x0000000602027c20 */ /* 0x000fc80008410000 */
[----:B------:R-:W-:Y:S08]  /*a8a0*/  MUFU.EX2 R196, R196 ;  /* 0x000000c400c47308 */ /* 0x000ff00000000800 */
[----:B------:R-:W-:Y:S08]  /*a8b0*/  MUFU.EX2 R198, R198 ;  /* 0x000000c600c67308 */ /* 0x000ff00000000800 */
[----:B------:R-:W-:Y:S01]  /*a8c0*/  MUFU.EX2 R157, R157 ;  /* 0x0000009d009d7308 */ /* 0x000fe20000000800 */
[----:B-1----:R-:W-:-:S05]  /*a8d0*/  FMNMX.FTZ R185, R0, R185, !PT ;  /* 0x000000b900b97209 */ /* 0x002fca0007810000 */
[----:B------:R-:W1:Y:S02]  /*a8e0*/  SHFL.BFLY PT, R0, R185, 0x1, 0x1f ;  /* 0x0c201f00b9007f89 */ /* 0x000e6400000e0000 */
[----:B------:R-:W-:Y:S08]  /*a8f0*/  MUFU.EX2 R192, R192 ;  /* 0x000000c000c07308 */ /* 0x000ff00000000800 */
[----:B------:R-:W-:Y:S08]  /*a900*/  MUFU.EX2 R161, R161 ;  /* 0x000000a100a17308 */ /* 0x000ff00000000800 */
[----:B------:R-:W-:Y:S01]  /*a910*/  MUFU.EX2 R194, R194 ;  /* 0x000000c200c27308 */ /* 0x000fe20000000800 */
[----:B-1----:R-:W-:-:S07]  /*a920*/  FMNMX.FTZ R3, R185, R0, !PT ;  /* 0x00000000b9037209 */ /* 0x002fce0007810000 */
[----:B------:R-:W-:Y:S01]  /*a930*/  MUFU.EX2 R165, R165 ;  /* 0x000000a500a57308 */ /* 0x000fe20000000800 */
[C---:B------:R-:W-:Y:S01]  /*a940*/  FSETP.NEU.FTZ.AND P2, PT, R3.reuse, -INF , PT ;  /* 0xff8000000300780b */ /* 0x040fe20003f5d000 */
[----:B------:R-:W-:-:S06]  /*a950*/  FMUL.FTZ R156, R3, UR6 ;  /* 0x00000006039c7c20 */ /* 0x000fcc0008410000 */
[----:B------:R-:W1:Y:S01]  /*a960*/  MUFU.EX2 R0, R2 ;  /* 0x0000000200007308 */ /* 0x000e620000000800 */
[----:B------:R-:W-:-:S05]  /*a970*/  FSEL R156, R156, RZ, P2 ;  /* 0x000000ff9c9c7208 */ /* 0x000fca0001000000 */
[--C-:B------:R-:W-:Y:S01]  /*a980*/  FFMA.FTZ R152, R155, UR6, -R156.reuse ;  /* 0x000000069b987c23 */ /* 0x100fe2000801089c */
[----:B------:R-:W-:Y:S01]  /*a990*/  FSEL R155, R3, RZ, P2 ;  /* 0x000000ff039b7208 */ /* 0x000fe20001000000 */
[--C-:B------:R-:W-:Y:S01]  /*a9a0*/  FFMA.FTZ R197, R187, UR6, -R156.reuse ;  /* 0x00000006bbc57c23 */ /* 0x100fe2000801089c */
[--C-:B------:R-:W-:Y:S01]  /*a9b0*/  FFMA.FTZ R199, R158, UR6, -R156.reuse ;  /* 0x000000069ec77c23 */ /* 0x100fe2000801089c */
[--C-:B------:R-:W-:Y:S01]  /*a9c0*/  FFMA.FTZ R154, R159, UR6, -R156.reuse ;  /* 0x000000069f9a7c23 */ /* 0x100fe2000801089c */
[----:B------:R-:W-:Y:S01]  /*a9d0*/  FFMA.FTZ R193, R162, UR6, -R156 ;  /* 0x00000006a2c17c23 */ /* 0x000fe2000801089c */
[----:B------:R-:W-:Y:S01]  /*a9e0*/  FADD.FTZ R155, -R155, R216 ;  /* 0x000000d89b9b7221 */ /* 0x000fe20000010100 */
[----:B------:R-:W-:Y:S01]  /*a9f0*/  MUFU.EX2 R152, R152 ;  /* 0x0000009800987308 */ /* 0x000fe20000000800 */
[--C-:B------:R-:W-:Y:S01]  /*aa00*/  FFMA.FTZ R158, R163, UR6, -R156.reuse ;  /* 0x00000006a39e7c23 */ /* 0x100fe2000801089c */
[--C-:B------:R-:W-:Y:S01]  /*aa10*/  FFMA.FTZ R195, R166, UR6, -R156.reuse ;  /* 0x00000006a6c37c23 */ /* 0x100fe2000801089c */
[----:B------:R-:W-:Y:S01]  /*aa20*/  FMUL.FTZ R155, R155, UR6 ;  /* 0x000000069b9b7c20 */ /* 0x000fe20008410000 */
[----:B-1----:R-:W-:Y:S01]  /*aa30*/  FFMA.FTZ R159, R0, R20, R153 ;  /* 0x00000014009f7223 */ /* 0x002fe20000010099 */
[--C-:B------:R-:W-:Y:S01]  /*aa40*/  FFMA.FTZ R160, R167, UR6, -R156.reuse ;  /* 0x00000006a7a07c23 */ /* 0x100fe2000801089c */
[--C-:B------:R-:W-:Y:S01]  /*aa50*/  FFMA.FTZ R189, R170, UR6, -R156.reuse ;  /* 0x00000006aabd7c23 */ /* 0x100fe2000801089c */
[--C-:B------:R-:W-:Y:S01]  /*aa60*/  FFMA.FTZ R162, R171, UR6, -R156.reuse ;  /* 0x00000006aba27c23 */ /* 0x100fe2000801089c */
[----:B------:R-:W-:Y:S01]  /*aa70*/  MUFU.EX2 R197, R197 ;  /* 0x000000c500c57308 */ /* 0x000fe20000000800 */
[----:B------:R-:W-:Y:S01]  /*aa80*/  FADD.FTZ R159, R196, R159 ;  /* 0x0000009fc49f7221 */ /* 0x000fe20000010000 */
[--C-:B------:R-:W-:Y:S01]  /*aa90*/  FFMA.FTZ R191, R174, UR6, -R156.reuse ;  /* 0x00000006aebf7c23 */ /* 0x100fe2000801089c */
[--C-:B------:R-:W-:Y:S01]  /*aaa0*/  FFMA.FTZ R185, R178, UR6, -R156.reuse ;  /* 0x00000006b2b97c23 */ /* 0x100fe2000801089c */
[--C-:B------:R-:W-:Y:S01]  /*aab0*/  FFMA.FTZ R179, R179, UR6, -R156.reuse ;  /* 0x00000006b3b37c23 */ /* 0x100fe2000801089c */
[----:B------:R-:W-:Y:S01]  /*aac0*/  FADD.FTZ R20, R198, R159 ;  /* 0x0000009fc6147221 */ /* 0x000fe20000010000 */
[----:B------:R-:W-:Y:S01]  /*aad0*/  F2FP.BF16.F32.PACK_AB R196, R196, R153 ;  /* 0x00000099c4c4723e */ /* 0x000fe200000010ff */
[----:B------:R-:W-:Y:S01]  /*aae0*/  FFMA.FTZ R182, R182, UR6, -R156 ;  /* 0x00000006b6b67c23 */ /* 0x000fe2000801089c */
[----:B------:R1:W2:Y:S01]  /*aaf0*/  MUFU.EX2 R2, R155 ;  /* 0x0000009b00027308 */ /* 0x0002a20000000800 */
[----:B------:R-:W-:Y:S01]  /*ab00*/  FADD.FTZ R159, R157, R20 ;  /* 0x000000149d9f7221 */ /* 0x000fe20000010000 */
[C---:B------:R-:W-:Y:S01]  /*ab10*/  ISETP.GT.AND P2, PT, R23.reuse, UR60, PT ;  /* 0x0000003c17007c0c */ /* 0x040fe2000bf44270 */
[----:B------:R-:W-:Y:S01]  /*ab20*/  VIADD R23, R23, 0xffffffff ;  /* 0xffffffff17177836 */ /* 0x000fe20000000000 */
[----:B------:R-:W-:Y:S01]  /*ab30*/  F2FP.BF16.F32.PACK_AB R198, R157, R198 ;  /* 0x000000c69dc6723e */ /* 0x000fe200000010ff */
[----:B------:R-:W-:Y:S01]  /*ab40*/  FADD.FTZ R164, R192, R159 ;  /* 0x0000009fc0a47221 */ /* 0x000fe20000010000 */
[----:B------:R-:W-:Y:S01]  /*ab50*/  IMAD.U32 R159, RZ, RZ, UR10 ;  /* 0x0000000aff9f7e24 */ /* 0x000fe2000f8e00ff */
[C---:B------:R-:W-:Y:S01]  /*ab60*/  F2FP.BF16.F32.PACK_AB R192, R161.reuse, R192 ;  /* 0x000000c0a1c0723e */ /* 0x040fe200000010ff */
[----:B------:R-:W3:Y:S01]  /*ab70*/  MUFU.EX2 R199, R199 ;  /* 0x000000c700c77308 */ /* 0x000ee20000000800 */
[----:B-1----:R-:W-:Y:S01]  /*ab80*/  FADD.FTZ R155, R161, R164 ;  /* 0x000000a4a19b7221 */ /* 0x002fe20000010000 */
[--C-:B------:R-:W-:Y:S01]  /*ab90*/  FFMA.FTZ R164, R175, UR6, -R156.reuse ;  /* 0x00000006afa47c23 */ /* 0x100fe2000801089c */
[----:B------:R-:W-:Y:S01]  /*aba0*/  FFMA.FTZ R156, R183, UR6, -R156 ;  /* 0x00000006b79c7c23 */ /* 0x000fe2000801089c */
[----:B------:R-:W-:-:S02]  /*abb0*/  @!P1 VIADD R159, R159, 0x30860 ;  /* 0x000308609f9f9836 */ /* 0x000fc40000000000 */
[----:B------:R-:W-:Y:S01]  /*abc0*/  FADD.FTZ R166, R194, R155 ;  /* 0x0000009bc2a67221 */ /* 0x000fe20000010000 */
[C---:B------:R-:W-:Y:S01]  /*abd0*/  F2FP.BF16.F32.PACK_AB R194, R165.reuse, R194 ;  /* 0x000000c2a5c2723e */ /* 0x040fe200000010ff */
[----:B------:R-:W-:Y:S01]  /*abe0*/  IMAD.MOV.U32 R216, RZ, RZ, R3 ;  /* 0x000000ffffd87224 */ /* 0x000fe200078e0003 */
[----:B------:R-:W1:Y:S01]  /*abf0*/  MUFU.EX2 R154, R154 ;  /* 0x0000009a009a7308 */ /* 0x000e620000000800 */
[----:B--2---:R-:W-:Y:S01]  /*ac00*/  FFMA.FTZ R7, R2, R7, R197 ;  /* 0x0000000702077223 */ /* 0x004fe200000100c5 */
[----:B------:R-:W-:Y:S01]  /*ac10*/  FADD.FTZ R155, R165, R166 ;  /* 0x000000a6a59b7221 */ /* 0x000fe20000010000 */
[----:B------:R-:W-:Y:S02]  /*ac20*/  @!P1 PRMT R159, RZ, 0x654, R159 ;  /* 0x00000654ff9f9816 */ /* 0x000fe4000000009f */
[C---:B------:R-:W-:Y:S01]  /*ac30*/  FADD.FTZ R20, R152.reuse, R7 ;  /* 0x0000000798147221 */ /* 0x040fe20000010000 */
[----:B------:R-:W-:Y:S01]  /*ac40*/  F2FP.BF16.F32.PACK_AB R197, R152, R197 ;  /* 0x000000c598c5723e */ /* 0x000fe200000010ff */
[----:B------:R2:W-:Y:S01]  /*ac50*/  @!P1 SYNCS.ARRIVE.TRANS64.RED.A1T0 RZ, [R159+URZ], RZ ;  /* 0x000000ff9fff99a7 */ /* 0x0005e2000810043f */
[----:B------:R-:W4:Y:S01]  /*ac60*/  MUFU.EX2 R193, R193 ;  /* 0x000000c100c17308 */ /* 0x000f220000000800 */
[----:B---3--:R-:W-:-:S07]  /*ac70*/  FADD.FTZ R7, R199, R20 ;  /* 0x00000014c7077221 */ /* 0x008fce0000010000 */
[----:B------:R-:W3:Y:S01]  /*ac80*/  MUFU.EX2 R158, R158 ;  /* 0x0000009e009e7308 */ /* 0x000ee20000000800 */
[C---:B-1----:R-:W-:Y:S01]  /*ac90*/  FADD.FTZ R20, R154.reuse, R7 ;  /* 0x000000079a147221 */ /* 0x042fe20000010000 */
[----:B------:R-:W-:-:S06]  /*aca0*/  F2FP.BF16.F32.PACK_AB R199, R154, R199 ;  /* 0x000000c79ac7723e */ /* 0x000fcc00000010ff */
[----:B------:R-:W1:Y:S01]  /*acb0*/  MUFU.EX2 R188, R188 ;  /* 0x000000bc00bc7308 */ /* 0x000e620000000800 */
[----:B----4-:R-:W-:-:S07]  /*acc0*/  FADD.FTZ R7, R193, R20 ;  /* 0x00000014c1077221 */ /* 0x010fce0000010000 */
[----:B------:R-:W4:Y:S01]  /*acd0*/  MUFU.EX2 R195, R195 ;  /* 0x000000c300c37308 */ /* 0x000f220000000800 */
[C---:B---3--:R-:W-:Y:S01]  /*ace0*/  FADD.FTZ R20, R158.reuse, R7 ;  /* 0x000000079e147221 */ /* 0x048fe20000010000 */
[----:B------:R-:W-:-:S06]  /*acf0*/  F2FP.BF16.F32.PACK_AB R193, R158, R193 ;  /* 0x000000c19ec1723e */ /* 0x000fcc00000010ff */
[----:B------:R-:W3:Y:S01]  /*ad00*/  MUFU.EX2 R169, R169 ;  /* 0x000000a900a97308 */ /* 0x000ee20000000800 */
[----:B-1----:R-:W-:-:S07]  /*ad10*/  FADD.FTZ R166, R188, R155 ;  /* 0x0000009bbca67221 */ /* 0x002fce0000010000 */
[----:B------:R-:W1:Y:S01]  /*ad20*/  MUFU.EX2 R160, R160 ;  /* 0x000000a000a07308 */ /* 0x000e620000000800 */
[----:B----4-:R-:W-:-:S07]  /*ad30*/  FADD.FTZ R7, R195, R20 ;  /* 0x00000014c3077221 */ /* 0x010fce0000010000 */
[----:B------:R-:W4:Y:S01]  /*ad40*/  MUFU.EX2 R190, R190 ;  /* 0x000000be00be7308 */ /* 0x000f220000000800 */
[C---:B---3--:R-:W-:Y:S01]  /*ad50*/  FADD.FTZ R155, R169.reuse, R166 ;  /* 0x000000a6a99b7221 */ /* 0x048fe20000010000 */
[----:B------:R-:W-:-:S06]  /*ad60*/  F2FP.BF16.F32.PACK_AB R188, R169, R188 ;  /* 0x000000bca9bc723e */ /* 0x000fcc00000010ff */
[----:B------:R-:W3:Y:S01]  /*ad70*/  MUFU.EX2 R189, R189 ;  /* 0x000000bd00bd7308 */ /* 0x000ee20000000800 */
[C---:B-1----:R-:W-:Y:S01]  /*ad80*/  FADD.FTZ R20, R160.reuse, R7 ;  /* 0x00000007a0147221 */ /* 0x042fe20000010000 */
[----:B------:R-:W-:-:S06]  /*ad90*/  F2FP.BF16.F32.PACK_AB R195, R160, R195 ;  /* 0x000000c3a0c3723e */ /* 0x000fcc00000010ff */
[----:B------:R-:W1:Y:S01]  /*ada0*/  MUFU.EX2 R173, R173 ;  /* 0x000000ad00ad7308 */ /* 0x000e620000000800 */
[----:B----4-:R-:W-:-:S07]  /*adb0*/  FADD.FTZ R166, R190, R155 ;  /* 0x0000009bbea67221 */ /* 0x010fce0000010000 */
[----:B------:R-:W4:Y:S01]  /*adc0*/  MUFU.EX2 R162, R162 ;  /* 0x000000a200a27308 */ /* 0x000f220000000800 */
[----:B---3--:R-:W-:-:S07]  /*add0*/  FADD.FTZ R7, R189, R20 ;  /* 0x00000014bd077221 */ /* 0x008fce0000010000 */
[----:B------:R-:W3:Y:S01]  /*ade0*/  MUFU.EX2 R184, R184 ;  /* 0x000000b800b87308 */ /* 0x000ee20000000800 */
[C---:B-1----:R-:W-:Y:S01]  /*adf0*/  FADD.FTZ R153, R173.reuse, R166 ;  /* 0x000000a6ad997221 */ /* 0x042fe20000010000 */
[----:B------:R-:W-:-:S06]  /*ae00*/  F2FP.BF16.F32.PACK_AB R190, R173, R190 ;  /* 0x000000beadbe723e */ /* 0x000fcc00000010ff */
[----:B------:R-:W1:Y:S01]  /*ae10*/  MUFU.EX2 R191, R191 ;  /* 0x000000bf00bf7308 */ /* 0x000e620000000800 */
[C---:B----4-:R-:W-:Y:S01]  /*ae20*/  FADD.FTZ R20, R162.reuse, R7 ;  /* 0x00000007a2147221 */ /* 0x050fe20000010000 */
[----:B------:R-:W-:-:S06]  /*ae30*/  F2FP.BF16.F32.PACK_AB R189, R162, R189 ;  /* 0x000000bda2bd723e */ /* 0x000fcc00000010ff */
[----:B------:R-:W4:Y:S01]  /*ae40*/  MUFU.EX2 R177, R177 ;  /* 0x000000b100b17308 */ /* 0x000f220000000800 */
[----:B---3--:R-:W-:-:S07]  /*ae50*/  FADD.FTZ R166, R184, R153 ;  /* 0x00000099b8a67221 */ /* 0x008fce0000010000 */
[----:B------:R-:W3:Y:S01]  /*ae60*/  MUFU.EX2 R164, R164 ;  /* 0x000000a400a47308 */ /* 0x000ee20000000800 */
[----:B-1----:R-:W-:-:S07]  /*ae70*/  FADD.FTZ R7, R191, R20 ;  /* 0x00000014bf077221 */ /* 0x002fce0000010000 */
[----:B------:R-:W1:Y:S01]  /*ae80*/  MUFU.EX2 R185, R185 ;  /* 0x000000b900b97308 */ /* 0x000e620000000800 */
[C---:B----4-:R-:W-:Y:S01]  /*ae90*/  FADD.FTZ R153, R177.reuse, R166 ;  /* 0x000000a6b1997221 */ /* 0x050fe20000010000 */
[----:B------:R-:W-:-:S06]  /*aea0*/  F2FP.BF16.F32.PACK_AB R184, R177, R184 ;  /* 0x000000b8b1b8723e */ /* 0x000fcc00000010ff */
[----:B------:R-:W4:Y:S01]  /*aeb0*/  MUFU.EX2 R179, R179 ;  /* 0x000000b300b37308 */ /* 0x000f220000000800 */
[C---:B---3--:R-:W-:Y:S01]  /*aec0*/  FADD.FTZ R166, R164.reuse, R7 ;  /* 0x00000007a4a67221 */ /* 0x048fe20000010000 */
[----:B------:R-:W-:-:S06]  /*aed0*/  F2FP.BF16.F32.PACK_AB R191, R164, R191 ;  /* 0x000000bfa4bf723e */ /* 0x000fcc00000010ff */
[----:B------:R-:W3:Y:S01]  /*aee0*/  MUFU.EX2 R186, R186 ;  /* 0x000000ba00ba7308 */ /* 0x000ee20000000800 */
[----:B-1----:R-:W-:-:S07]  /*aef0*/  FADD.FTZ R166, R185, R166 ;  /* 0x000000a6b9a67221 */ /* 0x002fce0000010000 */
[----:B------:R-:W1:Y:S01]  /*af00*/  MUFU.EX2 R187, R182 ;  /* 0x000000b600bb7308 */ /* 0x000e620000000800 */
[C---:B----4-:R-:W-:Y:S01]  /*af10*/  FADD.FTZ R166, R179.reuse, R166 ;  /* 0x000000a6b3a67221 */ /* 0x050fe20000010000 */
[----:B------:R-:W-:-:S06]  /*af20*/  F2FP.BF16.F32.PACK_AB R185, R179, R185 ;  /* 0x000000b9b3b9723e */ /* 0x000fcc00000010ff */
[----:B------:R-:W4:Y:S01]  /*af30*/  MUFU.EX2 R181, R181 ;  /* 0x000000b500b57308 */ /* 0x000f220000000800 */
[----:B---3--:R-:W-:-:S07]  /*af40*/  FADD.FTZ R20, R186, R153 ;  /* 0x00000099ba147221 */ /* 0x008fce0000010000 */
[----:B------:R-:W3:Y:S01]  /*af50*/  MUFU.EX2 R156, R156 ;  /* 0x0000009c009c7308 */ /* 0x000ee20000000800 */
[----:B-1----:R-:W-:Y:S01]  /*af60*/  FADD.FTZ R166, R187, R166 ;  /* 0x000000a6bba67221 */ /* 0x002fe20000010000 */
[C---:B----4-:R-:W-:Y:S01]  /*af70*/  FADD.FTZ R20, R181.reuse, R20 ;  /* 0x00000014b5147221 */ /* 0x050fe20000010000 */
[----:B------:R-:W-:Y:S02]  /*af80*/  F2FP.BF16.F32.PACK_AB R186, R181, R186 ;  /* 0x000000bab5ba723e */ /* 0x000fe400000010ff */
[C---:B---3--:R-:W-:Y:S01]  /*af90*/  FADD.FTZ R7, R156.reuse, R166 ;  /* 0x000000a69c077221 */ /* 0x048fe20000010000 */
[----:B------:R-:W-:Y:S01]  /*afa0*/  F2FP.BF16.F32.PACK_AB R187, R156, R187 ;  /* 0x000000bb9cbb723e */ /* 0x000fe200000010ff */
[----:B--2---:R-:W-:Y:S06]  /*afb0*/  @P2 BRA `(.L_x_966) ;  /* 0xffffffd800582947 */ /* 0x004fec000383ffff */
.L_x_949:
        /* <DEDUP_REMOVED lines=131> */
.L_x_967:
[----:B------:R-:W-:Y:S01]  /*b7f0*/  ULEA UR5, UR36, UR38, 0x3 ;  /* 0x0000002624057291 */ /* 0x000fe2000f8e183f */
[----:B------:R-:W-:-:S04]  /*b800*/  MOV R0, UR46 ;  /* 0x0000002e00007c02 */ /* 0x000fc80008000f00 */
[----:B------:R-:W-:-:S04]  /*b810*/  SHF.L.U32 R0, R0, 0x1f, RZ ;  /* 0x0000001f00007819 */ /* 0x000fc800000006ff */
[----:B------:R1:W2:Y:S01]  /*b820*/  SYNCS.PHASECHK.TRANS64.TRYWAIT P2, [UR5+0x30850], R0 ;  /* 0x03085000ff0075a7 */ /* 0x0002a20008040145 */
[----:B------:R-:W-:Y:S05]  /*b830*/  @!P0 BRA `(.L_x_968) ;  /* 0x0000000000048947 */ /* 0x000fea0003800000 */
[----:B------:R-:W-:Y:S01]  /*b840*/  BPT.TRAP 0x1 ;  /* 0x000000040000795c */ /* 0x000fe20000300000 */
.L_x_968:
[----:B--2---:R-:W-:Y:S05]  /*b850*/  @P2 BRA `(.L_x_969) ;  /* 0x0000000000082947 */ /* 0x004fea0003800000 */
[----:B------:R-:W2:Y:S02]  /*b860*/  SYNCS.PHASECHK.TRANS64.TRYWAIT P0, [UR5+0x30850], R0 ;  /* 0x03085000ff0075a7 */ /* 0x000ea40008000145 */
[----:B--2---:R-:W-:Y:S05]  /*b870*/  @!P0 BRA `(.L_x_970) ;  /* 0x00000060009c8947 */ /* 0x004fea0003800000 */
.L_x_969:
[----:B------:R-:W-:Y:S01]  /*b880*/  UIADD3 UR38, UR38, 0x400, URZ ;  /* 0x0000040026267890 */ /* 0x000fe2000fffe03f */
[----:B------:R-:W-:Y:S01]  /*b890*/  WARPGROUP.ARRIVE ;  /* 0x00000000000079c5 */ /* 0x000fe20000000000 */
[----:B------:R-:W-:Y:S01]  /*b8a0*/  UMOV UR11, 0x40000040 ;  /* 0x40000040000b7882 */ /* 0x000fe20000000000 */
[----:B------:R-:W3:Y:S01]  /*b8b0*/  SHFL.BFLY PT, R2, R7, 0x2, 0x1f ;  /* 0x0c401f0007027f89 */ /* 0x000ee200000e0000 */
[----:B------:R-:W-:Y:S01]  /*b8c0*/  USHF.R.U32.HI UR38, URZ, 0x4, UR38 ;  /* 0x000000043f267899 */ /* 0x000fe20008011626 */
[----:B------:R-:W-:Y:S01]  /*b8d0*/  IMAD.MOV.U32 R21, RZ, RZ, RZ ;  /* 0x000000ffff157224 */ /* 0x000fe200078e00ff */
[----:B------:R-:W-:Y:S01]  /*b8e0*/  R2UR UR7, R207 ;  /* 0x00000000cf0772ca */ /* 0x000fe200000e0000 */
[----:B--2---:R-:W1:Y:S01]  /*b8f0*/  SHFL.BFLY PT, R5, R20, 0x2, 0x1f ;  /* 0x0c401f0014057f89 */ /* 0x004e6200000e0000 */
[----:B------:R-:W-:Y:S01]  /*b900*/  ULOP3.LUT UR38, UR38, 0x3fff, URZ, 0xc0, !UPT ;  /* 0x00003fff26267892 */ /* 0x000fe2000f8ec03f */
[----:B------:R-:W-:Y:S02]  /*b910*/  IMAD.U32 R12, RZ, RZ, UR5 ;  /* 0x00000005ff0c7e24 */ /* 0x000fe4000f8e00ff */
[----:B------:R-:W-:Y:S01]  /*b920*/  IMAD.U32 R11, RZ, RZ, UR6 ;  /* 0x00000006ff0b7e24 */ /* 0x000fe2000f8e00ff */
[----:B------:R-:W-:-:S04]  /*b930*/  ULOP3.LUT UR4, UR38, 0x2000000, URZ, 0xfc, !UPT ;  /* 0x0200000026047892 */ /* 0x000fc8000f8efc3f */
[----:B------:R-:W-:Y:S02]  /*b940*/  ULEA UR4, UR36, UR4, 0xb ;  /* 0x0000000424047291 */ /* 0x000fe4000f8e583f */
[----:B------:R-:W-:Y:S02]  /*b950*/  UIADD3 UR36, UR36, 0x1, URZ ;  /* 0x0000000124247890 */ /* 0x000fe4000fffe03f */
[----:B------:R-:W-:Y:S02]  /*b960*/  UIADD3 UR8, UR4, 0x80, URZ ;  /* 0x0000008004087890 */ /* 0x000fe4000fffe03f */
[----:B------:R-:W-:Y:S01]  /*b970*/  UIADD3 UR7, UR7, 0x1, URZ ;  /* 0x0000000107077890 */ /* 0x000fe2000fffe03f */
[----:B------:R-:W-:Y:S01]  /*b980*/  UMOV UR10, UR4 ;  /* 0x00000004000a7c82 */ /* 0x000fe20008000000 */
[----:B------:R-:W-:-:S05]  /*b990*/  UISETP.NE.AND UP0, UPT, UR36, 0x2, UPT ;  /* 0x000000022400788c */ /* 0x000fca000bf05270 */
[----:B------:R-:W-:Y:S01]  /*b9a0*/  HGMMA.64x256x16.F32.BF16 R24, R196, gdesc[UR8].tnspB, R24, gsb0 ;  /* 0x43e00008c4187df0 */ /* 0x000fe20008001818 */
[----:B------:R-:W-:Y:S01]  /*b9b0*/  UMOV UR10, UR8 ;  /* 0x00000008000a7c82 */ /* 0x000fe20008000000 */
[----:B------:R-:W-:Y:S01]  /*b9c0*/  UMOV UR11, 0x40000040 ;  /* 0x40000040000b7882 */ /* 0x000fe20000000000 */
[----:B------:R-:W-:Y:S01]  /*b9d0*/  UIADD3 UR8, UR4, 0x100, URZ ;  /* 0x0000010004087890 */ /* 0x000fe2000fffe03f */
[----:B---3--:R-:W-:Y:S01]  /*b9e0*/  FADD.FTZ R2, R2, R7 ;  /* 0x0000000702027221 */ /* 0x008fe20000010000 */
[----:B------:R-:W-:Y:S01]  /*b9f0*/  UIADD3 UR4, UR4, 0x180, URZ ;  /* 0x0000018004047890 */ /* 0x000fe2000fffe03f */
[----:B-1----:R-:W-:Y:S01]  /*ba00*/  FADD.FTZ R0, R5, R20 ;  /* 0x0000001405007221 */ /* 0x002fe20000010000 */
[----:B------:R-:W-:Y:S01]  /*ba10*/  IMAD.U32 R7, RZ, RZ, UR6 ;  /* 0x00000006ff077e24 */ /* 0x000fe2000f8e00ff */
[----:B------:R-:W-:Y:S01]  /*ba20*/  MOV R207, UR7 ;  /* 0x0000000700cf7c02 */ /* 0x000fe20008000f00 */
[----:B------:R-:W1:Y:S01]  /*ba30*/  SHFL.BFLY PT, R9, R2, 0x1, 0x1f ;  /* 0x0c201f0002097f89 */ /* 0x000e6200000e0000 */
[----:B------:R-:W-:-:S03]  /*ba40*/  USEL UR36, UR36, URZ, UP0 ;  /* 0x0000003f24247287 */ /* 0x000fc60008000000 */
[----:B------:R-:W2:Y:S01]  /*ba50*/  SHFL.BFLY PT, R5, R0, 0x1, 0x1f ;  /* 0x0c201f0000057f89 */ /* 0x000ea200000e0000 */
[----:B-1----:R-:W-:Y:S01]  /*ba60*/  FADD.FTZ R9, R2, R9 ;  /* 0x0000000902097221 */ /* 0x002fe20000010000 */
[----:B------:R-:W-:Y:S02]  /*ba70*/  IMAD.MOV.U32 R2, RZ, RZ, -0x800000 ;  /* 0xff800000ff027424 */ /* 0x000fe400078e00ff */
[----:B--2---:R-:W-:Y:S02]  /*ba80*/  FADD.FTZ R10, R0, R5 ;  /* 0x00000005000a7221 */ /* 0x004fe40000010000 */
[----:B------:R-:W-:Y:S01]  /*ba90*/  FSETP.NE.FTZ.AND P2, PT, R9, RZ, PT ;  /* 0x000000ff0900720b */ /* 0x000fe20003f55000 */
[----:B------:R-:W-:Y:S02]  /*baa0*/  IMAD.MOV.U32 R5, RZ, RZ, RZ ;  /* 0x000000ffff057224 */ /* 0x000fe400078e00ff */
[----:B------:R-:W-:Y:S01]  /*bab0*/  IMAD.MOV.U32 R0, RZ, RZ, -0x800000 ;  /* 0xff800000ff007424 */ /* 0x000fe200078e00ff */
[----:B------:R-:W-:-:S09]  /*bac0*/  FSETP.NE.FTZ.AND P0, PT, R10, RZ, PT ;  /* 0x000000ff0a00720b */ /* 0x000fd20003f15000 */
[----:B------:R-:W-:Y:S01]  /*bad0*/  @P2 MUFU.RCP R5, R9 ;  /* 0x0000000900052308 */ /* 0x000fe20000001000 */
[----:B------:R-:W-:-:S03]  /*bae0*/  @P2 FMUL.FTZ R11, R11, 0.69314718246459960938 ;  /* 0x3f3172180b0b2820 */ /* 0x000fc60000410000 */
[----:B------:R-:W-:-:S04]  /*baf0*/  @P0 FMUL.FTZ R7, R7, 0.69314718246459960938 ;  /* 0x3f31721807070820 */ /* 0x000fc80000410000 */
[----:B------:R-:W1:Y:S08]  /*bb00*/  @P0 MUFU.LG2 R6, R10 ;  /* 0x0000000a00060308 */ /* 0x000e700000000c00 */
[----:B------:R2:W3:Y:S08]  /*bb10*/  @P2 MUFU.LG2 R8, R9 ;  /* 0x0000000900082308 */ /* 0x0004f00000000c00 */
[----:B------:R-:W4:Y:S01]  /*bb20*/  @P0 MUFU.RCP R21, R10 ;  /* 0x0000000a00150308 */ /* 0x000f220000001000 */
[----:B-1----:R-:W-:Y:S01]  /*bb30*/  @P0 FMUL.FTZ R6, R6, 0.69314718246459960938 ;  /* 0x3f31721806060820 */ /* 0x002fe20000410000 */
[----:B--2---:R-:W-:-:S03]  /*bb40*/  @!P1 VIADD R9, R12, 0x30860 ;  /* 0x000308600c099836 */ /* 0x004fc60000000000 */
[----:B------:R-:W-:Y:S01]  /*bb50*/  @P0 FFMA.FTZ R2, R7, R4, R6 ;  /* 0x0000000407020223 */ /* 0x000fe20000010006 */
[----:B------:R-:W-:Y:S02]  /*bb60*/  PLOP3.LUT P0, PT, PT, PT, PT, 0x8, 0x0 ;  /* 0x000000000000781c */ /* 0x000fe40003f0e170 */
[----:B------:R-:W-:Y:S01]  /*bb70*/  @!P1 PRMT R7, RZ, 0x654, R9 ;  /* 0x00000654ff079816 */ /* 0x000fe20000000009 */
[----:B---3--:R-:W-:-:S04]  /*bb80*/  @P2 FMUL.FTZ R8, R8, 0.69314718246459960938 ;  /* 0x3f31721808082820 */ /* 0x008fc80000410000 */
[----:B------:R-:W-:Y:S01]  /*bb90*/  @P2 FFMA.FTZ R0, R11, R3, R8 ;  /* 0x000000030b002223 */ /* 0x000fe20000010008 */
[----:B------:R-:W-:Y:S02]  /*bba0*/  WARPGROUP.DEPBAR.LE gsb0, 0x0 ;  /* 0x00008000000079c5 */ /* 0x000fe40000010000 */
[----:B------:R-:W-:-:S06]  /*bbb0*/  WARPGROUP.ARRIVE ;  /* 0x00000000000079c5 */ /* 0x000fcc0000000000 */
        /* <DEDUP_REMOVED lines=9> */
[----:B------:R-:W-:-:S04]  /*bc50*/  USEL UR4, URZ, 0x1, UP0 ;  /* 0x000000013f047887 */ /* 0x000fc80008000000 */
[----:B------:R-:W-:Y:S01]  /*bc60*/  ULOP3.LUT UR46, UR46, UR4, URZ, 0x3c, !UPT ;  /* 0x000000042e2e7292 */ /* 0x000fe2000f8e3c3f */
[----:B------:R-:W-:Y:S02]  /*bc70*/  WARPGROUP.DEPBAR.LE gsb0, 0x0 ;  /* 0x00008000000079c5 */ /* 0x000fe40000010000 */
[----:B------:R-:W-:-:S15]  /*bc80*/  WARPGROUP.ARRIVE ;  /* 0x00000000000079c5 */ /* 0x000fde0000000000 */
[----:B------:R-:W-:-:S03]  /*bc90*/  NOP ;  /* 0x0000000000007918 */ /* 0x000fc60000000000 */
[----:B------:R-:W-:Y:S03]  /*bca0*/  HGMMA.64x256x16.F32.BF16 R24, R184, gdesc[UR8].tnspB, R24, gsb0 ;  /* 0x43e00008b8187df0 */ /* 0x000fe60008001818 */
[----:B------:R-:W-:Y:S02]  /*bcb0*/  WARPGROUP.DEPBAR.LE gsb0, 0x0 ;  /* 0x00008000000079c5 */ /* 0x000fe40000010000 */
        /* <DEDUP_REMOVED lines=9> */
[----:B----4-:R-:W-:Y:S01]  /*bd50*/  FMUL.FTZ R4, R24, R21 ;  /* 0x0000001518047220 */ /* 0x010fe20000410000 */
[----:B------:R-:W-:Y:S01]  /*bd60*/  FMUL.FTZ R95, R99, R5 ;  /* 0x00000005635f7220 */ /* 0x000fe20000410000 */
[-C--:B------:R-:W-:Y:S01]  /*bd70*/  FMUL.FTZ R17, R56, R21.reuse ;  /* 0x0000001538117220 */ /* 0x080fe20000410000 */
[-C--:B------:R-:W-:Y:S01]  /*bd80*/  FMUL.FTZ R16, R57, R21.reuse ;  /* 0x0000001539107220 */ /* 0x080fe20000410000 */
[-C--:B------:R-:W-:Y:S01]  /*bd90*/  FMUL.FTZ R19, R60, R21.reuse ;  /* 0x000000153c137220 */ /* 0x080fe20000410000 */
[-C--:B------:R-:W-:Y:S01]  /*bda0*/  FMUL.FTZ R18, R61, R21.reuse ;  /* 0x000000153d127220 */ /* 0x080fe20000410000 */
[-C--:B------:R-:W-:Y:S01]  /*bdb0*/  FMUL.FTZ R3, R64, R21.reuse ;  /* 0x0000001540037220 */ /* 0x080fe20000410000 */
[----:B------:R-:W-:Y:S01]  /*bdc0*/  FMUL.FTZ R24, R65, R21 ;  /* 0x0000001541187220 */ /* 0x000fe20000410000 */
[----:B------:R1:W-:Y:S01]  /*bdd0*/  @!P1 SYNCS.ARRIVE.TRANS64.RED.A1T0 RZ, [R7+URZ], RZ ;  /* 0x000000ff07ff99a7 */ /* 0x0003e2000810043f */
        /* <DEDUP_REMOVED lines=111> */
.L_x_900:
[----:B------:R-:W1:Y:S08]  /*c4d0*/  S2UR UR4, SR_CgaCtaId ;  /* 0x00000000000479c3 */ /* 0x000e700000008800 */
[----:B------:R-:W-:Y:S06]  /*c4e0*/  BAR.SYNC.DEFER_BLOCKING 0x5, 0x120 ;  /* 0x0144800000007b1d */ /* 0x000fec0000010000 */
[----:B------:R-:W-:-:S02]  /*c4f0*/  UMOV UR38, 0x400 ;  /* 0x0000040000267882 */ /* 0x000fc40000000000 */
[----:B-1----:R-:W-:-:S09]  /*c500*/  ULEA UR38, UR4, UR38, 0x18 ;  /* 0x0000002604267291 */ /* 0x002fd2000f8ec03f */
[----:B------:R-:W1:Y:S02]  /*c510*/  LDS R5, [UR38+0x308d0] ;  /* 0x0308d026ff057984 */ /* 0x000e640008000800 */
[----:B-1----:R-:W-:Y:S01]  /*c520*/  R2UR UR4, R5 ;  /* 0x00000000050472ca */ /* 0x002fe200000e0000 */
[----:B------:R-:W-:Y:S06]  /*c530*/  BAR.ARV 0x4, 0x120 ;  /* 0x0104800000007b1d */ /* 0x000fec0000002000 */
[----:B------:R-:W-:Y:S08]  /*c540*/  @P0 BRA `(.L_x_971) ;  /* 0x0000000c00e00947 */ /* 0x000ff00003800000 */
[C---:B------:R-:W-:Y:S01]  /*c550*/  IADD3 R21, P6, R200.reuse, 0x20, RZ ;  /* 0x00000020c8157810 */ /* 0x040fe20007fde0ff */
[----:B------:R-:W-:Y:S01]  /*c560*/  VIADD R103, R209, UR42 ;  /* 0x0000002ad1677c36 */ /* 0x000fe20008000000 */
[----:B------:R-:W-:Y:S01]  /*c570*/  IADD3 R27, P5, R200, 0x40, RZ ;  /* 0x00000040c81b7810 */ /* 0x000fe20007fbe0ff */
[----:B------:R-:W-:Y:S01]  /*c580*/  ULDC UR10, c[0x0][0xa88] ;  /* 0x0002a200000a7ab9 */ /* 0x000fe20000000800 */
[----:B------:R-:W-:Y:S01]  /*c590*/  LOP3.LUT R20, R21, 0x380, RZ, 0xc0, !PT ;  /* 0x0000038015147812 */ /* 0x000fe200078ec0ff */
[----:B------:R-:W-:Y:S01]  /*c5a0*/  VIADD R5, R103, 0x8 ;  /* 0x0000000867057836 */ /* 0x000fe20000000000 */
[----:B------:R-:W-:Y:S01]  /*c5b0*/  LOP3.LUT R26, R27, 0x380, RZ, 0xc0, !PT ;  /* 0x000003801b1a7812 */ /* 0x000fe200078ec0ff */
[----:B------:R-:W-:Y:S01]  /*c5c0*/  USHF.R.S32.HI UR5, URZ, 0x1f, UR43 ;  /* 0x0000001f3f057899 */ /* 0x000fe2000801142b */
[----:B------:R-:W-:Y:S01]  /*c5d0*/  SHF.R.U64 R20, R20, 0x3, RZ ;  /* 0x0000000314147819 */ /* 0x000fe200000012ff */
[----:B------:R-:W-:Y:S01]  /*c5e0*/  ULDC.64 UR6, c[0x0][0xb70] ;  /* 0x0002dc0000067ab9 */ /* 0x000fe20000000a00 */
[----:B------:R-:W-:Y:S01]  /*c5f0*/  SHF.R.U64 R26, R26, 0x3, RZ ;  /* 0x000000031a1a7819 */ /* 0x000fe200000012ff */
[----:B------:R-:W-:Y:S01]  /*c600*/  UIMAD UR5, UR5, UR6, URZ ;  /* 0x00000006050572a4 */ /* 0x000fe2000f8e023f */
[----:B------:R-:W-:Y:S01]  /*c610*/  LOP3.LUT R20, R20, R21, RZ, 0x3c, !PT ;  /* 0x0000001514147212 */ /* 0x000fe200078e3cff */
[--C-:B------:R-:W-:Y:S01]  /*c620*/  IMAD.X R21, RZ, RZ, R201.reuse, P6 ;  /* 0x000000ffff157224 */ /* 0x100fe200030e06c9 */
[C---:B------:R-:W-:Y:S01]  /*c630*/  IADD3 R41, P6, R200.reuse, 0x4040, RZ ;  /* 0x00004040c8297810 */ /* 0x040fe20007fde0ff */
[----:B------:R-:W-:Y:S01]  /*c640*/  UIMAD.WIDE.U32 UR8, UR43, UR6, URZ ;  /* 0x000000062b0872a5 */ /* 0x000fe2000f8e003f */
[----:B------:R-:W-:Y:S01]  /*c650*/  IADD3 R31, P4, R200, 0x60, RZ ;  /* 0x00000060c81f7810 */ /* 0x000fe20007f9e0ff */
[----:B------:R-:W-:Y:S01]  /*c660*/  UIMAD UR5, UR43, UR7, UR5 ;  /* 0x000000072b0572a4 */ /* 0x000fe2000f8e0205 */
[----:B------:R-:W-:Y:S01]  /*c670*/  LOP3.LUT R40, R41, 0x380, RZ, 0xc0, !PT ;  /* 0x0000038029287812 */ /* 0x000fe200078ec0ff */
[----:B------:R-:W-:Y:S01]  /*c680*/  ULDC.64 UR12, c[0x0][0x208] ;  /* 0x00008200000c7ab9 */ /* 0x000fe20000000a00 */
[----:B------:R-:W-:Y:S01]  /*c690*/  LOP3.LUT R26, R26, R27, RZ, 0x3c, !PT ;  /* 0x0000001b1a1a7212 */ /* 0x000fe200078e3cff */
[----:B------:R-:W-:Y:S01]  /*c6a0*/  IMAD.X R27, RZ, RZ, R201, P5 ;  /* 0x000000ffff1b7224 */ /* 0x000fe200028e06c9 */
[----:B------:R-:W-:Y:S01]  /*c6b0*/  SHF.R.U64 R40, R40, 0x3, RZ ;  /* 0x0000000328287819 */ /* 0x000fe200000012ff */
[----:B------:R-:W-:Y:S01]  /*c6c0*/  UIADD3 UR5, UR9, UR5, URZ ;  /* 0x0000000509057290 */ /* 0x000fe2000fffe03f */
[----:B------:R-:W-:Y:S01]  /*c6d0*/  LOP3.LUT P0, RZ, R208, 0x3, RZ, 0xc0, !PT ;  /* 0x00000003d0ff7812 */ /* 0x000fe2000780c0ff */
[----:B------:R-:W-:Y:S01]  /*c6e0*/  ULDC.64 UR6, c[0x0][0xb40] ;  /* 0x0002d00000067ab9 */ /* 0x000fe20000000a00 */
[----:B------:R-:W-:-:S02]  /*c6f0*/  IADD3 R35, P3, R200, 0x4000, RZ ;  /* 0x00004000c8237810 */ /* 0x000fc40007f7e0ff */
[----:B------:R-:W-:Y:S02]  /*c700*/  IADD3 R43, P5, R200, 0x4060, RZ ;  /* 0x00004060c82b7810 */ /* 0x000fe40007fbe0ff */
[----:B------:R-:W-:Y:S02]  /*c710*/  LOP3.LUT R30, R31, 0x380, RZ, 0xc0, !PT ;  /* 0x000003801f1e7812 */ /* 0x000fe400078ec0ff */
[----:B------:R-:W-:Y:S01]  /*c720*/  LOP3.LUT R40, R40, R41, RZ, 0x3c, !PT ;  /* 0x0000002928287212 */ /* 0x000fe200078e3cff */
[----:B------:R-:W-:Y:S01]  /*c730*/  IMAD.X R41, RZ, RZ, R201, P6 ;  /* 0x000000ffff297224 */ /* 0x000fe200030e06c9 */
[----:B------:R-:W-:Y:S02]  /*c740*/  ISETP.GE.OR P1, PT, R5, UR10, P0 ;  /* 0x0000000a05007c0c */ /* 0x000fe40008726670 */
[----:B------:R-:W-:Y:S02]  /*c750*/  LOP3.LUT R34, R35, 0x380, RZ, 0xc0, !PT ;  /* 0x0000038023227812 */ /* 0x000fe400078ec0ff */
[----:B------:R-:W-:-:S02]  /*c760*/  IADD3 R39, P2, R200, 0x4020, RZ ;  /* 0x00004020c8277810 */ /* 0x000fc40007f5e0ff */
[----:B------:R-:W-:Y:S02]  /*c770*/  LOP3.LUT R42, R43, 0x380, RZ, 0xc0, !PT ;  /* 0x000003802b2a7812 */ /* 0x000fe400078ec0ff */
[----:B------:R-:W-:Y:S02]  /*c780*/  IADD3 R5, P6, R200, 0x8060, RZ ;  /* 0x00008060c8057810 */ /* 0x000fe40007fde0ff */
[----:B------:R-:W-:Y:S02]  /*c790*/  SHF.R.U64 R30, R30, 0x3, RZ ;  /* 0x000000031e1e7819 */ /* 0x000fe400000012ff */
[----:B------:R-:W-:Y:S02]  /*c7a0*/  SHF.R.U64 R34, R34, 0x3, RZ ;  /* 0x0000000322227819 */ /* 0x000fe400000012ff */
[----:B------:R-:W-:Y:S02]  /*c7b0*/  LOP3.LUT R38, R39, 0x380, RZ, 0xc0, !PT ;  /* 0x0000038027267812 */ /* 0x000fe400078ec0ff */
[----:B------:R-:W-:-:S02]  /*c7c0*/  SHF.R.U64 R42, R42, 0x3, RZ ;  /* 0x000000032a2a7819 */ /* 0x000fc400000012ff */
[----:B------:R-:W-:Y:S02]  /*c7d0*/  LOP3.LUT R28, R5, 0x380, RZ, 0xc0, !PT ;  /* 0x00000380051c7812 */ /* 0x000fe400078ec0ff */
[----:B------:R-:W-:Y:S01]  /*c7e0*/  LOP3.LUT R30, R30, R31, RZ, 0x3c, !PT ;  /* 0x0000001f1e1e7212 */ /* 0x000fe200078e3cff */
[--C-:B------:R-:W-:Y:S01]  /*c7f0*/  IMAD.X R31, RZ, RZ, R201.reuse, P4 ;  /* 0x000000ffff1f7224 */ /* 0x100fe200020e06c9 */
[----:B------:R-:W-:Y:S01]  /*c800*/  LOP3.LUT R34, R34, R35, RZ, 0x3c, !PT ;  /* 0x0000002322227212 */ /* 0x000fe200078e3cff */
[----:B------:R-:W-:Y:S01]  /*c810*/  IMAD.X R35, RZ, RZ, R201, P3 ;  /* 0x000000ffff237224 */ /* 0x000fe200018e06c9 */
[----:B------:R-:W-:Y:S02]  /*c820*/  IADD3 R45, P4, R200, 0x8000, RZ ;  /* 0x00008000c82d7810 */ /* 0x000fe40007f9e0ff */
[----:B------:R-:W-:Y:S02]  /*c830*/  SHF.R.U64 R38, R38, 0x3, RZ ;  /* 0x0000000326267819 */ /* 0x000fe400000012ff */
[----:B------:R-:W-:-:S02]  /*c840*/  LOP3.LUT R42, R42, R43, RZ, 0x3c, !PT ;  /* 0x0000002b2a2a7212 */ /* 0x000fc400078e3cff */
[----:B------:R-:W-:Y:S02]  /*c850*/  SHF.R.U64 R28, R28, 0x3, RZ ;  /* 0x000000031c1c7819 */ /* 0x000fe400000012ff */
[C---:B------:R-:W-:Y:S02]  /*c860*/  IADD3 R47, P3, R200.reuse, 0x8020, RZ ;  /* 0x00008020c82f7810 */ /* 0x040fe40007f7e0ff */
[----:B------:R-:W-:Y:S02]  /*c870*/  IADD3.X R43, RZ, R201, RZ, P5, !PT ;  /* 0x000000c9ff2b7210 */ /* 0x000fe40002ffe4ff */
[C---:B------:R-:W-:Y:S02]  /*c880*/  LOP3.LUT R53, R200.reuse, 0x380, RZ, 0xc0, !PT ;  /* 0x00000380c8357812 */ /* 0x040fe400078ec0ff */
[----:B------:R-:W-:Y:S02]  /*c890*/  IADD3 R51, P5, R200, 0xc000, RZ ;  /* 0x0000c000c8337810 */ /* 0x000fe40007fbe0ff */
[----:B------:R-:W-:-:S02]  /*c8a0*/  LOP3.LUT R44, R45, 0x380, RZ, 0xc0, !PT ;  /* 0x000003802d2c7812 */ /* 0x000fc400078ec0ff */
[----:B------:R-:W-:Y:S01]  /*c8b0*/  LOP3.LUT R38, R38, R39, RZ, 0x3c, !PT ;  /* 0x0000002726267212 */ /* 0x000fe200078e3cff */
[--C-:B------:R-:W-:Y:S01]  /*c8c0*/  IMAD.X R39, RZ, RZ, R201.reuse, P2 ;  /* 0x000000ffff277224 */ /* 0x100fe200010e06c9 */
[----:B------:R-:W-:Y:S01]  /*c8d0*/  F2FP.BF16.F32.PACK_AB R6, R29, R6 ;  /* 0x000000061d06723e */ /* 0x000fe200000010ff */
[----:B------:R-:W-:Y:S01]  /*c8e0*/  IMAD.X R29, RZ, RZ, R201, P6 ;  /* 0x000000ffff1d7224 */ /* 0x000fe200030e06c9 */
[----:B------:R-:W-:Y:S02]  /*c8f0*/  LOP3.LUT R28, R28, R5, RZ, 0x3c, !PT ;  /* 0x000000051c1c7212 */ /* 0x000fe400078e3cff */
[----:B------:R-:W-:Y:S02]  /*c900*/  IADD3 R49, P2, R200, 0x8040, RZ ;  /* 0x00008040c8317810 */ /* 0x000fe40007f5e0ff */
[----:B------:R-:W-:Y:S02]  /*c910*/  LOP3.LUT R46, R47, 0x380, RZ, 0xc0, !PT ;  /* 0x000003802f2e7812 */ /* 0x000fe400078ec0ff */
[----:B------:R-:W-:-:S02]  /*c920*/  SHF.R.U64 R53, R53, 0x3, RZ ;  /* 0x0000000335357819 */ /* 0x000fc400000012ff */
[----:B------:R-:W-:Y:S02]  /*c930*/  LOP3.LUT R50, R51, 0x380, RZ, 0xc0, !PT ;  /* 0x0000038033327812 */ /* 0x000fe400078ec0ff */
[----:B------:R-:W-:Y:S02]  /*c940*/  SHF.R.U64 R44, R44, 0x3, RZ ;  /* 0x000000032c2c7819 */ /* 0x000fe400000012ff */
[----:B------:R-:W-:Y:S02]  /*c950*/  MOV R31, R30 ;  /* 0x0000001e001f7202 */ /* 0x000fe40000000f00 */
[----:B------:R-:W-:Y:S02]  /*c960*/  LOP3.LUT R48, R49, 0x380, RZ, 0xc0, !PT ;  /* 0x0000038031307812 */ /* 0x000fe400078ec0ff */
[----:B------:R-:W-:Y:S02]  /*c970*/  SHF.R.U64 R46, R46, 0x3, RZ ;  /* 0x000000032e2e7819 */ /* 0x000fe400000012ff */
[----:B------:R-:W-:-:S02]  /*c980*/  MOV R30, R28 ;  /* 0x0000001c001e7202 */ /* 0x000fc40000000f00 */
[----:B------:R-:W-:Y:S01]  /*c990*/  LOP3.LUT R52, R53, R200, RZ, 0x3c, !PT ;  /* 0x000000c835347212 */ /* 0x000fe200078e3cff */
[----:B------:R-:W1:Y:S01]  /*c9a0*/  LDC.64 R28, c[0x0][0xb78] ;  /* 0x0002de00ff1c7b82 */ /* 0x000e620000000a00 */
[----:B------:R-:W-:Y:S01]  /*c9b0*/  SHF.R.U64 R50, R50, 0x3, RZ ;  /* 0x0000000332327819 */ /* 0x000fe200000012ff */
[--C-:B------:R-:W-:Y:S01]  /*c9c0*/  IMAD.MOV.U32 R53, RZ, RZ, R201.reuse ;  /* 0x000000ffff357224 */ /* 0x100fe200078e00c9 */
[----:B------:R-:W-:Y:S01]  /*c9d0*/  LOP3.LUT R44, R44, R45, RZ, 0x3c, !PT ;  /* 0x0000002d2c2c7212 */ /* 0x000fe200078e3cff */
[--C-:B------:R-:W-:Y:S01]  /*c9e0*/  IMAD.X R45, RZ, RZ, R201.reuse, P4 ;  /* 0x000000ffff2d7224 */ /* 0x100fe200020e06c9 */
[----:B------:R-:W-:Y:S02]  /*c9f0*/  F2FP.BF16.F32.PACK_AB R4, R25, R4 ;  /* 0x000000041904723e */ /* 0x000fe400000010ff */
[----:B------:R-:W-:Y:S02]  /*ca00*/  SHF.R.U64 R48, R48, 0x3, RZ ;  /* 0x0000000330307819 */ /* 0x000fe400000012ff */
[----:B------:R-:W-:Y:S01]  /*ca10*/  LOP3.LUT R46, R46, R47, RZ, 0x3c, !PT ;  /* 0x0000002f2e2e7212 */ /* 0x000fe200078e3cff */
[----:B------:R-:W-:Y:S01]  /*ca20*/  IMAD.X R47, RZ, RZ, R201, P3 ;  /* 0x000000ffff2f7224 */ /* 0x000fe200018e06c9 */
[----:B------:R-:W-:-:S02]  /*ca30*/  IADD3 R25, P4, R200, 0xc020, RZ ;  /* 0x0000c020c8197810 */ /* 0x000fc40007f9e0ff */
[----:B------:R-:W-:Y:S02]  /*ca40*/  LOP3.LUT R50, R50, R51, RZ, 0x3c, !PT ;  /* 0x0000003332327212 */ /* 0x000fe400078e3cff */
[----:B------:R-:W-:Y:S02]  /*ca50*/  IADD3 R51, P3, R200, 0xc040, RZ ;  /* 0x0000c040c8337810 */ /* 0x000fe40007f7e0ff */
[----:B------:R-:W-:Y:S02]  /*ca60*/  MOV R53, R52 ;  /* 0x0000003400357202 */ /* 0x000fe40000000f00 */
[----:B------:R-:W-:Y:S01]  /*ca70*/  F2FP.BF16.F32.PACK_AB R5, R57, R56 ;  /* 0x000000383905723e */ /* 0x000fe200000010ff */
[--C-:B------:R-:W-:Y:S01]  /*ca80*/  IMAD.X R57, RZ, RZ, R201.reuse, P4 ;  /* 0x000000ffff397224 */ /* 0x100fe200020e06c9 */
[----:B------:R-:W-:Y:S01]  /*ca90*/  F2FP.BF16.F32.PACK_AB R7, R160, R7 ;  /* 0x00000007a007723e */ /* 0x000fe200000010ff */
[----:B------:R-:W-:Y:S01]  /*caa0*/  BAR.SYNC.DEFER_BLOCKING 0x1, 0x100 ;  /* 0x0044000000007b1d */ /* 0x000fe20000010000 */
[----:B------:R-:W-:Y:S01]  /*cab0*/  LOP3.LUT R48, R48, R49, RZ, 0x3c, !PT ;  /* 0x0000003130307212 */ /* 0x000fe200078e3cff */
[----:B------:R-:W-:Y:S01]  /*cac0*/  IMAD.X R49, RZ, RZ, R201, P2 ;  /* 0x000000ffff317224 */ /* 0x000fe200010e06c9 */
[----:B------:R-:W-:-:S02]  /*cad0*/  LOP3.LUT R56, R25, 0x380, RZ, 0xc0, !PT ;  /* 0x0000038019387812 */ /* 0x000fc400078ec0ff */
[----:B------:R-:W-:Y:S02]  /*cae0*/  IADD3 R55, P2, R200, 0xc060, RZ ;  /* 0x0000c060c8377810 */ /* 0x000fe40007f5e0ff */
[----:B------:R-:W-:Y:S02]  /*caf0*/  LOP3.LUT R52, R51, 0x380, RZ, 0xc0, !PT ;  /* 0x0000038033347812 */ /* 0x000fe400078ec0ff */
[----:B------:R-:W-:Y:S02]  /*cb00*/  SHF.R.U64 R56, R56, 0x3, RZ ;  /* 0x0000000338387819 */ /* 0x000fe400000012ff */
[----:B------:R-:W-:Y:S01]  /*cb10*/  MOV R161, R20 ;  /* 0x0000001400a17202 */ /* 0x000fe20000000f00 */
[----:B------:R-:W-:Y:S01]  /*cb20*/  IMAD.U32 R21, RZ, RZ, UR9 ;  /* 0x00000009ff157e24 */ /* 0x000fe2000f8e00ff */
[----:B------:R-:W-:Y:S01]  /*cb30*/  F2FP.BF16.F32.PACK_AB R8, R8, R9 ;  /* 0x000000090808723e */ /* 0x000fe200000010ff */
[----:B------:R-:W-:Y:S01]  /*cb40*/  IMAD.U32 R21, RZ, RZ, UR5 ;  /* 0x00000005ff157e24 */ /* 0x000fe2000f8e00ff */
[----:B------:R-:W-:Y:S01]  /*cb50*/  F2FP.BF16.F32.PACK_AB R10, R10, R11 ;  /* 0x0000000b0a0a723e */ /* 0x000fe200000010ff */
[----:B------:R-:W-:Y:S01]  /*cb60*/  USHF.R.S32.HI UR5, URZ, 0x1f, UR44 ;  /* 0x0000001f3f057899 */ /* 0x000fe2000801142c */
[----:B------:R-:W-:Y:S01]  /*cb70*/  LOP3.LUT R54, R55, 0x380, RZ, 0xc0, !PT ;  /* 0x0000038037367812 */ /* 0x000fe200078ec0ff */
[----:B------:R-:W-:Y:S01]  /*cb80*/  IMAD.U32 R20, RZ, RZ, UR8 ;  /* 0x00000008ff147e24 */ /* 0x000fe2000f8e00ff */
[----:B------:R-:W-:-:S02]  /*cb90*/  SHF.R.U64 R52, R52, 0x3, RZ ;  /* 0x0000000334347819 */ /* 0x000fc400000012ff */
[----:B------:R-:W-:Y:S01]  /*cba0*/  MOV R160, R26 ;  /* 0x0000001a00a07202 */ /* 0x000fe20000000f00 */
[----:B-1----:R-:W-:Y:S01]  /*cbb0*/  IMAD.WIDE.U32 R20, R28, UR44, R20 ;  /* 0x0000002c1c147c25 */ /* 0x002fe2000f8e0014 */
[----:B------:R-:W-:Y:S01]  /*cbc0*/  F2FP.BF16.F32.PACK_AB R9, R156, R61 ;  /* 0x0000003d9c09723e */ /* 0x000fe200000010ff */
[----:B------:R1:W-:Y:S01]  /*cbd0*/  STSM.16.M88.4 [R53], R4 ;  /* 0x0000000435007844 */ /* 0x0003e20000000200 */
[----:B------:R-:W-:Y:S02]  /*cbe0*/  F2FP.BF16.F32.PACK_AB R11, R155, R64 ;  /* 0x000000409b0b723e */ /* 0x000fe400000010ff */
[----:B------:R-:W-:Y:S02]  /*cbf0*/  F2FP.BF16.F32.PACK_AB R12, R12, R13 ;  /* 0x0000000d0c0c723e */ /* 0x000fe400000010ff */
[----:B------:R-:W-:Y:S02]  /*cc00*/  F2FP.BF16.F32.PACK_AB R14, R14, R15 ;  /* 0x0000000f0e0e723e */ /* 0x000fe400000010ff */
[----:B------:R-:W-:-:S02]  /*cc10*/  F2FP.BF16.F32.PACK_AB R13, R158, R65 ;  /* 0x000000419e0d723e */ /* 0x000fc400000010ff */
[----:B------:R-:W-:Y:S02]  /*cc20*/  F2FP.BF16.F32.PACK_AB R15, R157, R152 ;  /* 0x000000989d0f723e */ /* 0x000fe400000010ff */
[----:B------:R-:W-:Y:S02]  /*cc30*/  F2FP.BF16.F32.PACK_AB R16, R16, R17 ;  /* 0x000000111010723e */ /* 0x000fe400000010ff */
[----:B------:R-:W-:Y:S02]  /*cc40*/  F2FP.BF16.F32.PACK_AB R18, R18, R19 ;  /* 0x000000131212723e */ /* 0x000fe400000010ff */
[----:B------:R-:W-:Y:S01]  /*cc50*/  LOP3.LUT R56, R56, R25, RZ, 0x3c, !PT ;  /* 0x0000001938387212 */ /* 0x000fe200078e3cff */
[----:B-1----:R-:W-:Y:S01]  /*cc60*/  IMAD.X R53, RZ, RZ, R201, P3 ;  /* 0x000000ffff357224 */ /* 0x002fe200018e06c9 */
[----:B------:R-:W-:Y:S02]  /*cc70*/  F2FP.BF16.F32.PACK_AB R4, R33, R32 ;  /* 0x000000202104723e */ /* 0x000fe400000010ff */
[----:B------:R-:W-:-:S02]  /*cc80*/  F2FP.BF16.F32.PACK_AB R5, R154, R23 ;  /* 0x000000179a05723e */ /* 0x000fc400000010ff */
[----:B------:R-:W-:Y:S02]  /*cc90*/  F2FP.BF16.F32.PACK_AB R6, R37, R36 ;  /* 0x000000242506723e */ /* 0x000fe400000010ff */
[----:B------:R-:W-:Y:S02]  /*cca0*/  F2FP.BF16.F32.PACK_AB R7, R153, R60 ;  /* 0x0000003c9907723e */ /* 0x000fe400000010ff */
[----:B------:R-:W-:Y:S02]  /*ccb0*/  MOV R34, R34 ;  /* 0x0000002200227202 */ /* 0x000fe40000000f00 */
[----:B------:R-:W-:Y:S01]  /*ccc0*/  F2FP.BF16.F32.PACK_AB R17, R59, R58 ;  /* 0x0000003a3b11723e */ /* 0x000fe200000010ff */
[----:B------:R1:W-:Y:S01]  /*ccd0*/  STSM.16.M88.4 [R161], R4 ;  /* 0x00000004a1007844 */ /* 0x0003e20000000200 */
[----:B------:R-:W-:Y:S02]  /*cce0*/  F2FP.BF16.F32.PACK_AB R19, R63, R62 ;  /* 0x0000003e3f13723e */ /* 0x000fe400000010ff */
[----:B------:R-:W-:Y:S01]  /*ccf0*/  F2FP.BF16.F32.PACK_AB R72, R73, R72 ;  /* 0x000000484948723e */ /* 0x000fe200000010ff */
[----:B------:R-:W-:Y:S01]  /*cd00*/  STSM.16.M88.4 [R160], R8 ;  /* 0x00000008a0007844 */ /* 0x000fe20000000200 */
[----:B------:R-:W-:-:S02]  /*cd10*/  MOV R38, R38 ;  /* 0x0000002600267202 */ /* 0x000fc40000000f00 */
[----:B------:R-:W-:Y:S01]  /*cd20*/  F2FP.BF16.F32.PACK_AB R24, R24, R3 ;  /* 0x000000031818723e */ /* 0x000fe200000010ff */
[----:B------:R-:W-:Y:S01]  /*cd30*/  STSM.16.M88.4 [R31], R12 ;  /* 0x0000000c1f007844 */ /* 0x000fe20000000200 */
[----:B------:R-:W-:Y:S02]  /*cd40*/  F2FP.BF16.F32.PACK_AB R25, R67, R66 ;  /* 0x000000424319723e */ /* 0x000fe400000010ff */
[----:B------:R-:W-:Y:S01]  /*cd50*/  F2FP.BF16.F32.PACK_AB R26, R69, R68 ;  /* 0x00000044451a723e */ /* 0x000fe200000010ff */
[----:B------:R-:W-:Y:S01]  /*cd60*/  STSM.16.M88.4 [R34], R16 ;  /* 0x0000001022007844 */ /* 0x000fe20000000200 */
[----:B------:R-:W-:Y:S02]  /*cd70*/  F2FP.BF16.F32.PACK_AB R27, R71, R70 ;  /* 0x00000046471b723e */ /* 0x000fe400000010ff */
[----:B------:R-:W-:Y:S01]  /*cd80*/  F2FP.BF16.F32.PACK_AB R73, R159, R74 ;  /* 0x0000004a9f49723e */ /* 0x000fe200000010ff */
[----:B-1----:R-:W-:Y:S01]  /*cd90*/  IMAD R4, R28, UR5, RZ ;  /* 0x000000051c047c24 */ /* 0x002fe2000f8e02ff */
[----:B------:R-:W-:Y:S01]  /*cda0*/  F2FP.BF16.F32.PACK_AB R80, R81, R80 ;  /* 0x000000505150723e */ /* 0x000fe200000010ff */
[----:B------:R-:W-:Y:S01]  /*cdb0*/  STSM.16.M88.4 [R38], R24 ;  /* 0x0000001826007844 */ /* 0x000fe20000000200 */
[----:B------:R-:W-:Y:S01]  /*cdc0*/  SHF.R.U64 R54, R54, 0x3, RZ ;  /* 0x0000000336367819 */ /* 0x000fe200000012ff */
[----:B------:R-:W-:Y:S01]  /*cdd0*/  IMAD R4, R29, UR44, R4 ;  /* 0x0000002c1d047c24 */ /* 0x000fe2000f8e0204 */
[----:B------:R-:W-:Y:S01]  /*cde0*/  LOP3.LUT R52, R52, R51, RZ, 0x3c, !PT ;  /* 0x0000003334347212 */ /* 0x000fe200078e3cff */
[----:B------:R-:W-:Y:S01]  /*cdf0*/  IMAD.X R51, RZ, RZ, R201, P5 ;  /* 0x000000ffff337224 */ /* 0x000fe200028e06c9 */
[----:B------:R-:W-:-:S02]  /*ce00*/  MOV R40, R40 ;  /* 0x0000002800287202 */ /* 0x000fc40000000f00 */
[----:B------:R-:W-:Y:S02]  /*ce10*/  F2FP.BF16.F32.PACK_AB R74, R77, R76 ;  /* 0x0000004c4d4a723e */ /* 0x000fe400000010ff */
[----:B------:R-:W-:Y:S02]  /*ce20*/  F2FP.BF16.F32.PACK_AB R75, R78, R75 ;  /* 0x0000004b4e4b723e */ /* 0x000fe400000010ff */
[----:B------:R-:W-:Y:S02]  /*ce30*/  F2FP.BF16.F32.PACK_AB R81, R79, R82 ;  /* 0x000000524f51723e */ /* 0x000fe400000010ff */
[----:B------:R-:W-:Y:S01]  /*ce40*/  F2FP.BF16.F32.PACK_AB R88, R89, R88 ;  /* 0x000000585958723e */ /* 0x000fe200000010ff */
[----:B------:R-:W-:Y:S01]  /*ce50*/  STSM.16.M88.4 [R40], R72 ;  /* 0x0000004828007844 */ /* 0x000fe20000000200 */
[----:B------:R-:W-:Y:S02]  /*ce60*/  MOV R42, R42 ;  /* 0x0000002a002a7202 */ /* 0x000fe40000000f00 */
[----:B------:R-:W-:-:S02]  /*ce70*/  F2FP.BF16.F32.PACK_AB R82, R85, R84 ;  /* 0x000000545552723e */ /* 0x000fc400000010ff */
[----:B------:R-:W-:Y:S02]  /*ce80*/  F2FP.BF16.F32.PACK_AB R83, R86, R83 ;  /* 0x000000535653723e */ /* 0x000fe400000010ff */
[----:B------:R-:W-:Y:S02]  /*ce90*/  F2FP.BF16.F32.PACK_AB R89, R87, R90 ;  /* 0x0000005a5759723e */ /* 0x000fe400000010ff */
[----:B------:R-:W-:Y:S01]  /*cea0*/  F2FP.BF16.F32.PACK_AB R96, R97, R96 ;  /* 0x000000606160723e */ /* 0x000fe200000010ff */
[----:B------:R-:W-:Y:S01]  /*ceb0*/  STSM.16.M88.4 [R42], R80 ;  /* 0x000000502a007844 */ /* 0x000fe20000000200 */
[----:B------:R-:W-:Y:S02]  /*cec0*/  MOV R44, R44 ;  /* 0x0000002c002c7202 */ /* 0x000fe40000000f00 */
[----:B------:R-:W-:Y:S02]  /*ced0*/  F2FP.BF16.F32.PACK_AB R90, R93, R92 ;  /* 0x0000005c5d5a723e */ /* 0x000fe400000010ff */
[----:B------:R-:W-:-:S02]  /*cee0*/  F2FP.BF16.F32.PACK_AB R91, R94, R91 ;  /* 0x0000005b5e5b723e */ /* 0x000fc400000010ff */
[----:B------:R-:W-:Y:S02]  /*cef0*/  F2FP.BF16.F32.PACK_AB R97, R95, R98 ;  /* 0x000000625f61723e */ /* 0x000fe400000010ff */
[----:B------:R-:W-:Y:S01]  /*cf00*/  F2FP.BF16.F32.PACK_AB R104, R105, R104 ;  /* 0x000000686968723e */ /* 0x000fe200000010ff */
[----:B------:R-:W-:Y:S01]  /*cf10*/  STSM.16.M88.4 [R44], R88 ;  /* 0x000000582c007844 */ /* 0x000fe20000000200 */
[----:B------:R-:W-:Y:S02]  /*cf20*/  MOV R46, R46 ;  /* 0x0000002e002e7202 */ /* 0x000fe40000000f00 */
[----:B------:R-:W-:Y:S02]  /*cf30*/  F2FP.BF16.F32.PACK_AB R98, R101, R100 ;  /* 0x000000646562723e */ /* 0x000fe400000010ff */
[----:B------:R-:W-:Y:S02]  /*cf40*/  F2FP.BF16.F32.PACK_AB R99, R102, R99 ;  /* 0x000000636663723e */ /* 0x000fe400000010ff */
[----:B------:R-:W-:-:S02]  /*cf50*/  F2FP.BF16.F32.PACK_AB R105, R107, R106 ;  /* 0x0000006a6b69723e */ /* 0x000fc400000010ff */
[----:B------:R-:W-:Y:S01]  /*cf60*/  F2FP.BF16.F32.PACK_AB R112, R113, R112 ;  /* 0x000000707170723e */ /* 0x000fe200000010ff */
[----:B------:R-:W-:Y:S01]  /*cf70*/  STSM.16.M88.4 [R46], R96 ;  /* 0x000000602e007844 */ /* 0x000fe20000000200 */
[----:B------:R-:W-:Y:S02]  /*cf80*/  LOP3.LUT R54, R54, R55, RZ, 0x3c, !PT ;  /* 0x0000003736367212 */ /* 0x000fe400078e3cff */
[----:B------:R-:W-:Y:S02]  /*cf90*/  MOV R48, R48 ;  /* 0x0000003000307202 */ /* 0x000fe40000000f00 */
[----:B------:R-:W-:Y:S02]  /*cfa0*/  F2FP.BF16.F32.PACK_AB R106, R109, R108 ;  /* 0x0000006c6d6a723e */ /* 0x000fe400000010ff */
[----:B------:R-:W-:Y:S02]  /*cfb0*/  F2FP.BF16.F32.PACK_AB R107, R111, R110 ;  /* 0x0000006e6f6b723e */ /* 0x000fe400000010ff */
[----:B------:R-:W-:-:S02]  /*cfc0*/  F2FP.BF16.F32.PACK_AB R113, R115, R114 ;  /* 0x000000727371723e */ /* 0x000fc400000010ff */
[----:B------:R-:W-:Y:S01]  /*cfd0*/  F2FP.BF16.F32.PACK_AB R120, R121, R120 ;  /* 0x000000787978723e */ /* 0x000fe200000010ff */
[----:B------:R-:W-:Y:S01]  /*cfe0*/  STSM.16.M88.4 [R48], R104 ;  /* 0x0000006830007844 */ /* 0x000fe20000000200 */
[----:B------:R-:W-:Y:S02]  /*cff0*/  IADD3.X R55, RZ, R201, RZ, P2, !PT ;  /* 0x000000c9ff377210 */ /* 0x000fe400017fe4ff */
[----:B------:R-:W-:Y:S02]  /*d000*/  F2FP.BF16.F32.PACK_AB R114, R117, R116 ;  /* 0x000000747572723e */ /* 0x000fe400000010ff */
[----:B------:R-:W-:Y:S02]  /*d010*/  F2FP.BF16.F32.PACK_AB R115, R119, R118 ;  /* 0x000000767773723e */ /* 0x000fe400000010ff */
[----:B------:R-:W-:Y:S02]  /*d020*/  F2FP.BF16.F32.PACK_AB R121, R123, R122 ;  /* 0x0000007a7b79723e */ /* 0x000fe400000010ff */
[----:B------:R-:W-:Y:S01]  /*d030*/  F2FP.BF16.F32.PACK_AB R128, R129, R128 ;  /* 0x000000808180723e */ /* 0x000fe200000010ff */
[----:B------:R-:W-:Y:S01]  /*d040*/  STSM.16.M88.4 [R30], R112 ;  /* 0x000000701e007844 */ /* 0x000fe20000000200 */
        /* <DEDUP_REMOVED lines=16> */
[----:B------:R-:W-:Y:S01]  /*d150*/  MOV R54, R54 ;  /* 0x0000003600367202 */ /* 0x000fe20000000f00 */
[----:B------:R-:W-:Y:S01]  /*d160*/  STSM.16.M88.4 [R52], R136 ;  /* 0x0000008834007844 */ /* 0x000fe20000000200 */
[----:B------:R-:W-:Y:S02]  /*d170*/  F2FP.BF16.F32.PACK_AB R146, R149, R148 ;  /* 0x000000949592723e */ /* 0x000fe400000010ff */
[----:B------:R-:W-:Y:S02]  /*d180*/  F2FP.BF16.F32.PACK_AB R147, R151, R150 ;  /* 0x000000969793723e */ /* 0x000fe400000010ff */
[C---:B------:R-:W-:Y:S02]  /*d190*/  ISETP.GE.OR P0, PT, R103.reuse, UR10, P0 ;  /* 0x0000000a67007c0c */ /* 0x040fe40008706670 */
[----:B------:R-:W-:Y:S01]  /*d1a0*/  SHF.R.S32.HI R3, RZ, 0x1f, R103 ;  /* 0x0000001fff037819 */ /* 0x000fe20000011467 */
[----:B------:R-:W-:Y:S01]  /*d1b0*/  STSM.16.M88.4 [R54], R144 ;  /* 0x0000009036007844 */ /* 0x000fe20000000200 */
[----:B------:R-:W-:Y:S01]  /*d1c0*/  IADD3 R103, P2, R103, R20, RZ ;  /* 0x0000001467677210 */ /* 0x000fe20007f5e0ff */
[----:B------:R-:W-:Y:S01]  /*d1d0*/  @!PT LDS RZ, [RZ] ;  /* 0x00000000fffff984 */ /* 0x000fe20000000800 */
[----:B------:R-:W-:Y:S01]  /*d1e0*/  @!PT LDS RZ, [RZ] ;  /* 0x00000000fffff984 */ /* 0x000fe20000000800 */
[----:B------:R-:W-:Y:S01]  /*d1f0*/  @!PT LDS RZ, [RZ] ;  /* 0x00000000fffff984 */ /* 0x000fe20000000800 */
[----:B------:R-:W-:Y:S01]  /*d200*/  @!PT LDS RZ, [RZ] ;  /* 0x00000000fffff984 */ /* 0x000fe20000000800 */
[----:B------:R1:W-:Y:S06]  /*d210*/  MEMBAR.ALL.CTA ;  /* 0x0000000000007992 */ /* 0x0003ec0000008000 */
[----:B-1----:R-:W1:Y:S01]  /*d220*/  FENCE.VIEW.ASYNC.S ;  /* 0x00000000000073c6 */ /* 0x002e620000000000 */
[----:B------:R-:W-:Y:S01]  /*d230*/  IADD3.X R20, R3, R21, R4, P2, !PT ;  /* 0x0000001503147210 */ /* 0x000fe200017fe404 */
[----:B-1----:R-:W-:Y:S06]  /*d240*/  BAR.ARV 0x1, 0x120 ;  /* 0x0044800000007b1d */ /* 0x002fec0000002000 */
[C---:B------:R-:W-:Y:S01]  /*d250*/  LEA R4, P2, R103.reuse, UR6, 0x2 ;  /* 0x0000000667047c11 */ /* 0x040fe2000f8410ff */
[----:B------:R-:W1:Y:S03]  /*d260*/  SHFL.IDX PT, R3, R211, RZ, 0x1f ;  /* 0x00001fffd3037589 */ /* 0x000e6600000e0000 */
[----:B------:R-:W-:-:S05]  /*d270*/  LEA.HI.X R5, R103, UR7, R20, 0x2, P2 ;  /* 0x0000000767057c11 */ /* 0x000fca00090f1414 */
[----:B------:R2:W-:Y:S04]  /*d280*/  @!P0 STG.E desc[UR12][R4.64], R2 ;  /* 0x0000000204008986 */ /* 0x0005e8000c10190c */
[----:B------:R2:W-:Y:S01]  /*d290*/  @!P1 STG.E desc[UR12][R4.64+0x20], R0 ;  /* 0x0000200004009986 */ /* 0x0005e2000c10190c */
[----:B-1----:R-:W-:-:S13]  /*d2a0*/  ISETP.NE.AND P0, PT, R3, 0x7, PT ;  /* 0x000000070300780c */ /* 0x002fda0003f05270 */
[----:B--2---:R-:W-:Y:S05]  /*d2b0*/  @P0 BRA `(.L_x_972) ;  /* 0x0000000c00180947 */ /* 0x004fea0003800000 */
        /* <DEDUP_REMOVED lines=31> */
.L_x_974:
[----:B------:R-:W-:Y:S05]  /*d4b0*/  BSYNC B0 ;  /* 0x0000000000007941 */ /* 0x000fea0003800000 */
.L_x_973:
[----:B------:R-:W-:Y:S05]  /*d4c0*/  BRA `(.L_x_972) ;  /* 0x0000000800947947 */ /* 0x000fea0003800000 */
.L_x_971:
[----:B------:R-:W1:Y:S01]  /*d4d0*/  LDC.64 R8, c[0x0][0xae0] ;  /* 0x0002b800ff087b82 */ /* 0x000e620000000a00 */
[----:B------:R-:W-:Y:S01]  /*d4e0*/  ISETP.GT.AND P0, PT, R213, 0x7f, PT ;  /* 0x0000007fd500780c */ /* 0x000fe20003f04270 */
[----:B------:R-:W-:Y:S01]  /*d4f0*/  USHF.R.S32.HI UR5, URZ, 0x1f, UR43 ;  /* 0x0000001f3f057899 */ /* 0x000fe2000801142b */
[--C-:B------:R-:W-:Y:S01]  /*d500*/  SHF.R.S32.HI R203, RZ, 0x1f, R202.reuse ;  /* 0x0000001fffcb7819 */ /* 0x100fe200000114ca */
[----:B------:R-:W-:Y:S01]  /*d510*/  USHF.R.S32.HI UR6, URZ, 0x1f, UR44 ;  /* 0x0000001f3f067899 */ /* 0x000fe2000801142c */
[----:B------:R-:W-:Y:S03]  /*d520*/  BSSY B0, `(.L_x_975) ;  /* 0x000001d000007945 */ /* 0x000fe60003800000 */
[----:B------:R-:W2:Y:S08]  /*d530*/  LDC R14, c[0x0][0xdac] ;  /* 0x00036b00ff0e7b82 */ /* 0x000eb00000000800 */
[----:B------:R-:W3:Y:S01]  /*d540*/  LDC.64 R10, c[0x0][0xae8] ;  /* 0x0002ba00ff0a7b82 */ /* 0x000ee20000000a00 */
[----:B-1----:R-:W-:-:S04]  /*d550*/  IMAD.WIDE.U32 R6, R8, UR43, R202 ;  /* 0x0000002b08067c25 */ /* 0x002fc8000f8e00ca */
[----:B------:R-:W-:Y:S01]  /*d560*/  IMAD R8, R8, UR5, RZ ;  /* 0x0000000508087c24 */ /* 0x000fe2000f8e02ff */
[----:B------:R-:W-:Y:S06]  /*d570*/  @P0 BRA `(.L_x_976) ;  /* 0x00000000005c0947 */ /* 0x000fec0003800000 */
[----:B------:R-:W1:Y:S01]  /*d580*/  S2R R0, SR_TID.X ;  /* 0x0000000000007919 */ /* 0x000e620000002100 */
[----:B------:R-:W-:Y:S01]  /*d590*/  IMAD.U32 R2, RZ, RZ, UR42 ;  /* 0x0000002aff027e24 */ /* 0x000fe2000f8e00ff */
[----:B------:R-:W-:-:S04]  /*d5a0*/  ULDC UR7, c[0x0][0xa88] ;  /* 0x0002a20000077ab9 */ /* 0x000fc80000000800 */
[----:B-1----:R-:W-:-:S04]  /*d5b0*/  IADD3 R2, R2, -0x80, R0 ;  /* 0xffffff8002027810 */ /* 0x002fc80007ffe000 */
[----:B------:R-:W-:-:S13]  /*d5c0*/  ISETP.GE.AND P0, PT, R2, UR7, PT ;  /* 0x0000000702007c0c */ /* 0x000fda000bf06270 */
[----:B------:R-:W-:Y:S05]  /*d5d0*/  @P0 BRA `(.L_x_976) ;  /* 0x0000000000440947 */ /* 0x000fea0003800000 */
[----:B------:R-:W1:Y:S01]  /*d5e0*/  LDC.64 R4, c[0x0][0xb70] ;  /* 0x0002dc00ff047b82 */ /* 0x000e620000000a00 */
[----:B------:R-:W-:Y:S01]  /*d5f0*/  SHF.R.S32.HI R3, RZ, 0x1f, R2 ;  /* 0x0000001fff037819 */ /* 0x000fe20000011402 */
[----:B------:R-:W-:Y:S01]  /*d600*/  ULDC.64 UR8, c[0x0][0xb40] ;  /* 0x0002d00000087ab9 */ /* 0x000fe20000000a00 */
[----:B------:R-:W-:-:S05]  /*d610*/  ULDC.64 UR10, c[0x0][0x208] ;  /* 0x00008200000a7ab9 */ /* 0x000fca0000000a00 */
[----:B------:R-:W4:Y:S01]  /*d620*/  LDC.64 R12, c[0x0][0xb78] ;  /* 0x0002de00ff0c7b82 */ /* 0x000f220000000a00 */
[C---:B-1----:R-:W-:Y:S02]  /*d630*/  IMAD R0, R4.reuse, UR5, RZ ;  /* 0x0000000504007c24 */ /* 0x042fe4000f8e02ff */
[----:B------:R-:W-:-:S04]  /*d640*/  IMAD.WIDE.U32 R2, R4, UR43, R2 ;  /* 0x0000002b04027c25 */ /* 0x000fc8000f8e0002 */
[----:B------:R-:W-:Y:S02]  /*d650*/  IMAD R5, R5, UR43, R0 ;  /* 0x0000002b05057c24 */ /* 0x000fe4000f8e0200 */
[C---:B----4-:R-:W-:Y:S02]  /*d660*/  IMAD R0, R12.reuse, UR6, RZ ;  /* 0x000000060c007c24 */ /* 0x050fe4000f8e02ff */
[----:B------:R-:W-:Y:S02]  /*d670*/  IMAD.IADD R3, R3, 0x1, R5 ;  /* 0x0000000103037824 */ /* 0x000fe400078e0205 */
[----:B------:R-:W-:Y:S02]  /*d680*/  IMAD R5, R13, UR44, R0 ;  /* 0x0000002c0d057c24 */ /* 0x000fe4000f8e0200 */
[----:B------:R-:W-:-:S04]  /*d690*/  IMAD.WIDE.U32 R2, R12, UR44, R2 ;  /* 0x0000002c0c027c25 */ /* 0x000fc8000f8e0002 */
[----:B------:R-:W-:Y:S01]  /*d6a0*/  IMAD.IADD R3, R3, 0x1, R5 ;  /* 0x0000000103037824 */ /* 0x000fe200078e0205 */
[----:B------:R-:W-:-:S04]  /*d6b0*/  LEA R4, P0, R2, UR8, 0x2 ;  /* 0x0000000802047c11 */ /* 0x000fc8000f8010ff */
[----:B------:R-:W-:Y:S01]  /*d6c0*/  LEA.HI.X R5, R2, UR9, R3, 0x2, P0 ;  /* 0x0000000902057c11 */ /* 0x000fe200080f1403 */
[----:B------:R-:W-:-:S05]  /*d6d0*/  IMAD.MOV.U32 R3, RZ, RZ, -0x800000 ;  /* 0xff800000ff037424 */ /* 0x000fca00078e00ff */
[----:B------:R1:W-:Y:S03]  /*d6e0*/  STG.E desc[UR10][R4.64], R3 ;  /* 0x0000000304007986 */ /* 0x0003e6000c10190a */
.L_x_976:
[----:B------:R-:W-:Y:S05]  /*d6f0*/  BSYNC B0 ;  /* 0x0000000000007941 */ /* 0x000fea0003800000 */
.L_x_975:
[----:B------:R-:W-:Y:S01]  /*d700*/  R2UR UR7, R206 ;  /* 0x00000000ce0772ca */ /* 0x000fe200000e0000 */
[----:B------:R-:W-:Y:S01]  /*d710*/  ULDC UR5, c[0x0][0xa88] ;  /* 0x0002a20000057ab9 */ /* 0x000fe20000000800 */
[C---:B------:R-:W-:Y:S01]  /*d720*/  VIADD R0, R204.reuse, 0x20 ;  /* 0x00000020cc007836 */ /* 0x040fe20000000000 */
[----:B------:R-:W-:Y:S01]  /*d730*/  UIADD3 UR42, -UR42, UR5, URZ ;  /* 0x000000052a2a7290 */ /* 0x000fe2000fffe13f */
[----:B-1----:R-:W-:Y:S01]  /*d740*/  IMAD R3, R9, UR43, R8 ;  /* 0x0000002b09037c24 */ /* 0x002fe2000f8e0208 */
[----:B------:R-:W-:Y:S01]  /*d750*/  SHF.R.S32.HI R205, RZ, 0x1f, R204 ;  /* 0x0000001fffcd7819 */ /* 0x000fe200000114cc */
[----:B------:R-:W-:Y:S01]  /*d760*/  BSSY B0, `(.L_x_977) ;  /* 0x0000026000007945 */ /* 0x000fe20003800000 */
[C---:B------:R-:W-:Y:S01]  /*d770*/  IADD3 R2, R204.reuse, 0x40, RZ ;  /* 0x00000040cc027810 */ /* 0x040fe20007ffe0ff */
[----:B------:R-:W-:Y:S01]  /*d780*/  IMAD.IADD R7, R7, 0x1, R3 ;  /* 0x0000000107077824 */ /* 0x000fe200078e0203 */
[C---:B------:R-:W-:Y:S01]  /*d790*/  ISETP.GE.AND P2, PT, R204.reuse, UR42, PT ;  /* 0x0000002acc007c0c */ /* 0x040fe2000bf46270 */
[----:B------:R-:W-:Y:S01]  /*d7a0*/  VIADD R8, R204, 0x60 ;  /* 0x00000060cc087836 */ /* 0x000fe20000000000 */
[----:B------:R-:W-:Y:S01]  /*d7b0*/  ISETP.GE.AND P0, PT, R0, UR42, PT ;  /* 0x0000002a00007c0c */ /* 0x000fe2000bf06270 */
[C---:B---3--:R-:W-:Y:S01]  /*d7c0*/  IMAD R0, R10.reuse, UR6, RZ ;  /* 0x000000060a007c24 */ /* 0x048fe2000f8e02ff */
[----:B------:R-:W-:Y:S01]  /*d7d0*/  ULOP3.LUT UR5, URZ, UR7, URZ, 0x33, !UPT ;  /* 0x000000073f057292 */ /* 0x000fe2000f8e333f */
[----:B------:R-:W-:Y:S01]  /*d7e0*/  IMAD.WIDE.U32 R6, R10, UR44, R6 ;  /* 0x0000002c0a067c25 */ /* 0x000fe2000f8e0006 */
[----:B------:R-:W-:-:S03]  /*d7f0*/  ISETP.GE.AND P1, PT, R2, UR42, PT ;  /* 0x0000002a02007c0c */ /* 0x000fc6000bf26270 */
[----:B------:R-:W-:Y:S02]  /*d800*/  IMAD R3, R11, UR44, R0 ;  /* 0x0000002c0b037c24 */ /* 0x000fe4000f8e0200 */
[----:B--2---:R-:W-:Y:S02]  /*d810*/  VIADD R5, R14, UR5 ;  /* 0x000000050e057c36 */ /* 0x004fe40008000000 */
[----:B------:R-:W-:Y:S02]  /*d820*/  IMAD.IADD R11, R7, 0x1, R3 ;  /* 0x00000001070b7824 */ /* 0x000fe400078e0203 */
[----:B------:R-:W-:Y:S01]  /*d830*/  IMAD.WIDE R4, R5, 0x80, R204 ;  /* 0x0000008005047825 */ /* 0x000fe200078e02cc */
[----:B------:R-:W-:Y:S06]  /*d840*/  @P2 BRA `(.L_x_978) ;  /* 0x00000000005c2947 */ /* 0x000fec0003800000 */
[C---:B------:R-:W-:Y:S01]  /*d850*/  VIADD R0, R202.reuse, 0x40 ;  /* 0x00000040ca007836 */ /* 0x040fe20000000000 */
[----:B------:R-:W-:Y:S01]  /*d860*/  ULDC UR5, c[0x0][0xa8c] ;  /* 0x0002a30000057ab9 */ /* 0x000fe20000000800 */
[----:B------:R-:W-:Y:S01]  /*d870*/  VIADD R2, R202, 0x80 ;  /* 0x00000080ca027836 */ /* 0x000fe20000000000 */
[----:B------:R-:W-:Y:S01]  /*d880*/  ULDC.64 UR6, c[0x0][0xad8] ;  /* 0x0002b60000067ab9 */ /* 0x000fe20000000a00 */
[----:B------:R-:W-:Y:S01]  /*d890*/  MOV R3, R11 ;  /* 0x0000000b00037202 */ /* 0x000fe20000000f00 */
[----:B------:R-:W-:Y:S01]  /*d8a0*/  IMAD R9, R5, UR6, RZ ;  /* 0x0000000605097c24 */ /* 0x000fe2000f8e02ff */
[----:B------:R-:W-:Y:S01]  /*d8b0*/  ISETP.GE.AND P3, PT, R0, UR5, PT ;  /* 0x0000000500007c0c */ /* 0x000fe2000bf66270 */
[----:B------:R-:W-:Y:S01]  /*d8c0*/  VIADD R0, R202, 0xc0 ;  /* 0x000000c0ca007836 */ /* 0x000fe20000000000 */
[----:B------:R-:W-:Y:S01]  /*d8d0*/  ISETP.GE.AND P4, PT, R2, UR5, PT ;  /* 0x0000000502007c0c */ /* 0x000fe2000bf86270 */
[----:B------:R-:W-:Y:S01]  /*d8e0*/  IMAD.MOV.U32 R2, RZ, RZ, R6 ;  /* 0x000000ffff027224 */ /* 0x000fe200078e0006 */
[----:B------:R-:W-:Y:S01]  /*d8f0*/  ISETP.GE.AND P2, PT, R202, UR5, PT ;  /* 0x00000005ca007c0c */ /* 0x000fe2000bf46270 */
[----:B------:R-:W-:Y:S01]  /*d900*/  IMAD R9, R4, UR7, R9 ;  /* 0x0000000704097c24 */ /* 0x000fe2000f8e0209 */
[----:B------:R-:W-:Y:S01]  /*d910*/  ISETP.GE.AND P5, PT, R0, UR5, PT ;  /* 0x0000000500007c0c */ /* 0x000fe2000bfa6270 */
[----:B------:R-:W-:Y:S01]  /*d920*/  IMAD.WIDE.U32 R2, R4, UR6, R2 ;  /* 0x0000000604027c25 */ /* 0x000fe2000f8e0002 */
[----:B------:R-:W-:Y:S01]  /*d930*/  ULDC.64 UR6, c[0x0][0xa80] ;  /* 0x0002a00000067ab9 */ /* 0x000fe20000000a00 */
[----:B------:R-:W-:-:S02]  /*d940*/  ULDC.64 UR8, c[0x0][0x208] ;  /* 0x0000820000087ab9 */ /* 0x000fc40000000a00 */
[----:B------:R-:W-:Y:S01]  /*d950*/  IMAD.IADD R3, R3, 0x1, R9 ;  /* 0x0000000103037824 */ /* 0x000fe200078e0209 */
[----:B------:R-:W-:-:S04]  /*d960*/  LEA R12, P6, R2, UR6, 0x1 ;  /* 0x00000006020c7c11 */ /* 0x000fc8000f8c08ff */
[----:B------:R-:W-:-:S05]  /*d970*/  LEA.HI.X R13, R2, UR7, R3, 0x1, P6 ;  /* 0x00000007020d7c11 */ /* 0x000fca000b0f0c03 */
[----:B------:R1:W-:Y:S04]  /*d980*/  @!P2 STG.E.128 desc[UR8][R12.64], RZ ;  /* 0x000000ff0c00a986 */ /* 0x0003e8000c101d08 */
[----:B------:R1:W-:Y:S04]  /*d990*/  @!P3 STG.E.128 desc[UR8][R12.64+0x80], RZ ;  /* 0x000080ff0c00b986 */ /* 0x0003e8000c101d08 */
[----:B------:R1:W-:Y:S04]  /*d9a0*/  @!P4 STG.E.128 desc[UR8][R12.64+0x100], RZ ;  /* 0x000100ff0c00c986 */ /* 0x0003e8000c101d08 */
[----:B------:R1:W-:Y:S02]  /*d9b0*/  @!P5 STG.E.128 desc[UR8][R12.64+0x180], RZ ;  /* 0x000180ff0c00d986 */ /* 0x0003e4000c101d08 */
.L_x_978:
[----:B------:R-:W-:Y:S05]  /*d9c0*/  BSYNC B0 ;  /* 0x0000000000007941 */ /* 0x000fea0003800000 */
.L_x_977:
[----:B------:R-:W-:Y:S01]  /*d9d0*/  BSSY B0, `(.L_x_979) ;  /* 0x000001c000007945 */ /* 0x000fe20003800000 */
[----:B------:R-:W-:-:S03]  /*d9e0*/  ISETP.GE.AND P2, PT, R8, UR42, PT ;  /* 0x0000002a08007c0c */ /* 0x000fc6000bf46270 */
[----:B------:R-:W-:Y:S10]  /*d9f0*/  @P0 BRA `(.L_x_980) ;  /* 0x0000000000640947 */ /* 0x000ff40003800000 */
        /* <DEDUP_REMOVED lines=25> */
.L_x_980:
[----:B------:R-:W-:Y:S05]  /*db90*/  BSYNC B0 ;  /* 0x0000000000007941 */ /* 0x000fea0003800000 */
.L_x_979:
[----:B------:R-:W-:Y:S04]  /*dba0*/  BSSY B0, `(.L_x_981) ;  /* 0x000001b000007945 */ /* 0x000fe80003800000 */
[----:B------:R-:W-:Y:S05]  /*dbb0*/  @P1 BRA `(.L_x_982) ;  /* 0x0000000000641947 */ /* 0x000fea0003800000 */
[----:B--2---:R-:W-:Y:S01]  /*dbc0*/  IADD3 R9, P0, R4, 0x40, RZ ;  /* 0x0000004004097810 */ /* 0x004fe20007f1e0ff */
[C---:B------:R-:W-:Y:S01]  /*dbd0*/  VIADD R3, R202.reuse, 0x80 ;  /* 0x00000080ca037836 */ /* 0x040fe20000000000 */
[----:B------:R-:W-:Y:S01]  /*dbe0*/  IADD3 R2, R202, 0x40, RZ ;  /* 0x00000040ca027810 */ /* 0x000fe20007ffe0ff */
[----:B------:R-:W-:Y:S01]  /*dbf0*/  ULDC UR5, c[0x0][0xa8c] ;  /* 0x0002a30000057ab9 */ /* 0x000fe20000000800 */
        /* <DEDUP_REMOVED lines=21> */
.L_x_982:
[----:B------:R-:W-:Y:S05]  /*dd50*/  BSYNC B0 ;  /* 0x0000000000007941 */ /* 0x000fea0003800000 */
.L_x_981:
[----:B------:R-:W-:Y:S04]  /*dd60*/  BSSY B0, `(.L_x_972) ;  /* 0x000001b000007945 */ /* 0x000fe80003800000 */
[----:B------:R-:W-:Y:S05]  /*dd70*/  @P2 BRA `(.L_x_983) ;  /* 0x0000000000642947 */ /* 0x000fea0003800000 */
[----:B------:R-:W-:Y:S01]  /*dd80*/  IADD3 R7, P0, R4, 0x60, RZ ;  /* 0x0000006004077810 */ /* 0x000fe20007f1e0ff */
[----:B------:R-:W-:Y:S01]  /*dd90*/  ULDC UR5, c[0x0][0xa8c] ;  /* 0x0002a30000057ab9 */ /* 0x000fe20000000800 */
[C---:B------:R-:W-:Y:S01]  /*dda0*/  IADD3 R0, R202.reuse, 0x40, RZ ;  /* 0x00000040ca007810 */ /* 0x040fe20007ffe0ff */
[----:B------:R-:W-:Y:S01]  /*ddb0*/  ULDC.64 UR6, c[0x0][0xad8] ;  /* 0x0002b60000067ab9 */ /* 0x000fe20000000a00 */
[----:B------:R-:W-:Y:S01]  /*ddc0*/  IMAD.MOV.U32 R2, RZ, RZ, R6 ;  /* 0x000000ffff027224 */ /* 0x000fe200078e0006 */
[----:B------:R-:W-:Y:S01]  /*ddd0*/  ISETP.GE.AND P1, PT, R202, UR5, PT ;  /* 0x00000005ca007c0c */ /* 0x000fe2000bf26270 */
[----:B------:R-:W-:Y:S01]  /*dde0*/  IMAD.X R4, RZ, RZ, R5, P0 ;  /* 0x000000ffff047224 */ /* 0x000fe200000e0605 */
[----:B------:R-:W-:Y:S01]  /*ddf0*/  ISETP.GE.AND P2, PT, R0, UR5, PT ;  /* 0x0000000500007c0c */ /* 0x000fe2000bf46270 */
[----:B------:R-:W-:Y:S01]  /*de00*/  IMAD.MOV.U32 R3, RZ, RZ, R11 ;  /* 0x000000ffff037224 */ /* 0x000fe200078e000b */
[----:B------:R-:W-:Y:S01]  /*de10*/  ULDC.64 UR8, c[0x0][0x208] ;  /* 0x0000820000087ab9 */ /* 0x000fe20000000a00 */
[----:B------:R-:W-:-:S02]  /*de20*/  VIADD R5, R202, 0x80 ;  /* 0x00000080ca057836 */ /* 0x000fc40000000000 */
[----:B------:R-:W-:Y:S02]  /*de30*/  IMAD R4, R4, UR6, RZ ;  /* 0x0000000604047c24 */ /* 0x000fe4000f8e02ff */
        /* <DEDUP_REMOVED lines=13> */
.L_x_983:
[----:B------:R-:W-:Y:S05]  /*df10*/  BSYNC B0 ;  /* 0x0000000000007941 */ /* 0x000fea0003800000 */
.L_x_972:
[----:B------:R-:W5:Y:S02]  /*df20*/  LDC R0, c[0x0][0xda8] ;  /* 0x00036a00ff007b82 */ /* 0x000f640000000800 */
[----:B-----5:R-:W-:-:S13]  /*df30*/  ISETP.LE.AND P0, PT, R0, UR4, PT ;  /* 0x0000000400007c0c */ /* 0x020fda000bf03270 */
[----:B------:R-:W-:Y:S05]  /*df40*/  @!P0 BRA `(.L_x_984) ;  /* 0xffffff2c00a48947 */ /* 0x000fea000383ffff */
[----:B------:R-:W-:Y:S05]  /*df50*/  EXIT ;  /* 0x000000000000794d */ /* 0x000fea0003800000 */
.L_x_890:
[----:B------:R-:W-:-:S08]  /*df60*/  NOP ;  /* 0x0000000000007918 */ /* 0x000fd00000000000 */
[----:B-1----:R-:W1:-:S00]  /*df70*/  USETMAXREG.DEALLOC.CTAPOOL 0x18 ;  /* 0x00000018000079c8 */ /* 0x002e4000080e0500 */
[----:B-1----:R-:W-:-:S06]  /*df80*/  LOP3.LUT R0, R0, 0x3, RZ, 0xc0, !PT ;  /* 0x0000000300007812 */ /* 0x002fcc00078ec0ff */
[----:B------:R-:W1:Y:S02]  /*df90*/  SHFL.IDX PT, R0, R0, RZ, 0x1f ;  /* 0x00001fff00007589 */ /* 0x000e6400000e0000 */
[----:B-1----:R-:W-:-:S13]  /*dfa0*/  ISETP.NE.AND P0, PT, R0, RZ, PT ;  /* 0x000000ff0000720c */ /* 0x002fda0003f05270 */
[----:B------:R-:W-:Y:S05]  /*dfb0*/  @P0 EXIT ;  /* 0x000000000000094d */ /* 0x000fea0003800000 */
[----:B------:R-:W1:Y:S01]  /*dfc0*/  S2UR UR4, SR_CTAID.X ;  /* 0x00000000000479c3 */ /* 0x000e620000002500 */
[----:B------:R-:W-:Y:S01]  /*dfd0*/  UMOV UR49, URZ ;  /* 0x0000003f00317c82 */ /* 0x000fe20008000000 */
[----:B------:R-:W-:Y:S02]  /*dfe0*/  IMAD.MOV.U32 R16, RZ, RZ, RZ ;  /* 0x000000ffff107224 */ /* 0x000fe400078e00ff */
[----:B------:R-:W-:-:S04]  /*dff0*/  IMAD.MOV.U32 R17, RZ, RZ, 0x1 ;  /* 0x00000001ff117424 */ /* 0x000fc800078e00ff */
[----:B------:R-:W1:Y:S02]  /*e000*/  LDC R0, c[0x0][0xda8] ;  /* 0x00036a00ff007b82 */ /* 0x000e640000000800 */
[----:B-1----:R-:W-:-:S13]  /*e010*/  ISETP.LE.AND P0, PT, R0, UR4, PT ;  /* 0x0000000400007c0c */ /* 0x002fda000bf03270 */
[----:B------:R-:W-:Y:S05]  /*e020*/  @P0 BRA `(.L_x_985) ;  /* 0x00000034001c0947 */ /* 0x000fea0003800000 */
[----:B------:R-:W-:Y:S01]  /*e030*/  IMAD.U32 R19, RZ, RZ, UR4 ;  /* 0x00000004ff137e24 */ /* 0x000fe2000f8e00ff */
[----:B------:R-:W-:Y:S01]  /*e040*/  MOV R16, RZ ;  /* 0x000000ff00107202 */ /* 0x000fe20000000f00 */
[----:B------:R-:W-:Y:S01]  /*e050*/  IMAD.MOV.U32 R17, RZ, RZ, 0x1 ;  /* 0x00000001ff117424 */ /* 0x000fe200078e00ff */
[----:B------:R-:W-:Y:S01]  /*e060*/  ULDC UR50, c[0x0][0xc] ;  /* 0x0000030000327ab9 */ /* 0x000fe20000000800 */
[----:B------:R-:W-:Y:S01]  /*e070*/  ULDC.64 UR42, c[0x0][0x198] ;  /* 0x00006600002a7ab9 */ /* 0x000fe20000000a00 */
[----:B------:R-:W-:-:S05]  /*e080*/  UMOV UR49, URZ ;  /* 0x0000003f00317c82 */ /* 0x000fca0008000000 */
.L_x_1039:
[----:B------:R-:W-:Y:S01]  /*e090*/  ULDC UR8, c[0x0][0xdd0] ;  /* 0x0003740000087ab9 */ /* 0x000fe20000000800 */
[----:B-1----:R-:W1:Y:S01]  /*e0a0*/  LDC R0, c[0x0][0xde8] ;  /* 0x00037a00ff007b82 */ /* 0x002e620000000800 */
[C---:B------:R-:W-:Y:S01]  /*e0b0*/  R2UR UR6, R19.reuse ;  /* 0x00000000130672ca */ /* 0x040fe200000e0000 */
[----:B------:R-:W-:Y:S01]  /*e0c0*/  UISETP.NE.AND UP0, UPT, UR8, 0x1, UPT ;  /* 0x000000010800788c */ /* 0x000fe2000bf05270 */
[----:B------:R-:W-:-:S10]  /*e0d0*/  R2UR UR7, R19 ;  /* 0x00000000130772ca */ /* 0x000fd400000e0000 */
[----:B------:R-:W-:Y:S01]  /*e0e0*/  @UP0 ULDC UR4, c[0x0][0xdd4] ;  /* 0x0003750000040ab9 */ /* 0x000fe20000000800 */
[----:B------:R-:W-:Y:S01]  /*e0f0*/  @UP0 ULDC UR9, c[0x0][0xdd8] ;  /* 0x0003760000090ab9 */ /* 0x000fe20000000800 */
[----:B------:R-:W-:-:S04]  /*e100*/  UIMAD.WIDE.U32 UR4, UR6, UR4, URZ ;  /* 0x00000004060472a5 */ /* 0x000fc8000f8e003f */
[----:B------:R-:W-:-:S04]  /*e110*/  @UP0 USHF.R.U32.HI UR6, URZ, UR9, UR5 ;  /* 0x000000093f060299 */ /* 0x000fc80008011605 */
[----:B------:R-:W-:Y:S02]  /*e120*/  UIADD3 UR4, -UR6, URZ, URZ ;  /* 0x0000003f06047290 */ /* 0x000fe4000fffe13f */
[----:B-1----:R-:W-:Y:S02]  /*e130*/  ISETP.LE.AND P0, PT, R0, UR6, PT ;  /* 0x0000000600007c0c */ /* 0x002fe4000bf03270 */
[----:B------:R-:W-:-:S11]  /*e140*/  UIMAD UR8, UR8, UR4, UR7 ;  /* 0x00000004080872a4 */ /* 0x000fd6000f8e0207 */
[----:B------:R-:W-:Y:S05]  /*e150*/  @!P0 BRA `(.L_x_986) ;  /* 0x0000000000208947 */ /* 0x000fea0003800000 */
[----:B------:R-:W-:Y:S01]  /*e160*/  ULDC UR9, c[0x0][0xddc] ;  /* 0x0003770000097ab9 */ /* 0x000fe20000000800 */
[----:B------:R-:W-:Y:S01]  /*e170*/  UMOV UR7, UR8 ;  /* 0x0000000800077c82 */ /* 0x000fe20008000000 */
[----:B------:R-:W-:-:S11]  /*e180*/  UISETP.NE.AND UP0, UPT, UR9, 0x1, UPT ;  /* 0x000000010900788c */ /* 0x000fd6000bf05270 */
[----:B------:R-:W-:Y:S02]  /*e190*/  @UP0 ULDC.64 UR10, c[0x0][0xde0] ;  /* 0x00037800000a0ab9 */ /* 0x000fe40000000a00 */
[----:B------:R-:W-:-:S04]  /*e1a0*/  UIMAD.WIDE.U32 UR4, UR8, UR10, URZ ;  /* 0x0000000a080472a5 */ /* 0x000fc8000f8e003f */
[----:B------:R-:W-:-:S04]  /*e1b0*/  @UP0 USHF.R.U32.HI UR7, URZ, UR11, UR5 ;  /* 0x0000000b3f070299 */ /* 0x000fc80008011605 */
[----:B------:R-:W-:Y:S01]  /*e1c0*/  UIMAD UR4, UR7, UR9, URZ ;  /* 0x00000009070472a4 */ /* 0x000fe2000f8e023f */
[----:B------:R-:W-:Y:S11]  /*e1d0*/  BRA `(.L_x_987) ;  /* 0x00000000001c7947 */ /* 0x000ff60003800000 */
.L_x_986:
[----:B------:R-:W-:Y:S01]  /*e1e0*/  ULDC UR9, c[0x0][0xdc4] ;  /* 0x0003710000097ab9 */ /* 0x000fe20000000800 */
[----:B------:R-:W-:Y:S01]  /*e1f0*/  UMOV UR7, UR8 ;  /* 0x0000000800077c82 */ /* 0x000fe20008000000 */
[----:B------:R-:W-:-:S11]  /*e200*/  UISETP.NE.AND UP0, UPT, UR9, 0x1, UPT ;  /* 0x000000010900788c */ /* 0x000fd6000bf05270 */
[----:B------:R-:W-:Y:S02]  /*e210*/  @UP0 ULDC.64 UR10, c[0x0][0xdc8] ;  /* 0x00037200000a0ab9 */ /* 0x000fe40000000a00 */
[----:B------:R-:W-:-:S04]  /*e220*/  UIMAD.WIDE.U32 UR4, UR8, UR10, URZ ;  /* 0x0000000a080472a5 */ /* 0x000fc8000f8e003f */
[----:B------:R-:W-:-:S04]  /*e230*/  @UP0 USHF.R.U32.HI UR7, URZ, UR11, UR5 ;  /* 0x0000000b3f070299 */ /* 0x000fc80008011605 */
[----:B------:R-:W-:-:S12]  /*e240*/  UIMAD UR4, UR7, UR9, URZ ;  /* 0x00000009070472a4 */ /* 0x000fd8000f8e023f */
.L_x_987:
[----:B------:R-:W-:Y:S01]  /*e250*/  ULDC.64 UR10, c[0x0][0x3f8] ;  /* 0x0000fe00000a7ab9 */ /* 0x000fe20000000a00 */
[----:B------:R-:W-:Y:S02]  /*e260*/  UIADD3 UR8, UR8, -UR4, URZ ;  /* 0x8000000408087290 */ /* 0x000fe4000fffe03f */
[----:B------:R-:W-:Y:S02]  /*e270*/  UISETP.NE.U32.AND UP0, UPT, UR10, URZ, UPT ;  /* 0x0000003f0a00728c */ /* 0x000fe4000bf05070 */
[----:B------:R-:W-:Y:S01]  /*e280*/  ULOP3.LUT UR7, URZ, UR7, URZ, 0x33, !UPT ;  /* 0x000000073f077292 */ /* 0x000fe2000f8e333f */
[----:B------:R-:W-:Y:S01]  /*e290*/  ULDC UR10, c[0x0][0xdb8] ;  /* 0x00036e00000a7ab9 */ /* 0x000fe20000000800 */
[----:B------:R-:W-:Y:S01]  /*e2a0*/  ULDC.64 UR4, c[0x0][0x9e0] ;  /* 0x0002780000047ab9 */ /* 0x000fe20000000a00 */
[----:B------:R-:W-:Y:S01]  /*e2b0*/  UISETP.NE.AND UP1, UPT, UR10, 0x1, UPT ;  /* 0x000000010a00788c */ /* 0x000fe2000bf25270 */
[----:B------:R-:W-:Y:S01]  /*e2c0*/  ULDC UR9, c[0x0][0xdc4] ;  /* 0x0003710000097ab9 */ /* 0x000fe20000000800 */
[----:B------:R-:W-:Y:S01]  /*e2d0*/  ULDC UR45, c[0x0][0xdac] ;  /* 0x00036b00002d7ab9 */ /* 0x000fe20000000800 */
[----:B------:R-:W-:-:S02]  /*e2e0*/  UISETP.GE.AND UP2, UPT, UR5, 0x1, UPT ;  /* 0x000000010500788c */ /* 0x000fc4000bf46270 */
[----:B------:R-:W-:Y:S02]  /*e2f0*/  UIMAD UR9, UR6, UR9, UR8 ;  /* 0x00000009060972a4 */ /* 0x000fe4000f8e0208 */
[----:B------:R-:W-:Y:S02]  /*e300*/  UIADD3 UR45, UR7, UR45, URZ ;  /* 0x0000002d072d7290 */ /* 0x000fe4000fffe03f */
[----:B------:R-:W-:Y:S01]  /*e310*/  UISETP.NE.AND.EX UP0, UPT, UR11, URZ, UPT, UP0 ;  /* 0x0000003f0b00728c */ /* 0x000fe2000bf05300 */
[----:B------:R-:W-:Y:S01]  /*e320*/  PLOP3.LUT P1, PT, PT, PT, UP2, 0x80, 0x0 ;  /* 0x000000000000781c */ /* 0x000fe20003f2f028 */
[----:B------:R-:W-:Y:S01]  /*e330*/  @UP1 ULDC UR6, c[0x0][0xdbc] ;  /* 0x00036f0000061ab9 */ /* 0x000fe20000000800 */
[----:B------:R-:W-:Y:S02]  /*e340*/  USHF.L.U32 UR45, UR45, 0x7, URZ ;  /* 0x000000072d2d7899 */ /* 0x000fe4000800063f */
[----:B------:R-:W-:Y:S01]  /*e350*/  UIMAD.WIDE.U32 UR6, UR9, UR6, URZ ;  /* 0x00000006090672a5 */ /* 0x000fe2000f8e003f */
[----:B------:R-:W-:Y:S01]  /*e360*/  ULDC UR11, c[0x0][0x404] ;  /* 0x00010100000b7ab9 */ /* 0x000fe20000000800 */
[----:B------:R-:W-:Y:S01]  /*e370*/  ULDC UR12, c[0x0][0x288] ;  /* 0x0000a200000c7ab9 */ /* 0x000fe20000000800 */
[----:B------:R-:W-:Y:S01]  /*e380*/  @UP1 ULDC UR14, c[0x0][0xdc0] ;  /* 0x00037000000e1ab9 */ /* 0x000fe20000000800 */
[----:B------:R-:W-:Y:S01]  /*e390*/  UMOV UR47, UR9 ;  /* 0x00000009002f7c82 */ /* 0x000fe20008000000 */
[----:B------:R-:W-:-:S02]  /*e3a0*/  USEL UR11, UR11, 0x1, UP0 ;  /* 0x000000010b0b7887 */ /* 0x000fc40008000000 */
[----:B------:R-:W-:Y:S02]  /*e3b0*/  UIADD3 UR8, UR45, 0x80, -UR12 ;  /* 0x000000802d087890 */ /* 0x000fe4000fffe80c */
[----:B------:R-:W-:Y:S01]  /*e3c0*/  @UP1 USHF.R.U32.HI UR47, URZ, UR14, UR7 ;  /* 0x0000000e3f2f1299 */ /* 0x000fe20008011607 */
[----:B------:R-:W-:Y:S02]  /*e3d0*/  ULDC UR13, c[0x0][0x2e0] ;  /* 0x0000b800000d7ab9 */ /* 0x000fe40000000800 */
[----:B------:R-:W-:Y:S02]  /*e3e0*/  UIMAD UR6, UR11, UR13, UR8 ;  /* 0x0000000d0b0672a4 */ /* 0x000fe4000f8e0208 */
[----:B------:R-:W-:Y:S02]  /*e3f0*/  UIADD3 UR46, -UR47, URZ, URZ ;  /* 0x0000003f2f2e7290 */ /* 0x000fe4000fffe13f */
[----:B------:R-:W-:Y:S02]  /*e400*/  UIADD3 UR4, UR6, UR4, URZ ;  /* 0x0000000406047290 */ /* 0x000fe4000fffe03f */
[----:B------:R-:W-:Y:S01]  /*e410*/  UIMAD UR46, UR10, UR46, UR9 ;  /* 0x0000002e0a2e72a4 */ /* 0x000fe2000f8e0209 */
[----:B------:R-:W-:Y:S11]  /*e420*/  @!P1 BRA `(.L_x_988) ;  /* 0x0000000000449947 */ /* 0x000ff60003800000 */
        /* <DEDUP_REMOVED lines=10> */
.L_x_989:
[----:B------:R-:W-:-:S11]  /*e4d0*/  UISETP.NE.AND UP0, UPT, UR5, 0x1, UPT ;  /* 0x000000010500788c */ /* 0x000fd6000bf05270 */
[----:B------:R-:W-:Y:S02]  /*e4e0*/  @UP0 ULDC.64 UR14, c[0x0][0x9e8] ;  /* 0x00027a00000e0ab9 */ /* 0x000fe40000000a00 */
[----:B------:R-:W-:-:S04]  /*e4f0*/  UIMAD.WIDE.U32 UR6, UR8, UR14, URZ ;  /* 0x0000000e080672a5 */ /* 0x000fc8000f8e003f */
[----:B------:R-:W-:-:S12]  /*e500*/  @UP0 USHF.R.U32.HI UR8, URZ, UR15, UR7 ;  /* 0x0000000f3f080299 */ /* 0x000fd80008011607 */
.L_x_990:
[----:B------:R-:W-:-:S04]  /*e510*/  UIMAD UR8, UR8, UR5, UR5 ;  /* 0x00000005080872a4 */ /* 0x000fc8000f8e0205 */
[----:B------:R-:W-:-:S04]  /*e520*/  UISETP.LT.AND UP0, UPT, UR4, UR8, UPT ;  /* 0x000000080400728c */ /* 0x000fc8000bf01270 */
[----:B------:R-:W-:-:S12]  /*e530*/  USEL UR4, UR4, UR8, UP0 ;  /* 0x0000000804047287 */ /* 0x000fd80008000000 */
.L_x_988:
[----:B------:R-:W-:Y:S02]  /*e540*/  UIMAD UR7, UR11, UR13, 0x3f ;  /* 0x0000003f0b0774a4 */ /* 0x000fe4000f8e020d */
[----:B------:R-:W-:Y:S02]  /*e550*/  UIADD3 UR4, UR4, 0x3f, URZ ;  /* 0x0000003f04047890 */ /* 0x000fe4000fffe03f */
[----:B------:R-:W-:Y:S02]  /*e560*/  USHF.R.S32.HI UR8, URZ, 0x1f, UR7 ;  /* 0x0000001f3f087899 */ /* 0x000fe40008011407 */
[----:B------:R-:W-:Y:S02]  /*e570*/  USHF.R.S32.HI UR6, URZ, 0x1f, UR4 ;  /* 0x0000001f3f067899 */ /* 0x000fe40008011404 */
[----:B------:R-:W-:Y:S02]  /*e580*/  ULEA.HI UR8, UR8, UR7, URZ, 0x6 ;  /* 0x0000000708087291 */ /* 0x000fe4000f8f303f */
[----:B------:R-:W-:-:S02]  /*e590*/  ULEA.HI UR6, UR6, UR4, URZ, 0x6 ;  /* 0x0000000406067291 */ /* 0x000fc4000f8f303f */
[----:B------:R-:W-:Y:S02]  /*e5a0*/  UIADD3 UR4, UR45, -UR12, URZ ;  /* 0x8000000c2d047290 */ /* 0x000fe4000fffe03f */
[----:B------:R-:W-:Y:S02]  /*e5b0*/  USHF.R.S32.HI UR48, URZ, 0x6, UR8 ;  /* 0x000000063f307899 */ /* 0x000fe40008011408 */
[----:B------:R-:W-:Y:S02]  /*e5c0*/  USHF.R.S32.HI UR6, URZ, 0x6, UR6 ;  /* 0x000000063f067899 */ /* 0x000fe40008011406 */
[----:B------:R-:W-:Y:S02]  /*e5d0*/  UIMAD UR4, UR11, UR13, UR4 ;  /* 0x0000000d0b0472a4 */ /* 0x000fe4000f8e0204 */
[----:B------:R-:W-:Y:S01]  /*e5e0*/  UISETP.LT.AND UP0, UPT, UR48, UR6, UPT ;  /* 0x000000063000728c */ /* 0x000fe2000bf01270 */
[----:B------:R-:W-:Y:S02]  /*e5f0*/  ULDC UR8, c[0x0][0x9dc] ;  /* 0x0002770000087ab9 */ /* 0x000fe40000000800 */
[----:B------:R-:W-:-:S02]  /*e600*/  UIADD3 UR8, UR4, -UR8, URZ ;  /* 0x8000000804087290 */ /* 0x000fc4000fffe03f */
[----:B------:R-:W-:Y:S01]  /*e610*/  USEL UR48, UR48, UR6, UP0 ;  /* 0x0000000630307287 */ /* 0x000fe20008000000 */
[----:B------:R-:W-:Y:S11]  /*e620*/  @!P1 BRA `(.L_x_991) ;  /* 0x0000000000449947 */ /* 0x000ff60003800000 */
        /* <DEDUP_REMOVED lines=10> */
.L_x_992:
[----:B------:R-:W-:-:S11]  /*e6d0*/  UISETP.NE.AND UP0, UPT, UR5, 0x1, UPT ;  /* 0x000000010500788c */ /* 0x000fd6000bf05270 */
[----:B------:R-:W-:Y:S02]  /*e6e0*/  @UP0 ULDC.64 UR10, c[0x0][0x9e8] ;  /* 0x00027a00000a0ab9 */ /* 0x000fe40000000a00 */
[----:B------:R-:W-:-:S04]  /*e6f0*/  UIMAD.WIDE.U32 UR6, UR4, UR10, URZ ;  /* 0x0000000a040672a5 */ /* 0x000fc8000f8e003f */
[----:B------:R-:W-:-:S12]  /*e700*/  @UP0 USHF.R.U32.HI UR4, URZ, UR11, UR7 ;  /* 0x0000000b3f040299 */ /* 0x000fd80008011607 */
.L_x_993:
[----:B------:R-:W-:-:S04]  /*e710*/  UIMAD UR4, UR4, UR5, URZ ;  /* 0x00000005040472a4 */ /* 0x000fc8000f8e023f */
[----:B------:R-:W-:-:S04]  /*e720*/  UISETP.LT.AND UP0, UPT, UR8, UR4, UPT ;  /* 0x000000040800728c */ /* 0x000fc8000bf01270 */
[----:B------:R-:W-:-:S12]  /*e730*/  USEL UR8, UR8, UR4, !UP0 ;  /* 0x0000000408087287 */ /* 0x000fd8000c000000 */
.L_x_991:
[----:B------:R-:W-:Y:S01]  /*e740*/  USHF.R.S32.HI UR4, URZ, 0x1f, UR8 ;  /* 0x0000001f3f047899 */ /* 0x000fe20008011408 */
[----:B------:R-:W-:Y:S03]  /*e750*/  BSSY B6, `(.L_x_994) ;  /* 0x00002c3000067945 */ /* 0x000fe60003800000 */
[----:B------:R-:W-:-:S04]  /*e760*/  ULEA.HI UR4, UR4, UR8, URZ, 0x6 ;  /* 0x0000000804047291 */ /* 0x000fc8000f8f303f */
[----:B------:R-:W-:-:S04]  /*e770*/  USHF.R.S32.HI UR4, URZ, 0x6, UR4 ;  /* 0x000000063f047899 */ /* 0x000fc80008011404 */
[----:B------:R-:W-:-:S04]  /*e780*/  UISETP.LT.AND UP0, UPT, URZ, UR4, UPT ;  /* 0x000000043f00728c */ /* 0x000fc8000bf01270 */
[----:B------:R-:W-:-:S04]  /*e790*/  USEL UR41, URZ, UR4, !UP0 ;  /* 0x000000043f297287 */ /* 0x000fc8000c000000 */
[----:B------:R-:W-:-:S06]  /*e7a0*/  UISETP.GT.AND UP0, UPT, UR48, UR41, UPT ;  /* 0x000000293000728c */ /* 0x000fcc000bf04270 */
[----:B------:R-:W-:-:S13]  /*e7b0*/  PLOP3.LUT P0, PT, PT, PT, UP0, 0x80, 0x0 ;  /* 0x000000000000781c */ /* 0x000fda0003f0f008 */
[----:B------:R-:W-:Y:S05]  /*e7c0*/  @P0 BRA `(.L_x_995) ;  /* 0x00000000004c0947 */ /* 0x000fea0003800000 */
[----:B------:R-:W1:Y:S01]  /*e7d0*/  S2R R0, SR_TID.X ;  /* 0x0000000000007919 */ /* 0x000e620000002100 */
[----:B------:R-:W-:Y:S01]  /*e7e0*/  IMAD.MOV.U32 R13, RZ, RZ, R19 ;  /* 0x000000ffff0d7224 */ /* 0x000fe200078e0013 */
        /* <DEDUP_REMOVED lines=15> */
[----:B-1----:R-:W-:Y:S01]  /*e8e0*/  IADD3 R13, R0, UR50, R13 ;  /* 0x00000032000d7c10 */ /* 0x002fe2000fffe00d */
[----:B------:R-:W-:Y:S06]  /*e8f0*/  BRA `(.L_x_996) ;  /* 0x0000002800a07947 */ /* 0x000fec0003800000 */
.L_x_995:
[----:B------:R-:W1:Y:S01]  /*e900*/  S2UR UR4, SR_CgaCtaId ;  /* 0x00000000000479c3 */ /* 0x000e620000008800 */
[----:B------:R-:W-:Y:S02]  /*e910*/  UMOV UR40, 0x400 ;  /* 0x0000040000287882 */ /* 0x000fe40000000000 */
[----:B-1----:R-:W-:-:S04]  /*e920*/  ULEA UR40, UR4, UR40, 0x18 ;  /* 0x0000002804287291 */ /* 0x002fc8000f8ec03f */
[----:B------:R-:W-:-:S04]  /*e930*/  UIADD3 UR4, UR40, 0x20400, URZ ;  /* 0x0002040028047890 */ /* 0x000fc8000fffe03f */
[----:B------:R-:W-:-:S06]  /*e940*/  ULOP3.LUT UP0, URZ, UR4, 0x3ff, URZ, 0xc0, !UPT ;  /* 0x000003ff043f7892 */ /* 0x000fcc000f80c03f */
[----:B------:R-:W-:-:S13]  /*e950*/  PLOP3.LUT P0, PT, PT, PT, UP0, 0x80, 0x0 ;  /* 0x000000000000781c */ /* 0x000fda0003f0f008 */
[----:B------:R-:W-:Y:S05]  /*e960*/  @!P0 BRA `(.L_x_997) ;  /* 0x0000000000408947 */ /* 0x000fea0003800000 */
[----:B------:R-:W-:Y:S01]  /*e970*/  MOV R2, 0x0 ;  /* 0x0000000000027802 */ /* 0x000fe20000000f00 */
[----:B------:R-:W-:Y:S01]  /*e980*/  ULDC.64 UR6, c[0x4][0x1b8] ;  /* 0x01006e0000067ab9 */ /* 0x000fe20000000a00 */
[----:B------:R-:W-:Y:S01]  /*e990*/  ULDC.64 UR8, c[0x4][0x1c0] ;  /* 0x0100700000087ab9 */ /* 0x000fe20000000a00 */
[----:B------:R-:W-:Y:S01]  /*e9a0*/  ULDC.64 UR4, c[0x4][0x140] ;  /* 0x0100500000047ab9 */ /* 0x000fe20000000a00 */
[----:B------:R-:W-:Y:S01]  /*e9b0*/  IMAD.U32 R4, RZ, RZ, UR6 ;  /* 0x00000006ff047e24 */ /* 0x000fe2000f8e00ff */
[----:B------:R-:W-:Y:S01]  /*e9c0*/  MOV R12, 0x1 ;  /* 0x00000001000c7802 */ /* 0x000fe20000000f00 */
[----:B------:R-:W1:Y:S01]  /*e9d0*/  LDC.64 R2, c[0x4][R2] ;  /* 0x0100000002027b82 */ /* 0x000e620000000a00 */
[----:B------:R-:W-:Y:S02]  /*e9e0*/  IMAD.U32 R5, RZ, RZ, UR7 ;  /* 0x00000007ff057e24 */ /* 0x000fe4000f8e00ff */
[----:B------:R-:W-:Y:S02]  /*e9f0*/  IMAD.U32 R6, RZ, RZ, UR8 ;  /* 0x00000008ff067e24 */ /* 0x000fe4000f8e00ff */
[----:B------:R-:W-:-:S02]  /*ea00*/  IMAD.U32 R7, RZ, RZ, UR9 ;  /* 0x00000009ff077e24 */ /* 0x000fc4000f8e00ff */
[----:B------:R-:W-:Y:S02]  /*ea10*/  IMAD.U32 R10, RZ, RZ, UR4 ;  /* 0x00000004ff0a7e24 */ /* 0x000fe4000f8e00ff */
[----:B------:R-:W-:Y:S02]  /*ea20*/  IMAD.U32 R11, RZ, RZ, UR5 ;  /* 0x00000005ff0b7e24 */ /* 0x000fe4000f8e00ff */
[----:B------:R-:W-:Y:S02]  /*ea30*/  IMAD.MOV.U32 R8, RZ, RZ, 0x70 ;  /* 0x00000070ff087424 */ /* 0x000fe400078e00ff */
[----:B------:R-:W-:-:S07]  /*ea40*/  IMAD.MOV.U32 R13, RZ, RZ, RZ ;  /* 0x000000ffff0d7224 */ /* 0x000fce00078e00ff */
[----:B------:R-:W-:-:S07]  /*ea50*/  LEPC R20, `(.L_x_997) ;  /* 0x000000001014794e */ /* 0x000fce0000000000 */
[----:B-1----:R-:W-:Y:S05]  /*ea60*/  CALL.ABS.NOINC R2 ;  /* 0x0000000002007343 */ /* 0x002fea0003c00000 */
.L_x_997:
        /* <DEDUP_REMOVED lines=8> */
[----:B------:R1:W2:Y:S01]  /*eaf0*/  LDC.64 R2, c[0x4][R18] ;  /* 0x0100000012027b82 */ /* 0x0002a20000000a00 */
[----:B------:R-:W-:Y:S01]  /*eb00*/  IMAD.U32 R4, RZ, RZ, UR6 ;  /* 0x00000006ff047e24 */ /* 0x000fe2000f8e00ff */
[----:B------:R-:W-:Y:S01]  /*eb10*/  MOV R12, 0x1 ;  /* 0x00000001000c7802 */ /* 0x000fe20000000f00 */
[----:B------:R-:W-:Y:S02]  /*eb20*/  IMAD.U32 R5, RZ, RZ, UR7 ;  /* 0x00000007ff057e24 */ /* 0x000fe4000f8e00ff */
[----:B------:R-:W-:Y:S02]  /*eb30*/  IMAD.U32 R6, RZ, RZ, UR8 ;  /* 0x00000008ff067e24 */ /* 0x000fe4000f8e00ff */
[----:B------:R-:W-:-:S02]  /*eb40*/  IMAD.U32 R7, RZ, RZ, UR9 ;  /* 0x00000009ff077e24 */ /* 0x000fc4000f8e00ff */
[----:B------:R-:W-:Y:S02]  /*eb50*/  IMAD.U32 R10, RZ, RZ, UR4 ;  /* 0x00000004ff0a7e24 */ /* 0x000fe4000f8e00ff */
[----:B------:R-:W-:Y:S02]  /*eb60*/  IMAD.U32 R11, RZ, RZ, UR5 ;  /* 0x00000005ff0b7e24 */ /* 0x000fe4000f8e00ff */
[----:B------:R-:W-:Y:S02]  /*eb70*/  IMAD.MOV.U32 R8, RZ, RZ, 0x70 ;  /* 0x00000070ff087424 */ /* 0x000fe400078e00ff */
[----:B-1----:R-:W-:-:S07]  /*eb80*/  IMAD.MOV.U32 R13, RZ, RZ, RZ ;  /* 0x000000ffff0d7224 */ /* 0x002fce00078e00ff */
[----:B------:R-:W-:-:S07]  /*eb90*/  LEPC R20, `(.L_x_999) ;  /* 0x000000001014794e */ /* 0x000fce0000000000 */
[----:B--2---:R-:W-:Y:S05]  /*eba0*/  CALL.ABS.NOINC R2 ;  /* 0x0000000002007343 */ /* 0x004fea0003c00000 */
.L_x_999:
[----:B------:R1:W2:Y:S01]  /*ebb0*/  LDC.64 R2, c[0x4][R18] ;  /* 0x0100000012027b82 */ /* 0x0002a20000000a00 */
[----:B------:R-:W-:Y:S01]  /*ebc0*/  ULDC.64 UR6, c[0x4][0x1b8] ;  /* 0x01006e0000067ab9 */ /* 0x000fe20000000a00 */
[----:B------:R-:W-:Y:S01]  /*ebd0*/  ULDC.64 UR8, c[0x4][0x1c0] ;  /* 0x0100700000087ab9 */ /* 0x000fe20000000a00 */
[----:B------:R-:W-:Y:S01]  /*ebe0*/  ULDC.64 UR4, c[0x4][0x150] ;  /* 0x0100540000047ab9 */ /* 0x000fe20000000a00 */
        /* <DEDUP_REMOVED lines=11> */
.L_x_998:
[----:B------:R-:W-:Y:S01]  /*eca0*/  ULDC.64 UR4, c[0x0][0x9f8] ;  /* 0x00027e0000047ab9 */ /* 0x000fe20000000a00 */
[----:B------:R-:W-:Y:S01]  /*ecb0*/  IMAD.U32 R5, RZ, RZ, UR47 ;  /* 0x0000002fff057e24 */ /* 0x000fe2000f8e00ff */
[----:B------:R-:W-:Y:S01]  /*ecc0*/  ISETP.NE.U32.AND P0, PT, RZ, UR4, PT ;  /* 0x00000004ff007c0c */ /* 0x000fe2000bf05070 */
[----:B------:R-:W-:Y:S01]  /*ecd0*/  IMAD.U32 R0, RZ, RZ, UR47 ;  /* 0x0000002fff007e24 */ /* 0x000fe2000f8e00ff */
[----:B------:R-:W-:Y:S01]  /*ece0*/  ULDC.64 UR6, c[0x0][0x208] ;  /* 0x0000820000067ab9 */ /* 0x000fe20000000a00 */
[----:B------:R-:W1:Y:S01]  /*ecf0*/  LDC R4, c[0x0][0x428] ;  /* 0x00010a00ff047b82 */ /* 0x000e620000000800 */
[----:B------:R-:W-:Y:S01]  /*ed00*/  ISETP.NE.AND.EX P0, PT, RZ, UR5, PT, P0 ;  /* 0x00000005ff007c0c */ /* 0x000fe2000bf05300 */
[----:B------:R-:W2:-:S12]  /*ed10*/  S2R R18, SR_TID.X ;  /* 0x0000000000127919 */ /* 0x000e980000002100 */
[----:B------:R-:W3:Y:S02]  /*ed20*/  @P0 LDC.64 R2, c[0x0][0x9f8] ;  /* 0x00027e00ff020b82 */ /* 0x000ee40000000a00 */
[----:B---3--:R-:W-:-:S05]  /*ed30*/  @P0 IMAD.WIDE R2, R5, 0x4, R2 ;  /* 0x0000000405020825 */ /* 0x008fca00078e0202 */
[----:B------:R3:W4:Y:S01]  /*ed40*/  @P0 LDG.E R0, desc[UR6][R2.64] ;  /* 0x0000000602000981 */ /* 0x000722000c1e1900 */
[----:B-1----:R-:W-:Y:S01]  /*ed50*/  ISETP.NE.AND P0, PT, R4, 0x1, PT ;  /* 0x000000010400780c */ /* 0x002fe20003f05270 */
[----:B------:R-:W-:Y:S01]  /*ed60*/  IMAD.U32 R4, RZ, RZ, UR46 ;  /* 0x0000002eff047e24 */ /* 0x000fe2000f8e00ff */
[----:B--2---:R-:W-:Y:S01]  /*ed70*/  LOP3.LUT R18, R18, 0x1f, RZ, 0xc0, !PT ;  /* 0x0000001f12127812 */ /* 0x004fe200078ec0ff */
[----:B------:R-:W-:Y:S01]  /*ed80*/  UMOV UR44, URZ ;  /* 0x0000003f002c7c82 */ /* 0x000fe20008000000 */
[----:B------:R-:W-:Y:S01]  /*ed90*/  UMOV UR8, 0x40 ;  /* 0x0000004000087882 */ /* 0x000fe20000000000 */
[----:B------:R-:W-:Y:S01]  /*eda0*/  UMOV UR9, UR45 ;  /* 0x0000002d00097c82 */ /* 0x000fe20008000000 */
[----:B------:R-:W-:Y:S01]  /*edb0*/  ISETP.NE.AND P1, PT, R18, RZ, PT ;  /* 0x000000ff1200720c */ /* 0x000fe20003f25270 */
[----:B------:R-:W-:Y:S01]  /*edc0*/  UMOV UR10, UR46 ;  /* 0x0000002e000a7c82 */ /* 0x000fe20008000000 */
[----:B------:R-:W-:Y:S01]  /*edd0*/  UMOV UR11, UR47 ;  /* 0x0000002f000b7c82 */ /* 0x000fe20008000000 */
[----:B---3--:R-:W1:Y:S01]  /*ede0*/  LDC.64 R2, c[0x0][0x3f8] ;  /* 0x0000fe00ff027b82 */ /* 0x008e620000000a00 */
[----:B------:R-:W-:Y:S01]  /*edf0*/  UMOV UR12, 0x80 ;  /* 0x00000080000c7882 */ /* 0x000fe20000000000 */
[----:B------:R-:W-:Y:S01]  /*ee00*/  UMOV UR13, UR45 ;  /* 0x0000002d000d7c82 */ /* 0x000fe20008000000 */
[----:B------:R-:W-:Y:S01]  /*ee10*/  UMOV UR14, UR46 ;  /* 0x0000002e000e7c82 */ /* 0x000fe20008000000 */
[----:B------:R-:W-:Y:S01]  /*ee20*/  UMOV UR15, UR47 ;  /* 0x0000002f000f7c82 */ /* 0x000fe20008000000 */
[----:B------:R-:W-:Y:S01]  /*ee30*/  UMOV UR16, 0xc0 ;  /* 0x000000c000107882 */ /* 0x000fe20000000000 */
[----:B------:R-:W-:Y:S01]  /*ee40*/  UMOV UR17, UR45 ;  /* 0x0000002d00117c82 */ /* 0x000fe20008000000 */
[----:B------:R-:W-:Y:S01]  /*ee50*/  UMOV UR18, UR46 ;  /* 0x0000002e00127c82 */ /* 0x000fe20008000000 */
[----:B------:R-:W2:Y:S01]  /*ee60*/  @P0 LDC R5, c[0x0][0x42c] ;  /* 0x00010b00ff050b82 */ /* 0x000ea20000000800 */
[----:B------:R-:W-:Y:S01]  /*ee70*/  UMOV UR19, UR47 ;  /* 0x0000002f00137c82 */ /* 0x000fe20008000000 */
[----:B------:R-:W-:Y:S01]  /*ee80*/  VOTEU.ALL UP1, P1 ;  /* 0x00000000003f7886 */ /* 0x000fe20000820000 */
[----:B------:R-:W-:-:S04]  /*ee90*/  UMOV UR6, 0xffffffff ;  /* 0xffffffff00067882 */ /* 0x000fc80000000000 */
[----:B------:R-:W-:Y:S01]  /*eea0*/  @!UP1 UIADD3 UR4, UP0, UR42, 0x270, URZ ;  /* 0x000002702a049890 */ /* 0x000fe2000ff1e03f */
[----:B------:R-:W3:Y:S03]  /*eeb0*/  @P0 LDC R6, c[0x0][0x430] ;  /* 0x00010c00ff060b82 */ /* 0x000ee60000000800 */
[----:B------:R-:W-:-:S09]  /*eec0*/  @!UP1 UIADD3.X UR5, URZ, UR43, URZ, UP0, !UPT ;  /* 0x0000002b3f059290 */ /* 0x000fd200087fe43f */
[----:B------:R1:W-:Y:S01]  /*eed0*/  @!UP1 UTMAPF.L2.4D [UR44], [UR4] ;  /* 0x0000002c040095b8 */ /* 0x0003e20008018000 */
[----:B--2---:R-:W-:Y:S01]  /*eee0*/  @P0 IMAD.HI.U32 R5, R5, UR46, RZ ;  /* 0x0000002e05050c27 */ /* 0x004fe2000f8e00ff */
[----:B------:R2:W-:Y:S04]  /*eef0*/  @!UP1 UTMAPF.L2.4D [UR8], [UR4] ;  /* 0x00000008040095b8 */ /* 0x0005e80008018000 */
[----:B---3--:R-:W-:Y:S01]  /*ef00*/  @P0 SHF.R.U32.HI R4, RZ, R6, R5 ;  /* 0x00000006ff040219 */ /* 0x008fe20000011605 */
[----:B------:R-:W-:Y:S01]  /*ef10*/  IMAD.U32 R5, RZ, RZ, UR48 ;  /* 0x00000030ff057e24 */ /* 0x000fe2000f8e00ff */
[----:B-1----:R-:W-:Y:S01]  /*ef20*/  ISETP.NE.U32.AND P0, PT, R2, RZ, PT ;  /* 0x000000ff0200720c */ /* 0x002fe20003f05070 */
[----:B------:R2:W-:Y:S02]  /*ef30*/  @!UP1 UTMAPF.L2.4D [UR12], [UR4] ;  /* 0x0000000c040095b8 */ /* 0x0005e40008018000 */
[----:B------:R-:W-:Y:S01]  /*ef40*/  VIADD R5, R5, 0xffffffff ;  /* 0xffffffff05057836 */ /* 0x000fe20000000000 */
[----:B------:R-:W-:Y:S01]  /*ef50*/  ISETP.NE.AND.EX P0, PT, R3, RZ, PT, P0 ;  /* 0x000000ff0300720c */ /* 0x000fe20003f05300 */
[----:B------:R2:W-:Y:S03]  /*ef60*/  @!UP1 UTMAPF.L2.4D [UR16], [UR4] ;  /* 0x00000010040095b8 */ /* 0x0005e60008018000 */
[----:B----4-:R-:W-:Y:S01]  /*ef70*/  SEL R6, R0, RZ, !P0 ;  /* 0x000000ff00067207 */ /* 0x010fe20004000000 */
[----:B--2---:R-:W-:Y:S08]  /*ef80*/  BRA.DIV UR6, `(.L_x_1000) ;  /* 0x0000002a06f07947 */ /* 0x004ff0000b800000 */
.L_x_1051:
[----:B------:R-:W-:Y:S01]  /*ef90*/  UMOV UR4, 0xffffffff ;  /* 0xffffffff00047882 */ /* 0x000fe20000000000 */
[----:B------:R-:W-:Y:S02]  /*efa0*/  SHF.R.S32.HI R18, RZ, 0x1f, R0 ;  /* 0x0000001fff127819 */ /* 0x000fe40000011400 */
[----:B------:R-:W-:Y:S05]  /*efb0*/  BRA.DIV UR4, `(.L_x_1001) ;  /* 0x0000002e04107947 */ /* 0x000fea000b800000 */
[----:B------:R-:W-:-:S13]  /*efc0*/  ELECT P6, URZ, PT ;  /* 0x00000000003f782f */ /* 0x000fda00038c0000 */
.L_x_1054:
[----:B------:R-:W-:Y:S05]  /*efd0*/  @!P6 BRA `(.L_x_1002) ;  /* 0x00000004000ce947 */ /* 0x000fea0003800000 */
[----:B------:R-:W-:Y:S01]  /*efe0*/  IMAD.MOV.U32 R6, RZ, RZ, R0 ;  /* 0x000000ffff067224 */ /* 0x000fe200078e0000 */
[----:B------:R-:W-:Y:S06]  /*eff0*/  @!P0 BRA `(.L_x_1003) ;  /* 0x00000000004c8947 */ /* 0x000fec0003800000 */
[----:B------:R-:W1:Y:S01]  /*f000*/  LDC R11, c[0x0][0x41c] ;  /* 0x00010700ff0b7b82 */ /* 0x000e620000000800 */
[----:B------:R-:W-:Y:S01]  /*f010*/  IMAD.MOV.U32 R10, RZ, RZ, R5 ;  /* 0x000000ffff0a7224 */ /* 0x000fe200078e0005 */
[----:B------:R-:W-:Y:S01]  /*f020*/  ULDC.64 UR4, c[0x0][0x408] ;  /* 0x0001020000047ab9 */ /* 0x000fe20000000a00 */
[----:B------:R-:W-:Y:S01]  /*f030*/  ULDC.64 UR6, c[0x0][0x208] ;  /* 0x0000820000067ab9 */ /* 0x000fe20000000a00 */
[----:B------:R-:W-:-:S04]  /*f040*/  IMAD R9, R18, UR4, RZ ;  /* 0x0000000412097c24 */ /* 0x000fc8000f8e02ff */
[----:B------:R-:W-:Y:S01]  /*f050*/  IMAD R9, R0, UR5, R9 ;  /* 0x0000000500097c24 */ /* 0x000fe2000f8e0209 */
[----:B-1----:R-:W-:-:S13]  /*f060*/  ISETP.NE.AND P2, PT, R11, 0x1, PT ;  /* 0x000000010b00780c */ /* 0x002fda0003f45270 */
[----:B------:R-:W1:Y:S02]  /*f070*/  @P2 LDC.64 R6, c[0x0][0x420] ;  /* 0x00010800ff062b82 */ /* 0x000e640000000a00 */
[----:B-1----:R-:W-:-:S05]  /*f080*/  @P2 IMAD.HI.U32 R6, R5, R6, RZ ;  /* 0x0000000605062227 */ /* 0x002fca00078e00ff */
[----:B------:R-:W-:-:S04]  /*f090*/  @P2 SHF.R.U32.HI R10, RZ, R7, R6 ;  /* 0x00000007ff0a2219 */ /* 0x000fc80000011606 */
[----:B------:R-:W-:Y:S02]  /*f0a0*/  SHF.R.S32.HI R7, RZ, 0x1f, R10 ;  /* 0x0000001fff077819 */ /* 0x000fe4000001140a */
[----:B------:R-:W-:-:S05]  /*f0b0*/  MOV R6, R10 ;  /* 0x0000000a00067202 */ /* 0x000fca0000000f00 */
[----:B------:R-:W-:-:S04]  /*f0c0*/  IMAD.WIDE.U32 R6, R0, UR4, R6 ;  /* 0x0000000400067c25 */ /* 0x000fc8000f8e0006 */
[----:B------:R-:W-:Y:S01]  /*f0d0*/  IMAD.IADD R7, R7, 0x1, R9 ;  /* 0x0000000107077824 */ /* 0x000fe200078e0209 */
[----:B------:R-:W-:-:S04]  /*f0e0*/  LEA R8, P2, R6, R2, 0x2 ;  /* 0x0000000206087211 */ /* 0x000fc800078410ff */
[----:B------:R-:W-:-:S05]  /*f0f0*/  LEA.HI.X R9, R6, R3, R7, 0x2, P2 ;  /* 0x0000000306097211 */ /* 0x000fca00010f1407 */
[----:B------:R1:W5:Y:S01]  /*f100*/  LDG.E R6, desc[UR6][R8.64] ;  /* 0x0000000608067981 */ /* 0x000362000c1e1900 */
[----:B------:R-:W-:-:S04]  /*f110*/  IMAD.MOV R10, RZ, RZ, -R10 ;  /* 0x000000ffff0a7224 */ /* 0x000fc800078e0a0a */
[----:B------:R-:W-:-:S07]  /*f120*/  IMAD R5, R11, R10, R5 ;  /* 0x0000000a0b057224 */ /* 0x000fce00078e0205 */
.L_x_1003:
[----:B------:R-:W2:Y:S01]  /*f130*/  S2R R7, SR_TID.X ;  /* 0x0000000000077919 */ /* 0x000ea20000002100 */
[----:B-1----:R-:W-:Y:S02]  /*f140*/  LEA R8, R16, UR40, 0x3 ;  /* 0x0000002810087c11 */ /* 0x002fe4000f8e18ff */
[----:B--2---:R-:W-:Y:S02]  /*f150*/  LOP3.LUT R9, R7, 0x7f, RZ, 0xc0, !PT ;  /* 0x0000007f07097812 */ /* 0x004fe400078ec0ff */
[----:B------:R-:W-:Y:S02]  /*f160*/  SHF.L.U32 R7, R17, 0x1f, RZ ;  /* 0x0000001f11077819 */ /* 0x000fe400000006ff */
[----:B------:R-:W-:Y:S02]  /*f170*/  ISETP.NE.AND P3, PT, R9, RZ, PT ;  /* 0x000000ff0900720c */ /* 0x000fe40003f65270 */
[----:B------:R-:W1:Y:S02]  /*f180*/  SYNCS.PHASECHK.TRANS64.TRYWAIT P2, [R8+URZ+0x30840], R7 ;  /* 0x03084007080075a7 */ /* 0x000e64000804017f */
[----:B-1----:R-:W-:Y:S09]  /*f190*/  @!P2 BRA `(.L_x_1004) ;  /* 0x0000002800b8a947 */ /* 0x002ff20003800000 */
.L_x_1055:
        /* <DEDUP_REMOVED lines=8> */
.L_x_1005:
        /* <DEDUP_REMOVED lines=10> */
[----:B------:R-:W-:-:S03]  /*f2c0*/  UMOV UR16, 0x40 ;  /* 0x0000004000107882 */ /* 0x000fc60000000000 */
[----:B------:R-:W-:Y:S02]  /*f2d0*/  ULEA UR14, UR14, UR40, 0xf ;  /* 0x000000280e0e7291 */ /* 0x000fe4000f8e783f */
[----:B------:R-:W-:Y:S02]  /*f2e0*/  UIADD3 UR9, UR9, 0x30830, URZ ;  /* 0x0003083009097890 */ /* 0x000fe4000fffe03f */
[----:B------:R-:W-:Y:S02]  /*f2f0*/  USHF.L.U32 UR11, UR11, 0x6, URZ ;  /* 0x000000060b0b7899 */ /* 0x000fe4000800063f */
[----:B------:R-:W-:Y:S02]  /*f300*/  UIADD3 UR8, UR14, 0x20400, URZ ;  /* 0x000204000e087890 */ /* 0x000fe4000fffe03f */
[----:B------:R-:W-:Y:S02]  /*f310*/  UIADD3 UR15, UR14, 0x22400, URZ ;  /* 0x000224000e0f7890 */ /* 0x000fe4000fffe03f */
[----:B------:R-:W-:-:S02]  /*f320*/  UIADD3 UR17, UR14, 0x24400, URZ ;  /* 0x000244000e117890 */ /* 0x000fc4000fffe03f */
[----:B------:R-:W-:-:S03]  /*f330*/  UIADD3 UR18, UR14, 0x26400, URZ ;  /* 0x000264000e127890 */ /* 0x000fc6000fffe03f */
[----:B------:R2:W-:Y:S01]  /*f340*/  UTMALDG.4D [UR8], [UR4], desc[UR6] ;  /* 0x00000608040075b4 */ /* 0x0005e20008019000 */
[----:B------:R-:W-:Y:S01]  /*f350*/  UMOV UR14, 0x80 ;  /* 0x00000080000e7882 */ /* 0x000fe20000000000 */
        /* <DEDUP_REMOVED lines=11> */
.L_x_1002:
[----:B------:R-:W-:Y:S05]  /*f410*/  WARPSYNC.ALL ;  /* 0x0000000000007948 */ /* 0x000fea0003800000 */
[----:B------:R-:W-:Y:S01]  /*f420*/  BAR.SYNC.DEFER_BLOCKING 0x8, 0x120 ;  /* 0x0204800000007b1d */ /* 0x000fe20000010000 */
[----:B------:R-:W-:Y:S01]  /*f430*/  ELECT P2, URZ, PT ;  /* 0x00000000003f782f */ /* 0x000fe20003840000 */
[----:B------:R-:W-:Y:S02]  /*f440*/  UIADD3 UR49, UR49, 0x1, URZ ;  /* 0x0000000131317890 */ /* 0x000fe4000fffe03f */
[----:B------:R-:W-:Y:S02]  /*f450*/  UIADD3 UR4, UP0, UR42, 0x270, URZ ;  /* 0x000002702a047890 */ /* 0x000fe4000ff1e03f */
[----:B------:R-:W-:-:S02]  /*f460*/  ULEA.HI UR14, UR49, UR49, URZ, 0x1 ;  /* 0x00000031310e7291 */ /* 0x000fc4000f8f083f */
[----:B------:R-:W-:Y:S02]  /*f470*/  UIADD3 UR8, UR40, 0x10400, URZ ;  /* 0x0001040028087890 */ /* 0x000fe4000fffe03f */
[----:B------:R-:W-:Y:S02]  /*f480*/  ULOP3.LUT UR14, UR14, 0xfffffffe, URZ, 0xc0, !UPT ;  /* 0xfffffffe0e0e7892 */ /* 0x000fe4000f8ec03f */
[----:B------:R-:W-:Y:S02]  /*f490*/  UIADD3 UR9, UR40, 0x30800, URZ ;  /* 0x0003080028097890 */ /* 0x000fe4000fffe03f */
[----:B-1----:R-:W-:Y:S01]  /*f4a0*/  @P2 IMAD.MOV.U32 R7, RZ, RZ, 0x10000 ;  /* 0x00010000ff072424 */ /* 0x002fe200078e00ff */
[----:B------:R-:W-:Y:S02]  /*f4b0*/  UIADD3 UR14, UR49, -UR14, URZ ;  /* 0x8000000e310e7290 */ /* 0x000fe4000fffe03f */
[----:B------:R-:W-:Y:S02]  /*f4c0*/  UIADD3.X UR5, URZ, UR43, URZ, UP0, !UPT ;  /* 0x0000002b3f057290 */ /* 0x000fe400087fe43f */
[----:B------:R-:W-:-:S02]  /*f4d0*/  UIADD3 UR32, UR40, 0x14400, URZ ;  /* 0x0001440028207890 */ /* 0x000fc4000fffe03f */
[----:B------:R-:W-:Y:S02]  /*f4e0*/  UIADD3 UR24, UR40, 0x18400, URZ ;  /* 0x0001840028187890 */ /* 0x000fe4000fffe03f */
[----:B------:R-:W-:Y:S02]  /*f4f0*/  UIADD3 UR16, UR40, 0x1c400, URZ ;  /* 0x0001c40028107890 */ /* 0x000fe4000fffe03f */
[----:B------:R1:W-:Y:S01]  /*f500*/  @P2 SYNCS.ARRIVE.TRANS64 RZ, [UR40+0x30800], R7 ;  /* 0x03080007ffff29a7 */ /* 0x0003e20008000028 */
[----:B------:R-:W-:Y:S01]  /*f510*/  UMOV UR11, UR45 ;  /* 0x0000002d000b7c82 */ /* 0x000fe20008000000 */
[----:B------:R-:W-:Y:S01]  /*f520*/  UMOV UR12, UR46 ;  /* 0x0000002e000c7c82 */ /* 0x000fe20008000000 */
[----:B------:R-:W-:Y:S01]  /*f530*/  UMOV UR13, UR47 ;  /* 0x0000002f000d7c82 */ /* 0x000fe20008000000 */
[----:B------:R-:W-:Y:S01]  /*f540*/  UMOV UR6, 0x0 ;  /* 0x0000000000067882 */ /* 0x000fe20000000000 */
[----:B------:R-:W-:Y:S01]  /*f550*/  UMOV UR7, 0x12f00000 ;  /* 0x12f0000000077882 */ /* 0x000fe20000000000 */
[----:B------:R-:W-:Y:S01]  /*f560*/  UMOV UR10, URZ ;  /* 0x0000003f000a7c82 */ /* 0x000fe20008000000 */
[----:B------:R-:W-:Y:S01]  /*f570*/  UMOV UR35, UR45 ;  /* 0x0000002d00237c82 */ /* 0x000fe20008000000 */
[----:B-1----:R-:W-:Y:S01]  /*f580*/  IMAD.U32 R7, RZ, RZ, UR14 ;  /* 0x0000000eff077e24 */ /* 0x002fe2000f8e00ff */
[----:B------:R-:W-:Y:S01]  /*f590*/  UMOV UR36, UR46 ;  /* 0x0000002e00247c82 */ /* 0x000fe20008000000 */
[----:B------:R-:W-:Y:S01]  /*f5a0*/  UMOV UR37, UR47 ;  /* 0x0000002f00257c82 */ /* 0x000fe20008000000 */
[----:B------:R-:W-:Y:S01]  /*f5b0*/  UMOV UR34, 0x40 ;  /* 0x0000004000227882 */ /* 0x000fe20000000000 */
[----:B------:R-:W-:Y:S01]  /*f5c0*/  UMOV UR33, UR9 ;  /* 0x0000000900217c82 */ /* 0x000fe20008000000 */
[----:B------:R-:W-:Y:S01]  /*f5d0*/  UMOV UR27, UR45 ;  /* 0x0000002d001b7c82 */ /* 0x000fe20008000000 */
[----:B------:R-:W-:Y:S01]  /*f5e0*/  UMOV UR28, UR46 ;  /* 0x0000002e001c7c82 */ /* 0x000fe20008000000 */
[----:B------:R-:W-:Y:S01]  /*f5f0*/  UMOV UR29, UR47 ;  /* 0x0000002f001d7c82 */ /* 0x000fe20008000000 */
[----:B------:R1:W-:Y:S01]  /*f600*/  UTMALDG.4D [UR8], [UR4], desc[UR6] ;  /* 0x00000608040075b4 */ /* 0x0003e20008019000 */
[----:B------:R-:W-:Y:S01]  /*f610*/  UMOV UR26, 0x80 ;  /* 0x00000080001a7882 */ /* 0x000fe20000000000 */
[----:B------:R-:W-:Y:S01]  /*f620*/  UMOV UR25, UR9 ;  /* 0x0000000900197c82 */ /* 0x000fe20008000000 */
[----:B------:R-:W-:Y:S01]  /*f630*/  SHF.L.U32 R7, R7, 0x1f, RZ ;  /* 0x0000001f07077819 */ /* 0x000fe200000006ff */
[----:B------:R-:W-:Y:S01]  /*f640*/  UMOV UR19, UR45 ;  /* 0x0000002d00137c82 */ /* 0x000fe20008000000 */
[----:B------:R-:W-:Y:S01]  /*f650*/  UMOV UR20, UR46 ;  /* 0x0000002e00147c82 */ /* 0x000fe20008000000 */
[----:B------:R-:W-:Y:S01]  /*f660*/  UMOV UR21, UR47 ;  /* 0x0000002f00157c82 */ /* 0x000fe20008000000 */
[----:B------:R-:W-:Y:S01]  /*f670*/  UMOV UR18, 0xc0 ;  /* 0x000000c000127882 */ /* 0x000fe20000000000 */
[----:B------:R1:W-:Y:S01]  /*f680*/  UTMALDG.4D [UR32], [UR4], desc[UR6] ;  /* 0x00000620040075b4 */ /* 0x0003e20008019000 */
[----:B------:R-:W-:Y:S01]  /*f690*/  UMOV UR17, UR9 ;  /* 0x0000000900117c82 */ /* 0x000fe20008000000 */
[----:B------:R1:W-:Y:S01]  /*f6a0*/  UTMALDG.4D [UR24], [UR4], desc[UR6] ;  /* 0x00000618040075b4 */ /* 0x0003e20008019000 */
[----:B------:R1:W-:Y:S01]  /*f6b0*/  UTMALDG.4D [UR16], [UR4], desc[UR6] ;  /* 0x00000610040075b4 */ /* 0x0003e20008019000 */
[----:B------:R-:W2:Y:S02]  /*f6c0*/  SYNCS.PHASECHK.TRANS64.TRYWAIT P2, [UR40+0x30820], R7 ;  /* 0x03082007ff0075a7 */ /* 0x000ea40008040168 */
[----:B-12---:R-:W-:Y:S05]  /*f6d0*/  @!P2 BRA `(.L_x_1006) ;  /* 0x00000024007ca947 */ /* 0x006fea0003800000 */
.L_x_1056:
[----:B------:R-:W-:-:S04]  /*f6e0*/  UIADD3 UR4, UR48, -0x2, URZ ;  /* 0xfffffffe30047890 */ /* 0x000fc8000fffe03f */
[----:B------:R-:W-:-:S06]  /*f6f0*/  UISETP.GE.AND UP0, UPT, UR4, UR41, UPT ;  /* 0x000000290400728c */ /* 0x000fcc000bf06270 */
[----:B------:R-:W-:-:S13]  /*f700*/  PLOP3.LUT P2, PT, PT, PT, UP0, 0x80, 0x0 ;  /* 0x000000000000781c */ /* 0x000fda0003f4f008 */
[----:B------:R-:W-:Y:S05]  /*f710*/  @!P2 BRA `(.L_x_1007) ;  /* 0x0000001400fca947 */ /* 0x000fea0003800000 */
[----:B-1----:R-:W-:Y:S01]  /*f720*/  IMAD R8, RZ, RZ, -UR48 ;  /* 0x80000030ff087e24 */ /* 0x002fe2000f8e02ff */
[----:B------:R-:W-:Y:S01]  /*f730*/  LOP3.LUT R11, RZ, UR41, RZ, 0x33, !PT ;  /* 0x00000029ff0b7c12 */ /* 0x000fe2000f8e33ff */
[----:B------:R-:W-:-:S03]  /*f740*/  ULDC.64 UR38, c[0x0][0x408] ;  /* 0x0001020000267ab9 */ /* 0x000fc60000000a00 */
[----:B------:R-:W-:-:S05]  /*f750*/  VIADDMNMX R11, R8, 0x1, R11, !PT ;  /* 0x00000001080b7846 */ /* 0x000fca000780010b */
[----:B------:R-:W-:-:S05]  /*f760*/  VIADD R7, R11, UR48 ;  /* 0x000000300b077c36 */ /* 0x000fca0008000000 */
[----:B------:R-:W-:-:S04]  /*f770*/  LOP3.LUT R7, R7, 0x1, RZ, 0xc0, !PT ;  /* 0x0000000107077812 */ /* 0x000fc800078ec0ff */
[----:B------:R-:W-:Y:S01]  /*f780*/  ISETP.NE.U32.AND P2, PT, R7, 0x1, PT ;  /* 0x000000010700780c */ /* 0x000fe20003f45070 */
[----:B------:R-:W-:-:S12]  /*f790*/  IMAD.U32 R7, RZ, RZ, UR4 ;  /* 0x00000004ff077e24 */ /* 0x000fd8000f8e00ff */
        /* <DEDUP_REMOVED lines=17> */
[----:B------:R-:W-:-:S04]  /*f8b0*/  @P2 SHF.R.U32.HI R8, RZ, R9, R14 ;  /* 0x00000009ff082219 */ /* 0x000fc8000001160e */
[--C-:B------:R-:W-:Y:S01]  /*f8c0*/  SHF.R.S32.HI R9, RZ, 0x1f, R8.reuse ;  /* 0x0000001fff097819 */ /* 0x100fe20000011408 */
[----:B------:R-:W-:-:S04]  /*f8d0*/  IMAD.MOV R14, RZ, RZ, -R8 ;  /* 0x000000ffff0e7224 */ /* 0x000fc800078e0a08 */
[----:B------:R-:W-:Y:S02]  /*f8e0*/  IMAD R7, R13, R14, R7 ;  /* 0x0000000e0d077224 */ /* 0x000fe400078e0207 */
[----:B------:R-:W-:Y:S02]  /*f8f0*/  IMAD R13, R18, UR4, RZ ;  /* 0x00000004120d7c24 */ /* 0x000fe4000f8e02ff */
[----:B------:R-:W-:-:S04]  /*f900*/  IMAD.WIDE.U32 R8, R0, UR4, R8 ;  /* 0x0000000400087c25 */ /* 0x000fc8000f8e0008 */
[----:B------:R-:W-:Y:S01]  /*f910*/  IMAD R13, R0, UR5, R13 ;  /* 0x00000005000d7c24 */ /* 0x000fe2000f8e020d */
[----:B------:R-:W-:-:S03]  /*f920*/  LEA R2, P2, R8, R2, 0x2 ;  /* 0x0000000208027211 */ /* 0x000fc600078410ff */
[----:B------:R-:W-:-:S05]  /*f930*/  IMAD.IADD R13, R13, 0x1, R9 ;  /* 0x000000010d0d7824 */ /* 0x000fca00078e0209 */
[----:B------:R-:W-:-:S05]  /*f940*/  LEA.HI.X R3, R8, R3, R13, 0x2, P2 ;  /* 0x0000000308037211 */ /* 0x000fca00010f140d */
[----:B------:R1:W5:Y:S02]  /*f950*/  LDG.E R8, desc[UR6][R2.64] ;  /* 0x0000000602087981 */ /* 0x000364000c1e1900 */
.L_x_1011:
[----:B-1----:R-:W1:Y:S01]  /*f960*/  S2R R2, SR_TID.X ;  /* 0x0000000000027919 */ /* 0x002e620000002100 */
[----:B------:R-:W-:Y:S02]  /*f970*/  LEA R3, R10, UR40, 0x3 ;  /* 0x000000280a037c11 */ /* 0x000fe4000f8e18ff */
[----:B-1----:R-:W-:Y:S02]  /*f980*/  LOP3.LUT R9, R2, 0x7f, RZ, 0xc0, !PT ;  /* 0x0000007f02097812 */ /* 0x002fe400078ec0ff */
[----:B------:R-:W-:Y:S02]  /*f990*/  SHF.L.U32 R2, R12, 0x1f, RZ ;  /* 0x0000001f0c027819 */ /* 0x000fe400000006ff */
[----:B------:R-:W-:Y:S02]  /*f9a0*/  ISETP.NE.AND P2, PT, R9, RZ, PT ;  /* 0x000000ff0900720c */ /* 0x000fe40003f45270 */
[----:B------:R-:W1:Y:S02]  /*f9b0*/  SYNCS.PHASECHK.TRANS64.TRYWAIT P3, [R3+URZ+0x30840], R2 ;  /* 0x03084002030075a7 */ /* 0x000e64000806017f */
[----:B-1----:R-:W-:Y:S09]  /*f9c0*/  @!P3 BRA `(.L_x_1012) ;  /* 0x0000002000d8b947 */ /* 0x002ff20003800000 */
.L_x_1057:
        /* <DEDUP_REMOVED lines=8> */
.L_x_1013:
        /* <DEDUP_REMOVED lines=11> */
[----:B------:R-:W-:Y:S01]  /*fb00*/  UIADD3 UR19, UR40, 0x30800, URZ ;  /* 0x0003080028137890 */ /* 0x000fe2000fffe03f */
[----:B-1----:R-:W-:Y:S01]  /*fb10*/  SHF.L.U32 R3, R17, 0x1f, RZ ;  /* 0x0000001f11037819 */ /* 0x002fe200000006ff */
[----:B------:R-:W-:-:S02]  /*fb20*/  ULEA UR14, UR14, UR40, 0xf ;  /* 0x000000280e0e7291 */ /* 0x000fc4000f8e783f */
[----:B------:R-:W-:Y:S02]  /*fb30*/  UIADD3 UR9, UR9, 0x30830, URZ ;  /* 0x0003083009097890 */ /* 0x000fe4000fffe03f */
[----:B------:R-:W-:Y:S01]  /*fb40*/  USHF.L.U32 UR11, UR11, 0x6, URZ ;  /* 0x000000060b0b7899 */ /* 0x000fe2000800063f */
[----:B------:R-:W-:Y:S01]  /*fb50*/  LEA R2, R16, UR19, 0x3 ;  /* 0x0000001310027c11 */ /* 0x000fe2000f8e18ff */
[----:B------:R-:W-:Y:S02]  /*fb60*/  UIADD3 UR8, UR14, 0x20400, URZ ;  /* 0x000204000e087890 */ /* 0x000fe4000fffe03f */
[----:B------:R-:W-:Y:S02]  /*fb70*/  UIADD3 UR15, UR14, 0x22400, URZ ;  /* 0x000224000e0f7890 */ /* 0x000fe4000fffe03f */
[----:B------:R-:W-:Y:S02]  /*fb80*/  UIADD3 UR16, UR14, 0x24400, URZ ;  /* 0x000244000e107890 */ /* 0x000fe4000fffe03f */
[----:B------:R-:W-:Y:S01]  /*fb90*/  UIADD3 UR14, UR14, 0x26400, URZ ;  /* 0x000264000e0e7890 */ /* 0x000fe2000fffe03f */
[----:B------:R-:W-:-:S02]  /*fba0*/  UMOV UR18, 0x80 ;  /* 0x0000008000127882 */ /* 0x000fc40000000000 */
[----:B------:R1:W-:Y:S02]  /*fbb0*/  UTMALDG.4D [UR8], [UR4], desc[UR6] ;  /* 0x00000608040075b4 */ /* 0x0003e40008019000 */
[----:B-1----:R-:W-:Y:S01]  /*fbc0*/  UMOV UR8, UR15 ;  /* 0x0000000f00087c82 */ /* 0x002fe20008000000 */
[----:B------:R-:W-:Y:S01]  /*fbd0*/  UMOV UR10, UR17 ;  /* 0x00000011000a7c82 */ /* 0x000fe20008000000 */
[----:B------:R-:W-:Y:S01]  /*fbe0*/  UMOV UR15, 0xc0 ;  /* 0x000000c0000f7882 */ /* 0x000fe20000000000 */
        /* <DEDUP_REMOVED lines=9> */
.L_x_1058:
[----:B------:R-:W-:Y:S05]  /*fc80*/  @P2 BRA `(.L_x_1015) ;  /* 0x0000000000202947 */ /* 0x000fea0003800000 */
[----:B------:R-:W2:Y:S01]  /*fc90*/  S2R R9, SR_TID.X ;  /* 0x0000000000097919 */ /* 0x000ea20000002100 */
[----:B-1----:R-:W-:Y:S01]  /*fca0*/  LEA R2, R16, UR40, 0x3 ;  /* 0x0000002810027c11 */ /* 0x002fe2000f8e18ff */
[----:B------:R-:W-:-:S04]  /*fcb0*/  IMAD.MOV.U32 R3, RZ, RZ, 0x8000 ;  /* 0x00008000ff037424 */ /* 0x000fc800078e00ff */
[----:B------:R3:W-:Y:S01]  /*fcc0*/  SYNCS.ARRIVE.TRANS64 RZ, [R2+URZ+0x30850], R3 ;  /* 0x0308500302ff79a7 */ /* 0x0007e2000800003f */
[----:B--2---:R-:W-:-:S04]  /*fcd0*/  LOP3.LUT R9, R9, 0x1f, RZ, 0xc0, !PT ;  /* 0x0000001f09097812 */ /* 0x004fc800078ec0ff */
[----:B------:R-:W-:-:S13]  /*fce0*/  ISETP.NE.AND P2, PT, R9, RZ, PT ;  /* 0x000000ff0900720c */ /* 0x000fda0003f45270 */
[----:B---3--:R-:W-:Y:S05]  /*fcf0*/  @!P2 BRA `(.L_x_1015) ;  /* 0x000000000004a947 */ /* 0x008fea0003800000 */
[----:B------:R-:W-:Y:S01]  /*fd00*/  BPT.TRAP 0x1 ;  /* 0x000000040000795c */ /* 0x000fe20000300000 */
.L_x_1015:
        /* <DEDUP_REMOVED lines=9> */
[----:B------:R-:W-:Y:S01]  /*fda0*/  UMOV UR17, 0x40 ;  /* 0x0000004000117882 */ /* 0x000fe20000000000 */
[----:B------:R-:W-:-:S02]  /*fdb0*/  IMAD.MOV.U32 R6, RZ, RZ, R8 ;  /* 0x000000ffff067224 */ /* 0x000fc400078e0008 */
[----:B------:R-:W-:Y:S01]  /*fdc0*/  IMAD.MOV.U32 R5, RZ, RZ, R7 ;  /* 0x000000ffff057224 */ /* 0x000fe200078e0007 */
[----:B------:R-:W-:Y:S02]  /*fdd0*/  ULEA UR16, UR9, UR40, 0xf ;  /* 0x0000002809107291 */ /* 0x000fe4000f8e783f */
[----:B------:R-:W-:Y:S02]  /*fde0*/  ULEA UR9, UR9, UR40, 0x3 ;  /* 0x0000002809097291 */ /* 0x000fe4000f8e183f */
[----:B------:R-:W-:Y:S02]  /*fdf0*/  USHF.L.U32 UR11, UR11, 0x6, URZ ;  /* 0x000000060b0b7899 */ /* 0x000fe4000800063f */
[----:B------:R-:W-:Y:S02]  /*fe00*/  UIADD3 UR8, UR16, 0x400, URZ ;  /* 0x0000040010087890 */ /* 0x000fe4000fffe03f */
[----:B------:R-:W-:Y:S02]  /*fe10*/  UIADD3 UR9, UR9, 0x30850, URZ ;  /* 0x0003085009097890 */ /* 0x000fe4000fffe03f */
[----:B------:R-:W-:-:S02]  /*fe20*/  UIADD3 UR14, UR16, 0x2400, URZ ;  /* 0x00002400100e7890 */ /* 0x000fc4000fffe03f */
        /* <DEDUP_REMOVED lines=15> */
.L_x_1010:
[----:B------:R-:W-:Y:S05]  /*ff20*/  BSYNC B0 ;  /* 0x0000000000007941 */ /* 0x000fea0003800000 */
.L_x_1009:
[----:B------:R-:W-:Y:S01]  /*ff30*/  UIADD3 UR4, UR48, -0x3, URZ ;  /* 0xfffffffd30047890 */ /* 0x000fe2000fffe03f */
[----:B------:R-:W-:Y:S01]  /*ff40*/  MOV R16, R10 ;  /* 0x0000000a00107202 */ /* 0x000fe20000000f00 */
[----:B------:R-:W-:-:S04]  /*ff50*/  IMAD.MOV.U32 R17, RZ, RZ, R12 ;  /* 0x000000ffff117224 */ /* 0x000fc800078e000c */
[----:B------:R-:W-:-:S07]  /*ff60*/  IMAD.U32 R7, RZ, RZ, UR4 ;  /* 0x00000004ff077e24 */ /* 0x000fce000f8e00ff */
.L_x_1008:
[----:B------:R-:W-:Y:S01]  /*ff70*/  ULOP3.LUT UR4, URZ, UR48, URZ, 0x33, !UPT ;  /* 0x000000303f047292 */ /* 0x000fe2000f8e333f */
[----:B------:R-:W-:Y:S01]  /*ff80*/  VIADD R11, R11, 0xfffffffe ;  /* 0xfffffffe0b0b7836 */ /* 0x000fe20000000000 */
[----:B------:R-:W-:Y:S04]  /*ff90*/  BSSY B0, `(.L_x_1007) ;  /* 0x00000f7000007945 */ /* 0x000fe80003800000 */
[----:B------:R-:W-:-:S13]  /*ffa0*/  ISETP.NE.AND P2, PT, R11, UR4, PT ;  /* 0x000000040b007c0c */ /* 0x000fda000bf45270 */
[----:B------:R-:W-:Y:S05]  /*ffb0*/  @!P2 BRA `(.L_x_1016) ;  /* 0x0000000c00d0a947 */ /* 0x000fea0003800000 */
[----:B------:R-:W-:-:S07]  /*ffc0*/  IMAD.MOV.U32 R8, RZ, RZ, R6 ;  /* 0x000000ffff087224 */ /* 0x000fce00078e0006 */
.L_x_1031:
[----:B------:R-:W-:Y:S01]  /*ffd0*/  VIADD R10, R16, 0x1 ;  /* 0x00000001100a7836 */ /* 0x000fe20000000000 */
[----:B------:R-:W-:Y:S05]  /*ffe0*/  YIELD ;  /* 0x0000000000007946 */ /* 0x000fea0003800000 */
[----:B------:R-:W-:Y:S01]  /*fff0*/  ISETP.NE.AND P2, PT, R10, 0x2, PT ;  /* 0x000000020a00780c */ /* 0x000fe20003f45270 */
[----:B------:R-:W-:Y:S03]  /*10000*/  BSSY B1, `(.L_x_1017) ;  /* 0x0000074000017945 */ /* 0x000fe60003800000 */
[----:B-1----:R-:W-:-:S02]  /*10010*/  SEL R2, RZ, 0x1, P2 ;  /* 0x00000001ff027807 */ /* 0x002fc40001000000 */
[----:B------:R-:W-:Y:S02]  /*10020*/  SEL R10, R10, RZ, P2 ;  /* 0x000000ff0a0a7207 */ /* 0x000fe40001000000 */
[----:B------:R-:W-:Y:S01]  /*10030*/  LOP3.LUT R11, R17, R2, RZ, 0x3c, !PT ;  /* 0x00000002110b7212 */ /* 0x000fe200078e3cff */
[----:B------:R-:W-:Y:S06]  /*10040*/  @!P6 BRA `(.L_x_1018) ;  /* 0x0000000400bce947 */ /* 0x000fec0003800000 */
[----:B------:R-:W-:Y:S01]  /*10050*/  IMAD.MOV.U32 R12, RZ, RZ, R7 ;  /* 0x000000ffff0c7224 */ /* 0x000fe200078e0007 */
[----:B------:R-:W-:Y:S06]  /*10060*/  @!P0 BRA `(.L_x_1019) ;  /* 0x0000000000488947 */ /* 0x000fec0003800000 */
[----:B------:R-:W1:Y:S01]  /*10070*/  LDC R9, c[0x0][0x41c] ;  /* 0x00010700ff097b82 */ /* 0x000e620000000800 */
[----:B------:R-:W-:Y:S01]  /*10080*/  IMAD R13, R18, UR38, RZ ;  /* 0x00000026120d7c24 */ /* 0x000fe2000f8e02ff */
[----:B------:R-:W-:-:S03]  /*10090*/  ULDC.64 UR4, c[0x0][0x208] ;  /* 0x0000820000047ab9 */ /* 0x000fc60000000a00 */
        /* <DEDUP_REMOVED lines=15> */
.L_x_1019:
[----:B------:R-:W1:Y:S01]  /*10190*/  S2R R2, SR_TID.X ;  /* 0x0000000000027919 */ /* 0x000e620000002100 */
[----:B------:R-:W-:Y:S02]  /*101a0*/  LEA R3, R10, UR40, 0x3 ;  /* 0x000000280a037c11 */ /* 0x000fe4000f8e18ff */
[----:B-1----:R-:W-:Y:S02]  /*101b0*/  LOP3.LUT R9, R2, 0x7f, RZ, 0xc0, !PT ;  /* 0x0000007f02097812 */ /* 0x002fe400078ec0ff */
[----:B------:R-:W-:Y:S02]  /*101c0*/  SHF.L.U32 R2, R11, 0x1f, RZ ;  /* 0x0000001f0b027819 */ /* 0x000fe400000006ff */
[----:B------:R-:W-:Y:S02]  /*101d0*/  ISETP.NE.AND P2, PT, R9, RZ, PT ;  /* 0x000000ff0900720c */ /* 0x000fe40003f45270 */
[----:B------:R-:W1:Y:S02]  /*101e0*/  SYNCS.PHASECHK.TRANS64.TRYWAIT P3, [R3+URZ+0x30840], R2 ;  /* 0x03084002030075a7 */ /* 0x000e64000806017f */
[----:B-1----:R-:W-:Y:S09]  /*101f0*/  @!P3 BRA `(.L_x_1020) ;  /* 0x0000001800f4b947 */ /* 0x002ff20003800000 */
.L_x_1059:
        /* <DEDUP_REMOVED lines=8> */
.L_x_1021:
        /* <DEDUP_REMOVED lines=12> */
[----:B------:R-:W-:Y:S01]  /*10340*/  SHF.L.U32 R17, R17, 0x1f, RZ ;  /* 0x0000001f11117819 */ /* 0x000fe200000006ff */
[----:B------:R-:W-:-:S02]  /*10350*/  ULEA UR14, UR14, UR40, 0xf ;  /* 0x000000280e0e7291 */ /* 0x000fc4000f8e783f */
[----:B------:R-:W-:Y:S02]  /*10360*/  UIADD3 UR9, UR9, 0x30830, URZ ;  /* 0x0003083009097890 */ /* 0x000fe4000fffe03f */
[----:B------:R-:W-:Y:S01]  /*10370*/  USHF.L.U32 UR11, UR11, 0x6, URZ ;  /* 0x000000060b0b7899 */ /* 0x000fe2000800063f */
[----:B-1----:R-:W-:Y:S01]  /*10380*/  LEA R2, R16, UR19, 0x3 ;  /* 0x0000001310027c11 */ /* 0x002fe2000f8e18ff */
        /* <DEDUP_REMOVED lines=18> */
.L_x_1060:
[----:B------:R-:W-:Y:S05]  /*104b0*/  @P2 BRA `(.L_x_1023) ;  /* 0x00000000001c2947 */ /* 0x000fea0003800000 */
[----:B------:R-:W2:Y:S02]  /*104c0*/  S2R R3, SR_TID.X ;  /* 0x0000000000037919 */ /* 0x000ea40000002100 */
[----:B--2---:R-:W-:Y:S01]  /*104d0*/  LOP3.LUT R9, R3, 0x1f, RZ, 0xc0, !PT ;  /* 0x0000001f03097812 */ /* 0x004fe200078ec0ff */
[----:B------:R-:W-:-:S03]  /*104e0*/  IMAD.MOV.U32 R3, RZ, RZ, 0x8000 ;  /* 0x00008000ff037424 */ /* 0x000fc600078e00ff */
[----:B------:R-:W-:Y:S01]  /*104f0*/  ISETP.NE.AND P2, PT, R9, RZ, PT ;  /* 0x000000ff0900720c */ /* 0x000fe20003f45270 */
[----:B------:R2:W-:-:S12]  /*10500*/  SYNCS.ARRIVE.TRANS64 RZ, [R2+URZ+0x50], R3 ;  /* 0x0000500302ff79a7 */ /* 0x0005d8000800003f */
[----:B--2---:R-:W-:Y:S05]  /*10510*/  @!P2 BRA `(.L_x_1023) ;  /* 0x000000000004a947 */ /* 0x004fea0003800000 */
[----:B------:R-:W-:Y:S01]  /*10520*/  BPT.TRAP 0x1 ;  /* 0x000000040000795c */ /* 0x000fe20000300000 */
.L_x_1023:
        /* <DEDUP_REMOVED lines=10> */
[----:B------:R-:W-:Y:S01]  /*105d0*/  UMOV UR17, 0x40 ;  /* 0x0000004000117882 */ /* 0x000fe20000000000 */
[----:B------:R-:W-:-:S02]  /*105e0*/  IMAD.MOV.U32 R5, RZ, RZ, R12 ;  /* 0x000000ffff057224 */ /* 0x000fc400078e000c */
[----:B------:R-:W-:Y:S01]  /*105f0*/  ULEA UR14, UR14, UR40, 0xf ;  /* 0x000000280e0e7291 */ /* 0x000fe2000f8e783f */
[----:B------:R-:W-:Y:S01]  /*10600*/  IMAD.MOV.U32 R6, RZ, RZ, R8 ;  /* 0x000000ffff067224 */ /* 0x000fe200078e0008 */
[----:B------:R-:W-:Y:S02]  /*10610*/  USHF.L.U32 UR11, UR11, 0x6, URZ ;  /* 0x000000060b0b7899 */ /* 0x000fe4000800063f */
[----:B------:R-:W-:Y:S02]  /*10620*/  UIADD3 UR9, UR9, 0x50, URZ ;  /* 0x0000005009097890 */ /* 0x000fe4000fffe03f */
[----:B------:R-:W-:Y:S02]  /*10630*/  UIADD3 UR8, UR14, 0x400, URZ ;  /* 0x000004000e087890 */ /* 0x000fe4000fffe03f */
[----:B------:R-:W-:Y:S02]  /*10640*/  UIADD3 UR15, UR14, 0x2400, URZ ;  /* 0x000024000e0f7890 */ /* 0x000fe4000fffe03f */
[----:B------:R-:W-:-:S02]  /*10650*/  UIADD3 UR16, UR14, 0x4400, URZ ;  /* 0x000044000e107890 */ /* 0x000fc4000fffe03f */
        /* <DEDUP_REMOVED lines=14> */
.L_x_1018:
[----:B------:R-:W-:Y:S05]  /*10740*/  BSYNC B1 ;  /* 0x0000000000017941 */ /* 0x000fea0003800000 */
.L_x_1017:
[----:B------:R-:W-:Y:S01]  /*10750*/  VIADD R16, R10, 0x1 ;  /* 0x000000010a107836 */ /* 0x000fe20000000000 */
[----:B------:R-:W-:Y:S01]  /*10760*/  BSSY B1, `(.L_x_1024) ;  /* 0x0000076000017945 */ /* 0x000fe20003800000 */
[----:B------:R-:W-:-:S03]  /*10770*/  VIADD R12, R7, 0xffffffff ;  /* 0xffffffff070c7836 */ /* 0x000fc60000000000 */
[----:B------:R-:W-:-:S04]  /*10780*/  ISETP.NE.AND P2, PT, R16, 0x2, PT ;  /* 0x000000021000780c */ /* 0x000fc80003f45270 */
[----:B-1----:R-:W-:Y:S02]  /*10790*/  SEL R2, RZ, 0x1, P2 ;  /* 0x00000001ff027807 */ /* 0x002fe40001000000 */
[----:B------:R-:W-:Y:S02]  /*107a0*/  SEL R16, R16, RZ, P2 ;  /* 0x000000ff10107207 */ /* 0x000fe40001000000 */
[----:B------:R-:W-:Y:S01]  /*107b0*/  LOP3.LUT R17, R11, R2, RZ, 0x3c, !PT ;  /* 0x000000020b117212 */ /* 0x000fe200078e3cff */
[----:B------:R-:W-:Y:S06]  /*107c0*/  @!P6 BRA `(.L_x_1025) ;  /* 0x0000000400bce947 */ /* 0x000fec0003800000 */
[----:B------:R-:W-:Y:S01]  /*107d0*/  MOV R13, R12 ;  /* 0x0000000c000d7202 */ /* 0x000fe20000000f00 */
[----:B------:R-:W-:Y:S06]  /*107e0*/  @!P0 BRA `(.L_x_1026) ;  /* 0x0000000000488947 */ /* 0x000fec0003800000 */
[----:B------:R-:W1:Y:S01]  /*107f0*/  LDC R8, c[0x0][0x41c] ;  /* 0x00010700ff087b82 */ /* 0x000e620000000800 */
        /* <DEDUP_REMOVED lines=17> */
.L_x_1026:
[----:B------:R-:W-:Y:S02]  /*10910*/  LEA R2, R16, UR40, 0x3 ;  /* 0x0000002810027c11 */ /* 0x000fe4000f8e18ff */
[----:B------:R-:W-:-:S04]  /*10920*/  SHF.L.U32 R3, R17, 0x1f, RZ ;  /* 0x0000001f11037819 */ /* 0x000fc800000006ff */
[----:B------:R-:W2:Y:S02]  /*10930*/  SYNCS.PHASECHK.TRANS64.TRYWAIT P2, [R2+URZ+0x30840], R3 ;  /* 0x03084003020075a7 */ /* 0x000ea4000804017f */
[----:B--2---:R-:W-:Y:S05]  /*10940*/  @!P2 BRA `(.L_x_1027) ;  /* 0x000000140048a947 */ /* 0x004fea0003800000 */
.L_x_1061:
        /* <DEDUP_REMOVED lines=11> */
.L_x_1028:
[----:B------:R-:W-:Y:S01]  /*10a00*/  R2UR UR9, R16 ;  /* 0x00000000100972ca */ /* 0x000fe200000e0000 */
[----:B------:R-:W-:Y:S01]  /*10a10*/  UIADD3 UR19, UR40, 0x30800, URZ ;  /* 0x0003080028137890 */ /* 0x000fe2000fffe03f */
[----:B------:R-:W-:Y:S01]  /*10a20*/  R2UR UR11, R13 ;  /* 0x000000000d0b72ca */ /* 0x000fe200000e0000 */
[----:B------:R-:W-:Y:S01]  /*10a30*/  UIADD3 UR4, UP0, UR42, 0x370, URZ ;  /* 0x000003702a047890 */ /* 0x000fe2000ff1e03f */
[----:B------:R-:W-:Y:S01]  /*10a40*/  R2UR UR12, R4 ;  /* 0x00000000040c72ca */ /* 0x000fe200000e0000 */
[----:B------:R-:W-:Y:S01]  /*10a50*/  UMOV UR10, URZ ;  /* 0x0000003f000a7c82 */ /* 0x000fe20008000000 */
[----:B-----5:R-:W-:Y:S01]  /*10a60*/  R2UR UR13, R8 ;  /* 0x00000000080d72ca */ /* 0x020fe200000e0000 */
[----:B------:R-:W-:Y:S01]  /*10a70*/  UIADD3.X UR5, URZ, UR43, URZ, UP0, !UPT ;  /* 0x0000002b3f057290 */ /* 0x000fe200087fe43f */
[----:B------:R-:W-:Y:S01]  /*10a80*/  SHF.L.U32 R11, R11, 0x1f, RZ ;  /* 0x0000001f0b0b7819 */ /* 0x000fe200000006ff */
[----:B------:R-:W-:Y:S01]  /*10a90*/  UMOV UR6, 0x0 ;  /* 0x0000000000067882 */ /* 0x000fe20000000000 */
[----:B------:R-:W-:Y:S01]  /*10aa0*/  UMOV UR7, 0x14f00000 ;  /* 0x14f0000000077882 */ /* 0x000fe20000000000 */
[----:B------:R-:W-:Y:S01]  /*10ab0*/  UMOV UR17, 0x40 ;  /* 0x0000004000117882 */ /* 0x000fe20000000000 */
[----:B------:R-:W-:Y:S01]  /*10ac0*/  UMOV UR18, 0x80 ;  /* 0x0000008000127882 */ /* 0x000fe20000000000 */
[----:B------:R-:W-:Y:S01]  /*10ad0*/  ULEA UR14, UR9, UR40, 0xf ;  /* 0x00000028090e7291 */ /* 0x000fe2000f8e783f */
[----:B--2---:R-:W-:Y:S01]  /*10ae0*/  LEA R2, R10, UR19, 0x3 ;  /* 0x000000130a027c11 */ /* 0x004fe2000f8e18ff */
[----:B------:R-:W-:-:S02]  /*10af0*/  ULEA UR9, UR9, UR19, 0x3 ;  /* 0x0000001309097291 */ /* 0x000fc4000f8e183f */
[----:B------:R-:W-:Y:S02]  /*10b00*/  USHF.L.U32 UR11, UR11, 0x6, URZ ;  /* 0x000000060b0b7899 */ /* 0x000fe4000800063f */
[----:B------:R-:W-:Y:S02]  /*10b10*/  UIADD3 UR8, UR14, 0x20400, URZ ;  /* 0x000204000e087890 */ /* 0x000fe4000fffe03f */
        /* <DEDUP_REMOVED lines=17> */
.L_x_1062:
        /* <DEDUP_REMOVED lines=8> */
.L_x_1030:
        /* <DEDUP_REMOVED lines=33> */
.L_x_1025:
[----:B------:R-:W-:Y:S05]  /*10ec0*/  BSYNC B1 ;  /* 0x0000000000017941 */ /* 0x000fea0003800000 */
.L_x_1024:
[----:B------:R-:W-:Y:S02]  /*10ed0*/  ISETP.GT.AND P2, PT, R12, UR41, PT ;  /* 0x000000290c007c0c */ /* 0x000fe4000bf44270 */
[----:B------:R-:W-:-:S11]  /*10ee0*/  IADD3 R7, R7, -0x2, RZ ;  /* 0xfffffffe07077810 */ /* 0x000fd60007ffe0ff */
[----:B------:R-:W-:Y:S05]  /*10ef0*/  @P2 BRA `(.L_x_1031) ;  /* 0xfffffff000342947 */ /* 0x000fea000383ffff */
.L_x_1016:
[----:B------:R-:W-:Y:S05]  /*10f00*/  BSYNC B0 ;  /* 0x0000000000007941 */ /* 0x000fea0003800000 */
.L_x_1007:
[----:B------:R-:W-:Y:S04]  /*10f10*/  BSSY B0, `(.L_x_1032) ;  /* 0x000000f000007945 */ /* 0x000fe80003800000 */
[----:B------:R-:W-:Y:S05]  /*10f20*/  @P1 BRA `(.L_x_1033) ;  /* 0x0000000000341947 */ /* 0x000fea0003800000 */
[----:B-1----:R-:W1:Y:S01]  /*10f30*/  S2R R7, SR_LANEID ;  /* 0x0000000000077919 */ /* 0x002e620000000000 */
        /* <DEDUP_REMOVED lines=12> */
.L_x_1033:
[----:B------:R-:W-:Y:S05]  /*11000*/  BSYNC B0 ;  /* 0x0000000000007941 */ /* 0x000fea0003800000 */
.L_x_1032:
[----:B------:R-:W-:Y:S04]  /*11010*/  BSSY B0, `(.L_x_1034) ;  /* 0x0000030000007945 */ /* 0x000fe80003800000 */
[----:B------:R-:W-:Y:S05]  /*11020*/  @!P6 BRA `(.L_x_1035) ;  /* 0x0000000000b8e947 */ /* 0x000fea0003800000 */
[----:B------:R-:W2:Y:S01]  /*11030*/  S2R R0, SR_TID.X ;  /* 0x0000000000007919 */ /* 0x000ea20000002100 */
[----:B-1----:R-:W-:Y:S02]  /*11040*/  LEA R3, R16, UR40, 0x3 ;  /* 0x0000002810037c11 */ /* 0x002fe4000f8e18ff */
[----:B--2---:R-:W-:Y:S02]  /*11050*/  LOP3.LUT R2, R0, 0x7f, RZ, 0xc0, !PT ;  /* 0x0000007f00027812 */ /* 0x004fe400078ec0ff */
[----:B------:R-:W-:Y:S02]  /*11060*/  SHF.L.U32 R0, R17, 0x1f, RZ ;  /* 0x0000001f11007819 */ /* 0x000fe400000006ff */
[----:B------:R-:W-:Y:S02]  /*11070*/  ISETP.NE.AND P1, PT, R2, RZ, PT ;  /* 0x000000ff0200720c */ /* 0x000fe40003f25270 */
[----:B------:R-:W1:Y:S02]  /*11080*/  SYNCS.PHASECHK.TRANS64.TRYWAIT P0, [R3+URZ+0x30860], R0 ;  /* 0x03086000030075a7 */ /* 0x000e64000800017f */
[----:B-1----:R-:W-:Y:S09]  /*11090*/  @!P0 BRA `(.L_x_1036) ;  /* 0x0000000c009c8947 */ /* 0x002ff20003800000 */
.L_x_1063:
        /* <DEDUP_REMOVED lines=8> */
.L_x_1037:
        /* <DEDUP_REMOVED lines=11> */
[----:B------:R-:W-:Y:S02]  /*111d0*/  ULEA UR14, UR14, UR40, 0xf ;  /* 0x000000280e0e7291 */ /* 0x000fe4000f8e783f */
        /* <DEDUP_REMOVED lines=19> */
.L_x_1035:
[----:B------:R-:W-:Y:S05]  /*11310*/  BSYNC B0 ;  /* 0x0000000000007941 */ /* 0x000fea0003800000 */
.L_x_1034:
[----:B------:R-:W-:Y:S02]  /*11320*/  VIADD R16, R16, 0x1 ;  /* 0x0000000110107836 */ /* 0x000fe40000000000 */
[----:B------:R-:W-:-:S03]  /*11330*/  IMAD.MOV.U32 R13, RZ, RZ, R19 ;  /* 0x000000ffff0d7224 */ /* 0x000fc600078e0013 */
[----:B------:R-:W-:-:S04]  /*11340*/  ISETP.NE.AND P0, PT, R16, 0x2, PT ;  /* 0x000000021000780c */ /* 0x000fc80003f05270 */
[----:B-1----:R-:W-:Y:S02]  /*11350*/  SEL R0, RZ, 0x1, P0 ;  /* 0x00000001ff007807 */ /* 0x002fe40000000000 */
[----:B------:R-:W-:Y:S02]  /*11360*/  SEL R16, R16, RZ, P0 ;  /* 0x000000ff10107207 */ /* 0x000fe40000000000 */
[----:B------:R-:W-:-:S07]  /*11370*/  LOP3.LUT R17, R17, R0, RZ, 0x3c, !PT ;  /* 0x0000000011117212 */ /* 0x000fce00078e3cff */
.L_x_996:
[----:B------:R-:W-:Y:S05]  /*11380*/  BSYNC B6 ;  /* 0x0000000000067941 */ /* 0x000fea0003800000 */
.L_x_994:
[----:B------:R-:W-:-:S03]  /*11390*/  UMOV UR4, 0xffffffff ;  /* 0xffffffff00047882 */ /* 0x000fc60000000000 */
[----:B------:R-:W-:Y:S05]  /*113a0*/  BRA.DIV UR4, `(.L_x_1038) ;  /* 0x0000000a04ec7947 */ /* 0x000fea000b800000 */
[----:B------:R1:W2:Y:S02]  /*113b0*/  SHFL.IDX PT, R14, R13, RZ, 0x1f ;  /* 0x00001fff0d0e7589 */ /* 0x0002a400000e0000 */
.L_x_1066:
[----:B------:R-:W3:Y:S01]  /*113c0*/  S2R R0, SR_TID.X ;  /* 0x0000000000007919 */ /* 0x000ee20000002100 */
[----:B------:R-:W-:Y:S05]  /*113d0*/  WARPSYNC.ALL ;  /* 0x0000000000007948 */ /* 0x000fea0003800000 */
[----:B------:R-:W-:Y:S01]  /*113e0*/  BAR.SYNC.DEFER_BLOCKING 0x4, 0x120 ;  /* 0x0104800000007b1d */ /* 0x000fe20000010000 */
[----:B--2---:R-:W-:-:S05]  /*113f0*/  IMAD.MOV.U32 R19, RZ, RZ, R14 ;  /* 0x000000ffff137224 */ /* 0x004fca00078e000e */
[----:B------:R-:W-:Y:S01]  /*11400*/  ULDC UR4, c[0x0][0xda8] ;  /* 0x00036a0000047ab9 */ /* 0x000fe20000000800 */
[----:B---3--:R-:W-:-:S04]  /*11410*/  LOP3.LUT R0, R0, 0x1f, RZ, 0xc0, !PT ;  /* 0x0000001f00007812 */ /* 0x008fc800078ec0ff */
[----:B------:R-:W-:-:S13]  /*11420*/  ISETP.NE.AND P0, PT, R0, RZ, PT ;  /* 0x000000ff0000720c */ /* 0x000fda0003f05270 */
[----:B------:R-:W2:Y:S01]  /*11430*/  @!P0 S2R R3, SR_CgaCtaId ;  /* 0x0000000000038919 */ /* 0x000ea20000008800 */
[----:B------:R-:W-:-:S04]  /*11440*/  @!P0 MOV R0, 0x400 ;  /* 0x0000040000008802 */ /* 0x000fc80000000f00 */
[----:B--2---:R-:W-:-:S05]  /*11450*/  @!P0 LEA R0, R3, R0, 0x18 ;  /* 0x0000000003008211 */ /* 0x004fca00078ec0ff */
[----:B------:R2:W-:Y:S01]  /*11460*/  @!P0 STS [R0+0x308d0], R13 ;  /* 0x0308d00d00008388 */ /* 0x0005e20000000800 */
[----:B------:R-:W-:Y:S06]  /*11470*/  BAR.ARV 0x5, 0x120 ;  /* 0x0144800000007b1d */ /* 0x000fec0000002000 */
[----:B------:R-:W-:-:S13]  /*11480*/  ISETP.GE.AND P0, PT, R19, UR4, PT ;  /* 0x0000000413007c0c */ /* 0x000fda000bf06270 */
[----:B--2---:R-:W-:Y:S05]  /*11490*/  @!P0 BRA `(.L_x_1039) ;  /* 0xffffffc800fc8947 */ /* 0x004fea000383ffff */
.L_x_985:
[----:B------:R-:W2:Y:S01]  /*114a0*/  S2R R3, SR_CgaCtaId ;  /* 0x0000000000037919 */ /* 0x000ea20000008800 */
[----:B------:R-:W-:Y:S01]  /*114b0*/  UIADD3 UR49, UR49, 0x1, URZ ;  /* 0x0000000131317890 */ /* 0x000fe2000fffe03f */
[----:B------:R-:W-:-:S03]  /*114c0*/  MOV R0, 0x400 ;  /* 0x0000040000007802 */ /* 0x000fc60000000f00 */
[----:B------:R-:W-:-:S04]  /*114d0*/  ULEA.HI UR4, UR49, UR49, URZ, 0x1 ;  /* 0x0000003131047291 */ /* 0x000fc8000f8f083f */
[----:B------:R-:W-:-:S04]  /*114e0*/  ULOP3.LUT UR4, UR4, 0xfffffffe, URZ, 0xc0, !UPT ;  /* 0xfffffffe04047892 */ /* 0x000fc8000f8ec03f */
[----:B------:R-:W-:Y:S01]  /*114f0*/  UIADD3 UR4, UR49, -UR4, URZ ;  /* 0x8000000431047290 */ /* 0x000fe2000fffe03f */
[----:B--2---:R-:W-:-:S05]  /*11500*/  LEA R7, R3, R0, 0x18 ;  /* 0x0000000003077211 */ /* 0x004fca00078ec0ff */
[----:B------:R-:W-:-:S05]  /*11510*/  IMAD.U32 R0, RZ, RZ, UR4 ;  /* 0x00000004ff007e24 */ /* 0x000fca000f8e00ff */
[----:B------:R-:W-:-:S04]  /*11520*/  SHF.L.U32 R0, R0, 0x1f, RZ ;  /* 0x0000001f00007819 */ /* 0x000fc800000006ff */
[----:B------:R-:W2:Y:S02]  /*11530*/  SYNCS.PHASECHK.TRANS64.TRYWAIT P0, [R7+URZ+0x30820], R0 ;  /* 0x03082000070075a7 */ /* 0x000ea4000800017f */
[----:B--2---:R-:W-:Y:S05]  /*11540*/  @!P0 BRA `(.L_x_1040) ;  /* 0x0000000800a88947 */ /* 0x004fea0003800000 */
.L_x_1067:
[----:B------:R-:W3:Y:S02]  /*11550*/  S2R R2, SR_TID.X ;  /* 0x0000000000027919 */ /* 0x000ee40000002100 */
[----:B---3--:R-:W-:-:S04]  /*11560*/  SHF.R.U32.HI R2, RZ, 0x5, R2 ;  /* 0x00000005ff027819 */ /* 0x008fc80000011602 */
[----:B------:R-:W-:-:S05]  /*11570*/  LOP3.LUT R2, R2, 0x3, RZ, 0xc0, !PT ;  /* 0x0000000302027812 */ /* 0x000fca00078ec0ff */
[----:B--2---:R-:W2:Y:S02]  /*11580*/  SHFL.IDX PT, R0, R2, RZ, 0x1f ;  /* 0x00001fff02007589 */ /* 0x004ea400000e0000 */
[----:B--2---:R-:W-:-:S13]  /*11590*/  ISETP.NE.AND P0, PT, R0, RZ, PT ;  /* 0x000000ff0000720c */ /* 0x004fda0003f05270 */
[----:B------:R-:W-:Y:S05]  /*115a0*/  @P0 EXIT ;  /* 0x000000000000094d */ /* 0x000fea0003800000 */
[----:B------:R-:W-:Y:S01]  /*115b0*/  ELECT P0, URZ, PT ;  /* 0x00000000003f782f */ /* 0x000fe20003800000 */
[----:B------:R-:W-:-:S12]  /*115c0*/  BSSY B0, `(.L_x_1041) ;  /* 0x0000022000007945 */ /* 0x000fd80003800000 */
[----:B------:R-:W-:Y:S05]  /*115d0*/  @!P0 BRA `(.L_x_1042) ;  /* 0x0000000000808947 */ /* 0x000fea0003800000 */
[----:B------:R-:W2:Y:S02]  /*115e0*/  LDL R2, [R1] ;  /* 0x0000000001027983 */ /* 0x000ea40000100800 */
[----:B--2---:R-:W-:-:S13]  /*115f0*/  R2UR UR4, R2 ;  /* 0x00000000020472ca */ /* 0x004fda00000e0000 */
[----:B------:R-:W-:-:S06]  /*11600*/  ULOP3.LUT UR4, UR4, 0x2, URZ, 0xfc, !UPT ;  /* 0x0000000204047892 */ /* 0x000fcc000f8efc3f */
[----:B------:R-:W-:-:S05]  /*11610*/  IMAD.U32 R0, RZ, RZ, UR4 ;  /* 0x00000004ff007e24 */ /* 0x000fca000f8e00ff */
[----:B------:R-:W-:-:S13]  /*11620*/  ISETP.NE.AND P2, PT, R0, 0x3, PT ;  /* 0x000000030000780c */ /* 0x000fda0003f45270 */
[----:B------:R-:W-:Y:S05]  /*11630*/  @!P2 BRA `(.L_x_1043) ;  /* 0x000000000004a947 */ /* 0x000fea0003800000 */
[----:B------:R-:W-:Y:S01]  /*11640*/  BPT.TRAP 0x1 ;  /* 0x000000040000795c */ /* 0x000fe20000300000 */
.L_x_1043:
[----:B------:R-:W-:Y:S01]  /*11650*/  VIADD R3, R7, 0x30840 ;  /* 0x0003084007037836 */ /* 0x000fe20000000000 */
[----:B------:R-:W-:Y:S01]  /*11660*/  SHF.L.U32 R4, R17, 0x1f, RZ ;  /* 0x0000001f11047819 */ /* 0x000fe200000006ff */
[----:B------:R-:W-:-:S03]  /*11670*/  VIADD R0, R16, 0x1 ;  /* 0x0000000110007836 */ /* 0x000fc60000000000 */
[----:B------:R-:W-:Y:S02]  /*11680*/  LEA R5, R16, R3, 0x3 ;  /* 0x0000000310057211 */ /* 0x000fe400078e18ff */
[----:B------:R-:W-:Y:S02]  /*11690*/  ISETP.NE.AND P1, PT, R0, 0x2, PT ;  /* 0x000000020000780c */ /* 0x000fe40003f25270 */
[----:B------:R-:W2:Y:S02]  /*116a0*/  SYNCS.PHASECHK.TRANS64.TRYWAIT P0, [R5+URZ], R4 ;  /* 0x00000004050075a7 */ /* 0x000ea4000800017f */
[----:B------:R-:W-:-:S04]  /*116b0*/  SEL R2, RZ, 0x1, P1 ;  /* 0x00000001ff027807 */ /* 0x000fc80000800000 */
[----:B------:R-:W-:Y:S02]  /*116c0*/  LOP3.LUT R17, R17, R2, RZ, 0x3c, !PT ;  /* 0x0000000211117212 */ /* 0x000fe400078e3cff */
[----:B------:R-:W-:Y:S02]  /*116d0*/  SEL R2, R0, RZ, P1 ;  /* 0x000000ff00027207 */ /* 0x000fe40000800000 */
[----:B------:R-:W-:-:S03]  /*116e0*/  SHF.L.U32 R0, R17, 0x1f, RZ ;  /* 0x0000001f11007819 */ /* 0x000fc600000006ff */
[----:B------:R-:W-:Y:S01]  /*116f0*/  IMAD R3, R2, 0x8, R3 ;  /* 0x0000000802037824 */ /* 0x000fe200078e0203 */
[----:B--2---:R-:W-:Y:S06]  /*11700*/  @!P0 BRA `(.L_x_1044) ;  /* 0x00000008004c8947 */ /* 0x004fec0003800000 */
.L_x_1068:
[----:B------:R-:W3:Y:S02]  /*11710*/  SYNCS.PHASECHK.TRANS64.TRYWAIT P0, [R3+URZ], R0 ;  /* 0x00000000030075a7 */ /* 0x000ee4000800017f */
[----:B---3--:R-:W-:Y:S05]  /*11720*/  @!P0 BRA `(.L_x_1045) ;  /* 0x0000000800588947 */ /* 0x008fea0003800000 */
.L_x_1069:
[----:B------:R-:W-:Y:S05]  /*11730*/  @!P2 BRA `(.L_x_1046) ;  /* 0x000000000004a947 */ /* 0x000fea0003800000 */
[----:B------:R-:W-:Y:S01]  /*11740*/  BPT.TRAP 0x1 ;  /* 0x000000040000795c */ /* 0x000fe20000300000 */
.L_x_1046:
[----:B---3--:R-:W-:-:S04]  /*11750*/  VIADD R3, R7, 0x30860 ;  /* 0x0003086007037836 */ /* 0x008fc80000000000 */
[----:B--2---:R-:W-:-:S04]  /*11760*/  IMAD R5, R16, 0x8, R3 ;  /* 0x0000000810057824 */ /* 0x004fc800078e0203 */
[----:B------:R-:W2:Y:S02]  /*11770*/  SYNCS.PHASECHK.TRANS64.TRYWAIT P0, [R5+URZ], R4 ;  /* 0x00000004050075a7 */ /* 0x000ea4000800017f */
[----:B--2---:R-:W-:Y:S05]  /*11780*/  @!P0 BRA `(.L_x_1047) ;  /* 0x0000000800548947 */ /* 0x004fea0003800000 */
.L_x_1070:
[----:B------:R-:W-:-:S07]  /*11790*/  IMAD R3, R2, 0x8, R3 ;  /* 0x0000000802037824 */ /* 0x000fce00078e0203 */
.L_x_1048:
[----:B---3--:R3:W4:Y:S02]  /*117a0*/  SYNCS.PHASECHK.TRANS64.TRYWAIT P0, [R3+URZ], R0 ;  /* 0x00000000030075a7 */ /* 0x008724000800017f */
[----:B----4-:R-:W-:Y:S05]  /*117b0*/  @!P0 NANOSLEEP.SYNCS 0x989680 ;  /* 0x009896800000895d */ /* 0x010fea0003900000 */
[----:B------:R-:W4:Y:S02]  /*117c0*/  @!P0 SYNCS.PHASECHK.TRANS64 P0, [R3+URZ], R0 ;  /* 0x00000000030085a7 */ /* 0x000f24000800007f */
[----:B----4-:R-:W-:Y:S05]  /*117d0*/  @!P0 BRA `(.L_x_1048) ;  /* 0xfffffffc00f08947 */ /* 0x010fea000383ffff */
.L_x_1042:
[----:B------:R-:W-:Y:S05]  /*117e0*/  BSYNC B0 ;  /* 0x0000000000007941 */ /* 0x000fea0003800000 */
.L_x_1041:
[----:B------:R-:W-:Y:S05]  /*117f0*/  EXIT ;  /* 0x000000000000794d */ /* 0x000fea0003800000 */
.L_x_902:
[----:B-1----:R-:W-:-:S04]  /*11800*/  IMAD.U32 R3, RZ, RZ, UR38 ;  /* 0x00000026ff037e24 */ /* 0x002fc8000f8e00ff */
[----:B------:R1:W2:Y:S03]  /*11810*/  SYNCS.PHASECHK.TRANS64.TRYWAIT P1, [R3+URZ+0x30800], R0 ;  /* 0x03080000030075a7 */ /* 0x0002a6000802017f */
[----:B--2---:R-:W-:Y:S05]  /*11820*/  @!P1 NANOSLEEP.SYNCS 0x989680 ;  /* 0x009896800000995d */ /* 0x004fea0003900000 */
[----:B------:R-:W2:Y:S02]  /*11830*/  @!P1 SYNCS.PHASECHK.TRANS64 P1, [R3+URZ+0x30800], R0 ;  /* 0x03080000030095a7 */ /* 0x000ea4000802007f */
[----:B--2---:R-:W-:Y:S05]  /*11840*/  @!P1 BRA `(.L_x_902) ;  /* 0xfffffffc00ec9947 */ /* 0x004fea000383ffff */
[----:B------:R-:W-:Y:S05]  /*11850*/  BRA `(.L_x_1049) ;  /* 0xffffff0000e07947 */ /* 0x000fea000383ffff */
.L_x_906:
[----:B--2---:R2:W3:Y:S02]  /*11860*/  SYNCS.PHASECHK.TRANS64.TRYWAIT P2, [R3+URZ+0x30830], R0 ;  /* 0x03083000030075a7 */ /* 0x0044e4000804017f */
[----:B---3--:R-:W-:Y:S05]  /*11870*/  @!P2 NANOSLEEP.SYNCS 0x989680 ;  /* 0x009896800000a95d */ /* 0x008fea0003900000 */
[----:B------:R-:W3:Y:S02]  /*11880*/  @!P2 SYNCS.PHASECHK.TRANS64 P2, [R3+URZ+0x30830], R0 ;  /* 0x030830000300a5a7 */ /* 0x000ee4000804007f */
[----:B---3--:R-:W-:Y:S05]  /*11890*/  @!P2 BRA `(.L_x_906) ;  /* 0xfffffffc00f0a947 */ /* 0x008fea000383ffff */
[----:B------:R-:W-:Y:S05]  /*118a0*/  BRA `(.L_x_905) ;  /* 0xffffff0400047947 */ /* 0x000fea000383ffff */
.L_x_922:
[----:B--2---:R-:W-:-:S04]  /*118b0*/  IMAD.U32 R153, RZ, RZ, UR39 ;  /* 0x00000027ff997e24 */ /* 0x004fc8000f8e00ff */
[----:B------:R2:W3:Y:S03]  /*118c0*/  SYNCS.PHASECHK.TRANS64.TRYWAIT P2, [R153+URZ+0x30830], R152 ;  /* 0x03083098990075a7 */ /* 0x0004e6000804017f */
[----:B---3--:R-:W-:Y:S05]  /*118d0*/  @!P2 NANOSLEEP.SYNCS 0x989680 ;  /* 0x009896800000a95d */ /* 0x008fea0003900000 */
[----:B------:R-:W3:Y:S02]  /*118e0*/  @!P2 SYNCS.PHASECHK.TRANS64 P2, [R153+URZ+0x30830], R152 ;  /* 0x030830989900a5a7 */ /* 0x000ee4000804007f */
[----:B---3--:R-:W-:Y:S05]  /*118f0*/  @!P2 BRA `(.L_x_922) ;  /* 0xfffffffc00eca947 */ /* 0x008fea000383ffff */
[----:B------:R-:W-:Y:S05]  /*11900*/  BRA `(.L_x_921) ;  /* 0xffffff2800b07947 */ /* 0x000fea000383ffff */
.L_x_926:
[----:B--2---:R-:W-:-:S04]  /*11910*/  MOV R215, UR10 ;  /* 0x0000000a00d77c02 */ /* 0x004fc80008000f00 */
[----:B------:R2:W3:Y:S03]  /*11920*/  SYNCS.PHASECHK.TRANS64.TRYWAIT P2, [R215+URZ+0x30850], R0 ;  /* 0x03085000d70075a7 */ /* 0x0004e6000804017f */
[----:B---3--:R-:W-:Y:S05]  /*11930*/  @!P2 NANOSLEEP.SYNCS 0x989680 ;  /* 0x009896800000a95d */ /* 0x008fea0003900000 */
[----:B------:R-:W3:Y:S02]  /*11940*/  @!P2 SYNCS.PHASECHK.TRANS64 P2, [R215+URZ+0x30850], R0 ;  /* 0x03085000d700a5a7 */ /* 0x000ee4000804007f */
[----:B---3--:R-:W-:Y:S05]  /*11950*/  @!P2 BRA `(.L_x_926) ;  /* 0xfffffffc00eca947 */ /* 0x008fea000383ffff */
[----:B------:R-:W-:Y:S05]  /*11960*/  BRA `(.L_x_925) ;  /* 0xffffff3800407947 */ /* 0x000fea000383ffff */
.L_x_943:
[----:B--2---:R-:W-:-:S04]  /*11970*/  IMAD.U32 R4, RZ, RZ, UR6 ;  /* 0x00000006ff047e24 */ /* 0x004fc8000f8e00ff */
[----:B------:R2:W3:Y:S03]  /*11980*/  SYNCS.PHASECHK.TRANS64.TRYWAIT P2, [R4+URZ+0x30830], R3 ;  /* 0x03083003040075a7 */ /* 0x0004e6000804017f */
[----:B---3--:R-:W-:Y:S05]  /*11990*/  @!P2 NANOSLEEP.SYNCS 0x989680 ;  /* 0x009896800000a95d */ /* 0x008fea0003900000 */
[----:B------:R-:W3:Y:S02]  /*119a0*/  @!P2 SYNCS.PHASECHK.TRANS64 P2, [R4+URZ+0x30830], R3 ;  /* 0x030830030400a5a7 */ /* 0x000ee4000804007f */
[----:B---3--:R-:W-:Y:S05]  /*119b0*/  @!P2 BRA `(.L_x_943) ;  /* 0xfffffffc00eca947 */ /* 0x008fea000383ffff */
[----:B------:R-:W-:Y:S05]  /*119c0*/  BRA `(.L_x_942) ;  /* 0xffffff5000d47947 */ /* 0x000fea000383ffff */
.L_x_947:
[----:B-12---:R-:W-:-:S04]  /*119d0*/  IMAD.U32 R3, RZ, RZ, UR14 ;  /* 0x0000000eff037e24 */ /* 0x006fc8000f8e00ff */
[----:B------:R1:W2:Y:S03]  /*119e0*/  SYNCS.PHASECHK.TRANS64.TRYWAIT P2, [R3+URZ+0x30850], R0 ;  /* 0x03085000030075a7 */ /* 0x0002a6000804017f */
[----:B--2---:R-:W-:Y:S05]  /*119f0*/  @!P2 NANOSLEEP.SYNCS 0x989680 ;  /* 0x009896800000a95d */ /* 0x004fea0003900000 */
[----:B------:R-:W2:Y:S02]  /*11a00*/  @!P2 SYNCS.PHASECHK.TRANS64 P2, [R3+URZ+0x30850], R0 ;  /* 0x030850000300a5a7 */ /* 0x000ea4000804007f */
[----:B--2---:R-:W-:Y:S05]  /*11a10*/  @!P2 BRA `(.L_x_947) ;  /* 0xfffffffc00eca947 */ /* 0x004fea000383ffff */
[----:B------:R-:W-:Y:S05]  /*11a20*/  BRA `(.L_x_946) ;  /* 0xffffff6000647947 */ /* 0x000fea000383ffff */
.L_x_953:
[----:B--2---:R-:W-:-:S04]  /*11a30*/  IMAD.U32 R4, RZ, RZ, UR6 ;  /* 0x00000006ff047e24 */ /* 0x004fc8000f8e00ff */
[----:B------:R2:W3:Y:S03]  /*11a40*/  SYNCS.PHASECHK.TRANS64.TRYWAIT P2, [R4+URZ+0x30830], R3 ;  /* 0x03083003040075a7 */ /* 0x0004e6000804017f */
[----:B---3--:R-:W-:Y:S05]  /*11a50*/  @!P2 NANOSLEEP.SYNCS 0x989680 ;  /* 0x009896800000a95d */ /* 0x008fea0003900000 */
[----:B------:R-:W3:Y:S02]  /*11a60*/  @!P2 SYNCS.PHASECHK.TRANS64 P2, [R4+URZ+0x30830], R3 ;  /* 0x030830030400a5a7 */ /* 0x000ee4000804007f */
[----:B---3--:R-:W-:Y:S05]  /*11a70*/  @!P2 BRA `(.L_x_953) ;  /* 0xfffffffc00eca947 */ /* 0x008fea000383ffff */
[----:B------:R-:W-:Y:S05]  /*11a80*/  BRA `(.L_x_952) ;  /* 0xffffff6c00e47947 */ /* 0x000fea000383ffff */
.L_x_957:
[----:B-12---:R-:W-:-:S04]  /*11a90*/  IMAD.U32 R3, RZ, RZ, UR10 ;  /* 0x0000000aff037e24 */ /* 0x006fc8000f8e00ff */
[----:B------:R1:W2:Y:S03]  /*11aa0*/  SYNCS.PHASECHK.TRANS64.TRYWAIT P2, [R3+URZ+0x30850], R0 ;  /* 0x03085000030075a7 */ /* 0x0002a6000804017f */
[----:B--2---:R-:W-:Y:S05]  /*11ab0*/  @!P2 NANOSLEEP.SYNCS 0x989680 ;  /* 0x009896800000a95d */ /* 0x004fea0003900000 */
[----:B------:R-:W2:Y:S02]  /*11ac0*/  @!P2 SYNCS.PHASECHK.TRANS64 P2, [R3+URZ+0x30850], R0 ;  /* 0x030850000300a5a7 */ /* 0x000ea4000804007f */
[----:B--2---:R-:W-:Y:S05]  /*11ad0*/  @!P2 BRA `(.L_x_957) ;  /* 0xfffffffc00eca947 */ /* 0x004fea000383ffff */
[----:B------:R-:W-:Y:S05]  /*11ae0*/  BRA `(.L_x_956) ;  /* 0xffffff7c00747947 */ /* 0x000fea000383ffff */
.L_x_970:
[----:B--2---:R-:W-:-:S04]  /*11af0*/  IMAD.U32 R5, RZ, RZ, UR5 ;  /* 0x00000005ff057e24 */ /* 0x004fc8000f8e00ff */
[----:B------:R2:W3:Y:S03]  /*11b00*/  SYNCS.PHASECHK.TRANS64.TRYWAIT P0, [R5+URZ+0x30850], R0 ;  /* 0x03085000050075a7 */ /* 0x0004e6000800017f */
[----:B---3--:R-:W-:Y:S05]  /*11b10*/  @!P0 NANOSLEEP.SYNCS 0x989680 ;  /* 0x009896800000895d */ /* 0x008fea0003900000 */
[----:B------:R-:W3:Y:S02]  /*11b20*/  @!P0 SYNCS.PHASECHK.TRANS64 P0, [R5+URZ+0x30850], R0 ;  /* 0x03085000050085a7 */ /* 0x000ee4000800007f */
[----:B---3--:R-:W-:Y:S05]  /*11b30*/  @!P0 BRA `(.L_x_970) ;  /* 0xfffffffc00ec8947 */ /* 0x008fea000383ffff */
[----:B------:R-:W-:Y:S05]  /*11b40*/  BRA `(.L_x_969) ;  /* 0xffffff9c004c7947 */ /* 0x000fea000383ffff */
.L_x_1000:
[----:B------:R-:W1:Y:S01]  /*11b50*/  S2R R18, SR_TID.X ;  /* 0x0000000000127919 */ /* 0x000e620000002100 */
        /* <DEDUP_REMOVED lines=9> */
.L_x_1050:
[----:B------:R-:W-:Y:S05]  /*11bf0*/  BRA `(.L_x_1051) ;  /* 0xffffffd000e47947 */ /* 0x000fea000383ffff */
.L_x_1001:
[----:B------:R-:W-:Y:S01]  /*11c00*/  BSSY B0, `(.L_x_1052) ;  /* 0x0000006000007945 */ /* 0x000fe20003800000 */
[----:B------:R-:W-:-:S07]  /*11c10*/  IMAD.MOV.U32 R15, RZ, RZ, -0x1 ;  /* 0xffffffffff0f7424 */ /* 0x000fce00078e00ff */
[----:B------:R-:W-:Y:S05]  /*11c20*/  WARPSYNC.COLLECTIVE R15, `(.L_x_1053) ;  /* 0x000000000f0c7348 */ /* 0x000fea0003c00000 */
[----:B------:R-:W-:Y:S02]  /*11c30*/  ELECT P6, UR62, PT ;  /* 0x00000000003e782f */ /* 0x000fe400038c0000 */
[----:B------:R-:W-:Y:S01]  /*11c40*/  MOV R14, UR62 ;  /* 0x0000003e000e7c02 */ /* 0x000fe20008000f00 */
[----:B------:R-:W-:Y:S10]  /*11c50*/  ENDCOLLECTIVE ;  /* 0x000000000000791b */ /* 0x000ff40003800000 */
.L_x_1053:
[----:B------:R-:W-:Y:S05]  /*11c60*/  BSYNC B0 ;  /* 0x0000000000007941 */ /* 0x000fea0003800000 */
.L_x_1052:
[----:B------:R-:W-:Y:S05]  /*11c70*/  BRA `(.L_x_1054) ;  /* 0xffffffd000d47947 */ /* 0x000fea000383ffff */
.L_x_1004:
[----:B-1----:R1:W2:Y:S02]  /*11c80*/  SYNCS.PHASECHK.TRANS64.TRYWAIT P2, [R8+URZ+0x30840], R7 ;  /* 0x03084007080075a7 */ /* 0x0022a4000804017f */
[----:B--2---:R-:W-:Y:S05]  /*11c90*/  @!P2 NANOSLEEP.SYNCS 0x989680 ;  /* 0x009896800000a95d */ /* 0x004fea0003900000 */
[----:B------:R-:W2:Y:S02]  /*11ca0*/  @!P2 SYNCS.PHASECHK.TRANS64 P2, [R8+URZ+0x30840], R7 ;  /* 0x030840070800a5a7 */ /* 0x000ea4000804007f */
[----:B--2---:R-:W-:Y:S05]  /*11cb0*/  @!P2 BRA `(.L_x_1004) ;  /* 0xfffffffc00f0a947 */ /* 0x004fea000383ffff */
[----:B------:R-:W-:Y:S05]  /*11cc0*/  BRA `(.L_x_1055) ;  /* 0xffffffd400347947 */ /* 0x000fea000383ffff */
.L_x_1006:
[----:B-1----:R-:W-:-:S04]  /*11cd0*/  IMAD.U32 R8, RZ, RZ, UR40 ;  /* 0x00000028ff087e24 */ /* 0x002fc8000f8e00ff */
[----:B------:R1:W2:Y:S03]  /*11ce0*/  SYNCS.PHASECHK.TRANS64.TRYWAIT P2, [R8+URZ+0x30820], R7 ;  /* 0x03082007080075a7 */ /* 0x0002a6000804017f */
[----:B--2---:R-:W-:Y:S05]  /*11cf0*/  @!P2 NANOSLEEP.SYNCS 0x989680 ;  /* 0x009896800000a95d */ /* 0x004fea0003900000 */
[----:B------:R-:W2:Y:S02]  /*11d00*/  @!P2 SYNCS.PHASECHK.TRANS64 P2, [R8+URZ+0x30820], R7 ;  /* 0x030820070800a5a7 */ /* 0x000ea4000804007f */
[----:B--2---:R-:W-:Y:S05]  /*11d10*/  @!P2 BRA `(.L_x_1006) ;  /* 0xfffffffc00eca947 */ /* 0x004fea000383ffff */
[----:B------:R-:W-:Y:S05]  /*11d20*/  BRA `(.L_x_1056) ;  /* 0xffffffd8006c7947 */ /* 0x000fea000383ffff */
.L_x_1012:
[----:B-1----:R1:W2:Y:S02]  /*11d30*/  SYNCS.PHASECHK.TRANS64.TRYWAIT P3, [R3+URZ+0x30840], R2 ;  /* 0x03084002030075a7 */ /* 0x0022a4000806017f */
[----:B--2---:R-:W-:Y:S05]  /*11d40*/  @!P3 NANOSLEEP.SYNCS 0x989680 ;  /* 0x009896800000b95d */ /* 0x004fea0003900000 */
[----:B------:R-:W2:Y:S02]  /*11d50*/  @!P3 SYNCS.PHASECHK.TRANS64 P3, [R3+URZ+0x30840], R2 ;  /* 0x030840020300b5a7 */ /* 0x000ea4000806007f */
[----:B--2---:R-:W-:Y:S05]  /*11d60*/  @!P3 BRA `(.L_x_1012) ;  /* 0xfffffffc00f0b947 */ /* 0x004fea000383ffff */
[----:B------:R-:W-:Y:S05]  /*11d70*/  BRA `(.L_x_1057) ;  /* 0xffffffdc00147947 */ /* 0x000fea000383ffff */
.L_x_1014:
[----:B-1----:R1:W2:Y:S02]  /*11d80*/  SYNCS.PHASECHK.TRANS64.TRYWAIT P3, [R2+URZ+0x60], R3 ;  /* 0x00006003020075a7 */ /* 0x0022a4000806017f */
[----:B--2---:R-:W-:Y:S05]  /*11d90*/  @!P3 NANOSLEEP.SYNCS 0x989680 ;  /* 0x009896800000b95d */ /* 0x004fea0003900000 */
[----:B------:R-:W2:Y:S02]  /*11da0*/  @!P3 SYNCS.PHASECHK.TRANS64 P3, [R2+URZ+0x60], R3 ;  /* 0x000060030200b5a7 */ /* 0x000ea4000806007f */
[----:B--2---:R-:W-:Y:S05]  /*11db0*/  @!P3 BRA `(.L_x_1014) ;  /* 0xfffffffc00f0b947 */ /* 0x004fea000383ffff */
[----:B------:R-:W-:Y:S05]  /*11dc0*/  BRA `(.L_x_1058) ;  /* 0xffffffdc00ac7947 */ /* 0x000fea000383ffff */
.L_x_1020:
[----:B-1----:R1:W2:Y:S02]  /*11dd0*/  SYNCS.PHASECHK.TRANS64.TRYWAIT P3, [R3+URZ+0x30840], R2 ;  /* 0x03084002030075a7 */ /* 0x0022a4000806017f */
[----:B--2---:R-:W-:Y:S05]  /*11de0*/  @!P3 NANOSLEEP.SYNCS 0x989680 ;  /* 0x009896800000b95d */ /* 0x004fea0003900000 */
[----:B------:R-:W2:Y:S02]  /*11df0*/  @!P3 SYNCS.PHASECHK.TRANS64 P3, [R3+URZ+0x30840], R2 ;  /* 0x030840020300b5a7 */ /* 0x000ea4000806007f */
[----:B--2---:R-:W-:Y:S05]  /*11e00*/  @!P3 BRA `(.L_x_1020) ;  /* 0xfffffffc00f0b947 */ /* 0x004fea000383ffff */
[----:B------:R-:W-:Y:S05]  /*11e10*/  BRA `(.L_x_1059) ;  /* 0xffffffe000f87947 */ /* 0x000fea000383ffff */
.L_x_1022:
[----:B-1----:R1:W2:Y:S02]  /*11e20*/  SYNCS.PHASECHK.TRANS64.TRYWAIT P3, [R2+URZ+0x60], R17 ;  /* 0x00006011020075a7 */ /* 0x0022a4000806017f */
[----:B--2---:R-:W-:Y:S05]  /*11e30*/  @!P3 NANOSLEEP.SYNCS 0x989680 ;  /* 0x009896800000b95d */ /* 0x004fea0003900000 */
[----:B------:R-:W2:Y:S02]  /*11e40*/  @!P3 SYNCS.PHASECHK.TRANS64 P3, [R2+URZ+0x60], R17 ;  /* 0x000060110200b5a7 */ /* 0x000ea4000806007f */
[----:B--2---:R-:W-:Y:S05]  /*11e50*/  @!P3 BRA `(.L_x_1022) ;  /* 0xfffffffc00f0b947 */ /* 0x004fea000383ffff */
[----:B------:R-:W-:Y:S05]  /*11e60*/  BRA `(.L_x_1060) ;  /* 0xffffffe400907947 */ /* 0x000fea000383ffff */
.L_x_1027:
[----:B--2---:R2:W3:Y:S02]  /*11e70*/  SYNCS.PHASECHK.TRANS64.TRYWAIT P2, [R2+URZ+0x30840], R3 ;  /* 0x03084003020075a7 */ /* 0x0044e4000804017f */
[----:B---3--:R-:W-:Y:S05]  /*11e80*/  @!P2 NANOSLEEP.SYNCS 0x989680 ;  /* 0x009896800000a95d */ /* 0x008fea0003900000 */
[----:B------:R-:W3:Y:S02]  /*11e90*/  @!P2 SYNCS.PHASECHK.TRANS64 P2, [R2+URZ+0x30840], R3 ;  /* 0x030840030200a5a7 */ /* 0x000ee4000804007f */
[----:B---3--:R-:W-:Y:S05]  /*11ea0*/  @!P2 BRA `(.L_x_1027) ;  /* 0xfffffffc00f0a947 */ /* 0x008fea000383ffff */
[----:B------:R-:W-:Y:S05]  /*11eb0*/  BRA `(.L_x_1061) ;  /* 0xffffffe800a47947 */ /* 0x000fea000383ffff */
.L_x_1029:
[----:B-1----:R1:W2:Y:S02]  /*11ec0*/  SYNCS.PHASECHK.TRANS64.TRYWAIT P2, [R2+URZ+0x60], R11 ;  /* 0x0000600b020075a7 */ /* 0x0022a4000804017f */
[----:B--2---:R-:W-:Y:S05]  /*11ed0*/  @!P2 NANOSLEEP.SYNCS 0x989680 ;  /* 0x009896800000a95d */ /* 0x004fea0003900000 */
[----:B------:R-:W2:Y:S02]  /*11ee0*/  @!P2 SYNCS.PHASECHK.TRANS64 P2, [R2+URZ+0x60], R11 ;  /* 0x0000600b0200a5a7 */ /* 0x000ea4000804007f */
[----:B--2---:R-:W-:Y:S05]  /*11ef0*/  @!P2 BRA `(.L_x_1029) ;  /* 0xfffffffc00f0a947 */ /* 0x004fea000383ffff */
[----:B------:R-:W-:Y:S05]  /*11f00*/  BRA `(.L_x_1062) ;  /* 0xffffffec00487947 */ /* 0x000fea000383ffff */
.L_x_1036:
[----:B-1----:R1:W2:Y:S02]  /*11f10*/  SYNCS.PHASECHK.TRANS64.TRYWAIT P0, [R3+URZ+0x30860], R0 ;  /* 0x03086000030075a7 */ /* 0x0022a4000800017f */
[----:B--2---:R-:W-:Y:S05]  /*11f20*/  @!P0 NANOSLEEP.SYNCS 0x989680 ;  /* 0x009896800000895d */ /* 0x004fea0003900000 */
[----:B------:R-:W2:Y:S02]  /*11f30*/  @!P0 SYNCS.PHASECHK.TRANS64 P0, [R3+URZ+0x30860], R0 ;  /* 0x03086000030085a7 */ /* 0x000ea4000800007f */
[----:B--2---:R-:W-:Y:S05]  /*11f40*/  @!P0 BRA `(.L_x_1036) ;  /* 0xfffffffc00f08947 */ /* 0x004fea000383ffff */
[----:B------:R-:W-:Y:S05]  /*11f50*/  BRA `(.L_x_1063) ;  /* 0xfffffff000507947 */ /* 0x000fea000383ffff */
.L_x_1038:
[----:B------:R-:W-:Y:S01]  /*11f60*/  BSSY B0, `(.L_x_1064) ;  /* 0x0000007000007945 */ /* 0x000fe20003800000 */
[----:B------:R-:W-:Y:S02]  /*11f70*/  IMAD.MOV.U32 R12, RZ, RZ, RZ ;  /* 0x000000ffff0c7224 */ /* 0x000fe400078e00ff */
[----:B------:R-:W-:Y:S02]  /*11f80*/  IMAD.MOV.U32 R11, RZ, RZ, 0x1f ;  /* 0x0000001fff0b7424 */ /* 0x000fe400078e00ff */
[----:B------:R-:W-:-:S07]  /*11f90*/  IMAD.MOV.U32 R15, RZ, RZ, -0x1 ;  /* 0xffffffffff0f7424 */ /* 0x000fce00078e00ff */
[----:B------:R-:W-:Y:S05]  /*11fa0*/  WARPSYNC.COLLECTIVE R15, `(.L_x_1065) ;  /* 0x000000000f087348 */ /* 0x000fea0003c00000 */
[----:B------:R1:W2:Y:S02]  /*11fb0*/  SHFL.IDX P6, R14, R13, R12, R11 ;  /* 0x0000000c0d0e7389 */ /* 0x0002a400000c000b */
[----:B-12---:R-:W-:Y:S01]  /*11fc0*/  ENDCOLLECTIVE ;  /* 0x000000000000791b */ /* 0x006fe20003800000 */
.L_x_1065:
[----:B------:R-:W-:Y:S05]  /*11fd0*/  BSYNC B0 ;  /* 0x0000000000007941 */ /* 0x000fea0003800000 */
.L_x_1064:
[----:B------:R-:W-:Y:S05]  /*11fe0*/  BRA `(.L_x_1066) ;  /* 0xfffffff000f47947 */ /* 0x000fea000383ffff */
.L_x_1040:
[----:B--2---:R2:W3:Y:S02]  /*11ff0*/  SYNCS.PHASECHK.TRANS64.TRYWAIT P0, [R7+URZ+0x30820], R0 ;  /* 0x03082000070075a7 */ /* 0x0044e4000800017f */
[----:B---3--:R-:W-:Y:S05]  /*12000*/  @!P0 NANOSLEEP.SYNCS 0x989680 ;  /* 0x009896800000895d */ /* 0x008fea0003900000 */
[----:B------:R-:W3:Y:S02]  /*12010*/  @!P0 SYNCS.PHASECHK.TRANS64 P0, [R7+URZ+0x30820], R0 ;  /* 0x03082000070085a7 */ /* 0x000ee4000800007f */
[----:B---3--:R-:W-:Y:S05]  /*12020*/  @!P0 BRA `(.L_x_1040) ;  /* 0xfffffffc00f08947 */ /* 0x008fea000383ffff */
[----:B------:R-:W-:Y:S05]  /*12030*/  BRA `(.L_x_1067) ;  /* 0xfffffff400447947 */ /* 0x000fea000383ffff */
.L_x_1044:
[----:B--2---:R2:W3:Y:S02]  /*12040*/  SYNCS.PHASECHK.TRANS64.TRYWAIT P0, [R5+URZ], R4 ;  /* 0x00000004050075a7 */ /* 0x0044e4000800017f */
[----:B---3--:R-:W-:Y:S05]  /*12050*/  @!P0 NANOSLEEP.SYNCS 0x989680 ;  /* 0x009896800000895d */ /* 0x008fea0003900000 */
[----:B------:R-:W3:Y:S02]  /*12060*/  @!P0 SYNCS.PHASECHK.TRANS64 P0, [R5+URZ], R4 ;  /* 0x00000004050085a7 */ /* 0x000ee4000800007f */
[----:B---3--:R-:W-:Y:S05]  /*12070*/  @!P0 BRA `(.L_x_1044) ;  /* 0xfffffffc00f08947 */ /* 0x008fea000383ffff */
[----:B------:R-:W-:Y:S05]  /*12080*/  BRA `(.L_x_1068) ;  /* 0xfffffff400a07947 */ /* 0x000fea000383ffff */
.L_x_1045:
[----:B---3--:R3:W4:Y:S02]  /*12090*/  SYNCS.PHASECHK.TRANS64.TRYWAIT P0, [R3+URZ], R0 ;  /* 0x00000000030075a7 */ /* 0x008724000800017f */
[----:B----4-:R-:W-:Y:S05]  /*120a0*/  @!P0 NANOSLEEP.SYNCS 0x989680 ;  /* 0x009896800000895d */ /* 0x010fea0003900000 */
[----:B------:R-:W4:Y:S02]  /*120b0*/  @!P0 SYNCS.PHASECHK.TRANS64 P0, [R3+URZ], R0 ;  /* 0x00000000030085a7 */ /* 0x000f24000800007f */
[----:B----4-:R-:W-:Y:S05]  /*120c0*/  @!P0 BRA `(.L_x_1045) ;  /* 0xfffffffc00f08947 */ /* 0x010fea000383ffff */
[----:B------:R-:W-:Y:S05]  /*120d0*/  BRA `(.L_x_1069) ;  /* 0xfffffff400947947 */ /* 0x000fea000383ffff */
.L_x_1047:
[----:B--2---:R2:W3:Y:S02]  /*120e0*/  SYNCS.PHASECHK.TRANS64.TRYWAIT P0, [R5+URZ], R4 ;  /* 0x00000004050075a7 */ /* 0x0044e4000800017f */
[----:B---3--:R-:W-:Y:S05]  /*120f0*/  @!P0 NANOSLEEP.SYNCS 0x989680 ;  /* 0x009896800000895d */ /* 0x008fea0003900000 */
[----:B------:R-:W3:Y:S02]  /*12100*/  @!P0 SYNCS.PHASECHK.TRANS64 P0, [R5+URZ], R4 ;  /* 0x00000004050085a7 */ /* 0x000ee4000800007f */
[----:B---3--:R-:W-:Y:S05]  /*12110*/  @!P0 BRA `(.L_x_1047) ;  /* 0xfffffffc00f08947 */ /* 0x008fea000383ffff */
[----:B------:R-:W-:Y:S05]  /*12120*/  BRA `(.L_x_1070) ;  /* 0xfffffff400987947 */ /* 0x000fea000383ffff */
.L_x_1071:
        /* <DEDUP_REMOVED lines=13> */
.L_x_12753:


//--------------------- .text._ZN7cutlass13device_kernelIN5flash11enable_sm90INS1_16FlashAttnFwdSm90INS1_25CollectiveMainloopFwdSm90ILi2EN4cute5tupleIJNS5_1CILi1EEES8_S8_EEENS6_IJNS7_ILi128EEENS7_ILi64EEENS7_ILi256EEEEEELi256ENS_10bfloat16_tEfNS_4arch4Sm90ELb0ELb1ELb0ELb1ELb0ELb0ELb0ELb1ELb1ELb0ELb0ELb0EEENS1_21CollectiveEpilogueFwdINS6_IJSA_SC_SB_EEES9_SE_SG_Li256ELb1ELb0ELb0ELb0EEENS1_36VarlenDynamicPersistentTileSchedulerILi128ELi64ELi256ELi32ELb0ELb0ELb1ELb1ELb0ELb1EEEEEEEEEvNT_6ParamsE --------------------------
	.section	.text._ZN7cutlass13device_kernelIN5flash11enable_sm90INS1_16FlashAttnFwdSm90INS1_25CollectiveMainloopFwdSm90ILi2EN4cute5tupleIJNS5_1CILi1EEES8_S8_EEENS6_IJNS7_ILi128EEENS7_ILi64EEENS7_ILi256EEEEEELi256ENS_10bfloat16_tEfNS_4arch4Sm90ELb0ELb1ELb0ELb1ELb0ELb0ELb0ELb1ELb1ELb0ELb0ELb0EEENS1_21CollectiveEpilogueFwdINS6_IJSA_SC_SB_EEES9_SE_SG_Li256ELb1ELb0ELb0ELb0EEENS1_36VarlenDynamicPersistentTileSchedulerILi128ELi64ELi256ELi32ELb0ELb0ELb1ELb1ELb0ELb1EEEEEEEEEvNT_6ParamsE,"ax",@progbits
	.align	128
.text._ZN7cutlass13device_kernelIN5flash11enable_sm90INS1_16FlashAttnFwdSm90INS1_25CollectiveMainloopFwdSm90ILi2EN4cute5tupleIJNS5_1CILi1EEES8_S8_EEENS6_IJNS7_ILi128EEENS7_ILi64EEENS7_ILi256EEEEEELi256ENS_10bfloat16_tEfNS_4arch4Sm90ELb0ELb1ELb0ELb1ELb0ELb0ELb0ELb1ELb1ELb0ELb0ELb0EEENS1_21CollectiveEpilogueFwdINS6_IJSA_SC_SB_EEES9_SE_SG_Li256ELb1ELb0ELb0ELb0EEENS1_36VarlenDynamicPersistentTileSchedulerILi128ELi64ELi256ELi32ELb0ELb0ELb1ELb1ELb0ELb1EEEEEEEEEvNT_6ParamsE:
        .type           _ZN7cutlass13device_kernelIN5flash11enable_sm90INS1_16FlashAttnFwdSm90INS1_25CollectiveMainloopFwdSm90ILi2EN4cute5tupleIJNS5_1CILi1EEES8_S8_EEENS6_IJNS7_ILi128EEENS7_ILi64EEENS7_ILi256EEEEEELi256ENS_10bfloat16_tEfNS_4arch4Sm90ELb0ELb1ELb0ELb1ELb0ELb0ELb0ELb1ELb1ELb0ELb0ELb0EEENS1_21CollectiveEpilogueFwdINS6_IJSA_SC_SB_EEES9_SE_SG_Li256ELb1ELb0ELb0ELb0EEENS1_36VarlenDynamicPersistentTileSchedulerILi128ELi64ELi256ELi32ELb0ELb0ELb1ELb1ELb0ELb1EEEEEEEEEvNT_6ParamsE,@function
        .size           _ZN7cutlass13device_kernelIN5flash11enable_sm90INS1_16FlashAttnFwdSm90INS1_25CollectiveMainloopFwdSm90ILi2EN4cute5tupleIJNS5_1CILi1EEES8_S8_EEENS6_IJNS7_ILi128EEENS7_ILi64EEENS7_ILi256EEEEEELi256ENS_10bfloat16_tEfNS_4arch4Sm90ELb0ELb1ELb0ELb1ELb0ELb0ELb0ELb1ELb1ELb0ELb0ELb0EEENS1_21CollectiveEpilogueFwdINS6_IJSA_SC_SB_EEES9_SE_SG_Li256ELb1ELb0ELb0ELb0EEENS1_36VarlenDynamicPersistentTileSchedulerILi128ELi64ELi256ELi32ELb0ELb0ELb1ELb1ELb0ELb1EEEEEEEEEvNT_6ParamsE,(.L_x_12754 - _ZN7cutlass13device_kernelIN5flash11enable_sm90INS1_16FlashAttnFwdSm90INS1_25CollectiveMainloopFwdSm90ILi2EN4cute5tupleIJNS5_1CILi1EEES8_S8_EEENS6_IJNS7_ILi128EEENS7_ILi64EEENS7_ILi256EEEEEELi256ENS_10bfloat16_tEfNS_4arch4Sm90ELb0ELb1ELb0ELb1ELb0ELb0ELb0ELb1ELb1ELb0ELb0ELb0EEENS1_21CollectiveEpilogueFwdINS6_IJSA_SC_SB_EEES9_SE_SG_Li256ELb1ELb0ELb0ELb0EEENS1_36VarlenDynamicPersistentTileSchedulerILi128ELi64ELi256ELi32ELb0ELb0ELb1ELb1ELb0ELb1EEEEEEEEEvNT_6ParamsE)
        .other          _ZN7cutlass13device_kernelIN5flash11enable_sm90INS1_16FlashAttnFwdSm90INS1_25CollectiveMainloopFwdSm90ILi2EN4cute5tupleIJNS5_1CILi1EEES8_S8_EEENS6_IJNS7_ILi128EEENS7_ILi64EEENS7_ILi256EEEEEELi256ENS_10bfloat16_tEfNS_4arch4Sm90ELb0ELb1ELb0ELb1ELb0ELb0ELb0ELb1ELb1ELb0ELb0ELb0EEENS1_21CollectiveEpilogueFwdINS6_IJSA_SC_SB_EEES9_SE_SG_Li256ELb1ELb0ELb0ELb0EEENS1_36VarlenDynamicPersistentTileSchedulerILi128ELi64ELi256ELi32ELb0ELb0ELb1ELb1ELb0ELb1EEEEEEEEEvNT_6ParamsE,@"STO_CUDA_ENTRY STV_DEFAULT"
_ZN7cutlass13device_kernelIN5flash11enable_sm90INS1_16FlashAttnFwdSm90INS1_25CollectiveMainloopFwdSm90ILi2EN4cute5tupleIJNS5_1CILi1EEES8_S8_EEENS6_IJNS7_ILi128EEENS7_ILi64EEENS7_ILi256EEEEEELi256ENS_10bfloat16_tEfNS_4arch4Sm90ELb0ELb1ELb0ELb1ELb0ELb0ELb0ELb1ELb1ELb0ELb0ELb0EEENS1_21CollectiveEpilogueFwdINS6_IJSA_SC_SB_EEES9_SE_SG_Li256ELb1ELb0ELb0ELb0EEENS1_36VarlenDynamicPersistentTileSchedulerILi128ELi64ELi256ELi32ELb0ELb0ELb1ELb1ELb0ELb1EEEEEEEEEvNT_6ParamsE:
        /* <DEDUP_REMOVED lines=21> */
.L_x_1073:
[----:B------:R-:W-:Y:S05]  /*0150*/  BSYNC B0 ;  /* 0x0000000000007941 */ /* 0x000fea0003800000 */
.L_x_1072:
        /* <DEDUP_REMOVED lines=41> */
.L_x_1074:
        /* <DEDUP_REMOVED lines=22> */
.L_x_1075:
        /* <DEDUP_REMOVED lines=18> */
.L_x_1076:
        /* <DEDUP_REMOVED lines=22> */
.L_x_1077:
        /* <DEDUP_REMOVED lines=22> */
.L_x_1078:
[----:B0-----:R-:W-:Y:S01]  /*0930*/  UMOV UR4, 0x1 ;  /* 0x0000000100047882 */ /* 0x001fe20000000000 */
[----:B------:R-:W-:Y:S01]  /*0940*/  PLOP3.LUT P0, PT, PT, PT, UP0, 0x80, 0x0 ;  /* 0x000000000000781c */ /* 0x000fe20003f0f008 */
[----:B------:R-:W-:Y:S01]  /*0950*/  USEL UR4, UR4, 0x2, !UP0 ;  /* 0x0000000204047887 */ /* 0x000fe2000c000000 */
[----:B------:R-:W-:Y:S01]  /*0960*/  NOP ;  /* 0x0000000000007918 */ /* 0x000fe20000000000 */
[----:B------:R-:W-:-:S04]  /*0970*/  ULDC.64 UR60, c[0x0][0x208] ;  /* 0x00008200003c7ab9 */ /* 0x000fc80000000a00 */
[----:B------:R-:W-:-:S05]  /*0980*/  IMAD.U32 R2, RZ, RZ, UR4 ;  /* 0x00000004ff027e24 */ /* 0x000fca000f8e00ff */
[----:B------:R0:W-:Y:S01]  /*0990*/  STL [R1+0x20], R2 ;  /* 0x0000200201007387 */ /* 0x0001e20000100800 */
[----:B-12-4-:R-:W-:Y:S06]  /*09a0*/  BAR.SYNC.DEFER_BLOCKING 0x0 ;  /* 0x0000000000007b1d */ /* 0x016fec0000010000 */
[----:B------:R-:W-:Y:S05]  /*09b0*/  @!P0 BRA `(.L_x_1079) ;  /* 0x000000e400a88947 */ /* 0x000fea0003800000 */
.L_x_1080:
        /* <DEDUP_REMOVED lines=16> */
[----:B------:R-:W-:Y:S01]  /*0ac0*/  UMOV UR37, URZ ;  /* 0x0000003f00257c82 */ /* 0x000fe20008000000 */
[----:B------:R-:W-:Y:S01]  /*0ad0*/  R2UR UR5, R203 ;  /* 0x00000000cb0572ca */ /* 0x000fe200000e0000 */
[----:B------:R-:W0:Y:S01]  /*0ae0*/  S2R R0, SR_TID.X ;  /* 0x0000000000007919 */ /* 0x000e220000002100 */
[----:B------:R-:W-:Y:S01]  /*0af0*/  UMOV UR36, URZ ;  /* 0x0000003f00247c82 */ /* 0x000fe20008000000 */
[----:B0-----:R-:W-:-:S05]  /*0b00*/  VIADD R215, R0, 0xffffff80 ;  /* 0xffffff8000d77836 */ /* 0x001fca0000000000 */
[----:B------:R-:W-:-:S04]  /*0b10*/  SHF.R.S32.HI R0, RZ, 0x1f, R215 ;  /* 0x0000001fff007819 */ /* 0x000fc800000114d7 */
[CC--:B------:R-:W-:Y:S02]  /*0b20*/  LEA.HI R3, R0.reuse, R215.reuse, RZ, 0x7 ;  /* 0x000000d700037211 */ /* 0x0c0fe400078f38ff */
[----:B------:R-:W-:Y:S02]  /*0b30*/  LEA.HI R4, R0, R215, RZ, 0x5 ;  /* 0x000000d700047211 */ /* 0x000fe400078f28ff */
[----:B------:R-:W-:Y:S02]  /*0b40*/  LOP3.LUT R210, R3, 0xffffff80, RZ, 0xc0, !PT ;  /* 0xffffff8003d27812 */ /* 0x000fe400078ec0ff */
[----:B------:R-:W-:-:S03]  /*0b50*/  SHF.R.S32.HI R212, RZ, 0x7, R3 ;  /* 0x00000007ffd47819 */ /* 0x000fc60000011403 */
[----:B------:R-:W-:Y:S01]  /*0b60*/  IMAD.IADD R210, R215, 0x1, -R210 ;  /* 0x00000001d7d27824 */ /* 0x000fe200078e0ad2 */
[----:B------:R-:W-:-:S04]  /*0b70*/  LEA.HI R3, R3, R212, RZ, 0x1 ;  /* 0x000000d403037211 */ /* 0x000fc800078f08ff */
[----:B------:R-:W-:Y:S02]  /*0b80*/  SHF.R.S32.HI R9, RZ, 0x1f, R210 ;  /* 0x0000001fff097819 */ /* 0x000fe400000114d2 */
[----:B------:R-:W-:Y:S02]  /*0b90*/  LOP3.LUT R3, R3, 0x3fffffe, RZ, 0xc0, !PT ;  /* 0x03fffffe03037812 */ /* 0x000fe400078ec0ff */
[CC--:B------:R-:W-:Y:S02]  /*0ba0*/  LEA.HI R8, R9.reuse, R210.reuse, RZ, 0x2 ;  /* 0x000000d209087211 */ /* 0x0c0fe400078f10ff */
[----:B------:R-:W-:Y:S01]  /*0bb0*/  LEA.HI R9, R9, R210, RZ, 0x5 ;  /* 0x000000d209097211 */ /* 0x000fe200078f28ff */
[----:B------:R-:W-:Y:S01]  /*0bc0*/  IMAD.IADD R3, R212, 0x1, -R3 ;  /* 0x00000001d4037824 */ /* 0x000fe200078e0a03 */
[----:B------:R-:W-:Y:S02]  /*0bd0*/  SHF.R.S32.HI R5, RZ, 0x2, R8 ;  /* 0x00000002ff057819 */ /* 0x000fe40000011408 */
[----:B------:R-:W-:-:S02]  /*0be0*/  SHF.R.S32.HI R9, RZ, 0x5, R9 ;  /* 0x00000005ff097819 */ /* 0x000fc40000011409 */
[----:B--2---:R-:W-:Y:S02]  /*0bf0*/  R2UR UR4, R2 ;  /* 0x00000000020472ca */ /* 0x004fe400000e0000 */
[----:B------:R-:W-:-:S04]  /*0c00*/  SHF.R.S32.HI R2, RZ, 0x1f, R8 ;  /* 0x0000001fff027819 */ /* 0x000fc80000011408 */
[----:B------:R-:W-:-:S04]  /*0c10*/  LEA.HI R2, R2, R5, RZ, 0x3 ;  /* 0x0000000502027211 */ /* 0x000fc800078f18ff */
[----:B------:R-:W-:Y:S02]  /*0c20*/  LOP3.LUT R6, R2, 0xfffffff8, RZ, 0xc0, !PT ;  /* 0xfffffff802067812 */ /* 0x000fe400078ec0ff */
[CC--:B------:R-:W-:Y:S01]  /*0c30*/  LEA.HI R2, R0.reuse, R215.reuse, RZ, 0x4 ;  /* 0x000000d700027211 */ /* 0x0c0fe200078f20ff */
[----:B------:R-:W-:Y:S01]  /*0c40*/  ULOP3.LUT UR4, UR4, 0x1, URZ, 0xfc, !UPT ;  /* 0x0000000104047892 */ /* 0x000fe2000f8efc3f */
[----:B------:R-:W-:Y:S01]  /*0c50*/  LEA.HI R0, R0, R215, RZ, 0x3 ;  /* 0x000000d700007211 */ /* 0x000fe200078f18ff */
[----:B------:R-:W-:Y:S01]  /*0c60*/  IMAD.IADD R10, R5, 0x1, -R6 ;  /* 0x00000001050a7824 */ /* 0x000fe200078e0a06 */
[----:B------:R-:W-:Y:S01]  /*0c70*/  SHF.R.S32.HI R5, RZ, 0x4, R2 ;  /* 0x00000004ff057819 */ /* 0x000fe20000011402 */
[----:B------:R-:W-:Y:S01]  /*0c80*/  IMAD.SHL.U32 R6, R4, 0x20, RZ ;  /* 0x0000002004067824 */ /* 0x000fe200078e00ff */
[C---:B------:R-:W-:Y:S01]  /*0c90*/  LOP3.LUT R4, R2.reuse, 0x3fffff0, RZ, 0xc0, !PT ;  /* 0x03fffff002047812 */ /* 0x040fe200078ec0ff */
[----:B------:R-:W-:Y:S01]  /*0ca0*/  IMAD R10, R9, 0x10, R10 ;  /* 0x00000010090a7824 */ /* 0x000fe200078e020a */
[----:B------:R-:W-:Y:S01]  /*0cb0*/  LEA.HI R2, R2, R5, RZ, 0x1 ;  /* 0x0000000502027211 */ /* 0x000fe200078f08ff */
[----:B------:R-:W-:Y:S01]  /*0cc0*/  IMAD.U32 R214, RZ, RZ, UR4 ;  /* 0x00000004ffd67e24 */ /* 0x000fe2000f8e00ff */
[----:B------:R-:W-:Y:S01]  /*0cd0*/  LOP3.LUT R7, R6, 0xfffffc00, RZ, 0xc0, !PT ;  /* 0xfffffc0006077812 */ /* 0x000fe200078ec0ff */
[----:B------:R-:W-:Y:S01]  /*0ce0*/  IMAD.IADD R4, R215, 0x1, -R4 ;  /* 0x00000001d7047824 */ /* 0x000fe200078e0a04 */
[----:B------:R-:W-:Y:S01]  /*0cf0*/  LOP3.LUT R2, R2, 0x1ffffffe, RZ, 0xc0, !PT ;  /* 0x1ffffffe02027812 */ /* 0x000fe200078ec0ff */
[----:B------:R-:W-:Y:S01]  /*0d00*/  IMAD R211, R3, 0x40, R10 ;  /* 0x0000004003d37824 */ /* 0x000fe200078e020a */
[----:B------:R-:W-:Y:S01]  /*0d10*/  LOP3.LUT R3, R8, 0x7ffffffc, RZ, 0xc0, !PT ;  /* 0x7ffffffc08037812 */ /* 0x000fe200078ec0ff */
[----:B------:R-:W-:Y:S01]  /*0d20*/  IMAD R7, R4, 0x40, R7 ;  /* 0x0000004004077824 */ /* 0x000fe200078e0207 */
[----:B------:R-:W-:Y:S01]  /*0d30*/  UMOV UR4, URZ ;  /* 0x0000003f00047c82 */ /* 0x000fe20008000000 */
[----:B------:R-:W-:Y:S01]  /*0d40*/  IMAD.IADD R2, R5, 0x1, -R2 ;  /* 0x0000000105027824 */ /* 0x000fe200078e0a02 */
[----:B------:R-:W-:Y:S01]  /*0d50*/  SHF.R.S32.HI R204, RZ, 0x3, R0 ;  /* 0x00000003ffcc7819 */ /* 0x000fe20000011400 */
[----:B------:R-:W-:-:S02]  /*0d60*/  IMAD.U32 R209, RZ, RZ, UR4 ;  /* 0x00000004ffd17e24 */ /* 0x000fc4000f8e00ff */
[----:B------:R-:W-:Y:S01]  /*0d70*/  IMAD R213, R2, 0x8, R7 ;  /* 0x0000000802d57824 */ /* 0x000fe200078e0207 */
[----:B------:R-:W-:Y:S01]  /*0d80*/  LOP3.LUT R2, R0, 0x1ffffff8, RZ, 0xc0, !PT ;  /* 0x1ffffff800027812 */ /* 0x000fe200078ec0ff */
[----:B------:R-:W-:-:S04]  /*0d90*/  IMAD.IADD R18, R210, 0x1, -R3 ;  /* 0x00000001d2127824 */ /* 0x000fc800078e0a03 */
[----:B------:R-:W-:-:S04]  /*0da0*/  IMAD.IADD R2, R215, 0x1, -R2 ;  /* 0x00000001d7027824 */ /* 0x000fc800078e0a02 */
[----:B------:R-:W-:-:S07]  /*0db0*/  IMAD.SHL.U32 R23, R2, 0x8, RZ ;  /* 0x0000000802177824 */ /* 0x000fce00078e00ff */
.L_x_1180:
[----:B------:R-:W-:Y:S01]  /*0dc0*/  ULDC.64 UR8, c[0x0][0xa28] ;  /* 0x00028a0000087ab9 */ /* 0x000fe20000000a00 */
[----:B0-----:R-:W0:Y:S01]  /*0dd0*/  LDC R22, c[0x0][0x288] ;  /* 0x0000a200ff167b82 */ /* 0x001e220000000800 */
[----:B------:R-:W-:Y:S01]  /*0de0*/  UISETP.NE.U32.AND UP0, UPT, UR8, URZ, UPT ;  /* 0x0000003f0800728c */ /* 0x000fe2000bf05070 */
[----:B----45:R-:W-:-:S03]  /*0df0*/  IMAD.MOV.U32 R6, RZ, RZ, RZ ;  /* 0x000000ffff067224 */ /* 0x030fc600078e00ff */
[----:B------:R-:W-:-:S03]  /*0e00*/  UISETP.NE.AND.EX UP0, UPT, UR9, URZ, UPT, UP0 ;  /* 0x0000003f0900728c */ /* 0x000fc6000bf05300 */
[----:B------:R-:W-:Y:S01]  /*0e10*/  ULDC.64 UR8, c[0x0][0xa18] ;  /* 0x0002860000087ab9 */ /* 0x000fe20000000a00 */
[----:B-123--:R-:W1:Y:S01]  /*0e20*/  LDC.64 R8, c[0x0][0x3f8] ;  /* 0x0000fe00ff087b82 */ /* 0x00ee620000000a00 */
[----:B------:R-:W-:Y:S01]  /*0e30*/  UISETP.NE.U32.AND UP1, UPT, UR8, URZ, UPT ;  /* 0x0000003f0800728c */ /* 0x000fe2000bf25070 */
[----:B------:R-:W-:-:S03]  /*0e40*/  PLOP3.LUT P0, PT, PT, PT, UP0, 0x80, 0x0 ;  /* 0x000000000000781c */ /* 0x000fc60003f0f008 */
[----:B------:R-:W-:-:S03]  /*0e50*/  UISETP.NE.AND.EX UP1, UPT, UR9, URZ, UPT, UP1 ;  /* 0x0000003f0900728c */ /* 0x000fc6000bf25310 */
[----:B------:R-:W-:Y:S01]  /*0e60*/  @UP0 ULDC.64 UR8, c[0x0][0xa28] ;  /* 0x00028a0000080ab9 */ /* 0x000fe20000000a00 */
[----:B------:R-:W2:Y:S01]  /*0e70*/  LDC R0, c[0x0][0x404] ;  /* 0x00010100ff007b82 */ /* 0x000ea20000000800 */
[----:B------:R-:W-:Y:S01]  /*0e80*/  @UP0 UIMAD.WIDE UR8, UR5, 0x4, UR8 ;  /* 0x00000004050808a5 */ /* 0x000fe2000f8e0208 */
[----:B------:R-:W-:-:S05]  /*0e90*/  PLOP3.LUT P2, PT, PT, PT, UP1, 0x80, 0x0 ;  /* 0x000000000000781c */ /* 0x000fca0003f4f018 */
[----:B------:R-:W-:Y:S01]  /*0ea0*/  @UP1 ULDC.64 UR10, c[0x0][0xa18] ;  /* 0x00028600000a1ab9 */ /* 0x000fe20000000a00 */
[----:B------:R-:W-:Y:S01]  /*0eb0*/  IMAD.U32 R2, RZ, RZ, UR8 ;  /* 0x00000008ff027e24 */ /* 0x000fe2000f8e00ff */
[----:B------:R-:W3:Y:S01]  /*0ec0*/  LDC R19, c[0x0][0x2e0] ;  /* 0x0000b800ff137b82 */ /* 0x000ee20000000800 */
[----:B------:R-:W-:Y:S01]  /*0ed0*/  IMAD.U32 R3, RZ, RZ, UR9 ;  /* 0x00000009ff037e24 */ /* 0x000fe2000f8e00ff */
[----:B------:R-:W-:-:S04]  /*0ee0*/  @UP1 UIMAD.WIDE UR8, UR5, 0x4, UR10 ;  /* 0x00000004050818a5 */ /* 0x000fc8000f8e020a */
[----:B------:R4:W5:Y:S02]  /*0ef0*/  @P0 LDG.E R6, desc[UR60][R2.64] ;  /* 0x0000003c02060981 */ /* 0x000964000c1e1900 */
[----:B------:R-:W-:Y:S02]  /*0f00*/  IMAD.U32 R4, RZ, RZ, UR8 ;  /* 0x00000008ff047e24 */ /* 0x000fe4000f8e00ff */
[----:B------:R-:W-:Y:S01]  /*0f10*/  IMAD.U32 R5, RZ, RZ, UR9 ;  /* 0x00000009ff057e24 */ /* 0x000fe2000f8e00ff */
[----:B------:R-:W-:-:S04]  /*0f20*/  ULDC.64 UR8, c[0x0][0xa20] ;  /* 0x0002880000087ab9 */ /* 0x000fc80000000a00 */
[----:B0-----:R4:W5:Y:S01]  /*0f30*/  @P2 LDG.E R22, desc[UR60][R4.64] ;  /* 0x0000003c04162981 */ /* 0x001962000c1e1900 */
[----:B-1----:R-:W-:Y:S01]  /*0f40*/  ISETP.NE.U32.AND P0, PT, R8, RZ, PT ;  /* 0x000000ff0800720c */ /* 0x002fe20003f05070 */
[----:B------:R-:W-:Y:S01]  /*0f50*/  IMAD.U32 R207, RZ, RZ, UR6 ;  /* 0x00000006ffcf7e24 */ /* 0x000fe2000f8e00ff */
[----:B------:R-:W-:Y:S02]  /*0f60*/  ISETP.NE.U32.AND P1, PT, RZ, UR8, PT ;  /* 0x00000008ff007c0c */ /* 0x000fe4000bf25070 */
[----:B------:R-:W-:Y:S02]  /*0f70*/  ISETP.NE.AND.EX P0, PT, R9, RZ, PT, P0 ;  /* 0x000000ff0900720c */ /* 0x000fe40003f05300 */
[----:B------:R-:W-:Y:S02]  /*0f80*/  ISETP.NE.AND.EX P1, PT, RZ, UR9, PT, P1 ;  /* 0x00000009ff007c0c */ /* 0x000fe4000bf25310 */
[----:B--2---:R-:W-:Y:S01]  /*0f90*/  SEL R0, R0, 0x1, P0 ;  /* 0x0000000100007807 */ /* 0x004fe20000000000 */
[----:B----4-:R-:W-:Y:S10]  /*0fa0*/  @P2 BRA `(.L_x_1081) ;  /* 0x00000000002c2947 */ /* 0x010ff40003800000 */
[----:B------:R-:W-:Y:S02]  /*0fb0*/  ULDC.64 UR6, c[0x0][0xa00] ;  /* 0x0002800000067ab9 */ /* 0x000fe40000000a00 */
[----:B------:R-:W-:-:S04]  /*0fc0*/  ISETP.NE.U32.AND P0, PT, RZ, UR6, PT ;  /* 0x00000006ff007c0c */ /* 0x000fc8000bf05070 */
[----:B------:R-:W-:-:S13]  /*0fd0*/  ISETP.NE.AND.EX P0, PT, RZ, UR7, PT, P0 ;  /* 0x00000007ff007c0c */ /* 0x000fda000bf05300 */
[----:B------:R-:W-:Y:S05]  /*0fe0*/  @!P0 BRA `(.L_x_1081) ;  /* 0x00000000001c8947 */ /* 0x000fea0003800000 */
[----:B------:R-:W-:Y:S02]  /*0ff0*/  ULDC.64 UR6, c[0x0][0xa00] ;  /* 0x0002800000067ab9 */ /* 0x000fe40000000a00 */
[----:B------:R-:W-:-:S06]  /*1000*/  UIMAD.WIDE UR6, UR5, 0x4, UR6 ;  /* 0x00000004050678a5 */ /* 0x000fcc000f8e0206 */
[----:B------:R-:W-:Y:S02]  /*1010*/  IMAD.U32 R2, RZ, RZ, UR6 ;  /* 0x00000006ff027e24 */ /* 0x000fe4000f8e00ff */
[----:B------:R-:W-:-:S05]  /*1020*/  IMAD.U32 R3, RZ, RZ, UR7 ;  /* 0x00000007ff037e24 */ /* 0x000fca000f8e00ff */
[----:B-----5:R-:W2:Y:S04]  /*1030*/  LDG.E R22, desc[UR60][R2.64] ;  /* 0x0000003c02167981 */ /* 0x020ea8000c1e1900 */
[----:B------:R-:W2:Y:S02]  /*1040*/  LDG.E R5, desc[UR60][R2.64+0x4] ;  /* 0x0000043c02057981 */ /* 0x000ea4000c1e1900 */
[----:B--2---:R-:W-:-:S07]  /*1050*/  IMAD.IADD R22, R5, 0x1, -R22 ;  /* 0x0000000105167824 */ /* 0x004fce00078e0a16 */
.L_x_1081:
[----:B---3--:R-:W-:Y:S02]  /*1060*/  IMAD R19, R0, R19, RZ ;  /* 0x0000001300137224 */ /* 0x008fe400078e02ff */
[----:B------:R-:W-:Y:S02]  /*1070*/  IMAD.MOV.U32 R206, RZ, RZ, R201 ;  /* 0x000000ffffce7224 */ /* 0x000fe400078e00c9 */
[----:B------:R-:W-:Y:S01]  /*1080*/  IMAD.U32 R208, RZ, RZ, UR5 ;  /* 0x00000005ffd07e24 */ /* 0x000fe2000f8e00ff */
[----:B------:R-:W-:Y:S06]  /*1090*/  @!P1 BRA `(.L_x_1082) ;  /* 0x0000000000189947 */ /* 0x000fec0003800000 */
[----:B------:R-:W-:Y:S02]  /*10a0*/  ULDC.64 UR6, c[0x0][0xa20] ;  /* 0x0002880000067ab9 */ /* 0x000fe40000000a00 */
[----:B------:R-:W-:-:S06]  /*10b0*/  UIMAD.WIDE UR4, UR5, 0x4, UR6 ;  /* 0x00000004050478a5 */ /* 0x000fcc000f8e0206 */
[----:B------:R-:W-:Y:S02]  /*10c0*/  IMAD.U32 R2, RZ, RZ, UR4 ;  /* 0x00000004ff027e24 */ /* 0x000fe4000f8e00ff */
[----:B------:R-:W-:-:S05]  /*10d0*/  IMAD.U32 R3, RZ, RZ, UR5 ;  /* 0x00000005ff037e24 */ /* 0x000fca000f8e00ff */
[----:B------:R0:W5:Y:S01]  /*10e0*/  LDG.E R19, desc[UR60][R2.64] ;  /* 0x0000003c02137981 */ /* 0x000162000c1e1900 */
[----:B------:R-:W-:Y:S05]  /*10f0*/  BRA `(.L_x_1083) ;  /* 0x00000000002c7947 */ /* 0x000fea0003800000 */
.L_x_1082:
        /* <DEDUP_REMOVED lines=8> */
[----:B------:R-:W2:Y:S04]  /*1180*/  LDG.E R19, desc[UR60][R2.64] ;  /* 0x0000003c02137981 */ /* 0x000ea8000c1e1900 */
[----:B------:R-:W2:Y:S02]  /*1190*/  LDG.E R0, desc[UR60][R2.64+0x4] ;  /* 0x0000043c02007981 */ /* 0x000ea4000c1e1900 */
[----:B--2---:R-:W-:-:S07]  /*11a0*/  IMAD.IADD R19, R0, 0x1, -R19 ;  /* 0x0000000100137824 */ /* 0x004fce00078e0a13 */
.L_x_1083:
[----:B------:R-:W1:Y:S01]  /*11b0*/  LDC.64 R8, c[0x0][0x9e0] ;  /* 0x00027800ff087b82 */ /* 0x000e620000000a00 */
[----:B-----5:R-:W-:Y:S01]  /*11c0*/  IMAD.IADD R19, R19, 0x1, -R6 ;  /* 0x0000000113137824 */ /* 0x020fe200078e0a06 */
[----:B------:R-:W-:-:S04]  /*11d0*/  LEA R0, R201, 0x80, 0x7 ;  /* 0x00000080c9007811 */ /* 0x000fc800078e38ff */
[----:B0-----:R-:W-:Y:S02]  /*11e0*/  IADD3 R3, R19, R0, -R22 ;  /* 0x0000000013037210 */ /* 0x001fe40007ffe816 */
[----:B-1----:R-:W-:-:S03]  /*11f0*/  ISETP.GE.AND P1, PT, R9, 0x1, PT ;  /* 0x000000010900780c */ /* 0x002fc60003f26270 */
[----:B------:R-:W-:-:S10]  /*1200*/  IMAD.IADD R0, R3, 0x1, R8 ;  /* 0x0000000103007824 */ /* 0x000fd400078e0208 */
[----:B------:R-:W-:Y:S05]  /*1210*/  @!P1 BRA `(.L_x_1084) ;  /* 0x0000000000409947 */ /* 0x000fea0003800000 */
[C---:B------:R-:W-:Y:S01]  /*1220*/  ISETP.GT.AND P0, PT, R3.reuse, RZ, PT ;  /* 0x000000ff0300720c */ /* 0x040fe20003f04270 */
[----:B------:R-:W-:-:S12]  /*1230*/  VIADD R2, R3, 0xffffffff ;  /* 0xffffffff03027836 */ /* 0x000fd80000000000 */
[----:B------:R-:W-:Y:S05]  /*1240*/  @P0 BRA `(.L_x_1085) ;  /* 0x00000000001c0947 */ /* 0x000fea0003800000 */
[----:B------:R-:W-:Y:S01]  /*1250*/  ISETP.NE.AND P0, PT, R9, 0x1, PT ;  /* 0x000000010900780c */ /* 0x000fe20003f05270 */
[----:B------:R-:W-:-:S12]  /*1260*/  IMAD.MOV R3, RZ, RZ, -R3 ;  /* 0x000000ffff037224 */ /* 0x000fd800078e0a03 */
[----:B------:R-:W0:Y:S02]  /*1270*/  @P0 LDC.64 R4, c[0x0][0x9e8] ;  /* 0x00027a00ff040b82 */ /* 0x000e240000000a00 */
[----:B0-----:R-:W-:-:S05]  /*1280*/  @P0 IMAD.HI.U32 R2, R3, R4, RZ ;  /* 0x0000000403020227 */ /* 0x001fca00078e00ff */
[----:B------:R-:W-:-:S04]  /*1290*/  @P0 SHF.R.U32.HI R3, RZ, R5, R2 ;  /* 0x00000005ff030219 */ /* 0x000fc80000011602 */
[----:B------:R-:W-:Y:S01]  /*12a0*/  LOP3.LUT R2, RZ, R3, RZ, 0x33, !PT ;  /* 0x00000003ff027212 */ /* 0x000fe200078e33ff */
[----:B------:R-:W-:Y:S06]  /*12b0*/  BRA `(.L_x_1086) ;  /* 0x0000000000107947 */ /* 0x000fec0003800000 */
.L_x_1085:
[----:B------:R-:W-:-:S13]  /*12c0*/  ISETP.NE.AND P0, PT, R9, 0x1, PT ;  /* 0x000000010900780c */ /* 0x000fda0003f05270 */
[----:B------:R-:W0:Y:S02]  /*12d0*/  @P0 LDC.64 R4, c[0x0][0x9e8] ;  /* 0x00027a00ff040b82 */ /* 0x000e240000000a00 */
[----:B0-----:R-:W-:-:S05]  /*12e0*/  @P0 IMAD.HI.U32 R4, R2, R4, RZ ;  /* 0x0000000402040227 */ /* 0x001fca00078e00ff */
[----:B------:R-:W-:-:S07]  /*12f0*/  @P0 SHF.R.U32.HI R2, RZ, R5, R4 ;  /* 0x00000005ff020219 */ /* 0x000fce0000011604 */
.L_x_1086:
[----:B------:R-:W-:-:S05]  /*1300*/  IMAD R3, R2, R9, R9 ;  /* 0x0000000902037224 */ /* 0x000fca00078e0209 */
[----:B------:R-:W-:-:S07]  /*1310*/  VIMNMX R0, R0, R3, PT ;  /* 0x0000000300007248 */ /* 0x000fce0003fe0100 */
.L_x_1084:
[----:B------:R-:W-:Y:S01]  /*1320*/  VIADD R2, R0, 0x3f ;  /* 0x0000003f00027836 */ /* 0x000fe20000000000 */
[----:B------:R-:W-:Y:S01]  /*1330*/  ULDC UR4, c[0x0][0x9dc] ;  /* 0x0002770000047ab9 */ /* 0x000fe20000000800 */
[----:B------:R-:W-:Y:S02]  /*1340*/  VIADD R0, R19, 0x3f ;  /* 0x0000003f13007836 */ /* 0x000fe40000000000 */
[----:B------:R-:W-:Y:S01]  /*1350*/  IMAD R4, R201, 0x80, -R22 ;  /* 0x00000080c9047824 */ /* 0x000fe200078e0a16 */
[----:B------:R-:W-:Y:S02]  /*1360*/  SHF.R.S32.HI R5, RZ, 0x1f, R2 ;  /* 0x0000001fff057819 */ /* 0x000fe40000011402 */
[----:B------:R-:W-:Y:S01]  /*1370*/  SHF.R.S32.HI R3, RZ, 0x1f, R0 ;  /* 0x0000001fff037819 */ /* 0x000fe20000011400 */
[----:B------:R-:W-:Y:S01]  /*1380*/  IMAD.IADD R4, R19, 0x1, R4 ;  /* 0x0000000113047824 */ /* 0x000fe200078e0204 */
[----:B------:R-:W-:Y:S02]  /*1390*/  LEA.HI R5, R5, R2, RZ, 0x6 ;  /* 0x0000000205057211 */ /* 0x000fe400078f30ff */
[----:B------:R-:W-:Y:S01]  /*13a0*/  LEA.HI R3, R3, R0, RZ, 0x6 ;  /* 0x0000000003037211 */ /* 0x000fe200078f30ff */
[----:B------:R-:W-:Y:S01]  /*13b0*/  VIADD R6, R4, -UR4 ;  /* 0x8000000404067c36 */ /* 0x000fe20008000000 */
[----:B------:R-:W-:-:S02]  /*13c0*/  SHF.R.S32.HI R62, RZ, 0x6, R5 ;  /* 0x00000006ff3e7819 */ /* 0x000fc40000011405 */
[----:B------:R-:W-:Y:S02]  /*13d0*/  SHF.R.S32.HI R3, RZ, 0x6, R3 ;  /* 0x00000006ff037819 */ /* 0x000fe40000011403 */
[----:B------:R-:W-:Y:S02]  /*13e0*/  R2UR UR4, R6 ;  /* 0x00000000060472ca */ /* 0x000fe400000e0000 */
[----:B------:R-:W-:Y:S01]  /*13f0*/  VIMNMX R62, R3, R62, PT ;  /* 0x0000003e033e7248 */ /* 0x000fe20003fe0100 */
[----:B------:R-:W-:-:S12]  /*1400*/  @!P1 BRA `(.L_x_1087) ;  /* 0x0000000000449947 */ /* 0x000fd80003800000 */
[----:B------:R-:W-:-:S13]  /*1410*/  ISETP.GT.AND P0, PT, R4, -0x1, PT ;  /* 0xffffffff0400780c */ /* 0x000fda0003f04270 */
[----:B------:R-:W-:Y:S05]  /*1420*/  @P0 BRA `(.L_x_1088) ;  /* 0x00000000001c0947 */ /* 0x000fea0003800000 */
[----:B------:R-:W-:Y:S02]  /*1430*/  ISETP.NE.AND P0, PT, R9, 0x1, PT ;  /* 0x000000010900780c */ /* 0x000fe40003f05270 */
[----:B------:R-:W-:-:S11]  /*1440*/  LOP3.LUT R3, RZ, R4, RZ, 0x33, !PT ;  /* 0x00000004ff037212 */ /* 0x000fd600078e33ff */
[----:B------:R-:W0:Y:S02]  /*1450*/  @P0 LDC.64 R6, c[0x0][0x9e8] ;  /* 0x00027a00ff060b82 */ /* 0x000e240000000a00 */
[----:B0-----:R-:W-:-:S05]  /*1460*/  @P0 IMAD.HI.U32 R0, R3, R6, RZ ;  /* 0x0000000603000227 */ /* 0x001fca00078e00ff */
[----:B------:R-:W-:-:S04]  /*1470*/  @P0 SHF.R.U32.HI R3, RZ, R7, R0 ;  /* 0x00000007ff030219 */ /* 0x000fc80000011600 */
[----:B------:R-:W-:Y:S01]  /*1480*/  LOP3.LUT R4, RZ, R3, RZ, 0x33, !PT ;  /* 0x00000003ff047212 */ /* 0x000fe200078e33ff */
[----:B------:R-:W-:Y:S06]  /*1490*/  BRA `(.L_x_1089) ;  /* 0x0000000000107947 */ /* 0x000fec0003800000 */
.L_x_1088:
[----:B------:R-:W-:-:S13]  /*14a0*/  ISETP.NE.AND P0, PT, R9, 0x1, PT ;  /* 0x000000010900780c */ /* 0x000fda0003f05270 */
[----:B------:R-:W0:Y:S02]  /*14b0*/  @P0 LDC.64 R2, c[0x0][0x9e8] ;  /* 0x00027a00ff020b82 */ /* 0x000e240000000a00 */
[----:B0-----:R-:W-:-:S05]  /*14c0*/  @P0 IMAD.HI.U32 R0, R4, R2, RZ ;  /* 0x0000000204000227 */ /* 0x001fca00078e00ff */
[----:B------:R-:W-:-:S07]  /*14d0*/  @P0 SHF.R.U32.HI R4, RZ, R3, R0 ;  /* 0x00000003ff040219 */ /* 0x000fce0000011600 */
.L_x_1089:
[----:B------:R-:W-:-:S05]  /*14e0*/  IMAD R4, R4, R9, RZ ;  /* 0x0000000904047224 */ /* 0x000fca00078e02ff */
[----:B------:R-:W-:-:S13]  /*14f0*/  R2UR UR5, R4 ;  /* 0x00000000040572ca */ /* 0x000fda00000e0000 */
[----:B------:R-:W-:-:S04]  /*1500*/  UISETP.LT.AND UP0, UPT, UR4, UR5, UPT ;  /* 0x000000050400728c */ /* 0x000fc8000bf01270 */
[----:B------:R-:W-:-:S12]  /*1510*/  USEL UR4, UR4, UR5, !UP0 ;  /* 0x0000000504047287 */ /* 0x000fd8000c000000 */
.L_x_1087:
        /* <DEDUP_REMOVED lines=22> */
[----:B------:R-:W-:Y:S01]  /*1680*/  ISETP.GT.AND P1, PT, R62, UR6, PT ;  /* 0x000000063e007c0c */ /* 0x000fe2000bf24270 */
[----:B------:R-:W-:Y:S01]  /*1690*/  IMAD.U32 R200, RZ, RZ, UR6 ;  /* 0x00000006ffc87e24 */ /* 0x000fe2000f8e00ff */
        /* <DEDUP_REMOVED lines=11> */
[----:B------:R-:W-:Y:S01]  /*1750*/  CS2R R100, SRZ ;  /* 0x0000000000647805 */ /* 0x000fe2000001ff00 */
[----:B------:R-:W-:Y:S01]  /*1760*/  IMAD.MOV.U32 R166, RZ, RZ, RZ ;  /* 0x000000ffffa67224 */ /* 0x000fe200078e00ff */
        /* <DEDUP_REMOVED lines=32> */
[----:B------:R-:W-:Y:S01]  /*1970*/  CS2R R32, SRZ ;  /* 0x0000000000207805 */ /* 0x000fe2000001ff00 */
[----:B------:R-:W-:Y:S01]  /*1980*/  IMAD.MOV.U32 R6, RZ, RZ, RZ ;  /* 0x000000ffff067224 */ /* 0x000fe200078e00ff */
[----:B------:R-:W-:Y:S02]  /*1990*/  CS2R R26, SRZ ;  /* 0x00000000001a7805 */ /* 0x000fe4000001ff00 */
[----:B------:R-:W-:Y:S01]  /*19a0*/  CS2R R28, SRZ ;  /* 0x00000000001c7805 */ /* 0x000fe2000001ff00 */
[----:B------:R-:W-:Y:S01]  /*19b0*/  IMAD.MOV.U32 R8, RZ, RZ, RZ ;  /* 0x000000ffff087224 */ /* 0x000fe200078e00ff */
[----:B------:R-:W-:Y:S01]  /*19c0*/  CS2R R24, SRZ ;  /* 0x0000000000187805 */ /* 0x000fe2000001ff00 */
[----:B------:R-:W-:Y:S06]  /*19d0*/  @!P1 BRA `(.L_x_1090) ;  /* 0x000000a800c89947 */ /* 0x000fec0003800000 */
        /* <DEDUP_REMOVED lines=31> */
.L_x_1091:
        /* <DEDUP_REMOVED lines=9> */
[----:B------:R-:W0:Y:S02]  /*1c60*/  SYNCS.PHASECHK.TRANS64.TRYWAIT P1, [UR38+0x30800], R0 ;  /* 0x03080000ff0075a7 */ /* 0x000e240008020166 */
[----:B0-----:R-:W-:Y:S05]  /*1c70*/  @!P1 BRA `(.L_x_1092) ;  /* 0x0000012c004c9947 */ /* 0x001fea0003800000 */
.L_x_1277:
[----:B------:R-:W-:Y:S05]  /*1c80*/  @!P0 BRA `(.L_x_1093) ;  /* 0x0000000000048947 */ /* 0x000fea0003800000 */
[----:B------:R-:W-:Y:S01]  /*1c90*/  BPT.TRAP 0x1 ;  /* 0x000000040000795c */ /* 0x000fe20000300000 */
.L_x_1093:
[----:B------:R-:W-:Y:S02]  /*1ca0*/  IMAD.U32 R5, RZ, RZ, UR36 ;  /* 0x00000024ff057e24 */ /* 0x000fe4000f8e00ff */
[----:B0-----:R-:W-:-:S03]  /*1cb0*/  IMAD.U32 R0, RZ, RZ, UR37 ;  /* 0x00000025ff007e24 */ /* 0x001fc6000f8e00ff */
[----:B------:R-:W-:Y:S02]  /*1cc0*/  LEA R5, R5, UR38, 0x3 ;  /* 0x0000002605057c11 */ /* 0x000fe4000f8e18ff */
[----:B------:R-:W-:-:S04]  /*1cd0*/  SHF.L.U32 R0, R0, 0x1f, RZ ;  /* 0x0000001f00007819 */ /* 0x000fc800000006ff */
[----:B------:R0:W1:Y:S01]  /*1ce0*/  SYNCS.PHASECHK.TRANS64.TRYWAIT P2, [R5+URZ+0x30830], R0 ;  /* 0x03083000050075a7 */ /* 0x000062000804017f */
[----:B------:R-:W-:Y:S05]  /*1cf0*/  @!P0 BRA `(.L_x_1094) ;  /* 0x0000000000048947 */ /* 0x000fea0003800000 */
[----:B------:R-:W-:Y:S01]  /*1d00*/  BPT.TRAP 0x1 ;  /* 0x000000040000795c */ /* 0x000fe20000300000 */
.L_x_1094:
[----:B------:R-:W2:Y:S02]  /*1d10*/  S2R R2, SR_TID.X ;  /* 0x0000000000027919 */ /* 0x000ea40000002100 */
[----:B--2---:R-:W-:Y:S01]  /*1d20*/  LOP3.LUT P1, RZ, R2, 0x7f, RZ, 0xc0, !PT ;  /* 0x0000007f02ff7812 */ /* 0x004fe2000782c0ff */
[----:B-1----:R-:W-:-:S12]  /*1d30*/  @P2 BRA `(.L_x_1095) ;  /* 0x0000000000082947 */ /* 0x002fd80003800000 */
[----:B------:R-:W1:Y:S02]  /*1d40*/  SYNCS.PHASECHK.TRANS64.TRYWAIT P2, [R5+URZ+0x30830], R0 ;  /* 0x03083000050075a7 */ /* 0x000e64000804017f */
[----:B-1----:R-:W-:Y:S05]  /*1d50*/  @!P2 BRA `(.L_x_1096) ;  /* 0x0000012c002ca947 */ /* 0x002fea0003800000 */
.L_x_1095:
[----:B------:R-:W-:Y:S05]  /*1d60*/  WARPSYNC.ALL ;  /* 0x0000000000007948 */ /* 0x000fea0003800000 */
[----:B------:R-:W-:Y:S01]  /*1d70*/  UIADD3 UR4, UR38, 0x20400, URZ ;  /* 0x0002040026047890 */ /* 0x000fe2000fffe03f */
[----:B------:R-:W-:Y:S01]  /*1d80*/  WARPGROUP.ARRIVE ;  /* 0x00000000000079c5 */ /* 0x000fe20000000000 */
[----:B------:R-:W-:Y:S01]  /*1d90*/  UMOV UR9, 0x40000040 ;  /* 0x4000004000097882 */ /* 0x000fe20000000000 */
[----:B------:R-:W-:Y:S01]  /*1da0*/  UMOV UR11, 0x40000040 ;  /* 0x40000040000b7882 */ /* 0x000fe20000000000 */
[----:B------:R-:W-:Y:S01]  /*1db0*/  USHF.R.U32.HI UR4, URZ, 0x4, UR4 ;  /* 0x000000043f047899 */ /* 0x000fe20008011604 */
[----:B------:R-:W-:Y:S01]  /*1dc0*/  IMAD.U32 R15, RZ, RZ, UR9 ;  /* 0x00000009ff0f7e24 */ /* 0x000fe2000f8e00ff */
[----:B------:R-:W-:Y:S01]  /*1dd0*/  UMOV UR13, 0x40000040 ;  /* 0x40000040000d7882 */ /* 0x000fe20000000000 */
[----:B------:R-:W-:Y:S01]  /*1de0*/  UMOV UR15, 0x40000040 ;  /* 0x40000040000f7882 */ /* 0x000fe20000000000 */
[----:B------:R-:W-:Y:S01]  /*1df0*/  ULOP3.LUT UR4, UR4, 0x3fff, URZ, 0xc0, !UPT ;  /* 0x00003fff04047892 */ /* 0x000fe2000f8ec03f */
[----:B------:R-:W-:Y:S01]  /*1e00*/  IMAD.MOV.U32 R3, RZ, RZ, -0x40 ;  /* 0xffffffc0ff037424 */ /* 0x000fe200078e00ff */
[----:B------:R-:W-:Y:S01]  /*1e10*/  UMOV UR17, 0x40000040 ;  /* 0x4000004000117882 */ /* 0x000fe20000000000 */
[----:B------:R-:W-:Y:S01]  /*1e20*/  UMOV UR19, 0x40000040 ;  /* 0x4000004000137882 */ /* 0x000fe20000000000 */
[----:B------:R-:W-:Y:S01]  /*1e30*/  ULOP3.LUT UR39, UR4, 0x10000, URZ, 0xfc, !UPT ;  /* 0x0001000004277892 */ /* 0x000fe2000f8efc3f */
[----:B------:R-:W-:Y:S01]  /*1e40*/  IMAD R20, R62, R3, 0x40 ;  /* 0x000000403e147424 */ /* 0x000fe200078e0203 */
[----:B------:R-:W-:Y:S01]  /*1e50*/  ULOP3.LUT UR4, UR40, 0x10000, URZ, 0xfc, !UPT ;  /* 0x0001000028047892 */ /* 0x000fe2000f8efc3f */
[----:B01----:R-:W-:Y:S01]  /*1e60*/  @!P1 VIADD R0, R5, 0x30840 ;  /* 0x0003084005009836 */ /* 0x003fe20000000000 */
[----:B------:R-:W-:Y:S01]  /*1e70*/  ULEA UR5, UR36, UR39, 0xb ;  /* 0x0000002724057291 */ /* 0x000fe2000f8e583f */
[----:B------:R-:W-:Y:S01]  /*1e80*/  IMAD.IADD R3, R19, 0x1, R20 ;  /* 0x0000000113037824 */ /* 0x000fe200078e0214 */
[----:B------:R-:W-:Y:S01]  /*1e90*/  UIADD3 UR6, UR4, 0x2, URZ ;  /* 0x0000000204067890 */ /* 0x000fe2000fffe03f */
[----:B------:R-:W-:Y:S01]  /*1ea0*/  IMAD R4, R201, 0x80, R211 ;  /* 0x00000080c9047824 */ /* 0x000fe200078e02d3 */
[----:B------:R-:W-:Y:S01]  /*1eb0*/  UIADD3 UR7, UR5, 0x2, URZ ;  /* 0x0000000205077890 */ /* 0x000fe2000fffe03f */
[----:B------:R-:W-:Y:S01]  /*1ec0*/  @!P1 PRMT R0, RZ, 0x654, R0 ;  /* 0x00000654ff009816 */ /* 0x000fe20000000000 */
[----:B------:R-:W-:Y:S01]  /*1ed0*/  UMOV UR8, UR4 ;  /* 0x0000000400087c82 */ /* 0x000fe20008000000 */
[----:B------:R-:W-:Y:S01]  /*1ee0*/  UMOV UR10, UR5 ;  /* 0x00000005000a7c82 */ /* 0x000fe20008000000 */
[----:B------:R-:W-:Y:S01]  /*1ef0*/  IMAD.U32 R14, RZ, RZ, UR8 ;  /* 0x00000008ff0e7e24 */ /* 0x000fe2000f8e00ff */
[----:B------:R-:W-:Y:S01]  /*1f00*/  HGMMA.64x64x16.F32.BF16 R24, gdesc[UR8], RZ, !UPT, gsb0 ;  /* 0x00e00000081879f0 */ /* 0x000fe2000c0018ff */
        /* <DEDUP_REMOVED lines=8> */
[----:B------:R-:W-:Y:S01]  /*1f90*/  UIADD3 UR12, UR4, 0x404, URZ ;  /* 0x00000404040c7890 */ /* 0x000fe2000fffe03f */
[--C-:B------:R-:W-:Y:S01]  /*1fa0*/  IADD3 R5, -R22, 0x1, R3.reuse ;  /* 0x0000000116057810 */ /* 0x100fe20007ffe103 */
[----:B------:R-:W-:Y:S01]  /*1fb0*/  UIADD3 UR14, UR5, 0x204, URZ ;  /* 0x00000204050e7890 */ /* 0x000fe2000fffe03f */
[----:B------:R-:W-:Y:S01]  /*1fc0*/  IMAD R17, R18, -0x2, R3 ;  /* 0xfffffffe12117824 */ /* 0x000fe200078e0203 */
[----:B------:R-:W-:Y:S01]  /*1fd0*/  UIADD3 UR16, UR4, 0x406, URZ ;  /* 0x0000040604107890 */ /* 0x000fe2000fffe03f */
[----:B------:R-:W-:Y:S01]  /*1fe0*/  LEA R16, R62, 0xffffffc0, 0x6 ;  /* 0xffffffc03e107811 */ /* 0x000fe200078e30ff */
[----:B------:R-:W-:Y:S01]  /*1ff0*/  UIADD3 UR18, UR5, 0x206, URZ ;  /* 0x0000020605127890 */ /* 0x000fe2000fffe03f */
[----:B------:R-:W-:Y:S01]  /*2000*/  IMAD R5, R18, -0x2, R5 ;  /* 0xfffffffe12057824 */ /* 0x000fe200078e0205 */
        /* <DEDUP_REMOVED lines=61> */
[----:B------:R-:W-:Y:S01]  /*23e0*/  IMAD.U32 R6, RZ, RZ, UR8 ;  /* 0x00000008ff067e24 */ /* 0x000fe2000f8e00ff */
[----:B------:R-:W-:Y:S01]  /*23f0*/  ULDC.64 UR6, c[0x0][0x9e0] ;  /* 0x0002780000067ab9 */ /* 0x000fe20000000a00 */
[----:B------:R-:W-:Y:S01]  /*2400*/  IMAD.U32 R7, RZ, RZ, UR9 ;  /* 0x00000009ff077e24 */ /* 0x000fe2000f8e00ff */
[----:B------:R-:W-:Y:S01]  /*2410*/  UISETP.GE.AND UP0, UPT, UR7, 0x1, UPT ;  /* 0x000000010700788c */ /* 0x000fe2000bf06270 */
[----:B------:R-:W-:-:S05]  /*2420*/  VIADD R21, R5, UR6 ;  /* 0x0000000605157c36 */ /* 0x000fca0008000000 */
[----:B------:R-:W-:Y:S01]  /*2430*/  PLOP3.LUT P2, PT, PT, PT, UP0, 0x40, 0x0 ;  /* 0x000000000000781c */ /* 0x000fe20003f4e808 */
[----:B------:R-:W-:Y:S02]  /*2440*/  WARPGROUP.DEPBAR.LE gsb0, 0x0 ;  /* 0x00008000000079c5 */ /* 0x000fe40000010000 */
[----:B------:R-:W-:-:S06]  /*2450*/  WARPGROUP.ARRIVE ;  /* 0x00000000000079c5 */ /* 0x000fcc0000000000 */
[----:B------:R-:W-:Y:S01]  /*2460*/  HGMMA.64x64x16.F32.BF16 R24, gdesc[UR8], R24, gsb0 ;  /* 0x00e00000081879f0 */ /* 0x000fe20008001818 */
[----:B------:R-:W-:Y:S02]  /*2470*/  UIADD3 UR8, UR4, 0x402, URZ ;  /* 0x0000040204087890 */ /* 0x000fe4000fffe03f */
[----:B------:R-:W-:Y:S01]  /*2480*/  UIADD3 UR10, UR5, 0x202, URZ ;  /* 0x00000202050a7890 */ /* 0x000fe2000fffe03f */
[----:B------:R-:W-:Y:S01]  /*2490*/  UMOV UR9, 0x40000040 ;  /* 0x4000004000097882 */ /* 0x000fe20000000000 */
[----:B------:R-:W-:Y:S01]  /*24a0*/  UMOV UR11, 0x40000040 ;  /* 0x40000040000b7882 */ /* 0x000fe20000000000 */
        /* <DEDUP_REMOVED lines=39> */
[----:B0-----:R-:W-:Y:S01]  /*2720*/  VIADDMNMX R0, R4, R21, R17, PT ;  /* 0x0000001504007246 */ /* 0x001fe20003800111 */
[----:B------:R-:W-:Y:S06]  /*2730*/  @P2 BRA `(.L_x_1097) ;  /* 0x0000000000582947 */ /* 0x000fec0003800000 */
[----:B------:R-:W-:Y:S01]  /*2740*/  IADD3 R3, -R22, R19, R4 ;  /* 0x0000001316037210 */ /* 0x000fe20007ffe104 */
[----:B------:R-:W-:Y:S03]  /*2750*/  BSSY B0, `(.L_x_1098) ;  /* 0x0000010000007945 */ /* 0x000fe60003800000 */
        /* <DEDUP_REMOVED lines=10> */
.L_x_1099:
[----:B------:R-:W-:-:S06]  /*2800*/  UISETP.NE.AND UP1, UPT, UR7, 0x1, UPT ;  /* 0x000000010700788c */ /* 0x000fcc000bf25270 */
[----:B------:R-:W-:-:S05]  /*2810*/  PLOP3.LUT P2, PT, PT, PT, UP1, 0x80, 0x0 ;  /* 0x000000000000781c */ /* 0x000fca0003f4f018 */
[----:B------:R-:W-:-:S08]  /*2820*/  @UP1 ULDC.64 UR10, c[0x0][0x9e8] ;  /* 0x00027a00000a1ab9 */ /* 0x000fd00000000a00 */
[----:B------:R-:W-:-:S05]  /*2830*/  @P2 IMAD.HI.U32 R56, R3, UR10, RZ ;  /* 0x0000000a03382c27 */ /* 0x000fca000f8e00ff */
[----:B------:R-:W-:-:S07]  /*2840*/  @P2 SHF.R.U32.HI R3, RZ, UR11, R56 ;  /* 0x0000000bff032c19 */ /* 0x000fce0008011638 */
.L_x_1100:
[----:B------:R-:W-:Y:S05]  /*2850*/  BSYNC B0 ;  /* 0x0000000000007941 */ /* 0x000fea0003800000 */
.L_x_1098:
[----:B------:R-:W-:-:S04]  /*2860*/  IMAD R3, R3, UR7, -R16 ;  /* 0x0000000703037c24 */ /* 0x000fc8000f8e0a10 */
[----:B------:R-:W-:-:S05]  /*2870*/  IMAD R3, R18, -0x2, R3 ;  /* 0xfffffffe12037824 */ /* 0x000fca00078e0203 */
[----:B------:R-:W-:Y:S02]  /*2880*/  VIMNMX R2, R2, R3, !PT ;  /* 0x0000000302027248 */ /* 0x000fe40007fe0100 */
[----:B------:R-:W-:-:S07]  /*2890*/  VIADDMNMX R0, R3, UR7, R0, PT ;  /* 0x0000000703007c46 */ /* 0x000fce000b800100 */
.L_x_1097:
[C---:B------:R-:W-:Y:S02]  /*28a0*/  ISETP.GE.AND P2, PT, R20.reuse, 0x2, PT ;  /* 0x000000021400780c */ /* 0x040fe40003f46270 */
        /* <DEDUP_REMOVED lines=29> */
[----:B------:R-:W-:Y:S02]  /*2a80*/  ISETP.LT.OR P4, PT, R0, 0x1a, P4 ;  /* 0x0000001a0000780c */ /* 0x000fe40002781670 */
        /* <DEDUP_REMOVED lines=43> */
[----:B------:R-:W-:Y:S02]  /*2d40*/  IADD3 R2, R5, 0x8, R4 ;  /* 0x0000000805027810 */ /* 0x000fe40007ffe004 */
[----:B------:R-:W-:Y:S01]  /*2d50*/  ISETP.LT.OR P6, PT, R0, 0x3a, P6 ;  /* 0x0000003a0000780c */ /* 0x000fe200037c1670 */
[----:B------:R-:W-:-:S03]  /*2d60*/  VIADD R0, R4, 0x8 ;  /* 0x0000000804007836 */ /* 0x000fc60000000000 */
[----:B------:R-:W-:Y:S02]  /*2d70*/  FSEL R72, R53, -INF , !P6 ;  /* 0xff80000035487808 */ /* 0x000fe40007000000 */
[----:B------:R-:W-:Y:S02]  /*2d80*/  PLOP3.LUT P6, PT, PT, PT, UP0, 0x40, 0x0 ;  /* 0x000000000000781c */ /* 0x000fe40003fce808 */
[----:B------:R-:W-:-:S11]  /*2d90*/  VIADDMNMX R0, R0, R21, R17, PT ;  /* 0x0000001500007246 */ /* 0x000fd60003800111 */
[----:B------:R-:W-:Y:S05]  /*2da0*/  @P6 BRA `(.L_x_1101) ;  /* 0x0000000000646947 */ /* 0x000fea0003800000 */
[----:B------:R-:W-:Y:S01]  /*2db0*/  IADD3 R3, R19, 0x8, R4 ;  /* 0x0000000813037810 */ /* 0x000fe20007ffe004 */
[----:B------:R-:W-:Y:S04]  /*2dc0*/  BSSY B0, `(.L_x_1102) ;  /* 0x0000013000007945 */ /* 0x000fe80003800000 */
        /* <DEDUP_REMOVED lines=12> */
.L_x_1103:
[----:B------:R-:W-:-:S06]  /*2e90*/  UISETP.NE.AND UP1, UPT, UR7, 0x1, UPT ;  /* 0x000000010700788c */ /* 0x000fcc000bf25270 */
[----:B------:R-:W-:-:S05]  /*2ea0*/  PLOP3.LUT P6, PT, PT, PT, UP1, 0x80, 0x0 ;  /* 0x000000000000781c */ /* 0x000fca0003fcf018 */
[----:B------:R-:W-:-:S08]  /*2eb0*/  @UP1 ULDC.64 UR10, c[0x0][0x9e8] ;  /* 0x00027a00000a1ab9 */ /* 0x000fd00000000a00 */
[----:B------:R-:W-:Y:S01]  /*2ec0*/  @P6 IMAD.HI.U32 R5, R3, UR10, RZ ;  /* 0x0000000a03056c27 */ /* 0x000fe2000f8e00ff */
[----:B------:R-:W-:-:S13]  /*2ed0*/  PLOP3.LUT P6, PT, PT, PT, UP1, 0x80, 0x0 ;  /* 0x000000000000781c */ /* 0x000fda0003fcf018 */
[----:B------:R-:W-:-:S07]  /*2ee0*/  @P6 SHF.R.U32.HI R3, RZ, UR11, R5 ;  /* 0x0000000bff036c19 */ /* 0x000fce0008011605 */
.L_x_1104:
[----:B------:R-:W-:Y:S05]  /*2ef0*/  BSYNC B0 ;  /* 0x0000000000007941 */ /* 0x000fea0003800000 */
.L_x_1102:
[----:B------:R-:W-:-:S04]  /*2f00*/  IMAD R3, R3, UR7, -R16 ;  /* 0x0000000703037c24 */ /* 0x000fc8000f8e0a10 */
[----:B------:R-:W-:-:S05]  /*2f10*/  IMAD R3, R18, -0x2, R3 ;  /* 0xfffffffe12037824 */ /* 0x000fca00078e0203 */
[----:B------:R-:W-:Y:S02]  /*2f20*/  VIMNMX R2, R2, R3, !PT ;  /* 0x0000000302027248 */ /* 0x000fe40007fe0100 */
[----:B------:R-:W-:-:S07]  /*2f30*/  VIADDMNMX R0, R3, UR7, R0, PT ;  /* 0x0000000703007c46 */ /* 0x000fce000b800100 */
.L_x_1101:
[----:B------:R-:W-:Y:S01]  /*2f40*/  ISETP.GT.AND P2, PT, R2, 0x1, !P2 ;  /* 0x000000010200780c */ /* 0x000fe20005744270 */
[----:B------:R-:W-:Y:S01]  /*2f50*/  ULDC UR10, c[0x0][0x988] ;  /* 0x00026200000a7ab9 */ /* 0x000fe20000000800 */
[----:B------:R-:W-:Y:S02]  /*2f60*/  FMNMX.FTZ R3, R24, R56, !PT ;  /* 0x0000003818037209 */ /* 0x000fe40007810000 */
        /* <DEDUP_REMOVED lines=29> */
[----:B------:R-:W-:Y:S02]  /*3140*/  FMNMX.FTZ R3, R52, R3, !PT ;  /* 0x0000000334037209 */ /* 0x000fe40007810000 */
[----:B------:R-:W-:Y:S02]  /*3150*/  FSEL R38, R38, -INF , !P2 ;  /* 0xff80000026267808 */ /* 0x000fe40005000000 */
[----:B------:R-:W-:Y:S02]  /*3160*/  ISETP.NE.AND P2, PT, R61, RZ, PT ;  /* 0x000000ff3d00720c */ /* 0x000fe40003f45270 */
[C---:B------:R-:W-:Y:S02]  /*3170*/  ISETP.GT.AND P3, PT, R2.reuse, 0x8, !P3 ;  /* 0x000000080200780c */ /* 0x040fe40005f64270 */
[----:B------:R-:W-:-:S02]  /*3180*/  ISETP.GT.AND P2, PT, R2, 0x19, !P2 ;  /* 0x000000190200780c */ /* 0x000fc40005744270 */
[----:B------:R-:W-:Y:S02]  /*3190*/  FMNMX.FTZ R17, R72, R3, !PT ;  /* 0x0000000348117209 */ /* 0x000fe40007810000 */
[C---:B------:R-:W-:Y:S02]  /*31a0*/  ISETP.LT.OR P2, PT, R0.reuse, 0x1a, P2 ;  /* 0x0000001a0000780c */ /* 0x040fe40001741670 */
[----:B------:R-:W-:Y:S01]  /*31b0*/  ISETP.LT.OR P3, PT, R0, 0x9, P3 ;  /* 0x000000090000780c */ /* 0x000fe20001f61670 */
[----:B------:R-:W0:Y:S01]  /*31c0*/  SHFL.BFLY PT, R16, R17, 0x2, 0x1f ;  /* 0x0c401f0011107f89 */ /* 0x000e2200000e0000 */
[----:B------:R-:W-:Y:S02]  /*31d0*/  FSEL R39, R39, -INF , !P2 ;  /* 0xff80000027277808 */ /* 0x000fe40005000000 */
[----:B------:R-:W-:Y:S02]  /*31e0*/  ISETP.NE.AND P2, PT, R37, RZ, PT ;  /* 0x000000ff2500720c */ /* 0x000fe40003f45270 */
        /* <DEDUP_REMOVED lines=16> */
[----:B------:R-:W-:Y:S02]  /*32f0*/  ISETP.GT.AND P3, PT, R2, 0x30, !P3 ;  /* 0x000000300200780c */ /* 0x000fe40005f64270 */
[----:B------:R-:W-:Y:S02]  /*3300*/  FSEL R46, R46, -INF , !P2 ;  /* 0xff8000002e2e7808 */ /* 0x000fe40005000000 */
[----:B------:R-:W-:-:S02]  /*3310*/  ISETP.GT.AND P2, PT, R2, RZ, !P6 ;  /* 0x000000ff0200720c */ /* 0x000fc40007744270 */
[----:B------:R-:W-:Y:S02]  /*3320*/  ISETP.NE.AND P6, PT, R20, RZ, PT ;  /* 0x000000ff1400720c */ /* 0x000fe40003fc5270 */
[----:B------:R-:W-:Y:S02]  /*3330*/  ISETP.LT.OR P2, PT, R0, 0x1, P2 ;  /* 0x000000010000780c */ /* 0x000fe40001741670 */
[----:B0-----:R-:W-:Y:S02]  /*3340*/  FMNMX.FTZ R20, R17, R16, !PT ;  /* 0x0000001011147209 */ /* 0x001fe40007810000 */
[----:B------:R-:W-:Y:S02]  /*3350*/  FSEL R26, R26, -INF , !P2 ;  /* 0xff8000001a1a7808 */ /* 0x000fe40005000000 */
[----:B------:R-:W-:Y:S01]  /*3360*/  ISETP.NE.AND P2, PT, R65, RZ, PT ;  /* 0x000000ff4100720c */ /* 0x000fe20003f45270 */
[----:B------:R-:W0:Y:S01]  /*3370*/  SHFL.BFLY PT, R5, R20, 0x1, 0x1f ;  /* 0x0c201f0014057f89 */ /* 0x000e2200000e0000 */
        /* <DEDUP_REMOVED lines=12> */
[----:B0-----:R-:W-:-:S02]  /*3440*/  FMNMX.FTZ R5, R20, R5, !PT ;  /* 0x0000000514057209 */ /* 0x001fc40007810000 */
[----:B------:R-:W-:Y:S02]  /*3450*/  FMNMX.FTZ R3, R39, R16, !PT ;  /* 0x0000001027037209 */ /* 0x000fe40007810000 */
[C---:B------:R-:W-:Y:S01]  /*3460*/  FSETP.NEU.FTZ.AND P2, PT, R5.reuse, -INF , PT ;  /* 0xff8000000500780b */ /* 0x040fe20003f5d000 */
[----:B------:R-:W-:Y:S01]  /*3470*/  FMUL.FTZ R17, R5, UR10 ;  /* 0x0000000a05117c20 */ /* 0x000fe20008410000 */
[----:B------:R-:W-:Y:S02]  /*3480*/  FMNMX.FTZ R16, R42, R3, !PT ;  /* 0x000000032a107209 */ /* 0x000fe40007810000 */
[----:B------:R-:W-:Y:S02]  /*3490*/  FSEL R51, R51, -INF , !P4 ;  /* 0xff80000033337808 */ /* 0x000fe40006000000 */
[----:B------:R-:W-:Y:S02]  /*34a0*/  FMNMX.FTZ R3, R43, R16, !PT ;  /* 0x000000102b037209 */ /* 0x000fe40007810000 */
[----:B------:R-:W-:-:S02]  /*34b0*/  FSEL R17, R17, RZ, P2 ;  /* 0x000000ff11117208 */ /* 0x000fc40001000000 */
[----:B------:R-:W-:Y:S02]  /*34c0*/  ISETP.GT.AND P2, PT, R2, 0x39, !P6 ;  /* 0x000000390200780c */ /* 0x000fe40007744270 */
[----:B------:R-:W-:Y:S01]  /*34d0*/  FMNMX.FTZ R2, R46, R3, !PT ;  /* 0x000000032e027209 */ /* 0x000fe20007810000 */
[--C-:B------:R-:W-:Y:S01]  /*34e0*/  FFMA.FTZ R16, R24, UR10, -R17.reuse ;  /* 0x0000000a18107c23 */ /* 0x100fe20008010811 */
[----:B------:R-:W-:Y:S01]  /*34f0*/  ISETP.LT.OR P2, PT, R0, 0x3a, P2 ;  /* 0x0000003a0000780c */ /* 0x000fe20001741670 */
[--C-:B------:R-:W-:Y:S01]  /*3500*/  FFMA.FTZ R20, R56, UR10, -R17.reuse ;  /* 0x0000000a38147c23 */ /* 0x100fe20008010811 */
[----:B------:R-:W-:Y:S01]  /*3510*/  FMNMX.FTZ R3, R47, R2, !PT ;  /* 0x000000022f037209 */ /* 0x000fe20007810000 */
[--C-:B------:R-:W-:Y:S01]  /*3520*/  FFMA.FTZ R24, R58, UR10, -R17.reuse ;  /* 0x0000000a3a187c23 */ /* 0x100fe20008010811 */
[----:B------:R-:W-:Y:S01]  /*3530*/  FSEL R54, R54, -INF , !P5 ;  /* 0xff80000036367808 */ /* 0x000fe20006800000 */
[----:B------:R-:W-:Y:S01]  /*3540*/  MUFU.EX2 R16, R16 ;  /* 0x0000001000107308 */ /* 0x000fe20000000800 */
[----:B------:R-:W-:Y:S01]  /*3550*/  FMNMX.FTZ R2, R50, R3, !PT ;  /* 0x0000000332027209 */ /* 0x000fe20007810000 */
[----:B------:R-:W-:Y:S01]  /*3560*/  FFMA.FTZ R33, R64, UR10, -R17 ;  /* 0x0000000a40217c23 */ /* 0x000fe20008010811 */
[----:B------:R-:W-:-:S02]  /*3570*/  FSEL R55, R55, -INF , !P2 ;  /* 0xff80000037377808 */ /* 0x000fc40005000000 */
[----:B------:R-:W-:Y:S01]  /*3580*/  FMNMX.FTZ R3, R51, R2, !PT ;  /* 0x0000000233037209 */ /* 0x000fe20007810000 */
[--C-:B------:R-:W-:Y:S01]  /*3590*/  FFMA.FTZ R2, R28, UR10, -R17.reuse ;  /* 0x0000000a1c027c23 */ /* 0x100fe20008010811 */
[--C-:B------:R-:W-:Y:S01]  /*35a0*/  FFMA.FTZ R28, R32, UR10, -R17.reuse ;  /* 0x0000000a201c7c23 */ /* 0x100fe20008010811 */
[----:B------:R0:W1:Y:S01]  /*35b0*/  MUFU.EX2 R21, R20 ;  /* 0x0000001400157308 */ /* 0x0000620000000800 */
[----:B------:R-:W-:Y:S01]  /*35c0*/  FMNMX.FTZ R0, R54, R3, !PT ;  /* 0x0000000336007209 */ /* 0x000fe20007810000 */
[--C-:B------:R-:W-:Y:S01]  /*35d0*/  FFMA.FTZ R32, R36, UR10, -R17.reuse ;  /* 0x0000000a24207c23 */ /* 0x100fe20008010811 */
[--C-:B------:R-:W-:Y:S01]  /*35e0*/  FFMA.FTZ R36, R40, UR10, -R17.reuse ;  /* 0x0000000a28247c23 */ /* 0x100fe20008010811 */
[----:B------:R-:W-:Y:S01]  /*35f0*/  FFMA.FTZ R40, R48, UR10, -R17 ;  /* 0x0000000a30287c23 */ /* 0x000fe20008010811 */
[----:B------:R-:W-:-:S03]  /*3600*/  FMNMX.FTZ R0, R55, R0, !PT ;  /* 0x0000000037007209 */ /* 0x000fc60007810000 */
[----:B------:R-:W-:Y:S01]  /*3610*/  MUFU.EX2 R198, R2 ;  /* 0x0000000200c67308 */ /* 0x000fe20000000800 */
[----:B0-----:R-:W-:Y:S01]  /*3620*/  FFMA.FTZ R20, R60, UR10, -R17 ;  /* 0x0000000a3c147c23 */ /* 0x001fe20008010811 */
[----:B------:R-:W0:Y:S06]  /*3630*/  SHFL.BFLY PT, R3, R0, 0x2, 0x1f ;  /* 0x0c401f0000037f89 */ /* 0x000e2c00000e0000 */
[----:B------:R2:W-:Y:S01]  /*3640*/  MUFU.EX2 R25, R24 ;  /* 0x0000001800197308 */ /* 0x0005e20000000800 */
[----:B-1----:R-:W-:-:S07]  /*3650*/  F2FP.BF16.F32.PACK_AB R196, R21, R16 ;  /* 0x0000001015c4723e */ /* 0x002fce00000010ff */
[----:B------:R1:W-:Y:S01]  /*3660*/  MUFU.EX2 R29, R20 ;  /* 0x00000014001d7308 */ /* 0x0003e20000000800 */
[----:B--2---:R-:W-:-:S07]  /*3670*/  FFMA.FTZ R24, R68, UR10, -R17 ;  /* 0x0000000a44187c23 */ /* 0x004fce0008010811 */
[----:B------:R-:W2:Y:S01]  /*3680*/  MUFU.EX2 R28, R28 ;  /* 0x0000001c001c7308 */ /* 0x000ea20000000800 */
[--C-:B-1----:R-:W-:Y:S01]  /*3690*/  FFMA.FTZ R20, R44, UR10, -R17.reuse ;  /* 0x0000000a2c147c23 */ /* 0x102fe20008010811 */
[----:B0-----:R-:W-:Y:S01]  /*36a0*/  FMNMX.FTZ R2, R0, R3, !PT ;  /* 0x0000000300027209 */ /* 0x001fe20007810000 */
[--C-:B------:R-:W-:Y:S01]  /*36b0*/  FFMA.FTZ R0, R66, UR10, -R17.reuse ;  /* 0x0000000a42007c23 */ /* 0x100fe20008010811 */
[----:B------:R-:W-:-:S03]  /*36c0*/  FFMA.FTZ R44, R70, UR10, -R17 ;  /* 0x0000000a462c7c23 */ /* 0x000fc60008010811 */
[----:B------:R-:W0:Y:S01]  /*36d0*/  SHFL.BFLY PT, R3, R2, 0x1, 0x1f ;  /* 0x0c201f0002037f89 */ /* 0x000e2200000e0000 */
[----:B------:R1:W-:Y:S08]  /*36e0*/  MUFU.EX2 R37, R0 ;  /* 0x0000000000257308 */ /* 0x0003f00000000800 */
[----:B------:R-:W-:Y:S01]  /*36f0*/  MUFU.EX2 R32, R32 ;  /* 0x0000002000207308 */ /* 0x000fe20000000800 */
[----:B--2---:R-:W-:-:S07]  /*3700*/  F2FP.BF16.F32.PACK_AB R192, R29, R28 ;  /* 0x0000001c1dc0723e */ /* 0x004fce00000010ff */
[----:B------:R-:W-:Y:S01]  /*3710*/  MUFU.EX2 R41, R24 ;  /* 0x0000001800297308 */ /* 0x000fe20000000800 */
[----:B0-----:R-:W-:Y:S01]  /*3720*/  FMNMX.FTZ R3, R2, R3, !PT ;  /* 0x0000000302037209 */ /* 0x001fe20007810000 */
[--C-:B------:R-:W-:Y:S01]  /*3730*/  FFMA.FTZ R2, R52, UR10, -R17.reuse ;  /* 0x0000000a34027c23 */ /* 0x100fe20008010811 */
[----:B------:R-:W-:-:S05]  /*3740*/  FFMA.FTZ R17, R72, UR10, -R17 ;  /* 0x0000000a48117c23 */ /* 0x000fca0008010811 */
[----:B------:R-:W0:Y:S01]  /*3750*/  MUFU.EX2 R33, R33 ;  /* 0x0000002100217308 */ /* 0x000e220000000800 */
[C---:B------:R-:W-:Y:S01]  /*3760*/  FSETP.NEU.FTZ.AND P2, PT, R3.reuse, -INF , PT ;  /* 0xff8000000300780b */ /* 0x040fe20003f5d000 */
[----:B-1----:R-:W-:-:S05]  /*3770*/  FMUL.FTZ R0, R3, UR10 ;  /* 0x0000000a03007c20 */ /* 0x002fca0008410000 */
[----:B------:R-:W-:Y:S01]  /*3780*/  FSEL R0, R0, RZ, P2 ;  /* 0x000000ff00007208 */ /* 0x000fe20001000000 */
[----:B------:R1:W-:Y:S01]  /*3790*/  MUFU.EX2 R49, R17 ;  /* 0x0000001100317308 */ /* 0x0003e20000000800 */
[----:B------:R-:W-:-:S03]  /*37a0*/  PLOP3.LUT P2, PT, PT, PT, UP0, 0x40, 0x0 ;  /* 0x000000000000781c */ /* 0x000fc60003f4e808 */
[--C-:B------:R-:W-:Y:S01]  /*37b0*/  FFMA.FTZ R26, R26, UR10, -R0.reuse ;  /* 0x0000000a1a1a7c23 */ /* 0x100fe20008010800 */
[--C-:B------:R-:W-:Y:S01]  /*37c0*/  FFMA.FTZ R27, R27, UR10, -R0.reuse ;  /* 0x0000000a1b1b7c23 */ /* 0x100fe20008010800 */
[--C-:B------:R-:W-:Y:S01]  /*37d0*/  FFMA.FTZ R30, R30, UR10, -R0.reuse ;  /* 0x0000000a1e1e7c23 */ /* 0x100fe20008010800 */
[--C-:B------:R-:W-:Y:S01]  /*37e0*/  FFMA.FTZ R31, R31, UR10, -R0.reuse ;  /* 0x0000000a1f1f7c23 */ /* 0x100fe20008010800 */
[--C-:B------:R-:W-:Y:S01]  /*37f0*/  FFMA.FTZ R34, R34, UR10, -R0.reuse ;  /* 0x0000000a22227c23 */ /* 0x100fe20008010800 */
[----:B-1----:R-:W-:Y:S01]  /*3800*/  FADD.FTZ R17, R16, R21 ;  /* 0x0000001510117221 */ /* 0x002fe20000010000 */
[----:B------:R-:W-:Y:S01]  /*3810*/  MUFU.EX2 R26, R26 ;  /* 0x0000001a001a7308 */ /* 0x000fe20000000800 */
[--C-:B------:R-:W-:Y:S01]  /*3820*/  FFMA.FTZ R35, R35, UR10, -R0.reuse ;  /* 0x0000000a23237c23 */ /* 0x100fe20008010800 */
[--C-:B------:R-:W-:Y:S01]  /*3830*/  FFMA.FTZ R38, R38, UR10, -R0.reuse ;  /* 0x0000000a26267c23 */ /* 0x100fe20008010800 */
[----:B------:R-:W-:Y:S01]  /*3840*/  FADD.FTZ R24, R198, R17 ;  /* 0x00000011c6187221 */ /* 0x000fe20000010000 */
[--C-:B------:R-:W-:Y:S01]  /*3850*/  FFMA.FTZ R39, R39, UR10, -R0.reuse ;  /* 0x0000000a27277c23 */ /* 0x100fe20008010800 */
[--C-:B------:R-:W-:Y:S01]  /*3860*/  FFMA.FTZ R42, R42, UR10, -R0.reuse ;  /* 0x0000000a2a2a7c23 */ /* 0x100fe20008010800 */
[----:B------:R-:W-:Y:S01]  /*3870*/  FFMA.FTZ R43, R43, UR10, -R0 ;  /* 0x0000000a2b2b7c23 */ /* 0x000fe20008010800 */
[----:B------:R-:W-:Y:S01]  /*3880*/  FADD.FTZ R17, R25, R24 ;  /* 0x0000001819117221 */ /* 0x000fe20000010000 */
[----:B------:R-:W1:Y:S01]  /*3890*/  MUFU.EX2 R27, R27 ;  /* 0x0000001b001b7308 */ /* 0x000e620000000800 */
[--C-:B------:R-:W-:Y:S01]  /*38a0*/  FFMA.FTZ R46, R46, UR10, -R0.reuse ;  /* 0x0000000a2e2e7c23 */ /* 0x100fe20008010800 */
[--C-:B------:R-:W-:Y:S01]  /*38b0*/  FFMA.FTZ R47, R47, UR10, -R0.reuse ;  /* 0x0000000a2f2f7c23 */ /* 0x100fe20008010800 */
[----:B------:R-:W-:Y:S01]  /*38c0*/  FADD.FTZ R24, R28, R17 ;  /* 0x000000111c187221 */ /* 0x000fe20000010000 */
[--C-:B------:R-:W-:Y:S01]  /*38d0*/  FFMA.FTZ R50, R50, UR10, -R0.reuse ;  /* 0x0000000a32327c23 */ /* 0x100fe20008010800 */
[----:B------:R-:W-:Y:S01]  /*38e0*/  FFMA.FTZ R51, R51, UR10, -R0 ;  /* 0x0000000a33337c23 */ /* 0x000fe20008010800 */
[----:B------:R-:W-:Y:S01]  /*38f0*/  F2FP.BF16.F32.PACK_AB R198, R25, R198 ;  /* 0x000000c619c6723e */ /* 0x000fe200000010ff */
[----:B------:R-:W-:Y:S01]  /*3900*/  FADD.FTZ R53, R29, R24 ;  /* 0x000000181d357221 */ /* 0x000fe20000010000 */
[----:B------:R-:W2:Y:S01]  /*3910*/  MUFU.EX2 R30, R30 ;  /* 0x0000001e001e7308 */ /* 0x000ea20000000800 */
[--C-:B------:R-:W-:Y:S01]  /*3920*/  FFMA.FTZ R54, R54, UR10, -R0.reuse ;  /* 0x0000000a36367c23 */ /* 0x100fe20008010800 */
[----:B------:R-:W-:Y:S01]  /*3930*/  FFMA.FTZ R0, R55, UR10, -R0 ;  /* 0x0000000a37007c23 */ /* 0x000fe20008010800 */
[----:B0-----:R-:W-:-:S05]  /*3940*/  F2FP.BF16.F32.PACK_AB R194, R33, R32 ;  /* 0x0000002021c2723e */ /* 0x001fca00000010ff */
[----:B------:R-:W0:Y:S01]  /*3950*/  MUFU.EX2 R31, R31 ;  /* 0x0000001f001f7308 */ /* 0x000e220000000800 */
[----:B-1----:R-:W-:Y:S01]  /*3960*/  FADD.FTZ R17, R26, R27 ;  /* 0x0000001b1a117221 */ /* 0x002fe20000010000 */
        /* <DEDUP_REMOVED lines=9> */
[----:B--2---:R-:W-:-:S07]  /*3a00*/  F2FP.BF16.F32.PACK_AB R188, R37, R36 ;  /* 0x0000002425bc723e */ /* 0x004fce00000010ff */
[----:B------:R-:W2:Y:S01]  /*3a10*/  MUFU.EX2 R20, R20 ;  /* 0x0000001400147308 */ /* 0x000ea20000000800 */
[C---:B0-----:R-:W-:Y:S01]  /*3a20*/  FADD.FTZ R17, R35.reuse, R24 ;  /* 0x0000001823117221 */ /* 0x041fe20000010000 */
[----:B------:R-:W-:-:S06]  /*3a30*/  F2FP.BF16.F32.PACK_AB R193, R35, R34 ;  /* 0x0000002223c1723e */ /* 0x000fcc00000010ff */
[----:B------:R0:W-:Y:S01]  /*3a40*/  MUFU.EX2 R45, R44 ;  /* 0x0000002c002d7308 */ /* 0x0001e20000000800 */
[----:B-1----:R-:W-:-:S07]  /*3a50*/  FADD.FTZ R16, R38, R17 ;  /* 0x0000001126107221 */ /* 0x002fce0000010000 */
[----:B------:R-:W1:Y:S01]  /*3a60*/  MUFU.EX2 R39, R39 ;  /* 0x0000002700277308 */ /* 0x000e620000000800 */
[----:B0-----:R-:W-:Y:S01]  /*3a70*/  FADD.FTZ R44, R32, R53 ;  /* 0x00000035202c7221 */ /* 0x001fe20000010000 */
[----:B--2---:R-:W-:-:S03]  /*3a80*/  F2FP.BF16.F32.PACK_AB R190, R41, R20 ;  /* 0x0000001429be723e */ /* 0x004fc600000010ff */
[----:B------:R-:W-:-:S03]  /*3a90*/  FADD.FTZ R53, R33, R44 ;  /* 0x0000002c21357221 */ /* 0x000fc60000010000 */
[----:B------:R-:W0:Y:S01]  /*3aa0*/  MUFU.EX2 R42, R42 ;  /* 0x0000002a002a7308 */ /* 0x000e220000000800 */
[----:B------:R-:W-:-:S04]  /*3ab0*/  FADD.FTZ R44, R36, R53 ;  /* 0x00000035242c7221 */ /* 0x000fc80000010000 */
[----:B------:R-:W-:-:S03]  /*3ac0*/  FADD.FTZ R21, R37, R44 ;  /* 0x0000002c25157221 */ /* 0x000fc60000010000 */
[----:B------:R-:W2:Y:S01]  /*3ad0*/  MUFU.EX2 R40, R40 ;  /* 0x0000002800287308 */ /* 0x000ea20000000800 */
[----:B------:R-:W-:Y:S01]  /*3ae0*/  FADD.FTZ R24, R20, R21 ;  /* 0x0000001514187221 */ /* 0x000fe20000010000 */
[----:B-1----:R-:W-:Y:S01]  /*3af0*/  FADD.FTZ R17, R39, R16 ;  /* 0x0000001027117221 */ /* 0x002fe20000010000 */
[----:B------:R-:W-:Y:S01]  /*3b00*/  IMAD.IADD R21, R19, 0x1, -R22 ;  /* 0x0000000113157824 */ /* 0x000fe200078e0a16 */
[----:B------:R-:W-:Y:S01]  /*3b10*/  F2FP.BF16.F32.PACK_AB R195, R39, R38 ;  /* 0x0000002627c3723e */ /* 0x000fe200000010ff */
[----:B------:R-:W-:Y:S02]  /*3b20*/  FADD.FTZ R25, R41, R24 ;  /* 0x0000001829197221 */ /* 0x000fe40000010000 */
[----:B------:R-:W-:Y:S01]  /*3b30*/  IMAD R28, R201, 0x80, R21 ;  /* 0x00000080c91c7824 */ /* 0x000fe200078e0215 */
[----:B------:R-:W1:Y:S01]  /*3b40*/  MUFU.EX2 R43, R43 ;  /* 0x0000002b002b7308 */ /* 0x000e620000000800 */
[----:B0-----:R-:W-:-:S03]  /*3b50*/  FADD.FTZ R16, R42, R17 ;  /* 0x000000112a107221 */ /* 0x001fc60000010000 */
[----:B------:R-:W-:-:S04]  /*3b60*/  R2UR UR11, R28 ;  /* 0x000000001c0b72ca */ /* 0x000fc800000e0000 */
[----:B------:R-:W0:Y:S01]  /*3b70*/  MUFU.EX2 R46, R46 ;  /* 0x0000002e002e7308 */ /* 0x000e220000000800 */
[----:B--2---:R-:W-:Y:S01]  /*3b80*/  FADD.FTZ R24, R40, R25 ;  /* 0x0000001928187221 */ /* 0x004fe20000010000 */
[----:B------:R-:W-:-:S03]  /*3b90*/  F2FP.BF16.F32.PACK_AB R184, R45, R40 ;  /* 0x000000282db8723e */ /* 0x000fc600000010ff */
[----:B------:R-:W-:-:S03]  /*3ba0*/  FADD.FTZ R25, R45, R24 ;  /* 0x000000182d197221 */ /* 0x000fc60000010000 */
[----:B------:R-:W2:Y:S01]  /*3bb0*/  MUFU.EX2 R2, R2 ;  /* 0x0000000200027308 */ /* 0x000ea20000000800 */
[C---:B-1----:R-:W-:Y:S01]  /*3bc0*/  FADD.FTZ R17, R43.reuse, R16 ;  /* 0x000000102b117221 */ /* 0x042fe20000010000 */
[----:B------:R-:W-:Y:S01]  /*3bd0*/  UIADD3 UR6, UR11, UR6, URZ ;  /* 0x000000060b067290 */ /* 0x000fe2000fffe03f */
[----:B------:R-:W-:-:S05]  /*3be0*/  F2FP.BF16.F32.PACK_AB R189, R43, R42 ;  /* 0x0000002a2bbd723e */ /* 0x000fca00000010ff */
[----:B------:R-:W1:Y:S01]  /*3bf0*/  MUFU.EX2 R47, R47 ;  /* 0x0000002f002f7308 */ /* 0x000e620000000800 */
[----:B0-----:R-:W-:-:S07]  /*3c00*/  FADD.FTZ R16, R46, R17 ;  /* 0x000000112e107221 */ /* 0x001fce0000010000 */
[----:B------:R-:W0:Y:S01]  /*3c10*/  MUFU.EX2 R50, R50 ;  /* 0x0000003200327308 */ /* 0x000e220000000800 */
[----:B--2---:R-:W-:Y:S01]  /*3c20*/  FADD.FTZ R20, R2, R25 ;  /* 0x0000001902147221 */ /* 0x004fe20000010000 */
[----:B------:R-:W-:-:S03]  /*3c30*/  F2FP.BF16.F32.PACK_AB R186, R49, R2 ;  /* 0x0000000231ba723e */ /* 0x000fc600000010ff */
[----:B------:R-:W-:Y:S01]  /*3c40*/  FADD.FTZ R17, R49, R20 ;  /* 0x0000001431117221 */ /* 0x000fe20000010000 */
[----:B------:R-:W-:Y:S02]  /*3c50*/  VIADD R20, R62, 0xfffffffe ;  /* 0xfffffffe3e147836 */ /* 0x000fe40000000000 */
        /* <DEDUP_REMOVED lines=11> */
[----:B------:R-:W-:Y:S06]  /*3d10*/  @P2 BRA `(.L_x_1105) ;  /* 0x0000000000482947 */ /* 0x000fec0003800000 */
[C---:B------:R-:W-:Y:S01]  /*3d20*/  ISETP.GT.AND P2, PT, R28.reuse, RZ, PT ;  /* 0x000000ff1c00720c */ /* 0x040fe20003f44270 */
[----:B------:R-:W-:-:S05]  /*3d30*/  VIADD R0, R28, 0xffffffff ;  /* 0xffffffff1c007836 */ /* 0x000fca0000000000 */
[----:B------:R-:W-:-:S07]  /*3d40*/  R2UR UR4, R0 ;  /* 0x00000000000472ca */ /* 0x000fce00000e0000 */
[----:B------:R-:W-:Y:S08]  /*3d50*/  @P2 BRA `(.L_x_1106) ;  /* 0x00000000001c2947 */ /* 0x000ff00003800000 */
[----:B------:R-:W-:Y:S02]  /*3d60*/  UISETP.NE.AND UP1, UPT, UR7, 0x1, UPT ;  /* 0x000000010700788c */ /* 0x000fe4000bf25270 */
[----:B------:R-:W-:-:S09]  /*3d70*/  UIADD3 UR4, -UR11, URZ, URZ ;  /* 0x0000003f0b047290 */ /* 0x000fd2000fffe13f */
[----:B------:R-:W-:Y:S02]  /*3d80*/  @UP1 ULDC.64 UR14, c[0x0][0x9e8] ;  /* 0x00027a00000e1ab9 */ /* 0x000fe40000000a00 */
[----:B------:R-:W-:-:S04]  /*3d90*/  UIMAD.WIDE.U32 UR18, UR4, UR14, URZ ;  /* 0x0000000e041272a5 */ /* 0x000fc8000f8e003f */
[----:B------:R-:W-:-:S04]  /*3da0*/  @UP1 USHF.R.U32.HI UR4, URZ, UR15, UR19 ;  /* 0x0000000f3f041299 */ /* 0x000fc80008011613 */
[----:B------:R-:W-:Y:S01]  /*3db0*/  ULOP3.LUT UR4, URZ, UR4, URZ, 0x33, !UPT ;  /* 0x000000043f047292 */ /* 0x000fe2000f8e333f */
[----:B------:R-:W-:Y:S11]  /*3dc0*/  BRA `(.L_x_1107) ;  /* 0x0000000000107947 */ /* 0x000ff60003800000 */
.L_x_1106:
[----:B------:R-:W-:-:S11]  /*3dd0*/  UISETP.NE.AND UP1, UPT, UR7, 0x1, UPT ;  /* 0x000000010700788c */ /* 0x000fd6000bf25270 */
[----:B------:R-:W-:Y:S02]  /*3de0*/  @UP1 ULDC.64 UR14, c[0x0][0x9e8] ;  /* 0x00027a00000e1ab9 */ /* 0x000fe40000000a00 */
[----:B------:R-:W-:-:S04]  /*3df0*/  UIMAD.WIDE.U32 UR18, UR4, UR14, URZ ;  /* 0x0000000e041272a5 */ /* 0x000fc8000f8e003f */
[----:B------:R-:W-:-:S12]  /*3e00*/  @UP1 USHF.R.U32.HI UR4, URZ, UR15, UR19 ;  /* 0x0000000f3f041299 */ /* 0x000fd80008011613 */
.L_x_1107:
[----:B------:R-:W-:-:S04]  /*3e10*/  UIMAD UR4, UR4, UR7, UR7 ;  /* 0x00000007040472a4 */ /* 0x000fc8000f8e0207 */
[----:B------:R-:W-:-:S04]  /*3e20*/  UISETP.LT.AND UP1, UPT, UR6, UR4, UPT ;  /* 0x000000040600728c */ /* 0x000fc8000bf21270 */
[----:B------:R-:W-:-:S12]  /*3e30*/  USEL UR6, UR6, UR4, UP1 ;  /* 0x0000000406067287 */ /* 0x000fd80008800000 */
.L_x_1105:
[----:B------:R-:W-:Y:S01]  /*3e40*/  R2UR UR7, R200 ;  /* 0x00000000c80772ca */ /* 0x000fe200000e0000 */
        /* <DEDUP_REMOVED lines=76> */
[----:B------:R-:W-:Y:S02]  /*4310*/  VIADD R219, R217, 0x8 ;  /* 0x00000008d9db7836 */ /* 0x000fe40000000000 */
[----:B------:R-:W-:-:S03]  /*4320*/  IMAD.MOV.U32 R151, RZ, RZ, RZ ;  /* 0x000000ffff977224 */ /* 0x000fc600078e00ff */
[----:B------:R-:W-:-:S07]  /*4330*/  LOP3.LUT R203, RZ, R219, RZ, 0x33, !PT ;  /* 0x000000dbffcb7212 */ /* 0x000fce00078e33ff */
.L_x_1125:
[----:B------:R-:W-:-:S04]  /*4340*/  UIADD3 UR4, UR36, 0x1, URZ ;  /* 0x0000000124047890 */ /* 0x000fc8000fffe03f */
[----:B------:R-:W-:-:S04]  /*4350*/  UISETP.NE.AND UP1, UPT, UR4, 0x2, UPT ;  /* 0x000000020400788c */ /* 0x000fc8000bf25270 */
[----:B------:R-:W-:Y:S02]  /*4360*/  USEL UR7, URZ, 0x1, UP1 ;  /* 0x000000013f077887 */ /* 0x000fe40008800000 */
[----:B------:R-:W-:Y:S02]  /*4370*/  USEL UR4, UR4, URZ, UP1 ;  /* 0x0000003f04047287 */ /* 0x000fe40008800000 */
[----:B------:R-:W-:Y:S01]  /*4380*/  ULOP3.LUT UR7, UR37, UR7, URZ, 0x3c, !UPT ;  /* 0x0000000725077292 */ /* 0x000fe2000f8e3c3f */
[----:B------:R-:W-:Y:S11]  /*4390*/  @!P0 BRA `(.L_x_1109) ;  /* 0x0000000000048947 */ /* 0x000ff60003800000 */
[----:B------:R-:W-:Y:S01]  /*43a0*/  BPT.TRAP 0x1 ;  /* 0x000000040000795c */ /* 0x000fe20000300000 */
.L_x_1109:
[----:B------:R-:W-:Y:S01]  /*43b0*/  ULEA UR5, UR4, UR38, 0x3 ;  /* 0x0000002604057291 */ /* 0x000fe2000f8e183f */
[----:B------:R-:W-:-:S05]  /*43c0*/  IMAD.U32 R152, RZ, RZ, UR7 ;  /* 0x00000007ff987e24 */ /* 0x000fca000f8e00ff */
[----:B------:R-:W-:-:S04]  /*43d0*/  SHF.L.U32 R152, R152, 0x1f, RZ ;  /* 0x0000001f98987819 */ /* 0x000fc800000006ff */
[----:B------:R0:W1:Y:S01]  /*43e0*/  SYNCS.PHASECHK.TRANS64.TRYWAIT P2, [UR5+0x30830], R152 ;  /* 0x03083098ff0075a7 */ /* 0x0000620008040145 */
[----:B------:R-:W-:Y:S05]  /*43f0*/  @!P0 BRA `(.L_x_1110) ;  /* 0x0000000000048947 */ /* 0x000fea0003800000 */
[----:B------:R-:W-:Y:S01]  /*4400*/  BPT.TRAP 0x1 ;  /* 0x000000040000795c */ /* 0x000fe20000300000 */
.L_x_1110:
[----:B-1----:R-:W-:Y:S05]  /*4410*/  @P2 BRA `(.L_x_1111) ;  /* 0x0000000000082947 */ /* 0x002fea0003800000 */
[----:B------:R-:W1:Y:S02]  /*4420*/  SYNCS.PHASECHK.TRANS64.TRYWAIT P2, [UR5+0x30830], R152 ;  /* 0x03083098ff0075a7 */ /* 0x000e640008040145 */
[----:B-1----:R-:W-:Y:S05]  /*4430*/  @!P2 BRA `(.L_x_1112) ;  /* 0x000001040088a947 */ /* 0x002fea0003800000 */
.L_x_1111:
[----:B------:R-:W-:Y:S01]  /*4440*/  R2UR UR52, R14 ;  /* 0x000000000e3472ca */ /* 0x000fe200000e0000 */
[----:B------:R-:W-:Y:S01]  /*4450*/  ULEA UR6, UR4, UR39, 0xb ;  /* 0x0000002704067291 */ /* 0x000fe2000f8e583f */
[----:B------:R-:W-:Y:S01]  /*4460*/  R2UR UR53, R15 ;  /* 0x000000000f3572ca */ /* 0x000fe200000e0000 */
[----:B01----:R-:W-:Y:S01]  /*4470*/  WARPGROUP.ARRIVE ;  /* 0x00000000000079c5 */ /* 0x003fe20000000000 */
        /* <DEDUP_REMOVED lines=92> */
[----:B------:R-:W-:Y:S01]  /*4a40*/  FMUL.FTZ R149, R149, R0 ;  /* 0x0000000095957220 */ /* 0x000fe20000410000 */
        /* <DEDUP_REMOVED lines=126> */
.L_x_1113:
[----:B------:R-:W-:Y:S01]  /*5230*/  ULEA UR6, UR36, UR38, 0x3 ;  /* 0x0000002624067291 */ /* 0x000fe2000f8e183f */
[----:B------:R-:W-:-:S05]  /*5240*/  IMAD.U32 R0, RZ, RZ, UR37 ;  /* 0x00000025ff007e24 */ /* 0x000fca000f8e00ff */
[----:B------:R-:W-:-:S04]  /*5250*/  SHF.L.U32 R0, R0, 0x1f, RZ ;  /* 0x0000001f00007819 */ /* 0x000fc800000006ff */
[----:B------:R0:W1:Y:S01]  /*5260*/  SYNCS.PHASECHK.TRANS64.TRYWAIT P2, [UR6+0x30850], R0 ;  /* 0x03085000ff0075a7 */ /* 0x0000620008040146 */
[----:B------:R-:W-:Y:S05]  /*5270*/  @!P0 BRA `(.L_x_1114) ;  /* 0x0000000000048947 */ /* 0x000fea0003800000 */
[----:B------:R-:W-:Y:S01]  /*5280*/  BPT.TRAP 0x1 ;  /* 0x000000040000795c */ /* 0x000fe20000300000 */
.L_x_1114:
[----:B-1----:R-:W-:Y:S05]  /*5290*/  @P2 BRA `(.L_x_1115) ;  /* 0x0000000000082947 */ /* 0x002fea0003800000 */
[----:B------:R-:W1:Y:S02]  /*52a0*/  SYNCS.PHASECHK.TRANS64.TRYWAIT P2, [UR6+0x30850], R0 ;  /* 0x03085000ff0075a7 */ /* 0x000e640008040146 */
[----:B-1----:R-:W-:Y:S05]  /*52b0*/  @!P2 BRA `(.L_x_1116) ;  /* 0x000000f80000a947 */ /* 0x002fea0003800000 */
.L_x_1115:
[----:B------:R-:W-:Y:S01]  /*52c0*/  UIADD3 UR10, UR38, 0x400, URZ ;  /* 0x00000400260a7890 */ /* 0x000fe2000fffe03f */
[----:B------:R-:W-:Y:S01]  /*52d0*/  WARPGROUP.ARRIVE ;  /* 0x00000000000079c5 */ /* 0x000fe20000000000 */
[----:B------:R-:W-:Y:S01]  /*52e0*/  UMOV UR11, 0x40000040 ;  /* 0x40000040000b7882 */ /* 0x000fe20000000000 */
[----:B------:R-:W-:Y:S01]  /*52f0*/  IMAD.SHL.U32 R2, R20, 0x40, RZ ;  /* 0x0000004014027824 */ /* 0x000fe200078e00ff */
[----:B------:R-:W-:Y:S01]  /*5300*/  USHF.R.U32.HI UR10, URZ, 0x4, UR10 ;  /* 0x000000043f0a7899 */ /* 0x000fe2000801160a */
[----:B01----:R-:W-:Y:S01]  /*5310*/  IMAD.U32 R0, RZ, RZ, UR5 ;  /* 0x00000005ff007e24 */ /* 0x003fe2000f8e00ff */
[----:B------:R-:W-:Y:S01]  /*5320*/  PLOP3.LUT P2, PT, PT, PT, UP0, 0x40, 0x0 ;  /* 0x000000000000781c */ /* 0x000fe20003f4e808 */
[----:B------:R-:W-:Y:S01]  /*5330*/  ULDC UR15, c[0x0][0x9dc] ;  /* 0x00027700000f7ab9 */ /* 0x000fe20000000800 */
[----:B------:R-:W-:Y:S01]  /*5340*/  ULOP3.LUT UR10, UR10, 0x3fff, URZ, 0xc0, !UPT ;  /* 0x00003fff0a0a7892 */ /* 0x000fe2000f8ec03f */
[----:B------:R-:W-:Y:S01]  /*5350*/  @!P1 VIADD R0, R0, 0x30840 ;  /* 0x0003084000009836 */ /* 0x000fe20000000000 */
[----:B------:R-:W-:Y:S01]  /*5360*/  UMOV UR5, UR15 ;  /* 0x0000000f00057c82 */ /* 0x000fe20008000000 */
[----:B------:R-:W-:Y:S01]  /*5370*/  ULDC UR15, c[0x0][0x9e0] ;  /* 0x00027800000f7ab9 */ /* 0x000fe20000000800 */
[----:B------:R-:W-:-:S02]  /*5380*/  ULOP3.LUT UR10, UR10, 0x2000000, URZ, 0xfc, !UPT ;  /* 0x020000000a0a7892 */ /* 0x000fc4000f8efc3f */
        /* <DEDUP_REMOVED lines=22> */
[----:B------:R-:W-:Y:S02]  /*54f0*/  ULOP3.LUT UR10, URZ, UR5, URZ, 0x33, !UPT ;  /* 0x000000053f0a7292 */ /* 0x000fe4000f8e333f */
[----:B------:R-:W-:Y:S02]  /*5500*/  WARPGROUP.DEPBAR.LE gsb0, 0x0 ;  /* 0x00008000000079c5 */ /* 0x000fe40000010000 */
[----:B------:R-:W-:Y:S01]  /*5510*/  IADD3 R185, R19, 0x1, -R2 ;  /* 0x0000000113b97810 */ /* 0x000fe20007ffe802 */
[----:B------:R0:W-:Y:S04]  /*5520*/  @!P1 SYNCS.ARRIVE.TRANS64.RED.A1T0 RZ, [R0+URZ], RZ ;  /* 0x000000ff00ff99a7 */ /* 0x0001e8000810043f */
[----:B------:R-:W-:-:S04]  /*5530*/  IMAD.IADD R185, R185, 0x1, -R22 ;  /* 0x00000001b9b97824 */ /* 0x000fc800078e0a16 */
[----:B------:R-:W-:-:S04]  /*5540*/  IMAD R185, R18, -0x2, R185 ;  /* 0xfffffffe12b97824 */ /* 0x000fc800078e02b9 */
[C---:B------:R-:W-:Y:S02]  /*5550*/  VIADD R191, R185.reuse, UR15 ;  /* 0x0000000fb9bf7c36 */ /* 0x040fe40008000000 */
[----:B------:R-:W-:Y:S02]  /*5560*/  VIADD R193, R185, UR10 ;  /* 0x0000000ab9c17c36 */ /* 0x000fe40008000000 */
[C---:B------:R-:W-:Y:S02]  /*5570*/  IMAD.IADD R186, R4.reuse, 0x1, R191 ;  /* 0x0000000104ba7824 */ /* 0x040fe400078e02bf */
[----:B------:R-:W-:Y:S01]  /*5580*/  IMAD.IADD R187, R4, 0x1, R193 ;  /* 0x0000000104bb7824 */ /* 0x000fe200078e02c1 */
[----:B0-----:R-:W-:Y:S06]  /*5590*/  @P2 BRA `(.L_x_1117) ;  /* 0x00000000005c2947 */ /* 0x001fec0003800000 */
[----:B------:R-:W-:Y:S01]  /*55a0*/  ISETP.GT.AND P2, PT, R217, -0x1, PT ;  /* 0xffffffffd900780c */ /* 0x000fe20003f44270 */
[----:B------:R-:W-:-:S12]  /*55b0*/  BSSY B0, `(.L_x_1118) ;  /* 0x0000011000007945 */ /* 0x000fd80003800000 */
[----:B------:R-:W-:Y:S05]  /*55c0*/  @P2 BRA `(.L_x_1119) ;  /* 0x0000000000242947 */ /* 0x000fea0003800000 */
[----:B------:R-:W-:Y:S02]  /*55d0*/  IMAD.U32 R0, RZ, RZ, UR59 ;  /* 0x0000003bff007e24 */ /* 0x000fe4000f8e00ff */
[----:B------:R-:W-:-:S03]  /*55e0*/  IMAD.IADD R189, R4, 0x1, R21 ;  /* 0x0000000104bd7824 */ /* 0x000fc600078e0215 */
[----:B------:R-:W-:Y:S02]  /*55f0*/  ISETP.NE.AND P2, PT, R0, 0x1, PT ;  /* 0x000000010000780c */ /* 0x000fe40003f45270 */
[----:B------:R-:W-:-:S11]  /*5600*/  LOP3.LUT R189, RZ, R189, RZ, 0x33, !PT ;  /* 0x000000bdffbd7212 */ /* 0x000fd600078e33ff */
[----:B------:R-:W0:Y:S02]  /*5610*/  @P2 LDC.64 R184, c[0x0][0x9e8] ;  /* 0x00027a00ffb82b82 */ /* 0x000e240000000a00 */
[----:B0-----:R-:W-:-:S05]  /*5620*/  @P2 IMAD.HI.U32 R184, R189, R184, RZ ;  /* 0x000000b8bdb82227 */ /* 0x001fca00078e00ff */
[----:B------:R-:W-:-:S04]  /*5630*/  @P2 SHF.R.U32.HI R189, RZ, R185, R184 ;  /* 0x000000b9ffbd2219 */ /* 0x000fc800000116b8 */
[----:B------:R-:W-:Y:S01]  /*5640*/  LOP3.LUT R189, RZ, R189, RZ, 0x33, !PT ;  /* 0x000000bdffbd7212 */ /* 0x000fe200078e33ff */
[----:B------:R-:W-:Y:S06]  /*5650*/  BRA `(.L_x_1120) ;  /* 0x0000000000187947 */ /* 0x000fec0003800000 */
.L_x_1119:
[----:B------:R-:W-:Y:S02]  /*5660*/  IMAD.U32 R0, RZ, RZ, UR59 ;  /* 0x0000003bff007e24 */ /* 0x000fe4000f8e00ff */
[----:B------:R-:W-:-:S03]  /*5670*/  IMAD.MOV.U32 R189, RZ, RZ, R217 ;  /* 0x000000ffffbd7224 */ /* 0x000fc600078e00d9 */
[----:B------:R-:W-:-:S13]  /*5680*/  ISETP.NE.AND P2, PT, R0, 0x1, PT ;  /* 0x000000010000780c */ /* 0x000fda0003f45270 */
[----:B------:R-:W0:Y:S02]  /*5690*/  @P2 LDC.64 R184, c[0x0][0x9e8] ;  /* 0x00027a00ffb82b82 */ /* 0x000e240000000a00 */
[----:B0-----:R-:W-:-:S05]  /*56a0*/  @P2 IMAD.HI.U32 R184, R217, R184, RZ ;  /* 0x000000b8d9b82227 */ /* 0x001fca00078e00ff */
[----:B------:R-:W-:-:S07]  /*56b0*/  @P2 SHF.R.U32.HI R189, RZ, R185, R184 ;  /* 0x000000b9ffbd2219 */ /* 0x000fce00000116b8 */
.L_x_1120:
[----:B------:R-:W-:Y:S05]  /*56c0*/  BSYNC B0 ;  /* 0x0000000000007941 */ /* 0x000fea0003800000 */
.L_x_1118:
[----:B------:R-:W-:-:S04]  /*56d0*/  IMAD R185, R189, R0, -R2 ;  /* 0x00000000bdb97224 */ /* 0x000fc800078e0a02 */
[----:B------:R-:W-:-:S05]  /*56e0*/  IMAD R185, R18, -0x2, R185 ;  /* 0xfffffffe12b97824 */ /* 0x000fca00078e02b9 */
[----:B------:R-:W-:Y:S02]  /*56f0*/  VIADDMNMX R186, R185, R0, R186, PT ;  /* 0x00000000b9ba7246 */ /* 0x000fe400038001ba */
[----:B------:R-:W-:-:S07]  /*5700*/  VIMNMX R187, R187, R185, !PT ;  /* 0x000000b9bbbb7248 */ /* 0x000fce0007fe0100 */
.L_x_1117:
[----:B------:R-:W-:Y:S02]  /*5710*/  ISETP.GT.AND P2, PT, R20, -0x1, PT ;  /* 0xffffffff1400780c */ /* 0x000fe40003f44270 */
[----:B------:R-:W-:Y:S02]  /*5720*/  IADD3 R185, R191, 0x8, R4 ;  /* 0x00000008bfb97810 */ /* 0x000fe40007ffe004 */
[C---:B------:R-:W-:Y:S02]  /*5730*/  ISETP.GT.AND P5, PT, R187.reuse, RZ, P2 ;  /* 0x000000ffbb00720c */ /* 0x040fe400017a4270 */
[C---:B------:R-:W-:Y:S02]  /*5740*/  ISETP.GT.AND P4, PT, R187.reuse, 0x1, P2 ;  /* 0x00000001bb00780c */ /* 0x040fe40001784270 */
[----:B------:R-:W-:Y:S02]  /*5750*/  ISETP.LT.OR P5, PT, R186, 0x1, P5 ;  /* 0x00000001ba00780c */ /* 0x000fe40002fa1670 */
[----:B------:R-:W-:-:S02]  /*5760*/  ISETP.GT.AND P6, PT, R187, 0x8, P2 ;  /* 0x00000008bb00780c */ /* 0x000fc400017c4270 */
[----:B------:R-:W-:Y:S02]  /*5770*/  FSEL R184, R152, -INF , !P5 ;  /* 0xff80000098b87808 */ /* 0x000fe40006800000 */
[C---:B------:R-:W-:Y:S02]  /*5780*/  ISETP.GT.AND P5, PT, R187.reuse, 0x10, P2 ;  /* 0x00000010bb00780c */ /* 0x040fe400017a4270 */
[----:B------:R-:W-:Y:S02]  /*5790*/  ISETP.GT.AND P3, PT, R187, 0x9, P2 ;  /* 0x00000009bb00780c */ /* 0x000fe40001764270 */
[C---:B------:R-:W-:Y:S02]  /*57a0*/  ISETP.LT.OR P5, PT, R186.reuse, 0x11, P5 ;  /* 0x00000011ba00780c */ /* 0x040fe40002fa1670 */
[----:B------:R-:W-:Y:S02]  /*57b0*/  ISETP.LT.OR P4, PT, R186, 0x2, P4 ;  /* 0x00000002ba00780c */ /* 0x000fe40002781670 */
[----:B------:R-:W-:-:S02]  /*57c0*/  FSEL R160, R160, -INF , !P5 ;  /* 0xff800000a0a07808 */ /* 0x000fc40006800000 */
[----:B------:R-:W-:Y:S02]  /*57d0*/  ISETP.GT.AND P5, PT, R187, 0x20, P2 ;  /* 0x00000020bb00780c */ /* 0x000fe400017a4270 */
[C---:B------:R-:W-:Y:S02]  /*57e0*/  ISETP.LT.OR P6, PT, R186.reuse, 0x9, P6 ;  /* 0x00000009ba00780c */ /* 0x040fe400037c1670 */
[C---:B------:R-:W-:Y:S02]  /*57f0*/  ISETP.LT.OR P3, PT, R186.reuse, 0xa, P3 ;  /* 0x0000000aba00780c */ /* 0x040fe40001f61670 */
[----:B------:R-:W-:Y:S02]  /*5800*/  ISETP.LT.OR P5, PT, R186, 0x21, P5 ;  /* 0x00000021ba00780c */ /* 0x000fe40002fa1670 */
[----:B------:R-:W-:Y:S02]  /*5810*/  FSEL R0, R153, -INF , !P4 ;  /* 0xff80000099007808 */ /* 0x000fe40006000000 */
[----:B------:R-:W-:-:S02]  /*5820*/  FSEL R156, R156, -INF , !P6 ;  /* 0xff8000009c9c7808 */ /* 0x000fc40007000000 */
[----:B------:R-:W-:Y:S02]  /*5830*/  FSEL R157, R157, -INF , !P3 ;  /* 0xff8000009d9d7808 */ /* 0x000fe40005800000 */
[C---:B------:R-:W-:Y:S02]  /*5840*/  ISETP.GT.AND P4, PT, R187.reuse, 0x11, P2 ;  /* 0x00000011bb00780c */ /* 0x040fe40001784270 */
[C---:B------:R-:W-:Y:S02]  /*5850*/  ISETP.GT.AND P6, PT, R187.reuse, 0x18, P2 ;  /* 0x00000018bb00780c */ /* 0x040fe400017c4270 */
[C---:B------:R-:W-:Y:S02]  /*5860*/  ISETP.GT.AND P3, PT, R187.reuse, 0x19, P2 ;  /* 0x00000019bb00780c */ /* 0x040fe40001764270 */
[----:B------:R-:W-:Y:S02]  /*5870*/  FSEL R168, R168, -INF , !P5 ;  /* 0xff800000a8a87808 */ /* 0x000fe40006800000 */
[----:B------:R-:W-:-:S02]  /*5880*/  ISETP.GT.AND P5, PT, R187, 0x30, P2 ;  /* 0x00000030bb00780c */ /* 0x000fc400017a4270 */
[C---:B------:R-:W-:Y:S02]  /*5890*/  ISETP.LT.OR P4, PT, R186.reuse, 0x12, P4 ;  /* 0x00000012ba00780c */ /* 0x040fe40002781670 */
        /* <DEDUP_REMOVED lines=8> */
[----:B------:R-:W-:Y:S02]  /*5920*/  ISETP.GT.AND P3, PT, R187, 0x29, P2 ;  /* 0x00000029bb00780c */ /* 0x000fe40001764270 */
[----:B------:R-:W-:Y:S02]  /*5930*/  FSEL R176, R176, -INF , !P5 ;  /* 0xff800000b0b07808 */ /* 0x000fe40006800000 */
[----:B------:R-:W-:-:S02]  /*5940*/  PLOP3.LUT P5, PT, PT, PT, UP0, 0x40, 0x0 ;  /* 0x000000000000781c */ /* 0x000fc40003fae808 */
        /* <DEDUP_REMOVED lines=12> */
[----:B------:R-:W-:Y:S02]  /*5a10*/  IADD3 R186, R193, 0x8, R4 ;  /* 0x00000008c1ba7810 */ /* 0x000fe40007ffe004 */
[----:B------:R-:W-:Y:S02]  /*5a20*/  FSEL R177, R177, -INF , !P4 ;  /* 0xff800000b1b17808 */ /* 0x000fe40006000000 */
[----:B------:R-:W-:Y:S02]  /*5a30*/  FSEL R180, R180, -INF , !P6 ;  /* 0xff800000b4b47808 */ /* 0x000fe40007000000 */
[----:B------:R-:W-:Y:S01]  /*5a40*/  FSEL R181, R181, -INF , !P3 ;  /* 0xff800000b5b57808 */ /* 0x000fe20005800000 */
[----:B------:R-:W-:Y:S06]  /*5a50*/  @P5 BRA `(.L_x_1121) ;  /* 0x0000000000585947 */ /* 0x000fec0003800000 */
[----:B------:R-:W-:Y:S01]  /*5a60*/  ISETP.GT.AND P3, PT, R219, -0x1, PT ;  /* 0xffffffffdb00780c */ /* 0x000fe20003f64270 */
[----:B------:R-:W-:-:S12]  /*5a70*/  BSSY B0, `(.L_x_1122) ;  /* 0x0000010000007945 */ /* 0x000fd80003800000 */
[----:B------:R-:W-:Y:S05]  /*5a80*/  @P3 BRA `(.L_x_1123) ;  /* 0x0000000000203947 */ /* 0x000fea0003800000 */
[----:B------:R-:W-:-:S05]  /*5a90*/  IMAD.U32 R190, RZ, RZ, UR59 ;  /* 0x0000003bffbe7e24 */ /* 0x000fca000f8e00ff */
[----:B------:R-:W-:-:S13]  /*5aa0*/  ISETP.NE.AND P3, PT, R190, 0x1, PT ;  /* 0x00000001be00780c */ /* 0x000fda0003f65270 */
[----:B------:R-:W0:Y:S02]  /*5ab0*/  @P3 LDC.64 R152, c[0x0][0x9e8] ;  /* 0x00027a00ff983b82 */ /* 0x000e240000000a00 */
[----:B0-----:R-:W-:-:S04]  /*5ac0*/  @P3 IMAD.HI.U32 R188, R203, R152, RZ ;  /* 0x00000098cbbc3227 */ /* 0x001fc800078e00ff */
[----:B------:R-:W-:Y:S01]  /*5ad0*/  IMAD.MOV.U32 R152, RZ, RZ, R203 ;  /* 0x000000ffff987224 */ /* 0x000fe200078e00cb */
[----:B------:R-:W-:-:S04]  /*5ae0*/  @P3 SHF.R.U32.HI R152, RZ, R153, R188 ;  /* 0x00000099ff983219 */ /* 0x000fc800000116bc */
[----:B------:R-:W-:Y:S01]  /*5af0*/  LOP3.LUT R187, RZ, R152, RZ, 0x33, !PT ;  /* 0x00000098ffbb7212 */ /* 0x000fe200078e33ff */
[----:B------:R-:W-:Y:S06]  /*5b00*/  BRA `(.L_x_1124) ;  /* 0x0000000000187947 */ /* 0x000fec0003800000 */
.L_x_1123:
[----:B------:R-:W-:Y:S02]  /*5b10*/  IMAD.U32 R190, RZ, RZ, UR59 ;  /* 0x0000003bffbe7e24 */ /* 0x000fe4000f8e00ff */
[----:B------:R-:W-:-:S03]  /*5b20*/  IMAD.MOV.U32 R187, RZ, RZ, R219 ;  /* 0x000000ffffbb7224 */ /* 0x000fc600078e00db */
[----:B------:R-:W-:-:S13]  /*5b30*/  ISETP.NE.AND P3, PT, R190, 0x1, PT ;  /* 0x00000001be00780c */ /* 0x000fda0003f65270 */
[----:B------:R-:W0:Y:S02]  /*5b40*/  @P3 LDC.64 R152, c[0x0][0x9e8] ;  /* 0x00027a00ff983b82 */ /* 0x000e240000000a00 */
[----:B0-----:R-:W-:-:S05]  /*5b50*/  @P3 IMAD.HI.U32 R152, R219, R152, RZ ;  /* 0x00000098db983227 */ /* 0x001fca00078e00ff */
[----:B------:R-:W-:-:S07]  /*5b60*/  @P3 SHF.R.U32.HI R187, RZ, R153, R152 ;  /* 0x00000099ffbb3219 */ /* 0x000fce0000011698 */
.L_x_1124:
[----:B------:R-:W-:Y:S05]  /*5b70*/  BSYNC B0 ;  /* 0x0000000000007941 */ /* 0x000fea0003800000 */
.L_x_1122:
[----:B------:R-:W-:-:S04]  /*5b80*/  IMAD R153, R187, R190, -R2 ;  /* 0x000000bebb997224 */ /* 0x000fc800078e0a02 */
[----:B------:R-:W-:-:S05]  /*5b90*/  IMAD R153, R18, -0x2, R153 ;  /* 0xfffffffe12997824 */ /* 0x000fca00078e0299 */
[----:B------:R-:W-:Y:S02]  /*5ba0*/  VIADDMNMX R185, R153, R190, R185, PT ;  /* 0x000000be99b97246 */ /* 0x000fe400038001b9 */
[----:B------:R-:W-:-:S07]  /*5bb0*/  VIMNMX R186, R186, R153, !PT ;  /* 0x00000099baba7248 */ /* 0x000fce0007fe0100 */
.L_x_1121:
        /* <DEDUP_REMOVED lines=34> */
[----:B------:R-:W-:Y:S02]  /*5de0*/  ISETP.GT.AND P6, PT, R186, 0x18, P2 ;  /* 0x00000018ba00780c */ /* 0x000fe400017c4270 */
[C---:B------:R-:W-:Y:S01]  /*5df0*/  ISETP.LT.OR P5, PT, R185.reuse, 0x12, P5 ;  /* 0x00000012b900780c */ /* 0x040fe20002fa1670 */
[----:B------:R-:W0:Y:S01]  /*5e00*/  SHFL.BFLY PT, R153, R2, 0x2, 0x1f ;  /* 0x0c401f0002997f89 */ /* 0x000e2200000e0000 */
[----:B------:R-:W-:Y:S02]  /*5e10*/  FSEL R162, R162, -INF , !P3 ;  /* 0xff800000a2a27808 */ /* 0x000fe40005800000 */
[----:B------:R-:W-:Y:S02]  /*5e20*/  ISETP.GT.AND P4, PT, R186, 0x19, P2 ;  /* 0x00000019ba00780c */ /* 0x000fe40001784270 */
[----:B------:R-:W-:-:S02]  /*5e30*/  ISETP.LT.OR P6, PT, R185, 0x19, P6 ;  /* 0x00000019b900780c */ /* 0x000fc400037c1670 */
[----:B------:R-:W-:Y:S02]  /*5e40*/  FSEL R163, R163, -INF , !P5 ;  /* 0xff800000a3a37808 */ /* 0x000fe40006800000 */
[----:B------:R-:W-:Y:S02]  /*5e50*/  ISETP.GT.AND P3, PT, R186, 0x20, P2 ;  /* 0x00000020ba00780c */ /* 0x000fe40001764270 */
[----:B------:R-:W-:Y:S02]  /*5e60*/  FSEL R166, R166, -INF , !P6 ;  /* 0xff800000a6a67808 */ /* 0x000fe40007000000 */
[C---:B------:R-:W-:Y:S02]  /*5e70*/  ISETP.LT.OR P4, PT, R185.reuse, 0x1a, P4 ;  /* 0x0000001ab900780c */ /* 0x040fe40002781670 */
[----:B------:R-:W-:Y:S02]  /*5e80*/  ISETP.GT.AND P5, PT, R186, 0x21, P2 ;  /* 0x00000021ba00780c */ /* 0x000fe400017a4270 */
[----:B------:R-:W-:-:S02]  /*5e90*/  ISETP.LT.OR P3, PT, R185, 0x21, P3 ;  /* 0x00000021b900780c */ /* 0x000fc40001f61670 */
[----:B------:R-:W-:Y:S02]  /*5ea0*/  FSEL R167, R167, -INF , !P4 ;  /* 0xff800000a7a77808 */ /* 0x000fe40006000000 */
[----:B------:R-:W-:Y:S02]  /*5eb0*/  ISETP.GT.AND P6, PT, R186, 0x28, P2 ;  /* 0x00000028ba00780c */ /* 0x000fe400017c4270 */
[----:B------:R-:W-:Y:S02]  /*5ec0*/  ISETP.LT.OR P5, PT, R185, 0x22, P5 ;  /* 0x00000022b900780c */ /* 0x000fe40002fa1670 */
[----:B0-----:R-:W-:Y:S02]  /*5ed0*/  FMNMX.FTZ R153, R2, R153, !PT ;  /* 0x0000009902997209 */ /* 0x001fe40007810000 */
[----:B------:R-:W-:Y:S02]  /*5ee0*/  FMNMX.FTZ R2, R154, R3, !PT ;  /* 0x000000039a027209 */ /* 0x000fe40007810000 */
[----:B------:R-:W-:Y:S01]  /*5ef0*/  FSEL R170, R170, -INF , !P3 ;  /* 0xff800000aaaa7808 */ /* 0x000fe20005800000 */
[----:B------:R-:W0:Y:S01]  /*5f00*/  SHFL.BFLY PT, R152, R153, 0x1, 0x1f ;  /* 0x0c201f0099987f89 */ /* 0x000e2200000e0000 */
[----:B------:R-:W-:-:S02]  /*5f10*/  ISETP.GT.AND P3, PT, R186, 0x29, P2 ;  /* 0x00000029ba00780c */ /* 0x000fc40001764270 */
[----:B------:R-:W-:Y:S02]  /*5f20*/  FSEL R171, R171, -INF , !P5 ;  /* 0xff800000abab7808 */ /* 0x000fe40006800000 */
[C---:B------:R-:W-:Y:S02]  /*5f30*/  ISETP.LT.OR P6, PT, R185.reuse, 0x29, P6 ;  /* 0x00000029b900780c */ /* 0x040fe400037c1670 */
[----:B------:R-:W-:Y:S02]  /*5f40*/  ISETP.GT.AND P5, PT, R186, 0x30, P2 ;  /* 0x00000030ba00780c */ /* 0x000fe400017a4270 */
[----:B------:R-:W-:Y:S02]  /*5f50*/  ISETP.LT.OR P3, PT, R185, 0x2a, P3 ;  /* 0x0000002ab900780c */ /* 0x000fe40001f61670 */
[----:B------:R-:W-:Y:S02]  /*5f60*/  FSEL R174, R174, -INF , !P6 ;  /* 0xff800000aeae7808 */ /* 0x000fe40007000000 */
[----:B------:R-:W-:-:S02]  /*5f70*/  ISETP.GT.AND P6, PT, R186, 0x31, P2 ;  /* 0x00000031ba00780c */ /* 0x000fc400017c4270 */
[----:B------:R-:W-:Y:S02]  /*5f80*/  FSEL R175, R175, -INF , !P3 ;  /* 0xff800000afaf7808 */ /* 0x000fe40005800000 */
[C---:B------:R-:W-:Y:S02]  /*5f90*/  ISETP.LT.OR P5, PT, R185.reuse, 0x31, P5 ;  /* 0x00000031b900780c */ /* 0x040fe40002fa1670 */
[----:B------:R-:W-:Y:S02]  /*5fa0*/  ISETP.GT.AND P3, PT, R186, 0x38, P2 ;  /* 0x00000038ba00780c */ /* 0x000fe40001764270 */
[----:B------:R-:W-:Y:S02]  /*5fb0*/  ISETP.LT.OR P6, PT, R185, 0x32, P6 ;  /* 0x00000032b900780c */ /* 0x000fe400037c1670 */
[----:B------:R-:W-:Y:S02]  /*5fc0*/  FSEL R178, R178, -INF , !P5 ;  /* 0xff800000b2b27808 */ /* 0x000fe40006800000 */
[----:B0-----:R-:W-:-:S02]  /*5fd0*/  FMNMX.FTZ R152, R153, R152, !PT ;  /* 0x0000009899987209 */ /* 0x001fc40007810000 */
[----:B------:R-:W-:Y:S02]  /*5fe0*/  FMNMX.FTZ R153, R155, R2, !PT ;  /* 0x000000029b997209 */ /* 0x000fe40007810000 */
[C---:B------:R-:W-:Y:S01]  /*5ff0*/  FSETP.NEU.FTZ.AND P4, PT, R152.reuse, -INF , PT ;  /* 0xff8000009800780b */ /* 0x040fe20003f9d000 */
[----:B------:R-:W-:Y:S01]  /*6000*/  FMUL.FTZ R187, R152, UR10 ;  /* 0x0000000a98bb7c20 */ /* 0x000fe20008410000 */
[----:B------:R-:W-:Y:S02]  /*6010*/  FMNMX.FTZ R2, R158, R153, !PT ;  /* 0x000000999e027209 */ /* 0x000fe40007810000 */
[----:B------:R-:W-:Y:S02]  /*6020*/  ISETP.GT.AND P2, PT, R186, 0x39, P2 ;  /* 0x00000039ba00780c */ /* 0x000fe40001744270 */
[----:B------:R-:W-:Y:S02]  /*6030*/  FMNMX.FTZ R153, R159, R2, !PT ;  /* 0x000000029f997209 */ /* 0x000fe40007810000 */
[----:B------:R-:W-:-:S02]  /*6040*/  FSEL R187, R187, RZ, P4 ;  /* 0x000000ffbbbb7208 */ /* 0x000fc40002000000 */
        /* <DEDUP_REMOVED lines=9> */
[----:B------:R-:W-:Y:S01]  /*60e0*/  ISETP.LT.OR P2, PT, R185, 0x3a, P2 ;  /* 0x0000003ab900780c */ /* 0x000fe20001741670 */
[----:B------:R-:W-:Y:S01]  /*60f0*/  MUFU.EX2 R196, R196 ;  /* 0x000000c400c47308 */ /* 0x000fe20000000800 */
[----:B------:R-:W-:Y:S01]  /*6100*/  FMNMX.FTZ R189, R167, R2, !PT ;  /* 0x00000002a7bd7209 */ /* 0x000fe20007810000 */
[--C-:B------:R-:W-:Y:S01]  /*6110*/  FFMA.FTZ R157, R157, UR10, -R187.reuse ;  /* 0x0000000a9d9d7c23 */ /* 0x100fe200080108bb */
[----:B------:R-:W-:Y:S01]  /*6120*/  FSEL R182, R182, -INF , !P3 ;  /* 0xff800000b6b67808 */ /* 0x000fe20005800000 */
[--C-:B------:R-:W-:Y:S01]  /*6130*/  FFMA.FTZ R161, R161, UR10, -R187.reuse ;  /* 0x0000000aa1a17c23 */ /* 0x100fe200080108bb */
[----:B------:R-:W-:Y:S01]  /*6140*/  FMNMX.FTZ R2, R170, R189, !PT ;  /* 0x000000bdaa027209 */ /* 0x000fe20007810000 */
[--C-:B------:R-:W-:Y:S01]  /*6150*/  FFMA.FTZ R188, R168, UR10, -R187.reuse ;  /* 0x0000000aa8bc7c23 */ /* 0x100fe200080108bb */
[----:B------:R-:W-:Y:S01]  /*6160*/  FSEL R183, R183, -INF , !P2 ;  /* 0xff800000b7b77808 */ /* 0x000fe20005000000 */
[----:B------:R-:W-:Y:S01]  /*6170*/  MUFU.EX2 R153, R153 ;  /* 0x0000009900997308 */ /* 0x000fe20000000800 */
[----:B------:R-:W-:Y:S01]  /*6180*/  FMNMX.FTZ R189, R171, R2, !PT ;  /* 0x00000002abbd7209 */ /* 0x000fe20007810000 */
[--C-:B------:R-:W-:Y:S01]  /*6190*/  FFMA.FTZ R194, R164, UR10, -R187.reuse ;  /* 0x0000000aa4c27c23 */ /* 0x100fe200080108bb */
[--C-:B------:R-:W-:Y:S01]  /*61a0*/  FFMA.FTZ R165, R165, UR10, -R187.reuse ;  /* 0x0000000aa5a57c23 */ /* 0x100fe200080108bb */
[--C-:B------:R-:W-:Y:S01]  /*61b0*/  FFMA.FTZ R169, R169, UR10, -R187.reuse ;  /* 0x0000000aa9a97c23 */ /* 0x100fe200080108bb */
[----:B------:R-:W-:Y:S01]  /*61c0*/  FMNMX.FTZ R0, R174, R189, !PT ;  /* 0x000000bdae007209 */ /* 0x000fe20007810000 */
[--C-:B------:R-:W-:Y:S01]  /*61d0*/  FFMA.FTZ R190, R172, UR10, -R187.reuse ;  /* 0x0000000aacbe7c23 */ /* 0x100fe200080108bb */
[--C-:B------:R-:W-:Y:S01]  /*61e0*/  FFMA.FTZ R173, R173, UR10, -R187.reuse ;  /* 0x0000000aadad7c23 */ /* 0x100fe200080108bb */
[----:B------:R-:W-:Y:S01]  /*61f0*/  MUFU.EX2 R198, R198 ;  /* 0x000000c600c67308 */ /* 0x000fe20000000800 */
[----:B------:R-:W-:Y:S01]  /*6200*/  FMNMX.FTZ R189, R175, R0, !PT ;  /* 0x00000000afbd7209 */ /* 0x000fe20007810000 */
[--C-:B------:R-:W-:Y:S01]  /*6210*/  FFMA.FTZ R184, R176, UR10, -R187.reuse ;  /* 0x0000000ab0b87c23 */ /* 0x100fe200080108bb */
[--C-:B------:R-:W-:Y:S01]  /*6220*/  FFMA.FTZ R177, R177, UR10, -R187.reuse ;  /* 0x0000000ab1b17c23 */ /* 0x100fe200080108bb */
[--C-:B------:R-:W-:Y:S01]  /*6230*/  FFMA.FTZ R186, R180, UR10, -R187.reuse ;  /* 0x0000000ab4ba7c23 */ /* 0x100fe200080108bb */
[----:B------:R-:W-:Y:S01]  /*6240*/  FMNMX.FTZ R0, R178, R189, !PT ;  /* 0x000000bdb2007209 */ /* 0x000fe20007810000 */
[----:B------:R-:W-:-:S02]  /*6250*/  FFMA.FTZ R181, R181, UR10, -R187 ;  /* 0x0000000ab5b57c23 */ /* 0x000fc400080108bb */
[----:B------:R-:W-:Y:S01]  /*6260*/  MUFU.EX2 R157, R157 ;  /* 0x0000009d009d7308 */ /* 0x000fe20000000800 */
[----:B------:R-:W-:-:S04]  /*6270*/  FMNMX.FTZ R185, R179, R0, !PT ;  /* 0x00000000b3b97209 */ /* 0x000fc80007810000 */
[----:B------:R-:W-:-:S03]  /*6280*/  FMNMX.FTZ R0, R182, R185, !PT ;  /* 0x000000b9b6007209 */ /* 0x000fc60007810000 */
[----:B------:R-:W-:Y:S01]  /*6290*/  MUFU.EX2 R192, R192 ;  /* 0x000000c000c07308 */ /* 0x000fe20000000800 */
[----:B------:R-:W-:-:S05]  /*62a0*/  FMNMX.FTZ R0, R183, R0, !PT ;  /* 0x00000000b7007209 */ /* 0x000fca0007810000 */
[----:B------:R-:W0:Y:S02]  /*62b0*/  SHFL.BFLY PT, R185, R0, 0x2, 0x1f ;  /* 0x0c401f0000b97f89 */ /* 0x000e2400000e0000 */
[----:B------:R-:W-:Y:S08]  /*62c0*/  MUFU.EX2 R161, R161 ;  /* 0x000000a100a17308 */ /* 0x000ff00000000800 */
[----:B------:R-:W-:Y:S08]  /*62d0*/  MUFU.EX2 R194, R194 ;  /* 0x000000c200c27308 */ /* 0x000ff00000000800 */
[----:B------:R-:W-:Y:S01]  /*62e0*/  MUFU.EX2 R165, R165 ;  /* 0x000000a500a57308 */ /* 0x000fe20000000800 */
[----:B0-----:R-:W-:-:S02]  /*62f0*/  FMNMX.FTZ R185, R0, R185, !PT ;  /* 0x000000b900b97209 */ /* 0x001fc40007810000 */
[----:B------:R-:W-:-:S05]  /*6300*/  FSEL R0, R152, RZ, P4 ;  /* 0x000000ff98007208 */ /* 0x000fca0002000000 */
[----:B------:R-:W-:Y:S01]  /*6310*/  MUFU.EX2 R188, R188 ;  /* 0x000000bc00bc7308 */ /* 0x000fe20000000800 */
[----:B------:R-:W0:Y:S01]  /*6320*/  SHFL.BFLY PT, R156, R185, 0x1, 0x1f ;  /* 0x0c201f00b99c7f89 */ /* 0x000e2200000e0000 */
[----:B------:R-:W-:-:S04]  /*6330*/  FADD.FTZ R0, -R0, R5 ;  /* 0x0000000500007221 */ /* 0x000fc80000010100 */
[----:B------:R-:W-:Y:S02]  /*6340*/  FMUL.FTZ R0, R0, UR10 ;  /* 0x0000000a00007c20 */ /* 0x000fe40008410000 */
[----:B------:R-:W-:Y:S08]  /*6350*/  MUFU.EX2 R169, R169 ;  /* 0x000000a900a97308 */ /* 0x000ff00000000800 */
[----:B------:R-:W1:Y:S08]  /*6360*/  MUFU.EX2 R0, R0 ;  /* 0x0000000000007308 */ /* 0x000e700000000800 */
[----:B------:R-:W-:Y:S01]  /*6370*/  MUFU.EX2 R190, R190 ;  /* 0x000000be00be7308 */ /* 0x000fe20000000800 */
[----:B0-----:R-:W-:-:S04]  /*6380*/  FMNMX.FTZ R156, R185, R156, !PT ;  /* 0x0000009cb99c7209 */ /* 0x001fc80007810000 */
[C---:B------:R-:W-:Y:S01]  /*6390*/  FSETP.NEU.FTZ.AND P2, PT, R156.reuse, -INF , PT ;  /* 0xff8000009c00780b */ /* 0x040fe20003f5d000 */
[C---:B------:R-:W-:Y:S02]  /*63a0*/  FMUL.FTZ R160, R156.reuse, UR10 ;  /* 0x0000000a9ca07c20 */ /* 0x040fe40008410000 */
[----:B------:R-:W-:Y:S01]  /*63b0*/  MUFU.EX2 R173, R173 ;  /* 0x000000ad00ad7308 */ /* 0x000fe20000000800 */
[----:B------:R-:W-:Y:S01]  /*63c0*/  FSEL R2, R156, RZ, P2 ;  /* 0x000000ff9c027208 */ /* 0x000fe20001000000 */
[----:B-1----:R-:W-:Y:S01]  /*63d0*/  FFMA.FTZ R17, R0, R17, R153 ;  /* 0x0000001100117223 */ /* 0x002fe20000010099 */
[----:B------:R-:W-:Y:S02]  /*63e0*/  FSEL R160, R160, RZ, P2 ;  /* 0x000000ffa0a07208 */ /* 0x000fe40001000000 */
[----:B------:R-:W-:Y:S01]  /*63f0*/  ISETP.GT.AND P2, PT, R20, UR58, PT ;  /* 0x0000003a14007c0c */ /* 0x000fe2000bf44270 */
[----:B------:R-:W-:Y:S01]  /*6400*/  FADD.FTZ R2, -R2, R3 ;  /* 0x0000000302027221 */ /* 0x000fe20000010100 */
[----:B------:R-:W-:Y:S01]  /*6410*/  FADD.FTZ R17, R196, R17 ;  /* 0x00000011c4117221 */ /* 0x000fe20000010000 */
[--C-:B------:R-:W-:Y:S01]  /*6420*/  FFMA.FTZ R197, R154, UR10, -R160.reuse ;  /* 0x0000000a9ac57c23 */ /* 0x100fe200080108a0 */
[--C-:B------:R-:W-:Y:S01]  /*6430*/  FFMA.FTZ R154, R155, UR10, -R160.reuse ;  /* 0x0000000a9b9a7c23 */ /* 0x100fe200080108a0 */
[----:B------:R-:W-:Y:S01]  /*6440*/  FMUL.FTZ R2, R2, UR10 ;  /* 0x0000000a02027c20 */ /* 0x000fe20008410000 */
        /* <DEDUP_REMOVED lines=10> */
[--C-:B------:R-:W-:Y:S01]  /*64f0*/  FFMA.FTZ R166, R171, UR10, -R160.reuse ;  /* 0x0000000aaba67c23 */ /* 0x100fe200080108a0 */
[----:B------:R-:W0:Y:S01]  /*6500*/  MUFU.EX2 R2, R2 ;  /* 0x0000000200027308 */ /* 0x000e220000000800 */
[--C-:B------:R-:W-:Y:S01]  /*6510*/  FFMA.FTZ R191, R174, UR10, -R160.reuse ;  /* 0x0000000aaebf7c23 */ /* 0x100fe200080108a0 */
[--C-:B------:R-:W-:Y:S01]  /*6520*/  FFMA.FTZ R185, R178, UR10, -R160.reuse ;  /* 0x0000000ab2b97c23 */ /* 0x100fe200080108a0 */
[--C-:B------:R-:W-:Y:S01]  /*6530*/  FFMA.FTZ R179, R179, UR10, -R160.reuse ;  /* 0x0000000ab3b37c23 */ /* 0x100fe200080108a0 */
[----:B------:R-:W-:Y:S01]  /*6540*/  FFMA.FTZ R182, R182, UR10, -R160 ;  /* 0x0000000ab6b67c23 */ /* 0x000fe200080108a0 */
[----:B------:R-:W-:Y:S01]  /*6550*/  IMAD.U32 R155, RZ, RZ, UR6 ;  /* 0x00000006ff9b7e24 */ /* 0x000fe2000f8e00ff */
[----:B------:R-:W-:Y:S01]  /*6560*/  F2FP.BF16.F32.PACK_AB R196, R196, R153 ;  /* 0x00000099c4c4723e */ /* 0x000fe200000010ff */
[----:B------:R-:W-:Y:S01]  /*6570*/  VIADD R20, R20, 0xffffffff ;  /* 0xffffffff14147836 */ /* 0x000fe20000000000 */
[----:B------:R-:W1:Y:S01]  /*6580*/  MUFU.EX2 R154, R154 ;  /* 0x0000009a009a7308 */ /* 0x000e620000000800 */
[----:B------:R-:W-:Y:S01]  /*6590*/  @!P1 VIADD R155, R155, 0x30860 ;  /* 0x000308609b9b9836 */ /* 0x000fe20000000000 */
[----:B------:R-:W-:-:S04]  /*65a0*/  F2FP.BF16.F32.PACK_AB R198, R157, R198 ;  /* 0x000000c69dc6723e */ /* 0x000fc800000010ff */
[----:B------:R-:W-:Y:S02]  /*65b0*/  @!P1 PRMT R155, RZ, 0x654, R155 ;  /* 0x00000654ff9b9816 */ /* 0x000fe4000000009b */
[----:B------:R-:W2:Y:S01]  /*65c0*/  MUFU.EX2 R199, R199 ;  /* 0x000000c700c77308 */ /* 0x000ea20000000800 */
[----:B0-----:R-:W-:Y:S01]  /*65d0*/  FFMA.FTZ R3, R2, R16, R197 ;  /* 0x0000001002037223 */ /* 0x001fe200000100c5 */
[----:B------:R-:W-:Y:S01]  /*65e0*/  FADD.FTZ R16, R192, R17 ;  /* 0x00000011c0107221 */ /* 0x000fe20000010000 */
[----:B------:R0:W-:Y:S01]  /*65f0*/  @!P1 SYNCS.ARRIVE.TRANS64.RED.A1T0 RZ, [R155+URZ], RZ ;  /* 0x000000ff9bff99a7 */ /* 0x0001e2000810043f */
[C---:B------:R-:W-:Y:S02]  /*6600*/  F2FP.BF16.F32.PACK_AB R192, R161.reuse, R192 ;  /* 0x000000c0a1c0723e */ /* 0x040fe400000010ff */
[----:B------:R-:W-:Y:S01]  /*6610*/  FADD.FTZ R17, R161, R16 ;  /* 0x00000010a1117221 */ /* 0x000fe20000010000 */
[--C-:B------:R-:W-:Y:S01]  /*6620*/  FFMA.FTZ R16, R175, UR10, -R160.reuse ;  /* 0x0000000aaf107c23 */ /* 0x100fe200080108a0 */
[----:B------:R-:W3:Y:S01]  /*6630*/  MUFU.EX2 R158, R158 ;  /* 0x0000009e009e7308 */ /* 0x000ee20000000800 */
[----:B-1----:R-:W-:Y:S01]  /*6640*/  FADD.FTZ R168, R154, R3 ;  /* 0x000000039aa87221 */ /* 0x002fe20000010000 */
[----:B------:R-:W-:Y:S01]  /*6650*/  FADD.FTZ R170, R194, R17 ;  /* 0x00000011c2aa7221 */ /* 0x000fe20000010000 */
[----:B------:R-:W-:Y:S01]  /*6660*/  FFMA.FTZ R160, R183, UR10, -R160 ;  /* 0x0000000ab7a07c23 */ /* 0x000fe200080108a0 */
[----:B------:R-:W-:-:S02]  /*6670*/  F2FP.BF16.F32.PACK_AB R194, R165, R194 ;  /* 0x000000c2a5c2723e */ /* 0x000fc400000010ff */
[----:B------:R-:W-:Y:S01]  /*6680*/  FADD.FTZ R17, R165, R170 ;  /* 0x000000aaa5117221 */ /* 0x000fe20000010000 */
[----:B------:R-:W-:Y:S01]  /*6690*/  F2FP.BF16.F32.PACK_AB R197, R154, R197 ;  /* 0x000000c59ac5723e */ /* 0x000fe200000010ff */
[----:B------:R-:W1:Y:S01]  /*66a0*/  MUFU.EX2 R193, R193 ;  /* 0x000000c100c17308 */ /* 0x000e620000000800 */
[----:B--2---:R-:W-:Y:S01]  /*66b0*/  FADD.FTZ R3, R199, R168 ;  /* 0x000000a8c7037221 */ /* 0x004fe20000010000 */
[----:B------:R-:W-:Y:S01]  /*66c0*/  FADD.FTZ R170, R188, R17 ;  /* 0x00000011bcaa7221 */ /* 0x000fe20000010000 */
[----:B------:R-:W-:-:S03]  /*66d0*/  F2FP.BF16.F32.PACK_AB R188, R169, R188 ;  /* 0x000000bca9bc723e */ /* 0x000fc600000010ff */
[----:B------:R-:W-:Y:S02]  /*66e0*/  FADD.FTZ R17, R169, R170 ;  /* 0x000000aaa9117221 */ /* 0x000fe40000010000 */
[----:B------:R-:W2:Y:S01]  /*66f0*/  MUFU.EX2 R162, R162 ;  /* 0x000000a200a27308 */ /* 0x000ea20000000800 */
[----:B---3--:R-:W-:Y:S01]  /*6700*/  FADD.FTZ R168, R158, R3 ;  /* 0x000000039ea87221 */ /* 0x008fe20000010000 */
[----:B------:R-:W-:Y:S01]  /*6710*/  FADD.FTZ R170, R190, R17 ;  /* 0x00000011beaa7221 */ /* 0x000fe20000010000 */
[C---:B------:R-:W-:Y:S02]  /*6720*/  F2FP.BF16.F32.PACK_AB R190, R173.reuse, R190 ;  /* 0x000000beadbe723e */ /* 0x040fe400000010ff */
[----:B------:R-:W-:Y:S01]  /*6730*/  F2FP.BF16.F32.PACK_AB R199, R158, R199 ;  /* 0x000000c79ec7723e */ /* 0x000fe200000010ff */
[----:B------:R-:W-:Y:S02]  /*6740*/  FADD.FTZ R17, R173, R170 ;  /* 0x000000aaad117221 */ /* 0x000fe40000010000 */
[----:B------:R-:W3:Y:S01]  /*6750*/  MUFU.EX2 R195, R195 ;  /* 0x000000c300c37308 */ /* 0x000ee20000000800 */
[----:B-1----:R-:W-:-:S07]  /*6760*/  FADD.FTZ R3, R193, R168 ;  /* 0x000000a8c1037221 */ /* 0x002fce0000010000 */
        /* <DEDUP_REMOVED lines=14> */
[----:B-1----:R-:W-:-:S07]  /*6850*/  FADD.FTZ R3, R191, R168 ;  /* 0x000000a8bf037221 */ /* 0x002fce0000010000 */
[----:B------:R-:W1:Y:S01]  /*6860*/  MUFU.EX2 R185, R185 ;  /* 0x000000b900b97308 */ /* 0x000e620000000800 */
[C---:B--2---:R-:W-:Y:S01]  /*6870*/  FADD.FTZ R168, R16.reuse, R3 ;  /* 0x0000000310a87221 */ /* 0x044fe20000010000 */
[----:B------:R-:W-:Y:S01]  /*6880*/  F2FP.BF16.F32.PACK_AB R191, R16, R191 ;  /* 0x000000bf10bf723e */ /* 0x000fe200000010ff */
[----:B------:R-:W-:-:S05]  /*6890*/  IMAD.MOV.U32 R3, RZ, RZ, R156 ;  /* 0x000000ffff037224 */ /* 0x000fca00078e009c */
        /* <DEDUP_REMOVED lines=9> */
[----:B------:R-:W-:-:S06]  /*6930*/  F2FP.BF16.F32.PACK_AB R185, R179, R185 ;  /* 0x000000b9b3b9723e */ /* 0x000fcc00000010ff */
[----:B------:R-:W3:Y:S01]  /*6940*/  MUFU.EX2 R5, R181 ;  /* 0x000000b500057308 */ /* 0x000ee20000000800 */
[----:B-1----:R-:W-:-:S07]  /*6950*/  FADD.FTZ R170, R186, R17 ;  /* 0x00000011baaa7221 */ /* 0x002fce0000010000 */
[----:B------:R-:W1:Y:S01]  /*6960*/  MUFU.EX2 R160, R160 ;  /* 0x000000a000a07308 */ /* 0x000e620000000800 */
[----:B--2---:R-:W-:Y:S01]  /*6970*/  FADD.FTZ R168, R187, R168 ;  /* 0x000000a8bba87221 */ /* 0x004fe20000010000 */
[C---:B---3--:R-:W-:Y:S01]  /*6980*/  FADD.FTZ R17, R5.reuse, R170 ;  /* 0x000000aa05117221 */ /* 0x048fe20000010000 */
[----:B------:R-:W-:Y:S01]  /*6990*/  F2FP.BF16.F32.PACK_AB R186, R5, R186 ;  /* 0x000000ba05ba723e */ /* 0x000fe200000010ff */
[----:B------:R-:W-:Y:S02]  /*69a0*/  IMAD.MOV.U32 R5, RZ, RZ, R152 ;  /* 0x000000ffff057224 */ /* 0x000fe400078e0098 */
[C---:B-1----:R-:W-:Y:S01]  /*69b0*/  FADD.FTZ R16, R160.reuse, R168 ;  /* 0x000000a8a0107221 */ /* 0x042fe20000010000 */
[----:B------:R-:W-:Y:S01]  /*69c0*/  F2FP.BF16.F32.PACK_AB R187, R160, R187 ;  /* 0x000000bba0bb723e */ /* 0x000fe200000010ff */
[----:B0-----:R-:W-:Y:S06]  /*69d0*/  @P2 BRA `(.L_x_1125) ;  /* 0xffffffd800582947 */ /* 0x001fec000383ffff */
[----:B------:R-:W-:Y:S01]  /*69e0*/  IMAD.MOV.U32 R3, RZ, RZ, R156 ;  /* 0x000000ffff037224 */ /* 0x000fe200078e009c */
[----:B------:R-:W-:Y:S01]  /*69f0*/  UMOV UR36, UR4 ;  /* 0x0000000400247c82 */ /* 0x000fe20008000000 */
[----:B------:R-:W-:Y:S01]  /*6a00*/  IMAD.MOV.U32 R5, RZ, RZ, R152 ;  /* 0x000000ffff057224 */ /* 0x000fe200078e0098 */
[----:B------:R-:W-:-:S06]  /*6a10*/  UMOV UR37, UR7 ;  /* 0x0000000700257c82 */ /* 0x000fcc0008000000 */
.L_x_1108:
[----:B------:R-:W-:Y:S01]  /*6a20*/  IADD3 R152, R19, 0x80, -R22 ;  /* 0x0000008013987810 */ /* 0x000fe20007ffe816 */
[----:B------:R-:W-:Y:S02]  /*6a30*/  ULDC UR11, c[0x0][0x9e4] ;  /* 0x00027900000b7ab9 */ /* 0x000fe40000000800 */
[----:B------:R-:W-:Y:S02]  /*6a40*/  UISETP.GE.AND UP0, UPT, UR11, 0x1, UPT ;  /* 0x000000010b00788c */ /* 0x000fe4000bf06270 */
[----:B------:R-:W-:-:S04]  /*6a50*/  IMAD R152, R201, 0x80, R152 ;  /* 0x00000080c9987824 */ /* 0x000fc800078e0298 */
[----:B------:R-:W-:Y:S02]  /*6a60*/  PLOP3.LUT P6, PT, PT, PT, UP0, 0x80, 0x0 ;  /* 0x000000000000781c */ /* 0x000fe40003fcf008 */
[----:B------:R-:W-:-:S13]  /*6a70*/  R2UR UR15, R152 ;  /* 0x00000000980f72ca */ /* 0x000fda00000e0000 */
[----:B------:R-:W-:Y:S01]  /*6a80*/  UIADD3 UR14, UR15, -UR5, URZ ;  /* 0x800000050f0e7290 */ /* 0x000fe2000fffe03f */
        /* <DEDUP_REMOVED lines=11> */
.L_x_1127:
[----:B------:R-:W-:-:S11]  /*6b40*/  UISETP.NE.AND UP0, UPT, UR11, 0x1, UPT ;  /* 0x000000010b00788c */ /* 0x000fd6000bf05270 */
[----:B------:R-:W-:Y:S02]  /*6b50*/  @UP0 ULDC.64 UR4, c[0x0][0x9e8] ;  /* 0x00027a0000040ab9 */ /* 0x000fe40000000a00 */
[----:B------:R-:W-:-:S04]  /*6b60*/  UIMAD.WIDE.U32 UR6, UR15, UR4, URZ ;  /* 0x000000040f0672a5 */ /* 0x000fc8000f8e003f */
[----:B------:R-:W-:-:S12]  /*6b70*/  @UP0 USHF.R.U32.HI UR15, URZ, UR5, UR7 ;  /* 0x000000053f0f0299 */ /* 0x000fd80008011607 */
.L_x_1128:
[----:B------:R-:W-:-:S04]  /*6b80*/  UIMAD UR11, UR15, UR11, URZ ;  /* 0x0000000b0f0b72a4 */ /* 0x000fc8000f8e023f */
[----:B------:R-:W-:-:S04]  /*6b90*/  UISETP.LT.AND UP0, UPT, UR14, UR11, UPT ;  /* 0x0000000b0e00728c */ /* 0x000fc8000bf01270 */
[----:B------:R-:W-:-:S12]  /*6ba0*/  USEL UR14, UR14, UR11, !UP0 ;  /* 0x0000000b0e0e7287 */ /* 0x000fd8000c000000 */
.L_x_1126:
[----:B------:R-:W-:Y:S01]  /*6bb0*/  UIADD3 UR14, UR14, 0x3f, URZ ;  /* 0x0000003f0e0e7890 */ /* 0x000fe2000fffe03f */
[----:B------:R-:W-:-:S03]  /*6bc0*/  R2UR UR5, R200 ;  /* 0x00000000c80572ca */ /* 0x000fc600000e0000 */
        /* <DEDUP_REMOVED lines=12> */
.L_x_1138:
[----:B------:R-:W-:-:S04]  /*6c90*/  UIADD3 UR5, UR4, 0x1, URZ ;  /* 0x0000000104057890 */ /* 0x000fc8000fffe03f */
[----:B------:R-:W-:-:S04]  /*6ca0*/  UISETP.NE.AND UP0, UPT, UR5, 0x2, UPT ;  /* 0x000000020500788c */ /* 0x000fc8000bf05270 */
[----:B------:R-:W-:Y:S02]  /*6cb0*/  USEL UR37, URZ, 0x1, UP0 ;  /* 0x000000013f257887 */ /* 0x000fe40008000000 */
[----:B------:R-:W-:Y:S02]  /*6cc0*/  USEL UR36, UR5, URZ, UP0 ;  /* 0x0000003f05247287 */ /* 0x000fe40008000000 */
[----:B------:R-:W-:Y:S01]  /*6cd0*/  ULOP3.LUT UR37, UR7, UR37, URZ, 0x3c, !UPT ;  /* 0x0000002507257292 */ /* 0x000fe2000f8e3c3f */
[----:B------:R-:W-:Y:S11]  /*6ce0*/  @!P0 BRA `(.L_x_1130) ;  /* 0x0000000000048947 */ /* 0x000ff60003800000 */
[----:B------:R-:W-:Y:S01]  /*6cf0*/  BPT.TRAP 0x1 ;  /* 0x000000040000795c */ /* 0x000fe20000300000 */
.L_x_1130:
[----:B------:R-:W-:Y:S01]  /*6d00*/  ULEA UR5, UR36, UR38, 0x3 ;  /* 0x0000002624057291 */ /* 0x000fe2000f8e183f */
[----:B------:R-:W-:-:S05]  /*6d10*/  IMAD.U32 R3, RZ, RZ, UR37 ;  /* 0x00000025ff037e24 */ /* 0x000fca000f8e00ff */
[----:B------:R-:W-:-:S04]  /*6d20*/  SHF.L.U32 R3, R3, 0x1f, RZ ;  /* 0x0000001f03037819 */ /* 0x000fc800000006ff */
[----:B------:R0:W1:Y:S01]  /*6d30*/  SYNCS.PHASECHK.TRANS64.TRYWAIT P2, [UR5+0x30830], R3 ;  /* 0x03083003ff0075a7 */ /* 0x0000620008040145 */
[----:B------:R-:W-:Y:S05]  /*6d40*/  @!P0 BRA `(.L_x_1131) ;  /* 0x0000000000048947 */ /* 0x000fea0003800000 */
[----:B------:R-:W-:Y:S01]  /*6d50*/  BPT.TRAP 0x1 ;  /* 0x000000040000795c */ /* 0x000fe20000300000 */
.L_x_1131:
[----:B-1----:R-:W-:Y:S05]  /*6d60*/  @P2 BRA `(.L_x_1132) ;  /* 0x0000000000082947 */ /* 0x002fea0003800000 */
[----:B------:R-:W1:Y:S02]  /*6d70*/  SYNCS.PHASECHK.TRANS64.TRYWAIT P2, [UR5+0x30830], R3 ;  /* 0x03083003ff0075a7 */ /* 0x000e640008040145 */
[----:B-1----:R-:W-:Y:S05]  /*6d80*/  @!P2 BRA `(.L_x_1133) ;  /* 0x000000dc0064a947 */ /* 0x002fea0003800000 */
.L_x_1132:
[----:B------:R-:W-:Y:S01]  /*6d90*/  R2UR UR52, R14 ;  /* 0x000000000e3472ca */ /* 0x000fe200000e0000 */
[----:B------:R-:W-:Y:S01]  /*6da0*/  ULEA UR6, UR36, UR39, 0xb ;  /* 0x0000002724067291 */ /* 0x000fe2000f8e583f */
[----:B------:R-:W-:Y:S01]  /*6db0*/  R2UR UR53, R15 ;  /* 0x000000000f3572ca */ /* 0x000fe200000e0000 */
[----:B-1----:R-:W-:Y:S01]  /*6dc0*/  WARPGROUP.ARRIVE ;  /* 0x00000000000079c5 */ /* 0x002fe20000000000 */
        /* <DEDUP_REMOVED lines=219> */
.L_x_1134:
[----:B------:R-:W-:Y:S01]  /*7b80*/  ULEA UR11, UR4, UR38, 0x3 ;  /* 0x00000026040b7291 */ /* 0x000fe2000f8e183f */
[----:B------:R-:W-:-:S05]  /*7b90*/  IMAD.U32 R0, RZ, RZ, UR7 ;  /* 0x00000007ff007e24 */ /* 0x000fca000f8e00ff */
[----:B------:R-:W-:-:S04]  /*7ba0*/  SHF.L.U32 R0, R0, 0x1f, RZ ;  /* 0x0000001f00007819 */ /* 0x000fc800000006ff */
[----:B------:R1:W2:Y:S01]  /*7bb0*/  SYNCS.PHASECHK.TRANS64.TRYWAIT P2, [UR11+0x30850], R0 ;  /* 0x03085000ff0075a7 */ /* 0x0002a2000804014b */
[----:B------:R-:W-:Y:S05]  /*7bc0*/  @!P0 BRA `(.L_x_1135) ;  /* 0x0000000000048947 */ /* 0x000fea0003800000 */
[----:B------:R-:W-:Y:S01]  /*7bd0*/  BPT.TRAP 0x1 ;  /* 0x000000040000795c */ /* 0x000fe20000300000 */
.L_x_1135:
[----:B--2---:R-:W-:Y:S05]  /*7be0*/  @P2 BRA `(.L_x_1136) ;  /* 0x0000000000082947 */ /* 0x004fea0003800000 */
[----:B------:R-:W2:Y:S02]  /*7bf0*/  SYNCS.PHASECHK.TRANS64.TRYWAIT P2, [UR11+0x30850], R0 ;  /* 0x03085000ff0075a7 */ /* 0x000ea4000804014b */
[----:B--2---:R-:W-:Y:S05]  /*7c00*/  @!P2 BRA `(.L_x_1137) ;  /* 0x000000cc00dca947 */ /* 0x004fea0003800000 */
.L_x_1136:
[----:B------:R-:W-:Y:S01]  /*7c10*/  UIADD3 UR6, UR38, 0x400, URZ ;  /* 0x0000040026067890 */ /* 0x000fe2000fffe03f */
[----:B------:R-:W-:Y:S01]  /*7c20*/  WARPGROUP.ARRIVE ;  /* 0x00000000000079c5 */ /* 0x000fe20000000000 */
[----:B------:R-:W-:Y:S01]  /*7c30*/  UMOV UR7, 0x40000040 ;  /* 0x4000004000077882 */ /* 0x000fe20000000000 */
[----:B01----:R-:W-:Y:S01]  /*7c40*/  FMNMX.FTZ R0, R152, R201, !PT ;  /* 0x000000c998007209 */ /* 0x003fe20007810000 */
[----:B------:R-:W-:Y:S01]  /*7c50*/  USHF.R.U32.HI UR6, URZ, 0x4, UR6 ;  /* 0x000000043f067899 */ /* 0x000fe20008011606 */
[C---:B------:R-:W-:Y:S01]  /*7c60*/  ISETP.GT.AND P2, PT, R20.reuse, UR58, PT ;  /* 0x0000003a14007c0c */ /* 0x040fe2000bf44270 */
[----:B------:R-:W-:Y:S01]  /*7c70*/  UMOV UR10, UR59 ;  /* 0x0000003b000a7c82 */ /* 0x000fe20008000000 */
[----:B------:R-:W-:Y:S01]  /*7c80*/  FMNMX.FTZ R3, R153, R0, !PT ;  /* 0x0000000099037209 */ /* 0x000fe20007810000 */
[----:B------:R-:W-:Y:S01]  /*7c90*/  ULOP3.LUT UR6, UR6, 0x3fff, URZ, 0xc0, !UPT ;  /* 0x00003fff06067892 */ /* 0x000fe2000f8ec03f */
[----:B------:R-:W-:Y:S02]  /*7ca0*/  VIADD R20, R20, 0xffffffff ;  /* 0xffffffff14147836 */ /* 0x000fe40000000000 */
[----:B------:R-:W-:Y:S01]  /*7cb0*/  FMNMX.FTZ R0, R156, R3, !PT ;  /* 0x000000039c007209 */ /* 0x000fe20007810000 */
[----:B------:R-:W-:-:S03]  /*7cc0*/  ULOP3.LUT UR6, UR6, 0x2000000, URZ, 0xfc, !UPT ;  /* 0x0200000006067892 */ /* 0x000fc6000f8efc3f */
[----:B------:R-:W-:Y:S01]  /*7cd0*/  FMNMX.FTZ R3, R157, R0, !PT ;  /* 0x000000009d037209 */ /* 0x000fe20007810000 */
[----:B------:R-:W-:-:S03]  /*7ce0*/  ULEA UR4, UR4, UR6, 0xb ;  /* 0x0000000604047291 */ /* 0x000fc6000f8e583f */
[----:B------:R-:W-:-:S04]  /*7cf0*/  FMNMX.FTZ R0, R160, R3, !PT ;  /* 0x00000003a0007209 */ /* 0x000fc80007810000 */
        /* <DEDUP_REMOVED lines=28> */
[----:B------:R-:W-:Y:S01]  /*7ec0*/  UMOV UR4, UR36 ;  /* 0x0000002400047c82 */ /* 0x000fe20008000000 */
[----:B------:R-:W-:Y:S02]  /*7ed0*/  WARPGROUP.DEPBAR.LE gsb0, 0x0 ;  /* 0x00008000000079c5 */ /* 0x000fe40000010000 */
[----:B------:R-:W-:Y:S01]  /*7ee0*/  WARPGROUP.ARRIVE ;  /* 0x00000000000079c5 */ /* 0x000fe20000000000 */
[----:B0-----:R-:W-:Y:S02]  /*7ef0*/  FMNMX.FTZ R188, R2, R3, !PT ;  /* 0x0000000302bc7209 */ /* 0x001fe40007810000 */
[----:B------:R-:W-:-:S15]  /*7f00*/  FMNMX.FTZ R3, R155, R0, !PT ;  /* 0x000000009b037209 */ /* 0x000fde0007810000 */
[----:B------:R-:W-:-:S03]  /*7f10*/  NOP ;  /* 0x0000000000007918 */ /* 0x000fc60000000000 */
[----:B------:R-:W-:Y:S01]  /*7f20*/  HGMMA.64x256x16.F32.BF16 R24, R184, gdesc[UR4].tnspB, R24, gsb0 ;  /* 0x43e00004b8187df0 */ /* 0x000fe20008001818 */
[----:B------:R-:W0:Y:S01]  /*7f30*/  SHFL.BFLY PT, R5, R188, 0x1, 0x1f ;  /* 0x0c201f00bc057f89 */ /* 0x000e2200000e0000 */
[----:B------:R-:W-:Y:S01]  /*7f40*/  FMNMX.FTZ R0, R158, R3, !PT ;  /* 0x000000039e007209 */ /* 0x000fe20007810000 */
[----:B------:R-:W-:-:S03]  /*7f50*/  UMOV UR7, UR37 ;  /* 0x0000002500077c82 */ /* 0x000fc60008000000 */
[----:B------:R-:W-:-:S04]  /*7f60*/  FMNMX.FTZ R3, R159, R0, !PT ;  /* 0x000000009f037209 */ /* 0x000fc80007810000 */
[----:B------:R-:W-:-:S04]  /*7f70*/  FMNMX.FTZ R0, R162, R3, !PT ;  /* 0x00000003a2007209 */ /* 0x000fc80007810000 */
[----:B------:R-:W-:-:S04]  /*7f80*/  FMNMX.FTZ R3, R163, R0, !PT ;  /* 0x00000000a3037209 */ /* 0x000fc80007810000 */
[----:B------:R-:W-:-:S04]  /*7f90*/  FMNMX.FTZ R0, R166, R3, !PT ;  /* 0x00000003a6007209 */ /* 0x000fc80007810000 */
[----:B------:R-:W-:Y:S02]  /*7fa0*/  FMNMX.FTZ R3, R167, R0, !PT ;  /* 0x00000000a7037209 */ /* 0x000fe40007810000 */
[----:B0-----:R-:W-:Y:S02]  /*7fb0*/  FMNMX.FTZ R5, R188, R5, !PT ;  /* 0x00000005bc057209 */ /* 0x001fe40007810000 */
        /* <DEDUP_REMOVED lines=14> */
[----:B------:R0:W-:Y:S01]  /*80a0*/  MUFU.EX2 R0, R190 ;  /* 0x000000be00007308 */ /* 0x0001e20000000800 */
        /* <DEDUP_REMOVED lines=9> */
[--C-:B0-----:R-:W-:Y:S01]  /*8140*/  FFMA.FTZ R190, R172, UR10, -R2.reuse ;  /* 0x0000000aacbe7c23 */ /* 0x101fe20008010802 */
[----:B------:R-:W-:Y:S01]  /*8150*/  FFMA.FTZ R181, R181, UR10, -R2 ;  /* 0x0000000ab5b57c23 */ /* 0x000fe20008010802 */
[----:B------:R-:W0:Y:S01]  /*8160*/  MUFU.EX2 R189, R189 ;  /* 0x000000bd00bd7308 */ /* 0x000e220000000800 */
[----:B------:R-:W-:-:S05]  /*8170*/  FMNMX.FTZ R152, R183, R152, !PT ;  /* 0x00000098b7987209 */ /* 0x000fca0007810000 */
[----:B------:R-:W1:Y:S02]  /*8180*/  SHFL.BFLY PT, R3, R152, 0x2, 0x1f ;  /* 0x0c401f0098037f89 */ /* 0x000e6400000e0000 */
[----:B------:R-:W2:Y:S08]  /*8190*/  MUFU.EX2 R196, R196 ;  /* 0x000000c400c47308 */ /* 0x000eb00000000800 */
[----:B------:R-:W-:Y:S01]  /*81a0*/  MUFU.EX2 R198, R198 ;  /* 0x000000c600c67308 */ /* 0x000fe20000000800 */
[----:B0-----:R-:W-:-:S07]  /*81b0*/  FFMA.FTZ R17, R0, R17, R189 ;  /* 0x0000001100117223 */ /* 0x001fce00000100bd */
[----:B------:R-:W-:Y:S01]  /*81c0*/  MUFU.EX2 R153, R153 ;  /* 0x0000009900997308 */ /* 0x000fe20000000800 */
[C---:B--2---:R-:W-:Y:S01]  /*81d0*/  FADD.FTZ R17, R196.reuse, R17 ;  /* 0x00000011c4117221 */ /* 0x044fe20000010000 */
[----:B------:R-:W-:Y:S02]  /*81e0*/  F2FP.BF16.F32.PACK_AB R196, R196, R189 ;  /* 0x000000bdc4c4723e */ /* 0x000fe400000010ff */
[----:B-1----:R-:W-:-:S04]  /*81f0*/  FMNMX.FTZ R3, R152, R3, !PT ;  /* 0x0000000398037209 */ /* 0x002fc80007810000 */
[----:B------:R-:W-:Y:S01]  /*8200*/  MUFU.EX2 R192, R192 ;  /* 0x000000c000c07308 */ /* 0x000fe20000000800 */
[----:B------:R-:W0:Y:S07]  /*8210*/  SHFL.BFLY PT, R152, R3, 0x1, 0x1f ;  /* 0x0c201f0003987f89 */ /* 0x000e2e00000e0000 */
[----:B------:R-:W-:Y:S08]  /*8220*/  MUFU.EX2 R157, R157 ;  /* 0x0000009d009d7308 */ /* 0x000ff00000000800 */
[----:B------:R-:W-:Y:S08]  /*8230*/  MUFU.EX2 R194, R194 ;  /* 0x000000c200c27308 */ /* 0x000ff00000000800 */
[----:B------:R-:W-:Y:S01]  /*8240*/  MUFU.EX2 R161, R161 ;  /* 0x000000a100a17308 */ /* 0x000fe20000000800 */
[----:B0-----:R-:W-:-:S05]  /*8250*/  FMNMX.FTZ R3, R3, R152, !PT ;  /* 0x0000009803037209 */ /* 0x001fca0007810000 */
[----:B------:R-:W-:Y:S02]  /*8260*/  FMUL.FTZ R164, R3, UR10 ;  /* 0x0000000a03a47c20 */ /* 0x000fe40008410000 */
[----:B------:R-:W-:Y:S02]  /*8270*/  MUFU.EX2 R188, R188 ;  /* 0x000000bc00bc7308 */ /* 0x000fe40000000800 */
[--C-:B------:R-:W-:Y:S01]  /*8280*/  FFMA.FTZ R197, R154, UR10, -R164.reuse ;  /* 0x0000000a9ac57c23 */ /* 0x100fe200080108a4 */
[--C-:B------:R-:W-:Y:S01]  /*8290*/  FFMA.FTZ R152, R155, UR10, -R164.reuse ;  /* 0x0000000a9b987c23 */ /* 0x100fe200080108a4 */
[--C-:B------:R-:W-:Y:S01]  /*82a0*/  FFMA.FTZ R199, R158, UR10, -R164.reuse ;  /* 0x0000000a9ec77c23 */ /* 0x100fe200080108a4 */
[--C-:B------:R-:W-:Y:S01]  /*82b0*/  FFMA.FTZ R154, R159, UR10, -R164.reuse ;  /* 0x0000000a9f9a7c23 */ /* 0x100fe200080108a4 */
[----:B------:R-:W-:Y:S02]  /*82c0*/  IMAD.U32 R159, RZ, RZ, UR5 ;  /* 0x00000005ff9f7e24 */ /* 0x000fe4000f8e00ff */
[----:B------:R-:W-:Y:S01]  /*82d0*/  FFMA.FTZ R193, R162, UR10, -R164 ;  /* 0x0000000aa2c17c23 */ /* 0x000fe200080108a4 */
[----:B------:R-:W-:Y:S01]  /*82e0*/  MUFU.EX2 R197, R197 ;  /* 0x000000c500c57308 */ /* 0x000fe20000000800 */
[----:B------:R-:W-:-:S02]  /*82f0*/  IMAD.U32 R162, RZ, RZ, UR11 ;  /* 0x0000000bffa27e24 */ /* 0x000fc4000f8e00ff */
[--C-:B------:R-:W-:Y:S01]  /*8300*/  FFMA.FTZ R156, R163, UR10, -R164.reuse ;  /* 0x0000000aa39c7c23 */ /* 0x100fe200080108a4 */
[----:B------:R-:W-:Y:S02]  /*8310*/  @!P1 VIADD R159, R159, 0x30840 ;  /* 0x000308409f9f9836 */ /* 0x000fe40000000000 */
[--C-:B------:R-:W-:Y:S01]  /*8320*/  FFMA.FTZ R195, R166, UR10, -R164.reuse ;  /* 0x0000000aa6c37c23 */ /* 0x100fe200080108a4 */
[----:B------:R-:W-:Y:S02]  /*8330*/  @!P1 VIADD R162, R162, 0x30860 ;  /* 0x00030860a2a29836 */ /* 0x000fe40000000000 */
[--C-:B------:R-:W-:Y:S01]  /*8340*/  FFMA.FTZ R158, R167, UR10, -R164.reuse ;  /* 0x0000000aa79e7c23 */ /* 0x100fe200080108a4 */
[--C-:B------:R-:W-:Y:S01]  /*8350*/  FFMA.FTZ R155, R170, UR10, -R164.reuse ;  /* 0x0000000aaa9b7c23 */ /* 0x100fe200080108a4 */
[----:B------:R-:W-:Y:S01]  /*8360*/  MUFU.EX2 R152, R152 ;  /* 0x0000009800987308 */ /* 0x000fe20000000800 */
[----:B------:R-:W-:Y:S01]  /*8370*/  @!P1 PRMT R159, RZ, 0x654, R159 ;  /* 0x00000654ff9f9816 */ /* 0x000fe2000000009f */
[----:B------:R-:W-:Y:S01]  /*8380*/  FFMA.FTZ R160, R171, UR10, -R164 ;  /* 0x0000000aaba07c23 */ /* 0x000fe200080108a4 */
[----:B------:R-:W-:Y:S01]  /*8390*/  @!P1 PRMT R162, RZ, 0x654, R162 ;  /* 0x00000654ffa29816 */ /* 0x000fe200000000a2 */
[--C-:B------:R-:W-:Y:S01]  /*83a0*/  FFMA.FTZ R191, R174, UR10, -R164.reuse ;  /* 0x0000000aaebf7c23 */ /* 0x100fe200080108a4 */
[--C-:B------:R-:W-:Y:S01]  /*83b0*/  FFMA.FTZ R175, R175, UR10, -R164.reuse ;  /* 0x0000000aafaf7c23 */ /* 0x100fe200080108a4 */
[--C-:B------:R-:W-:Y:S01]  /*83c0*/  FFMA.FTZ R178, R178, UR10, -R164.reuse ;  /* 0x0000000ab2b27c23 */ /* 0x100fe200080108a4 */
[--C-:B------:R-:W-:Y:S01]  /*83d0*/  FFMA.FTZ R179, R179, UR10, -R164.reuse ;  /* 0x0000000ab3b37c23 */ /* 0x100fe200080108a4 */
[----:B------:R-:W-:Y:S01]  /*83e0*/  MUFU.EX2 R199, R199 ;  /* 0x000000c700c77308 */ /* 0x000fe20000000800 */
[--C-:B------:R-:W-:Y:S01]  /*83f0*/  FFMA.FTZ R182, R182, UR10, -R164.reuse ;  /* 0x0000000ab6b67c23 */ /* 0x100fe200080108a4 */
[----:B------:R-:W-:-:S06]  /*8400*/  FFMA.FTZ R164, R183, UR10, -R164 ;  /* 0x0000000ab7a47c23 */ /* 0x000fcc00080108a4 */
[----:B------:R-:W-:Y:S08]  /*8410*/  MUFU.EX2 R154, R154 ;  /* 0x0000009a009a7308 */ /* 0x000ff00000000800 */
[----:B------:R-:W-:Y:S08]  /*8420*/  MUFU.EX2 R193, R193 ;  /* 0x000000c100c17308 */ /* 0x000ff00000000800 */
[----:B------:R-:W-:Y:S08]  /*8430*/  MUFU.EX2 R156, R156 ;  /* 0x0000009c009c7308 */ /* 0x000ff00000000800 */
[----:B------:R-:W-:Y:S08]  /*8440*/  MUFU.EX2 R195, R195 ;  /* 0x000000c300c37308 */ /* 0x000ff00000000800 */
[----:B------:R-:W-:Y:S08]  /*8450*/  MUFU.EX2 R158, R158 ;  /* 0x0000009e009e7308 */ /* 0x000ff00000000800 */
[----:B------:R-:W-:Y:S08]  /*8460*/  MUFU.EX2 R155, R155 ;  /* 0x0000009b009b7308 */ /* 0x000ff00000000800 */
[----:B------:R-:W-:Y:S08]  /*8470*/  MUFU.EX2 R165, R165 ;  /* 0x000000a500a57308 */ /* 0x000ff00000000800 */
[----:B------:R-:W0:Y:S08]  /*8480*/  MUFU.EX2 R160, R160 ;  /* 0x000000a000a07308 */ /* 0x000e300000000800 */
[----:B------:R-:W-:Y:S08]  /*8490*/  MUFU.EX2 R190, R190 ;  /* 0x000000be00be7308 */ /* 0x000ff00000000800 */
[----:B------:R-:W-:Y:S01]  /*84a0*/  MUFU.EX2 R191, R191 ;  /* 0x000000bf00bf7308 */ /* 0x000fe20000000800 */
[----:B0-----:R-:W-:-:S07]  /*84b0*/  F2FP.BF16.F32.PACK_AB R189, R160, R155 ;  /* 0x0000009ba0bd723e */ /* 0x001fce00000010ff */
        /* <DEDUP_REMOVED lines=9> */
[----:B------:R-:W-:Y:S02]  /*8550*/  @!P1 SYNCS.ARRIVE.TRANS64.RED.A1T0 RZ, [R159+URZ], RZ ;  /* 0x000000ff9fff99a7 */ /* 0x000fe4000810043f */
[----:B------:R-:W-:Y:S01]  /*8560*/  MUFU.EX2 R185, R178 ;  /* 0x000000b200b97308 */ /* 0x000fe20000000800 */
[----:B------:R-:W-:Y:S01]  /*8570*/  FMUL.FTZ R2, R2, UR10 ;  /* 0x0000000a02027c20 */ /* 0x000fe20008410000 */
[----:B------:R0:W-:Y:S06]  /*8580*/  @!P1 SYNCS.ARRIVE.TRANS64.RED.A1T0 RZ, [R162+URZ], RZ ;  /* 0x000000ffa2ff99a7 */ /* 0x0001ec000810043f */
[----:B------:R-:W1:Y:S01]  /*8590*/  MUFU.EX2 R2, R2 ;  /* 0x0000000200027308 */ /* 0x000e620000000800 */
[----:B0-----:R-:W-:Y:S01]  /*85a0*/  FADD.FTZ R162, R198, R17 ;  /* 0x00000011c6a27221 */ /* 0x001fe20000010000 */
[----:B------:R-:W-:-:S06]  /*85b0*/  F2FP.BF16.F32.PACK_AB R198, R153, R198 ;  /* 0x000000c699c6723e */ /* 0x000fcc00000010ff */
[----:B------:R-:W0:Y:S01]  /*85c0*/  MUFU.EX2 R184, R184 ;  /* 0x000000b800b87308 */ /* 0x000e220000000800 */
[----:B-1----:R-:W-:Y:S01]  /*85d0*/  FFMA.FTZ R159, R2, R16, R197 ;  /* 0x00000010029f7223 */ /* 0x002fe200000100c5 */
[----:B------:R-:W-:-:S06]  /*85e0*/  F2FP.BF16.F32.PACK_AB R197, R152, R197 ;  /* 0x000000c598c5723e */ /* 0x000fcc00000010ff */
[----:B------:R-:W1:Y:S01]  /*85f0*/  MUFU.EX2 R186, R186 ;  /* 0x000000ba00ba7308 */ /* 0x000e620000000800 */
[----:B------:R-:W-:Y:S01]  /*8600*/  FADD.FTZ R16, R152, R159 ;  /* 0x0000009f98107221 */ /* 0x000fe20000010000 */
[----:B------:R-:W-:-:S03]  /*8610*/  FADD.FTZ R159, R153, R162 ;  /* 0x000000a2999f7221 */ /* 0x000fc60000010000 */
[----:B------:R-:W-:Y:S01]  /*8620*/  FADD.FTZ R17, R199, R16 ;  /* 0x00000010c7117221 */ /* 0x000fe20000010000 */
[----:B------:R-:W-:Y:S02]  /*8630*/  FADD.FTZ R162, R192, R159 ;  /* 0x0000009fc0a27221 */ /* 0x000fe40000010000 */
[----:B------:R-:W-:Y:S01]  /*8640*/  MUFU.EX2 R187, R182 ;  /* 0x000000b600bb7308 */ /* 0x000fe20000000800 */
[C---:B------:R-:W-:Y:S01]  /*8650*/  F2FP.BF16.F32.PACK_AB R199, R154.reuse, R199 ;  /* 0x000000c79ac7723e */ /* 0x040fe200000010ff */
[----:B------:R-:W-:Y:S01]  /*8660*/  FADD.FTZ R16, R154, R17 ;  /* 0x000000119a107221 */ /* 0x000fe20000010000 */
[C---:B------:R-:W-:Y:S01]  /*8670*/  FADD.FTZ R159, R157.reuse, R162 ;  /* 0x000000a29d9f7221 */ /* 0x040fe20000010000 */
[----:B------:R-:W-:Y:S02]  /*8680*/  F2FP.BF16.F32.PACK_AB R192, R157, R192 ;  /* 0x000000c09dc0723e */ /* 0x000fe400000010ff */
[----:B------:R-:W-:Y:S01]  /*8690*/  FADD.FTZ R17, R193, R16 ;  /* 0x00000010c1117221 */ /* 0x000fe20000010000 */
[----:B------:R-:W-:Y:S01]  /*86a0*/  FADD.FTZ R162, R194, R159 ;  /* 0x0000009fc2a27221 */ /* 0x000fe20000010000 */
[----:B------:R-:W2:Y:S01]  /*86b0*/  MUFU.EX2 R21, R181 ;  /* 0x000000b500157308 */ /* 0x000ea20000000800 */
[C---:B------:R-:W-:Y:S01]  /*86c0*/  F2FP.BF16.F32.PACK_AB R193, R156.reuse, R193 ;  /* 0x000000c19cc1723e */ /* 0x040fe200000010ff */
[----:B------:R-:W-:Y:S01]  /*86d0*/  FADD.FTZ R16, R156, R17 ;  /* 0x000000119c107221 */ /* 0x000fe20000010000 */
[C---:B------:R-:W-:Y:S01]  /*86e0*/  FADD.FTZ R153, R161.reuse, R162 ;  /* 0x000000a2a1997221 */ /* 0x040fe20000010000 */
[----:B------:R-:W-:-:S02]  /*86f0*/  F2FP.BF16.F32.PACK_AB R194, R161, R194 ;  /* 0x000000c2a1c2723e */ /* 0x000fc400000010ff */
[----:B------:R-:W-:Y:S01]  /*8700*/  FADD.FTZ R17, R195, R16 ;  /* 0x00000010c3117221 */ /* 0x000fe20000010000 */
[----:B------:R-:W-:Y:S01]  /*8710*/  FADD.FTZ R152, R188, R153 ;  /* 0x00000099bc987221 */ /* 0x000fe20000010000 */
[C---:B------:R-:W-:Y:S02]  /*8720*/  F2FP.BF16.F32.PACK_AB R195, R158.reuse, R195 ;  /* 0x000000c39ec3723e */ /* 0x040fe400000010ff */
[----:B------:R-:W-:Y:S01]  /*8730*/  FADD.FTZ R16, R158, R17 ;  /* 0x000000119e107221 */ /* 0x000fe20000010000 */
[C---:B------:R-:W-:Y:S01]  /*8740*/  FADD.FTZ R153, R165.reuse, R152 ;  /* 0x00000098a5997221 */ /* 0x040fe20000010000 */
[----:B------:R-:W-:Y:S02]  /*8750*/  F2FP.BF16.F32.PACK_AB R188, R165, R188 ;  /* 0x000000bca5bc723e */ /* 0x000fe400000010ff */
[----:B------:R-:W-:Y:S01]  /*8760*/  FADD.FTZ R17, R155, R16 ;  /* 0x000000109b117221 */ /* 0x000fe20000010000 */
[----:B------:R-:W-:Y:S01]  /*8770*/  FADD.FTZ R152, R190, R153 ;  /* 0x00000099be987221 */ /* 0x000fe20000010000 */
[----:B------:R-:W-:-:S02]  /*8780*/  F2FP.BF16.F32.PACK_AB R190, R169, R190 ;  /* 0x000000bea9be723e */ /* 0x000fc400000010ff */
[----:B------:R-:W-:Y:S01]  /*8790*/  FADD.FTZ R16, R160, R17 ;  /* 0x00000011a0107221 */ /* 0x000fe20000010000 */
[----:B------:R-:W-:-:S03]  /*87a0*/  FADD.FTZ R17, R169, R152 ;  /* 0x00000098a9117221 */ /* 0x000fc60000010000 */
[----:B------:R-:W-:Y:S01]  /*87b0*/  FADD.FTZ R16, R191, R16 ;  /* 0x00000010bf107221 */ /* 0x000fe20000010000 */
[----:B0-----:R-:W-:Y:S01]  /*87c0*/  FADD.FTZ R152, R184, R17 ;  /* 0x00000011b8987221 */ /* 0x001fe20000010000 */
[C---:B------:R-:W-:Y:S02]  /*87d0*/  F2FP.BF16.F32.PACK_AB R191, R175.reuse, R191 ;  /* 0x000000bfafbf723e */ /* 0x040fe400000010ff */
[----:B------:R-:W-:Y:S01]  /*87e0*/  FADD.FTZ R16, R175, R16 ;  /* 0x00000010af107221 */ /* 0x000fe20000010000 */
[C---:B------:R-:W-:Y:S01]  /*87f0*/  FADD.FTZ R17, R173.reuse, R152 ;  /* 0x00000098ad117221 */ /* 0x040fe20000010000 */
[----:B------:R-:W-:Y:S02]  /*8800*/  F2FP.BF16.F32.PACK_AB R184, R173, R184 ;  /* 0x000000b8adb8723e */ /* 0x000fe400000010ff */
[----:B------:R-:W-:Y:S01]  /*8810*/  FADD.FTZ R16, R185, R16 ;  /* 0x00000010b9107221 */ /* 0x000fe20000010000 */
[----:B-1----:R-:W-:Y:S01]  /*8820*/  FADD.FTZ R152, R186, R17 ;  /* 0x00000011ba987221 */ /* 0x002fe20000010000 */
[----:B--2---:R-:W-:-:S02]  /*8830*/  F2FP.BF16.F32.PACK_AB R186, R21, R186 ;  /* 0x000000ba15ba723e */ /* 0x004fc400000010ff */
[----:B------:R-:W-:Y:S01]  /*8840*/  FADD.FTZ R16, R179, R16 ;  /* 0x00000010b3107221 */ /* 0x000fe20000010000 */
[----:B------:R-:W-:Y:S01]  /*8850*/  FADD.FTZ R17, R21, R152 ;  /* 0x0000009815117221 */ /* 0x000fe20000010000 */
[----:B------:R-:W-:Y:S01]  /*8860*/  F2FP.BF16.F32.PACK_AB R185, R179, R185 ;  /* 0x000000b9b3b9723e */ /* 0x000fe200000010ff */
[----:B------:R-:W-:Y:S02]  /*8870*/  IMAD.MOV.U32 R21, RZ, RZ, R3 ;  /* 0x000000ffff157224 */ /* 0x000fe400078e0003 */
[----:B------:R-:W-:Y:S01]  /*8880*/  FADD.FTZ R16, R187, R16 ;  /* 0x00000010bb107221 */ /* 0x000fe20000010000 */
[----:B------:R-:W-:-:S03]  /*8890*/  F2FP.BF16.F32.PACK_AB R187, R164, R187 ;  /* 0x000000bba4bb723e */ /* 0x000fc600000010ff */
[----:B------:R-:W-:Y:S01]  /*88a0*/  FADD.FTZ R16, R164, R16 ;  /* 0x00000010a4107221 */ /* 0x000fe20000010000 */
[----:B------:R-:W-:Y:S06]  /*88b0*/  @P2 BRA `(.L_x_1138) ;  /* 0xffffffe000f42947 */ /* 0x000fec000383ffff */
.L_x_1129:
[----:B------:R-:W-:-:S13]  /*88c0*/  R2UR UR4, R200 ;  /* 0x00000000c80472ca */ /* 0x000fda00000e0000 */
[----:B------:R-:W-:-:S13]  /*88d0*/  ISETP.GE.AND P2, PT, R20, UR4, PT ;  /* 0x0000000414007c0c */ /* 0x000fda000bf46270 */
[----:B------:R-:W-:Y:S05]  /*88e0*/  @!P2 BRA `(.L_x_1139) ;  /* 0x0000002400c8a947 */ /* 0x000fea0003800000 */
[----:B------:R-:W-:Y:S01]  /*88f0*/  IMAD.IADD R217, R19, 0x1, -R22 ;  /* 0x0000000113d97824 */ /* 0x000fe200078e0a16 */
[----:B------:R-:W-:Y:S01]  /*8900*/  UMOV UR7, UR37 ;  /* 0x0000002500077c82 */ /* 0x000fe20008000000 */
[----:B------:R-:W-:Y:S01]  /*8910*/  IMAD.MOV.U32 R21, RZ, RZ, R3 ;  /* 0x000000ffff157224 */ /* 0x000fe200078e0003 */
[----:B------:R-:W-:Y:S01]  /*8920*/  UMOV UR4, UR36 ;  /* 0x0000002400047c82 */ /* 0x000fe20008000000 */
[----:B------:R-:W-:Y:S01]  /*8930*/  IMAD.MOV.U32 R201, RZ, RZ, R5 ;  /* 0x000000ffffc97224 */ /* 0x000fe200078e0005 */
[----:B------:R-:W-:Y:S01]  /*8940*/  IADD3 R203, R217, 0x8, R4 ;  /* 0x00000008d9cb7810 */ /* 0x000fe20007ffe004 */
[----:B------:R-:W-:Y:S01]  /*8950*/  IMAD.IADD R217, R4, 0x1, R217 ;  /* 0x0000000104d97824 */ /* 0x000fe200078e02d9 */
[----:B------:R-:W-:Y:S01]  /*8960*/  ULDC UR58, c[0x0][0x9e4] ;  /* 0x00027900003a7ab9 */ /* 0x000fe20000000800 */
[----:B------:R-:W-:Y:S01]  /*8970*/  ULDC UR59, c[0x0][0x9dc] ;  /* 0x00027700003b7ab9 */ /* 0x000fe20000000800 */
[----:B------:R-:W-:-:S07]  /*8980*/  LOP3.LUT R219, RZ, R203, RZ, 0x33, !PT ;  /* 0x000000cbffdb7212 */ /* 0x000fce00078e33ff */
.L_x_1156:
[----:B------:R-:W-:-:S04]  /*8990*/  UIADD3 UR5, UR4, 0x1, URZ ;  /* 0x0000000104057890 */ /* 0x000fc8000fffe03f */
[----:B------:R-:W-:-:S04]  /*89a0*/  UISETP.NE.AND UP0, UPT, UR5, 0x2, UPT ;  /* 0x000000020500788c */ /* 0x000fc8000bf05270 */
[----:B------:R-:W-:Y:S02]  /*89b0*/  USEL UR37, URZ, 0x1, UP0 ;  /* 0x000000013f257887 */ /* 0x000fe40008000000 */
[----:B------:R-:W-:Y:S02]  /*89c0*/  USEL UR36, UR5, URZ, UP0 ;  /* 0x0000003f05247287 */ /* 0x000fe40008000000 */
[----:B------:R-:W-:Y:S01]  /*89d0*/  ULOP3.LUT UR37, UR7, UR37, URZ, 0x3c, !UPT ;  /* 0x0000002507257292 */ /* 0x000fe2000f8e3c3f */
[----:B------:R-:W-:Y:S11]  /*89e0*/  @!P0 BRA `(.L_x_1140) ;  /* 0x0000000000048947 */ /* 0x000ff60003800000 */
[----:B------:R-:W-:Y:S01]  /*89f0*/  BPT.TRAP 0x1 ;  /* 0x000000040000795c */ /* 0x000fe20000300000 */
.L_x_1140:
[----:B------:R-:W-:Y:S01]  /*8a00*/  ULEA UR5, UR36, UR38, 0x3 ;  /* 0x0000002624057291 */ /* 0x000fe2000f8e183f */
[----:B------:R-:W-:-:S05]  /*8a10*/  IMAD.U32 R3, RZ, RZ, UR37 ;  /* 0x00000025ff037e24 */ /* 0x000fca000f8e00ff */
[----:B------:R-:W-:-:S04]  /*8a20*/  SHF.L.U32 R3, R3, 0x1f, RZ ;  /* 0x0000001f03037819 */ /* 0x000fc800000006ff */
[----:B------:R0:W1:Y:S01]  /*8a30*/  SYNCS.PHASECHK.TRANS64.TRYWAIT P2, [UR5+0x30830], R3 ;  /* 0x03083003ff0075a7 */ /* 0x0000620008040145 */
[----:B------:R-:W-:Y:S05]  /*8a40*/  @!P0 BRA `(.L_x_1141) ;  /* 0x0000000000048947 */ /* 0x000fea0003800000 */
[----:B------:R-:W-:Y:S01]  /*8a50*/  BPT.TRAP 0x1 ;  /* 0x000000040000795c */ /* 0x000fe20000300000 */
.L_x_1141:
[----:B-1----:R-:W-:Y:S05]  /*8a60*/  @P2 BRA `(.L_x_1142) ;  /* 0x0000000000082947 */ /* 0x002fea0003800000 */
[----:B------:R-:W1:Y:S02]  /*8a70*/  SYNCS.PHASECHK.TRANS64.TRYWAIT P2, [UR5+0x30830], R3 ;  /* 0x03083003ff0075a7 */ /* 0x000e640008040145 */
[----:B-1----:R-:W-:Y:S05]  /*8a80*/  @!P2 BRA `(.L_x_1143) ;  /* 0x000000c00054a947 */ /* 0x002fea0003800000 */
.L_x_1142:
        /* <DEDUP_REMOVED lines=223> */
.L_x_1144:
[----:B------:R-:W-:Y:S01]  /*9880*/  ULEA UR11, UR4, UR38, 0x3 ;  /* 0x00000026040b7291 */ /* 0x000fe2000f8e183f */
[----:B------:R-:W-:-:S05]  /*9890*/  IMAD.U32 R0, RZ, RZ, UR7 ;  /* 0x00000007ff007e24 */ /* 0x000fca000f8e00ff */
[----:B------:R-:W-:-:S04]  /*98a0*/  SHF.L.U32 R0, R0, 0x1f, RZ ;  /* 0x0000001f00007819 */ /* 0x000fc800000006ff */
[----:B------:R1:W2:Y:S01]  /*98b0*/  SYNCS.PHASECHK.TRANS64.TRYWAIT P2, [UR11+0x30850], R0 ;  /* 0x03085000ff0075a7 */ /* 0x0002a2000804014b */
[----:B------:R-:W-:Y:S05]  /*98c0*/  @!P0 BRA `(.L_x_1145) ;  /* 0x0000000000048947 */ /* 0x000fea0003800000 */
[----:B------:R-:W-:Y:S01]  /*98d0*/  BPT.TRAP 0x1 ;  /* 0x000000040000795c */ /* 0x000fe20000300000 */
.L_x_1145:
[----:B--2---:R-:W-:Y:S05]  /*98e0*/  @P2 BRA `(.L_x_1146) ;  /* 0x0000000000082947 */ /* 0x004fea0003800000 */
[----:B------:R-:W2:Y:S02]  /*98f0*/  SYNCS.PHASECHK.TRANS64.TRYWAIT P2, [UR11+0x30850], R0 ;  /* 0x03085000ff0075a7 */ /* 0x000ea4000804014b */
[----:B--2---:R-:W-:Y:S05]  /*9900*/  @!P2 BRA `(.L_x_1147) ;  /* 0x000000b000cca947 */ /* 0x004fea0003800000 */
.L_x_1146:
[----:B------:R-:W-:Y:S01]  /*9910*/  UIADD3 UR6, UR38, 0x400, URZ ;  /* 0x0000040026067890 */ /* 0x000fe2000fffe03f */
[----:B------:R-:W-:Y:S01]  /*9920*/  WARPGROUP.ARRIVE ;  /* 0x00000000000079c5 */ /* 0x000fe20000000000 */
[----:B------:R-:W-:Y:S01]  /*9930*/  UMOV UR7, 0x40000040 ;  /* 0x4000004000077882 */ /* 0x000fe20000000000 */
[----:B01----:R-:W-:Y:S01]  /*9940*/  IMAD.SHL.U32 R0, R20, 0x40, RZ ;  /* 0x0000004014007824 */ /* 0x003fe200078e00ff */
[----:B------:R-:W-:Y:S01]  /*9950*/  USHF.R.U32.HI UR6, URZ, 0x4, UR6 ;  /* 0x000000043f067899 */ /* 0x000fe20008011606 */
[----:B------:R-:W-:Y:S01]  /*9960*/  IMAD.U32 R2, RZ, RZ, UR5 ;  /* 0x00000005ff027e24 */ /* 0x000fe2000f8e00ff */
[----:B------:R-:W-:Y:S02]  /*9970*/  ULDC UR10, c[0x0][0x9e0] ;  /* 0x00027800000a7ab9 */ /* 0x000fe40000000800 */
[----:B------:R-:W-:Y:S01]  /*9980*/  ULOP3.LUT UR6, UR6, 0x3fff, URZ, 0xc0, !UPT ;  /* 0x00003fff06067892 */ /* 0x000fe2000f8ec03f */
[----:B------:R-:W-:Y:S01]  /*9990*/  IADD3 R3, R19, 0x1, -R0 ;  /* 0x0000000113037810 */ /* 0x000fe20007ffe800 */
[----:B------:R-:W-:-:S02]  /*99a0*/  @!P1 VIADD R2, R2, 0x30840 ;  /* 0x0003084002029836 */ /* 0x000fc40000000000 */
[----:B------:R-:W-:Y:S02]  /*99b0*/  ULOP3.LUT UR6, UR6, 0x2000000, URZ, 0xfc, !UPT ;  /* 0x0200000006067892 */ /* 0x000fe4000f8efc3f */
[----:B------:R-:W-:Y:S01]  /*99c0*/  IMAD.IADD R3, R3, 0x1, -R22 ;  /* 0x0000000103037824 */ /* 0x000fe200078e0a16 */
[----:B------:R-:W-:Y:S01]  /*99d0*/  @!P1 PRMT R2, RZ, 0x654, R2 ;  /* 0x00000654ff029816 */ /* 0x000fe20000000002 */
[----:B------:R-:W-:Y:S02]  /*99e0*/  ULEA UR4, UR4, UR6, 0xb ;  /* 0x0000000604047291 */ /* 0x000fe4000f8e583f */
[----:B------:R-:W-:-:S05]  /*99f0*/  IMAD R3, R18, -0x2, R3 ;  /* 0xfffffffe12037824 */ /* 0x000fca00078e0203 */
        /* <DEDUP_REMOVED lines=16> */
[----:B------:R-:W-:Y:S01]  /*9b00*/  ULOP3.LUT UR4, URZ, UR59, URZ, 0x33, !UPT ;  /* 0x0000003b3f047292 */ /* 0x000fe2000f8e333f */
[----:B------:R-:W-:Y:S02]  /*9b10*/  WARPGROUP.DEPBAR.LE gsb0, 0x0 ;  /* 0x00008000000079c5 */ /* 0x000fe40000010000 */
[----:B------:R-:W-:Y:S01]  /*9b20*/  WARPGROUP.ARRIVE ;  /* 0x00000000000079c5 */ /* 0x000fe20000000000 */
[C---:B------:R-:W-:Y:S02]  /*9b30*/  VIADD R189, R3.reuse, UR10 ;  /* 0x0000000a03bd7c36 */ /* 0x040fe40008000000 */
[----:B------:R-:W-:Y:S02]  /*9b40*/  VIADD R191, R3, UR4 ;  /* 0x0000000403bf7c36 */ /* 0x000fe40008000000 */
[----:B------:R-:W-:-:S15]  /*9b50*/  IMAD.IADD R5, R4, 0x1, R189 ;  /* 0x0000000104057824 */ /* 0x000fde00078e02bd */
[----:B------:R-:W-:-:S02]  /*9b60*/  NOP ;  /* 0x0000000000007918 */ /* 0x000fc40000000000 */
[----:B------:R-:W-:Y:S03]  /*9b70*/  HGMMA.64x256x16.F32.BF16 R24, R184, gdesc[UR4].tnspB, R24, gsb0 ;  /* 0x43e00004b8187df0 */ /* 0x000fe60008001818 */
[----:B------:R-:W-:Y:S02]  /*9b80*/  WARPGROUP.DEPBAR.LE gsb0, 0x0 ;  /* 0x00008000000079c5 */ /* 0x000fe40000010000 */
[----:B------:R0:W-:Y:S01]  /*9b90*/  @!P1 SYNCS.ARRIVE.TRANS64.RED.A1T0 RZ, [R2+URZ], RZ ;  /* 0x000000ff02ff99a7 */ /* 0x0001e2000810043f */
[----:B------:R-:W-:Y:S01]  /*9ba0*/  IMAD.IADD R185, R4, 0x1, R191 ;  /* 0x0000000104b97824 */ /* 0x000fe200078e02bf */
[----:B------:R-:W-:Y:S06]  /*9bb0*/  @!P6 BRA `(.L_x_1148) ;  /* 0x00000000005ce947 */ /* 0x000fec0003800000 */
[----:B------:R-:W-:Y:S01]  /*9bc0*/  ISETP.GT.AND P2, PT, R217, -0x1, PT ;  /* 0xffffffffd900780c */ /* 0x000fe20003f44270 */
[----:B------:R-:W-:-:S12]  /*9bd0*/  BSSY B0, `(.L_x_1149) ;  /* 0x0000011000007945 */ /* 0x000fd80003800000 */
[----:B------:R-:W-:Y:S05]  /*9be0*/  @P2 BRA `(.L_x_1150) ;  /* 0x0000000000242947 */ /* 0x000fea0003800000 */
[----:B------:R-:W-:Y:S01]  /*9bf0*/  IMAD.U32 R186, RZ, RZ, UR58 ;  /* 0x0000003affba7e24 */ /* 0x000fe2000f8e00ff */
[----:B------:R-:W-:-:S04]  /*9c00*/  IADD3 R184, R4, R19, -R22 ;  /* 0x0000001304b87210 */ /* 0x000fc80007ffe816 */
[----:B------:R-:W-:Y:S02]  /*9c10*/  ISETP.NE.AND P2, PT, R186, 0x1, PT ;  /* 0x00000001ba00780c */ /* 0x000fe40003f45270 */
[----:B------:R-:W-:-:S11]  /*9c20*/  LOP3.LUT R187, RZ, R184, RZ, 0x33, !PT ;  /* 0x000000b8ffbb7212 */ /* 0x000fd600078e33ff */
[----:B0-----:R-:W0:Y:S02]  /*9c30*/  @P2 LDC.64 R2, c[0x0][0x9e8] ;  /* 0x00027a00ff022b82 */ /* 0x001e240000000a00 */
[----:B0-----:R-:W-:-:S05]  /*9c40*/  @P2 IMAD.HI.U32 R2, R187, R2, RZ ;  /* 0x00000002bb022227 */ /* 0x001fca00078e00ff */
[----:B------:R-:W-:-:S04]  /*9c50*/  @P2 SHF.R.U32.HI R187, RZ, R3, R2 ;  /* 0x00000003ffbb2219 */ /* 0x000fc80000011602 */
[----:B------:R-:W-:Y:S01]  /*9c60*/  LOP3.LUT R187, RZ, R187, RZ, 0x33, !PT ;  /* 0x000000bbffbb7212 */ /* 0x000fe200078e33ff */
[----:B------:R-:W-:Y:S06]  /*9c70*/  BRA `(.L_x_1151) ;  /* 0x0000000000187947 */ /* 0x000fec0003800000 */
.L_x_1150:
[----:B------:R-:W-:Y:S02]  /*9c80*/  IMAD.U32 R186, RZ, RZ, UR58 ;  /* 0x0000003affba7e24 */ /* 0x000fe4000f8e00ff */
[----:B------:R-:W-:-:S03]  /*9c90*/  IMAD.MOV.U32 R187, RZ, RZ, R217 ;  /* 0x000000ffffbb7224 */ /* 0x000fc600078e00d9 */
[----:B------:R-:W-:-:S13]  /*9ca0*/  ISETP.NE.AND P2, PT, R186, 0x1, PT ;  /* 0x00000001ba00780c */ /* 0x000fda0003f45270 */
[----:B0-----:R-:W0:Y:S02]  /*9cb0*/  @P2 LDC.64 R2, c[0x0][0x9e8] ;  /* 0x00027a00ff022b82 */ /* 0x001e240000000a00 */
[----:B0-----:R-:W-:-:S05]  /*9cc0*/  @P2 IMAD.HI.U32 R2, R217, R2, RZ ;  /* 0x00000002d9022227 */ /* 0x001fca00078e00ff */
[----:B------:R-:W-:-:S07]  /*9cd0*/  @P2 SHF.R.U32.HI R187, RZ, R3, R2 ;  /* 0x00000003ffbb2219 */ /* 0x000fce0000011602 */
.L_x_1151:
[----:B------:R-:W-:Y:S05]  /*9ce0*/  BSYNC B0 ;  /* 0x0000000000007941 */ /* 0x000fea0003800000 */
.L_x_1149:
[----:B------:R-:W-:-:S04]  /*9cf0*/  IMAD R3, R187, R186, -R0 ;  /* 0x000000babb037224 */ /* 0x000fc800078e0a00 */
[----:B------:R-:W-:-:S05]  /*9d00*/  IMAD R2, R18, -0x2, R3 ;  /* 0xfffffffe12027824 */ /* 0x000fca00078e0203 */
[----:B------:R-:W-:Y:S02]  /*9d10*/  VIADDMNMX R5, R2, R186, R5, PT ;  /* 0x000000ba02057246 */ /* 0x000fe40003800105 */
[----:B------:R-:W-:-:S07]  /*9d20*/  VIMNMX R185, R185, R2, !PT ;  /* 0x00000002b9b97248 */ /* 0x000fce0007fe0100 */
.L_x_1148:
[----:B------:R-:W-:Y:S02]  /*9d30*/  ISETP.GT.AND P2, PT, R20, -0x1, PT ;  /* 0xffffffff1400780c */ /* 0x000fe40003f44270 */
[----:B------:R-:W-:Y:S02]  /*9d40*/  IADD3 R186, R191, 0x8, R4 ;  /* 0x00000008bfba7810 */ /* 0x000fe40007ffe004 */
[C---:B------:R-:W-:Y:S02]  /*9d50*/  ISETP.GT.AND P3, PT, R185.reuse, RZ, P2 ;  /* 0x000000ffb900720c */ /* 0x040fe40001764270 */
[----:B------:R-:W-:Y:S02]  /*9d60*/  ISETP.GT.AND P5, PT, R185, 0x1, P2 ;  /* 0x00000001b900780c */ /* 0x000fe400017a4270 */
[----:B------:R-:W-:Y:S02]  /*9d70*/  ISETP.LT.OR P4, PT, R5, 0x1, P3 ;  /* 0x000000010500780c */ /* 0x000fe40001f81670 */
[----:B------:R-:W-:-:S02]  /*9d80*/  ISETP.GT.AND P3, PT, R185, 0x8, P2 ;  /* 0x00000008b900780c */ /* 0x000fc40001764270 */
[----:B------:R-:W-:Y:S02]  /*9d90*/  FSEL R184, R152, -INF , !P4 ;  /* 0xff80000098b87808 */ /* 0x000fe40006000000 */
[----:B------:R-:W-:Y:S02]  /*9da0*/  ISETP.GT.AND P4, PT, R185, 0x9, P2 ;  /* 0x00000009b900780c */ /* 0x000fe40001784270 */
[C---:B------:R-:W-:Y:S02]  /*9db0*/  ISETP.LT.OR P5, PT, R5.reuse, 0x2, P5 ;  /* 0x000000020500780c */ /* 0x040fe40002fa1670 */
[C---:B------:R-:W-:Y:S02]  /*9dc0*/  ISETP.LT.OR P3, PT, R5.reuse, 0x9, P3 ;  /* 0x000000090500780c */ /* 0x040fe40001f61670 */
[----:B------:R-:W-:Y:S02]  /*9dd0*/  ISETP.LT.OR P4, PT, R5, 0xa, P4 ;  /* 0x0000000a0500780c */ /* 0x000fe40002781670 */
[----:B------:R-:W-:-:S02]  /*9de0*/  FSEL R152, R153, -INF , !P5 ;  /* 0xff80000099987808 */ /* 0x000fc40006800000 */
[----:B------:R-:W-:Y:S02]  /*9df0*/  FSEL R156, R156, -INF , !P3 ;  /* 0xff8000009c9c7808 */ /* 0x000fe40005800000 */
[----:B------:R-:W-:Y:S02]  /*9e00*/  FSEL R157, R157, -INF , !P4 ;  /* 0xff8000009d9d7808 */ /* 0x000fe40006000000 */
[C---:B------:R-:W-:Y:S02]  /*9e10*/  ISETP.GT.AND P5, PT, R185.reuse, 0x10, P2 ;  /* 0x00000010b900780c */ /* 0x040fe400017a4270 */
[C---:B------:R-:W-:Y:S02]  /*9e20*/  ISETP.GT.AND P3, PT, R185.reuse, 0x11, P2 ;  /* 0x00000011b900780c */ /* 0x040fe40001764270 */
        /* <DEDUP_REMOVED lines=31> */
[----:B------:R-:W-:-:S02]  /*a020*/  IADD3 R185, R189, 0x8, R4 ;  /* 0x00000008bdb97810 */ /* 0x000fc40007ffe004 */
[----:B------:R-:W-:Y:S02]  /*a030*/  FSEL R177, R177, -INF , !P5 ;  /* 0xff800000b1b17808 */ /* 0x000fe40006800000 */
[----:B------:R-:W-:Y:S02]  /*a040*/  FSEL R180, R180, -INF , !P3 ;  /* 0xff800000b4b47808 */ /* 0x000fe40005800000 */
[----:B------:R-:W-:Y:S01]  /*a050*/  FSEL R181, R181, -INF , !P4 ;  /* 0xff800000b5b57808 */ /* 0x000fe20006000000 */
[----:B------:R-:W-:Y:S06]  /*a060*/  @!P6 BRA `(.L_x_1152) ;  /* 0x000000000058e947 */ /* 0x000fec0003800000 */
[----:B------:R-:W-:Y:S01]  /*a070*/  ISETP.GT.AND P3, PT, R203, -0x1, PT ;  /* 0xffffffffcb00780c */ /* 0x000fe20003f64270 */
[----:B------:R-:W-:-:S12]  /*a080*/  BSSY B0, `(.L_x_1153) ;  /* 0x0000010000007945 */ /* 0x000fd80003800000 */
[----:B------:R-:W-:Y:S05]  /*a090*/  @P3 BRA `(.L_x_1154) ;  /* 0x0000000000203947 */ /* 0x000fea0003800000 */
[----:B------:R-:W-:-:S05]  /*a0a0*/  IMAD.U32 R190, RZ, RZ, UR58 ;  /* 0x0000003affbe7e24 */ /* 0x000fca000f8e00ff */
[----:B------:R-:W-:-:S13]  /*a0b0*/  ISETP.NE.AND P3, PT, R190, 0x1, PT ;  /* 0x00000001be00780c */ /* 0x000fda0003f65270 */
[----:B0-----:R-:W0:Y:S02]  /*a0c0*/  @P3 LDC.64 R2, c[0x0][0x9e8] ;  /* 0x00027a00ff023b82 */ /* 0x001e240000000a00 */
[----:B0-----:R-:W-:-:S04]  /*a0d0*/  @P3 IMAD.HI.U32 R188, R219, R2, RZ ;  /* 0x00000002dbbc3227 */ /* 0x001fc800078e00ff */
[----:B------:R-:W-:Y:S01]  /*a0e0*/  IMAD.MOV.U32 R2, RZ, RZ, R219 ;  /* 0x000000ffff027224 */ /* 0x000fe200078e00db */
[----:B------:R-:W-:-:S04]  /*a0f0*/  @P3 SHF.R.U32.HI R2, RZ, R3, R188 ;  /* 0x00000003ff023219 */ /* 0x000fc800000116bc */
[----:B------:R-:W-:Y:S01]  /*a100*/  LOP3.LUT R5, RZ, R2, RZ, 0x33, !PT ;  /* 0x00000002ff057212 */ /* 0x000fe200078e33ff */
[----:B------:R-:W-:Y:S06]  /*a110*/  BRA `(.L_x_1155) ;  /* 0x0000000000187947 */ /* 0x000fec0003800000 */
.L_x_1154:
[----:B------:R-:W-:Y:S02]  /*a120*/  IMAD.U32 R190, RZ, RZ, UR58 ;  /* 0x0000003affbe7e24 */ /* 0x000fe4000f8e00ff */
[----:B------:R-:W-:-:S03]  /*a130*/  IMAD.MOV.U32 R5, RZ, RZ, R203 ;  /* 0x000000ffff057224 */ /* 0x000fc600078e00cb */
[----:B------:R-:W-:-:S13]  /*a140*/  ISETP.NE.AND P3, PT, R190, 0x1, PT ;  /* 0x00000001be00780c */ /* 0x000fda0003f65270 */
[----:B0-----:R-:W0:Y:S02]  /*a150*/  @P3 LDC.64 R2, c[0x0][0x9e8] ;  /* 0x00027a00ff023b82 */ /* 0x001e240000000a00 */
[----:B0-----:R-:W-:-:S05]  /*a160*/  @P3 IMAD.HI.U32 R2, R203, R2, RZ ;  /* 0x00000002cb023227 */ /* 0x001fca00078e00ff */
[----:B------:R-:W-:-:S07]  /*a170*/  @P3 SHF.R.U32.HI R5, RZ, R3, R2 ;  /* 0x00000003ff053219 */ /* 0x000fce0000011602 */
.L_x_1155:
[----:B------:R-:W-:Y:S05]  /*a180*/  BSYNC B0 ;  /* 0x0000000000007941 */ /* 0x000fea0003800000 */
.L_x_1153:
[----:B------:R-:W-:-:S04]  /*a190*/  IMAD R3, R5, R190, -R0 ;  /* 0x000000be05037224 */ /* 0x000fc800078e0a00 */
[----:B------:R-:W-:-:S05]  /*a1a0*/  IMAD R3, R18, -0x2, R3 ;  /* 0xfffffffe12037824 */ /* 0x000fca00078e0203 */
[----:B------:R-:W-:Y:S02]  /*a1b0*/  VIADDMNMX R185, R3, R190, R185, PT ;  /* 0x000000be03b97246 */ /* 0x000fe400038001b9 */
[----:B------:R-:W-:-:S07]  /*a1c0*/  VIMNMX R186, R186, R3, !PT ;  /* 0x00000003baba7248 */ /* 0x000fce0007fe0100 */
.L_x_1152:
        /* <DEDUP_REMOVED lines=36> */
[----:B------:R-:W1:Y:S01]  /*a410*/  SHFL.BFLY PT, R3, R0, 0x2, 0x1f ;  /* 0x0c401f0000037f89 */ /* 0x000e6200000e0000 */
        /* <DEDUP_REMOVED lines=11> */
[C---:B------:R-:W-:Y:S02]  /*a4d0*/  ISETP.LT.OR P3, PT, R185.reuse, 0x22, P3 ;  /* 0x00000022b900780c */ /* 0x040fe40001f61670 */
[----:B-1----:R-:W-:Y:S02]  /*a4e0*/  FMNMX.FTZ R3, R0, R3, !PT ;  /* 0x0000000300037209 */ /* 0x002fe40007810000 */
[----:B------:R-:W-:Y:S02]  /*a4f0*/  FMNMX.FTZ R0, R154, R21, !PT ;  /* 0x000000159a007209 */ /* 0x000fe40007810000 */
[----:B------:R-:W-:Y:S01]  /*a500*/  FSEL R170, R170, -INF , !P5 ;  /* 0xff800000aaaa7808 */ /* 0x000fe20006800000 */
[----:B0-----:R-:W0:Y:S01]  /*a510*/  SHFL.BFLY PT, R2, R3, 0x1, 0x1f ;  /* 0x0c201f0003027f89 */ /* 0x001e2200000e0000 */
        /* <DEDUP_REMOVED lines=12> */
[----:B0-----:R-:W-:-:S02]  /*a5e0*/  FMNMX.FTZ R5, R3, R2, !PT ;  /* 0x0000000203057209 */ /* 0x001fc40007810000 */
        /* <DEDUP_REMOVED lines=18> */
[----:B------:R-:W-:Y:S01]  /*a710*/  FSEL R2, R5, RZ, P5 ;  /* 0x000000ff05027208 */ /* 0x000fe20002800000 */
        /* <DEDUP_REMOVED lines=24> */
[----:B------:R-:W-:Y:S01]  /*a8a0*/  R2UR UR4, R200 ;  /* 0x00000000c80472ca */ /* 0x000fe200000e0000 */
[----:B------:R-:W-:Y:S01]  /*a8b0*/  IMAD.MOV.U32 R201, RZ, RZ, R5 ;  /* 0x000000ffffc97224 */ /* 0x000fe200078e0005 */
[----:B------:R-:W0:Y:S01]  /*a8c0*/  SHFL.BFLY PT, R185, R0, 0x2, 0x1f ;  /* 0x0c401f0000b97f89 */ /* 0x000e2200000e0000 */
[----:B------:R-:W-:-:S04]  /*a8d0*/  FMUL.FTZ R2, R2, UR10 ;  /* 0x0000000a02027c20 */ /* 0x000fc80008410000 */
[----:B------:R-:W-:Y:S08]  /*a8e0*/  MUFU.EX2 R196, R196 ;  /* 0x000000c400c47308 */ /* 0x000ff00000000800 */
[----:B------:R-:W-:Y:S08]  /*a8f0*/  MUFU.EX2 R198, R198 ;  /* 0x000000c600c67308 */ /* 0x000ff00000000800 */
[----:B------:R-:W-:Y:S01]  /*a900*/  MUFU.EX2 R157, R157 ;  /* 0x0000009d009d7308 */ /* 0x000fe20000000800 */
[----:B0-----:R-:W-:-:S05]  /*a910*/  FMNMX.FTZ R185, R0, R185, !PT ;  /* 0x000000b900b97209 */ /* 0x001fca0007810000 */
[----:B------:R-:W0:Y:S02]  /*a920*/  SHFL.BFLY PT, R0, R185, 0x1, 0x1f ;  /* 0x0c201f00b9007f89 */ /* 0x000e2400000e0000 */
[----:B------:R-:W-:Y:S08]  /*a930*/  MUFU.EX2 R192, R192 ;  /* 0x000000c000c07308 */ /* 0x000ff00000000800 */
[----:B------:R-:W-:Y:S08]  /*a940*/  MUFU.EX2 R161, R161 ;  /* 0x000000a100a17308 */ /* 0x000ff00000000800 */
[----:B------:R-:W-:Y:S01]  /*a950*/  MUFU.EX2 R194, R194 ;  /* 0x000000c200c27308 */ /* 0x000fe20000000800 */
[----:B0-----:R-:W-:-:S07]  /*a960*/  FMNMX.FTZ R3, R185, R0, !PT ;  /* 0x00000000b9037209 */ /* 0x001fce0007810000 */
[----:B------:R-:W-:Y:S01]  /*a970*/  MUFU.EX2 R165, R165 ;  /* 0x000000a500a57308 */ /* 0x000fe20000000800 */
[C---:B------:R-:W-:Y:S01]  /*a980*/  FSETP.NEU.FTZ.AND P2, PT, R3.reuse, -INF , PT ;  /* 0xff8000000300780b */ /* 0x040fe20003f5d000 */
[----:B------:R-:W-:-:S06]  /*a990*/  FMUL.FTZ R156, R3, UR10 ;  /* 0x0000000a039c7c20 */ /* 0x000fcc0008410000 */
[----:B------:R0:W1:Y:S01]  /*a9a0*/  MUFU.EX2 R0, R2 ;  /* 0x0000000200007308 */ /* 0x0000620000000800 */
[----:B------:R-:W-:-:S05]  /*a9b0*/  FSEL R156, R156, RZ, P2 ;  /* 0x000000ff9c9c7208 */ /* 0x000fca0001000000 */
[--C-:B------:R-:W-:Y:S01]  /*a9c0*/  FFMA.FTZ R197, R154, UR10, -R156.reuse ;  /* 0x0000000a9ac57c23 */ /* 0x100fe2000801089c */
[--C-:B------:R-:W-:Y:S01]  /*a9d0*/  FFMA.FTZ R152, R155, UR10, -R156.reuse ;  /* 0x0000000a9b987c23 */ /* 0x100fe2000801089c */
[--C-:B------:R-:W-:Y:S01]  /*a9e0*/  FFMA.FTZ R199, R158, UR10, -R156.reuse ;  /* 0x0000000a9ec77c23 */ /* 0x100fe2000801089c */
[----:B0-----:R-:W-:Y:S01]  /*a9f0*/  FSEL R2, R3, RZ, P2 ;  /* 0x000000ff03027208 */ /* 0x001fe20001000000 */
[--C-:B------:R-:W-:Y:S01]  /*aa00*/  FFMA.FTZ R154, R159, UR10, -R156.reuse ;  /* 0x0000000a9f9a7c23 */ /* 0x100fe2000801089c */
[--C-:B------:R-:W-:Y:S01]  /*aa10*/  FFMA.FTZ R193, R162, UR10, -R156.reuse ;  /* 0x0000000aa2c17c23 */ /* 0x100fe2000801089c */
[----:B------:R-:W-:Y:S01]  /*aa20*/  MUFU.EX2 R197, R197 ;  /* 0x000000c500c57308 */ /* 0x000fe20000000800 */
[--C-:B------:R-:W-:Y:S01]  /*aa30*/  FFMA.FTZ R158, R163, UR10, -R156.reuse ;  /* 0x0000000aa39e7c23 */ /* 0x100fe2000801089c */
[----:B------:R-:W-:Y:S01]  /*aa40*/  FADD.FTZ R2, -R2, R21 ;  /* 0x0000001502027221 */ /* 0x000fe20000010100 */
[--C-:B------:R-:W-:Y:S01]  /*aa50*/  FFMA.FTZ R195, R166, UR10, -R156.reuse ;  /* 0x0000000aa6c37c23 */ /* 0x100fe2000801089c */
[--C-:B------:R-:W-:Y:S01]  /*aa60*/  FFMA.FTZ R160, R167, UR10, -R156.reuse ;  /* 0x0000000aa7a07c23 */ /* 0x100fe2000801089c */
[----:B-1----:R-:W-:Y:S01]  /*aa70*/  FFMA.FTZ R17, R0, R17, R153 ;  /* 0x0000001100117223 */ /* 0x002fe20000010099 */
[----:B------:R-:W-:Y:S01]  /*aa80*/  FMUL.FTZ R2, R2, UR10 ;  /* 0x0000000a02027c20 */ /* 0x000fe20008410000 */
[--C-:B------:R-:W-:Y:S01]  /*aa90*/  FFMA.FTZ R189, R170, UR10, -R156.reuse ;  /* 0x0000000aaabd7c23 */ /* 0x100fe2000801089c */
[----:B------:R-:W-:Y:S01]  /*aaa0*/  MUFU.EX2 R152, R152 ;  /* 0x0000009800987308 */ /* 0x000fe20000000800 */
[----:B------:R-:W-:Y:S01]  /*aab0*/  FADD.FTZ R17, R196, R17 ;  /* 0x00000011c4117221 */ /* 0x000fe20000010000 */
[--C-:B------:R-:W-:Y:S01]  /*aac0*/  FFMA.FTZ R162, R171, UR10, -R156.reuse ;  /* 0x0000000aaba27c23 */ /* 0x100fe2000801089c */
[--C-:B------:R-:W-:Y:S01]  /*aad0*/  FFMA.FTZ R191, R174, UR10, -R156.reuse ;  /* 0x0000000aaebf7c23 */ /* 0x100fe2000801089c */
[--C-:B------:R-:W-:Y:S01]  /*aae0*/  FFMA.FTZ R185, R178, UR10, -R156.reuse ;  /* 0x0000000ab2b97c23 */ /* 0x100fe2000801089c */
[----:B------:R-:W-:Y:S01]  /*aaf0*/  FADD.FTZ R164, R198, R17 ;  /* 0x00000011c6a47221 */ /* 0x000fe20000010000 */
[--C-:B------:R-:W-:Y:S01]  /*ab00*/  FFMA.FTZ R179, R179, UR10, -R156.reuse ;  /* 0x0000000ab3b37c23 */ /* 0x100fe2000801089c */
[----:B------:R-:W-:Y:S01]  /*ab10*/  FFMA.FTZ R182, R182, UR10, -R156 ;  /* 0x0000000ab6b67c23 */ /* 0x000fe2000801089c */
[----:B------:R-:W0:Y:S01]  /*ab20*/  MUFU.EX2 R2, R2 ;  /* 0x0000000200027308 */ /* 0x000e220000000800 */
[----:B------:R-:W-:Y:S01]  /*ab30*/  FADD.FTZ R21, R157, R164 ;  /* 0x000000a49d157221 */ /* 0x000fe20000010000 */
[----:B------:R-:W-:Y:S01]  /*ab40*/  IMAD.U32 R155, RZ, RZ, UR11 ;  /* 0x0000000bff9b7e24 */ /* 0x000fe2000f8e00ff */
[----:B------:R-:W-:Y:S01]  /*ab50*/  ISETP.GT.AND P2, PT, R20, UR4, PT ;  /* 0x0000000414007c0c */ /* 0x000fe2000bf44270 */
[----:B------:R-:W-:Y:S01]  /*ab60*/  UMOV UR4, UR36 ;  /* 0x0000002400047c82 */ /* 0x000fe20008000000 */
[----:B------:R-:W-:Y:S01]  /*ab70*/  F2FP.BF16.F32.PACK_AB R196, R196, R153 ;  /* 0x00000099c4c4723e */ /* 0x000fe200000010ff */
[----:B------:R-:W-:Y:S01]  /*ab80*/  @!P1 VIADD R155, R155, 0x30860 ;  /* 0x000308609b9b9836 */ /* 0x000fe20000000000 */
[----:B------:R-:W-:Y:S01]  /*ab90*/  F2FP.BF16.F32.PACK_AB R198, R157, R198 ;  /* 0x000000c69dc6723e */ /* 0x000fe200000010ff */
[----:B------:R-:W1:Y:S01]  /*aba0*/  MUFU.EX2 R199, R199 ;  /* 0x000000c700c77308 */ /* 0x000e620000000800 */
[----:B------:R-:W-:-:S02]  /*abb0*/  VIADD R20, R20, 0xffffffff ;  /* 0xffffffff14147836 */ /* 0x000fc40000000000 */
[----:B------:R-:W-:-:S04]  /*abc0*/  @!P1 PRMT R155, RZ, 0x654, R155 ;  /* 0x00000654ff9b9816 */ /* 0x000fc8000000009b */
[----:B------:R2:W-:Y:S01]  /*abd0*/  @!P1 SYNCS.ARRIVE.TRANS64.RED.A1T0 RZ, [R155+URZ], RZ ;  /* 0x000000ff9bff99a7 */ /* 0x0005e2000810043f */
[----:B------:R-:W3:Y:S01]  /*abe0*/  MUFU.EX2 R154, R154 ;  /* 0x0000009a009a7308 */ /* 0x000ee20000000800 */
[----:B0-----:R-:W-:Y:S01]  /*abf0*/  FFMA.FTZ R17, R2, R16, R197 ;  /* 0x0000001002117223 */ /* 0x001fe200000100c5 */
[----:B------:R-:W-:Y:S01]  /*ac00*/  FADD.FTZ R16, R192, R21 ;  /* 0x00000015c0107221 */ /* 0x000fe20000010000 */
[C---:B------:R-:W-:Y:S02]  /*ac10*/  F2FP.BF16.F32.PACK_AB R192, R161.reuse, R192 ;  /* 0x000000c0a1c0723e */ /* 0x040fe400000010ff */
[----:B------:R-:W-:Y:S01]  /*ac20*/  FADD.FTZ R164, R152, R17 ;  /* 0x0000001198a47221 */ /* 0x000fe20000010000 */
[----:B------:R-:W-:Y:S01]  /*ac30*/  FADD.FTZ R21, R161, R16 ;  /* 0x00000010a1157221 */ /* 0x000fe20000010000 */
[----:B------:R-:W-:Y:S01]  /*ac40*/  FFMA.FTZ R16, R175, UR10, -R156 ;  /* 0x0000000aaf107c23 */ /* 0x000fe2000801089c */
[----:B------:R-:W0:Y:S01]  /*ac50*/  MUFU.EX2 R193, R193 ;  /* 0x000000c100c17308 */ /* 0x000e220000000800 */
[----:B-1----:R-:W-:Y:S01]  /*ac60*/  FADD.FTZ R17, R199, R164 ;  /* 0x000000a4c7117221 */ /* 0x002fe20000010000 */
[----:B------:R-:W-:Y:S01]  /*ac70*/  FADD.FTZ R166, R194, R21 ;  /* 0x00000015c2a67221 */ /* 0x000fe20000010000 */
[----:B------:R-:W-:Y:S01]  /*ac80*/  FFMA.FTZ R156, R183, UR10, -R156 ;  /* 0x0000000ab79c7c23 */ /* 0x000fe2000801089c */
[----:B------:R-:W-:-:S02]  /*ac90*/  F2FP.BF16.F32.PACK_AB R194, R165, R194 ;  /* 0x000000c2a5c2723e */ /* 0x000fc400000010ff */
[----:B------:R-:W-:Y:S01]  /*aca0*/  FADD.FTZ R21, R165, R166 ;  /* 0x000000a6a5157221 */ /* 0x000fe20000010000 */
[----:B------:R-:W-:Y:S01]  /*acb0*/  F2FP.BF16.F32.PACK_AB R197, R152, R197 ;  /* 0x000000c598c5723e */ /* 0x000fe200000010ff */
[----:B------:R-:W1:Y:S01]  /*acc0*/  MUFU.EX2 R158, R158 ;  /* 0x0000009e009e7308 */ /* 0x000e620000000800 */
[C---:B---3--:R-:W-:Y:S01]  /*acd0*/  FADD.FTZ R164, R154.reuse, R17 ;  /* 0x000000119aa47221 */ /* 0x048fe20000010000 */
[----:B------:R-:W-:-:S06]  /*ace0*/  F2FP.BF16.F32.PACK_AB R199, R154, R199 ;  /* 0x000000c79ac7723e */ /* 0x000fcc00000010ff */
[----:B------:R-:W3:Y:S01]  /*acf0*/  MUFU.EX2 R195, R195 ;  /* 0x000000c300c37308 */ /* 0x000ee20000000800 */
[----:B0-----:R-:W-:-:S07]  /*ad00*/  FADD.FTZ R17, R193, R164 ;  /* 0x000000a4c1117221 */ /* 0x001fce0000010000 */
[----:B------:R-:W0:Y:S01]  /*ad10*/  MUFU.EX2 R160, R160 ;  /* 0x000000a000a07308 */ /* 0x000e220000000800 */
[C---:B-1----:R-:W-:Y:S01]  /*ad20*/  FADD.FTZ R164, R158.reuse, R17 ;  /* 0x000000119ea47221 */ /* 0x042fe20000010000 */
[----:B------:R-:W-:-:S06]  /*ad30*/  F2FP.BF16.F32.PACK_AB R193, R158, R193 ;  /* 0x000000c19ec1723e */ /* 0x000fcc00000010ff */
[----:B------:R-:W1:Y:S01]  /*ad40*/  MUFU.EX2 R188, R188 ;  /* 0x000000bc00bc7308 */ /* 0x000e620000000800 */
[----:B---3--:R-:W-:-:S07]  /*ad50*/  FADD.FTZ R17, R195, R164 ;  /* 0x000000a4c3117221 */ /* 0x008fce0000010000 */
[----:B------:R-:W3:Y:S01]  /*ad60*/  MUFU.EX2 R189, R189 ;  /* 0x000000bd00bd7308 */ /* 0x000ee20000000800 */
[C---:B0-----:R-:W-:Y:S01]  /*ad70*/  FADD.FTZ R164, R160.reuse, R17 ;  /* 0x00000011a0a47221 */ /* 0x041fe20000010000 */
[----:B------:R-:W-:-:S06]  /*ad80*/  F2FP.BF16.F32.PACK_AB R195, R160, R195 ;  /* 0x000000c3a0c3723e */ /* 0x000fcc00000010ff */
[----:B------:R-:W0:Y:S01]  /*ad90*/  MUFU.EX2 R169, R169 ;  /* 0x000000a900a97308 */ /* 0x000e220000000800 */
[----:B-1----:R-:W-:-:S07]  /*ada0*/  FADD.FTZ R166, R188, R21 ;  /* 0x00000015bca67221 */ /* 0x002fce0000010000 */
[----:B------:R-:W1:Y:S01]  /*adb0*/  MUFU.EX2 R162, R162 ;  /* 0x000000a200a27308 */ /* 0x000e620000000800 */
[----:B---3--:R-:W-:-:S07]  /*adc0*/  FADD.FTZ R17, R189, R164 ;  /* 0x000000a4bd117221 */ /* 0x008fce0000010000 */
[----:B------:R-:W3:Y:S01]  /*add0*/  MUFU.EX2 R190, R190 ;  /* 0x000000be00be7308 */ /* 0x000ee20000000800 */
[C---:B0-----:R-:W-:Y:S01]  /*ade0*/  FADD.FTZ R21, R169.reuse, R166 ;  /* 0x000000a6a9157221 */ /* 0x041fe20000010000 */
[----:B------:R-:W-:-:S06]  /*adf0*/  F2FP.BF16.F32.PACK_AB R188, R169, R188 ;  /* 0x000000bca9bc723e */ /* 0x000fcc00000010ff */
[----:B------:R-:W0:Y:S01]  /*ae00*/  MUFU.EX2 R191, R191 ;  /* 0x000000bf00bf7308 */ /* 0x000e220000000800 */
[C---:B-1----:R-:W-:Y:S01]  /*ae10*/  FADD.FTZ R164, R162.reuse, R17 ;  /* 0x00000011a2a47221 */ /* 0x042fe20000010000 */
[----:B------:R-:W-:-:S06]  /*ae20*/  F2FP.BF16.F32.PACK_AB R189, R162, R189 ;  /* 0x000000bda2bd723e */ /* 0x000fcc00000010ff */
[----:B------:R-:W1:Y:S01]  /*ae30*/  MUFU.EX2 R173, R173 ;  /* 0x000000ad00ad7308 */ /* 0x000e620000000800 */
[----:B---3--:R-:W-:-:S07]  /*ae40*/  FADD.FTZ R166, R190, R21 ;  /* 0x00000015bea67221 */ /* 0x008fce0000010000 */
[----:B------:R-:W3:Y:S01]  /*ae50*/  MUFU.EX2 R16, R16 ;  /* 0x0000001000107308 */ /* 0x000ee20000000800 */
[----:B0-----:R-:W-:-:S07]  /*ae60*/  FADD.FTZ R17, R191, R164 ;  /* 0x000000a4bf117221 */ /* 0x001fce0000010000 */
[----:B------:R-:W0:Y:S01]  /*ae70*/  MUFU.EX2 R184, R184 ;  /* 0x000000b800b87308 */ /* 0x000e220000000800 */
[C---:B-1----:R-:W-:Y:S01]  /*ae80*/  FADD.FTZ R21, R173.reuse, R166 ;  /* 0x000000a6ad157221 */ /* 0x042fe20000010000 */
[----:B------:R-:W-:-:S06]  /*ae90*/  F2FP.BF16.F32.PACK_AB R190, R173, R190 ;  /* 0x000000beadbe723e */ /* 0x000fcc00000010ff */
[----:B------:R-:W1:Y:S01]  /*aea0*/  MUFU.EX2 R185, R185 ;  /* 0x000000b900b97308 */ /* 0x000e620000000800 */
[C---:B---3--:R-:W-:Y:S01]  /*aeb0*/  FADD.FTZ R164, R16.reuse, R17 ;  /* 0x0000001110a47221 */ /* 0x048fe20000010000 */
[----:B------:R-:W-:-:S06]  /*aec0*/  F2FP.BF16.F32.PACK_AB R191, R16, R191 ;  /* 0x000000bf10bf723e */ /* 0x000fcc00000010ff */
[----:B------:R-:W3:Y:S01]  /*aed0*/  MUFU.EX2 R177, R177 ;  /* 0x000000b100b17308 */ /* 0x000ee20000000800 */
[----:B0-----:R-:W-:-:S07]  /*aee0*/  FADD.FTZ R166, R184, R21 ;  /* 0x00000015b8a67221 */ /* 0x001fce0000010000 */
[----:B------:R-:W0:Y:S01]  /*aef0*/  MUFU.EX2 R179, R179 ;  /* 0x000000b300b37308 */ /* 0x000e220000000800 */
[----:B-1----:R-:W-:-:S07]  /*af00*/  FADD.FTZ R164, R185, R164 ;  /* 0x000000a4b9a47221 */ /* 0x002fce0000010000 */
[----:B------:R-:W1:Y:S01]  /*af10*/  MUFU.EX2 R186, R186 ;  /* 0x000000ba00ba7308 */ /* 0x000e620000000800 */
[C---:B---3--:R-:W-:Y:S01]  /*af20*/  FADD.FTZ R21, R177.reuse, R166 ;  /* 0x000000a6b1157221 */ /* 0x048fe20000010000 */
[----:B------:R-:W-:-:S06]  /*af30*/  F2FP.BF16.F32.PACK_AB R184, R177, R184 ;  /* 0x000000b8b1b8723e */ /* 0x000fcc00000010ff */
[----:B------:R-:W3:Y:S01]  /*af40*/  MUFU.EX2 R187, R182 ;  /* 0x000000b600bb7308 */ /* 0x000ee20000000800 */
[C---:B0-----:R-:W-:Y:S01]  /*af50*/  FADD.FTZ R164, R179.reuse, R164 ;  /* 0x000000a4b3a47221 */ /* 0x041fe20000010000 */
[----:B------:R-:W-:-:S06]  /*af60*/  F2FP.BF16.F32.PACK_AB R185, R179, R185 ;  /* 0x000000b9b3b9723e */ /* 0x000fcc00000010ff */
[----:B------:R-:W0:Y:S01]  /*af70*/  MUFU.EX2 R181, R181 ;  /* 0x000000b500b57308 */ /* 0x000e220000000800 */
[----:B-1----:R-:W-:Y:S01]  /*af80*/  FADD.FTZ R166, R186, R21 ;  /* 0x00000015baa67221 */ /* 0x002fe20000010000 */
[----:B------:R-:W-:-:S06]  /*af90*/  IMAD.MOV.U32 R21, RZ, RZ, R3 ;  /* 0x000000ffff157224 */ /* 0x000fcc00078e0003 */
[----:B------:R-:W1:Y:S01]  /*afa0*/  MUFU.EX2 R156, R156 ;  /* 0x0000009c009c7308 */ /* 0x000e620000000800 */
[----:B---3--:R-:W-:Y:S01]  /*afb0*/  FADD.FTZ R164, R187, R164 ;  /* 0x000000a4bba47221 */ /* 0x008fe20000010000 */
[C---:B0-----:R-:W-:Y:S01]  /*afc0*/  FADD.FTZ R17, R181.reuse, R166 ;  /* 0x000000a6b5117221 */ /* 0x041fe20000010000 */
[----:B------:R-:W-:Y:S02]  /*afd0*/  F2FP.BF16.F32.PACK_AB R186, R181, R186 ;  /* 0x000000bab5ba723e */ /* 0x000fe400000010ff */
[C---:B-1----:R-:W-:Y:S01]  /*afe0*/  FADD.FTZ R16, R156.reuse, R164 ;  /* 0x000000a49c107221 */ /* 0x042fe20000010000 */
[----:B------:R-:W-:Y:S01]  /*aff0*/  F2FP.BF16.F32.PACK_AB R187, R156, R187 ;  /* 0x000000bb9cbb723e */ /* 0x000fe200000010ff */
[----:B--2---:R-:W-:Y:S06]  /*b000*/  @P2 BRA `(.L_x_1156) ;  /* 0xffffffd800602947 */ /* 0x004fec000383ffff */
.L_x_1139:
        /* <DEDUP_REMOVED lines=131> */
.L_x_1157:
[----:B------:R-:W-:Y:S01]  /*b840*/  ULEA UR5, UR36, UR38, 0x3 ;  /* 0x0000002624057291 */ /* 0x000fe2000f8e183f */
[----:B------:R-:W-:-:S05]  /*b850*/  IMAD.U32 R0, RZ, RZ, UR37 ;  /* 0x00000025ff007e24 */ /* 0x000fca000f8e00ff */
[----:B------:R-:W-:-:S04]  /*b860*/  SHF.L.U32 R0, R0, 0x1f, RZ ;  /* 0x0000001f00007819 */ /* 0x000fc800000006ff */
[----:B------:R0:W1:Y:S01]  /*b870*/  SYNCS.PHASECHK.TRANS64.TRYWAIT P2, [UR5+0x30850], R0 ;  /* 0x03085000ff0075a7 */ /* 0x0000620008040145 */
[----:B------:R-:W-:Y:S05]  /*b880*/  @!P0 BRA `(.L_x_1158) ;  /* 0x0000000000048947 */ /* 0x000fea0003800000 */
[----:B------:R-:W-:Y:S01]  /*b890*/  BPT.TRAP 0x1 ;  /* 0x000000040000795c */ /* 0x000fe20000300000 */
.L_x_1158:
[----:B-1----:R-:W-:Y:S05]  /*b8a0*/  @P2 BRA `(.L_x_1159) ;  /* 0x0000000000082947 */ /* 0x002fea0003800000 */
[----:B------:R-:W1:Y:S02]  /*b8b0*/  SYNCS.PHASECHK.TRANS64.TRYWAIT P0, [UR5+0x30850], R0 ;  /* 0x03085000ff0075a7 */ /* 0x000e640008000145 */
[----:B-1----:R-:W-:Y:S05]  /*b8c0*/  @!P0 BRA `(.L_x_1160) ;  /* 0x0000009000f48947 */ /* 0x002fea0003800000 */
.L_x_1159:
[----:B------:R-:W-:Y:S01]  /*b8d0*/  UIADD3 UR38, UR38, 0x400, URZ ;  /* 0x0000040026267890 */ /* 0x000fe2000fffe03f */
[----:B------:R-:W-:Y:S01]  /*b8e0*/  WARPGROUP.ARRIVE ;  /* 0x00000000000079c5 */ /* 0x000fe20000000000 */
[----:B------:R-:W-:Y:S01]  /*b8f0*/  UMOV UR7, 0x40000040 ;  /* 0x4000004000077882 */ /* 0x000fe20000000000 */
[----:B-1----:R-:W1:Y:S01]  /*b900*/  SHFL.BFLY PT, R7, R16, 0x2, 0x1f ;  /* 0x0c401f0010077f89 */ /* 0x002e6200000e0000 */
[----:B------:R-:W-:Y:S01]  /*b910*/  USHF.R.U32.HI UR38, URZ, 0x4, UR38 ;  /* 0x000000043f267899 */ /* 0x000fe20008011626 */
[----:B------:R-:W-:Y:S01]  /*b920*/  IMAD.MOV.U32 R6, RZ, RZ, RZ ;  /* 0x000000ffff067224 */ /* 0x000fe200078e00ff */
[----:B------:R-:W-:Y:S01]  /*b930*/  R2UR UR8, R209 ;  /* 0x00000000d10872ca */ /* 0x000fe200000e0000 */
[----:B0-----:R-:W0:Y:S01]  /*b940*/  SHFL.BFLY PT, R0, R17, 0x2, 0x1f ;  /* 0x0c401f0011007f89 */ /* 0x001e2200000e0000 */
[----:B------:R-:W-:Y:S01]  /*b950*/  ULOP3.LUT UR38, UR38, 0x3fff, URZ, 0xc0, !UPT ;  /* 0x00003fff26267892 */ /* 0x000fe2000f8ec03f */
[----:B------:R-:W-:Y:S02]  /*b960*/  IMAD.U32 R12, RZ, RZ, UR5 ;  /* 0x00000005ff0c7e24 */ /* 0x000fe4000f8e00ff */
[----:B------:R-:W-:Y:S01]  /*b970*/  IMAD.MOV.U32 R4, RZ, RZ, RZ ;  /* 0x000000ffff047224 */ /* 0x000fe200078e00ff */
[----:B------:R-:W-:Y:S01]  /*b980*/  ULOP3.LUT UR4, UR38, 0x2000000, URZ, 0xfc, !UPT ;  /* 0x0200000026047892 */ /* 0x000fe2000f8efc3f */
[----:B------:R-:W-:-:S02]  /*b990*/  IMAD.U32 R13, RZ, RZ, UR10 ;  /* 0x0000000aff0d7e24 */ /* 0x000fc4000f8e00ff */
[----:B------:R-:W-:Y:S01]  /*b9a0*/  IMAD.U32 R8, RZ, RZ, UR10 ;  /* 0x0000000aff087e24 */ /* 0x000fe2000f8e00ff */
[----:B------:R-:W-:Y:S02]  /*b9b0*/  ULEA UR4, UR36, UR4, 0xb ;  /* 0x0000000424047291 */ /* 0x000fe4000f8e583f */
[----:B------:R-:W-:Y:S02]  /*b9c0*/  UIADD3 UR36, UR36, 0x1, URZ ;  /* 0x0000000124247890 */ /* 0x000fe4000fffe03f */
[----:B------:R-:W-:Y:S02]  /*b9d0*/  UIADD3 UR8, UR8, 0x1, URZ ;  /* 0x0000000108087890 */ /* 0x000fe4000fffe03f */
[----:B------:R-:W-:Y:S01]  /*b9e0*/  UISETP.NE.AND UP0, UPT, UR36, 0x2, UPT ;  /* 0x000000022400788c */ /* 0x000fe2000bf05270 */
[----:B------:R-:W-:Y:S02]  /*b9f0*/  UMOV UR6, UR4 ;  /* 0x0000000400067c82 */ /* 0x000fe40008000000 */
[----:B------:R-:W-:Y:S01]  /*ba00*/  HGMMA.64x256x16.F32.BF16 R24, R196, gdesc[UR4].tnspB, R24, gsb0 ;  /* 0x43e00004c4187df0 */ /* 0x000fe20008001818 */
[----:B------:R-:W-:Y:S01]  /*ba10*/  UIADD3 UR6, UR4, 0x80, URZ ;  /* 0x0000008004067890 */ /* 0x000fe2000fffe03f */
[----:B-1----:R-:W-:Y:S01]  /*ba20*/  FADD.FTZ R2, R7, R16 ;  /* 0x0000001007027221 */ /* 0x002fe20000010000 */
[----:B------:R-:W-:Y:S01]  /*ba30*/  UMOV UR7, 0x40000040 ;  /* 0x4000004000077882 */ /* 0x000fe20000000000 */
[----:B------:R-:W-:-:S02]  /*ba40*/  IMAD.U32 R209, RZ, RZ, UR8 ;  /* 0x00000008ffd17e24 */ /* 0x000fc4000f8e00ff */
[----:B0-----:R-:W-:Y:S01]  /*ba50*/  FADD.FTZ R0, R0, R17 ;  /* 0x0000001100007221 */ /* 0x001fe20000010000 */
[----:B------:R-:W-:Y:S01]  /*ba60*/  USEL UR36, UR36, URZ, UP0 ;  /* 0x0000003f24247287 */ /* 0x000fe20008000000 */
[----:B------:R-:W0:Y:S04]  /*ba70*/  SHFL.BFLY PT, R9, R2, 0x1, 0x1f ;  /* 0x0c201f0002097f89 */ /* 0x000e2800000e0000 */
[----:B------:R-:W1:Y:S01]  /*ba80*/  SHFL.BFLY PT, R7, R0, 0x1, 0x1f ;  /* 0x0c201f0000077f89 */ /* 0x000e6200000e0000 */
[----:B0-----:R-:W-:Y:S01]  /*ba90*/  FADD.FTZ R11, R2, R9 ;  /* 0x00000009020b7221 */ /* 0x001fe20000010000 */
[----:B------:R-:W-:Y:S02]  /*baa0*/  IMAD.MOV.U32 R2, RZ, RZ, -0x800000 ;  /* 0xff800000ff027424 */ /* 0x000fe400078e00ff */
[----:B-1----:R-:W-:-:S02]  /*bab0*/  FADD.FTZ R10, R0, R7 ;  /* 0x00000007000a7221 */ /* 0x002fc40000010000 */
[----:B------:R-:W-:Y:S01]  /*bac0*/  FSETP.NE.FTZ.AND P2, PT, R11, RZ, PT ;  /* 0x000000ff0b00720b */ /* 0x000fe20003f55000 */
[----:B------:R-:W-:Y:S02]  /*bad0*/  IMAD.MOV.U32 R0, RZ, RZ, -0x800000 ;  /* 0xff800000ff007424 */ /* 0x000fe400078e00ff */
[----:B------:R-:W-:-:S10]  /*bae0*/  FSETP.NE.FTZ.AND P0, PT, R10, RZ, PT ;  /* 0x000000ff0a00720b */ /* 0x000fd40003f15000 */
[----:B------:R-:W0:Y:S01]  /*baf0*/  @P2 MUFU.LG2 R9, R11 ;  /* 0x0000000b00092308 */ /* 0x000e220000000c00 */
[----:B------:R-:W-:Y:S02]  /*bb00*/  @P2 FMUL.FTZ R13, R13, 0.69314718246459960938 ;  /* 0x3f3172180d0d2820 */ /* 0x000fe40000410000 */
[----:B------:R-:W-:-:S05]  /*bb10*/  @P0 FMUL.FTZ R8, R8, 0.69314718246459960938 ;  /* 0x3f31721808080820 */ /* 0x000fca0000410000 */
[----:B------:R-:W-:Y:S08]  /*bb20*/  @P0 MUFU.RCP R6, R10 ;  /* 0x0000000a00060308 */ /* 0x000ff00000001000 */
[----:B------:R0:W1:Y:S08]  /*bb30*/  @P0 MUFU.LG2 R7, R10 ;  /* 0x0000000a00070308 */ /* 0x0000700000000c00 */
[----:B------:R-:W2:Y:S01]  /*bb40*/  @P2 MUFU.RCP R4, R11 ;  /* 0x0000000b00042308 */ /* 0x000ea20000001000 */
[----:B0-----:R-:W-:Y:S01]  /*bb50*/  @P2 FMUL.FTZ R10, R9, 0.69314718246459960938 ;  /* 0x3f317218090a2820 */ /* 0x001fe20000410000 */
[----:B------:R-:W-:-:S03]  /*bb60*/  @!P1 VIADD R9, R12, 0x30860 ;  /* 0x000308600c099836 */ /* 0x000fc60000000000 */
[----:B------:R-:W-:Y:S02]  /*bb70*/  @P2 FFMA.FTZ R0, R13, R3, R10 ;  /* 0x000000030d002223 */ /* 0x000fe4000001000a */
[----:B------:R-:W-:Y:S01]  /*bb80*/  @!P1 PRMT R9, RZ, 0x654, R9 ;  /* 0x00000654ff099816 */ /* 0x000fe20000000009 */
[----:B-1----:R-:W-:-:S04]  /*bb90*/  @P0 FMUL.FTZ R7, R7, 0.69314718246459960938 ;  /* 0x3f31721807070820 */ /* 0x002fc80000410000 */
[----:B------:R-:W-:Y:S01]  /*bba0*/  @P0 FFMA.FTZ R2, R8, R5, R7 ;  /* 0x0000000508020223 */ /* 0x000fe20000010007 */
[----:B------:R-:W-:Y:S01]  /*bbb0*/  PLOP3.LUT P0, PT, PT, PT, PT, 0x8, 0x0 ;  /* 0x000000000000781c */ /* 0x000fe20003f0e170 */
        /* <DEDUP_REMOVED lines=19> */
[----:B------:R0:W-:Y:S01]  /*bcf0*/  @!P1 SYNCS.ARRIVE.TRANS64.RED.A1T0 RZ, [R9+URZ], RZ ;  /* 0x000000ff09ff99a7 */ /* 0x0001e2000810043f */
[----:B--2---:R-:W-:Y:S01]  /*bd00*/  FMUL.FTZ R3, R83, R4 ;  /* 0x0000000453037220 */ /* 0x004fe20000410000 */
        /* <DEDUP_REMOVED lines=127> */
.L_x_1090:
[----:B------:R-:W0:Y:S01]  /*c500*/  S2R R4, SR_CgaCtaId ;  /* 0x0000000000047919 */ /* 0x000e220000008800 */
[----:B------:R-:W-:Y:S01]  /*c510*/  MOV R19, 0x400 ;  /* 0x0000040000137802 */ /* 0x000fe20000000f00 */
[----:B------:R-:W-:Y:S01]  /*c520*/  BSSY B0, `(.L_x_1161) ;  /* 0x00002ae000007945 */ /* 0x000fe20003800000 */
[----:B------:R-:W-:Y:S02]  /*c530*/  BAR.SYNC.DEFER_BLOCKING 0x5, 0x120 ;  /* 0x0144800000007b1d */ /* 0x000fe40000010000 */
[----:B0-----:R-:W-:-:S05]  /*c540*/  LEA R19, R4, R19, 0x18 ;  /* 0x0000001304137211 */ /* 0x001fca00078ec0ff */
[----:B------:R-:W0:Y:S02]  /*c550*/  LDS.128 R200, [R19+0x308d0] ;  /* 0x0308d00013c87984 */ /* 0x000e240000000c00 */
[----:B0-----:R-:W-:Y:S02]  /*c560*/  R2UR UR6, R202 ;  /* 0x00000000ca0672ca */ /* 0x001fe400000e0000 */
[----:B------:R-:W-:Y:S01]  /*c570*/  R2UR UR5, R203 ;  /* 0x00000000cb0572ca */ /* 0x000fe200000e0000 */
[----:B------:R-:W-:Y:S06]  /*c580*/  BAR.ARV 0x4, 0x120 ;  /* 0x0104800000007b1d */ /* 0x000fec0000002000 */
[----:B------:R-:W-:Y:S08]  /*c590*/  @P0 BRA `(.L_x_1162) ;  /* 0x0000001c00800947 */ /* 0x000ff00003800000 */
[----:B------:R-:W0:Y:S01]  /*c5a0*/  S2R R10, SR_SWINHI ;  /* 0x00000000000a7919 */ /* 0x000e220000002f00 */
[----:B------:R-:W-:Y:S01]  /*c5b0*/  F2FP.BF16.F32.PACK_AB R24, R25, R24 ;  /* 0x000000181918723e */ /* 0x000fe200000010ff */
[----:B------:R-:W-:Y:S01]  /*c5c0*/  ULDC.64 UR8, c[0x0][0xbd8] ;  /* 0x0002f60000087ab9 */ /* 0x000fe20000000a00 */
[----:B------:R-:W-:Y:S01]  /*c5d0*/  F2FP.BF16.F32.PACK_AB R25, R8, R26 ;  /* 0x0000001a0819723e */ /* 0x000fe200000010ff */
[----:B------:R-:W-:Y:S01]  /*c5e0*/  UISETP.NE.U32.AND UP0, UPT, UR8, URZ, UPT ;  /* 0x0000003f0800728c */ /* 0x000fe2000bf05070 */
[----:B------:R-:W-:Y:S02]  /*c5f0*/  F2FP.BF16.F32.PACK_AB R32, R33, R32 ;  /* 0x000000202120723e */ /* 0x000fe400000010ff */
[----:B------:R-:W-:Y:S01]  /*c600*/  F2FP.BF16.F32.PACK_AB R26, R29, R28 ;  /* 0x0000001c1d1a723e */ /* 0x000fe200000010ff */
[----:B------:R-:W-:Y:S01]  /*c610*/  UISETP.NE.AND.EX UP0, UPT, UR9, URZ, UPT, UP0 ;  /* 0x0000003f0900728c */ /* 0x000fe2000bf05300 */
[----:B------:R-:W-:Y:S02]  /*c620*/  F2FP.BF16.F32.PACK_AB R27, R6, R27 ;  /* 0x0000001b061b723e */ /* 0x000fe400000010ff */
[----:B------:R-:W-:Y:S01]  /*c630*/  F2FP.BF16.F32.PACK_AB R33, R163, R34 ;  /* 0x00000022a321723e */ /* 0x000fe200000010ff */
[----:B------:R-:W-:Y:S01]  /*c640*/  ULDC.64 UR8, c[0x0][0xbd8] ;  /* 0x0002f60000087ab9 */ /* 0x000fe20000000a00 */
[----:B------:R-:W-:-:S02]  /*c650*/  F2FP.BF16.F32.PACK_AB R40, R41, R40 ;  /* 0x000000282928723e */ /* 0x000fc400000010ff */
[----:B------:R-:W-:Y:S02]  /*c660*/  F2FP.BF16.F32.PACK_AB R34, R37, R36 ;  /* 0x000000242522723e */ /* 0x000fe400000010ff */
[----:B------:R-:W-:Y:S02]  /*c670*/  F2FP.BF16.F32.PACK_AB R35, R162, R35 ;  /* 0x00000023a223723e */ /* 0x000fe400000010ff */
[----:B------:R-:W-:Y:S02]  /*c680*/  F2FP.BF16.F32.PACK_AB R41, R161, R42 ;  /* 0x0000002aa129723e */ /* 0x000fe400000010ff */
[----:B------:R-:W-:Y:S02]  /*c690*/  F2FP.BF16.F32.PACK_AB R48, R49, R48 ;  /* 0x000000303130723e */ /* 0x000fe400000010ff */
[----:B------:R-:W-:Y:S02]  /*c6a0*/  R2UR UR4, R208 ;  /* 0x00000000d00472ca */ /* 0x000fe400000e0000 */
[----:B------:R-:W-:-:S02]  /*c6b0*/  F2FP.BF16.F32.PACK_AB R42, R45, R44 ;  /* 0x0000002c2d2a723e */ /* 0x000fc400000010ff */
[----:B------:R-:W-:Y:S02]  /*c6c0*/  F2FP.BF16.F32.PACK_AB R43, R160, R43 ;  /* 0x0000002ba02b723e */ /* 0x000fe400000010ff */
[----:B------:R-:W-:Y:S02]  /*c6d0*/  F2FP.BF16.F32.PACK_AB R49, R159, R50 ;  /* 0x000000329f31723e */ /* 0x000fe400000010ff */
[----:B------:R-:W-:Y:S02]  /*c6e0*/  F2FP.BF16.F32.PACK_AB R56, R57, R56 ;  /* 0x000000383938723e */ /* 0x000fe400000010ff */
[----:B------:R-:W-:Y:S02]  /*c6f0*/  MOV R4, R19 ;  /* 0x0000001300047202 */ /* 0x000fe40000000f00 */
[----:B0-----:R-:W-:Y:S02]  /*c700*/  MOV R5, R10 ;  /* 0x0000000a00057202 */ /* 0x001fe40000000f00 */
[----:B------:R-:W-:Y:S01]  /*c710*/  F2FP.BF16.F32.PACK_AB R50, R53, R52 ;  /* 0x000000343532723e */ /* 0x000fe200000010ff */
[----:B------:R-:W-:Y:S01]  /*c720*/  UIMAD.WIDE UR8, UR4, 0x4, UR8 ;  /* 0x00000004040878a5 */ /* 0x000fe2000f8e0208 */
[----:B------:R-:W-:Y:S01]  /*c730*/  F2FP.BF16.F32.PACK_AB R51, R158, R51 ;  /* 0x000000339e33723e */ /* 0x000fe200000010ff */
[----:B------:R-:W-:Y:S01]  /*c740*/  IMAD.WIDE R98, R213, 0x2, R4 ;  /* 0x00000002d5627825 */ /* 0x000fe200078e0204 */
[----:B------:R-:W-:-:S02]  /*c750*/  F2FP.BF16.F32.PACK_AB R57, R157, R58 ;  /* 0x0000003a9d39723e */ /* 0x000fc400000010ff */
[----:B------:R-:W-:Y:S02]  /*c760*/  F2FP.BF16.F32.PACK_AB R64, R65, R64 ;  /* 0x000000404140723e */ /* 0x000fe400000010ff */
[C---:B------:R-:W-:Y:S02]  /*c770*/  IADD3 R177, P5, R98.reuse, 0x4040, RZ ;  /* 0x0000404062b17810 */ /* 0x040fe40007fbe0ff */
[C---:B------:R-:W-:Y:S02]  /*c780*/  IADD3 R167, P1, R98.reuse, 0x20, RZ ;  /* 0x0000002062a77810 */ /* 0x040fe40007f3e0ff */
[C---:B------:R-:W-:Y:S01]  /*c790*/  IADD3 R169, P0, R98.reuse, 0x40, RZ ;  /* 0x0000004062a97810 */ /* 0x040fe20007f1e0ff */
[--C-:B------:R-:W-:Y:S01]  /*c7a0*/  IMAD.X R31, RZ, RZ, R99.reuse, P5 ;  /* 0x000000ffff1f7224 */ /* 0x100fe200028e0663 */
[----:B------:R-:W-:Y:S01]  /*c7b0*/  LOP3.LUT R22, R177, 0x380, RZ, 0xc0, !PT ;  /* 0x00000380b1167812 */ /* 0x000fe200078ec0ff */
[--C-:B------:R-:W-:Y:S01]  /*c7c0*/  IMAD.X R11, RZ, RZ, R99.reuse, P1 ;  /* 0x000000ffff0b7224 */ /* 0x100fe200008e0663 */
[C---:B------:R-:W-:Y:S01]  /*c7d0*/  IADD3 R171, P4, R98.reuse, 0x60, RZ ;  /* 0x0000006062ab7810 */ /* 0x040fe20007f9e0ff */
[----:B------:R-:W-:Y:S01]  /*c7e0*/  IMAD.X R13, RZ, RZ, R99, P0 ;  /* 0x000000ffff0d7224 */ /* 0x000fe200000e0663 */
[----:B------:R-:W-:-:S02]  /*c7f0*/  LOP3.LUT R7, R98, 0x380, RZ, 0xc0, !PT ;  /* 0x0000038062077812 */ /* 0x000fc400078ec0ff */
[----:B------:R-:W-:Y:S01]  /*c800*/  IADD3 R173, P3, R98, 0x4000, RZ ;  /* 0x0000400062ad7810 */ /* 0x000fe20007f7e0ff */
[--C-:B------:R-:W-:Y:S01]  /*c810*/  IMAD.X R15, RZ, RZ, R99.reuse, P4 ;  /* 0x000000ffff0f7224 */ /* 0x100fe200020e0663 */
[----:B------:R-:W-:Y:S02]  /*c820*/  SHF.R.U64 R22, R22, 0x3, RZ ;  /* 0x0000000316167819 */ /* 0x000fe400000012ff */
[C---:B------:R-:W-:Y:S01]  /*c830*/  IADD3 R175, P6, R98.reuse, 0x4020, RZ ;  /* 0x0000402062af7810 */ /* 0x040fe20007fde0ff */
[--C-:B------:R-:W-:Y:S01]  /*c840*/  IMAD.X R17, RZ, RZ, R99.reuse, P3 ;  /* 0x000000ffff117224 */ /* 0x100fe200018e0663 */
[C---:B------:R-:W-:Y:S02]  /*c850*/  IADD3 R179, P2, R98.reuse, 0x4060, RZ ;  /* 0x0000406062b37810 */ /* 0x040fe40007f5e0ff */
[C---:B------:R-:W-:Y:S01]  /*c860*/  IADD3 R181, P1, R98.reuse, 0x8000, RZ ;  /* 0x0000800062b57810 */ /* 0x040fe20007f3e0ff */
[--C-:B------:R-:W-:Y:S01]  /*c870*/  IMAD.X R21, RZ, RZ, R99.reuse, P6 ;  /* 0x000000ffff157224 */ /* 0x100fe200030e0663 */
[----:B------:R-:W-:Y:S01]  /*c880*/  IADD3 R183, P0, R98, 0x8020, RZ ;  /* 0x0000802062b77810 */ /* 0x000fe20007f1e0ff */
[--C-:B------:R-:W-:Y:S01]  /*c890*/  IMAD.X R39, RZ, RZ, R99.reuse, P2 ;  /* 0x000000ffff277224 */ /* 0x100fe200010e0663 */
[----:B------:R-:W-:Y:S01]  /*c8a0*/  LOP3.LUT R10, R167, 0x380, RZ, 0xc0, !PT ;  /* 0x00000380a70a7812 */ /* 0x000fe200078ec0ff */
[--C-:B------:R-:W-:Y:S01]  /*c8b0*/  IMAD.X R47, RZ, RZ, R99.reuse, P1 ;  /* 0x000000ffff2f7224 */ /* 0x100fe200008e0663 */
[----:B------:R-:W-:Y:S01]  /*c8c0*/  LOP3.LUT R12, R169, 0x380, RZ, 0xc0, !PT ;  /* 0x00000380a90c7812 */ /* 0x000fe200078ec0ff */
[----:B------:R-:W-:Y:S01]  /*c8d0*/  IMAD.X R55, RZ, RZ, R99, P0 ;  /* 0x000000ffff377224 */ /* 0x000fe200000e0663 */
[----:B------:R-:W-:-:S02]  /*c8e0*/  LOP3.LUT R14, R171, 0x380, RZ, 0xc0, !PT ;  /* 0x00000380ab0e7812 */ /* 0x000fc400078ec0ff */
[----:B------:R-:W-:Y:S02]  /*c8f0*/  SHF.R.U64 R7, R7, 0x3, RZ ;  /* 0x0000000307077819 */ /* 0x000fe400000012ff */
[----:B------:R-:W-:Y:S02]  /*c900*/  LOP3.LUT R16, R173, 0x380, RZ, 0xc0, !PT ;  /* 0x00000380ad107812 */ /* 0x000fe400078ec0ff */
[----:B------:R-:W-:Y:S02]  /*c910*/  LOP3.LUT R30, R22, R177, RZ, 0x3c, !PT ;  /* 0x000000b1161e7212 */ /* 0x000fe400078e3cff */
[----:B------:R-:W-:Y:S02]  /*c920*/  SHF.R.U64 R10, R10, 0x3, RZ ;  /* 0x000000030a0a7819 */ /* 0x000fe400000012ff */
[----:B------:R-:W-:Y:S02]  /*c930*/  LOP3.LUT R20, R175, 0x380, RZ, 0xc0, !PT ;  /* 0x00000380af147812 */ /* 0x000fe400078ec0ff */
[----:B------:R-:W-:-:S02]  /*c940*/  LOP3.LUT R22, R183, 0x380, RZ, 0xc0, !PT ;  /* 0x00000380b7167812 */ /* 0x000fc400078ec0ff */
[----:B------:R-:W-:Y:S02]  /*c950*/  IADD3 R185, P4, R98, 0x8040, RZ ;  /* 0x0000804062b97810 */ /* 0x000fe40007f9e0ff */
[----:B------:R-:W-:Y:S02]  /*c960*/  SHF.R.U64 R12, R12, 0x3, RZ ;  /* 0x000000030c0c7819 */ /* 0x000fe400000012ff */
[C---:B------:R-:W-:Y:S01]  /*c970*/  IADD3 R187, P3, R98.reuse, 0x8060, RZ ;  /* 0x0000806062bb7810 */ /* 0x040fe20007f7e0ff */
[--C-:B------:R-:W-:Y:S01]  /*c980*/  IMAD.X R63, RZ, RZ, R99.reuse, P4 ;  /* 0x000000ffff3f7224 */ /* 0x100fe200020e0663 */
[C---:B------:R-:W-:Y:S02]  /*c990*/  IADD3 R189, P6, R98.reuse, 0xc000, RZ ;  /* 0x0000c00062bd7810 */ /* 0x040fe40007fde0ff */
[C---:B------:R-:W-:Y:S01]  /*c9a0*/  IADD3 R191, P5, R98.reuse, 0xc020, RZ ;  /* 0x0000c02062bf7810 */ /* 0x040fe20007fbe0ff */
[--C-:B------:R-:W-:Y:S01]  /*c9b0*/  IMAD.X R71, RZ, RZ, R99.reuse, P3 ;  /* 0x000000ffff477224 */ /* 0x100fe200018e0663 */
[C---:B------:R-:W-:Y:S01]  /*c9c0*/  IADD3 R193, P2, R98.reuse, 0xc040, RZ ;  /* 0x0000c04062c17810 */ /* 0x040fe20007f5e0ff */
[--C-:B------:R-:W-:Y:S01]  /*c9d0*/  IMAD.X R79, RZ, RZ, R99.reuse, P6 ;  /* 0x000000ffff4f7224 */ /* 0x100fe200030e0663 */
[----:B------:R-:W-:Y:S01]  /*c9e0*/  IADD3 R195, P1, R98, 0xc060, RZ ;  /* 0x0000c06062c37810 */ /* 0x000fe20007f3e0ff */
[----:B------:R-:W-:Y:S01]  /*c9f0*/  IMAD.X R95, RZ, RZ, R99, P5 ;  /* 0x000000ffff5f7224 */ /* 0x000fe200028e0663 */
[----:B------:R-:W-:-:S02]  /*ca00*/  SHF.R.U64 R14, R14, 0x3, RZ ;  /* 0x000000030e0e7819 */ /* 0x000fc400000012ff */
[----:B------:R-:W-:Y:S01]  /*ca10*/  LOP3.LUT R38, R179, 0x380, RZ, 0xc0, !PT ;  /* 0x00000380b3267812 */ /* 0x000fe200078ec0ff */
[--C-:B------:R-:W-:Y:S01]  /*ca20*/  IMAD.X R9, RZ, RZ, R99.reuse, P1 ;  /* 0x000000ffff097224 */ /* 0x100fe200008e0663 */
[----:B------:R-:W-:Y:S01]  /*ca30*/  LOP3.LUT R98, R7, R98, RZ, 0x3c, !PT ;  /* 0x0000006207627212 */ /* 0x000fe200078e3cff */
[----:B------:R-:W-:Y:S01]  /*ca40*/  IMAD.X R7, RZ, RZ, R99, P2 ;  /* 0x000000ffff077224 */ /* 0x000fe200010e0663 */
[----:B------:R-:W-:Y:S02]  /*ca50*/  SHF.R.U64 R16, R16, 0x3, RZ ;  /* 0x0000000310107819 */ /* 0x000fe400000012ff */
[----:B------:R-:W-:Y:S02]  /*ca60*/  LOP3.LUT R46, R181, 0x380, RZ, 0xc0, !PT ;  /* 0x00000380b52e7812 */ /* 0x000fe400078ec0ff */
[----:B------:R-:W-:Y:S02]  /*ca70*/  LOP3.LUT R10, R10, R167, RZ, 0x3c, !PT ;  /* 0x000000a70a0a7212 */ /* 0x000fe400078e3cff */
[----:B------:R-:W-:-:S02]  /*ca80*/  SHF.R.U64 R20, R20, 0x3, RZ ;  /* 0x0000000314147819 */ /* 0x000fc400000012ff */
[----:B------:R-:W-:Y:S02]  /*ca90*/  SHF.R.U64 R22, R22, 0x3, RZ ;  /* 0x0000000316167819 */ /* 0x000fe400000012ff */
[----:B------:R-:W-:Y:S02]  /*caa0*/  LOP3.LUT R12, R12, R169, RZ, 0x3c, !PT ;  /* 0x000000a90c0c7212 */ /* 0x000fe400078e3cff */
[----:B------:R-:W-:Y:S02]  /*cab0*/  LOP3.LUT R62, R185, 0x380, RZ, 0xc0, !PT ;  /* 0x00000380b93e7812 */ /* 0x000fe400078ec0ff */
[----:B------:R-:W-:Y:S02]  /*cac0*/  LOP3.LUT R14, R14, R171, RZ, 0x3c, !PT ;  /* 0x000000ab0e0e7212 */ /* 0x000fe400078e3cff */
[----:B------:R-:W-:Y:S02]  /*cad0*/  SHF.R.U64 R38, R38, 0x3, RZ ;  /* 0x0000000326267819 */ /* 0x000fe400000012ff */
[----:B------:R-:W-:-:S02]  /*cae0*/  LOP3.LUT R70, R187, 0x380, RZ, 0xc0, !PT ;  /* 0x00000380bb467812 */ /* 0x000fc400078ec0ff */
[----:B------:R-:W-:Y:S02]  /*caf0*/  LOP3.LUT R16, R16, R173, RZ, 0x3c, !PT ;  /* 0x000000ad10107212 */ /* 0x000fe400078e3cff */
[----:B------:R-:W-:Y:S02]  /*cb00*/  SHF.R.U64 R46, R46, 0x3, RZ ;  /* 0x000000032e2e7819 */ /* 0x000fe400000012ff */
[----:B------:R-:W-:Y:S02]  /*cb10*/  LOP3.LUT R78, R189, 0x380, RZ, 0xc0, !PT ;  /* 0x00000380bd4e7812 */ /* 0x000fe400078ec0ff */
[----:B------:R-:W-:Y:S01]  /*cb20*/  MOV R98, R98 ;  /* 0x0000006200627202 */ /* 0x000fe20000000f00 */
[----:B------:R-:W-:Y:S01]  /*cb30*/  BAR.SYNC.DEFER_BLOCKING 0x1, 0x100 ;  /* 0x0044000000007b1d */ /* 0x000fe20000010000 */
[----:B------:R-:W-:Y:S02]  /*cb40*/  LOP3.LUT R20, R20, R175, RZ, 0x3c, !PT ;  /* 0x000000af14147212 */ /* 0x000fe400078e3cff */
[----:B------:R-:W-:-:S02]  /*cb50*/  LOP3.LUT R54, R22, R183, RZ, 0x3c, !PT ;  /* 0x000000b716367212 */ /* 0x000fc400078e3cff */
[----:B------:R-:W-:Y:S02]  /*cb60*/  LOP3.LUT R8, R191, 0x380, RZ, 0xc0, !PT ;  /* 0x00000380bf087812 */ /* 0x000fe400078ec0ff */
[----:B------:R-:W-:Y:S02]  /*cb70*/  MOV R11, R10 ;  /* 0x0000000a000b7202 */ /* 0x000fe40000000f00 */
[----:B------:R-:W-:Y:S02]  /*cb80*/  SHF.R.U64 R62, R62, 0x3, RZ ;  /* 0x000000033e3e7819 */ /* 0x000fe400000012ff */
[----:B------:R-:W-:Y:S02]  /*cb90*/  LOP3.LUT R22, R193, 0x380, RZ, 0xc0, !PT ;  /* 0x00000380c1167812 */ /* 0x000fe400078ec0ff */
[----:B------:R-:W-:Y:S02]  /*cba0*/  MOV R12, R12 ;  /* 0x0000000c000c7202 */ /* 0x000fe40000000f00 */
[----:B------:R-:W-:-:S02]  /*cbb0*/  LOP3.LUT R38, R38, R179, RZ, 0x3c, !PT ;  /* 0x000000b326267212 */ /* 0x000fc400078e3cff */
[----:B------:R-:W-:Y:S02]  /*cbc0*/  SHF.R.U64 R70, R70, 0x3, RZ ;  /* 0x0000000346467819 */ /* 0x000fe400000012ff */
[----:B------:R-:W-:Y:S02]  /*cbd0*/  LOP3.LUT R94, R195, 0x380, RZ, 0xc0, !PT ;  /* 0x00000380c35e7812 */ /* 0x000fe400078ec0ff */
[----:B------:R-:W-:Y:S02]  /*cbe0*/  MOV R14, R14 ;  /* 0x0000000e000e7202 */ /* 0x000fe40000000f00 */
[----:B------:R-:W-:Y:S01]  /*cbf0*/  LOP3.LUT R46, R46, R181, RZ, 0x3c, !PT ;  /* 0x000000b52e2e7212 */ /* 0x000fe200078e3cff */
[----:B------:R0:W-:Y:S01]  /*cc00*/  STSM.16.M88.4 [R98], R24 ;  /* 0x0000001862007844 */ /* 0x0001e20000000200 */
[----:B------:R-:W-:Y:S02]  /*cc10*/  SHF.R.U64 R78, R78, 0x3, RZ ;  /* 0x000000034e4e7819 */ /* 0x000fe400000012ff */
        /* <DEDUP_REMOVED lines=8> */
[----:B------:R-:W-:Y:S02]  /*cca0*/  SHF.R.U64 R8, R8, 0x3, RZ ;  /* 0x0000000308087819 */ /* 0x000fe400000012ff */
[----:B------:R-:W-:Y:S01]  /*ccb0*/  MOV R20, R20 ;  /* 0x0000001400147202 */ /* 0x000fe20000000f00 */
[----:B------:R-:W-:Y:S01]  /*ccc0*/  STSM.16.M88.4 [R16], R56 ;  /* 0x0000003810007844 */ /* 0x000fe20000000200 */
[----:B------:R-:W-:-:S02]  /*ccd0*/  F2FP.BF16.F32.PACK_AB R66, R69, R68 ;  /* 0x000000444542723e */ /* 0x000fc400000010ff */
        /* <DEDUP_REMOVED lines=10> */
[----:B------:R-:W-:Y:S01]  /*cd80*/  LOP3.LUT R70, R70, R187, RZ, 0x3c, !PT ;  /* 0x000000bb46467212 */ /* 0x000fe200078e3cff */
[----:B------:R-:W-:Y:S01]  /*cd90*/  STSM.16.M88.4 [R30], R72 ;  /* 0x000000481e007844 */ /* 0x000fe20000000200 */
[----:B------:R-:W-:Y:S02]  /*cda0*/  SHF.R.U64 R28, R94, 0x3, RZ ;  /* 0x000000035e1c7819 */ /* 0x000fe400000012ff */
[----:B------:R-:W-:-:S02]  /*cdb0*/  MOV R38, R38 ;  /* 0x0000002600267202 */ /* 0x000fc40000000f00 */
[----:B------:R-:W-:Y:S02]  /*cdc0*/  F2FP.BF16.F32.PACK_AB R82, R85, R84 ;  /* 0x000000545552723e */ /* 0x000fe400000010ff */
[----:B------:R-:W-:Y:S02]  /*cdd0*/  F2FP.BF16.F32.PACK_AB R83, R83, R86 ;  /* 0x000000565353723e */ /* 0x000fe400000010ff */
[----:B------:R-:W-:Y:S02]  /*cde0*/  LOP3.LUT R78, R78, R189, RZ, 0x3c, !PT ;  /* 0x000000bd4e4e7212 */ /* 0x000fe400078e3cff */
[----:B------:R-:W-:Y:S01]  /*cdf0*/  MOV R46, R46 ;  /* 0x0000002e002e7202 */ /* 0x000fe20000000f00 */
[----:B------:R-:W-:Y:S01]  /*ce00*/  STSM.16.M88.4 [R38], R80 ;  /* 0x0000005026007844 */ /* 0x000fe20000000200 */
[----:B------:R-:W-:Y:S02]  /*ce10*/  F2FP.BF16.F32.PACK_AB R84, R89, R88 ;  /* 0x000000585954723e */ /* 0x000fe400000010ff */
[----:B------:R-:W-:-:S02]  /*ce20*/  F2FP.BF16.F32.PACK_AB R85, R91, R90 ;  /* 0x0000005a5b55723e */ /* 0x000fc400000010ff */
[----:B------:R-:W-:Y:S02]  /*ce30*/  F2FP.BF16.F32.PACK_AB R86, R93, R92 ;  /* 0x0000005c5d56723e */ /* 0x000fe400000010ff */
[----:B------:R-:W-:Y:S02]  /*ce40*/  F2FP.BF16.F32.PACK_AB R87, R164, R87 ;  /* 0x00000057a457723e */ /* 0x000fe400000010ff */
[----:B------:R-:W-:Y:S02]  /*ce50*/  F2FP.BF16.F32.PACK_AB R96, R97, R96 ;  /* 0x000000606160723e */ /* 0x000fe400000010ff */
[----:B------:R-:W-:Y:S01]  /*ce60*/  F2FP.BF16.F32.PACK_AB R104, R105, R104 ;  /* 0x000000686968723e */ /* 0x000fe200000010ff */
[----:B------:R-:W-:Y:S01]  /*ce70*/  STSM.16.M88.4 [R46], R84 ;  /* 0x000000542e007844 */ /* 0x000fe20000000200 */
[----:B------:R-:W-:Y:S02]  /*ce80*/  LOP3.LUT R94, R8, R191, RZ, 0x3c, !PT ;  /* 0x000000bf085e7212 */ /* 0x000fe400078e3cff */
[----:B------:R-:W-:-:S02]  /*ce90*/  MOV R54, R54 ;  /* 0x0000003600367202 */ /* 0x000fc40000000f00 */
[----:B------:R-:W-:Y:S02]  /*cea0*/  F2FP.BF16.F32.PACK_AB R97, R166, R165 ;  /* 0x000000a5a661723e */ /* 0x000fe400000010ff */
[----:B0-----:R-:W-:Y:S02]  /*ceb0*/  F2FP.BF16.F32.PACK_AB R98, R101, R100 ;  /* 0x000000646562723e */ /* 0x001fe400000010ff */
[----:B------:R-:W-:Y:S02]  /*cec0*/  F2FP.BF16.F32.PACK_AB R99, R103, R102 ;  /* 0x000000666763723e */ /* 0x000fe400000010ff */
[----:B------:R-:W-:Y:S02]  /*ced0*/  F2FP.BF16.F32.PACK_AB R105, R107, R106 ;  /* 0x0000006a6b69723e */ /* 0x000fe400000010ff */
[----:B------:R-:W-:Y:S01]  /*cee0*/  F2FP.BF16.F32.PACK_AB R112, R113, R112 ;  /* 0x000000707170723e */ /* 0x000fe200000010ff */
[----:B------:R-:W-:Y:S01]  /*cef0*/  STSM.16.M88.4 [R54], R96 ;  /* 0x0000006036007844 */ /* 0x000fe20000000200 */
[----:B------:R-:W-:-:S02]  /*cf00*/  LOP3.LUT R6, R22, R193, RZ, 0x3c, !PT ;  /* 0x000000c116067212 */ /* 0x000fc400078e3cff */
[----:B------:R-:W-:Y:S02]  /*cf10*/  MOV R62, R62 ;  /* 0x0000003e003e7202 */ /* 0x000fe40000000f00 */
[----:B------:R-:W-:Y:S02]  /*cf20*/  F2FP.BF16.F32.PACK_AB R106, R109, R108 ;  /* 0x0000006c6d6a723e */ /* 0x000fe400000010ff */
        /* <DEDUP_REMOVED lines=23> */
[----:B------:R-:W-:Y:S01]  /*d0a0*/  MOV R10, R6 ;  /* 0x00000006000a7202 */ /* 0x000fe20000000f00 */
[----:B------:R-:W-:Y:S01]  /*d0b0*/  IMAD.U32 R6, RZ, RZ, UR8 ;  /* 0x00000008ff067e24 */ /* 0x000fe2000f8e00ff */
[----:B------:R-:W-:Y:S01]  /*d0c0*/  F2FP.BF16.F32.PACK_AB R138, R141, R140 ;  /* 0x0000008c8d8a723e */ /* 0x000fe200000010ff */
[----:B------:R-:W-:Y:S01]  /*d0d0*/  IMAD.U32 R7, RZ, RZ, UR9 ;  /* 0x00000009ff077e24 */ /* 0x000fe2000f8e00ff */
[----:B------:R-:W-:Y:S01]  /*d0e0*/  F2FP.BF16.F32.PACK_AB R139, R143, R142 ;  /* 0x0000008e8f8b723e */ /* 0x000fe200000010ff */
[----:B------:R-:W-:Y:S01]  /*d0f0*/  ULDC.64 UR8, c[0x0][0xbe0] ;  /* 0x0002f80000087ab9 */ /* 0x000fe20000000a00 */
[----:B------:R-:W-:-:S02]  /*d100*/  F2FP.BF16.F32.PACK_AB R145, R147, R146 ;  /* 0x000000929391723e */ /* 0x000fc400000010ff */
[----:B------:R-:W-:Y:S01]  /*d110*/  MOV R8, R8 ;  /* 0x0000000800087202 */ /* 0x000fe20000000f00 */
[----:B------:R-:W-:Y:S01]  /*d120*/  STSM.16.M88.4 [R10], R136 ;  /* 0x000000880a007844 */ /* 0x000fe20000000200 */
[----:B------:R-:W-:Y:S02]  /*d130*/  F2FP.BF16.F32.PACK_AB R146, R149, R148 ;  /* 0x000000949592723e */ /* 0x000fe400000010ff */
[----:B------:R-:W-:Y:S01]  /*d140*/  F2FP.BF16.F32.PACK_AB R147, R151, R150 ;  /* 0x000000969793723e */ /* 0x000fe200000010ff */
[----:B------:R-:W-:Y:S01]  /*d150*/  UISETP.NE.U32.AND UP1, UPT, UR8, URZ, UPT ;  /* 0x0000003f0800728c */ /* 0x000fe2000bf25070 */
[----:B------:R-:W-:-:S03]  /*d160*/  PLOP3.LUT P1, PT, PT, PT, UP0, 0x80, 0x0 ;  /* 0x000000000000781c */ /* 0x000fc60003f2f008 */
[----:B------:R0:W-:Y:S01]  /*d170*/  STSM.16.M88.4 [R8], R144 ;  /* 0x0000009008007844 */ /* 0x0001e20000000200 */
[----:B------:R-:W-:Y:S01]  /*d180*/  BAR.SYNC.DEFER_BLOCKING 0x1, 0x100 ;  /* 0x0044000000007b1d */ /* 0x000fe20000010000 */
[----:B------:R-:W-:-:S07]  /*d190*/  UISETP.NE.AND.EX UP1, UPT, UR9, URZ, UPT, UP1 ;  /* 0x0000003f0900728c */ /* 0x000fce000bf25310 */
[----:B------:R-:W1:Y:S01]  /*d1a0*/  LDC R21, c[0x0][0xa88] ;  /* 0x0002a200ff157b82 */ /* 0x000e620000000800 */
[----:B------:R-:W-:Y:S01]  /*d1b0*/  PLOP3.LUT P2, PT, PT, PT, UP1, 0x80, 0x0 ;  /* 0x000000000000781c */ /* 0x000fe20003f4f018 */
[----:B------:R-:W-:Y:S02]  /*d1c0*/  IMAD R9, R204, 0x40, R23 ;  /* 0x00000040cc097824 */ /* 0x000fe400078e0217 */
[----:B------:R-:W-:Y:S02]  /*d1d0*/  @UP1 ULDC.64 UR8, c[0x0][0xbe0] ;  /* 0x0002f80000081ab9 */ /* 0x000fe40000000a00 */
[----:B------:R-:W-:Y:S01]  /*d1e0*/  @UP1 UIMAD.WIDE UR8, UR4, 0x4, UR8 ;  /* 0x00000004040818a5 */ /* 0x000fe2000f8e0208 */
[----:B------:R-:W-:-:S05]  /*d1f0*/  IMAD.WIDE R4, R9, 0x2, R4 ;  /* 0x0000000209047825 */ /* 0x000fca00078e0204 */
[----:B0-----:R-:W-:Y:S02]  /*d200*/  IMAD.U32 R8, RZ, RZ, UR8 ;  /* 0x00000008ff087e24 */ /* 0x001fe4000f8e00ff */
[----:B------:R-:W-:Y:S01]  /*d210*/  IMAD.U32 R9, RZ, RZ, UR9 ;  /* 0x00000009ff097e24 */ /* 0x000fe2000f8e00ff */
[----:B------:R-:W2:Y:S01]  /*d220*/  @P1 LDG.E R3, desc[UR60][R6.64] ;  /* 0x0000003c06031981 */ /* 0x000ea2000c1e1900 */
[----:B------:R-:W-:Y:S01]  /*d230*/  UMOV UR4, URZ ;  /* 0x0000003f00047c82 */ /* 0x000fe20008000000 */
[----:B------:R-:W-:Y:S02]  /*d240*/  IADD3 R13, P0, R4, 0x1000, RZ ;  /* 0x00001000040d7810 */ /* 0x000fe40007f1e0ff */
[----:B-1----:R0:W5:Y:S01]  /*d250*/  @P2 LDG.E R21, desc[UR60][R8.64] ;  /* 0x0000003c08152981 */ /* 0x002162000c1e1900 */
[----:B--2---:R-:W-:Y:S01]  /*d260*/  @P1 R2UR UR4, R3 ;  /* 0x00000000030412ca */ /* 0x004fe200000e0000 */
[----:B0-----:R-:W-:-:S14]  /*d270*/  @P2 BRA `(.L_x_1163) ;  /* 0x0000000000102947 */ /* 0x001fdc0003800000 */
[----:B------:R-:W-:Y:S05]  /*d280*/  @!P1 BRA `(.L_x_1163) ;  /* 0x00000000000c9947 */ /* 0x000fea0003800000 */
[----:B------:R-:W2:Y:S04]  /*d290*/  LDG.E R8, desc[UR60][R6.64] ;  /* 0x0000003c06087981 */ /* 0x000ea8000c1e1900 */
[----:B-----5:R-:W2:Y:S02]  /*d2a0*/  LDG.E R21, desc[UR60][R6.64+0x4] ;  /* 0x0000043c06157981 */ /* 0x020ea4000c1e1900 */
[----:B--2---:R-:W-:-:S07]  /*d2b0*/  IMAD.IADD R21, R21, 0x1, -R8 ;  /* 0x0000000115157824 */ /* 0x004fce00078e0a08 */
.L_x_1163:
[----:B------:R-:W-:Y:S01]  /*d2c0*/  R2UR UR17, R207 ;  /* 0x00000000cf1172ca */ /* 0x000fe200000e0000 */
[----:B------:R-:W-:Y:S01]  /*d2d0*/  ULDC.64 UR12, c[0x0][0xb70] ;  /* 0x0002dc00000c7ab9 */ /* 0x000fe20000000a00 */
[----:B------:R-:W-:Y:S01]  /*d2e0*/  R2UR UR15, R208 ;  /* 0x00000000d00f72ca */ /* 0x000fe200000e0000 */
[----:B------:R-:W-:Y:S01]  /*d2f0*/  USHF.R.S32.HI UR11, URZ, 0x1f, UR4 ;  /* 0x0000001f3f0b7899 */ /* 0x000fe20008011404 */
[----:B------:R-:W-:Y:S01]  /*d300*/  IADD3 R7, P2, R4, 0x3000, RZ ;  /* 0x0000300004077810 */ /* 0x000fe20007f5e0ff */
[----:B------:R-:W-:Y:S01]  /*d310*/  UMOV UR10, UR4 ;  /* 0x00000004000a7c82 */ /* 0x000fe20008000000 */
[----:B------:R-:W-:Y:S01]  /*d320*/  IMAD R14, R206, 0x80, R211 ;  /* 0x00000080ce0e7824 */ /* 0x000fe200078e02d3 */
[----:B------:R-:W-:Y:S02]  /*d330*/  LOP3.LUT R12, R13, 0x380, RZ, 0xc0, !PT ;  /* 0x000003800d0c7812 */ /* 0x000fe400078ec0ff */
[----:B------:R-:W-:Y:S02]  /*d340*/  LOP3.LUT R6, R7, 0x380, RZ, 0xc0, !PT ;  /* 0x0000038007067812 */ /* 0x000fe400078ec0ff */
[----:B------:R-:W-:-:S02]  /*d350*/  IADD3 R9, P1, R4, 0x2000, RZ ;  /* 0x0000200004097810 */ /* 0x000fc40007f3e0ff */
[----:B------:R-:W-:Y:S01]  /*d360*/  USHF.R.S32.HI UR14, URZ, 0x1f, UR17 ;  /* 0x0000001f3f0e7899 */ /* 0x000fe20008011411 */
[----:B------:R-:W-:Y:S01]  /*d370*/  SHF.R.U64 R6, R6, 0x3, RZ ;  /* 0x0000000306067819 */ /* 0x000fe200000012ff */
[----:B------:R-:W-:Y:S01]  /*d380*/  UIMAD.WIDE.U32 UR8, UR17, UR12, UR10 ;  /* 0x0000000c110872a5 */ /* 0x000fe2000f8e000a */
[----:B------:R-:W-:Y:S01]  /*d390*/  SHF.R.S32.HI R3, RZ, 0x1f, R14 ;  /* 0x0000001fff037819 */ /* 0x000fe2000001140e */
[----:B------:R-:W-:Y:S01]  /*d3a0*/  UIMAD UR7, UR14, UR12, URZ ;  /* 0x0000000c0e0772a4 */ /* 0x000fe2000f8e023f */
[----:B------:R-:W-:Y:S02]  /*d3b0*/  LOP3.LUT R6, R6, R7, RZ, 0x3c, !PT ;  /* 0x0000000706067212 */ /* 0x000fe400078e3cff */
[----:B------:R-:W-:Y:S01]  /*d3c0*/  SHF.R.U64 R12, R12, 0x3, RZ ;  /* 0x000000030c0c7819 */ /* 0x000fe200000012ff */
[----:B------:R-:W-:Y:S01]  /*d3d0*/  UIMAD UR10, UR17, UR13, UR7 ;  /* 0x0000000d110a72a4 */ /* 0x000fe2000f8e0207 */
[----:B------:R-:W-:Y:S01]  /*d3e0*/  LOP3.LUT R8, R9, 0x380, RZ, 0xc0, !PT ;  /* 0x0000038009087812 */ /* 0x000fe200078ec0ff */
[----:B------:R-:W-:Y:S01]  /*d3f0*/  USHF.R.S32.HI UR7, URZ, 0x1f, UR15 ;  /* 0x0000001f3f077899 */ /* 0x000fe2000801140f */
[----:B------:R-:W-:Y:S01]  /*d400*/  LOP3.LUT R12, R12, R13, RZ, 0x3c, !PT ;  /* 0x0000000d0c0c7212 */ /* 0x000fe200078e3cff */
[----:B------:R-:W-:Y:S01]  /*d410*/  ULDC.64 UR12, c[0x0][0xb78] ;  /* 0x0002de00000c7ab9 */ /* 0x000fe20000000a00 */
[----:B------:R-:W-:Y:S01]  /*d420*/  USEL UR15, UR15, URZ, !UP0 ;  /* 0x0000003f0f0f7287 */ /* 0x000fe2000c000000 */
[----:B------:R-:W-:Y:S01]  /*d430*/  SHF.R.U64 R8, R8, 0x3, RZ ;  /* 0x0000000308087819 */ /* 0x000fe200000012ff */
[----:B------:R-:W-:Y:S01]  /*d440*/  USEL UR16, UR7, URZ, !UP0 ;  /* 0x0000003f07107287 */ /* 0x000fe2000c000000 */
[--C-:B------:R-:W-:Y:S01]  /*d450*/  IMAD.X R13, RZ, RZ, R5.reuse, P0 ;  /* 0x000000ffff0d7224 */ /* 0x100fe200000e0605 */
[----:B------:R-:W-:Y:S01]  /*d460*/  UIADD3 UR9, UR9, UR10, URZ ;  /* 0x0000000a09097290 */ /* 0x000fe2000fffe03f */
[----:B------:R-:W-:Y:S01]  /*d470*/  IADD3 R69, P0, R4, 0x8000, RZ ;  /* 0x0000800004457810 */ /* 0x000fe20007f1e0ff */
[----:B------:R-:W-:Y:S01]  /*d480*/  UIMAD UR7, UR16, UR12, URZ ;  /* 0x0000000c100772a4 */ /* 0x000fe2000f8e023f */
[----:B------:R-:W-:Y:S01]  /*d490*/  LOP3.LUT R8, R8, R9, RZ, 0x3c, !PT ;  /* 0x0000000908087212 */ /* 0x000fe200078e3cff */
[----:B------:R-:W-:Y:S01]  /*d4a0*/  UIMAD.WIDE.U32 UR8, UR15, UR12, UR8 ;  /* 0x0000000c0f0872a5 */ /* 0x000fe2000f8e0008 */
[----:B------:R-:W-:Y:S01]  /*d4b0*/  IMAD.X R9, RZ, RZ, R5, P1 ;  /* 0x000000ffff097224 */ /* 0x000fe200008e0605 */
[----:B------:R-:W-:Y:S01]  /*d4c0*/  UIMAD UR7, UR15, UR13, UR7 ;  /* 0x0000000d0f0772a4 */ /* 0x000fe2000f8e0207 */
[----:B------:R-:W-:-:S02]  /*d4d0*/  IADD3 R61, P6, R4, 0x4000, RZ ;  /* 0x00004000043d7810 */ /* 0x000fc40007fde0ff */
[----:B------:R-:W-:Y:S02]  /*d4e0*/  IADD3 R37, P5, R4, 0x5000, RZ ;  /* 0x0000500004257810 */ /* 0x000fe40007fbe0ff */
[----:B------:R-:W-:Y:S01]  /*d4f0*/  IADD3 R7, P3, R14, UR8, RZ ;  /* 0x000000080e077c10 */ /* 0x000fe2000ff7e0ff */
[----:B------:R-:W-:Y:S01]  /*d500*/  IMAD.U32 R10, RZ, RZ, UR7 ;  /* 0x00000007ff0a7e24 */ /* 0x000fe2000f8e00ff */
[C---:B------:R-:W-:Y:S02]  /*d510*/  IADD3 R33, P4, R4.reuse, 0x6000, RZ ;  /* 0x0000600004217810 */ /* 0x040fe40007f9e0ff */
[----:B------:R-:W-:Y:S02]  /*d520*/  IADD3 R57, P1, R4, 0x9000, RZ ;  /* 0x0000900004397810 */ /* 0x000fe40007f3e0ff */
[----:B------:R-:W-:Y:S01]  /*d530*/  IADD3.X R10, R3, UR9, R10, P3, !PT ;  /* 0x00000009030a7c10 */ /* 0x000fe20009ffe40a */
[----:B------:R-:W-:Y:S01]  /*d540*/  ULDC.64 UR8, c[0x0][0xb40] ;  /* 0x0002d00000087ab9 */ /* 0x000fe20000000a00 */
[----:B------:R-:W-:-:S02]  /*d550*/  LOP3.LUT R68, R69, 0x380, RZ, 0xc0, !PT ;  /* 0x0000038045447812 */ /* 0x000fc400078ec0ff */
[----:B------:R-:W-:Y:S02]  /*d560*/  LEA R16, P3, R7, UR8, 0x2 ;  /* 0x0000000807107c11 */ /* 0x000fe4000f8610ff */
[----:B------:R-:W-:Y:S02]  /*d570*/  LOP3.LUT R60, R61, 0x380, RZ, 0xc0, !PT ;  /* 0x000003803d3c7812 */ /* 0x000fe400078ec0ff */
[----:B------:R-:W-:Y:S01]  /*d580*/  LEA.HI.X R17, R7, UR9, R10, 0x2, P3 ;  /* 0x0000000907117c11 */ /* 0x000fe200098f140a */
[----:B------:R-:W-:Y:S01]  /*d590*/  IMAD.X R7, RZ, RZ, R5, P2 ;  /* 0x000000ffff077224 */ /* 0x000fe200010e0605 */
[----:B------:R-:W-:Y:S01]  /*d5a0*/  IADD3 R25, P3, R4, 0x7000, RZ ;  /* 0x0000700004197810 */ /* 0x000fe20007f7e0ff */
[----:B------:R-:W-:Y:S01]  /*d5b0*/  VIADD R10, R14, 0x8 ;  /* 0x000000080e0a7836 */ /* 0x000fe20000000000 */
[----:B------:R-:W-:Y:S01]  /*d5c0*/  IADD3 R49, P2, R4, 0xa000, RZ ;  /* 0x0000a00004317810 */ /* 0x000fe20007f5e0ff */
[----:B------:R-:W-:Y:S01]  /*d5d0*/  ULDC.64 UR8, c[0x0][0xaa0] ;  /* 0x0002a80000087ab9 */ /* 0x000fe20000000a00 */
[----:B------:R-:W-:-:S02]  /*d5e0*/  LOP3.LUT R36, R37, 0x380, RZ, 0xc0, !PT ;  /* 0x0000038025247812 */ /* 0x000fc400078ec0ff */
[----:B------:R-:W-:Y:S02]  /*d5f0*/  LOP3.LUT R32, R33, 0x380, RZ, 0xc0, !PT ;  /* 0x0000038021207812 */ /* 0x000fe400078ec0ff */
[----:B------:R-:W-:Y:S02]  /*d600*/  LOP3.LUT R24, R25, 0x380, RZ, 0xc0, !PT ;  /* 0x0000038019187812 */ /* 0x000fe400078ec0ff */
[----:B------:R-:W-:Y:S02]  /*d610*/  LOP3.LUT R56, R57, 0x380, RZ, 0xc0, !PT ;  /* 0x0000038039387812 */ /* 0x000fe400078ec0ff */
[----:B------:R-:W-:Y:S02]  /*d620*/  SHF.R.U64 R68, R68, 0x3, RZ ;  /* 0x0000000344447819 */ /* 0x000fe400000012ff */
[----:B------:R-:W-:Y:S02]  /*d630*/  LOP3.LUT R48, R49, 0x380, RZ, 0xc0, !PT ;  /* 0x0000038031307812 */ /* 0x000fe400078ec0ff */
[----:B------:R-:W-:-:S02]  /*d640*/  SHF.R.U64 R60, R60, 0x3, RZ ;  /* 0x000000033c3c7819 */ /* 0x000fc400000012ff */
[----:B------:R-:W-:Y:S02]  /*d650*/  SHF.R.U64 R36, R36, 0x3, RZ ;  /* 0x0000000324247819 */ /* 0x000fe400000012ff */
[----:B------:R-:W-:Y:S02]  /*d660*/  SHF.R.U64 R32, R32, 0x3, RZ ;  /* 0x0000000320207819 */ /* 0x000fe400000012ff */
[----:B------:R-:W-:Y:S02]  /*d670*/  SHF.R.U64 R24, R24, 0x3, RZ ;  /* 0x0000000318187819 */ /* 0x000fe400000012ff */
[----:B------:R-:W-:Y:S02]  /*d680*/  SHF.R.U64 R56, R56, 0x3, RZ ;  /* 0x0000000338387819 */ /* 0x000fe400000012ff */
[----:B------:R-:W-:Y:S01]  /*d690*/  LOP3.LUT R68, R68, R69, RZ, 0x3c, !PT ;  /* 0x0000004544447212 */ /* 0x000fe200078e3cff */
[----:B------:R-:W-:Y:S01]  /*d6a0*/  IMAD.X R69, RZ, RZ, R5, P0 ;  /* 0x000000ffff457224 */ /* 0x000fe200000e0605 */
[----:B------:R-:W-:-:S02]  /*d6b0*/  SHF.R.U64 R48, R48, 0x3, RZ ;  /* 0x0000000330307819 */ /* 0x000fc400000012ff */
[----:B------:R-:W-:Y:S02]  /*d6c0*/  LOP3.LUT P0, RZ, R210, 0x3, RZ, 0xc0, !PT ;  /* 0x00000003d2ff7812 */ /* 0x000fe4000780c0ff */
        /* <DEDUP_REMOVED lines=11> */
[----:B------:R-:W-:Y:S01]  /*d780*/  IMAD.X R49, RZ, RZ, R5, P2 ;  /* 0x000000ffff317224 */ /* 0x000fe200010e0605 */
[----:B------:R-:W-:-:S02]  /*d790*/  IADD3 R41, P6, R4, 0xb000, RZ ;  /* 0x0000b00004297810 */ /* 0x000fc40007fde0ff */
[C---:B------:R-:W-:Y:S02]  /*d7a0*/  IADD3 R73, P5, R4.reuse, 0xc000, RZ ;  /* 0x0000c00004497810 */ /* 0x040fe40007fbe0ff */
[C---:B------:R-:W-:Y:S02]  /*d7b0*/  IADD3 R65, P4, R4.reuse, 0xd000, RZ ;  /* 0x0000d00004417810 */ /* 0x040fe40007f9e0ff */
[----:B------:R-:W-:Y:S02]  /*d7c0*/  IADD3 R53, P3, R4, 0xe000, RZ ;  /* 0x0000e00004357810 */ /* 0x000fe40007f7e0ff */
[-C--:B-----5:R-:W-:Y:S02]  /*d7d0*/  ISETP.GE.OR P1, PT, R14, R21.reuse, P0 ;  /* 0x000000150e00720c */ /* 0x0a0fe40000726670 */
[----:B------:R-:W-:Y:S02]  /*d7e0*/  IADD3 R14, P2, R4, 0xf000, RZ ;  /* 0x0000f000040e7810 */ /* 0x000fe40007f5e0ff */
[----:B------:R-:W-:-:S02]  /*d7f0*/  ISETP.GE.OR P0, PT, R10, R21, P0 ;  /* 0x000000150a00720c */ /* 0x000fc40000706670 */
[----:B------:R-:W-:Y:S01]  /*d800*/  LOP3.LUT R40, R41, 0x380, RZ, 0xc0, !PT ;  /* 0x0000038029287812 */ /* 0x000fe200078ec0ff */
[----:B------:R-:W-:Y:S01]  /*d810*/  IMAD.X R45, RZ, RZ, R5, P2 ;  /* 0x000000ffff2d7224 */ /* 0x000fe200010e0605 */
[----:B------:R-:W-:Y:S02]  /*d820*/  LOP3.LUT R72, R73, 0x380, RZ, 0xc0, !PT ;  /* 0x0000038049487812 */ /* 0x000fe400078ec0ff */
[----:B------:R-:W-:Y:S02]  /*d830*/  LOP3.LUT R64, R65, 0x380, RZ, 0xc0, !PT ;  /* 0x0000038041407812 */ /* 0x000fe400078ec0ff */
[----:B------:R-:W-:Y:S02]  /*d840*/  LOP3.LUT R52, R53, 0x380, RZ, 0xc0, !PT ;  /* 0x0000038035347812 */ /* 0x000fe400078ec0ff */
[----:B------:R-:W-:Y:S01]  /*d850*/  LOP3.LUT R29, R4, 0x380, RZ, 0xc0, !PT ;  /* 0x00000380041d7812 */ /* 0x000fe200078ec0ff */
[----:B------:R-:W-:Y:S01]  /*d860*/  UIMAD UR7, UR11, UR8, URZ ;  /* 0x000000080b0772a4 */ /* 0x000fe2000f8e023f */
[----:B------:R-:W-:Y:S01]  /*d870*/  LOP3.LUT R3, R14, 0x380, RZ, 0xc0, !PT ;  /* 0x000003800e037812 */ /* 0x000fe200078ec0ff */
[----:B------:R0:W-:Y:S01]  /*d880*/  @!P1 STG.E desc[UR60][R16.64], R2 ;  /* 0x0000000210009986 */ /* 0x0001e2000c10193c */
[----:B------:R-:W-:-:S02]  /*d890*/  SHF.R.U64 R40, R40, 0x3, RZ ;  /* 0x0000000328287819 */ /* 0x000fc400000012ff */
[----:B------:R-:W-:Y:S01]  /*d8a0*/  SHF.R.U64 R72, R72, 0x3, RZ ;  /* 0x0000000348487819 */ /* 0x000fe200000012ff */
[----:B------:R1:W-:Y:S01]  /*d8b0*/  @!P0 STG.E desc[UR60][R16.64+0x20], R0 ;  /* 0x0000200010008986 */ /* 0x0003e2000c10193c */
[----:B------:R-:W-:Y:S02]  /*d8c0*/  SHF.R.U64 R64, R64, 0x3, RZ ;  /* 0x0000000340407819 */ /* 0x000fe400000012ff */
[----:B------:R-:W-:Y:S01]  /*d8d0*/  SHF.R.U64 R52, R52, 0x3, RZ ;  /* 0x0000000334347819 */ /* 0x000fe200000012ff */
[----:B------:R-:W5:Y:S01]  /*d8e0*/  LD.E.128 R8, desc[UR60][R8.64] ;  /* 0x0000003c08087980 */ /* 0x000f62000c101d00 */
[----:B------:R-:W-:Y:S02]  /*d8f0*/  SHF.R.U64 R29, R29, 0x3, RZ ;  /* 0x000000031d1d7819 */ /* 0x000fe400000012ff */
[----:B------:R-:W-:Y:S01]  /*d900*/  SHF.R.U64 R3, R3, 0x3, RZ ;  /* 0x0000000303037819 */ /* 0x000fe200000012ff */
[----:B0-----:R-:W-:Y:S01]  /*d910*/  IMAD.MOV.U32 R2, RZ, RZ, R23 ;  /* 0x000000ffff027224 */ /* 0x001fe200078e0017 */
        /* <DEDUP_REMOVED lines=11> */
[----:B-1----:R-:W-:Y:S01]  /*d9d0*/  IMAD.U32 R17, RZ, RZ, UR8 ;  /* 0x00000008ff117e24 */ /* 0x002fe2000f8e00ff */
[----:B------:R-:W-:Y:S01]  /*d9e0*/  SHF.R.S32.HI R3, RZ, 0x1f, R23 ;  /* 0x0000001fff037819 */ /* 0x000fe20000011417 */
[----:B------:R-:W5:Y:S01]  /*d9f0*/  LD.E.128 R12, desc[UR60][R12.64] ;  /* 0x0000003c0c0c7980 */ /* 0x000f62000c101d00 */
[----:B------:R-:W-:-:S03]  /*da00*/  UIMAD UR7, UR4, UR9, UR7 ;  /* 0x00000009040772a4 */ /* 0x000fc6000f8e0207 */
[----:B------:R-:W5:Y:S01]  /*da10*/  LD.E.128 R28, desc[UR60][R28.64] ;  /* 0x0000003c1c1c7980 */ /* 0x000f62000c101d00 */
[----:B------:R-:W-:Y:S01]  /*da20*/  IMAD.WIDE.U32 R2, R17, UR4, R2 ;  /* 0x0000000411027c25 */ /* 0x000fe2000f8e0002 */
        /* <DEDUP_REMOVED lines=14> */
[----:B------:R-:W-:Y:S01]  /*db10*/  UIMAD UR4, UR14, UR8, URZ ;  /* 0x000000080e0472a4 */ /* 0x000fe2000f8e023f */
[----:B------:R-:W-:Y:S01]  /*db20*/  @!PT LDS RZ, [RZ] ;  /* 0x00000000fffff984 */ /* 0x000fe20000000800 */
[----:B------:R-:W-:Y:S01]  /*db30*/  @!PT LDS RZ, [RZ] ;  /* 0x00000000fffff984 */ /* 0x000fe20000000800 */
[----:B------:R-:W-:Y:S01]  /*db40*/  @!PT LDS RZ, [RZ] ;  /* 0x00000000fffff984 */ /* 0x000fe20000000800 */
[----:B------:R-:W-:Y:S01]  /*db50*/  @!PT LDS RZ, [RZ] ;  /* 0x00000000fffff984 */ /* 0x000fe20000000800 */
[----:B------:R0:W-:Y:S06]  /*db60*/  MEMBAR.ALL.CTA ;  /* 0x0000000000007992 */ /* 0x0001ec0000008000 */
[----:B0-----:R-:W0:Y:S01]  /*db70*/  FENCE.VIEW.ASYNC.S ;  /* 0x00000000000073c6 */ /* 0x001e220000000000 */
[----:B------:R-:W-:-:S02]  /*db80*/  IMAD R21, R206, -0x80, R21 ;  /* 0xffffff80ce157824 */ /* 0x000fc400078e0215 */
[----:B------:R-:W-:Y:S02]  /*db90*/  VIADD R0, R204, 0x20 ;  /* 0x00000020cc007836 */ /* 0x000fe40000000000 */
[----:B------:R-:W-:Y:S02]  /*dba0*/  VIADD R3, R3, UR7 ;  /* 0x0000000703037c36 */ /* 0x000fe40008000000 */
[----:B------:R-:W-:Y:S01]  /*dbb0*/  IMAD.U32 R17, RZ, RZ, UR8 ;  /* 0x00000008ff117e24 */ /* 0x000fe2000f8e00ff */
[----:B------:R-:W-:Y:S01]  /*dbc0*/  UIMAD UR4, UR17, UR9, UR4 ;  /* 0x00000009110472a4 */ /* 0x000fe2000f8e0204 */
[-C--:B------:R-:W-:Y:S01]  /*dbd0*/  ISETP.GE.AND P0, PT, R0, R21.reuse, PT ;  /* 0x000000150000720c */ /* 0x080fe20003f06270 */
[C---:B------:R-:W-:Y:S02]  /*dbe0*/  VIADD R0, R204.reuse, 0x40 ;  /* 0x00000040cc007836 */ /* 0x040fe40000000000 */
[C---:B------:R-:W-:Y:S01]  /*dbf0*/  VIADD R16, R204.reuse, 0x60 ;  /* 0x00000060cc107836 */ /* 0x040fe20000000000 */
[-C--:B------:R-:W-:Y:S01]  /*dc00*/  ISETP.GE.AND P3, PT, R204, R21.reuse, PT ;  /* 0x00000015cc00720c */ /* 0x080fe20003f66270 */
[----:B------:R-:W-:Y:S01]  /*dc10*/  IMAD.WIDE.U32 R2, R17, UR17, R2 ;  /* 0x0000001111027c25 */ /* 0x000fe2000f8e0002 */
[----:B------:R-:W-:Y:S01]  /*dc20*/  ULDC.64 UR8, c[0x0][0xae8] ;  /* 0x0002ba0000087ab9 */ /* 0x000fe20000000a00 */
[----:B------:R-:W-:-:S02]  /*dc30*/  ISETP.GE.AND P1, PT, R0, R21, PT ;  /* 0x000000150000720c */ /* 0x000fc40003f26270 */
[----:B------:R-:W-:Y:S01]  /*dc40*/  VIADD R3, R3, UR4 ;  /* 0x0000000403037c36 */ /* 0x000fe20008000000 */
[----:B------:R-:W-:Y:S01]  /*dc50*/  UIMAD UR4, UR16, UR8, URZ ;  /* 0x00000008100472a4 */ /* 0x000fe2000f8e023f */
[----:B------:R-:W-:Y:S01]  /*dc60*/  ISETP.GE.AND P2, PT, R16, R21, PT ;  /* 0x000000151000720c */ /* 0x000fe20003f46270 */
[----:B------:R-:W-:Y:S02]  /*dc70*/  VIADD R19, R19, 0x30820 ;  /* 0x0003082013137836 */ /* 0x000fe40000000000 */
[----:B------:R-:W-:Y:S01]  /*dc80*/  IMAD.U32 R21, RZ, RZ, UR8 ;  /* 0x00000008ff157e24 */ /* 0x000fe2000f8e00ff */
[----:B------:R-:W-:Y:S02]  /*dc90*/  UIMAD UR4, UR15, UR9, UR4 ;  /* 0x000000090f0472a4 */ /* 0x000fe4000f8e0204 */
[----:B------:R-:W-:Y:S01]  /*dca0*/  PRMT R19, RZ, 0x654, R19 ;  /* 0x00000654ff137816 */ /* 0x000fe20000000013 */
[----:B------:R-:W-:Y:S01]  /*dcb0*/  IMAD.WIDE.U32 R20, R21, UR15, R2 ;  /* 0x0000000f15147c25 */ /* 0x000fe2000f8e0002 */
[----:B------:R-:W-:Y:S01]  /*dcc0*/  SHF.R.S32.HI R205, RZ, 0x1f, R204 ;  /* 0x0000001fffcd7819 */ /* 0x000fe200000114cc */
[----:B------:R-:W-:Y:S01]  /*dcd0*/  BSSY B1, `(.L_x_1164) ;  /* 0x000001b000017945 */ /* 0x000fe20003800000 */
[----:B0-----:R0:W-:Y:S01]  /*dce0*/  SYNCS.ARRIVE.TRANS64.RED.A1T0 RZ, [R19+URZ], RZ ;  /* 0x000000ff13ff79a7 */ /* 0x0011e2000810043f */
[----:B------:R-:W-:-:S02]  /*dcf0*/  VIADD R79, R21, UR4 ;  /* 0x00000004154f7c36 */ /* 0x000fc40008000000 */
[----:B------:R-:W-:Y:S01]  /*dd00*/  IMAD.WIDE R16, R206, 0x80, R204 ;  /* 0x00000080ce107825 */ /* 0x000fe200078e02cc */
[----:B------:R-:W-:Y:S06]  /*dd10*/  @P3 BRA `(.L_x_1165) ;  /* 0x0000000000583947 */ /* 0x000fec0003800000 */
[----:B------:R-:W-:Y:S01]  /*dd20*/  ULDC.64 UR8, c[0x0][0xad8] ;  /* 0x0002b60000087ab9 */ /* 0x000fe20000000a00 */
[----:B------:R-:W-:Y:S01]  /*dd30*/  IMAD.MOV.U32 R2, RZ, RZ, R20 ;  /* 0x000000ffff027224 */ /* 0x000fe200078e0014 */
[----:B------:R-:W-:Y:S01]  /*dd40*/  ULDC UR4, c[0x0][0xa8c] ;  /* 0x0002a30000047ab9 */ /* 0x000fe20000000800 */
[----:B0-----:R-:W-:Y:S01]  /*dd50*/  IMAD R19, R17, UR8, RZ ;  /* 0x0000000811137c24 */ /* 0x001fe2000f8e02ff */
[C---:B------:R-:W-:Y:S01]  /*dd60*/  ISETP.GE.AND P4, PT, R23.reuse, UR4, PT ;  /* 0x0000000417007c0c */ /* 0x040fe2000bf86270 */
[----:B------:R-:W-:Y:S02]  /*dd70*/  IMAD.MOV.U32 R3, RZ, RZ, R79 ;  /* 0x000000ffff037224 */ /* 0x000fe400078e004f */
        /* <DEDUP_REMOVED lines=16> */
.L_x_1165:
[----:B------:R-:W-:Y:S05]  /*de80*/  BSYNC B1 ;  /* 0x0000000000017941 */ /* 0x000fea0003800000 */
.L_x_1164:
[----:B------:R-:W-:Y:S04]  /*de90*/  BSSY B1, `(.L_x_1166) ;  /* 0x000001a000017945 */ /* 0x000fe80003800000 */
[----:B------:R-:W-:Y:S05]  /*dea0*/  @P0 BRA `(.L_x_1167) ;  /* 0x0000000000600947 */ /* 0x000fea0003800000 */
[----:B0-----:R-:W-:Y:S01]  /*deb0*/  IADD3 R19, P0, R16, 0x20, RZ ;  /* 0x0000002010137810 */ /* 0x001fe20007f1e0ff */
        /* <DEDUP_REMOVED lines=10> */
[----:B------:R-:W-:-:S02]  /*df60*/  IMAD R0, R0, UR8, RZ ;  /* 0x0000000800007c24 */ /* 0x000fc4000f8e02ff */
[----:B------:R-:W-:Y:S02]  /*df70*/  VIADD R22, R23, 0xc0 ;  /* 0x000000c017167836 */ /* 0x000fe40000000000 */
[----:B------:R-:W-:-:S03]  /*df80*/  IMAD.WIDE.U32 R2, R19, UR8, R2 ;  /* 0x0000000813027c25 */ /* 0x000fc6000f8e0002 */
[----:B------:R-:W-:Y:S01]  /*df90*/  ISETP.GE.AND P6, PT, R22, UR4, PT ;  /* 0x0000000416007c0c */ /* 0x000fe2000bfc6270 */
        /* <DEDUP_REMOVED lines=9> */
.L_x_1167:
[----:B------:R-:W-:Y:S05]  /*e030*/  BSYNC B1 ;  /* 0x0000000000017941 */ /* 0x000fea0003800000 */
.L_x_1166:
[----:B------:R-:W-:Y:S04]  /*e040*/  BSSY B1, `(.L_x_1168) ;  /* 0x000001a000017945 */ /* 0x000fe80003800000 */
[----:B------:R-:W-:Y:S05]  /*e050*/  @P1 BRA `(.L_x_1169) ;  /* 0x0000000000601947 */ /* 0x000fea0003800000 */
[----:B--2--5:R-:W-:Y:S01]  /*e060*/  IADD3 R13, P0, R16, 0x40, RZ ;  /* 0x00000040100d7810 */ /* 0x024fe20007f1e0ff */
        /* <DEDUP_REMOVED lines=23> */
.L_x_1169:
[----:B------:R-:W-:Y:S05]  /*e1e0*/  BSYNC B1 ;  /* 0x0000000000017941 */ /* 0x000fea0003800000 */
.L_x_1168:
[----:B------:R-:W-:Y:S05]  /*e1f0*/  @P2 BRA `(.L_x_1170) ;  /* 0x0000000c00802947 */ /* 0x000fea0003800000 */
[----:B---3-5:R-:W-:Y:S01]  /*e200*/  IADD3 R9, P0, R16, 0x60, RZ ;  /* 0x0000006010097810 */ /* 0x028fe20007f1e0ff */
[C---:B------:R-:W-:Y:S01]  /*e210*/  VIADD R0, R23.reuse, 0x40 ;  /* 0x0000004017007836 */ /* 0x040fe20000000000 */
[----:B------:R-:W-:Y:S01]  /*e220*/  ULDC UR4, c[0x0][0xa8c] ;  /* 0x0002a30000047ab9 */ /* 0x000fe20000000800 */
[----:B------:R-:W-:Y:S01]  /*e230*/  ULDC.64 UR8, c[0x0][0xad8] ;  /* 0x0002b60000087ab9 */ /* 0x000fe20000000a00 */
[----:B------:R-:W-:Y:S01]  /*e240*/  IMAD.MOV.U32 R2, RZ, RZ, R20 ;  /* 0x000000ffff027224 */ /* 0x000fe200078e0014 */
[----:B------:R-:W-:Y:S01]  /*e250*/  ISETP.GE.AND P1, PT, R23, UR4, PT ;  /* 0x0000000417007c0c */ /* 0x000fe2000bf26270 */
[----:B------:R-:W-:Y:S01]  /*e260*/  IMAD.X R16, RZ, RZ, R17, P0 ;  /* 0x000000ffff107224 */ /* 0x000fe200000e0611 */
[----:B------:R-:W-:Y:S01]  /*e270*/  ISETP.GE.AND P2, PT, R0, UR4, PT ;  /* 0x0000000400007c0c */ /* 0x000fe2000bf46270 */
[----:B------:R-:W-:Y:S02]  /*e280*/  IMAD.MOV.U32 R3, RZ, RZ, R79 ;  /* 0x000000ffff037224 */ /* 0x000fe400078e004f */
[----:B------:R-:W-:-:S02]  /*e290*/  IMAD R16, R16, UR8, RZ ;  /* 0x0000000810107c24 */ /* 0x000fc4000f8e02ff */
[----:B------:R-:W-:Y:S02]  /*e2a0*/  VIADD R0, R23, 0x80 ;  /* 0x0000008017007836 */ /* 0x000fe40000000000 */
        /* <DEDUP_REMOVED lines=13> */
[----:B------:R3:W-:Y:S01]  /*e380*/  STG.E.128 desc[UR60][R8.64+0x180], R44 ;  /* 0x0001802c08007986 */ /* 0x0007e2000c101d3c */
[----:B------:R-:W-:Y:S05]  /*e390*/  BRA `(.L_x_1170) ;  /* 0x0000000c00187947 */ /* 0x000fea0003800000 */
.L_x_1162:
[----:B------:R-:W-:Y:S01]  /*e3a0*/  R2UR UR7, R208 ;  /* 0x00000000d00772ca */ /* 0x000fe200000e0000 */
[----:B------:R-:W-:Y:S01]  /*e3b0*/  ULDC.64 UR8, c[0x0][0xbd8] ;  /* 0x0002f60000087ab9 */ /* 0x000fe20000000a00 */
[----:B------:R-:W-:Y:S01]  /*e3c0*/  IMAD.MOV.U32 R9, RZ, RZ, RZ ;  /* 0x000000ffff097224 */ /* 0x000fe200078e00ff */
[----:B------:R-:W-:Y:S01]  /*e3d0*/  UISETP.NE.U32.AND UP0, UPT, UR8, URZ, UPT ;  /* 0x0000003f0800728c */ /* 0x000fe2000bf05070 */
[----:B------:R-:W-:-:S03]  /*e3e0*/  R2UR UR4, R207 ;  /* 0x00000000cf0472ca */ /* 0x000fc600000e0000 */
[----:B------:R-:W-:-:S03]  /*e3f0*/  UISETP.NE.AND.EX UP0, UPT, UR9, URZ, UPT, UP0 ;  /* 0x0000003f0900728c */ /* 0x000fc6000bf05300 */
[----:B------:R-:W-:-:S03]  /*e400*/  ULDC.64 UR8, c[0x0][0xbd8] ;  /* 0x0002f60000087ab9 */ /* 0x000fc60000000a00 */
[----:B------:R-:W-:Y:S01]  /*e410*/  UIMAD.WIDE UR8, UR7, 0x4, UR8 ;  /* 0x00000004070878a5 */ /* 0x000fe2000f8e0208 */
[----:B------:R-:W0:Y:S01]  /*e420*/  LDC R7, c[0x0][0xa88] ;  /* 0x0002a200ff077b82 */ /* 0x000e220000000800 */
[----:B------:R-:W-:-:S04]  /*e430*/  PLOP3.LUT P1, PT, PT, PT, UP0, 0x80, 0x0 ;  /* 0x000000000000781c */ /* 0x000fc80003f2f008 */
[----:B------:R-:W-:Y:S02]  /*e440*/  IMAD.U32 R2, RZ, RZ, UR8 ;  /* 0x00000008ff027e24 */ /* 0x000fe4000f8e00ff */
[----:B------:R-:W-:Y:S01]  /*e450*/  IMAD.U32 R3, RZ, RZ, UR9 ;  /* 0x00000009ff037e24 */ /* 0x000fe2000f8e00ff */
[----:B------:R-:W-:Y:S02]  /*e460*/  ULDC.64 UR8, c[0x0][0xbe0] ;  /* 0x0002f80000087ab9 */ /* 0x000fe40000000a00 */
[----:B------:R-:W-:-:S04]  /*e470*/  UISETP.NE.U32.AND UP1, UPT, UR8, URZ, UPT ;  /* 0x0000003f0800728c */ /* 0x000fc8000bf25070 */
[----:B------:R-:W-:Y:S01]  /*e480*/  UISETP.NE.AND.EX UP1, UPT, UR9, URZ, UPT, UP1 ;  /* 0x0000003f0900728c */ /* 0x000fe2000bf25310 */
[----:B------:R1:W5:Y:S05]  /*e490*/  @P1 LDG.E R9, desc[UR60][R2.64] ;  /* 0x0000003c02091981 */ /* 0x00036a000c1e1900 */
[----:B------:R-:W-:-:S05]  /*e4a0*/  PLOP3.LUT P2, PT, PT, PT, UP1, 0x80, 0x0 ;  /* 0x000000000000781c */ /* 0x000fca0003f4f018 */
[----:B------:R-:W-:Y:S02]  /*e4b0*/  @UP1 ULDC.64 UR8, c[0x0][0xbe0] ;  /* 0x0002f80000081ab9 */ /* 0x000fe40000000a00 */
[----:B------:R-:W-:-:S06]  /*e4c0*/  @UP1 UIMAD.WIDE UR8, UR7, 0x4, UR8 ;  /* 0x00000004070818a5 */ /* 0x000fcc000f8e0208 */
[----:B------:R-:W-:Y:S02]  /*e4d0*/  IMAD.U32 R4, RZ, RZ, UR8 ;  /* 0x00000008ff047e24 */ /* 0x000fe4000f8e00ff */
[----:B------:R-:W-:-:S05]  /*e4e0*/  IMAD.U32 R5, RZ, RZ, UR9 ;  /* 0x00000009ff057e24 */ /* 0x000fca000f8e00ff */
[----:B0-----:R1:W5:Y:S01]  /*e4f0*/  @P2 LDG.E R7, desc[UR60][R4.64] ;  /* 0x0000003c04072981 */ /* 0x001362000c1e1900 */
[----:B------:R-:W-:Y:S01]  /*e500*/  USHF.R.S32.HI UR8, URZ, 0x1f, UR4 ;  /* 0x0000001f3f087899 */ /* 0x000fe20008011404 */
[----:B------:R-:W-:Y:S01]  /*e510*/  ISETP.GT.AND P0, PT, R215, 0x7f, PT ;  /* 0x0000007fd700780c */ /* 0x000fe20003f04270 */
[----:B------:R-:W-:-:S12]  /*e520*/  @P2 BRA `(.L_x_1171) ;  /* 0x0000000000102947 */ /* 0x000fd80003800000 */
[----:B------:R-:W-:Y:S05]  /*e530*/  @!P1 BRA `(.L_x_1171) ;  /* 0x00000000000c9947 */ /* 0x000fea0003800000 */
[----:B------:R-:W2:Y:S04]  /*e540*/  LDG.E R0, desc[UR60][R2.64] ;  /* 0x0000003c02007981 */ /* 0x000ea8000c1e1900 */
[----:B-----5:R-:W2:Y:S02]  /*e550*/  LDG.E R7, desc[UR60][R2.64+0x4] ;  /* 0x0000043c02077981 */ /* 0x020ea4000c1e1900 */
[----:B--2---:R-:W-:-:S07]  /*e560*/  IMAD.IADD R7, R7, 0x1, -R0 ;  /* 0x0000000107077824 */ /* 0x004fce00078e0a00 */
.L_x_1171:
[----:B------:R-:W-:Y:S01]  /*e570*/  R2UR UR7, R208 ;  /* 0x00000000d00772ca */ /* 0x000fe200000e0000 */
[----:B------:R-:W-:Y:S01]  /*e580*/  BSSY B1, `(.L_x_1172) ;  /* 0x0000020000017945 */ /* 0x000fe20003800000 */
[----:B------:R-:W-:Y:S02]  /*e590*/  SHF.R.S32.HI R8, RZ, 0x1f, R23 ;  /* 0x0000001fff087819 */ /* 0x000fe40000011417 */
[----:B-----5:R-:W-:-:S09]  /*e5a0*/  SHF.R.S32.HI R6, RZ, 0x1f, R9 ;  /* 0x0000001fff067819 */ /* 0x020fd20000011409 */
        /* <DEDUP_REMOVED lines=14> */
[----:B------:R-:W-:-:S07]  /*e690*/  LEA.HI.X.SX32 R3, R0, R6, 0x1, P0 ;  /* 0x0000000600037211 */ /* 0x000fce00000f0eff */
        /* <DEDUP_REMOVED lines=14> */
.L_x_1173:
[----:B------:R-:W-:Y:S05]  /*e780*/  BSYNC B1 ;  /* 0x0000000000017941 */ /* 0x000fea0003800000 */
.L_x_1172:
[----:B------:R-:W-:Y:S01]  /*e790*/  R2UR UR7, R207 ;  /* 0x00000000cf0772ca */ /* 0x000fe200000e0000 */
[----:B------:R-:W-:Y:S01]  /*e7a0*/  ULDC.64 UR12, c[0x0][0xaa0] ;  /* 0x0002a800000c7ab9 */ /* 0x000fe20000000a00 */
[----:B-1----:R-:W-:Y:S01]  /*e7b0*/  IMAD.MOV.U32 R2, RZ, RZ, R23 ;  /* 0x000000ffff027224 */ /* 0x002fe200078e0017 */
[----:B------:R-:W-:Y:S01]  /*e7c0*/  BSSY B1, `(.L_x_1174) ;  /* 0x0000033000017945 */ /* 0x000fe20003800000 */
[----:B0-----:R-:W-:Y:S02]  /*e7d0*/  IMAD.MOV.U32 R3, RZ, RZ, R8 ;  /* 0x000000ffff037224 */ /* 0x001fe400078e0008 */
[----:B------:R-:W-:Y:S02]  /*e7e0*/  IMAD R0, R6, UR12, RZ ;  /* 0x0000000c06007c24 */ /* 0x000fe4000f8e02ff */
[----:B------:R-:W-:-:S04]  /*e7f0*/  IMAD.WIDE.U32 R2, R9, UR12, R2 ;  /* 0x0000000c09027c25 */ /* 0x000fc8000f8e0002 */
[----:B------:R-:W-:Y:S01]  /*e800*/  IMAD R9, R9, UR13, R0 ;  /* 0x0000000d09097c24 */ /* 0x000fe2000f8e0200 */
[----:B------:R-:W-:Y:S01]  /*e810*/  ULDC.64 UR12, c[0x0][0xae0] ;  /* 0x0002b800000c7ab9 */ /* 0x000fe20000000a00 */
[----:B------:R-:W-:Y:S01]  /*e820*/  IMAD R11, R206, -0x80, R7 ;  /* 0xffffff80ce0b7824 */ /* 0x000fe200078e0207 */
[----:B------:R-:W-:Y:S01]  /*e830*/  UIMAD UR4, UR8, UR12, URZ ;  /* 0x0000000c080472a4 */ /* 0x000fe2000f8e023f */
[----:B------:R-:W-:Y:S01]  /*e840*/  IMAD.IADD R3, R3, 0x1, R9 ;  /* 0x0000000103037824 */ /* 0x000fe200078e0209 */
[----:B------:R-:W-:Y:S01]  /*e850*/  SHF.R.S32.HI R7, RZ, 0x1f, R204 ;  /* 0x0000001fff077819 */ /* 0x000fe200000114cc */
[----:B------:R-:W-:Y:S01]  /*e860*/  IMAD.U32 R5, RZ, RZ, UR12 ;  /* 0x0000000cff057e24 */ /* 0x000fe2000f8e00ff */
[----:B------:R-:W-:Y:S01]  /*e870*/  UIMAD UR4, UR7, UR13, UR4 ;  /* 0x0000000d070472a4 */ /* 0x000fe2000f8e0204 */
[C---:B------:R-:W-:Y:S01]  /*e880*/  ISETP.GE.AND P2, PT, R204.reuse, R11, PT ;  /* 0x0000000bcc00720c */ /* 0x040fe20003f46270 */
[----:B------:R-:W-:Y:S01]  /*e890*/  VIADD R4, R204, 0x40 ;  /* 0x00000040cc047836 */ /* 0x000fe20000000000 */
[----:B------:R-:W-:Y:S01]  /*e8a0*/  ULDC.64 UR12, c[0x0][0xae8] ;  /* 0x0002ba00000c7ab9 */ /* 0x000fe20000000a00 */
[----:B------:R-:W-:-:S03]  /*e8b0*/  IMAD.WIDE.U32 R2, R5, UR7, R2 ;  /* 0x0000000705027c25 */ /* 0x000fc6000f8e0002 */
[-C--:B------:R-:W-:Y:S01]  /*e8c0*/  ISETP.GE.AND P0, PT, R4, R11.reuse, PT ;  /* 0x0000000b0400720c */ /* 0x080fe20003f06270 */
[----:B------:R-:W-:Y:S01]  /*e8d0*/  VIADD R3, R3, UR4 ;  /* 0x0000000403037c36 */ /* 0x000fe20008000000 */
[----:B------:R-:W-:Y:S02]  /*e8e0*/  UIMAD UR4, UR9, UR12, URZ ;  /* 0x0000000c090472a4 */ /* 0x000fe4000f8e023f */
[----:B------:R-:W-:Y:S02]  /*e8f0*/  IMAD.U32 R5, RZ, RZ, UR12 ;  /* 0x0000000cff057e24 */ /* 0x000fe4000f8e00ff */
[----:B------:R-:W-:Y:S01]  /*e900*/  VIADD R0, R204, 0x20 ;  /* 0x00000020cc007836 */ /* 0x000fe20000000000 */
[----:B------:R-:W-:Y:S02]  /*e910*/  UIMAD UR4, UR10, UR13, UR4 ;  /* 0x0000000d0a0472a4 */ /* 0x000fe4000f8e0204 */
[----:B------:R-:W-:Y:S02]  /*e920*/  IMAD.WIDE.U32 R4, R5, UR10, R2 ;  /* 0x0000000a05047c25 */ /* 0x000fe4000f8e0002 */
[----:B------:R-:W-:-:S02]  /*e930*/  ISETP.GE.AND P1, PT, R0, R11, PT ;  /* 0x0000000b0000720c */ /* 0x000fc40003f26270 */
[----:B------:R-:W-:Y:S02]  /*e940*/  IMAD.MOV.U32 R6, RZ, RZ, R204 ;  /* 0x000000ffff067224 */ /* 0x000fe400078e00cc */
[----:B------:R-:W-:Y:S02]  /*e950*/  VIADD R13, R5, UR4 ;  /* 0x00000004050d7c36 */ /* 0x000fe40008000000 */
[----:B------:R-:W-:-:S04]  /*e960*/  IMAD.WIDE R6, R206, 0x80, R6 ;  /* 0x00000080ce067825 */ /* 0x000fc800078e0206 */
[----:B------:R-:W-:Y:S01]  /*e970*/  VIADD R0, R204, 0x60 ;  /* 0x00000060cc007836 */ /* 0x000fe20000000000 */
[----:B------:R-:W-:Y:S06]  /*e980*/  @P2 BRA `(.L_x_1175) ;  /* 0x0000000000582947 */ /* 0x000fec0003800000 */
[C---:B------:R-:W-:Y:S01]  /*e990*/  VIADD R2, R23.reuse, 0x40 ;  /* 0x0000004017027836 */ /* 0x040fe20000000000 */
[----:B------:R-:W-:Y:S01]  /*e9a0*/  ULDC UR4, c[0x0][0xa8c] ;  /* 0x0002a30000047ab9 */ /* 0x000fe20000000800 */
[C---:B------:R-:W-:Y:S01]  /*e9b0*/  VIADD R3, R23.reuse, 0x80 ;  /* 0x0000008017037836 */ /* 0x040fe20000000000 */
        /* <DEDUP_REMOVED lines=9> */
[----:B------:R-:W-:-:S02]  /*ea50*/  IMAD R9, R6, UR9, R9 ;  /* 0x0000000906097c24 */ /* 0x000fc4000f8e0209 */
        /* <DEDUP_REMOVED lines=9> */
.L_x_1175:
[----:B------:R-:W-:Y:S05]  /*eaf0*/  BSYNC B1 ;  /* 0x0000000000017941 */ /* 0x000fea0003800000 */
.L_x_1174:
[----:B------:R-:W-:Y:S01]  /*eb00*/  BSSY B1, `(.L_x_1176) ;  /* 0x000001b000017945 */ /* 0x000fe20003800000 */
[----:B------:R-:W-:-:S03]  /*eb10*/  ISETP.GE.AND P2, PT, R0, R11, PT ;  /* 0x0000000b0000720c */ /* 0x000fc60003f46270 */
[----:B------:R-:W-:Y:S10]  /*eb20*/  @P1 BRA `(.L_x_1177) ;  /* 0x0000000000601947 */ /* 0x000ff40003800000 */
        /* <DEDUP_REMOVED lines=24> */
.L_x_1177:
[----:B------:R-:W-:Y:S05]  /*ecb0*/  BSYNC B1 ;  /* 0x0000000000017941 */ /* 0x000fea0003800000 */
.L_x_1176:
        /* <DEDUP_REMOVED lines=26> */
.L_x_1179:
[----:B------:R-:W-:Y:S05]  /*ee60*/  BSYNC B1 ;  /* 0x0000000000017941 */ /* 0x000fea0003800000 */
.L_x_1178:
[----:B------:R-:W-:Y:S05]  /*ee70*/  @P2 BRA `(.L_x_1170) ;  /* 0x0000000000602947 */ /* 0x000fea0003800000 */
[----:B------:R-:W-:Y:S01]  /*ee80*/  IADD3 R5, P0, R6, 0x60, RZ ;  /* 0x0000006006057810 */ /* 0x000fe20007f1e0ff */
[C---:B------:R-:W-:Y:S01]  /*ee90*/  VIADD R0, R23.reuse, 0x40 ;  /* 0x0000004017007836 */ /* 0x040fe20000000000 */
[----:B------:R-:W-:Y:S01]  /*eea0*/  ULDC UR4, c[0x0][0xa8c] ;  /* 0x0002a30000047ab9 */ /* 0x000fe20000000800 */
[----:B------:R-:W-:Y:S01]  /*eeb0*/  ULDC.64 UR8, c[0x0][0xad8] ;  /* 0x0002b60000087ab9 */ /* 0x000fe20000000a00 */
[----:B------:R-:W-:Y:S01]  /*eec0*/  IMAD.MOV.U32 R2, RZ, RZ, R4 ;  /* 0x000000ffff027224 */ /* 0x000fe200078e0004 */
[C---:B------:R-:W-:Y:S01]  /*eed0*/  ISETP.GE.AND P1, PT, R23.reuse, UR4, PT ;  /* 0x0000000417007c0c */ /* 0x040fe2000bf26270 */
[----:B------:R-:W-:Y:S01]  /*eee0*/  IMAD.X R6, RZ, RZ, R7, P0 ;  /* 0x000000ffff067224 */ /* 0x000fe200000e0607 */
[----:B------:R-:W-:Y:S01]  /*eef0*/  ISETP.GE.AND P2, PT, R0, UR4, PT ;  /* 0x0000000400007c0c */ /* 0x000fe2000bf46270 */
[----:B------:R-:W-:Y:S02]  /*ef00*/  IMAD.MOV.U32 R3, RZ, RZ, R13 ;  /* 0x000000ffff037224 */ /* 0x000fe400078e000d */
        /* <DEDUP_REMOVED lines=15> */
.L_x_1170:
[----:B------:R-:W-:Y:S05]  /*f000*/  BSYNC B0 ;  /* 0x0000000000007941 */ /* 0x000fea0003800000 */
.L_x_1161:
[----:B------:R-:W-:Y:S02]  /*f010*/  ULDC UR4, c[0x0][0xc14] ;  /* 0x0003050000047ab9 */ /* 0x000fe40000000800 */
[----:B------:R-:W-:-:S06]  /*f020*/  UISETP.GE.AND UP0, UPT, UR5, UR4, UPT ;  /* 0x000000040500728c */ /* 0x000fcc000bf06270 */
[----:B------:R-:W-:-:S13]  /*f030*/  PLOP3.LUT P0, PT, PT, PT, UP0, 0x80, 0x0 ;  /* 0x000000000000781c */ /* 0x000fda0003f0f008 */
[----:B------:R-:W-:Y:S05]  /*f040*/  @!P0 BRA `(.L_x_1180) ;  /* 0xffffff1c005c8947 */ /* 0x000fea000383ffff */
[----:B------:R-:W-:Y:S05]  /*f050*/  EXIT ;  /* 0x000000000000794d */ /* 0x000fea0003800000 */
.L_x_1079:
        /* <DEDUP_REMOVED lines=10> */
[----:B------:R-:W1:Y:S01]  /*f100*/  S2UR UR6, SR_CTAID.X ;  /* 0x00000000000679c3 */ /* 0x000e620000002500 */
        /* <DEDUP_REMOVED lines=9> */
[----:B------:R-:W-:Y:S01]  /*f1a0*/  IMAD.MOV.U32 R16, RZ, RZ, RZ ;  /* 0x000000ffff107224 */ /* 0x000fe200078e00ff */
[----:B------:R-:W-:Y:S02]  /*f1b0*/  ISETP.GE.U32.AND P0, PT, R7, 0x2, PT ;  /* 0x000000020700780c */ /* 0x000fe40003f06070 */
[----:B------:R-:W-:-:S09]  /*f1c0*/  LOP3.LUT R0, R0, 0xfffffffe, RZ, 0xc0, !PT ;  /* 0xfffffffe00007812 */ /* 0x000fd200078ec0ff */
[----:B------:R-:W-:-:S04]  /*f1d0*/  @P1 LOP3.LUT R0, R0, 0x1, RZ, 0xfc, !PT ;  /* 0x0000000100001812 */ /* 0x000fc800078efcff */
[----:B------:R-:W-:-:S04]  /*f1e0*/  LOP3.LUT R0, R0, 0xffffffef, RZ, 0xc0, !PT ;  /* 0xffffffef00007812 */ /* 0x000fc800078ec0ff */
[----:B------:R-:W-:-:S04]  /*f1f0*/  @P0 LOP3.LUT R0, R0, 0x10, RZ, 0xfc, !PT ;  /* 0x0000001000000812 */ /* 0x000fc800078efcff */
[----:B------:R-:W-:Y:S01]  /*f200*/  LOP3.LUT R0, R0, 0xfffffff7, RZ, 0xc0, !PT ;  /* 0xfffffff700007812 */ /* 0x000fe200078ec0ff */
[----:B--2---:R-:W0:Y:S02]  /*f210*/  SHFL.UP PT, R4, R10, 0x1, RZ ;  /* 0x042000000a047989 */ /* 0x004e2400000e00ff */
[----:B0-----:R-:W-:-:S05]  /*f220*/  SEL R5, R4, RZ, P1 ;  /* 0x000000ff04057207 */ /* 0x001fca0000800000 */
[----:B------:R-:W-:-:S05]  /*f230*/  IMAD.IADD R5, R10, 0x1, R5 ;  /* 0x000000010a057824 */ /* 0x000fca00078e0205 */
[----:B------:R-:W0:Y:S02]  /*f240*/  SHFL.UP PT, R4, R5, 0x2, RZ ;  /* 0x0440000005047989 */ /* 0x000e2400000e00ff */
[----:B0-----:R-:W-:Y:S02]  /*f250*/  SEL R4, R4, RZ, P0 ;  /* 0x000000ff04047207 */ /* 0x001fe40000000000 */
[----:B------:R-:W-:-:S03]  /*f260*/  ISETP.GE.U32.AND P0, PT, R7, 0x4, PT ;  /* 0x000000040700780c */ /* 0x000fc60003f06070 */
[----:B------:R-:W-:-:S05]  /*f270*/  IMAD.IADD R4, R5, 0x1, R4 ;  /* 0x0000000105047824 */ /* 0x000fca00078e0204 */
[----:B------:R-:W0:Y:S05]  /*f280*/  SHFL.UP PT, R6, R4, 0x4, RZ ;  /* 0x0480000004067989 */ /* 0x000e2a00000e00ff */
[----:B------:R-:W-:-:S04]  /*f290*/  @P0 LOP3.LUT R0, R0, 0x8, RZ, 0xfc, !PT ;  /* 0x0000000800000812 */ /* 0x000fc800078efcff */
[----:B------:R-:W-:Y:S02]  /*f2a0*/  LOP3.LUT R0, R0, 0xfffffffb, RZ, 0xc0, !PT ;  /* 0xfffffffb00007812 */ /* 0x000fe400078ec0ff */
[----:B0-----:R-:W-:Y:S01]  /*f2b0*/  SEL R3, R6, RZ, P0 ;  /* 0x000000ff06037207 */ /* 0x001fe20000000000 */
[----:B------:R-:W-:Y:S01]  /*f2c0*/  IMAD.MOV.U32 R6, RZ, RZ, RZ ;  /* 0x000000ffff067224 */ /* 0x000fe200078e00ff */
[----:B------:R-:W-:-:S03]  /*f2d0*/  ISETP.GE.U32.AND P0, PT, R7, 0x8, PT ;  /* 0x000000080700780c */ /* 0x000fc60003f06070 */
[----:B------:R-:W-:-:S05]  /*f2e0*/  IMAD.IADD R3, R4, 0x1, R3 ;  /* 0x0000000104037824 */ /* 0x000fca00078e0203 */
[----:B------:R-:W0:Y:S05]  /*f2f0*/  SHFL.UP PT, R2, R3, 0x8, RZ ;  /* 0x0500000003027989 */ /* 0x000e2a00000e00ff */
[----:B------:R-:W-:-:S04]  /*f300*/  @P0 LOP3.LUT R0, R0, 0x4, RZ, 0xfc, !PT ;  /* 0x0000000400000812 */ /* 0x000fc800078efcff */
[----:B------:R-:W-:Y:S02]  /*f310*/  LOP3.LUT R0, R0, 0xfffffffd, RZ, 0xc0, !PT ;  /* 0xfffffffd00007812 */ /* 0x000fe400078ec0ff */
[----:B0-----:R-:W-:Y:S02]  /*f320*/  SEL R2, R2, RZ, P0 ;  /* 0x000000ff02027207 */ /* 0x001fe40000000000 */
[----:B------:R-:W-:-:S03]  /*f330*/  ISETP.GE.U32.AND P0, PT, R7, 0x10, PT ;  /* 0x000000100700780c */ /* 0x000fc60003f06070 */
[----:B------:R-:W-:-:S05]  /*f340*/  IMAD.IADD R2, R3, 0x1, R2 ;  /* 0x0000000103027824 */ /* 0x000fca00078e0202 */
[----:B------:R-:W0:Y:S05]  /*f350*/  SHFL.UP PT, R5, R2, 0x10, RZ ;  /* 0x0600000002057989 */ /* 0x000e2a00000e00ff */
[----:B------:R-:W-:Y:S02]  /*f360*/  @P0 LOP3.LUT R0, R0, 0x2, RZ, 0xfc, !PT ;  /* 0x0000000200000812 */ /* 0x000fe400078efcff */
[----:B0-----:R-:W-:-:S05]  /*f370*/  SEL R5, R5, RZ, P0 ;  /* 0x000000ff05057207 */ /* 0x001fca0000000000 */
[----:B------:R-:W-:-:S05]  /*f380*/  IMAD.IADD R4, R2, 0x1, R5 ;  /* 0x0000000102047824 */ /* 0x000fca00078e0205 */
[----:B------:R-:W0:Y:S02]  /*f390*/  SHFL.IDX PT, R5, R4, 0x1f, 0x1f ;  /* 0x03e01f0004057f89 */ /* 0x000e2400000e0000 */
[----:B0-----:R-:W-:-:S04]  /*f3a0*/  IMAD R5, R5, UR4, RZ ;  /* 0x0000000405057c24 */ /* 0x001fc8000f8e02ff */
[----:B------:R-:W-:Y:S01]  /*f3b0*/  IMAD.MOV.U32 R2, RZ, RZ, R5 ;  /* 0x000000ffff027224 */ /* 0x000fe200078e0005 */
[----:B-1----:R-:W-:-:S13]  /*f3c0*/  ISETP.GT.AND P0, PT, R5, UR6, PT ;  /* 0x0000000605007c0c */ /* 0x002fda000bf04270 */
[----:B------:R-:W-:Y:S05]  /*f3d0*/  @P0 BRA `(.L_x_1181) ;  /* 0x0000000000b80947 */ /* 0x000fea0003800000 */
[----:B------:R-:W-:Y:S01]  /*f3e0*/  IMAD.MOV.U32 R5, RZ, RZ, R2 ;  /* 0x000000ffff057224 */ /* 0x000fe200078e0002 */
[----:B------:R-:W-:Y:S01]  /*f3f0*/  ULDC UR5, c[0x0][0xc14] ;  /* 0x0003050000057ab9 */ /* 0x000fe20000000800 */
[----:B------:R-:W-:Y:S01]  /*f400*/  IMAD.MOV.U32 R6, RZ, RZ, RZ ;  /* 0x000000ffff067224 */ /* 0x000fe200078e00ff */
[----:B------:R-:W-:Y:S01]  /*f410*/  ULDC UR7, c[0x0][0xc14] ;  /* 0x0003050000077ab9 */ /* 0x000fe20000000800 */
[----:B------:R-:W-:-:S05]  /*f420*/  ULDC UR4, c[0x0][0xc10] ;  /* 0x0003040000047ab9 */ /* 0x000fca0000000800 */
.L_x_1185:
[----:B------:R-:W-:Y:S02]  /*f430*/  VIADD R6, R6, 0x1f ;  /* 0x0000001f06067836 */ /* 0x000fe40000000000 */
[----:B------:R-:W-:-:S03]  /*f440*/  IMAD.U32 R19, RZ, RZ, UR7 ;  /* 0x00000007ff137e24 */ /* 0x000fc6000f8e00ff */
[----:B------:R-:W-:-:S13]  /*f450*/  ISETP.GE.AND P0, PT, R6, UR5, PT ;  /* 0x0000000506007c0c */ /* 0x000fda000bf06270 */
[----:B------:R-:W-:Y:S05]  /*f460*/  @P0 BRA `(.L_x_1182) ;  /* 0x0000000400c40947 */ /* 0x000fea0003800000 */
[----:B------:R-:W0:Y:S01]  /*f470*/  S2R R2, SR_TID.X ;  /* 0x0000000000027919 */ /* 0x000e220000002100 */
[----:B------:R-:W-:Y:S01]  /*f480*/  BSSY B0, `(.L_x_1183) ;  /* 0x000000a000007945 */ /* 0x000fe20003800000 */
[----:B------:R-:W-:Y:S01]  /*f490*/  IMAD.MOV.U32 R10, RZ, RZ, RZ ;  /* 0x000000ffff0a7224 */ /* 0x000fe200078e00ff */
[----:B0-----:R-:W-:-:S04]  /*f4a0*/  LOP3.LUT R8, R2, 0x1f, RZ, 0xc0, !PT ;  /* 0x0000001f02087812 */ /* 0x001fc800078ec0ff */
[C---:B------:R-:W-:Y:S01]  /*f4b0*/  ISETP.NE.AND P1, PT, R8.reuse, 0x1f, PT ;  /* 0x0000001f0800780c */ /* 0x040fe20003f25270 */
[----:B------:R-:W-:-:S05]  /*f4c0*/  IMAD.IADD R7, R8, 0x1, R6 ;  /* 0x0000000108077824 */ /* 0x000fca00078e0206 */
[----:B------:R-:W-:-:S13]  /*f4d0*/  ISETP.GE.OR P0, PT, R7, UR5, !P1 ;  /* 0x0000000507007c0c */ /* 0x000fda000cf06670 */
[----:B------:R-:W-:Y:S05]  /*f4e0*/  @P0 BRA `(.L_x_1184) ;  /* 0x00000000000c0947 */ /* 0x000fea0003800000 */
[----:B------:R-:W0:Y:S02]  /*f4f0*/  LDC.64 R2, c[0x0][0xc58] ;  /* 0x00031600ff027b82 */ /* 0x000e240000000a00 */
[----:B0-----:R-:W-:-:S05]  /*f500*/  IMAD.WIDE R2, R7, 0x4, R2 ;  /* 0x0000000407027825 */ /* 0x001fca00078e0202 */
[----:B------:R0:W5:Y:S02]  /*f510*/  LDG.E R10, desc[UR60][R2.64] ;  /* 0x0000003c020a7981 */ /* 0x000164000c1e1900 */
.L_x_1184:
[----:B------:R-:W-:Y:S05]  /*f520*/  BSYNC B0 ;  /* 0x0000000000007941 */ /* 0x000fea0003800000 */
.L_x_1183:
        /* <DEDUP_REMOVED lines=25> */
.L_x_1181:
[----:B------:R-:W-:-:S04]  /*f6c0*/  IMAD.IADD R7, R5, 0x1, -R2 ;  /* 0x0000000105077824 */ /* 0x000fc800078e0a02 */
[----:B------:R-:W-:-:S05]  /*f6d0*/  IMAD R2, R4, UR4, R7 ;  /* 0x0000000404027c24 */ /* 0x000fca000f8e0207 */
[----:B------:R-:W-:Y:S02]  /*f6e0*/  ISETP.GT.AND P0, PT, R2, UR6, PT ;  /* 0x0000000602007c0c */ /* 0x000fe4000bf04270 */
[----:B------:R-:W0:Y:S11]  /*f6f0*/  LDC.64 R2, c[0x0][0xc68] ;  /* 0x00031a00ff027b82 */ /* 0x000e360000000a00 */
[----:B------:R-:W-:-:S04]  /*f700*/  VOTE.ANY R9, PT, !P0 ;  /* 0x0000000000097806 */ /* 0x000fc800040e0100 */
[----:B------:R-:W1:Y:S02]  /*f710*/  POPC R5, R9 ;  /* 0x0000000900057309 */ /* 0x000e640000000000 */
[----:B-1----:R-:W-:-:S04]  /*f720*/  IMAD.IADD R19, R5, 0x1, R6 ;  /* 0x0000000105137824 */ /* 0x002fc800078e0206 */
[----:B0-----:R-:W-:-:S05]  /*f730*/  IMAD.WIDE R2, R19, 0x4, R2 ;  /* 0x0000000413027825 */ /* 0x001fca00078e0202 */
[----:B------:R-:W2:Y:S01]  /*f740*/  LDG.E R8, desc[UR60][R2.64] ;  /* 0x0000003c02087981 */ /* 0x000ea2000c1e1900 */
[----:B------:R-:W-:-:S03]  /*f750*/  ISETP.NE.AND P0, PT, R9, RZ, PT ;  /* 0x000000ff0900720c */ /* 0x000fc60003f05270 */
[----:B------:R-:W2:Y:S02]  /*f760*/  SHFL.IDX PT, R17, R10, R5, 0x1f ;  /* 0x00001f050a117589 */ /* 0x000ea400000e0000 */
[----:B--2---:R-:W-:-:S05]  /*f770*/  IMAD R6, R17, R8, RZ ;  /* 0x0000000811067224 */ /* 0x004fca00078e02ff */
[----:B------:R-:W-:-:S04]  /*f780*/  IABS R11, R6 ;  /* 0x00000006000b7213 */ /* 0x000fc80000000000 */
[----:B------:R-:W0:Y:S08]  /*f790*/  I2F.RP R12, R11 ;  /* 0x0000000b000c7306 */ /* 0x000e300000209400 */
[----:B0-----:R-:W0:Y:S02]  /*f7a0*/  MUFU.RCP R12, R12 ;  /* 0x0000000c000c7308 */ /* 0x001e240000001000 */
[----:B0-----:R-:W-:-:S06]  /*f7b0*/  VIADD R13, R12, 0xffffffe ;  /* 0x0ffffffe0c0d7836 */ /* 0x001fcc0000000000 */
[----:B------:R0:W1:Y:S01]  /*f7c0*/  F2I.FTZ.U32.TRUNC.NTZ R3, R13 ;  /* 0x0000000d00037305 */ /* 0x000062000021f000 */
[----:B------:R-:W-:Y:S05]  /*f7d0*/  @!P0 BRA `(.L_x_1186) ;  /* 0x0000000000088947 */ /* 0x000fea0003800000 */
[----:B------:R-:W-:-:S05]  /*f7e0*/  VIADD R5, R5, 0xffffffff ;  /* 0xffffffff05057836 */ /* 0x000fca0000000000 */
[----:B------:R2:W3:Y:S02]  /*f7f0*/  SHFL.IDX PT, R16, R4, R5, 0x1f ;  /* 0x00001f0504107589 */ /* 0x0004e400000e0000 */
.L_x_1186:
[----:B-1----:R-:W-:Y:S01]  /*f800*/  IMAD.MOV R2, RZ, RZ, -R3 ;  /* 0x000000ffff027224 */ /* 0x002fe200078e0a03 */
[----:B--2---:R-:W-:Y:S01]  /*f810*/  IABS R4, R6 ;  /* 0x0000000600047213 */ /* 0x004fe20000000000 */
[----:B---3--:R-:W-:Y:S02]  /*f820*/  IMAD R16, R16, UR4, R7 ;  /* 0x0000000410107c24 */ /* 0x008fe4000f8e0207 */
[----:B------:R-:W-:Y:S02]  /*f830*/  IMAD R5, R2, R11, RZ ;  /* 0x0000000b02057224 */ /* 0x000fe400078e02ff */
[----:B------:R-:W-:Y:S02]  /*f840*/  IMAD.MOV.U32 R2, RZ, RZ, RZ ;  /* 0x000000ffff027224 */ /* 0x000fe400078e00ff */
[----:B------:R-:W-:Y:S02]  /*f850*/  IMAD.MOV R4, RZ, RZ, -R4 ;  /* 0x000000ffff047224 */ /* 0x000fe400078e0a04 */
[----:B------:R-:W-:Y:S01]  /*f860*/  IMAD.HI.U32 R2, R3, R5, R2 ;  /* 0x0000000503027227 */ /* 0x000fe200078e0002 */
[----:B------:R-:W-:-:S04]  /*f870*/  IADD3 R5, -R16, UR6, RZ ;  /* 0x0000000610057c10 */ /* 0x000fc8000fffe1ff */
        /* <DEDUP_REMOVED lines=13> */
[----:B------:R-:W-:Y:S02]  /*f950*/  IMAD R4, R8, R9, RZ ;  /* 0x0000000908047224 */ /* 0x000fe400078e02ff */
[----:B------:R-:W-:Y:S02]  /*f960*/  IMAD.MOV R9, RZ, RZ, -R9 ;  /* 0x000000ffff097224 */ /* 0x000fe400078e0a09 */
[----:B------:R-:W-:Y:S02]  /*f970*/  IMAD.MOV R3, RZ, RZ, -R4 ;  /* 0x000000ffff037224 */ /* 0x000fe400078e0a04 */
[----:B------:R-:W-:-:S03]  /*f980*/  IMAD R5, R6, R9, R5 ;  /* 0x0000000906057224 */ /* 0x000fc600078e0205 */
[----:B------:R-:W-:Y:S01]  /*f990*/  VIADDMNMX R8, R3, UR4, R8, PT ;  /* 0x0000000403087c46 */ /* 0x000fe2000b800108 */
[----:B------:R-:W-:-:S03]  /*f9a0*/  IMAD.IADD R4, R5, 0x1, R4 ;  /* 0x0000000105047824 */ /* 0x000fc600078e0204 */
[----:B------:R-:W-:-:S04]  /*f9b0*/  IABS R7, R8 ;  /* 0x0000000800077213 */ /* 0x000fc80000000000 */
[----:B------:R-:W1:Y:S08]  /*f9c0*/  I2F.RP R10, R7 ;  /* 0x00000007000a7306 */ /* 0x000e700000209400 */
[----:B-1----:R-:W1:Y:S02]  /*f9d0*/  MUFU.RCP R10, R10 ;  /* 0x0000000a000a7308 */ /* 0x002e640000001000 */
[----:B-1----:R-:W-:-:S06]  /*f9e0*/  VIADD R2, R10, 0xffffffe ;  /* 0x0ffffffe0a027836 */ /* 0x002fcc0000000000 */
[----:B------:R1:W2:Y:S02]  /*f9f0*/  F2I.FTZ.U32.TRUNC.NTZ R3, R2 ;  /* 0x0000000200037305 */ /* 0x0002a4000021f000 */
[----:B-1----:R-:W-:Y:S02]  /*fa00*/  IMAD.MOV.U32 R2, RZ, RZ, RZ ;  /* 0x000000ffff027224 */ /* 0x002fe400078e00ff */
[----:B--2---:R-:W-:-:S04]  /*fa10*/  IMAD.MOV R6, RZ, RZ, -R3 ;  /* 0x000000ffff067224 */ /* 0x004fc800078e0a03 */
[----:B------:R-:W-:Y:S01]  /*fa20*/  IMAD R9, R6, R7, RZ ;  /* 0x0000000706097224 */ /* 0x000fe200078e02ff */
[----:B------:R-:W-:-:S03]  /*fa30*/  IABS R6, R5 ;  /* 0x0000000500067213 */ /* 0x000fc60000000000 */
[----:B------:R-:W-:Y:S01]  /*fa40*/  IMAD.HI.U32 R3, R3, R9, R2 ;  /* 0x0000000903037227 */ /* 0x000fe200078e0002 */
[----:B------:R-:W-:-:S05]  /*fa50*/  IABS R9, R8 ;  /* 0x0000000800097213 */ /* 0x000fca0000000000 */
        /* <DEDUP_REMOVED lines=12> */
[----:B------:R-:W-:Y:S01]  /*fb20*/  @!P0 LOP3.LUT R3, RZ, R8, RZ, 0x33, !PT ;  /* 0x00000008ff038212 */ /* 0x000fe200078e33ff */
[----:B------:R-:W-:-:S03]  /*fb30*/  IMAD.MOV R8, RZ, RZ, -R8 ;  /* 0x000000ffff087224 */ /* 0x000fc600078e0a08 */
[----:B------:R-:W-:Y:S01]  /*fb40*/  LOP3.LUT R2, RZ, R3, RZ, 0x33, !PT ;  /* 0x00000003ff027212 */ /* 0x000fe200078e33ff */
[----:B------:R-:W-:-:S04]  /*fb50*/  IMAD R18, R3, R8, R4 ;  /* 0x0000000803127224 */ /* 0x000fc800078e0204 */
[----:B------:R-:W-:Y:S01]  /*fb60*/  IMAD.IADD R17, R17, 0x1, R2 ;  /* 0x0000000111117824 */ /* 0x000fe200078e0202 */
[----:B------:R-:W-:Y:S06]  /*fb70*/  BRA `(.L_x_1187) ;  /* 0x00000000000c7947 */ /* 0x000fec0003800000 */
.L_x_1182:
[----:B------:R-:W-:Y:S02]  /*fb80*/  IMAD.MOV.U32 R17, RZ, RZ, RZ ;  /* 0x000000ffff117224 */ /* 0x000fe400078e00ff */
[----:B------:R-:W-:Y:S02]  /*fb90*/  IMAD.U32 R16, RZ, RZ, UR6 ;  /* 0x00000006ff107e24 */ /* 0x000fe4000f8e00ff */
[----:B------:R-:W-:-:S07]  /*fba0*/  IMAD.MOV.U32 R18, RZ, RZ, RZ ;  /* 0x000000ffff127224 */ /* 0x000fce00078e00ff */
.L_x_1187:
[----:B------:R-:W1:Y:S01]  /*fbb0*/  S2R R2, SR_TID.X ;  /* 0x0000000000027919 */ /* 0x000e620000002100 */
[----:B------:R-:W-:Y:S01]  /*fbc0*/  STL [R1], RZ ;  /* 0x000000ff01007387 */ /* 0x000fe20000100800 */
[----:B-1----:R-:W-:-:S04]  /*fbd0*/  LOP3.LUT R2, R2, 0x1f, RZ, 0xc0, !PT ;  /* 0x0000001f02027812 */ /* 0x002fc800078ec0ff */
[----:B------:R-:W-:-:S13]  /*fbe0*/  ISETP.NE.AND P0, PT, R2, RZ, PT ;  /* 0x000000ff0200720c */ /* 0x000fda0003f05270 */
[----:B------:R-:W1:Y:S01]  /*fbf0*/  @!P0 S2R R3, SR_CgaCtaId ;  /* 0x0000000000038919 */ /* 0x000e620000008800 */
[----:B------:R-:W-:-:S04]  /*fc00*/  @!P0 MOV R0, 0x400 ;  /* 0x0000040000008802 */ /* 0x000fc80000000f00 */
[----:B-1----:R-:W-:-:S05]  /*fc10*/  @!P0 LEA R0, R3, R0, 0x18 ;  /* 0x0000000003008211 */ /* 0x002fca00078ec0ff */
[----:B------:R1:W-:Y:S01]  /*fc20*/  @!P0 STS.128 [R0+0x308d0], R16 ;  /* 0x0308d01000008388 */ /* 0x0003e20000000c00 */
[----:B------:R-:W-:Y:S06]  /*fc30*/  BAR.ARV 0x5, 0x120 ;  /* 0x0144800000007b1d */ /* 0x000fec0000002000 */
[----:B------:R-:W-:Y:S01]  /*fc40*/  ISETP.GE.AND P0, PT, R19, UR5, PT ;  /* 0x0000000513007c0c */ /* 0x000fe2000bf06270 */
[----:B-1----:R-:W-:-:S05]  /*fc50*/  IMAD.MOV.U32 R0, RZ, RZ, 0x1 ;  /* 0x00000001ff007424 */ /* 0x002fca00078e00ff */
[----:B------:R1:W-:Y:S04]  /*fc60*/  STL [R1+0x8], R0 ;  /* 0x0000080001007387 */ /* 0x0003e80000100800 */
[----:B------:R1:W-:Y:S03]  /*fc70*/  STL [R1+0x18], RZ ;  /* 0x000018ff01007387 */ /* 0x0003e60000100800 */
[----:B------:R-:W-:Y:S05]  /*fc80*/  @P0 BRA `(.L_x_1188) ;  /* 0x00000048004c0947 */ /* 0x000fea0003800000 */
[----:B-1----:R-:W-:Y:S01]  /*fc90*/  IMAD.MOV.U32 R0, RZ, RZ, 0x1 ;  /* 0x00000001ff007424 */ /* 0x002fe200078e00ff */
[----:B------:R1:W-:Y:S01]  /*fca0*/  STL [R1+0x18], RZ ;  /* 0x000018ff01007387 */ /* 0x0003e20000100800 */
[----:B------:R-:W-:Y:S01]  /*fcb0*/  ULDC UR38, c[0x0][0xc] ;  /* 0x0000030000267ab9 */ /* 0x000fe20000000800 */
[----:B------:R-:W-:Y:S02]  /*fcc0*/  ULDC.64 UR36, c[0x0][0x198] ;  /* 0x0000660000247ab9 */ /* 0x000fe40000000a00 */
[----:B------:R1:W-:Y:S04]  /*fcd0*/  STL [R1+0x8], R0 ;  /* 0x0000080001007387 */ /* 0x0003e80000100800 */
[----:B------:R1:W-:Y:S02]  /*fce0*/  STL [R1], RZ ;  /* 0x000000ff01007387 */ /* 0x0003e40000100800 */
.L_x_1264:
[----:B------:R-:W-:Y:S05]  /*fcf0*/  YIELD ;  /* 0x0000000000007946 */ /* 0x000fea0003800000 */
[----:B------:R-:W-:Y:S01]  /*fd00*/  ULDC.64 UR4, c[0x0][0xa28] ;  /* 0x00028a0000047ab9 */ /* 0x000fe20000000a00 */
[----:B------:R-:W-:Y:S01]  /*fd10*/  IMAD.MOV.U32 R4, RZ, RZ, RZ ;  /* 0x000000ffff047224 */ /* 0x000fe200078e00ff */
[----:B------:R-:W-:Y:S01]  /*fd20*/  ISETP.NE.U32.AND P0, PT, RZ, UR4, PT ;  /* 0x00000004ff007c0c */ /* 0x000fe2000bf05070 */
[----:B-1----:R-:W-:Y:S01]  /*fd30*/  IMAD.MOV.U32 R0, RZ, RZ, RZ ;  /* 0x000000ffff007224 */ /* 0x002fe200078e00ff */
[----:B------:R-:W-:Y:S02]  /*fd40*/  ULDC.64 UR6, c[0x0][0xa08] ;  /* 0x0002820000067ab9 */ /* 0x000fe40000000a00 */
[----:B------:R-:W-:Y:S01]  /*fd50*/  ISETP.NE.AND.EX P0, PT, RZ, UR5, PT, P0 ;  /* 0x00000005ff007c0c */ /* 0x000fe2000bf05300 */
[----:B------:R-:W-:-:S12]  /*fd60*/  ULDC.64 UR4, c[0x0][0xa00] ;  /* 0x0002800000047ab9 */ /* 0x000fd80000000a00 */
[----:B--2---:R-:W1:Y:S01]  /*fd70*/  @P0 LDC.64 R2, c[0x0][0xa28] ;  /* 0x00028a00ff020b82 */ /* 0x004e620000000a00 */
[----:B------:R-:W-:Y:S01]  /*fd80*/  ISETP.NE.U32.AND P2, PT, RZ, UR4, PT ;  /* 0x00000004ff007c0c */ /* 0x000fe2000bf45070 */
[----:B-1----:R-:W-:-:S05]  /*fd90*/  @P0 IMAD.WIDE R2, R19, 0x4, R2 ;  /* 0x0000000413020825 */ /* 0x002fca00078e0202 */
[----:B------:R1:W5:Y:S01]  /*fda0*/  @P0 LDG.E R4, desc[UR60][R2.64] ;  /* 0x0000003c02040981 */ /* 0x000362000c1e1900 */
[----:B------:R-:W-:Y:S01]  /*fdb0*/  ISETP.NE.AND.EX P2, PT, RZ, UR5, PT, P2 ;  /* 0x00000005ff007c0c */ /* 0x000fe2000bf45320 */
[----:B------:R-:W-:Y:S01]  /*fdc0*/  ULDC.64 UR4, c[0x0][0xa18] ;  /* 0x0002860000047ab9 */ /* 0x000fe20000000a00 */
[----:B-1----:R-:W1:Y:S02]  /*fdd0*/  LDC.64 R2, c[0x0][0xa00] ;  /* 0x00028000ff027b82 */ /* 0x002e640000000a00 */
[----:B-1----:R-:W-:-:S09]  /*fde0*/  IMAD.WIDE R2, R19, 0x4, R2 ;  /* 0x0000000413027825 */ /* 0x002fd200078e0202 */
[----:B------:R-:W2:Y:S01]  /*fdf0*/  @P2 LDG.E R0, desc[UR60][R2.64] ;  /* 0x0000003c02002981 */ /* 0x000ea2000c1e1900 */
[----:B------:R-:W-:Y:S01]  /*fe00*/  ISETP.NE.U32.AND P1, PT, RZ, UR4, PT ;  /* 0x00000004ff007c0c */ /* 0x000fe2000bf25070 */
[----:B------:R-:W-:-:S03]  /*fe10*/  ULDC UR4, c[0x0][0x288] ;  /* 0x0000a20000047ab9 */ /* 0x000fc60000000800 */
[----:B------:R-:W-:-:S13]  /*fe20*/  ISETP.NE.AND.EX P1, PT, RZ, UR5, PT, P1 ;  /* 0x00000005ff007c0c */ /* 0x000fda000bf25310 */
[----:B------:R-:W1:Y:S02]  /*fe30*/  @P1 LDC.64 R6, c[0x0][0xa18] ;  /* 0x00028600ff061b82 */ /* 0x000e640000000a00 */
[----:B-1----:R-:W-:Y:S01]  /*fe40*/  @P1 IMAD.WIDE R6, R19, 0x4, R6 ;  /* 0x0000000413061825 */ /* 0x002fe200078e0206 */
[----:B--2---:R1:W-:Y:S03]  /*fe50*/  STL [R1+0x1c], R0 ;  /* 0x00001c0001007387 */ /* 0x0043e60000100800 */
[----:B-1----:R-:W-:Y:S01]  /*fe60*/  IMAD.U32 R0, RZ, RZ, UR4 ;  /* 0x00000004ff007e24 */ /* 0x002fe2000f8e00ff */
[----:B------:R-:W-:-:S05]  /*fe70*/  ULDC.64 UR4, c[0x0][0x3f8] ;  /* 0x0000fe0000047ab9 */ /* 0x000fca0000000a00 */
[----:B------:R1:W5:Y:S01]  /*fe80*/  @P1 LDG.E R0, desc[UR60][R6.64] ;  /* 0x0000003c06001981 */ /* 0x000362000c1e1900 */
[----:B------:R-:W-:Y:S01]  /*fe90*/  UISETP.NE.U32.AND UP0, UPT, UR4, URZ, UPT ;  /* 0x0000003f0400728c */ /* 0x000fe2000bf05070 */
[----:B------:R-:W-:Y:S02]  /*fea0*/  ISETP.NE.U32.AND P0, PT, RZ, UR6, PT ;  /* 0x00000006ff007c0c */ /* 0x000fe4000bf05070 */
[----:B------:R-:W-:Y:S01]  /*feb0*/  ULDC UR4, c[0x0][0x404] ;  /* 0x0001010000047ab9 */ /* 0x000fe20000000800 */
[----:B------:R-:W-:Y:S01]  /*fec0*/  UISETP.NE.AND.EX UP0, UPT, UR5, URZ, UPT, UP0 ;  /* 0x0000003f0500728c */ /* 0x000fe2000bf05300 */
[----:B------:R-:W-:Y:S02]  /*fed0*/  ISETP.NE.AND.EX P0, PT, RZ, UR7, PT, P0 ;  /* 0x00000007ff007c0c */ /* 0x000fe4000bf05300 */
[----:B------:R-:W-:Y:S01]  /*fee0*/  ULDC UR5, c[0x0][0x2e0] ;  /* 0x0000b80000057ab9 */ /* 0x000fe20000000800 */
[----:B------:R-:W-:-:S04]  /*fef0*/  USEL UR4, UR4, 0x1, UP0 ;  /* 0x0000000104047887 */ /* 0x000fc80008000000 */
[----:B------:R-:W-:-:S06]  /*ff00*/  UIMAD UR4, UR4, UR5, URZ ;  /* 0x00000005040472a4 */ /* 0x000fcc000f8e023f */
[----:B------:R-:W-:Y:S01]  /*ff10*/  IMAD.U32 R5, RZ, RZ, UR4 ;  /* 0x00000004ff057e24 */ /* 0x000fe2000f8e00ff */
[----:B-1----:R-:W-:Y:S06]  /*ff20*/  @P1 BRA `(.L_x_1189) ;  /* 0x0000000000101947 */ /* 0x002fec0003800000 */
[----:B------:R-:W-:Y:S05]  /*ff30*/  @!P2 BRA `(.L_x_1189) ;  /* 0x00000000000ca947 */ /* 0x000fea0003800000 */
[----:B------:R-:W2:Y:S04]  /*ff40*/  LDG.E R7, desc[UR60][R2.64] ;  /* 0x0000003c02077981 */ /* 0x000ea8000c1e1900 */
[----:B-----5:R-:W2:Y:S02]  /*ff50*/  LDG.E R0, desc[UR60][R2.64+0x4] ;  /* 0x0000043c02007981 */ /* 0x020ea4000c1e1900 */
[----:B--2---:R-:W-:-:S07]  /*ff60*/  IMAD.IADD R0, R0, 0x1, -R7 ;  /* 0x0000000100007824 */ /* 0x004fce00078e0a07 */
.L_x_1189:
[----:B------:R-:W1:Y:S01]  /*ff70*/  LDC.64 R2, c[0x0][0xa08] ;  /* 0x00028200ff027b82 */ /* 0x000e620000000a00 */
[----:B------:R-:W-:Y:S01]  /*ff80*/  IMAD.MOV.U32 R7, RZ, RZ, RZ ;  /* 0x000000ffff077224 */ /* 0x000fe200078e00ff */
[----:B------:R-:W-:Y:S01]  /*ff90*/  ULDC.64 UR4, c[0x0][0xa20] ;  /* 0x0002880000047ab9 */ /* 0x000fe20000000a00 */
[----:B-1----:R-:W-:-:S05]  /*ffa0*/  IMAD.WIDE R2, R19, 0x4, R2 ;  /* 0x0000000413027825 */ /* 0x002fca00078e0202 */
[----:B------:R-:W2:Y:S01]  /*ffb0*/  @P0 LDG.E R7, desc[UR60][R2.64] ;  /* 0x0000003c02070981 */ /* 0x000ea2000c1e1900 */
[----:B------:R-:W-:-:S04]  /*ffc0*/  ISETP.NE.U32.AND P1, PT, RZ, UR4, PT ;  /* 0x00000004ff007c0c */ /* 0x000fc8000bf25070 */
[----:B------:R-:W-:Y:S01]  /*ffd0*/  ISETP.NE.AND.EX P1, PT, RZ, UR5, PT, P1 ;  /* 0x00000005ff007c0c */ /* 0x000fe2000bf25310 */
[----:B--2--5:R-:W-:-:S05]  /*ffe0*/  IMAD.IADD R6, R7, 0x1, R4 ;  /* 0x0000000107067824 */ /* 0x024fca00078e0204 */
[----:B------:R1:W-:Y:S07]  /*fff0*/  STL [R1+0x4], R6 ;  /* 0x0000040601007387 */ /* 0x0003ee0000100800 */
[----:B------:R-:W-:Y:S05]  /*10000*/  @!P1 BRA `(.L_x_1190) ;  /* 0x0000000000109947 */ /* 0x000fea0003800000 */
[----:B------:R-:W2:Y:S02]  /*10010*/  LDC.64 R2, c[0x0][0xa20] ;  /* 0x00028800ff027b82 */ /* 0x000ea40000000a00 */
[----:B--2---:R-:W-:-:S05]  /*10020*/  IMAD.WIDE R2, R19, 0x4, R2 ;  /* 0x0000000413027825 */ /* 0x004fca00078e0202 */
[----:B------:R2:W5:Y:S01]  /*10030*/  LDG.E R5, desc[UR60][R2.64] ;  /* 0x0000003c02057981 */ /* 0x000562000c1e1900 */
[----:B------:R-:W-:Y:S05]  /*10040*/  BRA `(.L_x_1191) ;  /* 0x0000000000107947 */ /* 0x000fea0003800000 */
.L_x_1190:
[----:B------:R-:W-:Y:S05]  /*10050*/  @!P0 BRA `(.L_x_1191) ;  /* 0x00000000000c8947 */ /* 0x000fea0003800000 */
[----:B-1----:R-:W2:Y:S04]  /*10060*/  LDG.E R6, desc[UR60][R2.64] ;  /* 0x0000003c02067981 */ /* 0x002ea8000c1e1900 */
[----:B------:R-:W2:Y:S02]  /*10070*/  LDG.E R5, desc[UR60][R2.64+0x4] ;  /* 0x0000043c02057981 */ /* 0x000ea4000c1e1900 */
[----:B--2---:R-:W-:-:S07]  /*10080*/  IMAD.IADD R5, R5, 0x1, -R6 ;  /* 0x0000000105057824 */ /* 0x004fce00078e0a06 */
.L_x_1191:
[----:B--2---:R-:W2:Y:S01]  /*10090*/  LDC.64 R2, c[0x0][0x9e0] ;  /* 0x00027800ff027b82 */ /* 0x004ea20000000a00 */
[----:B-----5:R-:W-:Y:S01]  /*100a0*/  IMAD.IADD R7, R5, 0x1, -R4 ;  /* 0x0000000105077824 */ /* 0x020fe200078e0a04 */
[----:B------:R-:W-:-:S04]  /*100b0*/  LEA R9, R17, 0x80, 0x7 ;  /* 0x0000008011097811 */ /* 0x000fc800078e38ff */
[----:B------:R-:W-:Y:S02]  /*100c0*/  IADD3 R9, R7, R9, -R0 ;  /* 0x0000000907097210 */ /* 0x000fe40007ffe800 */
[----:B--2---:R-:W-:-:S03]  /*100d0*/  ISETP.GE.AND P0, PT, R3, 0x1, PT ;  /* 0x000000010300780c */ /* 0x004fc60003f06270 */
[----:B------:R-:W-:-:S10]  /*100e0*/  IMAD.IADD R2, R9, 0x1, R2 ;  /* 0x0000000109027824 */ /* 0x000fd400078e0202 */
[----:B------:R-:W-:Y:S05]  /*100f0*/  @!P0 BRA `(.L_x_1192) ;  /* 0x0000000000488947 */ /* 0x000fea0003800000 */
[C---:B------:R-:W-:Y:S01]  /*10100*/  ISETP.GT.AND P1, PT, R9.reuse, RZ, PT ;  /* 0x000000ff0900720c */ /* 0x040fe20003f24270 */
[----:B------:R-:W-:Y:S01]  /*10110*/  BSSY B0, `(.L_x_1193) ;  /* 0x000000e000007945 */ /* 0x000fe20003800000 */
[----:B-1----:R-:W-:-:S11]  /*10120*/  VIADD R6, R9, 0xffffffff ;  /* 0xffffffff09067836 */ /* 0x002fd60000000000 */
[----:B------:R-:W-:Y:S05]  /*10130*/  @P1 BRA `(.L_x_1194) ;  /* 0x00000000001c1947 */ /* 0x000fea0003800000 */
[----:B------:R-:W-:Y:S01]  /*10140*/  ISETP.NE.AND P1, PT, R3, 0x1, PT ;  /* 0x000000010300780c */ /* 0x000fe20003f25270 */
[----:B------:R-:W-:-:S12]  /*10150*/  IMAD.MOV R9, RZ, RZ, -R9 ;  /* 0x000000ffff097224 */ /* 0x000fd800078e0a09 */
[----:B------:R-:W1:Y:S02]  /*10160*/  @P1 LDC.64 R4, c[0x0][0x9e8] ;  /* 0x00027a00ff041b82 */ /* 0x000e640000000a00 */
[----:B-1----:R-:W-:-:S05]  /*10170*/  @P1 IMAD.HI.U32 R4, R9, R4, RZ ;  /* 0x0000000409041227 */ /* 0x002fca00078e00ff */
[----:B------:R-:W-:-:S04]  /*10180*/  @P1 SHF.R.U32.HI R9, RZ, R5, R4 ;  /* 0x00000005ff091219 */ /* 0x000fc80000011604 */
[----:B------:R-:W-:Y:S01]  /*10190*/  LOP3.LUT R6, RZ, R9, RZ, 0x33, !PT ;  /* 0x00000009ff067212 */ /* 0x000fe200078e33ff */
[----:B------:R-:W-:Y:S06]  /*101a0*/  BRA `(.L_x_1195) ;  /* 0x0000000000107947 */ /* 0x000fec0003800000 */
.L_x_1194:
[----:B------:R-:W-:-:S13]  /*101b0*/  ISETP.NE.AND P1, PT, R3, 0x1, PT ;  /* 0x000000010300780c */ /* 0x000fda0003f25270 */
[----:B------:R-:W1:Y:S02]  /*101c0*/  @P1 LDC.64 R4, c[0x0][0x9e8] ;  /* 0x00027a00ff041b82 */ /* 0x000e640000000a00 */
[----:B-1----:R-:W-:-:S05]  /*101d0*/  @P1 IMAD.HI.U32 R4, R6, R4, RZ ;  /* 0x0000000406041227 */ /* 0x002fca00078e00ff */
[----:B------:R-:W-:-:S07]  /*101e0*/  @P1 SHF.R.U32.HI R6, RZ, R5, R4 ;  /* 0x00000005ff061219 */ /* 0x000fce0000011604 */
.L_x_1195:
[----:B------:R-:W-:Y:S05]  /*101f0*/  BSYNC B0 ;  /* 0x0000000000007941 */ /* 0x000fea0003800000 */
.L_x_1193:
[----:B------:R-:W-:-:S05]  /*10200*/  IMAD R5, R6, R3, R3 ;  /* 0x0000000306057224 */ /* 0x000fca00078e0203 */
[----:B------:R-:W-:-:S07]  /*10210*/  VIMNMX R2, R2, R5, PT ;  /* 0x0000000502027248 */ /* 0x000fce0003fe0100 */
.L_x_1192:
[----:B------:R-:W-:Y:S01]  /*10220*/  VIADD R2, R2, 0x3f ;  /* 0x0000003f02027836 */ /* 0x000fe20000000000 */
[----:B------:R-:W-:Y:S01]  /*10230*/  ULDC UR4, c[0x0][0x9dc] ;  /* 0x0002770000047ab9 */ /* 0x000fe20000000800 */
[----:B------:R-:W-:-:S03]  /*10240*/  IMAD R0, R17, 0x80, -R0 ;  /* 0x0000008011007824 */ /* 0x000fc600078e0a00 */
[----:B------:R-:W-:-:S04]  /*10250*/  SHF.R.S32.HI R5, RZ, 0x1f, R2 ;  /* 0x0000001fff057819 */ /* 0x000fc80000011402 */
[----:B------:R-:W-:Y:S01]  /*10260*/  LEA.HI R4, R5, R2, RZ, 0x6 ;  /* 0x0000000205047211 */ /* 0x000fe200078f30ff */
[----:B------:R-:W-:-:S03]  /*10270*/  VIADD R2, R7, 0x3f ;  /* 0x0000003f07027836 */ /* 0x000fc60000000000 */
[----:B------:R-:W-:Y:S02]  /*10280*/  SHF.R.S32.HI R4, RZ, 0x6, R4 ;  /* 0x00000006ff047819 */ /* 0x000fe40000011404 */
[----:B------:R-:W-:-:S04]  /*10290*/  SHF.R.S32.HI R5, RZ, 0x1f, R2 ;  /* 0x0000001fff057819 */ /* 0x000fc80000011402 */
[----:B------:R-:W-:Y:S01]  /*102a0*/  LEA.HI R5, R5, R2, RZ, 0x6 ;  /* 0x0000000205057211 */ /* 0x000fe200078f30ff */
[----:B------:R-:W-:-:S03]  /*102b0*/  IMAD.IADD R2, R7, 0x1, R0 ;  /* 0x0000000107027824 */ /* 0x000fc600078e0200 */
[----:B------:R-:W-:Y:S01]  /*102c0*/  SHF.R.S32.HI R5, RZ, 0x6, R5 ;  /* 0x00000006ff057819 */ /* 0x000fe20000011405 */
[----:B------:R-:W-:-:S03]  /*102d0*/  VIADD R0, R2, -UR4 ;  /* 0x8000000402007c36 */ /* 0x000fc60008000000 */
[----:B-1----:R-:W-:-:S05]  /*102e0*/  VIMNMX R6, R5, R4, PT ;  /* 0x0000000405067248 */ /* 0x002fca0003fe0100 */
[----:B------:R1:W-:Y:S01]  /*102f0*/  STL [R1+0x14], R6 ;  /* 0x0000140601007387 */ /* 0x0003e20000100800 */
[----:B------:R-:W-:Y:S05]  /*10300*/  @!P0 BRA `(.L_x_1196) ;  /* 0x0000000000448947 */ /* 0x000fea0003800000 */
[----:B------:R-:W-:Y:S01]  /*10310*/  ISETP.GT.AND P0, PT, R2, -0x1, PT ;  /* 0xffffffff0200780c */ /* 0x000fe20003f04270 */
[----:B------:R-:W-:-:S12]  /*10320*/  BSSY B0, `(.L_x_1197) ;  /* 0x000000d000007945 */ /* 0x000fd80003800000 */
[----:B------:R-:W-:Y:S05]  /*10330*/  @P0 BRA `(.L_x_1198) ;  /* 0x00000000001c0947 */ /* 0x000fea0003800000 */
[----:B------:R-:W-:Y:S02]  /*10340*/  ISETP.NE.AND P0, PT, R3, 0x1, PT ;  /* 0x000000010300780c */ /* 0x000fe40003f05270 */
[----:B------:R-:W-:-:S11]  /*10350*/  LOP3.LUT R7, RZ, R2, RZ, 0x33, !PT ;  /* 0x00000002ff077212 */ /* 0x000fd600078e33ff */
[----:B------:R-:W2:Y:S02]  /*10360*/  @P0 LDC.64 R4, c[0x0][0x9e8] ;  /* 0x00027a00ff040b82 */ /* 0x000ea40000000a00 */
[----:B--2---:R-:W-:-:S05]  /*10370*/  @P0 IMAD.HI.U32 R4, R7, R4, RZ ;  /* 0x0000000407040227 */ /* 0x004fca00078e00ff */
[----:B------:R-:W-:-:S04]  /*10380*/  @P0 SHF.R.U32.HI R7, RZ, R5, R4 ;  /* 0x00000005ff070219 */ /* 0x000fc80000011604 */
[----:B------:R-:W-:Y:S01]  /*10390*/  LOP3.LUT R2, RZ, R7, RZ, 0x33, !PT ;  /* 0x00000007ff027212 */ /* 0x000fe200078e33ff */
[----:B------:R-:W-:Y:S06]  /*103a0*/  BRA `(.L_x_1199) ;  /* 0x0000000000107947 */ /* 0x000fec0003800000 */
.L_x_1198:
[----:B------:R-:W-:-:S13]  /*103b0*/  ISETP.NE.AND P0, PT, R3, 0x1, PT ;  /* 0x000000010300780c */ /* 0x000fda0003f05270 */
[----:B------:R-:W2:Y:S02]  /*103c0*/  @P0 LDC.64 R4, c[0x0][0x9e8] ;  /* 0x00027a00ff040b82 */ /* 0x000ea40000000a00 */
[----:B--2---:R-:W-:-:S05]  /*103d0*/  @P0 IMAD.HI.U32 R4, R2, R4, RZ ;  /* 0x0000000402040227 */ /* 0x004fca00078e00ff */
[----:B------:R-:W-:-:S07]  /*103e0*/  @P0 SHF.R.U32.HI R2, RZ, R5, R4 ;  /* 0x00000005ff020219 */ /* 0x000fce0000011604 */
.L_x_1199:
[----:B------:R-:W-:Y:S05]  /*103f0*/  BSYNC B0 ;  /* 0x0000000000007941 */ /* 0x000fea0003800000 */
.L_x_1197:
[----:B------:R-:W-:-:S05]  /*10400*/  IMAD R3, R2, R3, RZ ;  /* 0x0000000302037224 */ /* 0x000fca00078e02ff */
[----:B------:R-:W-:-:S07]  /*10410*/  VIMNMX R0, R0, R3, !PT ;  /* 0x0000000300007248 */ /* 0x000fce0007fe0100 */
.L_x_1196:
[----:B------:R-:W-:Y:S01]  /*10420*/  SHF.R.S32.HI R3, RZ, 0x1f, R0 ;  /* 0x0000001fff037819 */ /* 0x000fe20000011400 */
[----:B------:R-:W-:Y:S03]  /*10430*/  BSSY B6, `(.L_x_1200) ;  /* 0x0000357000067945 */ /* 0x000fe60003800000 */
[----:B------:R-:W-:-:S04]  /*10440*/  LEA.HI R3, R3, R0, RZ, 0x6 ;  /* 0x0000000003037211 */ /* 0x000fc800078f30ff */
[----:B------:R-:W-:-:S04]  /*10450*/  SHF.R.S32.HI R3, RZ, 0x6, R3 ;  /* 0x00000006ff037819 */ /* 0x000fc80000011403 */
[----:B------:R-:W-:-:S04]  /*10460*/  VIMNMX R2, RZ, R3, !PT ;  /* 0x00000003ff027248 */ /* 0x000fc80007fe0100 */
[----:B------:R-:W-:Y:S01]  /*10470*/  ISETP.GT.AND P0, PT, R6, R2, PT ;  /* 0x000000020600720c */ /* 0x000fe20003f04270 */
[----:B------:R2:W-:-:S12]  /*10480*/  STL [R1+0x10], R2 ;  /* 0x0000100201007387 */ /* 0x0005d80000100800 */
[----:B--2---:R-:W-:Y:S05]  /*10490*/  @P0 BRA `(.L_x_1201) ;  /* 0x0000000000440947 */ /* 0x004fea0003800000 */
[----:B------:R-:W2:Y:S02]  /*104a0*/  S2R R2, SR_TID.X ;  /* 0x0000000000027919 */ /* 0x000ea40000002100 */
[----:B--2---:R-:W-:-:S04]  /*104b0*/  LOP3.LUT R2, R2, 0x1f, RZ, 0xc0, !PT ;  /* 0x0000001f02027812 */ /* 0x004fc800078ec0ff */
[----:B------:R-:W-:-:S13]  /*104c0*/  ISETP.NE.AND P1, PT, R2, RZ, PT ;  /* 0x000000ff0200720c */ /* 0x000fda0003f25270 */
[----:B------:R-:W-:Y:S05]  /*104d0*/  @P1 BRA `(.L_x_1202) ;  /* 0x0000003400301947 */ /* 0x000fea0003800000 */
[----:B------:R-:W2:Y:S01]  /*104e0*/  S2R R7, SR_LANEID ;  /* 0x0000000000077919 */ /* 0x000ea20000000000 */
[----:B------:R-:W-:Y:S01]  /*104f0*/  VOTEU.ANY UR4, UPT, PT ;  /* 0x0000000000047886 */ /* 0x000fe200038e0100 */
[----:B------:R-:W3:Y:S01]  /*10500*/  LDC.64 R2, c[0x0][0xc38] ;  /* 0x00030e00ff027b82 */ /* 0x000ee20000000a00 */
[----:B------:R-:W2:Y:S08]  /*10510*/  FLO.U32 R0, UR4 ;  /* 0x0000000400007d00 */ /* 0x000eb000080e0000 */
[----:B------:R-:W3:Y:S01]  /*10520*/  POPC R5, UR4 ;  /* 0x0000000400057d09 */ /* 0x000ee20008000000 */
[----:B--2---:R-:W-:-:S13]  /*10530*/  ISETP.EQ.U32.AND P0, PT, R0, R7, PT ;  /* 0x000000070000720c */ /* 0x004fda0003f02070 */
[----:B---3--:R-:W2:Y:S01]  /*10540*/  @P0 ATOMG.E.ADD.STRONG.GPU PT, R3, desc[UR60][R2.64], R5 ;  /* 0x00000005020309a8 */ /* 0x008ea200081ee1fc */
[----:B------:R-:W3:Y:S02]  /*10550*/  S2R R4, SR_LTMASK ;  /* 0x0000000000047919 */ /* 0x000ee40000003900 */
[----:B---3--:R-:W-:-:S04]  /*10560*/  LOP3.LUT R4, R4, UR4, RZ, 0xc0, !PT ;  /* 0x0000000404047c12 */ /* 0x008fc8000f8ec0ff */
[----:B------:R-:W3:Y:S01]  /*10570*/  POPC R7, R4 ;  /* 0x0000000400077309 */ /* 0x000ee20000000000 */
[----:B--2---:R-:W3:Y:S02]  /*10580*/  SHFL.IDX PT, R0, R3, R0, 0x1f ;  /* 0x00001f0003007589 */ /* 0x004ee400000e0000 */
[----:B---3--:R-:W-:Y:S01]  /*10590*/  IADD3 R16, R0, UR38, R7 ;  /* 0x0000002600107c10 */ /* 0x008fe2000fffe007 */
[----:B------:R-:W-:Y:S06]  /*105a0*/  BRA `(.L_x_1202) ;  /* 0x0000003000fc7947 */ /* 0x000fec0003800000 */
.L_x_1201:
[----:B------:R-:W2:Y:S01]  /*105b0*/  S2R R3, SR_CgaCtaId ;  /* 0x0000000000037919 */ /* 0x000ea20000008800 */
[----:B------:R-:W-:-:S04]  /*105c0*/  MOV R0, 0x400 ;  /* 0x0000040000007802 */ /* 0x000fc80000000f00 */
[----:B--2---:R-:W-:-:S05]  /*105d0*/  LEA R2, R3, R0, 0x18 ;  /* 0x0000000003027211 */ /* 0x004fca00078ec0ff */
[----:B------:R2:W-:Y:S01]  /*105e0*/  STL [R1+0xc], R2 ;  /* 0x00000c0201007387 */ /* 0x0005e20000100800 */
[----:B------:R-:W-:-:S05]  /*105f0*/  VIADD R0, R2, 0x20400 ;  /* 0x0002040002007836 */ /* 0x000fca0000000000 */
[----:B------:R-:W-:-:S13]  /*10600*/  LOP3.LUT P0, RZ, R0, 0x3ff, RZ, 0xc0, !PT ;  /* 0x000003ff00ff7812 */ /* 0x000fda000780c0ff */
[----:B--2---:R-:W-:Y:S05]  /*10610*/  @!P0 BRA `(.L_x_1203) ;  /* 0x0000000000408947 */ /* 0x004fea0003800000 */
[----:B------:R-:W-:Y:S01]  /*10620*/  MOV R2, 0x0 ;  /* 0x0000000000027802 */ /* 0x000fe20000000f00 */
[----:B------:R-:W-:Y:S01]  /*10630*/  ULDC.64 UR6, c[0x4][0x1b8] ;  /* 0x01006e0000067ab9 */ /* 0x000fe20000000a00 */
[----:B------:R-:W-:Y:S01]  /*10640*/  ULDC.64 UR8, c[0x4][0x1c0] ;  /* 0x0100700000087ab9 */ /* 0x000fe20000000a00 */
[----:B------:R-:W-:Y:S01]  /*10650*/  ULDC.64 UR4, c[0x4][0x140] ;  /* 0x0100500000047ab9 */ /* 0x000fe20000000a00 */
[----:B------:R-:W-:Y:S02]  /*10660*/  IMAD.U32 R4, RZ, RZ, UR6 ;  /* 0x00000006ff047e24 */ /* 0x000fe4000f8e00ff */
[----:B------:R-:W2:Y:S01]  /*10670*/  LDC.64 R2, c[0x4][R2] ;  /* 0x0100000002027b82 */ /* 0x000ea20000000a00 */
[----:B------:R-:W-:Y:S02]  /*10680*/  IMAD.U32 R5, RZ, RZ, UR7 ;  /* 0x00000007ff057e24 */ /* 0x000fe4000f8e00ff */
[----:B-1----:R-:W-:Y:S02]  /*10690*/  IMAD.U32 R6, RZ, RZ, UR8 ;  /* 0x00000008ff067e24 */ /* 0x002fe4000f8e00ff */
[----:B------:R-:W-:-:S02]  /*106a0*/  IMAD.U32 R7, RZ, RZ, UR9 ;  /* 0x00000009ff077e24 */ /* 0x000fc4000f8e00ff */
[----:B------:R-:W-:Y:S02]  /*106b0*/  IMAD.U32 R10, RZ, RZ, UR4 ;  /* 0x00000004ff0a7e24 */ /* 0x000fe4000f8e00ff */
[----:B------:R-:W-:Y:S02]  /*106c0*/  IMAD.U32 R11, RZ, RZ, UR5 ;  /* 0x00000005ff0b7e24 */ /* 0x000fe4000f8e00ff */
[----:B------:R-:W-:Y:S02]  /*106d0*/  IMAD.MOV.U32 R8, RZ, RZ, 0x70 ;  /* 0x00000070ff087424 */ /* 0x000fe400078e00ff */
[----:B------:R-:W-:Y:S02]  /*106e0*/  IMAD.MOV.U32 R12, RZ, RZ, 0x1 ;  /* 0x00000001ff0c7424 */ /* 0x000fe400078e00ff */
[----:B0-----:R-:W-:-:S07]  /*106f0*/  IMAD.MOV.U32 R13, RZ, RZ, RZ ;  /* 0x000000ffff0d7224 */ /* 0x001fce00078e00ff */
[----:B------:R-:W-:-:S07]  /*10700*/  LEPC R20, `(.L_x_1203) ;  /* 0x000000001014794e */ /* 0x000fce0000000000 */
[----:B--2---:R-:W-:Y:S05]  /*10710*/  CALL.ABS.NOINC R2 ;  /* 0x0000000002007343 */ /* 0x004fea0003c00000 */
.L_x_1203:
        /* <DEDUP_REMOVED lines=8> */
[----:B------:R2:W3:Y:S01]  /*107a0*/  LDC.64 R2, c[0x4][R0] ;  /* 0x0100000000027b82 */ /* 0x0004e20000000a00 */
[----:B------:R-:W-:Y:S02]  /*107b0*/  IMAD.U32 R4, RZ, RZ, UR6 ;  /* 0x00000006ff047e24 */ /* 0x000fe4000f8e00ff */
[----:B------:R-:W-:Y:S02]  /*107c0*/  IMAD.U32 R5, RZ, RZ, UR7 ;  /* 0x00000007ff057e24 */ /* 0x000fe4000f8e00ff */
[----:B-1----:R-:W-:Y:S02]  /*107d0*/  IMAD.U32 R6, RZ, RZ, UR8 ;  /* 0x00000008ff067e24 */ /* 0x002fe4000f8e00ff */
[----:B------:R-:W-:-:S02]  /*107e0*/  IMAD.U32 R7, RZ, RZ, UR9 ;  /* 0x00000009ff077e24 */ /* 0x000fc4000f8e00ff */
[----:B------:R-:W-:Y:S02]  /*107f0*/  IMAD.U32 R10, RZ, RZ, UR4 ;  /* 0x00000004ff0a7e24 */ /* 0x000fe4000f8e00ff */
[----:B------:R-:W-:Y:S02]  /*10800*/  IMAD.U32 R11, RZ, RZ, UR5 ;  /* 0x00000005ff0b7e24 */ /* 0x000fe4000f8e00ff */
[----:B------:R-:W-:Y:S02]  /*10810*/  IMAD.MOV.U32 R8, RZ, RZ, 0x70 ;  /* 0x00000070ff087424 */ /* 0x000fe400078e00ff */
[----:B------:R-:W-:Y:S02]  /*10820*/  IMAD.MOV.U32 R12, RZ, RZ, 0x1 ;  /* 0x00000001ff0c7424 */ /* 0x000fe400078e00ff */
[----:B0-2---:R-:W-:-:S07]  /*10830*/  IMAD.MOV.U32 R13, RZ, RZ, RZ ;  /* 0x000000ffff0d7224 */ /* 0x005fce00078e00ff */
[----:B------:R-:W-:-:S07]  /*10840*/  LEPC R20, `(.L_x_1205) ;  /* 0x000000001014794e */ /* 0x000fce0000000000 */
[----:B---3--:R-:W-:Y:S05]  /*10850*/  CALL.ABS.NOINC R2 ;  /* 0x0000000002007343 */ /* 0x008fea0003c00000 */
.L_x_1205:
        /* <DEDUP_REMOVED lines=16> */
.L_x_1204:
[----:B-1----:R-:W2:Y:S01]  /*10960*/  LDL.LU R6, [R1+0x1c] ;  /* 0x00001c0001067983 */ /* 0x002ea20000300800 */
[----:B------:R-:W1:Y:S01]  /*10970*/  LDC R0, c[0x0][0x428] ;  /* 0x00010a00ff007b82 */ /* 0x000e620000000800 */
[----:B------:R-:W-:Y:S01]  /*10980*/  IMAD.MOV.U32 R4, RZ, RZ, R18 ;  /* 0x000000ffff047224 */ /* 0x000fe200078e0012 */
[----:B------:R-:W-:Y:S01]  /*10990*/  ULDC.64 UR4, c[0x0][0x9f8] ;  /* 0x00027e0000047ab9 */ /* 0x000fe20000000a00 */
[----:B------:R-:W3:Y:S01]  /*109a0*/  S2R R7, SR_TID.X ;  /* 0x0000000000077919 */ /* 0x000ee20000002100 */
[----:B-1----:R-:W-:Y:S02]  /*109b0*/  ISETP.NE.AND P0, PT, R0, 0x1, PT ;  /* 0x000000010000780c */ /* 0x002fe40003f05270 */
[----:B---3--:R-:W-:-:S11]  /*109c0*/  LOP3.LUT R7, R7, 0x1f, RZ, 0xc0, !PT ;  /* 0x0000001f07077812 */ /* 0x008fd600078ec0ff */
[----:B------:R-:W1:Y:S08]  /*109d0*/  @P0 LDC R3, c[0x0][0x42c] ;  /* 0x00010b00ff030b82 */ /* 0x000e700000000800 */
[----:B------:R-:W3:Y:S01]  /*109e0*/  @P0 LDC R5, c[0x0][0x430] ;  /* 0x00010c00ff050b82 */ /* 0x000ee20000000800 */
[----:B-1----:R-:W-:-:S05]  /*109f0*/  @P0 IMAD.HI.U32 R0, R18, R3, RZ ;  /* 0x0000000312000227 */ /* 0x002fca00078e00ff */
[----:B---3--:R-:W-:Y:S01]  /*10a00*/  @P0 SHF.R.U32.HI R4, RZ, R5, R0 ;  /* 0x00000005ff040219 */ /* 0x008fe20000011600 */
[----:B------:R-:W-:Y:S01]  /*10a10*/  IMAD.MOV.U32 R0, RZ, RZ, R19 ;  /* 0x000000ffff007224 */ /* 0x000fe200078e0013 */
[----:B------:R-:W-:-:S04]  /*10a20*/  ISETP.NE.U32.AND P0, PT, RZ, UR4, PT ;  /* 0x00000004ff007c0c */ /* 0x000fc8000bf05070 */
[----:B------:R-:W-:Y:S01]  /*10a30*/  ISETP.NE.AND.EX P0, PT, RZ, UR5, PT, P0 ;  /* 0x00000005ff007c0c */ /* 0x000fe2000bf05300 */
[----:B------:R-:W-:-:S12]  /*10a40*/  ULDC.64 UR4, c[0x0][0xa00] ;  /* 0x0002800000047ab9 */ /* 0x000fd80000000a00 */
[----:B------:R-:W1:Y:S01]  /*10a50*/  @P0 LDC.64 R2, c[0x0][0x9f8] ;  /* 0x00027e00ff020b82 */ /* 0x000e620000000a00 */
[----:B------:R-:W-:-:S04]  /*10a60*/  ISETP.NE.AND P6, PT, R7, RZ, PT ;  /* 0x000000ff0700720c */ /* 0x000fc80003fc5270 */
[----:B------:R-:W-:-:S09]  /*10a70*/  PLOP3.LUT P1, PT, P6, PT, PT, 0x8, 0x0 ;  /* 0x000000000000781c */ /* 0x000fd2000372e170 */
[----:B------:R-:W-:Y:S01]  /*10a80*/  VOTEU.ALL UP1, P6 ;  /* 0x00000000003f7886 */ /* 0x000fe20003020000 */
[----:B-1----:R-:W-:-:S05]  /*10a90*/  @P0 IMAD.WIDE R2, R19, 0x4, R2 ;  /* 0x0000000413020825 */ /* 0x002fca00078e0202 */
[----:B------:R1:W5:Y:S01]  /*10aa0*/  @P0 LDG.E R0, desc[UR60][R2.64] ;  /* 0x0000003c02000981 */ /* 0x000362000c1e1900 */
[----:B------:R-:W-:Y:S01]  /*10ab0*/  ISETP.NE.U32.AND P0, PT, RZ, UR4, PT ;  /* 0x00000004ff007c0c */ /* 0x000fe2000bf05070 */
[----:B------:R-:W-:-:S03]  /*10ac0*/  @!UP1 UIADD3 UR8, UP0, UR36, 0x270, URZ ;  /* 0x0000027024089890 */ /* 0x000fc6000ff1e03f */
[----:B------:R-:W-:Y:S01]  /*10ad0*/  ISETP.NE.AND.EX P0, PT, RZ, UR5, PT, P0 ;  /* 0x00000005ff007c0c */ /* 0x000fe2000bf05300 */
[----:B------:R-:W-:-:S03]  /*10ae0*/  @!UP1 UIADD3.X UR9, URZ, UR37, URZ, UP0, !UPT ;  /* 0x000000253f099290 */ /* 0x000fc600087fe43f */
[----:B------:R-:W-:Y:S01]  /*10af0*/  SEL R7, R19, RZ, !P0 ;  /* 0x000000ff13077207 */ /* 0x000fe20004000000 */
[----:B------:R-:W-:Y:S01]  /*10b00*/  VOTEU.ALL UP0, P6 ;  /* 0x00000000003f7886 */ /* 0x000fe20003000000 */
[----:B-12---:R-:W-:-:S07]  /*10b10*/  IMAD R8, R17, 0x80, R6 ;  /* 0x0000008011087824 */ /* 0x006fce00078e0206 */
.L_x_1206:
        /* <DEDUP_REMOVED lines=16> */
.L_x_1207:
        /* <DEDUP_REMOVED lines=15> */
.L_x_1208:
        /* <DEDUP_REMOVED lines=15> */
.L_x_1209:
        /* <DEDUP_REMOVED lines=9> */
[----:B------:R-:W2:Y:S01]  /*10e90*/  LDL R5, [R1+0x14] ;  /* 0x0000140001057983 */ /* 0x000ea20000100800 */
[----:B------:R-:W1:Y:S01]  /*10ea0*/  LDC.64 R2, c[0x0][0x3f8] ;  /* 0x0000fe00ff027b82 */ /* 0x000e620000000a00 */
[----:B------:R-:W-:Y:S02]  /*10eb0*/  ULDC.64 UR4, c[0x0][0xa08] ;  /* 0x0002820000047ab9 */ /* 0x000fe40000000a00 */
[----:B-1----:R-:W-:Y:S01]  /*10ec0*/  LOP3.LUT P0, RZ, R2, UR4, RZ, 0xfc, !PT ;  /* 0x0000000402ff7c12 */ /* 0x002fe2000f80fcff */
[----:B------:R-:W-:-:S03]  /*10ed0*/  UMOV UR4, 0xffffffff ;  /* 0xffffffff00047882 */ /* 0x000fc60000000000 */
[----:B------:R-:W-:-:S04]  /*10ee0*/  LOP3.LUT P0, RZ, R3, UR5, RZ, 0xfc, P0 ;  /* 0x0000000503ff7c12 */ /* 0x000fc8000800fcff */
[----:B-----5:R-:W-:Y:S01]  /*10ef0*/  SEL R6, R0, RZ, !P0 ;  /* 0x000000ff00067207 */ /* 0x020fe20004000000 */
[----:B--2---:R-:W-:Y:S01]  /*10f00*/  VIADD R5, R5, 0xffffffff ;  /* 0xffffffff05057836 */ /* 0x004fe20000000000 */
[----:B------:R-:W-:Y:S07]  /*10f10*/  BRA.DIV UR4, `(.L_x_1210) ;  /* 0x0000003e04787947 */ /* 0x000fee000b800000 */
.L_x_1280:
[----:B------:R-:W-:Y:S01]  /*10f20*/  UMOV UR4, 0xffffffff ;  /* 0xffffffff00047882 */ /* 0x000fe20000000000 */
[----:B------:R-:W-:Y:S02]  /*10f30*/  SHF.R.S32.HI R17, RZ, 0x1f, R0 ;  /* 0x0000001fff117819 */ /* 0x000fe40000011400 */
[----:B------:R-:W-:Y:S05]  /*10f40*/  BRA.DIV UR4, `(.L_x_1211) ;  /* 0x0000003e04a07947 */ /* 0x000fea000b800000 */
[----:B------:R-:W-:-:S13]  /*10f50*/  ELECT P6, URZ, PT ;  /* 0x00000000003f782f */ /* 0x000fda00038c0000 */
.L_x_1283:
[----:B------:R-:W-:Y:S05]  /*10f60*/  @!P6 BRA `(.L_x_1212) ;  /* 0x000000040038e947 */ /* 0x000fea0003800000 */
[----:B------:R-:W-:-:S04]  /*10f70*/  ISETP.NE.U32.AND P0, PT, R2, RZ, PT ;  /* 0x000000ff0200720c */ /* 0x000fc80003f05070 */
[----:B------:R-:W-:-:S13]  /*10f80*/  ISETP.NE.AND.EX P0, PT, R3, RZ, PT, P0 ;  /* 0x000000ff0300720c */ /* 0x000fda0003f05300 */
[----:B------:R-:W-:Y:S05]  /*10f90*/  @!P0 BRA `(.L_x_1213) ;  /* 0x0000000000488947 */ /* 0x000fea0003800000 */
[----:B------:R-:W1:Y:S01]  /*10fa0*/  LDC R12, c[0x0][0x41c] ;  /* 0x00010700ff0c7b82 */ /* 0x000e620000000800 */
[----:B------:R-:W-:Y:S01]  /*10fb0*/  IMAD.MOV.U32 R6, RZ, RZ, R5 ;  /* 0x000000ffff067224 */ /* 0x000fe200078e0005 */
[----:B------:R-:W-:Y:S01]  /*10fc0*/  ULDC.64 UR4, c[0x0][0x408] ;  /* 0x0001020000047ab9 */ /* 0x000fe20000000a00 */
[----:B-1----:R-:W-:-:S13]  /*10fd0*/  ISETP.NE.AND P0, PT, R12, 0x1, PT ;  /* 0x000000010c00780c */ /* 0x002fda0003f05270 */
[----:B------:R-:W1:Y:S02]  /*10fe0*/  @P0 LDC.64 R10, c[0x0][0x420] ;  /* 0x00010800ff0a0b82 */ /* 0x000e640000000a00 */
[----:B-1----:R-:W-:-:S05]  /*10ff0*/  @P0 IMAD.HI.U32 R10, R5, R10, RZ ;  /* 0x0000000a050a0227 */ /* 0x002fca00078e00ff */
[----:B------:R-:W-:-:S04]  /*11000*/  @P0 SHF.R.U32.HI R6, RZ, R11, R10 ;  /* 0x0000000bff060219 */ /* 0x000fc8000001160a */
[--C-:B------:R-:W-:Y:S01]  /*11010*/  SHF.R.S32.HI R11, RZ, 0x1f, R6.reuse ;  /* 0x0000001fff0b7819 */ /* 0x100fe20000011406 */
[--C-:B------:R-:W-:Y:S02]  /*11020*/  IMAD.MOV R9, RZ, RZ, -R6.reuse ;  /* 0x000000ffff097224 */ /* 0x100fe400078e0a06 */
[----:B------:R-:W-:Y:S02]  /*11030*/  IMAD.MOV.U32 R10, RZ, RZ, R6 ;  /* 0x000000ffff0a7224 */ /* 0x000fe400078e0006 */
[----:B------:R-:W-:Y:S02]  /*11040*/  IMAD R5, R12, R9, R5 ;  /* 0x000000090c057224 */ /* 0x000fe400078e0205 */
[----:B------:R-:W-:Y:S02]  /*11050*/  IMAD R9, R17, UR4, RZ ;  /* 0x0000000411097c24 */ /* 0x000fe4000f8e02ff */
[----:B------:R-:W-:-:S04]  /*11060*/  IMAD.WIDE.U32 R10, R0, UR4, R10 ;  /* 0x00000004000a7c25 */ /* 0x000fc8000f8e000a */
[----:B------:R-:W-:Y:S01]  /*11070*/  IMAD R9, R0, UR5, R9 ;  /* 0x0000000500097c24 */ /* 0x000fe2000f8e0209 */
[----:B------:R-:W-:-:S03]  /*11080*/  LEA R12, P0, R10, R2, 0x2 ;  /* 0x000000020a0c7211 */ /* 0x000fc600078010ff */
[----:B------:R-:W-:-:S05]  /*11090*/  IMAD.IADD R6, R11, 0x1, R9 ;  /* 0x000000010b067824 */ /* 0x000fca00078e0209 */
[----:B0-----:R-:W-:-:S05]  /*110a0*/  LEA.HI.X R13, R10, R3, R6, 0x2, P0 ;  /* 0x000000030a0d7211 */ /* 0x001fca00000f1406 */
[----:B------:R1:W5:Y:S02]  /*110b0*/  LDG.E R6, desc[UR60][R12.64] ;  /* 0x0000003c0c067981 */ /* 0x000364000c1e1900 */
.L_x_1213:
[----:B------:R-:W2:Y:S01]  /*110c0*/  LDL R9, [R1] ;  /* 0x0000000001097983 */ /* 0x000ea20000100800 */
[----:B------:R-:W-:-:S03]  /*110d0*/  MOV R11, 0x400 ;  /* 0x00000400000b7802 */ /* 0x000fc60000000f00 */
[----:B------:R-:W3:Y:S01]  /*110e0*/  LDL R10, [R1+0x8] ;  /* 0x00000800010a7983 */ /* 0x000ee20000100800 */
[----:B-1----:R-:W1:Y:S02]  /*110f0*/  S2R R12, SR_CgaCtaId ;  /* 0x00000000000c7919 */ /* 0x002e640000008800 */
[----:B-1----:R-:W-:-:S05]  /*11100*/  LEA R11, R12, R11, 0x18 ;  /* 0x0000000b0c0b7211 */ /* 0x002fca00078ec0ff */
[----:B--2---:R-:W-:Y:S01]  /*11110*/  IMAD R9, R9, 0x8, R11 ;  /* 0x0000000809097824 */ /* 0x004fe200078e020b */
[----:B---3--:R-:W-:-:S04]  /*11120*/  SHF.L.U32 R10, R10, 0x1f, RZ ;  /* 0x0000001f0a0a7819 */ /* 0x008fc800000006ff */
[----:B------:R-:W1:Y:S02]  /*11130*/  SYNCS.PHASECHK.TRANS64.TRYWAIT P0, [R9+URZ+0x30840], R10 ;  /* 0x0308400a090075a7 */ /* 0x000e64000800017f */
[----:B-1----:R-:W-:Y:S05]  /*11140*/  @!P0 BRA `(.L_x_1214) ;  /* 0x0000003c00408947 */ /* 0x002fea0003800000 */
.L_x_1284:
        /* <DEDUP_REMOVED lines=11> */
.L_x_1215:
[----:B------:R-:W2:Y:S01]  /*11200*/  LDL R11, [R1] ;  /* 0x00000000010b7983 */ /* 0x000ea20000100800 */
[----:B------:R-:W-:-:S03]  /*11210*/  MOV R12, 0x400 ;  /* 0x00000400000c7802 */ /* 0x000fc60000000f00 */
[----:B-1----:R-:W3:Y:S01]  /*11220*/  LDL R10, [R1+0x4] ;  /* 0x00000400010a7983 */ /* 0x002ee20000100800 */
[----:B0-----:R-:W0:Y:S01]  /*11230*/  S2R R13, SR_CgaCtaId ;  /* 0x00000000000d7919 */ /* 0x001e220000008800 */
[----:B------:R-:W-:Y:S02]  /*11240*/  R2UR UR9, R9 ;  /* 0x00000000090972ca */ /* 0x000fe400000e0000 */
[----:B------:R-:W-:Y:S01]  /*11250*/  R2UR UR11, R5 ;  /* 0x00000000050b72ca */ /* 0x000fe200000e0000 */
[----:B------:R-:W-:Y:S01]  /*11260*/  UIADD3 UR4, UP0, UR36, 0x370, URZ ;  /* 0x0000037024047890 */ /* 0x000fe2000ff1e03f */
[----:B------:R-:W-:Y:S02]  /*11270*/  R2UR UR12, R4 ;  /* 0x00000000040c72ca */ /* 0x000fe400000e0000 */
[----:B-----5:R-:W-:Y:S02]  /*11280*/  R2UR UR13, R6 ;  /* 0x00000000060d72ca */ /* 0x020fe400000e0000 */
[----:B0-----:R-:W-:-:S05]  /*11290*/  LEA R12, R13, R12, 0x18 ;  /* 0x0000000c0d0c7211 */ /* 0x001fca00078ec0ff */
[----:B------:R-:W-:Y:S01]  /*112a0*/  UIADD3 UR9, UR9, 0x30830, URZ ;  /* 0x0003083009097890 */ /* 0x000fe2000fffe03f */
[----:B------:R-:W-:Y:S01]  /*112b0*/  UMOV UR10, URZ ;  /* 0x0000003f000a7c82 */ /* 0x000fe20008000000 */
[----:B------:R-:W-:Y:S01]  /*112c0*/  UMOV UR6, 0x0 ;  /* 0x0000000000067882 */ /* 0x000fe20000000000 */
[----:B------:R-:W-:Y:S01]  /*112d0*/  UMOV UR7, 0x14f00000 ;  /* 0x14f0000000077882 */ /* 0x000fe20000000000 */
[----:B------:R-:W-:Y:S01]  /*112e0*/  UMOV UR16, 0x40 ;  /* 0x0000004000107882 */ /* 0x000fe20000000000 */
[----:B--2---:R-:W-:Y:S01]  /*112f0*/  IMAD R9, R11, 0x8000, R12 ;  /* 0x000080000b097824 */ /* 0x004fe200078e020c */
[----:B---3--:R-:W-:-:S04]  /*11300*/  R2UR UR5, R10 ;  /* 0x000000000a0572ca */ /* 0x008fc800000e0000 */
[----:B------:R-:W-:-:S09]  /*11310*/  R2UR UR14, R9 ;  /* 0x00000000090e72ca */ /* 0x000fd200000e0000 */
[----:B------:R-:W-:-:S04]  /*11320*/  ULEA UR11, UR11, UR5, 0x6 ;  /* 0x000000050b0b7291 */ /* 0x000fc8000f8e303f */
[----:B------:R-:W-:Y:S02]  /*11330*/  UIADD3 UR8, UR14, 0x20400, URZ ;  /* 0x000204000e087890 */ /* 0x000fe4000fffe03f */
        /* <DEDUP_REMOVED lines=17> */
.L_x_1212:
[----:B------:R-:W2:Y:S01]  /*11450*/  LDL.LU R12, [R1+0x18] ;  /* 0x00001800010c7983 */ /* 0x000ea20000300800 */
[----:B------:R-:W-:Y:S01]  /*11460*/  MOV R10, 0x400 ;  /* 0x00000400000a7802 */ /* 0x000fe20000000f00 */
[----:B------:R-:W-:Y:S05]  /*11470*/  WARPSYNC.ALL ;  /* 0x0000000000007948 */ /* 0x000fea0003800000 */
[----:B------:R-:W1:Y:S01]  /*11480*/  S2R R11, SR_CgaCtaId ;  /* 0x00000000000b7919 */ /* 0x000e620000008800 */
[----:B------:R-:W-:-:S13]  /*11490*/  ELECT P0, URZ, PT ;  /* 0x00000000003f782f */ /* 0x000fda0003800000 */
[C---:B------:R-:W-:Y:S01]  /*114a0*/  @P0 R2UR UR13, R7.reuse ;  /* 0x00000000070d02ca */ /* 0x040fe200000e0000 */
[----:B------:R-:W-:Y:S01]  /*114b0*/  UIADD3 UR4, UP0, UR36, 0x270, URZ ;  /* 0x0000027024047890 */ /* 0x000fe2000ff1e03f */
[----:B------:R-:W-:Y:S01]  /*114c0*/  @P0 R2UR UR12, R18 ;  /* 0x00000000120c02ca */ /* 0x000fe200000e0000 */
[----:B------:R-:W-:Y:S01]  /*114d0*/  UMOV UR6, 0x0 ;  /* 0x0000000000067882 */ /* 0x000fe20000000000 */
[----:B------:R-:W-:Y:S01]  /*114e0*/  @P0 R2UR UR11, R8 ;  /* 0x00000000080b02ca */ /* 0x000fe200000e0000 */
        /* <DEDUP_REMOVED lines=13> */
[----:B-1----:R-:W-:Y:S01]  /*115c0*/  LEA R10, R11, R10, 0x18 ;  /* 0x0000000a0b0a7211 */ /* 0x002fe200078ec0ff */
        /* <DEDUP_REMOVED lines=9> */
[----:B---3--:R-:W-:Y:S01]  /*11660*/  @P0 R2UR UR13, R7 ;  /* 0x00000000070d02ca */ /* 0x008fe200000e0000 */
[----:B------:R-:W-:Y:S01]  /*11670*/  UIADD3 UR8, UR24, 0x18400, URZ ;  /* 0x0001840018087890 */ /* 0x000fe2000fffe03f */
[----:B------:R-:W-:Y:S01]  /*11680*/  @P0 R2UR UR12, R18 ;  /* 0x00000000120c02ca */ /* 0x000fe200000e0000 */
[----:B------:R-:W-:Y:S01]  /*11690*/  UMOV UR10, 0x80 ;  /* 0x00000080000a7882 */ /* 0x000fe20000000000 */
[----:B------:R-:W-:Y:S01]  /*116a0*/  @P0 R2UR UR11, R8 ;  /* 0x00000000080b02ca */ /* 0x000fe200000e0000 */
[----:B------:R-:W-:Y:S01]  /*116b0*/  UMOV UR6, 0x0 ;  /* 0x0000000000067882 */ /* 0x000fe20000000000 */
[----:B------:R-:W-:-:S11]  /*116c0*/  UMOV UR7, 0x12f00000 ;  /* 0x12f0000000077882 */ /* 0x000fd60000000000 */
[----:B------:R3:W-:Y:S02]  /*116d0*/  UTMALDG.4D [UR8], [UR4], desc[UR22] ;  /* 0x00001608040075b4 */ /* 0x0007e40008019000 */
[----:B---3--:R-:W-:Y:S01]  /*116e0*/  @P0 R2UR UR13, R7 ;  /* 0x00000000070d02ca */ /* 0x008fe200000e0000 */
        /* <DEDUP_REMOVED lines=11> */
[----:B------:R-:W2:Y:S02]  /*117a0*/  SYNCS.PHASECHK.TRANS64.TRYWAIT P0, [R10+URZ+0x30820], R7 ;  /* 0x030820070a0075a7 */ /* 0x000ea4000800017f */
[----:B-12---:R-:W-:Y:S05]  /*117b0*/  @!P0 BRA `(.L_x_1217) ;  /* 0x0000003400b88947 */ /* 0x006fea0003800000 */
.L_x_1285:
[----:B------:R-:W-:Y:S05]  /*117c0*/  BSYNC B0 ;  /* 0x0000000000007941 */ /* 0x000fea0003800000 */
.L_x_1216:
[----:B------:R-:W2:Y:S04]  /*117d0*/  LDL R9, [R1+0x14] ;  /* 0x0000140001097983 */ /* 0x000ea80000100800 */
[----:B-1----:R-:W3:Y:S01]  /*117e0*/  LDL R8, [R1+0x10] ;  /* 0x0000100001087983 */ /* 0x002ee20000100800 */
[----:B------:R-:W-:Y:S01]  /*117f0*/  BSSY B0, `(.L_x_1218) ;  /* 0x00001c3000007945 */ /* 0x000fe20003800000 */
[----:B--2---:R-:W-:-:S05]  /*11800*/  VIADD R7, R9, 0xfffffffe ;  /* 0xfffffffe09077836 */ /* 0x004fca0000000000 */
[----:B---3--:R-:W-:-:S13]  /*11810*/  ISETP.GE.AND P0, PT, R7, R8, PT ;  /* 0x000000080700720c */ /* 0x008fda0003f06270 */
[----:B------:R-:W-:Y:S05]  /*11820*/  @!P0 BRA `(.L_x_1219) ;  /* 0x0000001800fc8947 */ /* 0x000fea0003800000 */
[----:B0-----:R-:W-:Y:S01]  /*11830*/  LOP3.LUT R13, RZ, R8, RZ, 0x33, !PT ;  /* 0x00000008ff0d7212 */ /* 0x001fe200078e33ff */
[----:B------:R-:W-:Y:S01]  /*11840*/  IMAD.MOV R8, RZ, RZ, -R9 ;  /* 0x000000ffff087224 */ /* 0x000fe200078e0a09 */
[----:B------:R-:W-:Y:S04]  /*11850*/  BSSY B1, `(.L_x_1220) ;  /* 0x000009b000017945 */ /* 0x000fe80003800000 */
[----:B------:R-:W-:-:S05]  /*11860*/  VIADDMNMX R13, R8, 0x1, R13, !PT ;  /* 0x00000001080d7846 */ /* 0x000fca000780010d */
[----:B------:R-:W-:-:S05]  /*11870*/  IMAD.IADD R8, R9, 0x1, R13 ;  /* 0x0000000109087824 */ /* 0x000fca00078e020d */
        /* <DEDUP_REMOVED lines=33> */
.L_x_1224:
[----:B0-----:R-:W0:Y:S01]  /*11a90*/  S2R R3, SR_CgaCtaId ;  /* 0x0000000000037919 */ /* 0x001e220000008800 */
[----:B------:R-:W-:-:S04]  /*11aa0*/  MOV R2, 0x400 ;  /* 0x0000040000027802 */ /* 0x000fc80000000f00 */
[----:B0-----:R-:W-:Y:S02]  /*11ab0*/  LEA R2, R3, R2, 0x18 ;  /* 0x0000000203027211 */ /* 0x001fe400078ec0ff */
[----:B------:R-:W-:-:S03]  /*11ac0*/  SHF.L.U32 R3, R14, 0x1f, RZ ;  /* 0x0000001f0e037819 */ /* 0x000fc600000006ff */
[----:B------:R-:W-:-:S04]  /*11ad0*/  IMAD R2, R12, 0x8, R2 ;  /* 0x000000080c027824 */ /* 0x000fc800078e0202 */
[----:B------:R-:W0:Y:S02]  /*11ae0*/  SYNCS.PHASECHK.TRANS64.TRYWAIT P0, [R2+URZ+0x30840], R3 ;  /* 0x03084003020075a7 */ /* 0x000e24000800017f */
[----:B0-----:R-:W-:Y:S05]  /*11af0*/  @!P0 BRA `(.L_x_1225) ;  /* 0x0000003400088947 */ /* 0x001fea0003800000 */
.L_x_1286:
        /* <DEDUP_REMOVED lines=11> */
.L_x_1226:
        /* <DEDUP_REMOVED lines=26> */
[----:B------:R-:W-:Y:S02]  /*11d50*/  ULEA UR11, UR11, UR5, 0x6 ;  /* 0x000000050b0b7291 */ /* 0x000fe4000f8e303f */
        /* <DEDUP_REMOVED lines=15> */
.L_x_1287:
        /* <DEDUP_REMOVED lines=13> */
.L_x_1228:
[----:B01----:R-:W2:Y:S01]  /*11f20*/  LDL.LU R2, [R1] ;  /* 0x0000000001027983 */ /* 0x003ea20000300800 */
[----:B------:R-:W-:-:S03]  /*11f30*/  MOV R10, 0x400 ;  /* 0x00000400000a7802 */ /* 0x000fc60000000f00 */
[----:B------:R-:W3:Y:S01]  /*11f40*/  LDL R3, [R1+0x4] ;  /* 0x0000040001037983 */ /* 0x000ee20000100800 */
[----:B------:R-:W0:Y:S01]  /*11f50*/  S2R R11, SR_CgaCtaId ;  /* 0x00000000000b7919 */ /* 0x000e220000008800 */
[----:B------:R-:W-:Y:S01]  /*11f60*/  R2UR UR11, R5 ;  /* 0x00000000050b72ca */ /* 0x000fe200000e0000 */
[----:B------:R-:W-:Y:S01]  /*11f70*/  UIADD3 UR4, UP0, UR36, 0x470, URZ ;  /* 0x0000047024047890 */ /* 0x000fe2000ff1e03f */
[----:B------:R-:W-:Y:S02]  /*11f80*/  R2UR UR13, R6 ;  /* 0x00000000060d72ca */ /* 0x000fe400000e0000 */
[----:B------:R-:W-:Y:S02]  /*11f90*/  R2UR UR12, R4 ;  /* 0x00000000040c72ca */ /* 0x000fe400000e0000 */
[----:B0-----:R-:W-:Y:S01]  /*11fa0*/  LEA R10, R11, R10, 0x18 ;  /* 0x0000000a0b0a7211 */ /* 0x001fe200078ec0ff */
[----:B------:R-:W-:Y:S01]  /*11fb0*/  UMOV UR10, URZ ;  /* 0x0000003f000a7c82 */ /* 0x000fe20008000000 */
[----:B------:R-:W-:Y:S01]  /*11fc0*/  UMOV UR6, 0x0 ;  /* 0x0000000000067882 */ /* 0x000fe20000000000 */
[----:B------:R-:W-:Y:S01]  /*11fd0*/  UMOV UR7, 0x14f00000 ;  /* 0x14f0000000077882 */ /* 0x000fe20000000000 */
[----:B------:R-:W-:Y:S01]  /*11fe0*/  UMOV UR17, 0x40 ;  /* 0x0000004000117882 */ /* 0x000fe20000000000 */
[----:B------:R-:W-:-:S02]  /*11ff0*/  IMAD.MOV.U32 R6, RZ, RZ, R8 ;  /* 0x000000ffff067224 */ /* 0x000fc400078e0008 */
[----:B------:R-:W-:Y:S02]  /*12000*/  IMAD.MOV.U32 R5, RZ, RZ, R7 ;  /* 0x000000ffff057224 */ /* 0x000fe400078e0007 */
[----:B--2---:R-:W-:-:S04]  /*12010*/  IMAD.MOV.U32 R9, RZ, RZ, R2 ;  /* 0x000000ffff097224 */ /* 0x004fc800078e0002 */
[----:B------:R-:W-:-:S05]  /*12020*/  IMAD R2, R9, 0x8, R10 ;  /* 0x0000000809027824 */ /* 0x000fca00078e020a */
[----:B------:R-:W-:Y:S01]  /*12030*/  R2UR UR9, R2 ;  /* 0x00000000020972ca */ /* 0x000fe200000e0000 */
[----:B------:R-:W-:Y:S01]  /*12040*/  IMAD R2, R9, 0x8000, R10 ;  /* 0x0000800009027824 */ /* 0x000fe200078e020a */
[----:B---3--:R-:W-:-:S04]  /*12050*/  R2UR UR5, R3 ;  /* 0x00000000030572ca */ /* 0x008fc800000e0000 */
[----:B------:R-:W-:-:S07]  /*12060*/  R2UR UR16, R2 ;  /* 0x00000000021072ca */ /* 0x000fce00000e0000 */
[----:B------:R-:W-:Y:S02]  /*12070*/  UIADD3 UR9, UR9, 0x30850, URZ ;  /* 0x0003085009097890 */ /* 0x000fe4000fffe03f */
[----:B------:R-:W-:Y:S02]  /*12080*/  ULEA UR11, UR11, UR5, 0x6 ;  /* 0x000000050b0b7291 */ /* 0x000fe4000f8e303f */
[----:B------:R-:W-:Y:S02]  /*12090*/  UIADD3.X UR5, URZ, UR37, URZ, UP0, !UPT ;  /* 0x000000253f057290 */ /* 0x000fe400087fe43f */
[----:B------:R-:W-:Y:S02]  /*120a0*/  UIADD3 UR8, UR16, 0x400, URZ ;  /* 0x0000040010087890 */ /* 0x000fe4000fffe03f */
[----:B------:R-:W-:Y:S02]  /*120b0*/  UIADD3 UR14, UR16, 0x2400, URZ ;  /* 0x00002400100e7890 */ /* 0x000fe4000fffe03f */
[----:B------:R-:W-:-:S02]  /*120c0*/  UIADD3 UR15, UR16, 0x4400, URZ ;  /* 0x00004400100f7890 */ /* 0x000fc4000fffe03f */
        /* <DEDUP_REMOVED lines=14> */
.L_x_1223:
[----:B------:R-:W-:Y:S05]  /*121b0*/  BSYNC B2 ;  /* 0x0000000000027941 */ /* 0x000fea0003800000 */
.L_x_1222:
[----:B------:R-:W2:Y:S04]  /*121c0*/  LDL R2, [R1+0x14] ;  /* 0x0000140001027983 */ /* 0x000ea80000100800 */
[----:B------:R0:W-:Y:S04]  /*121d0*/  STL [R1], R12 ;  /* 0x0000000c01007387 */ /* 0x0001e80000100800 */
[----:B------:R0:W-:Y:S02]  /*121e0*/  STL [R1+0x8], R14 ;  /* 0x0000080e01007387 */ /* 0x0001e40000100800 */
[----:B0-2---:R-:W-:-:S07]  /*121f0*/  VIADD R7, R2, 0xfffffffd ;  /* 0xfffffffd02077836 */ /* 0x005fce0000000000 */
.L_x_1221:
[----:B------:R-:W-:Y:S05]  /*12200*/  BSYNC B1 ;  /* 0x0000000000017941 */ /* 0x000fea0003800000 */
.L_x_1220:
[----:B------:R-:W2:Y:S01]  /*12210*/  LDL.LU R2, [R1+0x14] ;  /* 0x0000140001027983 */ /* 0x000ea20000300800 */
[----:B------:R-:W-:Y:S01]  /*12220*/  VIADD R13, R13, 0xfffffffe ;  /* 0xfffffffe0d0d7836 */ /* 0x000fe20000000000 */
[----:B--2---:R-:W-:-:S04]  /*12230*/  LOP3.LUT R2, RZ, R2, RZ, 0x33, !PT ;  /* 0x00000002ff027212 */ /* 0x004fc800078e33ff */
[----:B------:R-:W-:-:S13]  /*12240*/  ISETP.NE.AND P0, PT, R13, R2, PT ;  /* 0x000000020d00720c */ /* 0x000fda0003f05270 */
[----:B------:R-:W-:Y:S05]  /*12250*/  @!P0 BRA `(.L_x_1219) ;  /* 0x0000001000708947 */ /* 0x000fea0003800000 */
[----:B------:R-:W-:-:S07]  /*12260*/  IMAD.MOV.U32 R10, RZ, RZ, R6 ;  /* 0x000000ffff0a7224 */ /* 0x000fce00078e0006 */
.L_x_1243:
        /* <DEDUP_REMOVED lines=32> */
.L_x_1231:
[----:B------:R-:W1:Y:S01]  /*12470*/  S2R R3, SR_CgaCtaId ;  /* 0x0000000000037919 */ /* 0x000e620000008800 */
[----:B------:R-:W-:-:S04]  /*12480*/  MOV R2, 0x400 ;  /* 0x0000040000027802 */ /* 0x000fc80000000f00 */
[----:B-1----:R-:W-:Y:S02]  /*12490*/  LEA R2, R3, R2, 0x18 ;  /* 0x0000000203027211 */ /* 0x002fe400078ec0ff */
[----:B------:R-:W-:-:S03]  /*124a0*/  SHF.L.U32 R3, R9, 0x1f, RZ ;  /* 0x0000001f09037819 */ /* 0x000fc600000006ff */
[----:B------:R-:W-:-:S04]  /*124b0*/  IMAD R2, R8, 0x8, R2 ;  /* 0x0000000808027824 */ /* 0x000fc800078e0202 */
[----:B------:R-:W1:Y:S02]  /*124c0*/  SYNCS.PHASECHK.TRANS64.TRYWAIT P0, [R2+URZ+0x30840], R3 ;  /* 0x03084003020075a7 */ /* 0x000e64000800017f */
[----:B-1----:R-:W-:Y:S05]  /*124d0*/  @!P0 BRA `(.L_x_1232) ;  /* 0x0000002800b88947 */ /* 0x002fea0003800000 */
.L_x_1288:
        /* <DEDUP_REMOVED lines=11> */
.L_x_1233:
[----:B------:R-:W2:Y:S04]  /*12590*/  LDL R15, [R1+0x4] ;  /* 0x00000400010f7983 */ /* 0x000ea80000100800 */
[----:B------:R-:W3:Y:S01]  /*125a0*/  LDL.LU R14, [R1+0x8] ;  /* 0x00000800010e7983 */ /* 0x000ee20000300800 */
[----:B-1----:R-:W-:-:S03]  /*125b0*/  MOV R3, 0x400 ;  /* 0x0000040000037802 */ /* 0x002fc60000000f00 */
        /* <DEDUP_REMOVED lines=39> */
.L_x_1289:
        /* <DEDUP_REMOVED lines=8> */
.L_x_1235:
[----:B0-----:R-:W2:Y:S01]  /*128b0*/  LDL.LU R2, [R1] ;  /* 0x0000000001027983 */ /* 0x001ea20000300800 */
[----:B------:R-:W-:-:S03]  /*128c0*/  MOV R13, 0x400 ;  /* 0x00000400000d7802 */ /* 0x000fc60000000f00 */
[----:B------:R-:W3:Y:S01]  /*128d0*/  LDL R11, [R1+0x4] ;  /* 0x00000400010b7983 */ /* 0x000ee20000100800 */
[----:B------:R-:W0:Y:S01]  /*128e0*/  S2R R14, SR_CgaCtaId ;  /* 0x00000000000e7919 */ /* 0x000e220000008800 */
[----:B------:R-:W-:Y:S02]  /*128f0*/  R2UR UR11, R5 ;  /* 0x00000000050b72ca */ /* 0x000fe400000e0000 */
[----:B------:R-:W-:Y:S01]  /*12900*/  R2UR UR9, R3 ;  /* 0x00000000030972ca */ /* 0x000fe200000e0000 */
[----:B------:R-:W-:Y:S01]  /*12910*/  UIADD3 UR4, UP0, UR36, 0x470, URZ ;  /* 0x0000047024047890 */ /* 0x000fe2000ff1e03f */
[----:B------:R-:W-:Y:S02]  /*12920*/  R2UR UR13, R6 ;  /* 0x00000000060d72ca */ /* 0x000fe400000e0000 */
[----:B------:R-:W-:Y:S02]  /*12930*/  R2UR UR12, R4 ;  /* 0x00000000040c72ca */ /* 0x000fe400000e0000 */
[----:B0-----:R-:W-:-:S07]  /*12940*/  LEA R13, R14, R13, 0x18 ;  /* 0x0000000d0e0d7211 */ /* 0x001fce00078ec0ff */
[----:B------:R-:W-:Y:S01]  /*12950*/  UIADD3 UR9, UR9, 0x50, URZ ;  /* 0x0000005009097890 */ /* 0x000fe2000fffe03f */
[----:B------:R-:W-:Y:S01]  /*12960*/  UMOV UR10, URZ ;  /* 0x0000003f000a7c82 */ /* 0x000fe20008000000 */
[----:B------:R-:W-:Y:S01]  /*12970*/  UMOV UR6, 0x0 ;  /* 0x0000000000067882 */ /* 0x000fe20000000000 */
[----:B------:R-:W-:Y:S01]  /*12980*/  UMOV UR7, 0x14f00000 ;  /* 0x14f0000000077882 */ /* 0x000fe20000000000 */
[----:B------:R-:W-:Y:S01]  /*12990*/  UMOV UR17, 0x40 ;  /* 0x0000004000117882 */ /* 0x000fe20000000000 */
[----:B------:R-:W-:Y:S02]  /*129a0*/  IMAD.MOV.U32 R5, RZ, RZ, R12 ;  /* 0x000000ffff057224 */ /* 0x000fe400078e000c */
[----:B------:R-:W-:Y:S02]  /*129b0*/  IMAD.MOV.U32 R6, RZ, RZ, R10 ;  /* 0x000000ffff067224 */ /* 0x000fe400078e000a */
        /* <DEDUP_REMOVED lines=22> */
.L_x_1230:
[----:B------:R-:W-:Y:S05]  /*12b20*/  BSYNC B1 ;  /* 0x0000000000017941 */ /* 0x000fea0003800000 */
.L_x_1229:
[----:B------:R-:W-:Y:S01]  /*12b30*/  VIADD R3, R8, 0x1 ;  /* 0x0000000108037836 */ /* 0x000fe20000000000 */
[----:B------:R-:W-:Y:S01]  /*12b40*/  BSSY B1, `(.L_x_1236) ;  /* 0x0000089000017945 */ /* 0x000fe20003800000 */
[----:B------:R-:W-:-:S03]  /*12b50*/  VIADD R13, R7, 0xffffffff ;  /* 0xffffffff070d7836 */ /* 0x000fc60000000000 */
        /* <DEDUP_REMOVED lines=8> */
[----:B------:R-:W-:Y:S01]  /*12be0*/  IMAD.MOV.U32 R12, RZ, RZ, R13 ;  /* 0x000000ffff0c7224 */ /* 0x000fe200078e000d */
[----:B------:R-:W-:-:S04]  /*12bf0*/  ISETP.NE.U32.AND P0, PT, RZ, UR4, PT ;  /* 0x00000004ff007c0c */ /* 0x000fc8000bf05070 */
[----:B------:R-:W-:-:S13]  /*12c00*/  ISETP.NE.AND.EX P0, PT, RZ, UR5, PT, P0 ;  /* 0x00000005ff007c0c */ /* 0x000fda000bf05300 */
[----:B------:R-:W-:Y:S05]  /*12c10*/  @!P0 BRA `(.L_x_1238) ;  /* 0x0000000000448947 */ /* 0x000fea0003800000 */
        /* <DEDUP_REMOVED lines=17> */
.L_x_1238:
[----:B------:R-:W2:Y:S01]  /*12d30*/  S2R R3, SR_CgaCtaId ;  /* 0x0000000000037919 */ /* 0x000ea20000008800 */
[----:B------:R-:W-:-:S04]  /*12d40*/  MOV R2, 0x400 ;  /* 0x0000040000027802 */ /* 0x000fc80000000f00 */
[----:B--2---:R-:W-:Y:S02]  /*12d50*/  LEA R2, R3, R2, 0x18 ;  /* 0x0000000203027211 */ /* 0x004fe400078ec0ff */
[----:B------:R-:W-:-:S03]  /*12d60*/  SHF.L.U32 R3, R14, 0x1f, RZ ;  /* 0x0000001f0e037819 */ /* 0x000fc600000006ff */
[----:B------:R-:W-:-:S04]  /*12d70*/  IMAD R2, R15, 0x8, R2 ;  /* 0x000000080f027824 */ /* 0x000fc800078e0202 */
[----:B------:R-:W2:Y:S02]  /*12d80*/  SYNCS.PHASECHK.TRANS64.TRYWAIT P0, [R2+URZ+0x30840], R3 ;  /* 0x03084003020075a7 */ /* 0x000ea4000800017f */
[----:B--2---:R-:W-:Y:S05]  /*12d90*/  @!P0 BRA `(.L_x_1239) ;  /* 0x0000002000b08947 */ /* 0x004fea0003800000 */
.L_x_1290:
        /* <DEDUP_REMOVED lines=11> */
.L_x_1240:
        /* <DEDUP_REMOVED lines=42> */
.L_x_1291:
        /* <DEDUP_REMOVED lines=8> */
.L_x_1242:
[----:B-1----:R-:W2:Y:S01]  /*13170*/  LDL R3, [R1+0x4] ;  /* 0x0000040001037983 */ /* 0x002ea20000100800 */
[----:B0-----:R-:W-:Y:S01]  /*13180*/  MOV R9, 0x400 ;  /* 0x0000040000097802 */ /* 0x001fe20000000f00 */
[----:B------:R-:W0:Y:S01]  /*13190*/  S2R R11, SR_CgaCtaId ;  /* 0x00000000000b7919 */ /* 0x000e220000008800 */
[----:B------:R-:W-:Y:S02]  /*131a0*/  R2UR UR11, R5 ;  /* 0x00000000050b72ca */ /* 0x000fe400000e0000 */
        /* <DEDUP_REMOVED lines=16> */
[----:B------:R-:W-:Y:S02]  /*132b0*/  IMAD.MOV.U32 R5, RZ, RZ, R12 ;  /* 0x000000ffff057224 */ /* 0x000fe400078e000c */
[----:B------:R-:W-:Y:S01]  /*132c0*/  IMAD.MOV.U32 R6, RZ, RZ, R10 ;  /* 0x000000ffff067224 */ /* 0x000fe200078e000a */
[----:B--2---:R-:W-:-:S13]  /*132d0*/  R2UR UR5, R3 ;  /* 0x00000000030572ca */ /* 0x004fda00000e0000 */
[----:B------:R-:W-:Y:S02]  /*132e0*/  ULEA UR11, UR11, UR5, 0x6 ;  /* 0x000000050b0b7291 */ /* 0x000fe4000f8e303f */
        /* <DEDUP_REMOVED lines=14> */
.L_x_1237:
[----:B------:R-:W-:Y:S05]  /*133d0*/  BSYNC B1 ;  /* 0x0000000000017941 */ /* 0x000fea0003800000 */
.L_x_1236:
[----:B------:R-:W2:Y:S01]  /*133e0*/  LDL R2, [R1+0x10] ;  /* 0x0000100001027983 */ /* 0x000ea20000100800 */
[----:B------:R-:W-:Y:S01]  /*133f0*/  VIADD R7, R7, 0xfffffffe ;  /* 0xfffffffe07077836 */ /* 0x000fe20000000000 */
[----:B--2---:R-:W-:-:S13]  /*13400*/  ISETP.GT.AND P0, PT, R13, R2, PT ;  /* 0x000000020d00720c */ /* 0x004fda0003f04270 */
[----:B------:R-:W-:Y:S05]  /*13410*/  @P0 BRA `(.L_x_1243) ;  /* 0xffffffec00940947 */ /* 0x000fea000383ffff */
.L_x_1219:
[----:B------:R-:W-:Y:S05]  /*13420*/  BSYNC B0 ;  /* 0x0000000000007941 */ /* 0x000fea0003800000 */
.L_x_1218:
        /* <DEDUP_REMOVED lines=8> */
[----:B------:R-:W1:Y:S08]  /*134b0*/  FLO.U32 R0, UR4 ;  /* 0x0000000400007d00 */ /* 0x000e7000080e0000 */
        /* <DEDUP_REMOVED lines=8> */
.L_x_1245:
[----:B------:R-:W-:Y:S05]  /*13540*/  BSYNC B0 ;  /* 0x0000000000007941 */ /* 0x000fea0003800000 */
.L_x_1244:
        /* <DEDUP_REMOVED lines=11> */
.L_x_1292:
        /* <DEDUP_REMOVED lines=11> */
.L_x_1249:
[----:B------:R-:W2:Y:S01]  /*136b0*/  LDL.LU R8, [R1+0x4] ;  /* 0x0000040001087983 */ /* 0x000ea20000300800 */
[----:B------:R-:W-:-:S03]  /*136c0*/  MOV R2, 0x400 ;  /* 0x0000040000027802 */ /* 0x000fc60000000f00 */
[----:B-1----:R-:W3:Y:S01]  /*136d0*/  LDL R0, [R1] ;  /* 0x0000000001007983 */ /* 0x002ee20000100800 */
[----:B------:R-:W1:Y:S01]  /*136e0*/  S2R R7, SR_CgaCtaId ;  /* 0x0000000000077919 */ /* 0x000e620000008800 */
[----:B------:R-:W-:Y:S02]  /*136f0*/  R2UR UR11, R5 ;  /* 0x00000000050b72ca */ /* 0x000fe400000e0000 */
[----:B------:R-:W-:Y:S01]  /*13700*/  R2UR UR9, R3 ;  /* 0x00000000030972ca */ /* 0x000fe200000e0000 */
[----:B------:R-:W-:Y:S01]  /*13710*/  UIADD3 UR4, UP0, UR36, 0x470, URZ ;  /* 0x0000047024047890 */ /* 0x000fe2000ff1e03f */
[----:B------:R-:W-:Y:S02]  /*13720*/  R2UR UR12, R4 ;  /* 0x00000000040c72ca */ /* 0x000fe400000e0000 */
[----:B------:R-:W-:Y:S02]  /*13730*/  R2UR UR13, R6 ;  /* 0x00000000060d72ca */ /* 0x000fe400000e0000 */
[----:B-1----:R-:W-:-:S07]  /*13740*/  LEA R2, R7, R2, 0x18 ;  /* 0x0000000207027211 */ /* 0x002fce00078ec0ff */
[----:B------:R-:W-:Y:S01]  /*13750*/  UIADD3 UR9, UR9, 0x30850, URZ ;  /* 0x0003085009097890 */ /* 0x000fe2000fffe03f */
[----:B------:R-:W-:Y:S01]  /*13760*/  UMOV UR10, URZ ;  /* 0x0000003f000a7c82 */ /* 0x000fe20008000000 */
[----:B------:R-:W-:Y:S01]  /*13770*/  UMOV UR6, 0x0 ;  /* 0x0000000000067882 */ /* 0x000fe20000000000 */
[----:B------:R-:W-:Y:S01]  /*13780*/  UMOV UR7, 0x14f00000 ;  /* 0x14f0000000077882 */ /* 0x000fe20000000000 */
[----:B------:R-:W-:Y:S01]  /*13790*/  UMOV UR17, 0x40 ;  /* 0x0000004000117882 */ /* 0x000fe20000000000 */
[----:B--2---:R-:W-:Y:S01]  /*137a0*/  R2UR UR5, R8 ;  /* 0x00000000080572ca */ /* 0x004fe200000e0000 */
[----:B---3--:R-:W-:-:S05]  /*137b0*/  IMAD R0, R0, 0x8000, R2 ;  /* 0x0000800000007824 */ /* 0x008fca00078e0202 */
[----:B------:R-:W-:-:S07]  /*137c0*/  R2UR UR14, R0 ;  /* 0x00000000000e72ca */ /* 0x000fce00000e0000 */
[----:B------:R-:W-:Y:S02]  /*137d0*/  ULEA UR11, UR11, UR5, 0x6 ;  /* 0x000000050b0b7291 */ /* 0x000fe4000f8e303f */
[----:B------:R-:W-:-:S04]  /*137e0*/  UIADD3.X UR5, URZ, UR37, URZ, UP0, !UPT ;  /* 0x000000253f057290 */ /* 0x000fc800087fe43f */
        /* <DEDUP_REMOVED lines=17> */
.L_x_1247:
[----:B------:R-:W-:Y:S05]  /*13900*/  BSYNC B0 ;  /* 0x0000000000007941 */ /* 0x000fea0003800000 */
.L_x_1246:
        /* <DEDUP_REMOVED lines=9> */
.L_x_1202:
[----:B------:R-:W-:Y:S05]  /*139a0*/  BSYNC B6 ;  /* 0x0000000000067941 */ /* 0x000fea0003800000 */
.L_x_1200:
[----:B------:R-:W-:-:S03]  /*139b0*/  UMOV UR4, 0xffffffff ;  /* 0xffffffff00047882 */ /* 0x000fc60000000000 */
[----:B------:R-:W-:Y:S05]  /*139c0*/  BRA.DIV UR4, `(.L_x_1250) ;  /* 0x0000001604e07947 */ /* 0x000fea000b800000 */
[----:B------:R2:W3:Y:S04]  /*139d0*/  SHFL.IDX PT, R4, R16, RZ, 0x1f ;  /* 0x00001fff10047589 */ /* 0x0004e800000e0000 */
[----:B------:R-:W4:Y:S02]  /*139e0*/  SHFL.IDX PT, R16, R16, 0x1, 0x1f ;  /* 0x00201f0010107f89 */ /* 0x000f2400000e0000 */
.L_x_1296:
[----:B-1----:R-:W1:Y:S01]  /*139f0*/  S2R R0, SR_TID.X ;  /* 0x0000000000007919 */ /* 0x002e620000002100 */
[----:B------:R-:W-:Y:S01]  /*13a00*/  ULDC UR4, c[0x0][0xc14] ;  /* 0x0003050000047ab9 */ /* 0x000fe20000000800 */
[----:B------:R-:W-:Y:S01]  /*13a10*/  BSSY B0, `(.L_x_1251) ;  /* 0x000000b000007945 */ /* 0x000fe20003800000 */
[----:B------:R-:W-:Y:S01]  /*13a20*/  IMAD.MOV.U32 R17, RZ, RZ, RZ ;  /* 0x000000ffff117224 */ /* 0x000fe200078e00ff */
[----:B-1----:R-:W-:Y:S01]  /*13a30*/  LOP3.LUT R6, R0, 0x1f, RZ, 0xc0, !PT ;  /* 0x0000001f00067812 */ /* 0x002fe200078ec0ff */
[----:B------:R-:W-:-:S03]  /*13a40*/  IMAD.U32 R0, RZ, RZ, UR4 ;  /* 0x00000004ff007e24 */ /* 0x000fc6000f8e00ff */
[C---:B------:R-:W-:Y:S01]  /*13a50*/  ISETP.NE.AND P0, PT, R6.reuse, 0x1f, PT ;  /* 0x0000001f0600780c */ /* 0x040fe20003f05270 */
[----:B------:R-:W-:-:S05]  /*13a60*/  IMAD.IADD R5, R6, 0x1, R19 ;  /* 0x0000000106057824 */ /* 0x000fca00078e0213 */
[----:B------:R-:W-:-:S13]  /*13a70*/  ISETP.GE.OR P0, PT, R5, R0, !P0 ;  /* 0x000000000500720c */ /* 0x000fda0004706670 */
[----:B------:R-:W-:Y:S05]  /*13a80*/  @P0 BRA `(.L_x_1252) ;  /* 0x00000000000c0947 */ /* 0x000fea0003800000 */
[----:B------:R-:W1:Y:S02]  /*13a90*/  LDC.64 R2, c[0x0][0xc58] ;  /* 0x00031600ff027b82 */ /* 0x000e640000000a00 */
[----:B-1----:R-:W-:-:S05]  /*13aa0*/  IMAD.WIDE R2, R5, 0x4, R2 ;  /* 0x0000000405027825 */ /* 0x002fca00078e0202 */
[----:B------:R1:W5:Y:S02]  /*13ab0*/  LDG.E R17, desc[UR60][R2.64] ;  /* 0x0000003c02117981 */ /* 0x000364000c1e1900 */
.L_x_1252:
[----:B------:R-:W-:Y:S05]  /*13ac0*/  BSYNC B0 ;  /* 0x0000000000007941 */ /* 0x000fea0003800000 */
.L_x_1251:
[----:B------:R-:W-:-:S03]  /*13ad0*/  UMOV UR4, 0xffffffff ;  /* 0xffffffff00047882 */ /* 0x000fc60000000000 */
[----:B------:R-:W-:Y:S05]  /*13ae0*/  BRA.DIV UR4, `(.L_x_1253) ;  /* 0x0000001604e47947 */ /* 0x000fea000b800000 */
[----:B0----5:R-:W0:Y:S01]  /*13af0*/  SHFL.UP PT, R14, R17, 0x1, RZ ;  /* 0x04200000110e7989 */ /* 0x021e2200000e00ff */
[C---:B------:R-:W-:Y:S02]  /*13b00*/  ISETP.NE.AND P0, PT, R6.reuse, RZ, PT ;  /* 0x000000ff0600720c */ /* 0x040fe40003f05270 */
[----:B------:R-:W-:Y:S02]  /*13b10*/  ISETP.GE.U32.AND P1, PT, R6, 0x2, PT ;  /* 0x000000020600780c */ /* 0x000fe40003f26070 */
[----:B0-----:R-:W-:Y:S02]  /*13b20*/  SEL R14, R14, RZ, P0 ;  /* 0x000000ff0e0e7207 */ /* 0x001fe40000000000 */
[----:B------:R-:W-:-:S03]  /*13b30*/  ISETP.GE.U32.AND P0, PT, R6, 0x4, PT ;  /* 0x000000040600780c */ /* 0x000fc60003f06070 */
[----:B------:R-:W-:-:S05]  /*13b40*/  IMAD.IADD R13, R17, 0x1, R14 ;  /* 0x00000001110d7824 */ /* 0x000fca00078e020e */
[----:B------:R-:W1:Y:S02]  /*13b50*/  SHFL.UP PT, R14, R13, 0x2, RZ ;  /* 0x044000000d0e7989 */ /* 0x000e6400000e00ff */
[----:B-1----:R-:W-:Y:S02]  /*13b60*/  SEL R2, R14, RZ, P1 ;  /* 0x000000ff0e027207 */ /* 0x002fe40000800000 */
        /* <DEDUP_REMOVED lines=13> */
.L_x_1304:
[----:B------:R-:W-:Y:S02]  /*13c40*/  ULDC UR4, c[0x0][0xc10] ;  /* 0x0003040000047ab9 */ /* 0x000fe40000000800 */
[----:B------:R-:W-:-:S04]  /*13c50*/  IMAD.U32 R5, RZ, RZ, UR4 ;  /* 0x00000004ff057e24 */ /* 0x000fc8000f8e00ff */
[----:B-1----:R-:W-:-:S04]  /*13c60*/  IMAD R3, R14, R5, RZ ;  /* 0x000000050e037224 */ /* 0x002fc800078e02ff */
[----:B--2-4-:R-:W-:-:S05]  /*13c70*/  IMAD.IADD R16, R16, 0x1, R3 ;  /* 0x0000000110107824 */ /* 0x014fca00078e0203 */
[----:B---3--:R-:W-:-:S13]  /*13c80*/  ISETP.GT.AND P0, PT, R16, R4, PT ;  /* 0x000000041000720c */ /* 0x008fda0003f04270 */
[----:B------:R-:W-:Y:S05]  /*13c90*/  @P0 BRA `(.L_x_1254) ;  /* 0x0000000000b40947 */ /* 0x000fea0003800000 */
[----:B------:R-:W1:Y:S02]  /*13ca0*/  LDC R0, c[0x0][0xc14] ;  /* 0x00030500ff007b82 */ /* 0x000e640000000800 */
.L_x_1259:
        /* <DEDUP_REMOVED lines=11> */
[----:B------:R-:W0:Y:S02]  /*13d60*/  LDC.64 R2, c[0x0][0xc58] ;  /* 0x00031600ff027b82 */ /* 0x000e240000000a00 */
[----:B0-----:R-:W-:-:S05]  /*13d70*/  IMAD.WIDE R2, R5, 0x4, R2 ;  /* 0x0000000405027825 */ /* 0x001fca00078e0202 */
[----:B------:R0:W5:Y:S02]  /*13d80*/  LDG.E R17, desc[UR60][R2.64] ;  /* 0x0000003c02117981 */ /* 0x000164000c1e1900 */
.L_x_1257:
[----:B------:R-:W-:Y:S05]  /*13d90*/  BSYNC B0 ;  /* 0x0000000000007941 */ /* 0x000fea0003800000 */
.L_x_1256:
        /* <DEDUP_REMOVED lines=23> */
.L_x_1312:
[----:B------:R-:W-:Y:S02]  /*13f10*/  ULDC UR4, c[0x0][0xc10] ;  /* 0x0003040000047ab9 */ /* 0x000fe40000000800 */
[----:B------:R-:W-:-:S04]  /*13f20*/  IMAD.U32 R5, RZ, RZ, UR4 ;  /* 0x00000004ff057e24 */ /* 0x000fc8000f8e00ff */
[----:B-1----:R-:W-:-:S04]  /*13f30*/  IMAD R3, R14, R5, RZ ;  /* 0x000000050e037224 */ /* 0x002fc800078e02ff */
[----:B------:R-:W-:-:S05]  /*13f40*/  IMAD.IADD R16, R3, 0x1, R16 ;  /* 0x0000000103107824 */ /* 0x000fca00078e0210 */
[----:B------:R-:W-:-:S13]  /*13f50*/  ISETP.GT.AND P0, PT, R16, R4, PT ;  /* 0x000000041000720c */ /* 0x000fda0003f04270 */
[----:B------:R-:W-:Y:S05]  /*13f60*/  @!P0 BRA `(.L_x_1259) ;  /* 0xfffffffc00508947 */ /* 0x000fea000383ffff */
.L_x_1254:
        /* <DEDUP_REMOVED lines=8> */
.L_x_1316:
[----:B------:R-:W-:Y:S01]  /*13ff0*/  ISETP.NE.AND P0, PT, R3, RZ, PT ;  /* 0x000000ff0300720c */ /* 0x000fe20003f05270 */
[----:B------:R-:W-:-:S12]  /*14000*/  IMAD.MOV.U32 R7, RZ, RZ, RZ ;  /* 0x000000ffff077224 */ /* 0x000fd800078e00ff */
[----:B------:R-:W-:Y:S05]  /*14010*/  @!P0 BRA `(.L_x_1261) ;  /* 0x0000000000108947 */ /* 0x000fea0003800000 */
[----:B------:R-:W-:Y:S01]  /*14020*/  UMOV UR4, 0xffffffff ;  /* 0xffffffff00047882 */ /* 0x000fe20000000000 */
[----:B------:R-:W-:Y:S02]  /*14030*/  VIADD R12, R6, 0xffffffff ;  /* 0xffffffff060c7836 */ /* 0x000fe40000000000 */
[----:B------:R-:W-:Y:S05]  /*14040*/  BRA.DIV UR4, `(.L_x_1262) ;  /* 0x0000001a04747947 */ /* 0x000fea000b800000 */
[----:B------:R3:W4:Y:S02]  /*14050*/  SHFL.IDX PT, R7, R2, R12, 0x1f ;  /* 0x00001f0c02077589 */ /* 0x00072400000e0000 */
.L_x_1261:
[----:B0--3--:R-:W0:Y:S01]  /*14060*/  LDC.64 R2, c[0x0][0xc68] ;  /* 0x00031a00ff027b82 */ /* 0x009e220000000a00 */
[----:B------:R-:W-:-:S04]  /*14070*/  IMAD.IADD R19, R6, 0x1, R19 ;  /* 0x0000000106137824 */ /* 0x000fc800078e0213 */
[----:B0-----:R-:W-:-:S05]  /*14080*/  IMAD.WIDE R2, R19, 0x4, R2 ;  /* 0x0000000413027825 */ /* 0x001fca00078e0202 */
[----:B------:R0:W1:Y:S01]  /*14090*/  LDG.E R8, desc[UR60][R2.64] ;  /* 0x0000003c02087981 */ /* 0x000062000c1e1900 */
[----:B----4-:R-:W-:-:S04]  /*140a0*/  IMAD R16, R7, R5, R16 ;  /* 0x0000000507107224 */ /* 0x010fc800078e0210 */
[----:B------:R-:W-:Y:S02]  /*140b0*/  IMAD.IADD R7, R4, 0x1, -R16 ;  /* 0x0000000104077824 */ /* 0x000fe400078e0a10 */
[----:B0-----:R-:W-:Y:S02]  /*140c0*/  IMAD.MOV.U32 R2, RZ, RZ, RZ ;  /* 0x000000ffff027224 */ /* 0x001fe400078e00ff */
[----:B-12---:R-:W-:-:S05]  /*140d0*/  IMAD R6, R17, R8, RZ ;  /* 0x0000000811067224 */ /* 0x006fca00078e02ff */
[-C--:B------:R-:W-:Y:S02]  /*140e0*/  IABS R9, R6.reuse ;  /* 0x0000000600097213 */ /* 0x080fe40000000000 */
[----:B------:R-:W-:Y:S02]  /*140f0*/  IABS R4, R6 ;  /* 0x0000000600047213 */ /* 0x000fe40000000000 */
[----:B------:R-:W0:Y:S03]  /*14100*/  I2F.RP R10, R9 ;  /* 0x00000009000a7306 */ /* 0x000e260000209400 */
[----:B------:R-:W-:-:S05]  /*14110*/  IMAD.MOV R4, RZ, RZ, -R4 ;  /* 0x000000ffff047224 */ /* 0x000fca00078e0a04 */
[----:B0-----:R-:W0:Y:S02]  /*14120*/  MUFU.RCP R10, R10 ;  /* 0x0000000a000a7308 */ /* 0x001e240000001000 */
[----:B0-----:R-:W-:-:S06]  /*14130*/  VIADD R11, R10, 0xffffffe ;  /* 0x0ffffffe0a0b7836 */ /* 0x001fcc0000000000 */
[----:B------:R-:W0:Y:S02]  /*14140*/  F2I.FTZ.U32.TRUNC.NTZ R3, R11 ;  /* 0x0000000b00037305 */ /* 0x000e24000021f000 */
[----:B0-----:R-:W-:-:S04]  /*14150*/  IMAD.MOV R12, RZ, RZ, -R3 ;  /* 0x000000ffff0c7224 */ /* 0x001fc800078e0a03 */
[----:B------:R-:W-:-:S04]  /*14160*/  IMAD R13, R12, R9, RZ ;  /* 0x000000090c0d7224 */ /* 0x000fc800078e02ff */
[----:B------:R-:W-:Y:S01]  /*14170*/  IMAD.HI.U32 R2, R3, R13, R2 ;  /* 0x0000000d03027227 */ /* 0x000fe200078e0002 */
        /* <DEDUP_REMOVED lines=9> */
[----:B------:R-:W-:-:S03]  /*14210*/  ISETP.GE.AND P0, PT, R3, RZ, PT ;  /* 0x000000ff0300720c */ /* 0x000fc60003f06270 */
[----:B------:R-:W-:-:S10]  /*14220*/  IMAD.MOV.U32 R9, RZ, RZ, R2 ;  /* 0x000000ffff097224 */ /* 0x000fd400078e0002 */
[----:B------:R-:W-:Y:S01]  /*14230*/  @!P0 IMAD.MOV R9, RZ, RZ, -R9 ;  /* 0x000000ffff098224 */ /* 0x000fe200078e0a09 */
[----:B------:R-:W-:-:S13]  /*14240*/  ISETP.NE.AND P0, PT, R6, RZ, PT ;  /* 0x000000ff0600720c */ /* 0x000fda0003f05270 */
[----:B------:R-:W-:-:S05]  /*14250*/  @!P0 LOP3.LUT R9, RZ, R6, RZ, 0x33, !PT ;  /* 0x00000006ff098212 */ /* 0x000fca00078e33ff */
[----:B------:R-:W-:Y:S02]  /*14260*/  IMAD R4, R8, R9, RZ ;  /* 0x0000000908047224 */ /* 0x000fe400078e02ff */
[----:B------:R-:W-:Y:S02]  /*14270*/  IMAD.MOV R9, RZ, RZ, -R9 ;  /* 0x000000ffff097224 */ /* 0x000fe400078e0a09 */
[----:B------:R-:W-:Y:S02]  /*14280*/  IMAD.MOV R2, RZ, RZ, -R4 ;  /* 0x000000ffff027224 */ /* 0x000fe400078e0a04 */
[----:B------:R-:W-:-:S03]  /*14290*/  IMAD R7, R6, R9, R7 ;  /* 0x0000000906077224 */ /* 0x000fc600078e0207 */
[----:B------:R-:W-:Y:S01]  /*142a0*/  VIADDMNMX R8, R2, R5, R8, PT ;  /* 0x0000000502087246 */ /* 0x000fe20003800108 */
[----:B------:R-:W-:-:S03]  /*142b0*/  IMAD.IADD R4, R7, 0x1, R4 ;  /* 0x0000000107047824 */ /* 0x000fc600078e0204 */
[----:B------:R-:W-:-:S04]  /*142c0*/  IABS R5, R8 ;  /* 0x0000000800057213 */ /* 0x000fc80000000000 */
[----:B------:R-:W0:Y:S08]  /*142d0*/  I2F.RP R10, R5 ;  /* 0x00000005000a7306 */ /* 0x000e300000209400 */
[----:B0-----:R-:W0:Y:S02]  /*142e0*/  MUFU.RCP R10, R10 ;  /* 0x0000000a000a7308 */ /* 0x001e240000001000 */
[----:B0-----:R-:W-:-:S06]  /*142f0*/  VIADD R2, R10, 0xffffffe ;  /* 0x0ffffffe0a027836 */ /* 0x001fcc0000000000 */
[----:B------:R0:W1:Y:S02]  /*14300*/  F2I.FTZ.U32.TRUNC.NTZ R3, R2 ;  /* 0x0000000200037305 */ /* 0x000064000021f000 */
[----:B0-----:R-:W-:Y:S02]  /*14310*/  IMAD.MOV.U32 R2, RZ, RZ, RZ ;  /* 0x000000ffff027224 */ /* 0x001fe400078e00ff */
[----:B-1----:R-:W-:-:S04]  /*14320*/  IMAD.MOV R6, RZ, RZ, -R3 ;  /* 0x000000ffff067224 */ /* 0x002fc800078e0a03 */
        /* <DEDUP_REMOVED lines=22> */
.L_x_1255:
[----:B------:R-:W-:Y:S01]  /*14490*/  UMOV UR4, URZ ;  /* 0x0000003f00047c82 */ /* 0x000fe20008000000 */
[----:B------:R-:W-:Y:S01]  /*144a0*/  UMOV UR5, URZ ;  /* 0x0000003f00057c82 */ /* 0x000fe20008000000 */
[----:B------:R-:W-:Y:S01]  /*144b0*/  ULDC UR6, c[0x0][0xc14] ;  /* 0x0003050000067ab9 */ /* 0x000fe20000000800 */
[----:B------:R-:W-:Y:S02]  /*144c0*/  IMAD.MOV.U32 R16, RZ, RZ, R4 ;  /* 0x000000ffff107224 */ /* 0x000fe400078e0004 */
[----:B------:R-:W-:Y:S02]  /*144d0*/  IMAD.U32 R17, RZ, RZ, UR4 ;  /* 0x00000004ff117e24 */ /* 0x000fe4000f8e00ff */
[----:B------:R-:W-:Y:S02]  /*144e0*/  IMAD.U32 R18, RZ, RZ, UR5 ;  /* 0x00000005ff127e24 */ /* 0x000fe4000f8e00ff */
[----:B------:R-:W-:-:S07]  /*144f0*/  IMAD.U32 R19, RZ, RZ, UR6 ;  /* 0x00000006ff137e24 */ /* 0x000fce000f8e00ff */
.L_x_1263:
        /* <DEDUP_REMOVED lines=12> */
.L_x_1188:
[----:B-1----:R-:W3:Y:S01]  /*145c0*/  LDL.LU R0, [R1+0x18] ;  /* 0x0000180001007983 */ /* 0x002ee20000300800 */
[----:B------:R-:W-:Y:S01]  /*145d0*/  BSSY B0, `(.L_x_1265) ;  /* 0x000000b000007945 */ /* 0x000fe20003800000 */
[----:B------:R-:W1:Y:S01]  /*145e0*/  S2R R5, SR_CgaCtaId ;  /* 0x0000000000057919 */ /* 0x000e620000008800 */
[----:B---3--:R-:W-:-:S05]  /*145f0*/  VIADD R0, R0, 0x1 ;  /* 0x0000000100007836 */ /* 0x008fca0000000000 */
[----:B--2---:R-:W-:-:S04]  /*14600*/  LEA.HI R2, R0, R0, RZ, 0x1 ;  /* 0x0000000000027211 */ /* 0x004fc800078f08ff */
[----:B------:R-:W-:-:S05]  /*14610*/  LOP3.LUT R3, R2, 0xfffffffe, RZ, 0xc0, !PT ;  /* 0xfffffffe02037812 */ /* 0x000fca00078ec0ff */
[----:B------:R-:W-:Y:S01]  /*14620*/  IMAD.IADD R3, R0, 0x1, -R3 ;  /* 0x0000000100037824 */ /* 0x000fe200078e0a03 */
[----:B------:R-:W-:-:S04]  /*14630*/  MOV R0, 0x400 ;  /* 0x0000040000007802 */ /* 0x000fc80000000f00 */
[----:B-1----:R-:W-:Y:S02]  /*14640*/  LEA R0, R5, R0, 0x18 ;  /* 0x0000000005007211 */ /* 0x002fe400078ec0ff */
[----:B------:R-:W-:-:S04]  /*14650*/  SHF.L.U32 R3, R3, 0x1f, RZ ;  /* 0x0000001f03037819 */ /* 0x000fc800000006ff */
[----:B------:R-:W1:Y:S02]  /*14660*/  SYNCS.PHASECHK.TRANS64.TRYWAIT P0, [R0+URZ+0x30820], R3 ;  /* 0x03082003000075a7 */ /* 0x000e64000800017f */
[----:B-1----:R-:W-:Y:S05]  /*14670*/  @!P0 BRA `(.L_x_1266) ;  /* 0x0000001400108947 */ /* 0x002fea0003800000 */
.L_x_1319:
[----:B------:R-:W-:Y:S05]  /*14680*/  BSYNC B0 ;  /* 0x0000000000007941 */ /* 0x000fea0003800000 */
.L_x_1265:
[----:B------:R-:W-:-:S03]  /*14690*/  UMOV UR4, 0xffffffff ;  /* 0xffffffff00047882 */ /* 0x000fc60000000000 */
[----:B------:R-:W-:Y:S05]  /*146a0*/  BRA.DIV UR4, `(.L_x_1267) ;  /* 0x0000001604187947 */ /* 0x000fea000b800000 */
[----:B------:R-:W2:Y:S02]  /*146b0*/  S2R R2, SR_TID.X ;  /* 0x0000000000027919 */ /* 0x000ea40000002100 */
[----:B--2---:R-:W-:-:S04]  /*146c0*/  SHF.R.U32.HI R2, RZ, 0x5, R2 ;  /* 0x00000005ff027819 */ /* 0x004fc80000011602 */
[----:B------:R-:W-:-:S05]  /*146d0*/  LOP3.LUT R2, R2, 0x3, RZ, 0xc0, !PT ;  /* 0x0000000302027812 */ /* 0x000fca00078ec0ff */
[----:B------:R2:W3:Y:S02]  /*146e0*/  SHFL.IDX PT, R14, R2, RZ, 0x1f ;  /* 0x00001fff020e7589 */ /* 0x0004e400000e0000 */
.L_x_1322:
[----:B---3--:R-:W-:Y:S01]  /*146f0*/  ISETP.NE.AND P0, PT, R14, RZ, PT ;  /* 0x000000ff0e00720c */ /* 0x008fe20003f05270 */
[----:B------:R-:W-:-:S12]  /*14700*/  BSSY B0, `(.L_x_1268) ;  /* 0x0000029000007945 */ /* 0x000fd80003800000 */
[----:B------:R-:W-:Y:S05]  /*14710*/  @P0 BRA `(.L_x_1269) ;  /* 0x00000000009c0947 */ /* 0x000fea0003800000 */
[----:B------:R-:W-:-:S03]  /*14720*/  UMOV UR4, 0xffffffff ;  /* 0xffffffff00047882 */ /* 0x000fc60000000000 */
[----:B------:R-:W-:Y:S05]  /*14730*/  BRA.DIV UR4, `(.L_x_1270) ;  /* 0x0000001604287947 */ /* 0x000fea000b800000 */
[----:B------:R-:W-:-:S13]  /*14740*/  ELECT P6, URZ, PT ;  /* 0x00000000003f782f */ /* 0x000fda00038c0000 */
.L_x_1325:
        /* <DEDUP_REMOVED lines=8> */
.L_x_1271:
[----:B-1----:R-:W2:Y:S04]  /*147d0*/  LDL R3, [R1] ;  /* 0x0000000001037983 */ /* 0x002ea80000100800 */
[----:B------:R-:W3:Y:S01]  /*147e0*/  LDL.LU R7, [R1+0x8] ;  /* 0x0000080001077983 */ /* 0x000ee20000300800 */
[----:B------:R-:W-:-:S04]  /*147f0*/  VIADD R2, R0, 0x30840 ;  /* 0x0003084000027836 */ /* 0x000fc80000000000 */
[C---:B--2---:R-:W-:Y:S02]  /*14800*/  IMAD R6, R3.reuse, 0x8, R2 ;  /* 0x0000000803067824 */ /* 0x044fe400078e0202 */
[----:B------:R-:W-:Y:S01]  /*14810*/  VIADD R3, R3, 0x1 ;  /* 0x0000000103037836 */ /* 0x000fe20000000000 */
[----:B---3--:R-:W-:-:S04]  /*14820*/  SHF.L.U32 R5, R7, 0x1f, RZ ;  /* 0x0000001f07057819 */ /* 0x008fc800000006ff */
[C---:B------:R-:W-:Y:S01]  /*14830*/  ISETP.NE.AND P1, PT, R3.reuse, 0x2, PT ;  /* 0x000000020300780c */ /* 0x040fe20003f25270 */
[----:B------:R-:W1:Y:S03]  /*14840*/  SYNCS.PHASECHK.TRANS64.TRYWAIT P0, [R6+URZ], R5 ;  /* 0x00000005060075a7 */ /* 0x000e66000800017f */
[----:B------:R-:W-:Y:S02]  /*14850*/  SEL R4, RZ, 0x1, P1 ;  /* 0x00000001ff047807 */ /* 0x000fe40000800000 */
[----:B------:R-:W-:Y:S02]  /*14860*/  SEL R3, R3, RZ, P1 ;  /* 0x000000ff03037207 */ /* 0x000fe40000800000 */
[----:B------:R-:W-:-:S03]  /*14870*/  LOP3.LUT R4, R7, R4, RZ, 0x3c, !PT ;  /* 0x0000000407047212 */ /* 0x000fc600078e3cff */
[----:B------:R-:W-:Y:S01]  /*14880*/  IMAD R7, R3, 0x8, R2 ;  /* 0x0000000803077824 */ /* 0x000fe200078e0202 */
[----:B------:R-:W-:Y:S01]  /*14890*/  SHF.L.U32 R2, R4, 0x1f, RZ ;  /* 0x0000001f04027819 */ /* 0x000fe200000006ff */
[----:B-1----:R-:W-:Y:S06]  /*148a0*/  @!P0 BRA `(.L_x_1272) ;  /* 0x0000001000ec8947 */ /* 0x002fec0003800000 */
.L_x_1326:
[----:B------:R-:W2:Y:S02]  /*148b0*/  SYNCS.PHASECHK.TRANS64.TRYWAIT P0, [R7+URZ], R2 ;  /* 0x00000002070075a7 */ /* 0x000ea4000800017f */
[----:B--2---:R-:W-:Y:S05]  /*148c0*/  @!P0 BRA `(.L_x_1273) ;  /* 0x0000001000f88947 */ /* 0x004fea0003800000 */
.L_x_1327:
[----:B------:R-:W-:Y:S05]  /*148d0*/  @!P2 BRA `(.L_x_1274) ;  /* 0x000000000004a947 */ /* 0x000fea0003800000 */
[----:B------:R-:W-:Y:S01]  /*148e0*/  BPT.TRAP 0x1 ;  /* 0x000000040000795c */ /* 0x000fe20000300000 */
.L_x_1274:
[----:B------:R-:W3:Y:S01]  /*148f0*/  LDL.LU R4, [R1] ;  /* 0x0000000001047983 */ /* 0x000ee20000300800 */
[----:B------:R-:W-:-:S04]  /*14900*/  VIADD R0, R0, 0x30860 ;  /* 0x0003086000007836 */ /* 0x000fc80000000000 */
[----:B---3--:R-:W-:-:S04]  /*14910*/  IMAD R4, R4, 0x8, R0 ;  /* 0x0000000804047824 */ /* 0x008fc800078e0200 */
[----:B------:R-:W3:Y:S02]  /*14920*/  SYNCS.PHASECHK.TRANS64.TRYWAIT P0, [R4+URZ], R5 ;  /* 0x00000005040075a7 */ /* 0x000ee4000800017f */
[----:B---3--:R-:W-:Y:S05]  /*14930*/  @!P0 BRA `(.L_x_1275) ;  /* 0x0000001000f08947 */ /* 0x008fea0003800000 */
.L_x_1328:
[----:B------:R-:W-:-:S07]  /*14940*/  IMAD R3, R3, 0x8, R0 ;  /* 0x0000000803037824 */ /* 0x000fce00078e0200 */
.L_x_1276:
[----:B----4-:R4:W0:Y:S02]  /*14950*/  SYNCS.PHASECHK.TRANS64.TRYWAIT P0, [R3+URZ], R2 ;  /* 0x00000002030075a7 */ /* 0x010824000800017f */
[----:B0-----:R-:W-:Y:S05]  /*14960*/  @!P0 NANOSLEEP.SYNCS 0x989680 ;  /* 0x009896800000895d */ /* 0x001fea0003900000 */
[----:B------:R-:W0:Y:S02]  /*14970*/  @!P0 SYNCS.PHASECHK.TRANS64 P0, [R3+URZ], R2 ;  /* 0x00000002030085a7 */ /* 0x000e24000800007f */
[----:B0-----:R-:W-:Y:S05]  /*14980*/  @!P0 BRA `(.L_x_1276) ;  /* 0xfffffffc00f08947 */ /* 0x001fea000383ffff */
.L_x_1269:
[----:B------:R-:W-:Y:S05]  /*14990*/  BSYNC B0 ;  /* 0x0000000000007941 */ /* 0x000fea0003800000 */
.L_x_1268:
[----:B------:R-:W-:Y:S05]  /*149a0*/  EXIT ;  /* 0x000000000000794d */ /* 0x000fea0003800000 */
.L_x_1092:
[----:B0-----:R-:W-:-:S04]  /*149b0*/  IMAD.U32 R3, RZ, RZ, UR38 ;  /* 0x00000026ff037e24 */ /* 0x001fc8000f8e00ff */
[----:B------:R0:W1:Y:S03]  /*149c0*/  SYNCS.PHASECHK.TRANS64.TRYWAIT P1, [R3+URZ+0x30800], R0 ;  /* 0x03080000030075a7 */ /* 0x000066000802017f */
[----:B-1----:R-:W-:Y:S05]  /*149d0*/  @!P1 NANOSLEEP.SYNCS 0x989680 ;  /* 0x009896800000995d */ /* 0x002fea0003900000 */
[----:B------:R-:W1:Y:S02]  /*149e0*/  @!P1 SYNCS.PHASECHK.TRANS64 P1, [R3+URZ+0x30800], R0 ;  /* 0x03080000030095a7 */ /* 0x000e64000802007f */
[----:B-1----:R-:W-:Y:S05]  /*149f0*/  @!P1 BRA `(.L_x_1092) ;  /* 0xfffffffc00ec9947 */ /* 0x002fea000383ffff */
[----:B------:R-:W-:Y:S05]  /*14a00*/  BRA `(.L_x_1277) ;  /* 0xfffffed0009c7947 */ /* 0x000fea000383ffff */
.L_x_1096:
[----:B-1----:R1:W2:Y:S02]  /*14a10*/  SYNCS.PHASECHK.TRANS64.TRYWAIT P2, [R5+URZ+0x30830], R0 ;  /* 0x03083000050075a7 */ /* 0x0022a4000804017f */
[----:B--2---:R-:W-:Y:S05]  /*14a20*/  @!P2 NANOSLEEP.SYNCS 0x989680 ;  /* 0x009896800000a95d */ /* 0x004fea0003900000 */
[----:B------:R-:W2:Y:S02]  /*14a30*/  @!P2 SYNCS.PHASECHK.TRANS64 P2, [R5+URZ+0x30830], R0 ;  /* 0x030830000500a5a7 */ /* 0x000ea4000804007f */
[----:B--2---:R-:W-:Y:S05]  /*14a40*/  @!P2 BRA `(.L_x_1096) ;  /* 0xfffffffc00f0a947 */ /* 0x004fea000383ffff */
[----:B------:R-:W-:Y:S05]  /*14a50*/  BRA `(.L_x_1095) ;  /* 0xfffffed000c07947 */ /* 0x000fea000383ffff */
.L_x_1112:
[----:B-1----:R-:W-:-:S04]  /*14a60*/  IMAD.U32 R153, RZ, RZ, UR5 ;  /* 0x00000005ff997e24 */ /* 0x002fc8000f8e00ff */
[----:B------:R1:W2:Y:S03]  /*14a70*/  SYNCS.PHASECHK.TRANS64.TRYWAIT P2, [R153+URZ+0x30830], R152 ;  /* 0x03083098990075a7 */ /* 0x0002a6000804017f */
[----:B--2---:R-:W-:Y:S05]  /*14a80*/  @!P2 NANOSLEEP.SYNCS 0x989680 ;  /* 0x009896800000a95d */ /* 0x004fea0003900000 */
[----:B------:R-:W2:Y:S02]  /*14a90*/  @!P2 SYNCS.PHASECHK.TRANS64 P2, [R153+URZ+0x30830], R152 ;  /* 0x030830989900a5a7 */ /* 0x000ea4000804007f */
[----:B--2---:R-:W-:Y:S05]  /*14aa0*/  @!P2 BRA `(.L_x_1112) ;  /* 0xfffffffc00eca947 */ /* 0x004fea000383ffff */
[----:B------:R-:W-:Y:S05]  /*14ab0*/  BRA `(.L_x_1111) ;  /* 0xfffffef800607947 */ /* 0x000fea000383ffff */
.L_x_1116:
[----:B-1----:R-:W-:-:S04]  /*14ac0*/  IMAD.U32 R221, RZ, RZ, UR6 ;  /* 0x00000006ffdd7e24 */ /* 0x002fc8000f8e00ff */
[----:B------:R1:W2:Y:S03]  /*14ad0*/  SYNCS.PHASECHK.TRANS64.TRYWAIT P2, [R221+URZ+0x30850], R0 ;  /* 0x03085000dd0075a7 */ /* 0x0002a6000804017f */
[----:B--2---:R-:W-:Y:S05]  /*14ae0*/  @!P2 NANOSLEEP.SYNCS 0x989680 ;  /* 0x009896800000a95d */ /* 0x004fea0003900000 */
[----:B------:R-:W2:Y:S02]  /*14af0*/  @!P2 SYNCS.PHASECHK.TRANS64 P2, [R221+URZ+0x30850], R0 ;  /* 0x03085000dd00a5a7 */ /* 0x000ea4000804007f */
[----:B--2---:R-:W-:Y:S05]  /*14b00*/  @!P2 BRA `(.L_x_1116) ;  /* 0xfffffffc00eca947 */ /* 0x004fea000383ffff */
[----:B------:R-:W-:Y:S05]  /*14b10*/  BRA `(.L_x_1115) ;  /* 0xffffff0400e87947 */ /* 0x000fea000383ffff */
.L_x_1133:
[----:B-1----:R-:W-:-:S04]  /*14b20*/  IMAD.U32 R152, RZ, RZ, UR5 ;  /* 0x00000005ff987e24 */ /* 0x002fc8000f8e00ff */
[----:B------:R1:W2:Y:S03]  /*14b30*/  SYNCS.PHASECHK.TRANS64.TRYWAIT P2, [R152+URZ+0x30830], R3 ;  /* 0x03083003980075a7 */ /* 0x0002a6000804017f */
[----:B--2---:R-:W-:Y:S05]  /*14b40*/  @!P2 NANOSLEEP.SYNCS 0x989680 ;  /* 0x009896800000a95d */ /* 0x004fea0003900000 */
[----:B------:R-:W2:Y:S02]  /*14b50*/  @!P2 SYNCS.PHASECHK.TRANS64 P2, [R152+URZ+0x30830], R3 ;  /* 0x030830039800a5a7 */ /* 0x000ea4000804007f */
[----:B--2---:R-:W-:Y:S05]  /*14b60*/  @!P2 BRA `(.L_x_1133) ;  /* 0xfffffffc00eca947 */ /* 0x004fea000383ffff */
[----:B------:R-:W-:Y:S05]  /*14b70*/  BRA `(.L_x_1132) ;  /* 0xffffff2000847947 */ /* 0x000fea000383ffff */
.L_x_1137:
[----:B0-----:R-:W-:-:S04]  /*14b80*/  IMAD.U32 R3, RZ, RZ, UR11 ;  /* 0x0000000bff037e24 */ /* 0x001fc8000f8e00ff */
[----:B------:R0:W2:Y:S03]  /*14b90*/  SYNCS.PHASECHK.TRANS64.TRYWAIT P2, [R3+URZ+0x30850], R0 ;  /* 0x03085000030075a7 */ /* 0x0000a6000804017f */
[----:B--2---:R-:W-:Y:S05]  /*14ba0*/  @!P2 NANOSLEEP.SYNCS 0x989680 ;  /* 0x009896800000a95d */ /* 0x004fea0003900000 */
[----:B------:R-:W2:Y:S02]  /*14bb0*/  @!P2 SYNCS.PHASECHK.TRANS64 P2, [R3+URZ+0x30850], R0 ;  /* 0x030850000300a5a7 */ /* 0x000ea4000804007f */
[----:B--2---:R-:W-:Y:S05]  /*14bc0*/  @!P2 BRA `(.L_x_1137) ;  /* 0xfffffffc00eca947 */ /* 0x004fea000383ffff */
[----:B------:R-:W-:Y:S05]  /*14bd0*/  BRA `(.L_x_1136) ;  /* 0xffffff30000c7947 */ /* 0x000fea000383ffff */
.L_x_1143:
[----:B-1----:R-:W-:-:S04]  /*14be0*/  IMAD.U32 R152, RZ, RZ, UR5 ;  /* 0x00000005ff987e24 */ /* 0x002fc8000f8e00ff */
[----:B------:R1:W2:Y:S03]  /*14bf0*/  SYNCS.PHASECHK.TRANS64.TRYWAIT P2, [R152+URZ+0x30830], R3 ;  /* 0x03083003980075a7 */ /* 0x0002a6000804017f */
[----:B--2---:R-:W-:Y:S05]  /*14c00*/  @!P2 NANOSLEEP.SYNCS 0x989680 ;  /* 0x009896800000a95d */ /* 0x004fea0003900000 */
[----:B------:R-:W2:Y:S02]  /*14c10*/  @!P2 SYNCS.PHASECHK.TRANS64 P2, [R152+URZ+0x30830], R3 ;  /* 0x030830039800a5a7 */ /* 0x000ea4000804007f */
[----:B--2---:R-:W-:Y:S05]  /*14c20*/  @!P2 BRA `(.L_x_1143) ;  /* 0xfffffffc00eca947 */ /* 0x004fea000383ffff */
[----:B------:R-:W-:Y:S05]  /*14c30*/  BRA `(.L_x_1142) ;  /* 0xffffff3c00947947 */ /* 0x000fea000383ffff */
.L_x_1147:
[----:B0-----:R-:W-:-:S04]  /*14c40*/  IMAD.U32 R3, RZ, RZ, UR11 ;  /* 0x0000000bff037e24 */ /* 0x001fc8000f8e00ff */
[----:B------:R0:W2:Y:S03]  /*14c50*/  SYNCS.PHASECHK.TRANS64.TRYWAIT P2, [R3+URZ+0x30850], R0 ;  /* 0x03085000030075a7 */ /* 0x0000a6000804017f */
[----:B--2---:R-:W-:Y:S05]  /*14c60*/  @!P2 NANOSLEEP.SYNCS 0x989680 ;  /* 0x009896800000a95d */ /* 0x004fea0003900000 */
[----:B------:R-:W2:Y:S02]  /*14c70*/  @!P2 SYNCS.PHASECHK.TRANS64 P2, [R3+URZ+0x30850], R0 ;  /* 0x030850000300a5a7 */ /* 0x000ea4000804007f */
[----:B--2---:R-:W-:Y:S05]  /*14c80*/  @!P2 BRA `(.L_x_1147) ;  /* 0xfffffffc00eca947 */ /* 0x004fea000383ffff */
[----:B------:R-:W-:Y:S05]  /*14c90*/  BRA `(.L_x_1146) ;  /* 0xffffff4c001c7947 */ /* 0x000fea000383ffff */
.L_x_1160:
[----:B-1----:R-:W-:-:S04]  /*14ca0*/  IMAD.U32 R7, RZ, RZ, UR5 ;  /* 0x00000005ff077e24 */ /* 0x002fc8000f8e00ff */
[----:B------:R1:W2:Y:S03]  /*14cb0*/  SYNCS.PHASECHK.TRANS64.TRYWAIT P0, [R7+URZ+0x30850], R0 ;  /* 0x03085000070075a7 */ /* 0x0002a6000800017f */
[----:B--2---:R-:W-:Y:S05]  /*14cc0*/  @!P0 NANOSLEEP.SYNCS 0x989680 ;  /* 0x009896800000895d */ /* 0x004fea0003900000 */
[----:B------:R-:W2:Y:S02]  /*14cd0*/  @!P0 SYNCS.PHASECHK.TRANS64 P0, [R7+URZ+0x30850], R0 ;  /* 0x03085000070085a7 */ /* 0x000ea4000800007f */
[----:B--2---:R-:W-:Y:S05]  /*14ce0*/  @!P0 BRA `(.L_x_1160) ;  /* 0xfffffffc00ec8947 */ /* 0x004fea000383ffff */
[----:B------:R-:W-:Y:S05]  /*14cf0*/  BRA `(.L_x_1159) ;  /* 0xffffff6800f47947 */ /* 0x000fea000383ffff */
.L_x_1210:
[----:B------:R-:W1:Y:S01]  /*14d00*/  S2R R9, SR_TID.X ;  /* 0x0000000000097919 */ /* 0x000e620000002100 */
[----:B------:R-:W-:Y:S01]  /*14d10*/  BSSY B0, `(.L_x_1278) ;  /* 0x000000a000007945 */ /* 0x000fe20003800000 */
[----:B------:R-:W-:Y:S02]  /*14d20*/  IMAD.MOV.U32 R12, RZ, RZ, RZ ;  /* 0x000000ffff0c7224 */ /* 0x000fe400078e00ff */
[----:B------:R-:W-:Y:S02]  /*14d30*/  IMAD.MOV.U32 R11, RZ, RZ, 0x1f ;  /* 0x0000001fff0b7424 */ /* 0x000fe400078e00ff */
[----:B------:R-:W-:Y:S01]  /*14d40*/  IMAD.MOV.U32 R15, RZ, RZ, -0x1 ;  /* 0xffffffffff0f7424 */ /* 0x000fe200078e00ff */
[----:B-1----:R-:W-:-:S04]  /*14d50*/  SHF.R.U32.HI R9, RZ, 0x5, R9 ;  /* 0x00000005ff097819 */ /* 0x002fc80000011609 */
[----:B------:R-:W-:-:S05]  /*14d60*/  LOP3.LUT R9, R9, 0x3, RZ, 0xc0, !PT ;  /* 0x0000000309097812 */ /* 0x000fca00078ec0ff */
[----:B0-----:R-:W-:-:S07]  /*14d70*/  IMAD.MOV.U32 R13, RZ, RZ, R9 ;  /* 0x000000ffff0d7224 */ /* 0x001fce00078e0009 */
[----:B------:R-:W-:Y:S05]  /*14d80*/  WARPSYNC.COLLECTIVE R15, `(.L_x_1279) ;  /* 0x000000000f087348 */ /* 0x000fea0003c00000 */
[----:B------:R0:W1:Y:S02]  /*14d90*/  SHFL.IDX P6, R14, R13, R12, R11 ;  /* 0x0000000c0d0e7389 */ /* 0x00006400000c000b */
[----:B01----:R-:W-:Y:S01]  /*14da0*/  ENDCOLLECTIVE ;  /* 0x000000000000791b */ /* 0x003fe20003800000 */
.L_x_1279:
[----:B------:R-:W-:Y:S05]  /*14db0*/  BSYNC B0 ;  /* 0x0000000000007941 */ /* 0x000fea0003800000 */
.L_x_1278:
[----:B------:R-:W-:Y:S05]  /*14dc0*/  BRA `(.L_x_1280) ;  /* 0xffffffc000547947 */ /* 0x000fea000383ffff */
.L_x_1211:
[----:B------:R-:W-:Y:S01]  /*14dd0*/  BSSY B0, `(.L_x_1281) ;  /* 0x0000006000007945 */ /* 0x000fe20003800000 */
[----:B------:R-:W-:-:S07]  /*14de0*/  IMAD.MOV.U32 R15, RZ, RZ, -0x1 ;  /* 0xffffffffff0f7424 */ /* 0x000fce00078e00ff */
[----:B0-----:R-:W-:Y:S05]  /*14df0*/  WARPSYNC.COLLECTIVE R15, `(.L_x_1282) ;  /* 0x000000000f0c7348 */ /* 0x001fea0003c00000 */
[----:B------:R-:W-:Y:S02]  /*14e00*/  ELECT P6, UR62, PT ;  /* 0x00000000003e782f */ /* 0x000fe400038c0000 */
[----:B------:R-:W-:Y:S01]  /*14e10*/  MOV R14, UR62 ;  /* 0x0000003e000e7c02 */ /* 0x000fe20008000f00 */
[----:B0-----:R-:W-:Y:S10]  /*14e20*/  ENDCOLLECTIVE ;  /* 0x000000000000791b */ /* 0x001ff40003800000 */
.L_x_1282:
[----:B------:R-:W-:Y:S05]  /*14e30*/  BSYNC B0 ;  /* 0x0000000000007941 */ /* 0x000fea0003800000 */
.L_x_1281:
[----:B------:R-:W-:Y:S05]  /*14e40*/  BRA `(.L_x_1283) ;  /* 0xffffffc000447947 */ /* 0x000fea000383ffff */
.L_x_1214:
[----:B-1----:R1:W2:Y:S02]  /*14e50*/  SYNCS.PHASECHK.TRANS64.TRYWAIT P0, [R9+URZ+0x30840], R10 ;  /* 0x0308400a090075a7 */ /* 0x0022a4000800017f */
[----:B--2---:R-:W-:Y:S05]  /*14e60*/  @!P0 NANOSLEEP.SYNCS 0x989680 ;  /* 0x009896800000895d */ /* 0x004fea0003900000 */
[----:B------:R-:W2:Y:S02]  /*14e70*/  @!P0 SYNCS.PHASECHK.TRANS64 P0, [R9+URZ+0x30840], R10 ;  /* 0x0308400a090085a7 */ /* 0x000ea4000800007f */
[----:B--2---:R-:W-:Y:S05]  /*14e80*/  @!P0 BRA `(.L_x_1214) ;  /* 0xfffffffc00f08947 */ /* 0x004fea000383ffff */
[----:B------:R-:W-:Y:S05]  /*14e90*/  BRA `(.L_x_1284) ;  /* 0xffffffc000ac7947 */ /* 0x000fea000383ffff */
.L_x_1217:
        /* <DEDUP_REMOVED lines=8> */
.L_x_1225:
[----:B0-----:R0:W1:Y:S02]  /*14f20*/  SYNCS.PHASECHK.TRANS64.TRYWAIT P0, [R2+URZ+0x30840], R3 ;  /* 0x03084003020075a7 */ /* 0x001064000800017f */
[----:B-1----:R-:W-:Y:S05]  /*14f30*/  @!P0 NANOSLEEP.SYNCS 0x989680 ;  /* 0x009896800000895d */ /* 0x002fea0003900000 */
[----:B------:R-:W1:Y:S02]  /*14f40*/  @!P0 SYNCS.PHASECHK.TRANS64 P0, [R2+URZ+0x30840], R3 ;  /* 0x03084003020085a7 */ /* 0x000e64000800007f */
[----:B-1----:R-:W-:Y:S05]  /*14f50*/  @!P0 BRA `(.L_x_1225) ;  /* 0xfffffffc00f08947 */ /* 0x002fea000383ffff */
[----:B------:R-:W-:Y:S05]  /*14f60*/  BRA `(.L_x_1286) ;  /* 0xffffffc800e47947 */ /* 0x000fea000383ffff */
.L_x_1227:
[----:B0-----:R0:W1:Y:S02]  /*14f70*/  SYNCS.PHASECHK.TRANS64.TRYWAIT P0, [R3+URZ+0x60], R2 ;  /* 0x00006002030075a7 */ /* 0x001064000800017f */
[----:B-1----:R-:W-:Y:S05]  /*14f80*/  @!P0 NANOSLEEP.SYNCS 0x989680 ;  /* 0x009896800000895d */ /* 0x002fea0003900000 */
[----:B------:R-:W1:Y:S02]  /*14f90*/  @!P0 SYNCS.PHASECHK.TRANS64 P0, [R3+URZ+0x60], R2 ;  /* 0x00006002030085a7 */ /* 0x000e64000800007f */
[----:B-1----:R-:W-:Y:S05]  /*14fa0*/  @!P0 BRA `(.L_x_1227) ;  /* 0xfffffffc00f08947 */ /* 0x002fea000383ffff */
[----:B------:R-:W-:Y:S05]  /*14fb0*/  BRA `(.L_x_1287) ;  /* 0xffffffcc00a47947 */ /* 0x000fea000383ffff */
.L_x_1232:
[----:B-1----:R1:W2:Y:S02]  /*14fc0*/  SYNCS.PHASECHK.TRANS64.TRYWAIT P0, [R2+URZ+0x30840], R3 ;  /* 0x03084003020075a7 */ /* 0x0022a4000800017f */
[----:B--2---:R-:W-:Y:S05]  /*14fd0*/  @!P0 NANOSLEEP.SYNCS 0x989680 ;  /* 0x009896800000895d */ /* 0x004fea0003900000 */
[----:B------:R-:W2:Y:S02]  /*14fe0*/  @!P0 SYNCS.PHASECHK.TRANS64 P0, [R2+URZ+0x30840], R3 ;  /* 0x03084003020085a7 */ /* 0x000ea4000800007f */
[----:B--2---:R-:W-:Y:S05]  /*14ff0*/  @!P0 BRA `(.L_x_1232) ;  /* 0xfffffffc00f08947 */ /* 0x004fea000383ffff */
[----:B------:R-:W-:Y:S05]  /*15000*/  BRA `(.L_x_1288) ;  /* 0xffffffd400347947 */ /* 0x000fea000383ffff */
.L_x_1234:
[----:B0-----:R0:W1:Y:S02]  /*15010*/  SYNCS.PHASECHK.TRANS64.TRYWAIT P1, [R3+URZ+0x60], R2 ;  /* 0x00006002030075a7 */ /* 0x001064000802017f */
[----:B-1----:R-:W-:Y:S05]  /*15020*/  @!P1 NANOSLEEP.SYNCS 0x989680 ;  /* 0x009896800000995d */ /* 0x002fea0003900000 */
[----:B------:R-:W1:Y:S02]  /*15030*/  @!P1 SYNCS.PHASECHK.TRANS64 P1, [R3+URZ+0x60], R2 ;  /* 0x00006002030095a7 */ /* 0x000e64000802007f */
[----:B-1----:R-:W-:Y:S05]  /*15040*/  @!P1 BRA `(.L_x_1234) ;  /* 0xfffffffc00f09947 */ /* 0x002fea000383ffff */
[----:B------:R-:W-:Y:S05]  /*15050*/  BRA `(.L_x_1289) ;  /* 0xffffffd400f47947 */ /* 0x000fea000383ffff */
.L_x_1239:
[----:B--2---:R2:W3:Y:S02]  /*15060*/  SYNCS.PHASECHK.TRANS64.TRYWAIT P0, [R2+URZ+0x30840], R3 ;  /* 0x03084003020075a7 */ /* 0x0044e4000800017f */
[----:B---3--:R-:W-:Y:S05]  /*15070*/  @!P0 NANOSLEEP.SYNCS 0x989680 ;  /* 0x009896800000895d */ /* 0x008fea0003900000 */
[----:B------:R-:W3:Y:S02]  /*15080*/  @!P0 SYNCS.PHASECHK.TRANS64 P0, [R2+URZ+0x30840], R3 ;  /* 0x03084003020085a7 */ /* 0x000ee4000800007f */
[----:B---3--:R-:W-:Y:S05]  /*15090*/  @!P0 BRA `(.L_x_1239) ;  /* 0xfffffffc00f08947 */ /* 0x008fea000383ffff */
[----:B------:R-:W-:Y:S05]  /*150a0*/  BRA `(.L_x_1290) ;  /* 0xffffffdc003c7947 */ /* 0x000fea000383ffff */
.L_x_1241:
[----:B0-----:R0:W1:Y:S02]  /*150b0*/  SYNCS.PHASECHK.TRANS64.TRYWAIT P1, [R2+URZ+0x60], R9 ;  /* 0x00006009020075a7 */ /* 0x001064000802017f */
[----:B-1----:R-:W-:Y:S05]  /*150c0*/  @!P1 NANOSLEEP.SYNCS 0x989680 ;  /* 0x009896800000995d */ /* 0x002fea0003900000 */
[----:B------:R-:W1:Y:S02]  /*150d0*/  @!P1 SYNCS.PHASECHK.TRANS64 P1, [R2+URZ+0x60], R9 ;  /* 0x00006009020095a7 */ /* 0x000e64000802007f */
[----:B-1----:R-:W-:Y:S05]  /*150e0*/  @!P1 BRA `(.L_x_1241) ;  /* 0xfffffffc00f09947 */ /* 0x002fea000383ffff */
[----:B------:R-:W-:Y:S05]  /*150f0*/  BRA `(.L_x_1291) ;  /* 0xffffffdc00fc7947 */ /* 0x000fea000383ffff */
.L_x_1248:
[----:B-1----:R1:W2:Y:S02]  /*15100*/  SYNCS.PHASECHK.TRANS64.TRYWAIT P0, [R3+URZ+0x30860], R0 ;  /* 0x03086000030075a7 */ /* 0x0022a4000800017f */
[----:B--2---:R-:W-:Y:S05]  /*15110*/  @!P0 NANOSLEEP.SYNCS 0x989680 ;  /* 0x009896800000895d */ /* 0x004fea0003900000 */
[----:B------:R-:W2:Y:S02]  /*15120*/  @!P0 SYNCS.PHASECHK.TRANS64 P0, [R3+URZ+0x30860], R0 ;  /* 0x03086000030085a7 */ /* 0x000ea4000800007f */
[----:B--2---:R-:W-:Y:S05]  /*15130*/  @!P0 BRA `(.L_x_1248) ;  /* 0xfffffffc00f08947 */ /* 0x004fea000383ffff */
[----:B------:R-:W-:Y:S05]  /*15140*/  BRA `(.L_x_1292) ;  /* 0xffffffe4002c7947 */ /* 0x000fea000383ffff */
.L_x_1250:
        /* <DEDUP_REMOVED lines=8> */
.L_x_1294:
[----:B------:R-:W-:Y:S05]  /*151d0*/  BSYNC B0 ;  /* 0x0000000000007941 */ /* 0x000fea0003800000 */
.L_x_1293:
[----:B------:R-:W-:Y:S02]  /*151e0*/  IMAD.MOV.U32 R13, RZ, RZ, R16 ;  /* 0x000000ffff0d7224 */ /* 0x000fe400078e0010 */
[----:B------:R-:W-:Y:S02]  /*151f0*/  IMAD.MOV.U32 R12, RZ, RZ, 0x1 ;  /* 0x00000001ff0c7424 */ /* 0x000fe400078e00ff */
[----:B------:R-:W-:Y:S02]  /*15200*/  IMAD.MOV.U32 R11, RZ, RZ, 0x1f ;  /* 0x0000001fff0b7424 */ /* 0x000fe400078e00ff */
[----:B------:R-:W-:Y:S02]  /*15210*/  IMAD.MOV.U32 R15, RZ, RZ, -0x1 ;  /* 0xffffffffff0f7424 */ /* 0x000fe400078e00ff */
[----:B------:R-:W-:-:S07]  /*15220*/  IMAD.MOV.U32 R4, RZ, RZ, R14 ;  /* 0x000000ffff047224 */ /* 0x000fce00078e000e */
[----:B------:R-:W-:Y:S05]  /*15230*/  WARPSYNC.COLLECTIVE R15, `(.L_x_1295) ;  /* 0x000000000f087348 */ /* 0x000fea0003c00000 */
[----:B------:R0:W1:Y:S02]  /*15240*/  SHFL.IDX P6, R14, R13, R12, R11 ;  /* 0x0000000c0d0e7389 */ /* 0x00006400000c000b */
[----:B01----:R-:W-:Y:S01]  /*15250*/  ENDCOLLECTIVE ;  /* 0x000000000000791b */ /* 0x003fe20003800000 */
.L_x_1295:
[----:B------:R-:W-:Y:S01]  /*15260*/  IMAD.MOV.U32 R16, RZ, RZ, R14 ;  /* 0x000000ffff107224 */ /* 0x000fe200078e000e */
[----:B------:R-:W-:Y:S06]  /*15270*/  BRA `(.L_x_1296) ;  /* 0xffffffe400dc7947 */ /* 0x000fec000383ffff */
.L_x_1253:
[----:B------:R-:W-:Y:S01]  /*15280*/  BSSY B0, `(.L_x_1297) ;  /* 0x0000008000007945 */ /* 0x000fe20003800000 */
[----:B0----5:R-:W-:Y:S02]  /*15290*/  IMAD.MOV.U32 R13, RZ, RZ, R17 ;  /* 0x000000ffff0d7224 */ /* 0x021fe400078e0011 */
[----:B------:R-:W-:Y:S02]  /*152a0*/  IMAD.MOV.U32 R12, RZ, RZ, 0x1 ;  /* 0x00000001ff0c7424 */ /* 0x000fe400078e00ff */
[----:B------:R-:W-:Y:S02]  /*152b0*/  IMAD.MOV.U32 R11, RZ, RZ, RZ ;  /* 0x000000ffff0b7224 */ /* 0x000fe400078e00ff */
[----:B------:R-:W-:-:S07]  /*152c0*/  IMAD.MOV.U32 R15, RZ, RZ, -0x1 ;  /* 0xffffffffff0f7424 */ /* 0x000fce00078e00ff */
[----:B-1234-:R-:W-:Y:S05]  /*152d0*/  WARPSYNC.COLLECTIVE R15, `(.L_x_1298) ;  /* 0x000000000f087348 */ /* 0x01efea0003c00000 */
[----:B------:R0:W0:Y:S02]  /*152e0*/  SHFL.UP P6, R14, R13, R12, R11 ;  /* 0x0400000c0d0e7389 */ /* 0x00002400000c000b */
[----:B01234-:R-:W-:Y:S01]  /*152f0*/  ENDCOLLECTIVE ;  /* 0x000000000000791b */ /* 0x01ffe20003800000 */
.L_x_1298:
[----:B------:R-:W-:Y:S05]  /*15300*/  BSYNC B0 ;  /* 0x0000000000007941 */ /* 0x000fea0003800000 */
.L_x_1297:
[----:B------:R-:W-:Y:S01]  /*15310*/  ISETP.NE.AND P0, PT, R6, RZ, PT ;  /* 0x000000ff0600720c */ /* 0x000fe20003f05270 */
        /* <DEDUP_REMOVED lines=9> */
.L_x_1299:
        /* <DEDUP_REMOVED lines=8> */
.L_x_1300:
        /* <DEDUP_REMOVED lines=8> */
.L_x_1301:
        /* <DEDUP_REMOVED lines=8> */
.L_x_1302:
        /* <DEDUP_REMOVED lines=8> */
.L_x_1303:
[----:B------:R-:W-:Y:S05]  /*155b0*/  BRA `(.L_x_1304) ;  /* 0xffffffe400a07947 */ /* 0x000fea000383ffff */
.L_x_1258:
        /* <DEDUP_REMOVED lines=8> */
.L_x_1306:
[----:B------:R-:W-:Y:S05]  /*15640*/  BSYNC B0 ;  /* 0x0000000000007941 */ /* 0x000fea0003800000 */
.L_x_1305:
        /* <DEDUP_REMOVED lines=10> */
.L_x_1307:
        /* <DEDUP_REMOVED lines=8> */
.L_x_1308:
        /* <DEDUP_REMOVED lines=8> */
.L_x_1309:
        /* <DEDUP_REMOVED lines=8> */
.L_x_1310:
        /* <DEDUP_REMOVED lines=8> */
.L_x_1311:
[----:B------:R-:W-:Y:S05]  /*158f0*/  BRA `(.L_x_1312) ;  /* 0xffffffe400847947 */ /* 0x000fea000383ffff */
.L_x_1260:
[----:B------:R-:W-:Y:S01]  /*15900*/  BSSY B0, `(.L_x_1313) ;  /* 0x0000006000007945 */ /* 0x000fe20003800000 */
[----:B------:R-:W-:Y:S01]  /*15910*/  PLOP3.LUT P6, PT, P6, PT, PT, 0x8, 0x0 ;  /* 0x000000000000781c */ /* 0x000fe200037ce170 */
[----:B------:R-:W-:-:S12]  /*15920*/  IMAD.MOV.U32 R15, RZ, RZ, -0x1 ;  /* 0xffffffffff0f7424 */ /* 0x000fd800078e00ff */
[----:B0-----:R-:W-:Y:S05]  /*15930*/  WARPSYNC.COLLECTIVE R15, `(.L_x_1314) ;  /* 0x000000000f087348 */ /* 0x001fea0003c00000 */
[----:B------:R-:W-:Y:S01]  /*15940*/  VOTE.ANY R14, PT, P6 ;  /* 0x00000000000e7806 */ /* 0x000fe200030e0100 */
[----:B0-----:R-:W-:Y:S06]  /*15950*/  ENDCOLLECTIVE ;  /* 0x000000000000791b */ /* 0x001fec0003800000 */
.L_x_1314:
[----:B------:R-:W-:Y:S05]  /*15960*/  BSYNC B0 ;  /* 0x0000000000007941 */ /* 0x000fea0003800000 */
.L_x_1313:
        /* <DEDUP_REMOVED lines=9> */
.L_x_1315:
[----:B------:R-:W-:Y:S01]  /*15a00*/  IMAD.MOV.U32 R17, RZ, RZ, R14 ;  /* 0x000000ffff117224 */ /* 0x000fe200078e000e */
[----:B------:R-:W-:Y:S06]  /*15a10*/  BRA `(.L_x_1316) ;  /* 0xffffffe400747947 */ /* 0x000fec000383ffff */
.L_x_1262:
[----:B------:R-:W-:Y:S01]  /*15a20*/  BSSY B0, `(.L_x_1317) ;  /* 0x0000007000007945 */ /* 0x000fe20003800000 */
[----:B------:R-:W-:Y:S02]  /*15a30*/  IMAD.MOV.U32 R13, RZ, RZ, R2 ;  /* 0x000000ffff0d7224 */ /* 0x000fe400078e0002 */
[----:B------:R-:W-:Y:S02]  /*15a40*/  IMAD.MOV.U32 R11, RZ, RZ, 0x1f ;  /* 0x0000001fff0b7424 */ /* 0x000fe400078e00ff */
[----:B------:R-:W-:-:S07]  /*15a50*/  IMAD.MOV.U32 R15, RZ, RZ, -0x1 ;  /* 0xffffffffff0f7424 */ /* 0x000fce00078e00ff */
[----:B012---:R-:W-:Y:S05]  /*15a60*/  WARPSYNC.COLLECTIVE R15, `(.L_x_1318) ;  /* 0x000000000f087348 */ /* 0x007fea0003c00000 */
[----:B------:R3:W4:Y:S02]  /*15a70*/  SHFL.IDX P6, R14, R13, R12, R11 ;  /* 0x0000000c0d0e7389 */ /* 0x00072400000c000b */
[----:B01234-:R-:W-:Y:S01]  /*15a80*/  ENDCOLLECTIVE ;  /* 0x000000000000791b */ /* 0x01ffe20003800000 */
.L_x_1318:
[----:B------:R-:W-:Y:S05]  /*15a90*/  BSYNC B0 ;  /* 0x0000000000007941 */ /* 0x000fea0003800000 */
.L_x_1317:
[----:B------:R-:W-:Y:S01]  /*15aa0*/  IMAD.MOV.U32 R7, RZ, RZ, R14 ;  /* 0x000000ffff077224 */ /* 0x000fe200078e000e */
[----:B------:R-:W-:Y:S06]  /*15ab0*/  BRA `(.L_x_1261) ;  /* 0xffffffe400687947 */ /* 0x000fec000383ffff */
.L_x_1266:
[----:B-1----:R1:W2:Y:S02]  /*15ac0*/  SYNCS.PHASECHK.TRANS64.TRYWAIT P0, [R0+URZ+0x30820], R3 ;  /* 0x03082003000075a7 */ /* 0x0022a4000800017f */
[----:B--2---:R-:W-:Y:S05]  /*15ad0*/  @!P0 NANOSLEEP.SYNCS 0x989680 ;  /* 0x009896800000895d */ /* 0x004fea0003900000 */
[----:B------:R-:W2:Y:S02]  /*15ae0*/  @!P0 SYNCS.PHASECHK.TRANS64 P0, [R0+URZ+0x30820], R3 ;  /* 0x03082003000085a7 */ /* 0x000ea4000800007f */
[----:B--2---:R-:W-:Y:S05]  /*15af0*/  @!P0 BRA `(.L_x_1266) ;  /* 0xfffffffc00f08947 */ /* 0x004fea000383ffff */
[----:B------:R-:W-:Y:S05]  /*15b00*/  BRA `(.L_x_1319) ;  /* 0xffffffe800dc7947 */ /* 0x000fea000383ffff */
.L_x_1267:
[----:B------:R-:W2:Y:S01]  /*15b10*/  S2R R2, SR_TID.X ;  /* 0x0000000000027919 */ /* 0x000ea20000002100 */
[----:B------:R-:W-:Y:S01]  /*15b20*/  BSSY B0, `(.L_x_1320) ;  /* 0x000000a000007945 */ /* 0x000fe20003800000 */
[----:B------:R-:W-:Y:S02]  /*15b30*/  IMAD.MOV.U32 R12, RZ, RZ, RZ ;  /* 0x000000ffff0c7224 */ /* 0x000fe400078e00ff */
[----:B------:R-:W-:Y:S02]  /*15b40*/  IMAD.MOV.U32 R11, RZ, RZ, 0x1f ;  /* 0x0000001fff0b7424 */ /* 0x000fe400078e00ff */
[----:B------:R-:W-:Y:S01]  /*15b50*/  IMAD.MOV.U32 R15, RZ, RZ, -0x1 ;  /* 0xffffffffff0f7424 */ /* 0x000fe200078e00ff */
[----:B--2---:R-:W-:-:S04]  /*15b60*/  SHF.R.U32.HI R2, RZ, 0x5, R2 ;  /* 0x00000005ff027819 */ /* 0x004fc80000011602 */
[----:B------:R-:W-:-:S05]  /*15b70*/  LOP3.LUT R2, R2, 0x3, RZ, 0xc0, !PT ;  /* 0x0000000302027812 */ /* 0x000fca00078ec0ff */
[----:B0-----:R-:W-:-:S07]  /*15b80*/  IMAD.MOV.U32 R13, RZ, RZ, R2 ;  /* 0x000000ffff0d7224 */ /* 0x001fce00078e0002 */
[----:B-1----:R-:W-:Y:S05]  /*15b90*/  WARPSYNC.COLLECTIVE R15, `(.L_x_1321) ;  /* 0x000000000f087348 */ /* 0x002fea0003c00000 */
[----:B------:R0:W2:Y:S02]  /*15ba0*/  SHFL.IDX P6, R14, R13, R12, R11 ;  /* 0x0000000c0d0e7389 */ /* 0x0000a400000c000b */
[----:B012---:R-:W-:Y:S01]  /*15bb0*/  ENDCOLLECTIVE ;  /* 0x000000000000791b */ /* 0x007fe20003800000 */
.L_x_1321:
[----:B------:R-:W-:Y:S05]  /*15bc0*/  BSYNC B0 ;  /* 0x0000000000007941 */ /* 0x000fea0003800000 */
.L_x_1320:
[----:B------:R-:W-:Y:S05]  /*15bd0*/  BRA `(.L_x_1322) ;  /* 0xffffffe800c47947 */ /* 0x000fea000383ffff */
.L_x_1270:
[----:B------:R-:W-:Y:S01]  /*15be0*/  BSSY B1, `(.L_x_1323) ;  /* 0x0000006000017945 */ /* 0x000fe20003800000 */
[----:B------:R-:W-:-:S07]  /*15bf0*/  IMAD.MOV.U32 R15, RZ, RZ, -0x1 ;  /* 0xffffffffff0f7424 */ /* 0x000fce00078e00ff */
[----:B012---:R-:W-:Y:S05]  /*15c00*/  WARPSYNC.COLLECTIVE R15, `(.L_x_1324) ;  /* 0x000000000f0c7348 */ /* 0x007fea0003c00000 */
[----:B------:R-:W-:Y:S02]  /*15c10*/  ELECT P6, UR62, PT ;  /* 0x00000000003e782f */ /* 0x000fe400038c0000 */
[----:B------:R-:W-:Y:S01]  /*15c20*/  MOV R14, UR62 ;  /* 0x0000003e000e7c02 */ /* 0x000fe20008000f00 */
[----:B012---:R-:W-:Y:S10]  /*15c30*/  ENDCOLLECTIVE ;  /* 0x000000000000791b */ /* 0x007ff40003800000 */
.L_x_1324:
[----:B------:R-:W-:Y:S05]  /*15c40*/  BSYNC B1 ;  /* 0x0000000000017941 */ /* 0x000fea0003800000 */
.L_x_1323:
[----:B------:R-:W-:Y:S05]  /*15c50*/  BRA `(.L_x_1325) ;  /* 0xffffffe800bc7947 */ /* 0x000fea000383ffff */
.L_x_1272:
[----:B-1----:R1:W2:Y:S02]  /*15c60*/  SYNCS.PHASECHK.TRANS64.TRYWAIT P0, [R6+URZ], R5 ;  /* 0x00000005060075a7 */ /* 0x0022a4000800017f */
[----:B--2---:R-:W-:Y:S05]  /*15c70*/  @!P0 NANOSLEEP.SYNCS 0x989680 ;  /* 0x009896800000895d */ /* 0x004fea0003900000 */
[----:B------:R-:W2:Y:S02]  /*15c80*/  @!P0 SYNCS.PHASECHK.TRANS64 P0, [R6+URZ], R5 ;  /* 0x00000005060085a7 */ /* 0x000ea4000800007f */
[----:B--2---:R-:W-:Y:S05]  /*15c90*/  @!P0 BRA `(.L_x_1272) ;  /* 0xfffffffc00f08947 */ /* 0x004fea000383ffff */
[----:B------:R-:W-:Y:S05]  /*15ca0*/  BRA `(.L_x_1326) ;  /* 0xffffffec00007947 */ /* 0x000fea000383ffff */
.L_x_1273:
[----:B--2---:R2:W3:Y:S02]  /*15cb0*/  SYNCS.PHASECHK.TRANS64.TRYWAIT P0, [R7+URZ], R2 ;  /* 0x00000002070075a7 */ /* 0x0044e4000800017f */
[----:B---3--:R-:W-:Y:S05]  /*15cc0*/  @!P0 NANOSLEEP.SYNCS 0x989680 ;  /* 0x009896800000895d */ /* 0x008fea0003900000 */
[----:B------:R-:W3:Y:S02]  /*15cd0*/  @!P0 SYNCS.PHASECHK.TRANS64 P0, [R7+URZ], R2 ;  /* 0x00000002070085a7 */ /* 0x000ee4000800007f */
[----:B---3--:R-:W-:Y:S05]  /*15ce0*/  @!P0 BRA `(.L_x_1273) ;  /* 0xfffffffc00f08947 */ /* 0x008fea000383ffff */
[----:B------:R-:W-:Y:S05]  /*15cf0*/  BRA `(.L_x_1327) ;  /* 0xffffffe800f47947 */ /* 0x000fea000383ffff */
.L_x_1275:
[----:B---3--:R3:W4:Y:S02]  /*15d00*/  SYNCS.PHASECHK.TRANS64.TRYWAIT P0, [R4+URZ], R5 ;  /* 0x00000005040075a7 */ /* 0x008724000800017f */
[----:B----4-:R-:W-:Y:S05]  /*15d10*/  @!P0 NANOSLEEP.SYNCS 0x989680 ;  /* 0x009896800000895d */ /* 0x010fea0003900000 */
[----:B------:R-:W4:Y:S02]  /*15d20*/  @!P0 SYNCS.PHASECHK.TRANS64 P0, [R4+URZ], R5 ;  /* 0x00000005040085a7 */ /* 0x000f24000800007f */
[----:B----4-:R-:W-:Y:S05]  /*15d30*/  @!P0 BRA `(.L_x_1275) ;  /* 0xfffffffc00f08947 */ /* 0x010fea000383ffff */
[----:B------:R-:W-:Y:S05]  /*15d40*/  BRA `(.L_x_1328) ;  /* 0xffffffe800fc7947 */ /* 0x000fea000383ffff */
.L_x_1329:
        /* <DEDUP_REMOVED lines=11> */
.L_x_12754:


//--------------------- .text._ZN7cutlass13device_kernelIN5flash11enable_sm90INS1_16FlashAttnFwdSm90INS1_25CollectiveMainloopFwdSm90ILi2EN4cute5tupleIJNS5_1CILi1EEES8_S8_EEENS6_IJNS7_ILi128EEENS7_ILi64EEENS7_ILi256EEEEEELi256ENS_10bfloat16_tEfNS_4arch4Sm90ELb0ELb1ELb0ELb1ELb0ELb1ELb0ELb1ELb1ELb0ELb0ELb0EEENS1_21CollectiveEpilogueFwdINS6_IJSA_SC_SB_EEES9_SE_SG_Li256ELb1ELb0ELb0ELb0EEENS1_36VarlenDynamicPersistentTileSchedulerILi128ELi64ELi256ELi32ELb0ELb0ELb1ELb1ELb0ELb1EEEEEEEEEvNT_6ParamsE --------------------------
	.section	.text._ZN7cutlass13device_kernelIN5flash11enable_sm90INS1_16FlashAttnFwdSm90INS1_25CollectiveMainloopFwdSm90ILi2EN4cute5tupleIJNS5_1CILi1EEES8_S8_EEENS6_IJNS7_ILi128EEENS7_ILi64EEENS7_ILi256EEEEEELi256ENS_10bfloat16_tEfNS_4arch4Sm90ELb0ELb1ELb0ELb1ELb0ELb1ELb0ELb1ELb1ELb0ELb0ELb0EEENS1_21CollectiveEpilogueFwdINS6_IJSA_SC_SB_EEES9_SE_SG_Li256ELb1ELb0ELb0ELb0EEENS1_36VarlenDynamicPersistentTileSchedulerILi128ELi64ELi256ELi32ELb0ELb0ELb1ELb1ELb0ELb1EEEEEEEEEvNT_6ParamsE,"ax",@progbits
	.align	128
.text._ZN7cutlass13device_kernelIN5flash11enable_sm90INS1_16FlashAttnFwdSm90INS1_25CollectiveMainloopFwdSm90ILi2EN4cute5tupleIJNS5_1CILi1EEES8_S8_EEENS6_IJNS7_ILi128EEENS7_ILi64EEENS7_ILi256EEEEEELi256ENS_10bfloat16_tEfNS_4arch4Sm90ELb0ELb1ELb0ELb1ELb0ELb1ELb0ELb1ELb1ELb0ELb0ELb0EEENS1_21CollectiveEpilogueFwdINS6_IJSA_SC_SB_EEES9_SE_SG_Li256ELb1ELb0ELb0ELb0EEENS1_36VarlenDynamicPersistentTileSchedulerILi128ELi64ELi256ELi32ELb0ELb0ELb1ELb1ELb0ELb1EEEEEEEEEvNT_6ParamsE:
        .type           _ZN7cutlass13device_kernelIN5flash11enable_sm90INS1_16FlashAttnFwdSm90INS1_25CollectiveMainloopFwdSm90ILi2EN4cute5tupleIJNS5_1CILi1EEES8_S8_EEENS6_IJNS7_ILi128EEENS7_ILi64EEENS7_ILi256EEEEEELi256ENS_10bfloat16_tEfNS_4arch4Sm90ELb0ELb1ELb0ELb1ELb0ELb1ELb0ELb1ELb1ELb0ELb0ELb0EEENS1_21CollectiveEpilogueFwdINS6_IJSA_SC_SB_EEES9_SE_SG_Li256ELb1ELb0ELb0ELb0EEENS1_36VarlenDynamicPersistentTileSchedulerILi128ELi64ELi256ELi32ELb0ELb0ELb1ELb1ELb0ELb1EEEEEEEEEvNT_6ParamsE,@function
        .size           _ZN7cutlass13device_kernelIN5flash11enable_sm90INS1_16FlashAttnFwdSm90INS1_25CollectiveMainloopFwdSm90ILi2EN4cute5tupleIJNS5_1CILi1EEES8_S8_EEENS6_IJNS7_ILi128EEENS7_ILi64EEENS7_ILi256EEEEEELi256ENS_10bfloat16_tEfNS_4arch4Sm90ELb0ELb1ELb0ELb1ELb0ELb1ELb0ELb1ELb1ELb0ELb0ELb0EEENS1_21CollectiveEpilogueFwdINS6_IJSA_SC_SB_EEES9_SE_SG_Li256ELb1ELb0ELb0ELb0EEENS1_36VarlenDynamicPersistentTileSchedulerILi128ELi64ELi256ELi32ELb0ELb0ELb1ELb1ELb0ELb1EEEEEEEEEvNT_6ParamsE,(.L_x_12755 - _ZN7cutlass13device_kernelIN5flash11enable_sm90INS1_16FlashAttnFwdSm90INS1_25CollectiveMainloopFwdSm90ILi2EN4cute5tupleIJNS5_1CILi1EEES8_S8_EEENS6_IJNS7_ILi128EEENS7_ILi64EEENS7_ILi256EEEEEELi256ENS_10bfloat16_tEfNS_4arch4Sm90ELb0ELb1ELb0ELb1ELb0ELb1ELb0ELb1ELb1ELb0ELb0ELb0EEENS1_21CollectiveEpilogueFwdINS6_IJSA_SC_SB_EEES9_SE_SG_Li256ELb1ELb0ELb0ELb0EEENS1_36VarlenDynamicPersistentTileSchedulerILi128ELi64ELi256ELi32ELb0ELb0ELb1ELb1ELb0ELb1EEEEEEEEEvNT_6ParamsE)
        .other          _ZN7cutlass13device_kernelIN5flash11enable_sm90INS1_16FlashAttnFwdSm90INS1_25CollectiveMainloopFwdSm90ILi2EN4cute5tupleIJNS5_1CILi1EEES8_S8_EEENS6_IJNS7_ILi128EEENS7_ILi64EEENS7_ILi256EEEEEELi256ENS_10bfloat16_tEfNS_4arch4Sm90ELb0ELb1ELb0ELb1ELb0ELb1ELb0ELb1ELb1ELb0ELb0ELb0EEENS1_21CollectiveEpilogueFwdINS6_IJSA_SC_SB_EEES9_SE_SG_Li256ELb1ELb0ELb0ELb0EEENS1_36VarlenDynamicPersistentTileSchedulerILi128ELi64ELi256ELi32ELb0ELb0ELb1ELb1ELb0ELb1EEEEEEEEEvNT_6ParamsE,@"STO_CUDA_ENTRY STV_DEFAULT"
_ZN7cutlass13device_kernelIN5flash11enable_sm90INS1_16FlashAttnFwdSm90INS1_25CollectiveMainloopFwdSm90ILi2EN4cute5tupleIJNS5_1CILi1EEES8_S8_EEENS6_IJNS7_ILi128EEENS7_ILi64EEENS7_ILi256EEEEEELi256ENS_10bfloat16_tEfNS_4arch4Sm90ELb0ELb1ELb0ELb1ELb0ELb1ELb0ELb1ELb1ELb0ELb0ELb0EEENS1_21CollectiveEpilogueFwdINS6_IJSA_SC_SB_EEES9_SE_SG_Li256ELb1ELb0ELb0ELb0EEENS1_36VarlenDynamicPersistentTileSchedulerILi128ELi64ELi256ELi32ELb0ELb0ELb1ELb1ELb0ELb1EEEEEEEEEvNT_6ParamsE:
        /* <DEDUP_REMOVED lines=27> */
.L_x_1331:
[----:B------:R-:W-:Y:S05]  /*01b0*/  BSYNC B0 ;  /* 0x0000000000007941 */ /* 0x000fea0003800000 */
.L_x_1330:
        /* <DEDUP_REMOVED lines=41> */
.L_x_1332:
        /* <DEDUP_REMOVED lines=22> */
.L_x_1333:
        /* <DEDUP_REMOVED lines=18> */
.L_x_1334:
        /* <DEDUP_REMOVED lines=22> */
.L_x_1335:
        /* <DEDUP_REMOVED lines=22> */
.L_x_1336:
[----:B0-----:R-:W-:Y:S01]  /*0990*/  UMOV UR4, 0x1 ;  /* 0x0000000100047882 */ /* 0x001fe20000000000 */
[----:B------:R-:W-:Y:S01]  /*09a0*/  PLOP3.LUT P0, PT, PT, PT, UP0, 0x80, 0x0 ;  /* 0x000000000000781c */ /* 0x000fe20003f0f008 */
[----:B------:R-:W-:Y:S01]  /*09b0*/  USEL UR4, UR4, 0x2, !UP0 ;  /* 0x0000000204047887 */ /* 0x000fe2000c000000 */
[----:B------:R-:W-:Y:S01]  /*09c0*/  NOP ;  /* 0x0000000000007918 */ /* 0x000fe20000000000 */
[----:B------:R-:W-:Y:S04]  /*09d0*/  BSSY B7, `(.L_x_1337) ;  /* 0x00027cc000077945 */ /* 0x000fe80003800000 */
[----:B------:R-:W-:-:S05]  /*09e0*/  IMAD.U32 R2, RZ, RZ, UR4 ;  /* 0x00000004ff027e24 */ /* 0x000fca000f8e00ff */
[----:B------:R0:W-:Y:S01]  /*09f0*/  STL [R1+0xac], R2 ;  /* 0x0000ac0201007387 */ /* 0x0001e20000100800 */
[----:B-12-4-:R-:W-:Y:S06]  /*0a00*/  BAR.SYNC.DEFER_BLOCKING 0x0 ;  /* 0x0000000000007b1d */ /* 0x016fec0000010000 */
[----:B------:R-:W-:Y:S05]  /*0a10*/  @!P0 BRA `(.L_x_1338) ;  /* 0x0000020c00188947 */ /* 0x000fea0003800000 */
.L_x_1339:
        /* <DEDUP_REMOVED lines=8> */
[----:B-1----:R-:W-:-:S06]  /*0aa0*/  ULEA UR4, UR5, UR4, 0x18 ;  /* 0x0000000405047291 */ /* 0x002fcc000f8ec03f */
[----:B------:R-:W-:Y:S01]  /*0ab0*/  IMAD.U32 R16, RZ, RZ, UR4 ;  /* 0x00000004ff107e24 */ /* 0x000fe2000f8e00ff */
[----:B------:R-:W-:-:S04]  /*0ac0*/  ULDC UR4, c[0x0][0xc14] ;  /* 0x0003050000047ab9 */ /* 0x000fc80000000800 */
[----:B------:R-:W1:Y:S01]  /*0ad0*/  LDS.128 R12, [R16+0x308d0] ;  /* 0x0308d000100c7984 */ /* 0x000e620000000c00 */
[----:B------:R-:W-:Y:S06]  /*0ae0*/  BAR.ARV 0x4, 0x120 ;  /* 0x0104800000007b1d */ /* 0x000fec0000002000 */
[----:B-1----:R-:W-:-:S13]  /*0af0*/  ISETP.GE.AND P0, PT, R15, UR4, PT ;  /* 0x000000040f007c0c */ /* 0x002fda000bf06270 */
[----:B------:R-:W-:Y:S05]  /*0b00*/  @P0 BRA `(.L_x_1340) ;  /* 0x0000027800e00947 */ /* 0x000fea0003800000 */
[----:B0-----:R-:W2:Y:S01]  /*0b10*/  LDL R2, [R1+0xac] ;  /* 0x0000ac0001027983 */ /* 0x001ea20000100800 */
[----:B------:R-:W-:Y:S02]  /*0b20*/  IMAD.MOV.U32 R205, RZ, RZ, RZ ;  /* 0x000000ffffcd7224 */ /* 0x000fe400078e00ff */
[----:B------:R-:W-:Y:S01]  /*0b30*/  IMAD.MOV.U32 R200, RZ, RZ, RZ ;  /* 0x000000ffffc87224 */ /* 0x000fe200078e00ff */
[----:B------:R-:W0:Y:S02]  /*0b40*/  S2R R0, SR_TID.X ;  /* 0x0000000000007919 */ /* 0x000e240000002100 */
[----:B0-----:R-:W-:-:S05]  /*0b50*/  VIADD R0, R0, 0xffffff80 ;  /* 0xffffff8000007836 */ /* 0x001fca0000000000 */
[----:B------:R-:W-:-:S04]  /*0b60*/  SHF.R.S32.HI R3, RZ, 0x1f, R0 ;  /* 0x0000001fff037819 */ /* 0x000fc80000011400 */
[CC--:B------:R-:W-:Y:S02]  /*0b70*/  LEA.HI R18, R3.reuse, R0.reuse, RZ, 0x3 ;  /* 0x0000000003127211 */ /* 0x0c0fe400078f18ff */
[CC--:B------:R-:W-:Y:S02]  /*0b80*/  LEA.HI R4, R3.reuse, R0.reuse, RZ, 0x4 ;  /* 0x0000000003047211 */ /* 0x0c0fe400078f20ff */
[----:B------:R-:W-:Y:S02]  /*0b90*/  LOP3.LUT R7, R18, 0xfffffff8, RZ, 0xc0, !PT ;  /* 0xfffffff812077812 */ /* 0x000fe400078ec0ff */
[CC--:B------:R-:W-:Y:S02]  /*0ba0*/  LEA.HI R6, R3.reuse, R0.reuse, RZ, 0x5 ;  /* 0x0000000003067211 */ /* 0x0c0fe400078f28ff */
[----:B------:R-:W-:Y:S01]  /*0bb0*/  LEA.HI R10, R3, R0, RZ, 0x6 ;  /* 0x00000000030a7211 */ /* 0x000fe200078f30ff */
[----:B------:R-:W-:Y:S01]  /*0bc0*/  IMAD.IADD R17, R0, 0x1, -R7 ;  /* 0x0000000100117824 */ /* 0x000fe200078e0a07 */
[----:B------:R-:W-:Y:S01]  /*0bd0*/  SHF.R.S32.HI R7, RZ, 0x4, R4 ;  /* 0x00000004ff077819 */ /* 0x000fe20000011404 */
[----:B------:R-:W-:Y:S01]  /*0be0*/  IMAD.SHL.U32 R6, R6, 0x20, RZ ;  /* 0x0000002006067824 */ /* 0x000fe200078e00ff */
[----:B------:R-:W-:Y:S01]  /*0bf0*/  SHF.R.S32.HI R18, RZ, 0x3, R18 ;  /* 0x00000003ff127819 */ /* 0x000fe20000011412 */
[----:B------:R-:W-:-:S02]  /*0c00*/  IMAD.SHL.U32 R208, R17, 0x4, RZ ;  /* 0x0000000411d07824 */ /* 0x000fc400078e00ff */
[----:B------:R-:W-:Y:S01]  /*0c10*/  IMAD.SHL.U32 R22, R17, 0x8, RZ ;  /* 0x0000000811167824 */ /* 0x000fe200078e00ff */
[----:B------:R-:W-:Y:S01]  /*0c20*/  LOP3.LUT R6, R6, 0xfffffc00, RZ, 0xc0, !PT ;  /* 0xfffffc0006067812 */ /* 0x000fe200078ec0ff */
[C---:B------:R-:W-:Y:S02]  /*0c30*/  VIADD R12, R18.reuse, 0x40 ;  /* 0x00000040120c7836 */ /* 0x040fe40000000000 */
[C---:B------:R-:W-:Y:S01]  /*0c40*/  VIADD R235, R18.reuse, 0x20 ;  /* 0x0000002012eb7836 */ /* 0x040fe20000000000 */
[----:B------:R-:W-:Y:S01]  /*0c50*/  SHF.R.S32.HI R23, RZ, 0x1f, R22 ;  /* 0x0000001fff177819 */ /* 0x000fe20000011416 */
[----:B------:R-:W-:Y:S02]  /*0c60*/  IMAD.SHL.U32 R30, R18, 0x40, RZ ;  /* 0x00000040121e7824 */ /* 0x000fe400078e00ff */
[----:B------:R-:W-:-:S05]  /*0c70*/  IMAD.SHL.U32 R10, R10, 0x8, RZ ;  /* 0x000000080a0a7824 */ /* 0x000fca00078e00ff */
[----:B------:R-:W-:Y:S02]  /*0c80*/  LOP3.LUT R10, R10, 0xfffffe00, RZ, 0xc0, !PT ;  /* 0xfffffe000a0a7812 */ /* 0x000fe400078ec0ff */
[----:B--2---:R-:W-:Y:S02]  /*0c90*/  R2UR UR4, R2 ;  /* 0x00000000020472ca */ /* 0x004fe400000e0000 */
[----:B------:R-:W-:-:S04]  /*0ca0*/  LEA.HI R2, R3, R0, RZ, 0x7 ;  /* 0x0000000003027211 */ /* 0x000fc800078f38ff */
[----:B------:R-:W-:Y:S02]  /*0cb0*/  LOP3.LUT R5, R2, 0xffffff80, RZ, 0xc0, !PT ;  /* 0xffffff8002057812 */ /* 0x000fe400078ec0ff */
[----:B------:R-:W-:-:S03]  /*0cc0*/  SHF.R.S32.HI R3, RZ, 0x7, R2 ;  /* 0x00000007ff037819 */ /* 0x000fc60000011402 */
[----:B------:R-:W-:Y:S01]  /*0cd0*/  IMAD.IADD R20, R0, 0x1, -R5 ;  /* 0x0000000100147824 */ /* 0x000fe200078e0a05 */
[C---:B------:R-:W-:Y:S01]  /*0ce0*/  LOP3.LUT R5, R4.reuse, 0x3fffff0, RZ, 0xc0, !PT ;  /* 0x03fffff004057812 */ /* 0x040fe200078ec0ff */
[----:B------:R-:W-:Y:S01]  /*0cf0*/  ULOP3.LUT UR4, UR4, 0x1, URZ, 0xfc, !UPT ;  /* 0x0000000104047892 */ /* 0x000fe2000f8efc3f */
[----:B------:R-:W-:Y:S02]  /*0d00*/  LEA.HI R4, R4, R7, RZ, 0x1 ;  /* 0x0000000704047211 */ /* 0x000fe400078f08ff */
[----:B------:R-:W-:Y:S01]  /*0d10*/  SHF.R.S32.HI R8, RZ, 0x1f, R20 ;  /* 0x0000001fff087819 */ /* 0x000fe20000011414 */
[----:B------:R-:W-:Y:S01]  /*0d20*/  IMAD.IADD R5, R0, 0x1, -R5 ;  /* 0x0000000100057824 */ /* 0x000fe200078e0a05 */
[----:B------:R-:W-:Y:S01]  /*0d30*/  LOP3.LUT R4, R4, 0x1ffffffe, RZ, 0xc0, !PT ;  /* 0x1ffffffe04047812 */ /* 0x000fe200078ec0ff */
[----:B------:R-:W-:Y:S01]  /*0d40*/  STL [R1+0x88], R20 ;  /* 0x0000881401007387 */ /* 0x000fe20000100800 */
[-C--:B------:R-:W-:Y:S01]  /*0d50*/  LEA.HI R9, R8, R20.reuse, RZ, 0x2 ;  /* 0x0000001408097211 */ /* 0x080fe200078f10ff */
[----:B------:R-:W-:Y:S01]  /*0d60*/  IMAD R5, R5, 0x40, R6 ;  /* 0x0000004005057824 */ /* 0x000fe200078e0206 */
[----:B------:R-:W-:Y:S01]  /*0d70*/  LEA.HI R2, R2, R3, RZ, 0x1 ;  /* 0x0000000302027211 */ /* 0x000fe200078f08ff */
[----:B------:R-:W-:Y:S01]  /*0d80*/  IMAD.IADD R4, R7, 0x1, -R4 ;  /* 0x0000000107047824 */ /* 0x000fe200078e0a04 */
[--C-:B------:R-:W-:Y:S01]  /*0d90*/  SHF.R.S32.HI R0, RZ, 0x2, R9.reuse ;  /* 0x00000002ff007819 */ /* 0x100fe20000011409 */
[----:B------:R-:W-:Y:S01]  /*0da0*/  VIADD R7, R18, 0x60 ;  /* 0x0000006012077836 */ /* 0x000fe20000000000 */
[----:B------:R-:W-:Y:S01]  /*0db0*/  SHF.R.S32.HI R11, RZ, 0x1f, R9 ;  /* 0x0000001fff0b7819 */ /* 0x000fe20000011409 */
[----:B------:R0:W-:Y:S01]  /*0dc0*/  STL [R1+0x64], R17 ;  /* 0x0000641101007387 */ /* 0x0001e20000100800 */
[----:B------:R-:W-:-:S02]  /*0dd0*/  LEA.HI R8, R8, R20, RZ, 0x5 ;  /* 0x0000001408087211 */ /* 0x000fc400078f28ff */
[----:B------:R-:W-:Y:S02]  /*0de0*/  LEA.HI R11, R11, R0, RZ, 0x3 ;  /* 0x000000000b0b7211 */ /* 0x000fe400078f18ff */
[----:B------:R-:W-:Y:S02]  /*0df0*/  LOP3.LUT R2, R2, 0x3fffffe, RZ, 0xc0, !PT ;  /* 0x03fffffe02027812 */ /* 0x000fe400078ec0ff */
[----:B------:R-:W-:Y:S02]  /*0e00*/  LOP3.LUT R11, R11, 0xfffffff8, RZ, 0xc0, !PT ;  /* 0xfffffff80b0b7812 */ /* 0x000fe400078ec0ff */
[----:B------:R-:W-:Y:S01]  /*0e10*/  SHF.R.S32.HI R8, RZ, 0x5, R8 ;  /* 0x00000005ff087819 */ /* 0x000fe20000011408 */
[----:B------:R-:W-:Y:S01]  /*0e20*/  IMAD.IADD R2, R3, 0x1, -R2 ;  /* 0x0000000103027824 */ /* 0x000fe200078e0a02 */
[----:B------:R-:W-:Y:S01]  /*0e30*/  SHF.R.S32.HI R3, RZ, 0x1f, R12 ;  /* 0x0000001fff037819 */ /* 0x000fe2000001140c */
[----:B------:R-:W-:Y:S01]  /*0e40*/  IMAD.IADD R11, R0, 0x1, -R11 ;  /* 0x00000001000b7824 */ /* 0x000fe200078e0a0b */
[----:B------:R-:W-:Y:S01]  /*0e50*/  SHF.R.S32.HI R6, RZ, 0x1f, R7 ;  /* 0x0000001fff067819 */ /* 0x000fe20000011407 */
[----:B------:R-:W-:Y:S01]  /*0e60*/  IMAD R0, R4, 0x8, R5 ;  /* 0x0000000804007824 */ /* 0x000fe200078e0205 */
[----:B------:R-:W-:Y:S01]  /*0e70*/  LEA.HI R4, R3, R12, RZ, 0x3 ;  /* 0x0000000c03047211 */ /* 0x000fe200078f18ff */
[----:B------:R-:W-:Y:S01]  /*0e80*/  IMAD R11, R8, 0x10, R11 ;  /* 0x00000010080b7824 */ /* 0x000fe200078e020b */
[----:B------:R-:W-:Y:S01]  /*0e90*/  LOP3.LUT R236, R9, 0x7ffffffc, RZ, 0xc0, !PT ;  /* 0x7ffffffc09ec7812 */ /* 0x000fe200078ec0ff */
[----:B------:R-:W-:Y:S01]  /*0ea0*/  VIADD R8, R208, 0x40 ;  /* 0x00000040d0087836 */ /* 0x000fe20000000000 */
[----:B------:R1:W-:Y:S01]  /*0eb0*/  STL [R1+0xa8], R0 ;  /* 0x0000a80001007387 */ /* 0x0003e20000100800 */
[----:B------:R-:W-:-:S02]  /*0ec0*/  IMAD.SHL.U32 R5, R7, 0x40, RZ ;  /* 0x0000004007057824 */ /* 0x000fc400078e00ff */
[----:B------:R-:W-:Y:S01]  /*0ed0*/  IMAD.IADD R228, R208, 0x1, R8 ;  /* 0x00000001d0e47824 */ /* 0x000fe200078e0208 */
[----:B------:R-:W-:Y:S01]  /*0ee0*/  STL [R1+0x7c], R12 ;  /* 0x00007c0c01007387 */ /* 0x000fe20000100800 */
[----:B------:R-:W-:Y:S01]  /*0ef0*/  IMAD.IADD R236, R20, 0x1, -R236 ;  /* 0x0000000114ec7824 */ /* 0x000fe200078e0aec */
[----:B0-----:R-:W-:Y:S02]  /*0f00*/  LOP3.LUT R17, R5, 0x1c0, RZ, 0xc0, !PT ;  /* 0x000001c005117812 */ /* 0x001fe400078ec0ff */
[----:B------:R-:W-:Y:S01]  /*0f10*/  SHF.R.S32.HI R5, RZ, 0x1f, R228 ;  /* 0x0000001fff057819 */ /* 0x000fe200000114e4 */
[----:B------:R0:W-:Y:S01]  /*0f20*/  STL [R1+0x78], R7 ;  /* 0x0000780701007387 */ /* 0x0001e20000100800 */
[----:B-1----:R-:W-:Y:S01]  /*0f30*/  IMAD.SHL.U32 R0, R12, 0x40, RZ ;  /* 0x000000400c007824 */ /* 0x002fe200078e00ff */
[----:B------:R-:W-:Y:S02]  /*0f40*/  SHF.R.U32.HI R19, RZ, 0x3, R17 ;  /* 0x00000003ff137819 */ /* 0x000fe40000011611 */
[----:B------:R1:W-:Y:S02]  /*0f50*/  STL [R1+0x4], R8 ;  /* 0x0000040801007387 */ /* 0x0003e40000100800 */
[----:B------:R-:W-:-:S02]  /*0f60*/  LOP3.LUT R3, R0, 0x1c0, RZ, 0xc0, !PT ;  /* 0x000001c000037812 */ /* 0x000fc400078ec0ff */
[----:B------:R-:W-:Y:S01]  /*0f70*/  LEA.HI R0, R6, R7, RZ, 0x3 ;  /* 0x0000000706007211 */ /* 0x000fe200078f18ff */
[----:B------:R-:W-:Y:S01]  /*0f80*/  IMAD.SHL.U32 R6, R4, 0x40, RZ ;  /* 0x0000004004067824 */ /* 0x000fe200078e00ff */
[----:B0-----:R-:W-:Y:S02]  /*0f90*/  SHF.R.U32.HI R7, RZ, 0x3, R3 ;  /* 0x00000003ff077819 */ /* 0x001fe40000011603 */
[----:B------:R-:W-:Y:S01]  /*0fa0*/  LEA.HI R4, R5, R228, RZ, 0x3 ;  /* 0x000000e405047211 */ /* 0x000fe200078f18ff */
[----:B------:R-:W-:Y:S01]  /*0fb0*/  IMAD.SHL.U32 R12, R0, 0x40, RZ ;  /* 0x00000040000c7824 */ /* 0x000fe200078e00ff */
[--C-:B------:R-:W-:Y:S02]  /*0fc0*/  LOP3.LUT R0, R3, 0x38, R22.reuse, 0xf8, !PT ;  /* 0x0000003803007812 */ /* 0x100fe400078ef816 */
[----:B------:R-:W-:Y:S02]  /*0fd0*/  LOP3.LUT R29, R6, 0xfffffe00, RZ, 0xc0, !PT ;  /* 0xfffffe00061d7812 */ /* 0x000fe400078ec0ff */
[----:B-1----:R-:W-:-:S02]  /*0fe0*/  LOP3.LUT R8, R17, 0x38, R22, 0xf8, !PT ;  /* 0x0000003811087812 */ /* 0x002fc400078ef816 */
[--C-:B------:R-:W-:Y:S01]  /*0ff0*/  LOP3.LUT R6, R3, 0x38, R4.reuse, 0xf8, !PT ;  /* 0x0000003803067812 */ /* 0x100fe200078ef804 */
[----:B------:R-:W-:Y:S01]  /*1000*/  IMAD R3, R2, 0x40, R11 ;  /* 0x0000004002037824 */ /* 0x000fe200078e020b */
[----:B------:R-:W-:Y:S01]  /*1010*/  LOP3.LUT R27, R12, 0xfffffe00, RZ, 0xc0, !PT ;  /* 0xfffffe000c1b7812 */ /* 0x000fe200078ec0ff */
[----:B------:R-:W-:Y:S01]  /*1020*/  STL [R1+0x84], R29 ;  /* 0x0000841d01007387 */ /* 0x000fe20000100800 */
[----:B------:R-:W-:Y:S02]  /*1030*/  LOP3.LUT R21, R29, R0, R7, 0xf6, !PT ;  /* 0x000000001d157212 */ /* 0x000fe400078ef607 */
[----:B------:R-:W-:Y:S01]  /*1040*/  LOP3.LUT R0, R17, 0x38, R4, 0xf8, !PT ;  /* 0x0000003811007812 */ /* 0x000fe200078ef804 */
[----:B------:R-:W-:Y:S01]  /*1050*/  STL [R1+0x80], R27 ;  /* 0x0000801b01007387 */ /* 0x000fe20000100800 */
[----:B------:R-:W-:Y:S01]  /*1060*/  SHF.R.S32.HI R2, RZ, 0x1f, R235 ;  /* 0x0000001fff027819 */ /* 0x000fe200000114eb */
[----:B------:R-:W-:Y:S01]  /*1070*/  IMAD.MOV.U32 R17, RZ, RZ, RZ ;  /* 0x000000ffff117224 */ /* 0x000fe200078e00ff */
[----:B------:R-:W-:Y:S01]  /*1080*/  LOP3.LUT R25, R27, R8, R19, 0xf6, !PT ;  /* 0x000000081b197212 */ /* 0x000fe200078ef613 */
[----:B------:R-:W-:Y:S01]  /*1090*/  STL [R1+0x3c], R30 ;  /* 0x00003c1e01007387 */ /* 0x000fe20000100800 */
[----:B------:R-:W-:Y:S01]  /*10a0*/  LOP3.LUT R8, R0, R19, RZ, 0x3c, !PT ;  /* 0x0000001300087212 */ /* 0x000fe200078e3cff */
[----:B------:R-:W-:Y:S01]  /*10b0*/  IMAD.SHL.U32 R0, R235, 0x40, RZ ;  /* 0x00000040eb007824 */ /* 0x000fe200078e00ff */
[----:B------:R-:W-:Y:S01]  /*10c0*/  LEA.HI R2, R2, R235, RZ, 0x3 ;  /* 0x000000eb02027211 */ /* 0x000fe200078f18ff */
[----:B------:R0:W-:Y:S01]  /*10d0*/  STL [R1+0x58], R3 ;  /* 0x0000580301007387 */ /* 0x0001e20000100800 */
[----:B------:R-:W-:-:S02]  /*10e0*/  LEA.HI R5, R5, R228, RZ, 0x6 ;  /* 0x000000e405057211 */ /* 0x000fc400078f30ff */
[----:B------:R-:W-:Y:S01]  /*10f0*/  LOP3.LUT R28, R0, 0x1c0, RZ, 0xc0, !PT ;  /* 0x000001c0001c7812 */ /* 0x000fe200078ec0ff */
[----:B------:R-:W-:Y:S01]  /*1100*/  IMAD.SHL.U32 R2, R2, 0x40, RZ ;  /* 0x0000004002027824 */ /* 0x000fe200078e00ff */
[----:B------:R-:W-:Y:S01]  /*1110*/  LOP3.LUT R0, R4, 0x38, RZ, 0xc0, !PT ;  /* 0x0000003804007812 */ /* 0x000fe200078ec0ff */
[----:B------:R-:W-:Y:S01]  /*1120*/  IMAD.SHL.U32 R5, R5, 0x80, RZ ;  /* 0x0000008005057824 */ /* 0x000fe200078e00ff */
[----:B------:R-:W-:Y:S01]  /*1130*/  SHF.R.U32.HI R24, RZ, 0x3, R28 ;  /* 0x00000003ff187819 */ /* 0x000fe2000001161c */
[----:B------:R-:W-:Y:S01]  /*1140*/  STL [R1+0x38], R28 ;  /* 0x0000381c01007387 */ /* 0x000fe20000100800 */
[----:B------:R-:W-:Y:S01]  /*1150*/  LOP3.LUT R12, R2, 0xfffffe00, RZ, 0xc0, !PT ;  /* 0xfffffe00020c7812 */ /* 0x000fe200078ec0ff */
[----:B------:R-:W-:Y:S01]  /*1160*/  IMAD.U32 R2, RZ, RZ, UR4 ;  /* 0x00000004ff027e24 */ /* 0x000fe2000f8e00ff */
[----:B0-----:R-:W-:Y:S02]  /*1170*/  LOP3.LUT R3, R30, 0x1c0, RZ, 0xc0, !PT ;  /* 0x000001c01e037812 */ /* 0x001fe400078ec0ff */
[----:B------:R-:W-:-:S02]  /*1180*/  LOP3.LUT R4, R28, 0x38, R4, 0xf8, !PT ;  /* 0x000000381c047812 */ /* 0x000fc400078ef804 */
[----:B------:R-:W-:Y:S02]  /*1190*/  SHF.R.U32.HI R26, RZ, 0x3, R3 ;  /* 0x00000003ff1a7819 */ /* 0x000fe40000011603 */
[----:B------:R-:W-:Y:S02]  /*11a0*/  LOP3.LUT R6, R6, R7, RZ, 0x3c, !PT ;  /* 0x0000000706067212 */ /* 0x000fe400078e3cff */
[----:B------:R-:W-:Y:S01]  /*11b0*/  LOP3.LUT R5, R5, 0xffffe000, RZ, 0xc0, !PT ;  /* 0xffffe00005057812 */ /* 0x000fe200078ec0ff */
[----:B------:R-:W-:Y:S01]  /*11c0*/  STL [R1+0x48], R26 ;  /* 0x0000481a01007387 */ /* 0x000fe20000100800 */
[----:B------:R-:W-:Y:S02]  /*11d0*/  LOP3.LUT R0, R0, 0x1c0, R30, 0xf8, !PT ;  /* 0x000001c000007812 */ /* 0x000fe400078ef81e */
[----:B------:R-:W-:Y:S01]  /*11e0*/  LOP3.LUT R4, R4, R24, RZ, 0x3c, !PT ;  /* 0x0000001804047212 */ /* 0x000fe200078e3cff */
[----:B------:R-:W-:Y:S01]  /*11f0*/  STL [R1+0x40], R24 ;  /* 0x0000401801007387 */ /* 0x000fe20000100800 */
[-C--:B------:R-:W-:Y:S01]  /*1200*/  IADD3 R11, R6, R5.reuse, R29 ;  /* 0x00000005060b7210 */ /* 0x080fe20007ffe01d */
[----:B------:R-:W-:Y:S01]  /*1210*/  VIADD R6, R208, 0x60 ;  /* 0x00000060d0067836 */ /* 0x000fe20000000000 */
[----:B------:R-:W-:Y:S01]  /*1220*/  LOP3.LUT R0, R0, R26, RZ, 0x3c, !PT ;  /* 0x0000001a00007212 */ /* 0x000fe200078e3cff */
[----:B------:R-:W-:Y:S01]  /*1230*/  STL [R1+0x44], R12 ;  /* 0x0000440c01007387 */ /* 0x000fe20000100800 */
[-C--:B------:R-:W-:Y:S01]  /*1240*/  IADD3 R7, R4, R5.reuse, R12 ;  /* 0x0000000504077210 */ /* 0x080fe20007ffe00c */
[----:B------:R-:W-:Y:S01]  /*1250*/  VIADD R4, R22, 0x80 ;  /* 0x0000008016047836 */ /* 0x000fe20000000000 */
[----:B------:R-:W-:Y:S01]  /*1260*/  IADD3 R27, R8, R5, R27 ;  /* 0x00000005081b7210 */ /* 0x000fe20007ffe01b */
[----:B------:R-:W-:Y:S01]  /*1270*/  STL [R1+0x4c], R10 ;  /* 0x00004c0a01007387 */ /* 0x000fe20000100800 */
[----:B------:R-:W-:-:S02]  /*1280*/  LOP3.LUT R3, R3, 0x38, R22, 0xf8, !PT ;  /* 0x0000003803037812 */ /* 0x000fc400078ef816 */
[----:B------:R-:W-:Y:S01]  /*1290*/  IADD3 R5, R0, R5, R10 ;  /* 0x0000000500057210 */ /* 0x000fe20007ffe00a */
[----:B------:R-:W-:Y:S01]  /*12a0*/  STL [R1+0x14], R13 ;  /* 0x0000140d01007387 */ /* 0x000fe20000100800 */
[----:B------:R-:W-:Y:S01]  /*12b0*/  VIADD R0, R16, 0x10400 ;  /* 0x0001040010007836 */ /* 0x000fe20000000000 */
[----:B------:R-:W-:Y:S02]  /*12c0*/  SHF.R.S32.HI R19, RZ, 0x1f, R18 ;  /* 0x0000001fff137819 */ /* 0x000fe40000011412 */
[----:B------:R-:W-:Y:S04]  /*12d0*/  STL [R1+0x18], R14 ;  /* 0x0000180e01007387 */ /* 0x000fe80000100800 */
[----:B------:R-:W-:Y:S04]  /*12e0*/  STL [R1+0x1c], R15 ;  /* 0x00001c0f01007387 */ /* 0x000fe80000100800 */
[----:B------:R-:W-:Y:S04]  /*12f0*/  STL [R1+0x70], RZ ;  /* 0x000070ff01007387 */ /* 0x000fe80000100800 */
[----:B------:R0:W-:Y:S04]  /*1300*/  STL [R1+0x34], R2 ;  /* 0x0000340201007387 */ /* 0x0001e80000100800 */
[----:B------:R-:W-:Y:S01]  /*1310*/  STL [R1], RZ ;  /* 0x000000ff01007387 */ /* 0x000fe20000100800 */
[----:B0-----:R-:W-:-:S05]  /*1320*/  SHF.R.S32.HI R2, RZ, 0x1f, R235 ;  /* 0x0000001fff027819 */ /* 0x001fca00000114eb */
[----:B------:R0:W-:Y:S02]  /*1330*/  STL [R1+0x60], R2 ;  /* 0x0000600201007387 */ /* 0x0001e40000100800 */
[----:B0-----:R-:W-:-:S05]  /*1340*/  VIADD R2, R208, 0x20 ;  /* 0x00000020d0027836 */ /* 0x001fca0000000000 */
[----:B------:R0:W-:Y:S04]  /*1350*/  STL [R1+0x8], R2 ;  /* 0x0000080201007387 */ /* 0x0001e80000100800 */
[----:B------:R1:W-:Y:S04]  /*1360*/  STL [R1+0xc], R6 ;  /* 0x00000c0601007387 */ /* 0x0003e80000100800 */
[----:B------:R2:W-:Y:S01]  /*1370*/  STL [R1+0x2c], R4 ;  /* 0x00002c0401007387 */ /* 0x0005e20000100800 */
[----:B0-----:R-:W-:Y:S01]  /*1380*/  LOP3.LUT R2, R28, 0x38, R22, 0xf8, !PT ;  /* 0x000000381c027812 */ /* 0x001fe200078ef816 */
[----:B-1----:R-:W-:Y:S01]  /*1390*/  VIADD R6, R22, 0xc0 ;  /* 0x000000c016067836 */ /* 0x002fe20000000000 */
[----:B--2---:R-:W-:-:S04]  /*13a0*/  LOP3.LUT R4, R10, R3, R26, 0xf6, !PT ;  /* 0x000000030a047212 */ /* 0x004fc800078ef61a */
[----:B------:R0:W-:Y:S01]  /*13b0*/  STL [R1+0x30], R6 ;  /* 0x0000300601007387 */ /* 0x0001e20000100800 */
[----:B------:R-:W-:Y:S01]  /*13c0*/  LOP3.LUT R3, R12, R2, R24, 0xf6, !PT ;  /* 0x000000020c037212 */ /* 0x000fe200078ef618 */
[--C-:B------:R-:W-:Y:S02]  /*13d0*/  IMAD R2, R21, 0x2, R0.reuse ;  /* 0x0000000215027824 */ /* 0x100fe400078e0200 */
[----:B------:R-:W-:Y:S02]  /*13e0*/  STL [R1+0x5c], R4 ;  /* 0x00005c0401007387 */ /* 0x000fe40000100800 */
[--C-:B------:R-:W-:Y:S02]  /*13f0*/  IMAD R3, R3, 0x2, R0.reuse ;  /* 0x0000000203037824 */ /* 0x100fe400078e0200 */
[----:B------:R1:W-:Y:S01]  /*1400*/  STL [R1+0x98], R2 ;  /* 0x0000980201007387 */ /* 0x0003e20000100800 */
[----:B0-----:R-:W-:-:S05]  /*1410*/  IMAD R6, R25, 0x2, R0 ;  /* 0x0000000219067824 */ /* 0x001fca00078e0200 */
[----:B------:R0:W-:Y:S01]  /*1420*/  STL [R1+0x90], R6 ;  /* 0x0000900601007387 */ /* 0x0001e20000100800 */
[----:B-1----:R-:W-:-:S03]  /*1430*/  IMAD R2, R7, 0x2, R0 ;  /* 0x0000000207027824 */ /* 0x002fc600078e0200 */
[----:B------:R1:W-:Y:S04]  /*1440*/  STL [R1+0xa0], R3 ;  /* 0x0000a00301007387 */ /* 0x0003e80000100800 */
[----:B------:R2:W-:Y:S01]  /*1450*/  STL [R1+0x9c], R2 ;  /* 0x00009c0201007387 */ /* 0x0005e20000100800 */
[--C-:B0-----:R-:W-:Y:S02]  /*1460*/  IMAD R6, R11, 0x2, R0.reuse ;  /* 0x000000020b067824 */ /* 0x101fe400078e0200 */
[----:B-1----:R-:W-:-:S03]  /*1470*/  IMAD R3, R27, 0x2, R0 ;  /* 0x000000021b037824 */ /* 0x002fc600078e0200 */
[----:B------:R0:W-:Y:S01]  /*1480*/  STL [R1+0x94], R6 ;  /* 0x0000940601007387 */ /* 0x0001e20000100800 */
[----:B--2---:R-:W-:-:S03]  /*1490*/  IMAD R2, R5, 0x2, R0 ;  /* 0x0000000205027824 */ /* 0x004fc600078e0200 */
[----:B------:R0:W-:Y:S01]  /*14a0*/  STL [R1+0x8c], R3 ;  /* 0x00008c0301007387 */ /* 0x0001e20000100800 */
[----:B------:R-:W-:-:S05]  /*14b0*/  IMAD R0, R4, 0x2, R0 ;  /* 0x0000000204007824 */ /* 0x000fca00078e0200 */
[----:B------:R0:W-:Y:S04]  /*14c0*/  STL [R1+0x50], R0 ;  /* 0x0000500001007387 */ /* 0x0001e80000100800 */
[----:B------:R0:W-:Y:S02]  /*14d0*/  STL [R1+0xa4], R2 ;  /* 0x0000a40201007387 */ /* 0x0001e40000100800 */
.L_x_1652:
[----:B-12--5:R-:W2:Y:S01]  /*14e0*/  LDL R12, [R1+0x14] ;  /* 0x00001400010c7983 */ /* 0x026ea20000100800 */
[----:B------:R-:W-:Y:S01]  /*14f0*/  ULDC.64 UR4, c[0x0][0xa28] ;  /* 0x00028a0000047ab9 */ /* 0x000fe20000000a00 */
[----:B----4-:R-:W1:Y:S02]  /*1500*/  LDC.64 R4, c[0x0][0xa08] ;  /* 0x00028200ff047b82 */ /* 0x010e640000000a00 */
[----:B------:R-:W3:Y:S04]  /*1510*/  LDL R29, [R1+0x18] ;  /* 0x00001800011d7983 */ /* 0x000ee80000100800 */
[----:B------:R-:W4:Y:S01]  /*1520*/  LDL R30, [R1+0x1c] ;  /* 0x00001c00011e7983 */ /* 0x000f220000100800 */
[----:B------:R-:W-:-:S04]  /*1530*/  ISETP.NE.U32.AND P0, PT, RZ, UR4, PT ;  /* 0x00000004ff007c0c */ /* 0x000fc8000bf05070 */
[----:B------:R-:W-:Y:S01]  /*1540*/  ISETP.NE.AND.EX P0, PT, RZ, UR5, PT, P0 ;  /* 0x00000005ff007c0c */ /* 0x000fe2000bf05300 */
[----:B------:R-:W-:Y:S02]  /*1550*/  ULDC.64 UR4, c[0x0][0xa18] ;  /* 0x0002860000047ab9 */ /* 0x000fe40000000a00 */
[----:B------:R-:W-:-:S04]  /*1560*/  ISETP.NE.U32.AND P1, PT, RZ, UR4, PT ;  /* 0x00000004ff007c0c */ /* 0x000fc8000bf25070 */
[----:B------:R-:W-:Y:S01]  /*1570*/  ISETP.NE.AND.EX P1, PT, RZ, UR5, PT, P1 ;  /* 0x00000005ff007c0c */ /* 0x000fe2000bf25310 */
[----:B------:R-:W-:-:S05]  /*1580*/  ULDC.64 UR4, c[0x0][0xa08] ;  /* 0x0002820000047ab9 */ /* 0x000fca0000000a00 */
[----:B0-----:R-:W0:Y:S08]  /*1590*/  @P0 LDC.64 R2, c[0x0][0xa28] ;  /* 0x00028a00ff020b82 */ /* 0x001e300000000a00 */
[----:B------:R-:W0:Y:S01]  /*15a0*/  @P1 LDC.64 R6, c[0x0][0xa18] ;  /* 0x00028600ff061b82 */ /* 0x000e220000000a00 */
[----:B------:R-:W-:Y:S01]  /*15b0*/  ISETP.NE.U32.AND P3, PT, RZ, UR4, PT ;  /* 0x00000004ff007c0c */ /* 0x000fe2000bf65070 */
[----:B------:R-:W-:-:S03]  /*15c0*/  ULDC UR4, c[0x0][0x288] ;  /* 0x0000a20000047ab9 */ /* 0x000fc60000000800 */
[----:B------:R-:W-:Y:S01]  /*15d0*/  ISETP.NE.AND.EX P3, PT, RZ, UR5, PT, P3 ;  /* 0x00000005ff007c0c */ /* 0x000fe2000bf65330 */
[----:B------:R-:W-:Y:S01]  /*15e0*/  IMAD.U32 R227, RZ, RZ, UR4 ;  /* 0x00000004ffe37e24 */ /* 0x000fe2000f8e00ff */
[----:B------:R-:W-:Y:S01]  /*15f0*/  ULDC.64 UR4, c[0x0][0x3f8] ;  /* 0x0000fe0000047ab9 */ /* 0x000fe20000000a00 */
[----:B------:R-:W-:Y:S01]  /*1600*/  IMAD.MOV.U32 R0, RZ, RZ, RZ ;  /* 0x000000ffff007224 */ /* 0x000fe200078e00ff */
[----:B------:R-:W-:Y:S01]  /*1610*/  UISETP.NE.U32.AND UP0, UPT, UR4, URZ, UPT ;  /* 0x0000003f0400728c */ /* 0x000fe2000bf05070 */
[----:B------:R-:W-:Y:S01]  /*1620*/  IMAD.MOV.U32 R28, RZ, RZ, RZ ;  /* 0x000000ffff1c7224 */ /* 0x000fe200078e00ff */
[----:B------:R-:W-:Y:S01]  /*1630*/  ULDC.64 UR6, c[0x0][0x208] ;  /* 0x0000820000067ab9 */ /* 0x000fe20000000a00 */
[----:B------:R-:W-:Y:S01]  /*1640*/  ULDC UR4, c[0x0][0x404] ;  /* 0x0001010000047ab9 */ /* 0x000fe20000000800 */
[----:B------:R-:W-:-:S03]  /*1650*/  UISETP.NE.AND.EX UP0, UPT, UR5, URZ, UPT, UP0 ;  /* 0x0000003f0500728c */ /* 0x000fc6000bf05300 */
[----:B------:R-:W-:Y:S01]  /*1660*/  ULDC UR5, c[0x0][0x2e0] ;  /* 0x0000b80000057ab9 */ /* 0x000fe20000000800 */
[----:B------:R-:W-:-:S04]  /*1670*/  USEL UR4, UR4, 0x1, UP0 ;  /* 0x0000000104047887 */ /* 0x000fc80008000000 */
[----:B------:R-:W-:-:S03]  /*1680*/  UIMAD UR4, UR4, UR5, URZ ;  /* 0x00000005040472a4 */ /* 0x000fc6000f8e023f */
[----:B------:R-:W-:Y:S01]  /*1690*/  ULDC UR5, c[0x0][0x338] ;  /* 0x0000ce0000057ab9 */ /* 0x000fe20000000800 */
[----:B--2---:R2:W-:Y:S04]  /*16a0*/  STL [R1+0x74], R12 ;  /* 0x0000740c01007387 */ /* 0x0045e80000100800 */
[----:B---3--:R2:W-:Y:S04]  /*16b0*/  STL [R1+0x68], R29 ;  /* 0x0000681d01007387 */ /* 0x0085e80000100800 */
[----:B----4-:R2:W-:Y:S01]  /*16c0*/  STL [R1+0x6c], R30 ;  /* 0x00006c1e01007387 */ /* 0x0105e20000100800 */
[----:B-1----:R-:W-:-:S04]  /*16d0*/  IMAD.WIDE R8, R30, 0x4, R4 ;  /* 0x000000041e087825 */ /* 0x002fc800078e0204 */
[C---:B0-----:R-:W-:Y:S01]  /*16e0*/  @P0 IMAD.WIDE R2, R30.reuse, 0x4, R2 ;  /* 0x000000041e020825 */ /* 0x041fe200078e0202 */
[----:B------:R2:W5:Y:S03]  /*16f0*/  @P3 LDG.E R28, desc[UR6][R8.64] ;  /* 0x00000006081c3981 */ /* 0x000566000c1e1900 */
[----:B------:R-:W-:Y:S01]  /*1700*/  @P1 IMAD.WIDE R4, R30, 0x4, R6 ;  /* 0x000000041e041825 */ /* 0x000fe200078e0206 */
[----:B------:R2:W5:Y:S04]  /*1710*/  @P0 LDG.E R0, desc[UR6][R2.64] ;  /* 0x0000000602000981 */ /* 0x000568000c1e1900 */
[----:B------:R2:W5:Y:S01]  /*1720*/  @P1 LDG.E R227, desc[UR6][R4.64] ;  /* 0x0000000604e31981 */ /* 0x000562000c1e1900 */
[----:B------:R-:W-:-:S02]  /*1730*/  ULDC.64 UR6, c[0x0][0xa20] ;  /* 0x0002880000067ab9 */ /* 0x000fc40000000a00 */
[----:B------:R-:W-:-:S04]  /*1740*/  ISETP.NE.U32.AND P2, PT, RZ, UR6, PT ;  /* 0x00000006ff007c0c */ /* 0x000fc8000bf45070 */
[----:B------:R-:W-:Y:S01]  /*1750*/  ISETP.NE.AND.EX P2, PT, RZ, UR7, PT, P2 ;  /* 0x00000007ff007c0c */ /* 0x000fe2000bf45320 */
[----:B------:R-:W-:-:S12]  /*1760*/  @P1 BRA `(.L_x_1341) ;  /* 0x0000000000281947 */ /* 0x000fd80003800000 */
[----:B------:R-:W-:Y:S02]  /*1770*/  ULDC.64 UR6, c[0x0][0xa00] ;  /* 0x0002800000067ab9 */ /* 0x000fe40000000a00 */
[----:B------:R-:W-:-:S04]  /*1780*/  ISETP.NE.U32.AND P0, PT, RZ, UR6, PT ;  /* 0x00000006ff007c0c */ /* 0x000fc8000bf05070 */
[----:B------:R-:W-:-:S13]  /*1790*/  ISETP.NE.AND.EX P0, PT, RZ, UR7, PT, P0 ;  /* 0x00000007ff007c0c */ /* 0x000fda000bf05300 */
[----:B------:R-:W-:Y:S05]  /*17a0*/  @!P0 BRA `(.L_x_1341) ;  /* 0x0000000000188947 */ /* 0x000fea0003800000 */
[----:B--2---:R-:W0:Y:S01]  /*17b0*/  LDC.64 R2, c[0x0][0xa00] ;  /* 0x00028000ff027b82 */ /* 0x004e220000000a00 */
[----:B------:R-:W-:Y:S01]  /*17c0*/  ULDC.64 UR6, c[0x0][0x208] ;  /* 0x0000820000067ab9 */ /* 0x000fe20000000a00 */
[----:B0-----:R-:W-:-:S05]  /*17d0*/  IMAD.WIDE R2, R30, 0x4, R2 ;  /* 0x000000041e027825 */ /* 0x001fca00078e0202 */
[----:B-----5:R-:W2:Y:S04]  /*17e0*/  LDG.E R227, desc[UR6][R2.64] ;  /* 0x0000000602e37981 */ /* 0x020ea8000c1e1900 */
[----:B------:R-:W2:Y:S02]  /*17f0*/  LDG.E R4, desc[UR6][R2.64+0x4] ;  /* 0x0000040602047981 */ /* 0x000ea4000c1e1900 */
[----:B--2---:R-:W-:-:S07]  /*1800*/  IMAD.IADD R227, R4, 0x1, -R227 ;  /* 0x0000000104e37824 */ /* 0x004fce00078e0ae3 */
.L_x_1341:
[----:B--2---:R-:W-:Y:S02]  /*1810*/  IMAD.U32 R2, RZ, RZ, UR5 ;  /* 0x00000005ff027e24 */ /* 0x004fe4000f8e00ff */
[----:B------:R-:W-:Y:S01]  /*1820*/  IMAD.U32 R27, RZ, RZ, UR4 ;  /* 0x00000004ff1b7e24 */ /* 0x000fe2000f8e00ff */
[----:B------:R-:W-:Y:S06]  /*1830*/  @!P2 BRA `(.L_x_1342) ;  /* 0x000000000014a947 */ /* 0x000fec0003800000 */
[----:B------:R-:W0:Y:S01]  /*1840*/  LDC.64 R4, c[0x0][0xa20] ;  /* 0x00028800ff047b82 */ /* 0x000e220000000a00 */
[----:B------:R-:W-:Y:S01]  /*1850*/  ULDC.64 UR4, c[0x0][0x208] ;  /* 0x0000820000047ab9 */ /* 0x000fe20000000a00 */
[----:B0-----:R-:W-:-:S05]  /*1860*/  IMAD.WIDE R4, R30, 0x4, R4 ;  /* 0x000000041e047825 */ /* 0x001fca00078e0204 */
[----:B------:R0:W5:Y:S01]  /*1870*/  LDG.E R27, desc[UR4][R4.64] ;  /* 0x00000004041b7981 */ /* 0x000162000c1e1900 */
[----:B------:R-:W-:Y:S05]  /*1880*/  BRA `(.L_x_1343) ;  /* 0x0000000000147947 */ /* 0x000fea0003800000 */
.L_x_1342:
[----:B------:R-:W-:Y:S05]  /*1890*/  @!P3 BRA `(.L_x_1343) ;  /* 0x000000000010b947 */ /* 0x000fea0003800000 */
[----:B------:R-:W-:Y:S02]  /*18a0*/  ULDC.64 UR4, c[0x0][0x208] ;  /* 0x0000820000047ab9 */ /* 0x000fe40000000a00 */
[----:B------:R-:W2:Y:S04]  /*18b0*/  LDG.E R4, desc[UR4][R8.64] ;  /* 0x0000000408047981 */ /* 0x000ea8000c1e1900 */
[----:B------:R-:W2:Y:S02]  /*18c0*/  LDG.E R27, desc[UR4][R8.64+0x4] ;  /* 0x00000404081b7981 */ /* 0x000ea4000c1e1900 */
[----:B--2---:R-:W-:-:S07]  /*18d0*/  IMAD.IADD R27, R27, 0x1, -R4 ;  /* 0x000000011b1b7824 */ /* 0x004fce00078e0a04 */
.L_x_1343:
[----:B------:R-:W-:Y:S01]  /*18e0*/  ULDC.64 UR4, c[0x0][0xa10] ;  /* 0x0002840000047ab9 */ /* 0x000fe20000000a00 */
[----:B------:R-:W-:Y:S01]  /*18f0*/  ULDC.64 UR6, c[0x0][0x208] ;  /* 0x0000820000067ab9 */ /* 0x000fe20000000a00 */
[----:B------:R-:W-:Y:S01]  /*1900*/  ISETP.NE.U32.AND P0, PT, RZ, UR4, PT ;  /* 0x00000004ff007c0c */ /* 0x000fe2000bf05070 */
[----:B------:R-:W1:Y:S03]  /*1910*/  LDC.64 R10, c[0x0][0x9e0] ;  /* 0x00027800ff0a7b82 */ /* 0x000e660000000a00 */
[----:B------:R-:W-:Y:S01]  /*1920*/  ISETP.NE.AND.EX P0, PT, RZ, UR5, PT, P0 ;  /* 0x00000005ff007c0c */ /* 0x000fe2000bf05300 */
[----:B------:R-:W-:Y:S02]  /*1930*/  ULDC.64 UR4, c[0x0][0xa30] ;  /* 0x00028c0000047ab9 */ /* 0x000fe40000000a00 */
[----:B------:R-:W-:-:S04]  /*1940*/  ISETP.NE.U32.AND P1, PT, RZ, UR4, PT ;  /* 0x00000004ff007c0c */ /* 0x000fc8000bf25070 */
[----:B------:R-:W-:-:S06]  /*1950*/  ISETP.NE.AND.EX P1, PT, RZ, UR5, PT, P1 ;  /* 0x00000005ff007c0c */ /* 0x000fcc000bf25310 */
[----:B0-----:R-:W0:Y:S08]  /*1960*/  @P0 LDC.64 R4, c[0x0][0xa10] ;  /* 0x00028400ff040b82 */ /* 0x001e300000000a00 */
[----:B------:R-:W2:Y:S01]  /*1970*/  @P1 LDC.64 R6, c[0x0][0xa30] ;  /* 0x00028c00ff061b82 */ /* 0x000ea20000000a00 */
[----:B0-----:R-:W-:-:S05]  /*1980*/  @P0 IMAD.WIDE R4, R30, 0x4, R4 ;  /* 0x000000041e040825 */ /* 0x001fca00078e0204 */
[----:B------:R-:W3:Y:S04]  /*1990*/  @P0 LDG.E R3, desc[UR6][R4.64] ;  /* 0x0000000604030981 */ /* 0x000ee8000c1e1900 */
[----:B------:R-:W3:Y:S01]  /*19a0*/  @P0 LDG.E R8, desc[UR6][R4.64+0x4] ;  /* 0x0000040604080981 */ /* 0x000ee2000c1e1900 */
[----:B-----5:R-:W-:Y:S02]  /*19b0*/  IMAD.MOV.U32 R24, RZ, RZ, R27 ;  /* 0x000000ffff187224 */ /* 0x020fe400078e001b */
[----:B--2---:R-:W-:-:S04]  /*19c0*/  @P1 IMAD.WIDE R6, R30, 0x4, R6 ;  /* 0x000000041e061825 */ /* 0x004fc800078e0206 */
[----:B------:R-:W-:Y:S01]  /*19d0*/  IMAD.IADD R9, R27, 0x1, -R0 ;  /* 0x000000011b097824 */ /* 0x000fe200078e0a00 */
[----:B------:R0:W5:Y:S01]  /*19e0*/  @P1 LDG.E R24, desc[UR6][R6.64] ;  /* 0x0000000606181981 */ /* 0x000162000c1e1900 */
[----:B-1----:R-:W-:Y:S02]  /*19f0*/  ISETP.GE.AND P1, PT, R11, 0x1, PT ;  /* 0x000000010b00780c */ /* 0x002fe40003f26270 */
[----:B------:R-:W-:Y:S01]  /*1a00*/  LEA R104, R12, 0x80, 0x7 ;  /* 0x000000800c687811 */ /* 0x000fe200078e38ff */
[----:B---3--:R-:W-:-:S04]  /*1a10*/  @P0 IMAD.IADD R2, R8, 0x1, -R3 ;  /* 0x0000000108020824 */ /* 0x008fc800078e0a03 */
[----:B------:R-:W-:-:S04]  /*1a20*/  IMAD.IADD R226, R9, 0x1, R2 ;  /* 0x0000000109e27824 */ /* 0x000fc800078e0202 */
[C---:B------:R-:W-:Y:S01]  /*1a30*/  VIADD R0, R226.reuse, 0x3f ;  /* 0x0000003fe2007836 */ /* 0x040fe20000000000 */
[----:B------:R-:W-:-:S04]  /*1a40*/  IADD3 R104, R226, R104, -R227 ;  /* 0x00000068e2687210 */ /* 0x000fc80007ffe8e3 */
[----:B------:R-:W-:-:S04]  /*1a50*/  SHF.R.S32.HI R3, RZ, 0x1f, R0 ;  /* 0x0000001fff037819 */ /* 0x000fc80000011400 */
[----:B------:R-:W-:Y:S01]  /*1a60*/  LEA.HI R3, R3, R0, RZ, 0x6 ;  /* 0x0000000003037211 */ /* 0x000fe200078f30ff */
[----:B------:R-:W-:-:S03]  /*1a70*/  IMAD.IADD R0, R104, 0x1, R10 ;  /* 0x0000000168007824 */ /* 0x000fc600078e020a */
[----:B------:R-:W-:Y:S01]  /*1a80*/  SHF.R.S32.HI R108, RZ, 0x6, R3 ;  /* 0x00000006ff6c7819 */ /* 0x000fe20000011403 */
[----:B0-----:R-:W-:Y:S06]  /*1a90*/  @!P1 BRA `(.L_x_1344) ;  /* 0x0000000000489947 */ /* 0x001fec0003800000 */
[C---:B------:R-:W-:Y:S01]  /*1aa0*/  ISETP.GT.AND P0, PT, R104.reuse, RZ, PT ;  /* 0x000000ff6800720c */ /* 0x040fe20003f04270 */
[----:B------:R-:W-:Y:S01]  /*1ab0*/  BSSY B0, `(.L_x_1345) ;  /* 0x000000e000007945 */ /* 0x000fe20003800000 */
[----:B------:R-:W-:-:S11]  /*1ac0*/  VIADD R3, R104, 0xffffffff ;  /* 0xffffffff68037836 */ /* 0x000fd60000000000 */
        /* <DEDUP_REMOVED lines=8> */
.L_x_1346:
[----:B------:R-:W-:-:S13]  /*1b50*/  ISETP.NE.AND P0, PT, R11, 0x1, PT ;  /* 0x000000010b00780c */ /* 0x000fda0003f05270 */
[----:B------:R-:W0:Y:S02]  /*1b60*/  @P0 LDC.64 R4, c[0x0][0x9e8] ;  /* 0x00027a00ff040b82 */ /* 0x000e240000000a00 */
[----:B0-----:R-:W-:-:S05]  /*1b70*/  @P0 IMAD.HI.U32 R4, R3, R4, RZ ;  /* 0x0000000403040227 */ /* 0x001fca00078e00ff */
[----:B------:R-:W-:-:S07]  /*1b80*/  @P0 SHF.R.U32.HI R3, RZ, R5, R4 ;  /* 0x00000005ff030219 */ /* 0x000fce0000011604 */
.L_x_1347:
[----:B------:R-:W-:Y:S05]  /*1b90*/  BSYNC B0 ;  /* 0x0000000000007941 */ /* 0x000fea0003800000 */
.L_x_1345:
[----:B------:R-:W-:-:S05]  /*1ba0*/  IMAD R3, R3, R11, R11 ;  /* 0x0000000b03037224 */ /* 0x000fca00078e020b */
[----:B------:R-:W-:-:S07]  /*1bb0*/  VIMNMX R0, R0, R3, PT ;  /* 0x0000000300007248 */ /* 0x000fce0003fe0100 */
.L_x_1344:
[----:B------:R-:W-:Y:S01]  /*1bc0*/  IMAD R3, R12, 0x80, -R227 ;  /* 0x000000800c037824 */ /* 0x000fe200078e0ae3 */
[----:B------:R-:W-:-:S03]  /*1bd0*/  ULDC UR4, c[0x0][0x9dc] ;  /* 0x0002770000047ab9 */ /* 0x000fc60000000800 */
[----:B------:R-:W-:-:S04]  /*1be0*/  IMAD.IADD R102, R226, 0x1, R3 ;  /* 0x00000001e2667824 */ /* 0x000fc800078e0203 */
[----:B------:R-:W-:Y:S01]  /*1bf0*/  VIADD R3, R102, -UR4 ;  /* 0x8000000466037c36 */ /* 0x000fe20008000000 */
[----:B------:R-:W-:Y:S06]  /*1c00*/  @!P1 BRA `(.L_x_1348) ;  /* 0x0000000000489947 */ /* 0x000fec0003800000 */
[----:B------:R-:W-:Y:S01]  /*1c10*/  ISETP.GT.AND P0, PT, R102, -0x1, PT ;  /* 0xffffffff6600780c */ /* 0x000fe20003f04270 */
[----:B------:R-:W-:-:S12]  /*1c20*/  BSSY B0, `(.L_x_1349) ;  /* 0x000000e000007945 */ /* 0x000fd80003800000 */
        /* <DEDUP_REMOVED lines=8> */
.L_x_1350:
[----:B------:R-:W-:Y:S01]  /*1cb0*/  ISETP.NE.AND P0, PT, R11, 0x1, PT ;  /* 0x000000010b00780c */ /* 0x000fe20003f05270 */
[----:B------:R-:W-:-:S12]  /*1cc0*/  IMAD.MOV.U32 R4, RZ, RZ, R102 ;  /* 0x000000ffff047224 */ /* 0x000fd800078e0066 */
[----:B------:R-:W0:Y:S02]  /*1cd0*/  @P0 LDC.64 R6, c[0x0][0x9e8] ;  /* 0x00027a00ff060b82 */ /* 0x000e240000000a00 */
[----:B0-----:R-:W-:-:S05]  /*1ce0*/  @P0 IMAD.HI.U32 R6, R102, R6, RZ ;  /* 0x0000000666060227 */ /* 0x001fca00078e00ff */
[----:B------:R-:W-:-:S07]  /*1cf0*/  @P0 SHF.R.U32.HI R4, RZ, R7, R6 ;  /* 0x00000007ff040219 */ /* 0x000fce0000011606 */
.L_x_1351:
[----:B------:R-:W-:Y:S05]  /*1d00*/  BSYNC B0 ;  /* 0x0000000000007941 */ /* 0x000fea0003800000 */
.L_x_1349:
[----:B------:R-:W-:-:S05]  /*1d10*/  IMAD R4, R4, R11, RZ ;  /* 0x0000000b04047224 */ /* 0x000fca00078e02ff */
[----:B------:R-:W-:-:S07]  /*1d20*/  VIMNMX R3, R3, R4, !PT ;  /* 0x0000000403037248 */ /* 0x000fce0007fe0100 */
.L_x_1348:
[----:B------:R-:W-:Y:S01]  /*1d30*/  VIADD R0, R0, 0x3f ;  /* 0x0000003f00007836 */ /* 0x000fe20000000000 */
[----:B------:R-:W-:-:S04]  /*1d40*/  SHF.R.S32.HI R4, RZ, 0x1f, R3 ;  /* 0x0000001fff047819 */ /* 0x000fc80000011403 */
[----:B------:R-:W-:Y:S02]  /*1d50*/  SHF.R.S32.HI R5, RZ, 0x1f, R0 ;  /* 0x0000001fff057819 */ /* 0x000fe40000011400 */
[----:B------:R-:W-:Y:S02]  /*1d60*/  LEA.HI R4, R4, R3, RZ, 0x6 ;  /* 0x0000000304047211 */ /* 0x000fe400078f30ff */
[----:B------:R-:W-:Y:S02]  /*1d70*/  LEA.HI R5, R5, R0, RZ, 0x6 ;  /* 0x0000000005057211 */ /* 0x000fe400078f30ff */
[----:B------:R-:W-:Y:S02]  /*1d80*/  SHF.R.S32.HI R4, RZ, 0x6, R4 ;  /* 0x00000006ff047819 */ /* 0x000fe40000011404 */
[----:B------:R-:W-:Y:S02]  /*1d90*/  SHF.R.S32.HI R5, RZ, 0x6, R5 ;  /* 0x00000006ff057819 */ /* 0x000fe40000011405 */
[----:B------:R-:W-:-:S02]  /*1da0*/  VIMNMX R4, RZ, R4, !PT ;  /* 0x00000004ff047248 */ /* 0x000fc40007fe0100 */
[----:B------:R-:W-:-:S03]  /*1db0*/  VIMNMX R5, R108, R5, PT ;  /* 0x000000056c057248 */ /* 0x000fc60003fe0100 */
[--C-:B------:R-:W-:Y:S02]  /*1dc0*/  IMAD R4, R4, 0x40, -R9.reuse ;  /* 0x0000004004047824 */ /* 0x100fe400078e0a09 */
[----:B------:R-:W-:-:S03]  /*1dd0*/  IMAD R5, R5, 0x40, -R9 ;  /* 0x0000004005057824 */ /* 0x000fc600078e0a09 */
[----:B------:R-:W-:Y:S02]  /*1de0*/  VIMNMX R4, RZ, R4, !PT ;  /* 0x00000004ff047248 */ /* 0x000fe40007fe0100 */
[----:B------:R-:W-:Y:S02]  /*1df0*/  VIMNMX R5, R5, R2, PT ;  /* 0x0000000205057248 */ /* 0x000fe40003fe0100 */
[----:B------:R-:W-:Y:S02]  /*1e00*/  SHF.R.U32.HI R25, RZ, 0x6, R4 ;  /* 0x00000006ff197819 */ /* 0x000fe40000011604 */
[----:B------:R-:W-:-:S03]  /*1e10*/  ISETP.GT.AND P0, PT, R5, R4, PT ;  /* 0x000000040500720c */ /* 0x000fc60003f04270 */
[----:B------:R-:W-:-:S10]  /*1e20*/  IMAD.MOV.U32 R26, RZ, RZ, R25 ;  /* 0x000000ffff1a7224 */ /* 0x000fd400078e0019 */
[----:B------:R-:W-:-:S05]  /*1e30*/  @P0 VIADD R0, R5, 0x3f ;  /* 0x0000003f05000836 */ /* 0x000fca0000000000 */
[----:B------:R-:W-:-:S04]  /*1e40*/  @P0 SHF.R.S32.HI R3, RZ, 0x1f, R0 ;  /* 0x0000001fff030819 */ /* 0x000fc80000011400 */
[----:B------:R-:W-:-:S04]  /*1e50*/  @P0 LEA.HI R3, R3, R0, RZ, 0x6 ;  /* 0x0000000003030211 */ /* 0x000fc800078f30ff */
[----:B------:R-:W-:Y:S02]  /*1e60*/  @P0 SHF.R.S32.HI R26, RZ, 0x6, R3 ;  /* 0x00000006ff1a0819 */ /* 0x000fe40000011403 */
[----:B------:R-:W-:Y:S02]  /*1e70*/  PLOP3.LUT P0, PT, PT, PT, PT, 0x80, 0x0 ;  /* 0x000000000000781c */ /* 0x000fe40003f0f070 */
[----:B------:R-:W-:-:S13]  /*1e80*/  ISETP.GT.AND P1, PT, R26, R25, PT ;  /* 0x000000191a00720c */ /* 0x000fda0003f24270 */
[----:B------:R-:W-:Y:S05]  /*1e90*/  @!P1 BRA `(.L_x_1352) ;  /* 0x0000006c00209947 */ /* 0x000fea0003800000 */
        /* <DEDUP_REMOVED lines=20> */
.L_x_1354:
[----:B------:R-:W-:Y:S05]  /*1fe0*/  BSYNC B6 ;  /* 0x0000000000067941 */ /* 0x000fea0003800000 */
.L_x_1353:
        /* <DEDUP_REMOVED lines=20> */
.L_x_1356:
[----:B------:R-:W-:Y:S05]  /*2130*/  BSYNC B6 ;  /* 0x0000000000067941 */ /* 0x000fea0003800000 */
.L_x_1355:
[----:B------:R-:W-:Y:S01]  /*2140*/  ULDC.64 UR4, c[0x0][0x9f8] ;  /* 0x00027e0000047ab9 */ /* 0x000fe20000000a00 */
[----:B------:R-:W0:Y:S01]  /*2150*/  LDC R0, c[0x0][0x428] ;  /* 0x00010a00ff007b82 */ /* 0x000e220000000800 */
[----:B------:R-:W-:Y:S01]  /*2160*/  ISETP.NE.U32.AND P0, PT, RZ, UR4, PT ;  /* 0x00000004ff007c0c */ /* 0x000fe2000bf05070 */
[----:B------:R-:W-:Y:S01]  /*2170*/  IMAD.MOV.U32 R3, RZ, RZ, R30 ;  /* 0x000000ffff037224 */ /* 0x000fe200078e001e */
[----:B------:R-:W2:Y:S01]  /*2180*/  LDL R20, [R1+0x2c] ;  /* 0x00002c0001147983 */ /* 0x000ea20000100800 */
[----:B------:R-:W-:Y:S01]  /*2190*/  ULDC.64 UR6, c[0x0][0x208] ;  /* 0x0000820000067ab9 */ /* 0x000fe20000000a00 */
[----:B------:R-:W-:Y:S01]  /*21a0*/  ISETP.NE.AND.EX P0, PT, RZ, UR5, PT, P0 ;  /* 0x00000005ff007c0c */ /* 0x000fe2000bf05300 */
[----:B------:R-:W-:Y:S01]  /*21b0*/  IMAD.MOV.U32 R7, RZ, RZ, R29 ;  /* 0x000000ffff077224 */ /* 0x000fe200078e001d */
[----:B------:R-:W-:Y:S01]  /*21c0*/  ULDC.64 UR4, c[0x0][0x2f8] ;  /* 0x0000be0000047ab9 */ /* 0x000fe20000000a00 */
[----:B------:R-:W3:Y:S01]  /*21d0*/  LDL R35, [R1+0x40] ;  /* 0x0000400001237983 */ /* 0x000ee20000100800 */
[----:B------:R-:W-:Y:S01]  /*21e0*/  IMAD.IADD R79, R28, 0x1, R27 ;  /* 0x000000011c4f7824 */ /* 0x000fe200078e021b */
[----:B------:R-:W1:Y:S01]  /*21f0*/  LDC.64 R12, c[0x0][0x2f0] ;  /* 0x0000bc00ff0c7b82 */ /* 0x000e620000000a00 */
[----:B------:R-:W-:Y:S01]  /*2200*/  ULDC.64 UR8, c[0x0][0x320] ;  /* 0x0000c80000087ab9 */ /* 0x000fe20000000a00 */
[----:B------:R-:W4:Y:S04]  /*2210*/  LDL R36, [R1+0x3c] ;  /* 0x00003c0001247983 */ /* 0x000f280000100800 */
[----:B------:R-:W4:Y:S02]  /*2220*/  LDL R34, [R1+0x48] ;  /* 0x0000480001227983 */ /* 0x000f240000100800 */
[----:B------:R-:W0:Y:S02]  /*2230*/  @P0 LDC.64 R4, c[0x0][0x9f8] ;  /* 0x00027e00ff040b82 */ /* 0x000e240000000a00 */
[----:B------:R-:W4:Y:S04]  /*2240*/  LDL R14, [R1+0x4c] ;  /* 0x00004c00010e7983 */ /* 0x000f280000100800 */
[----:B------:R-:W4:Y:S02]  /*2250*/  LDL R28, [R1+0x30] ;  /* 0x00003000011c7983 */ /* 0x000f240000100800 */
[----:B------:R-:W1:Y:S01]  /*2260*/  LDC R39, c[0x0][0x3d4] ;  /* 0x0000f500ff277b82 */ /* 0x000e620000000800 */
[----:B0-----:R-:W-:Y:S01]  /*2270*/  @P0 IMAD.WIDE R4, R30, 0x4, R4 ;  /* 0x000000041e040825 */ /* 0x001fe200078e0204 */
[----:B------:R-:W-:-:S06]  /*2280*/  SHF.R.S32.HI R33, RZ, 0x1f, R79 ;  /* 0x0000001fff217819 */ /* 0x000fcc000001144f */
[----:B------:R-:W0:Y:S01]  /*2290*/  LDC.64 R30, c[0x0][0x3d8] ;  /* 0x0000f600ff1e7b82 */ /* 0x000e220000000a00 */
[----:B------:R1:W3:Y:S01]  /*22a0*/  @P0 LDG.E R3, desc[UR6][R4.64] ;  /* 0x0000000604030981 */ /* 0x0002e2000c1e1900 */
[----:B------:R-:W-:Y:S01]  /*22b0*/  ISETP.NE.AND P0, PT, R0, 0x1, PT ;  /* 0x000000010000780c */ /* 0x000fe20003f05270 */
[----:B------:R-:W-:Y:S01]  /*22c0*/  ULDC UR6, c[0x0][0x2e4] ;  /* 0x0000b90000067ab9 */ /* 0x000fe20000000800 */
[-C--:B-1----:R-:W-:Y:S01]  /*22d0*/  IMAD R6, R33, R12.reuse, RZ ;  /* 0x0000000c21067224 */ /* 0x082fe200078e02ff */
[----:B------:R-:W-:Y:S01]  /*22e0*/  ISETP.GE.AND P1, PT, R228, UR6, PT ;  /* 0x00000006e4007c0c */ /* 0x000fe2000bf26270 */
[----:B------:R-:W-:-:S09]  /*22f0*/  IMAD.WIDE.U32 R4, R79, R12, RZ ;  /* 0x0000000c4f047225 */ /* 0x000fd200078e00ff */
[----:B------:R-:W1:Y:S08]  /*2300*/  @P0 LDC R0, c[0x0][0x42c] ;  /* 0x00010b00ff000b82 */ /* 0x000e700000000800 */
[----:B------:R-:W0:Y:S01]  /*2310*/  @P0 LDC R9, c[0x0][0x430] ;  /* 0x00010c00ff090b82 */ /* 0x000e220000000800 */
[----:B-1----:R-:W-:Y:S02]  /*2320*/  @P0 IMAD.HI.U32 R0, R29, R0, RZ ;  /* 0x000000001d000227 */ /* 0x002fe400078e00ff */
[----:B------:R-:W4:Y:S03]  /*2330*/  LDL R29, [R1+0x44] ;  /* 0x00004400011d7983 */ /* 0x000f260000100800 */
[----:B0-----:R-:W-:Y:S01]  /*2340*/  @P0 SHF.R.U32.HI R7, RZ, R9, R0 ;  /* 0x00000009ff070219 */ /* 0x001fe20000011600 */
[----:B------:R-:W-:Y:S01]  /*2350*/  IMAD R9, R79, R13, R6 ;  /* 0x0000000d4f097224 */ /* 0x000fe200078e0206 */
[----:B------:R-:W-:-:S02]  /*2360*/  SEL R6, RZ, 0xffffffff, P1 ;  /* 0xffffffffff067807 */ /* 0x000fc40000800000 */
[----:B------:R-:W-:Y:S01]  /*2370*/  SHF.R.S32.HI R8, RZ, 0x1f, R7 ;  /* 0x0000001fff087819 */ /* 0x000fe20000011407 */
[----:B------:R-:W-:Y:S01]  /*2380*/  IMAD.IADD R5, R5, 0x1, R9 ;  /* 0x0000000105057824 */ /* 0x000fe200078e0209 */
[----:B------:R-:W-:Y:S01]  /*2390*/  ISETP.GE.AND P0, PT, R22, UR6, PT ;  /* 0x0000000616007c0c */ /* 0x000fe2000bf06270 */
[----:B------:R-:W-:Y:S02]  /*23a0*/  IMAD.SHL.U32 R9, R6, 0x2, RZ ;  /* 0x0000000206097824 */ /* 0x000fe400078e00ff */
[----:B------:R-:W-:Y:S01]  /*23b0*/  IMAD R10, R8, UR4, RZ ;  /* 0x00000004080a7c24 */ /* 0x000fe2000f8e02ff */
[----:B------:R-:W-:Y:S01]  /*23c0*/  SEL R0, RZ, 0x1, P0 ;  /* 0x00000001ff007807 */ /* 0x000fe20000000000 */
[----:B------:R-:W-:-:S04]  /*23d0*/  IMAD.WIDE.U32 R4, R7, UR4, R4 ;  /* 0x0000000407047c25 */ /* 0x000fc8000f8e0004 */
[----:B------:R-:W-:Y:S01]  /*23e0*/  IMAD R11, R7, UR5, R10 ;  /* 0x00000005070b7c24 */ /* 0x000fe2000f8e020a */
[----:B------:R-:W-:Y:S01]  /*23f0*/  LOP3.LUT R0, R9, 0x2, R0, 0xe2, !PT ;  /* 0x0000000209007812 */ /* 0x000fe200078ee200 */
[----:B------:R-:W4:Y:S01]  /*2400*/  LDL R10, [R1+0x38] ;  /* 0x00003800010a7983 */ /* 0x000f220000100800 */
[----:B------:R-:W-:Y:S01]  /*2410*/  ULDC.64 UR4, c[0x0][0xa08] ;  /* 0x0002820000047ab9 */ /* 0x000fe20000000a00 */
[----:B------:R-:W-:Y:S02]  /*2420*/  IMAD R6, R8, UR8, RZ ;  /* 0x0000000808067c24 */ /* 0x000fe4000f8e02ff */
[----:B------:R-:W-:Y:S02]  /*2430*/  IMAD.IADD R5, R5, 0x1, R11 ;  /* 0x0000000105057824 */ /* 0x000fe400078e020b */
[C---:B------:R-:W-:Y:S02]  /*2440*/  IMAD R27, R7.reuse, UR9, R6 ;  /* 0x00000009071b7c24 */ /* 0x040fe4000f8e0206 */
[----:B------:R-:W-:Y:S01]  /*2450*/  IMAD.WIDE.U32 R6, R7, UR8, R22 ;  /* 0x0000000807067c25 */ /* 0x000fe2000f8e0016 */
[----:B------:R-:W-:-:S02]  /*2460*/  ISETP.GE.AND P3, PT, R22, R39, PT ;  /* 0x000000271600720c */ /* 0x000fc40003f66270 */
[----:B------:R-:W-:Y:S01]  /*2470*/  ISETP.GE.AND P2, PT, R228, R39, PT ;  /* 0x00000027e400720c */ /* 0x000fe20003f46270 */
[----:B------:R-:W-:Y:S01]  /*2480*/  IMAD.IADD R7, R7, 0x1, R27 ;  /* 0x0000000107077824 */ /* 0x000fe200078e021b */
[----:B------:R-:W-:Y:S01]  /*2490*/  SHF.R.S32.HI R209, RZ, 0x1f, R208 ;  /* 0x0000001fffd17819 */ /* 0x000fe200000114d0 */
[----:B------:R-:W-:-:S04]  /*24a0*/  IMAD.WIDE.U32 R80, R18, R30, R22 ;  /* 0x0000001e12507225 */ /* 0x000fc800078e0016 */
[C---:B------:R-:W-:Y:S01]  /*24b0*/  IMAD.WIDE.U32 R82, R18.reuse, R30, R208 ;  /* 0x0000001e12527225 */ /* 0x040fe200078e00d0 */
[----:B------:R-:W0:Y:S01]  /*24c0*/  S2R R109, SR_TID.X ;  /* 0x00000000006d7919 */ /* 0x000e220000002100 */
[----:B-----5:R-:W-:Y:S02]  /*24d0*/  SHF.R.S32.HI R27, RZ, 0x1f, R24 ;  /* 0x0000001fff1b7819 */ /* 0x020fe40000011418 */
[----:B------:R-:W-:-:S05]  /*24e0*/  IADD3 R78, P1, R18, R79, RZ ;  /* 0x0000004f124e7210 */ /* 0x000fca0007f3e0ff */
[----:B------:R-:W-:Y:S01]  /*24f0*/  IMAD.X R79, R19, 0x1, R33, P1 ;  /* 0x00000001134f7824 */ /* 0x000fe200008e0621 */
[----:B0-----:R-:W-:Y:S02]  /*2500*/  LEA.HI R109, R109, 0x8, RZ, 0x19 ;  /* 0x000000086d6d7811 */ /* 0x001fe400078fc8ff */
[----:B--2---:R-:W-:Y:S02]  /*2510*/  ISETP.GE.AND P0, PT, R20, UR6, PT ;  /* 0x0000000614007c0c */ /* 0x004fe4000bf06270 */
[----:B------:R-:W0:Y:S02]  /*2520*/  LDC.64 R20, c[0x0][0x3e8] ;  /* 0x0000fa00ff147b82 */ /* 0x000e240000000a00 */
[----:B------:R-:W-:Y:S02]  /*2530*/  SEL R9, RZ, 0x4, P0 ;  /* 0x00000004ff097807 */ /* 0x000fe40000000000 */
[----:B------:R-:W-:Y:S02]  /*2540*/  ISETP.NE.U32.AND P0, PT, RZ, UR4, PT ;  /* 0x00000004ff007c0c */ /* 0x000fe4000bf05070 */
[----:B------:R-:W-:-:S02]  /*2550*/  LOP3.LUT R32, R0, R9, RZ, 0xfc, !PT ;  /* 0x0000000900207212 */ /* 0x000fc400078efcff */
[----:B------:R-:W-:Y:S01]  /*2560*/  ISETP.NE.AND.EX P0, PT, RZ, UR5, PT, P0 ;  /* 0x00000005ff007c0c */ /* 0x000fe2000bf05300 */
[----:B------:R-:W-:Y:S01]  /*2570*/  ULDC.64 UR4, c[0x0][0x300] ;  /* 0x0000c00000047ab9 */ /* 0x000fe20000000a00 */
[----:B---3--:R-:W-:-:S04]  /*2580*/  SHF.R.S32.HI R0, RZ, 0x1f, R3 ;  /* 0x0000001fff007819 */ /* 0x008fc80000011403 */
[----:B------:R-:W-:Y:S02]  /*2590*/  SEL R0, R0, RZ, !P0 ;  /* 0x000000ff00007207 */ /* 0x000fe40004000000 */
[----:B------:R-:W-:-:S03]  /*25a0*/  SEL R89, R3, RZ, !P0 ;  /* 0x000000ff03597207 */ /* 0x000fc60004000000 */
[----:B------:R-:W-:Y:S02]  /*25b0*/  IMAD R8, R0, UR4, RZ ;  /* 0x0000000400087c24 */ /* 0x000fe4000f8e02ff */
[----:B------:R-:W-:-:S04]  /*25c0*/  IMAD.WIDE.U32 R90, R89, UR4, R4 ;  /* 0x00000004595a7c25 */ /* 0x000fc8000f8e0004 */
[----:B------:R-:W-:Y:S01]  /*25d0*/  IMAD R9, R89, UR5, R8 ;  /* 0x0000000559097c24 */ /* 0x000fe2000f8e0208 */
[----:B------:R-:W-:Y:S01]  /*25e0*/  ULDC.64 UR4, c[0x0][0x328] ;  /* 0x0000ca0000047ab9 */ /* 0x000fe20000000a00 */
[C---:B------:R-:W-:Y:S02]  /*25f0*/  IMAD R8, R19.reuse, R12, RZ ;  /* 0x0000000c13087224 */ /* 0x040fe400078e02ff */
[----:B0-----:R-:W-:Y:S02]  /*2600*/  IMAD R3, R19, R20, RZ ;  /* 0x0000001413037224 */ /* 0x001fe400078e02ff */
[----:B------:R-:W-:-:S04]  /*2610*/  IMAD.WIDE.U32 R4, R18, R12, R22 ;  /* 0x0000000c12047225 */ /* 0x000fc800078e0016 */
[----:B------:R-:W-:Y:S02]  /*2620*/  IMAD R15, R18, R13, R8 ;  /* 0x0000000d120f7224 */ /* 0x000fe400078e0208 */
[----:B------:R-:W-:Y:S02]  /*2630*/  IMAD R8, R0, UR4, RZ ;  /* 0x0000000400087c24 */ /* 0x000fe4000f8e02ff */
[----:B------:R-:W-:Y:S01]  /*2640*/  IMAD R11, R18, R21, R3 ;  /* 0x00000015120b7224 */ /* 0x000fe200078e0203 */
[----:B------:R-:W-:Y:S01]  /*2650*/  IADD3 R3, P0, R90, R4, RZ ;  /* 0x000000045a037210 */ /* 0x000fe20007f1e0ff */
[----:B------:R-:W-:-:S05]  /*2660*/  IMAD.IADD R0, R91, 0x1, R9 ;  /* 0x000000015b007824 */ /* 0x000fca00078e0209 */
[----:B------:R-:W-:Y:S01]  /*2670*/  IADD3.X R4, R0, R5, R15, P0, !PT ;  /* 0x0000000500047210 */ /* 0x000fe200007fe40f */
[----:B------:R-:W-:Y:S02]  /*2680*/  IMAD R5, R19, R30, RZ ;  /* 0x0000001e13057224 */ /* 0x000fe400078e02ff */
[----:B------:R-:W-:Y:S02]  /*2690*/  IMAD R99, R89, UR5, R8 ;  /* 0x0000000559637c24 */ /* 0x000fe4000f8e0208 */
[----:B------:R-:W-:Y:S01]  /*26a0*/  IMAD R9, R18, R31, R5 ;  /* 0x0000001f12097224 */ /* 0x000fe200078e0205 */
[----:B------:R-:W-:Y:S01]  /*26b0*/  SEL R5, R39, RZ, P3 ;  /* 0x000000ff27057207 */ /* 0x000fe20001800000 */
[----:B------:R-:W-:Y:S01]  /*26c0*/  IMAD.WIDE.U32 R88, R89, UR4, R6 ;  /* 0x0000000459587c25 */ /* 0x000fe2000f8e0006 */
[----:B------:R-:W-:-:S03]  /*26d0*/  SEL R7, R39, RZ, P2 ;  /* 0x000000ff27077207 */ /* 0x000fc60001000000 */
[----:B------:R-:W-:Y:S02]  /*26e0*/  IMAD.IADD R5, R22, 0x1, R5 ;  /* 0x0000000116057824 */ /* 0x000fe400078e0205 */
[----:B------:R-:W-:-:S03]  /*26f0*/  IMAD.IADD R7, R228, 0x1, R7 ;  /* 0x00000001e4077824 */ /* 0x000fc600078e0207 */
[----:B------:R-:W-:Y:S02]  /*2700*/  SHF.R.S32.HI R6, RZ, 0x1f, R5 ;  /* 0x0000001fff067819 */ /* 0x000fe40000011405 */
[----:B------:R-:W-:Y:S02]  /*2710*/  SHF.R.S32.HI R8, RZ, 0x1f, R7 ;  /* 0x0000001fff087819 */ /* 0x000fe40000011407 */
[CC--:B------:R-:W-:Y:S02]  /*2720*/  LEA.HI R77, R6.reuse, R5.reuse, RZ, 0x3 ;  /* 0x00000005064d7211 */ /* 0x0c0fe400078f18ff */
[----:B------:R-:W-:Y:S01]  /*2730*/  LEA.HI R5, R6, R5, RZ, 0x6 ;  /* 0x0000000506057211 */ /* 0x000fe200078f30ff */
[----:B------:R-:W-:Y:S01]  /*2740*/  IMAD.IADD R83, R83, 0x1, R9 ;  /* 0x0000000153537824 */ /* 0x000fe200078e0209 */
[CC--:B------:R-:W-:Y:S01]  /*2750*/  LEA.HI R93, R8.reuse, R7.reuse, RZ, 0x3 ;  /* 0x00000007085d7211 */ /* 0x0c0fe200078f18ff */
[----:B------:R-:W-:Y:S01]  /*2760*/  IMAD.IADD R81, R9, 0x1, R81 ;  /* 0x0000000109517824 */ /* 0x000fe200078e0251 */
[----:B------:R-:W-:Y:S01]  /*2770*/  LEA.HI R9, R8, R7, RZ, 0x6 ;  /* 0x0000000708097211 */ /* 0x000fe200078f30ff */
[----:B------:R-:W-:Y:S01]  /*2780*/  IMAD.WIDE.U32 R86, R18, R20, R208 ;  /* 0x0000001412567225 */ /* 0x000fe200078e00d0 */
[----:B----4-:R-:W-:-:S03]  /*2790*/  LOP3.LUT R8, R10, 0x38, R77, 0xf8, !PT ;  /* 0x000000380a087812 */ /* 0x010fc600078ef84d */
[----:B------:R-:W-:Y:S01]  /*27a0*/  IMAD.WIDE.U32 R84, R18, R20, R22 ;  /* 0x0000001412547225 */ /* 0x000fe200078e0016 */
[----:B------:R-:W-:-:S03]  /*27b0*/  LOP3.LUT R7, R93, 0x38, RZ, 0xc0, !PT ;  /* 0x000000385d077812 */ /* 0x000fc600078ec0ff */
[----:B------:R-:W-:Y:S01]  /*27c0*/  IMAD.SHL.U32 R6, R5, 0x40, RZ ;  /* 0x0000004005067824 */ /* 0x000fe200078e00ff */
[----:B------:R-:W-:Y:S01]  /*27d0*/  LOP3.LUT R5, R77, 0x38, RZ, 0xc0, !PT ;  /* 0x000000384d057812 */ /* 0x000fe200078ec0ff */
[----:B------:R-:W-:Y:S02]  /*27e0*/  IMAD.IADD R87, R87, 0x1, R11 ;  /* 0x0000000157577824 */ /* 0x000fe400078e020b */
[----:B------:R-:W-:Y:S01]  /*27f0*/  IMAD.IADD R85, R11, 0x1, R85 ;  /* 0x000000010b557824 */ /* 0x000fe200078e0255 */
[----:B------:R-:W-:Y:S01]  /*2800*/  LOP3.LUT R11, R8, R35, RZ, 0x3c, !PT ;  /* 0x00000023080b7212 */ /* 0x000fe200078e3cff */
[----:B------:R-:W-:Y:S01]  /*2810*/  IMAD.SHL.U32 R9, R9, 0x40, RZ ;  /* 0x0000004009097824 */ /* 0x000fe200078e00ff */
[--C-:B------:R-:W-:Y:S02]  /*2820*/  LOP3.LUT R5, R5, 0x1c0, R36.reuse, 0xf8, !PT ;  /* 0x000001c005057812 */ /* 0x100fe400078ef824 */
[----:B------:R-:W-:Y:S02]  /*2830*/  LOP3.LUT R8, R7, 0x1c0, R36, 0xf8, !PT ;  /* 0x000001c007087812 */ /* 0x000fe400078ef824 */
[----:B------:R-:W-:-:S02]  /*2840*/  LOP3.LUT R6, R6, 0xfffff000, RZ, 0xc0, !PT ;  /* 0xfffff00006067812 */ /* 0x000fc400078ec0ff */
[----:B------:R-:W-:Y:S02]  /*2850*/  LOP3.LUT R10, R10, 0x38, R93, 0xf8, !PT ;  /* 0x000000380a0a7812 */ /* 0x000fe400078ef85d */
[----:B------:R-:W-:Y:S02]  /*2860*/  LOP3.LUT R9, R9, 0xfffff000, RZ, 0xc0, !PT ;  /* 0xfffff00009097812 */ /* 0x000fe400078ec0ff */
[-C--:B------:R-:W-:Y:S02]  /*2870*/  LOP3.LUT R7, R5, R34.reuse, RZ, 0x3c, !PT ;  /* 0x0000002205077212 */ /* 0x080fe400078e3cff */
[----:B------:R-:W-:Y:S02]  /*2880*/  LOP3.LUT R8, R8, R34, RZ, 0x3c, !PT ;  /* 0x0000002208087212 */ /* 0x000fe400078e3cff */
[----:B------:R-:W-:Y:S02]  /*2890*/  IADD3 R5, R11, R6, R29 ;  /* 0x000000060b057210 */ /* 0x000fe40007ffe01d */
[----:B------:R-:W-:-:S02]  /*28a0*/  LOP3.LUT R10, R10, R35, RZ, 0x3c, !PT ;  /* 0x000000230a0a7212 */ /* 0x000fc400078e3cff */
[--C-:B------:R-:W-:Y:S02]  /*28b0*/  IADD3 R6, R7, R6, R14.reuse ;  /* 0x0000000607067210 */ /* 0x100fe40007ffe00e */
[-C--:B------:R-:W-:Y:S01]  /*28c0*/  IADD3 R8, R8, R9.reuse, R14 ;  /* 0x0000000908087210 */ /* 0x080fe20007ffe00e */
[C---:B------:R-:W-:Y:S02]  /*28d0*/  IMAD R14, R27.reuse, R20, RZ ;  /* 0x000000141b0e7224 */ /* 0x040fe400078e02ff */
[----:B------:R-:W-:Y:S01]  /*28e0*/  IMAD R27, R27, R30, RZ ;  /* 0x0000001e1b1b7224 */ /* 0x000fe200078e02ff */
[----:B------:R-:W-:Y:S01]  /*28f0*/  IADD3 R7, R10, R9, R29 ;  /* 0x000000090a077210 */ /* 0x000fe20007ffe01d */
[----:B------:R-:W-:Y:S01]  /*2900*/  IMAD R37, R24, R21, R14 ;  /* 0x0000001518257224 */ /* 0x000fe200078e020e */
[----:B------:R-:W-:Y:S01]  /*2910*/  ISETP.GE.AND P0, PT, R28, UR6, PT ;  /* 0x000000061c007c0c */ /* 0x000fe2000bf06270 */
[----:B------:R-:W-:Y:S01]  /*2920*/  IMAD R35, R24, R31, R27 ;  /* 0x0000001f18237224 */ /* 0x000fe200078e021b */
[----:B------:R-:W-:-:S02]  /*2930*/  SHF.L.U64.HI R9, R12, 0x6, R13 ;  /* 0x000000060c097819 */ /* 0x000fc4000001020d */
[----:B------:R-:W-:Y:S02]  /*2940*/  SHF.L.U64.HI R10, R12, 0x5, R13 ;  /* 0x000000050c0a7819 */ /* 0x000fe4000001020d */
[C-C-:B------:R-:W-:Y:S02]  /*2950*/  SHF.L.U64.HI R13, R20.reuse, 0x6, R21.reuse ;  /* 0x00000006140d7819 */ /* 0x140fe40000010215 */
[----:B------:R-:W-:Y:S02]  /*2960*/  SHF.L.U64.HI R14, R20, 0x5, R21 ;  /* 0x00000005140e7819 */ /* 0x000fe40000010215 */
[C-C-:B------:R-:W-:Y:S02]  /*2970*/  SHF.L.U64.HI R21, R30.reuse, 0x6, R31.reuse ;  /* 0x000000061e157819 */ /* 0x140fe4000001021f */
[----:B------:R-:W-:Y:S02]  /*2980*/  SHF.L.U64.HI R27, R30, 0x5, R31 ;  /* 0x000000051e1b7819 */ /* 0x000fe4000001021f */
[----:B------:R-:W-:Y:S01]  /*2990*/  SEL R31, RZ, 0x8, P0 ;  /* 0x00000008ff1f7807 */ /* 0x000fe20000000000 */
[----:B------:R-:W-:Y:S01]  /*29a0*/  IMAD.WIDE.U32 R82, R24, R30, R82 ;  /* 0x0000001e18527225 */ /* 0x000fe200078e0052 */
[----:B------:R-:W-:-:S02]  /*29b0*/  SHF.R.S32.HI R76, RZ, 0x3, R77 ;  /* 0x00000003ff4c7819 */ /* 0x000fc4000001144d */
[----:B------:R-:W-:Y:S01]  /*29c0*/  LOP3.LUT R96, R32, R31, RZ, 0xfc, !PT ;  /* 0x0000001f20607212 */ /* 0x000fe200078efcff */
[CC--:B------:R-:W-:Y:S01]  /*29d0*/  IMAD.WIDE.U32 R86, R24.reuse, R20.reuse, R86 ;  /* 0x0000001418567225 */ /* 0x0c0fe200078e0056 */
[----:B------:R-:W-:Y:S02]  /*29e0*/  SHF.R.S32.HI R92, RZ, 0x3, R93 ;  /* 0x00000003ff5c7819 */ /* 0x000fe4000001145d */
[----:B------:R-:W-:Y:S01]  /*29f0*/  LOP3.LUT R77, R77, 0xfffffff8, RZ, 0xc0, !PT ;  /* 0xfffffff84d4d7812 */ /* 0x000fe200078ec0ff */
[----:B------:R-:W-:Y:S01]  /*2a00*/  IMAD.WIDE.U32 R84, R24, R20, R84 ;  /* 0x0000001418547225 */ /* 0x000fe200078e0054 */
[----:B------:R-:W-:-:S03]  /*2a10*/  LOP3.LUT R93, R93, 0xfffffff8, RZ, 0xc0, !PT ;  /* 0xfffffff85d5d7812 */ /* 0x000fc600078ec0ff */
[----:B------:R-:W-:Y:S01]  /*2a20*/  IMAD.WIDE.U32 R80, R24, R30, R80 ;  /* 0x0000001e18507225 */ /* 0x000fe200078e0050 */
[----:B------:R-:W-:Y:S02]  /*2a30*/  LOP3.LUT R31, R32, 0x1, RZ, 0xc0, !PT ;  /* 0x00000001201f7812 */ /* 0x000fe400078ec0ff */
[----:B------:R-:W-:Y:S01]  /*2a40*/  LOP3.LUT R94, R96, 0x2, RZ, 0xc0, !PT ;  /* 0x00000002605e7812 */ /* 0x000fe200078ec0ff */
[----:B------:R-:W-:Y:S01]  /*2a50*/  IMAD.SHL.U32 R11, R12, 0x40, RZ ;  /* 0x000000400c0b7824 */ /* 0x000fe200078e00ff */
[----:B------:R-:W-:Y:S01]  /*2a60*/  LOP3.LUT R95, R96, 0x4, RZ, 0xc0, !PT ;  /* 0x00000004605f7812 */ /* 0x000fe200078ec0ff */
[----:B------:R-:W-:Y:S01]  /*2a70*/  IMAD.SHL.U32 R15, R20, 0x40, RZ ;  /* 0x00000040140f7824 */ /* 0x000fe200078e00ff */
[----:B------:R-:W-:Y:S01]  /*2a80*/  LOP3.LUT R96, R96, 0x8, RZ, 0xc0, !PT ;  /* 0x0000000860607812 */ /* 0x000fe200078ec0ff */
[C---:B------:R-:W-:Y:S01]  /*2a90*/  IMAD.SHL.U32 R28, R30.reuse, 0x40, RZ ;  /* 0x000000401e1c7824 */ /* 0x040fe200078e00ff */
[----:B------:R-:W-:Y:S01]  /*2aa0*/  SHF.R.S32.HI R97, RZ, 0x1f, R77 ;  /* 0x0000001fff617819 */ /* 0x000fe2000001144d */
[----:B------:R-:W-:Y:S01]  /*2ab0*/  IMAD.SHL.U32 R29, R30, 0x20, RZ ;  /* 0x000000201e1d7824 */ /* 0x000fe200078e00ff */
[----:B------:R-:W-:Y:S01]  /*2ac0*/  SHF.R.S32.HI R98, RZ, 0x1f, R93 ;  /* 0x0000001fff627819 */ /* 0x000fe2000001145d */
[----:B------:R-:W-:-:S02]  /*2ad0*/  IMAD.IADD R34, R83, 0x1, R35 ;  /* 0x0000000153227824 */ /* 0x000fc400078e0223 */
[----:B------:R-:W-:Y:S02]  /*2ae0*/  IMAD.SHL.U32 R12, R12, 0x20, RZ ;  /* 0x000000200c0c7824 */ /* 0x000fe400078e00ff */
[----:B------:R-:W-:Y:S02]  /*2af0*/  IMAD.SHL.U32 R20, R20, 0x20, RZ ;  /* 0x0000002014147824 */ /* 0x000fe400078e00ff */
[----:B------:R-:W-:Y:S02]  /*2b00*/  IMAD.SHL.U32 R30, R39, 0x2, RZ ;  /* 0x00000002271e7824 */ /* 0x000fe400078e00ff */
[----:B------:R-:W-:Y:S02]  /*2b10*/  IMAD.IADD R32, R87, 0x1, R37 ;  /* 0x0000000157207824 */ /* 0x000fe400078e0225 */
[----:B------:R-:W-:Y:S02]  /*2b20*/  IMAD.IADD R33, R37, 0x1, R85 ;  /* 0x0000000125217824 */ /* 0x000fe400078e0255 */
[----:B------:R-:W-:-:S02]  /*2b30*/  IMAD.IADD R35, R35, 0x1, R81 ;  /* 0x0000000123237824 */ /* 0x000fc400078e0251 */
[----:B------:R-:W-:-:S07]  /*2b40*/  IMAD.IADD R99, R89, 0x1, R99 ;  /* 0x0000000159637824 */ /* 0x000fce00078e0263 */
.L_x_1432:
[----:B------:R-:W2:Y:S01]  /*2b50*/  LDL R41, [R1+0x5c] ;  /* 0x00005c0001297983 */ /* 0x000ea20000100800 */
[----:B0-----:R-:W0:Y:S01]  /*2b60*/  LDC R111, c[0x0][0x3d4] ;  /* 0x0000f500ff6f7b82 */ /* 0x001e220000000800 */
[----:B------:R-:W-:Y:S01]  /*2b70*/  VIADD R40, R26, 0xffffffff ;  /* 0xffffffff1a287836 */ /* 0x000fe20000000000 */
[----:B------:R-:W-:Y:S05]  /*2b80*/  YIELD ;  /* 0x0000000000007946 */ /* 0x000fea0003800000 */
[----:B------:R-:W-:Y:S01]  /*2b90*/  SHF.R.S32.HI R39, RZ, 0x1f, R40 ;  /* 0x0000001fff277819 */ /* 0x000fe20000011428 */
[----:B------:R-:W1:Y:S01]  /*2ba0*/  LDC.64 R106, c[0x0][0x2d8] ;  /* 0x0000b600ff6a7b82 */ /* 0x000e620000000a00 */
[-C--:B------:R-:W-:Y:S01]  /*2bb0*/  IMAD R26, R9, R40.reuse, RZ ;  /* 0x00000028091a7224 */ /* 0x080fe200078e02ff */
[----:B------:R-:W-:Y:S01]  /*2bc0*/  BSSY B0, `(.L_x_1357) ;  /* 0x0000580000007945 */ /* 0x000fe20003800000 */
[----:B------:R-:W-:-:S04]  /*2bd0*/  IMAD.WIDE.U32 R114, R11, R40, RZ ;  /* 0x000000280b727225 */ /* 0x000fc800078e00ff */
[----:B------:R-:W-:Y:S01]  /*2be0*/  IMAD R73, R39, R11, R26 ;  /* 0x0000000b27497224 */ /* 0x000fe200078e021a */
[CC--:B------:R-:W-:Y:S02]  /*2bf0*/  IADD3 R37, P0, R3.reuse, R114.reuse, RZ ;  /* 0x0000007203257210 */ /* 0x0c0fe40007f1e0ff */
[----:B------:R-:W-:Y:S01]  /*2c00*/  IADD3 R26, P4, P5, R3, R114, R12 ;  /* 0x00000072031a7210 */ /* 0x000fe20007d9e00c */
[----:B------:R-:W-:-:S04]  /*2c10*/  IMAD.IADD R73, R115, 0x1, R73 ;  /* 0x0000000173497824 */ /* 0x000fc800078e0249 */
[----:B------:R-:W-:Y:S01]  /*2c20*/  IMAD.X R38, R73, 0x1, R4, P0 ;  /* 0x0000000149267824 */ /* 0x000fe200000e0604 */
[----:B0-----:R-:W-:Y:S02]  /*2c30*/  ISETP.GE.AND P0, PT, R111, 0x1, PT ;  /* 0x000000016f00780c */ /* 0x001fe40003f06270 */
[----:B------:R-:W-:Y:S02]  /*2c40*/  IADD3.X R36, R4, R73, R10, P4, P5 ;  /* 0x0000004904247210 */ /* 0x000fe400027ea40a */
[CC--:B-1----:R-:W-:Y:S02]  /*2c50*/  LEA R50, P1, R37.reuse, R106.reuse, 0x1 ;  /* 0x0000006a25327211 */ /* 0x0c2fe400078208ff */
[----:B------:R-:W-:Y:S02]  /*2c60*/  LEA R48, P6, R26, R106, 0x1 ;  /* 0x0000006a1a307211 */ /* 0x000fe400078c08ff */
[----:B------:R-:W-:Y:S02]  /*2c70*/  LEA.HI.X R51, R37, R107, R38, 0x1, P1 ;  /* 0x0000006b25337211 */ /* 0x000fe400008f0c26 */
[----:B------:R-:W-:-:S02]  /*2c80*/  ISETP.GT.AND P1, PT, R40, R25, PT ;  /* 0x000000192800720c */ /* 0x000fc40003f24270 */
[----:B------:R-:W-:Y:S01]  /*2c90*/  LEA.HI.X R49, R26, R107, R36, 0x1, P6 ;  /* 0x0000006b1a317211 */ /* 0x000fe200030f0c24 */
[----:B------:R-:W-:Y:S01]  /*2ca0*/  IMAD.MOV.U32 R26, RZ, RZ, R40 ;  /* 0x000000ffff1a7224 */ /* 0x000fe200078e0028 */
[----:B------:R-:W-:Y:S01]  /*2cb0*/  P2R R101, PR, RZ, 0x2 ;  /* 0x00000002ff657803 */ /* 0x000fe20000000000 */
[----:B--2---:R-:W-:-:S04]  /*2cc0*/  IMAD R103, R17, 0x4000, R41 ;  /* 0x0000400011677824 */ /* 0x004fc800078e0229 */
[----:B------:R-:W-:Y:S01]  /*2cd0*/  IMAD R103, R103, 0x2, R16 ;  /* 0x0000000267677824 */ /* 0x000fe200078e0210 */
[----:B------:R-:W-:Y:S06]  /*2ce0*/  @!P0 BRA `(.L_x_1358) ;  /* 0x0000005000f88947 */ /* 0x000fec0003800000 */
[----:B------:R-:W-:Y:S01]  /*2cf0*/  ULDC.U8 UR4, c[0x0][0x3f0] ;  /* 0x0000fc0000047ab9 */ /* 0x000fe20000000000 */
[-C--:B------:R-:W-:Y:S01]  /*2d00*/  IMAD R37, R21, R40.reuse, RZ ;  /* 0x0000002815257224 */ /* 0x080fe200078e02ff */
[----:B------:R-:W-:Y:S01]  /*2d10*/  ISETP.NE.AND P0, PT, RZ, UR4, PT ;  /* 0x00000004ff007c0c */ /* 0x000fe2000bf05270 */
[----:B------:R-:W-:Y:S02]  /*2d20*/  IMAD R36, R13, R40, RZ ;  /* 0x000000280d247224 */ /* 0x000fe400078e02ff */
[C---:B------:R-:W-:Y:S02]  /*2d30*/  IMAD R37, R39.reuse, R28, R37 ;  /* 0x0000001c27257224 */ /* 0x040fe400078e0225 */
        /* <DEDUP_REMOVED lines=8> */
[----:B------:R0:W5:Y:S04]  /*2dc0*/  LDL R119, [R1+0x8] ;  /* 0x0000080001777983 */ /* 0x0001680000100800 */
[----:B------:R0:W5:Y:S04]  /*2dd0*/  LDL R118, [R1+0x4] ;  /* 0x0000040001767983 */ /* 0x0001680000100800 */
[----:B------:R0:W5:Y:S01]  /*2de0*/  LDL R116, [R1+0xc] ;  /* 0x00000c0001747983 */ /* 0x0001620000100800 */
[----:B------:R-:W-:Y:S01]  /*2df0*/  ISETP.GE.AND P0, PT, R18, R105, PT ;  /* 0x000000691200720c */ /* 0x000fe20003f06270 */
[----:B------:R-:W-:Y:S01]  /*2e00*/  BSSY B1, `(.L_x_1360) ;  /* 0x000002a000017945 */ /* 0x000fe20003800000 */
        /* <DEDUP_REMOVED lines=9> */
[----:B0-----:R-:W-:Y:S06]  /*2ea0*/  @P0 BRA `(.L_x_1361) ;  /* 0x00000000007c0947 */ /* 0x001fec0003800000 */
[----:B------:R-:W-:Y:S01]  /*2eb0*/  IADD3 R37, P1, R82, R70, RZ ;  /* 0x0000004652257210 */ /* 0x000fe20007f3e0ff */
[----:B------:R-:W-:Y:S01]  /*2ec0*/  ULDC.64 UR4, c[0x0][0x3c8] ;  /* 0x0000f20000047ab9 */ /* 0x000fe20000000a00 */
[----:B------:R-:W-:Y:S02]  /*2ed0*/  IADD3 R39, P4, R86, R68, RZ ;  /* 0x0000004456277210 */ /* 0x000fe40007f9e0ff */
[----:B------:R-:W-:Y:S02]  /*2ee0*/  CS2R R106, SRZ ;  /* 0x00000000006a7805 */ /* 0x000fe4000001ff00 */
[-C--:B------:R-:W-:Y:S01]  /*2ef0*/  ISETP.GE.AND P5, PT, R208, R111.reuse, PT ;  /* 0x0000006fd000720c */ /* 0x080fe20003fa6270 */
[----:B------:R-:W-:Y:S01]  /*2f00*/  IMAD.X R38, R100, 0x1, R34, P1 ;  /* 0x0000000164267824 */ /* 0x000fe200008e0622 */
[----:B------:R-:W-:Y:S01]  /*2f10*/  LEA R36, P1, R37, UR4, 0x1 ;  /* 0x0000000425247c11 */ /* 0x000fe2000f8208ff */
[----:B------:R-:W-:Y:S01]  /*2f20*/  IMAD.X R42, R117, 0x1, R32, P4 ;  /* 0x00000001752a7824 */ /* 0x000fe200020e0620 */
[----:B------:R-:W-:Y:S01]  /*2f30*/  CS2R R112, SRZ ;  /* 0x0000000000707805 */ /* 0x000fe2000001ff00 */
[----:B------:R-:W-:Y:S01]  /*2f40*/  ULDC.64 UR6, c[0x0][0x208] ;  /* 0x0000820000067ab9 */ /* 0x000fe20000000a00 */
[----:B------:R-:W-:Y:S01]  /*2f50*/  LEA.HI.X R37, R37, UR5, R38, 0x1, P1 ;  /* 0x0000000525257c11 */ /* 0x000fe200088f0c26 */
[----:B------:R-:W-:Y:S01]  /*2f60*/  ULDC.64 UR4, c[0x0][0x3e0] ;  /* 0x0000f80000047ab9 */ /* 0x000fe20000000a00 */
[----:B-----5:R-:W-:-:S02]  /*2f70*/  ISETP.GE.AND P4, PT, R119, R111, PT ;  /* 0x0000006f7700720c */ /* 0x020fc40003f86270 */
        /* <DEDUP_REMOVED lines=18> */
.L_x_1361:
[----:B------:R-:W-:Y:S05]  /*30a0*/  BSYNC B1 ;  /* 0x0000000000017941 */ /* 0x000fea0003800000 */
.L_x_1360:
[----:B------:R-:W-:Y:S01]  /*30b0*/  ISETP.GE.AND P4, PT, R235, R105, PT ;  /* 0x00000069eb00720c */ /* 0x000fe20003f86270 */
[----:B------:R-:W-:Y:S01]  /*30c0*/  BSSY B1, `(.L_x_1362) ;  /* 0x000002a000017945 */ /* 0x000fe20003800000 */
[----:B------:R-:W-:Y:S02]  /*30d0*/  CS2R R44, SRZ ;  /* 0x00000000002c7805 */ /* 0x000fe4000001ff00 */
[----:B------:R-:W-:Y:S02]  /*30e0*/  CS2R R52, SRZ ;  /* 0x0000000000347805 */ /* 0x000fe4000001ff00 */
[----:B------:R-:W-:Y:S02]  /*30f0*/  CS2R R56, SRZ ;  /* 0x0000000000387805 */ /* 0x000fe4000001ff00 */
[----:B------:R-:W-:Y:S02]  /*3100*/  CS2R R42, SRZ ;  /* 0x00000000002a7805 */ /* 0x000fe4000001ff00 */
[----:B------:R-:W-:-:S02]  /*3110*/  CS2R R46, SRZ ;  /* 0x00000000002e7805 */ /* 0x000fc4000001ff00 */
[----:B------:R-:W-:Y:S01]  /*3120*/  CS2R R54, SRZ ;  /* 0x0000000000367805 */ /* 0x000fe2000001ff00 */
[----:B-----5:R-:W-:Y:S01]  /*3130*/  IMAD.MOV.U32 R110, RZ, RZ, R60 ;  /* 0x000000ffff6e7224 */ /* 0x020fe200078e003c */
[----:B------:R-:W-:Y:S01]  /*3140*/  CS2R R58, SRZ ;  /* 0x00000000003a7805 */ /* 0x000fe2000001ff00 */
[----:B------:R-:W-:Y:S01]  /*3150*/  IMAD.MOV.U32 R114, RZ, RZ, R61 ;  /* 0x000000ffff727224 */ /* 0x000fe200078e003d */
[----:B------:R-:W-:Y:S06]  /*3160*/  @P4 BRA `(.L_x_1363) ;  /* 0x00000000007c4947 */ /* 0x000fec0003800000 */
[----:B------:R-:W-:Y:S01]  /*3170*/  IADD3 R70, P1, P5, R82, R70, R29 ;  /* 0x0000004652467210 */ /* 0x000fe20007d3e01d */
[----:B------:R-:W-:Y:S01]  /*3180*/  ULDC.64 UR4, c[0x0][0x3c8] ;  /* 0x0000f20000047ab9 */ /* 0x000fe20000000a00 */
[----:B------:R-:W-:Y:S01]  /*3190*/  ULDC.64 UR6, c[0x0][0x3e0] ;  /* 0x0000f80000067ab9 */ /* 0x000fe20000000a00 */
[----:B------:R-:W-:Y:S02]  /*31a0*/  CS2R R56, SRZ ;  /* 0x0000000000387805 */ /* 0x000fe4000001ff00 */
[----:B0-----:R-:W-:Y:S02]  /*31b0*/  IADD3.X R37, R34, R100, R27, P1, P5 ;  /* 0x0000006422257210 */ /* 0x001fe40000fea41b */
        /* <DEDUP_REMOVED lines=26> */
.L_x_1363:
[----:B------:R-:W-:Y:S05]  /*3360*/  BSYNC B1 ;  /* 0x0000000000017941 */ /* 0x000fea0003800000 */
.L_x_1362:
[----:B01----:R-:W2:Y:S01]  /*3370*/  LDL R36, [R1+0x34] ;  /* 0x0000340001247983 */ /* 0x003ea20000100800 */
        /* <DEDUP_REMOVED lines=30> */
[----:B------:R-:W-:-:S03]  /*3560*/  IMAD.MOV.U32 R37, RZ, RZ, R56 ;  /* 0x000000ffff257224 */ /* 0x000fc600078e0038 */
[----:B------:R-:W-:Y:S01]  /*3570*/  PRMT R70, R39, 0x7610, R70 ;  /* 0x0000761027467816 */ /* 0x000fe20000000046 */
[----:B------:R-:W-:Y:S01]  /*3580*/  IMAD.MOV.U32 R39, RZ, RZ, R59 ;  /* 0x000000ffff277224 */ /* 0x000fe200078e003b */
[----:B------:R-:W-:Y:S01]  /*3590*/  PRMT R122, R37, 0x7610, R122 ;  /* 0x00007610257a7816 */ /* 0x000fe2000000007a */
[----:B------:R-:W-:-:S03]  /*35a0*/  IMAD.MOV.U32 R37, RZ, RZ, R46 ;  /* 0x000000ffff257224 */ /* 0x000fc600078e002e */
[----:B------:R-:W-:Y:S02]  /*35b0*/  PRMT R125, R39, 0x7610, R125 ;  /* 0x00007610277d7816 */ /* 0x000fe4000000007d */
[----:B------:R-:W-:Y:S01]  /*35c0*/  PRMT R116, R37, 0x7610, R116 ;  /* 0x0000761025747816 */ /* 0x000fe20000000074 */
[----:B------:R-:W-:-:S05]  /*35d0*/  IMAD.MOV.U32 R37, RZ, RZ, R55 ;  /* 0x000000ffff257224 */ /* 0x000fca00078e0037 */
[----:B------:R-:W-:Y:S02]  /*35e0*/  PRMT R121, R37, 0x7610, R121 ;  /* 0x0000761025797816 */ /* 0x000fe40000000079 */
[----:B--2---:R-:W-:Y:S01]  /*35f0*/  R2UR UR4, R36 ;  /* 0x00000000240472ca */ /* 0x004fe200000e0000 */
[----:B------:R-:W-:-:S05]  /*3600*/  IMAD.MOV.U32 R36, RZ, RZ, R64 ;  /* 0x000000ffff247224 */ /* 0x000fca00078e0040 */
[----:B------:R-:W-:Y:S01]  /*3610*/  PRMT R133, R36, 0x7610, R133 ;  /* 0x0000761024857816 */ /* 0x000fe20000000085 */
[----:B------:R-:W-:-:S05]  /*3620*/  IMAD.MOV.U32 R36, RZ, RZ, R73 ;  /* 0x000000ffff247224 */ /* 0x000fca00078e0049 */
[----:B------:R-:W-:Y:S01]  /*3630*/  PRMT R69, R69, 0x5410, R36 ;  /* 0x0000541045457816 */ /* 0x000fe20000000024 */
[----:B------:R-:W-:Y:S01]  /*3640*/  IMAD.MOV.U32 R36, RZ, RZ, R63 ;  /* 0x000000ffff247224 */ /* 0x000fe200078e003f */
[----:B------:R-:W-:-:S04]  /*3650*/  UISETP.NE.AND UP0, UPT, UR4, 0x3, UPT ;  /* 0x000000030400788c */ /* 0x000fc8000bf05270 */
[----:B------:R-:W-:Y:S01]  /*3660*/  PRMT R129, R36, 0x7610, R129 ;  /* 0x0000761024817816 */ /* 0x000fe20000000081 */
[----:B------:R-:W-:Y:S01]  /*3670*/  IMAD.MOV.U32 R36, RZ, RZ, R75 ;  /* 0x000000ffff247224 */ /* 0x000fe200078e004b */
[----:B------:R-:W-:-:S04]  /*3680*/  PLOP3.LUT P1, PT, PT, PT, UP0, 0x80, 0x0 ;  /* 0x000000000000781c */ /* 0x000fc80003f2f008 */
[----:B------:R-:W-:Y:S01]  /*3690*/  PRMT R115, R115, 0x5410, R36 ;  /* 0x0000541073737816 */ /* 0x000fe20000000024 */
[----:B------:R-:W-:-:S03]  /*36a0*/  IMAD.MOV.U32 R36, RZ, RZ, R41 ;  /* 0x000000ffff247224 */ /* 0x000fc600078e0029 */
        /* <DEDUP_REMOVED lines=14> */
[----:B------:R-:W-:Y:S06]  /*3790*/  @!P1 BRA `(.L_x_1364) ;  /* 0x0000000000049947 */ /* 0x000fec0003800000 */
[----:B------:R-:W-:Y:S01]  /*37a0*/  BPT.TRAP 0x1 ;  /* 0x000000040000795c */ /* 0x000fe20000300000 */
.L_x_1364:
[----:B------:R-:W2:Y:S01]  /*37b0*/  LDL R36, [R1] ;  /* 0x0000000001247983 */ /* 0x000ea20000100800 */
[----:B------:R-:W-:Y:S01]  /*37c0*/  IMAD R100, R17, 0x8, R16 ;  /* 0x0000000811647824 */ /* 0x000fe200078e0210 */
[----:B------:R-:W-:Y:S01]  /*37d0*/  BSSY B1, `(.L_x_1365) ;  /* 0x0000004000017945 */ /* 0x000fe20003800000 */
[----:B--2---:R-:W-:-:S04]  /*37e0*/  SHF.L.U32 R110, R36, 0x1f, RZ ;  /* 0x0000001f246e7819 */ /* 0x004fc800000006ff */
[----:B------:R-:W0:Y:S02]  /*37f0*/  SYNCS.PHASECHK.TRANS64.TRYWAIT P5, [R100+URZ+0x30890], R110 ;  /* 0x0308906e640075a7 */ /* 0x000e2400080a017f */
[----:B0-----:R-:W-:Y:S05]  /*3800*/  @!P5 BRA `(.L_x_1366) ;  /* 0x0000024c00a8d947 */ /* 0x001fea0003800000 */
.L_x_1778:
[----:B------:R-:W-:Y:S05]  /*3810*/  BSYNC B1 ;  /* 0x0000000000017941 */ /* 0x000fea0003800000 */
.L_x_1365:
        /* <DEDUP_REMOVED lines=18> */
[----:B------:R-:W-:Y:S02]  /*3940*/  PRMT R136, R71, 0x5432, R136 ;  /* 0x0000543247887816 */ /* 0x000fe40000000088 */
[----:B------:R-:W-:Y:S01]  /*3950*/  LOP3.LUT R113, R39, 0xffff0000, RZ, 0xc0, !PT ;  /* 0xffff000027717812 */ /* 0x000fe200078ec0ff */
[----:B------:R-:W-:Y:S01]  /*3960*/  IMAD.U32 R141, R140, 0x10000, RZ ;  /* 0x000100008c8d7824 */ /* 0x000fe200078e00ff */
[----:B------:R-:W-:Y:S01]  /*3970*/  LOP3.LUT R39, R37, 0xffff0000, RZ, 0xc0, !PT ;  /* 0xffff000025277812 */ /* 0x000fe200078ec0ff */
[----:B------:R-:W-:Y:S01]  /*3980*/  IMAD.U32 R137, R136, 0x10000, RZ ;  /* 0x0001000088897824 */ /* 0x000fe200078e00ff */
[C---:B------:R-:W-:Y:S01]  /*3990*/  LOP3.LUT R139, R138.reuse, 0xffff0000, RZ, 0xc0, !PT ;  /* 0xffff00008a8b7812 */ /* 0x040fe200078ec0ff */
[----:B------:R-:W-:Y:S01]  /*39a0*/  IMAD.U32 R138, R138, 0x10000, RZ ;  /* 0x000100008a8a7824 */ /* 0x000fe200078e00ff */
[C---:B------:R-:W-:Y:S01]  /*39b0*/  LOP3.LUT R135, R134.reuse, 0xffff0000, RZ, 0xc0, !PT ;  /* 0xffff000086877812 */ /* 0x040fe200078ec0ff */
[----:B------:R-:W-:Y:S01]  /*39c0*/  IMAD.U32 R134, R134, 0x10000, RZ ;  /* 0x0001000086867824 */ /* 0x000fe200078e00ff */
[----:B------:R-:W-:Y:S01]  /*39d0*/  LOP3.LUT R107, R38, 0xffff0000, RZ, 0xc0, !PT ;  /* 0xffff0000266b7812 */ /* 0x000fe200078ec0ff */
[C---:B------:R-:W-:Y:S01]  /*39e0*/  FMUL.FTZ R143, R39.reuse, R139 ;  /* 0x0000008b278f7220 */ /* 0x040fe20000410000 */
[----:B------:R-:W-:Y:S01]  /*39f0*/  LOP3.LUT R140, R140, 0xffff0000, RZ, 0xc0, !PT ;  /* 0xffff00008c8c7812 */ /* 0x000fe200078ec0ff */
[----:B------:R-:W-:Y:S01]  /*3a00*/  FMUL.FTZ R142, R39, R135 ;  /* 0x00000087278e7220 */ /* 0x000fe20000410000 */
[----:B------:R-:W-:Y:S01]  /*3a10*/  LOP3.LUT R136, R136, 0xffff0000, RZ, 0xc0, !PT ;  /* 0xffff000088887812 */ /* 0x000fe200078ec0ff */
[C---:B------:R-:W-:Y:S01]  /*3a20*/  FMUL.FTZ R39, R107.reuse, R141 ;  /* 0x0000008d6b277220 */ /* 0x040fe20000410000 */
[----:B------:R-:W-:Y:S01]  /*3a30*/  FMUL.FTZ R107, R107, R137 ;  /* 0x000000896b6b7220 */ /* 0x000fe20000410000 */
[----:B------:R-:W-:-:S02]  /*3a40*/  IMAD.U32 R38, R37, 0x10000, RZ ;  /* 0x0001000025267824 */ /* 0x000fc400078e00ff */
[----:B------:R-:W-:Y:S01]  /*3a50*/  FFMA.FTZ R137, R106, R137, -R39 ;  /* 0x000000896a897223 */ /* 0x000fe20000010827 */
[----:B------:R-:W-:Y:S02]  /*3a60*/  IMAD.U32 R37, R36, 0x10000, RZ ;  /* 0x0001000024257824 */ /* 0x000fe400078e00ff */
[----:B------:R-:W-:Y:S01]  /*3a70*/  FFMA.FTZ R106, R106, R141, R107 ;  /* 0x0000008d6a6a7223 */ /* 0x000fe2000001006b */
[----:B------:R-:W-:Y:S01]  /*3a80*/  LOP3.LUT R36, R36, 0xffff0000, RZ, 0xc0, !PT ;  /* 0xffff000024247812 */ /* 0x000fe200078ec0ff */
[C---:B------:R-:W-:Y:S01]  /*3a90*/  FMUL.FTZ R107, R113.reuse, R140 ;  /* 0x0000008c716b7220 */ /* 0x040fe20000410000 */
[-C--:B------:R-:W-:Y:S01]  /*3aa0*/  FMUL.FTZ R113, R113, R136.reuse ;  /* 0x0000008871717220 */ /* 0x080fe20000410000 */
[C---:B------:R-:W-:Y:S01]  /*3ab0*/  FFMA.FTZ R143, R38.reuse, R135, -R143 ;  /* 0x00000087268f7223 */ /* 0x040fe2000001088f */
[----:B------:R-:W-:Y:S01]  /*3ac0*/  FFMA.FTZ R142, R38, R139, R142 ;  /* 0x0000008b268e7223 */ /* 0x000fe2000001008e */
[----:B------:R-:W-:Y:S01]  /*3ad0*/  FFMA.FTZ R107, R112, R136, -R107 ;  /* 0x00000088706b7223 */ /* 0x000fe2000001086b */
[C---:B------:R-:W-:Y:S01]  /*3ae0*/  FMUL.FTZ R38, R36.reuse, R138 ;  /* 0x0000008a24267220 */ /* 0x040fe20000410000 */
[----:B------:R-:W-:Y:S01]  /*3af0*/  FMUL.FTZ R39, R36, R134 ;  /* 0x0000008624277220 */ /* 0x000fe20000410000 */
[----:B------:R-:W-:Y:S01]  /*3b00*/  FFMA.FTZ R112, R112, R140, R113 ;  /* 0x0000008c70707223 */ /* 0x000fe20000010071 */
[----:B------:R-:W-:Y:S01]  /*3b10*/  F2FP.BF16.F32.PACK_AB R106, R106, R137 ;  /* 0x000000896a6a723e */ /* 0x000fe200000010ff */
[C---:B------:R-:W-:Y:S01]  /*3b20*/  FFMA.FTZ R38, R37.reuse, R134, -R38 ;  /* 0x0000008625267223 */ /* 0x040fe20000010826 */
[----:B------:R-:W-:Y:S01]  /*3b30*/  FFMA.FTZ R39, R37, R138, R39 ;  /* 0x0000008a25277223 */ /* 0x000fe20000010027 */
[----:B------:R-:W-:-:S02]  /*3b40*/  F2FP.BF16.F32.PACK_AB R37, R142, R143 ;  /* 0x0000008f8e25723e */ /* 0x000fc400000010ff */
[----:B------:R-:W-:Y:S02]  /*3b50*/  F2FP.BF16.F32.PACK_AB R107, R112, R107 ;  /* 0x0000006b706b723e */ /* 0x000fe400000010ff */
[----:B------:R-:W-:Y:S01]  /*3b60*/  F2FP.BF16.F32.PACK_AB R36, R39, R38 ;  /* 0x000000262724723e */ /* 0x000fe200000010ff */
[----:B------:R-:W-:Y:S02]  /*3b70*/  IMAD.MOV.U32 R38, RZ, RZ, R106 ;  /* 0x000000ffff267224 */ /* 0x000fe400078e006a */
[----:B------:R-:W-:-:S07]  /*3b80*/  IMAD.MOV.U32 R39, RZ, RZ, R107 ;  /* 0x000000ffff277224 */ /* 0x000fce00078e006b */
.L_x_1372:
[----:B------:R-:W-:Y:S05]  /*3b90*/  BSYNC B3 ;  /* 0x0000000000037941 */ /* 0x000fea0003800000 */
.L_x_1371:
[----:B------:R-:W-:Y:S02]  /*3ba0*/  ULDC.64 UR4, c[0x0][0x208] ;  /* 0x0000820000047ab9 */ /* 0x000fe40000000a00 */
[----:B--2---:R1:W-:Y:S03]  /*3bb0*/  STG.E.128 desc[UR4][R50.64], R36 ;  /* 0x0000002432007986 */ /* 0x0043e6000c101d04 */
.L_x_1370:
[----:B------:R-:W-:Y:S05]  /*3bc0*/  BSYNC B2 ;  /* 0x0000000000027941 */ /* 0x000fea0003800000 */
.L_x_1369:
[----:B------:R-:W-:Y:S01]  /*3bd0*/  ISETP.NE.AND P0, PT, R94, RZ, PT ;  /* 0x000000ff5e00720c */ /* 0x000fe20003f05270 */
[----:B------:R-:W-:-:S12]  /*3be0*/  BSSY B2, `(.L_x_1373) ;  /* 0x0000038000027945 */ /* 0x000fd80003800000 */
[----:B------:R-:W-:Y:S05]  /*3bf0*/  @!P0 BRA `(.L_x_1374) ;  /* 0x0000000000d88947 */ /* 0x000fea0003800000 */
[----:B------:R-:W2:Y:S01]  /*3c00*/  LDL R106, [R1+0x8] ;  /* 0x00000800016a7983 */ /* 0x000ea20000100800 */
[----:B------:R-:W-:Y:S03]  /*3c10*/  BSSY B3, `(.L_x_1375) ;  /* 0x0000032000037945 */ /* 0x000fe60003800000 */
[----:B-1----:R1:W3:Y:S01]  /*3c20*/  LDS.128 R36, [R103+0x22400] ;  /* 0x0224000067247984 */ /* 0x0022e20000000c00 */
[----:B--2---:R-:W-:-:S13]  /*3c30*/  ISETP.GE.AND P0, PT, R106, R111, PT ;  /* 0x0000006f6a00720c */ /* 0x004fda0003f06270 */
[----:B-1-3--:R-:W-:Y:S05]  /*3c40*/  @P0 BRA `(.L_x_1376) ;  /* 0x0000000000b80947 */ /* 0x00afea0003800000 */
[----:B------:R-:W-:Y:S01]  /*3c50*/  SHF.R.U64 R106, R72, 0x10, R73 ;  /* 0x00000010486a7819 */ /* 0x000fe20000001249 */
[----:B------:R-:W-:Y:S01]  /*3c60*/  IMAD.U32 R72, R38, 0x10000, RZ ;  /* 0x0001000026487824 */ /* 0x000fe200078e00ff */
        /* <DEDUP_REMOVED lines=44> */
.L_x_1376:
[----:B------:R-:W-:Y:S05]  /*3f30*/  BSYNC B3 ;  /* 0x0000000000037941 */ /* 0x000fea0003800000 */
.L_x_1375:
[----:B------:R-:W-:Y:S02]  /*3f40*/  ULDC.64 UR4, c[0x0][0x208] ;  /* 0x0000820000047ab9 */ /* 0x000fe40000000a00 */
[----:B------:R2:W-:Y:S03]  /*3f50*/  STG.E.128 desc[UR4][R50.64+0x80], R36 ;  /* 0x0000802432007986 */ /* 0x0005e6000c101d04 */
.L_x_1374:
[----:B------:R-:W-:Y:S05]  /*3f60*/  BSYNC B2 ;  /* 0x0000000000027941 */ /* 0x000fea0003800000 */
.L_x_1373:
[----:B------:R-:W-:Y:S01]  /*3f70*/  ISETP.NE.AND P0, PT, R95, RZ, PT ;  /* 0x000000ff5f00720c */ /* 0x000fe20003f05270 */
[----:B------:R-:W-:-:S12]  /*3f80*/  BSSY B2, `(.L_x_1377) ;  /* 0x0000038000027945 */ /* 0x000fd80003800000 */
[----:B------:R-:W-:Y:S05]  /*3f90*/  @!P0 BRA `(.L_x_1378) ;  /* 0x0000000000d88947 */ /* 0x000fea0003800000 */
[----:B------:R-:W3:Y:S01]  /*3fa0*/  LDL R72, [R1+0x4] ;  /* 0x0000040001487983 */ /* 0x000ee20000100800 */
[----:B------:R-:W-:Y:S03]  /*3fb0*/  BSSY B3, `(.L_x_1379) ;  /* 0x0000032000037945 */ /* 0x000fe60003800000 */
[----:B-12---:R1:W2:Y:S01]  /*3fc0*/  LDS.128 R36, [R103+0x24400] ;  /* 0x0244000067247984 */ /* 0x0062a20000000c00 */
[----:B---3--:R-:W-:-:S13]  /*3fd0*/  ISETP.GE.AND P0, PT, R72, R111, PT ;  /* 0x0000006f4800720c */ /* 0x008fda0003f06270 */
[----:B-12---:R-:W-:Y:S05]  /*3fe0*/  @P0 BRA `(.L_x_1380) ;  /* 0x0000000000b80947 */ /* 0x006fea0003800000 */
[----:B------:R-:W-:Y:S01]  /*3ff0*/  SHF.R.U64 R72, R66, 0x10, R67 ;  /* 0x0000001042487819 */ /* 0x000fe20000001243 */
[----:B------:R-:W-:Y:S01]  /*4000*/  IMAD.U32 R66, R39, 0x10000, RZ ;  /* 0x0001000027427824 */ /* 0x000fe200078e00ff */
        /* <DEDUP_REMOVED lines=44> */
.L_x_1380:
[----:B------:R-:W-:Y:S05]  /*42d0*/  BSYNC B3 ;  /* 0x0000000000037941 */ /* 0x000fea0003800000 */
.L_x_1379:
[----:B------:R-:W-:Y:S02]  /*42e0*/  ULDC.64 UR4, c[0x0][0x208] ;  /* 0x0000820000047ab9 */ /* 0x000fe40000000a00 */
[----:B------:R3:W-:Y:S03]  /*42f0*/  STG.E.128 desc[UR4][R50.64+0x100], R36 ;  /* 0x0001002432007986 */ /* 0x0007e6000c101d04 */
.L_x_1378:
[----:B------:R-:W-:Y:S05]  /*4300*/  BSYNC B2 ;  /* 0x0000000000027941 */ /* 0x000fea0003800000 */
.L_x_1377:
[----:B------:R-:W-:-:S13]  /*4310*/  ISETP.NE.AND P0, PT, R96, RZ, PT ;  /* 0x000000ff6000720c */ /* 0x000fda0003f05270 */
[----:B------:R-:W-:Y:S05]  /*4320*/  @!P0 BRA `(.L_x_1368) ;  /* 0x0000000000d88947 */ /* 0x000fea0003800000 */
[----:B------:R-:W4:Y:S01]  /*4330*/  LDL R64, [R1+0xc] ;  /* 0x00000c0001407983 */ /* 0x000f220000100800 */
[----:B------:R-:W-:Y:S03]  /*4340*/  BSSY B2, `(.L_x_1381) ;  /* 0x0000032000027945 */ /* 0x000fe60003800000 */
[----:B-123--:R1:W2:Y:S01]  /*4350*/  LDS.128 R36, [R103+0x26400] ;  /* 0x0264000067247984 */ /* 0x00e2a20000000c00 */
[----:B----4-:R-:W-:-:S13]  /*4360*/  ISETP.GE.AND P0, PT, R64, R111, PT ;  /* 0x0000006f4000720c */ /* 0x010fda0003f06270 */
[----:B-12---:R-:W-:Y:S05]  /*4370*/  @P0 BRA `(.L_x_1382) ;  /* 0x0000000000b80947 */ /* 0x006fea0003800000 */
[----:B------:R-:W-:Y:S02]  /*4380*/  SHF.R.U32.HI R64, RZ, 0x10, R63 ;  /* 0x00000010ff407819 */ /* 0x000fe4000001163f */
[----:B------:R-:W-:Y:S02]  /*4390*/  SHF.R.U32.HI R66, RZ, 0x10, R61 ;  /* 0x00000010ff427819 */ /* 0x000fe4000001163d */
[----:B------:R-:W-:Y:S01]  /*43a0*/  SHF.R.U64 R65, R62, 0x10, R63 ;  /* 0x000000103e417819 */ /* 0x000fe2000000123f */
[----:B------:R-:W-:Y:S01]  /*43b0*/  IMAD.U32 R62, R39, 0x10000, RZ ;  /* 0x00010000273e7824 */ /* 0x000fe200078e00ff */
        /* <DEDUP_REMOVED lines=42> */
.L_x_1382:
[----:B------:R-:W-:Y:S05]  /*4660*/  BSYNC B2 ;  /* 0x0000000000027941 */ /* 0x000fea0003800000 */
.L_x_1381:
[----:B------:R-:W-:Y:S02]  /*4670*/  ULDC.64 UR4, c[0x0][0x208] ;  /* 0x0000820000047ab9 */ /* 0x000fe40000000a00 */
[----:B------:R4:W-:Y:S03]  /*4680*/  STG.E.128 desc[UR4][R50.64+0x180], R36 ;  /* 0x0001802432007986 */ /* 0x0009e6000c101d04 */
.L_x_1368:
[----:B------:R-:W-:Y:S05]  /*4690*/  BSYNC B1 ;  /* 0x0000000000017941 */ /* 0x000fea0003800000 */
.L_x_1367:
        /* <DEDUP_REMOVED lines=54> */
.L_x_1387:
[----:B------:R-:W-:Y:S05]  /*4a00*/  BSYNC B2 ;  /* 0x0000000000027941 */ /* 0x000fea0003800000 */
.L_x_1386:
[----:B------:R-:W-:Y:S02]  /*4a10*/  ULDC.64 UR4, c[0x0][0x208] ;  /* 0x0000820000047ab9 */ /* 0x000fe40000000a00 */
[----:B--2---:R1:W-:Y:S03]  /*4a20*/  STG.E.128 desc[UR4][R48.64], R36 ;  /* 0x0000002430007986 */ /* 0x0043e6000c101d04 */
.L_x_1385:
[----:B------:R-:W-:Y:S05]  /*4a30*/  BSYNC B1 ;  /* 0x0000000000017941 */ /* 0x000fea0003800000 */
.L_x_1384:
[----:B------:R-:W-:Y:S01]  /*4a40*/  ISETP.NE.AND P0, PT, R94, RZ, PT ;  /* 0x000000ff5e00720c */ /* 0x000fe20003f05270 */
[----:B------:R-:W-:-:S12]  /*4a50*/  BSSY B1, `(.L_x_1388) ;  /* 0x0000038000017945 */ /* 0x000fd80003800000 */
[----:B------:R-:W-:Y:S05]  /*4a60*/  @!P0 BRA `(.L_x_1389) ;  /* 0x0000000000d88947 */ /* 0x000fea0003800000 */
[----:B-1234-:R-:W2:Y:S01]  /*4a70*/  LDL R50, [R1+0x8] ;  /* 0x0000080001327983 */ /* 0x01eea20000100800 */
[----:B------:R-:W-:Y:S03]  /*4a80*/  BSSY B2, `(.L_x_1390) ;  /* 0x0000032000027945 */ /* 0x000fe60003800000 */
[----:B------:R1:W3:Y:S01]  /*4a90*/  LDS.128 R36, [R103+0x23400] ;  /* 0x0234000067247984 */ /* 0x0002e20000000c00 */
[----:B--2---:R-:W-:-:S13]  /*4aa0*/  ISETP.GE.AND P0, PT, R50, R111, PT ;  /* 0x0000006f3200720c */ /* 0x004fda0003f06270 */
[----:B-1-3--:R-:W-:Y:S05]  /*4ab0*/  @P0 BRA `(.L_x_1391) ;  /* 0x0000000000b80947 */ /* 0x00afea0003800000 */
[--C-:B------:R-:W-:Y:S01]  /*4ac0*/  SHF.R.U64 R57, R54, 0x10, R55.reuse ;  /* 0x0000001036397819 */ /* 0x100fe20000001237 */
[----:B------:R-:W-:Y:S01]  /*4ad0*/  IMAD.U32 R50, R38, 0x10000, RZ ;  /* 0x0001000026327824 */ /* 0x000fe200078e00ff */
        /* <DEDUP_REMOVED lines=44> */
.L_x_1391:
[----:B------:R-:W-:Y:S05]  /*4da0*/  BSYNC B2 ;  /* 0x0000000000027941 */ /* 0x000fea0003800000 */
.L_x_1390:
[----:B------:R-:W-:Y:S02]  /*4db0*/  ULDC.64 UR4, c[0x0][0x208] ;  /* 0x0000820000047ab9 */ /* 0x000fe40000000a00 */
[----:B------:R1:W-:Y:S03]  /*4dc0*/  STG.E.128 desc[UR4][R48.64+0x80], R36 ;  /* 0x0000802430007986 */ /* 0x0003e6000c101d04 */
.L_x_1389:
[----:B------:R-:W-:Y:S05]  /*4dd0*/  BSYNC B1 ;  /* 0x0000000000017941 */ /* 0x000fea0003800000 */
.L_x_1388:
        /* <DEDUP_REMOVED lines=54> */
.L_x_1395:
[----:B------:R-:W-:Y:S05]  /*5140*/  BSYNC B2 ;  /* 0x0000000000027941 */ /* 0x000fea0003800000 */
.L_x_1394:
[----:B------:R-:W-:Y:S02]  /*5150*/  ULDC.64 UR4, c[0x0][0x208] ;  /* 0x0000820000047ab9 */ /* 0x000fe40000000a00 */
[----:B------:R1:W-:Y:S03]  /*5160*/  STG.E.128 desc[UR4][R48.64+0x100], R36 ;  /* 0x0001002430007986 */ /* 0x0003e6000c101d04 */
.L_x_1393:
[----:B------:R-:W-:Y:S05]  /*5170*/  BSYNC B1 ;  /* 0x0000000000017941 */ /* 0x000fea0003800000 */
.L_x_1392:
[----:B------:R-:W-:-:S13]  /*5180*/  ISETP.NE.AND P0, PT, R96, RZ, PT ;  /* 0x000000ff6000720c */ /* 0x000fda0003f05270 */
[----:B------:R-:W-:Y:S05]  /*5190*/  @!P0 BRA `(.L_x_1383) ;  /* 0x0000003000888947 */ /* 0x000fea0003800000 */
[----:B------:R-:W5:Y:S01]  /*51a0*/  LDL R44, [R1+0xc] ;  /* 0x00000c00012c7983 */ /* 0x000f620000100800 */
[----:B------:R-:W-:Y:S03]  /*51b0*/  BSSY B1, `(.L_x_1396) ;  /* 0x0000032000017945 */ /* 0x000fe60003800000 */
[----:B-1234-:R1:W2:Y:S01]  /*51c0*/  LDS.128 R36, [R103+0x27400] ;  /* 0x0274000067247984 */ /* 0x01e2a20000000c00 */
[----:B-----5:R-:W-:-:S13]  /*51d0*/  ISETP.GE.AND P0, PT, R44, R111, PT ;  /* 0x0000006f2c00720c */ /* 0x020fda0003f06270 */
        /* <DEDUP_REMOVED lines=47> */
.L_x_1397:
[----:B------:R-:W-:Y:S05]  /*54d0*/  BSYNC B1 ;  /* 0x0000000000017941 */ /* 0x000fea0003800000 */
.L_x_1396:
[----:B------:R-:W-:Y:S02]  /*54e0*/  ULDC.64 UR4, c[0x0][0x208] ;  /* 0x0000820000047ab9 */ /* 0x000fe40000000a00 */
[----:B------:R1:W-:Y:S01]  /*54f0*/  STG.E.128 desc[UR4][R48.64+0x180], R36 ;  /* 0x0001802430007986 */ /* 0x0003e2000c101d04 */
[----:B------:R-:W-:Y:S05]  /*5500*/  BRA `(.L_x_1383) ;  /* 0x0000002c00ac7947 */ /* 0x000fea0003800000 */
.L_x_1359:
        /* <DEDUP_REMOVED lines=16> */
[----:B------:R-:W-:Y:S01]  /*5610*/  LEA R52, P1, R38, UR4, 0x1 ;  /* 0x0000000426347c11 */ /* 0x000fe2000f8208ff */
[----:B------:R-:W-:Y:S01]  /*5620*/  IMAD.X R39, R100, 0x1, R35, P0 ;  /* 0x0000000164277824 */ /* 0x000fe200000e0623 */
[----:B------:R-:W-:Y:S01]  /*5630*/  LEA R56, P0, R36, UR6, 0x1 ;  /* 0x0000000624387c11 */ /* 0x000fe2000f8008ff */
[----:B------:R-:W-:Y:S01]  /*5640*/  IMAD.X R37, R117, 0x1, R33, P5 ;  /* 0x0000000175257824 */ /* 0x000fe200028e0621 */
[----:B------:R-:W-:Y:S02]  /*5650*/  ISETP.GE.AND P5, PT, R228, R111, PT ;  /* 0x0000006fe400720c */ /* 0x000fe40003fa6270 */
[----:B------:R-:W-:-:S02]  /*5660*/  CS2R R42, SRZ ;  /* 0x00000000002a7805 */ /* 0x000fc4000001ff00 */
[----:B------:R-:W-:Y:S02]  /*5670*/  LEA.HI.X R53, R38, UR5, R39, 0x1, P1 ;  /* 0x0000000526357c11 */ /* 0x000fe400088f0c27 */
[----:B------:R-:W-:Y:S02]  /*5680*/  CS2R R40, SRZ ;  /* 0x0000000000287805 */ /* 0x000fe4000001ff00 */
[----:B------:R-:W-:Y:S02]  /*5690*/  ISETP.GE.AND P1, PT, R22, R111, PT ;  /* 0x0000006f1600720c */ /* 0x000fe40003f26270 */
[----:B------:R-:W-:Y:S02]  /*56a0*/  CS2R R38, SRZ ;  /* 0x0000000000267805 */ /* 0x000fe4000001ff00 */
[----:B------:R-:W-:Y:S02]  /*56b0*/  LEA.HI.X R57, R36, UR7, R37, 0x1, P0 ;  /* 0x0000000724397c11 */ /* 0x000fe400080f0c25 */
[----:B------:R-:W-:-:S02]  /*56c0*/  CS2R R36, SRZ ;  /* 0x0000000000247805 */ /* 0x000fc4000001ff00 */
[----:B------:R-:W-:Y:S02]  /*56d0*/  CS2R R50, SRZ ;  /* 0x0000000000327805 */ /* 0x000fe4000001ff00 */
[----:B------:R-:W-:Y:S02]  /*56e0*/  CS2R R48, SRZ ;  /* 0x0000000000307805 */ /* 0x000fe4000001ff00 */
[----:B------:R-:W-:Y:S02]  /*56f0*/  CS2R R46, SRZ ;  /* 0x00000000002e7805 */ /* 0x000fe4000001ff00 */
[----:B------:R-:W-:Y:S01]  /*5700*/  CS2R R44, SRZ ;  /* 0x00000000002c7805 */ /* 0x000fe2000001ff00 */
[----:B------:R-:W-:Y:S02]  /*5710*/  ULDC.64 UR8, c[0x0][0x208] ;  /* 0x0000820000087ab9 */ /* 0x000fe40000000a00 */
[----:B------:R0:W5:Y:S04]  /*5720*/  @!P5 LDG.E.128 R36, desc[UR8][R52.64+0x80] ;  /* 0x000080083424d981 */ /* 0x000168000c1e1d00 */
[----:B------:R0:W5:Y:S04]  /*5730*/  @!P1 LDG.E.128 R40, desc[UR8][R52.64] ;  /* 0x0000000834289981 */ /* 0x000168000c1e1d00 */
[----:B------:R0:W5:Y:S04]  /*5740*/  @!P1 LDG.E.128 R48, desc[UR8][R56.64] ;  /* 0x0000000838309981 */ /* 0x000168000c1e1d00 */
[----:B------:R0:W5:Y:S02]  /*5750*/  @!P5 LDG.E.128 R44, desc[UR8][R56.64+0x80] ;  /* 0x00008008382cd981 */ /* 0x000164000c1e1d00 */
.L_x_1399:
[----:B------:R-:W-:Y:S05]  /*5760*/  BSYNC B1 ;  /* 0x0000000000017941 */ /* 0x000fea0003800000 */
.L_x_1398:
[----:B------:R-:W-:Y:S01]  /*5770*/  ISETP.GE.AND P0, PT, R235, R105, PT ;  /* 0x00000069eb00720c */ /* 0x000fe20003f06270 */
[----:B------:R-:W-:Y:S01]  /*5780*/  BSSY B1, `(.L_x_1400) ;  /* 0x0000024000017945 */ /* 0x000fe20003800000 */
[----:B0-----:R-:W-:Y:S02]  /*5790*/  CS2R R52, SRZ ;  /* 0x0000000000347805 */ /* 0x001fe4000001ff00 */
        /* <DEDUP_REMOVED lines=34> */
.L_x_1401:
[----:B------:R-:W-:Y:S05]  /*59c0*/  BSYNC B1 ;  /* 0x0000000000017941 */ /* 0x000fea0003800000 */
.L_x_1400:
[----:B0-----:R-:W2:Y:S01]  /*59d0*/  LDL R68, [R1+0x34] ;  /* 0x0000340001447983 */ /* 0x001ea20000100800 */
        /* <DEDUP_REMOVED lines=40> */
[----:B------:R-:W-:Y:S01]  /*5c60*/  PRMT R130, R69, 0x7610, R130 ;  /* 0x0000761045827816 */ /* 0x000fe20000000082 */
[----:B------:R-:W-:Y:S01]  /*5c70*/  IMAD.MOV.U32 R69, RZ, RZ, R67 ;  /* 0x000000ffff457224 */ /* 0x000fe200078e0043 */
[----:B------:R-:W-:Y:S01]  /*5c80*/  PRMT R131, R70, 0x7610, R131 ;  /* 0x0000761046837816 */ /* 0x000fe20000000083 */
[----:B------:R-:W-:-:S03]  /*5c90*/  IMAD.MOV.U32 R70, RZ, RZ, R64 ;  /* 0x000000ffff467224 */ /* 0x000fc600078e0040 */
[----:B------:R-:W-:Y:S02]  /*5ca0*/  PRMT R138, R69, 0x7610, R138 ;  /* 0x00007610458a7816 */ /* 0x000fe4000000008a */
        /* <DEDUP_REMOVED lines=12> */
[----:B------:R-:W-:-:S05]  /*5d70*/  IMAD.MOV.U32 R68, RZ, RZ, R55 ;  /* 0x000000ffff447224 */ /* 0x000fca00078e0037 */
[----:B------:R-:W-:Y:S01]  /*5d80*/  PRMT R124, R68, 0x7610, R124 ;  /* 0x00007610447c7816 */ /* 0x000fe2000000007c */
[----:B------:R-:W-:-:S05]  /*5d90*/  IMAD.MOV.U32 R68, RZ, RZ, R59 ;  /* 0x000000ffff447224 */ /* 0x000fca00078e003b */
[----:B------:R-:W-:Y:S01]  /*5da0*/  PRMT R134, R68, 0x7610, R134 ;  /* 0x0000761044867816 */ /* 0x000fe20000000086 */
[----:B------:R-:W-:-:S05]  /*5db0*/  IMAD.MOV.U32 R68, RZ, RZ, R63 ;  /* 0x000000ffff447224 */ /* 0x000fca00078e003f */
[----:B------:R-:W-:Y:S01]  /*5dc0*/  PRMT R129, R68, 0x7610, R129 ;  /* 0x0000761044817816 */ /* 0x000fe20000000081 */
[----:B------:R-:W-:-:S05]  /*5dd0*/  IMAD.MOV.U32 R68, RZ, RZ, R66 ;  /* 0x000000ffff447224 */ /* 0x000fca00078e0042 */
[----:B------:R-:W-:Y:S01]  /*5de0*/  PRMT R137, R68, 0x7610, R137 ;  /* 0x0000761044897816 */ /* 0x000fe20000000089 */
[----:B------:R-:W-:Y:S06]  /*5df0*/  @!P1 BRA `(.L_x_1402) ;  /* 0x0000000000049947 */ /* 0x000fec0003800000 */
[----:B------:R-:W-:Y:S01]  /*5e00*/  BPT.TRAP 0x1 ;  /* 0x000000040000795c */ /* 0x000fe20000300000 */
.L_x_1402:
[----:B------:R-:W2:Y:S01]  /*5e10*/  LDL R68, [R1] ;  /* 0x0000000001447983 */ /* 0x000ea20000100800 */
[----:B------:R-:W-:Y:S01]  /*5e20*/  IMAD R100, R17, 0x8, R16 ;  /* 0x0000000811647824 */ /* 0x000fe200078e0210 */
[----:B------:R-:W0:Y:S01]  /*5e30*/  LDC R123, c[0x0][0x2e4] ;  /* 0x0000b900ff7b7b82 */ /* 0x000e220000000800 */
[----:B------:R-:W-:Y:S07]  /*5e40*/  BSSY B1, `(.L_x_1403) ;  /* 0x0000005000017945 */ /* 0x000fee0003800000 */
[----:B------:R-:W1:Y:S01]  /*5e50*/  LDC.64 R112, c[0x0][0x2f0] ;  /* 0x0000bc00ff707b82 */ /* 0x000e620000000a00 */
[----:B--2---:R-:W-:-:S04]  /*5e60*/  SHF.L.U32 R110, R68, 0x1f, RZ ;  /* 0x0000001f446e7819 */ /* 0x004fc800000006ff */
[----:B------:R-:W2:Y:S02]  /*5e70*/  SYNCS.PHASECHK.TRANS64.TRYWAIT P5, [R100+URZ+0x30890], R110 ;  /* 0x0308906e640075a7 */ /* 0x000ea400080a017f */
[----:B012---:R-:W-:Y:S05]  /*5e80*/  @!P5 BRA `(.L_x_1404) ;  /* 0x00000228001cd947 */ /* 0x007fea0003800000 */
.L_x_1779:
[----:B------:R-:W-:Y:S05]  /*5e90*/  BSYNC B1 ;  /* 0x0000000000017941 */ /* 0x000fea0003800000 */
.L_x_1403:
[----:B------:R-:W-:Y:S01]  /*5ea0*/  BSSY B1, `(.L_x_1405) ;  /* 0x0000112000017945 */ /* 0x000fe20003800000 */
[----:B------:R-:W-:Y:S02]  /*5eb0*/  IMAD.IADD R125, R123, 0x1, -R30 ;  /* 0x000000017b7d7824 */ /* 0x000fe400078e0a1e */
[----:B------:R-:W-:Y:S01]  /*5ec0*/  IMAD.MOV.U32 R115, RZ, RZ, R73 ;  /* 0x000000ffff737224 */ /* 0x000fe200078e0049 */
[----:B------:R-:W-:Y:S06]  /*5ed0*/  @P4 BRA `(.L_x_1406) ;  /* 0x0000001000384947 */ /* 0x000fec0003800000 */
[----:B------:R-:W-:Y:S01]  /*5ee0*/  ISETP.NE.AND P4, PT, R31, RZ, PT ;  /* 0x000000ff1f00720c */ /* 0x000fe20003f85270 */
[-C--:B------:R-:W-:Y:S01]  /*5ef0*/  IMAD R68, R19, R112.reuse, RZ ;  /* 0x0000007013447224 */ /* 0x080fe200078e02ff */
[----:B------:R-:W-:Y:S01]  /*5f00*/  BSSY B2, `(.L_x_1407) ;  /* 0x0000086000027945 */ /* 0x000fe20003800000 */
[----:B------:R-:W-:-:S04]  /*5f10*/  IMAD.WIDE.U32 R116, R18, R112, R114 ;  /* 0x0000007012747225 */ /* 0x000fc800078e0072 */
[----:B------:R-:W-:-:S04]  /*5f20*/  IMAD R133, R18, R113, R68 ;  /* 0x0000007112857224 */ /* 0x000fc800078e0244 */
[----:B------:R-:W-:Y:S02]  /*5f30*/  IMAD.IADD R133, R133, 0x1, R117 ;  /* 0x0000000185857824 */ /* 0x000fe400078e0275 */
[----:B------:R-:W-:Y:S05]  /*5f40*/  @!P4 BRA `(.L_x_1408) ;  /* 0x000000080004c947 */ /* 0x000fea0003800000 */
[----:B------:R-:W2:Y:S04]  /*5f50*/  LDL R119, [R1+0x3c] ;  /* 0x00003c0001777983 */ /* 0x000ea80000100800 */
[----:B------:R-:W3:Y:S04]  /*5f60*/  LDL R118, [R1+0x48] ;  /* 0x0000480001767983 */ /* 0x000ee80000100800 */
[----:B------:R-:W4:Y:S01]  /*5f70*/  LDL R75, [R1+0x4c] ;  /* 0x00004c00014b7983 */ /* 0x000f220000100800 */
[----:B------:R-:W-:Y:S01]  /*5f80*/  SEL R68, R30, R125, !P3 ;  /* 0x0000007d1e447207 */ /* 0x000fe20005800000 */
[----:B------:R-:W-:Y:S01]  /*5f90*/  BSSY B3, `(.L_x_1409) ;  /* 0x0000079000037945 */ /* 0x000fe20003800000 */
[----:B------:R-:W-:-:S02]  /*5fa0*/  IADD3 R72, P4, P5, R90, R116, R77 ;  /* 0x000000745a487210 */ /* 0x000fc40007d9e04d */
[----:B------:R-:W-:Y:S02]  /*5fb0*/  SHF.R.S32.HI R69, RZ, 0x1f, R68 ;  /* 0x0000001fff457819 */ /* 0x000fe40000011444 */
[----:B------:R-:W-:Y:S02]  /*5fc0*/  IADD3.X R74, R0, R133, R97, P4, P5 ;  /* 0x00000085004a7210 */ /* 0x000fe400027ea461 */
[----:B------:R-:W-:-:S04]  /*5fd0*/  LEA.HI R69, R69, R68, RZ, 0x4 ;  /* 0x0000004445457211 */ /* 0x000fc800078f20ff */
[----:B------:R-:W-:-:S05]  /*5fe0*/  LEA.HI.SX32 R69, R69, R76, 0x1c ;  /* 0x0000004c45457211 */ /* 0x000fca00078fe2ff */
[----:B------:R-:W-:-:S05]  /*5ff0*/  IMAD.SHL.U32 R71, R69, 0x8, RZ ;  /* 0x0000000845477824 */ /* 0x000fca00078e00ff */
[----:B------:R-:W-:-:S13]  /*6000*/  ISETP.GE.AND P4, PT, R71, R123, PT ;  /* 0x0000007b4700720c */ /* 0x000fda0003f86270 */
[--C-:B------:R-:W-:Y:S02]  /*6010*/  @!P4 SHF.R.S32.HI R68, RZ, 0x1f, R71.reuse ;  /* 0x0000001fff44c819 */ /* 0x100fe40000011447 */
[----:B------:R-:W-:Y:S02]  /*6020*/  @!P4 IADD3 R70, P5, P6, R90, R116, R71 ;  /* 0x000000745a46c210 */ /* 0x000fe40007ebe047 */
[----:B------:R-:W-:Y:S02]  /*6030*/  LOP3.LUT R71, R71, 0x38, RZ, 0xc0, !PT ;  /* 0x0000003847477812 */ /* 0x000fe400078ec0ff */
[----:B------:R-:W-:Y:S02]  /*6040*/  @!P4 IADD3.X R73, R0, R133, R68, P5, P6 ;  /* 0x000000850049c210 */ /* 0x000fe40002fec444 */
[----:B------:R-:W-:-:S04]  /*6050*/  SHF.R.S32.HI R68, RZ, 0x1f, R69 ;  /* 0x0000001fff447819 */ /* 0x000fc80000011445 */
[----:B------:R-:W-:Y:S01]  /*6060*/  LEA.HI R68, R68, R69, RZ, 0x3 ;  /* 0x0000004544447211 */ /* 0x000fe200078f18ff */
[----:B------:R-:W-:-:S04]  /*6070*/  IMAD R69, R17, 0x4000, R6 ;  /* 0x0000400011457824 */ /* 0x000fc800078e0206 */
[----:B------:R-:W-:Y:S02]  /*6080*/  IMAD.SHL.U32 R68, R68, 0x200, RZ ;  /* 0x0000020044447824 */ /* 0x000fe400078e00ff */
[----:B------:R-:W-:-:S03]  /*6090*/  IMAD R69, R69, 0x2, R16 ;  /* 0x0000000245457824 */ /* 0x000fc600078e0210 */
[----:B------:R-:W-:Y:S02]  /*60a0*/  LOP3.LUT R68, R68, 0x7ffff000, RZ, 0xc0, !PT ;  /* 0x7ffff00044447812 */ /* 0x000fe400078ec0ff */
[----:B--2---:R-:W-:-:S04]  /*60b0*/  LOP3.LUT R71, R71, 0x1c0, R119, 0xf8, !PT ;  /* 0x000001c047477812 */ /* 0x004fc800078ef877 */
[----:B---3--:R-:W-:Y:S02]  /*60c0*/  LOP3.LUT R71, R71, R118, RZ, 0x3c, !PT ;  /* 0x0000007647477212 */ /* 0x008fe400078e3cff */
[C---:B------:R-:W-:Y:S02]  /*60d0*/  LEA R118, P5, R72.reuse, R106, 0x1 ;  /* 0x0000006a48767211 */ /* 0x040fe400078a08ff */
[----:B----4-:R-:W-:Y:S02]  /*60e0*/  IADD3 R68, R71, R68, R75 ;  /* 0x0000004447447210 */ /* 0x010fe40007ffe04b */
[----:B------:R-:W-:Y:S02]  /*60f0*/  LEA.HI.X R119, R72, R107, R74, 0x1, P5 ;  /* 0x0000006b48777211 */ /* 0x000fe400028f0c4a */
[----:B------:R-:W-:Y:S01]  /*6100*/  @!P4 LEA R120, P5, R70, R106, 0x1 ;  /* 0x0000006a4678c211 */ /* 0x000fe200078a08ff */
[----:B------:R-:W-:-:S03]  /*6110*/  IMAD R71, R17, 0x4000, R68 ;  /* 0x0000400011477824 */ /* 0x000fc600078e0244 */
[----:B------:R-:W-:Y:S01]  /*6120*/  @!P4 LEA.HI.X R121, R70, R107, R73, 0x1, P5 ;  /* 0x0000006b4679c211 */ /* 0x000fe200028f0c49 */
[----:B------:R-:W-:Y:S01]  /*6130*/  IMAD R72, R71, 0x2, R16 ;  /* 0x0000000247487824 */ /* 0x000fe200078e0210 */
[----:B------:R-:W-:Y:S01]  /*6140*/  ISETP.GE.AND P5, PT, R22, R111, PT ;  /* 0x0000006f1600720c */ /* 0x000fe20003fa6270 */
[----:B------:R-:W1:Y:S04]  /*6150*/  LDS.128 R68, [R69+0x20400] ;  /* 0x0204000045447984 */ /* 0x000e680000000c00 */
[----:B------:R-:W2:Y:S08]  /*6160*/  LDS.128 R72, [R72+0x20400] ;  /* 0x0204000048487984 */ /* 0x000eb00000000c00 */
[----:B------:R-:W-:Y:S05]  /*6170*/  @P5 BRA `(.L_x_1410) ;  /* 0x0000000400685947 */ /* 0x000fea0003800000 */
[----:B------:R-:W-:Y:S01]  /*6180*/  SHF.R.U32.HI R157, RZ, 0x10, R49 ;  /* 0x00000010ff9d7819 */ /* 0x000fe20000011631 */
[----:B-1----:R-:W-:Y:S01]  /*6190*/  IMAD.U32 R149, R71, 0x10000, RZ ;  /* 0x0001000047957824 */ /* 0x002fe200078e00ff */
[----:B------:R-:W-:Y:S01]  /*61a0*/  SHF.R.U32.HI R158, RZ, 0x10, R41 ;  /* 0x00000010ff9e7819 */ /* 0x000fe20000011629 */
[----:B--2---:R-:W-:Y:S01]  /*61b0*/  IMAD.U32 R152, R75, 0x10000, RZ ;  /* 0x000100004b987824 */ /* 0x004fe200078e00ff */
[----:B------:R-:W-:Y:S01]  /*61c0*/  SHF.R.U64 R156, R48, 0x10, R49 ;  /* 0x00000010309c7819 */ /* 0x000fe20000001231 */
[----:B------:R-:W-:Y:S01]  /*61d0*/  IMAD.U32 R49, R69, 0x10000, RZ ;  /* 0x0001000045317824 */ /* 0x000fe200078e00ff */
[----:B------:R-:W-:Y:S01]  /*61e0*/  PRMT R157, R163, 0x5410, R157 ;  /* 0x00005410a39d7816 */ /* 0x000fe2000000009d */
[----:B------:R-:W-:Y:S01]  /*61f0*/  IMAD.U32 R48, R73, 0x10000, RZ ;  /* 0x0001000049307824 */ /* 0x000fe200078e00ff */
[----:B------:R-:W-:Y:S02]  /*6200*/  LOP3.LUT R150, R69, 0xffff0000, RZ, 0xc0, !PT ;  /* 0xffff000045967812 */ /* 0x000fe400078ec0ff */
[----:B------:R-:W-:Y:S01]  /*6210*/  SHF.R.U64 R155, R42, 0x10, R43 ;  /* 0x000000102a9b7819 */ /* 0x000fe2000000122b */
[----:B------:R-:W-:Y:S01]  /*6220*/  IMAD.U32 R42, R74, 0x10000, RZ ;  /* 0x000100004a2a7824 */ /* 0x000fe200078e00ff */
[----:B------:R-:W-:-:S02]  /*6230*/  LOP3.LUT R69, R71, 0xffff0000, RZ, 0xc0, !PT ;  /* 0xffff000047457812 */ /* 0x000fc400078ec0ff */
[----:B------:R-:W-:Y:S02]  /*6240*/  SHF.R.U32.HI R160, RZ, 0x10, R43 ;  /* 0x00000010ffa07819 */ /* 0x000fe4000001162b */
[----:B------:R-:W-:Y:S01]  /*6250*/  PRMT R71, R127, 0x5432, R158 ;  /* 0x000054327f477816 */ /* 0x000fe2000000009e */
[----:B------:R-:W-:Y:S01]  /*6260*/  IMAD.U32 R158, R157, 0x10000, RZ ;  /* 0x000100009d9e7824 */ /* 0x000fe200078e00ff */
[----:B------:R-:W-:Y:S02]  /*6270*/  SHF.R.U32.HI R159, RZ, 0x10, R51 ;  /* 0x00000010ff9f7819 */ /* 0x000fe40000011633 */
[----:B------:R-:W-:Y:S02]  /*6280*/  PRMT R43, R122, 0x5432, R155 ;  /* 0x000054327a2b7816 */ /* 0x000fe4000000009b */
[----:B------:R-:W-:Y:S01]  /*6290*/  SHF.R.U64 R162, R40, 0x10, R41 ;  /* 0x0000001028a27819 */ /* 0x000fe20000001229 */
[----:B------:R-:W-:Y:S01]  /*62a0*/  IMAD.U32 R41, R68, 0x10000, RZ ;  /* 0x0001000044297824 */ /* 0x000fe200078e00ff */
[----:B------:R-:W-:Y:S01]  /*62b0*/  PRMT R155, R153, 0x5410, R160 ;  /* 0x00005410999b7816 */ /* 0x000fe200000000a0 */
[----:B------:R-:W-:-:S02]  /*62c0*/  IMAD.U32 R153, R71, 0x10000, RZ ;  /* 0x0001000047997824 */ /* 0x000fc400078e00ff */
[-C--:B------:R-:W-:Y:S01]  /*62d0*/  FMUL.FTZ R160, R48, R158.reuse ;  /* 0x0000009e30a07220 */ /* 0x080fe20000410000 */
[----:B------:R-:W-:Y:S01]  /*62e0*/  PRMT R154, R154, 0x5410, R159 ;  /* 0x000054109a9a7816 */ /* 0x000fe2000000009f */
[----:B------:R-:W-:Y:S01]  /*62f0*/  IMAD.U32 R40, R70, 0x10000, RZ ;  /* 0x0001000046287824 */ /* 0x000fe200078e00ff */
[----:B------:R-:W-:Y:S02]  /*6300*/  LOP3.LUT R151, R73, 0xffff0000, RZ, 0xc0, !PT ;  /* 0xffff000049977812 */ /* 0x000fe400078ec0ff */
[----:B------:R-:W-:Y:S01]  /*6310*/  PRMT R73, R126, 0x5432, R162 ;  /* 0x000054327e497816 */ /* 0x000fe200000000a2 */
[-C--:B------:R-:W-:Y:S01]  /*6320*/  FMUL.FTZ R162, R48, R153.reuse ;  /* 0x0000009930a27220 */ /* 0x080fe20000410000 */
[----:B------:R-:W-:Y:S01]  /*6330*/  SHF.R.U64 R161, R50, 0x10, R51 ;  /* 0x0000001032a17819 */ /* 0x000fe20000001233 */
[----:B------:R-:W-:Y:S01]  /*6340*/  FFMA.FTZ R48, R49, R153, -R160 ;  /* 0x0000009931307223 */ /* 0x000fe200000108a0 */
[----:B------:R-:W-:Y:S01]  /*6350*/  LOP3.LUT R157, R157, 0xffff0000, RZ, 0xc0, !PT ;  /* 0xffff00009d9d7812 */ /* 0x000fe200078ec0ff */
[----:B------:R-:W-:Y:S01]  /*6360*/  IMAD.U32 R159, R154, 0x10000, RZ ;  /* 0x000100009a9f7824 */ /* 0x000fe200078e00ff */
[----:B------:R-:W-:Y:S01]  /*6370*/  LOP3.LUT R71, R71, 0xffff0000, RZ, 0xc0, !PT ;  /* 0xffff000047477812 */ /* 0x000fe200078ec0ff */
[----:B------:R-:W-:Y:S01]  /*6380*/  IMAD.U32 R153, R155, 0x10000, RZ ;  /* 0x000100009b997824 */ /* 0x000fe200078e00ff */
[----:B------:R-:W-:Y:S01]  /*6390*/  PRMT R51, R124, 0x5432, R161 ;  /* 0x000054327c337816 */ /* 0x000fe200000000a1 */
[----:B------:R-:W-:Y:S01]  /*63a0*/  FFMA.FTZ R49, R49, R158, R162 ;  /* 0x0000009e31317223 */ /* 0x000fe200000100a2 */
[----:B------:R-:W-:Y:S01]  /*63b0*/  LOP3.LUT R75, R75, 0xffff0000, RZ, 0xc0, !PT ;  /* 0xffff00004b4b7812 */ /* 0x000fe200078ec0ff */
[C---:B------:R-:W-:Y:S01]  /*63c0*/  FMUL.FTZ R161, R151.reuse, R157 ;  /* 0x0000009d97a17220 */ /* 0x040fe20000410000 */
[----:B------:R-:W-:Y:S01]  /*63d0*/  FMUL.FTZ R158, R152, R159 ;  /* 0x0000009f989e7220 */ /* 0x000fe20000410000 */
[----:B------:R-:W-:Y:S01]  /*63e0*/  LOP3.LUT R154, R154, 0xffff0000, RZ, 0xc0, !PT ;  /* 0xffff00009a9a7812 */ /* 0x000fe200078ec0ff */
[----:B------:R-:W-:Y:S01]  /*63f0*/  FMUL.FTZ R160, R152, R153 ;  /* 0x0000009998a07220 */ /* 0x000fe20000410000 */
[----:B------:R-:W-:Y:S01]  /*6400*/  PRMT R156, R128, 0x5432, R156 ;  /* 0x00005432809c7816 */ /* 0x000fe2000000009c */
[-C--:B------:R-:W-:Y:S01]  /*6410*/  FMUL.FTZ R151, R151, R71.reuse ;  /* 0x0000004797977220 */ /* 0x080fe20000410000 */
[----:B------:R-:W-:Y:S01]  /*6420*/  LOP3.LUT R152, R155, 0xffff0000, RZ, 0xc0, !PT ;  /* 0xffff00009b987812 */ /* 0x000fe200078ec0ff */
[C---:B------:R-:W-:Y:S01]  /*6430*/  FFMA.FTZ R71, R150.reuse, R71, -R161 ;  /* 0x0000004796477223 */ /* 0x040fe200000108a1 */
[----:B------:R-:W-:Y:S01]  /*6440*/  FMUL.FTZ R162, R75, R154 ;  /* 0x0000009a4ba27220 */ /* 0x000fe20000410000 */
[----:B------:R-:W-:Y:S01]  /*6450*/  FFMA.FTZ R150, R150, R157, R151 ;  /* 0x0000009d96967223 */ /* 0x000fe20000010097 */
[----:B------:R-:W-:-:S02]  /*6460*/  IMAD.U32 R50, R72, 0x10000, RZ ;  /* 0x0001000048327824 */ /* 0x000fc400078e00ff */
[-C--:B------:R-:W-:Y:S01]  /*6470*/  FMUL.FTZ R164, R75, R152.reuse ;  /* 0x000000984ba47220 */ /* 0x080fe20000410000 */
[----:B------:R-:W-:Y:S01]  /*6480*/  IMAD.U32 R151, R156, 0x10000, RZ ;  /* 0x000100009c977824 */ /* 0x000fe200078e00ff */
[----:B------:R-:W-:Y:S01]  /*6490*/  LOP3.LUT R72, R72, 0xffff0000, RZ, 0xc0, !PT ;  /* 0xffff000048487812 */ /* 0x000fe200078ec0ff */
[C---:B------:R-:W-:Y:S01]  /*64a0*/  FFMA.FTZ R158, R149.reuse, R153, -R158 ;  /* 0x00000099959e7223 */ /* 0x040fe2000001089e */
[----:B------:R-:W-:Y:S01]  /*64b0*/  LOP3.LUT R75, R156, 0xffff0000, RZ, 0xc0, !PT ;  /* 0xffff00009c4b7812 */ /* 0x000fe200078ec0ff */
[----:B------:R-:W-:Y:S01]  /*64c0*/  FFMA.FTZ R160, R149, R159, R160 ;  /* 0x0000009f95a07223 */ /* 0x000fe200000100a0 */
[----:B------:R-:W-:Y:S02]  /*64d0*/  IMAD.U32 R149, R73, 0x10000, RZ ;  /* 0x0001000049957824 */ /* 0x000fe400078e00ff */
[----:B------:R-:W-:Y:S01]  /*64e0*/  FFMA.FTZ R153, R69, R152, -R162 ;  /* 0x0000009845997223 */ /* 0x000fe200000108a2 */
[----:B------:R-:W-:Y:S01]  /*64f0*/  LOP3.LUT R73, R73, 0xffff0000, RZ, 0xc0, !PT ;  /* 0xffff000049497812 */ /* 0x000fe200078ec0ff */
[----:B------:R-:W-:Y:S01]  /*6500*/  FMUL.FTZ R152, R50, R151 ;  /* 0x0000009732987220 */ /* 0x000fe20000410000 */
[----:B------:R-:W-:Y:S01]  /*6510*/  LOP3.LUT R68, R68, 0xffff0000, RZ, 0xc0, !PT ;  /* 0xffff000044447812 */ /* 0x000fe200078ec0ff */
[----:B------:R-:W-:Y:S01]  /*6520*/  FFMA.FTZ R155, R69, R154, R164 ;  /* 0x0000009a459b7223 */ /* 0x000fe200000100a4 */
[----:B------:R-:W-:Y:S01]  /*6530*/  FMUL.FTZ R69, R72, R75 ;  /* 0x0000004b48457220 */ /* 0x000fe20000410000 */
[-C--:B------:R-:W-:Y:S01]  /*6540*/  FMUL.FTZ R50, R50, R149.reuse ;  /* 0x0000009532327220 */ /* 0x080fe20000410000 */
[C---:B------:R-:W-:Y:S01]  /*6550*/  FFMA.FTZ R152, R41.reuse, R149, -R152 ;  /* 0x0000009529987223 */ /* 0x040fe20000010898 */
[-C--:B------:R-:W-:Y:S01]  /*6560*/  FMUL.FTZ R149, R72, R73.reuse ;  /* 0x0000004948957220 */ /* 0x080fe20000410000 */
[----:B------:R-:W-:Y:S01]  /*6570*/  FFMA.FTZ R73, R68, R73, -R69 ;  /* 0x0000004944497223 */ /* 0x000fe20000010845 */
[----:B------:R-:W-:Y:S01]  /*6580*/  FFMA.FTZ R50, R41, R151, R50 ;  /* 0x0000009729327223 */ /* 0x000fe20000010032 */
[----:B------:R-:W-:Y:S01]  /*6590*/  IMAD.U32 R69, R51, 0x10000, RZ ;  /* 0x0001000033457824 */ /* 0x000fe200078e00ff */
[----:B------:R-:W-:Y:S01]  /*65a0*/  LOP3.LUT R74, R74, 0xffff0000, RZ, 0xc0, !PT ;  /* 0xffff00004a4a7812 */ /* 0x000fe200078ec0ff */
[----:B------:R-:W-:Y:S01]  /*65b0*/  IMAD.U32 R41, R43, 0x10000, RZ ;  /* 0x000100002b297824 */ /* 0x000fe200078e00ff */
[----:B------:R-:W-:Y:S01]  /*65c0*/  LOP3.LUT R51, R51, 0xffff0000, RZ, 0xc0, !PT ;  /* 0xffff000033337812 */ /* 0x000fe200078ec0ff */
[----:B------:R-:W-:Y:S01]  /*65d0*/  FFMA.FTZ R149, R68, R75, R149 ;  /* 0x0000004b44957223 */ /* 0x000fe20000010095 */
[----:B------:R-:W-:Y:S01]  /*65e0*/  LOP3.LUT R43, R43, 0xffff0000, RZ, 0xc0, !PT ;  /* 0xffff00002b2b7812 */ /* 0x000fe200078ec0ff */
[----:B------:R-:W-:Y:S01]  /*65f0*/  FMUL.FTZ R75, R42, R69 ;  /* 0x000000452a4b7220 */ /* 0x000fe20000410000 */
[----:B------:R-:W-:Y:S01]  /*6600*/  LOP3.LUT R70, R70, 0xffff0000, RZ, 0xc0, !PT ;  /* 0xffff000046467812 */ /* 0x000fe200078ec0ff */
        /* <DEDUP_REMOVED lines=12> */
[----:B------:R-:W-:Y:S01]  /*66d0*/  F2FP.BF16.F32.PACK_AB R70, R40, R75 ;  /* 0x0000004b2846723e */ /* 0x000fe200000010ff */
[----:B------:R-:W-:Y:S01]  /*66e0*/  IMAD.MOV.U32 R75, RZ, RZ, R155 ;  /* 0x000000ffff4b7224 */ /* 0x000fe200078e009b */
[----:B------:R-:W-:Y:S02]  /*66f0*/  F2FP.BF16.F32.PACK_AB R71, R153, R158 ;  /* 0x0000009e9947723e */ /* 0x000fe400000010ff */
[----:B------:R-:W-:-:S02]  /*6700*/  F2FP.BF16.F32.PACK_AB R72, R149, R50 ;  /* 0x000000329548723e */ /* 0x000fc400000010ff */
[----:B------:R-:W-:-:S07]  /*6710*/  F2FP.BF16.F32.PACK_AB R74, R51, R42 ;  /* 0x0000002a334a723e */ /* 0x000fce00000010ff */
.L_x_1410:
[----:B------:R-:W-:Y:S05]  /*6720*/  BSYNC B3 ;  /* 0x0000000000037941 */ /* 0x000fea0003800000 */
.L_x_1409:
[----:B------:R-:W-:Y:S02]  /*6730*/  ULDC.64 UR4, c[0x0][0x208] ;  /* 0x0000820000047ab9 */ /* 0x000fe40000000a00 */
[----:B-1----:R1:W-:Y:S04]  /*6740*/  STG.E.128 desc[UR4][R118.64], R68 ;  /* 0x0000004476007986 */ /* 0x0023e8000c101d04 */
[----:B--2---:R1:W-:Y:S02]  /*6750*/  @!P4 STG.E.128 desc[UR4][R120.64], R72 ;  /* 0x000000487800c986 */ /* 0x0043e4000c101d04 */
.L_x_1408:
[----:B------:R-:W-:Y:S05]  /*6760*/  BSYNC B2 ;  /* 0x0000000000027941 */ /* 0x000fea0003800000 */
.L_x_1407:
[----:B------:R-:W-:-:S13]  /*6770*/  ISETP.NE.AND P4, PT, R94, RZ, PT ;  /* 0x000000ff5e00720c */ /* 0x000fda0003f85270 */
        /* <DEDUP_REMOVED lines=17> */
[----:B------:R-:W-:Y:S02]  /*6890*/  SHF.R.S32.HI R40, RZ, 0x1f, R41 ;  /* 0x0000001fff287819 */ /* 0x000fe40000011429 */
[----:B-1----:R-:W-:-:S02]  /*68a0*/  LEA R68, P5, R42, R106, 0x1 ;  /* 0x0000006a2a447211 */ /* 0x002fc400078a08ff */
[----:B------:R-:W-:Y:S01]  /*68b0*/  LEA.HI R40, R40, R41, RZ, 0x3 ;  /* 0x0000002928287211 */ /* 0x000fe200078f18ff */
[----:B------:R-:W-:Y:S01]  /*68c0*/  IMAD R41, R17, 0x4000, R8 ;  /* 0x0000400011297824 */ /* 0x000fe200078e0208 */
[-C--:B------:R-:W-:Y:S02]  /*68d0*/  LEA.HI.X R69, R42, R107.reuse, R48, 0x1, P5 ;  /* 0x0000006b2a457211 */ /* 0x080fe400028f0c30 */
[----:B------:R-:W-:Y:S01]  /*68e0*/  @!P4 LEA R70, P5, R116, R106, 0x1 ;  /* 0x0000006a7446c211 */ /* 0x000fe200078a08ff */
[----:B------:R-:W-:Y:S02]  /*68f0*/  IMAD.SHL.U32 R40, R40, 0x200, RZ ;  /* 0x0000020028287824 */ /* 0x000fe400078e00ff */
[----:B------:R-:W-:Y:S01]  /*6900*/  IMAD R41, R41, 0x2, R16 ;  /* 0x0000000229297824 */ /* 0x000fe200078e0210 */
[----:B------:R-:W-:Y:S02]  /*6910*/  @!P4 LEA.HI.X R71, R116, R107, R133, 0x1, P5 ;  /* 0x0000006b7447c211 */ /* 0x000fe400028f0c85 */
[----:B------:R-:W-:-:S02]  /*6920*/  LOP3.LUT R40, R40, 0x7ffff000, RZ, 0xc0, !PT ;  /* 0x7ffff00028287812 */ /* 0x000fc400078ec0ff */
[----:B------:R-:W-:Y:S02]  /*6930*/  ISETP.GE.AND P5, PT, R228, R111, PT ;  /* 0x0000006fe400720c */ /* 0x000fe40003fa6270 */
[----:B--2---:R-:W-:-:S04]  /*6940*/  LOP3.LUT R43, R43, 0x1c0, R51, 0xf8, !PT ;  /* 0x000001c02b2b7812 */ /* 0x004fc800078ef833 */
[----:B---3--:R-:W-:-:S04]  /*6950*/  LOP3.LUT R43, R43, R50, RZ, 0x3c, !PT ;  /* 0x000000322b2b7212 */ /* 0x008fc800078e3cff */
[----:B----4-:R-:W-:-:S05]  /*6960*/  IADD3 R40, R43, R40, R49 ;  /* 0x000000282b287210 */ /* 0x010fca0007ffe031 */
[----:B------:R-:W-:-:S04]  /*6970*/  IMAD R43, R17, 0x4000, R40 ;  /* 0x00004000112b7824 */ /* 0x000fc800078e0228 */
[----:B------:R-:W-:Y:S02]  /*6980*/  IMAD R48, R43, 0x2, R16 ;  /* 0x000000022b307824 */ /* 0x000fe400078e0210 */
[----:B------:R-:W1:Y:S04]  /*6990*/  LDS.128 R40, [R41+0x20400] ;  /* 0x0204000029287984 */ /* 0x000e680000000c00 */
[----:B------:R-:W2:Y:S01]  /*69a0*/  LDS.128 R48, [R48+0x20400] ;  /* 0x0204000030307984 */ /* 0x000ea20000000c00 */
[----:B------:R-:W-:Y:S05]  /*69b0*/  @P5 BRA `(.L_x_1412) ;  /* 0x0000000400705947 */ /* 0x000fea0003800000 */
[----:B------:R-:W-:Y:S02]  /*69c0*/  SHF.R.U32.HI R119, RZ, 0x10, R37 ;  /* 0x00000010ff777819 */ /* 0x000fe40000011625 */
[--C-:B------:R-:W-:Y:S02]  /*69d0*/  SHF.R.U32.HI R73, RZ, 0x10, R45.reuse ;  /* 0x00000010ff497819 */ /* 0x100fe4000001162d */
[----:B------:R-:W-:Y:S01]  /*69e0*/  SHF.R.U64 R72, R44, 0x10, R45 ;  /* 0x000000102c487819 */ /* 0x000fe2000000122d */
[----:B-1----:R-:W-:Y:S01]  /*69f0*/  IMAD.U32 R44, R43, 0x10000, RZ ;  /* 0x000100002b2c7824 */ /* 0x002fe200078e00ff */
[----:B------:R-:W-:Y:S01]  /*6a00*/  PRMT R144, R144, 0x5410, R119 ;  /* 0x0000541090907816 */ /* 0x000fe20000000077 */
[----:B--2---:R-:W-:Y:S01]  /*6a10*/  IMAD.U32 R45, R48, 0x10000, RZ ;  /* 0x00010000302d7824 */ /* 0x004fe200078e00ff */
[----:B------:R-:W-:Y:S02]  /*6a20*/  PRMT R148, R148, 0x5410, R73 ;  /* 0x0000541094947816 */ /* 0x000fe40000000049 */
[----:B------:R-:W-:Y:S01]  /*6a30*/  SHF.R.U64 R116, R38, 0x10, R39 ;  /* 0x0000001026747819 */ /* 0x000fe20000001227 */
[----:B------:R-:W-:Y:S01]  /*6a40*/  IMAD.U32 R38, R40, 0x10000, RZ ;  /* 0x0001000028267824 */ /* 0x000fe200078e00ff */
[----:B------:R-:W-:Y:S01]  /*6a50*/  SHF.R.U64 R74, R46, 0x10, R47 ;  /* 0x000000102e4a7819 */ /* 0x000fe2000000122f */
[----:B------:R-:W-:Y:S01]  /*6a60*/  IMAD.U32 R46, R49, 0x10000, RZ ;  /* 0x00010000312e7824 */ /* 0x000fe200078e00ff */
[----:B------:R-:W-:Y:S01]  /*6a70*/  PRMT R147, R147, 0x5410, R72 ;  /* 0x0000541093937816 */ /* 0x000fe20000000048 */
[----:B------:R-:W-:Y:S01]  /*6a80*/  IMAD.U32 R73, R148, 0x10000, RZ ;  /* 0x0001000094497824 */ /* 0x000fe200078e00ff */
[----:B------:R-:W-:Y:S01]  /*6a90*/  SHF.R.U32.HI R117, RZ, 0x10, R39 ;  /* 0x00000010ff757819 */ /* 0x000fe20000011627 */
[----:B------:R-:W-:Y:S01]  /*6aa0*/  IMAD.U32 R72, R144, 0x10000, RZ ;  /* 0x0001000090487824 */ /* 0x000fe200078e00ff */
[----:B------:R-:W-:Y:S01]  /*6ab0*/  SHF.R.U32.HI R75, RZ, 0x10, R47 ;  /* 0x00000010ff4b7819 */ /* 0x000fe2000001162f */
[----:B------:R-:W-:Y:S01]  /*6ac0*/  IMAD.U32 R39, R41, 0x10000, RZ ;  /* 0x0001000029277824 */ /* 0x000fe200078e00ff */
[----:B------:R-:W-:Y:S01]  /*6ad0*/  PRMT R141, R141, 0x5410, R116 ;  /* 0x000054108d8d7816 */ /* 0x000fe20000000074 */
[CC--:B------:R-:W-:Y:S01]  /*6ae0*/  FMUL.FTZ R116, R46.reuse, R72.reuse ;  /* 0x000000482e747220 */ /* 0x0c0fe20000410000 */
[----:B------:R-:W-:Y:S01]  /*6af0*/  PRMT R145, R145, 0x5410, R74 ;  /* 0x0000541091917816 */ /* 0x000fe2000000004a */
[-C--:B------:R-:W-:Y:S01]  /*6b00*/  FMUL.FTZ R74, R46, R73.reuse ;  /* 0x000000492e4a7220 */ /* 0x080fe20000410000 */
[----:B------:R-:W-:Y:S01]  /*6b10*/  PRMT R142, R142, 0x5410, R117 ;  /* 0x000054108e8e7816 */ /* 0x000fe20000000075 */
[C---:B------:R-:W-:Y:S01]  /*6b20*/  FFMA.FTZ R116, R39.reuse, R73, R116 ;  /* 0x0000004927747223 */ /* 0x040fe20000010074 */
[----:B------:R-:W-:Y:S01]  /*6b30*/  PRMT R146, R146, 0x5410, R75 ;  /* 0x0000541092927816 */ /* 0x000fe2000000004b */
[----:B------:R-:W-:Y:S01]  /*6b40*/  FFMA.FTZ R74, R39, R72, -R74 ;  /* 0x00000048274a7223 */ /* 0x000fe2000001084a */
[----:B------:R-:W-:Y:S01]  /*6b50*/  SHF.R.U64 R118, R36, 0x10, R37 ;  /* 0x0000001024767819 */ /* 0x000fe20000001225 */
[----:B------:R-:W-:Y:S01]  /*6b60*/  IMAD.U32 R39, R142, 0x10000, RZ ;  /* 0x000100008e277824 */ /* 0x000fe200078e00ff */
[----:B------:R-:W-:Y:S01]  /*6b70*/  LOP3.LUT R47, R49, 0xffff0000, RZ, 0xc0, !PT ;  /* 0xffff0000312f7812 */ /* 0x000fe200078ec0ff */
[----:B------:R-:W-:Y:S01]  /*6b80*/  IMAD.U32 R49, R51, 0x10000, RZ ;  /* 0x0001000033317824 */ /* 0x000fe200078e00ff */
[----:B------:R-:W-:Y:S01]  /*6b90*/  LOP3.LUT R148, R148, 0xffff0000, RZ, 0xc0, !PT ;  /* 0xffff000094947812 */ /* 0x000fe200078ec0ff */
[----:B------:R-:W-:Y:S01]  /*6ba0*/  IMAD.U32 R46, R146, 0x10000, RZ ;  /* 0x00010000922e7824 */ /* 0x000fe200078e00ff */
[----:B------:R-:W-:Y:S01]  /*6bb0*/  LOP3.LUT R144, R144, 0xffff0000, RZ, 0xc0, !PT ;  /* 0xffff000090907812 */ /* 0x000fe200078ec0ff */
[-C--:B------:R-:W-:Y:S01]  /*6bc0*/  FMUL.FTZ R75, R49, R39.reuse ;  /* 0x00000027314b7220 */ /* 0x080fe20000410000 */
[----:B------:R-:W-:Y:S01]  /*6bd0*/  LOP3.LUT R41, R41, 0xffff0000, RZ, 0xc0, !PT ;  /* 0xffff000029297812 */ /* 0x000fe200078ec0ff */
[----:B------:R-:W-:Y:S01]  /*6be0*/  FMUL.FTZ R72, R47, R148 ;  /* 0x000000942f487220 */ /* 0x000fe20000410000 */
[----:B------:R-:W-:Y:S01]  /*6bf0*/  PRMT R143, R143, 0x5410, R118 ;  /* 0x000054108f8f7816 */ /* 0x000fe20000000076 */
[----:B------:R-:W-:Y:S01]  /*6c00*/  FMUL.FTZ R118, R47, R144 ;  /* 0x000000902f767220 */ /* 0x000fe20000410000 */
[----:B------:R-:W-:Y:S01]  /*6c10*/  LOP3.LUT R51, R51, 0xffff0000, RZ, 0xc0, !PT ;  /* 0xffff000033337812 */ /* 0x000fe200078ec0ff */
[----:B------:R-:W-:Y:S01]  /*6c20*/  FMUL.FTZ R47, R49, R46 ;  /* 0x0000002e312f7220 */ /* 0x000fe20000410000 */
[----:B------:R-:W-:Y:S01]  /*6c30*/  LOP3.LUT R146, R146, 0xffff0000, RZ, 0xc0, !PT ;  /* 0xffff000092927812 */ /* 0x000fe200078ec0ff */
[----:B------:R-:W-:Y:S01]  /*6c40*/  FFMA.FTZ R73, R41, R144, -R72 ;  /* 0x0000009029497223 */ /* 0x000fe20000010848 */
[----:B------:R-:W-:Y:S01]  /*6c50*/  LOP3.LUT R142, R142, 0xffff0000, RZ, 0xc0, !PT ;  /* 0xffff00008e8e7812 */ /* 0x000fe200078ec0ff */
[C---:B------:R-:W-:Y:S01]  /*6c60*/  FFMA.FTZ R72, R44.reuse, R39, -R47 ;  /* 0x000000272c487223 */ /* 0x040fe2000001082f */
[----:B------:R-:W-:Y:S01]  /*6c70*/  LOP3.LUT R43, R43, 0xffff0000, RZ, 0xc0, !PT ;  /* 0xffff00002b2b7812 */ /* 0x000fe200078ec0ff */
[----:B------:R-:W-:Y:S01]  /*6c80*/  FFMA.FTZ R75, R44, R46, R75 ;  /* 0x0000002e2c4b7223 */ /* 0x000fe2000001004b */
[----:B------:R-:W-:Y:S01]  /*6c90*/  FFMA.FTZ R49, R41, R148, R118 ;  /* 0x0000009429317223 */ /* 0x000fe20000010076 */
[----:B------:R-:W-:Y:S01]  /*6ca0*/  FMUL.FTZ R44, R51, R146 ;  /* 0x00000092332c7220 */ /* 0x000fe20000410000 */
[----:B------:R-:W-:-:S02]  /*6cb0*/  IMAD.U32 R39, R143, 0x10000, RZ ;  /* 0x000100008f277824 */ /* 0x000fc400078e00ff */
[-C--:B------:R-:W-:Y:S01]  /*6cc0*/  FMUL.FTZ R46, R51, R142.reuse ;  /* 0x0000008e332e7220 */ /* 0x080fe20000410000 */
[----:B------:R-:W-:Y:S02]  /*6cd0*/  IMAD.U32 R41, R147, 0x10000, RZ ;  /* 0x0001000093297824 */ /* 0x000fe400078e00ff */
[----:B------:R-:W-:Y:S01]  /*6ce0*/  FFMA.FTZ R51, R43, R142, -R44 ;  /* 0x0000008e2b337223 */ /* 0x000fe2000001082c */
[----:B------:R-:W-:Y:S01]  /*6cf0*/  LOP3.LUT R48, R48, 0xffff0000, RZ, 0xc0, !PT ;  /* 0xffff000030307812 */ /* 0x000fe200078ec0ff */
[----:B------:R-:W-:Y:S01]  /*6d00*/  FMUL.FTZ R44, R45, R39 ;  /* 0x000000272d2c7220 */ /* 0x000fe20000410000 */
[----:B------:R-:W-:Y:S01]  /*6d10*/  LOP3.LUT R147, R147, 0xffff0000, RZ, 0xc0, !PT ;  /* 0xffff000093937812 */ /* 0x000fe200078ec0ff */
[----:B------:R-:W-:Y:S01]  /*6d20*/  FMUL.FTZ R47, R45, R41 ;  /* 0x000000292d2f7220 */ /* 0x000fe20000410000 */
[----:B------:R-:W-:Y:S01]  /*6d30*/  LOP3.LUT R143, R143, 0xffff0000, RZ, 0xc0, !PT ;  /* 0xffff00008f8f7812 */ /* 0x000fe200078ec0ff */
[----:B------:R-:W-:Y:S01]  /*6d40*/  FFMA.FTZ R146, R43, R146, R46 ;  /* 0x000000922b927223 */ /* 0x000fe2000001002e */
[----:B------:R-:W-:Y:S01]  /*6d50*/  LOP3.LUT R40, R40, 0xffff0000, RZ, 0xc0, !PT ;  /* 0xffff000028287812 */ /* 0x000fe200078ec0ff */
[C---:B------:R-:W-:Y:S01]  /*6d60*/  FFMA.FTZ R47, R38.reuse, R39, -R47 ;  /* 0x00000027262f7223 */ /* 0x040fe2000001082f */
[----:B------:R-:W-:Y:S01]  /*6d70*/  FFMA.FTZ R44, R38, R41, R44 ;  /* 0x00000029262c7223 */ /* 0x000fe2000001002c */
[----:B------:R-:W-:-:S02]  /*6d80*/  IMAD.U32 R37, R50, 0x10000, RZ ;  /* 0x0001000032257824 */ /* 0x000fc400078e00ff */
[C---:B------:R-:W-:Y:S01]  /*6d90*/  FMUL.FTZ R43, R48.reuse, R147 ;  /* 0x00000093302b7220 */ /* 0x040fe20000410000 */
[-C--:B------:R-:W-:Y:S01]  /*6da0*/  FMUL.FTZ R41, R48, R143.reuse ;  /* 0x0000008f30297220 */ /* 0x080fe20000410000 */
[----:B------:R-:W-:Y:S01]  /*6db0*/  IMAD.U32 R39, R145, 0x10000, RZ ;  /* 0x0001000091277824 */ /* 0x000fe200078e00ff */
[----:B------:R-:W-:Y:S01]  /*6dc0*/  LOP3.LUT R50, R50, 0xffff0000, RZ, 0xc0, !PT ;  /* 0xffff000032327812 */ /* 0x000fe200078ec0ff */
[----:B------:R-:W-:Y:S01]  /*6dd0*/  IMAD.U32 R38, R141, 0x10000, RZ ;  /* 0x000100008d267824 */ /* 0x000fe200078e00ff */
[----:B------:R-:W-:Y:S01]  /*6de0*/  LOP3.LUT R145, R145, 0xffff0000, RZ, 0xc0, !PT ;  /* 0xffff000091917812 */ /* 0x000fe200078ec0ff */
[----:B------:R-:W-:Y:S01]  /*6df0*/  IMAD.U32 R36, R42, 0x10000, RZ ;  /* 0x000100002a247824 */ /* 0x000fe200078e00ff */
[----:B------:R-:W-:Y:S01]  /*6e00*/  LOP3.LUT R141, R141, 0xffff0000, RZ, 0xc0, !PT ;  /* 0xffff00008d8d7812 */ /* 0x000fe200078ec0ff */
[C---:B------:R-:W-:Y:S01]  /*6e10*/  FFMA.FTZ R46, R40.reuse, R143, -R43 ;  /* 0x0000008f282e7223 */ /* 0x040fe2000001082b */
[----:B------:R-:W-:Y:S01]  /*6e20*/  FFMA.FTZ R41, R40, R147, R41 ;  /* 0x0000009328297223 */ /* 0x000fe20000010029 */
[----:B------:R-:W-:Y:S01]  /*6e30*/  LOP3.LUT R42, R42, 0xffff0000, RZ, 0xc0, !PT ;  /* 0xffff00002a2a7812 */ /* 0x000fe200078ec0ff */
[C---:B------:R-:W-:Y:S01]  /*6e40*/  FMUL.FTZ R43, R37.reuse, R39 ;  /* 0x00000027252b7220 */ /* 0x040fe20000410000 */
[-C--:B------:R-:W-:Y:S01]  /*6e50*/  FMUL.FTZ R40, R37, R38.reuse ;  /* 0x0000002625287220 */ /* 0x080fe20000410000 */
        /* <DEDUP_REMOVED lines=18> */
.L_x_1412:
[----:B------:R-:W-:Y:S05]  /*6f80*/  BSYNC B2 ;  /* 0x0000000000027941 */ /* 0x000fea0003800000 */
.L_x_1411:
[----:B------:R-:W-:Y:S02]  /*6f90*/  ULDC.64 UR4, c[0x0][0x208] ;  /* 0x0000820000047ab9 */ /* 0x000fe40000000a00 */
[----:B-1----:R3:W-:Y:S04]  /*6fa0*/  STG.E.128 desc[UR4][R68.64], R40 ;  /* 0x0000002844007986 */ /* 0x0027e8000c101d04 */
[----:B--2---:R3:W-:Y:S02]  /*6fb0*/  @!P4 STG.E.128 desc[UR4][R70.64], R48 ;  /* 0x000000304600c986 */ /* 0x0047e4000c101d04 */
.L_x_1406:
[----:B------:R-:W-:Y:S05]  /*6fc0*/  BSYNC B1 ;  /* 0x0000000000017941 */ /* 0x000fea0003800000 */
.L_x_1405:
[----:B------:R-:W2:Y:S01]  /*6fd0*/  LDL R36, [R1+0x60] ;  /* 0x0000600001247983 */ /* 0x000ea20000100800 */
[----:B------:R-:W-:-:S04]  /*6fe0*/  IMAD.WIDE.U32 R114, R235, R112, R114 ;  /* 0x00000070eb727225 */ /* 0x000fc800078e0072 */
[----:B--2---:R-:W-:-:S04]  /*6ff0*/  IMAD R36, R36, R112, RZ ;  /* 0x0000007024247224 */ /* 0x004fc800078e02ff */
[----:B---3--:R-:W-:Y:S01]  /*7000*/  IMAD R49, R235, R113, R36 ;  /* 0x00000071eb317224 */ /* 0x008fe200078e0224 */
[----:B------:R-:W-:Y:S06]  /*7010*/  @P0 BRA `(.L_x_1383) ;  /* 0x0000001000e80947 */ /* 0x000fec0003800000 */
[----:B------:R-:W-:Y:S01]  /*7020*/  ISETP.NE.AND P0, PT, R31, RZ, PT ;  /* 0x000000ff1f00720c */ /* 0x000fe20003f05270 */
[----:B------:R-:W-:Y:S01]  /*7030*/  BSSY B1, `(.L_x_1413) ;  /* 0x0000084000017945 */ /* 0x000fe20003800000 */
[----:B------:R-:W-:-:S11]  /*7040*/  IMAD.IADD R49, R115, 0x1, R49 ;  /* 0x0000000173317824 */ /* 0x000fd600078e0231 */
[----:B------:R-:W-:Y:S05]  /*7050*/  @!P0 BRA `(.L_x_1414) ;  /* 0x0000000800048947 */ /* 0x000fea0003800000 */
[----:B------:R-:W2:Y:S04]  /*7060*/  LDL R39, [R1+0x38] ;  /* 0x0000380001277983 */ /* 0x000ea80000100800 */
[----:B------:R-:W3:Y:S04]  /*7070*/  LDL R41, [R1+0x40] ;  /* 0x0000400001297983 */ /* 0x000ee80000100800 */
[----:B------:R-:W4:Y:S01]  /*7080*/  LDL R40, [R1+0x44] ;  /* 0x0000440001287983 */ /* 0x000f220000100800 */
[----:B------:R-:W-:Y:S01]  /*7090*/  SEL R36, R30, R125, !P3 ;  /* 0x0000007d1e247207 */ /* 0x000fe20005800000 */
[----:B------:R-:W-:Y:S03]  /*70a0*/  BSSY B2, `(.L_x_1415) ;  /* 0x0000079000027945 */ /* 0x000fe60003800000 */
[----:B------:R-:W-:-:S04]  /*70b0*/  SHF.R.S32.HI R37, RZ, 0x1f, R36 ;  /* 0x0000001fff257819 */ /* 0x000fc80000011424 */
[----:B------:R-:W-:-:S04]  /*70c0*/  LEA.HI R37, R37, R36, RZ, 0x4 ;  /* 0x0000002425257211 */ /* 0x000fc800078f20ff */
[----:B------:R-:W-:-:S04]  /*70d0*/  LEA.HI.SX32 R37, R37, R76, 0x1c ;  /* 0x0000004c25257211 */ /* 0x000fc800078fe2ff */
[----:B------:R-:W-:Y:S01]  /*70e0*/  SHF.R.S32.HI R36, RZ, 0x1f, R37 ;  /* 0x0000001fff247819 */ /* 0x000fe20000011425 */
[----:B------:R-:W-:-:S03]  /*70f0*/  IMAD.SHL.U32 R47, R37, 0x8, RZ ;  /* 0x00000008252f7824 */ /* 0x000fc600078e00ff */
[----:B------:R-:W-:Y:S02]  /*7100*/  LEA.HI R38, R36, R37, RZ, 0x3 ;  /* 0x0000002524267211 */ /* 0x000fe400078f18ff */
[----:B------:R-:W-:Y:S02]  /*7110*/  IADD3 R37, P4, P5, R90, R114, R77 ;  /* 0x000000725a257210 */ /* 0x000fe40007d9e04d */
[----:B------:R-:W-:-:S13]  /*7120*/  ISETP.GE.AND P0, PT, R47, R123, PT ;  /* 0x0000007b2f00720c */ /* 0x000fda0003f06270 */
[--C-:B------:R-:W-:Y:S02]  /*7130*/  @!P0 SHF.R.S32.HI R48, RZ, 0x1f, R47.reuse ;  /* 0x0000001fff308819 */ /* 0x100fe4000001142f */
[----:B--2---:R-:W-:Y:S01]  /*7140*/  LOP3.LUT R36, R39, 0x38, R47, 0xf8, !PT ;  /* 0x0000003827247812 */ /* 0x004fe200078ef82f */
[----:B------:R-:W-:Y:S01]  /*7150*/  IMAD.SHL.U32 R39, R38, 0x200, RZ ;  /* 0x0000020026277824 */ /* 0x000fe200078e00ff */
[----:B------:R-:W-:Y:S02]  /*7160*/  IADD3.X R38, R0, R49, R97, P4, P5 ;  /* 0x0000003100267210 */ /* 0x000fe400027ea461 */
[----:B---3--:R-:W-:Y:S02]  /*7170*/  LOP3.LUT R36, R36, R41, RZ, 0x3c, !PT ;  /* 0x0000002924247212 */ /* 0x008fe400078e3cff */
[----:B------:R-:W-:Y:S02]  /*7180*/  LOP3.LUT R39, R39, 0x7ffff000, RZ, 0xc0, !PT ;  /* 0x7ffff00027277812 */ /* 0x000fe400078ec0ff */
[----:B------:R-:W-:-:S02]  /*7190*/  LEA R44, P4, R37, R106, 0x1 ;  /* 0x0000006a252c7211 */ /* 0x000fc400078808ff */
[----:B----4-:R-:W-:Y:S02]  /*71a0*/  IADD3 R36, R36, R39, R40 ;  /* 0x0000002724247210 */ /* 0x010fe40007ffe028 */
[----:B------:R-:W-:Y:S01]  /*71b0*/  LEA.HI.X R45, R37, R107, R38, 0x1, P4 ;  /* 0x0000006b252d7211 */ /* 0x000fe200020f0c26 */
[C---:B------:R-:W-:Y:S01]  /*71c0*/  IMAD R37, R17.reuse, 0x4000, R5 ;  /* 0x0000400011257824 */ /* 0x040fe200078e0205 */
[----:B------:R-:W-:Y:S01]  /*71d0*/  @!P0 IADD3 R47, P4, P5, R90, R114, R47 ;  /* 0x000000725a2f8210 */ /* 0x000fe20007d9e02f */
[----:B------:R-:W-:Y:S02]  /*71e0*/  IMAD R39, R17, 0x4000, R36 ;  /* 0x0000400011277824 */ /* 0x000fe400078e0224 */
[----:B------:R-:W-:Y:S01]  /*71f0*/  IMAD R37, R37, 0x2, R16 ;  /* 0x0000000225257824 */ /* 0x000fe200078e0210 */
[----:B------:R-:W-:Y:S01]  /*7200*/  @!P0 IADD3.X R48, R0, R49, R48, P4, P5 ;  /* 0x0000003100308210 */ /* 0x000fe200027ea430 */
[----:B------:R-:W-:Y:S01]  /*7210*/  IMAD R40, R39, 0x2, R16 ;  /* 0x0000000227287824 */ /* 0x000fe200078e0210 */
[----:B------:R-:W-:-:S02]  /*7220*/  ISETP.GE.AND P5, PT, R22, R111, PT ;  /* 0x0000006f1600720c */ /* 0x000fc40003fa6270 */
[C---:B------:R-:W-:Y:S01]  /*7230*/  @!P0 LEA R46, P4, R47.reuse, R106, 0x1 ;  /* 0x0000006a2f2e8211 */ /* 0x040fe200078808ff */
[----:B------:R-:W2:Y:S03]  /*7240*/  LDS.128 R36, [R37+0x20400] ;  /* 0x0204000025247984 */ /* 0x000ea60000000c00 */
[----:B------:R-:W-:Y:S01]  /*7250*/  @!P0 LEA.HI.X R47, R47, R107, R48, 0x1, P4 ;  /* 0x0000006b2f2f8211 */ /* 0x000fe200020f0c30 */
[----:B------:R-:W3:Y:S06]  /*7260*/  LDS.128 R40, [R40+0x20400] ;  /* 0x0204000028287984 */ /* 0x000eec0000000c00 */
[----:B------:R-:W-:Y:S05]  /*7270*/  @P5 BRA `(.L_x_1416) ;  /* 0x00000004006c5947 */ /* 0x000fea0003800000 */
[--C-:B-1----:R-:W-:Y:S01]  /*7280*/  SHF.R.U64 R70, R64, 0x10, R65.reuse ;  /* 0x0000001040467819 */ /* 0x102fe20000001241 */
[----:B--2---:R-:W-:Y:S01]  /*7290*/  IMAD.U32 R48, R37, 0x10000, RZ ;  /* 0x0001000025307824 */ /* 0x004fe200078e00ff */
[----:B------:R-:W-:Y:S01]  /*72a0*/  SHF.R.U32.HI R65, RZ, 0x10, R65 ;  /* 0x00000010ff417819 */ /* 0x000fe20000011641 */
[----:B---3--:R-:W-:Y:S01]  /*72b0*/  IMAD.U32 R51, R40, 0x10000, RZ ;  /* 0x0001000028337824 */ /* 0x008fe200078e00ff */
[----:B------:R-:W-:Y:S02]  /*72c0*/  SHF.R.U32.HI R73, RZ, 0x10, R57 ;  /* 0x00000010ff497819 */ /* 0x000fe40000011639 */
[----:B------:R-:W-:Y:S02]  /*72d0*/  PRMT R140, R140, 0x5410, R65 ;  /* 0x000054108c8c7816 */ /* 0x000fe40000000041 */
[----:B------:R-:W-:Y:S02]  /*72e0*/  PRMT R136, R136, 0x5410, R73 ;  /* 0x0000541088887816 */ /* 0x000fe40000000049 */
[--C-:B------:R-:W-:Y:S01]  /*72f0*/  SHF.R.U64 R68, R66, 0x10, R67.reuse ;  /* 0x0000001042447819 */ /* 0x100fe20000001243 */
[----:B------:R-:W-:Y:S01]  /*7300*/  IMAD.U32 R66, R140, 0x10000, RZ ;  /* 0x000100008c427824 */ /* 0x000fe200078e00ff */
[----:B------:R-:W-:Y:S01]  /*7310*/  SHF.R.U32.HI R67, RZ, 0x10, R67 ;  /* 0x00000010ff437819 */ /* 0x000fe20000011643 */
[----:B------:R-:W-:Y:S01]  /*7320*/  IMAD.U32 R65, R136, 0x10000, RZ ;  /* 0x0001000088417824 */ /* 0x000fe200078e00ff */
[----:B------:R-:W-:Y:S01]  /*7330*/  SHF.R.U64 R72, R56, 0x10, R57 ;  /* 0x0000001038487819 */ /* 0x000fe20000001239 */
[----:B------:R-:W-:Y:S01]  /*7340*/  IMAD.U32 R57, R41, 0x10000, RZ ;  /* 0x0001000029397824 */ /* 0x000fe200078e00ff */
[----:B------:R-:W-:-:S02]  /*7350*/  SHF.R.U32.HI R69, RZ, 0x10, R59 ;  /* 0x00000010ff457819 */ /* 0x000fc4000001163b */
[----:B------:R-:W-:Y:S01]  /*7360*/  SHF.R.U64 R71, R58, 0x10, R59 ;  /* 0x000000103a477819 */ /* 0x000fe2000000123b */
[----:B------:R-:W-:Y:S01]  /*7370*/  IMAD.U32 R59, R43, 0x10000, RZ ;  /* 0x000100002b3b7824 */ /* 0x000fe200078e00ff */
[----:B------:R-:W-:Y:S02]  /*7380*/  PRMT R138, R138, 0x5410, R67 ;  /* 0x000054108a8a7816 */ /* 0x000fe40000000043 */
[----:B------:R-:W-:Y:S02]  /*7390*/  LOP3.LUT R58, R41, 0xffff0000, RZ, 0xc0, !PT ;  /* 0xffff0000293a7812 */ /* 0x000fe400078ec0ff */
[----:B------:R-:W-:Y:S01]  /*73a0*/  PRMT R134, R134, 0x5410, R69 ;  /* 0x0000541086867816 */ /* 0x000fe20000000045 */
[C---:B------:R-:W-:Y:S01]  /*73b0*/  FMUL.FTZ R69, R57.reuse, R66 ;  /* 0x0000004239457220 */ /* 0x040fe20000410000 */
[----:B------:R-:W-:Y:S02]  /*73c0*/  LOP3.LUT R67, R140, 0xffff0000, RZ, 0xc0, !PT ;  /* 0xffff00008c437812 */ /* 0x000fe400078ec0ff */
[----:B------:R-:W-:Y:S01]  /*73d0*/  PRMT R132, R132, 0x5410, R71 ;  /* 0x0000541084847816 */ /* 0x000fe20000000047 */
[-C--:B------:R-:W-:Y:S01]  /*73e0*/  FMUL.FTZ R71, R57, R65.reuse ;  /* 0x0000004139477220 */ /* 0x080fe20000410000 */
[----:B------:R-:W-:Y:S01]  /*73f0*/  LOP3.LUT R57, R136, 0xffff0000, RZ, 0xc0, !PT ;  /* 0xffff000088397812 */ /* 0x000fe200078ec0ff */
[----:B------:R-:W-:Y:S01]  /*7400*/  FFMA.FTZ R69, R48, R65, -R69 ;  /* 0x0000004130457223 */ /* 0x000fe20000010845 */
[----:B------:R-:W-:Y:S01]  /*7410*/  LOP3.LUT R50, R37, 0xffff0000, RZ, 0xc0, !PT ;  /* 0xffff000025327812 */ /* 0x000fe200078ec0ff */
[----:B------:R-:W-:Y:S01]  /*7420*/  FMUL.FTZ R73, R58, R67 ;  /* 0x000000433a497220 */ /* 0x000fe20000410000 */
[----:B------:R-:W-:-:S02]  /*7430*/  IMAD.U32 R65, R138, 0x10000, RZ ;  /* 0x000100008a417824 */ /* 0x000fc400078e00ff */
[----:B------:R-:W-:Y:S01]  /*7440*/  FFMA.FTZ R71, R48, R66, R71 ;  /* 0x0000004230477223 */ /* 0x000fe20000010047 */
[----:B------:R-:W-:Y:S02]  /*7450*/  IMAD.U32 R48, R134, 0x10000, RZ ;  /* 0x0001000086307824 */ /* 0x000fe400078e00ff */
[-C--:B------:R-:W-:Y:S01]  /*7460*/  FMUL.FTZ R75, R58, R57.reuse ;  /* 0x000000393a4b7220 */ /* 0x080fe20000410000 */
[----:B------:R-:W-:Y:S01]  /*7470*/  LOP3.LUT R56, R40, 0xffff0000, RZ, 0xc0, !PT ;  /* 0xffff000028387812 */ /* 0x000fe200078ec0ff */
[----:B------:R-:W-:Y:S01]  /*7480*/  FFMA.FTZ R58, R50, R57, -R73 ;  /* 0x00000039323a7223 */ /* 0x000fe20000010849 */
[----:B------:R-:W-:Y:S01]  /*7490*/  LOP3.LUT R64, R43, 0xffff0000, RZ, 0xc0, !PT ;  /* 0xffff00002b407812 */ /* 0x000fe200078ec0ff */
[----:B------:R-:W-:Y:S01]  /*74a0*/  IMAD.U32 R40, R39, 0x10000, RZ ;  /* 0x0001000027287824 */ /* 0x000fe200078e00ff */
[----:B------:R-:W-:Y:S01]  /*74b0*/  LOP3.LUT R138, R138, 0xffff0000, RZ, 0xc0, !PT ;  /* 0xffff00008a8a7812 */ /* 0x000fe200078ec0ff */
[----:B------:R-:W-:Y:S01]  /*74c0*/  FMUL.FTZ R57, R59, R65 ;  /* 0x000000413b397220 */ /* 0x000fe20000410000 */
[----:B------:R-:W-:Y:S01]  /*74d0*/  PRMT R139, R139, 0x5410, R70 ;  /* 0x000054108b8b7816 */ /* 0x000fe20000000046 */
[----:B------:R-:W-:Y:S01]  /*74e0*/  FFMA.FTZ R66, R50, R67, R75 ;  /* 0x0000004332427223 */ /* 0x000fe2000001004b */
[----:B------:R-:W-:Y:S01]  /*74f0*/  PRMT R137, R137, 0x5410, R68 ;  /* 0x0000541089897816 */ /* 0x000fe20000000044 */
[-C--:B------:R-:W-:Y:S01]  /*7500*/  FMUL.FTZ R68, R59, R48.reuse ;  /* 0x000000303b447220 */ /* 0x080fe20000410000 */
[----:B------:R-:W-:Y:S01]  /*7510*/  PRMT R135, R135, 0x5410, R72 ;  /* 0x0000541087877816 */ /* 0x000fe20000000048 */
[----:B------:R-:W-:Y:S01]  /*7520*/  FFMA.FTZ R59, R40, R48, -R57 ;  /* 0x00000030283b7223 */ /* 0x000fe20000010839 */
[----:B------:R-:W-:Y:S01]  /*7530*/  LOP3.LUT R134, R134, 0xffff0000, RZ, 0xc0, !PT ;  /* 0xffff000086867812 */ /* 0x000fe200078ec0ff */
[----:B------:R-:W-:Y:S01]  /*7540*/  FMUL.FTZ R50, R64, R138 ;  /* 0x0000008a40327220 */ /* 0x000fe20000410000 */
[----:B------:R-:W-:Y:S01]  /*7550*/  LOP3.LUT R41, R39, 0xffff0000, RZ, 0xc0, !PT ;  /* 0xffff000027297812 */ /* 0x000fe200078ec0ff */
[----:B------:R-:W-:Y:S01]  /*7560*/  FFMA.FTZ R68, R40, R65, R68 ;  /* 0x0000004128447223 */ /* 0x000fe20000010044 */
[----:B------:R-:W-:-:S02]  /*7570*/  IMAD.U32 R48, R139, 0x10000, RZ ;  /* 0x000100008b307824 */ /* 0x000fc400078e00ff */
[-C--:B------:R-:W-:Y:S01]  /*7580*/  FMUL.FTZ R64, R64, R134.reuse ;  /* 0x0000008640407220 */ /* 0x080fe20000410000 */
[----:B------:R-:W-:Y:S02]  /*7590*/  IMAD.U32 R40, R135, 0x10000, RZ ;  /* 0x0001000087287824 */ /* 0x000fe400078e00ff */
[----:B------:R-:W-:Y:S01]  /*75a0*/  FFMA.FTZ R134, R41, R134, -R50 ;  /* 0x0000008629867223 */ /* 0x000fe20000010832 */
[----:B------:R-:W-:Y:S01]  /*75b0*/  FMUL.FTZ R50, R51, R48 ;  /* 0x0000003033327220 */ /* 0x000fe20000410000 */
[C---:B------:R-:W-:Y:S01]  /*75c0*/  IMAD.U32 R37, R36.reuse, 0x10000, RZ ;  /* 0x0001000024257824 */ /* 0x040fe200078e00ff */
[----:B------:R-:W-:Y:S01]  /*75d0*/  LOP3.LUT R139, R139, 0xffff0000, RZ, 0xc0, !PT ;  /* 0xffff00008b8b7812 */ /* 0x000fe200078ec0ff */
[----:B------:R-:W-:Y:S01]  /*75e0*/  FMUL.FTZ R51, R51, R40 ;  /* 0x0000002833337220 */ /* 0x000fe20000410000 */
[----:B------:R-:W-:Y:S01]  /*75f0*/  LOP3.LUT R135, R135, 0xffff0000, RZ, 0xc0, !PT ;  /* 0xffff000087877812 */ /* 0x000fe200078ec0ff */
[----:B------:R-:W-:Y:S01]  /*7600*/  FFMA.FTZ R65, R41, R138, R64 ;  /* 0x0000008a29417223 */ /* 0x000fe20000010040 */
[----:B------:R-:W-:Y:S01]  /*7610*/  LOP3.LUT R36, R36, 0xffff0000, RZ, 0xc0, !PT ;  /* 0xffff000024247812 */ /* 0x000fe200078ec0ff */
[----:B------:R-:W-:Y:S01]  /*7620*/  FFMA.FTZ R51, R37, R48, R51 ;  /* 0x0000003025337223 */ /* 0x000fe20000010033 */
[----:B------:R-:W-:-:S02]  /*7630*/  IMAD.U32 R43, R42, 0x10000, RZ ;  /* 0x000100002a2b7824 */ /* 0x000fc400078e00ff */
[----:B------:R-:W-:Y:S01]  /*7640*/  FMUL.FTZ R41, R56, R139 ;  /* 0x0000008b38297220 */ /* 0x000fe20000410000 */
[----:B------:R-:W-:Y:S01]  /*7650*/  IMAD.U32 R48, R137, 0x10000, RZ ;  /* 0x0001000089307824 */ /* 0x000fe200078e00ff */
[----:B------:R-:W-:Y:S01]  /*7660*/  LOP3.LUT R42, R42, 0xffff0000, RZ, 0xc0, !PT ;  /* 0xffff00002a2a7812 */ /* 0x000fe200078ec0ff */
[----:B------:R-:W-:Y:S01]  /*7670*/  FFMA.FTZ R50, R37, R40, -R50 ;  /* 0x0000002825327223 */ /* 0x000fe20000010832 */
[-C--:B------:R-:W-:Y:S01]  /*7680*/  FMUL.FTZ R57, R56, R135.reuse ;  /* 0x0000008738397220 */ /* 0x080fe20000410000 */
[----:B------:R-:W-:Y:S01]  /*7690*/  LOP3.LUT R137, R137, 0xffff0000, RZ, 0xc0, !PT ;  /* 0xffff000089897812 */ /* 0x000fe200078ec0ff */
[C---:B------:R-:W-:Y:S01]  /*76a0*/  IMAD.U32 R40, R132.reuse, 0x10000, RZ ;  /* 0x0001000084287824 */ /* 0x040fe200078e00ff */
[----:B------:R-:W-:Y:S01]  /*76b0*/  LOP3.LUT R37, R132, 0xffff0000, RZ, 0xc0, !PT ;  /* 0xffff000084257812 */ /* 0x000fe200078ec0ff */
[----:B------:R-:W-:Y:S01]  /*76c0*/  FFMA.FTZ R41, R36, R135, -R41 ;  /* 0x0000008724297223 */ /* 0x000fe20000010829 */
[----:B------:R-:W-:Y:S02]  /*76d0*/  IMAD.U32 R39, R38, 0x10000, RZ ;  /* 0x0001000026277824 */ /* 0x000fe400078e00ff */
[----:B------:R-:W-:Y:S01]  /*76e0*/  FFMA.FTZ R36, R36, R139, R57 ;  /* 0x0000008b24247223 */ /* 0x000fe20000010039 */
[----:B------:R-:W-:Y:S01]  /*76f0*/  LOP3.LUT R38, R38, 0xffff0000, RZ, 0xc0, !PT ;  /* 0xffff000026267812 */ /* 0x000fe200078ec0ff */
[C---:B------:R-:W-:Y:S01]  /*7700*/  FMUL.FTZ R56, R43.reuse, R48 ;  /* 0x000000302b387220 */ /* 0x040fe20000410000 */
        /* <DEDUP_REMOVED lines=16> */
[----:B------:R-:W-:-:S02]  /*7810*/  F2FP.BF16.F32.PACK_AB R39, R134, R59 ;  /* 0x0000003b8627723e */ /* 0x000fc400000010ff */
[----:B------:R-:W-:-:S07]  /*7820*/  F2FP.BF16.F32.PACK_AB R38, R57, R56 ;  /* 0x000000383926723e */ /* 0x000fce00000010ff */
.L_x_1416:
[----:B------:R-:W-:Y:S05]  /*7830*/  BSYNC B2 ;  /* 0x0000000000027941 */ /* 0x000fea0003800000 */
.L_x_1415:
[----:B------:R-:W-:Y:S02]  /*7840*/  ULDC.64 UR4, c[0x0][0x208] ;  /* 0x0000820000047ab9 */ /* 0x000fe40000000a00 */
[----:B--2---:R2:W-:Y:S04]  /*7850*/  STG.E.128 desc[UR4][R44.64], R36 ;  /* 0x000000242c007986 */ /* 0x0045e8000c101d04 */
[----:B---3--:R2:W-:Y:S02]  /*7860*/  @!P0 STG.E.128 desc[UR4][R46.64], R40 ;  /* 0x000000282e008986 */ /* 0x0085e4000c101d04 */
.L_x_1414:
[----:B------:R-:W-:Y:S05]  /*7870*/  BSYNC B1 ;  /* 0x0000000000017941 */ /* 0x000fea0003800000 */
.L_x_1413:
[----:B------:R-:W-:-:S13]  /*7880*/  ISETP.NE.AND P0, PT, R94, RZ, PT ;  /* 0x000000ff5e00720c */ /* 0x000fda0003f05270 */
[----:B------:R-:W-:Y:S05]  /*7890*/  @!P0 BRA `(.L_x_1383) ;  /* 0x0000000800c88947 */ /* 0x000fea0003800000 */
[----:B--2---:R-:W2:Y:S04]  /*78a0*/  LDL R39, [R1+0x38] ;  /* 0x0000380001277983 */ /* 0x004ea80000100800 */
[----:B------:R-:W3:Y:S04]  /*78b0*/  LDL R38, [R1+0x40] ;  /* 0x0000400001267983 */ /* 0x000ee80000100800 */
[----:B------:R-:W4:Y:S01]  /*78c0*/  LDL R37, [R1+0x44] ;  /* 0x0000440001257983 */ /* 0x000f220000100800 */
[----:B------:R-:W-:Y:S01]  /*78d0*/  SEL R125, R30, R125, !P2 ;  /* 0x0000007d1e7d7207 */ /* 0x000fe20005000000 */
[----:B------:R-:W-:Y:S01]  /*78e0*/  BSSY B1, `(.L_x_1417) ;  /* 0x0000072000017945 */ /* 0x000fe20003800000 */
[----:B------:R-:W-:-:S02]  /*78f0*/  IADD3 R45, P0, P4, R90, R114, R93 ;  /* 0x000000725a2d7210 */ /* 0x000fc40007c1e05d */
[----:B------:R-:W-:Y:S02]  /*7900*/  SHF.R.S32.HI R36, RZ, 0x1f, R125 ;  /* 0x0000001fff247819 */ /* 0x000fe4000001147d */
[----:B------:R-:W-:Y:S02]  /*7910*/  IADD3.X R46, R0, R49, R98, P0, P4 ;  /* 0x00000031002e7210 */ /* 0x000fe400007e8462 */
[----:B------:R-:W-:Y:S02]  /*7920*/  LEA.HI R125, R36, R125, RZ, 0x4 ;  /* 0x0000007d247d7211 */ /* 0x000fe400078f20ff */
[----:B------:R-:W-:Y:S02]  /*7930*/  ISETP.GE.AND P4, PT, R228, R111, PT ;  /* 0x0000006fe400720c */ /* 0x000fe40003f86270 */
[----:B------:R-:W-:Y:S02]  /*7940*/  LEA.HI.SX32 R125, R125, R92, 0x1c ;  /* 0x0000005c7d7d7211 */ /* 0x000fe400078fe2ff */
[----:B------:R-:W-:-:S02]  /*7950*/  LEA R44, P0, R45, R106, 0x1 ;  /* 0x0000006a2d2c7211 */ /* 0x000fc400078008ff */
[----:B------:R-:W-:Y:S01]  /*7960*/  SHF.R.S32.HI R36, RZ, 0x1f, R125 ;  /* 0x0000001fff247819 */ /* 0x000fe2000001147d */
[----:B------:R-:W-:Y:S01]  /*7970*/  IMAD.SHL.U32 R47, R125, 0x8, RZ ;  /* 0x000000087d2f7824 */ /* 0x000fe200078e00ff */
[----:B------:R-:W-:Y:S02]  /*7980*/  LEA.HI.X R45, R45, R107, R46, 0x1, P0 ;  /* 0x0000006b2d2d7211 */ /* 0x000fe400000f0c2e */
[----:B------:R-:W-:-:S05]  /*7990*/  LEA.HI R125, R36, R125, RZ, 0x3 ;  /* 0x0000007d247d7211 */ /* 0x000fca00078f18ff */
[----:B------:R-:W-:-:S05]  /*79a0*/  IMAD.SHL.U32 R125, R125, 0x200, RZ ;  /* 0x000002007d7d7824 */ /* 0x000fca00078e00ff */
[----:B------:R-:W-:Y:S02]  /*79b0*/  LOP3.LUT R125, R125, 0x7ffff000, RZ, 0xc0, !PT ;  /* 0x7ffff0007d7d7812 */ /* 0x000fe400078ec0ff */
[----:B--2---:R-:W-:-:S04]  /*79c0*/  LOP3.LUT R36, R39, 0x38, R47, 0xf8, !PT ;  /* 0x0000003827247812 */ /* 0x004fc800078ef82f */
[----:B---3--:R-:W-:-:S04]  /*79d0*/  LOP3.LUT R36, R36, R38, RZ, 0x3c, !PT ;  /* 0x0000002624247212 */ /* 0x008fc800078e3cff */
[----:B----4-:R-:W-:Y:S01]  /*79e0*/  IADD3 R36, R36, R125, R37 ;  /* 0x0000007d24247210 */ /* 0x010fe20007ffe025 */
[----:B------:R-:W-:-:S04]  /*79f0*/  IMAD R37, R17, 0x4000, R7 ;  /* 0x0000400011257824 */ /* 0x000fc800078e0207 */
[----:B------:R-:W-:Y:S02]  /*7a00*/  IMAD R39, R17, 0x4000, R36 ;  /* 0x0000400011277824 */ /* 0x000fe400078e0224 */
[--C-:B------:R-:W-:Y:S02]  /*7a10*/  IMAD R37, R37, 0x2, R16.reuse ;  /* 0x0000000225257824 */ /* 0x100fe400078e0210 */
[----:B------:R-:W-:-:S04]  /*7a20*/  IMAD R40, R39, 0x2, R16 ;  /* 0x0000000227287824 */ /* 0x000fc800078e0210 */
[----:B------:R-:W2:Y:S04]  /*7a30*/  LDS.128 R36, [R37+0x20400] ;  /* 0x0204000025247984 */ /* 0x000ea80000000c00 */
[----:B------:R-:W3:Y:S01]  /*7a40*/  LDS.128 R40, [R40+0x20400] ;  /* 0x0204000028287984 */ /* 0x000ee20000000c00 */
[----:B------:R-:W-:Y:S05]  /*7a50*/  @P4 BRA `(.L_x_1418) ;  /* 0x0000000400684947 */ /* 0x000fea0003800000 */
[--C-:B------:R-:W-:Y:S01]  /*7a60*/  SHF.R.U64 R57, R60, 0x10, R61.reuse ;  /* 0x000000103c397819 */ /* 0x100fe2000000123d */
[----:B--2---:R-:W-:Y:S01]  /*7a70*/  IMAD.U32 R46, R37, 0x10000, RZ ;  /* 0x00010000252e7824 */ /* 0x004fe200078e00ff */
[----:B------:R-:W-:Y:S01]  /*7a80*/  SHF.R.U32.HI R60, RZ, 0x10, R61 ;  /* 0x00000010ff3c7819 */ /* 0x000fe2000001163d */
[----:B---3--:R-:W-:Y:S01]  /*7a90*/  IMAD.U32 R50, R40, 0x10000, RZ ;  /* 0x0001000028327824 */ /* 0x008fe200078e00ff */
[----:B------:R-:W-:Y:S02]  /*7aa0*/  SHF.R.U32.HI R56, RZ, 0x10, R53 ;  /* 0x00000010ff387819 */ /* 0x000fe40000011635 */
[----:B------:R-:W-:Y:S01]  /*7ab0*/  SHF.R.U64 R59, R54, 0x10, R55 ;  /* 0x00000010363b7819 */ /* 0x000fe20000001237 */
[----:B------:R-:W-:Y:S01]  /*7ac0*/  IMAD.U32 R54, R43, 0x10000, RZ ;  /* 0x000100002b367824 */ /* 0x000fe200078e00ff */
[----:B------:R-:W-:Y:S02]  /*7ad0*/  PRMT R131, R131, 0x5410, R60 ;  /* 0x0000541083837816 */ /* 0x000fe4000000003c */
[----:B------:R-:W-:Y:S01]  /*7ae0*/  SHF.R.U64 R67, R52, 0x10, R53 ;  /* 0x0000001034437819 */ /* 0x000fe20000001235 */
[----:B------:R-:W-:Y:S01]  /*7af0*/  IMAD.U32 R52, R41, 0x10000, RZ ;  /* 0x0001000029347824 */ /* 0x000fe200078e00ff */
[----:B------:R-:W-:-:S02]  /*7b00*/  SHF.R.U64 R61, R62, 0x10, R63 ;  /* 0x000000103e3d7819 */ /* 0x000fc4000000123f */
[----:B------:R-:W-:Y:S02]  /*7b10*/  PRMT R127, R127, 0x5410, R56 ;  /* 0x000054107f7f7816 */ /* 0x000fe40000000038 */
[----:B------:R-:W-:Y:S01]  /*7b20*/  PRMT R122, R122, 0x5410, R59 ;  /* 0x000054107a7a7816 */ /* 0x000fe2000000003b */
[----:B------:R-:W-:Y:S01]  /*7b30*/  IMAD.U32 R59, R131, 0x10000, RZ ;  /* 0x00010000833b7824 */ /* 0x000fe200078e00ff */
[----:B------:R-:W-:Y:S02]  /*7b40*/  SHF.R.U32.HI R65, RZ, 0x10, R55 ;  /* 0x00000010ff417819 */ /* 0x000fe40000011637 */
[----:B------:R-:W-:Y:S02]  /*7b50*/  SHF.R.U32.HI R62, RZ, 0x10, R63 ;  /* 0x00000010ff3e7819 */ /* 0x000fe4000001163f */
[----:B------:R-:W-:Y:S01]  /*7b60*/  PRMT R130, R130, 0x5410, R57 ;  /* 0x0000541082827816 */ /* 0x000fe20000000039 */
[----:B------:R-:W-:Y:S01]  /*7b70*/  IMAD.U32 R57, R127, 0x10000, RZ ;  /* 0x000100007f397824 */ /* 0x000fe200078e00ff */
[----:B------:R-:W-:Y:S01]  /*7b80*/  PRMT R128, R128, 0x5410, R61 ;  /* 0x0000541080807816 */ /* 0x000fe2000000003d */
[----:B------:R-:W-:Y:S01]  /*7b90*/  FMUL.FTZ R61, R52, R59 ;  /* 0x0000003b343d7220 */ /* 0x000fe20000410000 */
[----:B------:R-:W-:Y:S01]  /*7ba0*/  PRMT R124, R124, 0x5410, R65 ;  /* 0x000054107c7c7816 */ /* 0x000fe20000000041 */
[-C--:B------:R-:W-:Y:S01]  /*7bb0*/  FMUL.FTZ R63, R52, R57.reuse ;  /* 0x00000039343f7220 */ /* 0x080fe20000410000 */
[----:B------:R-:W-:Y:S01]  /*7bc0*/  PRMT R129, R129, 0x5410, R62 ;  /* 0x0000541081817816 */ /* 0x000fe2000000003e */
[----:B------:R-:W-:Y:S01]  /*7bd0*/  FFMA.FTZ R56, R46, R57, -R61 ;  /* 0x000000392e387223 */ /* 0x000fe2000001083d */
[----:B------:R-:W-:Y:S01]  /*7be0*/  LOP3.LUT R53, R41, 0xffff0000, RZ, 0xc0, !PT ;  /* 0xffff000029357812 */ /* 0x000fe200078ec0ff */
[----:B------:R-:W-:Y:S01]  /*7bf0*/  IMAD.U32 R57, R124, 0x10000, RZ ;  /* 0x000100007c397824 */ /* 0x000fe200078e00ff */
[----:B------:R-:W-:Y:S01]  /*7c00*/  LOP3.LUT R131, R131, 0xffff0000, RZ, 0xc0, !PT ;  /* 0xffff000083837812 */ /* 0x000fe200078ec0ff */
[----:B------:R-:W-:Y:S01]  /*7c10*/  IMAD.U32 R61, R129, 0x10000, RZ ;  /* 0x00010000813d7824 */ /* 0x000fe200078e00ff */
[----:B------:R-:W-:Y:S01]  /*7c20*/  LOP3.LUT R127, R127, 0xffff0000, RZ, 0xc0, !PT ;  /* 0xffff00007f7f7812 */ /* 0x000fe200078ec0ff */
[----:B------:R-:W-:Y:S01]  /*7c30*/  FFMA.FTZ R63, R46, R59, R63 ;  /* 0x0000003b2e3f7223 */ /* 0x000fe2000001003f */
[----:B------:R-:W-:Y:S01]  /*7c40*/  LOP3.LUT R51, R40, 0xffff0000, RZ, 0xc0, !PT ;  /* 0xffff000028337812 */ /* 0x000fe200078ec0ff */
[----:B------:R-:W-:Y:S01]  /*7c50*/  IMAD.U32 R40, R39, 0x10000, RZ ;  /* 0x0001000027287824 */ /* 0x000fe200078e00ff */
[----:B------:R-:W-:Y:S01]  /*7c60*/  LOP3.LUT R48, R37, 0xffff0000, RZ, 0xc0, !PT ;  /* 0xffff000025307812 */ /* 0x000fe200078ec0ff */
[----:B------:R-:W-:Y:S01]  /*7c70*/  FMUL.FTZ R65, R53, R131 ;  /* 0x0000008335417220 */ /* 0x000fe20000410000 */
[C---:B------:R-:W-:Y:S01]  /*7c80*/  FMUL.FTZ R46, R54.reuse, R57 ;  /* 0x00000039362e7220 */ /* 0x040fe20000410000 */
[----:B------:R-:W-:Y:S01]  /*7c90*/  LOP3.LUT R55, R43, 0xffff0000, RZ, 0xc0, !PT ;  /* 0xffff00002b377812 */ /* 0x000fe200078ec0ff */
[----:B------:R-:W-:Y:S01]  /*7ca0*/  FMUL.FTZ R53, R53, R127 ;  /* 0x0000007f35357220 */ /* 0x000fe20000410000 */
[----:B------:R-:W-:Y:S01]  /*7cb0*/  LOP3.LUT R52, R129, 0xffff0000, RZ, 0xc0, !PT ;  /* 0xffff000081347812 */ /* 0x000fe200078ec0ff */
[-C--:B------:R-:W-:Y:S01]  /*7cc0*/  FMUL.FTZ R59, R54, R61.reuse ;  /* 0x0000003d363b7220 */ /* 0x080fe20000410000 */
[----:B------:R-:W-:Y:S01]  /*7cd0*/  LOP3.LUT R124, R124, 0xffff0000, RZ, 0xc0, !PT ;  /* 0xffff00007c7c7812 */ /* 0x000fe200078ec0ff */
[----:B------:R-:W-:Y:S01]  /*7ce0*/  FFMA.FTZ R61, R40, R61, R46 ;  /* 0x0000003d283d7223 */ /* 0x000fe2000001002e */
[----:B------:R-:W-:Y:S01]  /*7cf0*/  PRMT R126, R126, 0x5410, R67 ;  /* 0x000054107e7e7816 */ /* 0x000fe20000000043 */
[C---:B------:R-:W-:Y:S01]  /*7d00*/  FFMA.FTZ R65, R48.reuse, R127, -R65 ;  /* 0x0000007f30417223 */ /* 0x040fe20000010841 */
[----:B------:R-:W-:Y:S01]  /*7d10*/  LOP3.LUT R41, R39, 0xffff0000, RZ, 0xc0, !PT ;  /* 0xffff000027297812 */ /* 0x000fe200078ec0ff */
[----:B------:R-:W-:Y:S01]  /*7d20*/  FFMA.FTZ R54, R48, R131, R53 ;  /* 0x0000008330367223 */ /* 0x000fe20000010035 */
[----:B------:R-:W-:-:S02]  /*7d30*/  IMAD.U32 R46, R130, 0x10000, RZ ;  /* 0x00010000822e7824 */ /* 0x000fc400078e00ff */
[C---:B------:R-:W-:Y:S01]  /*7d40*/  FMUL.FTZ R48, R55.reuse, R52 ;  /* 0x0000003437307220 */ /* 0x040fe20000410000 */
[-C--:B------:R-:W-:Y:S01]  /*7d50*/  FMUL.FTZ R58, R55, R124.reuse ;  /* 0x0000007c373a7220 */ /* 0x080fe20000410000 */
[----:B------:R-:W-:Y:S01]  /*7d60*/  LOP3.LUT R130, R130, 0xffff0000, RZ, 0xc0, !PT ;  /* 0xffff000082827812 */ /* 0x000fe200078ec0ff */
[----:B------:R-:W-:Y:S01]  /*7d70*/  FFMA.FTZ R59, R40, R57, -R59 ;  /* 0x00000039283b7223 */ /* 0x000fe2000001083b */
[C---:B------:R-:W-:Y:S01]  /*7d80*/  IMAD.U32 R40, R126.reuse, 0x10000, RZ ;  /* 0x000100007e287824 */ /* 0x040fe200078e00ff */
[----:B------:R-:W-:Y:S01]  /*7d90*/  LOP3.LUT R126, R126, 0xffff0000, RZ, 0xc0, !PT ;  /* 0xffff00007e7e7812 */ /* 0x000fe200078ec0ff */
[C---:B------:R-:W-:Y:S01]  /*7da0*/  IMAD.U32 R37, R36.reuse, 0x10000, RZ ;  /* 0x0001000024257824 */ /* 0x040fe200078e00ff */
[----:B------:R-:W-:Y:S01]  /*7db0*/  LOP3.LUT R36, R36, 0xffff0000, RZ, 0xc0, !PT ;  /* 0xffff000024247812 */ /* 0x000fe200078ec0ff */
[C---:B------:R-:W-:Y:S01]  /*7dc0*/  FFMA.FTZ R124, R41.reuse, R124, -R48 ;  /* 0x0000007c297c7223 */ /* 0x040fe20000010830 */
[----:B------:R-:W-:Y:S01]  /*7dd0*/  FFMA.FTZ R58, R41, R52, R58 ;  /* 0x00000034293a7223 */ /* 0x000fe2000001003a */
[C---:B------:R-:W-:Y:S01]  /*7de0*/  FMUL.FTZ R41, R51.reuse, R130 ;  /* 0x0000008233297220 */ /* 0x040fe20000410000 */
[C---:B------:R-:W-:Y:S01]  /*7df0*/  FMUL.FTZ R48, R50.reuse, R46 ;  /* 0x0000002e32307220 */ /* 0x040fe20000410000 */
[----:B------:R-:W-:Y:S01]  /*7e00*/  FMUL.FTZ R53, R50, R40 ;  /* 0x0000002832357220 */ /* 0x000fe20000410000 */
[----:B------:R-:W-:Y:S01]  /*7e10*/  FMUL.FTZ R55, R51, R126 ;  /* 0x0000007e33377220 */ /* 0x000fe20000410000 */
[----:B------:R-:W-:-:S02]  /*7e20*/  IMAD.U32 R43, R42, 0x10000, RZ ;  /* 0x000100002a2b7824 */ /* 0x000fc400078e00ff */
[----:B------:R-:W-:Y:S01]  /*7e30*/  FFMA.FTZ R51, R36, R126, -R41 ;  /* 0x0000007e24337223 */ /* 0x000fe20000010829 */
[----:B------:R-:W-:Y:S01]  /*7e40*/  LOP3.LUT R42, R42, 0xffff0000, RZ, 0xc0, !PT ;  /* 0xffff00002a2a7812 */ /* 0x000fe200078ec0ff */
[C---:B------:R-:W-:Y:S01]  /*7e50*/  FFMA.FTZ R48, R37.reuse, R40, -R48 ;  /* 0x0000002825307223 */ /* 0x040fe20000010830 */
[----:B------:R-:W-:Y:S01]  /*7e60*/  FFMA.FTZ R53, R37, R46, R53 ;  /* 0x0000002e25357223 */ /* 0x000fe20000010035 */
[C---:B------:R-:W-:Y:S01]  /*7e70*/  LOP3.LUT R41, R128.reuse, 0xffff0000, RZ, 0xc0, !PT ;  /* 0xffff000080297812 */ /* 0x040fe200078ec0ff */
[----:B------:R-:W-:Y:S01]  /*7e80*/  IMAD.U32 R46, R128, 0x10000, RZ ;  /* 0x00010000802e7824 */ /* 0x000fe200078e00ff */
[C---:B------:R-:W-:Y:S01]  /*7e90*/  LOP3.LUT R37, R122.reuse, 0xffff0000, RZ, 0xc0, !PT ;  /* 0xffff00007a257812 */ /* 0x040fe200078ec0ff */
[----:B------:R-:W-:Y:S02]  /*7ea0*/  IMAD.U32 R40, R122, 0x10000, RZ ;  /* 0x000100007a287824 */ /* 0x000fe400078e00ff */
[----:B------:R-:W-:Y:S01]  /*7eb0*/  FFMA.FTZ R36, R36, R130, R55 ;  /* 0x0000008224247223 */ /* 0x000fe20000010037 */
[C---:B------:R-:W-:Y:S01]  /*7ec0*/  IMAD.U32 R39, R38.reuse, 0x10000, RZ ;  /* 0x0001000026277824 */ /* 0x040fe200078e00ff */
        /* <DEDUP_REMOVED lines=19> */
.L_x_1418:
[----:B------:R-:W-:Y:S05]  /*8000*/  BSYNC B1 ;  /* 0x0000000000017941 */ /* 0x000fea0003800000 */
.L_x_1417:
        /* <DEDUP_REMOVED lines=12> */
.L_x_1358:
[----:B------:R-:W2:Y:S02]  /*80d0*/  LDL R36, [R1+0x34] ;  /* 0x0000340001247983 */ /* 0x000ea40000100800 */
[----:B--2---:R-:W-:-:S13]  /*80e0*/  R2UR UR4, R36 ;  /* 0x00000000240472ca */ /* 0x004fda00000e0000 */
[----:B------:R-:W-:-:S06]  /*80f0*/  UISETP.NE.AND UP0, UPT, UR4, 0x3, UPT ;  /* 0x000000030400788c */ /* 0x000fcc000bf05270 */
[----:B------:R-:W-:-:S13]  /*8100*/  PLOP3.LUT P1, PT, PT, PT, UP0, 0x80, 0x0 ;  /* 0x000000000000781c */ /* 0x000fda0003f2f008 */
[----:B------:R-:W-:Y:S05]  /*8110*/  @!P1 BRA `(.L_x_1419) ;  /* 0x0000000000049947 */ /* 0x000fea0003800000 */
[----:B------:R-:W-:Y:S01]  /*8120*/  BPT.TRAP 0x1 ;  /* 0x000000040000795c */ /* 0x000fe20000300000 */
.L_x_1419:
[----:B------:R-:W2:Y:S01]  /*8130*/  LDL R36, [R1] ;  /* 0x0000000001247983 */ /* 0x000ea20000100800 */
[----:B------:R-:W-:Y:S01]  /*8140*/  IMAD R100, R17, 0x8, R16 ;  /* 0x0000000811647824 */ /* 0x000fe200078e0210 */
[----:B------:R-:W-:Y:S01]  /*8150*/  BSSY B1, `(.L_x_1420) ;  /* 0x0000007000017945 */ /* 0x000fe20003800000 */
[----:B------:R-:W-:-:S05]  /*8160*/  IMAD R105, R26, -0x40, R2 ;  /* 0xffffffc01a697824 */ /* 0x000fca00078e0202 */
[----:B------:R-:W-:-:S04]  /*8170*/  VIMNMX R105, R105, 0x40, PT ;  /* 0x0000004069697848 */ /* 0x000fc80003fe0100 */
[----:B------:R-:W-:Y:S02]  /*8180*/  ISETP.GE.AND P4, PT, R18, R105, PT ;  /* 0x000000691200720c */ /* 0x000fe40003f86270 */
[----:B--2---:R-:W-:-:S04]  /*8190*/  SHF.L.U32 R110, R36, 0x1f, RZ ;  /* 0x0000001f246e7819 */ /* 0x004fc800000006ff */
[----:B------:R-:W0:Y:S02]  /*81a0*/  SYNCS.PHASECHK.TRANS64.TRYWAIT P0, [R100+URZ+0x30890], R110 ;  /* 0x0308906e640075a7 */ /* 0x000e24000800017f */
[----:B0-----:R-:W-:Y:S05]  /*81b0*/  @!P0 BRA `(.L_x_1421) ;  /* 0x0000020400648947 */ /* 0x001fea0003800000 */
.L_x_1780:
[----:B------:R-:W-:Y:S05]  /*81c0*/  BSYNC B1 ;  /* 0x0000000000017941 */ /* 0x000fea0003800000 */
.L_x_1420:
[----:B------:R-:W-:Y:S04]  /*81d0*/  BSSY B1, `(.L_x_1422) ;  /* 0x000000f000017945 */ /* 0x000fe80003800000 */
[----:B------:R-:W-:Y:S05]  /*81e0*/  @P4 BRA `(.L_x_1423) ;  /* 0x0000000000344947 */ /* 0x000fea0003800000 */
[----:B------:R-:W-:Y:S01]  /*81f0*/  ISETP.NE.AND P5, PT, R31, RZ, PT ;  /* 0x000000ff1f00720c */ /* 0x000fe20003fa5270 */
[----:B------:R-:W-:Y:S01]  /*8200*/  ULDC.64 UR4, c[0x0][0x208] ;  /* 0x0000820000047ab9 */ /* 0x000fe20000000a00 */
[----:B------:R-:W-:Y:S02]  /*8210*/  ISETP.NE.AND P4, PT, R94, RZ, PT ;  /* 0x000000ff5e00720c */ /* 0x000fe40003f85270 */
[----:B------:R-:W-:-:S09]  /*8220*/  ISETP.NE.AND P0, PT, R95, RZ, PT ;  /* 0x000000ff5f00720c */ /* 0x000fd20003f05270 */
[----:B------:R-:W1:Y:S04]  /*8230*/  @P5 LDS.128 R36, [R103+0x20400] ;  /* 0x0204000067245984 */ /* 0x000e680000000c00 */
[----:B------:R-:W2:Y:S04]  /*8240*/  @P0 LDS.128 R40, [R103+0x24400] ;  /* 0x0244000067280984 */ /* 0x000ea80000000c00 */
[----:B-1----:R-:W-:Y:S01]  /*8250*/  @P5 STG.E.128 desc[UR4][R50.64], R36 ;  /* 0x0000002432005986 */ /* 0x002fe2000c101d04 */
[----:B------:R-:W-:-:S03]  /*8260*/  ISETP.NE.AND P5, PT, R96, RZ, PT ;  /* 0x000000ff6000720c */ /* 0x000fc60003fa5270 */
[----:B------:R-:W1:Y:S04]  /*8270*/  @P4 LDS.128 R36, [R103+0x22400] ;  /* 0x0224000067244984 */ /* 0x000e680000000c00 */
[----:B--2---:R-:W-:Y:S06]  /*8280*/  @P0 STG.E.128 desc[UR4][R50.64+0x100], R40 ;  /* 0x0001002832000986 */ /* 0x004fec000c101d04 */
[----:B------:R-:W2:Y:S04]  /*8290*/  @P5 LDS.128 R44, [R103+0x26400] ;  /* 0x02640000672c5984 */ /* 0x000ea80000000c00 */
[----:B-1----:R1:W-:Y:S04]  /*82a0*/  @P4 STG.E.128 desc[UR4][R50.64+0x80], R36 ;  /* 0x0000802432004986 */ /* 0x0023e8000c101d04 */
[----:B--2---:R1:W-:Y:S02]  /*82b0*/  @P5 STG.E.128 desc[UR4][R50.64+0x180], R44 ;  /* 0x0001802c32005986 */ /* 0x0043e4000c101d04 */
.L_x_1423:
[----:B------:R-:W-:Y:S05]  /*82c0*/  BSYNC B1 ;  /* 0x0000000000017941 */ /* 0x000fea0003800000 */
.L_x_1422:
[----:B------:R-:W-:-:S13]  /*82d0*/  ISETP.GE.AND P0, PT, R235, R105, PT ;  /* 0x00000069eb00720c */ /* 0x000fda0003f06270 */
[----:B------:R-:W-:Y:S05]  /*82e0*/  @P0 BRA `(.L_x_1383) ;  /* 0x0000000000340947 */ /* 0x000fea0003800000 */
[----:B------:R-:W-:Y:S01]  /*82f0*/  ISETP.NE.AND P5, PT, R31, RZ, PT ;  /* 0x000000ff1f00720c */ /* 0x000fe20003fa5270 */
[----:B------:R-:W-:Y:S01]  /*8300*/  ULDC.64 UR4, c[0x0][0x208] ;  /* 0x0000820000047ab9 */ /* 0x000fe20000000a00 */
[----:B------:R-:W-:Y:S02]  /*8310*/  ISETP.NE.AND P4, PT, R94, RZ, PT ;  /* 0x000000ff5e00720c */ /* 0x000fe40003f85270 */
[----:B------:R-:W-:-:S09]  /*8320*/  ISETP.NE.AND P0, PT, R95, RZ, PT ;  /* 0x000000ff5f00720c */ /* 0x000fd20003f05270 */
[----:B-1----:R-:W1:Y:S04]  /*8330*/  @P5 LDS.128 R36, [R103+0x21400] ;  /* 0x0214000067245984 */ /* 0x002e680000000c00 */
        /* <DEDUP_REMOVED lines=8> */
.L_x_1383:
[----:B------:R-:W-:Y:S05]  /*83c0*/  BSYNC B0 ;  /* 0x0000000000007941 */ /* 0x000fea0003800000 */
.L_x_1357:
[----:B-1234-:R-:W1:Y:S01]  /*83d0*/  S2R R36, SR_TID.X ;  /* 0x0000000000247919 */ /* 0x01ee620000002100 */
[----:B------:R-:W-:Y:S01]  /*83e0*/  @!PT LDS RZ, [RZ] ;  /* 0x00000000fffff984 */ /* 0x000fe20000000800 */
[----:B------:R-:W-:Y:S01]  /*83f0*/  @!PT LDS RZ, [RZ] ;  /* 0x00000000fffff984 */ /* 0x000fe20000000800 */
[----:B------:R-:W-:Y:S01]  /*8400*/  @!PT LDS RZ, [RZ] ;  /* 0x00000000fffff984 */ /* 0x000fe20000000800 */
[----:B------:R-:W-:Y:S01]  /*8410*/  @!PT LDS RZ, [RZ] ;  /* 0x00000000fffff984 */ /* 0x000fe20000000800 */
[----:B------:R2:W-:Y:S06]  /*8420*/  MEMBAR.ALL.CTA ;  /* 0x0000000000007992 */ /* 0x0005ec0000008000 */
[----:B--2---:R-:W2:Y:S01]  /*8430*/  FENCE.VIEW.ASYNC.S ;  /* 0x00000000000073c6 */ /* 0x004ea20000000000 */
[----:B------:R-:W-:Y:S05]  /*8440*/  WARPSYNC.ALL ;  /* 0x0000000000007948 */ /* 0x000fea0003800000 */
[----:B------:R-:W-:Y:S01]  /*8450*/  BSSY B0, `(.L_x_1424) ;  /* 0x0000009000007945 */ /* 0x000fe20003800000 */
[----:B-1----:R-:W-:Y:S01]  /*8460*/  LOP3.LUT R36, R36, 0x7f, RZ, 0xc0, !PT ;  /* 0x0000007f24247812 */ /* 0x002fe200078ec0ff */
[----:B--2---:R1:W-:Y:S03]  /*8470*/  BAR.SYNC.DEFER_BLOCKING R109, 0x80 ;  /* 0x0002006d0000751d */ /* 0x0043e60000010000 */
[----:B------:R-:W-:-:S13]  /*8480*/  ISETP.NE.AND P0, PT, R36, RZ, PT ;  /* 0x000000ff2400720c */ /* 0x000fda0003f05270 */
[----:B------:R-:W-:-:S05]  /*8490*/  @!P0 VIADD R36, R100, 0x308a0 ;  /* 0x000308a064248836 */ /* 0x000fca0000000000 */
[----:B------:R-:W-:-:S04]  /*84a0*/  @!P0 PRMT R36, RZ, 0x654, R36 ;  /* 0x00000654ff248816 */ /* 0x000fc80000000024 */
[----:B------:R1:W-:Y:S01]  /*84b0*/  @!P0 SYNCS.ARRIVE.TRANS64.RED.A1T0 RZ, [R36+URZ], RZ ;  /* 0x000000ff24ff89a7 */ /* 0x0003e2000810043f */
[----:B------:R-:W-:Y:S05]  /*84c0*/  @!P1 BRA `(.L_x_1425) ;  /* 0x0000000000049947 */ /* 0x000fea0003800000 */
[----:B------:R-:W-:Y:S01]  /*84d0*/  BPT.TRAP 0x1 ;  /* 0x000000040000795c */ /* 0x000fe20000300000 */
.L_x_1425:
[----:B------:R-:W-:Y:S05]  /*84e0*/  BSYNC B0 ;  /* 0x0000000000007941 */ /* 0x000fea0003800000 */
.L_x_1424:
[----:B------:R-:W2:Y:S01]  /*84f0*/  SYNCS.PHASECHK.TRANS64.TRYWAIT P1, [R100+URZ+0x308b0], R110 ;  /* 0x0308b06e640075a7 */ /* 0x000ea2000802017f */
[----:B------:R-:W-:Y:S01]  /*8500*/  ULDC.64 UR4, c[0x0][0x308] ;  /* 0x0000c20000047ab9 */ /* 0x000fe20000000a00 */
[----:B------:R-:W-:Y:S01]  /*8510*/  ULDC.64 UR60, c[0x0][0x318] ;  /* 0x0000c600003c7ab9 */ /* 0x000fe20000000a00 */
[----:B-1----:R-:W-:Y:S01]  /*8520*/  IMAD.U32 R36, RZ, RZ, UR5 ;  /* 0x00000005ff247e24 */ /* 0x002fe2000f8e00ff */
[----:B------:R-:W-:Y:S01]  /*8530*/  BSSY B0, `(.L_x_1426) ;  /* 0x0000007000007945 */ /* 0x000fe20003800000 */
[----:B------:R-:W-:Y:S01]  /*8540*/  IMAD.U32 R37, RZ, RZ, UR4 ;  /* 0x00000004ff257e24 */ /* 0x000fe2000f8e00ff */
[----:B------:R-:W-:Y:S01]  /*8550*/  ISETP.GE.AND P4, PT, R18, R105, PT ;  /* 0x000000691200720c */ /* 0x000fe20003f86270 */
[----:B------:R-:W-:Y:S01]  /*8560*/  IMAD.WIDE R48, R26, 0x40, R78 ;  /* 0x000000401a307825 */ /* 0x000fe200078e024e */
[----:B------:R1:W-:Y:S04]  /*8570*/  STL [R1+0x20], R36 ;  /* 0x0000202401007387 */ /* 0x0003e80000100800 */
[----:B------:R1:W-:Y:S02]  /*8580*/  STL [R1+0x24], R37 ;  /* 0x0000242501007387 */ /* 0x0003e40000100800 */
[----:B-12---:R-:W-:Y:S05]  /*8590*/  @!P1 BRA `(.L_x_1427) ;  /* 0x0000020000809947 */ /* 0x006fea0003800000 */
.L_x_1781:
[----:B------:R-:W-:Y:S05]  /*85a0*/  BSYNC B0 ;  /* 0x0000000000007941 */ /* 0x000fea0003800000 */
.L_x_1426:
[----:B------:R-:W-:Y:S04]  /*85b0*/  BSSY B0, `(.L_x_1428) ;  /* 0x000001e000007945 */ /* 0x000fe80003800000 */
[----:B------:R-:W-:Y:S05]  /*85c0*/  @P4 BRA `(.L_x_1429) ;  /* 0x0000000000704947 */ /* 0x000fea0003800000 */
[----:B------:R-:W2:Y:S01]  /*85d0*/  LDL R37, [R1+0x24] ;  /* 0x0000240001257983 */ /* 0x000ea20000100800 */
[----:B------:R-:W-:-:S03]  /*85e0*/  ULDC UR6, c[0x0][0x2e4] ;  /* 0x0000b90000067ab9 */ /* 0x000fc60000000800 */
[----:B------:R-:W3:Y:S04]  /*85f0*/  LDL R36, [R1+0x20] ;  /* 0x0000200001247983 */ /* 0x000ee80000100800 */
[----:B------:R-:W4:Y:S04]  /*8600*/  LDL R44, [R1+0x2c] ;  /* 0x00002c00012c7983 */ /* 0x000f280000100800 */
[----:B------:R-:W5:Y:S01]  /*8610*/  LDL R42, [R1+0x30] ;  /* 0x00003000012a7983 */ /* 0x000f620000100800 */
[----:B------:R-:W-:Y:S01]  /*8620*/  ISETP.GE.AND P5, PT, R22, UR6, PT ;  /* 0x0000000616007c0c */ /* 0x000fe2000bfa6270 */
[----:B------:R-:W-:Y:S01]  /*8630*/  IMAD R43, R49, UR60, RZ ;  /* 0x0000003c312b7c24 */ /* 0x000fe2000f8e02ff */
[----:B------:R-:W-:Y:S01]  /*8640*/  ISETP.GE.AND P4, PT, R228, UR6, PT ;  /* 0x00000006e4007c0c */ /* 0x000fe2000bf86270 */
[----:B------:R-:W-:-:S02]  /*8650*/  IMAD.MOV.U32 R40, RZ, RZ, R88 ;  /* 0x000000ffff287224 */ /* 0x000fc400078e0058 */
[----:B------:R-:W-:Y:S02]  /*8660*/  IMAD.MOV.U32 R41, RZ, RZ, R99 ;  /* 0x000000ffff297224 */ /* 0x000fe400078e0063 */
[C---:B------:R-:W-:Y:S02]  /*8670*/  IMAD R43, R48.reuse, UR61, R43 ;  /* 0x0000003d302b7c24 */ /* 0x040fe4000f8e022b */
[----:B------:R-:W-:-:S04]  /*8680*/  IMAD.WIDE.U32 R40, R48, UR60, R40 ;  /* 0x0000003c30287c25 */ /* 0x000fc8000f8e0028 */
[----:B------:R-:W-:Y:S01]  /*8690*/  IMAD.IADD R41, R41, 0x1, R43 ;  /* 0x0000000129297824 */ /* 0x000fe200078e022b */
[----:B--2---:R-:W-:Y:S02]  /*86a0*/  R2UR UR4, R37 ;  /* 0x00000000250472ca */ /* 0x004fe400000e0000 */
[----:B---3--:R-:W-:Y:S02]  /*86b0*/  R2UR UR7, R36 ;  /* 0x00000000240772ca */ /* 0x008fe400000e0000 */
[----:B------:R-:W2:Y:S09]  /*86c0*/  @!P5 LDS.128 R36, [R103+0x400] ;  /* 0x000400006724d984 */ /* 0x000eb20000000c00 */
[----:B------:R-:W-:Y:S01]  /*86d0*/  LEA R50, P1, R40, UR4, 0x1 ;  /* 0x0000000428327c11 */ /* 0x000fe2000f8208ff */
[----:B------:R-:W-:-:S03]  /*86e0*/  ULDC.64 UR4, c[0x0][0x208] ;  /* 0x0000820000047ab9 */ /* 0x000fc60000000a00 */
[----:B------:R-:W-:Y:S02]  /*86f0*/  LEA.HI.X R51, R40, UR7, R41, 0x1, P1 ;  /* 0x0000000728337c11 */ /* 0x000fe400088f0c29 */
[----:B----4-:R-:W-:-:S03]  /*8700*/  ISETP.GE.AND P1, PT, R44, UR6, PT ;  /* 0x000000062c007c0c */ /* 0x010fc6000bf26270 */
[----:B--2---:R-:W-:Y:S01]  /*8710*/  @!P5 STG.E.128 desc[UR4][R50.64], R36 ;  /* 0x000000243200d986 */ /* 0x004fe2000c101d04 */
[----:B-----5:R-:W-:-:S03]  /*8720*/  ISETP.GE.AND P5, PT, R42, UR6, PT ;  /* 0x000000062a007c0c */ /* 0x020fc6000bfa6270 */
[----:B------:R-:W2:Y:S06]  /*8730*/  @!P4 LDS.128 R36, [R103+0x2400] ;  /* 0x002400006724c984 */ /* 0x000eac0000000c00 */
[----:B------:R-:W3:Y:S04]  /*8740*/  @!P1 LDS.128 R40, [R103+0x4400] ;  /* 0x0044000067289984 */ /* 0x000ee80000000c00 */
[----:B------:R-:W4:Y:S04]  /*8750*/  @!P5 LDS.128 R44, [R103+0x6400] ;  /* 0x00640000672cd984 */ /* 0x000f280000000c00 */
[----:B--2---:R2:W-:Y:S04]  /*8760*/  @!P4 STG.E.128 desc[UR4][R50.64+0x80], R36 ;  /* 0x000080243200c986 */ /* 0x0045e8000c101d04 */
[----:B---3--:R2:W-:Y:S04]  /*8770*/  @!P1 STG.E.128 desc[UR4][R50.64+0x100], R40 ;  /* 0x0001002832009986 */ /* 0x0085e8000c101d04 */
[----:B----4-:R2:W-:Y:S02]  /*8780*/  @!P5 STG.E.128 desc[UR4][R50.64+0x180], R44 ;  /* 0x0001802c3200d986 */ /* 0x0105e4000c101d04 */
.L_x_1429:
[----:B------:R-:W-:Y:S05]  /*8790*/  BSYNC B0 ;  /* 0x0000000000007941 */ /* 0x000fea0003800000 */
.L_x_1428:
[----:B------:R-:W-:Y:S01]  /*87a0*/  ISETP.GE.AND P1, PT, R235, R105, PT ;  /* 0x00000069eb00720c */ /* 0x000fe20003f26270 */
[----:B------:R-:W-:-:S12]  /*87b0*/  BSSY B0, `(.L_x_1430) ;  /* 0x0000022000007945 */ /* 0x000fd80003800000 */
[----:B------:R-:W-:Y:S05]  /*87c0*/  @P1 BRA `(.L_x_1431) ;  /* 0x0000000000801947 */ /* 0x000fea0003800000 */
[----:B--2---:R-:W2:Y:S01]  /*87d0*/  LDL R36, [R1+0x20] ;  /* 0x0000200001247983 */ /* 0x004ea20000100800 */
[----:B------:R-:W-:-:S03]  /*87e0*/  ULDC UR6, c[0x0][0x2e4] ;  /* 0x0000b90000067ab9 */ /* 0x000fc60000000800 */
[----:B------:R-:W3:Y:S04]  /*87f0*/  LDL R39, [R1+0x2c] ;  /* 0x00002c0001277983 */ /* 0x000ee80000100800 */
[----:B------:R-:W4:Y:S04]  /*8800*/  LDL R38, [R1+0x30] ;  /* 0x0000300001267983 */ /* 0x000f280000100800 */
[----:B------:R-:W5:Y:S01]  /*8810*/  LDL R37, [R1+0x24] ;  /* 0x0000240001257983 */ /* 0x000f620000100800 */
[----:B------:R-:W-:Y:S01]  /*8820*/  ISETP.GE.AND P1, PT, R22, UR6, PT ;  /* 0x0000000616007c0c */ /* 0x000fe2000bf26270 */
[----:B------:R-:W-:Y:S01]  /*8830*/  IMAD.MOV.U32 R40, RZ, RZ, R88 ;  /* 0x000000ffff287224 */ /* 0x000fe200078e0058 */
[----:B------:R-:W-:Y:S01]  /*8840*/  IADD3 R43, P4, R48, 0x20, RZ ;  /* 0x00000020302b7810 */ /* 0x000fe20007f9e0ff */
[----:B------:R-:W-:Y:S01]  /*8850*/  IMAD.MOV.U32 R41, RZ, RZ, R99 ;  /* 0x000000ffff297224 */ /* 0x000fe200078e0063 */
[----:B------:R-:W-:-:S03]  /*8860*/  ISETP.GE.AND P5, PT, R228, UR6, PT ;  /* 0x00000006e4007c0c */ /* 0x000fc6000bfa6270 */
[----:B------:R-:W-:Y:S02]  /*8870*/  IMAD.X R48, RZ, RZ, R49, P4 ;  /* 0x000000ffff307224 */ /* 0x000fe400020e0631 */
[----:B------:R-:W-:-:S04]  /*8880*/  IMAD.WIDE.U32 R40, R43, UR60, R40 ;  /* 0x0000003c2b287c25 */ /* 0x000fc8000f8e0028 */
[----:B------:R-:W-:-:S04]  /*8890*/  IMAD R48, R48, UR60, RZ ;  /* 0x0000003c30307c24 */ /* 0x000fc8000f8e02ff */
[----:B------:R-:W-:-:S04]  /*88a0*/  IMAD R43, R43, UR61, R48 ;  /* 0x0000003d2b2b7c24 */ /* 0x000fc8000f8e0230 */
[----:B------:R-:W-:Y:S01]  /*88b0*/  IMAD.IADD R41, R41, 0x1, R43 ;  /* 0x0000000129297824 */ /* 0x000fe200078e022b */
[----:B--2---:R-:W-:Y:S01]  /*88c0*/  R2UR UR7, R36 ;  /* 0x00000000240772ca */ /* 0x004fe200000e0000 */
[----:B---3--:R-:W-:Y:S02]  /*88d0*/  IMAD.MOV.U32 R44, RZ, RZ, R39 ;  /* 0x000000ffff2c7224 */ /* 0x008fe400078e0027 */
[----:B----4-:R-:W-:Y:S01]  /*88e0*/  IMAD.MOV.U32 R42, RZ, RZ, R38 ;  /* 0x000000ffff2a7224 */ /* 0x010fe200078e0026 */
[----:B-----5:R-:W-:Y:S02]  /*88f0*/  R2UR UR4, R37 ;  /* 0x00000000250472ca */ /* 0x020fe400000e0000 */
[----:B------:R-:W2:Y:S11]  /*8900*/  @!P1 LDS.128 R36, [R103+0x1400] ;  /* 0x0014000067249984 */ /* 0x000eb60000000c00 */
[----:B------:R-:W-:Y:S01]  /*8910*/  LEA R48, P4, R40, UR4, 0x1 ;  /* 0x0000000428307c11 */ /* 0x000fe2000f8808ff */
[----:B------:R-:W-:-:S03]  /*8920*/  ULDC.64 UR4, c[0x0][0x208] ;  /* 0x0000820000047ab9 */ /* 0x000fc60000000a00 */
[----:B------:R-:W-:Y:S02]  /*8930*/  LEA.HI.X R49, R40, UR7, R41, 0x1, P4 ;  /* 0x0000000728317c11 */ /* 0x000fe4000a0f0c29 */
[----:B------:R-:W-:-:S03]  /*8940*/  ISETP.GE.AND P4, PT, R44, UR6, PT ;  /* 0x000000062c007c0c */ /* 0x000fc6000bf86270 */
[----:B--2---:R-:W-:Y:S01]  /*8950*/  @!P1 STG.E.128 desc[UR4][R48.64], R36 ;  /* 0x0000002430009986 */ /* 0x004fe2000c101d04 */
[----:B------:R-:W-:-:S03]  /*8960*/  ISETP.GE.AND P1, PT, R42, UR6, PT ;  /* 0x000000062a007c0c */ /* 0x000fc6000bf26270 */
[----:B------:R-:W2:Y:S06]  /*8970*/  @!P5 LDS.128 R36, [R103+0x3400] ;  /* 0x003400006724d984 */ /* 0x000eac0000000c00 */
[----:B------:R-:W3:Y:S04]  /*8980*/  @!P4 LDS.128 R40, [R103+0x5400] ;  /* 0x005400006728c984 */ /* 0x000ee80000000c00 */
[----:B------:R-:W4:Y:S04]  /*8990*/  @!P1 LDS.128 R44, [R103+0x7400] ;  /* 0x00740000672c9984 */ /* 0x000f280000000c00 */
[----:B--2---:R2:W-:Y:S04]  /*89a0*/  @!P5 STG.E.128 desc[UR4][R48.64+0x80], R36 ;  /* 0x000080243000d986 */ /* 0x0045e8000c101d04 */
[----:B---3--:R2:W-:Y:S04]  /*89b0*/  @!P4 STG.E.128 desc[UR4][R48.64+0x100], R40 ;  /* 0x000100283000c986 */ /* 0x0085e8000c101d04 */
[----:B----4-:R2:W-:Y:S02]  /*89c0*/  @!P1 STG.E.128 desc[UR4][R48.64+0x180], R44 ;  /* 0x0001802c30009986 */ /* 0x0105e4000c101d04 */
.L_x_1431:
[----:B------:R-:W-:Y:S05]  /*89d0*/  BSYNC B0 ;  /* 0x0000000000007941 */ /* 0x000fea0003800000 */
.L_x_1430:
[----:B--2---:R-:W2:Y:S01]  /*89e0*/  LDL.LU R37, [R1] ;  /* 0x0000000001257983 */ /* 0x004ea20000300800 */
[----:B------:R-:W-:Y:S01]  /*89f0*/  VIADD R17, R17, 0x1 ;  /* 0x0000000111117836 */ /* 0x000fe20000000000 */
[----:B------:R-:W-:Y:S01]  /*8a00*/  ISETP.NE.AND P4, PT, R101, RZ, PT ;  /* 0x000000ff6500720c */ /* 0x000fe20003f85270 */
[----:B01----:R-:W-:Y:S01]  /*8a10*/  @!P0 VIADD R100, R100, 0x308c0 ;  /* 0x000308c064648836 */ /* 0x003fe20000000000 */
[----:B------:R-:W-:Y:S01]  /*8a20*/  @!PT LDS RZ, [RZ] ;  /* 0x00000000fffff984 */ /* 0x000fe20000000800 */
[----:B------:R-:W-:Y:S01]  /*8a30*/  @!PT LDS RZ, [RZ] ;  /* 0x00000000fffff984 */ /* 0x000fe20000000800 */
[----:B------:R-:W-:Y:S01]  /*8a40*/  @!PT LDS RZ, [RZ] ;  /* 0x00000000fffff984 */ /* 0x000fe20000000800 */
[----:B------:R-:W-:Y:S01]  /*8a50*/  @!PT LDS RZ, [RZ] ;  /* 0x00000000fffff984 */ /* 0x000fe20000000800 */
[----:B------:R0:W-:Y:S06]  /*8a60*/  MEMBAR.ALL.CTA ;  /* 0x0000000000007992 */ /* 0x0001ec0000008000 */
[----:B0-----:R-:W0:Y:S02]  /*8a70*/  FENCE.VIEW.ASYNC.S ;  /* 0x00000000000073c6 */ /* 0x001e240000000000 */
[----:B0-----:R0:W-:Y:S01]  /*8a80*/  BAR.SYNC.DEFER_BLOCKING R109, 0x80 ;  /* 0x0002006d0000751d */ /* 0x0011e20000010000 */
[----:B------:R-:W-:-:S02]  /*8a90*/  ISETP.NE.AND P1, PT, R17, 0x2, PT ;  /* 0x000000021100780c */ /* 0x000fc40003f25270 */
[----:B------:R-:W-:Y:S02]  /*8aa0*/  @!P0 PRMT R100, RZ, 0x654, R100 ;  /* 0x00000654ff648816 */ /* 0x000fe40000000064 */
[----:B------:R-:W-:Y:S02]  /*8ab0*/  SEL R36, RZ, 0x1, P1 ;  /* 0x00000001ff247807 */ /* 0x000fe40000800000 */
[----:B------:R-:W-:Y:S01]  /*8ac0*/  SEL R17, R17, RZ, P1 ;  /* 0x000000ff11117207 */ /* 0x000fe20000800000 */
[----:B------:R0:W-:Y:S01]  /*8ad0*/  @!P0 SYNCS.ARRIVE.TRANS64.RED.A1T0 RZ, [R100+URZ], RZ ;  /* 0x000000ff64ff89a7 */ /* 0x0001e2000810043f */
[----:B------:R-:W-:Y:S02]  /*8ae0*/  PLOP3.LUT P0, PT, PT, PT, PT, 0x8, 0x0 ;  /* 0x000000000000781c */ /* 0x000fe40003f0e170 */
[----:B--2---:R-:W-:-:S05]  /*8af0*/  LOP3.LUT R37, R37, R36, RZ, 0x3c, !PT ;  /* 0x0000002425257212 */ /* 0x004fca00078e3cff */
[----:B------:R0:W-:Y:S01]  /*8b00*/  STL [R1], R37 ;  /* 0x0000002501007387 */ /* 0x0001e20000100800 */
[----:B------:R-:W-:Y:S05]  /*8b10*/  @P4 BRA `(.L_x_1432) ;  /* 0xffffffa0000c4947 */ /* 0x000fea000383ffff */
.L_x_1352:
[----:B------:R-:W1:Y:S01]  /*8b20*/  LDC.64 R4, c[0x0][0x9e0] ;  /* 0x00027800ff047b82 */ /* 0x000e620000000a00 */
[----:B------:R-:W-:Y:S01]  /*8b30*/  BSSY B0, `(.L_x_1433) ;  /* 0x0000005000007945 */ /* 0x000fe20003800000 */
[----:B-1----:R-:W-:-:S03]  /*8b40*/  ISETP.GE.AND P1, PT, R5, 0x1, PT ;  /* 0x000000010500780c */ /* 0x002fc60003f26270 */
[----:B------:R-:W-:Y:S10]  /*8b50*/  @P0 BRA `(.L_x_1434) ;  /* 0x0000000000080947 */ /* 0x000ff40003800000 */
[----:B------:R-:W1:Y:S02]  /*8b60*/  FENCE.VIEW.ASYNC.G ;  /* 0x00000000000073c6 */ /* 0x000e640000000100 */
[----:B-1----:R-:W-:Y:S06]  /*8b70*/  BAR.ARV 0xc, 0x120 ;  /* 0x0304800000007b1d */ /* 0x002fec0000002000 */
.L_x_1434:
[----:B------:R-:W-:Y:S05]  /*8b80*/  BSYNC B0 ;  /* 0x0000000000007941 */ /* 0x000fea0003800000 */
.L_x_1433:
[----:B------:R-:W-:Y:S01]  /*8b90*/  IMAD.IADD R0, R104, 0x1, R4 ;  /* 0x0000000168007824 */ /* 0x000fe200078e0204 */
[----:B------:R-:W-:Y:S06]  /*8ba0*/  @!P1 BRA `(.L_x_1435) ;  /* 0x0000000000489947 */ /* 0x000fec0003800000 */
[C---:B------:R-:W-:Y:S01]  /*8bb0*/  ISETP.GT.AND P0, PT, R104.reuse, RZ, PT ;  /* 0x000000ff6800720c */ /* 0x040fe20003f04270 */
[----:B------:R-:W-:Y:S01]  /*8bc0*/  BSSY B0, `(.L_x_1436) ;  /* 0x000000e000007945 */ /* 0x000fe20003800000 */
[----:B------:R-:W-:-:S11]  /*8bd0*/  VIADD R2, R104, 0xffffffff ;  /* 0xffffffff68027836 */ /* 0x000fd60000000000 */
        /* <DEDUP_REMOVED lines=8> */
.L_x_1437:
[----:B------:R-:W-:-:S13]  /*8c60*/  ISETP.NE.AND P0, PT, R5, 0x1, PT ;  /* 0x000000010500780c */ /* 0x000fda0003f05270 */
[----:B------:R-:W1:Y:S02]  /*8c70*/  @P0 LDC.64 R6, c[0x0][0x9e8] ;  /* 0x00027a00ff060b82 */ /* 0x000e640000000a00 */
[----:B-1----:R-:W-:-:S05]  /*8c80*/  @P0 IMAD.HI.U32 R4, R2, R6, RZ ;  /* 0x0000000602040227 */ /* 0x002fca00078e00ff */
[----:B------:R-:W-:-:S07]  /*8c90*/  @P0 SHF.R.U32.HI R2, RZ, R7, R4 ;  /* 0x00000007ff020219 */ /* 0x000fce0000011604 */
.L_x_1438:
[----:B------:R-:W-:Y:S05]  /*8ca0*/  BSYNC B0 ;  /* 0x0000000000007941 */ /* 0x000fea0003800000 */
.L_x_1436:
[----:B------:R-:W-:-:S05]  /*8cb0*/  IMAD R3, R2, R5, R5 ;  /* 0x0000000502037224 */ /* 0x000fca00078e0205 */
[----:B------:R-:W-:-:S07]  /*8cc0*/  VIMNMX R0, R0, R3, PT ;  /* 0x0000000300007248 */ /* 0x000fce0003fe0100 */
.L_x_1435:
[----:B------:R-:W-:Y:S01]  /*8cd0*/  VIADD R0, R0, 0x3f ;  /* 0x0000003f00007836 */ /* 0x000fe20000000000 */
[----:B------:R-:W-:Y:S02]  /*8ce0*/  ULDC UR4, c[0x0][0x9dc] ;  /* 0x0002770000047ab9 */ /* 0x000fe40000000800 */
[----:B------:R-:W-:Y:S02]  /*8cf0*/  VIADD R2, R102, -UR4 ;  /* 0x8000000466027c36 */ /* 0x000fe40008000000 */
[----:B------:R-:W-:-:S04]  /*8d00*/  SHF.R.S32.HI R3, RZ, 0x1f, R0 ;  /* 0x0000001fff037819 */ /* 0x000fc80000011400 */
[----:B------:R-:W-:-:S04]  /*8d10*/  LEA.HI R3, R3, R0, RZ, 0x6 ;  /* 0x0000000003037211 */ /* 0x000fc800078f30ff */
[----:B------:R-:W-:-:S04]  /*8d20*/  SHF.R.S32.HI R3, RZ, 0x6, R3 ;  /* 0x00000006ff037819 */ /* 0x000fc80000011403 */
[----:B------:R-:W-:Y:S01]  /*8d30*/  VIMNMX R108, R108, R3, PT ;  /* 0x000000036c6c7248 */ /* 0x000fe20003fe0100 */
[----:B------:R-:W-:Y:S06]  /*8d40*/  @!P1 BRA `(.L_x_1439) ;  /* 0x0000000000449947 */ /* 0x000fec0003800000 */
[----:B------:R-:W-:Y:S01]  /*8d50*/  ISETP.GT.AND P0, PT, R102, -0x1, PT ;  /* 0xffffffff6600780c */ /* 0x000fe20003f04270 */
[----:B------:R-:W-:-:S12]  /*8d60*/  BSSY B0, `(.L_x_1440) ;  /* 0x000000d000007945 */ /* 0x000fd80003800000 */
[----:B------:R-:W-:Y:S05]  /*8d70*/  @P0 BRA `(.L_x_1441) ;  /* 0x00000000001c0947 */ /* 0x000fea0003800000 */
[----:B------:R-:W-:Y:S02]  /*8d80*/  ISETP.NE.AND P0, PT, R5, 0x1, PT ;  /* 0x000000010500780c */ /* 0x000fe40003f05270 */
[----:B------:R-:W-:-:S11]  /*8d90*/  LOP3.LUT R3, RZ, R102, RZ, 0x33, !PT ;  /* 0x00000066ff037212 */ /* 0x000fd600078e33ff */
[----:B------:R-:W1:Y:S02]  /*8da0*/  @P0 LDC.64 R6, c[0x0][0x9e8] ;  /* 0x00027a00ff060b82 */ /* 0x000e640000000a00 */
[----:B-1----:R-:W-:-:S05]  /*8db0*/  @P0 IMAD.HI.U32 R0, R3, R6, RZ ;  /* 0x0000000603000227 */ /* 0x002fca00078e00ff */
[----:B------:R-:W-:-:S04]  /*8dc0*/  @P0 SHF.R.U32.HI R3, RZ, R7, R0 ;  /* 0x00000007ff030219 */ /* 0x000fc80000011600 */
[----:B------:R-:W-:Y:S01]  /*8dd0*/  LOP3.LUT R102, RZ, R3, RZ, 0x33, !PT ;  /* 0x00000003ff667212 */ /* 0x000fe200078e33ff */
[----:B------:R-:W-:Y:S06]  /*8de0*/  BRA `(.L_x_1442) ;  /* 0x0000000000107947 */ /* 0x000fec0003800000 */
.L_x_1441:
[----:B------:R-:W-:-:S13]  /*8df0*/  ISETP.NE.AND P0, PT, R5, 0x1, PT ;  /* 0x000000010500780c */ /* 0x000fda0003f05270 */
[----:B------:R-:W1:Y:S02]  /*8e00*/  @P0 LDC.64 R6, c[0x0][0x9e8] ;  /* 0x00027a00ff060b82 */ /* 0x000e640000000a00 */
[----:B-1----:R-:W-:-:S05]  /*8e10*/  @P0 IMAD.HI.U32 R6, R102, R6, RZ ;  /* 0x0000000666060227 */ /* 0x002fca00078e00ff */
[----:B------:R-:W-:-:S07]  /*8e20*/  @P0 SHF.R.U32.HI R102, RZ, R7, R6 ;  /* 0x00000007ff660219 */ /* 0x000fce0000011606 */
.L_x_1442:
[----:B------:R-:W-:Y:S05]  /*8e30*/  BSYNC B0 ;  /* 0x0000000000007941 */ /* 0x000fea0003800000 */
.L_x_1440:
[----:B------:R-:W-:-:S05]  /*8e40*/  IMAD R3, R102, R5, RZ ;  /* 0x0000000566037224 */ /* 0x000fca00078e02ff */
[----:B------:R-:W-:-:S07]  /*8e50*/  VIMNMX R2, R2, R3, !PT ;  /* 0x0000000302027248 */ /* 0x000fce0007fe0100 */
.L_x_1439:
[----:B------:R-:W-:Y:S01]  /*8e60*/  SHF.R.S32.HI R3, RZ, 0x1f, R2 ;  /* 0x0000001fff037819 */ /* 0x000fe20000011402 */
[----:B------:R-:W-:Y:S01]  /*8e70*/  IMAD.MOV.U32 R0, RZ, RZ, RZ ;  /* 0x000000ffff007224 */ /* 0x000fe200078e00ff */
[----:B------:R-:W-:Y:S02]  /*8e80*/  PLOP3.LUT P0, PT, PT, PT, PT, 0x80, 0x0 ;  /* 0x000000000000781c */ /* 0x000fe40003f0f070 */
[----:B------:R-:W-:Y:S02]  /*8e90*/  CS2R R150, SRZ ;  /* 0x0000000000967805 */ /* 0x000fe4000001ff00 */
[----:B------:R-:W-:Y:S02]  /*8ea0*/  LEA.HI R3, R3, R2, RZ, 0x6 ;  /* 0x0000000203037211 */ /* 0x000fe400078f30ff */
[----:B------:R-:W-:Y:S02]  /*8eb0*/  CS2R R148, SRZ ;  /* 0x0000000000947805 */ /* 0x000fe4000001ff00 */
[----:B------:R-:W-:-:S02]  /*8ec0*/  CS2R R146, SRZ ;  /* 0x0000000000927805 */ /* 0x000fc4000001ff00 */
[----:B------:R-:W-:Y:S02]  /*8ed0*/  CS2R R144, SRZ ;  /* 0x0000000000907805 */ /* 0x000fe4000001ff00 */
[----:B------:R-:W-:Y:S02]  /*8ee0*/  SHF.R.S32.HI R3, RZ, 0x6, R3 ;  /* 0x00000006ff037819 */ /* 0x000fe40000011403 */
[----:B------:R-:W-:Y:S02]  /*8ef0*/  CS2R R124, SRZ ;  /* 0x00000000007c7805 */ /* 0x000fe4000001ff00 */
[----:B------:R-:W-:Y:S02]  /*8f00*/  CS2R R120, SRZ ;  /* 0x0000000000787805 */ /* 0x000fe4000001ff00 */
[----:B------:R-:W-:Y:S02]  /*8f10*/  CS2R R140, SRZ ;  /* 0x00000000008c7805 */ /* 0x000fe4000001ff00 */
[----:B------:R-:W-:-:S02]  /*8f20*/  VIMNMX R4, RZ, R3, !PT ;  /* 0x00000003ff047248 */ /* 0x000fc40007fe0100 */
[----:B------:R-:W-:Y:S02]  /*8f30*/  CS2R R116, SRZ ;  /* 0x0000000000747805 */ /* 0x000fe4000001ff00 */
[----:B------:R-:W-:Y:S02]  /*8f40*/  CS2R R112, SRZ ;  /* 0x0000000000707805 */ /* 0x000fe4000001ff00 */
[----:B------:R-:W-:Y:S02]  /*8f50*/  CS2R R136, SRZ ;  /* 0x0000000000887805 */ /* 0x000fe4000001ff00 */
[----:B------:R-:W-:Y:S01]  /*8f60*/  ISETP.GT.AND P1, PT, R108, R4, PT ;  /* 0x000000046c00720c */ /* 0x000fe20003f24270 */
[----:B------:R1:W-:Y:S01]  /*8f70*/  STL [R1+0x54], R4 ;  /* 0x0000540401007387 */ /* 0x0003e20000100800 */
[----:B------:R-:W-:Y:S02]  /*8f80*/  CS2R R104, SRZ ;  /* 0x0000000000687805 */ /* 0x000fe4000001ff00 */
[----:B0-----:R-:W-:-:S02]  /*8f90*/  CS2R R100, SRZ ;  /* 0x0000000000647805 */ /* 0x001fc4000001ff00 */
[----:B------:R-:W-:Y:S02]  /*8fa0*/  CS2R R132, SRZ ;  /* 0x0000000000847805 */ /* 0x000fe4000001ff00 */
        /* <DEDUP_REMOVED lines=50> */
[----:B------:R-:W-:Y:S01]  /*92d0*/  CS2R R28, SRZ ;  /* 0x00000000001c7805 */ /* 0x000fe2000001ff00 */
[----:B------:R-:W-:Y:S01]  /*92e0*/  IMAD.MOV.U32 R5, RZ, RZ, RZ ;  /* 0x000000ffff057224 */ /* 0x000fe200078e00ff */
[----:B------:R-:W-:Y:S01]  /*92f0*/  CS2R R2, SRZ ;  /* 0x0000000000027805 */ /* 0x000fe2000001ff00 */
[----:B------:R-:W-:Y:S01]  /*9300*/  IMAD.MOV.U32 R25, RZ, RZ, RZ ;  /* 0x000000ffff197224 */ /* 0x000fe200078e00ff */
[----:B-1----:R-:W-:Y:S06]  /*9310*/  @!P1 BRA `(.L_x_1443) ;  /* 0x0000015800609947 */ /* 0x002fec0003800000 */
[----:B------:R-:W0:Y:S01]  /*9320*/  S2R R4, SR_TID.X ;  /* 0x0000000000047919 */ /* 0x000e220000002100 */
[----:B------:R-:W-:Y:S01]  /*9330*/  BSSY B6, `(.L_x_1444) ;  /* 0x0000020000067945 */ /* 0x000fe20003800000 */
[----:B0-----:R-:W-:-:S05]  /*9340*/  VIADD R0, R4, 0xffffff80 ;  /* 0xffffff8004007836 */ /* 0x001fca0000000000 */
[----:B------:R-:W-:-:S04]  /*9350*/  SHF.R.S32.HI R3, RZ, 0x1f, R0 ;  /* 0x0000001fff037819 */ /* 0x000fc80000011400 */
[----:B------:R-:W-:-:S04]  /*9360*/  LEA.HI R3, R3, R0, RZ, 0x7 ;  /* 0x0000000003037211 */ /* 0x000fc800078f38ff */
[----:B------:R-:W-:-:S06]  /*9370*/  SHF.R.S32.HI R0, RZ, 0x7, R3 ;  /* 0x00000007ff007819 */ /* 0x000fcc0000011403 */
[----:B------:R-:W0:Y:S02]  /*9380*/  SHFL.IDX PT, R0, R0, RZ, 0x1f ;  /* 0x00001fff00007589 */ /* 0x000e2400000e0000 */
[----:B0-----:R-:W-:-:S04]  /*9390*/  LEA.HI R2, R0, R0, RZ, 0x1 ;  /* 0x0000000000027211 */ /* 0x001fc800078f08ff */
[----:B------:R-:W-:Y:S01]  /*93a0*/  LOP3.LUT R3, R2, 0x1e, RZ, 0xc0, !PT ;  /* 0x0000001e02037812 */ /* 0x000fe200078ec0ff */
[----:B------:R-:W-:-:S04]  /*93b0*/  VIADD R2, R16, 0x10400 ;  /* 0x0001040010027836 */ /* 0x000fc80000000000 */
[----:B------:R-:W-:Y:S01]  /*93c0*/  IMAD.IADD R3, R0, 0x1, -R3 ;  /* 0x0000000100037824 */ /* 0x000fe200078e0a03 */
[----:B------:R-:W-:-:S03]  /*93d0*/  LOP3.LUT P0, RZ, R2, 0x3ff, RZ, 0xc0, !PT ;  /* 0x000003ff02ff7812 */ /* 0x000fc6000780c0ff */
[----:B------:R-:W-:Y:S01]  /*93e0*/  IMAD R3, R3, 0x2000, R2 ;  /* 0x0000200003037824 */ /* 0x000fe200078e0202 */
[----:B------:R-:W-:-:S04]  /*93f0*/  P2R R25, PR, RZ, 0x1 ;  /* 0x00000001ff197803 */ /* 0x000fc80000000000 */
        /* <DEDUP_REMOVED lines=19> */
.L_x_1445:
[----:B------:R-:W-:Y:S05]  /*9530*/  BSYNC B6 ;  /* 0x0000000000067941 */ /* 0x000fea0003800000 */
.L_x_1444:
[----:B------:R-:W-:Y:S02]  /*9540*/  ULDC UR4, c[0x0][0x3d4] ;  /* 0x0000f50000047ab9 */ /* 0x000fe40000000800 */
[----:B------:R-:W-:-:S13]  /*9550*/  ISETP.LT.AND P0, PT, RZ, UR4, PT ;  /* 0x00000004ff007c0c */ /* 0x000fda000bf01270 */
[----:B------:R-:W-:Y:S05]  /*9560*/  @P0 BRA `(.L_x_1446) ;  /* 0x0000000000400947 */ /* 0x000fea0003800000 */
[----:B------:R-:W2:Y:S02]  /*9570*/  LDL R20, [R1+0x70] ;  /* 0x0000700001147983 */ /* 0x000ea40000100800 */
[----:B--2---:R-:W-:-:S04]  /*9580*/  LEA.HI R0, R20, R20, RZ, 0x1 ;  /* 0x0000001414007211 */ /* 0x004fc800078f08ff */
[----:B------:R-:W-:-:S05]  /*9590*/  LOP3.LUT R0, R0, 0xfffffffe, RZ, 0xc0, !PT ;  /* 0xfffffffe00007812 */ /* 0x000fca00078ec0ff */
[----:B------:R-:W-:-:S05]  /*95a0*/  IMAD.IADD R0, R20, 0x1, -R0 ;  /* 0x0000000114007824 */ /* 0x000fca00078e0a00 */
[----:B------:R-:W-:-:S04]  /*95b0*/  SHF.L.U32 R3, R0, 0x1f, RZ ;  /* 0x0000001f00037819 */ /* 0x000fc800000006ff */
[----:B------:R0:W1:Y:S03]  /*95c0*/  SYNCS.PHASECHK.TRANS64.TRYWAIT P0, [R16+URZ+0x30800], R3 ;  /* 0x03080003100075a7 */ /* 0x000066000800017f */
[----:B-1----:R-:W-:Y:S05]  /*95d0*/  @!P0 NANOSLEEP.SYNCS 0x989680 ;  /* 0x009896800000895d */ /* 0x002fea0003900000 */
[----:B------:R-:W1:Y:S01]  /*95e0*/  @!P0 SYNCS.PHASECHK.TRANS64 P0, [R16+URZ+0x30800], R3 ;  /* 0x03080003100085a7 */ /* 0x000e62000800007f */
[----:B------:R-:W-:Y:S04]  /*95f0*/  BSSY B0, `(.L_x_1447) ;  /* 0x0000006000007945 */ /* 0x000fe80003800000 */
[----:B-1----:R-:W-:Y:S05]  /*9600*/  @P0 BRA `(.L_x_1448) ;  /* 0x0000000000100947 */ /* 0x002fea0003800000 */
.L_x_1449:
[----:B-1----:R1:W2:Y:S02]  /*9610*/  SYNCS.PHASECHK.TRANS64.TRYWAIT P0, [R16+URZ+0x30800], R3 ;  /* 0x03080003100075a7 */ /* 0x0022a4000800017f */
[----:B--2---:R-:W-:Y:S05]  /*9620*/  @!P0 NANOSLEEP.SYNCS 0x989680 ;  /* 0x009896800000895d */ /* 0x004fea0003900000 */
[----:B------:R-:W2:Y:S02]  /*9630*/  @!P0 SYNCS.PHASECHK.TRANS64 P0, [R16+URZ+0x30800], R3 ;  /* 0x03080003100085a7 */ /* 0x000ea4000800007f */
[----:B--2---:R-:W-:Y:S05]  /*9640*/  @!P0 BRA `(.L_x_1449) ;  /* 0xfffffffc00f08947 */ /* 0x004fea000383ffff */
.L_x_1448:
[----:B------:R-:W-:Y:S05]  /*9650*/  BSYNC B0 ;  /* 0x0000000000007941 */ /* 0x000fea0003800000 */
.L_x_1447:
[----:B------:R-:W-:Y:S05]  /*9660*/  BRA `(.L_x_1450) ;  /* 0x0000009c00b07947 */ /* 0x000fea0003800000 */
.L_x_1446:
[----:B------:R-:W0:Y:S01]  /*9670*/  LDC.64 R12, c[0x0][0x3d8] ;  /* 0x0000f600ff0c7b82 */ /* 0x000e220000000a00 */
[----:B-----5:R-:W-:Y:S01]  /*9680*/  SHF.R.S32.HI R3, RZ, 0x1f, R24 ;  /* 0x0000001fff037819 */ /* 0x020fe20000011418 */
[----:B------:R-:W-:Y:S01]  /*9690*/  IMAD.MOV.U32 R6, RZ, RZ, R22 ;  /* 0x000000ffff067224 */ /* 0x000fe200078e0016 */
[----:B------:R-:W-:Y:S01]  /*96a0*/  ISETP.NE.AND P4, PT, R25, RZ, PT ;  /* 0x000000ff1900720c */ /* 0x000fe20003f85270 */
[----:B------:R-:W-:Y:S01]  /*96b0*/  IMAD.MOV.U32 R7, RZ, RZ, R23 ;  /* 0x000000ffff077224 */ /* 0x000fe200078e0017 */
[--C-:B------:R-:W-:Y:S01]  /*96c0*/  SHF.R.S32.HI R5, RZ, 0x1f, R208.reuse ;  /* 0x0000001fff057819 */ /* 0x100fe200000114d0 */
[----:B------:R-:W-:Y:S01]  /*96d0*/  IMAD.MOV.U32 R4, RZ, RZ, R208 ;  /* 0x000000ffff047224 */ /* 0x000fe200078e00d0 */
[----:B------:R-:W-:Y:S01]  /*96e0*/  BSSY B6, `(.L_x_1451) ;  /* 0x000002f000067945 */ /* 0x000fe20003800000 */
[----:B------:R-:W1:Y:S01]  /*96f0*/  LDC.64 R14, c[0x0][0x3e8] ;  /* 0x0000fa00ff0e7b82 */ /* 0x000e620000000a00 */
[-C--:B0-----:R-:W-:Y:S01]  /*9700*/  IMAD R0, R3, R12.reuse, RZ ;  /* 0x0000000c03007224 */ /* 0x081fe200078e02ff */
[----:B------:R-:W-:Y:S01]  /*9710*/  SHF.L.U64.HI R82, R12, 0x5, R13 ;  /* 0x000000050c527819 */ /* 0x000fe2000001020d */
[----:B------:R-:W-:-:S04]  /*9720*/  IMAD.WIDE.U32 R8, R18, R12, R6 ;  /* 0x0000000c12087225 */ /* 0x000fc800078e0006 */
[----:B------:R-:W-:Y:S01]  /*9730*/  IMAD.WIDE.U32 R40, R24, R12, RZ ;  /* 0x0000000c18287225 */ /* 0x000fe200078e00ff */
[----:B-1----:R-:W-:-:S03]  /*9740*/  SHF.L.U64.HI R88, R14, 0x5, R15 ;  /* 0x000000050e587819 */ /* 0x002fc6000001020f */
[----:B------:R-:W-:Y:S01]  /*9750*/  IMAD R3, R3, R14, RZ ;  /* 0x0000000e03037224 */ /* 0x000fe200078e02ff */
[----:B------:R-:W-:Y:S01]  /*9760*/  IADD3 R91, P2, R8, R40, RZ ;  /* 0x00000028085b7210 */ /* 0x000fe20007f5e0ff */
[----:B------:R-:W-:-:S04]  /*9770*/  IMAD.WIDE.U32 R10, R18, R14, R6 ;  /* 0x0000000e120a7225 */ /* 0x000fc800078e0006 */
[C---:B------:R-:W-:Y:S02]  /*9780*/  IMAD R27, R24.reuse, R13, R0 ;  /* 0x0000000d181b7224 */ /* 0x040fe400078e0200 */
[----:B------:R-:W-:Y:S02]  /*9790*/  IMAD R3, R24, R15, R3 ;  /* 0x0000000f18037224 */ /* 0x000fe400078e0203 */
[----:B------:R-:W-:-:S04]  /*97a0*/  IMAD.WIDE.U32 R6, R18, R12, R4 ;  /* 0x0000000c12067225 */ /* 0x000fc800078e0004 */
[C---:B------:R-:W-:Y:S01]  /*97b0*/  IMAD R20, R19.reuse, R12, RZ ;  /* 0x0000000c13147224 */ /* 0x040fe200078e02ff */
[----:B------:R-:W-:Y:S01]  /*97c0*/  IADD3 R95, P0, R6, R40, RZ ;  /* 0x00000028065f7210 */ /* 0x000fe20007f1e0ff */
[-C--:B------:R-:W-:Y:S02]  /*97d0*/  IMAD R21, R19, R14.reuse, RZ ;  /* 0x0000000e13157224 */ /* 0x080fe400078e02ff */
[----:B------:R-:W-:-:S04]  /*97e0*/  IMAD.WIDE.U32 R24, R24, R14, RZ ;  /* 0x0000000e18187225 */ /* 0x000fc800078e00ff */
[----:B------:R-:W-:Y:S01]  /*97f0*/  IMAD.WIDE.U32 R4, R18, R14, R4 ;  /* 0x0000000e12047225 */ /* 0x000fe200078e0004 */
[----:B------:R-:W-:-:S03]  /*9800*/  IADD3 R93, P3, R10, R24, RZ ;  /* 0x000000180a5d7210 */ /* 0x000fc60007f7e0ff */
[----:B------:R-:W-:Y:S01]  /*9810*/  IMAD R20, R18, R13, R20 ;  /* 0x0000000d12147224 */ /* 0x000fe200078e0214 */
[----:B------:R-:W-:Y:S01]  /*9820*/  IADD3 R87, P1, R4, R24, RZ ;  /* 0x0000001804577210 */ /* 0x000fe20007f3e0ff */
[----:B------:R-:W-:Y:S02]  /*9830*/  IMAD R21, R18, R15, R21 ;  /* 0x0000000f12157224 */ /* 0x000fe400078e0215 */
[----:B------:R-:W-:Y:S02]  /*9840*/  IMAD.IADD R27, R27, 0x1, R41 ;  /* 0x000000011b1b7824 */ /* 0x000fe400078e0229 */
[----:B------:R-:W-:Y:S02]  /*9850*/  IMAD.IADD R83, R3, 0x1, R25 ;  /* 0x0000000103537824 */ /* 0x000fe400078e0219 */
[----:B------:R-:W-:Y:S01]  /*9860*/  IMAD.SHL.U32 R86, R12, 0x20, RZ ;  /* 0x000000200c567824 */ /* 0x000fe200078e00ff */
[C---:B------:R-:W-:Y:S01]  /*9870*/  IADD3.X R89, R27.reuse, R7, R20, P0, !PT ;  /* 0x000000071b597210 */ /* 0x040fe200007fe414 */
[----:B------:R-:W-:Y:S01]  /*9880*/  IMAD.SHL.U32 R90, R14, 0x20, RZ ;  /* 0x000000200e5a7824 */ /* 0x000fe200078e00ff */
[----:B------:R-:W-:-:S02]  /*9890*/  IADD3.X R97, R27, R20, R9, P2, !PT ;  /* 0x000000141b617210 */ /* 0x000fc400017fe409 */
[C---:B------:R-:W-:Y:S02]  /*98a0*/  IADD3.X R99, R83.reuse, R5, R21, P1, !PT ;  /* 0x0000000553637210 */ /* 0x040fe40000ffe415 */
[----:B------:R-:W-:Y:S01]  /*98b0*/  IADD3.X R101, R83, R21, R11, P3, !PT ;  /* 0x0000001553657210 */ /* 0x000fe20001ffe40b */
        /* <DEDUP_REMOVED lines=17> */
.L_x_1452:
[----:B------:R-:W-:Y:S05]  /*99d0*/  BSYNC B6 ;  /* 0x0000000000067941 */ /* 0x000fea0003800000 */
.L_x_1451:
[----:B------:R-:W2:Y:S01]  /*99e0*/  LDL R96, [R1+0x14] ;  /* 0x0000140001607983 */ /* 0x000ea20000100800 */
[----:B------:R-:W0:Y:S01]  /*99f0*/  LDC.64 R84, c[0x0][0x3d8] ;  /* 0x0000f600ff547b82 */ /* 0x000e220000000a00 */
[----:B------:R-:W-:Y:S01]  /*9a00*/  ULDC.U8 UR4, c[0x0][0x3f0] ;  /* 0x0000fc0000047ab9 */ /* 0x000fe20000000000 */
[----:B------:R-:W-:Y:S01]  /*9a10*/  BSSY B0, `(.L_x_1453) ;  /* 0x00009a9000007945 */ /* 0x000fe20003800000 */
[----:B------:R-:W-:-:S05]  /*9a20*/  ISETP.NE.AND P0, PT, RZ, UR4, PT ;  /* 0x00000004ff007c0c */ /* 0x000fca000bf05270 */
[----:B------:R-:W1:Y:S01]  /*9a30*/  LDC.64 R14, c[0x0][0x3e8] ;  /* 0x0000fa00ff0e7b82 */ /* 0x000e620000000a00 */
[----:B--2---:R-:W-:Y:S01]  /*9a40*/  SHF.R.S32.HI R3, RZ, 0x1f, R96 ;  /* 0x0000001fff037819 */ /* 0x004fe20000011460 */
[----:B0-----:R-:W-:-:S04]  /*9a50*/  IMAD.WIDE.U32 R4, R96, R84, RZ ;  /* 0x0000005460047225 */ /* 0x001fc800078e00ff */
[C---:B------:R-:W-:Y:S02]  /*9a60*/  IMAD R0, R3.reuse, R84, RZ ;  /* 0x0000005403007224 */ /* 0x040fe400078e02ff */
[-C--:B-1----:R-:W-:Y:S02]  /*9a70*/  IMAD R8, R3, R14.reuse, RZ ;  /* 0x0000000e03087224 */ /* 0x082fe400078e02ff */
[C---:B------:R-:W-:Y:S02]  /*9a80*/  IMAD R3, R96.reuse, R85, R0 ;  /* 0x0000005560037224 */ /* 0x040fe400078e0200 */
[----:B------:R-:W-:-:S04]  /*9a90*/  IMAD.WIDE.U32 R6, R96, R14, RZ ;  /* 0x0000000e60067225 */ /* 0x000fc800078e00ff */
[C---:B------:R-:W-:Y:S02]  /*9aa0*/  IMAD R9, R96.reuse, R15, R8 ;  /* 0x0000000f60097224 */ /* 0x040fe400078e0208 */
[----:B------:R-:W-:Y:S02]  /*9ab0*/  IMAD.IADD R5, R5, 0x1, R3 ;  /* 0x0000000105057824 */ /* 0x000fe400078e0203 */
[----:B------:R-:W-:Y:S02]  /*9ac0*/  IMAD R0, R96, -0x80, R227 ;  /* 0xffffff8060007824 */ /* 0x000fe400078e02e3 */
[----:B------:R-:W-:Y:S01]  /*9ad0*/  IMAD.IADD R3, R7, 0x1, R9 ;  /* 0x0000000107037824 */ /* 0x000fe200078e0209 */
[C---:B------:R-:W-:Y:S01]  /*9ae0*/  SHF.L.U64.HI R13, R4.reuse, 0x7, R5 ;  /* 0x00000007040d7819 */ /* 0x040fe20000010205 */
[----:B------:R-:W-:Y:S01]  /*9af0*/  IMAD.SHL.U32 R12, R4, 0x80, RZ ;  /* 0x00000080040c7824 */ /* 0x000fe200078e00ff */
[----:B------:R-:W-:Y:S01]  /*9b00*/  VIMNMX R21, R0, 0x80, PT ;  /* 0x0000008000157848 */ /* 0x000fe20003fe0100 */
[C---:B------:R-:W-:Y:S01]  /*9b10*/  IMAD.SHL.U32 R10, R6.reuse, 0x80, RZ ;  /* 0x00000080060a7824 */ /* 0x040fe200078e00ff */
[----:B------:R-:W-:Y:S01]  /*9b20*/  SHF.L.U64.HI R11, R6, 0x7, R3 ;  /* 0x00000007060b7819 */ /* 0x000fe20000010203 */
[----:B------:R-:W-:Y:S06]  /*9b30*/  @!P0 BRA `(.L_x_1454) ;  /* 0x0000004800dc8947 */ /* 0x000fec0003800000 */
[----:B------:R-:W2:Y:S01]  /*9b40*/  LDL R20, [R1+0x7c] ;  /* 0x00007c0001147983 */ /* 0x000ea20000100800 */
[-C--:B------:R-:W-:Y:S02]  /*9b50*/  ISETP.GE.AND P0, PT, R18, R21.reuse, PT ;  /* 0x000000151200720c */ /* 0x080fe40003f06270 */
[----:B------:R-:W-:Y:S01]  /*9b60*/  ISETP.GE.AND P1, PT, R235, R21, PT ;  /* 0x00000015eb00720c */ /* 0x000fe20003f26270 */
[----:B------:R0:W5:Y:S04]  /*9b70*/  LDL R93, [R1+0x8] ;  /* 0x00000800015d7983 */ /* 0x0001680000100800 */
[----:B------:R0:W5:Y:S04]  /*9b80*/  LDL R92, [R1+0x4] ;  /* 0x00000400015c7983 */ /* 0x0001680000100800 */
[----:B------:R0:W5:Y:S01]  /*9b90*/  LDL R91, [R1+0xc] ;  /* 0x00000c00015b7983 */ /* 0x0001620000100800 */
        /* <DEDUP_REMOVED lines=18> */
[----:B--2---:R-:W-:Y:S01]  /*9cc0*/  ISETP.GE.AND P2, PT, R20, R21, PT ;  /* 0x000000151400720c */ /* 0x004fe20003f46270 */
[----:B0-----:R-:W-:-:S12]  /*9cd0*/  @P0 BRA `(.L_x_1456) ;  /* 0x0000000000800947 */ /* 0x001fd80003800000 */
[----:B------:R-:W-:Y:S01]  /*9ce0*/  IADD3 R7, P3, R12, R95, RZ ;  /* 0x0000005f0c077210 */ /* 0x000fe20007f7e0ff */
[----:B------:R-:W-:Y:S01]  /*9cf0*/  ULDC.64 UR4, c[0x0][0x3c8] ;  /* 0x0000f20000047ab9 */ /* 0x000fe20000000a00 */
[----:B------:R-:W-:Y:S01]  /*9d00*/  IADD3 R0, P4, R10, R87, RZ ;  /* 0x000000570a007210 */ /* 0x000fe20007f9e0ff */
[----:B------:R-:W-:Y:S01]  /*9d10*/  ULDC.64 UR6, c[0x0][0x3e0] ;  /* 0x0000f80000067ab9 */ /* 0x000fe20000000a00 */
[----:B------:R-:W-:Y:S01]  /*9d20*/  CS2R R80, SRZ ;  /* 0x0000000000507805 */ /* 0x000fe2000001ff00 */
[----:B------:R-:W-:Y:S01]  /*9d30*/  IMAD.X R20, R13, 0x1, R89, P3 ;  /* 0x000000010d147824 */ /* 0x000fe200018e0659 */
[----:B------:R-:W-:Y:S01]  /*9d40*/  LEA R6, P3, R7, UR4, 0x1 ;  /* 0x0000000407067c11 */ /* 0x000fe2000f8608ff */
[----:B------:R-:W-:Y:S01]  /*9d50*/  IMAD.X R3, R11, 0x1, R99, P4 ;  /* 0x000000010b037824 */ /* 0x000fe200020e0663 */
[----:B------:R-:W-:Y:S01]  /*9d60*/  LEA R8, P4, R0, UR6, 0x1 ;  /* 0x0000000600087c11 */ /* 0x000fe2000f8808ff */
[----:B------:R-:W-:Y:S01]  /*9d70*/  ULDC UR4, c[0x0][0x3d4] ;  /* 0x0000f50000047ab9 */ /* 0x000fe20000000800 */
[----:B------:R-:W-:-:S02]  /*9d80*/  LEA.HI.X R7, R7, UR5, R20, 0x1, P3 ;  /* 0x0000000507077c11 */ /* 0x000fc400098f0c14 */
[----:B------:R-:W-:Y:S02]  /*9d90*/  CS2R R76, SRZ ;  /* 0x00000000004c7805 */ /* 0x000fe4000001ff00 */
[----:B------:R-:W-:Y:S02]  /*9da0*/  LEA.HI.X R9, R0, UR7, R3, 0x1, P4 ;  /* 0x0000000700097c11 */ /* 0x000fe4000a0f0c03 */
[----:B------:R-:W-:Y:S02]  /*9db0*/  CS2R R72, SRZ ;  /* 0x0000000000487805 */ /* 0x000fe4000001ff00 */
[----:B------:R-:W-:Y:S02]  /*9dc0*/  ISETP.GE.AND P3, PT, R208, UR4, PT ;  /* 0x00000004d0007c0c */ /* 0x000fe4000bf66270 */
[----:B------:R-:W-:Y:S02]  /*9dd0*/  CS2R R68, SRZ ;  /* 0x0000000000447805 */ /* 0x000fe4000001ff00 */
[----:B-----5:R-:W-:Y:S01]  /*9de0*/  ISETP.GE.AND P4, PT, R93, UR4, PT ;  /* 0x000000045d007c0c */ /* 0x020fe2000bf86270 */
[----:B------:R-:W-:Y:S01]  /*9df0*/  ULDC.64 UR8, c[0x0][0x208] ;  /* 0x0000820000087ab9 */ /* 0x000fe20000000a00 */
[----:B------:R-:W-:-:S02]  /*9e00*/  ISETP.GE.AND P5, PT, R92, UR4, PT ;  /* 0x000000045c007c0c */ /* 0x000fc4000bfa6270 */
[----:B------:R-:W-:Y:S02]  /*9e10*/  ISETP.GE.AND P6, PT, R91, UR4, PT ;  /* 0x000000045b007c0c */ /* 0x000fe4000bfc6270 */
[----:B------:R-:W-:Y:S02]  /*9e20*/  CS2R R78, SRZ ;  /* 0x00000000004e7805 */ /* 0x000fe4000001ff00 */
[----:B------:R-:W-:Y:S02]  /*9e30*/  CS2R R74, SRZ ;  /* 0x00000000004a7805 */ /* 0x000fe4000001ff00 */
[----:B------:R-:W-:Y:S02]  /*9e40*/  CS2R R70, SRZ ;  /* 0x0000000000467805 */ /* 0x000fe4000001ff00 */
[----:B------:R-:W-:Y:S01]  /*9e50*/  CS2R R66, SRZ ;  /* 0x0000000000427805 */ /* 0x000fe2000001ff00 */
        /* <DEDUP_REMOVED lines=8> */
.L_x_1456:
[----:B------:R-:W-:Y:S05]  /*9ee0*/  BSYNC B1 ;  /* 0x0000000000017941 */ /* 0x000fea0003800000 */
.L_x_1455:
[----:B------:R-:W-:Y:S04]  /*9ef0*/  BSSY B1, `(.L_x_1457) ;  /* 0x0000022000017945 */ /* 0x000fe80003800000 */
[----:B------:R-:W-:Y:S05]  /*9f00*/  @P1 BRA `(.L_x_1458) ;  /* 0x0000000000801947 */ /* 0x000fea0003800000 */
[----:B0-----:R-:W-:Y:S01]  /*9f10*/  IADD3 R7, P5, P6, R95, R86, R12 ;  /* 0x000000565f077210 */ /* 0x001fe20007ebe00c */
[----:B------:R-:W-:Y:S01]  /*9f20*/  ULDC.64 UR4, c[0x0][0x3c8] ;  /* 0x0000f20000047ab9 */ /* 0x000fe20000000a00 */
[----:B------:R-:W-:Y:S01]  /*9f30*/  IADD3 R0, P3, P4, R87, R90, R10 ;  /* 0x0000005a57007210 */ /* 0x000fe20007c7e00a */
[----:B------:R-:W-:Y:S01]  /*9f40*/  ULDC.64 UR6, c[0x0][0x3e0] ;  /* 0x0000f80000067ab9 */ /* 0x000fe20000000a00 */
[----:B------:R-:W-:Y:S02]  /*9f50*/  IADD3.X R20, R89, R82, R13, P5, P6 ;  /* 0x0000005259147210 */ /* 0x000fe40002fec40d */
[----:B------:R-:W-:Y:S02]  /*9f60*/  CS2R R62, SRZ ;  /* 0x00000000003e7805 */ /* 0x000fe4000001ff00 */
[----:B------:R-:W-:Y:S02]  /*9f70*/  IADD3.X R3, R99, R88, R11, P3, P4 ;  /* 0x0000005863037210 */ /* 0x000fe40001fe840b */
[----:B------:R-:W-:-:S02]  /*9f80*/  CS2R R58, SRZ ;  /* 0x00000000003a7805 */ /* 0x000fc4000001ff00 */
[C---:B------:R-:W-:Y:S01]  /*9f90*/  LEA R6, P5, R7.reuse, UR4, 0x1 ;  /* 0x0000000407067c11 */ /* 0x040fe2000f8a08ff */
[----:B------:R-:W-:Y:S01]  /*9fa0*/  ULDC UR4, c[0x0][0x3d4] ;  /* 0x0000f50000047ab9 */ /* 0x000fe20000000800 */
[C---:B------:R-:W-:Y:S02]  /*9fb0*/  LEA R8, P4, R0.reuse, UR6, 0x1 ;  /* 0x0000000600087c11 */ /* 0x040fe4000f8808ff */
[----:B------:R-:W-:Y:S02]  /*9fc0*/  CS2R R56, SRZ ;  /* 0x0000000000387805 */ /* 0x000fe4000001ff00 */
[----:B------:R-:W-:Y:S02]  /*9fd0*/  LEA.HI.X R7, R7, UR5, R20, 0x1, P5 ;  /* 0x0000000507077c11 */ /* 0x000fe4000a8f0c14 */
[----:B------:R-:W-:Y:S02]  /*9fe0*/  CS2R R50, SRZ ;  /* 0x0000000000327805 */ /* 0x000fe4000001ff00 */
[----:B------:R-:W-:Y:S01]  /*9ff0*/  LEA.HI.X R9, R0, UR7, R3, 0x1, P4 ;  /* 0x0000000700097c11 */ /* 0x000fe2000a0f0c03 */
[----:B------:R-:W-:Y:S01]  /*a000*/  ULDC.64 UR8, c[0x0][0x208] ;  /* 0x0000820000087ab9 */ /* 0x000fe20000000a00 */
[----:B------:R-:W-:-:S02]  /*a010*/  ISETP.GE.AND P3, PT, R208, UR4, PT ;  /* 0x00000004d0007c0c */ /* 0x000fc4000bf66270 */
[----:B-----5:R-:W-:Y:S02]  /*a020*/  ISETP.GE.AND P4, PT, R93, UR4, PT ;  /* 0x000000045d007c0c */ /* 0x020fe4000bf86270 */
[----:B------:R-:W-:Y:S02]  /*a030*/  ISETP.GE.AND P5, PT, R92, UR4, PT ;  /* 0x000000045c007c0c */ /* 0x000fe4000bfa6270 */
[----:B------:R-:W-:Y:S02]  /*a040*/  ISETP.GE.AND P6, PT, R91, UR4, PT ;  /* 0x000000045b007c0c */ /* 0x000fe4000bfc6270 */
        /* <DEDUP_REMOVED lines=12> */
.L_x_1458:
[----:B------:R-:W-:Y:S05]  /*a110*/  BSYNC B1 ;  /* 0x0000000000017941 */ /* 0x000fea0003800000 */
.L_x_1457:
[----:B------:R-:W-:Y:S01]  /*a120*/  BSSY B1, `(.L_x_1459) ;  /* 0x000002e000017945 */ /* 0x000fe20003800000 */
        /* <DEDUP_REMOVED lines=8> */
[----:B------:R-:W-:Y:S06]  /*a1b0*/  @P2 BRA `(.L_x_1460) ;  /* 0x0000000000902947 */ /* 0x000fec0003800000 */
[----:B01----:R-:W-:Y:S01]  /*a1c0*/  LEA R6, P3, R84, R12, 0x6 ;  /* 0x0000000c54067211 */ /* 0x003fe200078630ff */
[----:B------:R-:W-:Y:S01]  /*a1d0*/  ULDC.64 UR4, c[0x0][0x3c8] ;  /* 0x0000f20000047ab9 */ /* 0x000fe20000000a00 */
[----:B------:R-:W-:Y:S01]  /*a1e0*/  LEA R0, P4, R14, R10, 0x6 ;  /* 0x0000000a0e007211 */ /* 0x000fe200078830ff */
[----:B------:R-:W-:Y:S01]  /*a1f0*/  ULDC.64 UR6, c[0x0][0x3e0] ;  /* 0x0000f80000067ab9 */ /* 0x000fe20000000a00 */
[----:B------:R-:W-:Y:S02]  /*a200*/  IADD3 R7, P5, R6, R95, RZ ;  /* 0x0000005f06077210 */ /* 0x000fe40007fbe0ff */
[----:B------:R-:W-:Y:S02]  /*a210*/  CS2R R46, SRZ ;  /* 0x00000000002e7805 */ /* 0x000fe4000001ff00 */
[----:B------:R-:W-:Y:S02]  /*a220*/  LEA.HI.X R20, R84, R13, R85, 0x6, P3 ;  /* 0x0000000d54147211 */ /* 0x000fe400018f3455 */
[----:B------:R-:W-:-:S02]  /*a230*/  CS2R R44, SRZ ;  /* 0x00000000002c7805 */ /* 0x000fc4000001ff00 */
[----:B------:R-:W-:Y:S02]  /*a240*/  IADD3 R0, P6, R0, R87, RZ ;  /* 0x0000005700007210 */ /* 0x000fe40007fde0ff */
[----:B------:R-:W-:Y:S02]  /*a250*/  CS2R R38, SRZ ;  /* 0x0000000000267805 */ /* 0x000fe4000001ff00 */
[----:B------:R-:W-:Y:S01]  /*a260*/  LEA.HI.X R8, R14, R11, R15, 0x6, P4 ;  /* 0x0000000b0e087211 */ /* 0x000fe200020f340f */
[----:B------:R-:W-:Y:S01]  /*a270*/  IMAD.X R20, R20, 0x1, R89, P5 ;  /* 0x0000000114147824 */ /* 0x000fe200028e0659 */
[C---:B------:R-:W-:Y:S01]  /*a280*/  LEA R6, P3, R7.reuse, UR4, 0x1 ;  /* 0x0000000407067c11 */ /* 0x040fe2000f8608ff */
[----:B------:R-:W-:Y:S01]  /*a290*/  ULDC UR4, c[0x0][0x3d4] ;  /* 0x0000f50000047ab9 */ /* 0x000fe20000000800 */
[----:B------:R-:W-:Y:S01]  /*a2a0*/  CS2R R34, SRZ ;  /* 0x0000000000227805 */ /* 0x000fe2000001ff00 */
[----:B------:R-:W-:Y:S01]  /*a2b0*/  IMAD.X R3, R8, 0x1, R99, P6 ;  /* 0x0000000108037824 */ /* 0x000fe200030e0663 */
[----:B------:R-:W-:Y:S01]  /*a2c0*/  LEA R8, P4, R0, UR6, 0x1 ;  /* 0x0000000600087c11 */ /* 0x000fe2000f8808ff */
[----:B------:R-:W-:Y:S01]  /*a2d0*/  ULDC.64 UR8, c[0x0][0x208] ;  /* 0x0000820000087ab9 */ /* 0x000fe20000000a00 */
[----:B------:R-:W-:-:S02]  /*a2e0*/  LEA.HI.X R7, R7, UR5, R20, 0x1, P3 ;  /* 0x0000000507077c11 */ /* 0x000fc400098f0c14 */
[----:B------:R-:W-:Y:S02]  /*a2f0*/  LEA.HI.X R9, R0, UR7, R3, 0x1, P4 ;  /* 0x0000000700097c11 */ /* 0x000fe4000a0f0c03 */
[----:B------:R-:W-:Y:S02]  /*a300*/  ISETP.GE.AND P3, PT, R208, UR4, PT ;  /* 0x00000004d0007c0c */ /* 0x000fe4000bf66270 */
[----:B-----5:R-:W-:Y:S02]  /*a310*/  ISETP.GE.AND P4, PT, R93, UR4, PT ;  /* 0x000000045d007c0c */ /* 0x020fe4000bf86270 */
[----:B------:R-:W-:Y:S02]  /*a320*/  ISETP.GE.AND P5, PT, R92, UR4, PT ;  /* 0x000000045c007c0c */ /* 0x000fe4000bfa6270 */
[----:B------:R-:W-:Y:S02]  /*a330*/  ISETP.GE.AND P6, PT, R91, UR4, PT ;  /* 0x000000045b007c0c */ /* 0x000fe4000bfc6270 */
[----:B------:R-:W-:-:S02]  /*a340*/  CS2R R48, SRZ ;  /* 0x0000000000307805 */ /* 0x000fc4000001ff00 */
        /* <DEDUP_REMOVED lines=11> */
.L_x_1460:
[----:B------:R-:W-:Y:S05]  /*a400*/  BSYNC B1 ;  /* 0x0000000000017941 */ /* 0x000fea0003800000 */
.L_x_1459:
[----:B------:R-:W3:Y:S01]  /*a410*/  LDL R0, [R1+0x78] ;  /* 0x0000780001007983 */ /* 0x000ee20000100800 */
[----:B-----5:R-:W-:Y:S01]  /*a420*/  IMAD.MOV.U32 R3, RZ, RZ, R69 ;  /* 0x000000ffff037224 */ /* 0x020fe200078e0045 */
[----:B------:R-:W4:Y:S01]  /*a430*/  LDC R86, c[0x0][0x428] ;  /* 0x00010a00ff567b82 */ /* 0x000f220000000800 */
[----:B012---:R-:W-:Y:S01]  /*a440*/  IMAD.MOV.U32 R6, RZ, RZ, R76 ;  /* 0x000000ffff067224 */ /* 0x007fe200078e004c */
        /* <DEDUP_REMOVED lines=26> */
[----:B------:R-:W-:Y:S02]  /*a5f0*/  PRMT R139, R3, 0x7610, R139 ;  /* 0x00007610038b7816 */ /* 0x000fe4000000008b */
[----:B------:R-:W-:Y:S02]  /*a600*/  CS2R R28, SRZ ;  /* 0x00000000001c7805 */ /* 0x000fe4000001ff00 */
[----:B------:R-:W-:Y:S02]  /*a610*/  CS2R R8, SRZ ;  /* 0x0000000000087805 */ /* 0x000fe4000001ff00 */
[----:B------:R-:W-:Y:S02]  /*a620*/  CS2R R26, SRZ ;  /* 0x00000000001a7805 */ /* 0x000fe4000001ff00 */
[----:B------:R-:W-:-:S02]  /*a630*/  CS2R R30, SRZ ;  /* 0x00000000001e7805 */ /* 0x000fc4000001ff00 */
[----:B---3--:R-:W-:Y:S01]  /*a640*/  ISETP.GE.AND P3, PT, R0, R21, PT ;  /* 0x000000150000720c */ /* 0x008fe20003f66270 */
[----:B------:R-:W-:Y:S01]  /*a650*/  IMAD.MOV.U32 R0, RZ, RZ, R68 ;  /* 0x000000ffff007224 */ /* 0x000fe200078e0044 */
[----:B------:R-:W-:-:S04]  /*a660*/  CS2R R20, SRZ ;  /* 0x0000000000147805 */ /* 0x000fc8000001ff00 */
        /* <DEDUP_REMOVED lines=9> */
[----:B----4-:R-:W-:Y:S06]  /*a700*/  @P3 BRA `(.L_x_1462) ;  /* 0x0000000000903947 */ /* 0x010fec0003800000 */
[----:B------:R-:W-:Y:S01]  /*a710*/  IMAD.WIDE.U32 R12, R84, 0x60, R12 ;  /* 0x00000060540c7825 */ /* 0x000fe200078e000c */
[----:B------:R-:W-:Y:S01]  /*a720*/  ULDC UR4, c[0x0][0x3d4] ;  /* 0x0000f50000047ab9 */ /* 0x000fe20000000800 */
[----:B------:R-:W-:Y:S01]  /*a730*/  ULDC.64 UR6, c[0x0][0x3c8] ;  /* 0x0000f20000067ab9 */ /* 0x000fe20000000a00 */
[----:B------:R-:W-:Y:S01]  /*a740*/  ULDC.64 UR8, c[0x0][0x3e0] ;  /* 0x0000f80000087ab9 */ /* 0x000fe20000000a00 */
[----:B------:R-:W-:Y:S01]  /*a750*/  IMAD.WIDE.U32 R10, R14, 0x60, R10 ;  /* 0x000000600e0a7825 */ /* 0x000fe200078e000a */
[----:B------:R-:W-:Y:S02]  /*a760*/  IADD3 R95, P4, R95, R12, RZ ;  /* 0x0000000c5f5f7210 */ /* 0x000fe40007f9e0ff */
[----:B------:R-:W-:Y:S02]  /*a770*/  CS2R R28, SRZ ;  /* 0x00000000001c7805 */ /* 0x000fe4000001ff00 */
[----:B------:R-:W-:Y:S01]  /*a780*/  CS2R R30, SRZ ;  /* 0x00000000001e7805 */ /* 0x000fe2000001ff00 */
[----:B------:R-:W-:Y:S01]  /*a790*/  IMAD R4, R85, 0x60, RZ ;  /* 0x0000006055047824 */ /* 0x000fe200078e02ff */
[----:B------:R-:W-:Y:S01]  /*a7a0*/  IADD3 R87, P5, R87, R10, RZ ;  /* 0x0000000a57577210 */ /* 0x000fe20007fbe0ff */
[----:B------:R-:W-:Y:S01]  /*a7b0*/  IMAD R0, R15, 0x60, RZ ;  /* 0x000000600f007824 */ /* 0x000fe200078e02ff */
[----:B------:R-:W-:-:S02]  /*a7c0*/  ULDC.64 UR10, c[0x0][0x208] ;  /* 0x00008200000a7ab9 */ /* 0x000fc40000000a00 */
[----:B------:R-:W-:Y:S02]  /*a7d0*/  IADD3.X R4, R89, R13, R4, P4, !PT ;  /* 0x0000000d59047210 */ /* 0x000fe400027fe404 */
[----:B------:R-:W-:Y:S02]  /*a7e0*/  ISETP.GE.AND P4, PT, R208, UR4, PT ;  /* 0x00000004d0007c0c */ /* 0x000fe4000bf86270 */
[----:B------:R-:W-:Y:S02]  /*a7f0*/  IADD3.X R0, R99, R11, R0, P5, !PT ;  /* 0x0000000b63007210 */ /* 0x000fe40002ffe400 */
[----:B------:R-:W-:Y:S02]  /*a800*/  LEA R10, P5, R95, UR6, 0x1 ;  /* 0x000000065f0a7c11 */ /* 0x000fe4000f8a08ff */
[----:B------:R-:W-:Y:S02]  /*a810*/  LEA R12, P6, R87, UR8, 0x1 ;  /* 0x00000008570c7c11 */ /* 0x000fe4000f8c08ff */
[----:B------:R-:W-:-:S02]  /*a820*/  LEA.HI.X R11, R95, UR7, R4, 0x1, P5 ;  /* 0x000000075f0b7c11 */ /* 0x000fc4000a8f0c04 */
[----:B------:R-:W-:Y:S02]  /*a830*/  LEA.HI.X R13, R87, UR9, R0, 0x1, P6 ;  /* 0x00000009570d7c11 */ /* 0x000fe4000b0f0c00 */
[----:B------:R-:W-:Y:S01]  /*a840*/  ISETP.GE.AND P6, PT, R93, UR4, PT ;  /* 0x000000045d007c0c */ /* 0x000fe2000bfc6270 */
[----:B------:R0:W5:Y:S01]  /*a850*/  @!P4 LDG.E.64 R28, desc[UR10][R10.64] ;  /* 0x0000000a0a1cc981 */ /* 0x000162000c1e1b00 */
[----:B------:R-:W-:-:S03]  /*a860*/  ISETP.GE.AND P5, PT, R92, UR4, PT ;  /* 0x000000045c007c0c */ /* 0x000fc6000bfa6270 */
[----:B------:R0:W5:Y:S01]  /*a870*/  @!P4 LDG.E.64 R30, desc[UR10][R12.64] ;  /* 0x0000000a0c1ec981 */ /* 0x000162000c1e1b00 */
[----:B------:R-:W-:Y:S02]  /*a880*/  ISETP.GE.AND P4, PT, R91, UR4, PT ;  /* 0x000000045b007c0c */ /* 0x000fe4000bf86270 */
        /* <DEDUP_REMOVED lines=12> */
.L_x_1462:
[----:B------:R-:W-:Y:S05]  /*a950*/  BSYNC B1 ;  /* 0x0000000000017941 */ /* 0x000fea0003800000 */
.L_x_1461:
[----:B------:R-:W2:Y:S01]  /*a960*/  LDL R90, [R1+0x64] ;  /* 0x00006400015a7983 */ /* 0x000ea20000100800 */
[----:B------:R-:W-:Y:S01]  /*a970*/  IMAD.MOV.U32 R3, RZ, RZ, R56 ;  /* 0x000000ffff037224 */ /* 0x000fe200078e0038 */
[----:B------:R-:W-:Y:S01]  /*a980*/  ISETP.NE.AND P4, PT, R86, 0x1, PT ;  /* 0x000000015600780c */ /* 0x000fe20003f85270 */
[----:B------:R-:W-:Y:S01]  /*a990*/  IMAD.MOV.U32 R0, RZ, RZ, R51 ;  /* 0x000000ffff007224 */ /* 0x000fe200078e0033 */
[----:B------:R-:W-:Y:S01]  /*a9a0*/  ULDC.64 UR4, c[0x0][0x3c8] ;  /* 0x0000f20000047ab9 */ /* 0x000fe20000000a00 */
[----:B0-----:R-:W-:Y:S01]  /*a9b0*/  IMAD.MOV.U32 R11, RZ, RZ, R58 ;  /* 0x000000ffff0b7224 */ /* 0x001fe200078e003a */
        /* <DEDUP_REMOVED lines=15> */
[----:B------:R-:W-:Y:S01]  /*aab0*/  IMAD R0, R96, 0x80, R18 ;  /* 0x0000008060007824 */ /* 0x000fe200078e0212 */
[----:B------:R-:W-:Y:S01]  /*aac0*/  PRMT R109, R11, 0x7610, R109 ;  /* 0x000076100b6d7816 */ /* 0x000fe2000000006d */
[----:B------:R-:W-:Y:S01]  /*aad0*/  IMAD.MOV.U32 R10, RZ, RZ, R63 ;  /* 0x000000ffff0a7224 */ /* 0x000fe200078e003f */
[----:B------:R-:W-:Y:S01]  /*aae0*/  PRMT R122, R3, 0x7610, R122 ;  /* 0x00007610037a7816 */ /* 0x000fe2000000007a */
[----:B------:R-:W-:Y:S01]  /*aaf0*/  IMAD.MOV.U32 R11, RZ, RZ, R55 ;  /* 0x000000ffff0b7224 */ /* 0x000fe200078e0037 */
[----:B------:R-:W-:Y:S01]  /*ab00*/  ULDC.64 UR6, c[0x0][0x3e0] ;  /* 0x0000f80000067ab9 */ /* 0x000fe20000000a00 */
[----:B------:R-:W-:Y:S01]  /*ab10*/  IMAD.MOV.U32 R12, RZ, RZ, R60 ;  /* 0x000000ffff0c7224 */ /* 0x000fe200078e003c */
[----:B------:R-:W-:Y:S01]  /*ab20*/  PRMT R130, R10, 0x7610, R130 ;  /* 0x000076100a827816 */ /* 0x000fe20000000082 */
[----:B------:R-:W-:Y:S01]  /*ab30*/  IMAD.MOV.U32 R13, RZ, RZ, R65 ;  /* 0x000000ffff0d7224 */ /* 0x000fe200078e0041 */
[----:B------:R-:W0:Y:S01]  /*ab40*/  @P4 LDC R10, c[0x0][0x42c] ;  /* 0x00010b00ff0a4b82 */ /* 0x000e220000000800 */
[----:B------:R-:W-:-:S02]  /*ab50*/  PRMT R114, R11, 0x7610, R114 ;  /* 0x000076100b727816 */ /* 0x000fc40000000072 */
[----:B------:R-:W-:Y:S01]  /*ab60*/  PRMT R121, R12, 0x7610, R121 ;  /* 0x000076100c797816 */ /* 0x000fe20000000079 */
[----:B------:R-:W-:Y:S01]  /*ab70*/  IMAD.MOV.U32 R12, RZ, RZ, R64 ;  /* 0x000000ffff0c7224 */ /* 0x000fe200078e0040 */
[----:B------:R-:W-:-:S03]  /*ab80*/  PRMT R132, R13, 0x7610, R132 ;  /* 0x000076100d847816 */ /* 0x000fc60000000084 */
[----:B------:R-:W1:Y:S01]  /*ab90*/  @P4 LDC R11, c[0x0][0x430] ;  /* 0x00010c00ff0b4b82 */ /* 0x000e620000000800 */
[----:B------:R-:W-:Y:S01]  /*aba0*/  PRMT R131, R12, 0x7610, R131 ;  /* 0x000076100c837816 */ /* 0x000fe20000000083 */
[----:B--2---:R-:W-:Y:S02]  /*abb0*/  IMAD R3, R90, 0x20, R0 ;  /* 0x000000205a037824 */ /* 0x004fe400078e0200 */
[----:B------:R-:W2:Y:S01]  /*abc0*/  LDL R90, [R1+0x70] ;  /* 0x00007000015a7983 */ /* 0x000ea20000100800 */
[----:B------:R-:W-:Y:S02]  /*abd0*/  IMAD.MOV.U32 R0, RZ, RZ, R34 ;  /* 0x000000ffff007224 */ /* 0x000fe400078e0022 */
[----:B------:R-:W-:Y:S02]  /*abe0*/  IMAD.MOV.U32 R12, RZ, RZ, R35 ;  /* 0x000000ffff0c7224 */ /* 0x000fe400078e0023 */
[----:B------:R-:W-:Y:S01]  /*abf0*/  IMAD.MOV.U32 R86, RZ, RZ, R39 ;  /* 0x000000ffff567224 */ /* 0x000fe200078e0027 */
[----:B------:R-:W-:Y:S01]  /*ac00*/  PRMT R89, R0, 0x7610, R89 ;  /* 0x0000761000597816 */ /* 0x000fe20000000059 */
[----:B0-----:R-:W-:Y:S01]  /*ac10*/  @P4 IMAD.HI.U32 R0, R3, R10, RZ ;  /* 0x0000000a03004227 */ /* 0x001fe200078e00ff */
[----:B------:R-:W-:-:S02]  /*ac20*/  PRMT R88, R12, 0x7610, R88 ;  /* 0x000076100c587816 */ /* 0x000fc40000000058 */
[----:B------:R-:W-:Y:S01]  /*ac30*/  PRMT R93, R86, 0x7610, R93 ;  /* 0x00007610565d7816 */ /* 0x000fe2000000005d */
[----:B------:R-:W-:Y:S01]  /*ac40*/  IMAD.MOV.U32 R13, RZ, RZ, R38 ;  /* 0x000000ffff0d7224 */ /* 0x000fe200078e0026 */
[----:B-1----:R-:W-:Y:S01]  /*ac50*/  @P4 SHF.R.U32.HI R3, RZ, R11, R0 ;  /* 0x0000000bff034219 */ /* 0x002fe20000011600 */
[----:B------:R-:W-:Y:S02]  /*ac60*/  IMAD.MOV.U32 R10, RZ, RZ, R44 ;  /* 0x000000ffff0a7224 */ /* 0x000fe400078e002c */
[----:B------:R-:W-:Y:S01]  /*ac70*/  IMAD.MOV.U32 R12, RZ, RZ, R45 ;  /* 0x000000ffff0c7224 */ /* 0x000fe200078e002d */
[----:B------:R-:W-:Y:S01]  /*ac80*/  SHF.R.S32.HI R11, RZ, 0x1f, R3 ;  /* 0x0000001fff0b7819 */ /* 0x000fe20000011403 */
        /* <DEDUP_REMOVED lines=10> */
[----:B------:R-:W-:Y:S01]  /*ad30*/  IMAD.WIDE.U32 R40, R3, R84, R40 ;  /* 0x0000005403287225 */ /* 0x000fe200078e0028 */
[----:B------:R-:W-:-:S02]  /*ad40*/  PRMT R103, R13, 0x7610, R103 ;  /* 0x000076100d677816 */ /* 0x000fc40000000067 */
[----:B------:R-:W-:Y:S01]  /*ad50*/  PRMT R86, R10, 0x7610, R86 ;  /* 0x000076100a567816 */ /* 0x000fe20000000056 */
[C---:B------:R-:W-:Y:S01]  /*ad60*/  IMAD R84, R11.reuse, R84, RZ ;  /* 0x000000540b547224 */ /* 0x040fe200078e02ff */
[----:B------:R-:W-:Y:S01]  /*ad70*/  PRMT R94, R12, 0x7610, R94 ;  /* 0x000076100c5e7816 */ /* 0x000fe2000000005e */
[-C--:B------:R-:W-:Y:S02]  /*ad80*/  IMAD R0, R11, R14.reuse, RZ ;  /* 0x0000000e0b007224 */ /* 0x080fe400078e02ff */
[----:B------:R-:W-:Y:S02]  /*ad90*/  IMAD.MOV.U32 R10, RZ, RZ, R37 ;  /* 0x000000ffff0a7224 */ /* 0x000fe400078e0025 */
[----:B------:R-:W-:-:S03]  /*ada0*/  IMAD.WIDE.U32 R12, R3, R14, R82 ;  /* 0x0000000e030c7225 */ /* 0x000fc600078e0052 */
[----:B------:R-:W-:Y:S01]  /*adb0*/  PRMT R101, R10, 0x7610, R101 ;  /* 0x000076100a657816 */ /* 0x000fe20000000065 */
[C---:B------:R-:W-:Y:S01]  /*adc0*/  IMAD R11, R3.reuse, R85, R84 ;  /* 0x00000055030b7224 */ /* 0x040fe200078e0254 */
[----:B------:R-:W-:Y:S01]  /*add0*/  LEA R10, P4, R40, UR4, 0x1 ;  /* 0x00000004280a7c11 */ /* 0x000fe2000f8808ff */
[----:B------:R-:W-:Y:S01]  /*ade0*/  IMAD R3, R3, R15, R0 ;  /* 0x0000000f03037224 */ /* 0x000fe200078e0200 */
[----:B------:R-:W-:Y:S01]  /*adf0*/  LEA R0, P5, R12, UR6, 0x1 ;  /* 0x000000060c007c11 */ /* 0x000fe2000f8a08ff */
[----:B------:R-:W-:Y:S01]  /*ae00*/  IMAD.IADD R11, R41, 0x1, R11 ;  /* 0x00000001290b7824 */ /* 0x000fe200078e020b */
[----:B------:R-:W-:Y:S01]  /*ae10*/  UMOV UR4, 0xffffffff ;  /* 0xffffffff00047882 */ /* 0x000fe20000000000 */
[----:B------:R-:W-:Y:S02]  /*ae20*/  IMAD.IADD R3, R13, 0x1, R3 ;  /* 0x000000010d037824 */ /* 0x000fe400078e0203 */
[----:B------:R-:W-:Y:S01]  /*ae30*/  IMAD.MOV.U32 R14, RZ, RZ, R42 ;  /* 0x000000ffff0e7224 */ /* 0x000fe200078e002a */
[----:B------:R-:W-:Y:S01]  /*ae40*/  LEA.HI.X R40, R40, UR5, R11, 0x1, P4 ;  /* 0x0000000528287c11 */ /* 0x000fe2000a0f0c0b */
[----:B------:R-:W-:Y:S01]  /*ae50*/  IMAD.MOV.U32 R15, RZ, RZ, R43 ;  /* 0x000000ffff0f7224 */ /* 0x000fe200078e002b */
[----:B------:R-:W-:-:S02]  /*ae60*/  LEA.HI.X R3, R12, UR7, R3, 0x1, P5 ;  /* 0x000000070c037c11 */ /* 0x000fc4000a8f0c03 */
[----:B------:R-:W-:Y:S02]  /*ae70*/  PRMT R105, R14, 0x7610, R105 ;  /* 0x000076100e697816 */ /* 0x000fe40000000069 */
[----:B------:R-:W-:Y:S02]  /*ae80*/  PRMT R106, R15, 0x7610, R106 ;  /* 0x000076100f6a7816 */ /* 0x000fe4000000006a */
[----:B--2---:R-:W-:Y:S01]  /*ae90*/  LEA.HI R41, R90, R90, RZ, 0x1 ;  /* 0x0000005a5a297211 */ /* 0x004fe200078f08ff */
[----:B------:R-:W-:Y:S06]  /*aea0*/  BRA.DIV UR4, `(.L_x_1463) ;  /* 0x000001da04507947 */ /* 0x000fec000b800000 */
.L_x_1784:
[----:B------:R-:W-:-:S03]  /*aeb0*/  UMOV UR4, 0xffffffff ;  /* 0xffffffff00047882 */ /* 0x000fc60000000000 */
[----:B------:R-:W-:Y:S05]  /*aec0*/  BRA.DIV UR4, `(.L_x_1464) ;  /* 0x000001da04707947 */ /* 0x000fea000b800000 */
.L_x_1787:
[----:B------:R-:W-:-:S03]  /*aed0*/  UMOV UR4, 0xffffffff ;  /* 0xffffffff00047882 */ /* 0x000fc60000000000 */
[----:B------:R-:W-:Y:S05]  /*aee0*/  BRA.DIV UR4, `(.L_x_1465) ;  /* 0x000001da04907947 */ /* 0x000fea000b800000 */
.L_x_1790:
[----:B------:R-:W-:-:S03]  /*aef0*/  UMOV UR4, 0xffffffff ;  /* 0xffffffff00047882 */ /* 0x000fc60000000000 */
[----:B------:R-:W-:Y:S05]  /*af00*/  BRA.DIV UR4, `(.L_x_1466) ;  /* 0x000001da04b07947 */ /* 0x000fea000b800000 */
.L_x_1793:
[----:B------:R-:W-:-:S03]  /*af10*/  UMOV UR4, 0xffffffff ;  /* 0xffffffff00047882 */ /* 0x000fc60000000000 */
[----:B------:R-:W-:Y:S05]  /*af20*/  BRA.DIV UR4, `(.L_x_1467) ;  /* 0x000001da04d07947 */ /* 0x000fea000b800000 */
.L_x_1796:
[----:B------:R-:W-:-:S03]  /*af30*/  UMOV UR4, 0xffffffff ;  /* 0xffffffff00047882 */ /* 0x000fc60000000000 */
[----:B------:R-:W-:Y:S05]  /*af40*/  BRA.DIV UR4, `(.L_x_1468) ;  /* 0x000001da04f07947 */ /* 0x000fea000b800000 */
.L_x_1799:
[----:B------:R-:W-:-:S03]  /*af50*/  UMOV UR4, 0xffffffff ;  /* 0xffffffff00047882 */ /* 0x000fc60000000000 */
[----:B------:R-:W-:Y:S05]  /*af60*/  BRA.DIV UR4, `(.L_x_1469) ;  /* 0x000001de04107947 */ /* 0x000fea000b800000 */
.L_x_1802:
[----:B------:R-:W-:-:S03]  /*af70*/  UMOV UR4, 0xffffffff ;  /* 0xffffffff00047882 */ /* 0x000fc60000000000 */
[----:B------:R-:W-:Y:S05]  /*af80*/  BRA.DIV UR4, `(.L_x_1470) ;  /* 0x000001de04307947 */ /* 0x000fea000b800000 */
.L_x_1805:
[----:B------:R-:W-:-:S03]  /*af90*/  UMOV UR4, 0xffffffff ;  /* 0xffffffff00047882 */ /* 0x000fc60000000000 */
[----:B------:R-:W-:Y:S05]  /*afa0*/  BRA.DIV UR4, `(.L_x_1471) ;  /* 0x000001de04507947 */ /* 0x000fea000b800000 */
.L_x_1808:
[----:B------:R-:W-:-:S03]  /*afb0*/  UMOV UR4, 0xffffffff ;  /* 0xffffffff00047882 */ /* 0x000fc60000000000 */
[----:B------:R-:W-:Y:S05]  /*afc0*/  BRA.DIV UR4, `(.L_x_1472) ;  /* 0x000001de04707947 */ /* 0x000fea000b800000 */
.L_x_1811:
[----:B------:R-:W-:-:S03]  /*afd0*/  UMOV UR4, 0xffffffff ;  /* 0xffffffff00047882 */ /* 0x000fc60000000000 */
[----:B------:R-:W-:Y:S05]  /*afe0*/  BRA.DIV UR4, `(.L_x_1473) ;  /* 0x000001de04907947 */ /* 0x000fea000b800000 */
.L_x_1814:
[----:B------:R-:W-:-:S03]  /*aff0*/  UMOV UR4, 0xffffffff ;  /* 0xffffffff00047882 */ /* 0x000fc60000000000 */
[----:B------:R-:W-:Y:S05]  /*b000*/  BRA.DIV UR4, `(.L_x_1474) ;  /* 0x000001de04b07947 */ /* 0x000fea000b800000 */
.L_x_1817:
[----:B------:R-:W-:-:S03]  /*b010*/  UMOV UR4, 0xffffffff ;  /* 0xffffffff00047882 */ /* 0x000fc60000000000 */
[----:B------:R-:W-:Y:S05]  /*b020*/  BRA.DIV UR4, `(.L_x_1475) ;  /* 0x000001de04d07947 */ /* 0x000fea000b800000 */
.L_x_1820:
[----:B------:R-:W-:Y:S01]  /*b030*/  UMOV UR4, 0xffffffff ;  /* 0xffffffff00047882 */ /* 0x000fe20000000000 */
[----:B------:R-:W-:Y:S02]  /*b040*/  LOP3.LUT R41, R41, 0xfffffffe, RZ, 0xc0, !PT ;  /* 0xfffffffe29297812 */ /* 0x000fe400078ec0ff */
[----:B------:R-:W-:Y:S05]  /*b050*/  BRA.DIV UR4, `(.L_x_1476) ;  /* 0x000001de04ec7947 */ /* 0x000fea000b800000 */
.L_x_1823:
[----:B------:R-:W-:Y:S01]  /*b060*/  UMOV UR4, 0xffffffff ;  /* 0xffffffff00047882 */ /* 0x000fe20000000000 */
[----:B------:R-:W-:Y:S02]  /*b070*/  IMAD.IADD R41, R90, 0x1, -R41 ;  /* 0x000000015a297824 */ /* 0x000fe400078e0a29 */
[----:B------:R-:W-:Y:S05]  /*b080*/  BRA.DIV UR4, `(.L_x_1477) ;  /* 0x000001e204087947 */ /* 0x000fea000b800000 */
.L_x_1826:
[----:B------:R-:W-:Y:S01]  /*b090*/  UMOV UR4, 0xffffffff ;  /* 0xffffffff00047882 */ /* 0x000fe20000000000 */
[----:B------:R-:W-:Y:S02]  /*b0a0*/  SHF.L.U32 R97, R41, 0x1f, RZ ;  /* 0x0000001f29617819 */ /* 0x000fe400000006ff */
[----:B------:R-:W-:Y:S05]  /*b0b0*/  BRA.DIV UR4, `(.L_x_1478) ;  /* 0x000001e204247947 */ /* 0x000fea000b800000 */
.L_x_1829:
[----:B------:R-:W0:Y:S01]  /*b0c0*/  SYNCS.PHASECHK.TRANS64.TRYWAIT P4, [R16+URZ+0x30800], R97 ;  /* 0x03080061100075a7 */ /* 0x000e22000808017f */
[----:B------:R-:W-:Y:S01]  /*b0d0*/  IMAD.MOV.U32 R0, RZ, RZ, R48 ;  /* 0x000000ffff007224 */ /* 0x000fe200078e0030 */
[----:B------:R-:W-:Y:S01]  /*b0e0*/  BSSY B1, `(.L_x_1479) ;  /* 0x0000023000017945 */ /* 0x000fe20003800000 */
[----:B------:R-:W-:Y:S02]  /*b0f0*/  IMAD.MOV.U32 R3, RZ, RZ, R49 ;  /* 0x000000ffff037224 */ /* 0x000fe400078e0031 */
        /* <DEDUP_REMOVED lines=32> */
[----:B0-----:R-:W-:Y:S06]  /*b300*/  @!P4 BRA `(.L_x_1480) ;  /* 0x000001dc00b8c947 */ /* 0x001fec0003800000 */
.L_x_1830:
[----:B------:R-:W-:Y:S05]  /*b310*/  BSYNC B1 ;  /* 0x0000000000017941 */ /* 0x000fea0003800000 */
.L_x_1479:
[----:B------:R-:W-:Y:S01]  /*b320*/  BSSY B1, `(.L_x_1481) ;  /* 0x00000cf000017945 */ /* 0x000fe20003800000 */
[----:B0-----:R-:W-:Y:S02]  /*b330*/  PRMT R97, R12, 0x7610, R97 ;  /* 0x000076100c617816 */ /* 0x001fe40000000061 */
[----:B------:R-:W-:Y:S01]  /*b340*/  PRMT R98, R13, 0x7610, R98 ;  /* 0x000076100d627816 */ /* 0x000fe20000000062 */
[----:B------:R-:W-:Y:S06]  /*b350*/  @P0 BRA `(.L_x_1482) ;  /* 0x0000000c002c0947 */ /* 0x000fec0003800000 */
[----:B------:R-:W2:Y:S01]  /*b360*/  LDL R141, [R1+0x8] ;  /* 0x00000800018d7983 */ /* 0x000ea20000100800 */
[----:B------:R-:W0:Y:S03]  /*b370*/  LDC R13, c[0x0][0x3d4] ;  /* 0x0000f500ff0d7b82 */ /* 0x000e260000000800 */
[----:B------:R-:W3:Y:S04]  /*b380*/  LDL R15, [R1+0x4] ;  /* 0x00000400010f7983 */ /* 0x000ee80000100800 */
[----:B------:R-:W4:Y:S04]  /*b390*/  LDL R14, [R1+0xc] ;  /* 0x00000c00010e7983 */ /* 0x000f280000100800 */
[----:B------:R1:W5:Y:S01]  /*b3a0*/  LDL R146, [R1+0x50] ;  /* 0x0000500001927983 */ /* 0x0003620000100800 */
[----:B------:R-:W-:Y:S01]  /*b3b0*/  BSSY B2, `(.L_x_1483) ;  /* 0x0000034000027945 */ /* 0x000fe20003800000 */
[----:B0-----:R-:W-:-:S02]  /*b3c0*/  ISETP.GE.AND P0, PT, R208, R13, PT ;  /* 0x0000000dd000720c */ /* 0x001fc40003f06270 */
[-C--:B--2---:R-:W-:Y:S02]  /*b3d0*/  ISETP.GE.AND P4, PT, R141, R13.reuse, PT ;  /* 0x0000000d8d00720c */ /* 0x084fe40003f86270 */
[-C--:B---3--:R-:W-:Y:S02]  /*b3e0*/  ISETP.GE.AND P5, PT, R15, R13.reuse, PT ;  /* 0x0000000d0f00720c */ /* 0x088fe40003fa6270 */
[----:B----4-:R-:W-:-:S07]  /*b3f0*/  ISETP.GE.AND P6, PT, R14, R13, PT ;  /* 0x0000000d0e00720c */ /* 0x010fce0003fc6270 */
[----:B-1----:R-:W-:Y:S06]  /*b400*/  @P0 BRA `(.L_x_1484) ;  /* 0x0000000000b80947 */ /* 0x002fec0003800000 */
[----:B-----5:R-:W0:Y:S01]  /*b410*/  LDS.128 R12, [R146] ;  /* 0x00000000920c7984 */ /* 0x020e220000000c00 */
[--C-:B------:R-:W-:Y:S02]  /*b420*/  SHF.R.U64 R78, R78, 0x10, R79.reuse ;  /* 0x000000104e4e7819 */ /* 0x100fe4000000124f */
[----:B------:R-:W-:Y:S02]  /*b430*/  SHF.R.U32.HI R79, RZ, 0x10, R79 ;  /* 0x00000010ff4f7819 */ /* 0x000fe4000001164f */
[--C-:B------:R-:W-:Y:S02]  /*b440*/  SHF.R.U64 R80, R80, 0x10, R81.reuse ;  /* 0x0000001050507819 */ /* 0x100fe40000001251 */
[----:B------:R-:W-:Y:S02]  /*b450*/  SHF.R.U32.HI R81, RZ, 0x10, R81 ;  /* 0x00000010ff517819 */ /* 0x000fe40000011651 */
[----:B------:R-:W-:Y:S02]  /*b460*/  PRMT R140, R140, 0x5410, R79 ;  /* 0x000054108c8c7816 */ /* 0x000fe4000000004f */
[----:B------:R-:W-:-:S02]  /*b470*/  PRMT R138, R138, 0x5410, R81 ;  /* 0x000054108a8a7816 */ /* 0x000fc40000000051 */
[----:B------:R-:W-:Y:S01]  /*b480*/  PRMT R141, R139, 0x5410, R78 ;  /* 0x000054108b8d7816 */ /* 0x000fe2000000004e */
[C---:B------:R-:W-:Y:S01]  /*b490*/  IMAD.U32 R142, R140.reuse, 0x10000, RZ ;  /* 0x000100008c8e7824 */ /* 0x040fe200078e00ff */
[----:B------:R-:W-:Y:S01]  /*b4a0*/  LOP3.LUT R140, R140, 0xffff0000, RZ, 0xc0, !PT ;  /* 0xffff00008c8c7812 */ /* 0x000fe200078ec0ff */
[C---:B------:R-:W-:Y:S01]  /*b4b0*/  IMAD.U32 R139, R138.reuse, 0x10000, RZ ;  /* 0x000100008a8b7824 */ /* 0x040fe200078e00ff */
[----:B------:R-:W-:Y:S02]  /*b4c0*/  PRMT R137, R137, 0x5410, R80 ;  /* 0x0000541089897816 */ /* 0x000fe40000000050 */
[----:B------:R-:W-:Y:S02]  /*b4d0*/  LOP3.LUT R138, R138, 0xffff0000, RZ, 0xc0, !PT ;  /* 0xffff00008a8a7812 */ /* 0x000fe400078ec0ff */
[C---:B0-----:R-:W-:Y:S01]  /*b4e0*/  LOP3.LUT R79, R14.reuse, 0xffff0000, RZ, 0xc0, !PT ;  /* 0xffff00000e4f7812 */ /* 0x041fe200078ec0ff */
[----:B------:R-:W-:Y:S01]  /*b4f0*/  IMAD.U32 R78, R14, 0x10000, RZ ;  /* 0x000100000e4e7824 */ /* 0x000fe200078e00ff */
[C---:B------:R-:W-:Y:S01]  /*b500*/  LOP3.LUT R81, R15.reuse, 0xffff0000, RZ, 0xc0, !PT ;  /* 0xffff00000f517812 */ /* 0x040fe200078ec0ff */
[----:B------:R-:W-:-:S02]  /*b510*/  IMAD.U32 R80, R15, 0x10000, RZ ;  /* 0x000100000f507824 */ /* 0x000fc400078e00ff */
[C---:B------:R-:W-:Y:S01]  /*b520*/  FMUL.FTZ R143, R79.reuse, R142 ;  /* 0x0000008e4f8f7220 */ /* 0x040fe20000410000 */
[-C--:B------:R-:W-:Y:S01]  /*b530*/  FMUL.FTZ R79, R79, R139.reuse ;  /* 0x0000008b4f4f7220 */ /* 0x080fe20000410000 */
[----:B------:R-:W-:Y:S01]  /*b540*/  FMUL.FTZ R145, R81, R140 ;  /* 0x0000008c51917220 */ /* 0x000fe20000410000 */
[----:B------:R-:W-:Y:S02]  /*b550*/  IMAD.U32 R14, R12, 0x10000, RZ ;  /* 0x000100000c0e7824 */ /* 0x000fe400078e00ff */
[C---:B------:R-:W-:Y:S01]  /*b560*/  FFMA.FTZ R143, R78.reuse, R139, -R143 ;  /* 0x0000008b4e8f7223 */ /* 0x040fe2000001088f */
[----:B------:R-:W-:Y:S02]  /*b570*/  IMAD.U32 R15, R13, 0x10000, RZ ;  /* 0x000100000d0f7824 */ /* 0x000fe400078e00ff */
[----:B------:R-:W-:Y:S01]  /*b580*/  FFMA.FTZ R142, R78, R142, R79 ;  /* 0x0000008e4e8e7223 */ /* 0x000fe2000001004f */
[-C--:B------:R-:W-:Y:S01]  /*b590*/  FMUL.FTZ R139, R81, R138.reuse ;  /* 0x0000008a518b7220 */ /* 0x080fe20000410000 */
        /* <DEDUP_REMOVED lines=8> */
[C---:B------:R-:W-:Y:S01]  /*b620*/  FMUL.FTZ R137, R12.reuse, R81 ;  /* 0x000000510c897220 */ /* 0x040fe20000410000 */
[----:B------:R-:W-:Y:S01]  /*b630*/  FMUL.FTZ R80, R12, R79 ;  /* 0x0000004f0c507220 */ /* 0x000fe20000410000 */
[----:B------:R-:W-:-:S02]  /*b640*/  FMUL.FTZ R140, R13, R138 ;  /* 0x0000008a0d8c7220 */ /* 0x000fc40000410000 */
[-C--:B------:R-:W-:Y:S01]  /*b650*/  FMUL.FTZ R139, R13, R78.reuse ;  /* 0x0000004e0d8b7220 */ /* 0x080fe20000410000 */
[C---:B------:R-:W-:Y:S01]  /*b660*/  FFMA.FTZ R12, R14.reuse, R79, -R137 ;  /* 0x0000004f0e0c7223 */ /* 0x040fe20000010889 */
[----:B------:R-:W-:Y:S01]  /*b670*/  FFMA.FTZ R81, R14, R81, R80 ;  /* 0x000000510e517223 */ /* 0x000fe20000010050 */
[C---:B------:R-:W-:Y:S01]  /*b680*/  FFMA.FTZ R13, R15.reuse, R78, -R140 ;  /* 0x0000004e0f0d7223 */ /* 0x040fe2000001088c */
[----:B------:R-:W-:Y:S01]  /*b690*/  FFMA.FTZ R138, R15, R138, R139 ;  /* 0x0000008a0f8a7223 */ /* 0x000fe2000001008b */
[----:B------:R-:W-:Y:S02]  /*b6a0*/  F2FP.BF16.F32.PACK_AB R14, R142, R143 ;  /* 0x0000008f8e0e723e */ /* 0x000fe400000010ff */
[----:B------:R-:W-:Y:S02]  /*b6b0*/  F2FP.BF16.F32.PACK_AB R15, R144, R145 ;  /* 0x00000091900f723e */ /* 0x000fe400000010ff */
[----:B------:R-:W-:Y:S02]  /*b6c0*/  F2FP.BF16.F32.PACK_AB R12, R81, R12 ;  /* 0x0000000c510c723e */ /* 0x000fe400000010ff */
[----:B------:R-:W-:-:S05]  /*b6d0*/  F2FP.BF16.F32.PACK_AB R13, R138, R13 ;  /* 0x0000000d8a0d723e */ /* 0x000fca00000010ff */
[----:B------:R0:W-:Y:S02]  /*b6e0*/  STS.128 [R146], R12 ;  /* 0x0000000c92007388 */ /* 0x0001e40000000c00 */
.L_x_1484:
[----:B------:R-:W-:Y:S05]  /*b6f0*/  BSYNC B2 ;  /* 0x0000000000027941 */ /* 0x000fea0003800000 */
.L_x_1483:
[----:B------:R-:W-:Y:S04]  /*b700*/  BSSY B2, `(.L_x_1485) ;  /* 0x0000030000027945 */ /* 0x000fe80003800000 */
[----:B------:R-:W-:Y:S05]  /*b710*/  @P4 BRA `(.L_x_1486) ;  /* 0x0000000000b84947 */ /* 0x000fea0003800000 */
[----:B0----5:R-:W0:Y:S01]  /*b720*/  LDS.128 R12, [R146+0x4000] ;  /* 0x00400000920c7984 */ /* 0x021e220000000c00 */
[--C-:B------:R-:W-:Y:S02]  /*b730*/  SHF.R.U64 R79, R76, 0x10, R77.reuse ;  /* 0x000000104c4f7819 */ /* 0x100fe4000000124d */
[----:B------:R-:W-:Y:S02]  /*b740*/  SHF.R.U32.HI R76, RZ, 0x10, R77 ;  /* 0x00000010ff4c7819 */ /* 0x000fe4000001164d */
[--C-:B------:R-:W-:Y:S02]  /*b750*/  SHF.R.U64 R77, R74, 0x10, R75.reuse ;  /* 0x000000104a4d7819 */ /* 0x100fe4000000124b */
[----:B------:R-:W-:Y:S02]  /*b760*/  SHF.R.U32.HI R74, RZ, 0x10, R75 ;  /* 0x00000010ff4a7819 */ /* 0x000fe4000001164b */
[----:B------:R-:W-:Y:S02]  /*b770*/  PRMT R135, R135, 0x5410, R76 ;  /* 0x0000541087877816 */ /* 0x000fe4000000004c */
[----:B------:R-:W-:-:S02]  /*b780*/  PRMT R133, R133, 0x5410, R74 ;  /* 0x0000541085857816 */ /* 0x000fc4000000004a */
[----:B------:R-:W-:Y:S01]  /*b790*/  PRMT R136, R136, 0x5410, R79 ;  /* 0x0000541088887816 */ /* 0x000fe2000000004f */
[----:B------:R-:W-:Y:S01]  /*b7a0*/  IMAD.U32 R78, R135, 0x10000, RZ ;  /* 0x00010000874e7824 */ /* 0x000fe200078e00ff */
[----:B------:R-:W-:Y:S01]  /*b7b0*/  PRMT R134, R134, 0x5410, R77 ;  /* 0x0000541086867816 */ /* 0x000fe2000000004d */
[C---:B------:R-:W-:Y:S01]  /*b7c0*/  IMAD.U32 R79, R133.reuse, 0x10000, RZ ;  /* 0x00010000854f7824 */ /* 0x040fe200078e00ff */
[----:B------:R-:W-:Y:S02]  /*b7d0*/  LOP3.LUT R133, R133, 0xffff0000, RZ, 0xc0, !PT ;  /* 0xffff000085857812 */ /* 0x000fe400078ec0ff */
[----:B------:R-:W-:Y:S02]  /*b7e0*/  LOP3.LUT R135, R135, 0xffff0000, RZ, 0xc0, !PT ;  /* 0xffff000087877812 */ /* 0x000fe400078ec0ff */
[C---:B0-----:R-:W-:Y:S01]  /*b7f0*/  LOP3.LUT R75, R14.reuse, 0xffff0000, RZ, 0xc0, !PT ;  /* 0xffff00000e4b7812 */ /* 0x041fe200078ec0ff */
[----:B------:R-:W-:Y:S01]  /*b800*/  IMAD.U32 R74, R14, 0x10000, RZ ;  /* 0x000100000e4a7824 */ /* 0x000fe200078e00ff */
[C---:B------:R-:W-:Y:S01]  /*b810*/  LOP3.LUT R77, R15.reuse, 0xffff0000, RZ, 0xc0, !PT ;  /* 0xffff00000f4d7812 */ /* 0x040fe200078ec0ff */
[----:B------:R-:W-:-:S02]  /*b820*/  IMAD.U32 R76, R15, 0x10000, RZ ;  /* 0x000100000f4c7824 */ /* 0x000fc400078e00ff */
[CC--:B------:R-:W-:Y:S01]  /*b830*/  FMUL.FTZ R80, R75.reuse, R78.reuse ;  /* 0x0000004e4b507220 */ /* 0x0c0fe20000410000 */
[----:B------:R-:W-:Y:S01]  /*b840*/  FMUL.FTZ R81, R75, R79 ;  /* 0x0000004f4b517220 */ /* 0x000fe20000410000 */
[C---:B------:R-:W-:Y:S01]  /*b850*/  FMUL.FTZ R75, R77.reuse, R133 ;  /* 0x000000854d4b7220 */ /* 0x040fe20000410000 */
[----:B------:R-:W-:Y:S02]  /*b860*/  IMAD.U32 R14, R12, 0x10000, RZ ;  /* 0x000100000c0e7824 */ /* 0x000fe400078e00ff */
[----:B------:R-:W-:Y:S01]  /*b870*/  FFMA.FTZ R137, R74, R79, R80 ;  /* 0x0000004f4a897223 */ /* 0x000fe20000010050 */
[-C--:B------:R-:W-:Y:S01]  /*b880*/  FMUL.FTZ R79, R77, R135.reuse ;  /* 0x000000874d4f7220 */ /* 0x080fe20000410000 */
[----:B------:R-:W-:Y:S01]  /*b890*/  FFMA.FTZ R135, R76, R135, -R75 ;  /* 0x000000874c877223 */ /* 0x000fe2000001084b */
[C---:B------:R-:W-:Y:S01]  /*b8a0*/  IMAD.U32 R15, R13.reuse, 0x10000, RZ ;  /* 0x000100000d0f7824 */ /* 0x040fe200078e00ff */
[----:B------:R-:W-:Y:S01]  /*b8b0*/  LOP3.LUT R12, R12, 0xffff0000, RZ, 0xc0, !PT ;  /* 0xffff00000c0c7812 */ /* 0x000fe200078ec0ff */
[----:B------:R-:W-:Y:S01]  /*b8c0*/  IMAD.U32 R77, R134, 0x10000, RZ ;  /* 0x00010000864d7824 */ /* 0x000fe200078e00ff */
[----:B------:R-:W-:Y:S01]  /*b8d0*/  LOP3.LUT R13, R13, 0xffff0000, RZ, 0xc0, !PT ;  /* 0xffff00000d0d7812 */ /* 0x000fe200078ec0ff */
[----:B------:R-:W-:Y:S01]  /*b8e0*/  IMAD.U32 R75, R136, 0x10000, RZ ;  /* 0x00010000884b7824 */ /* 0x000fe200078e00ff */
[----:B------:R-:W-:Y:S01]  /*b8f0*/  LOP3.LUT R134, R134, 0xffff0000, RZ, 0xc0, !PT ;  /* 0xffff000086867812 */ /* 0x000fe200078ec0ff */
[----:B------:R-:W-:Y:S01]  /*b900*/  FFMA.FTZ R78, R74, R78, -R81 ;  /* 0x0000004e4a4e7223 */ /* 0x000fe20000010851 */
[----:B------:R-:W-:Y:S01]  /*b910*/  LOP3.LUT R136, R136, 0xffff0000, RZ, 0xc0, !PT ;  /* 0xffff000088887812 */ /* 0x000fe200078ec0ff */
        /* <DEDUP_REMOVED lines=14> */
.L_x_1486:
[----:B------:R-:W-:Y:S05]  /*ba00*/  BSYNC B2 ;  /* 0x0000000000027941 */ /* 0x000fea0003800000 */
.L_x_1485:
[----:B------:R-:W-:Y:S04]  /*ba10*/  BSSY B2, `(.L_x_1487) ;  /* 0x0000030000027945 */ /* 0x000fe80003800000 */
[----:B------:R-:W-:Y:S05]  /*ba20*/  @P5 BRA `(.L_x_1488) ;  /* 0x0000000000b85947 */ /* 0x000fea0003800000 */
[----:B01---5:R-:W0:Y:S01]  /*ba30*/  LDS.128 R12, [R146+0x8000] ;  /* 0x00800000920c7984 */ /* 0x023e220000000c00 */
[----:B------:R-:W-:Y:S02]  /*ba40*/  SHF.R.U64 R72, R72, 0x10, R73 ;  /* 0x0000001048487819 */ /* 0x000fe40000001249 */
[----:B------:R-:W-:Y:S02]  /*ba50*/  SHF.R.U64 R70, R70, 0x10, R71 ;  /* 0x0000001046467819 */ /* 0x000fe40000001247 */
[----:B------:R-:W-:Y:S02]  /*ba60*/  SHF.R.U32.HI R73, RZ, 0x10, R73 ;  /* 0x00000010ff497819 */ /* 0x000fe40000011649 */
[----:B------:R-:W-:Y:S02]  /*ba70*/  SHF.R.U32.HI R71, RZ, 0x10, R71 ;  /* 0x00000010ff477819 */ /* 0x000fe40000011647 */
[----:B------:R-:W-:Y:S02]  /*ba80*/  PRMT R126, R126, 0x5410, R73 ;  /* 0x000054107e7e7816 */ /* 0x000fe40000000049 */
[----:B------:R-:W-:-:S02]  /*ba90*/  PRMT R128, R128, 0x5410, R71 ;  /* 0x0000541080807816 */ /* 0x000fc40000000047 */
[----:B------:R-:W-:Y:S01]  /*baa0*/  PRMT R127, R127, 0x5410, R70 ;  /* 0x000054107f7f7816 */ /* 0x000fe20000000046 */
[C---:B------:R-:W-:Y:S01]  /*bab0*/  IMAD.U32 R74, R126.reuse, 0x10000, RZ ;  /* 0x000100007e4a7824 */ /* 0x040fe200078e00ff */
[----:B------:R-:W-:Y:S01]  /*bac0*/  LOP3.LUT R126, R126, 0xffff0000, RZ, 0xc0, !PT ;  /* 0xffff00007e7e7812 */ /* 0x000fe200078ec0ff */
[C---:B------:R-:W-:Y:S01]  /*bad0*/  IMAD.U32 R75, R128.reuse, 0x10000, RZ ;  /* 0x00010000804b7824 */ /* 0x040fe200078e00ff */
[----:B------:R-:W-:Y:S02]  /*bae0*/  LOP3.LUT R128, R128, 0xffff0000, RZ, 0xc0, !PT ;  /* 0xffff000080807812 */ /* 0x000fe400078ec0ff */
[----:B------:R-:W-:Y:S02]  /*baf0*/  PRMT R125, R125, 0x5410, R72 ;  /* 0x000054107d7d7816 */ /* 0x000fe40000000048 */
        /* <DEDUP_REMOVED lines=8> */
[C---:B------:R-:W-:Y:S01]  /*bb80*/  FFMA.FTZ R79, R70.reuse, R75, R76 ;  /* 0x0000004b464f7223 */ /* 0x040fe2000001004c */
[----:B------:R-:W-:Y:S02]  /*bb90*/  IMAD.U32 R15, R13, 0x10000, RZ ;  /* 0x000100000d0f7824 */ /* 0x000fe400078e00ff */
[----:B------:R-:W-:Y:S01]  /*bba0*/  FFMA.FTZ R78, R70, R74, -R77 ;  /* 0x0000004a464e7223 */ /* 0x000fe2000001084d */
[-C--:B------:R-:W-:Y:S01]  /*bbb0*/  FMUL.FTZ R75, R73, R126.reuse ;  /* 0x0000007e494b7220 */ /* 0x080fe20000410000 */
[----:B------:R-:W-:Y:S01]  /*bbc0*/  LOP3.LUT R12, R12, 0xffff0000, RZ, 0xc0, !PT ;  /* 0xffff00000c0c7812 */ /* 0x000fe200078ec0ff */
[C---:B------:R-:W-:Y:S01]  /*bbd0*/  FFMA.FTZ R126, R72.reuse, R126, -R71 ;  /* 0x0000007e487e7223 */ /* 0x040fe20000010847 */
[----:B------:R-:W-:Y:S01]  /*bbe0*/  LOP3.LUT R13, R13, 0xffff0000, RZ, 0xc0, !PT ;  /* 0xffff00000d0d7812 */ /* 0x000fe200078ec0ff */
[C---:B------:R-:W-:Y:S01]  /*bbf0*/  IMAD.U32 R73, R127.reuse, 0x10000, RZ ;  /* 0x000100007f497824 */ /* 0x040fe200078e00ff */
[----:B------:R-:W-:Y:S01]  /*bc00*/  LOP3.LUT R74, R127, 0xffff0000, RZ, 0xc0, !PT ;  /* 0xffff00007f4a7812 */ /* 0x000fe200078ec0ff */
[C---:B------:R-:W-:Y:S01]  /*bc10*/  IMAD.U32 R71, R125.reuse, 0x10000, RZ ;  /* 0x000100007d477824 */ /* 0x040fe200078e00ff */
        /* <DEDUP_REMOVED lines=15> */
.L_x_1488:
[----:B------:R-:W-:Y:S05]  /*bd10*/  BSYNC B2 ;  /* 0x0000000000027941 */ /* 0x000fea0003800000 */
.L_x_1487:
[----:B------:R-:W-:Y:S05]  /*bd20*/  @P6 BRA `(.L_x_1482) ;  /* 0x0000000000b86947 */ /* 0x000fea0003800000 */
[----:B012--5:R-:W0:Y:S01]  /*bd30*/  LDS.128 R12, [R146+0xc000] ;  /* 0x00c00000920c7984 */ /* 0x027e220000000c00 */
        /* <DEDUP_REMOVED lines=45> */
.L_x_1482:
[----:B------:R-:W-:Y:S05]  /*c010*/  BSYNC B1 ;  /* 0x0000000000017941 */ /* 0x000fea0003800000 */
.L_x_1481:
[----:B------:R-:W-:Y:S04]  /*c020*/  BSSY B1, `(.L_x_1489) ;  /* 0x00000cd000017945 */ /* 0x000fe80003800000 */
[----:B------:R-:W-:Y:S05]  /*c030*/  @P1 BRA `(.L_x_1490) ;  /* 0x0000000c002c1947 */ /* 0x000fea0003800000 */
[----:B0123--:R-:W2:Y:S01]  /*c040*/  LDL R15, [R1+0x8] ;  /* 0x00000800010f7983 */ /* 0x00fea20000100800 */
        /* <DEDUP_REMOVED lines=10> */
[----:B-----5:R-:W0:Y:S01]  /*c0f0*/  LDS.128 R12, [R72+0x1000] ;  /* 0x00100000480c7984 */ /* 0x020e220000000c00 */
[----:B------:R-:W-:Y:S02]  /*c100*/  SHF.R.U64 R66, R62, 0x10, R63 ;  /* 0x000000103e427819 */ /* 0x000fe4000000123f */
[----:B------:R-:W-:Y:S02]  /*c110*/  SHF.R.U64 R62, R64, 0x10, R65 ;  /* 0x00000010403e7819 */ /* 0x000fe40000001241 */
[----:B------:R-:W-:Y:S02]  /*c120*/  SHF.R.U32.HI R63, RZ, 0x10, R63 ;  /* 0x00000010ff3f7819 */ /* 0x000fe4000001163f */
        /* <DEDUP_REMOVED lines=42> */
.L_x_1492:
[----:B------:R-:W-:Y:S05]  /*c3d0*/  BSYNC B2 ;  /* 0x0000000000027941 */ /* 0x000fea0003800000 */
.L_x_1491:
[----:B------:R-:W-:Y:S04]  /*c3e0*/  BSSY B2, `(.L_x_1493) ;  /* 0x0000030000027945 */ /* 0x000fe80003800000 */
[----:B------:R-:W-:Y:S05]  /*c3f0*/  @P1 BRA `(.L_x_1494) ;  /* 0x0000000000b81947 */ /* 0x000fea0003800000 */
[----:B0----5:R-:W0:Y:S01]  /*c400*/  LDS.128 R12, [R72+0x5000] ;  /* 0x00500000480c7984 */ /* 0x021e220000000c00 */
        /* <DEDUP_REMOVED lines=45> */
.L_x_1494:
[----:B------:R-:W-:Y:S05]  /*c6e0*/  BSYNC B2 ;  /* 0x0000000000027941 */ /* 0x000fea0003800000 */
.L_x_1493:
        /* <DEDUP_REMOVED lines=48> */
.L_x_1496:
[----:B------:R-:W-:Y:S05]  /*c9f0*/  BSYNC B2 ;  /* 0x0000000000027941 */ /* 0x000fea0003800000 */
.L_x_1495:
        /* <DEDUP_REMOVED lines=20> */
[C---:B------:R-:W-:Y:S01]  /*cb40*/  FMUL.FTZ R51, R53.reuse, R110 ;  /* 0x0000006e35337220 */ /* 0x040fe20000410000 */
[----:B------:R-:W-:Y:S02]  /*cb50*/  IMAD.U32 R14, R12, 0x10000, RZ ;  /* 0x000100000c0e7824 */ /* 0x000fe400078e00ff */
[----:B------:R-:W-:Y:S01]  /*cb60*/  FFMA.FTZ R59, R50, R55, R58 ;  /* 0x00000037323b7223 */ /* 0x000fe2000001003a */
[-C--:B------:R-:W-:Y:S01]  /*cb70*/  FMUL.FTZ R55, R53, R107.reuse ;  /* 0x0000006b35377220 */ /* 0x080fe20000410000 */
[----:B------:R-:W-:Y:S01]  /*cb80*/  FFMA.FTZ R107, R52, R107, -R51 ;  /* 0x0000006b346b7223 */ /* 0x000fe20000010833 */
[----:B------:R-:W-:Y:S02]  /*cb90*/  IMAD.U32 R15, R13, 0x10000, RZ ;  /* 0x000100000d0f7824 */ /* 0x000fe400078e00ff */
[----:B------:R-:W-:Y:S01]  /*cba0*/  FFMA.FTZ R56, R50, R54, -R57 ;  /* 0x0000003632387223 */ /* 0x000fe20000010839 */
        /* <DEDUP_REMOVED lines=8> */
[----:B------:R-:W-:-:S02]  /*cc30*/  FMUL.FTZ R52, R12, R51 ;  /* 0x000000330c347220 */ /* 0x000fc40000410000 */
[C---:B------:R-:W-:Y:S01]  /*cc40*/  FMUL.FTZ R54, R13.reuse, R50 ;  /* 0x000000320d367220 */ /* 0x040fe20000410000 */
[C---:B------:R-:W-:Y:S01]  /*cc50*/  FFMA.FTZ R12, R14.reuse, R51, -R55 ;  /* 0x000000330e0c7223 */ /* 0x040fe20000010837 */
[-C--:B------:R-:W-:Y:S01]  /*cc60*/  FMUL.FTZ R57, R13, R102.reuse ;  /* 0x000000660d397220 */ /* 0x080fe20000410000 */
[----:B------:R-:W-:Y:S01]  /*cc70*/  FFMA.FTZ R53, R14, R53, R52 ;  /* 0x000000350e357223 */ /* 0x000fe20000010034 */
[----:B------:R-:W-:Y:S01]  /*cc80*/  FFMA.FTZ R13, R15, R102, -R54 ;  /* 0x000000660f0d7223 */ /* 0x000fe20000010836 */
[----:B------:R-:W-:Y:S01]  /*cc90*/  F2FP.BF16.F32.PACK_AB R14, R59, R56 ;  /* 0x000000383b0e723e */ /* 0x000fe200000010ff */
[----:B------:R-:W-:Y:S01]  /*cca0*/  FFMA.FTZ R50, R15, R50, R57 ;  /* 0x000000320f327223 */ /* 0x000fe20000010039 */
[----:B------:R-:W-:Y:S02]  /*ccb0*/  F2FP.BF16.F32.PACK_AB R15, R110, R107 ;  /* 0x0000006b6e0f723e */ /* 0x000fe400000010ff */
[----:B------:R-:W-:Y:S02]  /*ccc0*/  F2FP.BF16.F32.PACK_AB R12, R53, R12 ;  /* 0x0000000c350c723e */ /* 0x000fe400000010ff */
[----:B------:R-:W-:-:S05]  /*ccd0*/  F2FP.BF16.F32.PACK_AB R13, R50, R13 ;  /* 0x0000000d320d723e */ /* 0x000fca00000010ff */
[----:B------:R4:W-:Y:S02]  /*cce0*/  STS.128 [R72+0xd000], R12 ;  /* 0x00d0000c48007388 */ /* 0x0009e40000000c00 */
.L_x_1490:
[----:B------:R-:W-:Y:S05]  /*ccf0*/  BSYNC B1 ;  /* 0x0000000000017941 */ /* 0x000fea0003800000 */
.L_x_1489:
[----:B------:R-:W-:Y:S04]  /*cd00*/  BSSY B1, `(.L_x_1497) ;  /* 0x00000cd000017945 */ /* 0x000fe80003800000 */
[----:B------:R-:W-:Y:S05]  /*cd10*/  @P2 BRA `(.L_x_1498) ;  /* 0x0000000c002c2947 */ /* 0x000fea0003800000 */
[----:B01234-:R-:W2:Y:S01]  /*cd20*/  LDL R15, [R1+0x8] ;  /* 0x00000800010f7983 */ /* 0x01fea20000100800 */
        /* <DEDUP_REMOVED lines=56> */
.L_x_1500:
[----:B------:R-:W-:Y:S05]  /*d0b0*/  BSYNC B2 ;  /* 0x0000000000027941 */ /* 0x000fea0003800000 */
.L_x_1499:
        /* <DEDUP_REMOVED lines=48> */
.L_x_1502:
[----:B------:R-:W-:Y:S05]  /*d3c0*/  BSYNC B2 ;  /* 0x0000000000027941 */ /* 0x000fea0003800000 */
.L_x_1501:
[----:B------:R-:W-:Y:S04]  /*d3d0*/  BSSY B2, `(.L_x_1503) ;  /* 0x0000030000027945 */ /* 0x000fe80003800000 */
[----:B------:R-:W-:Y:S05]  /*d3e0*/  @P2 BRA `(.L_x_1504) ;  /* 0x0000000000b82947 */ /* 0x000fea0003800000 */
[----:B01---5:R-:W0:Y:S01]  /*d3f0*/  LDS.128 R12, [R56+0xa000] ;  /* 0x00a00000380c7984 */ /* 0x023e220000000c00 */
        /* <DEDUP_REMOVED lines=45> */
.L_x_1504:
[----:B------:R-:W-:Y:S05]  /*d6d0*/  BSYNC B2 ;  /* 0x0000000000027941 */ /* 0x000fea0003800000 */
.L_x_1503:
        /* <DEDUP_REMOVED lines=47> */
.L_x_1498:
[----:B------:R-:W-:Y:S05]  /*d9d0*/  BSYNC B1 ;  /* 0x0000000000017941 */ /* 0x000fea0003800000 */
.L_x_1497:
        /* <DEDUP_REMOVED lines=58> */
.L_x_1507:
[----:B------:R-:W-:Y:S05]  /*dd80*/  BSYNC B1 ;  /* 0x0000000000017941 */ /* 0x000fea0003800000 */
.L_x_1506:
        /* <DEDUP_REMOVED lines=48> */
.L_x_1509:
[----:B------:R-:W-:Y:S05]  /*e090*/  BSYNC B1 ;  /* 0x0000000000017941 */ /* 0x000fea0003800000 */
.L_x_1508:
        /* <DEDUP_REMOVED lines=11> */
[C---:B------:R-:W-:Y:S01]  /*e150*/  LOP3.LUT R26, R83.reuse, 0xffff0000, RZ, 0xc0, !PT ;  /* 0xffff0000531a7812 */ /* 0x040fe200078ec0ff */
[----:B------:R-:W-:Y:S01]  /*e160*/  IMAD.U32 R27, R83, 0x10000, RZ ;  /* 0x00010000531b7824 */ /* 0x000fe200078e00ff */
[----:B------:R-:W-:Y:S02]  /*e170*/  LOP3.LUT R24, R41, 0xffff0000, RZ, 0xc0, !PT ;  /* 0xffff000029187812 */ /* 0x000fe400078ec0ff */
[----:B------:R-:W-:Y:S01]  /*e180*/  PRMT R82, R82, 0x5410, R7 ;  /* 0x0000541052527816 */ /* 0x000fe20000000007 */
        /* <DEDUP_REMOVED lines=8> */
[----:B------:R-:W-:Y:S01]  /*e210*/  FMUL.FTZ R30, R15, R26 ;  /* 0x0000001a0f1e7220 */ /* 0x000fe20000410000 */
[----:B------:R-:W-:-:S02]  /*e220*/  IMAD.U32 R12, R13, 0x10000, RZ ;  /* 0x000100000d0c7824 */ /* 0x000fc400078e00ff */
[C---:B------:R-:W-:Y:S01]  /*e230*/  FFMA.FTZ R29, R20.reuse, R25, -R29 ;  /* 0x00000019141d7223 */ /* 0x040fe2000001081d */
[----:B------:R-:W-:Y:S01]  /*e240*/  FFMA.FTZ R28, R20, R27, R14 ;  /* 0x0000001b141c7223 */ /* 0x000fe2000001000e */
[-C--:B------:R-:W-:Y:S01]  /*e250*/  FMUL.FTZ R20, R15, R24.reuse ;  /* 0x000000180f147220 */ /* 0x080fe20000410000 */
[----:B------:R-:W-:Y:S01]  /*e260*/  IMAD.U32 R15, R82, 0x10000, RZ ;  /* 0x00010000520f7824 */ /* 0x000fe200078e00ff */
[----:B------:R-:W-:Y:S01]  /*e270*/  LOP3.LUT R13, R13, 0xffff0000, RZ, 0xc0, !PT ;  /* 0xffff00000d0d7812 */ /* 0x000fe200078ec0ff */
[----:B------:R-:W-:Y:S01]  /*e280*/  IMAD.U32 R14, R40, 0x10000, RZ ;  /* 0x00010000280e7824 */ /* 0x000fe200078e00ff */
[----:B------:R-:W-:Y:S01]  /*e290*/  LOP3.LUT R82, R82, 0xffff0000, RZ, 0xc0, !PT ;  /* 0xffff000052527812 */ /* 0x000fe200078ec0ff */
[C---:B------:R-:W-:Y:S01]  /*e2a0*/  FFMA.FTZ R30, R21.reuse, R24, -R30 ;  /* 0x00000018151e7223 */ /* 0x040fe2000001081e */
[----:B------:R-:W-:Y:S01]  /*e2b0*/  LOP3.LUT R40, R40, 0xffff0000, RZ, 0xc0, !PT ;  /* 0xffff000028287812 */ /* 0x000fe200078ec0ff */
[----:B------:R-:W-:Y:S01]  /*e2c0*/  FFMA.FTZ R25, R21, R26, R20 ;  /* 0x0000001a15197223 */ /* 0x000fe20000010014 */
[CC--:B------:R-:W-:Y:S01]  /*e2d0*/  FMUL.FTZ R21, R7.reuse, R15.reuse ;  /* 0x0000000f07157220 */ /* 0x0c0fe20000410000 */
        /* <DEDUP_REMOVED lines=12> */
.L_x_1511:
[----:B------:R-:W-:Y:S05]  /*e3a0*/  BSYNC B1 ;  /* 0x0000000000017941 */ /* 0x000fea0003800000 */
.L_x_1510:
[----:B------:R-:W-:Y:S05]  /*e3b0*/  @P3 BRA `(.L_x_1505) ;  /* 0x0000005000383947 */ /* 0x000fea0003800000 */
[----:B012--5:R-:W0:Y:S01]  /*e3c0*/  LDS.128 R12, [R38+0xf000] ;  /* 0x00f00000260c7984 */ /* 0x027e220000000c00 */
[----:B------:R-:W-:Y:S02]  /*e3d0*/  SHF.R.U64 R7, R4, 0x10, R5 ;  /* 0x0000001004077819 */ /* 0x000fe40000001205 */
[----:B------:R-:W-:Y:S02]  /*e3e0*/  SHF.R.U32.HI R4, RZ, 0x10, R9 ;  /* 0x00000010ff047819 */ /* 0x000fe40000011609 */
[----:B------:R-:W-:Y:S02]  /*e3f0*/  SHF.R.U32.HI R6, RZ, 0x10, R5 ;  /* 0x00000010ff067819 */ /* 0x000fe40000011605 */
[----:B------:R-:W-:Y:S02]  /*e400*/  SHF.R.U64 R5, R8, 0x10, R9 ;  /* 0x0000001008057819 */ /* 0x000fe40000001209 */
[----:B------:R-:W-:Y:S02]  /*e410*/  PRMT R11, R11, 0x5410, R4 ;  /* 0x000054100b0b7816 */ /* 0x000fe40000000004 */
[----:B------:R-:W-:-:S02]  /*e420*/  PRMT R9, R3, 0x5410, R6 ;  /* 0x0000541003097816 */ /* 0x000fc40000000006 */
[----:B------:R-:W-:Y:S02]  /*e430*/  PRMT R20, R10, 0x5410, R5 ;  /* 0x000054100a147816 */ /* 0x000fe40000000005 */
[----:B------:R-:W-:Y:S01]  /*e440*/  PRMT R8, R0, 0x5410, R7 ;  /* 0x0000541000087816 */ /* 0x000fe20000000007 */
[----:B------:R-:W-:Y:S01]  /*e450*/  IMAD.U32 R10, R9, 0x10000, RZ ;  /* 0x00010000090a7824 */ /* 0x000fe200078e00ff */
[----:B------:R-:W-:Y:S02]  /*e460*/  LOP3.LUT R21, R11, 0xffff0000, RZ, 0xc0, !PT ;  /* 0xffff00000b157812 */ /* 0x000fe400078ec0ff */
[----:B------:R-:W-:Y:S01]  /*e470*/  LOP3.LUT R9, R9, 0xffff0000, RZ, 0xc0, !PT ;  /* 0xffff000009097812 */ /* 0x000fe200078ec0ff */
[C---:B0-----:R-:W-:Y:S01]  /*e480*/  IMAD.U32 R5, R14.reuse, 0x10000, RZ ;  /* 0x000100000e057824 */ /* 0x041fe200078e00ff */
[----:B------:R-:W-:Y:S01]  /*e490*/  LOP3.LUT R6, R14, 0xffff0000, RZ, 0xc0, !PT ;  /* 0xffff00000e067812 */ /* 0x000fe200078ec0ff */
[C---:B------:R-:W-:Y:S01]  /*e4a0*/  IMAD.U32 R7, R15.reuse, 0x10000, RZ ;  /* 0x000100000f077824 */ /* 0x040fe200078e00ff */
[----:B------:R-:W-:Y:S01]  /*e4b0*/  LOP3.LUT R14, R15, 0xffff0000, RZ, 0xc0, !PT ;  /* 0xffff00000f0e7812 */ /* 0x000fe200078ec0ff */
[----:B------:R-:W-:Y:S01]  /*e4c0*/  IMAD.U32 R15, R11, 0x10000, RZ ;  /* 0x000100000b0f7824 */ /* 0x000fe200078e00ff */
[C---:B------:R-:W-:Y:S01]  /*e4d0*/  LOP3.LUT R3, R12.reuse, 0xffff0000, RZ, 0xc0, !PT ;  /* 0xffff00000c037812 */ /* 0x040fe200078ec0ff */
[----:B------:R-:W-:Y:S01]  /*e4e0*/  IMAD.U32 R0, R12, 0x10000, RZ ;  /* 0x000100000c007824 */ /* 0x000fe200078e00ff */
        /* <DEDUP_REMOVED lines=8> */
[C---:B------:R-:W-:Y:S01]  /*e570*/  IMAD.U32 R6, R20.reuse, 0x10000, RZ ;  /* 0x0001000014067824 */ /* 0x040fe200078e00ff */
[----:B------:R-:W-:Y:S01]  /*e580*/  LOP3.LUT R11, R20, 0xffff0000, RZ, 0xc0, !PT ;  /* 0xffff0000140b7812 */ /* 0x000fe200078ec0ff */
[C---:B------:R-:W-:Y:S01]  /*e590*/  IMAD.U32 R5, R8.reuse, 0x10000, RZ ;  /* 0x0001000008057824 */ /* 0x040fe200078e00ff */
[----:B------:R-:W-:Y:S01]  /*e5a0*/  LOP3.LUT R9, R8, 0xffff0000, RZ, 0xc0, !PT ;  /* 0xffff000008097812 */ /* 0x000fe200078ec0ff */
[----:B------:R-:W-:Y:S01]  /*e5b0*/  FFMA.FTZ R21, R7, R21, R14 ;  /* 0x0000001507157223 */ /* 0x000fe2000001000e */
[----:B------:R-:W-:-:S02]  /*e5c0*/  IMAD.U32 R4, R13, 0x10000, RZ ;  /* 0x000100000d047824 */ /* 0x000fc400078e00ff */
        /* <DEDUP_REMOVED lines=8> */
[----:B------:R-:W-:Y:S02]  /*e650*/  F2FP.BF16.F32.PACK_AB R6, R15, R24 ;  /* 0x000000180f06723e */ /* 0x000fe400000010ff */
[----:B------:R-:W-:-:S02]  /*e660*/  F2FP.BF16.F32.PACK_AB R4, R0, R5 ;  /* 0x000000050004723e */ /* 0x000fc400000010ff */
[----:B------:R-:W-:Y:S02]  /*e670*/  F2FP.BF16.F32.PACK_AB R7, R21, R26 ;  /* 0x0000001a1507723e */ /* 0x000fe400000010ff */
[----:B------:R-:W-:-:S05]  /*e680*/  F2FP.BF16.F32.PACK_AB R5, R12, R13 ;  /* 0x0000000d0c05723e */ /* 0x000fca00000010ff */
[----:B------:R0:W-:Y:S01]  /*e690*/  STS.128 [R38+0xf000], R4 ;  /* 0x00f0000426007388 */ /* 0x0001e20000000c00 */
[----:B------:R-:W-:Y:S05]  /*e6a0*/  BRA `(.L_x_1505) ;  /* 0x0000004c007c7947 */ /* 0x000fea0003800000 */
.L_x_1454:
[----:B------:R-:W2:Y:S04]  /*e6b0*/  LDL R3, [R1+0x7c] ;  /* 0x00007c0001037983 */ /* 0x000ea80000100800 */
[----:B------:R-:W3:Y:S01]  /*e6c0*/  LDL R0, [R1+0x78] ;  /* 0x0000780001007983 */ /* 0x000ee20000100800 */
[-C--:B------:R-:W-:Y:S01]  /*e6d0*/  ISETP.GE.AND P0, PT, R18, R21.reuse, PT ;  /* 0x000000151200720c */ /* 0x080fe20003f06270 */
[----:B------:R-:W-:Y:S01]  /*e6e0*/  BSSY B1, `(.L_x_1512) ;  /* 0x0000032000017945 */ /* 0x000fe20003800000 */
[----:B------:R-:W-:Y:S01]  /*e6f0*/  ISETP.GE.AND P1, PT, R235, R21, PT ;  /* 0x00000015eb00720c */ /* 0x000fe20003f26270 */
[----:B------:R-:W-:Y:S01]  /*e700*/  IMAD.MOV.U32 R20, RZ, RZ, R40 ;  /* 0x000000ffff147224 */ /* 0x000fe200078e0028 */
[----:B------:R-:W-:Y:S01]  /*e710*/  CS2R R34, SRZ ;  /* 0x0000000000227805 */ /* 0x000fe2000001ff00 */
[----:B------:R-:W-:Y:S01]  /*e720*/  IMAD.MOV.U32 R8, RZ, RZ, R24 ;  /* 0x000000ffff087224 */ /* 0x000fe200078e0018 */
[----:B------:R-:W-:Y:S01]  /*e730*/  CS2R R6, SRZ ;  /* 0x0000000000067805 */ /* 0x000fe2000001ff00 */
[----:B------:R-:W-:Y:S01]  /*e740*/  IMAD.MOV.U32 R9, RZ, RZ, R83 ;  /* 0x000000ffff097224 */ /* 0x000fe200078e0053 */
        /* <DEDUP_REMOVED lines=12> */
[----:B--2---:R-:W-:-:S02]  /*e810*/  ISETP.GE.AND P2, PT, R3, R21, PT ;  /* 0x000000150300720c */ /* 0x004fc40003f46270 */
[----:B---3--:R-:W-:Y:S01]  /*e820*/  ISETP.GE.AND P3, PT, R0, R21, PT ;  /* 0x000000150000720c */ /* 0x008fe20003f66270 */
[----:B------:R-:W-:Y:S01]  /*e830*/  IMAD.MOV.U32 R21, RZ, RZ, R27 ;  /* 0x000000ffff157224 */ /* 0x000fe200078e001b */
[----:B------:R-:W-:Y:S01]  /*e840*/  CS2R R26, SRZ ;  /* 0x00000000001a7805 */ /* 0x000fe2000001ff00 */
[----:B------:R-:W-:Y:S10]  /*e850*/  @P0 BRA `(.L_x_1513) ;  /* 0x0000000000680947 */ /* 0x000ff40003800000 */
[----:B------:R-:W-:Y:S01]  /*e860*/  IADD3 R3, P4, R12, R91, RZ ;  /* 0x0000005b0c037210 */ /* 0x000fe20007f9e0ff */
[----:B------:R-:W-:Y:S01]  /*e870*/  ULDC.64 UR4, c[0x0][0x3c8] ;  /* 0x0000f20000047ab9 */ /* 0x000fe20000000a00 */
[----:B------:R-:W-:Y:S01]  /*e880*/  IADD3 R0, P5, R10, R93, RZ ;  /* 0x0000005d0a007210 */ /* 0x000fe20007fbe0ff */
[----:B------:R-:W-:Y:S01]  /*e890*/  ULDC.64 UR6, c[0x0][0x3e0] ;  /* 0x0000f80000067ab9 */ /* 0x000fe20000000a00 */
[----:B------:R-:W-:Y:S01]  /*e8a0*/  CS2R R26, SRZ ;  /* 0x00000000001a7805 */ /* 0x000fe2000001ff00 */
[----:B------:R-:W-:Y:S01]  /*e8b0*/  IMAD.X R4, R13, 0x1, R97, P4 ;  /* 0x000000010d047824 */ /* 0x000fe200020e0661 */
[----:B------:R-:W-:Y:S01]  /*e8c0*/  LEA R48, P4, R3, UR4, 0x1 ;  /* 0x0000000403307c11 */ /* 0x000fe2000f8808ff */
[----:B------:R-:W-:Y:S01]  /*e8d0*/  ULDC UR4, c[0x0][0x3d4] ;  /* 0x0000f50000047ab9 */ /* 0x000fe20000000800 */
[----:B------:R-:W-:Y:S02]  /*e8e0*/  CS2R R24, SRZ ;  /* 0x0000000000187805 */ /* 0x000fe4000001ff00 */
[----:B------:R-:W-:-:S02]  /*e8f0*/  ISETP.GE.AND P6, PT, R228, UR4, PT ;  /* 0x00000004e4007c0c */ /* 0x000fc4000bfc6270 */
[----:B------:R-:W-:Y:S02]  /*e900*/  CS2R R6, SRZ ;  /* 0x0000000000067805 */ /* 0x000fe4000001ff00 */
[----:B------:R-:W-:Y:S01]  /*e910*/  LEA.HI.X R49, R3, UR5, R4, 0x1, P4 ;  /* 0x0000000503317c11 */ /* 0x000fe2000a0f0c04 */
[----:B------:R-:W-:Y:S01]  /*e920*/  IMAD.X R3, R11, 0x1, R101, P5 ;  /* 0x000000010b037824 */ /* 0x000fe200028e0665 */
[----:B------:R-:W-:Y:S02]  /*e930*/  ISETP.GE.AND P5, PT, R22, UR4, PT ;  /* 0x0000000416007c0c */ /* 0x000fe4000bfa6270 */
[----:B------:R-:W-:Y:S02]  /*e940*/  CS2R R4, SRZ ;  /* 0x0000000000047805 */ /* 0x000fe4000001ff00 */
[----:B------:R-:W-:Y:S02]  /*e950*/  LEA R52, P4, R0, UR6, 0x1 ;  /* 0x0000000600347c11 */ /* 0x000fe4000f8808ff */
[----:B------:R-:W-:-:S02]  /*e960*/  CS2R R46, SRZ ;  /* 0x00000000002e7805 */ /* 0x000fc4000001ff00 */
[----:B------:R-:W-:Y:S02]  /*e970*/  CS2R R44, SRZ ;  /* 0x00000000002c7805 */ /* 0x000fe4000001ff00 */
[----:B------:R-:W-:Y:S02]  /*e980*/  CS2R R30, SRZ ;  /* 0x00000000001e7805 */ /* 0x000fe4000001ff00 */
[----:B------:R-:W-:Y:S02]  /*e990*/  CS2R R28, SRZ ;  /* 0x00000000001c7805 */ /* 0x000fe4000001ff00 */
[----:B------:R-:W-:Y:S01]  /*e9a0*/  LEA.HI.X R53, R0, UR7, R3, 0x1, P4 ;  /* 0x0000000700357c11 */ /* 0x000fe2000a0f0c03 */
[----:B------:R-:W-:Y:S02]  /*e9b0*/  ULDC.64 UR8, c[0x0][0x208] ;  /* 0x0000820000087ab9 */ /* 0x000fe40000000a00 */
[----:B------:R0:W5:Y:S04]  /*e9c0*/  @!P6 LDG.E.128 R4, desc[UR8][R48.64+0x80] ;  /* 0x000080083004e981 */ /* 0x000168000c1e1d00 */
[----:B------:R0:W5:Y:S04]  /*e9d0*/  @!P5 LDG.E.128 R24, desc[UR8][R48.64] ;  /* 0x000000083018d981 */ /* 0x000168000c1e1d00 */
[----:B------:R0:W5:Y:S04]  /*e9e0*/  @!P5 LDG.E.128 R44, desc[UR8][R52.64] ;  /* 0x00000008342cd981 */ /* 0x000168000c1e1d00 */
[----:B------:R0:W5:Y:S02]  /*e9f0*/  @!P6 LDG.E.128 R28, desc[UR8][R52.64+0x80] ;  /* 0x00008008341ce981 */ /* 0x000164000c1e1d00 */
.L_x_1513:
[----:B------:R-:W-:Y:S05]  /*ea00*/  BSYNC B1 ;  /* 0x0000000000017941 */ /* 0x000fea0003800000 */
.L_x_1512:
[----:B------:R-:W-:Y:S01]  /*ea10*/  BSSY B1, `(.L_x_1514) ;  /* 0x000001f000017945 */ /* 0x000fe20003800000 */
[----:B-----5:R-:W-:Y:S01]  /*ea20*/  IMAD.MOV.U32 R56, RZ, RZ, R6 ;  /* 0x000000ffff387224 */ /* 0x020fe200078e0006 */
[----:B0-----:R-:W-:Y:S01]  /*ea30*/  CS2R R48, SRZ ;  /* 0x0000000000307805 */ /* 0x001fe2000001ff00 */
        /* <DEDUP_REMOVED lines=8> */
[----:B------:R-:W-:Y:S01]  /*eac0*/  LEA R52, P4, R3, UR4, 0x1 ;  /* 0x0000000403347c11 */ /* 0x000fe2000f8808ff */
[----:B------:R-:W-:Y:S01]  /*ead0*/  ULDC UR4, c[0x0][0x3d4] ;  /* 0x0000f50000047ab9 */ /* 0x000fe20000000800 */
[----:B------:R-:W-:-:S02]  /*eae0*/  IADD3 R0, P5, P6, R93, R90, R10 ;  /* 0x0000005a5d007210 */ /* 0x000fc40007ebe00a */
[----:B------:R-:W-:Y:S02]  /*eaf0*/  CS2R R34, SRZ ;  /* 0x0000000000227805 */ /* 0x000fe4000001ff00 */
[----:B------:R-:W-:Y:S02]  /*eb00*/  LEA.HI.X R53, R3, UR5, R32, 0x1, P4 ;  /* 0x0000000503357c11 */ /* 0x000fe4000a0f0c20 */
[----:B------:R-:W-:Y:S02]  /*eb10*/  CS2R R32, SRZ ;  /* 0x0000000000207805 */ /* 0x000fe4000001ff00 */
[----:B------:R-:W-:Y:S02]  /*eb20*/  IADD3.X R3, R101, R88, R11, P5, P6 ;  /* 0x0000005865037210 */ /* 0x000fe40002fec40b */
[----:B------:R-:W-:Y:S02]  /*eb30*/  CS2R R50, SRZ ;  /* 0x0000000000327805 */ /* 0x000fe4000001ff00 */
[----:B------:R-:W-:-:S02]  /*eb40*/  ISETP.GE.AND P5, PT, R22, UR4, PT ;  /* 0x0000000416007c0c */ /* 0x000fc4000bfa6270 */
[----:B------:R-:W-:Y:S02]  /*eb50*/  CS2R R48, SRZ ;  /* 0x0000000000307805 */ /* 0x000fe4000001ff00 */
[----:B------:R-:W-:Y:S02]  /*eb60*/  ISETP.GE.AND P6, PT, R228, UR4, PT ;  /* 0x00000004e4007c0c */ /* 0x000fe4000bfc6270 */
[----:B------:R-:W-:Y:S02]  /*eb70*/  CS2R R42, SRZ ;  /* 0x00000000002a7805 */ /* 0x000fe4000001ff00 */
[C---:B------:R-:W-:Y:S02]  /*eb80*/  LEA R54, P4, R0.reuse, UR6, 0x1 ;  /* 0x0000000600367c11 */ /* 0x040fe4000f8808ff */
[----:B------:R-:W-:Y:S01]  /*eb90*/  CS2R R40, SRZ ;  /* 0x0000000000287805 */ /* 0x000fe2000001ff00 */
[----:B------:R-:W-:Y:S01]  /*eba0*/  ULDC.64 UR8, c[0x0][0x208] ;  /* 0x0000820000087ab9 */ /* 0x000fe20000000a00 */
[----:B------:R-:W-:Y:S01]  /*ebb0*/  LEA.HI.X R55, R0, UR7, R3, 0x1, P4 ;  /* 0x0000000700377c11 */ /* 0x000fe2000a0f0c03 */
[----:B------:R0:W5:Y:S04]  /*ebc0*/  @!P5 LDG.E.128 R36, desc[UR8][R52.64] ;  /* 0x000000083424d981 */ /* 0x000168000c1e1d00 */
[----:B------:R0:W5:Y:S04]  /*ebd0*/  @!P6 LDG.E.128 R32, desc[UR8][R52.64+0x80] ;  /* 0x000080083420e981 */ /* 0x000168000c1e1d00 */
[----:B------:R0:W5:Y:S04]  /*ebe0*/  @!P5 LDG.E.128 R48, desc[UR8][R54.64] ;  /* 0x000000083630d981 */ /* 0x000168000c1e1d00 */
[----:B------:R0:W5:Y:S02]  /*ebf0*/  @!P6 LDG.E.128 R40, desc[UR8][R54.64+0x80] ;  /* 0x000080083628e981 */ /* 0x000164000c1e1d00 */
.L_x_1515:
[----:B------:R-:W-:Y:S05]  /*ec00*/  BSYNC B1 ;  /* 0x0000000000017941 */ /* 0x000fea0003800000 */
.L_x_1514:
[----:B------:R-:W-:Y:S01]  /*ec10*/  IMAD.MOV.U32 R0, RZ, RZ, R4 ;  /* 0x000000ffff007224 */ /* 0x000fe200078e0004 */
[----:B------:R-:W1:Y:S01]  /*ec20*/  LDC R99, c[0x0][0x428] ;  /* 0x00010a00ff637b82 */ /* 0x000e620000000800 */
[----:B------:R-:W-:Y:S01]  /*ec30*/  IMAD.MOV.U32 R3, RZ, RZ, R5 ;  /* 0x000000ffff037224 */ /* 0x000fe200078e0005 */
[----:B------:R-:W-:Y:S01]  /*ec40*/  BSSY B1, `(.L_x_1516) ;  /* 0x0000050000017945 */ /* 0x000fe20003800000 */
        /* <DEDUP_REMOVED lines=23> */
[----:B------:R-:W-:-:S02]  /*edc0*/  PRMT R122, R56, 0x7610, R122 ;  /* 0x00007610387a7816 */ /* 0x000fc4000000007a */
[----:B------:R-:W-:Y:S02]  /*edd0*/  CS2R R66, SRZ ;  /* 0x0000000000427805 */ /* 0x000fe4000001ff00 */
[----:B------:R-:W-:Y:S01]  /*ede0*/  PRMT R92, R92, 0x5410, R0 ;  /* 0x000054105c5c7816 */ /* 0x000fe20000000000 */
[----:B------:R-:W-:Y:S01]  /*edf0*/  IMAD.MOV.U32 R0, RZ, RZ, R45 ;  /* 0x000000ffff007224 */ /* 0x000fe200078e002d */
[----:B------:R-:W-:Y:S01]  /*ee00*/  PRMT R141, R3, 0x7610, R141 ;  /* 0x00007610038d7816 */ /* 0x000fe2000000008d */
[----:B------:R-:W-:Y:S01]  /*ee10*/  IMAD.MOV.U32 R3, RZ, RZ, R34 ;  /* 0x000000ffff037224 */ /* 0x000fe200078e0022 */
[----:B------:R-:W-:Y:S02]  /*ee20*/  PRMT R123, R57, 0x7610, R123 ;  /* 0x00007610397b7816 */ /* 0x000fe4000000007b */
[----:B------:R-:W-:Y:S02]  /*ee30*/  CS2R R54, SRZ ;  /* 0x0000000000367805 */ /* 0x000fe4000001ff00 */
[----:B------:R-:W-:-:S02]  /*ee40*/  PRMT R114, R52, 0x7610, R114 ;  /* 0x0000761034727816 */ /* 0x000fc40000000072 */
[----:B------:R-:W-:Y:S02]  /*ee50*/  CS2R R52, SRZ ;  /* 0x0000000000347805 */ /* 0x000fe4000001ff00 */
[----:B------:R-:W-:Y:S02]  /*ee60*/  PRMT R140, R0, 0x7610, R140 ;  /* 0x00007610008c7816 */ /* 0x000fe4000000008c */
[----:B------:R-:W-:Y:S02]  /*ee70*/  CS2R R58, SRZ ;  /* 0x00000000003a7805 */ /* 0x000fe4000001ff00 */
[----:B------:R-:W-:Y:S02]  /*ee80*/  PRMT R113, R3, 0x7610, R113 ;  /* 0x0000761003717816 */ /* 0x000fe40000000071 */
        /* <DEDUP_REMOVED lines=12> */
[----:B-1----:R-:W-:Y:S06]  /*ef50*/  @P2 BRA `(.L_x_1517) ;  /* 0x0000000000782947 */ /* 0x002fec0003800000 */
[----:B------:R-:W-:Y:S01]  /*ef60*/  LEA R0, P4, R84, R12, 0x6 ;  /* 0x0000000c54007211 */ /* 0x000fe200078830ff */
[----:B------:R-:W-:Y:S01]  /*ef70*/  ULDC.64 UR4, c[0x0][0x3c8] ;  /* 0x0000f20000047ab9 */ /* 0x000fe20000000a00 */
[----:B------:R-:W-:Y:S01]  /*ef80*/  ULDC.64 UR6, c[0x0][0x3e0] ;  /* 0x0000f80000067ab9 */ /* 0x000fe20000000a00 */
[----:B------:R-:W-:Y:S02]  /*ef90*/  CS2R R58, SRZ ;  /* 0x00000000003a7805 */ /* 0x000fe4000001ff00 */
[----:B------:R-:W-:Y:S02]  /*efa0*/  IADD3 R3, P5, R0, R91, RZ ;  /* 0x0000005b00037210 */ /* 0x000fe40007fbe0ff */
[----:B------:R-:W-:Y:S02]  /*efb0*/  CS2R R56, SRZ ;  /* 0x0000000000387805 */ /* 0x000fe4000001ff00 */
[----:B------:R-:W-:Y:S02]  /*efc0*/  LEA.HI.X R52, R84, R13, R85, 0x6, P4 ;  /* 0x0000000d54347211 */ /* 0x000fe400020f3455 */
[----:B------:R-:W-:-:S02]  /*efd0*/  CS2R R82, SRZ ;  /* 0x0000000000527805 */ /* 0x000fc4000001ff00 */
[----:B------:R-:W-:Y:S02]  /*efe0*/  LEA R0, P4, R14, R10, 0x6 ;  /* 0x0000000a0e007211 */ /* 0x000fe400078830ff */
[----:B------:R-:W-:Y:S02]  /*eff0*/  CS2R R80, SRZ ;  /* 0x0000000000507805 */ /* 0x000fe4000001ff00 */
[----:B------:R-:W-:Y:S01]  /*f000*/  CS2R R62, SRZ ;  /* 0x00000000003e7805 */ /* 0x000fe2000001ff00 */
[----:B------:R-:W-:Y:S01]  /*f010*/  IMAD.X R52, R52, 0x1, R97, P5 ;  /* 0x0000000134347824 */ /* 0x000fe200028e0661 */
[----:B------:R-:W-:Y:S01]  /*f020*/  LEA R86, P5, R3, UR4, 0x1 ;  /* 0x0000000403567c11 */ /* 0x000fe2000f8a08ff */
[----:B------:R-:W-:Y:S01]  /*f030*/  ULDC UR4, c[0x0][0x3d4] ;  /* 0x0000f50000047ab9 */ /* 0x000fe20000000800 */
[----:B------:R-:W-:Y:S02]  /*f040*/  IADD3 R0, P6, R0, R93, RZ ;  /* 0x0000005d00007210 */ /* 0x000fe40007fde0ff */
[----:B------:R-:W-:-:S02]  /*f050*/  CS2R R60, SRZ ;  /* 0x00000000003c7805 */ /* 0x000fc4000001ff00 */
[----:B------:R-:W-:Y:S01]  /*f060*/  LEA.HI.X R54, R14, R11, R15, 0x6, P4 ;  /* 0x0000000b0e367211 */ /* 0x000fe200020f340f */
[----:B------:R-:W-:Y:S01]  /*f070*/  ULDC.64 UR8, c[0x0][0x208] ;  /* 0x0000820000087ab9 */ /* 0x000fe20000000a00 */
[----:B------:R-:W-:Y:S02]  /*f080*/  LEA.HI.X R87, R3, UR5, R52, 0x1, P5 ;  /* 0x0000000503577c11 */ /* 0x000fe4000a8f0c34 */
[----:B------:R-:W-:Y:S02]  /*f090*/  CS2R R52, SRZ ;  /* 0x0000000000347805 */ /* 0x000fe4000001ff00 */
[----:B------:R-:W-:Y:S01]  /*f0a0*/  ISETP.GE.AND P5, PT, R22, UR4, PT ;  /* 0x0000000416007c0c */ /* 0x000fe2000bfa6270 */
[----:B------:R-:W-:Y:S01]  /*f0b0*/  IMAD.X R3, R54, 0x1, R101, P6 ;  /* 0x0000000136037824 */ /* 0x000fe200030e0665 */
[----:B------:R-:W-:Y:S02]  /*f0c0*/  ISETP.GE.AND P6, PT, R228, UR4, PT ;  /* 0x00000004e4007c0c */ /* 0x000fe4000bfc6270 */
[----:B------:R-:W-:-:S02]  /*f0d0*/  CS2R R54, SRZ ;  /* 0x0000000000367805 */ /* 0x000fc4000001ff00 */
[----:B------:R-:W-:-:S04]  /*f0e0*/  LEA R88, P4, R0, UR6, 0x1 ;  /* 0x0000000600587c11 */ /* 0x000fc8000f8808ff */
[----:B------:R-:W-:-:S03]  /*f0f0*/  LEA.HI.X R89, R0, UR7, R3, 0x1, P4 ;  /* 0x0000000700597c11 */ /* 0x000fc6000a0f0c03 */
[----:B------:R0:W5:Y:S04]  /*f100*/  @!P5 LDG.E.128 R56, desc[UR8][R86.64] ;  /* 0x000000085638d981 */ /* 0x000168000c1e1d00 */
[----:B------:R0:W5:Y:S04]  /*f110*/  @!P6 LDG.E.128 R52, desc[UR8][R86.64+0x80] ;  /* 0x000080085634e981 */ /* 0x000168000c1e1d00 */
[----:B------:R0:W5:Y:S04]  /*f120*/  @!P5 LDG.E.128 R80, desc[UR8][R88.64] ;  /* 0x000000085850d981 */ /* 0x000168000c1e1d00 */
[----:B------:R0:W5:Y:S02]  /*f130*/  @!P6 LDG.E.128 R60, desc[UR8][R88.64+0x80] ;  /* 0x00008008583ce981 */ /* 0x000164000c1e1d00 */
.L_x_1517:
[----:B------:R-:W-:Y:S05]  /*f140*/  BSYNC B1 ;  /* 0x0000000000017941 */ /* 0x000fea0003800000 */
.L_x_1516:
[----:B------:R-:W-:Y:S04]  /*f150*/  BSSY B1, `(.L_x_1518) ;  /* 0x0000020000017945 */ /* 0x000fe80003800000 */
[----:B------:R-:W-:Y:S05]  /*f160*/  @P3 BRA `(.L_x_1519) ;  /* 0x0000000000783947 */ /* 0x000fea0003800000 */
[----:B------:R-:W-:Y:S01]  /*f170*/  IMAD.WIDE.U32 R12, R84, 0x60, R12 ;  /* 0x00000060540c7825 */ /* 0x000fe200078e000c */
[----:B------:R-:W-:Y:S01]  /*f180*/  ULDC.64 UR4, c[0x0][0x3c8] ;  /* 0x0000f20000047ab9 */ /* 0x000fe20000000a00 */
[----:B------:R-:W-:Y:S01]  /*f190*/  ULDC.64 UR6, c[0x0][0x3e0] ;  /* 0x0000f80000067ab9 */ /* 0x000fe20000000a00 */
[----:B------:R-:W-:Y:S01]  /*f1a0*/  CS2R R70, SRZ ;  /* 0x0000000000467805 */ /* 0x000fe2000001ff00 */
[----:B------:R-:W-:Y:S01]  /*f1b0*/  IMAD.WIDE.U32 R10, R14, 0x60, R10 ;  /* 0x000000600e0a7825 */ /* 0x000fe200078e000a */
[----:B------:R-:W-:Y:S02]  /*f1c0*/  IADD3 R91, P4, R91, R12, RZ ;  /* 0x0000000c5b5b7210 */ /* 0x000fe40007f9e0ff */
[----:B------:R-:W-:Y:S02]  /*f1d0*/  CS2R R68, SRZ ;  /* 0x0000000000447805 */ /* 0x000fe4000001ff00 */
[----:B------:R-:W-:Y:S01]  /*f1e0*/  CS2R R66, SRZ ;  /* 0x0000000000427805 */ /* 0x000fe2000001ff00 */
[----:B------:R-:W-:Y:S01]  /*f1f0*/  IMAD R0, R85, 0x60, RZ ;  /* 0x0000006055007824 */ /* 0x000fe200078e02ff */
[----:B------:R-:W-:Y:S01]  /*f200*/  IADD3 R93, P5, R93, R10, RZ ;  /* 0x0000000a5d5d7210 */ /* 0x000fe20007fbe0ff */
[----:B------:R-:W-:Y:S01]  /*f210*/  IMAD R3, R15, 0x60, RZ ;  /* 0x000000600f037824 */ /* 0x000fe200078e02ff */
[----:B------:R-:W-:-:S02]  /*f220*/  CS2R R64, SRZ ;  /* 0x0000000000407805 */ /* 0x000fc4000001ff00 */
[----:B------:R-:W-:Y:S02]  /*f230*/  CS2R R78, SRZ ;  /* 0x00000000004e7805 */ /* 0x000fe4000001ff00 */
[----:B------:R-:W-:Y:S02]  /*f240*/  IADD3.X R12, R97, R13, R0, P4, !PT ;  /* 0x0000000d610c7210 */ /* 0x000fe400027fe400 */
[----:B------:R-:W-:Y:S02]  /*f250*/  CS2R R76, SRZ ;  /* 0x00000000004c7805 */ /* 0x000fe4000001ff00 */
[----:B------:R-:W-:Y:S01]  /*f260*/  LEA R10, P4, R91, UR4, 0x1 ;  /* 0x000000045b0a7c11 */ /* 0x000fe2000f8808ff */
[----:B------:R-:W-:Y:S01]  /*f270*/  ULDC UR4, c[0x0][0x3d4] ;  /* 0x0000f50000047ab9 */ /* 0x000fe20000000800 */
[----:B------:R-:W-:Y:S02]  /*f280*/  IADD3.X R0, R101, R11, R3, P5, !PT ;  /* 0x0000000b65007210 */ /* 0x000fe40002ffe403 */
[----:B------:R-:W-:-:S02]  /*f290*/  CS2R R74, SRZ ;  /* 0x00000000004a7805 */ /* 0x000fc4000001ff00 */
[----:B------:R-:W-:Y:S02]  /*f2a0*/  ISETP.GE.AND P5, PT, R22, UR4, PT ;  /* 0x0000000416007c0c */ /* 0x000fe4000bfa6270 */
[----:B------:R-:W-:Y:S02]  /*f2b0*/  CS2R R72, SRZ ;  /* 0x0000000000487805 */ /* 0x000fe4000001ff00 */
[----:B------:R-:W-:Y:S01]  /*f2c0*/  ISETP.GE.AND P6, PT, R228, UR4, PT ;  /* 0x00000004e4007c0c */ /* 0x000fe2000bfc6270 */
[----:B------:R-:W-:Y:S01]  /*f2d0*/  ULDC.64 UR8, c[0x0][0x208] ;  /* 0x0000820000087ab9 */ /* 0x000fe20000000a00 */
[----:B------:R-:W-:Y:S02]  /*f2e0*/  LEA.HI.X R11, R91, UR5, R12, 0x1, P4 ;  /* 0x000000055b0b7c11 */ /* 0x000fe4000a0f0c0c */
[----:B------:R-:W-:-:S04]  /*f2f0*/  LEA R12, P4, R93, UR6, 0x1 ;  /* 0x000000065d0c7c11 */ /* 0x000fc8000f8808ff */
[----:B------:R-:W-:Y:S01]  /*f300*/  LEA.HI.X R13, R93, UR7, R0, 0x1, P4 ;  /* 0x000000075d0d7c11 */ /* 0x000fe2000a0f0c00 */
[----:B------:R1:W5:Y:S04]  /*f310*/  @!P5 LDG.E.128 R68, desc[UR8][R10.64] ;  /* 0x000000080a44d981 */ /* 0x000368000c1e1d00 */
[----:B------:R1:W5:Y:S04]  /*f320*/  @!P6 LDG.E.128 R64, desc[UR8][R10.64+0x80] ;  /* 0x000080080a40e981 */ /* 0x000368000c1e1d00 */
[----:B------:R1:W5:Y:S04]  /*f330*/  @!P5 LDG.E.128 R76, desc[UR8][R12.64] ;  /* 0x000000080c4cd981 */ /* 0x000368000c1e1d00 */
[----:B------:R1:W5:Y:S02]  /*f340*/  @!P6 LDG.E.128 R72, desc[UR8][R12.64+0x80] ;  /* 0x000080080c48e981 */ /* 0x000364000c1e1d00 */
.L_x_1519:
[----:B------:R-:W-:Y:S05]  /*f350*/  BSYNC B1 ;  /* 0x0000000000017941 */ /* 0x000fea0003800000 */
.L_x_1518:
[----:B0-----:R-:W2:Y:S04]  /*f360*/  LDL R87, [R1+0x14] ;  /* 0x0000140001577983 */ /* 0x001ea80000100800 */
[----:B------:R-:W3:Y:S01]  /*f370*/  LDL R86, [R1+0x64] ;  /* 0x0000640001567983 */ /* 0x000ee20000100800 */
[----:B------:R-:W-:Y:S01]  /*f380*/  IMAD.MOV.U32 R3, RZ, RZ, R33 ;  /* 0x000000ffff037224 */ /* 0x000fe200078e0021 */
[----:B------:R-:W-:Y:S01]  /*f390*/  ISETP.NE.AND P4, PT, R99, 0x1, PT ;  /* 0x000000016300780c */ /* 0x000fe20003f85270 */
[----:B-1----:R-:W-:Y:S01]  /*f3a0*/  IMAD.MOV.U32 R11, RZ, RZ, R39 ;  /* 0x000000ffff0b7224 */ /* 0x002fe200078e0027 */
[----:B------:R-:W-:Y:S01]  /*f3b0*/  ULDC.64 UR4, c[0x0][0x3c8] ;  /* 0x0000f20000047ab9 */ /* 0x000fe20000000a00 */
        /* <DEDUP_REMOVED lines=14> */
[----:B------:R-:W0:Y:S01]  /*f4a0*/  @P4 LDC R0, c[0x0][0x42c] ;  /* 0x00010b00ff004b82 */ /* 0x000e220000000800 */
[----:B------:R-:W-:Y:S01]  /*f4b0*/  PRMT R130, R10, 0x7610, R130 ;  /* 0x000076100a827816 */ /* 0x000fe20000000082 */
[----:B------:R-:W-:Y:S01]  /*f4c0*/  IMAD.MOV.U32 R10, RZ, RZ, R42 ;  /* 0x000000ffff0a7224 */ /* 0x000fe200078e002a */
[----:B------:R-:W-:Y:S01]  /*f4d0*/  PRMT R134, R11, 0x7610, R134 ;  /* 0x000076100b867816 */ /* 0x000fe20000000086 */
[----:B-----5:R-:W-:Y:S01]  /*f4e0*/  IMAD.MOV.U32 R13, RZ, RZ, R54 ;  /* 0x000000ffff0d7224 */ /* 0x020fe200078e0036 */
[----:B------:R-:W-:Y:S01]  /*f4f0*/  ULDC.64 UR6, c[0x0][0x3e0] ;  /* 0x0000f80000067ab9 */ /* 0x000fe20000000a00 */
[----:B------:R-:W-:Y:S01]  /*f500*/  IMAD.MOV.U32 R12, RZ, RZ, R51 ;  /* 0x000000ffff0c7224 */ /* 0x000fe200078e0033 */
[----:B------:R-:W-:Y:S01]  /*f510*/  PRMT R117, R10, 0x7610, R117 ;  /* 0x000076100a757816 */ /* 0x000fe20000000075 */
[----:B------:R-:W1:Y:S01]  /*f520*/  @P4 LDC R11, c[0x0][0x430] ;  /* 0x00010c00ff0b4b82 */ /* 0x000e620000000800 */
[----:B------:R-:W-:Y:S01]  /*f530*/  IMAD.MOV.U32 R10, RZ, RZ, R41 ;  /* 0x000000ffff0a7224 */ /* 0x000fe200078e0029 */
[----:B------:R-:W-:-:S02]  /*f540*/  PRMT R89, R13, 0x7610, R89 ;  /* 0x000076100d597816 */ /* 0x000fc40000000059 */
[----:B------:R-:W-:Y:S02]  /*f550*/  PRMT R135, R12, 0x7610, R135 ;  /* 0x000076100c877816 */ /* 0x000fe40000000087 */
[----:B------:R-:W-:Y:S01]  /*f560*/  PRMT R120, R10, 0x7610, R120 ;  /* 0x000076100a787816 */ /* 0x000fe20000000078 */
[----:B------:R-:W-:Y:S02]  /*f570*/  IMAD.MOV.U32 R10, RZ, RZ, R48 ;  /* 0x000000ffff0a7224 */ /* 0x000fe400078e0030 */
[----:B--2---:R-:W-:-:S03]  /*f580*/  IMAD R3, R87, 0x80, R18 ;  /* 0x0000008057037824 */ /* 0x004fc600078e0212 */
[----:B------:R-:W-:Y:S01]  /*f590*/  PRMT R136, R10, 0x7610, R136 ;  /* 0x000076100a887816 */ /* 0x000fe20000000088 */
[----:B------:R-:W2:Y:S01]  /*f5a0*/  LDL R87, [R1+0x70] ;  /* 0x0000700001577983 */ /* 0x000ea20000100800 */
[----:B------:R-:W-:Y:S02]  /*f5b0*/  IMAD.MOV.U32 R10, RZ, RZ, R55 ;  /* 0x000000ffff0a7224 */ /* 0x000fe400078e0037 */
[----:B---3--:R-:W-:Y:S02]  /*f5c0*/  IMAD R3, R86, 0x20, R3 ;  /* 0x0000002056037824 */ /* 0x008fe400078e0203 */
[----:B------:R-:W-:Y:S01]  /*f5d0*/  IMAD.MOV.U32 R13, RZ, RZ, R53 ;  /* 0x000000ffff0d7224 */ /* 0x000fe200078e0035 */
[----:B------:R-:W-:Y:S01]  /*f5e0*/  PRMT R90, R10, 0x7610, R90 ;  /* 0x000076100a5a7816 */ /* 0x000fe2000000005a */
[----:B------:R-:W-:Y:S02]  /*f5f0*/  IMAD.MOV.U32 R12, RZ, RZ, R49 ;  /* 0x000000ffff0c7224 */ /* 0x000fe400078e0031 */
[----:B0-----:R-:W-:Y:S01]  /*f600*/  @P4 IMAD.HI.U32 R0, R3, R0, RZ ;  /* 0x0000000003004227 */ /* 0x001fe200078e00ff */
[----:B------:R-:W-:-:S02]  /*f610*/  PRMT R92, R13, 0x7610, R92 ;  /* 0x000076100d5c7816 */ /* 0x000fc4000000005c */
[----:B------:R-:W-:Y:S01]  /*f620*/  PRMT R137, R12, 0x7610, R137 ;  /* 0x000076100c897816 */ /* 0x000fe20000000089 */
[----:B------:R-:W-:Y:S02]  /*f630*/  IMAD.MOV.U32 R10, RZ, RZ, R59 ;  /* 0x000000ffff0a7224 */ /* 0x000fe400078e003b */
[----:B------:R-:W-:Y:S01]  /*f640*/  IMAD.MOV.U32 R13, RZ, RZ, R57 ;  /* 0x000000ffff0d7224 */ /* 0x000fe200078e0039 */
[----:B-1----:R-:W-:Y:S01]  /*f650*/  @P4 SHF.R.U32.HI R3, RZ, R11, R0 ;  /* 0x0000000bff034219 */ /* 0x002fe20000011600 */
[----:B------:R-:W-:Y:S01]  /*f660*/  IMAD.MOV.U32 R12, RZ, RZ, R52 ;  /* 0x000000ffff0c7224 */ /* 0x000fe200078e0034 */
[----:B------:R-:W-:Y:S01]  /*f670*/  PRMT R106, R10, 0x7610, R106 ;  /* 0x000076100a6a7816 */ /* 0x000fe2000000006a */
[----:B------:R-:W-:Y:S01]  /*f680*/  IMAD.MOV.U32 R10, RZ, RZ, R60 ;  /* 0x000000ffff0a7224 */ /* 0x000fe200078e003c */
[----:B------:R-:W-:Y:S01]  /*f690*/  PRMT R109, R13, 0x7610, R109 ;  /* 0x000076100d6d7816 */ /* 0x000fe2000000006d */
[----:B------:R-:W-:Y:S01]  /*f6a0*/  IMAD.MOV.U32 R11, RZ, RZ, R61 ;  /* 0x000000ffff0b7224 */ /* 0x000fe200078e003d */
[----:B------:R-:W-:Y:S01]  /*f6b0*/  SHF.R.S32.HI R13, RZ, 0x1f, R3 ;  /* 0x0000001fff0d7819 */ /* 0x000fe20000011403 */
[----:B------:R-:W-:Y:S01]  /*f6c0*/  IMAD.MOV.U32 R0, RZ, RZ, R63 ;  /* 0x000000ffff007224 */ /* 0x000fe200078e003f */
[----:B------:R-:W-:Y:S01]  /*f6d0*/  PRMT R91, R12, 0x7610, R91 ;  /* 0x000076100c5b7816 */ /* 0x000fe2000000005b */
[----:B------:R-:W-:Y:S01]  /*f6e0*/  IMAD.MOV.U32 R12, RZ, RZ, R56 ;  /* 0x000000ffff0c7224 */ /* 0x000fe200078e0038 */
[----:B------:R-:W-:-:S02]  /*f6f0*/  PRMT R95, R10, 0x7610, R95 ;  /* 0x000076100a5f7816 */ /* 0x000fc4000000005f */
[----:B------:R-:W-:Y:S01]  /*f700*/  PRMT R96, R11, 0x7610, R96 ;  /* 0x000076100b607816 */ /* 0x000fe20000000060 */
[----:B------:R-:W-:Y:S01]  /*f710*/  IMAD.WIDE.U32 R10, R3, R84, R20 ;  /* 0x00000054030a7225 */ /* 0x000fe200078e0014 */
[----:B------:R-:W-:-:S03]  /*f720*/  PRMT R94, R0, 0x7610, R94 ;  /* 0x00007610005e7816 */ /* 0x000fc6000000005e */
[C---:B------:R-:W-:Y:S01]  /*f730*/  IMAD R84, R13.reuse, R84, RZ ;  /* 0x000000540d547224 */ /* 0x040fe200078e02ff */
[----:B------:R-:W-:Y:S01]  /*f740*/  PRMT R107, R12, 0x7610, R107 ;  /* 0x000076100c6b7816 */ /* 0x000fe2000000006b */
[-C--:B------:R-:W-:Y:S02]  /*f750*/  IMAD R0, R13, R14.reuse, RZ ;  /* 0x0000000e0d007224 */ /* 0x080fe400078e02ff */
[----:B------:R-:W-:-:S04]  /*f760*/  IMAD.WIDE.U32 R12, R3, R14, R8 ;  /* 0x0000000e030c7225 */ /* 0x000fc800078e0008 */
[C---:B------:R-:W-:Y:S02]  /*f770*/  IMAD R9, R3.reuse, R85, R84 ;  /* 0x0000005503097224 */ /* 0x040fe400078e0254 */
[----:B------:R-:W-:Y:S02]  /*f780*/  IMAD R3, R3, R15, R0 ;  /* 0x0000000f03037224 */ /* 0x000fe400078e0200 */
[----:B------:R-:W-:Y:S01]  /*f790*/  IMAD.MOV.U32 R86, RZ, RZ, R58 ;  /* 0x000000ffff567224 */ /* 0x000fe200078e003a */
[----:B------:R-:W-:Y:S01]  /*f7a0*/  LEA R8, P4, R10, UR4, 0x1 ;  /* 0x000000040a087c11 */ /* 0x000fe2000f8808ff */
[----:B------:R-:W-:Y:S01]  /*f7b0*/  IMAD.IADD R9, R11, 0x1, R9 ;  /* 0x000000010b097824 */ /* 0x000fe200078e0209 */
[----:B------:R-:W-:Y:S01]  /*f7c0*/  LEA R0, P5, R12, UR6, 0x1 ;  /* 0x000000060c007c11 */ /* 0x000fe2000f8a08ff */
[----:B------:R-:W-:Y:S01]  /*f7d0*/  IMAD.IADD R3, R13, 0x1, R3 ;  /* 0x000000010d037824 */ /* 0x000fe200078e0203 */
[----:B------:R-:W-:Y:S01]  /*f7e0*/  PRMT R105, R86, 0x7610, R105 ;  /* 0x0000761056697816 */ /* 0x000fe20000000069 */
[----:B------:R-:W-:Y:S01]  /*f7f0*/  IMAD.MOV.U32 R86, RZ, RZ, R62 ;  /* 0x000000ffff567224 */ /* 0x000fe200078e003e */
[----:B------:R-:W-:Y:S01]  /*f800*/  UMOV UR4, 0xffffffff ;  /* 0xffffffff00047882 */ /* 0x000fe20000000000 */
[----:B------:R-:W-:-:S02]  /*f810*/  IMAD.MOV.U32 R20, RZ, RZ, R82 ;  /* 0x000000ffff147224 */ /* 0x000fc400078e0052 */
[----:B------:R-:W-:Y:S02]  /*f820*/  IMAD.MOV.U32 R14, RZ, RZ, R83 ;  /* 0x000000ffff0e7224 */ /* 0x000fe400078e0053 */
[----:B------:R-:W-:Y:S01]  /*f830*/  IMAD.MOV.U32 R15, RZ, RZ, R80 ;  /* 0x000000ffff0f7224 */ /* 0x000fe200078e0050 */
[----:B------:R-:W-:Y:S02]  /*f840*/  LEA.HI.X R9, R10, UR5, R9, 0x1, P4 ;  /* 0x000000050a097c11 */ /* 0x000fe4000a0f0c09 */
[----:B------:R-:W-:Y:S02]  /*f850*/  LEA.HI.X R3, R12, UR7, R3, 0x1, P5 ;  /* 0x000000070c037c11 */ /* 0x000fe4000a8f0c03 */
[----:B------:R-:W-:Y:S02]  /*f860*/  PRMT R93, R86, 0x7610, R93 ;  /* 0x00007610565d7816 */ /* 0x000fe4000000005d */
[----:B------:R-:W-:Y:S02]  /*f870*/  PRMT R110, R20, 0x7610, R110 ;  /* 0x00007610146e7816 */ /* 0x000fe4000000006e */
[----:B------:R-:W-:-:S02]  /*f880*/  PRMT R111, R14, 0x7610, R111 ;  /* 0x000076100e6f7816 */ /* 0x000fc4000000006f */
[----:B------:R-:W-:Y:S02]  /*f890*/  PRMT R112, R15, 0x7610, R112 ;  /* 0x000076100f707816 */ /* 0x000fe40000000070 */
[----:B--2---:R-:W-:Y:S01]  /*f8a0*/  LEA.HI R10, R87, R87, RZ, 0x1 ;  /* 0x00000057570a7211 */ /* 0x004fe200078f08ff */
[----:B------:R-:W-:Y:S06]  /*f8b0*/  BRA.DIV UR4, `(.L_x_1520) ;  /* 0x0000019a04607947 */ /* 0x000fec000b800000 */
.L_x_1833:
[----:B------:R-:W-:-:S03]  /*f8c0*/  UMOV UR4, 0xffffffff ;  /* 0xffffffff00047882 */ /* 0x000fc60000000000 */
[----:B------:R-:W-:Y:S05]  /*f8d0*/  BRA.DIV UR4, `(.L_x_1521) ;  /* 0x0000019a04807947 */ /* 0x000fea000b800000 */
.L_x_1836:
[----:B------:R-:W-:-:S03]  /*f8e0*/  UMOV UR4, 0xffffffff ;  /* 0xffffffff00047882 */ /* 0x000fc60000000000 */
[----:B------:R-:W-:Y:S05]  /*f8f0*/  BRA.DIV UR4, `(.L_x_1522) ;  /* 0x0000019a04a07947 */ /* 0x000fea000b800000 */
.L_x_1839:
[----:B------:R-:W-:-:S03]  /*f900*/  UMOV UR4, 0xffffffff ;  /* 0xffffffff00047882 */ /* 0x000fc60000000000 */
[----:B------:R-:W-:Y:S05]  /*f910*/  BRA.DIV UR4, `(.L_x_1523) ;  /* 0x0000019a04c07947 */ /* 0x000fea000b800000 */
.L_x_1842:
[----:B------:R-:W-:-:S03]  /*f920*/  UMOV UR4, 0xffffffff ;  /* 0xffffffff00047882 */ /* 0x000fc60000000000 */
[----:B------:R-:W-:Y:S05]  /*f930*/  BRA.DIV UR4, `(.L_x_1524) ;  /* 0x0000019a04e07947 */ /* 0x000fea000b800000 */
.L_x_1845:
[----:B------:R-:W-:-:S03]  /*f940*/  UMOV UR4, 0xffffffff ;  /* 0xffffffff00047882 */ /* 0x000fc60000000000 */
[----:B------:R-:W-:Y:S05]  /*f950*/  BRA.DIV UR4, `(.L_x_1525) ;  /* 0x0000019e04007947 */ /* 0x000fea000b800000 */
.L_x_1848:
[----:B------:R-:W-:-:S03]  /*f960*/  UMOV UR4, 0xffffffff ;  /* 0xffffffff00047882 */ /* 0x000fc60000000000 */
[----:B------:R-:W-:Y:S05]  /*f970*/  BRA.DIV UR4, `(.L_x_1526) ;  /* 0x0000019e04207947 */ /* 0x000fea000b800000 */
.L_x_1851:
[----:B------:R-:W-:-:S03]  /*f980*/  UMOV UR4, 0xffffffff ;  /* 0xffffffff00047882 */ /* 0x000fc60000000000 */
[----:B------:R-:W-:Y:S05]  /*f990*/  BRA.DIV UR4, `(.L_x_1527) ;  /* 0x0000019e04407947 */ /* 0x000fea000b800000 */
.L_x_1854:
[----:B------:R-:W-:-:S03]  /*f9a0*/  UMOV UR4, 0xffffffff ;  /* 0xffffffff00047882 */ /* 0x000fc60000000000 */
[----:B------:R-:W-:Y:S05]  /*f9b0*/  BRA.DIV UR4, `(.L_x_1528) ;  /* 0x0000019e04607947 */ /* 0x000fea000b800000 */
.L_x_1857:
[----:B------:R-:W-:-:S03]  /*f9c0*/  UMOV UR4, 0xffffffff ;  /* 0xffffffff00047882 */ /* 0x000fc60000000000 */
[----:B------:R-:W-:Y:S05]  /*f9d0*/  BRA.DIV UR4, `(.L_x_1529) ;  /* 0x0000019e04807947 */ /* 0x000fea000b800000 */
.L_x_1860:
[----:B------:R-:W-:-:S03]  /*f9e0*/  UMOV UR4, 0xffffffff ;  /* 0xffffffff00047882 */ /* 0x000fc60000000000 */
[----:B------:R-:W-:Y:S05]  /*f9f0*/  BRA.DIV UR4, `(.L_x_1530) ;  /* 0x0000019e04a07947 */ /* 0x000fea000b800000 */
.L_x_1863:
[----:B------:R-:W-:-:S03]  /*fa00*/  UMOV UR4, 0xffffffff ;  /* 0xffffffff00047882 */ /* 0x000fc60000000000 */
[----:B------:R-:W-:Y:S05]  /*fa10*/  BRA.DIV UR4, `(.L_x_1531) ;  /* 0x0000019e04c07947 */ /* 0x000fea000b800000 */
.L_x_1866:
[----:B------:R-:W-:-:S03]  /*fa20*/  UMOV UR4, 0xffffffff ;  /* 0xffffffff00047882 */ /* 0x000fc60000000000 */
[----:B------:R-:W-:Y:S05]  /*fa30*/  BRA.DIV UR4, `(.L_x_1532) ;  /* 0x0000019e04e07947 */ /* 0x000fea000b800000 */
.L_x_1869:
[----:B------:R-:W-:Y:S01]  /*fa40*/  UMOV UR4, 0xffffffff ;  /* 0xffffffff00047882 */ /* 0x000fe20000000000 */
[----:B------:R-:W-:Y:S02]  /*fa50*/  LOP3.LUT R10, R10, 0xfffffffe, RZ, 0xc0, !PT ;  /* 0xfffffffe0a0a7812 */ /* 0x000fe400078ec0ff */
[----:B------:R-:W-:Y:S05]  /*fa60*/  BRA.DIV UR4, `(.L_x_1533) ;  /* 0x0000019e04fc7947 */ /* 0x000fea000b800000 */
.L_x_1872:
[----:B------:R-:W-:Y:S01]  /*fa70*/  UMOV UR4, 0xffffffff ;  /* 0xffffffff00047882 */ /* 0x000fe20000000000 */
[----:B------:R-:W-:Y:S02]  /*fa80*/  IMAD.IADD R9, R87, 0x1, -R10 ;  /* 0x0000000157097824 */ /* 0x000fe400078e0a0a */
[----:B------:R-:W-:Y:S05]  /*fa90*/  BRA.DIV UR4, `(.L_x_1534) ;  /* 0x000001a204187947 */ /* 0x000fea000b800000 */
.L_x_1875:
[----:B------:R-:W-:Y:S01]  /*faa0*/  UMOV UR4, 0xffffffff ;  /* 0xffffffff00047882 */ /* 0x000fe20000000000 */
[----:B------:R-:W-:Y:S01]  /*fab0*/  SHF.L.U32 R9, R9, 0x1f, RZ ;  /* 0x0000001f09097819 */ /* 0x000fe200000006ff */
[----:B------:R-:W-:Y:S01]  /*fac0*/  IMAD.MOV.U32 R3, RZ, RZ, R81 ;  /* 0x000000ffff037224 */ /* 0x000fe200078e0051 */
[----:B------:R-:W-:Y:S06]  /*fad0*/  BRA.DIV UR4, `(.L_x_1535) ;  /* 0x000001a204307947 */ /* 0x000fec000b800000 */
.L_x_1878:
[----:B------:R-:W0:Y:S01]  /*fae0*/  SYNCS.PHASECHK.TRANS64.TRYWAIT P4, [R16+URZ+0x30800], R9 ;  /* 0x03080009100075a7 */ /* 0x000e22000808017f */
[----:B------:R-:W-:Y:S01]  /*faf0*/  IMAD.MOV.U32 R0, RZ, RZ, R66 ;  /* 0x000000ffff007224 */ /* 0x000fe200078e0042 */
[----:B------:R-:W-:Y:S01]  /*fb00*/  PRMT R121, R3, 0x7610, R121 ;  /* 0x0000761003797816 */ /* 0x000fe20000000079 */
        /* <DEDUP_REMOVED lines=27> */
[----:B------:R-:W-:-:S02]  /*fcc0*/  SHF.R.S32.HI R11, RZ, 0x1f, R228 ;  /* 0x0000001fff0b7819 */ /* 0x000fc400000114e4 */
[----:B------:R-:W-:Y:S02]  /*fcd0*/  PRMT R101, R0, 0x7610, R101 ;  /* 0x0000761000657816 */ /* 0x000fe40000000065 */
[----:B------:R-:W-:Y:S01]  /*fce0*/  PRMT R102, R8, 0x7610, R102 ;  /* 0x0000761008667816 */ /* 0x000fe20000000066 */
[----:B------:R-:W-:Y:S01]  /*fcf0*/  IMAD.MOV.U32 R8, RZ, RZ, R77 ;  /* 0x000000ffff087224 */ /* 0x000fe200078e004d */
[----:B------:R-:W-:Y:S02]  /*fd00*/  PRMT R103, R10, 0x7610, R103 ;  /* 0x000076100a677816 */ /* 0x000fe40000000067 */
[----:B------:R-:W-:Y:S01]  /*fd10*/  LEA.HI R0, R11, R228, RZ, 0x3 ;  /* 0x000000e40b007211 */ /* 0x000fe200078f18ff */
[----:B0-----:R-:W-:Y:S06]  /*fd20*/  @!P4 BRA `(.L_x_1537) ;  /* 0x0000019c00c4c947 */ /* 0x001fec0003800000 */
.L_x_1879:
[----:B------:R-:W-:Y:S05]  /*fd30*/  BSYNC B1 ;  /* 0x0000000000017941 */ /* 0x000fea0003800000 */
.L_x_1536:
[----:B------:R-:W-:Y:S01]  /*fd40*/  BSSY B1, `(.L_x_1538) ;  /* 0x00000df000017945 */ /* 0x000fe20003800000 */
[----:B------:R-:W-:Y:S02]  /*fd50*/  PRMT R104, R8, 0x7610, R104 ;  /* 0x0000761008687816 */ /* 0x000fe40000000068 */
[----:B------:R-:W-:Y:S01]  /*fd60*/  SHF.R.S32.HI R0, RZ, 0x3, R0 ;  /* 0x00000003ff007819 */ /* 0x000fe20000011400 */
[----:B------:R-:W-:Y:S06]  /*fd70*/  @P0 BRA `(.L_x_1539) ;  /* 0x0000000c006c0947 */ /* 0x000fec0003800000 */
[----:B------:R1:W5:Y:S01]  /*fd80*/  LDL R156, [R1+0x3c] ;  /* 0x00003c00019c7983 */ /* 0x0003620000100800 */
[----:B------:R-:W2:Y:S03]  /*fd90*/  LDC R139, c[0x0][0x3d4] ;  /* 0x0000f500ff8b7b82 */ /* 0x000ea60000000800 */
[----:B------:R1:W5:Y:S04]  /*fda0*/  LDL R154, [R1+0x48] ;  /* 0x00004800019a7983 */ /* 0x0003680000100800 */
[----:B------:R1:W5:Y:S01]  /*fdb0*/  LDL R152, [R1+0x4c] ;  /* 0x00004c0001987983 */ /* 0x0003620000100800 */
[----:B------:R-:W-:Y:S01]  /*fdc0*/  BSSY B2, `(.L_x_1540) ;  /* 0x000006d000027945 */ /* 0x000fe20003800000 */
[----:B--2---:R-:W-:-:S02]  /*fdd0*/  ISETP.GE.AND P0, PT, R22, R139, PT ;  /* 0x0000008b1600720c */ /* 0x004fc40003f06270 */
[----:B------:R-:W-:-:S11]  /*fde0*/  ISETP.GE.AND P4, PT, R228, R139, PT ;  /* 0x0000008be400720c */ /* 0x000fd60003f86270 */
[----:B-1----:R-:W-:Y:S05]  /*fdf0*/  @P0 BRA `(.L_x_1541) ;  /* 0x0000000400a40947 */ /* 0x002fea0003800000 */
[----:B------:R-:W2:Y:S04]  /*fe00*/  LDL R10, [R1+0x64] ;  /* 0x00006400010a7983 */ /* 0x000ea80000100800 */
[----:B------:R-:W3:Y:S01]  /*fe10*/  LDL R157, [R1+0x50] ;  /* 0x00005000019d7983 */ /* 0x000ee20000100800 */
[----:B------:R-:W-:Y:S02]  /*fe20*/  SHF.R.U64 R147, R24, 0x10, R25 ;  /* 0x0000001018937819 */ /* 0x000fe40000001219 */
[----:B------:R-:W-:Y:S02]  /*fe30*/  SHF.R.U64 R24, R26, 0x10, R27 ;  /* 0x000000101a187819 */ /* 0x000fe4000000121b */
[----:B------:R-:W-:Y:S02]  /*fe40*/  SHF.R.U64 R26, R44, 0x10, R45 ;  /* 0x000000102c1a7819 */ /* 0x000fe4000000122d */
[----:B------:R-:W-:-:S02]  /*fe50*/  SHF.R.U32.HI R25, RZ, 0x10, R25 ;  /* 0x00000010ff197819 */ /* 0x000fc40000011619 */
[----:B------:R-:W-:Y:S02]  /*fe60*/  SHF.R.U32.HI R145, RZ, 0x10, R27 ;  /* 0x00000010ff917819 */ /* 0x000fe4000001161b */
[----:B------:R-:W-:Y:S02]  /*fe70*/  SHF.R.U32.HI R143, RZ, 0x10, R45 ;  /* 0x00000010ff8f7819 */ /* 0x000fe4000001162d */
[----:B------:R-:W-:Y:S02]  /*fe80*/  PRMT R149, R141, 0x5410, R26 ;  /* 0x000054108d957816 */ /* 0x000fe4000000001a */
[----:B------:R-:W-:Y:S02]  /*fe90*/  SHF.R.U64 R27, R46, 0x10, R47 ;  /* 0x000000102e1b7819 */ /* 0x000fe4000000122f */
[----:B------:R-:W-:Y:S02]  /*fea0*/  PRMT R45, R98, 0x5432, R147 ;  /* 0x00005432622d7816 */ /* 0x000fe40000000093 */
[----:B------:R-:W-:-:S02]  /*feb0*/  PRMT R44, R96, 0x5432, R25 ;  /* 0x00005432602c7816 */ /* 0x000fc40000000019 */
[----:B------:R-:W-:Y:S02]  /*fec0*/  SHF.R.U32.HI R47, RZ, 0x10, R47 ;  /* 0x00000010ff2f7819 */ /* 0x000fe4000001162f */
[----:B------:R-:W-:Y:S02]  /*fed0*/  PRMT R25, R95, 0x5432, R24 ;  /* 0x000054325f197816 */ /* 0x000fe40000000018 */
[----:B------:R-:W-:Y:S02]  /*fee0*/  PRMT R24, R94, 0x5432, R145 ;  /* 0x000054325e187816 */ /* 0x000fe40000000091 */
[----:B------:R-:W-:Y:S02]  /*fef0*/  PRMT R150, R140, 0x5410, R143 ;  /* 0x000054108c967816 */ /* 0x000fe4000000008f */
[----:B------:R-:W-:Y:S02]  /*ff00*/  PRMT R26, R90, 0x5432, R47 ;  /* 0x000054325a1a7816 */ /* 0x000fe4000000002f */
[----:B------:R-:W-:Y:S01]  /*ff10*/  PRMT R27, R92, 0x5432, R27 ;  /* 0x000054325c1b7816 */ /* 0x000fe2000000001b */
[C---:B------:R-:W-:Y:S01]  /*ff20*/  IMAD.U32 R151, R150.reuse, 0x10000, RZ ;  /* 0x0001000096977824 */ /* 0x040fe200078e00ff */
[----:B------:R-:W-:-:S02]  /*ff30*/  LOP3.LUT R150, R150, 0xffff0000, RZ, 0xc0, !PT ;  /* 0xffff000096967812 */ /* 0x000fc400078ec0ff */
[----:B--2---:R-:W-:-:S04]  /*ff40*/  LEA.HI R8, R139, R10, RZ, 0x1d ;  /* 0x0000000a8b087211 */ /* 0x004fc800078fe8ff */
[----:B------:R-:W-:Y:S01]  /*ff50*/  SHF.R.S32.HI R11, RZ, 0x1f, R8 ;  /* 0x0000001fff0b7819 */ /* 0x000fe20000011408 */
[----:B0-----:R-:W-:-:S03]  /*ff60*/  IMAD.SHL.U32 R9, R8, 0x8, RZ ;  /* 0x0000000808097824 */ /* 0x001fc600078e00ff */
[----:B------:R-:W-:Y:S02]  /*ff70*/  LEA.HI R11, R11, R8, RZ, 0x3 ;  /* 0x000000080b0b7211 */ /* 0x000fe400078f18ff */
[----:B------:R-:W-:-:S03]  /*ff80*/  LOP3.LUT R9, R9, 0x38, RZ, 0xc0, !PT ;  /* 0x0000003809097812 */ /* 0x000fc600078ec0ff */
[----:B------:R-:W-:Y:S01]  /*ff90*/  IMAD.SHL.U32 R11, R11, 0x400, RZ ;  /* 0x000004000b0b7824 */ /* 0x000fe200078e00ff */
[----:B-----5:R-:W-:-:S04]  /*ffa0*/  LOP3.LUT R9, R9, 0x1c0, R156, 0xf8, !PT ;  /* 0x000001c009097812 */ /* 0x020fc800078ef89c */
[----:B------:R-:W-:Y:S02]  /*ffb0*/  LOP3.LUT R8, R9, R154, RZ, 0x3c, !PT ;  /* 0x0000009a09087212 */ /* 0x000fe400078e3cff */
[----:B------:R-:W-:-:S04]  /*ffc0*/  LOP3.LUT R11, R11, 0x7fffe000, RZ, 0xc0, !PT ;  /* 0x7fffe0000b0b7812 */ /* 0x000fc800078ec0ff */
[----:B------:R-:W-:Y:S02]  /*ffd0*/  IADD3 R13, R8, R11, R152 ;  /* 0x0000000b080d7210 */ /* 0x000fe40007ffe098 */
[----:B---3--:R-:W0:Y:S03]  /*ffe0*/  LDS.128 R8, [R157] ;  /* 0x000000009d087984 */ /* 0x008e260000000c00 */
        /* <DEDUP_REMOVED lines=14> */
[----:B------:R-:W-:Y:S01]  /*100d0*/  IMAD.U32 R13, R149, 0x10000, RZ ;  /* 0x00010000950d7824 */ /* 0x000fe200078e00ff */
[----:B------:R-:W-:Y:S01]  /*100e0*/  LOP3.LUT R11, R14, 0xffff0000, RZ, 0xc0, !PT ;  /* 0xffff00000e0b7812 */ /* 0x000fe200078ec0ff */
[----:B------:R-:W-:-:S02]  /*100f0*/  IMAD.U32 R12, R45, 0x10000, RZ ;  /* 0x000100002d0c7824 */ /* 0x000fc400078e00ff */
[----:B------:R-:W-:Y:S01]  /*10100*/  FMUL.FTZ R155, R145, R151 ;  /* 0x00000097919b7220 */ /* 0x000fe20000410000 */
[C---:B------:R-:W-:Y:S01]  /*10110*/  FMUL.FTZ R153, R143.reuse, R13 ;  /* 0x0000000d8f997220 */ /* 0x040fe20000410000 */
[----:B------:R-:W-:Y:S02]  /*10120*/  IMAD.U32 R147, R14, 0x10000, RZ ;  /* 0x000100000e937824 */ /* 0x000fe400078e00ff */
[-C--:B------:R-:W-:Y:S01]  /*10130*/  FMUL.FTZ R143, R143, R12.reuse ;  /* 0x0000000c8f8f7220 */ /* 0x080fe20000410000 */
[C---:B------:R-:W-:Y:S01]  /*10140*/  IMAD.U32 R148, R15.reuse, 0x10000, RZ ;  /* 0x000100000f947824 */ /* 0x040fe200078e00ff */
[----:B------:R-:W-:Y:S01]  /*10150*/  LOP3.LUT R14, R15, 0xffff0000, RZ, 0xc0, !PT ;  /* 0xffff00000f0e7812 */ /* 0x000fe200078ec0ff */
[----:B------:R-:W-:Y:S02]  /*10160*/  IMAD.U32 R15, R44, 0x10000, RZ ;  /* 0x000100002c0f7824 */ /* 0x000fe400078e00ff */
[----:B------:R-:W-:Y:S01]  /*10170*/  FFMA.FTZ R12, R46, R12, -R153 ;  /* 0x0000000c2e0c7223 */ /* 0x000fe20000010899 */
[----:B------:R-:W-:-:S02]  /*10180*/  IMAD.U32 R153, R26, 0x10000, RZ ;  /* 0x000100001a997824 */ /* 0x000fc400078e00ff */
[----:B------:R-:W-:Y:S01]  /*10190*/  FFMA.FTZ R13, R46, R13, R143 ;  /* 0x0000000d2e0d7223 */ /* 0x000fe2000001008f */
[----:B------:R-:W-:Y:S01]  /*101a0*/  IMAD.U32 R143, R24, 0x10000, RZ ;  /* 0x00010000188f7824 */ /* 0x000fe200078e00ff */
[----:B------:R-:W-:Y:S01]  /*101b0*/  LOP3.LUT R149, R149, 0xffff0000, RZ, 0xc0, !PT ;  /* 0xffff000095957812 */ /* 0x000fe200078ec0ff */
[-C--:B------:R-:W-:Y:S01]  /*101c0*/  FMUL.FTZ R145, R145, R15.reuse ;  /* 0x0000000f91917220 */ /* 0x080fe20000410000 */
[----:B------:R-:W-:Y:S01]  /*101d0*/  FFMA.FTZ R15, R140, R15, -R155 ;  /* 0x0000000f8c0f7223 */ /* 0x000fe2000001089b */
[C---:B------:R-:W-:Y:S01]  /*101e0*/  FMUL.FTZ R155, R148.reuse, R153 ;  /* 0x00000099949b7220 */ /* 0x040fe20000410000 */
[----:B------:R-:W-:Y:S01]  /*101f0*/  FMUL.FTZ R148, R148, R143 ;  /* 0x0000008f94947220 */ /* 0x000fe20000410000 */
[----:B------:R-:W-:Y:S01]  /*10200*/  LOP3.LUT R45, R45, 0xffff0000, RZ, 0xc0, !PT ;  /* 0xffff00002d2d7812 */ /* 0x000fe200078ec0ff */
[----:B------:R-:W-:Y:S01]  /*10210*/  FMUL.FTZ R46, R144, R149 ;  /* 0x00000095902e7220 */ /* 0x000fe20000410000 */
[----:B------:R-:W-:Y:S01]  /*10220*/  LOP3.LUT R44, R44, 0xffff0000, RZ, 0xc0, !PT ;  /* 0xffff00002c2c7812 */ /* 0x000fe200078ec0ff */
[C---:B------:R-:W-:Y:S01]  /*10230*/  FFMA.FTZ R155, R142.reuse, R143, -R155 ;  /* 0x0000008f8e9b7223 */ /* 0x040fe2000001089b */
[----:B------:R-:W-:Y:S01]  /*10240*/  FFMA.FTZ R153, R142, R153, R148 ;  /* 0x000000998e997223 */ /* 0x000fe20000010094 */
[----:B------:R-:W-:Y:S01]  /*10250*/  FFMA.FTZ R145, R140, R151, R145 ;  /* 0x000000978c917223 */ /* 0x000fe20000010091 */
[-C--:B------:R-:W-:Y:S01]  /*10260*/  FFMA.FTZ R143, R47, R45.reuse, -R46 ;  /* 0x0000002d2f8f7223 */ /* 0x080fe2000001082e */
[----:B------:R-:W-:Y:S01]  /*10270*/  FMUL.FTZ R142, R146, R150 ;  /* 0x00000096928e7220 */ /* 0x000fe20000410000 */
[----:B------:R-:W-:Y:S01]  /*10280*/  FMUL.FTZ R144, R144, R45 ;  /* 0x0000002d90907220 */ /* 0x000fe20000410000 */
[----:B------:R-:W-:-:S02]  /*10290*/  IMAD.U32 R140, R27, 0x10000, RZ ;  /* 0x000100001b8c7824 */ /* 0x000fc400078e00ff */
[-C--:B------:R-:W-:Y:S01]  /*102a0*/  FMUL.FTZ R45, R146, R44.reuse ;  /* 0x0000002c922d7220 */ /* 0x080fe20000410000 */
[----:B------:R-:W-:Y:S02]  /*102b0*/  IMAD.U32 R46, R25, 0x10000, RZ ;  /* 0x00010000192e7824 */ /* 0x000fe400078e00ff */
[----:B------:R-:W-:Y:S01]  /*102c0*/  FFMA.FTZ R142, R141, R44, -R142 ;  /* 0x0000002c8d8e7223 */ /* 0x000fe2000001088e */
[----:B------:R-:W-:Y:S01]  /*102d0*/  FMUL.FTZ R146, R147, R140 ;  /* 0x0000008c93927220 */ /* 0x000fe20000410000 */
[----:B------:R-:W-:Y:S01]  /*102e0*/  LOP3.LUT R44, R27, 0xffff0000, RZ, 0xc0, !PT ;  /* 0xffff00001b2c7812 */ /* 0x000fe200078ec0ff */
[----:B------:R-:W-:Y:S01]  /*102f0*/  FMUL.FTZ R148, R147, R46 ;  /* 0x0000002e93947220 */ /* 0x000fe20000410000 */
[----:B------:R-:W-:Y:S01]  /*10300*/  FFMA.FTZ R150, R141, R150, R45 ;  /* 0x000000968d967223 */ /* 0x000fe2000001002d */
[----:B------:R-:W-:Y:S01]  /*10310*/  LOP3.LUT R25, R25, 0xffff0000, RZ, 0xc0, !PT ;  /* 0xffff000019197812 */ /* 0x000fe200078ec0ff */
[C---:B------:R-:W-:Y:S01]  /*10320*/  FFMA.FTZ R146, R9.reuse, R46, -R146 ;  /* 0x0000002e09927223 */ /* 0x040fe20000010892 */
[----:B------:R-:W-:Y:S01]  /*10330*/  LOP3.LUT R45, R26, 0xffff0000, RZ, 0xc0, !PT ;  /* 0xffff00001a2d7812 */ /* 0x000fe200078ec0ff */
[----:B------:R-:W-:Y:S01]  /*10340*/  FFMA.FTZ R148, R9, R140, R148 ;  /* 0x0000008c09947223 */ /* 0x000fe20000010094 */
[----:B------:R-:W-:Y:S01]  /*10350*/  LOP3.LUT R27, R24, 0xffff0000, RZ, 0xc0, !PT ;  /* 0xffff0000181b7812 */ /* 0x000fe200078ec0ff */
[-C--:B------:R-:W-:Y:S01]  /*10360*/  FMUL.FTZ R9, R11, R44.reuse ;  /* 0x0000002c0b097220 */ /* 0x080fe20000410000 */
[----:B------:R-:W-:Y:S01]  /*10370*/  FFMA.FTZ R144, R47, R149, R144 ;  /* 0x000000952f907223 */ /* 0x000fe20000010090 */
        /* <DEDUP_REMOVED lines=11> */
[----:B------:R-:W-:Y:S02]  /*10430*/  F2FP.BF16.F32.PACK_AB R10, R25, R146 ;  /* 0x00000092190a723e */ /* 0x000fe400000010ff */
[----:B------:R-:W-:Y:S02]  /*10440*/  F2FP.BF16.F32.PACK_AB R11, R24, R155 ;  /* 0x0000009b180b723e */ /* 0x000fe400000010ff */
[----:B------:R-:W-:-:S02]  /*10450*/  F2FP.BF16.F32.PACK_AB R13, R150, R145 ;  /* 0x00000091960d723e */ /* 0x000fc400000010ff */
[----:B------:R-:W-:Y:S01]  /*10460*/  F2FP.BF16.F32.PACK_AB R15, R26, R153 ;  /* 0x000000991a0f723e */ /* 0x000fe200000010ff */
[----:B------:R1:W-:Y:S04]  /*10470*/  STS.128 [R157], R8 ;  /* 0x000000089d007388 */ /* 0x0003e80000000c00 */
[----:B------:R1:W-:Y:S02]  /*10480*/  STS.128 [R138+0x10400], R12 ;  /* 0x0104000c8a007388 */ /* 0x0003e40000000c00 */
.L_x_1541:
[----:B------:R-:W-:Y:S05]  /*10490*/  BSYNC B2 ;  /* 0x0000000000027941 */ /* 0x000fea0003800000 */
.L_x_1540:
[----:B------:R-:W-:Y:S05]  /*104a0*/  @P4 BRA `(.L_x_1539) ;  /* 0x0000000400a04947 */ /* 0x000fea0003800000 */
[----:B------:R-:W2:Y:S01]  /*104b0*/  LDL R46, [R1+0xa4] ;  /* 0x0000a400012e7983 */ /* 0x000ea20000100800 */
[----:B------:R-:W-:Y:S02]  /*104c0*/  LEA.HI R139, R139, R0, RZ, 0x1d ;  /* 0x000000008b8b7211 */ /* 0x000fe400078fe8ff */
[----:B------:R-:W-:Y:S02]  /*104d0*/  SHF.R.U64 R27, R4, 0x10, R5 ;  /* 0x00000010041b7819 */ /* 0x000fe40000001205 */
[----:B-1----:R-:W-:Y:S01]  /*104e0*/  SHF.R.S32.HI R10, RZ, 0x1f, R139 ;  /* 0x0000001fff0a7819 */ /* 0x002fe2000001148b */
[----:B------:R-:W-:Y:S01]  /*104f0*/  IMAD.SHL.U32 R8, R139, 0x8, RZ ;  /* 0x000000088b087824 */ /* 0x000fe200078e00ff */
[----:B------:R-:W-:Y:S02]  /*10500*/  SHF.R.U64 R25, R6, 0x10, R7 ;  /* 0x0000001006197819 */ /* 0x000fe40000001207 */
[----:B------:R-:W-:Y:S02]  /*10510*/  LEA.HI R10, R10, R139, RZ, 0x3 ;  /* 0x0000008b0a0a7211 */ /* 0x000fe400078f18ff */
[----:B------:R-:W-:-:S02]  /*10520*/  LOP3.LUT R8, R8, 0x38, RZ, 0xc0, !PT ;  /* 0x0000003808087812 */ /* 0x000fc400078ec0ff */
[----:B------:R-:W-:Y:S01]  /*10530*/  SHF.R.U32.HI R4, RZ, 0x10, R5 ;  /* 0x00000010ff047819 */ /* 0x000fe20000011605 */
[----:B------:R-:W-:Y:S01]  /*10540*/  IMAD.SHL.U32 R10, R10, 0x400, RZ ;  /* 0x000004000a0a7824 */ /* 0x000fe200078e00ff */
[----:B-----5:R-:W-:Y:S02]  /*10550*/  LOP3.LUT R8, R8, 0x1c0, R156, 0xf8, !PT ;  /* 0x000001c008087812 */ /* 0x020fe400078ef89c */
[----:B------:R-:W-:Y:S02]  /*10560*/  SHF.R.U32.HI R6, RZ, 0x10, R7 ;  /* 0x00000010ff067819 */ /* 0x000fe40000011607 */
[----:B0-----:R-:W-:Y:S02]  /*10570*/  LOP3.LUT R9, R8, R154, RZ, 0x3c, !PT ;  /* 0x0000009a08097212 */ /* 0x001fe400078e3cff */
[----:B------:R-:W-:Y:S02]  /*10580*/  LOP3.LUT R10, R10, 0x7fffe000, RZ, 0xc0, !PT ;  /* 0x7fffe0000a0a7812 */ /* 0x000fe400078ec0ff */
[----:B------:R-:W-:-:S02]  /*10590*/  SHF.R.U64 R7, R28, 0x10, R29 ;  /* 0x000000101c077819 */ /* 0x000fc4000000121d */
[----:B------:R-:W-:Y:S02]  /*105a0*/  IADD3 R13, R9, R10, R152 ;  /* 0x0000000a090d7210 */ /* 0x000fe40007ffe098 */
[--C-:B------:R-:W-:Y:S02]  /*105b0*/  SHF.R.U64 R5, R30, 0x10, R31.reuse ;  /* 0x000000101e057819 */ /* 0x100fe4000000121f */
[----:B------:R-:W-:Y:S01]  /*105c0*/  SHF.R.U32.HI R30, RZ, 0x10, R31 ;  /* 0x00000010ff1e7819 */ /* 0x000fe2000001161f */
[----:B------:R-:W-:Y:S01]  /*105d0*/  IMAD R24, R13, 0x2, R16 ;  /* 0x000000020d187824 */ /* 0x000fe200078e0210 */
[----:B------:R-:W-:Y:S02]  /*105e0*/  PRMT R125, R125, 0x5410, R4 ;  /* 0x000054107d7d7816 */ /* 0x000fe40000000004 */
[----:B------:R-:W-:Y:S02]  /*105f0*/  PRMT R128, R128, 0x5410, R7 ;  /* 0x0000541080807816 */ /* 0x000fe40000000007 */
[----:B------:R-:W0:Y:S01]  /*10600*/  LDS.128 R12, [R24+0x10400] ;  /* 0x01040000180c7984 */ /* 0x000e220000000c00 */
[----:B------:R-:W-:-:S02]  /*10610*/  PRMT R126, R126, 0x5410, R5 ;  /* 0x000054107e7e7816 */ /* 0x000fc40000000005 */
[----:B------:R-:W-:Y:S02]  /*10620*/  PRMT R123, R123, 0x5410, R6 ;  /* 0x000054107b7b7816 */ /* 0x000fe40000000006 */
[----:B------:R-:W-:Y:S02]  /*10630*/  PRMT R124, R124, 0x5410, R27 ;  /* 0x000054107c7c7816 */ /* 0x000fe4000000001b */
[----:B------:R-:W-:Y:S02]  /*10640*/  PRMT R122, R122, 0x5410, R25 ;  /* 0x000054107a7a7816 */ /* 0x000fe40000000019 */
[----:B------:R-:W-:Y:S01]  /*10650*/  SHF.R.U32.HI R28, RZ, 0x10, R29 ;  /* 0x00000010ff1c7819 */ /* 0x000fe2000001161d */
[----:B------:R-:W-:Y:S01]  /*10660*/  IMAD.U32 R29, R124, 0x10000, RZ ;  /* 0x000100007c1d7824 */ /* 0x000fe200078e00ff */
[----:B------:R-:W-:Y:S01]  /*10670*/  PRMT R127, R127, 0x5410, R30 ;  /* 0x000054107f7f7816 */ /* 0x000fe2000000001e */
[----:B------:R-:W-:Y:S01]  /*10680*/  IMAD.U32 R30, R128, 0x10000, RZ ;  /* 0x00010000801e7824 */ /* 0x000fe200078e00ff */
[----:B------:R-:W-:-:S02]  /*10690*/  PRMT R129, R129, 0x5410, R28 ;  /* 0x0000541081817816 */ /* 0x000fc4000000001c */
[----:B------:R-:W-:Y:S02]  /*106a0*/  LOP3.LUT R128, R128, 0xffff0000, RZ, 0xc0, !PT ;  /* 0xffff000080807812 */ /* 0x000fe400078ec0ff */
[----:B------:R-:W-:Y:S01]  /*106b0*/  LOP3.LUT R124, R124, 0xffff0000, RZ, 0xc0, !PT ;  /* 0xffff00007c7c7812 */ /* 0x000fe200078ec0ff */
[C---:B------:R-:W-:Y:S01]  /*106c0*/  IMAD.U32 R31, R129.reuse, 0x10000, RZ ;  /* 0x00010000811f7824 */ /* 0x040fe200078e00ff */
[----:B------:R-:W-:Y:S01]  /*106d0*/  LOP3.LUT R129, R129, 0xffff0000, RZ, 0xc0, !PT ;  /* 0xffff000081817812 */ /* 0x000fe200078ec0ff */
[C---:B0-----:R-:W-:Y:S01]  /*106e0*/  IMAD.U32 R26, R13.reuse, 0x10000, RZ ;  /* 0x000100000d1a7824 */ /* 0x041fe200078e00ff */
[----:B------:R-:W-:Y:S01]  /*106f0*/  LOP3.LUT R13, R13, 0xffff0000, RZ, 0xc0, !PT ;  /* 0xffff00000d0d7812 */ /* 0x000fe200078ec0ff */
[C---:B------:R-:W-:Y:S01]  /*10700*/  IMAD.U32 R28, R15.reuse, 0x10000, RZ ;  /* 0x000100000f1c7824 */ /* 0x040fe200078e00ff */
[----:B------:R-:W-:Y:S01]  /*10710*/  LOP3.LUT R15, R15, 0xffff0000, RZ, 0xc0, !PT ;  /* 0xffff00000f0f7812 */ /* 0x000fe200078ec0ff */
[----:B------:R-:W-:Y:S01]  /*10720*/  FMUL.FTZ R139, R26, R31 ;  /* 0x0000001f1a8b7220 */ /* 0x000fe20000410000 */
[C---:B------:R-:W-:Y:S01]  /*10730*/  IMAD.U32 R27, R14.reuse, 0x10000, RZ ;  /* 0x000100000e1b7824 */ /* 0x040fe200078e00ff */
[----:B------:R-:W-:Y:S01]  /*10740*/  LOP3.LUT R14, R14, 0xffff0000, RZ, 0xc0, !PT ;  /* 0xffff00000e0e7812 */ /* 0x000fe200078ec0ff */
[----:B--2---:R-:W0:Y:S02]  /*10750*/  LDS.128 R8, [R46] ;  /* 0x000000002e087984 */ /* 0x004e240000000c00 */
        /* <DEDUP_REMOVED lines=8> */
[C---:B------:R-:W-:Y:S01]  /*107e0*/  IMAD.U32 R11, R12.reuse, 0x10000, RZ ;  /* 0x000100000c0b7824 */ /* 0x040fe200078e00ff */
[----:B------:R-:W-:-:S03]  /*107f0*/  LOP3.LUT R12, R12, 0xffff0000, RZ, 0xc0, !PT ;  /* 0xffff00000c0c7812 */ /* 0x000fc600078ec0ff */
[CC--:B------:R-:W-:Y:S01]  /*10800*/  FMUL.FTZ R45, R11.reuse, R30.reuse ;  /* 0x0000001e0b2d7220 */ /* 0x0c0fe20000410000 */
[-C--:B------:R-:W-:Y:S01]  /*10810*/  FMUL.FTZ R47, R11, R29.reuse ;  /* 0x0000001d0b2f7220 */ /* 0x080fe20000410000 */
[C---:B------:R-:W-:Y:S01]  /*10820*/  IMAD.U32 R11, R125.reuse, 0x10000, RZ ;  /* 0x000100007d0b7824 */ /* 0x040fe200078e00ff */
[----:B------:R-:W-:Y:S01]  /*10830*/  LOP3.LUT R125, R125, 0xffff0000, RZ, 0xc0, !PT ;  /* 0xffff00007d7d7812 */ /* 0x000fe200078ec0ff */
[C---:B------:R-:W-:Y:S01]  /*10840*/  FFMA.FTZ R45, R4.reuse, R29, -R45 ;  /* 0x0000001d042d7223 */ /* 0x040fe2000001082d */
[----:B------:R-:W-:Y:S02]  /*10850*/  IMAD.U32 R29, R127, 0x10000, RZ ;  /* 0x000100007f1d7824 */ /* 0x000fe400078e00ff */
[----:B------:R-:W-:Y:S01]  /*10860*/  FFMA.FTZ R47, R4, R30, R47 ;  /* 0x0000001e042f7223 */ /* 0x000fe2000001002f */
[----:B------:R-:W-:Y:S01]  /*10870*/  FMUL.FTZ R141, R26, R11 ;  /* 0x0000000b1a8d7220 */ /* 0x000fe20000410000 */
[----:B------:R-:W-:Y:S02]  /*10880*/  IMAD.U32 R4, R123, 0x10000, RZ ;  /* 0x000100007b047824 */ /* 0x000fe400078e00ff */
[----:B------:R-:W-:Y:S01]  /*10890*/  FMUL.FTZ R26, R28, R29 ;  /* 0x0000001d1c1a7220 */ /* 0x000fe20000410000 */
[C---:B------:R-:W-:Y:S01]  /*108a0*/  FFMA.FTZ R139, R6.reuse, R11, -R139 ;  /* 0x0000000b068b7223 */ /* 0x040fe2000001088b */
[----:B------:R-:W-:Y:S01]  /*108b0*/  FFMA.FTZ R141, R6, R31, R141 ;  /* 0x0000001f068d7223 */ /* 0x000fe2000001008d */
[-C--:B------:R-:W-:Y:S01]  /*108c0*/  FMUL.FTZ R28, R28, R4.reuse ;  /* 0x000000041c1c7220 */ /* 0x080fe20000410000 */
[C---:B------:R-:W-:Y:S01]  /*108d0*/  FFMA.FTZ R31, R25.reuse, R4, -R26 ;  /* 0x00000004191f7223 */ /* 0x040fe2000001081a */
[C---:B------:R-:W-:Y:S01]  /*108e0*/  FMUL.FTZ R4, R12.reuse, R128 ;  /* 0x000000800c047220 */ /* 0x040fe20000410000 */
[----:B------:R-:W-:Y:S01]  /*108f0*/  FMUL.FTZ R12, R12, R124 ;  /* 0x0000007c0c0c7220 */ /* 0x000fe20000410000 */
[----:B------:R-:W-:Y:S01]  /*10900*/  FFMA.FTZ R25, R25, R29, R28 ;  /* 0x0000001d19197223 */ /* 0x000fe2000001001c */
[----:B------:R-:W-:-:S02]  /*10910*/  IMAD.U32 R6, R126, 0x10000, RZ ;  /* 0x000100007e067824 */ /* 0x000fc400078e00ff */
[----:B------:R-:W-:Y:S01]  /*10920*/  FFMA.FTZ R124, R5, R124, -R4 ;  /* 0x0000007c057c7223 */ /* 0x000fe20000010804 */
[C---:B------:R-:W-:Y:S01]  /*10930*/  FMUL.FTZ R11, R13.reuse, R129 ;  /* 0x000000810d0b7220 */ /* 0x040fe20000410000 */
[-C--:B------:R-:W-:Y:S01]  /*10940*/  FMUL.FTZ R28, R13, R125.reuse ;  /* 0x0000007d0d1c7220 */ /* 0x080fe20000410000 */
[C---:B------:R-:W-:Y:S01]  /*10950*/  IMAD.U32 R4, R122.reuse, 0x10000, RZ ;  /* 0x000100007a047824 */ /* 0x040fe200078e00ff */
[----:B------:R-:W-:Y:S01]  /*10960*/  LOP3.LUT R122, R122, 0xffff0000, RZ, 0xc0, !PT ;  /* 0xffff00007a7a7812 */ /* 0x000fe200078ec0ff */
[C---:B------:R-:W-:Y:S01]  /*10970*/  FMUL.FTZ R30, R27.reuse, R6 ;  /* 0x000000061b1e7220 */ /* 0x040fe20000410000 */
[C---:B------:R-:W-:Y:S01]  /*10980*/  FFMA.FTZ R26, R8.reuse, R125, -R11 ;  /* 0x0000007d081a7223 */ /* 0x040fe2000001080b */
[----:B------:R-:W-:Y:S01]  /*10990*/  FFMA.FTZ R28, R8, R129, R28 ;  /* 0x00000081081c7223 */ /* 0x000fe2000001001c */
[----:B------:R-:W-:Y:S01]  /*109a0*/  LOP3.LUT R126, R126, 0xffff0000, RZ, 0xc0, !PT ;  /* 0xffff00007e7e7812 */ /* 0x000fe200078ec0ff */
[----:B------:R-:W-:Y:S01]  /*109b0*/  FMUL.FTZ R8, R27, R4 ;  /* 0x000000041b087220 */ /* 0x000fe20000410000 */
[----:B------:R-:W-:Y:S01]  /*109c0*/  LOP3.LUT R127, R127, 0xffff0000, RZ, 0xc0, !PT ;  /* 0xffff00007f7f7812 */ /* 0x000fe200078ec0ff */
[----:B------:R-:W-:Y:S01]  /*109d0*/  FFMA.FTZ R12, R5, R128, R12 ;  /* 0x00000080050c7223 */ /* 0x000fe2000001000c */
[----:B------:R-:W-:Y:S01]  /*109e0*/  LOP3.LUT R123, R123, 0xffff0000, RZ, 0xc0, !PT ;  /* 0xffff00007b7b7812 */ /* 0x000fe200078ec0ff */
[C---:B------:R-:W-:Y:S01]  /*109f0*/  FFMA.FTZ R30, R7.reuse, R4, -R30 ;  /* 0x00000004071e7223 */ /* 0x040fe2000001081e */
[C---:B------:R-:W-:Y:S01]  /*10a00*/  FMUL.FTZ R5, R14.reuse, R122 ;  /* 0x0000007a0e057220 */ /* 0x040fe20000410000 */
[----:B------:R-:W-:Y:S01]  /*10a10*/  FFMA.FTZ R7, R7, R6, R8 ;  /* 0x0000000607077223 */ /* 0x000fe20000010008 */
[-C--:B------:R-:W-:Y:S01]  /*10a20*/  FMUL.FTZ R4, R14, R126.reuse ;  /* 0x0000007e0e047220 */ /* 0x080fe20000410000 */
[C---:B------:R-:W-:Y:S01]  /*10a30*/  FMUL.FTZ R13, R15.reuse, R127 ;  /* 0x0000007f0f0d7220 */ /* 0x040fe20000410000 */
[-C--:B------:R-:W-:Y:S01]  /*10a40*/  FMUL.FTZ R6, R15, R123.reuse ;  /* 0x0000007b0f067220 */ /* 0x080fe20000410000 */
[C---:B------:R-:W-:Y:S01]  /*10a50*/  FFMA.FTZ R126, R9.reuse, R126, R5 ;  /* 0x0000007e097e7223 */ /* 0x040fe20000010005 */
[----:B------:R-:W-:Y:S01]  /*10a60*/  FFMA.FTZ R11, R9, R122, -R4 ;  /* 0x0000007a090b7223 */ /* 0x000fe20000010804 */
        /* <DEDUP_REMOVED lines=9> */
[----:B------:R2:W-:Y:S01]  /*10b00*/  STS.128 [R46], R4 ;  /* 0x000000042e007388 */ /* 0x0005e20000000c00 */
[----:B------:R-:W-:-:S05]  /*10b10*/  F2FP.BF16.F32.PACK_AB R11, R44, R25 ;  /* 0x000000192c0b723e */ /* 0x000fca00000010ff */
[----:B------:R2:W-:Y:S02]  /*10b20*/  STS.128 [R24+0x10400], R8 ;  /* 0x0104000818007388 */ /* 0x0005e40000000c00 */
.L_x_1539:
[----:B------:R-:W-:Y:S05]  /*10b30*/  BSYNC B1 ;  /* 0x0000000000017941 */ /* 0x000fea0003800000 */
.L_x_1538:
[----:B------:R-:W-:Y:S04]  /*10b40*/  BSSY B1, `(.L_x_1542) ;  /* 0x00000db000017945 */ /* 0x000fe80003800000 */
[----:B------:R-:W-:Y:S05]  /*10b50*/  @P1 BRA `(.L_x_1543) ;  /* 0x0000000c00641947 */ /* 0x000fea0003800000 */
[----:B------:R3:W5:Y:S01]  /*10b60*/  LDL R124, [R1+0x38] ;  /* 0x00003800017c7983 */ /* 0x0007620000100800 */
[----:B-1----:R-:W1:Y:S03]  /*10b70*/  LDC R13, c[0x0][0x3d4] ;  /* 0x0000f500ff0d7b82 */ /* 0x002e660000000800 */
[----:B------:R3:W5:Y:S04]  /*10b80*/  LDL R123, [R1+0x40] ;  /* 0x00004000017b7983 */ /* 0x0007680000100800 */
[----:B------:R3:W5:Y:S01]  /*10b90*/  LDL R122, [R1+0x44] ;  /* 0x00004400017a7983 */ /* 0x0007620000100800 */
[----:B------:R-:W-:Y:S01]  /*10ba0*/  BSSY B2, `(.L_x_1544) ;  /* 0x000006c000027945 */ /* 0x000fe20003800000 */
[----:B-1----:R-:W-:-:S02]  /*10bb0*/  ISETP.GE.AND P0, PT, R22, R13, PT ;  /* 0x0000000d1600720c */ /* 0x002fc40003f06270 */
[----:B------:R-:W-:-:S11]  /*10bc0*/  ISETP.GE.AND P1, PT, R228, R13, PT ;  /* 0x0000000de400720c */ /* 0x000fd60003f26270 */
[----:B---3--:R-:W-:Y:S05]  /*10bd0*/  @P0 BRA `(.L_x_1545) ;  /* 0x0000000400a00947 */ /* 0x008fea0003800000 */
[----:B--2---:R-:W2:Y:S04]  /*10be0*/  LDL R4, [R1+0x64] ;  /* 0x0000640001047983 */ /* 0x004ea80000100800 */
[----:B------:R-:W3:Y:S01]  /*10bf0*/  LDL R125, [R1+0xa0] ;  /* 0x0000a000017d7983 */ /* 0x000ee20000100800 */
[----:B------:R-:W-:Y:S02]  /*10c00*/  SHF.R.U64 R29, R36, 0x10, R37 ;  /* 0x00000010241d7819 */ /* 0x000fe40000001225 */
[--C-:B------:R-:W-:Y:S02]  /*10c10*/  SHF.R.U64 R25, R48, 0x10, R49.reuse ;  /* 0x0000001030197819 */ /* 0x100fe40000001231 */
[----:B------:R-:W-:Y:S02]  /*10c20*/  SHF.R.U32.HI R48, RZ, 0x10, R49 ;  /* 0x00000010ff307819 */ /* 0x000fe40000011631 */
[----:B------:R-:W-:-:S02]  /*10c30*/  PRMT R132, R132, 0x5410, R29 ;  /* 0x0000541084847816 */ /* 0x000fc4000000001d */
[----:B------:R-:W-:Y:S02]  /*10c40*/  PRMT R136, R136, 0x5410, R25 ;  /* 0x0000541088887816 */ /* 0x000fe40000000019 */
[----:B------:R-:W-:Y:S01]  /*10c50*/  SHF.R.U32.HI R36, RZ, 0x10, R37 ;  /* 0x00000010ff247819 */ /* 0x000fe20000011625 */
[----:B------:R-:W-:Y:S01]  /*10c60*/  IMAD.U32 R31, R132, 0x10000, RZ ;  /* 0x00010000841f7824 */ /* 0x000fe200078e00ff */
[----:B------:R-:W-:Y:S01]  /*10c70*/  SHF.R.U64 R27, R38, 0x10, R39 ;  /* 0x00000010261b7819 */ /* 0x000fe20000001227 */
[----:B------:R-:W-:Y:S01]  /*10c80*/  IMAD.U32 R37, R136, 0x10000, RZ ;  /* 0x0001000088257824 */ /* 0x000fe200078e00ff */
[--C-:B------:R-:W-:Y:S02]  /*10c90*/  SHF.R.U64 R15, R50, 0x10, R51.reuse ;  /* 0x00000010320f7819 */ /* 0x100fe40000001233 */
[----:B------:R-:W-:Y:S02]  /*10ca0*/  PRMT R137, R137, 0x5410, R48 ;  /* 0x0000541089897816 */ /* 0x000fe40000000030 */
[----:B------:R-:W-:-:S02]  /*10cb0*/  SHF.R.U32.HI R50, RZ, 0x10, R51 ;  /* 0x00000010ff327819 */ /* 0x000fc40000011633 */
[----:B------:R-:W-:Y:S01]  /*10cc0*/  SHF.R.U32.HI R38, RZ, 0x10, R39 ;  /* 0x00000010ff267819 */ /* 0x000fe20000011627 */
[----:B------:R-:W-:Y:S01]  /*10cd0*/  IMAD.U32 R30, R137, 0x10000, RZ ;  /* 0x00010000891e7824 */ /* 0x000fe200078e00ff */
[----:B------:R-:W-:Y:S02]  /*10ce0*/  PRMT R133, R133, 0x5410, R36 ;  /* 0x0000541085857816 */ /* 0x000fe40000000024 */
[----:B------:R-:W-:Y:S02]  /*10cf0*/  PRMT R130, R130, 0x5410, R27 ;  /* 0x0000541082827816 */ /* 0x000fe4000000001b */
[----:B------:R-:W-:Y:S02]  /*10d00*/  PRMT R135, R135, 0x5410, R50 ;  /* 0x0000541087877816 */ /* 0x000fe40000000032 */
[----:B------:R-:W-:Y:S02]  /*10d10*/  PRMT R131, R131, 0x5410, R38 ;  /* 0x0000541083837816 */ /* 0x000fe40000000026 */
[----:B------:R-:W-:Y:S01]  /*10d20*/  PRMT R134, R134, 0x5410, R15 ;  /* 0x0000541086867816 */ /* 0x000fe2000000000f */
[----:B------:R-:W-:Y:S01]  /*10d30*/  IMAD.U32 R36, R135, 0x10000, RZ ;  /* 0x0001000087247824 */ /* 0x000fe200078e00ff */
[----:B--2---:R-:W-:-:S04]  /*10d40*/  LEA.HI R4, R13, R4, RZ, 0x1d ;  /* 0x000000040d047211 */ /* 0x004fc800078fe8ff */
[----:B------:R-:W-:Y:S01]  /*10d50*/  SHF.R.S32.HI R7, RZ, 0x1f, R4 ;  /* 0x0000001fff077819 */ /* 0x000fe20000011404 */
[----:B------:R-:W-:-:S03]  /*10d60*/  IMAD.SHL.U32 R5, R4, 0x8, RZ ;  /* 0x0000000804057824 */ /* 0x000fc600078e00ff */
[----:B------:R-:W-:Y:S02]  /*10d70*/  LEA.HI R7, R7, R4, RZ, 0x3 ;  /* 0x0000000407077211 */ /* 0x000fe400078f18ff */
[----:B-----5:R-:W-:-:S03]  /*10d80*/  LOP3.LUT R4, R124, 0x38, R5, 0xf8, !PT ;  /* 0x000000387c047812 */ /* 0x020fc600078ef805 */
[----:B------:R-:W-:Y:S01]  /*10d90*/  IMAD.SHL.U32 R7, R7, 0x400, RZ ;  /* 0x0000040007077824 */ /* 0x000fe200078e00ff */
[----:B------:R-:W-:-:S04]  /*10da0*/  LOP3.LUT R4, R4, R123, RZ, 0x3c, !PT ;  /* 0x0000007b04047212 */ /* 0x000fc800078e3cff */
[----:B------:R-:W-:-:S04]  /*10db0*/  LOP3.LUT R7, R7, 0x7fffe000, RZ, 0xc0, !PT ;  /* 0x7fffe00007077812 */ /* 0x000fc800078ec0ff */
[----:B0-----:R-:W-:Y:S02]  /*10dc0*/  IADD3 R9, R4, R7, R122 ;  /* 0x0000000704097210 */ /* 0x001fe40007ffe07a */
        /* <DEDUP_REMOVED lines=17> */
[----:B------:R-:W-:-:S02]  /*10ee0*/  IMAD.U32 R26, R133, 0x10000, RZ ;  /* 0x00010000851a7824 */ /* 0x000fc400078e00ff */
[----:B------:R-:W-:Y:S01]  /*10ef0*/  FMUL.FTZ R38, R27, R30 ;  /* 0x0000001e1b267220 */ /* 0x000fe20000410000 */
[----:B------:R-:W-:Y:S02]  /*10f00*/  IMAD.U32 R29, R11, 0x10000, RZ ;  /* 0x000100000b1d7824 */ /* 0x000fe400078e00ff */
[C---:B------:R-:W-:Y:S01]  /*10f10*/  FFMA.FTZ R39, R14.reuse, R31, -R39 ;  /* 0x0000001f0e277223 */ /* 0x040fe20000010827 */
[----:B------:R-:W-:Y:S01]  /*10f20*/  FFMA.FTZ R45, R14, R37, R45 ;  /* 0x000000250e2d7223 */ /* 0x000fe2000001002d */
[----:B------:R-:W-:Y:S02]  /*10f30*/  IMAD.U32 R14, R131, 0x10000, RZ ;  /* 0x00010000830e7824 */ /* 0x000fe400078e00ff */
[-C--:B------:R-:W-:Y:S01]  /*10f40*/  FMUL.FTZ R44, R27, R26.reuse ;  /* 0x0000001a1b2c7220 */ /* 0x080fe20000410000 */
[----:B------:R-:W-:Y:S01]  /*10f50*/  FFMA.FTZ R38, R15, R26, -R38 ;  /* 0x0000001a0f267223 */ /* 0x000fe20000010826 */
[C---:B------:R-:W-:Y:S01]  /*10f60*/  FMUL.FTZ R26, R29.reuse, R36 ;  /* 0x000000241d1a7220 */ /* 0x040fe20000410000 */
[----:B------:R-:W-:Y:S01]  /*10f70*/  LOP3.LUT R27, R136, 0xffff0000, RZ, 0xc0, !PT ;  /* 0xffff0000881b7812 */ /* 0x000fe200078ec0ff */
[----:B------:R-:W-:Y:S01]  /*10f80*/  FMUL.FTZ R29, R29, R14 ;  /* 0x0000000e1d1d7220 */ /* 0x000fe20000410000 */
[----:B------:R-:W-:Y:S01]  /*10f90*/  FFMA.FTZ R44, R15, R30, R44 ;  /* 0x0000001e0f2c7223 */ /* 0x000fe2000001002c */
[C---:B------:R-:W-:Y:S01]  /*10fa0*/  FFMA.FTZ R46, R25.reuse, R14, -R26 ;  /* 0x0000000e192e7223 */ /* 0x040fe2000001081a */
[----:B------:R-:W-:Y:S01]  /*10fb0*/  LOP3.LUT R15, R132, 0xffff0000, RZ, 0xc0, !PT ;  /* 0xffff0000840f7812 */ /* 0x000fe200078ec0ff */
[----:B------:R-:W-:Y:S01]  /*10fc0*/  FFMA.FTZ R47, R25, R36, R29 ;  /* 0x00000024192f7223 */ /* 0x000fe2000001001d */
[----:B------:R-:W-:Y:S01]  /*10fd0*/  LOP3.LUT R26, R137, 0xffff0000, RZ, 0xc0, !PT ;  /* 0xffff0000891a7812 */ /* 0x000fe200078ec0ff */
[C---:B------:R-:W-:Y:S01]  /*10fe0*/  FMUL.FTZ R25, R8.reuse, R27 ;  /* 0x0000001b08197220 */ /* 0x040fe20000410000 */
[----:B------:R-:W-:Y:S01]  /*10ff0*/  LOP3.LUT R14, R133, 0xffff0000, RZ, 0xc0, !PT ;  /* 0xffff0000850e7812 */ /* 0x000fe200078ec0ff */
[----:B------:R-:W-:Y:S01]  /*11000*/  FMUL.FTZ R29, R8, R15 ;  /* 0x0000000f081d7220 */ /* 0x000fe20000410000 */
[----:B------:R-:W-:-:S02]  /*11010*/  IMAD.U32 R28, R10, 0x10000, RZ ;  /* 0x000100000a1c7824 */ /* 0x000fc400078e00ff */
[C---:B------:R-:W-:Y:S01]  /*11020*/  FMUL.FTZ R8, R9.reuse, R26 ;  /* 0x0000001a09087220 */ /* 0x040fe20000410000 */
[----:B------:R-:W-:Y:S01]  /*11030*/  FFMA.FTZ R30, R4, R15, -R25 ;  /* 0x0000000f041e7223 */ /* 0x000fe20000010819 */
[-C--:B------:R-:W-:Y:S01]  /*11040*/  FMUL.FTZ R9, R9, R14.reuse ;  /* 0x0000000e09097220 */ /* 0x080fe20000410000 */
[----:B------:R-:W-:Y:S02]  /*11050*/  IMAD.U32 R25, R134, 0x10000, RZ ;  /* 0x0001000086197824 */ /* 0x000fe400078e00ff */
[----:B------:R-:W-:Y:S01]  /*11060*/  FFMA.FTZ R36, R4, R27, R29 ;  /* 0x0000001b04247223 */ /* 0x000fe2000001001d */
[----:B------:R-:W-:Y:S02]  /*11070*/  IMAD.U32 R15, R130, 0x10000, RZ ;  /* 0x00010000820f7824 */ /* 0x000fe400078e00ff */
[C---:B------:R-:W-:Y:S01]  /*11080*/  FFMA.FTZ R27, R5.reuse, R14, -R8 ;  /* 0x0000000e051b7223 */ /* 0x040fe20000010808 */
[----:B------:R-:W-:Y:S01]  /*11090*/  FFMA.FTZ R29, R5, R26, R9 ;  /* 0x0000001a051d7223 */ /* 0x000fe20000010009 */
[----:B------:R-:W-:Y:S01]  /*110a0*/  LOP3.LUT R10, R10, 0xffff0000, RZ, 0xc0, !PT ;  /* 0xffff00000a0a7812 */ /* 0x000fe200078ec0ff */
[C---:B------:R-:W-:Y:S01]  /*110b0*/  FMUL.FTZ R31, R28.reuse, R25 ;  /* 0x000000191c1f7220 */ /* 0x040fe20000410000 */
        /* <DEDUP_REMOVED lines=9> */
[----:B------:R-:W-:-:S02]  /*11150*/  FMUL.FTZ R24, R11, R8 ;  /* 0x000000080b187220 */ /* 0x000fc40000410000 */
[-C--:B------:R-:W-:Y:S01]  /*11160*/  FMUL.FTZ R14, R10, R5.reuse ;  /* 0x000000050a0e7220 */ /* 0x080fe20000410000 */
[C---:B------:R-:W-:Y:S01]  /*11170*/  FFMA.FTZ R10, R6.reuse, R5, -R15 ;  /* 0x00000005060a7223 */ /* 0x040fe2000001080f */
[-C--:B------:R-:W-:Y:S01]  /*11180*/  FMUL.FTZ R25, R11, R4.reuse ;  /* 0x000000040b197220 */ /* 0x080fe20000410000 */
[C---:B------:R-:W-:Y:S01]  /*11190*/  FFMA.FTZ R11, R7.reuse, R4, -R24 ;  /* 0x00000004070b7223 */ /* 0x040fe20000010818 */
        /* <DEDUP_REMOVED lines=12> */
.L_x_1545:
[----:B------:R-:W-:Y:S05]  /*11260*/  BSYNC B2 ;  /* 0x0000000000027941 */ /* 0x000fea0003800000 */
.L_x_1544:
[----:B------:R-:W-:Y:S05]  /*11270*/  @P1 BRA `(.L_x_1543) ;  /* 0x00000004009c1947 */ /* 0x000fea0003800000 */
[----:B------:R-:W3:Y:S01]  /*11280*/  LDL R37, [R1+0x9c] ;  /* 0x00009c0001257983 */ /* 0x000ee20000100800 */
[----:B------:R-:W-:Y:S02]  /*11290*/  LEA.HI R13, R13, R0, RZ, 0x1d ;  /* 0x000000000d0d7211 */ /* 0x000fe400078fe8ff */
[----:B------:R-:W-:Y:S02]  /*112a0*/  SHF.R.U64 R28, R32, 0x10, R33 ;  /* 0x00000010201c7819 */ /* 0x000fe40000001221 */
[----:B-12---:R-:W-:Y:S01]  /*112b0*/  SHF.R.S32.HI R6, RZ, 0x1f, R13 ;  /* 0x0000001fff067819 */ /* 0x006fe2000001140d */
[----:B------:R-:W-:Y:S01]  /*112c0*/  IMAD.SHL.U32 R4, R13, 0x8, RZ ;  /* 0x000000080d047824 */ /* 0x000fe200078e00ff */
[----:B------:R-:W-:Y:S02]  /*112d0*/  SHF.R.U64 R24, R40, 0x10, R41 ;  /* 0x0000001028187819 */ /* 0x000fe40000001229 */
[----:B------:R-:W-:Y:S02]  /*112e0*/  LEA.HI R6, R6, R13, RZ, 0x3 ;  /* 0x0000000d06067211 */ /* 0x000fe400078f18ff */
[----:B-----5:R-:W-:-:S02]  /*112f0*/  LOP3.LUT R4, R124, 0x38, R4, 0xf8, !PT ;  /* 0x000000387c047812 */ /* 0x020fc400078ef804 */
[----:B------:R-:W-:Y:S01]  /*11300*/  SHF.R.U32.HI R41, RZ, 0x10, R41 ;  /* 0x00000010ff297819 */ /* 0x000fe20000011629 */
[----:B------:R-:W-:Y:S01]  /*11310*/  IMAD.SHL.U32 R6, R6, 0x400, RZ ;  /* 0x0000040006067824 */ /* 0x000fe200078e00ff */
[----:B------:R-:W-:Y:S02]  /*11320*/  LOP3.LUT R4, R4, R123, RZ, 0x3c, !PT ;  /* 0x0000007b04047212 */ /* 0x000fe400078e3cff */
[----:B------:R-:W-:Y:S02]  /*11330*/  PRMT R115, R115, 0x5410, R28 ;  /* 0x0000541073737816 */ /* 0x000fe4000000001c */
[----:B0-----:R-:W-:Y:S02]  /*11340*/  LOP3.LUT R9, R6, 0x7fffe000, RZ, 0xc0, !PT ;  /* 0x7fffe00006097812 */ /* 0x001fe400078ec0ff */
[----:B------:R-:W-:Y:S01]  /*11350*/  PRMT R119, R119, 0x5410, R24 ;  /* 0x0000541077777816 */ /* 0x000fe20000000018 */
[----:B------:R-:W-:Y:S01]  /*11360*/  IMAD.U32 R30, R115, 0x10000, RZ ;  /* 0x00010000731e7824 */ /* 0x000fe200078e00ff */
[----:B------:R-:W-:-:S02]  /*11370*/  IADD3 R9, R4, R9, R122 ;  /* 0x0000000904097210 */ /* 0x000fc40007ffe07a */
[----:B------:R-:W-:Y:S01]  /*11380*/  SHF.R.U32.HI R33, RZ, 0x10, R33 ;  /* 0x00000010ff217819 */ /* 0x000fe20000011621 */
[----:B------:R-:W-:Y:S01]  /*11390*/  IMAD.U32 R32, R119, 0x10000, RZ ;  /* 0x0001000077207824 */ /* 0x000fe200078e00ff */
[----:B------:R-:W-:Y:S01]  /*113a0*/  SHF.R.U64 R26, R34, 0x10, R35 ;  /* 0x00000010221a7819 */ /* 0x000fe20000001223 */
[----:B------:R-:W-:Y:S01]  /*113b0*/  IMAD R12, R9, 0x2, R16 ;  /* 0x00000002090c7824 */ /* 0x000fe200078e0210 */
[----:B------:R-:W-:Y:S02]  /*113c0*/  SHF.R.U64 R14, R42, 0x10, R43 ;  /* 0x000000102a0e7819 */ /* 0x000fe4000000122b */
[----:B------:R-:W-:Y:S02]  /*113d0*/  PRMT R120, R120, 0x5410, R41 ;  /* 0x0000541078787816 */ /* 0x000fe40000000029 */
[----:B------:R-:W0:Y:S01]  /*113e0*/  LDS.128 R8, [R12+0x10400] ;  /* 0x010400000c087984 */ /* 0x000e220000000c00 */
[----:B------:R-:W-:Y:S02]  /*113f0*/  SHF.R.U32.HI R43, RZ, 0x10, R43 ;  /* 0x00000010ff2b7819 */ /* 0x000fe4000001162b */
[----:B------:R-:W-:Y:S01]  /*11400*/  PRMT R116, R116, 0x5410, R33 ;  /* 0x0000541074747816 */ /* 0x000fe20000000021 */
[----:B------:R-:W-:Y:S01]  /*11410*/  IMAD.U32 R29, R120, 0x10000, RZ ;  /* 0x00010000781d7824 */ /* 0x000fe200078e00ff */
[----:B------:R-:W-:-:S02]  /*11420*/  PRMT R113, R113, 0x5410, R26 ;  /* 0x0000541071717816 */ /* 0x000fc4000000001a */
[----:B------:R-:W-:Y:S02]  /*11430*/  SHF.R.U32.HI R35, RZ, 0x10, R35 ;  /* 0x00000010ff237819 */ /* 0x000fe40000011623 */
[----:B------:R-:W-:Y:S02]  /*11440*/  PRMT R118, R118, 0x5410, R43 ;  /* 0x0000541076767816 */ /* 0x000fe4000000002b */
[----:B------:R-:W-:Y:S02]  /*11450*/  PRMT R117, R117, 0x5410, R14 ;  /* 0x0000541075757816 */ /* 0x000fe4000000000e */
[----:B------:R-:W-:Y:S01]  /*11460*/  PRMT R114, R114, 0x5410, R35 ;  /* 0x0000541072727816 */ /* 0x000fe20000000023 */
[----:B------:R-:W-:Y:S01]  /*11470*/  IMAD.U32 R31, R118, 0x10000, RZ ;  /* 0x00010000761f7824 */ /* 0x000fe200078e00ff */
[----:B------:R-:W-:Y:S02]  /*11480*/  LOP3.LUT R119, R119, 0xffff0000, RZ, 0xc0, !PT ;  /* 0xffff000077777812 */ /* 0x000fe400078ec0ff */
[----:B------:R-:W-:-:S02]  /*11490*/  LOP3.LUT R115, R115, 0xffff0000, RZ, 0xc0, !PT ;  /* 0xffff000073737812 */ /* 0x000fc400078ec0ff */
[----:B------:R-:W-:Y:S02]  /*114a0*/  LOP3.LUT R120, R120, 0xffff0000, RZ, 0xc0, !PT ;  /* 0xffff000078787812 */ /* 0x000fe400078ec0ff */
[----:B------:R-:W-:Y:S01]  /*114b0*/  LOP3.LUT R118, R118, 0xffff0000, RZ, 0xc0, !PT ;  /* 0xffff000076767812 */ /* 0x000fe200078ec0ff */
[C---:B0-----:R-:W-:Y:S01]  /*114c0*/  IMAD.U32 R25, R8.reuse, 0x10000, RZ ;  /* 0x0001000008197824 */ /* 0x041fe200078e00ff */
[----:B------:R-:W-:Y:S01]  /*114d0*/  LOP3.LUT R8, R8, 0xffff0000, RZ, 0xc0, !PT ;  /* 0xffff000008087812 */ /* 0x000fe200078ec0ff */
[C---:B------:R-:W-:Y:S01]  /*114e0*/  IMAD.U32 R26, R9.reuse, 0x10000, RZ ;  /* 0x00010000091a7824 */ /* 0x040fe200078e00ff */
[----:B------:R-:W-:Y:S01]  /*114f0*/  LOP3.LUT R9, R9, 0xffff0000, RZ, 0xc0, !PT ;  /* 0xffff000009097812 */ /* 0x000fe200078ec0ff */
[C---:B------:R-:W-:Y:S01]  /*11500*/  FMUL.FTZ R34, R25.reuse, R32 ;  /* 0x0000002019227220 */ /* 0x040fe20000410000 */
[----:B------:R-:W-:Y:S01]  /*11510*/  FMUL.FTZ R36, R25, R30 ;  /* 0x0000001e19247220 */ /* 0x000fe20000410000 */
[----:B------:R-:W-:Y:S02]  /*11520*/  IMAD.U32 R25, R116, 0x10000, RZ ;  /* 0x0001000074197824 */ /* 0x000fe400078e00ff */
[----:B------:R-:W-:Y:S01]  /*11530*/  FMUL.FTZ R33, R26, R29 ;  /* 0x0000001d1a217220 */ /* 0x000fe20000410000 */
[----:B------:R-:W-:Y:S01]  /*11540*/  IMAD.U32 R28, R11, 0x10000, RZ ;  /* 0x000100000b1c7824 */ /* 0x000fe200078e00ff */
[----:B------:R-:W-:Y:S01]  /*11550*/  LOP3.LUT R116, R116, 0xffff0000, RZ, 0xc0, !PT ;  /* 0xffff000074747812 */ /* 0x000fe200078ec0ff */
[----:B------:R-:W-:Y:S01]  /*11560*/  FMUL.FTZ R35, R26, R25 ;  /* 0x000000191a237220 */ /* 0x000fe20000410000 */
[C---:B------:R-:W-:Y:S01]  /*11570*/  IMAD.U32 R27, R10.reuse, 0x10000, RZ ;  /* 0x000100000a1b7824 */ /* 0x040fe200078e00ff */
[----:B------:R-:W-:-:S02]  /*11580*/  LOP3.LUT R10, R10, 0xffff0000, RZ, 0xc0, !PT ;  /* 0xffff00000a0a7812 */ /* 0x000fc400078ec0ff */
[----:B------:R-:W-:Y:S01]  /*11590*/  LOP3.LUT R11, R11, 0xffff0000, RZ, 0xc0, !PT ;  /* 0xffff00000b0b7812 */ /* 0x000fe200078ec0ff */
[----:B---3--:R-:W0:Y:S02]  /*115a0*/  LDS.128 R4, [R37] ;  /* 0x0000000025047984 */ /* 0x008e240000000c00 */
[C---:B0-----:R-:W-:Y:S01]  /*115b0*/  IMAD.U32 R13, R4.reuse, 0x10000, RZ ;  /* 0x00010000040d7824 */ /* 0x041fe200078e00ff */
[----:B------:R-:W-:Y:S01]  /*115c0*/  LOP3.LUT R4, R4, 0xffff0000, RZ, 0xc0, !PT ;  /* 0xffff000004047812 */ /* 0x000fe200078ec0ff */
[C---:B------:R-:W-:Y:S01]  /*115d0*/  IMAD.U32 R14, R5.reuse, 0x10000, RZ ;  /* 0x00010000050e7824 */ /* 0x040fe200078e00ff */
[----:B------:R-:W-:Y:S01]  /*115e0*/  LOP3.LUT R5, R5, 0xffff0000, RZ, 0xc0, !PT ;  /* 0xffff000005057812 */ /* 0x000fe200078ec0ff */
[C---:B------:R-:W-:Y:S01]  /*115f0*/  FFMA.FTZ R34, R13.reuse, R30, -R34 ;  /* 0x0000001e0d227223 */ /* 0x040fe20000010822 */
[----:B------:R-:W-:Y:S01]  /*11600*/  FFMA.FTZ R36, R13, R32, R36 ;  /* 0x000000200d247223 */ /* 0x000fe20000010024 */
[----:B------:R-:W-:Y:S01]  /*11610*/  FFMA.FTZ R33, R14, R25, -R33 ;  /* 0x000000190e217223 */ /* 0x000fe20000010821 */
[----:B------:R-:W-:-:S02]  /*11620*/  IMAD.U32 R24, R7, 0x10000, RZ ;  /* 0x0001000007187824 */ /* 0x000fc400078e00ff */
[----:B------:R-:W-:Y:S01]  /*11630*/  FMUL.FTZ R25, R28, R31 ;  /* 0x0000001f1c197220 */ /* 0x000fe20000410000 */
[----:B------:R-:W-:Y:S02]  /*11640*/  IMAD.U32 R13, R114, 0x10000, RZ ;  /* 0x00010000720d7824 */ /* 0x000fe400078e00ff */
[----:B------:R-:W-:Y:S01]  /*11650*/  FFMA.FTZ R35, R14, R29, R35 ;  /* 0x0000001d0e237223 */ /* 0x000fe20000010023 */
[C---:B------:R-:W-:Y:S01]  /*11660*/  IMAD.U32 R14, R117.reuse, 0x10000, RZ ;  /* 0x00010000750e7824 */ /* 0x040fe200078e00ff */
[----:B------:R-:W-:Y:S01]  /*11670*/  LOP3.LUT R117, R117, 0xffff0000, RZ, 0xc0, !PT ;  /* 0xffff000075757812 */ /* 0x000fe200078ec0ff */
[-C--:B------:R-:W-:Y:S01]  /*11680*/  FMUL.FTZ R28, R28, R13.reuse ;  /* 0x0000000d1c1c7220 */ /* 0x080fe20000410000 */
[----:B------:R-:W-:Y:S01]  /*11690*/  FFMA.FTZ R29, R24, R13, -R25 ;  /* 0x0000000d181d7223 */ /* 0x000fe20000010819 */
[C---:B------:R-:W-:Y:S01]  /*116a0*/  FMUL.FTZ R13, R8.reuse, R119 ;  /* 0x00000077080d7220 */ /* 0x040fe20000410000 */
[----:B------:R-:W-:Y:S01]  /*116b0*/  FMUL.FTZ R25, R8, R115 ;  /* 0x0000007308197220 */ /* 0x000fe20000410000 */
[----:B------:R-:W-:Y:S01]  /*116c0*/  FFMA.FTZ R31, R24, R31, R28 ;  /* 0x0000001f181f7223 */ /* 0x000fe2000001001c */
[----:B------:R-:W-:Y:S01]  /*116d0*/  FMUL.FTZ R24, R9, R120 ;  /* 0x0000007809187220 */ /* 0x000fe20000410000 */
[C---:B------:R-:W-:Y:S01]  /*116e0*/  FFMA.FTZ R13, R4.reuse, R115, -R13 ;  /* 0x00000073040d7223 */ /* 0x040fe2000001080d */
[----:B------:R-:W-:Y:S01]  /*116f0*/  FFMA.FTZ R25, R4, R119, R25 ;  /* 0x0000007704197223 */ /* 0x000fe20000010019 */
[----:B------:R-:W-:-:S02]  /*11700*/  IMAD.U32 R15, R6, 0x10000, RZ ;  /* 0x00010000060f7824 */ /* 0x000fc400078e00ff */
[----:B------:R-:W-:Y:S01]  /*11710*/  FMUL.FTZ R9, R9, R116 ;  /* 0x0000007409097220 */ /* 0x000fe20000410000 */
[----:B------:R-:W-:Y:S02]  /*11720*/  IMAD.U32 R8, R113, 0x10000, RZ ;  /* 0x0001000071087824 */ /* 0x000fe400078e00ff */
[----:B------:R-:W-:Y:S01]  /*11730*/  FMUL.FTZ R4, R27, R14 ;  /* 0x0000000e1b047220 */ /* 0x000fe20000410000 */
[----:B------:R-:W-:Y:S01]  /*11740*/  LOP3.LUT R113, R113, 0xffff0000, RZ, 0xc0, !PT ;  /* 0xffff000071717812 */ /* 0x000fe200078ec0ff */
[C---:B------:R-:W-:Y:S01]  /*11750*/  FFMA.FTZ R24, R5.reuse, R116, -R24 ;  /* 0x0000007405187223 */ /* 0x040fe20000010818 */
[----:B------:R-:W-:Y:S01]  /*11760*/  LOP3.LUT R114, R114, 0xffff0000, RZ, 0xc0, !PT ;  /* 0xffff000072727812 */ /* 0x000fe200078ec0ff */
[----:B------:R-:W-:Y:S01]  /*11770*/  FFMA.FTZ R120, R5, R120, R9 ;  /* 0x0000007805787223 */ /* 0x000fe20000010009 */
[----:B------:R-:W-:Y:S01]  /*11780*/  LOP3.LUT R6, R6, 0xffff0000, RZ, 0xc0, !PT ;  /* 0xffff000006067812 */ /* 0x000fe200078ec0ff */
[----:B------:R-:W-:Y:S01]  /*11790*/  FFMA.FTZ R26, R15, R8, -R4 ;  /* 0x000000080f1a7223 */ /* 0x000fe20000010804 */
[----:B------:R-:W-:Y:S01]  /*117a0*/  LOP3.LUT R7, R7, 0xffff0000, RZ, 0xc0, !PT ;  /* 0xffff000007077812 */ /* 0x000fe200078ec0ff */
[C---:B------:R-:W-:Y:S01]  /*117b0*/  FMUL.FTZ R5, R10.reuse, R117 ;  /* 0x000000750a057220 */ /* 0x040fe20000410000 */
[----:B------:R-:W-:Y:S01]  /*117c0*/  FMUL.FTZ R4, R11, R118 ;  /* 0x000000760b047220 */ /* 0x000fe20000410000 */
[----:B------:R-:W-:Y:S01]  /*117d0*/  FMUL.FTZ R28, R27, R8 ;  /* 0x000000081b1c7220 */ /* 0x000fe20000410000 */
[-C--:B------:R-:W-:Y:S01]  /*117e0*/  FMUL.FTZ R10, R10, R113.reuse ;  /* 0x000000710a0a7220 */ /* 0x080fe20000410000 */
[-C--:B------:R-:W-:Y:S01]  /*117f0*/  FMUL.FTZ R11, R11, R114.reuse ;  /* 0x000000720b0b7220 */ /* 0x080fe20000410000 */
[C---:B------:R-:W-:Y:S01]  /*11800*/  FFMA.FTZ R113, R6.reuse, R113, -R5 ;  /* 0x0000007106717223 */ /* 0x040fe20000010805 */
[----:B------:R-:W-:Y:S01]  /*11810*/  FFMA.FTZ R114, R7, R114, -R4 ;  /* 0x0000007207727223 */ /* 0x000fe20000010804 */
[----:B------:R-:W-:Y:S01]  /*11820*/  FFMA.FTZ R28, R15, R14, R28 ;  /* 0x0000000e0f1c7223 */ /* 0x000fe2000001001c */
        /* <DEDUP_REMOVED lines=12> */
.L_x_1543:
[----:B------:R-:W-:Y:S05]  /*118f0*/  BSYNC B1 ;  /* 0x0000000000017941 */ /* 0x000fea0003800000 */
.L_x_1542:
[----:B------:R-:W-:Y:S04]  /*11900*/  BSSY B1, `(.L_x_1546) ;  /* 0x00000dd000017945 */ /* 0x000fe80003800000 */
[----:B------:R-:W-:Y:S05]  /*11910*/  @P2 BRA `(.L_x_1547) ;  /* 0x0000000c006c2947 */ /* 0x000fea0003800000 */
[----:B-123--:R-:W2:Y:S01]  /*11920*/  LDL R4, [R1+0x7c] ;  /* 0x00007c0001047983 */ /* 0x00eea20000100800 */
[----:B------:R-:W1:Y:S03]  /*11930*/  LDC R39, c[0x0][0x3d4] ;  /* 0x0000f500ff277b82 */ /* 0x000e660000000800 */
[----:B------:R3:W5:Y:S01]  /*11940*/  LDL R41, [R1+0x84] ;  /* 0x0000840001297983 */ /* 0x0007620000100800 */
[----:B------:R-:W-:Y:S01]  /*11950*/  BSSY B2, `(.L_x_1548) ;  /* 0x000006f000027945 */ /* 0x000fe20003800000 */
[-C--:B-1----:R-:W-:Y:S02]  /*11960*/  ISETP.GE.AND P0, PT, R22, R39.reuse, PT ;  /* 0x000000271600720c */ /* 0x082fe40003f06270 */
[----:B------:R-:W-:Y:S01]  /*11970*/  ISETP.GE.AND P1, PT, R228, R39, PT ;  /* 0x00000027e400720c */ /* 0x000fe20003f26270 */
[----:B--2---:R-:W-:-:S05]  /*11980*/  IMAD.SHL.U32 R4, R4, 0x40, RZ ;  /* 0x0000004004047824 */ /* 0x004fca00078e00ff */
[----:B------:R-:W-:-:S04]  /*11990*/  LOP3.LUT R40, R4, 0x1c0, RZ, 0xc0, !PT ;  /* 0x000001c004287812 */ /* 0x000fc800078ec0ff */
[----:B------:R-:W-:Y:S01]  /*119a0*/  SHF.R.U32.HI R12, RZ, 0x3, R40 ;  /* 0x00000003ff0c7819 */ /* 0x000fe20000011628 */
[----:B---3--:R-:W-:Y:S06]  /*119b0*/  @P0 BRA `(.L_x_1549) ;  /* 0x0000000400a00947 */ /* 0x008fec0003800000 */
[----:B------:R-:W2:Y:S04]  /*119c0*/  LDL R5, [R1+0x64] ;  /* 0x0000640001057983 */ /* 0x000ea80000100800 */
        /* <DEDUP_REMOVED lines=8> */
[--C-:B------:R-:W-:Y:S01]  /*11a50*/  SHF.R.U64 R15, R82, 0x10, R83.reuse ;  /* 0x00000010520f7819 */ /* 0x100fe20000001253 */
[----:B------:R-:W-:Y:S01]  /*11a60*/  IMAD.U32 R33, R112, 0x10000, RZ ;  /* 0x0001000070217824 */ /* 0x000fe200078e00ff */
[----:B------:R-:W-:Y:S02]  /*11a70*/  PRMT R121, R121, 0x5410, R80 ;  /* 0x0000541079797816 */ /* 0x000fe40000000050 */
[----:B------:R-:W-:Y:S02]  /*11a80*/  SHF.R.U32.HI R82, RZ, 0x10, R83 ;  /* 0x00000010ff527819 */ /* 0x000fe40000011653 */
[----:B------:R-:W-:Y:S01]  /*11a90*/  SHF.R.U64 R14, R58, 0x10, R59 ;  /* 0x000000103a0e7819 */ /* 0x000fe2000000123b */
[----:B------:R-:W-:Y:S01]  /*11aa0*/  IMAD.U32 R30, R121, 0x10000, RZ ;  /* 0x00010000791e7824 */ /* 0x000fe200078e00ff */
[----:B------:R-:W-:-:S02]  /*11ab0*/  PRMT R109, R109, 0x5410, R56 ;  /* 0x000054106d6d7816 */ /* 0x000fc40000000038 */
[----:B------:R-:W-:Y:S02]  /*11ac0*/  SHF.R.U32.HI R59, RZ, 0x10, R59 ;  /* 0x00000010ff3b7819 */ /* 0x000fe4000001163b */
[----:B------:R-:W-:Y:S02]  /*11ad0*/  PRMT R111, R111, 0x5410, R82 ;  /* 0x000054106f6f7816 */ /* 0x000fe40000000052 */
[----:B------:R-:W-:Y:S02]  /*11ae0*/  PRMT R105, R105, 0x5410, R14 ;  /* 0x0000541069697816 */ /* 0x000fe4000000000e */
[----:B------:R-:W-:Y:S01]  /*11af0*/  PRMT R110, R110, 0x5410, R15 ;  /* 0x000054106e6e7816 */ /* 0x000fe2000000000f */
[----:B------:R-:W-:Y:S01]  /*11b00*/  IMAD.U32 R32, R111, 0x10000, RZ ;  /* 0x000100006f207824 */ /* 0x000fe200078e00ff */
[----:B------:R-:W-:Y:S02]  /*11b10*/  PRMT R106, R106, 0x5410, R59 ;  /* 0x000054106a6a7816 */ /* 0x000fe4000000003b */
[----:B------:R-:W-:-:S02]  /*11b20*/  LOP3.LUT R107, R107, 0xffff0000, RZ, 0xc0, !PT ;  /* 0xffff00006b6b7812 */ /* 0x000fc400078ec0ff */
[----:B--2---:R-:W-:-:S04]  /*11b30*/  LEA.HI R4, R39, R5, RZ, 0x1d ;  /* 0x0000000527047211 */ /* 0x004fc800078fe8ff */
[----:B------:R-:W-:Y:S01]  /*11b40*/  SHF.R.S32.HI R7, RZ, 0x1f, R4 ;  /* 0x0000001fff077819 */ /* 0x000fe20000011404 */
[----:B------:R-:W-:-:S03]  /*11b50*/  IMAD.SHL.U32 R5, R4, 0x8, RZ ;  /* 0x0000000804057824 */ /* 0x000fc600078e00ff */
[----:B------:R-:W-:Y:S02]  /*11b60*/  LEA.HI R7, R7, R4, RZ, 0x3 ;  /* 0x0000000407077211 */ /* 0x000fe400078f18ff */
[----:B------:R-:W-:-:S03]  /*11b70*/  LOP3.LUT R5, R40, 0x38, R5, 0xf8, !PT ;  /* 0x0000003828057812 */ /* 0x000fc600078ef805 */
[----:B------:R-:W-:Y:S01]  /*11b80*/  IMAD.SHL.U32 R7, R7, 0x400, RZ ;  /* 0x0000040007077824 */ /* 0x000fe200078e00ff */
[----:B------:R-:W-:-:S04]  /*11b90*/  LOP3.LUT R5, R5, R12, RZ, 0x3c, !PT ;  /* 0x0000000c05057212 */ /* 0x000fc800078e3cff */
[----:B------:R-:W-:-:S04]  /*11ba0*/  LOP3.LUT R4, R7, 0x7fffe000, RZ, 0xc0, !PT ;  /* 0x7fffe00007047812 */ /* 0x000fc800078ec0ff */
[----:B0----5:R-:W-:Y:S02]  /*11bb0*/  IADD3 R9, R5, R4, R41 ;  /* 0x0000000405097210 */ /* 0x021fe40007ffe029 */
        /* <DEDUP_REMOVED lines=22> */
[-C--:B------:R-:W-:Y:S01]  /*11d20*/  FMUL.FTZ R36, R27, R26.reuse ;  /* 0x0000001a1b247220 */ /* 0x080fe20000410000 */
[----:B------:R-:W-:Y:S01]  /*11d30*/  FFMA.FTZ R34, R15, R26, -R34 ;  /* 0x0000001a0f227223 */ /* 0x000fe20000010822 */
[----:B------:R-:W-:Y:S02]  /*11d40*/  IMAD.U32 R14, R106, 0x10000, RZ ;  /* 0x000100006a0e7824 */ /* 0x000fe400078e00ff */
[----:B------:R-:W-:Y:S01]  /*11d50*/  FMUL.FTZ R26, R29, R32 ;  /* 0x000000201d1a7220 */ /* 0x000fe20000410000 */
[----:B------:R-:W-:Y:S01]  /*11d60*/  LOP3.LUT R27, R112, 0xffff0000, RZ, 0xc0, !PT ;  /* 0xffff0000701b7812 */ /* 0x000fe200078ec0ff */
[----:B------:R-:W-:Y:S01]  /*11d70*/  FFMA.FTZ R36, R15, R30, R36 ;  /* 0x0000001e0f247223 */ /* 0x000fe20000010024 */
[-C--:B------:R-:W-:Y:S01]  /*11d80*/  FMUL.FTZ R29, R29, R14.reuse ;  /* 0x0000000e1d1d7220 */ /* 0x080fe20000410000 */
[----:B------:R-:W-:Y:S01]  /*11d90*/  FFMA.FTZ R33, R25, R14, -R26 ;  /* 0x0000000e19217223 */ /* 0x000fe2000001081a */
[----:B------:R-:W-:Y:S01]  /*11da0*/  LOP3.LUT R14, R109, 0xffff0000, RZ, 0xc0, !PT ;  /* 0xffff00006d0e7812 */ /* 0x000fe200078ec0ff */
[C---:B------:R-:W-:Y:S01]  /*11db0*/  FMUL.FTZ R15, R8.reuse, R27 ;  /* 0x0000001b080f7220 */ /* 0x040fe20000410000 */
[----:B------:R-:W-:Y:S01]  /*11dc0*/  LOP3.LUT R26, R121, 0xffff0000, RZ, 0xc0, !PT ;  /* 0xffff0000791a7812 */ /* 0x000fe200078ec0ff */
[----:B------:R-:W-:Y:S01]  /*11dd0*/  FFMA.FTZ R38, R25, R32, R29 ;  /* 0x0000002019267223 */ /* 0x000fe2000001001d */
[-C--:B------:R-:W-:Y:S01]  /*11de0*/  FMUL.FTZ R29, R8, R107.reuse ;  /* 0x0000006b081d7220 */ /* 0x080fe20000410000 */
[----:B------:R-:W-:Y:S01]  /*11df0*/  FFMA.FTZ R8, R4, R107, -R15 ;  /* 0x0000006b04087223 */ /* 0x000fe2000001080f */
[C---:B------:R-:W-:Y:S01]  /*11e00*/  FMUL.FTZ R31, R9.reuse, R14 ;  /* 0x0000000e091f7220 */ /* 0x040fe20000410000 */
[----:B------:R-:W-:Y:S01]  /*11e10*/  FMUL.FTZ R32, R9, R26 ;  /* 0x0000001a09207220 */ /* 0x000fe20000410000 */
[----:B------:R-:W-:-:S02]  /*11e20*/  IMAD.U32 R28, R10, 0x10000, RZ ;  /* 0x000100000a1c7824 */ /* 0x000fc400078e00ff */
[----:B------:R-:W-:Y:S01]  /*11e30*/  FFMA.FTZ R30, R4, R27, R29 ;  /* 0x0000001b041e7223 */ /* 0x000fe2000001001d */
[----:B------:R-:W-:Y:S02]  /*11e40*/  IMAD.U32 R25, R110, 0x10000, RZ ;  /* 0x000100006e197824 */ /* 0x000fe400078e00ff */
[----:B------:R-:W-:Y:S01]  /*11e50*/  FFMA.FTZ R9, R5, R14, -R32 ;  /* 0x0000000e05097223 */ /* 0x000fe20000010820 */
[----:B------:R-:W-:Y:S02]  /*11e60*/  IMAD.U32 R15, R105, 0x10000, RZ ;  /* 0x00010000690f7824 */ /* 0x000fe400078e00ff */
        /* <DEDUP_REMOVED lines=29> */
.L_x_1549:
[----:B------:R-:W-:Y:S05]  /*12040*/  BSYNC B2 ;  /* 0x0000000000027941 */ /* 0x000fea0003800000 */
.L_x_1548:
        /* <DEDUP_REMOVED lines=8> */
[----:B------:R-:W-:-:S02]  /*120d0*/  LOP3.LUT R5, R40, 0x38, R5, 0xf8, !PT ;  /* 0x0000003828057812 */ /* 0x000fc400078ef805 */
[----:B------:R-:W-:Y:S01]  /*120e0*/  SHF.R.U32.HI R61, RZ, 0x10, R61 ;  /* 0x00000010ff3d7819 */ /* 0x000fe2000001163d */
[----:B------:R-:W-:Y:S01]  /*120f0*/  IMAD.SHL.U32 R4, R4, 0x400, RZ ;  /* 0x0000040004047824 */ /* 0x000fe200078e00ff */
[----:B------:R-:W-:Y:S02]  /*12100*/  LOP3.LUT R5, R5, R12, RZ, 0x3c, !PT ;  /* 0x0000000c05057212 */ /* 0x000fe400078e3cff */
[----:B------:R-:W-:Y:S02]  /*12110*/  PRMT R91, R91, 0x5410, R28 ;  /* 0x000054105b5b7816 */ /* 0x000fe4000000001c */
[----:B------:R-:W-:Y:S02]  /*12120*/  LOP3.LUT R4, R4, 0x7fffe000, RZ, 0xc0, !PT ;  /* 0x7fffe00004047812 */ /* 0x000fe400078ec0ff */
[----:B------:R-:W-:Y:S01]  /*12130*/  PRMT R95, R95, 0x5410, R24 ;  /* 0x000054105f5f7816 */ /* 0x000fe20000000018 */
[----:B------:R-:W-:Y:S01]  /*12140*/  IMAD.U32 R30, R91, 0x10000, RZ ;  /* 0x000100005b1e7824 */ /* 0x000fe200078e00ff */
[----:B0----5:R-:W-:-:S02]  /*12150*/  IADD3 R9, R5, R4, R41 ;  /* 0x0000000405097210 */ /* 0x021fc40007ffe029 */
        /* <DEDUP_REMOVED lines=87> */
.L_x_1547:
[----:B------:R-:W-:Y:S05]  /*126d0*/  BSYNC B1 ;  /* 0x0000000000017941 */ /* 0x000fea0003800000 */
.L_x_1546:
[----:B------:R-:W-:Y:S05]  /*126e0*/  @P3 BRA `(.L_x_1505) ;  /* 0x0000000c006c3947 */ /* 0x000fea0003800000 */
[----:B-1234-:R-:W2:Y:S01]  /*126f0*/  LDL R4, [R1+0x78] ;  /* 0x0000780001047983 */ /* 0x01eea20000100800 */
        /* <DEDUP_REMOVED lines=10> */
[----:B-----5:R-:W3:Y:S01]  /*127a0*/  LDL R41, [R1+0x90] ;  /* 0x0000900001297983 */ /* 0x020ee20000100800 */
        /* <DEDUP_REMOVED lines=9> */
[----:B------:R-:W-:Y:S02]  /*12840*/  SHF.R.U64 R14, R78, 0x10, R79 ;  /* 0x000000104e0e7819 */ /* 0x000fe4000000124f */
[----:B------:R-:W-:Y:S02]  /*12850*/  PRMT R104, R104, 0x5410, R77 ;  /* 0x0000541068687816 */ /* 0x000fe4000000004d */
[----:B------:R-:W-:-:S02]  /*12860*/  SHF.R.U32.HI R79, RZ, 0x10, R79 ;  /* 0x00000010ff4f7819 */ /* 0x000fc4000001164f */
[----:B------:R-:W-:Y:S01]  /*12870*/  PRMT R100, R100, 0x5410, R69 ;  /* 0x0000541064647816 */ /* 0x000fe20000000045 */
[----:B------:R-:W-:Y:S01]  /*12880*/  IMAD.U32 R29, R104, 0x10000, RZ ;  /* 0x00010000681d7824 */ /* 0x000fe200078e00ff */
[----:B------:R-:W-:Y:S02]  /*12890*/  PRMT R97, R97, 0x5410, R26 ;  /* 0x0000541061617816 */ /* 0x000fe4000000001a */
[----:B------:R-:W-:Y:S02]  /*128a0*/  SHF.R.U32.HI R71, RZ, 0x10, R71 ;  /* 0x00000010ff477819 */ /* 0x000fe40000011647 */
[----:B------:R-:W-:Y:S02]  /*128b0*/  PRMT R102, R102, 0x5410, R79 ;  /* 0x0000541066667816 */ /* 0x000fe4000000004f */
[----:B------:R-:W-:Y:S02]  /*128c0*/  PRMT R101, R101, 0x5410, R14 ;  /* 0x0000541065657816 */ /* 0x000fe4000000000e */
[----:B------:R-:W-:Y:S01]  /*128d0*/  PRMT R98, R98, 0x5410, R71 ;  /* 0x0000541062627816 */ /* 0x000fe20000000047 */
[----:B------:R-:W-:Y:S01]  /*128e0*/  IMAD.U32 R31, R102, 0x10000, RZ ;  /* 0x00010000661f7824 */ /* 0x000fe200078e00ff */
[----:B------:R-:W-:-:S02]  /*128f0*/  LOP3.LUT R103, R103, 0xffff0000, RZ, 0xc0, !PT ;  /* 0xffff000067677812 */ /* 0x000fc400078ec0ff */
[----:B------:R-:W-:Y:S02]  /*12900*/  LOP3.LUT R99, R99, 0xffff0000, RZ, 0xc0, !PT ;  /* 0xffff000063637812 */ /* 0x000fe400078ec0ff */
[----:B------:R-:W-:Y:S02]  /*12910*/  LOP3.LUT R104, R104, 0xffff0000, RZ, 0xc0, !PT ;  /* 0xffff000068687812 */ /* 0x000fe400078ec0ff */
[----:B------:R-:W-:Y:S02]  /*12920*/  LOP3.LUT R102, R102, 0xffff0000, RZ, 0xc0, !PT ;  /* 0xffff000066667812 */ /* 0x000fe400078ec0ff */
        /* <DEDUP_REMOVED lines=27> */
[C---:B------:R-:W-:Y:S01]  /*12ae0*/  FMUL.FTZ R33, R26.reuse, R29 ;  /* 0x0000001d1a217220 */ /* 0x040fe20000410000 */
[----:B------:R-:W-:Y:S02]  /*12af0*/  IMAD.U32 R28, R11, 0x10000, RZ ;  /* 0x000100000b1c7824 */ /* 0x000fe400078e00ff */
[C---:B------:R-:W-:Y:S01]  /*12b00*/  FFMA.FTZ R34, R13.reuse, R30, -R34 ;  /* 0x0000001e0d227223 */ /* 0x040fe20000010822 */
[----:B------:R-:W-:Y:S01]  /*12b10*/  FFMA.FTZ R36, R13, R32, R36 ;  /* 0x000000200d247223 */ /* 0x000fe20000010024 */
[-C--:B------:R-:W-:Y:S01]  /*12b20*/  FMUL.FTZ R35, R26, R25.reuse ;  /* 0x000000191a237220 */ /* 0x080fe20000410000 */
[----:B------:R-:W-:Y:S01]  /*12b30*/  FFMA.FTZ R33, R14, R25, -R33 ;  /* 0x000000190e217223 */ /* 0x000fe20000010821 */
[----:B------:R-:W-:Y:S02]  /*12b40*/  IMAD.U32 R13, R98, 0x10000, RZ ;  /* 0x00010000620d7824 */ /* 0x000fe400078e00ff */
[----:B------:R-:W-:Y:S01]  /*12b50*/  FMUL.FTZ R25, R28, R31 ;  /* 0x0000001f1c197220 */ /* 0x000fe20000410000 */
[----:B------:R-:W-:Y:S01]  /*12b60*/  FFMA.FTZ R35, R14, R29, R35 ;  /* 0x0000001d0e237223 */ /* 0x000fe20000010023 */
[----:B------:R-:W-:Y:S01]  /*12b70*/  LOP3.LUT R100, R100, 0xffff0000, RZ, 0xc0, !PT ;  /* 0xffff000064647812 */ /* 0x000fe200078ec0ff */
[-C--:B------:R-:W-:Y:S01]  /*12b80*/  FMUL.FTZ R28, R28, R13.reuse ;  /* 0x0000000d1c1c7220 */ /* 0x080fe20000410000 */
[----:B------:R-:W-:Y:S01]  /*12b90*/  FFMA.FTZ R29, R24, R13, -R25 ;  /* 0x0000000d181d7223 */ /* 0x000fe20000010819 */
[C---:B------:R-:W-:Y:S01]  /*12ba0*/  FMUL.FTZ R13, R8.reuse, R103 ;  /* 0x00000067080d7220 */ /* 0x040fe20000410000 */
[----:B------:R-:W-:Y:S01]  /*12bb0*/  FMUL.FTZ R25, R8, R99 ;  /* 0x0000006308197220 */ /* 0x000fe20000410000 */
[----:B------:R-:W-:-:S02]  /*12bc0*/  IMAD.U32 R27, R10, 0x10000, RZ ;  /* 0x000100000a1b7824 */ /* 0x000fc400078e00ff */
[----:B------:R-:W-:Y:S01]  /*12bd0*/  FFMA.FTZ R31, R24, R31, R28 ;  /* 0x0000001f181f7223 */ /* 0x000fe2000001001c */
[----:B------:R-:W-:Y:S02]  /*12be0*/  IMAD.U32 R14, R101, 0x10000, RZ ;  /* 0x00010000650e7824 */ /* 0x000fe400078e00ff */
[C---:B------:R-:W-:Y:S01]  /*12bf0*/  FFMA.FTZ R13, R4.reuse, R99, -R13 ;  /* 0x00000063040d7223 */ /* 0x040fe2000001080d */
[----:B------:R-:W-:Y:S01]  /*12c00*/  FMUL.FTZ R24, R9, R104 ;  /* 0x0000006809187220 */ /* 0x000fe20000410000 */
[----:B------:R-:W-:Y:S01]  /*12c10*/  FFMA.FTZ R25, R4, R103, R25 ;  /* 0x0000006704197223 */ /* 0x000fe20000010019 */
[----:B------:R-:W-:Y:S01]  /*12c20*/  LOP3.LUT R10, R10, 0xffff0000, RZ, 0xc0, !PT ;  /* 0xffff00000a0a7812 */ /* 0x000fe200078ec0ff */
[----:B------:R-:W-:Y:S01]  /*12c30*/  IMAD.U32 R8, R97, 0x10000, RZ ;  /* 0x0001000061087824 */ /* 0x000fe200078e00ff */
[----:B------:R-:W-:Y:S01]  /*12c40*/  LOP3.LUT R11, R11, 0xffff0000, RZ, 0xc0, !PT ;  /* 0xffff00000b0b7812 */ /* 0x000fe200078ec0ff */
[----:B------:R-:W-:Y:S01]  /*12c50*/  FMUL.FTZ R9, R9, R100 ;  /* 0x0000006409097220 */ /* 0x000fe20000410000 */
[----:B------:R-:W-:Y:S01]  /*12c60*/  FMUL.FTZ R4, R27, R14 ;  /* 0x0000000e1b047220 */ /* 0x000fe20000410000 */
[----:B------:R-:W-:Y:S01]  /*12c70*/  LOP3.LUT R101, R101, 0xffff0000, RZ, 0xc0, !PT ;  /* 0xffff000065657812 */ /* 0x000fe200078ec0ff */
[----:B------:R-:W-:Y:S01]  /*12c80*/  FFMA.FTZ R24, R5, R100, -R24 ;  /* 0x0000006405187223 */ /* 0x000fe20000010818 */
[----:B------:R-:W-:Y:S01]  /*12c90*/  LOP3.LUT R97, R97, 0xffff0000, RZ, 0xc0, !PT ;  /* 0xffff000061617812 */ /* 0x000fe200078ec0ff */
[----:B------:R-:W-:Y:S01]  /*12ca0*/  FFMA.FTZ R104, R5, R104, R9 ;  /* 0x0000006805687223 */ /* 0x000fe20000010009 */
[----:B------:R-:W-:Y:S01]  /*12cb0*/  LOP3.LUT R98, R98, 0xffff0000, RZ, 0xc0, !PT ;  /* 0xffff000062627812 */ /* 0x000fe200078ec0ff */
[----:B------:R-:W-:Y:S01]  /*12cc0*/  FFMA.FTZ R26, R15, R8, -R4 ;  /* 0x000000080f1a7223 */ /* 0x000fe20000010804 */
        /* <DEDUP_REMOVED lines=20> */
.L_x_1551:
[----:B------:R-:W-:Y:S05]  /*12e10*/  BSYNC B1 ;  /* 0x0000000000017941 */ /* 0x000fea0003800000 */
.L_x_1550:
        /* <DEDUP_REMOVED lines=12> */
[----:B------:R-:W-:Y:S02]  /*12ee0*/  SHF.R.U64 R24, R66, 0x10, R67 ;  /* 0x0000001042187819 */ /* 0x000fe40000001243 */
[----:B------:R-:W-:Y:S02]  /*12ef0*/  LOP3.LUT R5, R5, 0x7fffe000, RZ, 0xc0, !PT ;  /* 0x7fffe00005057812 */ /* 0x000fe400078ec0ff */
[----:B------:R-:W-:Y:S02]  /*12f00*/  PRMT R25, R21, 0x5410, R26 ;  /* 0x0000541015197816 */ /* 0x000fe4000000001a */
[----:B0----5:R-:W-:-:S02]  /*12f10*/  IADD3 R9, R0, R5, R40 ;  /* 0x0000000500097210 */ /* 0x021fc40007ffe028 */
[----:B------:R-:W-:Y:S01]  /*12f20*/  PRMT R87, R87, 0x5410, R14 ;  /* 0x0000541057577816 */ /* 0x000fe2000000000e */
[----:B------:R-:W-:Y:S01]  /*12f30*/  IMAD.U32 R26, R25, 0x10000, RZ ;  /* 0x00010000191a7824 */ /* 0x000fe200078e00ff */
[----:B------:R-:W-:Y:S01]  /*12f40*/  SHF.R.U32.HI R65, RZ, 0x10, R65 ;  /* 0x00000010ff417819 */ /* 0x000fe20000011641 */
[----:B------:R-:W-:Y:S01]  /*12f50*/  IMAD R0, R9, 0x2, R16 ;  /* 0x0000000209007824 */ /* 0x000fe200078e0210 */
[----:B------:R-:W-:Y:S01]  /*12f60*/  SHF.R.U32.HI R67, RZ, 0x10, R67 ;  /* 0x00000010ff437819 */ /* 0x000fe20000011643 */
[----:B------:R-:W-:Y:S01]  /*12f70*/  IMAD.U32 R30, R87, 0x10000, RZ ;  /* 0x00010000571e7824 */ /* 0x000fe200078e00ff */
[----:B------:R-:W-:Y:S02]  /*12f80*/  SHF.R.U64 R12, R74, 0x10, R75 ;  /* 0x000000104a0c7819 */ /* 0x000fe4000000124b */
[----:B------:R-:W0:Y:S01]  /*12f90*/  LDS.128 R8, [R0+0x10400] ;  /* 0x0104000000087984 */ /* 0x000e220000000c00 */
[----:B------:R-:W-:Y:S02]  /*12fa0*/  PRMT R88, R88, 0x5410, R73 ;  /* 0x0000541058587816 */ /* 0x000fe40000000049 */
[----:B------:R-:W-:-:S02]  /*12fb0*/  SHF.R.U32.HI R75, RZ, 0x10, R75 ;  /* 0x00000010ff4b7819 */ /* 0x000fc4000001164b */
[----:B------:R-:W-:Y:S01]  /*12fc0*/  PRMT R84, R84, 0x5410, R65 ;  /* 0x0000541054547816 */ /* 0x000fe20000000041 */
[----:B------:R-:W-:Y:S01]  /*12fd0*/  IMAD.U32 R29, R88, 0x10000, RZ ;  /* 0x00010000581d7824 */ /* 0x000fe200078e00ff */
[----:B------:R-:W-:Y:S02]  /*12fe0*/  PRMT R28, R20, 0x5410, R67 ;  /* 0x00005410141c7816 */ /* 0x000fe40000000043 */
[----:B------:R-:W-:Y:S02]  /*12ff0*/  PRMT R86, R86, 0x5410, R75 ;  /* 0x0000541056567816 */ /* 0x000fe4000000004b */
[----:B------:R-:W-:Y:S02]  /*13000*/  PRMT R27, R3, 0x5410, R24 ;  /* 0x00005410031b7816 */ /* 0x000fe40000000018 */
[----:B------:R-:W-:Y:S01]  /*13010*/  PRMT R85, R85, 0x5410, R12 ;  /* 0x0000541055557816 */ /* 0x000fe2000000000c */
[----:B------:R-:W-:Y:S01]  /*13020*/  IMAD.U32 R31, R86, 0x10000, RZ ;  /* 0x00010000561f7824 */ /* 0x000fe200078e00ff */
[----:B------:R-:W-:-:S02]  /*13030*/  LOP3.LUT R87, R87, 0xffff0000, RZ, 0xc0, !PT ;  /* 0xffff000057577812 */ /* 0x000fc400078ec0ff */
[----:B------:R-:W-:Y:S02]  /*13040*/  LOP3.LUT R25, R25, 0xffff0000, RZ, 0xc0, !PT ;  /* 0xffff000019197812 */ /* 0x000fe400078ec0ff */
        /* <DEDUP_REMOVED lines=8> */
[----:B------:R-:W-:-:S02]  /*130d0*/  IMAD.U32 R15, R84, 0x10000, RZ ;  /* 0x00010000540f7824 */ /* 0x000fc400078e00ff */
[----:B------:R-:W-:Y:S01]  /*130e0*/  FMUL.FTZ R33, R20, R29 ;  /* 0x0000001d14217220 */ /* 0x000fe20000410000 */
[C---:B------:R-:W-:Y:S01]  /*130f0*/  IMAD.U32 R24, R11.reuse, 0x10000, RZ ;  /* 0x000100000b187824 */ /* 0x040fe200078e00ff */
[----:B------:R-:W-:Y:S01]  /*13100*/  LOP3.LUT R84, R84, 0xffff0000, RZ, 0xc0, !PT ;  /* 0xffff000054547812 */ /* 0x000fe200078ec0ff */
[-C--:B------:R-:W-:Y:S01]  /*13110*/  FMUL.FTZ R35, R20, R15.reuse ;  /* 0x0000000f14237220 */ /* 0x080fe20000410000 */
[C---:B------:R-:W-:Y:S01]  /*13120*/  IMAD.U32 R21, R10.reuse, 0x10000, RZ ;  /* 0x000100000a157824 */ /* 0x040fe200078e00ff */
[----:B------:R-:W-:Y:S02]  /*13130*/  LOP3.LUT R10, R10, 0xffff0000, RZ, 0xc0, !PT ;  /* 0xffff00000a0a7812 */ /* 0x000fe400078ec0ff */
        /* <DEDUP_REMOVED lines=54> */
.L_x_1505:
[----:B------:R-:W-:Y:S05]  /*134a0*/  BSYNC B0 ;  /* 0x0000000000007941 */ /* 0x000fea0003800000 */
.L_x_1453:
[----:B------:R-:W-:Y:S01]  /*134b0*/  @!PT LDS RZ, [RZ] ;  /* 0x00000000fffff984 */ /* 0x000fe20000000800 */
[----:B------:R-:W-:Y:S01]  /*134c0*/  @!PT LDS RZ, [RZ] ;  /* 0x00000000fffff984 */ /* 0x000fe20000000800 */
[----:B------:R-:W-:Y:S01]  /*134d0*/  @!PT LDS RZ, [RZ] ;  /* 0x00000000fffff984 */ /* 0x000fe20000000800 */
[----:B------:R-:W-:Y:S01]  /*134e0*/  @!PT LDS RZ, [RZ] ;  /* 0x00000000fffff984 */ /* 0x000fe20000000800 */
[----:B------:R1:W-:Y:S06]  /*134f0*/  MEMBAR.ALL.CTA ;  /* 0x0000000000007992 */ /* 0x0003ec0000008000 */
[----:B-1----:R-:W1:Y:S01]  /*13500*/  FENCE.VIEW.ASYNC.S ;  /* 0x00000000000073c6 */ /* 0x002e620000000000 */
[----:B------:R-:W-:Y:S05]  /*13510*/  WARPSYNC.ALL ;  /* 0x0000000000007948 */ /* 0x000fea0003800000 */
[----:B-1----:R-:W-:Y:S06]  /*13520*/  BAR.SYNC.DEFER_BLOCKING 0xd, 0x100 ;  /* 0x0344000000007b1d */ /* 0x002fec0000010000 */
.L_x_1450:
[----:B0-----:R-:W2:Y:S02]  /*13530*/  LDL R0, [R1+0x34] ;  /* 0x0000340001007983 */ /* 0x001ea40000100800 */
[----:B--2---:R-:W-:-:S13]  /*13540*/  R2UR UR4, R0 ;  /* 0x00000000000472ca */ /* 0x004fda00000e0000 */
[----:B------:R-:W-:-:S05]  /*13550*/  IMAD.U32 R0, RZ, RZ, UR4 ;  /* 0x00000004ff007e24 */ /* 0x000fca000f8e00ff */
[----:B------:R-:W-:-:S13]  /*13560*/  ISETP.NE.AND P0, PT, R0, 0x3, PT ;  /* 0x000000030000780c */ /* 0x000fda0003f05270 */
[----:B------:R-:W-:Y:S05]  /*13570*/  @!P0 BRA `(.L_x_1552) ;  /* 0x0000000000048947 */ /* 0x000fea0003800000 */
[----:B------:R-:W-:Y:S01]  /*13580*/  BPT.TRAP 0x1 ;  /* 0x000000040000795c */ /* 0x000fe20000300000 */
.L_x_1552:
[----:B---34-:R-:W-:Y:S01]  /*13590*/  IMAD R5, R200, 0x8, R16 ;  /* 0x00000008c8057824 */ /* 0x018fe200078e0210 */
[----:B------:R-:W-:-:S04]  /*135a0*/  SHF.L.U32 R0, R205, 0x1f, RZ ;  /* 0x0000001fcd007819 */ /* 0x000fc800000006ff */
[----:B------:R0:W2:Y:S01]  /*135b0*/  SYNCS.PHASECHK.TRANS64.TRYWAIT P2, [R5+URZ+0x30830], R0 ;  /* 0x03083000050075a7 */ /* 0x0000a2000804017f */
[----:B------:R-:W-:Y:S05]  /*135c0*/  @!P0 BRA `(.L_x_1553) ;  /* 0x0000000000048947 */ /* 0x000fea0003800000 */
[----:B------:R-:W-:Y:S01]  /*135d0*/  BPT.TRAP 0x1 ;  /* 0x000000040000795c */ /* 0x000fe20000300000 */
.L_x_1553:
[----:B-1----:R-:W1:Y:S02]  /*135e0*/  S2R R3, SR_TID.X ;  /* 0x0000000000037919 */ /* 0x002e640000002100 */
[----:B-1----:R-:W-:-:S04]  /*135f0*/  LOP3.LUT R3, R3, 0x7f, RZ, 0xc0, !PT ;  /* 0x0000007f03037812 */ /* 0x002fc800078ec0ff */
[----:B------:R-:W-:Y:S01]  /*13600*/  ISETP.NE.AND P1, PT, R3, RZ, PT ;  /* 0x000000ff0300720c */ /* 0x000fe20003f25270 */
[----:B--2---:R-:W-:-:S12]  /*13610*/  @P2 BRA `(.L_x_1554) ;  /* 0x0000000000082947 */ /* 0x004fd80003800000 */
[----:B------:R-:W1:Y:S02]  /*13620*/  SYNCS.PHASECHK.TRANS64.TRYWAIT P2, [R5+URZ+0x30830], R0 ;  /* 0x03083000050075a7 */ /* 0x000e64000804017f */
[----:B-1----:R-:W-:Y:S05]  /*13630*/  @!P2 BRA `(.L_x_1555) ;  /* 0x000001640094a947 */ /* 0x002fea0003800000 */
.L_x_1554:
[----:B------:R-:W-:Y:S05]  /*13640*/  WARPSYNC.ALL ;  /* 0x0000000000007948 */ /* 0x000fea0003800000 */
[----:B01----:R-:W-:Y:S01]  /*13650*/  VIADD R0, R16, 0x20400 ;  /* 0x0002040010007836 */ /* 0x003fe20000000000 */
[----:B------:R-:W-:Y:S01]  /*13660*/  LOP3.LUT R6, R2, 0x10000, RZ, 0xfc, !PT ;  /* 0x0001000002067812 */ /* 0x000fe200078efcff */
[----:B------:R-:W-:Y:S02]  /*13670*/  IMAD.MOV.U32 R7, RZ, RZ, 0x40000040 ;  /* 0x40000040ff077424 */ /* 0x000fe400078e00ff */
[----:B------:R-:W-:Y:S01]  /*13680*/  IMAD.MOV.U32 R3, RZ, RZ, 0x40000040 ;  /* 0x40000040ff037424 */ /* 0x000fe200078e00ff */
[----:B------:R-:W-:Y:S01]  /*13690*/  SHF.R.U32.HI R0, RZ, 0x4, R0 ;  /* 0x00000004ff007819 */ /* 0x000fe20000011600 */
[----:B-----5:R-:W-:Y:S01]  /*136a0*/  WARPGROUP.ARRIVE ;  /* 0x00000000000079c5 */ /* 0x020fe20000000000 */
[----:B------:R-:W-:Y:S01]  /*136b0*/  IMAD.MOV.U32 R225, RZ, RZ, 0x40000040 ;  /* 0x40000040ffe17424 */ /* 0x000fe200078e00ff */
[----:B------:R-:W0:Y:S01]  /*136c0*/  LDC.64 R56, c[0x0][0x9e0] ;  /* 0x00027800ff387b82 */ /* 0x000e220000000a00 */
[----:B------:R-:W-:-:S04]  /*136d0*/  LOP3.LUT R0, R0, 0x3fff, RZ, 0xc0, !PT ;  /* 0x00003fff00007812 */ /* 0x000fc800078ec0ff */
[----:B------:R-:W-:-:S05]  /*136e0*/  LOP3.LUT R4, R0, 0x10000, RZ, 0xfc, !PT ;  /* 0x0001000000047812 */ /* 0x000fca00078efcff */
[----:B------:R-:W-:Y:S01]  /*136f0*/  IMAD R2, R200, 0x800, R4 ;  /* 0x00000800c8027824 */ /* 0x000fe200078e0204 */
[C---:B------:R-:W-:Y:S01]  /*13700*/  R2UR UR4, R6.reuse ;  /* 0x00000000060472ca */ /* 0x040fe200000e0000 */
[----:B------:R-:W-:Y:S01]  /*13710*/  VIADD R224, R6, 0x2 ;  /* 0x0000000206e07836 */ /* 0x000fe20000000000 */
[----:B------:R-:W-:Y:S01]  /*13720*/  R2UR UR5, R7 ;  /* 0x00000000070572ca */ /* 0x000fe200000e0000 */
[----:B------:R-:W-:Y:S01]  /*13730*/  IMAD.MOV.U32 R9, RZ, RZ, 0x40000040 ;  /* 0x40000040ff097424 */ /* 0x000fe200078e00ff */
[----:B------:R-:W-:Y:S02]  /*13740*/  R2UR UR6, R2 ;  /* 0x00000000020672ca */ /* 0x000fe400000e0000 */
[----:B------:R-:W-:Y:S01]  /*13750*/  R2UR UR7, R3 ;  /* 0x00000000030772ca */ /* 0x000fe200000e0000 */
[----:B------:R-:W-:Y:S01]  /*13760*/  VIADD R222, R6, 0x4 ;  /* 0x0000000406de7836 */ /* 0x000fe20000000000 */
[----:B------:R1:W-:Y:S01]  /*13770*/  STL [R1+0x18], R4 ;  /* 0x0000180401007387 */ /* 0x0003e20000100800 */
[----:B------:R-:W-:-:S02]  /*13780*/  VIADD R8, R2, 0x2 ;  /* 0x0000000202087836 */ /* 0x000fc40000000000 */
[----:B------:R-:W-:Y:S01]  /*13790*/  IMAD.MOV.U32 R223, RZ, RZ, 0x40000040 ;  /* 0x40000040ffdf7424 */ /* 0x000fe200078e00ff */
[----:B------:R-:W2:Y:S01]  /*137a0*/  LDL R73, [R1+0x14] ;  /* 0x0000140001497983 */ /* 0x000ea20000100800 */
[C---:B------:R-:W-:Y:S02]  /*137b0*/  VIADD R220, R6.reuse, 0x6 ;  /* 0x0000000606dc7836 */ /* 0x040fe40000000000 */
[----:B------:R-:W-:Y:S02]  /*137c0*/  IMAD.MOV.U32 R221, RZ, RZ, 0x40000040 ;  /* 0x40000040ffdd7424 */ /* 0x000fe400078e00ff */
[----:B------:R-:W-:Y:S01]  /*137d0*/  VIADD R218, R6, 0x400 ;  /* 0x0000040006da7836 */ /* 0x000fe20000000000 */
[----:B-1----:R-:W2:Y:S01]  /*137e0*/  LDL R4, [R1+0x58] ;  /* 0x0000580001047983 */ /* 0x002ea20000100800 */
[----:B------:R-:W-:Y:S01]  /*137f0*/  HGMMA.64x64x16.F32.BF16 R24, gdesc[UR4], RZ, !UPT, gsb0 ;  /* 0x00e00000041879f0 */ /* 0x000fe2000c0018ff */
[----:B------:R-:W-:Y:S02]  /*13800*/  R2UR UR4, R224 ;  /* 0x00000000e00472ca */ /* 0x000fe400000e0000 */
[----:B------:R-:W-:-:S02]  /*13810*/  R2UR UR5, R225 ;  /* 0x00000000e10572ca */ /* 0x000fc400000e0000 */
[----:B------:R-:W-:Y:S02]  /*13820*/  R2UR UR6, R8 ;  /* 0x00000000080672ca */ /* 0x000fe400000e0000 */
[----:B------:R-:W-:Y:S01]  /*13830*/  R2UR UR7, R9 ;  /* 0x00000000090772ca */ /* 0x000fe200000e0000 */
[----:B------:R-:W-:Y:S02]  /*13840*/  WARPGROUP.DEPBAR.LE gsb0, 0x0 ;  /* 0x00008000000079c5 */ /* 0x000fe40000010000 */
[----:B------:R-:W-:-:S10]  /*13850*/  WARPGROUP.ARRIVE ;  /* 0x00000000000079c5 */ /* 0x000fd40000000000 */
[----:B------:R-:W-:Y:S01]  /*13860*/  HGMMA.64x64x16.F32.BF16 R24, gdesc[UR4], R24, gsb0 ;  /* 0x00e00000041879f0 */ /* 0x000fe20008001818 */
[----:B------:R-:W-:Y:S02]  /*13870*/  VIADD R8, R2, 0x4 ;  /* 0x0000000402087836 */ /* 0x000fe40000000000 */
[----:B------:R-:W-:Y:S01]  /*13880*/  IMAD.MOV.U32 R9, RZ, RZ, 0x40000040 ;  /* 0x40000040ff097424 */ /* 0x000fe200078e00ff */
[----:B------:R-:W-:Y:S02]  /*13890*/  R2UR UR4, R222 ;  /* 0x00000000de0472ca */ /* 0x000fe400000e0000 */
[----:B------:R-:W-:Y:S02]  /*138a0*/  R2UR UR5, R223 ;  /* 0x00000000df0572ca */ /* 0x000fe400000e0000 */
[----:B------:R-:W-:Y:S02]  /*138b0*/  R2UR UR6, R8 ;  /* 0x00000000080672ca */ /* 0x000fe400000e0000 */
[----:B------:R-:W-:Y:S01]  /*138c0*/  R2UR UR7, R9 ;  /* 0x00000000090772ca */ /* 0x000fe200000e0000 */
[----:B------:R-:W-:-:S02]  /*138d0*/  WARPGROUP.DEPBAR.LE gsb0, 0x0 ;  /* 0x00008000000079c5 */ /* 0x000fc40000010000 */
        /* <DEDUP_REMOVED lines=12> */
[----:B------:R-:W-:Y:S02]  /*139a0*/  IMAD.MOV.U32 R219, RZ, RZ, 0x40000040 ;  /* 0x40000040ffdb7424 */ /* 0x000fe400078e00ff */
[----:B------:R-:W-:Y:S01]  /*139b0*/  IMAD.MOV.U32 R9, RZ, RZ, 0x40000040 ;  /* 0x40000040ff097424 */ /* 0x000fe200078e00ff */
[----:B------:R-:W-:Y:S02]  /*139c0*/  R2UR UR4, R218 ;  /* 0x00000000da0472ca */ /* 0x000fe400000e0000 */
[----:B------:R-:W-:Y:S02]  /*139d0*/  R2UR UR5, R219 ;  /* 0x00000000db0572ca */ /* 0x000fe400000e0000 */
[----:B------:R-:W-:-:S02]  /*139e0*/  R2UR UR6, R8 ;  /* 0x00000000080672ca */ /* 0x000fc400000e0000 */
[----:B------:R-:W-:Y:S01]  /*139f0*/  R2UR UR7, R9 ;  /* 0x00000000090772ca */ /* 0x000fe200000e0000 */
[----:B------:R-:W-:Y:S02]  /*13a00*/  WARPGROUP.DEPBAR.LE gsb0, 0x0 ;  /* 0x00008000000079c5 */ /* 0x000fe40000010000 */
[----:B------:R-:W-:-:S10]  /*13a10*/  WARPGROUP.ARRIVE ;  /* 0x00000000000079c5 */ /* 0x000fd40000000000 */
[----:B------:R-:W-:Y:S01]  /*13a20*/  HGMMA.64x64x16.F32.BF16 R24, gdesc[UR4], R24, gsb0 ;  /* 0x00e00000041879f0 */ /* 0x000fe20008001818 */
[----:B------:R-:W-:Y:S02]  /*13a30*/  VIADD R216, R6, 0x402 ;  /* 0x0000040206d87836 */ /* 0x000fe40000000000 */
[----:B------:R-:W-:Y:S02]  /*13a40*/  VIADD R8, R2, 0x202 ;  /* 0x0000020202087836 */ /* 0x000fe40000000000 */
[----:B------:R-:W-:Y:S02]  /*13a50*/  IMAD.MOV.U32 R217, RZ, RZ, 0x40000040 ;  /* 0x40000040ffd97424 */ /* 0x000fe400078e00ff */
[----:B------:R-:W-:Y:S01]  /*13a60*/  IMAD.MOV.U32 R9, RZ, RZ, 0x40000040 ;  /* 0x40000040ff097424 */ /* 0x000fe200078e00ff */
        /* <DEDUP_REMOVED lines=117> */
[----:B------:R-:W-:Y:S01]  /*141c0*/  IMAD.MOV.U32 R3, RZ, RZ, -0x40 ;  /* 0xffffffc0ff037424 */ /* 0x000fe200078e00ff */
[----:B------:R-:W-:-:S03]  /*141d0*/  ULDC UR4, c[0x0][0x9dc] ;  /* 0x0002770000047ab9 */ /* 0x000fc60000000800 */
[----:B------:R-:W-:Y:S02]  /*141e0*/  IMAD R59, R108, R3, 0x40 ;  /* 0x000000406c3b7424 */ /* 0x000fe400078e0203 */
[----:B------:R-:W-:Y:S02]  /*141f0*/  @!P1 VIADD R0, R5, 0x30840 ;  /* 0x0003084005009836 */ /* 0x000fe40000000000 */
[----:B------:R-:W-:Y:S01]  /*14200*/  IMAD.IADD R2, R226, 0x1, R59 ;  /* 0x00000001e2027824 */ /* 0x000fe200078e023b */
[----:B0-----:R-:W-:Y:S01]  /*14210*/  ISETP.GE.AND P2, PT, R57, 0x1, PT ;  /* 0x000000013900780c */ /* 0x001fe20003f46270 */
[----:B------:R-:W-:Y:S01]  /*14220*/  IMAD.U32 R232, RZ, RZ, UR4 ;  /* 0x00000004ffe87e24 */ /* 0x000fe2000f8e00ff */
[----:B------:R-:W-:Y:S02]  /*14230*/  @!P1 PRMT R0, RZ, 0x654, R0 ;  /* 0x00000654ff009816 */ /* 0x000fe40000000000 */
[----:B------:R-:W-:Y:S01]  /*14240*/  IADD3 R3, -R227, 0x1, R2 ;  /* 0x00000001e3037810 */ /* 0x000fe20007ffe102 */
[----:B--2---:R-:W-:-:S04]  /*14250*/  IMAD R201, R73, 0x80, R4 ;  /* 0x0000008049c97824 */ /* 0x004fc800078e0204 */
[C---:B------:R-:W-:Y:S02]  /*14260*/  IMAD R3, R236.reuse, -0x2, R3 ;  /* 0xfffffffeec037824 */ /* 0x040fe400078e0203 */
[----:B------:R-:W-:Y:S02]  /*14270*/  IMAD R60, R236, -0x2, R2 ;  /* 0xfffffffeec3c7824 */ /* 0x000fe400078e0202 */
[----:B------:R-:W-:Y:S01]  /*14280*/  IMAD.IADD R61, R3, 0x1, R56 ;  /* 0x00000001033d7824 */ /* 0x000fe200078e0238 */
[----:B------:R-:W-:Y:S01]  /*14290*/  LEA R58, R108, 0xffffffc0, 0x6 ;  /* 0xffffffc06c3a7811 */ /* 0x000fe200078e30ff */
[----:B------:R-:W-:Y:S02]  /*142a0*/  WARPGROUP.DEPBAR.LE gsb0, 0x0 ;  /* 0x00008000000079c5 */ /* 0x000fe40000010000 */
[----:B------:R0:W-:Y:S02]  /*142b0*/  @!P1 SYNCS.ARRIVE.TRANS64.RED.A1T0 RZ, [R0+URZ], RZ ;  /* 0x000000ff00ff99a7 */ /* 0x0001e4000810043f */
[----:B0-----:R-:W-:-:S05]  /*142c0*/  LOP3.LUT R0, RZ, R232, RZ, 0x33, !PT ;  /* 0x000000e8ff007212 */ /* 0x001fca00078e33ff */
[----:B------:R-:W-:Y:S01]  /*142d0*/  IMAD.IADD R62, R3, 0x1, R0 ;  /* 0x00000001033e7824 */ /* 0x000fe200078e0200 */
[----:B------:R-:W-:-:S03]  /*142e0*/  VIADDMNMX R0, R201, R61, R60, PT ;  /* 0x0000003dc9007246 */ /* 0x000fc6000380013c */
[----:B------:R-:W-:Y:S01]  /*142f0*/  IMAD.IADD R3, R62, 0x1, R201 ;  /* 0x000000013e037824 */ /* 0x000fe200078e02c9 */
[----:B------:R-:W-:Y:S06]  /*14300*/  @!P2 BRA `(.L_x_1556) ;  /* 0x000000000050a947 */ /* 0x000fec0003800000 */
[----:B------:R-:W-:Y:S01]  /*14310*/  IADD3 R2, -R227, R226, R201 ;  /* 0x000000e2e3027210 */ /* 0x000fe20007ffe1c9 */
[----:B------:R-:W-:Y:S03]  /*14320*/  BSSY B0, `(.L_x_1557) ;  /* 0x000000e000007945 */ /* 0x000fe60003800000 */
        /* <DEDUP_REMOVED lines=9> */
.L_x_1558:
[----:B------:R-:W-:-:S13]  /*143c0*/  ISETP.NE.AND P3, PT, R57, 0x1, PT ;  /* 0x000000013900780c */ /* 0x000fda0003f65270 */
[----:B------:R-:W0:Y:S02]  /*143d0*/  @P3 LDC.64 R4, c[0x0][0x9e8] ;  /* 0x00027a00ff043b82 */ /* 0x000e240000000a00 */
[----:B0-----:R-:W-:-:S05]  /*143e0*/  @P3 IMAD.HI.U32 R4, R2, R4, RZ ;  /* 0x0000000402043227 */ /* 0x001fca00078e00ff */
[----:B------:R-:W-:-:S07]  /*143f0*/  @P3 SHF.R.U32.HI R2, RZ, R5, R4 ;  /* 0x00000005ff023219 */ /* 0x000fce0000011604 */
.L_x_1559:
[----:B------:R-:W-:Y:S05]  /*14400*/  BSYNC B0 ;  /* 0x0000000000007941 */ /* 0x000fea0003800000 */
.L_x_1557:
[----:B------:R-:W-:-:S04]  /*14410*/  IMAD R5, R2, R57, -R58 ;  /* 0x0000003902057224 */ /* 0x000fc800078e0a3a */
[----:B------:R-:W-:-:S05]  /*14420*/  IMAD R2, R236, -0x2, R5 ;  /* 0xfffffffeec027824 */ /* 0x000fca00078e0205 */
[----:B------:R-:W-:Y:S02]  /*14430*/  VIMNMX R3, R3, R2, !PT ;  /* 0x0000000203037248 */ /* 0x000fe40007fe0100 */
[----:B------:R-:W-:-:S07]  /*14440*/  VIADDMNMX R0, R2, R57, R0, PT ;  /* 0x0000003902007246 */ /* 0x000fce0003800100 */
.L_x_1556:
[C---:B------:R-:W-:Y:S02]  /*14450*/  ISETP.GE.AND P3, PT, R59.reuse, 0x2, PT ;  /* 0x000000023b00780c */ /* 0x040fe40003f66270 */
[----:B------:R-:W-:Y:S02]  /*14460*/  ISETP.GE.AND P4, PT, R59, 0x9, PT ;  /* 0x000000093b00780c */ /* 0x000fe40003f86270 */
[C---:B------:R-:W-:Y:S02]  /*14470*/  ISETP.GT.AND P6, PT, R3.reuse, 0x1, !P3 ;  /* 0x000000010300780c */ /* 0x040fe40005fc4270 */
[----:B------:R-:W-:Y:S02]  /*14480*/  ISETP.GT.AND P5, PT, R3, 0x8, !P4 ;  /* 0x000000080300780c */ /* 0x000fe400067a4270 */
[C---:B------:R-:W-:Y:S02]  /*14490*/  ISETP.LT.OR P6, PT, R0.reuse, 0x2, P6 ;  /* 0x000000020000780c */ /* 0x040fe400037c1670 */
[----:B------:R-:W-:-:S02]  /*144a0*/  ISETP.LT.OR P5, PT, R0, 0x9, P5 ;  /* 0x000000090000780c */ /* 0x000fc40002fa1670 */
[----:B------:R-:W-:Y:S02]  /*144b0*/  FSEL R70, R25, -INF , !P6 ;  /* 0xff80000019467808 */ /* 0x000fe40007000000 */
        /* <DEDUP_REMOVED lines=55> */
[----:B------:R-:W-:Y:S02]  /*14830*/  IADD3 R29, R62, 0x8, R201 ;  /* 0x000000083e1d7810 */ /* 0x000fe40007ffe0c9 */
        /* <DEDUP_REMOVED lines=12> */
[----:B------:R-:W-:Y:S01]  /*14900*/  ISETP.GT.AND P6, PT, R3, 0x39, !P6 ;  /* 0x000000390300780c */ /* 0x000fe200077c4270 */
[----:B------:R-:W-:-:S03]  /*14910*/  VIADD R3, R201, 0x8 ;  /* 0x00000008c9037836 */ /* 0x000fc60000000000 */
[----:B------:R-:W-:Y:S02]  /*14920*/  ISETP.LT.OR P6, PT, R0, 0x3a, P6 ;  /* 0x0000003a0000780c */ /* 0x000fe400037c1670 */
[----:B------:R-:W-:Y:S02]  /*14930*/  VIADDMNMX R36, R3, R61, R60, PT ;  /* 0x0000003d03247246 */ /* 0x000fe4000380013c */
[----:B------:R-:W-:Y:S01]  /*14940*/  FSEL R0, R53, -INF , !P6 ;  /* 0xff80000035007808 */ /* 0x000fe20007000000 */
[----:B------:R-:W-:Y:S08]  /*14950*/  @!P2 BRA `(.L_x_1560) ;  /* 0x000000000054a947 */ /* 0x000ff00003800000 */
[----:B------:R-:W-:Y:S01]  /*14960*/  IADD3 R24, R226, 0x8, R201 ;  /* 0x00000008e2187810 */ /* 0x000fe20007ffe0c9 */
[----:B------:R-:W-:Y:S04]  /*14970*/  BSSY B0, `(.L_x_1561) ;  /* 0x000000f000007945 */ /* 0x000fe80003800000 */
[----:B------:R-:W-:-:S05]  /*14980*/  IMAD.IADD R3, R24, 0x1, -R227 ;  /* 0x0000000118037824 */ /* 0x000fca00078e0ae3 */
        /* <DEDUP_REMOVED lines=9> */
.L_x_1562:
[----:B------:R-:W-:-:S13]  /*14a20*/  ISETP.NE.AND P6, PT, R57, 0x1, PT ;  /* 0x000000013900780c */ /* 0x000fda0003fc5270 */
[----:B------:R-:W0:Y:S02]  /*14a30*/  @P6 LDC.64 R24, c[0x0][0x9e8] ;  /* 0x00027a00ff186b82 */ /* 0x000e240000000a00 */
[----:B0-----:R-:W-:-:S05]  /*14a40*/  @P6 IMAD.HI.U32 R24, R3, R24, RZ ;  /* 0x0000001803186227 */ /* 0x001fca00078e00ff */
[----:B------:R-:W-:-:S07]  /*14a50*/  @P6 SHF.R.U32.HI R3, RZ, R25, R24 ;  /* 0x00000019ff036219 */ /* 0x000fce0000011618 */
.L_x_1563:
[----:B------:R-:W-:Y:S05]  /*14a60*/  BSYNC B0 ;  /* 0x0000000000007941 */ /* 0x000fea0003800000 */
.L_x_1561:
[----:B------:R-:W-:-:S04]  /*14a70*/  IMAD R3, R3, R57, -R58 ;  /* 0x0000003903037224 */ /* 0x000fc800078e0a3a */
[----:B------:R-:W-:-:S05]  /*14a80*/  IMAD R24, R236, -0x2, R3 ;  /* 0xfffffffeec187824 */ /* 0x000fca00078e0203 */
[----:B------:R-:W-:Y:S02]  /*14a90*/  VIMNMX R29, R29, R24, !PT ;  /* 0x000000181d1d7248 */ /* 0x000fe40007fe0100 */
[----:B------:R-:W-:-:S07]  /*14aa0*/  VIADDMNMX R36, R24, R57, R36, PT ;  /* 0x0000003918247246 */ /* 0x000fce0003800124 */
.L_x_1560:
[----:B------:R-:W-:Y:S01]  /*14ab0*/  ISETP.GT.AND P3, PT, R29, 0x1, !P3 ;  /* 0x000000011d00780c */ /* 0x000fe20005f64270 */
[----:B------:R-:W-:Y:S01]  /*14ac0*/  ULDC UR4, c[0x0][0x988] ;  /* 0x0002620000047ab9 */ /* 0x000fe20000000800 */
[----:B------:R-:W-:Y:S01]  /*14ad0*/  FMNMX.FTZ R3, R68, R70, !PT ;  /* 0x0000004644037209 */ /* 0x000fe20007810000 */
[----:B------:R-:W-:Y:S01]  /*14ae0*/  IMAD.IADD R152, R226, 0x1, -R227 ;  /* 0x00000001e2987824 */ /* 0x000fe200078e0ae3 */
[----:B------:R-:W-:Y:S01]  /*14af0*/  ISETP.LT.OR P3, PT, R36, 0x2, P3 ;  /* 0x000000022400780c */ /* 0x000fe20001f61670 */
[----:B------:R-:W-:Y:S01]  /*14b00*/  VIADD R204, R108, 0xfffffffe ;  /* 0xfffffffe6ccc7836 */ /* 0x000fe20000000000 */
[----:B------:R-:W-:Y:S02]  /*14b10*/  FMNMX.FTZ R3, R72, R3, !PT ;  /* 0x0000000348037209 */ /* 0x000fe40007810000 */
[----:B------:R-:W-:Y:S01]  /*14b20*/  FSEL R27, R27, -INF , !P3 ;  /* 0xff8000001b1b7808 */ /* 0x000fe20005800000 */
[----:B------:R-:W-:Y:S01]  /*14b30*/  STL [R1+0x10], R152 ;  /* 0x0000109801007387 */ /* 0x000fe20000100800 */
        /* <DEDUP_REMOVED lines=29> */
[----:B------:R-:W-:Y:S01]  /*14d10*/  FMNMX.FTZ R31, R0, R3, !PT ;  /* 0x00000003001f7209 */ /* 0x000fe20007810000 */
[----:B------:R-:W-:Y:S01]  /*14d20*/  IMAD.U32 R3, RZ, RZ, UR4 ;  /* 0x00000004ff037e24 */ /* 0x000fe2000f8e00ff */
[----:B------:R-:W-:-:S02]  /*14d30*/  ISETP.GT.AND P3, PT, R29, 0x19, !P3 ;  /* 0x000000191d00780c */ /* 0x000fc40005f64270 */
[----:B------:R-:W-:Y:S01]  /*14d40*/  ISETP.NE.AND P6, PT, R5, RZ, PT ;  /* 0x000000ff0500720c */ /* 0x000fe20003fc5270 */
[----:B------:R-:W0:Y:S01]  /*14d50*/  SHFL.BFLY PT, R66, R31, 0x2, 0x1f ;  /* 0x0c401f001f427f89 */ /* 0x000e2200000e0000 */
[C---:B------:R-:W-:Y:S02]  /*14d60*/  ISETP.LT.OR P3, PT, R36.reuse, 0x1a, P3 ;  /* 0x0000001a2400780c */ /* 0x040fe40001f61670 */
[----:B------:R-:W-:Y:S02]  /*14d70*/  ISETP.GT.AND P4, PT, R29, 0x8, !P4 ;  /* 0x000000081d00780c */ /* 0x000fe40006784270 */
[----:B------:R-:W-:Y:S02]  /*14d80*/  FSEL R62, R39, -INF , !P3 ;  /* 0xff800000273e7808 */ /* 0x000fe40005800000 */
[----:B------:R-:W-:Y:S02]  /*14d90*/  ISETP.NE.AND P3, PT, R37, RZ, PT ;  /* 0x000000ff2500720c */ /* 0x000fe40003f65270 */
[----:B------:R-:W-:-:S02]  /*14da0*/  ISETP.LT.OR P4, PT, R36, 0x9, P4 ;  /* 0x000000092400780c */ /* 0x000fc40002781670 */
[----:B------:R-:W-:Y:S02]  /*14db0*/  ISETP.GT.AND P3, PT, R29, 0x20, !P3 ;  /* 0x000000201d00780c */ /* 0x000fe40005f64270 */
[----:B------:R-:W-:Y:S02]  /*14dc0*/  FSEL R30, R30, -INF , !P4 ;  /* 0xff8000001e1e7808 */ /* 0x000fe40006000000 */
[----:B------:R-:W-:Y:S02]  /*14dd0*/  ISETP.LT.OR P3, PT, R36, 0x21, P3 ;  /* 0x000000212400780c */ /* 0x000fe40001f61670 */
[----:B------:R-:W-:Y:S02]  /*14de0*/  ISETP.NE.AND P4, PT, R69, RZ, PT ;  /* 0x000000ff4500720c */ /* 0x000fe40003f85270 */
[----:B------:R-:W-:Y:S02]  /*14df0*/  FSEL R42, R42, -INF , !P3 ;  /* 0xff8000002a2a7808 */ /* 0x000fe40005800000 */
[----:B------:R-:W-:-:S02]  /*14e00*/  ISETP.NE.AND P3, PT, R67, RZ, PT ;  /* 0x000000ff4300720c */ /* 0x000fc40003f65270 */
[C---:B------:R-:W-:Y:S02]  /*14e10*/  ISETP.GT.AND P5, PT, R29.reuse, 0x38, !P5 ;  /* 0x000000381d00780c */ /* 0x040fe40006fa4270 */
[----:B------:R-:W-:Y:S02]  /*14e20*/  ISETP.GT.AND P3, PT, R29, 0x21, !P3 ;  /* 0x000000211d00780c */ /* 0x000fe40005f64270 */
[----:B0-----:R-:W-:Y:S02]  /*14e30*/  FMNMX.FTZ R66, R31, R66, !PT ;  /* 0x000000421f427209 */ /* 0x001fe40007810000 */
[C---:B------:R-:W-:Y:S02]  /*14e40*/  ISETP.LT.OR P3, PT, R36.reuse, 0x22, P3 ;  /* 0x000000222400780c */ /* 0x040fe40001f61670 */
[----:B------:R-:W-:Y:S01]  /*14e50*/  ISETP.LT.OR P5, PT, R36, 0x39, P5 ;  /* 0x000000392400780c */ /* 0x000fe20002fa1670 */
[----:B------:R-:W0:Y:S01]  /*14e60*/  SHFL.BFLY PT, R5, R66, 0x1, 0x1f ;  /* 0x0c201f0042057f89 */ /* 0x000e2200000e0000 */
[----:B------:R-:W-:-:S02]  /*14e70*/  FSEL R64, R43, -INF , !P3 ;  /* 0xff8000002b407808 */ /* 0x000fc40005800000 */
[----:B------:R-:W-:Y:S02]  /*14e80*/  ISETP.NE.AND P3, PT, R41, RZ, PT ;  /* 0x000000ff2900720c */ /* 0x000fe40003f65270 */
[----:B------:R-:W-:Y:S02]  /*14e90*/  FSEL R54, R54, -INF , !P5 ;  /* 0xff80000036367808 */ /* 0x000fe40006800000 */
[----:B------:R-:W-:-:S04]  /*14ea0*/  ISETP.GT.AND P3, PT, R29, 0x28, !P3 ;  /* 0x000000281d00780c */ /* 0x000fc80005f64270 */
[----:B------:R-:W-:-:S04]  /*14eb0*/  ISETP.LT.OR P3, PT, R36, 0x29, P3 ;  /* 0x000000292400780c */ /* 0x000fc80001f61670 */
[----:B------:R-:W-:Y:S02]  /*14ec0*/  FSEL R46, R46, -INF , !P3 ;  /* 0xff8000002e2e7808 */ /* 0x000fe40005800000 */
[----:B------:R-:W-:Y:S02]  /*14ed0*/  ISETP.GT.AND P3, PT, R29, 0x29, !P4 ;  /* 0x000000291d00780c */ /* 0x000fe40006764270 */
[----:B------:R-:W-:Y:S02]  /*14ee0*/  ISETP.NE.AND P4, PT, R71, RZ, PT ;  /* 0x000000ff4700720c */ /* 0x000fe40003f85270 */
[----:B------:R-:W-:Y:S02]  /*14ef0*/  ISETP.LT.OR P3, PT, R36, 0x2a, P3 ;  /* 0x0000002a2400780c */ /* 0x000fe40001f61670 */
[----:B------:R-:W-:Y:S02]  /*14f00*/  ISETP.GT.AND P4, PT, R29, 0x31, !P4 ;  /* 0x000000311d00780c */ /* 0x000fe40006784270 */
[----:B------:R-:W-:-:S02]  /*14f10*/  FSEL R24, R47, -INF , !P3 ;  /* 0xff8000002f187808 */ /* 0x000fc40005800000 */
[----:B------:R-:W-:Y:S02]  /*14f20*/  ISETP.GT.AND P3, PT, R29, RZ, !P6 ;  /* 0x000000ff1d00720c */ /* 0x000fe40007764270 */
[----:B0-----:R-:W-:Y:S02]  /*14f30*/  FMNMX.FTZ R5, R66, R5, !PT ;  /* 0x0000000542057209 */ /* 0x001fe40007810000 */
[----:B------:R-:W-:Y:S02]  /*14f40*/  ISETP.LT.OR P3, PT, R36, 0x1, P3 ;  /* 0x000000012400780c */ /* 0x000fe40001f61670 */
[----:B------:R-:W-:Y:S01]  /*14f50*/  ISETP.NE.AND P6, PT, R49, RZ, PT ;  /* 0x000000ff3100720c */ /* 0x000fe20003fc5270 */
[C---:B------:R-:W-:Y:S01]  /*14f60*/  FMUL.FTZ R25, R5.reuse, R3 ;  /* 0x0000000305197220 */ /* 0x040fe20000410000 */
[----:B------:R-:W-:Y:S02]  /*14f70*/  FSEL R26, R26, -INF , !P3 ;  /* 0xff8000001a1a7808 */ /* 0x000fe40005800000 */
[----:B------:R-:W-:-:S02]  /*14f80*/  FSETP.NEU.FTZ.AND P3, PT, R5, -INF , PT ;  /* 0xff8000000500780b */ /* 0x000fc40003f7d000 */
[----:B------:R-:W-:Y:S02]  /*14f90*/  ISETP.LT.OR P4, PT, R36, 0x32, P4 ;  /* 0x000000322400780c */ /* 0x000fe40002781670 */
[----:B------:R-:W-:Y:S02]  /*14fa0*/  FSEL R33, R25, RZ, P3 ;  /* 0x000000ff19217208 */ /* 0x000fe40001800000 */
[----:B------:R-:W-:Y:S02]  /*14fb0*/  FMNMX.FTZ R25, R26, R27, !PT ;  /* 0x0000001b1a197209 */ /* 0x000fe40007810000 */
[----:B------:R-:W-:Y:S01]  /*14fc0*/  ISETP.NE.AND P3, PT, R45, RZ, PT ;  /* 0x000000ff2d00720c */ /* 0x000fe20003f65270 */
[--C-:B------:R-:W-:Y:S01]  /*14fd0*/  FFMA.FTZ R31, R70, R3, -R33.reuse ;  /* 0x00000003461f7223 */ /* 0x100fe20000010821 */
[----:B------:R-:W-:Y:S01]  /*14fe0*/  FMNMX.FTZ R25, R30, R25, !PT ;  /* 0x000000191e197209 */ /* 0x000fe20007810000 */
[--C-:B------:R-:W-:Y:S01]  /*14ff0*/  FFMA.FTZ R35, R72, R3, -R33.reuse ;  /* 0x0000000348237223 */ /* 0x100fe20000010821 */
[C---:B------:R-:W-:Y:S01]  /*15000*/  ISETP.GT.AND P3, PT, R29.reuse, 0x30, !P3 ;  /* 0x000000301d00780c */ /* 0x040fe20005f64270 */
[----:B------:R0:W-:Y:S01]  /*15010*/  MUFU.EX2 R196, R31 ;  /* 0x0000001f00c47308 */ /* 0x0001e20000000800 */
[----:B------:R-:W-:Y:S01]  /*15020*/  FMNMX.FTZ R25, R58, R25, !PT ;  /* 0x000000193a197209 */ /* 0x000fe20007810000 */
[-CC-:B------:R-:W-:Y:S01]  /*15030*/  FFMA.FTZ R37, R74, R3.reuse, -R33.reuse ;  /* 0x000000034a257223 */ /* 0x180fe20000010821 */
[----:B------:R-:W-:Y:S01]  /*15040*/  ISETP.LT.OR P3, PT, R36, 0x31, P3 ;  /* 0x000000312400780c */ /* 0x000fe20001f61670 */
[--C-:B------:R-:W-:Y:S01]  /*15050*/  FFMA.FTZ R39, R76, R3, -R33.reuse ;  /* 0x000000034c277223 */ /* 0x100fe20000010821 */
[----:B------:R-:W-:Y:S01]  /*15060*/  FMNMX.FTZ R25, R34, R25, !PT ;  /* 0x0000001922197209 */ /* 0x000fe20007810000 */
[-CC-:B------:R-:W-:Y:S01]  /*15070*/  FFMA.FTZ R41, R80, R3.reuse, -R33.reuse ;  /* 0x0000000350297223 */ /* 0x180fe20000010821 */
[----:B------:R-:W-:Y:S01]  /*15080*/  FSEL R50, R50, -INF , !P3 ;  /* 0xff80000032327808 */ /* 0x000fe20005800000 */
[--C-:B------:R-:W-:Y:S01]  /*15090*/  FFMA.FTZ R32, R32, R3, -R33.reuse ;  /* 0x0000000320207223 */ /* 0x100fe20000010821 */
[----:B------:R-:W-:Y:S01]  /*150a0*/  FMNMX.FTZ R25, R60, R25, !PT ;  /* 0x000000193c197209 */ /* 0x000fe20007810000 */
[-CC-:B0-----:R-:W-:Y:S01]  /*150b0*/  FFMA.FTZ R31, R78, R3.reuse, -R33.reuse ;  /* 0x000000034e1f7223 */ /* 0x181fe20000010821 */
[----:B------:R-:W-:Y:S01]  /*150c0*/  ISETP.GT.AND P6, PT, R29, 0x39, !P6 ;  /* 0x000000391d00780c */ /* 0x000fe200077c4270 */
[--C-:B------:R-:W-:Y:S01]  /*150d0*/  FFMA.FTZ R29, R68, R3, -R33.reuse ;  /* 0x00000003441d7223 */ /* 0x100fe20000010821 */
[----:B------:R-:W-:Y:S01]  /*150e0*/  FMNMX.FTZ R25, R38, R25, !PT ;  /* 0x0000001926197209 */ /* 0x000fe20007810000 */
[----:B------:R0:W-:Y:S01]  /*150f0*/  MUFU.EX2 R192, R31 ;  /* 0x0000001f00c07308 */ /* 0x0001e20000000800 */
[----:B------:R-:W-:Y:S01]  /*15100*/  FSEL R66, R51, -INF , !P4 ;  /* 0xff80000033427808 */ /* 0x000fe20006000000 */
[--C-:B------:R-:W-:Y:S01]  /*15110*/  FFMA.FTZ R40, R40, R3, -R33.reuse ;  /* 0x0000000328287223 */ /* 0x100fe20000010821 */
[----:B------:R-:W-:Y:S01]  /*15120*/  FMNMX.FTZ R25, R62, R25, !PT ;  /* 0x000000193e197209 */ /* 0x000fe20007810000 */
[-CC-:B------:R-:W-:Y:S01]  /*15130*/  FFMA.FTZ R28, R28, R3.reuse, -R33.reuse ;  /* 0x000000031c1c7223 */ /* 0x180fe20000010821 */
[----:B------:R-:W-:Y:S01]  /*15140*/  ISETP.LT.OR P6, PT, R36, 0x3a, P6 ;  /* 0x0000003a2400780c */ /* 0x000fe200037c1670 */
[--C-:B------:R-:W-:Y:S01]  /*15150*/  FFMA.FTZ R44, R44, R3, -R33.reuse ;  /* 0x000000032c2c7223 */ /* 0x100fe20000010821 */
[----:B------:R-:W-:Y:S01]  /*15160*/  FMNMX.FTZ R25, R42, R25, !PT ;  /* 0x000000192a197209 */ /* 0x000fe20007810000 */
[----:B------:R-:W-:Y:S01]  /*15170*/  MUFU.EX2 R29, R29 ;  /* 0x0000001d001d7308 */ /* 0x000fe20000000800 */
[----:B------:R-:W-:Y:S01]  /*15180*/  FSEL R36, R55, -INF , !P6 ;  /* 0xff80000037247808 */ /* 0x000fe20007000000 */
[--C-:B0-----:R-:W-:Y:S01]  /*15190*/  FFMA.FTZ R31, R4, R3, -R33.reuse ;  /* 0x00000003041f7223 */ /* 0x101fe20000010821 */
[----:B------:R-:W-:Y:S01]  /*151a0*/  FMNMX.FTZ R25, R64, R25, !PT ;  /* 0x0000001940197209 */ /* 0x000fe20007810000 */
[-CC-:B------:R-:W-:Y:S01]  /*151b0*/  FFMA.FTZ R48, R48, R3.reuse, -R33.reuse ;  /* 0x0000000330307223 */ /* 0x180fe20000010821 */
[-CC-:B------:R-:W-:Y:S01]  /*151c0*/  FFMA.FTZ R2, R2, R3.reuse, -R33.reuse ;  /* 0x0000000302027223 */ /* 0x180fe20000010821 */
[--C-:B------:R-:W-:Y:S01]  /*151d0*/  FFMA.FTZ R52, R52, R3, -R33.reuse ;  /* 0x0000000334347223 */ /* 0x100fe20000010821 */
[----:B------:R-:W-:Y:S01]  /*151e0*/  FMNMX.FTZ R25, R46, R25, !PT ;  /* 0x000000192e197209 */ /* 0x000fe20007810000 */
[----:B------:R-:W-:Y:S01]  /*151f0*/  FFMA.FTZ R0, R0, R3, -R33 ;  /* 0x0000000300007223 */ /* 0x000fe20000010821 */
[----:B------:R-:W-:Y:S02]  /*15200*/  MUFU.EX2 R35, R35 ;  /* 0x0000002300237308 */ /* 0x000fe40000000800 */
[----:B------:R-:W-:-:S04]  /*15210*/  FMNMX.FTZ R25, R24, R25, !PT ;  /* 0x0000001918197209 */ /* 0x000fc80007810000 */
[----:B------:R-:W-:Y:S02]  /*15220*/  FMNMX.FTZ R25, R50, R25, !PT ;  /* 0x0000001932197209 */ /* 0x000fe40007810000 */
[----:B------:R-:W-:Y:S02]  /*15230*/  MUFU.EX2 R198, R37 ;  /* 0x0000002500c67308 */ /* 0x000fe40000000800 */
[----:B------:R-:W-:-:S04]  /*15240*/  FMNMX.FTZ R25, R66, R25, !PT ;  /* 0x0000001942197209 */ /* 0x000fc80007810000 */
[----:B------:R-:W-:Y:S02]  /*15250*/  FMNMX.FTZ R25, R54, R25, !PT ;  /* 0x0000001936197209 */ /* 0x000fe40007810000 */
[----:B------:R-:W-:Y:S02]  /*15260*/  MUFU.EX2 R39, R39 ;  /* 0x0000002700277308 */ /* 0x000fe40000000800 */
[----:B------:R-:W-:-:S05]  /*15270*/  FMNMX.FTZ R25, R36, R25, !PT ;  /* 0x0000001924197209 */ /* 0x000fca0007810000 */
[----:B------:R-:W0:Y:S01]  /*15280*/  SHFL.BFLY PT, R68, R25, 0x2, 0x1f ;  /* 0x0c401f0019447f89 */ /* 0x000e2200000e0000 */
[----:B------:R-:W-:Y:S08]  /*15290*/  MUFU.EX2 R41, R41 ;  /* 0x0000002900297308 */ /* 0x000ff00000000800 */
[----:B------:R-:W1:Y:S08]  /*152a0*/  MUFU.EX2 R32, R32 ;  /* 0x0000002000207308 */ /* 0x000e700000000800 */
[----:B------:R-:W-:Y:S01]  /*152b0*/  MUFU.EX2 R40, R40 ;  /* 0x0000002800287308 */ /* 0x000fe20000000800 */
[----:B0-----:R-:W-:-:S07]  /*152c0*/  FMNMX.FTZ R68, R25, R68, !PT ;  /* 0x0000004419447209 */ /* 0x001fce0007810000 */
[----:B------:R-:W0:Y:S01]  /*152d0*/  MUFU.EX2 R37, R28 ;  /* 0x0000001c00257308 */ /* 0x000e220000000800 */
[----:B-1----:R-:W-:Y:S01]  /*152e0*/  F2FP.BF16.F32.PACK_AB R194, R32, R41 ;  /* 0x0000002920c2723e */ /* 0x002fe200000010ff */
[----:B------:R-:W1:Y:S06]  /*152f0*/  SHFL.BFLY PT, R25, R68, 0x1, 0x1f ;  /* 0x0c201f0044197f89 */ /* 0x000e6c00000e0000 */
[----:B------:R-:W-:Y:S08]  /*15300*/  MUFU.EX2 R43, R2 ;  /* 0x00000002002b7308 */ /* 0x000ff00000000800 */
[----:B------:R-:W-:Y:S01]  /*15310*/  MUFU.EX2 R44, R44 ;  /* 0x0000002c002c7308 */ /* 0x000fe20000000800 */
[----:B0-----:R-:W-:-:S07]  /*15320*/  F2FP.BF16.F32.PACK_AB R188, R37, R40 ;  /* 0x0000002825bc723e */ /* 0x001fce00000010ff */
[----:B------:R-:W0:Y:S01]  /*15330*/  MUFU.EX2 R31, R31 ;  /* 0x0000001f001f7308 */ /* 0x000e220000000800 */
[----:B-1----:R-:W-:-:S04]  /*15340*/  FMNMX.FTZ R4, R68, R25, !PT ;  /* 0x0000001944047209 */ /* 0x002fc80007810000 */
[C---:B------:R-:W-:Y:S01]  /*15350*/  FSETP.NEU.FTZ.AND P3, PT, R4.reuse, -INF , PT ;  /* 0xff8000000400780b */ /* 0x040fe20003f7d000 */
[----:B------:R-:W-:Y:S02]  /*15360*/  FMUL.FTZ R25, R4, R3 ;  /* 0x0000000304197220 */ /* 0x000fe40000410000 */
[----:B------:R-:W1:Y:S03]  /*15370*/  MUFU.EX2 R48, R48 ;  /* 0x0000003000307308 */ /* 0x000e660000000800 */
[----:B------:R-:W-:Y:S02]  /*15380*/  FSEL R33, R25, RZ, P3 ;  /* 0x000000ff19217208 */ /* 0x000fe40001800000 */
[----:B0-----:R-:W-:-:S03]  /*15390*/  F2FP.BF16.F32.PACK_AB R190, R31, R44 ;  /* 0x0000002c1fbe723e */ /* 0x001fc600000010ff */
        /* <DEDUP_REMOVED lines=9> */
[----:B0-----:R-:W-:Y:S01]  /*15430*/  FADD.FTZ R0, R29, R196 ;  /* 0x000000c41d007221 */ /* 0x001fe20000010000 */
[-CC-:B------:R-:W-:Y:S01]  /*15440*/  FFMA.FTZ R62, R62, R3.reuse, -R33.reuse ;  /* 0x000000033e3e7223 */ /* 0x180fe20000010821 */
[-CC-:B------:R-:W-:Y:S01]  /*15450*/  FFMA.FTZ R42, R42, R3.reuse, -R33.reuse ;  /* 0x000000032a2a7223 */ /* 0x180fe20000010821 */
[-CC-:B------:R-:W-:Y:S01]  /*15460*/  FFMA.FTZ R64, R64, R3.reuse, -R33.reuse ;  /* 0x0000000340407223 */ /* 0x180fe20000010821 */
[----:B------:R-:W-:Y:S01]  /*15470*/  FADD.FTZ R45, R35, R0 ;  /* 0x00000000232d7221 */ /* 0x000fe20000010000 */
[-CC-:B------:R-:W-:Y:S01]  /*15480*/  FFMA.FTZ R46, R46, R3.reuse, -R33.reuse ;  /* 0x000000032e2e7223 */ /* 0x180fe20000010821 */
[-C--:B------:R-:W-:Y:S01]  /*15490*/  FFMA.FTZ R24, R24, R3.reuse, -R33 ;  /* 0x0000000318187223 */ /* 0x080fe20000010821 */
[----:B------:R-:W0:Y:S01]  /*154a0*/  MUFU.EX2 R27, R27 ;  /* 0x0000001b001b7308 */ /* 0x000e220000000800 */
[----:B------:R-:W-:Y:S01]  /*154b0*/  FADD.FTZ R0, R198, R45 ;  /* 0x0000002dc6007221 */ /* 0x000fe20000010000 */
[--C-:B------:R-:W-:Y:S01]  /*154c0*/  FFMA.FTZ R50, R50, R3, -R33.reuse ;  /* 0x0000000332327223 */ /* 0x100fe20000010821 */
[----:B------:R-:W-:Y:S01]  /*154d0*/  F2FP.BF16.F32.PACK_AB R196, R196, R29 ;  /* 0x0000001dc4c4723e */ /* 0x000fe200000010ff */
[-CC-:B------:R-:W-:Y:S01]  /*154e0*/  FFMA.FTZ R66, R66, R3.reuse, -R33.reuse ;  /* 0x0000000342427223 */ /* 0x180fe20000010821 */
[----:B------:R-:W-:Y:S01]  /*154f0*/  FADD.FTZ R47, R39, R0 ;  /* 0x00000000272f7221 */ /* 0x000fe20000010000 */
[-CC-:B------:R-:W-:Y:S01]  /*15500*/  FFMA.FTZ R54, R54, R3.reuse, -R33.reuse ;  /* 0x0000000336367223 */ /* 0x180fe20000010821 */
[----:B------:R-:W-:Y:S01]  /*15510*/  FFMA.FTZ R33, R36, R3, -R33 ;  /* 0x0000000324217223 */ /* 0x000fe20000010821 */
[----:B------:R-:W2:Y:S01]  /*15520*/  MUFU.EX2 R30, R30 ;  /* 0x0000001e001e7308 */ /* 0x000ea20000000800 */
[----:B------:R-:W-:Y:S01]  /*15530*/  FADD.FTZ R2, R192, R47 ;  /* 0x0000002fc0027221 */ /* 0x000fe20000010000 */
[----:B------:R-:W-:-:S02]  /*15540*/  F2FP.BF16.F32.PACK_AB R198, R198, R35 ;  /* 0x00000023c6c6723e */ /* 0x000fc400000010ff */
[----:B------:R-:W-:Y:S01]  /*15550*/  F2FP.BF16.F32.PACK_AB R192, R192, R39 ;  /* 0x00000027c0c0723e */ /* 0x000fe200000010ff */
[----:B------:R-:W-:Y:S01]  /*15560*/  FADD.FTZ R47, R41, R2 ;  /* 0x00000002292f7221 */ /* 0x000fe20000010000 */
[----:B-1----:R-:W-:Y:S02]  /*15570*/  F2FP.BF16.F32.PACK_AB R184, R43, R48 ;  /* 0x000000302bb8723e */ /* 0x002fe400000010ff */
[----:B------:R-:W1:Y:S01]  /*15580*/  MUFU.EX2 R199, R58 ;  /* 0x0000003a00c77308 */ /* 0x000e620000000800 */
[----:B0-----:R-:W-:Y:S01]  /*15590*/  FADD.FTZ R45, R26, R27 ;  /* 0x0000001b1a2d7221 */ /* 0x001fe20000010000 */
[----:B------:R-:W-:Y:S01]  /*155a0*/  FADD.FTZ R47, R32, R47 ;  /* 0x0000002f202f7221 */ /* 0x000fe20000010000 */
[----:B------:R-:W-:-:S03]  /*155b0*/  F2FP.BF16.F32.PACK_AB R197, R27, R26 ;  /* 0x0000001a1bc5723e */ /* 0x000fc600000010ff */
[----:B------:R-:W-:Y:S02]  /*155c0*/  FADD.FTZ R2, R40, R47 ;  /* 0x0000002f28027221 */ /* 0x000fe40000010000 */
[----:B------:R-:W0:Y:S01]  /*155d0*/  MUFU.EX2 R34, R34 ;  /* 0x0000002200227308 */ /* 0x000e220000000800 */
[----:B--2---:R-:W-:Y:S01]  /*155e0*/  FADD.FTZ R0, R30, R45 ;  /* 0x0000002d1e007221 */ /* 0x004fe20000010000 */
[----:B------:R-:W-:-:S04]  /*155f0*/  FADD.FTZ R47, R37, R2 ;  /* 0x00000002252f7221 */ /* 0x000fc80000010000 */
[----:B------:R-:W-:Y:S02]  /*15600*/  FADD.FTZ R2, R44, R47 ;  /* 0x0000002f2c027221 */ /* 0x000fe40000010000 */
[----:B------:R-:W2:Y:S01]  /*15610*/  MUFU.EX2 R193, R60 ;  /* 0x0000003c00c17308 */ /* 0x000ea20000000800 */
[----:B-1----:R-:W-:Y:S01]  /*15620*/  FADD.FTZ R45, R199, R0 ;  /* 0x00000000c72d7221 */ /* 0x002fe20000010000 */
[----:B------:R-:W-:Y:S01]  /*15630*/  FADD.FTZ R29, R31, R2 ;  /* 0x000000021f1d7221 */ /* 0x000fe20000010000 */
[----:B------:R-:W-:-:S03]  /*15640*/  F2FP.BF16.F32.PACK_AB R199, R199, R30 ;  /* 0x0000001ec7c7723e */ /* 0x000fc600000010ff */
[----:B------:R-:W-:Y:S02]  /*15650*/  FADD.FTZ R2, R48, R29 ;  /* 0x0000001d30027221 */ /* 0x000fe40000010000 */
[----:B------:R-:W1:Y:S01]  /*15660*/  MUFU.EX2 R38, R38 ;  /* 0x0000002600267308 */ /* 0x000e620000000800 */
[----:B0-----:R-:W-:Y:S01]  /*15670*/  FADD.FTZ R0, R34, R45 ;  /* 0x0000002d22007221 */ /* 0x001fe20000010000 */
[----:B------:R-:W-:-:S06]  /*15680*/  FADD.FTZ R35, R43, R2 ;  /* 0x000000022b237221 */ /* 0x000fcc0000010000 */
[----:B------:R-:W0:Y:S01]  /*15690*/  MUFU.EX2 R195, R62 ;  /* 0x0000003e00c37308 */ /* 0x000e220000000800 */
[C---:B--2---:R-:W-:Y:S01]  /*156a0*/  FADD.FTZ R45, R193.reuse, R0 ;  /* 0x00000000c12d7221 */ /* 0x044fe20000010000 */
[----:B------:R-:W-:-:S06]  /*156b0*/  F2FP.BF16.F32.PACK_AB R193, R193, R34 ;  /* 0x00000022c1c1723e */ /* 0x000fcc00000010ff */
[----:B------:R-:W2:Y:S01]  /*156c0*/  MUFU.EX2 R42, R42 ;  /* 0x0000002a002a7308 */ /* 0x000ea20000000800 */
[----:B-1----:R-:W-:-:S07]  /*156d0*/  FADD.FTZ R0, R38, R45 ;  /* 0x0000002d26007221 */ /* 0x002fce0000010000 */
        /* <DEDUP_REMOVED lines=14> */
[----:B-1----:R-:W-:Y:S01]  /*157c0*/  FADD.FTZ R230, R52, R35 ;  /* 0x0000002334e67221 */ /* 0x002fe20000010000 */
[----:B------:R-:W-:-:S03]  /*157d0*/  F2FP.BF16.F32.PACK_AB R186, R25, R52 ;  /* 0x0000003419ba723e */ /* 0x000fc600000010ff */
[----:B------:R-:W-:-:S03]  /*157e0*/  FADD.FTZ R230, R25, R230 ;  /* 0x000000e619e67221 */ /* 0x000fc60000010000 */
[----:B------:R-:W1:Y:S01]  /*157f0*/  MUFU.EX2 R54, R54 ;  /* 0x0000003600367308 */ /* 0x000e620000000800 */
[----:B0-----:R-:W-:-:S07]  /*15800*/  FADD.FTZ R0, R50, R29 ;  /* 0x0000001d32007221 */ /* 0x001fce0000010000 */
[----:B------:R-:W0:Y:S01]  /*15810*/  MUFU.EX2 R33, R33 ;  /* 0x0000002100217308 */ /* 0x000e220000000800 */
[C---:B--2---:R-:W-:Y:S01]  /*15820*/  FADD.FTZ R25, R185.reuse, R0 ;  /* 0x00000000b9197221 */ /* 0x044fe20000010000 */
[----:B------:R-:W-:-:S03]  /*15830*/  F2FP.BF16.F32.PACK_AB R185, R185, R50 ;  /* 0x00000032b9b9723e */ /* 0x000fc600000010ff */
[----:B-1----:R-:W-:Y:S01]  /*15840*/  FADD.FTZ R0, R54, R25 ;  /* 0x0000001936007221 */ /* 0x002fe20000010000 */
[----:B------:R-:W-:-:S04]  /*15850*/  IMAD R25, R73, 0x80, R152 ;  /* 0x0000008049197824 */ /* 0x000fc800078e0298 */
[----:B------:R-:W-:Y:S02]  /*15860*/  IMAD.IADD R56, R25, 0x1, R56 ;  /* 0x0000000119387824 */ /* 0x000fe400078e0238 */
[C---:B0-----:R-:W-:Y:S01]  /*15870*/  FADD.FTZ R229, R33.reuse, R0 ;  /* 0x0000000021e57221 */ /* 0x041fe20000010000 */
[----:B------:R-:W-:Y:S01]  /*15880*/  F2FP.BF16.F32.PACK_AB R187, R33, R54 ;  /* 0x0000003621bb723e */ /* 0x000fe200000010ff */
[----:B------:R-:W-:Y:S06]  /*15890*/  @!P2 BRA `(.L_x_1564) ;  /* 0x000000000048a947 */ /* 0x000fec0003800000 */
        /* <DEDUP_REMOVED lines=11> */
.L_x_1566:
[----:B------:R-:W-:-:S13]  /*15950*/  ISETP.NE.AND P3, PT, R57, 0x1, PT ;  /* 0x000000013900780c */ /* 0x000fda0003f65270 */
[----:B------:R-:W0:Y:S02]  /*15960*/  @P3 LDC.64 R24, c[0x0][0x9e8] ;  /* 0x00027a00ff183b82 */ /* 0x000e240000000a00 */
[----:B0-----:R-:W-:-:S05]  /*15970*/  @P3 IMAD.HI.U32 R2, R0, R24, RZ ;  /* 0x0000001800023227 */ /* 0x001fca00078e00ff */
[----:B------:R-:W-:-:S07]  /*15980*/  @P3 SHF.R.U32.HI R0, RZ, R25, R2 ;  /* 0x00000019ff003219 */ /* 0x000fce0000011602 */
.L_x_1567:
[----:B------:R-:W-:Y:S05]  /*15990*/  BSYNC B0 ;  /* 0x0000000000007941 */ /* 0x000fea0003800000 */
.L_x_1565:
[----:B------:R-:W-:-:S05]  /*159a0*/  IMAD R57, R0, R57, R57 ;  /* 0x0000003900397224 */ /* 0x000fca00078e0239 */
[----:B------:R-:W-:-:S07]  /*159b0*/  VIMNMX R56, R56, R57, PT ;  /* 0x0000003938387248 */ /* 0x000fce0003fe0100 */
.L_x_1564:
[----:B------:R-:W2:Y:S01]  /*159c0*/  LDL R24, [R1+0x54] ;  /* 0x0000540001187983 */ /* 0x000ea20000100800 */
[----:B------:R-:W-:Y:S01]  /*159d0*/  SHF.R.S32.HI R25, RZ, 0x1f, R56 ;  /* 0x0000001fff197819 */ /* 0x000fe20000011438 */
[----:B------:R-:W-:Y:S01]  /*159e0*/  BSSY B1, `(.L_x_1568) ;  /* 0x00002fd000017945 */ /* 0x000fe20003800000 */
[----:B------:R-:W-:Y:S01]  /*159f0*/  IMAD.MOV.U32 R2, RZ, RZ, 0x3f800000 ;  /* 0x3f800000ff027424 */ /* 0x000fe200078e00ff */
[----:B------:R-:W-:Y:S02]  /*15a00*/  CS2R R150, SRZ ;  /* 0x0000000000967805 */ /* 0x000fe4000001ff00 */
[----:B------:R-:W-:Y:S01]  /*15a10*/  LEA.HI R25, R25, R56, RZ, 0x6 ;  /* 0x0000003819197211 */ /* 0x000fe200078f30ff */
[----:B------:R-:W-:Y:S01]  /*15a20*/  IMAD.MOV.U32 R0, RZ, RZ, 0x3f800000 ;  /* 0x3f800000ff007424 */ /* 0x000fe200078e00ff */
[----:B------:R-:W-:Y:S02]  /*15a30*/  CS2R R148, SRZ ;  /* 0x0000000000947805 */ /* 0x000fe4000001ff00 */
[----:B------:R-:W-:-:S02]  /*15a40*/  CS2R R146, SRZ ;  /* 0x0000000000927805 */ /* 0x000fc4000001ff00 */
[----:B------:R-:W-:Y:S02]  /*15a50*/  SHF.R.S32.HI R25, RZ, 0x6, R25 ;  /* 0x00000006ff197819 */ /* 0x000fe40000011419 */
        /* <DEDUP_REMOVED lines=60> */
[----:B--2---:R-:W-:-:S04]  /*15e20*/  VIMNMX R24, R24, R25, !PT ;  /* 0x0000001918187248 */ /* 0x004fc80007fe0100 */
[----:B------:R-:W-:Y:S01]  /*15e30*/  ISETP.GE.AND P3, PT, R204, R24, PT ;  /* 0x00000018cc00720c */ /* 0x000fe20003f66270 */
[----:B------:R0:W-:Y:S02]  /*15e40*/  STL [R1+0x28], R24 ;  /* 0x0000281801007387 */ /* 0x0001e40000100800 */
[----:B0-----:R-:W-:-:S10]  /*15e50*/  CS2R R24, SRZ ;  /* 0x0000000000187805 */ /* 0x001fd4000001ff00 */
[----:B------:R-:W-:Y:S05]  /*15e60*/  @!P3 BRA `(.L_x_1569) ;  /* 0x0000002800d0b947 */ /* 0x000fea0003800000 */
[----:B------:R-:W-:Y:S01]  /*15e70*/  IMAD.IADD R3, R201, 0x1, R152 ;  /* 0x00000001c9037824 */ /* 0x000fe200078e0298 */
[----:B------:R-:W-:Y:S01]  /*15e80*/  BSSY B0, `(.L_x_1570) ;  /* 0x00002ae000007945 */ /* 0x000fe20003800000 */
[----:B------:R-:W-:Y:S02]  /*15e90*/  IMAD.MOV.U32 R2, RZ, RZ, 0x3f800000 ;  /* 0x3f800000ff027424 */ /* 0x000fe400078e00ff */
[----:B------:R-:W-:Y:S01]  /*15ea0*/  IMAD.MOV.U32 R151, RZ, RZ, RZ ;  /* 0x000000ffff977224 */ /* 0x000fe200078e00ff */
[----:B------:R0:W-:Y:S01]  /*15eb0*/  STL [R1+0x1c], R3 ;  /* 0x00001c0301007387 */ /* 0x0001e20000100800 */
[----:B------:R-:W-:-:S07]  /*15ec0*/  VIADD R233, R3, 0x8 ;  /* 0x0000000803e97836 */ /* 0x000fce0000000000 */
.L_x_1589:
[----:B------:R-:W-:-:S05]  /*15ed0*/  VIADD R231, R200, 0x1 ;  /* 0x00000001c8e77836 */ /* 0x000fca0000000000 */
[----:B------:R-:W-:-:S04]  /*15ee0*/  ISETP.NE.AND P3, PT, R231, 0x2, PT ;  /* 0x00000002e700780c */ /* 0x000fc80003f65270 */
[----:B------:R-:W-:Y:S02]  /*15ef0*/  SEL R234, RZ, 0x1, P3 ;  /* 0x00000001ffea7807 */ /* 0x000fe40001800000 */
[----:B------:R-:W-:Y:S02]  /*15f00*/  SEL R231, R231, RZ, P3 ;  /* 0x000000ffe7e77207 */ /* 0x000fe40001800000 */
[----:B------:R-:W-:Y:S01]  /*15f10*/  LOP3.LUT R234, R205, R234, RZ, 0x3c, !PT ;  /* 0x000000eacdea7212 */ /* 0x000fe200078e3cff */
[----:B------:R-:W-:Y:S06]  /*15f20*/  @!P0 BRA `(.L_x_1571) ;  /* 0x0000000000048947 */ /* 0x000fec0003800000 */
[----:B------:R-:W-:Y:S01]  /*15f30*/  BPT.TRAP 0x1 ;  /* 0x000000040000795c */ /* 0x000fe20000300000 */
.L_x_1571:
[----:B------:R-:W-:Y:S01]  /*15f40*/  IMAD R232, R231, 0x8, R16 ;  /* 0x00000008e7e87824 */ /* 0x000fe200078e0210 */
[----:B------:R-:W-:-:S04]  /*15f50*/  SHF.L.U32 R152, R234, 0x1f, RZ ;  /* 0x0000001fea987819 */ /* 0x000fc800000006ff */
[----:B------:R1:W2:Y:S01]  /*15f60*/  SYNCS.PHASECHK.TRANS64.TRYWAIT P3, [R232+URZ+0x30830], R152 ;  /* 0x03083098e80075a7 */ /* 0x0002a2000806017f */
[----:B------:R-:W-:Y:S05]  /*15f70*/  @!P0 BRA `(.L_x_1572) ;  /* 0x0000000000048947 */ /* 0x000fea0003800000 */
[----:B------:R-:W-:Y:S01]  /*15f80*/  BPT.TRAP 0x1 ;  /* 0x000000040000795c */ /* 0x000fe20000300000 */
.L_x_1572:
[----:B0-----:R-:W3:Y:S01]  /*15f90*/  LDL R3, [R1+0x18] ;  /* 0x0000180001037983 */ /* 0x001ee20000100800 */
[----:B------:R-:W-:Y:S01]  /*15fa0*/  BSSY B2, `(.L_x_1573) ;  /* 0x0000007000027945 */ /* 0x000fe20003800000 */
[----:B---3--:R-:W-:-:S04]  /*15fb0*/  IMAD R158, R231, 0x800, R3 ;  /* 0x00000800e79e7824 */ /* 0x008fc800078e0203 */
[C---:B------:R-:W-:Y:S02]  /*15fc0*/  VIADD R155, R158.reuse, 0x2 ;  /* 0x000000029e9b7836 */ /* 0x040fe40000000000 */
[----:B------:R-:W-:Y:S01]  /*15fd0*/  VIADD R3, R158, 0x4 ;  /* 0x000000049e037836 */ /* 0x000fe20000000000 */
[----:B--2---:R-:W-:Y:S06]  /*15fe0*/  @P3 BRA `(.L_x_1574) ;  /* 0x0000000000083947 */ /* 0x004fec0003800000 */
[----:B------:R-:W0:Y:S02]  /*15ff0*/  SYNCS.PHASECHK.TRANS64.TRYWAIT P3, [R232+URZ+0x30830], R152 ;  /* 0x03083098e80075a7 */ /* 0x000e24000806017f */
[----:B0-----:R-:W-:Y:S05]  /*16000*/  @!P3 BRA `(.L_x_1575) ;  /* 0x0000013c0034b947 */ /* 0x001fea0003800000 */
.L_x_1574:
[----:B------:R-:W-:Y:S05]  /*16010*/  BSYNC B2 ;  /* 0x0000000000027941 */ /* 0x000fea0003800000 */
.L_x_1573:
[----:B01----:R-:W-:Y:S01]  /*16020*/  IMAD.MOV.U32 R152, RZ, RZ, R158 ;  /* 0x000000ffff987224 */ /* 0x003fe200078e009e */
[----:B------:R-:W-:Y:S01]  /*16030*/  R2UR UR12, R218 ;  /* 0x00000000da0c72ca */ /* 0x000fe200000e0000 */
[----:B------:R-:W-:Y:S01]  /*16040*/  VIADD R154, R158, 0x6 ;  /* 0x000000069e9a7836 */ /* 0x000fe20000000000 */
[----:B------:R-:W-:Y:S01]  /*16050*/  R2UR UR13, R219 ;  /* 0x00000000db0d72ca */ /* 0x000fe200000e0000 */
[----:B------:R-:W-:Y:S01]  /*16060*/  IMAD.MOV.U32 R153, RZ, RZ, 0x40000040 ;  /* 0x40000040ff997424 */ /* 0x000fe200078e00ff */
[----:B------:R-:W-:Y:S01]  /*16070*/  R2UR UR6, R152 ;  /* 0x00000000980672ca */ /* 0x000fe200000e0000 */
[----:B------:R-:W-:Y:S01]  /*16080*/  IMAD.MOV.U32 R152, RZ, RZ, R155 ;  /* 0x000000ffff987224 */ /* 0x000fe200078e009b */
[----:B------:R-:W-:Y:S01]  /*16090*/  R2UR UR10, R154 ;  /* 0x000000009a0a72ca */ /* 0x000fe200000e0000 */
[----:B------:R-:W-:Y:S01]  /*160a0*/  IMAD.MOV.U32 R155, RZ, RZ, 0x40000040 ;  /* 0x40000040ff9b7424 */ /* 0x000fe200078e00ff */
[----:B------:R-:W-:Y:S01]  /*160b0*/  R2UR UR5, R153 ;  /* 0x00000000990572ca */ /* 0x000fe200000e0000 */
[----:B------:R-:W-:Y:S01]  /*160c0*/  VIADD R156, R158, 0x204 ;  /* 0x000002049e9c7836 */ /* 0x000fe20000000000 */
[----:B------:R-:W-:Y:S01]  /*160d0*/  R2UR UR4, R152 ;  /* 0x00000000980472ca */ /* 0x000fe200000e0000 */
[----:B------:R-:W-:Y:S01]  /*160e0*/  IMAD.MOV.U32 R152, RZ, RZ, R3 ;  /* 0x000000ffff987224 */ /* 0x000fe200078e0003 */
[----:B------:R-:W-:Y:S01]  /*160f0*/  R2UR UR11, R155 ;  /* 0x000000009b0b72ca */ /* 0x000fe200000e0000 */
[----:B------:R-:W-:Y:S01]  /*16100*/  VIADD R154, R158, 0x202 ;  /* 0x000002029e9a7836 */ /* 0x000fe20000000000 */
        /* <DEDUP_REMOVED lines=10> */
[----:B------:R-:W-:Y:S01]  /*161b0*/  MOV R3, UR10 ;  /* 0x0000000a00037c02 */ /* 0x000fe20008000f00 */
[----:B------:R-:W-:Y:S01]  /*161c0*/  UMOV UR10, UR4 ;  /* 0x00000004000a7c82 */ /* 0x000fe20008000000 */
[----:B------:R-:W-:Y:S01]  /*161d0*/  MOV R237, UR11 ;  /* 0x0000000b00ed7c02 */ /* 0x000fe20008000f00 */
[----:B------:R-:W-:Y:S01]  /*161e0*/  UMOV UR11, UR5 ;  /* 0x00000005000b7c82 */ /* 0x000fe20008000000 */
[----:B------:R-:W-:Y:S01]  /*161f0*/  R2UR UR26, R152 ;  /* 0x00000000981a72ca */ /* 0x000fe200000e0000 */
[----:B------:R-:W-:Y:S01]  /*16200*/  VIADD R152, R158, 0x404 ;  /* 0x000004049e987836 */ /* 0x000fe20000000000 */
[----:B------:R-:W-:Y:S01]  /*16210*/  R2UR UR7, R153 ;  /* 0x00000000990772ca */ /* 0x000fe200000e0000 */
[----:B------:R-:W-:Y:S01]  /*16220*/  IMAD.MOV.U32 R157, RZ, RZ, 0x40000040 ;  /* 0x40000040ff9d7424 */ /* 0x000fe200078e00ff */
[----:B------:R-:W-:Y:S01]  /*16230*/  R2UR UR34, R154 ;  /* 0x000000009a2272ca */ /* 0x000fe200000e0000 */
[----:B------:R-:W-:Y:S01]  /*16240*/  VIADD R154, R158, 0x604 ;  /* 0x000006049e9a7836 */ /* 0x000fe20000000000 */
[----:B------:R-:W-:Y:S01]  /*16250*/  R2UR UR38, R152 ;  /* 0x00000000982672ca */ /* 0x000fe200000e0000 */
[----:B------:R-:W-:Y:S01]  /*16260*/  VIADD R152, R158, 0x600 ;  /* 0x000006009e987836 */ /* 0x000fe20000000000 */
[----:B------:R-:W-:Y:S01]  /*16270*/  R2UR UR42, R156 ;  /* 0x000000009c2a72ca */ /* 0x000fe200000e0000 */
[----:B------:R-:W-:Y:S01]  /*16280*/  VIADD R156, R158, 0x602 ;  /* 0x000006029e9c7836 */ /* 0x000fe20000000000 */
[----:B------:R-:W-:Y:S01]  /*16290*/  R2UR UR4, R6 ;  /* 0x00000000060472ca */ /* 0x000fe200000e0000 */
[-C--:B------:R-:W-:Y:S01]  /*162a0*/  FMUL.FTZ R24, R24, R0.reuse ;  /* 0x0000000018187220 */ /* 0x080fe20000410000 */
[----:B------:R-:W-:Y:S01]  /*162b0*/  R2UR UR46, R152 ;  /* 0x00000000982e72ca */ /* 0x000fe200000e0000 */
[----:B------:R-:W-:Y:S01]  /*162c0*/  VIADD R152, R158, 0x606 ;  /* 0x000006069e987836 */ /* 0x000fe20000000000 */
[----:B------:R-:W-:Y:S01]  /*162d0*/  R2UR UR5, R7 ;  /* 0x00000000070572ca */ /* 0x000fe200000e0000 */
[-C--:B------:R-:W-:Y:S01]  /*162e0*/  FMUL.FTZ R25, R25, R0.reuse ;  /* 0x0000000019197220 */ /* 0x080fe20000410000 */
[C---:B------:R-:W-:Y:S01]  /*162f0*/  R2UR UR9, R153.reuse ;  /* 0x00000000990972ca */ /* 0x040fe200000e0000 */
[-C--:B------:R-:W-:Y:S01]  /*16300*/  FMUL.FTZ R28, R28, R0.reuse ;  /* 0x000000001c1c7220 */ /* 0x080fe20000410000 */
[----:B------:R-:W-:Y:S01]  /*16310*/  R2UR UR15, R153 ;  /* 0x00000000990f72ca */ /* 0x000fe200000e0000 */
        /* <DEDUP_REMOVED lines=29> */
[----:B------:R-:W-:Y:S01]  /*164f0*/  WARPGROUP.ARRIVE ;  /* 0x00000000000079c5 */ /* 0x000fe20000000000 */
[----:B------:R-:W-:Y:S01]  /*16500*/  R2UR UR16, R216 ;  /* 0x00000000d81072ca */ /* 0x000fe200000e0000 */
[-C--:B------:R-:W-:Y:S01]  /*16510*/  FMUL.FTZ R60, R60, R0.reuse ;  /* 0x000000003c3c7220 */ /* 0x080fe20000410000 */
[----:B------:R-:W-:Y:S01]  /*16520*/  R2UR UR17, R217 ;  /* 0x00000000d91172ca */ /* 0x000fe200000e0000 */
[-C--:B------:R-:W-:Y:S01]  /*16530*/  FMUL.FTZ R61, R61, R0.reuse ;  /* 0x000000003d3d7220 */ /* 0x080fe20000410000 */
[----:B------:R-:W-:Y:S01]  /*16540*/  R2UR UR20, R214 ;  /* 0x00000000d61472ca */ /* 0x000fe200000e0000 */
[----:B------:R-:W-:Y:S01]  /*16550*/  HGMMA.64x64x16.F32.BF16 R152, gdesc[UR4], RZ, !UPT, gsb0 ;  /* 0x00e00000049879f0 */ /* 0x000fe2000c0018ff */
[----:B------:R-:W-:Y:S01]  /*16560*/  UMOV UR6, UR8 ;  /* 0x0000000800067c82 */ /* 0x000fe20008000000 */
[----:B------:R-:W-:Y:S01]  /*16570*/  UMOV UR7, UR9 ;  /* 0x0000000900077c82 */ /* 0x000fe20008000000 */
        /* <DEDUP_REMOVED lines=80> */
[----:B------:R-:W-:Y:S01]  /*16a80*/  HGMMA.64x64x16.F32.BF16 R152, gdesc[UR8], R152, gsb0 ;  /* 0x00e00000089879f0 */ /* 0x000fe20008001898 */
        /* <DEDUP_REMOVED lines=102> */
.L_x_1576:
[----:B------:R-:W-:Y:S01]  /*170f0*/  SHF.L.U32 R2, R205, 0x1f, RZ ;  /* 0x0000001fcd027819 */ /* 0x000fe200000006ff */
[----:B------:R-:W-:-:S04]  /*17100*/  IMAD R0, R200, 0x8, R16 ;  /* 0x00000008c8007824 */ /* 0x000fc800078e0210 */
[----:B------:R0:W1:Y:S01]  /*17110*/  SYNCS.PHASECHK.TRANS64.TRYWAIT P3, [R0+URZ+0x30850], R2 ;  /* 0x03085002000075a7 */ /* 0x000062000806017f */
[----:B------:R-:W-:Y:S05]  /*17120*/  @!P0 BRA `(.L_x_1577) ;  /* 0x0000000000048947 */ /* 0x000fea0003800000 */
[----:B------:R-:W-:Y:S01]  /*17130*/  BPT.TRAP 0x1 ;  /* 0x000000040000795c */ /* 0x000fe20000300000 */
.L_x_1577:
[----:B------:R-:W-:Y:S04]  /*17140*/  BSSY B2, `(.L_x_1578) ;  /* 0x0000004000027945 */ /* 0x000fe80003800000 */
[----:B-1----:R-:W-:Y:S05]  /*17150*/  @P3 BRA `(.L_x_1579) ;  /* 0x0000000000083947 */ /* 0x002fea0003800000 */
[----:B------:R-:W1:Y:S02]  /*17160*/  SYNCS.PHASECHK.TRANS64.TRYWAIT P3, [R0+URZ+0x30850], R2 ;  /* 0x03085002000075a7 */ /* 0x000e64000806017f */
[----:B-1----:R-:W-:Y:S05]  /*17170*/  @!P3 BRA `(.L_x_1580) ;  /* 0x0000012800ecb947 */ /* 0x002fea0003800000 */
.L_x_1579:
[----:B------:R-:W-:Y:S05]  /*17180*/  BSYNC B2 ;  /* 0x0000000000027941 */ /* 0x000fea0003800000 */
.L_x_1578:
[----:B01----:R-:W-:Y:S01]  /*17190*/  VIADD R2, R16, 0x400 ;  /* 0x0000040010027836 */ /* 0x003fe20000000000 */
[----:B------:R-:W-:Y:S01]  /*171a0*/  WARPGROUP.ARRIVE ;  /* 0x00000000000079c5 */ /* 0x000fe20000000000 */
[----:B------:R-:W-:Y:S01]  /*171b0*/  IMAD.MOV.U32 R3, RZ, RZ, 0x40000040 ;  /* 0x40000040ff037424 */ /* 0x000fe200078e00ff */
[----:B------:R-:W-:Y:S01]  /*171c0*/  ULDC UR4, c[0x0][0x9dc] ;  /* 0x0002770000047ab9 */ /* 0x000fe20000000800 */
[----:B------:R-:W-:Y:S01]  /*171d0*/  @!P1 VIADD R232, R232, 0x30840 ;  /* 0x00030840e8e89836 */ /* 0x000fe20000000000 */
[----:B------:R-:W-:Y:S02]  /*171e0*/  SHF.R.U32.HI R2, RZ, 0x4, R2 ;  /* 0x00000004ff027819 */ /* 0x000fe40000011602 */
[----:B------:R-:W-:Y:S01]  /*171f0*/  R2UR UR7, R3 ;  /* 0x00000000030772ca */ /* 0x000fe200000e0000 */
[----:B------:R-:W-:Y:S01]  /*17200*/  IMAD.MOV.U32 R3, RZ, RZ, 0x40000040 ;  /* 0x40000040ff037424 */ /* 0x000fe200078e00ff */
[----:B------:R-:W-:Y:S02]  /*17210*/  LOP3.LUT R2, R2, 0x3fff, RZ, 0xc0, !PT ;  /* 0x00003fff02027812 */ /* 0x000fe400078ec0ff */
[----:B------:R-:W-:-:S02]  /*17220*/  @!P1 PRMT R232, RZ, 0x654, R232 ;  /* 0x00000654ffe89816 */ /* 0x000fc400000000e8 */
[----:B------:R-:W-:-:S05]  /*17230*/  LOP3.LUT R2, R2, 0x2000000, RZ, 0xfc, !PT ;  /* 0x0200000002027812 */ /* 0x000fca00078efcff */
[----:B------:R-:W-:-:S05]  /*17240*/  IMAD R2, R200, 0x800, R2 ;  /* 0x00000800c8027824 */ /* 0x000fca00078e0202 */
[----:B------:R-:W-:-:S13]  /*17250*/  R2UR UR6, R2 ;  /* 0x00000000020672ca */ /* 0x000fda00000e0000 */
[----:B------:R-:W-:Y:S03]  /*17260*/  HGMMA.64x256x16.F32.BF16 R24, R196, gdesc[UR4].tnspB, R24, gsb0 ;  /* 0x43e00004c4187df0 */ /* 0x000fe60008001818 */
[----:B------:R-:W-:Y:S02]  /*17270*/  WARPGROUP.DEPBAR.LE gsb0, 0x0 ;  /* 0x00008000000079c5 */ /* 0x000fe40000010000 */
[----:B------:R-:W-:Y:S01]  /*17280*/  VIADD R196, R2, 0x80 ;  /* 0x0000008002c47836 */ /* 0x000fe20000000000 */
[----:B------:R-:W-:Y:S01]  /*17290*/  WARPGROUP.ARRIVE ;  /* 0x00000000000079c5 */ /* 0x000fe20000000000 */
[----:B------:R-:W-:-:S03]  /*172a0*/  IMAD.MOV.U32 R197, RZ, RZ, 0x40000040 ;  /* 0x40000040ffc57424 */ /* 0x000fc600078e00ff */
[----:B------:R-:W-:Y:S02]  /*172b0*/  R2UR UR6, R196 ;  /* 0x00000000c40672ca */ /* 0x000fe400000e0000 */
[----:B------:R-:W-:-:S15]  /*172c0*/  R2UR UR7, R197 ;  /* 0x00000000c50772ca */ /* 0x000fde00000e0000 */
[----:B------:R-:W-:-:S01]  /*172d0*/  NOP ;  /* 0x0000000000007918 */ /* 0x000fc20000000000 */
[----:B------:R-:W-:Y:S03]  /*172e0*/  HGMMA.64x256x16.F32.BF16 R24, R192, gdesc[UR4].tnspB, R24, gsb0 ;  /* 0x43e00004c0187df0 */ /* 0x000fe60008001818 */
[----:B------:R-:W-:Y:S02]  /*172f0*/  WARPGROUP.DEPBAR.LE gsb0, 0x0 ;  /* 0x00008000000079c5 */ /* 0x000fe40000010000 */
[C---:B------:R-:W-:Y:S01]  /*17300*/  VIADD R192, R2.reuse, 0x100 ;  /* 0x0000010002c07836 */ /* 0x040fe20000000000 */
[----:B------:R-:W-:Y:S01]  /*17310*/  WARPGROUP.ARRIVE ;  /* 0x00000000000079c5 */ /* 0x000fe20000000000 */
[----:B------:R-:W-:Y:S02]  /*17320*/  IMAD.MOV.U32 R193, RZ, RZ, 0x40000040 ;  /* 0x40000040ffc17424 */ /* 0x000fe400078e00ff */
[----:B------:R-:W-:Y:S01]  /*17330*/  VIADD R2, R2, 0x180 ;  /* 0x0000018002027836 */ /* 0x000fe20000000000 */
[----:B------:R-:W-:-:S02]  /*17340*/  R2UR UR6, R192 ;  /* 0x00000000c00672ca */ /* 0x000fc400000e0000 */
[----:B------:R-:W-:-:S15]  /*17350*/  R2UR UR7, R193 ;  /* 0x00000000c10772ca */ /* 0x000fde00000e0000 */
[----:B------:R-:W-:-:S01]  /*17360*/  NOP ;  /* 0x0000000000007918 */ /* 0x000fc20000000000 */
[----:B------:R-:W-:Y:S01]  /*17370*/  HGMMA.64x256x16.F32.BF16 R24, R188, gdesc[UR4].tnspB, R24, gsb0 ;  /* 0x43e00004bc187df0 */ /* 0x000fe20008001818 */
[----:B------:R-:W-:Y:S02]  /*17380*/  R2UR UR6, R2 ;  /* 0x00000000020672ca */ /* 0x000fe400000e0000 */
[----:B------:R-:W-:Y:S01]  /*17390*/  R2UR UR7, R3 ;  /* 0x00000000030772ca */ /* 0x000fe200000e0000 */
[----:B------:R-:W-:Y:S02]  /*173a0*/  WARPGROUP.DEPBAR.LE gsb0, 0x0 ;  /* 0x00008000000079c5 */ /* 0x000fe40000010000 */
[----:B------:R-:W-:-:S15]  /*173b0*/  WARPGROUP.ARRIVE ;  /* 0x00000000000079c5 */ /* 0x000fde0000000000 */
[----:B------:R-:W-:-:S07]  /*173c0*/  NOP ;  /* 0x0000000000007918 */ /* 0x000fce0000000000 */
[----:B------:R-:W-:Y:S03]  /*173d0*/  HGMMA.64x256x16.F32.BF16 R24, R184, gdesc[UR4].tnspB, R24, gsb0 ;  /* 0x43e00004b8187df0 */ /* 0x000fe60008001818 */
[----:B------:R-:W-:Y:S02]  /*173e0*/  WARPGROUP.DEPBAR.LE gsb0, 0x0 ;  /* 0x00008000000079c5 */ /* 0x000fe40000010000 */
[----:B------:R-:W-:Y:S01]  /*173f0*/  IMAD.SHL.U32 R184, R204, 0x40, RZ ;  /* 0x00000040ccb87824 */ /* 0x000fe200078e00ff */
[----:B------:R0:W-:Y:S04]  /*17400*/  @!P1 SYNCS.ARRIVE.TRANS64.RED.A1T0 RZ, [R232+URZ], RZ ;  /* 0x000000ffe8ff99a7 */ /* 0x0001e8000810043f */
[----:B------:R-:W-:Y:S01]  /*17410*/  IADD3 R187, R226, 0x1, -R184 ;  /* 0x00000001e2bb7810 */ /* 0x000fe20007ffe8b8 */
[----:B0-----:R-:W-:Y:S01]  /*17420*/  IMAD.U32 R232, RZ, RZ, UR4 ;  /* 0x00000004ffe87e24 */ /* 0x001fe2000f8e00ff */
[----:B------:R-:W-:-:S03]  /*17430*/  ULDC UR4, c[0x0][0x9e0] ;  /* 0x0002780000047ab9 */ /* 0x000fc60000000800 */
[----:B------:R-:W-:Y:S01]  /*17440*/  IMAD.IADD R187, R187, 0x1, -R227 ;  /* 0x00000001bbbb7824 */ /* 0x000fe200078e0ae3 */
[----:B------:R-:W-:-:S03]  /*17450*/  LOP3.LUT R188, RZ, R232, RZ, 0x33, !PT ;  /* 0x000000e8ffbc7212 */ /* 0x000fc600078e33ff */
[----:B------:R-:W-:-:S04]  /*17460*/  IMAD R187, R236, -0x2, R187 ;  /* 0xfffffffeecbb7824 */ /* 0x000fc800078e02bb */
[----:B------:R-:W-:Y:S02]  /*17470*/  IMAD.IADD R188, R188, 0x1, R187 ;  /* 0x00000001bcbc7824 */ /* 0x000fe400078e02bb */
[----:B------:R-:W-:Y:S02]  /*17480*/  VIADD R187, R187, UR4 ;  /* 0x00000004bbbb7c36 */ /* 0x000fe40008000000 */
[C---:B------:R-:W-:Y:S02]  /*17490*/  IMAD.IADD R185, R201.reuse, 0x1, R188 ;  /* 0x00000001c9b97824 */ /* 0x040fe400078e02bc */
[----:B------:R-:W-:Y:S01]  /*174a0*/  IMAD.IADD R186, R201, 0x1, R187 ;  /* 0x00000001c9ba7824 */ /* 0x000fe200078e02bb */
[----:B------:R-:W-:Y:S06]  /*174b0*/  @!P2 BRA `(.L_x_1581) ;  /* 0x000000000064a947 */ /* 0x000fec0003800000 */
[----:B------:R-:W2:Y:S01]  /*174c0*/  LDL R205, [R1+0x10] ;  /* 0x0000100001cd7983 */ /* 0x000ea20000100800 */
[----:B------:R-:W-:Y:S01]  /*174d0*/  BSSY B2, `(.L_x_1582) ;  /* 0x0000013000027945 */ /* 0x000fe20003800000 */
[----:B--2---:R-:W-:-:S05]  /*174e0*/  IMAD.IADD R189, R201, 0x1, R205 ;  /* 0x00000001c9bd7824 */ /* 0x004fca00078e02cd */
[----:B------:R-:W-:-:S13]  /*174f0*/  ISETP.GT.AND P3, PT, R189, -0x1, PT ;  /* 0xffffffffbd00780c */ /* 0x000fda0003f64270 */
[----:B------:R-:W-:Y:S05]  /*17500*/  @P3 BRA `(.L_x_1583) ;  /* 0x0000000000243947 */ /* 0x000fea0003800000 */
[----:B------:R-:W-:Y:S01]  /*17510*/  ULDC UR4, c[0x0][0x9e4] ;  /* 0x0002790000047ab9 */ /* 0x000fe20000000800 */
[----:B------:R-:W-:Y:S01]  /*17520*/  LOP3.LUT R189, RZ, R189, RZ, 0x33, !PT ;  /* 0x000000bdffbd7212 */ /* 0x000fe200078e33ff */
[----:B------:R-:W-:-:S05]  /*17530*/  IMAD.U32 R190, RZ, RZ, UR4 ;  /* 0x00000004ffbe7e24 */ /* 0x000fca000f8e00ff */
[----:B------:R-:W-:-:S13]  /*17540*/  ISETP.NE.AND P3, PT, R190, 0x1, PT ;  /* 0x00000001be00780c */ /* 0x000fda0003f65270 */
[----:B------:R-:W0:Y:S02]  /*17550*/  @P3 LDC.64 R2, c[0x0][0x9e8] ;  /* 0x00027a00ff023b82 */ /* 0x000e240000000a00 */
[----:B0-----:R-:W-:-:S05]  /*17560*/  @P3 IMAD.HI.U32 R2, R189, R2, RZ ;  /* 0x00000002bd023227 */ /* 0x001fca00078e00ff */
[----:B------:R-:W-:-:S04]  /*17570*/  @P3 SHF.R.U32.HI R189, RZ, R3, R2 ;  /* 0x00000003ffbd3219 */ /* 0x000fc80000011602 */
[----:B------:R-:W-:Y:S01]  /*17580*/  LOP3.LUT R189, RZ, R189, RZ, 0x33, !PT ;  /* 0x000000bdffbd7212 */ /* 0x000fe200078e33ff */
[----:B------:R-:W-:Y:S06]  /*17590*/  BRA `(.L_x_1584) ;  /* 0x0000000000187947 */ /* 0x000fec0003800000 */
.L_x_1583:
[----:B------:R-:W-:Y:S02]  /*175a0*/  ULDC UR4, c[0x0][0x9e4] ;  /* 0x0002790000047ab9 */ /* 0x000fe40000000800 */
[----:B------:R-:W-:-:S05]  /*175b0*/  IMAD.U32 R190, RZ, RZ, UR4 ;  /* 0x00000004ffbe7e24 */ /* 0x000fca000f8e00ff */
[----:B------:R-:W-:-:S13]  /*175c0*/  ISETP.NE.AND P3, PT, R190, 0x1, PT ;  /* 0x00000001be00780c */ /* 0x000fda0003f65270 */
[----:B------:R-:W0:Y:S02]  /*175d0*/  @P3 LDC.64 R2, c[0x0][0x9e8] ;  /* 0x00027a00ff023b82 */ /* 0x000e240000000a00 */
[----:B0-----:R-:W-:-:S05]  /*175e0*/  @P3 IMAD.HI.U32 R2, R189, R2, RZ ;  /* 0x00000002bd023227 */ /* 0x001fca00078e00ff */
[----:B------:R-:W-:-:S07]  /*175f0*/  @P3 SHF.R.U32.HI R189, RZ, R3, R2 ;  /* 0x00000003ffbd3219 */ /* 0x000fce0000011602 */
.L_x_1584:
[----:B------:R-:W-:Y:S05]  /*17600*/  BSYNC B2 ;  /* 0x0000000000027941 */ /* 0x000fea0003800000 */
.L_x_1582:
[----:B------:R-:W-:-:S04]  /*17610*/  IMAD R189, R189, R190, -R184 ;  /* 0x000000bebdbd7224 */ /* 0x000fc800078e0ab8 */
[----:B------:R-:W-:-:S05]  /*17620*/  IMAD R189, R236, -0x2, R189 ;  /* 0xfffffffeecbd7824 */ /* 0x000fca00078e02bd */
[----:B------:R-:W-:Y:S02]  /*17630*/  VIMNMX R185, R185, R189, !PT ;  /* 0x000000bdb9b97248 */ /* 0x000fe40007fe0100 */
[----:B------:R-:W-:-:S07]  /*17640*/  VIADDMNMX R186, R189, R190, R186, PT ;  /* 0x000000bebdba7246 */ /* 0x000fce00038001ba */
.L_x_1581:
[----:B------:R-:W-:Y:S02]  /*17650*/  ISETP.GT.AND P3, PT, R204, -0x1, PT ;  /* 0xffffffffcc00780c */ /* 0x000fe40003f64270 */
[----:B------:R-:W-:Y:S02]  /*17660*/  IADD3 R187, R187, 0x8, R201 ;  /* 0x00000008bbbb7810 */ /* 0x000fe40007ffe0c9 */
[C---:B------:R-:W-:Y:S02]  /*17670*/  ISETP.GT.AND P4, PT, R185.reuse, RZ, P3 ;  /* 0x000000ffb900720c */ /* 0x040fe40001f84270 */
[C---:B------:R-:W-:Y:S02]  /*17680*/  ISETP.GT.AND P6, PT, R185.reuse, 0x1, P3 ;  /* 0x00000001b900780c */ /* 0x040fe40001fc4270 */
        /* <DEDUP_REMOVED lines=51> */
[----:B------:R-:W2:Y:S01]  /*179c0*/  LDL R190, [R1+0x1c] ;  /* 0x00001c0001be7983 */ /* 0x000ea20000100800 */
[----:B------:R-:W-:Y:S02]  /*179d0*/  ULDC UR4, c[0x0][0x9e4] ;  /* 0x0002790000047ab9 */ /* 0x000fe40000000800 */
[----:B------:R-:W-:-:S05]  /*179e0*/  IMAD.U32 R164, RZ, RZ, UR4 ;  /* 0x00000004ffa47e24 */ /* 0x000fca000f8e00ff */
[----:B------:R-:W-:-:S13]  /*179f0*/  ISETP.NE.AND P4, PT, R164, 0x1, PT ;  /* 0x00000001a400780c */ /* 0x000fda0003f85270 */
[----:B------:R-:W0:Y:S01]  /*17a00*/  @P4 LDC.64 R2, c[0x0][0x9e8] ;  /* 0x00027a00ff024b82 */ /* 0x000e220000000a00 */
[----:B--2---:R-:W-:-:S05]  /*17a10*/  VIADD R185, R190, 0x8 ;  /* 0x00000008beb97836 */ /* 0x004fca0000000000 */
[----:B------:R-:W-:-:S05]  /*17a20*/  LOP3.LUT R185, RZ, R185, RZ, 0x33, !PT ;  /* 0x000000b9ffb97212 */ /* 0x000fca00078e33ff */
[----:B0-----:R-:W-:-:S05]  /*17a30*/  @P4 IMAD.HI.U32 R2, R185, R2, RZ ;  /* 0x00000002b9024227 */ /* 0x001fca00078e00ff */
[----:B------:R-:W-:-:S04]  /*17a40*/  @P4 SHF.R.U32.HI R185, RZ, R3, R2 ;  /* 0x00000003ffb94219 */ /* 0x000fc80000011602 */
[----:B------:R-:W-:Y:S01]  /*17a50*/  LOP3.LUT R185, RZ, R185, RZ, 0x33, !PT ;  /* 0x000000b9ffb97212 */ /* 0x000fe200078e33ff */
[----:B------:R-:W-:Y:S06]  /*17a60*/  BRA `(.L_x_1588) ;  /* 0x00000000001c7947 */ /* 0x000fec0003800000 */
.L_x_1587:
[----:B------:R-:W-:Y:S01]  /*17a70*/  ULDC UR4, c[0x0][0x9e4] ;  /* 0x0002790000047ab9 */ /* 0x000fe20000000800 */
[----:B------:R-:W-:Y:S02]  /*17a80*/  IMAD.MOV.U32 R185, RZ, RZ, R233 ;  /* 0x000000ffffb97224 */ /* 0x000fe400078e00e9 */
[----:B------:R-:W-:-:S05]  /*17a90*/  IMAD.U32 R164, RZ, RZ, UR4 ;  /* 0x00000004ffa47e24 */ /* 0x000fca000f8e00ff */
[----:B------:R-:W-:-:S13]  /*17aa0*/  ISETP.NE.AND P4, PT, R164, 0x1, PT ;  /* 0x00000001a400780c */ /* 0x000fda0003f85270 */
[----:B------:R-:W0:Y:S02]  /*17ab0*/  @P4 LDC.64 R2, c[0x0][0x9e8] ;  /* 0x00027a00ff024b82 */ /* 0x000e240000000a00 */
[----:B0-----:R-:W-:-:S05]  /*17ac0*/  @P4 IMAD.HI.U32 R2, R233, R2, RZ ;  /* 0x00000002e9024227 */ /* 0x001fca00078e00ff */
[----:B------:R-:W-:-:S07]  /*17ad0*/  @P4 SHF.R.U32.HI R185, RZ, R3, R2 ;  /* 0x00000003ffb94219 */ /* 0x000fce0000011602 */
.L_x_1588:
[----:B------:R-:W-:Y:S05]  /*17ae0*/  BSYNC B2 ;  /* 0x0000000000027941 */ /* 0x000fea0003800000 */
.L_x_1586:
[----:B------:R-:W-:-:S04]  /*17af0*/  IMAD R184, R185, R164, -R184 ;  /* 0x000000a4b9b87224 */ /* 0x000fc800078e0ab8 */
[----:B------:R-:W-:-:S05]  /*17b00*/  IMAD R184, R236, -0x2, R184 ;  /* 0xfffffffeecb87824 */ /* 0x000fca00078e02b8 */
[----:B------:R-:W-:Y:S02]  /*17b10*/  VIMNMX R188, R188, R184, !PT ;  /* 0x000000b8bcbc7248 */ /* 0x000fe40007fe0100 */
[----:B------:R-:W-:-:S07]  /*17b20*/  VIADDMNMX R187, R184, R164, R187, PT ;  /* 0x000000a4b8bb7246 */ /* 0x000fce00038001bb */
.L_x_1585:
[----:B------:R-:W-:Y:S01]  /*17b30*/  @!P1 VIADD R0, R0, 0x30860 ;  /* 0x0003086000009836 */ /* 0x000fe20000000000 */
[----:B------:R-:W2:Y:S01]  /*17b40*/  LDL R200, [R1+0x28] ;  /* 0x0000280001c87983 */ /* 0x000ea20000100800 */
[C---:B------:R-:W-:Y:S01]  /*17b50*/  ISETP.GT.AND P6, PT, R188.reuse, 0x9, P3 ;  /* 0x00000009bc00780c */ /* 0x040fe20001fc4270 */
[----:B------:R-:W-:Y:S01]  /*17b60*/  ULDC UR4, c[0x0][0x988] ;  /* 0x0002620000047ab9 */ /* 0x000fe20000000800 */
[----:B------:R-:W-:Y:S01]  /*17b70*/  ISETP.GT.AND P5, PT, R188, 0x1, P3 ;  /* 0x00000001bc00780c */ /* 0x000fe20001fa4270 */
[----:B------:R-:W-:Y:S01]  /*17b80*/  IMAD.U32 R3, RZ, RZ, UR4 ;  /* 0x00000004ff037e24 */ /* 0x000fe2000f8e00ff */
[----:B------:R-:W-:Y:S01]  /*17b90*/  @!P1 PRMT R0, RZ, 0x654, R0 ;  /* 0x00000654ff009816 */ /* 0x000fe20000000000 */
[----:B------:R-:W-:Y:S01]  /*17ba0*/  IMAD.MOV.U32 R205, RZ, RZ, R234 ;  /* 0x000000ffffcd7224 */ /* 0x000fe200078e00ea */
[C---:B------:R-:W-:Y:S02]  /*17bb0*/  ISETP.LT.OR P6, PT, R187.reuse, 0xa, P6 ;  /* 0x0000000abb00780c */ /* 0x040fe400037c1670 */
[----:B------:R0:W-:Y:S01]  /*17bc0*/  @!P1 SYNCS.ARRIVE.TRANS64.RED.A1T0 RZ, [R0+URZ], RZ ;  /* 0x000000ff00ff99a7 */ /* 0x0001e2000810043f */
[----:B------:R-:W-:-:S02]  /*17bd0*/  ISETP.LT.OR P5, PT, R187, 0x2, P5 ;  /* 0x00000002bb00780c */ /* 0x000fc40002fa1670 */
[----:B------:R-:W-:Y:S02]  /*17be0*/  FSEL R159, R159, -INF , !P6 ;  /* 0xff8000009f9f7808 */ /* 0x000fe40007000000 */
[----:B------:R-:W-:Y:S02]  /*17bf0*/  ISETP.GT.AND P6, PT, R188, 0x18, P3 ;  /* 0x00000018bc00780c */ /* 0x000fe40001fc4270 */
[----:B------:R-:W-:Y:S02]  /*17c00*/  FSEL R155, R155, -INF , !P5 ;  /* 0xff8000009b9b7808 */ /* 0x000fe40006800000 */
[----:B0-----:R-:W-:Y:S02]  /*17c10*/  FMNMX.FTZ R0, R152, R5, !PT ;  /* 0x0000000598007209 */ /* 0x001fe40007810000 */
[----:B------:R-:W-:Y:S02]  /*17c20*/  ISETP.LT.OR P6, PT, R187, 0x19, P6 ;  /* 0x00000019bb00780c */ /* 0x000fe400037c1670 */
[----:B------:R-:W-:-:S02]  /*17c30*/  FMNMX.FTZ R0, R153, R0, !PT ;  /* 0x0000000099007209 */ /* 0x000fc40007810000 */
[----:B------:R-:W-:Y:S02]  /*17c40*/  FSEL R166, R166, -INF , !P6 ;  /* 0xff800000a6a67808 */ /* 0x000fe40007000000 */
[----:B------:R-:W-:Y:S02]  /*17c50*/  FMNMX.FTZ R0, R156, R0, !PT ;  /* 0x000000009c007209 */ /* 0x000fe40007810000 */
[----:B------:R-:W-:Y:S02]  /*17c60*/  ISETP.GT.AND P6, PT, R188, 0x21, P3 ;  /* 0x00000021bc00780c */ /* 0x000fe40001fc4270 */
[----:B------:R-:W-:Y:S02]  /*17c70*/  FMNMX.FTZ R0, R157, R0, !PT ;  /* 0x000000009d007209 */ /* 0x000fe40007810000 */
[----:B------:R-:W-:Y:S02]  /*17c80*/  ISETP.LT.OR P6, PT, R187, 0x22, P6 ;  /* 0x00000022bb00780c */ /* 0x000fe400037c1670 */
[----:B------:R-:W-:-:S02]  /*17c90*/  FMNMX.FTZ R0, R160, R0, !PT ;  /* 0x00000000a0007209 */ /* 0x000fc40007810000 */
[----:B------:R-:W-:Y:S02]  /*17ca0*/  FSEL R171, R171, -INF , !P6 ;  /* 0xff800000abab7808 */ /* 0x000fe40007000000 */
[----:B------:R-:W-:Y:S02]  /*17cb0*/  FMNMX.FTZ R0, R161, R0, !PT ;  /* 0x00000000a1007209 */ /* 0x000fe40007810000 */
[----:B------:R-:W-:Y:S02]  /*17cc0*/  ISETP.GT.AND P6, PT, R188, RZ, P3 ;  /* 0x000000ffbc00720c */ /* 0x000fe40001fc4270 */
[----:B------:R-:W-:Y:S02]  /*17cd0*/  FMNMX.FTZ R0, R189, R0, !PT ;  /* 0x00000000bd007209 */ /* 0x000fe40007810000 */
        /* <DEDUP_REMOVED lines=16> */
[C---:B------:R-:W-:Y:S02]  /*17de0*/  ISETP.GT.AND P5, PT, R188.reuse, 0x28, P3 ;  /* 0x00000028bc00780c */ /* 0x040fe40001fa4270 */
[----:B------:R-:W-:Y:S02]  /*17df0*/  FMNMX.FTZ R0, R181, R0, !PT ;  /* 0x00000000b5007209 */ /* 0x000fe40007810000 */
[----:B------:R-:W-:Y:S02]  /*17e00*/  ISETP.LT.OR P5, PT, R187, 0x29, P5 ;  /* 0x00000029bb00780c */ /* 0x000fe40002fa1670 */
[----:B------:R-:W-:Y:S01]  /*17e10*/  ISETP.GT.AND P6, PT, R188, 0x38, P3 ;  /* 0x00000038bc00780c */ /* 0x000fe20001fc4270 */
[----:B------:R-:W0:Y:S01]  /*17e20*/  SHFL.BFLY PT, R2, R0, 0x2, 0x1f ;  /* 0x0c401f0000027f89 */ /* 0x000e2200000e0000 */
[----:B------:R-:W-:-:S02]  /*17e30*/  FSEL R174, R174, -INF , !P5 ;  /* 0xff800000aeae7808 */ /* 0x000fc40006800000 */
[----:B------:R-:W-:Y:S02]  /*17e40*/  ISETP.GT.AND P5, PT, R188, 0x30, P3 ;  /* 0x00000030bc00780c */ /* 0x000fe40001fa4270 */
[C---:B------:R-:W-:Y:S02]  /*17e50*/  ISETP.LT.OR P6, PT, R187.reuse, 0x39, P6 ;  /* 0x00000039bb00780c */ /* 0x040fe400037c1670 */
[----:B------:R-:W-:Y:S02]  /*17e60*/  ISETP.LT.OR P5, PT, R187, 0x31, P5 ;  /* 0x00000031bb00780c */ /* 0x000fe40002fa1670 */
[----:B------:R-:W-:Y:S02]  /*17e70*/  FSEL R182, R182, -INF , !P6 ;  /* 0xff800000b6b67808 */ /* 0x000fe40007000000 */
[----:B------:R-:W-:Y:S02]  /*17e80*/  FSEL R178, R178, -INF , !P5 ;  /* 0xff800000b2b27808 */ /* 0x000fe40006800000 */
[----:B0-----:R-:W-:-:S05]  /*17e90*/  FMNMX.FTZ R2, R0, R2, !PT ;  /* 0x0000000200027209 */ /* 0x001fca0007810000 */
[----:B------:R-:W0:Y:S02]  /*17ea0*/  SHFL.BFLY PT, R164, R2, 0x1, 0x1f ;  /* 0x0c201f0002a47f89 */ /* 0x000e2400000e0000 */
[----:B0-----:R-:W-:-:S04]  /*17eb0*/  FMNMX.FTZ R164, R2, R164, !PT ;  /* 0x000000a402a47209 */ /* 0x001fc80007810000 */
[C---:B------:R-:W-:Y:S01]  /*17ec0*/  FSETP.NEU.FTZ.AND P4, PT, R164.reuse, -INF , PT ;  /* 0xff800000a400780b */ /* 0x040fe20003f9d000 */
[----:B------:R-:W-:-:S03]  /*17ed0*/  FMUL.FTZ R0, R164, R3 ;  /* 0x00000003a4007220 */ /* 0x000fc60000410000 */
[----:B------:R-:W-:Y:S02]  /*17ee0*/  FSEL R2, R164, RZ, P4 ;  /* 0x000000ffa4027208 */ /* 0x000fe40002000000 */
[----:B------:R-:W-:Y:S02]  /*17ef0*/  FSEL R0, R0, RZ, P4 ;  /* 0x000000ff00007208 */ /* 0x000fe40002000000 */
[----:B------:R-:W-:Y:S01]  /*17f00*/  ISETP.GT.AND P4, PT, R188, 0x8, P3 ;  /* 0x00000008bc00780c */ /* 0x000fe20001f84270 */
[----:B------:R-:W-:Y:S01]  /*17f10*/  FADD.FTZ R2, -R2, R5 ;  /* 0x0000000502027221 */ /* 0x000fe20000010100 */
[----:B------:R-:W-:Y:S01]  /*17f20*/  FMNMX.FTZ R5, R154, R4, !PT ;  /* 0x000000049a057209 */ /* 0x000fe20007810000 */
[-CC-:B------:R-:W-:Y:S01]  /*17f30*/  FFMA.FTZ R152, R152, R3.reuse, -R0.reuse ;  /* 0x0000000398987223 */ /* 0x180fe20000010800 */
[----:B------:R-:W-:Y:S01]  /*17f40*/  ISETP.LT.OR P4, PT, R187, 0x9, P4 ;  /* 0x00000009bb00780c */ /* 0x000fe20002781670 */
[--C-:B------:R-:W-:Y:S01]  /*17f50*/  FFMA.FTZ R153, R153, R3, -R0.reuse ;  /* 0x0000000399997223 */ /* 0x100fe20000010800 */
[----:B------:R-:W-:Y:S01]  /*17f60*/  FMNMX.FTZ R5, R155, R5, !PT ;  /* 0x000000059b057209 */ /* 0x000fe20007810000 */
[-C--:B------:R-:W-:Y:S01]  /*17f70*/  FMUL.FTZ R2, R2, R3.reuse ;  /* 0x0000000302027220 */ /* 0x080fe20000410000 */
[----:B------:R-:W-:Y:S01]  /*17f80*/  FSEL R158, R158, -INF , !P4 ;  /* 0xff8000009e9e7808 */ /* 0x000fe20006000000 */
[-CC-:B------:R-:W-:Y:S01]  /*17f90*/  FFMA.FTZ R156, R156, R3.reuse, -R0.reuse ;  /* 0x000000039c9c7223 */ /* 0x180fe20000010800 */
[----:B------:R-:W-:Y:S01]  /*17fa0*/  ISETP.GT.AND P4, PT, R188, 0x11, P3 ;  /* 0x00000011bc00780c */ /* 0x000fe20001f84270 */
[--C-:B------:R-:W-:Y:S01]  /*17fb0*/  FFMA.FTZ R157, R157, R3, -R0.reuse ;  /* 0x000000039d9d7223 */ /* 0x100fe20000010800 */
        /* <DEDUP_REMOVED lines=23> */
[----:B------:R-:W-:Y:S01]  /*18130*/  FFMA.FTZ R181, R181, R3, -R0 ;  /* 0x00000003b5b57223 */ /* 0x000fe20000010800 */
[----:B------:R-:W-:Y:S01]  /*18140*/  FMNMX.FTZ R5, R170, R5, !PT ;  /* 0x00000005aa057209 */ /* 0x000fe20007810000 */
[----:B------:R-:W-:Y:S01]  /*18150*/  MUFU.EX2 R152, R152 ;  /* 0x0000009800987308 */ /* 0x000fe20000000800 */
[----:B------:R-:W-:-:S02]  /*18160*/  ISETP.LT.OR P4, PT, R187, 0x2a, P4 ;  /* 0x0000002abb00780c */ /* 0x000fc40002781670 */
[----:B------:R-:W-:Y:S02]  /*18170*/  FMNMX.FTZ R5, R171, R5, !PT ;  /* 0x00000005ab057209 */ /* 0x000fe40007810000 */
[----:B------:R-:W-:Y:S02]  /*18180*/  FSEL R175, R175, -INF , !P4 ;  /* 0xff800000afaf7808 */ /* 0x000fe40006000000 */
[----:B------:R-:W-:Y:S01]  /*18190*/  ISETP.GT.AND P4, PT, R188, 0x31, P3 ;  /* 0x00000031bc00780c */ /* 0x000fe20001f84270 */
[----:B------:R-:W0:Y:S01]  /*181a0*/  MUFU.EX2 R0, R2 ;  /* 0x0000000200007308 */ /* 0x000e220000000800 */
[----:B------:R-:W-:Y:S02]  /*181b0*/  FMNMX.FTZ R5, R174, R5, !PT ;  /* 0x00000005ae057209 */ /* 0x000fe40007810000 */
[----:B------:R-:W-:Y:S02]  /*181c0*/  ISETP.LT.OR P4, PT, R187, 0x32, P4 ;  /* 0x00000032bb00780c */ /* 0x000fe40002781670 */
[----:B------:R-:W-:-:S02]  /*181d0*/  FMNMX.FTZ R5, R175, R5, !PT ;  /* 0x00000005af057209 */ /* 0x000fc40007810000 */
[----:B------:R-:W-:Y:S01]  /*181e0*/  ISETP.GT.AND P3, PT, R188, 0x39, P3 ;  /* 0x00000039bc00780c */ /* 0x000fe20001f64270 */
[----:B------:R-:W1:Y:S01]  /*181f0*/  MUFU.EX2 R153, R153 ;  /* 0x0000009900997308 */ /* 0x000e620000000800 */
[----:B------:R-:W-:Y:S02]  /*18200*/  FSEL R179, R179, -INF , !P4 ;  /* 0xff800000b3b37808 */ /* 0x000fe40006000000 */
[----:B------:R-:W-:Y:S02]  /*18210*/  FMNMX.FTZ R5, R178, R5, !PT ;  /* 0x00000005b2057209 */ /* 0x000fe40007810000 */
[----:B------:R-:W-:Y:S02]  /*18220*/  ISETP.LT.OR P3, PT, R187, 0x3a, P3 ;  /* 0x0000003abb00780c */ /* 0x000fe40001f61670 */
[----:B------:R-:W-:Y:S01]  /*18230*/  FMNMX.FTZ R5, R179, R5, !PT ;  /* 0x00000005b3057209 */ /* 0x000fe20007810000 */
[----:B------:R-:W3:Y:S01]  /*18240*/  MUFU.EX2 R156, R156 ;  /* 0x0000009c009c7308 */ /* 0x000ee20000000800 */
[----:B------:R-:W-:Y:S01]  /*18250*/  FSEL R183, R183, -INF , !P3 ;  /* 0xff800000b7b77808 */ /* 0x000fe20005800000 */
[----:B0-----:R-:W-:Y:S01]  /*18260*/  FFMA.FTZ R2, R0, R230, R152 ;  /* 0x000000e600027223 */ /* 0x001fe20000010098 */
[----:B------:R-:W-:-:S04]  /*18270*/  FMNMX.FTZ R5, R182, R5, !PT ;  /* 0x00000005b6057209 */ /* 0x000fc80007810000 */
[----:B------:R-:W-:Y:S01]  /*18280*/  FMNMX.FTZ R5, R183, R5, !PT ;  /* 0x00000005b7057209 */ /* 0x000fe20007810000 */
[----:B------:R-:W0:Y:S01]  /*18290*/  MUFU.EX2 R157, R157 ;  /* 0x0000009d009d7308 */ /* 0x000e220000000800 */
[C---:B-1----:R-:W-:Y:S01]  /*182a0*/  F2FP.BF16.F32.PACK_AB R196, R153.reuse, R152 ;  /* 0x0000009899c4723e */ /* 0x042fe200000010ff */
[----:B------:R-:W-:Y:S02]  /*182b0*/  FADD.FTZ R2, R153, R2 ;  /* 0x0000000299027221 */ /* 0x000fe40000010000 */
[----:B------:R-:W1:Y:S04]  /*182c0*/  SHFL.BFLY PT, R152, R5, 0x2, 0x1f ;  /* 0x0c401f0005987f89 */ /* 0x000e6800000e0000 */
[----:B------:R-:W4:Y:S01]  /*182d0*/  MUFU.EX2 R160, R160 ;  /* 0x000000a000a07308 */ /* 0x000f220000000800 */
[----:B---3--:R-:W-:-:S07]  /*182e0*/  FADD.FTZ R2, R156, R2 ;  /* 0x000000029c027221 */ /* 0x008fce0000010000 */
[----:B------:R-:W3:Y:S01]  /*182f0*/  MUFU.EX2 R161, R161 ;  /* 0x000000a100a17308 */ /* 0x000ee20000000800 */
[C---:B0-----:R-:W-:Y:S01]  /*18300*/  FADD.FTZ R2, R157.reuse, R2 ;  /* 0x000000029d027221 */ /* 0x041fe20000010000 */
[----:B------:R-:W-:-:S06]  /*18310*/  F2FP.BF16.F32.PACK_AB R198, R157, R156 ;  /* 0x0000009c9dc6723e */ /* 0x000fcc00000010ff */
[----:B------:R-:W-:Y:S01]  /*18320*/  MUFU.EX2 R189, R189 ;  /* 0x000000bd00bd7308 */ /* 0x000fe20000000800 */
[----:B----4-:R-:W-:Y:S01]  /*18330*/  FADD.FTZ R2, R160, R2 ;  /* 0x00000002a0027221 */ /* 0x010fe20000010000 */
[----:B-1----:R-:W-:-:S06]  /*18340*/  FMNMX.FTZ R5, R5, R152, !PT ;  /* 0x0000009805057209 */ /* 0x002fcc0007810000 */
[----:B------:R-:W0:Y:S01]  /*18350*/  MUFU.EX2 R165, R165 ;  /* 0x000000a500a57308 */ /* 0x000e220000000800 */
[----:B------:R-:W1:Y:S01]  /*18360*/  SHFL.BFLY PT, R152, R5, 0x1, 0x1f ;  /* 0x0c201f0005987f89 */ /* 0x000e6200000e0000 */
[C---:B---3--:R-:W-:Y:S01]  /*18370*/  FADD.FTZ R2, R161.reuse, R2 ;  /* 0x00000002a1027221 */ /* 0x048fe20000010000 */
[----:B------:R-:W-:-:S05]  /*18380*/  F2FP.BF16.F32.PACK_AB R192, R161, R160 ;  /* 0x000000a0a1c0723e */ /* 0x000fca00000010ff */
[----:B------:R-:W-:Y:S08]  /*18390*/  MUFU.EX2 R168, R168 ;  /* 0x000000a800a87308 */ /* 0x000ff00000000800 */
[----:B------:R-:W3:Y:S01]  /*183a0*/  MUFU.EX2 R169, R169 ;  /* 0x000000a900a97308 */ /* 0x000ee20000000800 */
[----:B0-----:R-:W-:-:S07]  /*183b0*/  F2FP.BF16.F32.PACK_AB R194, R165, R189 ;  /* 0x000000bda5c2723e */ /* 0x001fce00000010ff */
[----:B------:R-:W-:Y:S01]  /*183c0*/  MUFU.EX2 R172, R172 ;  /* 0x000000ac00ac7308 */ /* 0x000fe20000000800 */
[----:B-1----:R-:W-:-:S04]  /*183d0*/  FMNMX.FTZ R152, R5, R152, !PT ;  /* 0x0000009805987209 */ /* 0x002fc80007810000 */
[C---:B------:R-:W-:Y:S01]  /*183e0*/  FSETP.NEU.FTZ.AND P3, PT, R152.reuse, -INF , PT ;  /* 0xff8000009800780b */ /* 0x040fe20003f7d000 */
[CC--:B------:R-:W-:Y:S02]  /*183f0*/  FMUL.FTZ R5, R152.reuse, R3.reuse ;  /* 0x0000000398057220 */ /* 0x0c0fe40000410000 */
[----:B------:R-:W0:Y:S01]  /*18400*/  MUFU.EX2 R173, R173 ;  /* 0x000000ad00ad7308 */ /* 0x000e220000000800 */
[----:B------:R-:W-:Y:S02]  /*18410*/  FSEL R153, R152, RZ, P3 ;  /* 0x000000ff98997208 */ /* 0x000fe40001800000 */
[----:B------:R-:W-:Y:S02]  /*18420*/  FSEL R5, R5, RZ, P3 ;  /* 0x000000ff05057208 */ /* 0x000fe40001800000 */
[----:B---3--:R-:W-:Y:S01]  /*18430*/  F2FP.BF16.F32.PACK_AB R188, R169, R168 ;  /* 0x000000a8a9bc723e */ /* 0x008fe200000010ff */
[----:B------:R-:W-:Y:S01]  /*18440*/  FADD.FTZ R153, -R153, R4 ;  /* 0x0000000499997221 */ /* 0x000fe20000010100 */
[----:B------:R-:W-:Y:S01]  /*18450*/  FADD.FTZ R4, R189, R2 ;  /* 0x00000002bd047221 */ /* 0x000fe20000010000 */
[-CC-:B------:R-:W-:Y:S01]  /*18460*/  FFMA.FTZ R154, R154, R3.reuse, -R5.reuse ;  /* 0x000000039a9a7223 */ /* 0x180fe20000010805 */
[-CC-:B------:R-:W-:Y:S01]  /*18470*/  FFMA.FTZ R155, R155, R3.reuse, -R5.reuse ;  /* 0x000000039b9b7223 */ /* 0x180fe20000010805 */
[-C--:B------:R-:W-:Y:S01]  /*18480*/  FMUL.FTZ R153, R153, R3.reuse ;  /* 0x0000000399997220 */ /* 0x080fe20000410000 */
        /* <DEDUP_REMOVED lines=11> */
[----:B------:R-:W1:Y:S01]  /*18540*/  MUFU.EX2 R2, R153 ;  /* 0x0000009900027308 */ /* 0x000e620000000800 */
[-CC-:B------:R-:W-:Y:S01]  /*18550*/  FFMA.FTZ R178, R178, R3.reuse, -R5.reuse ;  /* 0x00000003b2b27223 */ /* 0x180fe20000010805 */
[----:B------:R-:W-:Y:S01]  /*18560*/  FADD.FTZ R4, R165, R4 ;  /* 0x00000004a5047221 */ /* 0x000fe20000010000 */
[-CC-:B------:R-:W-:Y:S01]  /*18570*/  FFMA.FTZ R179, R179, R3.reuse, -R5.reuse ;  /* 0x00000003b3b37223 */ /* 0x180fe20000010805 */
[-CC-:B------:R-:W-:Y:S01]  /*18580*/  FFMA.FTZ R182, R182, R3.reuse, -R5.reuse ;  /* 0x00000003b6b67223 */ /* 0x180fe20000010805 */
[----:B------:R-:W-:Y:S01]  /*18590*/  FFMA.FTZ R5, R183, R3, -R5 ;  /* 0x00000003b7057223 */ /* 0x000fe20000010805 */
[----:B------:R-:W-:Y:S01]  /*185a0*/  FADD.FTZ R4, R168, R4 ;  /* 0x00000004a8047221 */ /* 0x000fe20000010000 */
[C---:B--2---:R-:W-:Y:S01]  /*185b0*/  ISETP.GT.AND P3, PT, R204.reuse, R200, PT ;  /* 0x000000c8cc00720c */ /* 0x044fe20003f64270 */
[----:B------:R-:W2:Y:S01]  /*185c0*/  MUFU.EX2 R155, R155 ;  /* 0x0000009b009b7308 */ /* 0x000ea20000000800 */
[----:B0-----:R-:W-:Y:S01]  /*185d0*/  F2FP.BF16.F32.PACK_AB R190, R173, R172 ;  /* 0x000000acadbe723e */ /* 0x001fe200000010ff */
[----:B------:R-:W-:Y:S01]  /*185e0*/  FADD.FTZ R4, R169, R4 ;  /* 0x00000004a9047221 */ /* 0x000fe20000010000 */
[----:B------:R-:W-:-:S02]  /*185f0*/  VIADD R204, R204, 0xffffffff ;  /* 0xffffffffcccc7836 */ /* 0x000fc40000000000 */
[----:B------:R-:W-:Y:S02]  /*18600*/  IMAD.MOV.U32 R200, RZ, RZ, R231 ;  /* 0x000000ffffc87224 */ /* 0x000fe400078e00e7 */
[----:B------:R-:W-:Y:S01]  /*18610*/  FADD.FTZ R4, R172, R4 ;  /* 0x00000004ac047221 */ /* 0x000fe20000010000 */
[----:B------:R-:W0:Y:S01]  /*18620*/  MUFU.EX2 R158, R158 ;  /* 0x0000009e009e7308 */ /* 0x000e220000000800 */
[----:B-1----:R-:W-:Y:S02]  /*18630*/  FFMA.FTZ R229, R2, R229, R154 ;  /* 0x000000e502e57223 */ /* 0x002fe4000001009a */
[----:B------:R-:W-:-:S05]  /*18640*/  FADD.FTZ R4, R173, R4 ;  /* 0x00000004ad047221 */ /* 0x000fca0000010000 */
[----:B------:R-:W1:Y:S01]  /*18650*/  MUFU.EX2 R159, R159 ;  /* 0x0000009f009f7308 */ /* 0x000e620000000800 */
[C---:B--2---:R-:W-:Y:S01]  /*18660*/  FADD.FTZ R229, R155.reuse, R229 ;  /* 0x000000e59be57221 */ /* 0x044fe20000010000 */
        /* <DEDUP_REMOVED lines=29> */
[----:B--2---:R-:W-:-:S07]  /*18840*/  FADD.FTZ R229, R178, R229 ;  /* 0x000000e5b2e57221 */ /* 0x004fce0000010000 */
[----:B------:R-:W2:Y:S01]  /*18850*/  MUFU.EX2 R180, R180 ;  /* 0x000000b400b47308 */ /* 0x000ea20000000800 */
[C---:B0-----:R-:W-:Y:S01]  /*18860*/  FADD.FTZ R4, R177.reuse, R4 ;  /* 0x00000004b1047221 */ /* 0x041fe20000010000 */
[----:B------:R-:W-:-:S06]  /*18870*/  F2FP.BF16.F32.PACK_AB R184, R177, R176 ;  /* 0x000000b0b1b8723e */ /* 0x000fcc00000010ff */
[----:B------:R-:W0:Y:S01]  /*18880*/  MUFU.EX2 R182, R182 ;  /* 0x000000b600b67308 */ /* 0x000e220000000800 */
[C---:B-1----:R-:W-:Y:S01]  /*18890*/  FADD.FTZ R229, R179.reuse, R229 ;  /* 0x000000e5b3e57221 */ /* 0x042fe20000010000 */
[----:B------:R-:W-:-:S06]  /*188a0*/  F2FP.BF16.F32.PACK_AB R185, R179, R178 ;  /* 0x000000b2b3b9723e */ /* 0x000fcc00000010ff */
[----:B------:R-:W1:Y:S01]  /*188b0*/  MUFU.EX2 R181, R181 ;  /* 0x000000b500b57308 */ /* 0x000e620000000800 */
[----:B--2---:R-:W-:-:S07]  /*188c0*/  FADD.FTZ R4, R180, R4 ;  /* 0x00000004b4047221 */ /* 0x004fce0000010000 */
[----:B------:R-:W2:Y:S01]  /*188d0*/  MUFU.EX2 R5, R5 ;  /* 0x0000000500057308 */ /* 0x000ea20000000800 */
[----:B0-----:R-:W-:Y:S01]  /*188e0*/  FADD.FTZ R229, R182, R229 ;  /* 0x000000e5b6e57221 */ /* 0x001fe20000010000 */
[C---:B-1----:R-:W-:Y:S01]  /*188f0*/  FADD.FTZ R230, R181.reuse, R4 ;  /* 0x00000004b5e67221 */ /* 0x042fe20000010000 */
[----:B------:R-:W-:Y:S01]  /*18900*/  F2FP.BF16.F32.PACK_AB R186, R181, R180 ;  /* 0x000000b4b5ba723e */ /* 0x000fe200000010ff */
[----:B------:R-:W-:Y:S02]  /*18910*/  IMAD.MOV.U32 R4, RZ, RZ, R152 ;  /* 0x000000ffff047224 */ /* 0x000fe400078e0098 */
[C---:B--2---:R-:W-:Y:S01]  /*18920*/  FADD.FTZ R229, R5.reuse, R229 ;  /* 0x000000e505e57221 */ /* 0x044fe20000010000 */
[----:B------:R-:W-:Y:S01]  /*18930*/  F2FP.BF16.F32.PACK_AB R187, R5, R182 ;  /* 0x000000b605bb723e */ /* 0x000fe200000010ff */
[----:B------:R-:W-:Y:S01]  /*18940*/  IMAD.MOV.U32 R5, RZ, RZ, R164 ;  /* 0x000000ffff057224 */ /* 0x000fe200078e00a4 */
[----:B------:R-:W-:Y:S06]  /*18950*/  @P3 BRA `(.L_x_1589) ;  /* 0xffffffd4005c3947 */ /* 0x000fec000383ffff */
[----:B------:R-:W-:Y:S05]  /*18960*/  BSYNC B0 ;  /* 0x0000000000007941 */ /* 0x000fea0003800000 */
.L_x_1570:
[----:B------:R-:W-:Y:S02]  /*18970*/  IMAD.MOV.U32 R4, RZ, RZ, R152 ;  /* 0x000000ffff047224 */ /* 0x000fe400078e0098 */
[----:B------:R-:W-:Y:S02]  /*18980*/  IMAD.MOV.U32 R5, RZ, RZ, R164 ;  /* 0x000000ffff057224 */ /* 0x000fe400078e00a4 */
[----:B------:R-:W-:Y:S02]  /*18990*/  IMAD.MOV.U32 R200, RZ, RZ, R231 ;  /* 0x000000ffffc87224 */ /* 0x000fe400078e00e7 */
[----:B------:R-:W-:-:S07]  /*189a0*/  IMAD.MOV.U32 R205, RZ, RZ, R234 ;  /* 0x000000ffffcd7224 */ /* 0x000fce00078e00ea */
.L_x_1569:
[----:B------:R-:W-:Y:S05]  /*189b0*/  BSYNC B1 ;  /* 0x0000000000017941 */ /* 0x000fea0003800000 */
.L_x_1568:
[----:B------:R-:W2:Y:S01]  /*189c0*/  LDL R152, [R1+0x14] ;  /* 0x0000140001987983 */ /* 0x000ea20000100800 */
[----:B------:R-:W0:Y:S01]  /*189d0*/  LDC R155, c[0x0][0x9e4] ;  /* 0x00027900ff9b7b82 */ /* 0x000e220000000800 */
[----:B------:R-:W-:Y:S02]  /*189e0*/  IADD3 R154, R226, 0x80, -R227 ;  /* 0x00000080e29a7810 */ /* 0x000fe40007ffe8e3 */
[----:B0-----:R-:W-:-:S03]  /*189f0*/  ISETP.GE.AND P5, PT, R155, 0x1, PT ;  /* 0x000000019b00780c */ /* 0x001fc60003fa6270 */
[----:B--2---:R-:W-:-:S04]  /*18a00*/  IMAD R154, R152, 0x80, R154 ;  /* 0x00000080989a7824 */ /* 0x004fc800078e029a */
[----:B------:R-:W-:-:S06]  /*18a10*/  IMAD.IADD R232, R154, 0x1, -R232 ;  /* 0x000000019ae87824 */ /* 0x000fcc00078e0ae8 */
[----:B------:R-:W-:Y:S05]  /*18a20*/  @!P5 BRA `(.L_x_1590) ;  /* 0x000000000044d947 */ /* 0x000fea0003800000 */
        /* <DEDUP_REMOVED lines=10> */
.L_x_1592:
[----:B------:R-:W-:-:S13]  /*18ad0*/  ISETP.NE.AND P2, PT, R155, 0x1, PT ;  /* 0x000000019b00780c */ /* 0x000fda0003f45270 */
[----:B------:R-:W0:Y:S02]  /*18ae0*/  @P2 LDC.64 R152, c[0x0][0x9e8] ;  /* 0x00027a00ff982b82 */ /* 0x000e240000000a00 */
[----:B0-----:R-:W-:-:S05]  /*18af0*/  @P2 IMAD.HI.U32 R152, R154, R152, RZ ;  /* 0x000000989a982227 */ /* 0x001fca00078e00ff */
[----:B------:R-:W-:-:S07]  /*18b00*/  @P2 SHF.R.U32.HI R154, RZ, R153, R152 ;  /* 0x00000099ff9a2219 */ /* 0x000fce0000011698 */
.L_x_1593:
[----:B------:R-:W-:Y:S05]  /*18b10*/  BSYNC B0 ;  /* 0x0000000000007941 */ /* 0x000fea0003800000 */
.L_x_1591:
[----:B------:R-:W-:-:S05]  /*18b20*/  IMAD R154, R154, R155, RZ ;  /* 0x0000009b9a9a7224 */ /* 0x000fca00078e02ff */
[----:B------:R-:W-:-:S07]  /*18b30*/  VIMNMX R232, R232, R154, !PT ;  /* 0x0000009ae8e87248 */ /* 0x000fce0007fe0100 */
.L_x_1590:
[----:B------:R-:W2:Y:S01]  /*18b40*/  LDL R153, [R1+0x54] ;  /* 0x0000540001997983 */ /* 0x000ea20000100800 */
[----:B------:R-:W-:Y:S01]  /*18b50*/  VIADD R232, R232, 0x3f ;  /* 0x0000003fe8e87836 */ /* 0x000fe20000000000 */
[----:B------:R-:W-:Y:S04]  /*18b60*/  BSSY B0, `(.L_x_1594) ;  /* 0x0000209000007945 */ /* 0x000fe80003800000 */
[----:B------:R-:W-:-:S04]  /*18b70*/  SHF.R.S32.HI R152, RZ, 0x1f, R232 ;  /* 0x0000001fff987819 */ /* 0x000fc800000114e8 */
[----:B------:R-:W-:-:S04]  /*18b80*/  LEA.HI R152, R152, R232, RZ, 0x6 ;  /* 0x000000e898987211 */ /* 0x000fc800078f30ff */
[----:B------:R-:W-:-:S04]  /*18b90*/  SHF.R.S32.HI R152, RZ, 0x6, R152 ;  /* 0x00000006ff987819 */ /* 0x000fc80000011498 */
[----:B--2---:R-:W-:-:S04]  /*18ba0*/  VIMNMX R237, R153, R152, !PT ;  /* 0x0000009899ed7248 */ /* 0x004fc80007fe0100 */
[----:B------:R-:W-:-:S13]  /*18bb0*/  ISETP.GE.AND P2, PT, R204, R237, PT ;  /* 0x000000edcc00720c */ /* 0x000fda0003f46270 */
[----:B------:R-:W-:Y:S05]  /*18bc0*/  @!P2 BRA `(.L_x_1595) ;  /* 0x000000200008a947 */ /* 0x000fea0003800000 */
[----:B------:R-:W-:Y:S01]  /*18bd0*/  BSSY B1, `(.L_x_1595) ;  /* 0x0000201000017945 */ /* 0x000fe20003800000 */
[----:B------:R-:W-:Y:S02]  /*18be0*/  IMAD.MOV.U32 R231, RZ, RZ, R4 ;  /* 0x000000ffffe77224 */ /* 0x000fe400078e0004 */
[----:B------:R-:W-:Y:S02]  /*18bf0*/  IMAD.MOV.U32 R201, RZ, RZ, R5 ;  /* 0x000000ffffc97224 */ /* 0x000fe400078e0005 */
[----:B------:R-:W-:Y:S02]  /*18c00*/  IMAD.MOV.U32 R232, RZ, RZ, R205 ;  /* 0x000000ffffe87224 */ /* 0x000fe400078e00cd */
[----:B------:R-:W-:-:S07]  /*18c10*/  IMAD.MOV.U32 R233, RZ, RZ, R200 ;  /* 0x000000ffffe97224 */ /* 0x000fce00078e00c8 */
.L_x_1606:
[----:B------:R-:W-:-:S05]  /*18c20*/  VIADD R200, R233, 0x1 ;  /* 0x00000001e9c87836 */ /* 0x000fca0000000000 */
[----:B------:R-:W-:-:S04]  /*18c30*/  ISETP.NE.AND P2, PT, R200, 0x2, PT ;  /* 0x00000002c800780c */ /* 0x000fc80003f45270 */
[----:B------:R-:W-:Y:S02]  /*18c40*/  SEL R205, RZ, 0x1, P2 ;  /* 0x00000001ffcd7807 */ /* 0x000fe40001000000 */
[----:B------:R-:W-:Y:S02]  /*18c50*/  SEL R200, R200, RZ, P2 ;  /* 0x000000ffc8c87207 */ /* 0x000fe40001000000 */
[----:B------:R-:W-:Y:S01]  /*18c60*/  LOP3.LUT R205, R232, R205, RZ, 0x3c, !PT ;  /* 0x000000cde8cd7212 */ /* 0x000fe200078e3cff */
[----:B------:R-:W-:Y:S06]  /*18c70*/  @!P0 BRA `(.L_x_1596) ;  /* 0x0000000000048947 */ /* 0x000fec0003800000 */
[----:B------:R-:W-:Y:S01]  /*18c80*/  BPT.TRAP 0x1 ;  /* 0x000000040000795c */ /* 0x000fe20000300000 */
.L_x_1596:
[----:B------:R-:W-:Y:S01]  /*18c90*/  IMAD R4, R200, 0x8, R16 ;  /* 0x00000008c8047824 */ /* 0x000fe200078e0210 */
[----:B------:R-:W-:-:S04]  /*18ca0*/  SHF.L.U32 R5, R205, 0x1f, RZ ;  /* 0x0000001fcd057819 */ /* 0x000fc800000006ff */
[----:B------:R0:W1:Y:S01]  /*18cb0*/  SYNCS.PHASECHK.TRANS64.TRYWAIT P2, [R4+URZ+0x30830], R5 ;  /* 0x03083005040075a7 */ /* 0x000062000804017f */
[----:B------:R-:W-:Y:S05]  /*18cc0*/  @!P0 BRA `(.L_x_1597) ;  /* 0x0000000000048947 */ /* 0x000fea0003800000 */
[----:B------:R-:W-:Y:S01]  /*18cd0*/  BPT.TRAP 0x1 ;  /* 0x000000040000795c */ /* 0x000fe20000300000 */
.L_x_1597:
[----:B------:R-:W2:Y:S01]  /*18ce0*/  LDL R3, [R1+0x18] ;  /* 0x0000180001037983 */ /* 0x000ea20000100800 */
[----:B------:R-:W-:Y:S01]  /*18cf0*/  BSSY B2, `(.L_x_1598) ;  /* 0x0000007000027945 */ /* 0x000fe20003800000 */
[----:B--2---:R-:W-:-:S04]  /*18d00*/  IMAD R156, R200, 0x800, R3 ;  /* 0x00000800c89c7824 */ /* 0x004fc800078e0203 */
[C---:B------:R-:W-:Y:S02]  /*18d10*/  VIADD R153, R156.reuse, 0x2 ;  /* 0x000000029c997836 */ /* 0x040fe40000000000 */
[----:B------:R-:W-:Y:S01]  /*18d20*/  VIADD R3, R156, 0x4 ;  /* 0x000000049c037836 */ /* 0x000fe20000000000 */
[----:B-1----:R-:W-:Y:S06]  /*18d30*/  @P2 BRA `(.L_x_1599) ;  /* 0x0000000000082947 */ /* 0x002fec0003800000 */
[----:B------:R-:W1:Y:S02]  /*18d40*/  SYNCS.PHASECHK.TRANS64.TRYWAIT P2, [R4+URZ+0x30830], R5 ;  /* 0x03083005040075a7 */ /* 0x000e64000804017f */
[----:B-1----:R-:W-:Y:S05]  /*18d50*/  @!P2 BRA `(.L_x_1600) ;  /* 0x000001100008a947 */ /* 0x002fea0003800000 */
.L_x_1599:
[----:B------:R-:W-:Y:S05]  /*18d60*/  BSYNC B2 ;  /* 0x0000000000027941 */ /* 0x000fea0003800000 */
.L_x_1598:
        /* <DEDUP_REMOVED lines=42> */
[-C--:B------:R-:W-:Y:S01]  /*19010*/  FMUL.FTZ R25, R25, R0.reuse ;  /* 0x0000000019197220 */ /* 0x080fe20000410000 */
[----:B------:R-:W-:Y:S01]  /*19020*/  R2UR UR46, R4 ;  /* 0x00000000042e72ca */ /* 0x000fe200000e0000 */
[----:B------:R-:W-:Y:S01]  /*19030*/  VIADD R4, R156, 0x606 ;  /* 0x000006069c047836 */ /* 0x000fe20000000000 */
        /* <DEDUP_REMOVED lines=26> */
[----:B------:R-:W-:Y:S01]  /*191e0*/  R2UR UR8, R224 ;  /* 0x00000000e00872ca */ /* 0x000fe200000e0000 */
[-C--:B------:R-:W-:Y:S01]  /*191f0*/  FMUL.FTZ R49, R49, R0.reuse ;  /* 0x0000000031317220 */ /* 0x080fe20000410000 */
[----:B------:R-:W-:Y:S01]  /*19200*/  R2UR UR4, R222 ;  /* 0x00000000de0472ca */ /* 0x000fe200000e0000 */
[-C--:B------:R-:W-:Y:S01]  /*19210*/  FMUL.FTZ R52, R52, R0.reuse ;  /* 0x0000000034347220 */ /* 0x080fe20000410000 */
[----:B------:R-:W-:Y:S01]  /*19220*/  R2UR UR5, R223 ;  /* 0x00000000df0572ca */ /* 0x000fe200000e0000 */
[-C--:B------:R-:W-:Y:S01]  /*19230*/  FMUL.FTZ R53, R53, R0.reuse ;  /* 0x0000000035357220 */ /* 0x080fe20000410000 */
        /* <DEDUP_REMOVED lines=81> */
[----:B------:R-:W-:Y:S01]  /*19750*/  FMUL.FTZ R149, R149, R0 ;  /* 0x0000000095957220 */ /* 0x000fe20000410000 */
        /* <DEDUP_REMOVED lines=110> */
.L_x_1601:
[----:B------:R-:W-:Y:S01]  /*19e40*/  SHF.L.U32 R0, R232, 0x1f, RZ ;  /* 0x0000001fe8007819 */ /* 0x000fe200000006ff */
[----:B------:R-:W-:-:S04]  /*19e50*/  IMAD R232, R233, 0x8, R16 ;  /* 0x00000008e9e87824 */ /* 0x000fc800078e0210 */
[----:B------:R0:W1:Y:S01]  /*19e60*/  SYNCS.PHASECHK.TRANS64.TRYWAIT P2, [R232+URZ+0x30850], R0 ;  /* 0x03085000e80075a7 */ /* 0x000062000804017f */
[----:B------:R-:W-:Y:S05]  /*19e70*/  @!P0 BRA `(.L_x_1602) ;  /* 0x0000000000048947 */ /* 0x000fea0003800000 */
[----:B------:R-:W-:Y:S01]  /*19e80*/  BPT.TRAP 0x1 ;  /* 0x000000040000795c */ /* 0x000fe20000300000 */
.L_x_1602:
[----:B------:R-:W-:Y:S04]  /*19e90*/  BSSY B2, `(.L_x_1603) ;  /* 0x0000004000027945 */ /* 0x000fe80003800000 */
[----:B-1----:R-:W-:Y:S05]  /*19ea0*/  @P2 BRA `(.L_x_1604) ;  /* 0x0000000000082947 */ /* 0x002fea0003800000 */
[----:B------:R-:W1:Y:S02]  /*19eb0*/  SYNCS.PHASECHK.TRANS64.TRYWAIT P2, [R232+URZ+0x30850], R0 ;  /* 0x03085000e80075a7 */ /* 0x000e64000804017f */
[----:B-1----:R-:W-:Y:S05]  /*19ec0*/  @!P2 BRA `(.L_x_1605) ;  /* 0x000000fc00c0a947 */ /* 0x002fea0003800000 */
.L_x_1604:
[----:B------:R-:W-:Y:S05]  /*19ed0*/  BSYNC B2 ;  /* 0x0000000000027941 */ /* 0x000fea0003800000 */
.L_x_1603:
[----:B01----:R-:W-:Y:S01]  /*19ee0*/  VIADD R0, R16, 0x400 ;  /* 0x0000040010007836 */ /* 0x003fe20000000000 */
[----:B------:R-:W-:Y:S01]  /*19ef0*/  WARPGROUP.ARRIVE ;  /* 0x00000000000079c5 */ /* 0x000fe20000000000 */
[----:B------:R-:W-:Y:S01]  /*19f00*/  IMAD.MOV.U32 R3, RZ, RZ, 0x40000040 ;  /* 0x40000040ff037424 */ /* 0x000fe200078e00ff */
[----:B------:R-:W-:Y:S01]  /*19f10*/  ULDC UR4, c[0x0][0x988] ;  /* 0x0002620000047ab9 */ /* 0x000fe20000000800 */
[----:B------:R-:W-:Y:S01]  /*19f20*/  IMAD.MOV.U32 R5, RZ, RZ, 0x40000040 ;  /* 0x40000040ff057424 */ /* 0x000fe200078e00ff */
[----:B------:R-:W-:Y:S01]  /*19f30*/  SHF.R.U32.HI R0, RZ, 0x4, R0 ;  /* 0x00000004ff007819 */ /* 0x000fe20000011600 */
[----:B------:R-:W-:Y:S01]  /*19f40*/  @!P1 VIADD R232, R232, 0x30860 ;  /* 0x00030860e8e89836 */ /* 0x000fe20000000000 */
[----:B------:R-:W-:Y:S01]  /*19f50*/  R2UR UR7, R3 ;  /* 0x00000000030772ca */ /* 0x000fe200000e0000 */
[----:B------:R-:W-:Y:S01]  /*19f60*/  IMAD.MOV.U32 R3, RZ, RZ, 0x40000040 ;  /* 0x40000040ff037424 */ /* 0x000fe200078e00ff */
[----:B------:R-:W-:Y:S02]  /*19f70*/  LOP3.LUT R0, R0, 0x3fff, RZ, 0xc0, !PT ;  /* 0x00003fff00007812 */ /* 0x000fe400078ec0ff */
[C---:B------:R-:W-:Y:S01]  /*19f80*/  ISETP.GT.AND P2, PT, R204.reuse, R237, PT ;  /* 0x000000edcc00720c */ /* 0x040fe20003f44270 */
[----:B------:R-:W-:Y:S01]  /*19f90*/  VIADD R204, R204, 0xffffffff ;  /* 0xffffffffcccc7836 */ /* 0x000fe20000000000 */
[----:B------:R-:W-:-:S02]  /*19fa0*/  LOP3.LUT R0, R0, 0x2000000, RZ, 0xfc, !PT ;  /* 0x0200000000007812 */ /* 0x000fc400078efcff */
[----:B------:R-:W-:-:S03]  /*19fb0*/  @!P1 PRMT R232, RZ, 0x654, R232 ;  /* 0x00000654ffe89816 */ /* 0x000fc600000000e8 */
[----:B------:R-:W-:Y:S01]  /*19fc0*/  IMAD R2, R233, 0x800, R0 ;  /* 0x00000800e9027824 */ /* 0x000fe200078e0200 */
[----:B------:R-:W-:Y:S01]  /*19fd0*/  FMNMX.FTZ R0, R152, R201, !PT ;  /* 0x000000c998007209 */ /* 0x000fe20007810000 */
[----:B------:R-:W-:Y:S02]  /*19fe0*/  IMAD.MOV.U32 R233, RZ, RZ, R200 ;  /* 0x000000ffffe97224 */ /* 0x000fe400078e00c8 */
        /* <DEDUP_REMOVED lines=8> */
[----:B------:R-:W-:Y:S01]  /*1a070*/  R2UR UR7, R5 ;  /* 0x00000000050772ca */ /* 0x000fe200000e0000 */
[----:B------:R-:W-:Y:S01]  /*1a080*/  IMAD.MOV.U32 R5, RZ, RZ, 0x40000040 ;  /* 0x40000040ff057424 */ /* 0x000fe200078e00ff */
[----:B------:R-:W-:Y:S01]  /*1a090*/  FMNMX.FTZ R0, R160, R0, !PT ;  /* 0x00000000a0007209 */ /* 0x000fe20007810000 */
[----:B------:R-:W-:-:S03]  /*1a0a0*/  VIADD R2, R2, 0x180 ;  /* 0x0000018002027836 */ /* 0x000fc60000000000 */
        /* <DEDUP_REMOVED lines=14> */
[----:B------:R-:W-:Y:S02]  /*1a190*/  R2UR UR6, R4 ;  /* 0x00000000040672ca */ /* 0x000fe400000e0000 */
[----:B------:R-:W-:Y:S01]  /*1a1a0*/  R2UR UR7, R5 ;  /* 0x00000000050772ca */ /* 0x000fe200000e0000 */
[----:B------:R-:W0:Y:S02]  /*1a1b0*/  SHFL.BFLY PT, R4, R0, 0x2, 0x1f ;  /* 0x0c401f0000047f89 */ /* 0x000e2400000e0000 */
[----:B0-----:R-:W-:Y:S02]  /*1a1c0*/  FMNMX.FTZ R4, R0, R4, !PT ;  /* 0x0000000400047209 */ /* 0x001fe40007810000 */
[----:B------:R-:W-:-:S03]  /*1a1d0*/  FMNMX.FTZ R0, R154, R231, !PT ;  /* 0x000000e79a007209 */ /* 0x000fc60007810000 */
[----:B------:R-:W0:Y:S01]  /*1a1e0*/  SHFL.BFLY PT, R5, R4, 0x1, 0x1f ;  /* 0x0c201f0004057f89 */ /* 0x000e2200000e0000 */
[----:B------:R-:W-:-:S04]  /*1a1f0*/  FMNMX.FTZ R0, R155, R0, !PT ;  /* 0x000000009b007209 */ /* 0x000fc80007810000 */
[----:B------:R-:W-:-:S04]  /*1a200*/  FMNMX.FTZ R0, R158, R0, !PT ;  /* 0x000000009e007209 */ /* 0x000fc80007810000 */
[----:B------:R-:W-:-:S04]  /*1a210*/  FMNMX.FTZ R0, R159, R0, !PT ;  /* 0x000000009f007209 */ /* 0x000fc80007810000 */
[----:B------:R-:W-:-:S04]  /*1a220*/  FMNMX.FTZ R0, R162, R0, !PT ;  /* 0x00000000a2007209 */ /* 0x000fc80007810000 */
[----:B------:R-:W-:-:S04]  /*1a230*/  FMNMX.FTZ R0, R163, R0, !PT ;  /* 0x00000000a3007209 */ /* 0x000fc80007810000 */
[----:B------:R-:W-:Y:S02]  /*1a240*/  FMNMX.FTZ R0, R166, R0, !PT ;  /* 0x00000000a6007209 */ /* 0x000fe40007810000 */
        /* <DEDUP_REMOVED lines=14> */
[----:B------:R-:W-:Y:S01]  /*1a330*/  FADD.FTZ R2, -R5, R201 ;  /* 0x000000c905027221 */ /* 0x000fe20000010100 */
[----:B------:R-:W-:Y:S01]  /*1a340*/  R2UR UR7, R3 ;  /* 0x00000000030772ca */ /* 0x000fe200000e0000 */
[----:B------:R-:W-:Y:S02]  /*1a350*/  IMAD.U32 R3, RZ, RZ, UR4 ;  /* 0x00000004ff037e24 */ /* 0x000fe4000f8e00ff */
[----:B------:R-:W-:Y:S02]  /*1a360*/  IMAD.MOV.U32 R201, RZ, RZ, R5 ;  /* 0x000000ffffc97224 */ /* 0x000fe400078e0005 */
[----:B------:R-:W-:-:S04]  /*1a370*/  FMUL.FTZ R2, R2, R3 ;  /* 0x0000000302027220 */ /* 0x000fc80000410000 */
[----:B------:R0:W-:Y:S02]  /*1a380*/  MUFU.EX2 R0, R2 ;  /* 0x0000000200007308 */ /* 0x0001e40000000800 */
[----:B0-----:R-:W-:-:S04]  /*1a390*/  FMUL.FTZ R2, R5, R3 ;  /* 0x0000000305027220 */ /* 0x001fc80000410000 */
[-CC-:B------:R-:W-:Y:S01]  /*1a3a0*/  FFMA.FTZ R196, R153, R3.reuse, -R2.reuse ;  /* 0x0000000399c47223 */ /* 0x180fe20000010802 */
[-CC-:B------:R-:W-:Y:S01]  /*1a3b0*/  FFMA.FTZ R198, R156, R3.reuse, -R2.reuse ;  /* 0x000000039cc67223 */ /* 0x180fe20000010802 */
[----:B------:R-:W0:Y:S01]  /*1a3c0*/  SHFL.BFLY PT, R153, R4, 0x2, 0x1f ;  /* 0x0c401f0004997f89 */ /* 0x000e2200000e0000 */
[-CC-:B------:R-:W-:Y:S01]  /*1a3d0*/  FFMA.FTZ R192, R161, R3.reuse, -R2.reuse ;  /* 0x00000003a1c07223 */ /* 0x180fe20000010802 */
[-CC-:B------:R-:W-:Y:S01]  /*1a3e0*/  FFMA.FTZ R194, R164, R3.reuse, -R2.reuse ;  /* 0x00000003a4c27223 */ /* 0x180fe20000010802 */
[--C-:B------:R-:W-:Y:S01]  /*1a3f0*/  FFMA.FTZ R156, R173, R3, -R2.reuse ;  /* 0x00000003ad9c7223 */ /* 0x100fe20000010802 */
[----:B------:R-:W-:Y:S08]  /*1a400*/  MUFU.EX2 R196, R196 ;  /* 0x000000c400c47308 */ /* 0x000ff00000000800 */
[----:B------:R-:W-:Y:S08]  /*1a410*/  MUFU.EX2 R198, R198 ;  /* 0x000000c600c67308 */ /* 0x000ff00000000800 */
[----:B------:R-:W-:Y:S01]  /*1a420*/  MUFU.EX2 R192, R192 ;  /* 0x000000c000c07308 */ /* 0x000fe20000000800 */
[----:B0-----:R-:W-:Y:S01]  /*1a430*/  FMNMX.FTZ R4, R4, R153, !PT ;  /* 0x0000009904047209 */ /* 0x001fe20007810000 */
[----:B------:R-:W-:-:S06]  /*1a440*/  FFMA.FTZ R153, R169, R3, -R2 ;  /* 0x00000003a9997223 */ /* 0x000fcc0000010802 */
[----:B------:R-:W-:Y:S08]  /*1a450*/  MUFU.EX2 R194, R194 ;  /* 0x000000c200c27308 */ /* 0x000ff00000000800 */
[----:B------:R-:W-:Y:S08]  /*1a460*/  MUFU.EX2 R153, R153 ;  /* 0x0000009900997308 */ /* 0x000ff00000000800 */
[----:B------:R-:W-:Y:S01]  /*1a470*/  MUFU.EX2 R156, R156 ;  /* 0x0000009c009c7308 */ /* 0x000fe20000000800 */
[----:B------:R-:W-:-:S02]  /*1a480*/  WARPGROUP.DEPBAR.LE gsb0, 0x0 ;  /* 0x00008000000079c5 */ /* 0x000fc40000010000 */
[----:B------:R-:W-:Y:S01]  /*1a490*/  WARPGROUP.ARRIVE ;  /* 0x00000000000079c5 */ /* 0x000fe20000000000 */
[-CC-:B------:R-:W-:Y:S01]  /*1a4a0*/  FFMA.FTZ R189, R152, R3.reuse, -R2.reuse ;  /* 0x0000000398bd7223 */ /* 0x180fe20000010802 */
[-CC-:B------:R-:W-:Y:S01]  /*1a4b0*/  FFMA.FTZ R152, R165, R3.reuse, -R2.reuse ;  /* 0x00000003a5987223 */ /* 0x180fe20000010802 */
[-CC-:B------:R-:W-:Y:S01]  /*1a4c0*/  FFMA.FTZ R188, R168, R3.reuse, -R2.reuse ;  /* 0x00000003a8bc7223 */ /* 0x180fe20000010802 */
[----:B------:R-:W-:Y:S02]  /*1a4d0*/  FFMA.FTZ R190, R172, R3, -R2 ;  /* 0x00000003acbe7223 */ /* 0x000fe40000010802 */
[----:B------:R-:W-:Y:S01]  /*1a4e0*/  HGMMA.64x256x16.F32.BF16 R24, R184, gdesc[UR4].tnspB, R24, gsb0 ;  /* 0x43e00004b8187df0 */ /* 0x000fe20008001818 */
[----:B------:R-:W0:Y:S08]  /*1a4f0*/  MUFU.EX2 R189, R189 ;  /* 0x000000bd00bd7308 */ /* 0x000e300000000800 */
[----:B------:R-:W-:Y:S08]  /*1a500*/  MUFU.EX2 R152, R152 ;  /* 0x0000009800987308 */ /* 0x000ff00000000800 */
[----:B------:R-:W-:Y:S01]  /*1a510*/  MUFU.EX2 R188, R188 ;  /* 0x000000bc00bc7308 */ /* 0x000fe20000000800 */
[----:B0-----:R-:W-:-:S04]  /*1a520*/  FFMA.FTZ R164, R0, R230, R189 ;  /* 0x000000e600a47223 */ /* 0x001fc800000100bd */
[C---:B------:R-:W-:Y:S01]  /*1a530*/  FADD.FTZ R164, R196.reuse, R164 ;  /* 0x000000a4c4a47221 */ /* 0x040fe20000010000 */
[----:B------:R-:W-:Y:S02]  /*1a540*/  F2FP.BF16.F32.PACK_AB R196, R196, R189 ;  /* 0x000000bdc4c4723e */ /* 0x000fe400000010ff */
[----:B------:R-:W-:Y:S01]  /*1a550*/  MUFU.EX2 R190, R190 ;  /* 0x000000be00be7308 */ /* 0x000fe20000000800 */
[----:B------:R-:W-:Y:S01]  /*1a560*/  FADD.FTZ R164, R198, R164 ;  /* 0x000000a4c6a47221 */ /* 0x000fe20000010000 */
[----:B------:R-:W-:Y:S02]  /*1a570*/  WARPGROUP.DEPBAR.LE gsb0, 0x0 ;  /* 0x00008000000079c5 */ /* 0x000fe40000010000 */
[-CC-:B------:R-:W-:Y:S01]  /*1a580*/  FFMA.FTZ R187, R160, R3.reuse, -R2.reuse ;  /* 0x00000003a0bb7223 */ /* 0x180fe20000010802 */
[-CC-:B------:R-:W-:Y:S01]  /*1a590*/  FFMA.FTZ R185, R157, R3.reuse, -R2.reuse ;  /* 0x000000039db97223 */ /* 0x180fe20000010802 */
[----:B------:R-:W0:Y:S01]  /*1a5a0*/  SHFL.BFLY PT, R160, R4, 0x1, 0x1f ;  /* 0x0c201f0004a07f89 */ /* 0x000e2200000e0000 */
[-CC-:B------:R-:W-:Y:S01]  /*1a5b0*/  FFMA.FTZ R184, R176, R3.reuse, -R2.reuse ;  /* 0x00000003b0b87223 */ /* 0x180fe20000010802 */
[-CC-:B------:R-:W-:Y:S01]  /*1a5c0*/  FFMA.FTZ R157, R177, R3.reuse, -R2.reuse ;  /* 0x00000003b19d7223 */ /* 0x180fe20000010802 */
[-CC-:B------:R-:W-:Y:S01]  /*1a5d0*/  FFMA.FTZ R186, R180, R3.reuse, -R2.reuse ;  /* 0x00000003b4ba7223 */ /* 0x180fe20000010802 */
[----:B------:R-:W-:Y:S08]  /*1a5e0*/  MUFU.EX2 R187, R187 ;  /* 0x000000bb00bb7308 */ /* 0x000ff00000000800 */
[----:B------:R-:W1:Y:S08]  /*1a5f0*/  MUFU.EX2 R185, R185 ;  /* 0x000000b900b97308 */ /* 0x000e700000000800 */
[----:B------:R-:W-:Y:S01]  /*1a600*/  MUFU.EX2 R184, R184 ;  /* 0x000000b800b87308 */ /* 0x000fe20000000800 */
[----:B0-----:R-:W-:Y:S01]  /*1a610*/  FMNMX.FTZ R4, R4, R160, !PT ;  /* 0x000000a004047209 */ /* 0x001fe20007810000 */
[----:B------:R-:W-:-:S06]  /*1a620*/  FFMA.FTZ R160, R181, R3, -R2 ;  /* 0x00000003b5a07223 */ /* 0x000fcc0000010802 */
[----:B------:R-:W-:Y:S01]  /*1a630*/  MUFU.EX2 R157, R157 ;  /* 0x0000009d009d7308 */ /* 0x000fe20000000800 */
[C---:B------:R-:W-:Y:S01]  /*1a640*/  FADD.FTZ R2, -R4.reuse, R231 ;  /* 0x000000e704027221 */ /* 0x040fe20000010100 */
[-C--:B------:R-:W-:Y:S01]  /*1a650*/  FMUL.FTZ R161, R4, R3.reuse ;  /* 0x0000000304a17220 */ /* 0x080fe20000410000 */
[C---:B-1----:R-:W-:Y:S01]  /*1a660*/  FADD.FTZ R164, R185.reuse, R164 ;  /* 0x000000a4b9a47221 */ /* 0x042fe20000010000 */
[----:B------:R-:W-:Y:S01]  /*1a670*/  F2FP.BF16.F32.PACK_AB R198, R185, R198 ;  /* 0x000000c6b9c6723e */ /* 0x000fe200000010ff */
[-C--:B------:R-:W-:Y:S01]  /*1a680*/  FMUL.FTZ R2, R2, R3.reuse ;  /* 0x0000000302027220 */ /* 0x080fe20000410000 */
[-CC-:B------:R-:W-:Y:S01]  /*1a690*/  FFMA.FTZ R197, R154, R3.reuse, -R161.reuse ;  /* 0x000000039ac57223 */ /* 0x180fe200000108a1 */
[-CC-:B------:R-:W-:Y:S01]  /*1a6a0*/  FFMA.FTZ R154, R155, R3.reuse, -R161.reuse ;  /* 0x000000039b9a7223 */ /* 0x180fe200000108a1 */
[-CC-:B------:R-:W-:Y:S01]  /*1a6b0*/  FFMA.FTZ R199, R158, R3.reuse, -R161.reuse ;  /* 0x000000039ec77223 */ /* 0x180fe200000108a1 */
[-CC-:B------:R-:W-:Y:S01]  /*1a6c0*/  FFMA.FTZ R155, R159, R3.reuse, -R161.reuse ;  /* 0x000000039f9b7223 */ /* 0x180fe200000108a1 */
[----:B------:R-:W-:Y:S01]  /*1a6d0*/  @!P1 IMAD R158, R200, 0x8, R16 ;  /* 0x00000008c89e9824 */ /* 0x000fe200078e0210 */
[----:B------:R-:W-:Y:S01]  /*1a6e0*/  MUFU.EX2 R2, R2 ;  /* 0x0000000200027308 */ /* 0x000fe20000000800 */
[-CC-:B------:R-:W-:Y:S01]  /*1a6f0*/  FFMA.FTZ R193, R162, R3.reuse, -R161.reuse ;  /* 0x00000003a2c17223 */ /* 0x180fe200000108a1 */
[----:B------:R-:W-:Y:S01]  /*1a700*/  FFMA.FTZ R163, R163, R3, -R161 ;  /* 0x00000003a3a37223 */ /* 0x000fe200000108a1 */
[----:B------:R-:W-:-:S02]  /*1a710*/  @!P1 VIADD R159, R158, 0x30840 ;  /* 0x000308409e9f9836 */ /* 0x000fc40000000000 */
[-CC-:B------:R-:W-:Y:S01]  /*1a720*/  FFMA.FTZ R195, R166, R3.reuse, -R161.reuse ;  /* 0x00000003a6c37223 */ /* 0x180fe200000108a1 */
[-CC-:B------:R-:W-:Y:S01]  /*1a730*/  FFMA.FTZ R162, R170, R3.reuse, -R161.reuse ;  /* 0x00000003aaa27223 */ /* 0x180fe200000108a1 */
[----:B------:R-:W-:Y:S01]  /*1a740*/  FADD.FTZ R164, R187, R164 ;  /* 0x000000a4bba47221 */ /* 0x000fe20000010000 */
[-C--:B------:R-:W-:Y:S01]  /*1a750*/  FFMA.FTZ R174, R174, R3.reuse, -R161 ;  /* 0x00000003aeae7223 */ /* 0x080fe200000108a1 */
[----:B------:R-:W0:Y:S01]  /*1a760*/  MUFU.EX2 R197, R197 ;  /* 0x000000c500c57308 */ /* 0x000e220000000800 */
[----:B------:R-:W-:Y:S01]  /*1a770*/  @!P1 PRMT R159, RZ, 0x654, R159 ;  /* 0x00000654ff9f9816 */ /* 0x000fe2000000009f */
[----:B------:R-:W-:Y:S01]  /*1a780*/  FADD.FTZ R164, R192, R164 ;  /* 0x000000a4c0a47221 */ /* 0x000fe20000010000 */
[-CC-:B------:R-:W-:Y:S01]  /*1a790*/  FFMA.FTZ R175, R175, R3.reuse, -R161.reuse ;  /* 0x00000003afaf7223 */ /* 0x180fe200000108a1 */
[-CC-:B------:R-:W-:Y:S01]  /*1a7a0*/  FFMA.FTZ R178, R178, R3.reuse, -R161.reuse ;  /* 0x00000003b2b27223 */ /* 0x180fe200000108a1 */
[----:B------:R1:W-:Y:S01]  /*1a7b0*/  @!P1 SYNCS.ARRIVE.TRANS64.RED.A1T0 RZ, [R159+URZ], RZ ;  /* 0x000000ff9fff99a7 */ /* 0x0003e2000810043f */
[----:B------:R-:W-:Y:S01]  /*1a7c0*/  FADD.FTZ R164, R194, R164 ;  /* 0x000000a4c2a47221 */ /* 0x000fe20000010000 */
[-CC-:B------:R-:W-:Y:S01]  /*1a7d0*/  FFMA.FTZ R179, R179, R3.reuse, -R161.reuse ;  /* 0x00000003b3b37223 */ /* 0x180fe200000108a1 */
[----:B------:R-:W2:Y:S01]  /*1a7e0*/  MUFU.EX2 R154, R154 ;  /* 0x0000009a009a7308 */ /* 0x000ea20000000800 */
[----:B------:R-:W-:Y:S01]  /*1a7f0*/  FFMA.FTZ R182, R182, R3, -R161 ;  /* 0x00000003b6b67223 */ /* 0x000fe200000108a1 */
[----:B------:R-:W-:Y:S01]  /*1a800*/  FADD.FTZ R164, R152, R164 ;  /* 0x000000a498a47221 */ /* 0x000fe20000010000 */
[----:B------:R-:W-:Y:S01]  /*1a810*/  F2FP.BF16.F32.PACK_AB R192, R192, R187 ;  /* 0x000000bbc0c0723e */ /* 0x000fe200000010ff */
[----:B------:R-:W-:-:S02]  /*1a820*/  IMAD.MOV.U32 R231, RZ, RZ, R4 ;  /* 0x000000ffffe77224 */ /* 0x000fc400078e0004 */
[----:B-1----:R-:W-:Y:S01]  /*1a830*/  FFMA.FTZ R159, R167, R3, -R161 ;  /* 0x00000003a79f7223 */ /* 0x002fe200000108a1 */
[----:B------:R-:W-:Y:S01]  /*1a840*/  FADD.FTZ R164, R188, R164 ;  /* 0x000000a4bca47221 */ /* 0x000fe20000010000 */
[----:B------:R1:W-:Y:S01]  /*1a850*/  @!P1 SYNCS.ARRIVE.TRANS64.RED.A1T0 RZ, [R232+URZ], RZ ;  /* 0x000000ffe8ff99a7 */ /* 0x0003e2000810043f */
[----:B------:R-:W3:Y:S01]  /*1a860*/  MUFU.EX2 R199, R199 ;  /* 0x000000c700c77308 */ /* 0x000ee20000000800 */
[----:B0-----:R-:W-:Y:S01]  /*1a870*/  FFMA.FTZ R229, R2, R229, R197 ;  /* 0x000000e502e57223 */ /* 0x001fe200000100c5 */
[C---:B------:R-:W-:Y:S01]  /*1a880*/  FADD.FTZ R164, R153.reuse, R164 ;  /* 0x000000a499a47221 */ /* 0x040fe20000010000 */
[----:B------:R-:W-:Y:S02]  /*1a890*/  F2FP.BF16.F32.PACK_AB R194, R152, R194 ;  /* 0x000000c298c2723e */ /* 0x000fe400000010ff */
[----:B------:R-:W-:Y:S01]  /*1a8a0*/  F2FP.BF16.F32.PACK_AB R188, R153, R188 ;  /* 0x000000bc99bc723e */ /* 0x000fe200000010ff */
[----:B------:R-:W-:Y:S01]  /*1a8b0*/  FADD.FTZ R164, R190, R164 ;  /* 0x000000a4bea47221 */ /* 0x000fe20000010000 */
[----:B------:R-:W-:Y:S01]  /*1a8c0*/  F2FP.BF16.F32.PACK_AB R190, R156, R190 ;  /* 0x000000be9cbe723e */ /* 0x000fe200000010ff */
[----:B------:R-:W0:Y:S01]  /*1a8d0*/  MUFU.EX2 R155, R155 ;  /* 0x0000009b009b7308 */ /* 0x000e220000000800 */
[----:B--2---:R-:W-:Y:S01]  /*1a8e0*/  FADD.FTZ R229, R154, R229 ;  /* 0x000000e59ae57221 */ /* 0x004fe20000010000 */
[----:B------:R-:W-:Y:S01]  /*1a8f0*/  FADD.FTZ R164, R156, R164 ;  /* 0x000000a49ca47221 */ /* 0x000fe20000010000 */
[----:B------:R-:W-:Y:S01]  /*1a900*/  F2FP.BF16.F32.PACK_AB R197, R154, R197 ;  /* 0x000000c59ac5723e */ /* 0x000fe200000010ff */
[----:B-1----:R-:W-:-:S02]  /*1a910*/  IMAD.MOV.U32 R232, RZ, RZ, R205 ;  /* 0x000000ffffe87224 */ /* 0x002fc400078e00cd */
[----:B------:R-:W-:Y:S01]  /*1a920*/  FADD.FTZ R164, R184, R164 ;  /* 0x000000a4b8a47221 */ /* 0x000fe20000010000 */
[----:B------:R-:W-:Y:S01]  /*1a930*/  F2FP.BF16.F32.PACK_AB R184, R157, R184 ;  /* 0x000000b89db8723e */ /* 0x000fe200000010ff */
[----:B------:R-:W1:Y:S01]  /*1a940*/  MUFU.EX2 R193, R193 ;  /* 0x000000c100c17308 */ /* 0x000e620000000800 */
[----:B---3--:R-:W-:Y:S01]  /*1a950*/  FADD.FTZ R229, R199, R229 ;  /* 0x000000e5c7e57221 */ /* 0x008fe20000010000 */
[----:B------:R-:W-:-:S06]  /*1a960*/  FADD.FTZ R164, R157, R164 ;  /* 0x000000a49da47221 */ /* 0x000fcc0000010000 */
[----:B------:R2:W3:Y:S01]  /*1a970*/  MUFU.EX2 R158, R163 ;  /* 0x000000a3009e7308 */ /* 0x0004e20000000800 */
[C---:B0-----:R-:W-:Y:S01]  /*1a980*/  FADD.FTZ R165, R155.reuse, R229 ;  /* 0x000000e59ba57221 */ /* 0x041fe20000010000 */
[----:B------:R-:W-:-:S06]  /*1a990*/  F2FP.BF16.F32.PACK_AB R199, R155, R199 ;  /* 0x000000c79bc7723e */ /* 0x000fcc00000010ff */
[----:B------:R-:W0:Y:S01]  /*1a9a0*/  MUFU.EX2 R195, R195 ;  /* 0x000000c300c37308 */ /* 0x000e220000000800 */
[-C--:B--2---:R-:W-:Y:S01]  /*1a9b0*/  FFMA.FTZ R163, R171, R3.reuse, -R161 ;  /* 0x00000003aba37223 */ /* 0x084fe200000108a1 */
[----:B-1----:R-:W-:Y:S01]  /*1a9c0*/  FADD.FTZ R165, R193, R165 ;  /* 0x000000a5c1a57221 */ /* 0x002fe20000010000 */
[----:B------:R-:W-:-:S05]  /*1a9d0*/  FFMA.FTZ R161, R183, R3, -R161 ;  /* 0x00000003b7a17223 */ /* 0x000fca00000108a1 */
[----:B------:R-:W1:Y:S01]  /*1a9e0*/  MUFU.EX2 R159, R159 ;  /* 0x0000009f009f7308 */ /* 0x000e620000000800 */
        /* <DEDUP_REMOVED lines=27> */
[----:B------:R-:W-:Y:S02]  /*1aba0*/  F2FP.BF16.F32.PACK_AB R186, R160, R186 ;  /* 0x000000baa0ba723e */ /* 0x000fe400000010ff */
[C---:B--2---:R-:W-:Y:S01]  /*1abb0*/  FADD.FTZ R229, R161.reuse, R165 ;  /* 0x000000a5a1e57221 */ /* 0x044fe20000010000 */
[----:B------:R-:W-:Y:S01]  /*1abc0*/  F2FP.BF16.F32.PACK_AB R187, R161, R182 ;  /* 0x000000b6a1bb723e */ /* 0x000fe200000010ff */
[----:B------:R-:W-:Y:S06]  /*1abd0*/  @P2 BRA `(.L_x_1606) ;  /* 0xffffffe000102947 */ /* 0x000fec000383ffff */
[----:B------:R-:W-:Y:S05]  /*1abe0*/  BSYNC B1 ;  /* 0x0000000000017941 */ /* 0x000fea0003800000 */
.L_x_1595:
[----:B------:R-:W-:Y:S05]  /*1abf0*/  BSYNC B0 ;  /* 0x0000000000007941 */ /* 0x000fea0003800000 */
.L_x_1594:
[----:B------:R-:W2:Y:S01]  /*1ac00*/  LDL R152, [R1+0x54] ;  /* 0x0000540001987983 */ /* 0x000ea20000100800 */
[----:B------:R-:W-:Y:S01]  /*1ac10*/  BSSY B0, `(.L_x_1607) ;  /* 0x00002b7000007945 */ /* 0x000fe20003800000 */
[----:B--2---:R-:W-:-:S13]  /*1ac20*/  ISETP.GE.AND P2, PT, R204, R152, PT ;  /* 0x00000098cc00720c */ /* 0x004fda0003f46270 */
[----:B------:R-:W-:Y:S05]  /*1ac30*/  @!P2 BRA `(.L_x_1608) ;  /* 0x0000002800d0a947 */ /* 0x000fea0003800000 */
[----:B------:R-:W2:Y:S04]  /*1ac40*/  LDL R153, [R1+0x58] ;  /* 0x0000580001997983 */ /* 0x000ea80000100800 */
[----:B------:R-:W2:Y:S01]  /*1ac50*/  LDL R152, [R1+0x14] ;  /* 0x0000140001987983 */ /* 0x000ea20000100800 */
[----:B------:R-:W-:Y:S02]  /*1ac60*/  IMAD.MOV.U32 R201, RZ, RZ, R4 ;  /* 0x000000ffffc97224 */ /* 0x000fe400078e0004 */
[----:B------:R-:W-:Y:S02]  /*1ac70*/  IMAD.MOV.U32 R231, RZ, RZ, R5 ;  /* 0x000000ffffe77224 */ /* 0x000fe400078e0005 */
[----:B------:R-:W-:Y:S02]  /*1ac80*/  IMAD.MOV.U32 R237, RZ, RZ, R205 ;  /* 0x000000ffffed7224 */ /* 0x000fe400078e00cd */
[----:B------:R-:W-:-:S02]  /*1ac90*/  IMAD.MOV.U32 R234, RZ, RZ, R200 ;  /* 0x000000ffffea7224 */ /* 0x000fc400078e00c8 */
[----:B--2---:R-:W-:-:S04]  /*1aca0*/  IMAD R232, R152, 0x80, R153 ;  /* 0x0000008098e87824 */ /* 0x004fc800078e0299 */
[----:B------:R-:W-:-:S05]  /*1acb0*/  VIADD R232, R232, 0x8 ;  /* 0x00000008e8e87836 */ /* 0x000fca0000000000 */
[----:B------:R-:W-:-:S07]  /*1acc0*/  IADD3 R232, R232, R226, -R227 ;  /* 0x000000e2e8e87210 */ /* 0x000fce0007ffe8e3 */
.L_x_1627:
[----:B------:R-:W-:-:S05]  /*1acd0*/  VIADD R3, R234, 0x1 ;  /* 0x00000001ea037836 */ /* 0x000fca0000000000 */
[----:B------:R-:W-:-:S04]  /*1ace0*/  ISETP.NE.AND P2, PT, R3, 0x2, PT ;  /* 0x000000020300780c */ /* 0x000fc80003f45270 */
[----:B------:R-:W-:Y:S02]  /*1acf0*/  SEL R3, R3, RZ, P2 ;  /* 0x000000ff03037207 */ /* 0x000fe40001000000 */
[----:B------:R-:W-:-:S03]  /*1ad00*/  SEL R205, RZ, 0x1, P2 ;  /* 0x00000001ffcd7807 */ /* 0x000fc60001000000 */
[----:B------:R-:W-:Y:S01]  /*1ad10*/  IMAD.MOV.U32 R200, RZ, RZ, R3 ;  /* 0x000000ffffc87224 */ /* 0x000fe200078e0003 */
[----:B------:R-:W-:Y:S01]  /*1ad20*/  LOP3.LUT R205, R237, R205, RZ, 0x3c, !PT ;  /* 0x000000cdedcd7212 */ /* 0x000fe200078e3cff */
[----:B------:R-:W-:Y:S06]  /*1ad30*/  @!P0 BRA `(.L_x_1609) ;  /* 0x0000000000048947 */ /* 0x000fec0003800000 */
[----:B------:R-:W-:Y:S01]  /*1ad40*/  BPT.TRAP 0x1 ;  /* 0x000000040000795c */ /* 0x000fe20000300000 */
.L_x_1609:
[----:B------:R-:W-:Y:S01]  /*1ad50*/  IMAD R233, R3, 0x8, R16 ;  /* 0x0000000803e97824 */ /* 0x000fe200078e0210 */
[----:B------:R-:W-:-:S04]  /*1ad60*/  SHF.L.U32 R4, R205, 0x1f, RZ ;  /* 0x0000001fcd047819 */ /* 0x000fc800000006ff */
[----:B------:R0:W1:Y:S01]  /*1ad70*/  SYNCS.PHASECHK.TRANS64.TRYWAIT P2, [R233+URZ+0x30830], R4 ;  /* 0x03083004e90075a7 */ /* 0x000062000804017f */
[----:B------:R-:W-:Y:S05]  /*1ad80*/  @!P0 BRA `(.L_x_1610) ;  /* 0x0000000000048947 */ /* 0x000fea0003800000 */
[----:B------:R-:W-:Y:S01]  /*1ad90*/  BPT.TRAP 0x1 ;  /* 0x000000040000795c */ /* 0x000fe20000300000 */
.L_x_1610:
        /* <DEDUP_REMOVED lines=8> */
.L_x_1612:
[----:B------:R-:W-:Y:S05]  /*1ae20*/  BSYNC B1 ;  /* 0x0000000000017941 */ /* 0x000fea0003800000 */
.L_x_1611:
        /* <DEDUP_REMOVED lines=43> */
[C---:B------:R-:W-:Y:S01]  /*1b0e0*/  R2UR UR9, R5.reuse ;  /* 0x00000000050972ca */ /* 0x040fe200000e0000 */
[-C--:B------:R-:W-:Y:S01]  /*1b0f0*/  FMUL.FTZ R28, R28, R0.reuse ;  /* 0x000000001c1c7220 */ /* 0x080fe20000410000 */
[----:B------:R-:W-:Y:S01]  /*1b100*/  R2UR UR15, R5 ;  /* 0x00000000050f72ca */ /* 0x000fe200000e0000 */
[-C--:B------:R-:W-:Y:S01]  /*1b110*/  FMUL.FTZ R29, R29, R0.reuse ;  /* 0x000000001d1d7220 */ /* 0x080fe20000410000 */
[C---:B------:R-:W-:Y:S01]  /*1b120*/  R2UR UR27, R5.reuse ;  /* 0x00000000051b72ca */ /* 0x040fe200000e0000 */
[-C--:B------:R-:W-:Y:S01]  /*1b130*/  FMUL.FTZ R32, R32, R0.reuse ;  /* 0x0000000020207220 */ /* 0x080fe20000410000 */
[----:B------:R-:W-:Y:S01]  /*1b140*/  R2UR UR39, R5 ;  /* 0x00000000052772ca */ /* 0x000fe200000e0000 */
[-C--:B------:R-:W-:Y:S01]  /*1b150*/  FMUL.FTZ R33, R33, R0.reuse ;  /* 0x0000000021217220 */ /* 0x080fe20000410000 */
[----:B------:R-:W-:Y:S01]  /*1b160*/  R2UR UR46, R4 ;  /* 0x00000000042e72ca */ /* 0x000fe200000e0000 */
[----:B------:R-:W-:Y:S01]  /*1b170*/  VIADD R4, R156, 0x606 ;  /* 0x000006069c047836 */ /* 0x000fe20000000000 */
[C---:B------:R-:W-:Y:S01]  /*1b180*/  R2UR UR47, R5.reuse ;  /* 0x00000000052f72ca */ /* 0x040fe200000e0000 */
[-C--:B------:R-:W-:Y:S01]  /*1b190*/  FMUL.FTZ R36, R36, R0.reuse ;  /* 0x0000000024247220 */ /* 0x080fe20000410000 */
[----:B------:R-:W-:Y:S01]  /*1b1a0*/  R2UR UR59, R5 ;  /* 0x00000000053b72ca */ /* 0x000fe200000e0000 */
[----:B------:R-:W-:Y:S01]  /*1b1b0*/  IMAD.MOV.U32 R5, RZ, RZ, R157 ;  /* 0x000000ffff057224 */ /* 0x000fe200078e009d */
        /* <DEDUP_REMOVED lines=213> */
.L_x_1614:
[----:B------:R-:W-:Y:S01]  /*1bf10*/  SHF.L.U32 R2, R237, 0x1f, RZ ;  /* 0x0000001fed027819 */ /* 0x000fe200000006ff */
[----:B------:R-:W-:-:S04]  /*1bf20*/  IMAD R0, R234, 0x8, R16 ;  /* 0x00000008ea007824 */ /* 0x000fc800078e0210 */
[----:B------:R0:W1:Y:S01]  /*1bf30*/  SYNCS.PHASECHK.TRANS64.TRYWAIT P2, [R0+URZ+0x30850], R2 ;  /* 0x03085002000075a7 */ /* 0x000062000804017f */
[----:B------:R-:W-:Y:S05]  /*1bf40*/  @!P0 BRA `(.L_x_1615) ;  /* 0x0000000000048947 */ /* 0x000fea0003800000 */
[----:B------:R-:W-:Y:S01]  /*1bf50*/  BPT.TRAP 0x1 ;  /* 0x000000040000795c */ /* 0x000fe20000300000 */
.L_x_1615:
[----:B------:R-:W-:Y:S04]  /*1bf60*/  BSSY B1, `(.L_x_1616) ;  /* 0x0000004000017945 */ /* 0x000fe80003800000 */
[----:B-1----:R-:W-:Y:S05]  /*1bf70*/  @P2 BRA `(.L_x_1617) ;  /* 0x0000000000082947 */ /* 0x002fea0003800000 */
[----:B------:R-:W1:Y:S02]  /*1bf80*/  SYNCS.PHASECHK.TRANS64.TRYWAIT P2, [R0+URZ+0x30850], R2 ;  /* 0x03085002000075a7 */ /* 0x000e64000804017f */
[----:B-1----:R-:W-:Y:S05]  /*1bf90*/  @!P2 BRA `(.L_x_1618) ;  /* 0x000000dc00b4a947 */ /* 0x002fea0003800000 */
.L_x_1617:
[----:B------:R-:W-:Y:S05]  /*1bfa0*/  BSYNC B1 ;  /* 0x0000000000017941 */ /* 0x000fea0003800000 */
.L_x_1616:
[----:B01----:R-:W-:Y:S02]  /*1bfb0*/  VIADD R2, R16, 0x400 ;  /* 0x0000040010027836 */ /* 0x003fe40000000000 */
[----:B------:R-:W-:Y:S01]  /*1bfc0*/  IMAD.MOV.U32 R3, RZ, RZ, 0x40000040 ;  /* 0x40000040ff037424 */ /* 0x000fe200078e00ff */
[----:B------:R-:W-:Y:S01]  /*1bfd0*/  WARPGROUP.ARRIVE ;  /* 0x00000000000079c5 */ /* 0x000fe20000000000 */
[----:B------:R-:W-:Y:S01]  /*1bfe0*/  IMAD.MOV.U32 R5, RZ, RZ, 0x40000040 ;  /* 0x40000040ff057424 */ /* 0x000fe200078e00ff */
[----:B------:R-:W-:Y:S01]  /*1bff0*/  SHF.R.U32.HI R2, RZ, 0x4, R2 ;  /* 0x00000004ff027819 */ /* 0x000fe20000011602 */
[----:B------:R-:W-:Y:S01]  /*1c000*/  @!P1 VIADD R233, R233, 0x30840 ;  /* 0x00030840e9e99836 */ /* 0x000fe20000000000 */
[----:B------:R-:W-:Y:S01]  /*1c010*/  ULDC UR4, c[0x0][0x9dc] ;  /* 0x0002770000047ab9 */ /* 0x000fe20000000800 */
[----:B------:R-:W-:Y:S01]  /*1c020*/  ULDC UR5, c[0x0][0x9e0] ;  /* 0x0002780000057ab9 */ /* 0x000fe20000000800 */
[----:B------:R-:W-:-:S04]  /*1c030*/  LOP3.LUT R2, R2, 0x3fff, RZ, 0xc0, !PT ;  /* 0x00003fff02027812 */ /* 0x000fc800078ec0ff */
[----:B------:R-:W-:-:S05]  /*1c040*/  LOP3.LUT R2, R2, 0x2000000, RZ, 0xfc, !PT ;  /* 0x0200000002027812 */ /* 0x000fca00078efcff */
[----:B------:R-:W-:Y:S01]  /*1c050*/  IMAD R2, R234, 0x800, R2 ;  /* 0x00000800ea027824 */ /* 0x000fe200078e0202 */
[----:B------:R-:W-:Y:S01]  /*1c060*/  R2UR UR7, R3 ;  /* 0x00000000030772ca */ /* 0x000fe200000e0000 */
[----:B------:R-:W2:Y:S03]  /*1c070*/  LDL R234, [R1+0x14] ;  /* 0x0000140001ea7983 */ /* 0x000ea60000100800 */
[----:B------:R-:W-:-:S13]  /*1c080*/  R2UR UR6, R2 ;  /* 0x00000000020672ca */ /* 0x000fda00000e0000 */
[----:B------:R-:W-:Y:S01]  /*1c090*/  HGMMA.64x256x16.F32.BF16 R24, R196, gdesc[UR4].tnspB, R24, gsb0 ;  /* 0x43e00004c4187df0 */ /* 0x000fe20008001818 */
[----:B------:R-:W-:Y:S01]  /*1c0a0*/  VIADD R4, R2, 0x80 ;  /* 0x0000008002047836 */ /* 0x000fe20000000000 */
[----:B------:R-:W-:-:S04]  /*1c0b0*/  R2UR UR7, R5 ;  /* 0x00000000050772ca */ /* 0x000fc800000e0000 */
[----:B------:R-:W-:Y:S01]  /*1c0c0*/  R2UR UR6, R4 ;  /* 0x00000000040672ca */ /* 0x000fe200000e0000 */
[C---:B------:R-:W-:Y:S02]  /*1c0d0*/  VIADD R4, R2.reuse, 0x100 ;  /* 0x0000010002047836 */ /* 0x040fe40000000000 */
[----:B------:R-:W-:Y:S01]  /*1c0e0*/  IMAD.MOV.U32 R5, RZ, RZ, 0x40000040 ;  /* 0x40000040ff057424 */ /* 0x000fe200078e00ff */
[----:B------:R-:W-:Y:S02]  /*1c0f0*/  WARPGROUP.DEPBAR.LE gsb0, 0x0 ;  /* 0x00008000000079c5 */ /* 0x000fe40000010000 */
[----:B------:R-:W-:Y:S01]  /*1c100*/  WARPGROUP.ARRIVE ;  /* 0x00000000000079c5 */ /* 0x000fe20000000000 */
[----:B------:R-:W2:Y:S01]  /*1c110*/  LDL R199, [R1+0x58] ;  /* 0x0000580001c77983 */ /* 0x000ea20000100800 */
[----:B------:R-:W-:Y:S01]  /*1c120*/  VIADD R2, R2, 0x180 ;  /* 0x0000018002027836 */ /* 0x000fe20000000000 */
[----:B------:R-:W-:Y:S01]  /*1c130*/  ULOP3.LUT UR4, URZ, UR4, URZ, 0x33, !UPT ;  /* 0x000000043f047292 */ /* 0x000fe2000f8e333f */
[----:B------:R-:W-:Y:S01]  /*1c140*/  IMAD.MOV.U32 R3, RZ, RZ, 0x40000040 ;  /* 0x40000040ff037424 */ /* 0x000fe200078e00ff */
[----:B------:R-:W-:-:S11]  /*1c150*/  @!P1 PRMT R233, RZ, 0x654, R233 ;  /* 0x00000654ffe99816 */ /* 0x000fd600000000e9 */
[----:B------:R-:W-:Y:S01]  /*1c160*/  HGMMA.64x256x16.F32.BF16 R24, R192, gdesc[UR4].tnspB, R24, gsb0 ;  /* 0x43e00004c0187df0 */ /* 0x000fe20008001818 */
[----:B------:R-:W-:Y:S01]  /*1c170*/  R2UR UR6, R4 ;  /* 0x00000000040672ca */ /* 0x000fe200000e0000 */
[----:B------:R-:W-:Y:S01]  /*1c180*/  IMAD.SHL.U32 R4, R204, 0x40, RZ ;  /* 0x00000040cc047824 */ /* 0x000fe200078e00ff */
[----:B------:R-:W-:Y:S01]  /*1c190*/  R2UR UR7, R5 ;  /* 0x00000000050772ca */ /* 0x000fe200000e0000 */
[----:B------:R-:W-:Y:S02]  /*1c1a0*/  WARPGROUP.DEPBAR.LE gsb0, 0x0 ;  /* 0x00008000000079c5 */ /* 0x000fe40000010000 */
[----:B------:R-:W-:-:S15]  /*1c1b0*/  WARPGROUP.ARRIVE ;  /* 0x00000000000079c5 */ /* 0x000fde0000000000 */
[----:B------:R-:W-:-:S07]  /*1c1c0*/  NOP ;  /* 0x0000000000007918 */ /* 0x000fce0000000000 */
[----:B------:R-:W-:Y:S01]  /*1c1d0*/  HGMMA.64x256x16.F32.BF16 R24, R188, gdesc[UR4].tnspB, R24, gsb0 ;  /* 0x43e00004bc187df0 */ /* 0x000fe20008001818 */
[----:B------:R-:W-:Y:S02]  /*1c1e0*/  R2UR UR6, R2 ;  /* 0x00000000020672ca */ /* 0x000fe400000e0000 */
[----:B------:R-:W-:Y:S02]  /*1c1f0*/  R2UR UR7, R3 ;  /* 0x00000000030772ca */ /* 0x000fe400000e0000 */
[----:B------:R-:W-:-:S05]  /*1c200*/  IADD3 R2, R226, 0x1, -R4 ;  /* 0x00000001e2027810 */ /* 0x000fca0007ffe804 */
[----:B------:R-:W-:Y:S02]  /*1c210*/  IMAD.IADD R2, R2, 0x1, -R227 ;  /* 0x0000000102027824 */ /* 0x000fe400078e0ae3 */
[----:B--2---:R-:W-:Y:S01]  /*1c220*/  IMAD R5, R234, 0x80, R199 ;  /* 0x00000080ea057824 */ /* 0x004fe200078e02c7 */
[----:B------:R-:W-:Y:S02]  /*1c230*/  WARPGROUP.DEPBAR.LE gsb0, 0x0 ;  /* 0x00008000000079c5 */ /* 0x000fe40000010000 */
[----:B------:R-:W-:-:S13]  /*1c240*/  WARPGROUP.ARRIVE ;  /* 0x00000000000079c5 */ /* 0x000fda0000000000 */
[----:B------:R-:W-:Y:S03]  /*1c250*/  HGMMA.64x256x16.F32.BF16 R24, R184, gdesc[UR4].tnspB, R24, gsb0 ;  /* 0x43e00004b8187df0 */ /* 0x000fe60008001818 */
[----:B------:R-:W-:Y:S02]  /*1c260*/  WARPGROUP.DEPBAR.LE gsb0, 0x0 ;  /* 0x00008000000079c5 */ /* 0x000fe40000010000 */
[----:B------:R-:W-:Y:S01]  /*1c270*/  IMAD R186, R236, -0x2, R2 ;  /* 0xfffffffeecba7824 */ /* 0x000fe200078e0202 */
[----:B------:R0:W-:Y:S03]  /*1c280*/  @!P1 SYNCS.ARRIVE.TRANS64.RED.A1T0 RZ, [R233+URZ], RZ ;  /* 0x000000ffe9ff99a7 */ /* 0x0001e6000810043f */
[C---:B------:R-:W-:Y:S02]  /*1c290*/  VIADD R187, R186.reuse, UR5 ;  /* 0x00000005babb7c36 */ /* 0x040fe40008000000 */
[----:B------:R-:W-:-:S02]  /*1c2a0*/  VIADD R186, R186, UR4 ;  /* 0x00000004baba7c36 */ /* 0x000fc40008000000 */
[C---:B------:R-:W-:Y:S02]  /*1c2b0*/  IMAD.IADD R185, R5.reuse, 0x1, R187 ;  /* 0x0000000105b97824 */ /* 0x040fe400078e02bb */
[----:B------:R-:W-:Y:S01]  /*1c2c0*/  IMAD.IADD R184, R5, 0x1, R186 ;  /* 0x0000000105b87824 */ /* 0x000fe200078e02ba */
[----:B0-----:R-:W-:Y:S06]  /*1c2d0*/  @!P5 BRA `(.L_x_1619) ;  /* 0x000000000064d947 */ /* 0x001fec0003800000 */
[----:B------:R-:W-:Y:S01]  /*1c2e0*/  IADD3 R189, R5, R226, -R227 ;  /* 0x000000e205bd7210 */ /* 0x000fe20007ffe8e3 */
[----:B------:R-:W-:Y:S03]  /*1c2f0*/  BSSY B1, `(.L_x_1620) ;  /* 0x0000013000017945 */ /* 0x000fe60003800000 */
        /* <DEDUP_REMOVED lines=11> */
.L_x_1621:
[----:B------:R-:W-:Y:S01]  /*1c3b0*/  ULDC UR4, c[0x0][0x9e4] ;  /* 0x0002790000047ab9 */ /* 0x000fe20000000800 */
[----:B------:R-:W-:Y:S01]  /*1c3c0*/  IADD3 R189, R5, R226, -R227 ;  /* 0x000000e205bd7210 */ /* 0x000fe20007ffe8e3 */
[----:B------:R-:W-:-:S05]  /*1c3d0*/  IMAD.U32 R188, RZ, RZ, UR4 ;  /* 0x00000004ffbc7e24 */ /* 0x000fca000f8e00ff */
[----:B------:R-:W-:-:S13]  /*1c3e0*/  ISETP.NE.AND P2, PT, R188, 0x1, PT ;  /* 0x00000001bc00780c */ /* 0x000fda0003f45270 */
[----:B------:R-:W0:Y:S02]  /*1c3f0*/  @P2 LDC.64 R2, c[0x0][0x9e8] ;  /* 0x00027a00ff022b82 */ /* 0x000e240000000a00 */
[----:B0-----:R-:W-:-:S05]  /*1c400*/  @P2 IMAD.HI.U32 R2, R189, R2, RZ ;  /* 0x00000002bd022227 */ /* 0x001fca00078e00ff */
[----:B------:R-:W-:-:S07]  /*1c410*/  @P2 SHF.R.U32.HI R189, RZ, R3, R2 ;  /* 0x00000003ffbd2219 */ /* 0x000fce0000011602 */
.L_x_1622:
[----:B------:R-:W-:Y:S05]  /*1c420*/  BSYNC B1 ;  /* 0x0000000000017941 */ /* 0x000fea0003800000 */
.L_x_1620:
[----:B------:R-:W-:-:S04]  /*1c430*/  IMAD R189, R189, R188, -R4 ;  /* 0x000000bcbdbd7224 */ /* 0x000fc800078e0a04 */
[----:B------:R-:W-:-:S05]  /*1c440*/  IMAD R189, R236, -0x2, R189 ;  /* 0xfffffffeecbd7824 */ /* 0x000fca00078e02bd */
[----:B------:R-:W-:Y:S02]  /*1c450*/  VIMNMX R184, R184, R189, !PT ;  /* 0x000000bdb8b87248 */ /* 0x000fe40007fe0100 */
[----:B------:R-:W-:-:S07]  /*1c460*/  VIADDMNMX R185, R189, R188, R185, PT ;  /* 0x000000bcbdb97246 */ /* 0x000fce00038001b9 */
.L_x_1619:
        /* <DEDUP_REMOVED lines=55> */
[----:B------:R-:W-:Y:S01]  /*1c7e0*/  ULDC UR4, c[0x0][0x9e4] ;  /* 0x0002790000047ab9 */ /* 0x000fe20000000800 */
[----:B------:R-:W-:Y:S02]  /*1c7f0*/  VIADD R5, R5, 0x8 ;  /* 0x0000000805057836 */ /* 0x000fe40000000000 */
[----:B------:R-:W-:-:S03]  /*1c800*/  IMAD.U32 R184, RZ, RZ, UR4 ;  /* 0x00000004ffb87e24 */ /* 0x000fc6000f8e00ff */
[----:B------:R-:W-:Y:S02]  /*1c810*/  IADD3 R5, R5, R226, -R227 ;  /* 0x000000e205057210 */ /* 0x000fe40007ffe8e3 */
[----:B------:R-:W-:Y:S02]  /*1c820*/  ISETP.NE.AND P3, PT, R184, 0x1, PT ;  /* 0x00000001b800780c */ /* 0x000fe40003f65270 */
[----:B------:R-:W-:-:S11]  /*1c830*/  LOP3.LUT R5, RZ, R5, RZ, 0x33, !PT ;  /* 0x00000005ff057212 */ /* 0x000fd600078e33ff */
[----:B------:R-:W0:Y:S02]  /*1c840*/  @P3 LDC.64 R2, c[0x0][0x9e8] ;  /* 0x00027a00ff023b82 */ /* 0x000e240000000a00 */
[----:B0-----:R-:W-:-:S05]  /*1c850*/  @P3 IMAD.HI.U32 R2, R5, R2, RZ ;  /* 0x0000000205023227 */ /* 0x001fca00078e00ff */
[----:B------:R-:W-:-:S04]  /*1c860*/  @P3 SHF.R.U32.HI R5, RZ, R3, R2 ;  /* 0x00000003ff053219 */ /* 0x000fc80000011602 */
[----:B------:R-:W-:Y:S01]  /*1c870*/  LOP3.LUT R5, RZ, R5, RZ, 0x33, !PT ;  /* 0x00000005ff057212 */ /* 0x000fe200078e33ff */
[----:B------:R-:W-:Y:S06]  /*1c880*/  BRA `(.L_x_1626) ;  /* 0x00000000001c7947 */ /* 0x000fec0003800000 */
.L_x_1625:
[----:B------:R-:W-:Y:S01]  /*1c890*/  ULDC UR4, c[0x0][0x9e4] ;  /* 0x0002790000047ab9 */ /* 0x000fe20000000800 */
[----:B------:R-:W-:Y:S02]  /*1c8a0*/  IMAD.MOV.U32 R5, RZ, RZ, R232 ;  /* 0x000000ffff057224 */ /* 0x000fe400078e00e8 */
[----:B------:R-:W-:-:S05]  /*1c8b0*/  IMAD.U32 R184, RZ, RZ, UR4 ;  /* 0x00000004ffb87e24 */ /* 0x000fca000f8e00ff */
[----:B------:R-:W-:-:S13]  /*1c8c0*/  ISETP.NE.AND P3, PT, R184, 0x1, PT ;  /* 0x00000001b800780c */ /* 0x000fda0003f65270 */
[----:B------:R-:W0:Y:S02]  /*1c8d0*/  @P3 LDC.64 R2, c[0x0][0x9e8] ;  /* 0x00027a00ff023b82 */ /* 0x000e240000000a00 */
[----:B0-----:R-:W-:-:S05]  /*1c8e0*/  @P3 IMAD.HI.U32 R2, R232, R2, RZ ;  /* 0x00000002e8023227 */ /* 0x001fca00078e00ff */
[----:B------:R-:W-:-:S07]  /*1c8f0*/  @P3 SHF.R.U32.HI R5, RZ, R3, R2 ;  /* 0x00000003ff053219 */ /* 0x000fce0000011602 */
.L_x_1626:
[----:B------:R-:W-:Y:S05]  /*1c900*/  BSYNC B1 ;  /* 0x0000000000017941 */ /* 0x000fea0003800000 */
.L_x_1624:
[----:B------:R-:W-:-:S04]  /*1c910*/  IMAD R4, R5, R184, -R4 ;  /* 0x000000b805047224 */ /* 0x000fc800078e0a04 */
[----:B------:R-:W-:-:S05]  /*1c920*/  IMAD R4, R236, -0x2, R4 ;  /* 0xfffffffeec047824 */ /* 0x000fca00078e0204 */
[----:B------:R-:W-:Y:S02]  /*1c930*/  VIMNMX R186, R186, R4, !PT ;  /* 0x00000004baba7248 */ /* 0x000fe40007fe0100 */
[----:B------:R-:W-:-:S07]  /*1c940*/  VIADDMNMX R187, R4, R184, R187, PT ;  /* 0x000000b804bb7246 */ /* 0x000fce00038001bb */
.L_x_1623:
        /* <DEDUP_REMOVED lines=8> */
[C---:B------:R-:W-:Y:S01]  /*1c9d0*/  ISETP.LT.OR P6, PT, R187.reuse, 0xa, P6 ;  /* 0x0000000abb00780c */ /* 0x040fe200037c1670 */
[----:B------:R-:W-:Y:S01]  /*1c9e0*/  IMAD.MOV.U32 R234, RZ, RZ, R200 ;  /* 0x000000ffffea7224 */ /* 0x000fe200078e00c8 */
        /* <DEDUP_REMOVED lines=22> */
[----:B------:R-:W-:Y:S02]  /*1cb50*/  FMNMX.FTZ R4, R154, R201, !PT ;  /* 0x000000c99a047209 */ /* 0x000fe40007810000 */
[----:B------:R-:W-:Y:S02]  /*1cb60*/  FMNMX.FTZ R0, R169, R0, !PT ;  /* 0x00000000a9007209 */ /* 0x000fe40007810000 */
[----:B------:R-:W-:Y:S02]  /*1cb70*/  ISETP.GT.AND P4, PT, R186, 0x10, P2 ;  /* 0x00000010ba00780c */ /* 0x000fe40001784270 */
[----:B------:R-:W-:-:S02]  /*1cb80*/  FMNMX.FTZ R0, R172, R0, !PT ;  /* 0x00000000ac007209 */ /* 0x000fc40007810000 */
[----:B------:R-:W-:Y:S02]  /*1cb90*/  FMNMX.FTZ R4, R155, R4, !PT ;  /* 0x000000049b047209 */ /* 0x000fe40007810000 */
[----:B------:R-:W-:Y:S02]  /*1cba0*/  FMNMX.FTZ R0, R173, R0, !PT ;  /* 0x00000000ad007209 */ /* 0x000fe40007810000 */
[----:B------:R-:W-:Y:S02]  /*1cbb0*/  ISETP.LT.OR P4, PT, R187, 0x11, P4 ;  /* 0x00000011bb00780c */ /* 0x000fe40002781670 */
[----:B------:R-:W-:Y:S02]  /*1cbc0*/  FMNMX.FTZ R0, R176, R0, !PT ;  /* 0x00000000b0007209 */ /* 0x000fe40007810000 */
[----:B------:R-:W-:Y:S02]  /*1cbd0*/  FSEL R162, R162, -INF , !P4 ;  /* 0xff800000a2a27808 */ /* 0x000fe40006000000 */
[----:B------:R-:W-:-:S02]  /*1cbe0*/  FMNMX.FTZ R0, R177, R0, !PT ;  /* 0x00000000b1007209 */ /* 0x000fc40007810000 */
[----:B------:R-:W-:Y:S02]  /*1cbf0*/  ISETP.GT.AND P4, PT, R186, 0x19, P2 ;  /* 0x00000019ba00780c */ /* 0x000fe40001784270 */
[----:B------:R-:W-:Y:S02]  /*1cc00*/  FMNMX.FTZ R0, R180, R0, !PT ;  /* 0x00000000b4007209 */ /* 0x000fe40007810000 */
[----:B------:R-:W-:Y:S02]  /*1cc10*/  ISETP.LT.OR P4, PT, R187, 0x1a, P4 ;  /* 0x0000001abb00780c */ /* 0x000fe40002781670 */
[----:B------:R-:W-:Y:S02]  /*1cc20*/  FMNMX.FTZ R0, R181, R0, !PT ;  /* 0x00000000b5007209 */ /* 0x000fe40007810000 */
[----:B------:R-:W-:Y:S02]  /*1cc30*/  FSEL R167, R167, -INF , !P4 ;  /* 0xff800000a7a77808 */ /* 0x000fe40006000000 */
[C---:B------:R-:W-:Y:S01]  /*1cc40*/  ISETP.GT.AND P4, PT, R186.reuse, 0x28, P2 ;  /* 0x00000028ba00780c */ /* 0x040fe20001784270 */
[----:B------:R-:W0:Y:S01]  /*1cc50*/  SHFL.BFLY PT, R2, R0, 0x2, 0x1f ;  /* 0x0c401f0000027f89 */ /* 0x000e2200000e0000 */
[----:B------:R-:W-:-:S02]  /*1cc60*/  ISETP.GT.AND P6, PT, R186, 0x38, P2 ;  /* 0x00000038ba00780c */ /* 0x000fc400017c4270 */
[C---:B------:R-:W-:Y:S02]  /*1cc70*/  ISETP.LT.OR P4, PT, R187.reuse, 0x29, P4 ;  /* 0x00000029bb00780c */ /* 0x040fe40002781670 */
[C---:B------:R-:W-:Y:S02]  /*1cc80*/  ISETP.LT.OR P6, PT, R187.reuse, 0x39, P6 ;  /* 0x00000039bb00780c */ /* 0x040fe400037c1670 */
[----:B------:R-:W-:Y:S02]  /*1cc90*/  FSEL R174, R174, -INF , !P4 ;  /* 0xff800000aeae7808 */ /* 0x000fe40006000000 */
[----:B------:R-:W-:Y:S02]  /*1cca0*/  ISETP.GT.AND P4, PT, R186, 0x30, P2 ;  /* 0x00000030ba00780c */ /* 0x000fe40001784270 */
[----:B------:R-:W-:Y:S02]  /*1ccb0*/  FSEL R182, R182, -INF , !P6 ;  /* 0xff800000b6b67808 */ /* 0x000fe40007000000 */
[----:B------:R-:W-:-:S04]  /*1ccc0*/  ISETP.LT.OR P4, PT, R187, 0x31, P4 ;  /* 0x00000031bb00780c */ /* 0x000fc80002781670 */
        /* <DEDUP_REMOVED lines=10> */
[----:B------:R-:W-:Y:S02]  /*1cd70*/  IMAD.MOV.U32 R231, RZ, RZ, R5 ;  /* 0x000000ffffe77224 */ /* 0x000fe400078e0005 */
[-CC-:B------:R-:W-:Y:S01]  /*1cd80*/  FFMA.FTZ R152, R152, R3.reuse, -R0.reuse ;  /* 0x0000000398987223 */ /* 0x180fe20000010800 */
[----:B------:R-:W-:Y:S01]  /*1cd90*/  ISETP.LT.OR P3, PT, R187, 0x9, P3 ;  /* 0x00000009bb00780c */ /* 0x000fe20001f61670 */
[-CC-:B------:R-:W-:Y:S01]  /*1cda0*/  FFMA.FTZ R153, R153, R3.reuse, -R0.reuse ;  /* 0x0000000399997223 */ /* 0x180fe20000010800 */
[-C--:B------:R-:W-:Y:S01]  /*1cdb0*/  FMUL.FTZ R2, R2, R3.reuse ;  /* 0x0000000302027220 */ /* 0x080fe20000410000 */
[-CC-:B------:R-:W-:Y:S01]  /*1cdc0*/  FFMA.FTZ R156, R156, R3.reuse, -R0.reuse ;  /* 0x000000039c9c7223 */ /* 0x180fe20000010800 */
[----:B------:R-:W-:Y:S01]  /*1cdd0*/  FSEL R158, R158, -INF , !P3 ;  /* 0xff8000009e9e7808 */ /* 0x000fe20005800000 */
[-CC-:B------:R-:W-:Y:S01]  /*1cde0*/  FFMA.FTZ R157, R157, R3.reuse, -R0.reuse ;  /* 0x000000039d9d7223 */ /* 0x180fe20000010800 */
[----:B------:R-:W-:Y:S01]  /*1cdf0*/  ISETP.GT.AND P3, PT, R186, 0x11, P2 ;  /* 0x00000011ba00780c */ /* 0x000fe20001764270 */
[-CC-:B------:R-:W-:Y:S01]  /*1ce00*/  FFMA.FTZ R160, R160, R3.reuse, -R0.reuse ;  /* 0x00000003a0a07223 */ /* 0x180fe20000010800 */
[----:B------:R-:W-:Y:S01]  /*1ce10*/  FMNMX.FTZ R4, R158, R4, !PT ;  /* 0x000000049e047209 */ /* 0x000fe20007810000 */
[-CC-:B------:R-:W-:Y:S01]  /*1ce20*/  FFMA.FTZ R161, R161, R3.reuse, -R0.reuse ;  /* 0x00000003a1a17223 */ /* 0x180fe20000010800 */
[----:B------:R-:W-:Y:S01]  /*1ce30*/  ISETP.LT.OR P3, PT, R187, 0x12, P3 ;  /* 0x00000012bb00780c */ /* 0x000fe20001f61670 */
[-CC-:B------:R-:W-:Y:S01]  /*1ce40*/  FFMA.FTZ R164, R164, R3.reuse, -R0.reuse ;  /* 0x00000003a4a47223 */ /* 0x180fe20000010800 */
[----:B------:R-:W-:Y:S01]  /*1ce50*/  FMNMX.FTZ R4, R159, R4, !PT ;  /* 0x000000049f047209 */ /* 0x000fe20007810000 */
[-CC-:B------:R-:W-:Y:S01]  /*1ce60*/  FFMA.FTZ R165, R165, R3.reuse, -R0.reuse ;  /* 0x00000003a5a57223 */ /* 0x180fe20000010800 */
[----:B------:R-:W-:Y:S01]  /*1ce70*/  FSEL R163, R163, -INF , !P3 ;  /* 0xff800000a3a37808 */ /* 0x000fe20005800000 */
[-CC-:B------:R-:W-:Y:S01]  /*1ce80*/  FFMA.FTZ R168, R168, R3.reuse, -R0.reuse ;  /* 0x00000003a8a87223 */ /* 0x180fe20000010800 */
[----:B------:R-:W-:Y:S01]  /*1ce90*/  FMNMX.FTZ R4, R162, R4, !PT ;  /* 0x00000004a2047209 */ /* 0x000fe20007810000 */
        /* <DEDUP_REMOVED lines=12> */
[----:B------:R-:W-:Y:S01]  /*1cf60*/  FFMA.FTZ R181, R181, R3, -R0 ;  /* 0x00000003b5b57223 */ /* 0x000fe20000010800 */
[----:B------:R-:W-:Y:S01]  /*1cf70*/  ISETP.GT.AND P3, PT, R186, 0x29, P2 ;  /* 0x00000029ba00780c */ /* 0x000fe20001764270 */
[----:B------:R-:W-:Y:S01]  /*1cf80*/  MUFU.EX2 R152, R152 ;  /* 0x0000009800987308 */ /* 0x000fe20000000800 */
[----:B------:R-:W-:-:S02]  /*1cf90*/  FMNMX.FTZ R4, R170, R4, !PT ;  /* 0x00000004aa047209 */ /* 0x000fc40007810000 */
[----:B------:R-:W-:Y:S02]  /*1cfa0*/  ISETP.LT.OR P3, PT, R187, 0x2a, P3 ;  /* 0x0000002abb00780c */ /* 0x000fe40001f61670 */
[----:B------:R-:W-:Y:S02]  /*1cfb0*/  FMNMX.FTZ R4, R171, R4, !PT ;  /* 0x00000004ab047209 */ /* 0x000fe40007810000 */
[----:B------:R-:W-:Y:S01]  /*1cfc0*/  FSEL R175, R175, -INF , !P3 ;  /* 0xff800000afaf7808 */ /* 0x000fe20005800000 */
[----:B------:R-:W0:Y:S01]  /*1cfd0*/  MUFU.EX2 R0, R2 ;  /* 0x0000000200007308 */ /* 0x000e220000000800 */
[----:B------:R-:W-:Y:S02]  /*1cfe0*/  ISETP.GT.AND P3, PT, R186, 0x31, P2 ;  /* 0x00000031ba00780c */ /* 0x000fe40001764270 */
[----:B------:R-:W-:Y:S02]  /*1cff0*/  FMNMX.FTZ R4, R174, R4, !PT ;  /* 0x00000004ae047209 */ /* 0x000fe40007810000 */
[----:B------:R-:W-:-:S02]  /*1d000*/  ISETP.LT.OR P3, PT, R187, 0x32, P3 ;  /* 0x00000032bb00780c */ /* 0x000fc40001f61670 */
[----:B------:R-:W-:Y:S01]  /*1d010*/  FMNMX.FTZ R4, R175, R4, !PT ;  /* 0x00000004af047209 */ /* 0x000fe20007810000 */
[----:B------:R-:W1:Y:S01]  /*1d020*/  MUFU.EX2 R153, R153 ;  /* 0x0000009900997308 */ /* 0x000e620000000800 */
[----:B------:R-:W-:Y:S02]  /*1d030*/  ISETP.GT.AND P2, PT, R186, 0x39, P2 ;  /* 0x00000039ba00780c */ /* 0x000fe40001744270 */
[----:B------:R-:W-:Y:S02]  /*1d040*/  FSEL R179, R179, -INF , !P3 ;  /* 0xff800000b3b37808 */ /* 0x000fe40005800000 */
[----:B------:R-:W-:Y:S02]  /*1d050*/  FMNMX.FTZ R4, R178, R4, !PT ;  /* 0x00000004b2047209 */ /* 0x000fe40007810000 */
[----:B------:R-:W-:Y:S01]  /*1d060*/  ISETP.LT.OR P2, PT, R187, 0x3a, P2 ;  /* 0x0000003abb00780c */ /* 0x000fe20001741670 */
[----:B------:R-:W3:Y:S01]  /*1d070*/  MUFU.EX2 R156, R156 ;  /* 0x0000009c009c7308 */ /* 0x000ee20000000800 */
[----:B------:R-:W-:Y:S01]  /*1d080*/  FMNMX.FTZ R4, R179, R4, !PT ;  /* 0x00000004b3047209 */ /* 0x000fe20007810000 */
[----:B0-----:R-:W-:Y:S01]  /*1d090*/  FFMA.FTZ R2, R0, R230, R152 ;  /* 0x000000e600027223 */ /* 0x001fe20000010098 */
[----:B------:R-:W-:-:S02]  /*1d0a0*/  FSEL R183, R183, -INF , !P2 ;  /* 0xff800000b7b77808 */ /* 0x000fc40005000000 */
[----:B------:R-:W-:-:S03]  /*1d0b0*/  FMNMX.FTZ R4, R182, R4, !PT ;  /* 0x00000004b6047209 */ /* 0x000fc60007810000 */
[----:B------:R-:W0:Y:S01]  /*1d0c0*/  MUFU.EX2 R157, R157 ;  /* 0x0000009d009d7308 */ /* 0x000e220000000800 */
[C---:B-1----:R-:W-:Y:S01]  /*1d0d0*/  F2FP.BF16.F32.PACK_AB R196, R153.reuse, R152 ;  /* 0x0000009899c4723e */ /* 0x042fe200000010ff */
[----:B------:R-:W-:Y:S01]  /*1d0e0*/  FADD.FTZ R2, R153, R2 ;  /* 0x0000000299027221 */ /* 0x000fe20000010000 */
[----:B------:R-:W-:-:S05]  /*1d0f0*/  FMNMX.FTZ R152, R183, R4, !PT ;  /* 0x00000004b7987209 */ /* 0x000fca0007810000 */
[----:B------:R-:W1:Y:S01]  /*1d100*/  SHFL.BFLY PT, R4, R152, 0x2, 0x1f ;  /* 0x0c401f0098047f89 */ /* 0x000e6200000e0000 */
[----:B------:R-:W4:Y:S01]  /*1d110*/  MUFU.EX2 R160, R160 ;  /* 0x000000a000a07308 */ /* 0x000f220000000800 */
[----:B---3--:R-:W-:-:S07]  /*1d120*/  FADD.FTZ R2, R156, R2 ;  /* 0x000000029c027221 */ /* 0x008fce0000010000 */
[----:B------:R-:W3:Y:S01]  /*1d130*/  MUFU.EX2 R161, R161 ;  /* 0x000000a100a17308 */ /* 0x000ee20000000800 */
[C---:B0-----:R-:W-:Y:S01]  /*1d140*/  FADD.FTZ R2, R157.reuse, R2 ;  /* 0x000000029d027221 */ /* 0x041fe20000010000 */
[----:B------:R-:W-:-:S06]  /*1d150*/  F2FP.BF16.F32.PACK_AB R198, R157, R156 ;  /* 0x0000009c9dc6723e */ /* 0x000fcc00000010ff */
[----:B------:R-:W0:Y:S01]  /*1d160*/  MUFU.EX2 R164, R164 ;  /* 0x000000a400a47308 */ /* 0x000e220000000800 */
[----:B----4-:R-:W-:Y:S01]  /*1d170*/  FADD.FTZ R2, R160, R2 ;  /* 0x00000002a0027221 */ /* 0x010fe20000010000 */
[----:B-1----:R-:W-:-:S06]  /*1d180*/  FMNMX.FTZ R152, R152, R4, !PT ;  /* 0x0000000498987209 */ /* 0x002fcc0007810000 */
[----:B------:R-:W1:Y:S01]  /*1d190*/  MUFU.EX2 R165, R165 ;  /* 0x000000a500a57308 */ /* 0x000e620000000800 */
[C---:B---3--:R-:W-:Y:S01]  /*1d1a0*/  FADD.FTZ R2, R161.reuse, R2 ;  /* 0x00000002a1027221 */ /* 0x048fe20000010000 */
[----:B------:R-:W-:Y:S01]  /*1d1b0*/  F2FP.BF16.F32.PACK_AB R192, R161, R160 ;  /* 0x000000a0a1c0723e */ /* 0x000fe200000010ff */
[----:B------:R-:W3:Y:S05]  /*1d1c0*/  SHFL.BFLY PT, R4, R152, 0x1, 0x1f ;  /* 0x0c201f0098047f89 */ /* 0x000eea00000e0000 */
[----:B------:R-:W4:Y:S01]  /*1d1d0*/  MUFU.EX2 R168, R168 ;  /* 0x000000a800a87308 */ /* 0x000f220000000800 */
[----:B0-----:R-:W-:-:S07]  /*1d1e0*/  FADD.FTZ R2, R164, R2 ;  /* 0x00000002a4027221 */ /* 0x001fce0000010000 */
[----:B------:R-:W0:Y:S01]  /*1d1f0*/  MUFU.EX2 R169, R169 ;  /* 0x000000a900a97308 */ /* 0x000e220000000800 */
[C---:B-1----:R-:W-:Y:S01]  /*1d200*/  FADD.FTZ R2, R165.reuse, R2 ;  /* 0x00000002a5027221 */ /* 0x042fe20000010000 */
[----:B------:R-:W-:-:S06]  /*1d210*/  F2FP.BF16.F32.PACK_AB R194, R165, R164 ;  /* 0x000000a4a5c2723e */ /* 0x000fcc00000010ff */
[----:B------:R-:W1:Y:S01]  /*1d220*/  MUFU.EX2 R172, R172 ;  /* 0x000000ac00ac7308 */ /* 0x000e620000000800 */
[----:B----4-:R-:W-:Y:S01]  /*1d230*/  FADD.FTZ R156, R168, R2 ;  /* 0x00000002a89c7221 */ /* 0x010fe20000010000 */
[----:B---3--:R-:W-:-:S04]  /*1d240*/  FMNMX.FTZ R4, R152, R4, !PT ;  /* 0x0000000498047209 */ /* 0x008fc80007810000 */
[C---:B------:R-:W-:Y:S01]  /*1d250*/  FSETP.NEU.FTZ.AND P2, PT, R4.reuse, -INF , PT ;  /* 0xff8000000400780b */ /* 0x040fe20003f5d000 */
[CC--:B------:R-:W-:Y:S01]  /*1d260*/  FMUL.FTZ R152, R4.reuse, R3.reuse ;  /* 0x0000000304987220 */ /* 0x0c0fe20000410000 */
[----:B------:R-:W3:Y:S01]  /*1d270*/  MUFU.EX2 R173, R173 ;  /* 0x000000ad00ad7308 */ /* 0x000ee20000000800 */
[C---:B0-----:R-:W-:Y:S01]  /*1d280*/  FADD.FTZ R156, R169.reuse, R156 ;  /* 0x0000009ca99c7221 */ /* 0x041fe20000010000 */
[----:B------:R-:W-:Y:S02]  /*1d290*/  FSEL R153, R4, RZ, P2 ;  /* 0x000000ff04997208 */ /* 0x000fe40001000000 */
[----:B------:R-:W-:Y:S02]  /*1d2a0*/  FSEL R152, R152, RZ, P2 ;  /* 0x000000ff98987208 */ /* 0x000fe40001000000 */
[----:B------:R-:W-:Y:S01]  /*1d2b0*/  F2FP.BF16.F32.PACK_AB R188, R169, R168 ;  /* 0x000000a8a9bc723e */ /* 0x000fe200000010ff */
[----:B------:R-:W-:Y:S01]  /*1d2c0*/  FADD.FTZ R153, -R153, R201 ;  /* 0x000000c999997221 */ /* 0x000fe20000010100 */
[----:B------:R-:W0:Y:S01]  /*1d2d0*/  MUFU.EX2 R176, R176 ;  /* 0x000000b000b07308 */ /* 0x000e220000000800 */
[-CC-:B------:R-:W-:Y:S01]  /*1d2e0*/  FFMA.FTZ R154, R154, R3.reuse, -R152.reuse ;  /* 0x000000039a9a7223 */ /* 0x180fe20000010898 */
[-CC-:B------:R-:W-:Y:S01]  /*1d2f0*/  FFMA.FTZ R155, R155, R3.reuse, -R152.reuse ;  /* 0x000000039b9b7223 */ /* 0x180fe20000010898 */
[-C--:B------:R-:W-:Y:S01]  /*1d300*/  FMUL.FTZ R153, R153, R3.reuse ;  /* 0x0000000399997220 */ /* 0x080fe20000410000 */
        /* <DEDUP_REMOVED lines=15> */
[----:B------:R-:W-:Y:S01]  /*1d400*/  FFMA.FTZ R152, R183, R3, -R152 ;  /* 0x00000003b7987223 */ /* 0x000fe20000010898 */
[----:B-1----:R-:W-:Y:S01]  /*1d410*/  FADD.FTZ R156, R172, R156 ;  /* 0x0000009cac9c7221 */ /* 0x002fe20000010000 */
[C---:B--2---:R-:W-:Y:S01]  /*1d420*/  ISETP.GT.AND P2, PT, R204.reuse, R233, PT ;  /* 0x000000e9cc00720c */ /* 0x044fe20003f44270 */
[----:B------:R-:W-:Y:S01]  /*1d430*/  VIADD R204, R204, 0xffffffff ;  /* 0xffffffffcccc7836 */ /* 0x000fe20000000000 */
[C---:B---3--:R-:W-:Y:S01]  /*1d440*/  F2FP.BF16.F32.PACK_AB R190, R173.reuse, R172 ;  /* 0x000000acadbe723e */ /* 0x048fe200000010ff */
[----:B------:R-:W1:Y:S01]  /*1d450*/  MUFU.EX2 R155, R155 ;  /* 0x0000009b009b7308 */ /* 0x000e620000000800 */
[----:B------:R-:W-:Y:S01]  /*1d460*/  FADD.FTZ R156, R173, R156 ;  /* 0x0000009cad9c7221 */ /* 0x000fe20000010000 */
[----:B------:R-:W-:-:S03]  /*1d470*/  IMAD.MOV.U32 R201, RZ, RZ, R4 ;  /* 0x000000ffffc97224 */ /* 0x000fc600078e0004 */
[----:B0-----:R-:W-:-:S03]  /*1d480*/  FADD.FTZ R153, R176, R156 ;  /* 0x0000009cb0997221 */ /* 0x001fc60000010000 */
[----:B------:R-:W0:Y:S01]  /*1d490*/  MUFU.EX2 R158, R158 ;  /* 0x0000009e009e7308 */ /* 0x000e220000000800 */
[----:B----4-:R-:W-:-:S07]  /*1d4a0*/  FFMA.FTZ R229, R2, R229, R154 ;  /* 0x000000e502e57223 */ /* 0x010fce000001009a */
        /* <DEDUP_REMOVED lines=34> */
[C---:B0-----:R-:W-:Y:S01]  /*1d6d0*/  FADD.FTZ R229, R179.reuse, R229 ;  /* 0x000000e5b3e57221 */ /* 0x041fe20000010000 */
[----:B------:R-:W-:-:S06]  /*1d6e0*/  F2FP.BF16.F32.PACK_AB R185, R179, R178 ;  /* 0x000000b2b3b9723e */ /* 0x000fcc00000010ff */
[----:B------:R-:W0:Y:S01]  /*1d6f0*/  MUFU.EX2 R181, R181 ;  /* 0x000000b500b57308 */ /* 0x000e220000000800 */
[----:B--2---:R-:W-:-:S07]  /*1d700*/  FADD.FTZ R153, R180, R153 ;  /* 0x00000099b4997221 */ /* 0x004fce0000010000 */
[----:B------:R-:W2:Y:S01]  /*1d710*/  MUFU.EX2 R152, R152 ;  /* 0x0000009800987308 */ /* 0x000ea20000000800 */
[----:B-1----:R-:W-:Y:S01]  /*1d720*/  FADD.FTZ R229, R182, R229 ;  /* 0x000000e5b6e57221 */ /* 0x002fe20000010000 */
[C---:B0-----:R-:W-:Y:S01]  /*1d730*/  FADD.FTZ R230, R181.reuse, R153 ;  /* 0x00000099b5e67221 */ /* 0x041fe20000010000 */
[----:B------:R-:W-:Y:S02]  /*1d740*/  F2FP.BF16.F32.PACK_AB R186, R181, R180 ;  /* 0x000000b4b5ba723e */ /* 0x000fe400000010ff */
[C---:B--2---:R-:W-:Y:S01]  /*1d750*/  FADD.FTZ R229, R152.reuse, R229 ;  /* 0x000000e598e57221 */ /* 0x044fe20000010000 */
[----:B------:R-:W-:Y:S01]  /*1d760*/  F2FP.BF16.F32.PACK_AB R187, R152, R182 ;  /* 0x000000b698bb723e */ /* 0x000fe200000010ff */
[----:B------:R-:W-:Y:S06]  /*1d770*/  @P2 BRA `(.L_x_1627) ;  /* 0xffffffd400542947 */ /* 0x000fec000383ffff */
.L_x_1608:
[----:B------:R-:W-:Y:S05]  /*1d780*/  BSYNC B0 ;  /* 0x0000000000007941 */ /* 0x000fea0003800000 */
.L_x_1607:
        /* <DEDUP_REMOVED lines=131> */
.L_x_1628:
[----:B------:R-:W-:Y:S01]  /*1dfc0*/  IMAD R11, R200, 0x8, R16 ;  /* 0x00000008c80b7824 */ /* 0x000fe200078e0210 */
[----:B------:R-:W-:-:S04]  /*1dfd0*/  SHF.L.U32 R2, R205, 0x1f, RZ ;  /* 0x0000001fcd027819 */ /* 0x000fc800000006ff */
[----:B------:R0:W1:Y:S01]  /*1dfe0*/  SYNCS.PHASECHK.TRANS64.TRYWAIT P2, [R11+URZ+0x30850], R2 ;  /* 0x030850020b0075a7 */ /* 0x000062000804017f */
[----:B------:R-:W-:Y:S05]  /*1dff0*/  @!P0 BRA `(.L_x_1629) ;  /* 0x0000000000048947 */ /* 0x000fea0003800000 */
[----:B------:R-:W-:Y:S01]  /*1e000*/  BPT.TRAP 0x1 ;  /* 0x000000040000795c */ /* 0x000fe20000300000 */
.L_x_1629:
        /* <DEDUP_REMOVED lines=9> */
.L_x_1631:
[----:B------:R-:W-:Y:S05]  /*1e0a0*/  BSYNC B0 ;  /* 0x0000000000007941 */ /* 0x000fea0003800000 */
.L_x_1630:
[----:B------:R-:W-:Y:S01]  /*1e0b0*/  IMAD.MOV.U32 R6, RZ, RZ, R0 ;  /* 0x000000ffff067224 */ /* 0x000fe200078e0000 */
[----:B------:R-:W2:Y:S01]  /*1e0c0*/  LDL.LU R16, [R1+0x70] ;  /* 0x0000700001107983 */ /* 0x000ea20000300800 */
[----:B------:R-:W-:Y:S01]  /*1e0d0*/  IMAD.MOV.U32 R7, RZ, RZ, 0x40000040 ;  /* 0x40000040ff077424 */ /* 0x000fe200078e00ff */
[----:B------:R-:W-:Y:S01]  /*1e0e0*/  WARPGROUP.ARRIVE ;  /* 0x00000000000079c5 */ /* 0x000fe20000000000 */
[----:B------:R-:W-:Y:S01]  /*1e0f0*/  VIADD R200, R200, 0x1 ;  /* 0x00000001c8c87836 */ /* 0x000fe20000000000 */
[----:B------:R-:W-:Y:S01]  /*1e100*/  R2UR UR6, R6 ;  /* 0x00000000060672ca */ /* 0x000fe200000e0000 */
[----:B------:R-:W-:Y:S01]  /*1e110*/  VIADD R6, R0, 0x80 ;  /* 0x0000008000067836 */ /* 0x000fe20000000000 */
[----:B------:R-:W-:Y:S01]  /*1e120*/  R2UR UR7, R7 ;  /* 0x00000000070772ca */ /* 0x000fe200000e0000 */
[----:B------:R-:W-:Y:S01]  /*1e130*/  IMAD.MOV.U32 R7, RZ, RZ, 0x40000040 ;  /* 0x40000040ff077424 */ /* 0x000fe200078e00ff */
[----:B01----:R-:W0:Y:S01]  /*1e140*/  SHFL.BFLY PT, R2, R229, 0x2, 0x1f ;  /* 0x0c401f00e5027f89 */ /* 0x003e2200000e0000 */
[----:B------:R-:W-:Y:S01]  /*1e150*/  ISETP.NE.AND P2, PT, R200, 0x2, PT ;  /* 0x00000002c800780c */ /* 0x000fe20003f45270 */
[----:B------:R-:W-:-:S03]  /*1e160*/  @!P1 VIADD R11, R11, 0x30860 ;  /* 0x000308600b0b9836 */ /* 0x000fc60000000000 */
[----:B------:R-:W-:Y:S02]  /*1e170*/  SEL R200, R200, RZ, P2 ;  /* 0x000000ffc8c87207 */ /* 0x000fe40001000000 */
[----:B------:R-:W-:-:S04]  /*1e180*/  @!P1 PRMT R11, RZ, 0x654, R11 ;  /* 0x00000654ff0b9816 */ /* 0x000fc8000000000b */
[----:B------:R-:W-:Y:S01]  /*1e190*/  HGMMA.64x256x16.F32.BF16 R24, R196, gdesc[UR4].tnspB, R24, gsb0 ;  /* 0x43e00004c4187df0 */ /* 0x000fe20008001818 */
[----:B------:R-:W-:Y:S01]  /*1e1a0*/  R2UR UR6, R6 ;  /* 0x00000000060672ca */ /* 0x000fe200000e0000 */
[----:B------:R-:W-:Y:S01]  /*1e1b0*/  VIADD R6, R0, 0x100 ;  /* 0x0000010000067836 */ /* 0x000fe20000000000 */
[----:B------:R-:W-:Y:S01]  /*1e1c0*/  R2UR UR7, R7 ;  /* 0x00000000070772ca */ /* 0x000fe200000e0000 */
[----:B------:R-:W-:Y:S02]  /*1e1d0*/  IMAD.MOV.U32 R7, RZ, RZ, 0x40000040 ;  /* 0x40000040ff077424 */ /* 0x000fe400078e00ff */
[----:B0-----:R-:W-:-:S05]  /*1e1e0*/  FADD.FTZ R2, R2, R229 ;  /* 0x000000e502027221 */ /* 0x001fca0000010000 */
[----:B------:R-:W0:Y:S02]  /*1e1f0*/  SHFL.BFLY PT, R9, R2, 0x1, 0x1f ;  /* 0x0c201f0002097f89 */ /* 0x000e2400000e0000 */
[----:B0-----:R-:W-:Y:S01]  /*1e200*/  FADD.FTZ R13, R2, R9 ;  /* 0x00000009020d7221 */ /* 0x001fe20000010000 */
[----:B------:R-:W-:-:S04]  /*1e210*/  IMAD.MOV.U32 R2, RZ, RZ, -0x800000 ;  /* 0xff800000ff027424 */ /* 0x000fc800078e00ff */
[----:B------:R-:W-:-:S13]  /*1e220*/  FSETP.NE.FTZ.AND P3, PT, R13, RZ, PT ;  /* 0x000000ff0d00720b */ /* 0x000fda0003f75000 */
[----:B------:R-:W0:Y:S01]  /*1e230*/  @P3 MUFU.LG2 R10, R13 ;  /* 0x0000000d000a3308 */ /* 0x000e220000000c00 */
[----:B------:R-:W-:Y:S01]  /*1e240*/  @P3 FMUL.FTZ R14, R3, 0.69314718246459960938 ;  /* 0x3f317218030e3820 */ /* 0x000fe20000410000 */
[----:B------:R-:W-:Y:S02]  /*1e250*/  WARPGROUP.DEPBAR.LE gsb0, 0x0 ;  /* 0x00008000000079c5 */ /* 0x000fe40000010000 */
[----:B------:R-:W-:-:S06]  /*1e260*/  WARPGROUP.ARRIVE ;  /* 0x00000000000079c5 */ /* 0x000fcc0000000000 */
[----:B------:R-:W-:Y:S01]  /*1e270*/  HGMMA.64x256x16.F32.BF16 R24, R192, gdesc[UR4].tnspB, R24, gsb0 ;  /* 0x43e00004c0187df0 */ /* 0x000fe20008001818 */
[----:B------:R-:W-:Y:S01]  /*1e280*/  R2UR UR6, R6 ;  /* 0x00000000060672ca */ /* 0x000fe200000e0000 */
[----:B------:R-:W-:Y:S01]  /*1e290*/  VIADD R6, R0, 0x180 ;  /* 0x0000018000067836 */ /* 0x000fe20000000000 */
[----:B------:R-:W-:Y:S01]  /*1e2a0*/  R2UR UR7, R7 ;  /* 0x00000000070772ca */ /* 0x000fe200000e0000 */
[----:B------:R-:W-:Y:S02]  /*1e2b0*/  IMAD.MOV.U32 R7, RZ, RZ, 0x40000040 ;  /* 0x40000040ff077424 */ /* 0x000fe400078e00ff */
[----:B--2---:R-:W-:-:S05]  /*1e2c0*/  VIADD R16, R16, 0x1 ;  /* 0x0000000110107836 */ /* 0x004fca0000000000 */
[----:B------:R-:W-:Y:S01]  /*1e2d0*/  STL [R1+0x70], R16 ;  /* 0x0000701001007387 */ /* 0x000fe20000100800 */
[----:B------:R-:W-:Y:S02]  /*1e2e0*/  WARPGROUP.DEPBAR.LE gsb0, 0x0 ;  /* 0x00008000000079c5 */ /* 0x000fe40000010000 */
[----:B------:R-:W-:-:S14]  /*1e2f0*/  WARPGROUP.ARRIVE ;  /* 0x00000000000079c5 */ /* 0x000fdc0000000000 */
[----:B------:R-:W-:Y:S01]  /*1e300*/  HGMMA.64x256x16.F32.BF16 R24, R188, gdesc[UR4].tnspB, R24, gsb0 ;  /* 0x43e00004bc187df0 */ /* 0x000fe20008001818 */
[----:B------:R-:W-:Y:S02]  /*1e310*/  R2UR UR6, R6 ;  /* 0x00000000060672ca */ /* 0x000fe400000e0000 */
[----:B------:R-:W-:Y:S02]  /*1e320*/  R2UR UR7, R7 ;  /* 0x00000000070772ca */ /* 0x000fe400000e0000 */
[----:B------:R-:W1:Y:S02]  /*1e330*/  SHFL.BFLY PT, R7, R230, 0x2, 0x1f ;  /* 0x0c401f00e6077f89 */ /* 0x000e6400000e0000 */
[----:B-1----:R-:W-:-:S05]  /*1e340*/  FADD.FTZ R0, R7, R230 ;  /* 0x000000e607007221 */ /* 0x002fca0000010000 */
[----:B------:R-:W1:Y:S02]  /*1e350*/  SHFL.BFLY PT, R7, R0, 0x1, 0x1f ;  /* 0x0c201f0000077f89 */ /* 0x000e6400000e0000 */
[----:B-1----:R-:W-:Y:S01]  /*1e360*/  FADD.FTZ R12, R0, R7 ;  /* 0x00000007000c7221 */ /* 0x002fe20000010000 */
[----:B------:R-:W-:Y:S02]  /*1e370*/  CS2R R6, SRZ ;  /* 0x0000000000067805 */ /* 0x000fe4000001ff00 */
[----:B------:R-:W-:Y:S02]  /*1e380*/  SEL R0, RZ, 0x1, P2 ;  /* 0x00000001ff007807 */ /* 0x000fe40001000000 */
[----:B------:R-:W-:Y:S02]  /*1e390*/  FSETP.NE.FTZ.AND P0, PT, R12, RZ, PT ;  /* 0x000000ff0c00720b */ /* 0x000fe40003f15000 */
[----:B------:R-:W-:Y:S01]  /*1e3a0*/  @P3 MUFU.RCP R6, R13 ;  /* 0x0000000d00063308 */ /* 0x000fe20000001000 */
[----:B------:R-:W-:Y:S01]  /*1e3b0*/  LOP3.LUT R205, R205, R0, RZ, 0x3c, !PT ;  /* 0x00000000cdcd7212 */ /* 0x000fe200078e3cff */
[----:B------:R-:W-:-:S09]  /*1e3c0*/  IMAD.MOV.U32 R0, RZ, RZ, -0x800000 ;  /* 0xff800000ff007424 */ /* 0x000fd200078e00ff */
[----:B------:R-:W1:Y:S01]  /*1e3d0*/  @P0 MUFU.LG2 R9, R12 ;  /* 0x0000000c00090308 */ /* 0x000e620000000c00 */
[----:B------:R-:W-:Y:S01]  /*1e3e0*/  @P0 FMUL.FTZ R8, R3, 0.69314718246459960938 ;  /* 0x3f31721803080820 */ /* 0x000fe20000410000 */
[----:B0-----:R-:W-:-:S04]  /*1e3f0*/  @P3 FMUL.FTZ R3, R10, 0.69314718246459960938 ;  /* 0x3f3172180a033820 */ /* 0x001fc80000410000 */
[----:B------:R-:W-:Y:S02]  /*1e400*/  @P3 FFMA.FTZ R0, R14, R4, R3 ;  /* 0x000000040e003223 */ /* 0x000fe40000010003 */
[----:B------:R-:W0:Y:S01]  /*1e410*/  @P0 MUFU.RCP R7, R12 ;  /* 0x0000000c00070308 */ /* 0x000e220000001000 */
[----:B-1----:R-:W-:-:S04]  /*1e420*/  @P0 FMUL.FTZ R9, R9, 0.69314718246459960938 ;  /* 0x3f31721809090820 */ /* 0x002fc80000410000 */
[----:B------:R-:W-:Y:S01]  /*1e430*/  @P0 FFMA.FTZ R2, R8, R5, R9 ;  /* 0x0000000508020223 */ /* 0x000fe20000010009 */
[----:B------:R-:W-:Y:S01]  /*1e440*/  PLOP3.LUT P0, PT, PT, PT, PT, 0x8, 0x0 ;  /* 0x000000000000781c */ /* 0x000fe20003f0e170 */
[----:B------:R-:W-:Y:S02]  /*1e450*/  WARPGROUP.DEPBAR.LE gsb0, 0x0 ;  /* 0x00008000000079c5 */ /* 0x000fe40000010000 */
[----:B------:R-:W-:-:S06]  /*1e460*/  WARPGROUP.ARRIVE ;  /* 0x00000000000079c5 */ /* 0x000fcc0000000000 */
[----:B------:R-:W-:Y:S03]  /*1e470*/  HGMMA.64x256x16.F32.BF16 R24, R184, gdesc[UR4].tnspB, R24, gsb0 ;  /* 0x43e00004b8187df0 */ /* 0x000fe60008001818 */
[----:B------:R-:W-:Y:S02]  /*1e480*/  WARPGROUP.DEPBAR.LE gsb0, 0x0 ;  /* 0x00008000000079c5 */ /* 0x000fe40000010000 */
        /* <DEDUP_REMOVED lines=129> */
.L_x_1443:
[----:B------:R-:W0:Y:S08]  /*1eca0*/  S2UR UR5, SR_CgaCtaId ;  /* 0x00000000000579c3 */ /* 0x000e300000008800 */
[----:B------:R-:W-:Y:S06]  /*1ecb0*/  BAR.SYNC.DEFER_BLOCKING 0x5, 0x120 ;  /* 0x0144800000007b1d */ /* 0x000fec0000010000 */
[----:B------:R-:W-:Y:S01]  /*1ecc0*/  UMOV UR4, 0x400 ;  /* 0x0000040000047882 */ /* 0x000fe20000000000 */
[----:B------:R-:W-:Y:S01]  /*1ecd0*/  BSSY B0, `(.L_x_1633) ;  /* 0x0000295000007945 */ /* 0x000fe20003800000 */
[----:B0-----:R-:W-:-:S06]  /*1ece0*/  ULEA UR4, UR5, UR4, 0x18 ;  /* 0x0000000405047291 */ /* 0x001fcc000f8ec03f */
[----:B------:R-:W-:-:S05]  /*1ecf0*/  IMAD.U32 R16, RZ, RZ, UR4 ;  /* 0x00000004ff107e24 */ /* 0x000fca000f8e00ff */
[----:B------:R-:W0:Y:S04]  /*1ed00*/  LDS.128 R176, [R16+0x308d0] ;  /* 0x0308d00010b07984 */ /* 0x000e280000000c00 */
[----:B0-----:R0:W-:Y:S04]  /*1ed10*/  STL.64 [R1+0x10], R176 ;  /* 0x000010b001007387 */ /* 0x0011e80000100a00 */
[----:B------:R0:W-:Y:S01]  /*1ed20*/  STL.64 [R1+0x18], R178 ;  /* 0x000018b201007387 */ /* 0x0001e20000100a00 */
[----:B------:R-:W-:Y:S06]  /*1ed30*/  BAR.ARV 0x4, 0x120 ;  /* 0x0104800000007b1d */ /* 0x000fec0000002000 */
[----:B------:R-:W-:Y:S05]  /*1ed40*/  @P0 BRA `(.L_x_1634) ;  /* 0x0000001c00580947 */ /* 0x000fea0003800000 */
[----:B------:R-:W2:Y:S04]  /*1ed50*/  LDL R4, [R1+0xa8] ;  /* 0x0000a80001047983 */ /* 0x000ea80000100800 */
[----:B------:R-:W3:Y:S04]  /*1ed60*/  LDL R180, [R1+0x3c] ;  /* 0x00003c0001b47983 */ /* 0x000ee80000100800 */
[----:B0-----:R-:W3:Y:S04]  /*1ed70*/  LDL R178, [R1+0x64] ;  /* 0x0000640001b27983 */ /* 0x001ee80000100800 */
[----:B------:R-:W4:Y:S01]  /*1ed80*/  LDL R176, [R1+0x6c] ;  /* 0x00006c0001b07983 */ /* 0x000f220000100800 */
[----:B------:R-:W0:Y:S01]  /*1ed90*/  S2R R39, SR_SWINHI ;  /* 0x0000000000277919 */ /* 0x000e220000002f00 */
[----:B------:R-:W-:Y:S01]  /*1eda0*/  F2FP.BF16.F32.PACK_AB R5, R40, R5 ;  /* 0x000000052805723e */ /* 0x000fe200000010ff */
[----:B------:R-:W-:Y:S01]  /*1edb0*/  ULDC.64 UR4, c[0x0][0xbd8] ;  /* 0x0002f60000047ab9 */ /* 0x000fe20000000a00 */
[----:B------:R-:W-:-:S02]  /*1edc0*/  MOV R20, R16 ;  /* 0x0000001000147202 */ /* 0x000fc40000000f00 */
[----:B0-----:R-:W-:Y:S02]  /*1edd0*/  MOV R21, R39 ;  /* 0x0000002700157202 */ /* 0x001fe40000000f00 */
        /* <DEDUP_REMOVED lines=26> */
[----:B------:R-:W-:Y:S01]  /*1ef80*/  F2FP.BF16.F32.PACK_AB R147, R151, R150 ;  /* 0x000000969793723e */ /* 0x000fe200000010ff */
[----:B------:R-:W-:Y:S01]  /*1ef90*/  ULDC.64 UR6, c[0x0][0x208] ;  /* 0x0000820000067ab9 */ /* 0x000fe20000000a00 */
[----:B--2---:R-:W-:-:S03]  /*1efa0*/  IMAD.WIDE R142, R4, 0x2, R20 ;  /* 0x00000002048e7825 */ /* 0x004fc600078e0214 */
[C---:B------:R-:W-:Y:S02]  /*1efb0*/  IADD3 R58, P4, R142.reuse, 0x60, RZ ;  /* 0x000000608e3a7810 */ /* 0x040fe40007f9e0ff */
[----:B------:R-:W-:Y:S02]  /*1efc0*/  IADD3 R50, P1, R142, 0x20, RZ ;  /* 0x000000208e327810 */ /* 0x000fe40007f3e0ff */
[----:B------:R-:W-:Y:S02]  /*1efd0*/  LOP3.LUT R118, R58, 0x380, RZ, 0xc0, !PT ;  /* 0x000003803a767812 */ /* 0x000fe400078ec0ff */
[----:B------:R-:W-:Y:S01]  /*1efe0*/  IADD3 R102, P6, R142, 0x4020, RZ ;  /* 0x000040208e667810 */ /* 0x000fe20007fde0ff */
[----:B------:R-:W-:Y:S01]  /*1eff0*/  IMAD.X R51, RZ, RZ, R143, P1 ;  /* 0x000000ffff337224 */ /* 0x000fe200008e068f */
[----:B------:R-:W-:Y:S02]  /*1f000*/  SHF.R.U64 R118, R118, 0x3, RZ ;  /* 0x0000000376767819 */ /* 0x000fe400000012ff */
[----:B------:R-:W-:-:S02]  /*1f010*/  IADD3 R114, P1, R142, 0x8000, RZ ;  /* 0x000080008e727810 */ /* 0x000fc40007f3e0ff */
[----:B------:R-:W-:Y:S02]  /*1f020*/  IADD3 R54, P0, R142, 0x40, RZ ;  /* 0x000000408e367810 */ /* 0x000fe40007f1e0ff */
[----:B------:R-:W-:Y:S02]  /*1f030*/  LOP3.LUT R58, R118, R58, RZ, 0x3c, !PT ;  /* 0x0000003a763a7212 */ /* 0x000fe400078e3cff */
[----:B------:R-:W-:Y:S02]  /*1f040*/  LOP3.LUT R175, R102, 0x380, RZ, 0xc0, !PT ;  /* 0x0000038066af7812 */ /* 0x000fe400078ec0ff */
[----:B------:R-:W-:Y:S01]  /*1f050*/  LOP3.LUT R118, R114, 0x380, RZ, 0xc0, !PT ;  /* 0x0000038072767812 */ /* 0x000fe200078ec0ff */
[--C-:B------:R-:W-:Y:S01]  /*1f060*/  IMAD.X R55, RZ, RZ, R143.reuse, P0 ;  /* 0x000000ffff377224 */ /* 0x100fe200000e068f */
[----:B------:R-:W-:Y:S01]  /*1f070*/  IADD3 R62, P3, R142, 0x4000, RZ ;  /* 0x000040008e3e7810 */ /* 0x000fe20007f7e0ff */
[----:B------:R-:W-:Y:S01]  /*1f080*/  IMAD.X R103, RZ, RZ, R143, P6 ;  /* 0x000000ffff677224 */ /* 0x000fe200030e068f */
[----:B------:R-:W-:-:S02]  /*1f090*/  SHF.R.U64 R175, R175, 0x3, RZ ;  /* 0x00000003afaf7819 */ /* 0x000fc400000012ff */
[----:B------:R-:W-:Y:S02]  /*1f0a0*/  SHF.R.U64 R181, R118, 0x3, RZ ;  /* 0x0000000376b57819 */ /* 0x000fe400000012ff */
[C---:B------:R-:W-:Y:S02]  /*1f0b0*/  IADD3 R4, P0, R142.reuse, 0x8020, RZ ;  /* 0x000080208e047810 */ /* 0x040fe40007f1e0ff */
[C---:B------:R-:W-:Y:S02]  /*1f0c0*/  IADD3 R6, P6, R142.reuse, 0xc000, RZ ;  /* 0x0000c0008e067810 */ /* 0x040fe40007fde0ff */
[C---:B------:R-:W-:Y:S02]  /*1f0d0*/  LOP3.LUT R39, R142.reuse, 0x380, RZ, 0xc0, !PT ;  /* 0x000003808e277812 */ /* 0x040fe400078ec0ff */
[C---:B------:R-:W-:Y:S02]  /*1f0e0*/  IADD3 R106, P5, R142.reuse, 0x4040, RZ ;  /* 0x000040408e6a7810 */ /* 0x040fe40007fbe0ff */
[----:B------:R-:W-:-:S02]  /*1f0f0*/  IADD3 R110, P2, R142, 0x4060, RZ ;  /* 0x000040608e6e7810 */ /* 0x000fc40007f5e0ff */
[----:B------:R-:W-:Y:S02]  /*1f100*/  LOP3.LUT R130, R62, 0x380, RZ, 0xc0, !PT ;  /* 0x000003803e827812 */ /* 0x000fe400078ec0ff */
[----:B------:R-:W-:Y:S02]  /*1f110*/  LOP3.LUT R102, R175, R102, RZ, 0x3c, !PT ;  /* 0x00000066af667212 */ /* 0x000fe400078e3cff */
[----:B------:R-:W-:Y:S02]  /*1f120*/  LOP3.LUT R114, R181, R114, RZ, 0x3c, !PT ;  /* 0x00000072b5727212 */ /* 0x000fe400078e3cff */
[----:B------:R-:W-:Y:S02]  /*1f130*/  LOP3.LUT R175, R4, 0x380, RZ, 0xc0, !PT ;  /* 0x0000038004af7812 */ /* 0x000fe400078ec0ff */
[----:B------:R-:W-:Y:S02]  /*1f140*/  LOP3.LUT R181, R6, 0x380, RZ, 0xc0, !PT ;  /* 0x0000038006b57812 */ /* 0x000fe400078ec0ff */
[----:B------:R-:W-:Y:S01]  /*1f150*/  SHF.R.U64 R39, R39, 0x3, RZ ;  /* 0x0000000327277819 */ /* 0x000fe200000012ff */
[--C-:B------:R-:W-:Y:S01]  /*1f160*/  IMAD.X R59, RZ, RZ, R143.reuse, P4 ;  /* 0x000000ffff3b7224 */ /* 0x100fe200020e068f */
[----:B------:R-:W-:Y:S01]  /*1f170*/  LOP3.LUT R134, R50, 0x380, RZ, 0xc0, !PT ;  /* 0x0000038032867812 */ /* 0x000fe200078ec0ff */
[--C-:B------:R-:W-:Y:S01]  /*1f180*/  IMAD.X R63, RZ, RZ, R143.reuse, P3 ;  /* 0x000000ffff3f7224 */ /* 0x100fe200018e068f */
[----:B------:R-:W-:Y:S01]  /*1f190*/  LOP3.LUT R138, R54, 0x380, RZ, 0xc0, !PT ;  /* 0x00000380368a7812 */ /* 0x000fe200078ec0ff */
[--C-:B------:R-:W-:Y:S01]  /*1f1a0*/  IMAD.X R107, RZ, RZ, R143.reuse, P5 ;  /* 0x000000ffff6b7224 */ /* 0x100fe200028e068f */
[----:B------:R-:W-:Y:S01]  /*1f1b0*/  SHF.R.U64 R130, R130, 0x3, RZ ;  /* 0x0000000382827819 */ /* 0x000fe200000012ff */
[--C-:B------:R-:W-:Y:S01]  /*1f1c0*/  IMAD.X R111, RZ, RZ, R143.reuse, P2 ;  /* 0x000000ffff6f7224 */ /* 0x100fe200010e068f */
[C---:B------:R-:W-:Y:S01]  /*1f1d0*/  IADD3 R122, P4, R142.reuse, 0x8040, RZ ;  /* 0x000080408e7a7810 */ /* 0x040fe20007f9e0ff */
[----:B------:R-:W-:Y:S01]  /*1f1e0*/  IMAD.X R115, RZ, RZ, R143, P1 ;  /* 0x000000ffff737224 */ /* 0x000fe200008e068f */
[----:B------:R-:W-:-:S02]  /*1f1f0*/  IADD3 R126, P3, R142, 0x8060, RZ ;  /* 0x000080608e7e7810 */ /* 0x000fc40007f7e0ff */
[C---:B-----5:R-:W-:Y:S02]  /*1f200*/  IADD3 R24, P5, R142.reuse, 0xc020, RZ ;  /* 0x0000c0208e187810 */ /* 0x060fe40007fbe0ff */
[C---:B------:R-:W-:Y:S02]  /*1f210*/  IADD3 R38, P2, R142.reuse, 0xc040, RZ ;  /* 0x0000c0408e267810 */ /* 0x040fe40007f5e0ff */
[----:B------:R-:W-:Y:S02]  /*1f220*/  IADD3 R108, P1, R142, 0xc060, RZ ;  /* 0x0000c0608e6c7810 */ /* 0x000fe40007f3e0ff */
[----:B------:R-:W-:Y:S02]  /*1f230*/  SHF.R.U64 R175, R175, 0x3, RZ ;  /* 0x00000003afaf7819 */ /* 0x000fe400000012ff */
[----:B------:R-:W-:Y:S02]  /*1f240*/  SHF.R.U64 R181, R181, 0x3, RZ ;  /* 0x00000003b5b57819 */ /* 0x000fe400000012ff */
[----:B------:R-:W-:-:S02]  /*1f250*/  LOP3.LUT R142, R39, R142, RZ, 0x3c, !PT ;  /* 0x0000008e278e7212 */ /* 0x000fc400078e3cff */
[----:B------:R-:W-:Y:S02]  /*1f260*/  LOP3.LUT R177, R106, 0x380, RZ, 0xc0, !PT ;  /* 0x000003806ab17812 */ /* 0x000fe400078ec0ff */
[----:B------:R-:W-:Y:S02]  /*1f270*/  SHF.R.U64 R134, R134, 0x3, RZ ;  /* 0x0000000386867819 */ /* 0x000fe400000012ff */
[----:B------:R-:W-:Y:S02]  /*1f280*/  LOP3.LUT R179, R110, 0x380, RZ, 0xc0, !PT ;  /* 0x000003806eb37812 */ /* 0x000fe400078ec0ff */
[----:B------:R-:W-:Y:S02]  /*1f290*/  SHF.R.U64 R138, R138, 0x3, RZ ;  /* 0x000000038a8a7819 */ /* 0x000fe400000012ff */
[----:B------:R-:W-:Y:S02]  /*1f2a0*/  LOP3.LUT R62, R130, R62, RZ, 0x3c, !PT ;  /* 0x0000003e823e7212 */ /* 0x000fe400078e3cff */
[----:B------:R-:W-:-:S02]  /*1f2b0*/  LOP3.LUT R118, R175, R4, RZ, 0x3c, !PT ;  /* 0x00000004af767212 */ /* 0x000fc400078e3cff */
[----:B------:R-:W-:Y:S02]  /*1f2c0*/  LOP3.LUT R130, R181, R6, RZ, 0x3c, !PT ;  /* 0x00000006b5827212 */ /* 0x000fe400078e3cff */
[----:B------:R-:W-:Y:S02]  /*1f2d0*/  SHF.R.U64 R177, R177, 0x3, RZ ;  /* 0x00000003b1b17819 */ /* 0x000fe400000012ff */
[----:B------:R-:W-:Y:S02]  /*1f2e0*/  MOV R142, R142 ;  /* 0x0000008e008e7202 */ /* 0x000fe40000000f00 */
[----:B------:R-:W-:Y:S02]  /*1f2f0*/  F2FP.BF16.F32.PACK_AB R4, R25, R3 ;  /* 0x000000031904723e */ /* 0x000fe400000010ff */
[----:B------:R-:W-:Y:S01]  /*1f300*/  F2FP.BF16.F32.PACK_AB R6, R29, R28 ;  /* 0x0000001c1d06723e */ /* 0x000fe200000010ff */
[----:B------:R-:W-:Y:S01]  /*1f310*/  BAR.SYNC.DEFER_BLOCKING 0x1, 0x100 ;  /* 0x0044000000007b1d */ /* 0x000fe20000010000 */
[----:B------:R-:W-:-:S02]  /*1f320*/  LOP3.LUT R50, R134, R50, RZ, 0x3c, !PT ;  /* 0x0000003286327212 */ /* 0x000fc400078e3cff */
[----:B------:R-:W-:Y:S01]  /*1f330*/  SHF.R.U64 R179, R179, 0x3, RZ ;  /* 0x00000003b3b37819 */ /* 0x000fe200000012ff */
[----:B------:R-:W-:Y:S01]  /*1f340*/  IMAD.X R127, RZ, RZ, R143, P3 ;  /* 0x000000ffff7f7224 */ /* 0x000fe200018e068f */
[----:B------:R-:W-:Y:S02]  /*1f350*/  LOP3.LUT R54, R138, R54, RZ, 0x3c, !PT ;  /* 0x000000368a367212 */ /* 0x000fe400078e3cff */
[----:B------:R-:W-:Y:S02]  /*1f360*/  LOP3.LUT R3, R24, 0x380, RZ, 0xc0, !PT ;  /* 0x0000038018037812 */ /* 0x000fe400078ec0ff */
[----:B------:R-:W-:Y:S02]  /*1f370*/  LOP3.LUT R25, R38, 0x380, RZ, 0xc0, !PT ;  /* 0x0000038026197812 */ /* 0x000fe400078ec0ff */
[----:B------:R-:W-:Y:S02]  /*1f380*/  LOP3.LUT R106, R177, R106, RZ, 0x3c, !PT ;  /* 0x0000006ab16a7212 */ /* 0x000fe400078e3cff */
[----:B------:R-:W-:-:S02]  /*1f390*/  LOP3.LUT R40, R108, 0x380, RZ, 0xc0, !PT ;  /* 0x000003806c287812 */ /* 0x000fc400078ec0ff */
[----:B------:R-:W-:Y:S02]  /*1f3a0*/  ISETP.NE.U32.AND P3, PT, RZ, UR4, PT ;  /* 0x00000004ff007c0c */ /* 0x000fe4000bf65070 */
[----:B------:R-:W-:Y:S02]  /*1f3b0*/  LOP3.LUT R110, R179, R110, RZ, 0x3c, !PT ;  /* 0x0000006eb36e7212 */ /* 0x000fe400078e3cff */
[----:B------:R-:W-:Y:S02]  /*1f3c0*/  LOP3.LUT R177, R122, 0x380, RZ, 0xc0, !PT ;  /* 0x000003807ab17812 */ /* 0x000fe400078ec0ff */
[----:B------:R-:W-:Y:S02]  /*1f3d0*/  MOV R50, R50 ;  /* 0x0000003200327202 */ /* 0x000fe40000000f00 */
[----:B------:R-:W-:Y:S01]  /*1f3e0*/  LOP3.LUT R179, R126, 0x380, RZ, 0xc0, !PT ;  /* 0x000003807eb37812 */ /* 0x000fe200078ec0ff */
[----:B------:R0:W-:Y:S01]  /*1f3f0*/  STSM.16.M88.4 [R142], R4 ;  /* 0x000000048e007844 */ /* 0x0001e20000000200 */
[----:B------:R-:W-:-:S02]  /*1f400*/  SHF.R.U64 R3, R3, 0x3, RZ ;  /* 0x0000000303037819 */ /* 0x000fc400000012ff */
[----:B------:R-:W-:Y:S02]  /*1f410*/  SHF.R.U64 R25, R25, 0x3, RZ ;  /* 0x0000000319197819 */ /* 0x000fe400000012ff */
[----:B------:R-:W-:Y:S02]  /*1f420*/  MOV R54, R54 ;  /* 0x0000003600367202 */ /* 0x000fe40000000f00 */
[----:B------:R-:W-:Y:S02]  /*1f430*/  MOV R58, R58 ;  /* 0x0000003a003a7202 */ /* 0x000fe40000000f00 */
[----:B------:R-:W-:Y:S02]  /*1f440*/  SHF.R.U64 R29, R40, 0x3, RZ ;  /* 0x00000003281d7819 */ /* 0x000fe400000012ff */
[----:B------:R-:W-:Y:S01]  /*1f450*/  ISETP.NE.AND.EX P3, PT, RZ, UR5, PT, P3 ;  /* 0x00000005ff007c0c */ /* 0x000fe2000bf65330 */
[----:B------:R-:W-:Y:S01]  /*1f460*/  ULDC.64 UR4, c[0x0][0xbe0] ;  /* 0x0002f80000047ab9 */ /* 0x000fe20000000a00 */
[----:B------:R-:W-:-:S02]  /*1f470*/  SHF.R.U64 R177, R177, 0x3, RZ ;  /* 0x00000003b1b17819 */ /* 0x000fc400000012ff */
[----:B0-----:R-:W-:Y:S02]  /*1f480*/  F2FP.BF16.F32.PACK_AB R4, R41, R153 ;  /* 0x000000992904723e */ /* 0x001fe400000010ff */
[----:B------:R-:W-:Y:S02]  /*1f490*/  F2FP.BF16.F32.PACK_AB R5, R43, R42 ;  /* 0x0000002a2b05723e */ /* 0x000fe400000010ff */
[----:B------:R-:W-:Y:S02]  /*1f4a0*/  F2FP.BF16.F32.PACK_AB R6, R45, R154 ;  /* 0x0000009a2d06723e */ /* 0x000fe400000010ff */
[----:B------:R-:W-:Y:S01]  /*1f4b0*/  F2FP.BF16.F32.PACK_AB R7, R47, R46 ;  /* 0x0000002e2f07723e */ /* 0x000fe200000010ff */
[--C-:B------:R-:W-:Y:S01]  /*1f4c0*/  IMAD.X R139, RZ, RZ, R143.reuse, P2 ;  /* 0x000000ffff8b7224 */ /* 0x100fe200010e068f */
[----:B------:R-:W-:Y:S01]  /*1f4d0*/  SHF.R.U64 R179, R179, 0x3, RZ ;  /* 0x00000003b3b37819 */ /* 0x000fe200000012ff */
[----:B------:R-:W-:Y:S01]  /*1f4e0*/  STSM.16.M88.4 [R50], R32 ;  /* 0x0000002032007844 */ /* 0x000fe20000000200 */
[----:B------:R-:W-:Y:S01]  /*1f4f0*/  LOP3.LUT R134, R3, R24, RZ, 0x3c, !PT ;  /* 0x0000001803867212 */ /* 0x000fe200078e3cff */
[--C-:B------:R-:W-:Y:S01]  /*1f500*/  IMAD.X R119, RZ, RZ, R143.reuse, P0 ;  /* 0x000000ffff777224 */ /* 0x100fe200000e068f */
[----:B------:R-:W-:Y:S01]  /*1f510*/  LOP3.LUT R138, R25, R38, RZ, 0x3c, !PT ;  /* 0x00000026198a7212 */ /* 0x000fe200078e3cff */
[--C-:B------:R-:W-:Y:S01]  /*1f520*/  IMAD.X R39, RZ, RZ, R143.reuse, P1 ;  /* 0x000000ffff277224 */ /* 0x100fe200008e068f */
[----:B------:R-:W-:Y:S01]  /*1f530*/  MOV R62, R62 ;  /* 0x0000003e003e7202 */ /* 0x000fe20000000f00 */
[----:B------:R0:W-:Y:S01]  /*1f540*/  STSM.16.M88.4 [R54], R4 ;  /* 0x0000000436007844 */ /* 0x0001e20000000200 */
[----:B------:R-:W-:Y:S01]  /*1f550*/  MOV R102, R102 ;  /* 0x0000006600667202 */ /* 0x000fe20000000f00 */
[----:B------:R-:W-:Y:S01]  /*1f560*/  IMAD.X R123, RZ, RZ, R143, P4 ;  /* 0x000000ffff7b7224 */ /* 0x000fe200020e068f */
[----:B------:R-:W-:Y:S01]  /*1f570*/  F2FP.BF16.F32.PACK_AB R24, R65, R159 ;  /* 0x0000009f4118723e */ /* 0x000fe200000010ff */
[----:B------:R1:W-:Y:S01]  /*1f580*/  STSM.16.M88.4 [R58], R8 ;  /* 0x000000083a007844 */ /* 0x0003e20000000200 */
[----:B------:R-:W-:-:S02]  /*1f590*/  F2FP.BF16.F32.PACK_AB R25, R67, R66 ;  /* 0x000000424319723e */ /* 0x000fc400000010ff */
[----:B------:R-:W-:Y:S02]  /*1f5a0*/  ISETP.NE.U32.AND P2, PT, RZ, UR4, PT ;  /* 0x00000004ff007c0c */ /* 0x000fe4000bf45070 */
[----:B------:R-:W-:Y:S02]  /*1f5b0*/  LOP3.LUT R38, R29, R108, RZ, 0x3c, !PT ;  /* 0x0000006c1d267212 */ /* 0x000fe400078e3cff */
[----:B------:R-:W-:Y:S01]  /*1f5c0*/  MOV R106, R106 ;  /* 0x0000006a006a7202 */ /* 0x000fe20000000f00 */
[----:B------:R-:W-:Y:S01]  /*1f5d0*/  IMAD.X R131, RZ, RZ, R143, P6 ;  /* 0x000000ffff837224 */ /* 0x000fe200030e068f */
[----:B------:R-:W-:Y:S02]  /*1f5e0*/  LOP3.LUT R122, R177, R122, RZ, 0x3c, !PT ;  /* 0x0000007ab17a7212 */ /* 0x000fe400078e3cff */
[----:B------:R-:W-:Y:S02]  /*1f5f0*/  MOV R110, R110 ;  /* 0x0000006e006e7202 */ /* 0x000fe40000000f00 */
[----:B0-----:R-:W-:-:S02]  /*1f600*/  F2FP.BF16.F32.PACK_AB R4, R73, R161 ;  /* 0x000000a14904723e */ /* 0x001fc400000010ff */
[----:B------:R-:W-:Y:S02]  /*1f610*/  F2FP.BF16.F32.PACK_AB R5, R75, R74 ;  /* 0x0000004a4b05723e */ /* 0x000fe400000010ff */
[----:B------:R-:W-:Y:S02]  /*1f620*/  F2FP.BF16.F32.PACK_AB R6, R77, R162 ;  /* 0x000000a24d06723e */ /* 0x000fe400000010ff */
[----:B------:R-:W-:Y:S02]  /*1f630*/  F2FP.BF16.F32.PACK_AB R7, R79, R78 ;  /* 0x0000004e4f07723e */ /* 0x000fe400000010ff */
[----:B-1----:R-:W-:Y:S02]  /*1f640*/  F2FP.BF16.F32.PACK_AB R8, R81, R163 ;  /* 0x000000a35108723e */ /* 0x002fe400000010ff */
[----:B------:R-:W-:Y:S02]  /*1f650*/  F2FP.BF16.F32.PACK_AB R9, R83, R82 ;  /* 0x000000525309723e */ /* 0x000fe400000010ff */
[----:B------:R-:W-:-:S02]  /*1f660*/  F2FP.BF16.F32.PACK_AB R10, R85, R164 ;  /* 0x000000a4550a723e */ /* 0x000fc400000010ff */
[----:B------:R-:W-:Y:S01]  /*1f670*/  F2FP.BF16.F32.PACK_AB R11, R87, R86 ;  /* 0x00000056570b723e */ /* 0x000fe200000010ff */
[----:B------:R0:W-:Y:S01]  /*1f680*/  STSM.16.M88.4 [R62], R12 ;  /* 0x0000000c3e007844 */ /* 0x0001e20000000200 */
[----:B------:R-:W-:Y:S02]  /*1f690*/  LOP3.LUT R126, R179, R126, RZ, 0x3c, !PT ;  /* 0x0000007eb37e7212 */ /* 0x000fe400078e3cff */
[----:B------:R-:W-:Y:S01]  /*1f6a0*/  MOV R114, R114 ;  /* 0x0000007200727202 */ /* 0x000fe20000000f00 */
[----:B------:R-:W-:Y:S01]  /*1f6b0*/  STSM.16.M88.4 [R102], R24 ;  /* 0x0000001866007844 */ /* 0x000fe20000000200 */
[----:B------:R-:W-:Y:S02]  /*1f6c0*/  F2FP.BF16.F32.PACK_AB R28, R89, R165 ;  /* 0x000000a5591c723e */ /* 0x000fe400000010ff */
[----:B------:R-:W-:Y:S02]  /*1f6d0*/  F2FP.BF16.F32.PACK_AB R29, R91, R90 ;  /* 0x0000005a5b1d723e */ /* 0x000fe400000010ff */
[----:B------:R-:W-:Y:S01]  /*1f6e0*/  ISETP.NE.AND.EX P2, PT, RZ, UR5, PT, P2 ;  /* 0x00000005ff007c0c */ /* 0x000fe2000bf45320 */
[----:B------:R1:W-:Y:S01]  /*1f6f0*/  STSM.16.M88.4 [R106], R4 ;  /* 0x000000046a007844 */ /* 0x0003e20000000200 */
[----:B------:R-:W-:-:S02]  /*1f700*/  MOV R118, R118 ;  /* 0x0000007600767202 */ /* 0x000fc40000000f00 */
[----:B------:R-:W-:Y:S02]  /*1f710*/  MOV R40, R38 ;  /* 0x0000002600287202 */ /* 0x000fe40000000f00 */
[----:B------:R-:W-:Y:S02]  /*1f720*/  F2FP.BF16.F32.PACK_AB R32, R97, R167 ;  /* 0x000000a76120723e */ /* 0x000fe400000010ff */
[----:B------:R-:W-:Y:S02]  /*1f730*/  F2FP.BF16.F32.PACK_AB R33, R99, R98 ;  /* 0x000000626321723e */ /* 0x000fe400000010ff */
[----:B------:R-:W-:Y:S02]  /*1f740*/  F2FP.BF16.F32.PACK_AB R34, R101, R168 ;  /* 0x000000a86522723e */ /* 0x000fe400000010ff */
[----:B------:R-:W-:Y:S01]  /*1f750*/  F2FP.BF16.F32.PACK_AB R35, R48, R44 ;  /* 0x0000002c3023723e */ /* 0x000fe200000010ff */
[----:B------:R2:W-:Y:S01]  /*1f760*/  STSM.16.M88.4 [R110], R8 ;  /* 0x000000086e007844 */ /* 0x0005e20000000200 */
[----:B------:R-:W-:Y:S01]  /*1f770*/  MOV R122, R122 ;  /* 0x0000007a007a7202 */ /* 0x000fe20000000f00 */
[----:B------:R-:W-:Y:S01]  /*1f780*/  IMAD.X R135, RZ, RZ, R143, P5 ;  /* 0x000000ffff877224 */ /* 0x000fe200028e068f */
[----:B------:R-:W-:Y:S01]  /*1f790*/  F2FP.BF16.F32.PACK_AB R38, R109, R170 ;  /* 0x000000aa6d26723e */ /* 0x000fe200000010ff */
[----:B0-----:R-:W4:Y:S01]  /*1f7a0*/  LDC.64 R12, c[0x0][0xbd8] ;  /* 0x0002f600ff0c7b82 */ /* 0x001f220000000a00 */
        /* <DEDUP_REMOVED lines=13> */
[----:B------:R-:W-:-:S03]  /*1f880*/  MOV R134, R134 ;  /* 0x0000008600867202 */ /* 0x000fc60000000f00 */
[----:B------:R-:W-:Y:S01]  /*1f890*/  STSM.16.M88.4 [R122], R36 ;  /* 0x000000247a007844 */ /* 0x000fe20000000200 */
[----:B------:R-:W-:-:S03]  /*1f8a0*/  MOV R3, R138 ;  /* 0x0000008a00037202 */ /* 0x000fc60000000f00 */
[----:B------:R0:W-:Y:S01]  /*1f8b0*/  STSM.16.M88.4 [R126], R4 ;  /* 0x000000047e007844 */ /* 0x0001e20000000200 */
[----:B------:R-:W-:-:S03]  /*1f8c0*/  F2FP.BF16.F32.PACK_AB R131, R104, R100 ;  /* 0x000000646883723e */ /* 0x000fc600000010ff */
[----:B------:R1:W-:Y:S01]  /*1f8d0*/  STSM.16.M88.4 [R130], R8 ;  /* 0x0000000882007844 */ /* 0x0003e20000000200 */
[----:B------:R-:W-:Y:S02]  /*1f8e0*/  F2FP.BF16.F32.PACK_AB R138, R141, R140 ;  /* 0x0000008c8d8a723e */ /* 0x000fe400000010ff */
[----:B------:R-:W-:Y:S01]  /*1f8f0*/  F2FP.BF16.F32.PACK_AB R139, R124, R120 ;  /* 0x000000787c8b723e */ /* 0x000fe200000010ff */
[----:B0-----:R-:W0:Y:S01]  /*1f900*/  @P2 LDC.64 R6, c[0x0][0xbe0] ;  /* 0x0002f800ff062b82 */ /* 0x001e220000000a00 */
[----:B-1----:R-:W-:-:S05]  /*1f910*/  F2FP.BF16.F32.PACK_AB R130, R133, R132 ;  /* 0x000000848582723e */ /* 0x002fca00000010ff */
[----:B------:R-:W-:Y:S04]  /*1f920*/  STSM.16.M88.4 [R134], R128 ;  /* 0x0000008086007844 */ /* 0x000fe80000000200 */
[----:B------:R1:W-:Y:S04]  /*1f930*/  STSM.16.M88.4 [R3], R136 ;  /* 0x0000008803007844 */ /* 0x0003e80000000200 */
[----:B------:R2:W-:Y:S01]  /*1f940*/  STSM.16.M88.4 [R40], R144 ;  /* 0x0000009028007844 */ /* 0x0005e20000000200 */
[----:B---3--:R-:W-:-:S04]  /*1f950*/  IMAD R5, R178, 0x8, R180 ;  /* 0x00000008b2057824 */ /* 0x008fc800078e02b4 */
[----:B------:R-:W-:Y:S01]  /*1f960*/  IMAD.WIDE R4, R5, 0x2, R20 ;  /* 0x0000000205047825 */ /* 0x000fe200078e0214 */
[----:B------:R-:W-:Y:S01]  /*1f970*/  ULDC UR4, c[0x0][0xa88] ;  /* 0x0002a20000047ab9 */ /* 0x000fe20000000800 */
[----:B------:R-:W-:Y:S01]  /*1f980*/  BAR.SYNC.DEFER_BLOCKING 0x1, 0x100 ;  /* 0x0044000000007b1d */ /* 0x000fe20000010000 */
[----:B------:R-:W-:Y:S01]  /*1f990*/  IADD3 R9, P0, R4, 0x1000, RZ ;  /* 0x0000100004097810 */ /* 0x000fe20007f1e0ff */
[----:B------:R-:W-:Y:S02]  /*1f9a0*/  IMAD.MOV.U32 R77, RZ, RZ, RZ ;  /* 0x000000ffff4d7224 */ /* 0x000fe400078e00ff */
[----:B-1----:R-:W-:Y:S01]  /*1f9b0*/  IMAD.U32 R3, RZ, RZ, UR4 ;  /* 0x00000004ff037e24 */ /* 0x002fe2000f8e00ff */
[----:B------:R-:W-:Y:S01]  /*1f9c0*/  LOP3.LUT R8, R9, 0x380, RZ, 0xc0, !PT ;  /* 0x0000038009087812 */ /* 0x000fe200078ec0ff */
[----:B----4-:R-:W-:-:S04]  /*1f9d0*/  IMAD.WIDE R12, R176, 0x4, R12 ;  /* 0x00000004b00c7825 */ /* 0x010fc800078e020c */
[----:B0-----:R-:W-:Y:S01]  /*1f9e0*/  @P2 IMAD.WIDE R6, R176, 0x4, R6 ;  /* 0x00000004b0062825 */ /* 0x001fe200078e0206 */
[----:B------:R-:W-:Y:S02]  /*1f9f0*/  SHF.R.U64 R8, R8, 0x3, RZ ;  /* 0x0000000308087819 */ /* 0x000fe400000012ff */
[----:B------:R-:W-:Y:S02]  /*1fa00*/  IADD3 R11, P1, R4, 0x2000, RZ ;  /* 0x00002000040b7810 */ /* 0x000fe40007f3e0ff */
[----:B------:R-:W-:Y:S01]  /*1fa10*/  LOP3.LUT R8, R8, R9, RZ, 0x3c, !PT ;  /* 0x0000000908087212 */ /* 0x000fe200078e3cff */
[----:B------:R2:W5:Y:S04]  /*1fa20*/  @P3 LDG.E R77, desc[UR6][R12.64] ;  /* 0x000000060c4d3981 */ /* 0x000568000c1e1900 */
[----:B------:R2:W5:Y:S01]  /*1fa30*/  @P2 LDG.E R3, desc[UR6][R6.64] ;  /* 0x0000000606032981 */ /* 0x000562000c1e1900 */
[----:B------:R-:W-:Y:S05]  /*1fa40*/  @P2 BRA `(.L_x_1635) ;  /* 0x0000000000142947 */ /* 0x000fea0003800000 */
[----:B------:R-:W-:Y:S05]  /*1fa50*/  @!P3 BRA `(.L_x_1635) ;  /* 0x000000000010b947 */ /* 0x000fea0003800000 */
[----:B------:R-:W-:Y:S02]  /*1fa60*/  ULDC.64 UR4, c[0x0][0x208] ;  /* 0x0000820000047ab9 */ /* 0x000fe40000000a00 */
[----:B--2---:R-:W2:Y:S04]  /*1fa70*/  LDG.E R6, desc[UR4][R12.64] ;  /* 0x000000040c067981 */ /* 0x004ea8000c1e1900 */
[----:B-----5:R-:W2:Y:S02]  /*1fa80*/  LDG.E R3, desc[UR4][R12.64+0x4] ;  /* 0x000004040c037981 */ /* 0x020ea4000c1e1900 */
[----:B--2---:R-:W-:-:S07]  /*1fa90*/  IMAD.IADD R3, R3, 0x1, -R6 ;  /* 0x0000000103037824 */ /* 0x004fce00078e0a06 */
.L_x_1635:
[----:B------:R-:W3:Y:S01]  /*1faa0*/  LDL R10, [R1+0x58] ;  /* 0x00005800010a7983 */ /* 0x000ee20000100800 */
[----:B------:R-:W-:-:S03]  /*1fab0*/  ULDC.64 UR4, c[0x0][0xb70] ;  /* 0x0002dc0000047ab9 */ /* 0x000fc60000000a00 */
[----:B------:R-:W4:Y:S04]  /*1fac0*/  LDL.LU R80, [R1+0x68] ;  /* 0x0000680001507983 */ /* 0x000f280000300800 */
[----:B------:R-:W3:Y:S01]  /*1fad0*/  LDL.LU R83, [R1+0x74] ;  /* 0x0000740001537983 */ /* 0x000ee20000300800 */
[--C-:B-----5:R-:W-:Y:S01]  /*1fae0*/  SHF.R.S32.HI R21, RZ, 0x1f, R77.reuse ;  /* 0x0000001fff157819 */ /* 0x120fe2000001144d */
[----:B------:R-:W-:Y:S01]  /*1faf0*/  IMAD.MOV.U32 R20, RZ, RZ, R77 ;  /* 0x000000ffff147224 */ /* 0x000fe200078e004d */
[----:B--2---:R-:W-:Y:S01]  /*1fb00*/  LOP3.LUT R12, R11, 0x380, RZ, 0xc0, !PT ;  /* 0x000003800b0c7812 */ /* 0x004fe200078ec0ff */
[----:B------:R-:W2:Y:S01]  /*1fb10*/  LDL R14, [R1+0x88] ;  /* 0x00008800010e7983 */ /* 0x000ea20000100800 */
[----:B------:R-:W-:Y:S02]  /*1fb20*/  SHF.R.S32.HI R9, RZ, 0x1f, R176 ;  /* 0x0000001fff097819 */ /* 0x000fe400000114b0 */
[----:B------:R-:W-:-:S02]  /*1fb30*/  SHF.R.U64 R12, R12, 0x3, RZ ;  /* 0x000000030c0c7819 */ /* 0x000fc400000012ff */
[----:B------:R-:W-:Y:S01]  /*1fb40*/  SEL R81, R176, RZ, !P3 ;  /* 0x000000ffb0517207 */ /* 0x000fe20005800000 */
[----:B------:R-:W-:Y:S01]  /*1fb50*/  ULDC.64 UR6, c[0x0][0x208] ;  /* 0x0000820000067ab9 */ /* 0x000fe20000000a00 */
[----:B------:R-:W-:Y:S01]  /*1fb60*/  SEL R78, R9, RZ, !P3 ;  /* 0x000000ff094e7207 */ /* 0x000fe20005800000 */
[----:B------:R-:W2:Y:S01]  /*1fb70*/  LDL R84, [R1+0x7c] ;  /* 0x00007c0001547983 */ /* 0x000ea20000100800 */
[----:B------:R-:W-:Y:S02]  /*1fb80*/  LOP3.LUT R12, R12, R11, RZ, 0x3c, !PT ;  /* 0x0000000b0c0c7212 */ /* 0x000fe400078e3cff */
[----:B------:R-:W-:Y:S01]  /*1fb90*/  IADD3 R25, P2, R4, 0x3000, RZ ;  /* 0x0000300004197810 */ /* 0x000fe20007f5e0ff */
[----:B------:R-:W2:Y:S03]  /*1fba0*/  LDL R79, [R1+0x78] ;  /* 0x00007800014f7983 */ /* 0x000ea60000100800 */
[----:B------:R-:W-:Y:S01]  /*1fbb0*/  LOP3.LUT R24, R25, 0x380, RZ, 0xc0, !PT ;  /* 0x0000038019187812 */ /* 0x000fe200078ec0ff */
[----:B------:R0:W5:Y:S03]  /*1fbc0*/  LDL R82, [R1+0x2c] ;  /* 0x00002c0001527983 */ /* 0x0001660000100800 */
[----:B------:R-:W-:-:S02]  /*1fbd0*/  SHF.R.U64 R24, R24, 0x3, RZ ;  /* 0x0000000318187819 */ /* 0x000fc400000012ff */
[----:B------:R-:W-:Y:S02]  /*1fbe0*/  IADD3 R29, P6, R4, 0x4000, RZ ;  /* 0x00004000041d7810 */ /* 0x000fe40007fde0ff */
[----:B------:R-:W-:Y:S02]  /*1fbf0*/  LOP3.LUT R24, R24, R25, RZ, 0x3c, !PT ;  /* 0x0000001918187212 */ /* 0x000fe400078e3cff */
[----:B----4-:R-:W-:Y:S01]  /*1fc00*/  SHF.R.S32.HI R76, RZ, 0x1f, R80 ;  /* 0x0000001fff4c7819 */ /* 0x010fe20000011450 */
[----:B---3--:R-:W-:-:S04]  /*1fc10*/  IMAD R11, R83, 0x80, R10 ;  /* 0x00000080530b7824 */ /* 0x008fc800078e020a */
[----:B------:R-:W-:-:S04]  /*1fc20*/  IMAD R6, R76, UR4, RZ ;  /* 0x000000044c067c24 */ /* 0x000fc8000f8e02ff */
[C---:B------:R-:W-:Y:S02]  /*1fc30*/  IMAD R13, R80.reuse, UR5, R6 ;  /* 0x00000005500d7c24 */ /* 0x040fe4000f8e0206 */
[----:B------:R-:W-:Y:S01]  /*1fc40*/  IMAD.WIDE.U32 R6, R80, UR4, R20 ;  /* 0x0000000450067c25 */ /* 0x000fe2000f8e0014 */
[----:B------:R-:W-:-:S03]  /*1fc50*/  ULDC.64 UR4, c[0x0][0xb78] ;  /* 0x0002de0000047ab9 */ /* 0x000fc60000000a00 */
        /* <DEDUP_REMOVED lines=8> */
[----:B------:R-:W-:-:S04]  /*1fce0*/  LEA R54, P3, R6, UR4, 0x2 ;  /* 0x0000000406367c11 */ /* 0x000fc8000f8610ff */
[----:B------:R-:W-:Y:S01]  /*1fcf0*/  LEA.HI.X R55, R6, UR5, R9, 0x2, P3 ;  /* 0x0000000506377c11 */ /* 0x000fe200098f1409 */
[--C-:B------:R-:W-:Y:S01]  /*1fd00*/  IMAD.X R9, RZ, RZ, R5.reuse, P0 ;  /* 0x000000ffff097224 */ /* 0x100fe200000e0605 */
[C---:B------:R-:W-:Y:S01]  /*1fd10*/  IADD3 R45, P0, R4.reuse, 0x8000, RZ ;  /* 0x00008000042d7810 */ /* 0x040fe20007f1e0ff */
[----:B------:R-:W-:Y:S01]  /*1fd20*/  IMAD.X R13, RZ, RZ, R5, P1 ;  /* 0x000000ffff0d7224 */ /* 0x000fe200008e0605 */
[----:B------:R-:W-:Y:S01]  /*1fd30*/  IADD3 R49, P1, R4, 0x9000, RZ ;  /* 0x0000900004317810 */ /* 0x000fe20007f3e0ff */
[----:B------:R-:W-:Y:S01]  /*1fd40*/  VIADD R6, R11, 0x8 ;  /* 0x000000080b067836 */ /* 0x000fe20000000000 */
[----:B------:R-:W-:Y:S01]  /*1fd50*/  LOP3.LUT R44, R45, 0x380, RZ, 0xc0, !PT ;  /* 0x000003802d2c7812 */ /* 0x000fe200078ec0ff */
[----:B------:R-:W-:Y:S01]  /*1fd60*/  ULDC.64 UR4, c[0x0][0xaa0] ;  /* 0x0002a80000047ab9 */ /* 0x000fe20000000a00 */
[----:B------:R-:W-:Y:S02]  /*1fd70*/  LOP3.LUT R48, R49, 0x380, RZ, 0xc0, !PT ;  /* 0x0000038031307812 */ /* 0x000fe400078ec0ff */
[----:B------:R-:W-:-:S02]  /*1fd80*/  SHF.R.U64 R44, R44, 0x3, RZ ;  /* 0x000000032c2c7819 */ /* 0x000fc400000012ff */
[----:B------:R-:W-:Y:S02]  /*1fd90*/  SHF.R.U64 R48, R48, 0x3, RZ ;  /* 0x0000000330307819 */ /* 0x000fe400000012ff */
[----:B------:R-:W-:Y:S01]  /*1fda0*/  LOP3.LUT R44, R44, R45, RZ, 0x3c, !PT ;  /* 0x0000002d2c2c7212 */ /* 0x000fe200078e3cff */
[--C-:B------:R-:W-:Y:S01]  /*1fdb0*/  IMAD.X R45, RZ, RZ, R5.reuse, P0 ;  /* 0x000000ffff2d7224 */ /* 0x100fe200000e0605 */
[----:B--2---:R-:W-:Y:S02]  /*1fdc0*/  LOP3.LUT P0, RZ, R14, 0x3, RZ, 0xc0, !PT ;  /* 0x000000030eff7812 */ /* 0x004fe4000780c0ff */
[----:B------:R-:W-:Y:S01]  /*1fdd0*/  LOP3.LUT R48, R48, R49, RZ, 0x3c, !PT ;  /* 0x0000003130307212 */ /* 0x000fe200078e3cff */
[----:B------:R-:W-:Y:S01]  /*1fde0*/  IMAD.X R49, RZ, RZ, R5, P1 ;  /* 0x000000ffff317224 */ /* 0x000fe200008e0605 */
[-C--:B------:R-:W-:Y:S02]  /*1fdf0*/  ISETP.GE.OR P1, PT, R11, R3.reuse, P0 ;  /* 0x000000030b00720c */ /* 0x080fe40000726670 */
[----:B------:R-:W-:Y:S01]  /*1fe00*/  ISETP.GE.OR P0, PT, R6, R3, P0 ;  /* 0x000000030600720c */ /* 0x000fe20000706670 */
[----:B------:R-:W-:-:S12]  /*1fe10*/  IMAD.MOV.U32 R20, RZ, RZ, R22 ;  /* 0x000000ffff147224 */ /* 0x000fd800078e0016 */
[----:B------:R1:W-:Y:S02]  /*1fe20*/  @!P0 STG.E desc[UR6][R54.64+0x20], R0 ;  /* 0x0000200036008986 */ /* 0x0003e4000c101906 */
[----:B-1----:R-:W-:Y:S02]  /*1fe30*/  IMAD R0, R21, UR4, RZ ;  /* 0x0000000415007c24 */ /* 0x002fe4000f8e02ff */
[----:B------:R-:W-:Y:S02]  /*1fe40*/  IMAD.MOV.U32 R21, RZ, RZ, R23 ;  /* 0x000000ffff157224 */ /* 0x000fe400078e0017 */
[----:B------:R-:W-:-:S04]  /*1fe50*/  IMAD.WIDE.U32 R20, R77, UR4, R20 ;  /* 0x000000044d147c25 */ /* 0x000fc8000f8e0014 */
[----:B------:R-:W-:Y:S01]  /*1fe60*/  IMAD R77, R77, UR5, R0 ;  /* 0x000000054d4d7c24 */ /* 0x000fe2000f8e0200 */
[----:B------:R-:W-:Y:S02]  /*1fe70*/  ULDC.64 UR4, c[0x0][0xae0] ;  /* 0x0002b80000047ab9 */ /* 0x000fe40000000a00 */
[----:B------:R-:W-:Y:S02]  /*1fe80*/  IMAD R0, R76, UR4, RZ ;  /* 0x000000044c007c24 */ /* 0x000fe4000f8e02ff */
[----:B------:R-:W-:Y:S01]  /*1fe90*/  IMAD.IADD R21, R21, 0x1, R77 ;  /* 0x0000000115157824 */ /* 0x000fe200078e024d */
[----:B------:R1:W-:Y:S01]  /*1fea0*/  @!P1 STG.E desc[UR6][R54.64], R2 ;  /* 0x0000000236009986 */ /* 0x0003e2000c101906 */
[----:B------:R-:W-:Y:S02]  /*1feb0*/  IMAD R76, R83, -0x80, R3 ;  /* 0xffffff80534c7824 */ /* 0x000fe400078e0203 */
[----:B------:R-:W-:Y:S01]  /*1fec0*/  IMAD R77, R80, UR5, R0 ;  /* 0x00000005504d7c24 */ /* 0x000fe2000f8e0200 */
[C---:B------:R-:W-:Y:S01]  /*1fed0*/  IADD3 R33, P5, R4.reuse, 0x5000, RZ ;  /* 0x0000500004217810 */ /* 0x040fe20007fbe0ff */
[----:B------:R-:W-:Y:S01]  /*1fee0*/  IMAD.X R25, RZ, RZ, R5, P2 ;  /* 0x000000ffff197224 */ /* 0x000fe200010e0605 */
[C---:B------:R-:W-:Y:S01]  /*1fef0*/  IADD3 R37, P4, R4.reuse, 0x6000, RZ ;  /* 0x0000600004257810 */ /* 0x040fe20007f9e0ff */
[----:B------:R-:W5:Y:S01]  /*1ff00*/  LD.E.128 R12, desc[UR6][R12.64] ;  /* 0x000000060c0c7980 */ /* 0x000f62000c101d00 */
[----:B------:R-:W-:-:S02]  /*1ff10*/  IADD3 R41, P3, R4, 0x7000, RZ ;  /* 0x0000700004297810 */ /* 0x000fc40007f7e0ff */
[----:B------:R-:W-:Y:S01]  /*1ff20*/  LOP3.LUT R28, R29, 0x380, RZ, 0xc0, !PT ;  /* 0x000003801d1c7812 */ /* 0x000fe200078ec0ff */
[----:B------:R-:W5:Y:S01]  /*1ff30*/  LD.E.128 R24, desc[UR6][R24.64] ;  /* 0x0000000618187980 */ /* 0x000f62000c101d00 */
[----:B-1----:R-:W-:Y:S01]  /*1ff40*/  IMAD.WIDE.U32 R2, R80, UR4, R20 ;  /* 0x0000000450027c25 */ /* 0x002fe2000f8e0014 */
[----:B------:R-:W-:Y:S01]  /*1ff50*/  IADD3 R53, P2, R4, 0xa000, RZ ;  /* 0x0000a00004357810 */ /* 0x000fe20007f5e0ff */
[----:B------:R-:W-:Y:S01]  /*1ff60*/  ULDC.64 UR4, c[0x0][0xae8] ;  /* 0x0002ba0000047ab9 */ /* 0x000fe20000000a00 */
[----:B------:R0:W5:Y:S01]  /*1ff70*/  LDL R80, [R1+0x30] ;  /* 0x0000300001507983 */ /* 0x0001620000100800 */
[----:B------:R-:W-:Y:S02]  /*1ff80*/  LOP3.LUT R32, R33, 0x380, RZ, 0xc0, !PT ;  /* 0x0000038021207812 */ /* 0x000fe400078ec0ff */
[----:B------:R-:W-:Y:S01]  /*1ff90*/  LOP3.LUT R36, R37, 0x380, RZ, 0xc0, !PT ;  /* 0x0000038025247812 */ /* 0x000fe200078ec0ff */
[----:B------:R-:W5:Y:S01]  /*1ffa0*/  LD.E.128 R44, desc[UR6][R44.64] ;  /* 0x000000062c2c7980 */ /* 0x000f62000c101d00 */
[----:B------:R-:W-:-:S02]  /*1ffb0*/  LOP3.LUT R40, R41, 0x380, RZ, 0xc0, !PT ;  /* 0x0000038029287812 */ /* 0x000fc400078ec0ff */
[----:B------:R-:W-:Y:S01]  /*1ffc0*/  LOP3.LUT R52, R53, 0x380, RZ, 0xc0, !PT ;  /* 0x0000038035347812 */ /* 0x000fe200078ec0ff */
[----:B------:R-:W5:Y:S01]  /*1ffd0*/  LD.E.128 R48, desc[UR6][R48.64] ;  /* 0x0000000630307980 */ /* 0x000f62000c101d00 */
[----:B------:R-:W-:Y:S02]  /*1ffe0*/  SHF.R.U64 R28, R28, 0x3, RZ ;  /* 0x000000031c1c7819 */ /* 0x000fe400000012ff */
[----:B------:R-:W-:Y:S02]  /*1fff0*/  SHF.R.U64 R32, R32, 0x3, RZ ;  /* 0x0000000320207819 */ /* 0x000fe400000012ff */
[----:B------:R-:W-:Y:S02]  /*20000*/  SHF.R.U64 R36, R36, 0x3, RZ ;  /* 0x0000000324247819 */ /* 0x000fe400000012ff */
[----:B------:R-:W-:Y:S02]  /*20010*/  SHF.R.U64 R40, R40, 0x3, RZ ;  /* 0x0000000328287819 */ /* 0x000fe400000012ff */
[----:B------:R-:W-:-:S02]  /*20020*/  SHF.R.U64 R52, R52, 0x3, RZ ;  /* 0x0000000334347819 */ /* 0x000fc400000012ff */
        /* <DEDUP_REMOVED lines=10> */
[C---:B------:R-:W-:Y:S01]  /*200d0*/  IADD3 R57, P6, R4.reuse, 0xb000, RZ ;  /* 0x0000b00004397810 */ /* 0x040fe20007fde0ff */
[----:B------:R-:W5:Y:S01]  /*200e0*/  LD.E.128 R28, desc[UR6][R28.64] ;  /* 0x000000061c1c7980 */ /* 0x000f62000c101d00 */
[----:B------:R-:W-:-:S02]  /*200f0*/  IADD3 R61, P5, R4, 0xc000, RZ ;  /* 0x0000c000043d7810 */ /* 0x000fc40007fbe0ff */
[C---:B------:R-:W-:Y:S01]  /*20100*/  IADD3 R65, P4, R4.reuse, 0xd000, RZ ;  /* 0x0000d00004417810 */ /* 0x040fe20007f9e0ff */
[----:B------:R-:W5:Y:S01]  /*20110*/  LD.E.128 R32, desc[UR6][R32.64] ;  /* 0x0000000620207980 */ /* 0x000f62000c101d00 */
[C---:B------:R-:W-:Y:S02]  /*20120*/  IADD3 R69, P3, R4.reuse, 0xe000, RZ ;  /* 0x0000e00004457810 */ /* 0x040fe40007f7e0ff */
[----:B------:R-:W-:Y:S01]  /*20130*/  IADD3 R7, P2, R4, 0xf000, RZ ;  /* 0x0000f00004077810 */ /* 0x000fe20007f5e0ff */
[----:B------:R-:W5:Y:S01]  /*20140*/  LD.E.128 R36, desc[UR6][R36.64] ;  /* 0x0000000624247980 */ /* 0x000f62000c101d00 */
[----:B------:R-:W-:Y:S02]  /*20150*/  LOP3.LUT R56, R57, 0x380, RZ, 0xc0, !PT ;  /* 0x0000038039387812 */ /* 0x000fe400078ec0ff */
[----:B------:R-:W-:Y:S01]  /*20160*/  LOP3.LUT R60, R61, 0x380, RZ, 0xc0, !PT ;  /* 0x000003803d3c7812 */ /* 0x000fe200078ec0ff */
[----:B------:R-:W5:Y:S01]  /*20170*/  LD.E.128 R40, desc[UR6][R40.64] ;  /* 0x0000000628287980 */ /* 0x000f62000c101d00 */
[----:B------:R-:W-:-:S02]  /*20180*/  LOP3.LUT R64, R65, 0x380, RZ, 0xc0, !PT ;  /* 0x0000038041407812 */ /* 0x000fc400078ec0ff */
[----:B------:R-:W-:Y:S01]  /*20190*/  LOP3.LUT R68, R69, 0x380, RZ, 0xc0, !PT ;  /* 0x0000038045447812 */ /* 0x000fe200078ec0ff */
[----:B------:R-:W5:Y:S01]  /*201a0*/  LD.E.128 R52, desc[UR6][R52.64] ;  /* 0x0000000634347980 */ /* 0x000f62000c101d00 */
[----:B------:R-:W-:Y:S02]  /*201b0*/  LOP3.LUT R11, R4, 0x380, RZ, 0xc0, !PT ;  /* 0x00000380040b7812 */ /* 0x000fe400078ec0ff */
[----:B------:R-:W-:Y:S02]  /*201c0*/  LOP3.LUT R6, R7, 0x380, RZ, 0xc0, !PT ;  /* 0x0000038007067812 */ /* 0x000fe400078ec0ff */
[----:B------:R-:W-:Y:S02]  /*201d0*/  SHF.R.U64 R56, R56, 0x3, RZ ;  /* 0x0000000338387819 */ /* 0x000fe400000012ff */
[----:B------:R-:W-:Y:S02]  /*201e0*/  SHF.R.U64 R60, R60, 0x3, RZ ;  /* 0x000000033c3c7819 */ /* 0x000fe400000012ff */
[----:B------:R-:W-:-:S02]  /*201f0*/  SHF.R.U64 R64, R64, 0x3, RZ ;  /* 0x0000000340407819 */ /* 0x000fc400000012ff */
[----:B------:R-:W-:Y:S02]  /*20200*/  SHF.R.U64 R68, R68, 0x3, RZ ;  /* 0x0000000344447819 */ /* 0x000fe400000012ff */
        /* <DEDUP_REMOVED lines=11> */
[----:B------:R-:W-:Y:S01]  /*202c0*/  LOP3.LUT R4, R11, R4, RZ, 0x3c, !PT ;  /* 0x000000040b047212 */ /* 0x000fe200078e3cff */
[----:B------:R-:W5:Y:S01]  /*202d0*/  LD.E.128 R56, desc[UR6][R56.64] ;  /* 0x0000000638387980 */ /* 0x000f62000c101d00 */
[----:B------:R-:W-:-:S03]  /*202e0*/  LOP3.LUT R72, R6, R7, RZ, 0x3c, !PT ;  /* 0x0000000706487212 */ /* 0x000fc600078e3cff */
[----:B------:R-:W5:Y:S04]  /*202f0*/  LD.E.128 R8, desc[UR6][R8.64] ;  /* 0x0000000608087980 */ /* 0x000f68000c101d00 */
        /* <DEDUP_REMOVED lines=11> */
[----:B------:R-:W-:Y:S01]  /*203b0*/  ISETP.GE.AND P3, PT, R18, R76, PT ;  /* 0x0000004c1200720c */ /* 0x000fe20003f66270 */
[----:B------:R-:W-:-:S02]  /*203c0*/  VIADD R0, R16, 0x30820 ;  /* 0x0003082010007836 */ /* 0x000fc40000000000 */
[----:B------:R-:W-:Y:S02]  /*203d0*/  IMAD R20, R78, UR4, RZ ;  /* 0x000000044e147c24 */ /* 0x000fe4000f8e02ff */
[----:B------:R-:W-:Y:S01]  /*203e0*/  IMAD.IADD R3, R3, 0x1, R77 ;  /* 0x0000000103037824 */ /* 0x000fe200078e024d */
[----:B------:R-:W-:Y:S02]  /*203f0*/  PRMT R0, RZ, 0x654, R0 ;  /* 0x00000654ff007816 */ /* 0x000fe40000000000 */
[-C--:B------:R-:W-:Y:S02]  /*20400*/  ISETP.GE.AND P0, PT, R235, R76.reuse, PT ;  /* 0x0000004ceb00720c */ /* 0x080fe40003f06270 */
[-C--:B------:R-:W-:Y:S02]  /*20410*/  ISETP.GE.AND P1, PT, R84, R76.reuse, PT ;  /* 0x0000004c5400720c */ /* 0x080fe40003f26270 */
[----:B------:R-:W-:Y:S01]  /*20420*/  ISETP.GE.AND P2, PT, R79, R76, PT ;  /* 0x0000004c4f00720c */ /* 0x000fe20003f46270 */
[C---:B------:R-:W-:Y:S01]  /*20430*/  IMAD R79, R81.reuse, UR5, R20 ;  /* 0x00000005514f7c24 */ /* 0x040fe2000f8e0214 */
[----:B------:R-:W-:Y:S01]  /*20440*/  BSSY B1, `(.L_x_1636) ;  /* 0x000001a000017945 */ /* 0x000fe20003800000 */
[----:B------:R-:W-:-:S04]  /*20450*/  IMAD.WIDE.U32 R76, R81, UR4, R2 ;  /* 0x00000004514c7c25 */ /* 0x000fc8000f8e0002 */
[----:B------:R-:W-:Y:S01]  /*20460*/  IMAD.WIDE R20, R83, 0x80, R18 ;  /* 0x0000008053147825 */ /* 0x000fe200078e0212 */
[----:B-1----:R0:W-:Y:S03]  /*20470*/  SYNCS.ARRIVE.TRANS64.RED.A1T0 RZ, [R0+URZ], RZ ;  /* 0x000000ff00ff79a7 */ /* 0x0021e6000810043f */
[----:B------:R-:W-:Y:S01]  /*20480*/  IMAD.IADD R81, R77, 0x1, R79 ;  /* 0x000000014d517824 */ /* 0x000fe200078e024f */
[----:B------:R-:W-:Y:S06]  /*20490*/  @P3 BRA `(.L_x_1637) ;  /* 0x0000000000503947 */ /* 0x000fec0003800000 */
        /* <DEDUP_REMOVED lines=11> */
[----:B------:R-:W-:Y:S02]  /*20550*/  LEA R78, P5, R2, UR6, 0x1 ;  /* 0x00000006024e7c11 */ /* 0x000fe4000f8a08ff */
[----:B------:R-:W-:Y:S02]  /*20560*/  ISETP.GE.AND P4, PT, R228, UR4, PT ;  /* 0x00000004e4007c0c */ /* 0x000fe4000bf86270 */
[----:B------:R-:W-:Y:S02]  /*20570*/  LEA.HI.X R79, R2, UR7, R3, 0x1, P5 ;  /* 0x00000007024f7c11 */ /* 0x000fe4000a8f0c03 */
[----:B-----5:R-:W-:Y:S02]  /*20580*/  ISETP.GE.AND P5, PT, R82, UR4, PT ;  /* 0x0000000452007c0c */ /* 0x020fe4000bfa6270 */
[----:B------:R-:W-:-:S03]  /*20590*/  ISETP.GE.AND P6, PT, R80, UR4, PT ;  /* 0x0000000450007c0c */ /* 0x000fc6000bfc6270 */
[----:B------:R1:W-:Y:S04]  /*205a0*/  @!P3 STG.E.128 desc[UR8][R78.64], R4 ;  /* 0x000000044e00b986 */ /* 0x0003e8000c101d08 */
[----:B------:R1:W-:Y:S04]  /*205b0*/  @!P4 STG.E.128 desc[UR8][R78.64+0x80], R28 ;  /* 0x0000801c4e00c986 */ /* 0x0003e8000c101d08 */
[----:B------:R1:W-:Y:S04]  /*205c0*/  @!P5 STG.E.128 desc[UR8][R78.64+0x100], R44 ;  /* 0x0001002c4e00d986 */ /* 0x0003e8000c101d08 */
[----:B------:R1:W-:Y:S02]  /*205d0*/  @!P6 STG.E.128 desc[UR8][R78.64+0x180], R60 ;  /* 0x0001803c4e00e986 */ /* 0x0003e4000c101d08 */
.L_x_1637:
[----:B------:R-:W-:Y:S05]  /*205e0*/  BSYNC B1 ;  /* 0x0000000000017941 */ /* 0x000fea0003800000 */
.L_x_1636:
[----:B------:R-:W-:Y:S04]  /*205f0*/  BSSY B1, `(.L_x_1638) ;  /* 0x0000018000017945 */ /* 0x000fe80003800000 */
[----:B------:R-:W-:Y:S05]  /*20600*/  @P0 BRA `(.L_x_1639) ;  /* 0x0000000000580947 */ /* 0x000fea0003800000 */
[----:B-1---5:R-:W-:Y:S01]  /*20610*/  IADD3 R5, P0, R20, 0x20, RZ ;  /* 0x0000002014057810 */ /* 0x022fe20007f1e0ff */
[----:B------:R-:W-:Y:S01]  /*20620*/  ULDC.64 UR6, c[0x0][0xad8] ;  /* 0x0002b60000067ab9 */ /* 0x000fe20000000a00 */
[----:B------:R-:W-:Y:S01]  /*20630*/  IMAD.MOV.U32 R2, RZ, RZ, R76 ;  /* 0x000000ffff027224 */ /* 0x000fe200078e004c */
[----:B------:R-:W-:Y:S01]  /*20640*/  ULDC UR4, c[0x0][0xa8c] ;  /* 0x0002a30000047ab9 */ /* 0x000fe20000000800 */
[----:B------:R-:W-:Y:S01]  /*20650*/  IMAD.MOV.U32 R3, RZ, RZ, R81 ;  /* 0x000000ffff037224 */ /* 0x000fe200078e0051 */
[----:B------:R-:W-:Y:S01]  /*20660*/  ISETP.GE.AND P3, PT, R22, UR4, PT ;  /* 0x0000000416007c0c */ /* 0x000fe2000bf66270 */
[----:B0-----:R-:W-:Y:S01]  /*20670*/  IMAD.X R0, RZ, RZ, R21, P0 ;  /* 0x000000ffff007224 */ /* 0x001fe200000e0615 */
        /* <DEDUP_REMOVED lines=15> */
.L_x_1639:
[----:B------:R-:W-:Y:S05]  /*20770*/  BSYNC B1 ;  /* 0x0000000000017941 */ /* 0x000fea0003800000 */
.L_x_1638:
        /* <DEDUP_REMOVED lines=24> */
.L_x_1641:
[----:B------:R-:W-:Y:S05]  /*20900*/  BSYNC B1 ;  /* 0x0000000000017941 */ /* 0x000fea0003800000 */
.L_x_1640:
[----:B------:R-:W-:Y:S05]  /*20910*/  @P2 BRA `(.L_x_1642) ;  /* 0x0000000c00402947 */ /* 0x000fea0003800000 */
[----:B-123-5:R-:W-:Y:S01]  /*20920*/  IADD3 R5, P0, R20, 0x60, RZ ;  /* 0x0000006014057810 */ /* 0x02efe20007f1e0ff */
        /* <DEDUP_REMOVED lines=9> */
[----:B------:R-:W-:-:S02]  /*209c0*/  ULDC.64 UR8, c[0x0][0x208] ;  /* 0x0000820000087ab9 */ /* 0x000fc40000000a00 */
[----:B------:R-:W-:-:S04]  /*209d0*/  IMAD R20, R20, UR6, RZ ;  /* 0x0000000614147c24 */ /* 0x000fc8000f8e02ff */
        /* <DEDUP_REMOVED lines=13> */
.L_x_1634:
[----:B------:R-:W2:Y:S01]  /*20ab0*/  LDL R10, [R1+0x6c] ;  /* 0x00006c00010a7983 */ /* 0x000ea20000100800 */
[----:B------:R-:W-:Y:S01]  /*20ac0*/  ULDC.64 UR4, c[0x0][0xbd8] ;  /* 0x0002f60000047ab9 */ /* 0x000fe20000000a00 */
[----:B------:R-:W2:Y:S01]  /*20ad0*/  LDC.64 R2, c[0x0][0xbd8] ;  /* 0x0002f600ff027b82 */ /* 0x000ea20000000a00 */
[----:B------:R-:W-:Y:S01]  /*20ae0*/  ISETP.NE.U32.AND P0, PT, RZ, UR4, PT ;  /* 0x00000004ff007c0c */ /* 0x000fe2000bf05070 */
[----:B------:R-:W-:Y:S01]  /*20af0*/  IMAD.MOV.U32 R7, RZ, RZ, RZ ;  /* 0x000000ffff077224 */ /* 0x000fe200078e00ff */
[----:B------:R-:W-:Y:S02]  /*20b00*/  ULDC.64 UR6, c[0x0][0x208] ;  /* 0x0000820000067ab9 */ /* 0x000fe40000000a00 */
[----:B------:R-:W-:Y:S01]  /*20b10*/  ISETP.NE.AND.EX P0, PT, RZ, UR5, PT, P0 ;  /* 0x00000005ff007c0c */ /* 0x000fe2000bf05300 */
[----:B------:R-:W-:Y:S02]  /*20b20*/  ULDC.64 UR4, c[0x0][0xbe0] ;  /* 0x0002f80000047ab9 */ /* 0x000fe40000000a00 */
[----:B------:R-:W-:-:S04]  /*20b30*/  ISETP.NE.U32.AND P1, PT, RZ, UR4, PT ;  /* 0x00000004ff007c0c */ /* 0x000fc8000bf25070 */
[----:B------:R-:W-:Y:S01]  /*20b40*/  ISETP.NE.AND.EX P1, PT, RZ, UR5, PT, P1 ;  /* 0x00000005ff007c0c */ /* 0x000fe2000bf25310 */
[----:B------:R-:W1:-:S12]  /*20b50*/  S2R R8, SR_TID.X ;  /* 0x0000000000087919 */ /* 0x000e580000002100 */
[----:B------:R-:W3:Y:S01]  /*20b60*/  @P1 LDC.64 R4, c[0x0][0xbe0] ;  /* 0x0002f800ff041b82 */ /* 0x000ee20000000a00 */
[----:B------:R-:W-:Y:S02]  /*20b70*/  ULDC UR4, c[0x0][0xa88] ;  /* 0x0002a20000047ab9 */ /* 0x000fe40000000800 */
[----:B------:R-:W-:Y:S02]  /*20b80*/  IMAD.U32 R0, RZ, RZ, UR4 ;  /* 0x00000004ff007e24 */ /* 0x000fe4000f8e00ff */
[----:B-1----:R-:W-:-:S05]  /*20b90*/  VIADD R6, R8, 0xffffff80 ;  /* 0xffffff8008067836 */ /* 0x002fca0000000000 */
[----:B------:R-:W-:Y:S01]  /*20ba0*/  ISETP.GT.AND P2, PT, R6, 0x7f, PT ;  /* 0x0000007f0600780c */ /* 0x000fe20003f44270 */
[----:B--2---:R-:W-:-:S04]  /*20bb0*/  IMAD.WIDE R2, R10, 0x4, R2 ;  /* 0x000000040a027825 */ /* 0x004fc800078e0202 */
[----:B---3--:R-:W-:Y:S01]  /*20bc0*/  @P1 IMAD.WIDE R4, R10, 0x4, R4 ;  /* 0x000000040a041825 */ /* 0x008fe200078e0204 */
[----:B------:R1:W5:Y:S01]  /*20bd0*/  @P0 LDG.E R7, desc[UR6][R2.64] ;  /* 0x0000000602070981 */ /* 0x000362000c1e1900 */
[----:B------:R-:W-:-:S03]  /*20be0*/  SHF.R.S32.HI R6, RZ, 0x1f, R10 ;  /* 0x0000001fff067819 */ /* 0x000fc6000001140a */
[----:B------:R1:W5:Y:S01]  /*20bf0*/  @P1 LDG.E R0, desc[UR6][R4.64] ;  /* 0x0000000604001981 */ /* 0x000362000c1e1900 */
[----:B------:R-:W-:Y:S05]  /*20c00*/  @P1 BRA `(.L_x_1643) ;  /* 0x0000000000141947 */ /* 0x000fea0003800000 */
[----:B------:R-:W-:Y:S05]  /*20c10*/  @!P0 BRA `(.L_x_1643) ;  /* 0x0000000000108947 */ /* 0x000fea0003800000 */
[----:B------:R-:W-:Y:S02]  /*20c20*/  ULDC.64 UR4, c[0x0][0x208] ;  /* 0x0000820000047ab9 */ /* 0x000fe40000000a00 */
[----:B-1----:R-:W2:Y:S04]  /*20c30*/  LDG.E R5, desc[UR4][R2.64] ;  /* 0x0000000402057981 */ /* 0x002ea8000c1e1900 */
[----:B-----5:R-:W2:Y:S02]  /*20c40*/  LDG.E R0, desc[UR4][R2.64+0x4] ;  /* 0x0000040402007981 */ /* 0x020ea4000c1e1900 */
[----:B--2---:R-:W-:-:S07]  /*20c50*/  IMAD.IADD R0, R0, 0x1, -R5 ;  /* 0x0000000100007824 */ /* 0x004fce00078e0a05 */
.L_x_1643:
[----:B------:R-:W2:Y:S04]  /*20c60*/  LDL R20, [R1+0x68] ;  /* 0x0000680001147983 */ /* 0x000ea80000100800 */
[----:B------:R3:W5:Y:S01]  /*20c70*/  LDL R12, [R1+0x74] ;  /* 0x00007400010c7983 */ /* 0x0007620000100800 */
[----:B------:R-:W-:Y:S01]  /*20c80*/  BSSY B1, `(.L_x_1644) ;  /* 0x000001c000017945 */ /* 0x000fe20003800000 */
[----:B------:R-:W-:Y:S02]  /*20c90*/  SEL R11, R10, RZ, !P0 ;  /* 0x000000ff0a0b7207 */ /* 0x000fe40004000000 */
[----:B------:R-:W-:Y:S02]  /*20ca0*/  SEL R10, R6, RZ, !P0 ;  /* 0x000000ff060a7207 */ /* 0x000fe40004000000 */
[----:B-----5:R-:W-:-:S02]  /*20cb0*/  SHF.R.S32.HI R6, RZ, 0x1f, R7 ;  /* 0x0000001fff067819 */ /* 0x020fc40000011407 */
[----:B--2---:R-:W-:Y:S01]  /*20cc0*/  SHF.R.S32.HI R9, RZ, 0x1f, R20 ;  /* 0x0000001fff097819 */ /* 0x004fe20000011414 */
[----:B---3--:R-:W-:Y:S06]  /*20cd0*/  @P2 BRA `(.L_x_1645) ;  /* 0x0000000000582947 */ /* 0x008fec0003800000 */
[----:B-1----:R-:W-:-:S04]  /*20ce0*/  IMAD R2, R12, 0x80, R8 ;  /* 0x000000800c027824 */ /* 0x002fc800078e0208 */
        /* <DEDUP_REMOVED lines=21> */
.L_x_1645:
[----:B------:R-:W-:Y:S05]  /*20e40*/  BSYNC B1 ;  /* 0x0000000000017941 */ /* 0x000fea0003800000 */
.L_x_1644:
[----:B------:R-:W3:Y:S01]  /*20e50*/  LDL R13, [R1+0x7c] ;  /* 0x00007c00010d7983 */ /* 0x000ee20000100800 */
[----:B------:R-:W-:-:S03]  /*20e60*/  ULDC.64 UR4, c[0x0][0xaa0] ;  /* 0x0002a80000047ab9 */ /* 0x000fc60000000a00 */
[----:B------:R4:W5:Y:S04]  /*20e70*/  LDL R14, [R1+0x30] ;  /* 0x00003000010e7983 */ /* 0x0009680000100800 */
[----:B------:R4:W5:Y:S01]  /*20e80*/  LDL R15, [R1+0x2c] ;  /* 0x00002c00010f7983 */ /* 0x0009620000100800 */
[----:B-1----:R-:W-:Y:S01]  /*20e90*/  IMAD.MOV.U32 R2, RZ, RZ, R22 ;  /* 0x000000ffff027224 */ /* 0x002fe200078e0016 */
[----:B------:R-:W-:Y:S01]  /*20ea0*/  BSSY B1, `(.L_x_1646) ;  /* 0x000002c000017945 */ /* 0x000fe20003800000 */
[----:B--2---:R-:W-:Y:S02]  /*20eb0*/  IMAD.MOV.U32 R3, RZ, RZ, R23 ;  /* 0x000000ffff037224 */ /* 0x004fe400078e0017 */
        /* <DEDUP_REMOVED lines=9> */
[----:B------:R-:W-:Y:S01]  /*20f50*/  ISETP.GE.AND P1, PT, R235, R8, PT ;  /* 0x00000008eb00720c */ /* 0x000fe20003f26270 */
[----:B------:R-:W-:Y:S01]  /*20f60*/  IMAD.WIDE.U32 R2, R20, UR4, R2 ;  /* 0x0000000414027c25 */ /* 0x000fe2000f8e0002 */
[----:B------:R-:W-:-:S03]  /*20f70*/  ULDC.64 UR4, c[0x0][0xae8] ;  /* 0x0002ba0000047ab9 */ /* 0x000fc60000000a00 */
[----:B------:R-:W-:Y:S02]  /*20f80*/  IMAD.IADD R3, R3, 0x1, R5 ;  /* 0x0000000103037824 */ /* 0x000fe400078e0205 */
[----:B------:R-:W-:Y:S02]  /*20f90*/  IMAD R0, R10, UR4, RZ ;  /* 0x000000040a007c24 */ /* 0x000fe4000f8e02ff */
[----:B------:R-:W-:-:S04]  /*20fa0*/  IMAD.WIDE.U32 R4, R11, UR4, R2 ;  /* 0x000000040b047c25 */ /* 0x000fc8000f8e0002 */
[----:B------:R-:W-:Y:S02]  /*20fb0*/  IMAD R9, R11, UR5, R0 ;  /* 0x000000050b097c24 */ /* 0x000fe4000f8e0200 */
[----:B------:R-:W-:Y:S02]  /*20fc0*/  IMAD.MOV.U32 R2, RZ, RZ, R18 ;  /* 0x000000ffff027224 */ /* 0x000fe400078e0012 */
[----:B------:R-:W-:Y:S02]  /*20fd0*/  IMAD.MOV.U32 R3, RZ, RZ, R19 ;  /* 0x000000ffff037224 */ /* 0x000fe400078e0013 */
[----:B------:R-:W-:Y:S02]  /*20fe0*/  IMAD.IADD R11, R5, 0x1, R9 ;  /* 0x00000001050b7824 */ /* 0x000fe400078e0209 */
[----:B------:R-:W-:Y:S01]  /*20ff0*/  IMAD.WIDE R6, R12, 0x80, R2 ;  /* 0x000000800c067825 */ /* 0x000fe200078e0202 */
[----:B---3--:R-:W-:Y:S01]  /*21000*/  ISETP.GE.AND P0, PT, R13, R8, PT ;  /* 0x000000080d00720c */ /* 0x008fe20003f06270 */
[----:B----4-:R-:W-:-:S12]  /*21010*/  @P2 BRA `(.L_x_1647) ;  /* 0x0000000000502947 */ /* 0x010fd80003800000 */
[----:B------:R-:W-:Y:S01]  /*21020*/  ULDC.64 UR6, c[0x0][0xad8] ;  /* 0x0002b60000067ab9 */ /* 0x000fe20000000a00 */
[----:B------:R-:W-:Y:S01]  /*21030*/  IMAD.MOV.U32 R2, RZ, RZ, R4 ;  /* 0x000000ffff027224 */ /* 0x000fe200078e0004 */
[----:B------:R-:W-:Y:S01]  /*21040*/  ULDC UR4, c[0x0][0xa8c] ;  /* 0x0002a30000047ab9 */ /* 0x000fe20000000800 */
[----:B------:R-:W-:Y:S01]  /*21050*/  IMAD R9, R7, UR6, RZ ;  /* 0x0000000607097c24 */ /* 0x000fe2000f8e02ff */
[----:B------:R-:W-:Y:S01]  /*21060*/  ISETP.GE.AND P3, PT, R22, UR4, PT ;  /* 0x0000000416007c0c */ /* 0x000fe2000bf66270 */
[----:B------:R-:W-:Y:S01]  /*21070*/  IMAD.MOV.U32 R3, RZ, RZ, R11 ;  /* 0x000000ffff037224 */ /* 0x000fe200078e000b */
[----:B------:R-:W-:Y:S01]  /*21080*/  ISETP.GE.AND P4, PT, R228, UR4, PT ;  /* 0x00000004e4007c0c */ /* 0x000fe2000bf86270 */
[C---:B------:R-:W-:Y:S01]  /*21090*/  IMAD R9, R6.reuse, UR7, R9 ;  /* 0x0000000706097c24 */ /* 0x040fe2000f8e0209 */
[----:B-----5:R-:W-:Y:S01]  /*210a0*/  ISETP.GE.AND P5, PT, R15, UR4, PT ;  /* 0x000000040f007c0c */ /* 0x020fe2000bfa6270 */
        /* <DEDUP_REMOVED lines=11> */
.L_x_1647:
[----:B------:R-:W-:Y:S05]  /*21160*/  BSYNC B1 ;  /* 0x0000000000017941 */ /* 0x000fea0003800000 */
.L_x_1646:
[----:B------:R-:W2:Y:S01]  /*21170*/  LDL R0, [R1+0x78] ;  /* 0x0000780001007983 */ /* 0x000ea20000100800 */
[----:B------:R-:W-:Y:S01]  /*21180*/  BSSY B1, `(.L_x_1648) ;  /* 0x0000019000017945 */ /* 0x000fe20003800000 */
[----:B--2---:R-:W-:-:S03]  /*21190*/  ISETP.GE.AND P2, PT, R0, R8, PT ;  /* 0x000000080000720c */ /* 0x004fc60003f46270 */
[----:B------:R-:W-:Y:S10]  /*211a0*/  @P1 BRA `(.L_x_1649) ;  /* 0x0000000000581947 */ /* 0x000ff40003800000 */
        /* <DEDUP_REMOVED lines=9> */
[----:B-----5:R-:W-:Y:S01]  /*21240*/  ISETP.GE.AND P5, PT, R15, UR4, PT ;  /* 0x000000040f007c0c */ /* 0x020fe2000bfa6270 */
        /* <DEDUP_REMOVED lines=12> */
.L_x_1649:
[----:B------:R-:W-:Y:S05]  /*21310*/  BSYNC B1 ;  /* 0x0000000000017941 */ /* 0x000fea0003800000 */
.L_x_1648:
[----:B------:R-:W-:Y:S04]  /*21320*/  BSSY B1, `(.L_x_1650) ;  /* 0x0000018000017945 */ /* 0x000fe80003800000 */
[----:B------:R-:W-:Y:S05]  /*21330*/  @P0 BRA `(.L_x_1651) ;  /* 0x0000000000580947 */ /* 0x000fea0003800000 */
        /* <DEDUP_REMOVED lines=22> */
.L_x_1651:
[----:B------:R-:W-:Y:S05]  /*214a0*/  BSYNC B1 ;  /* 0x0000000000017941 */ /* 0x000fea0003800000 */
.L_x_1650:
        /* <DEDUP_REMOVED lines=23> */
.L_x_1642:
[----:B------:R-:W-:Y:S05]  /*21620*/  BSYNC B0 ;  /* 0x0000000000007941 */ /* 0x000fea0003800000 */
.L_x_1633:
[----:B0-----:R-:W3:Y:S01]  /*21630*/  LDL R0, [R1+0x1c] ;  /* 0x00001c0001007983 */ /* 0x001ee20000100800 */
[----:B------:R-:W-:Y:S02]  /*21640*/  ULDC UR4, c[0x0][0xc14] ;  /* 0x0003050000047ab9 */ /* 0x000fe40000000800 */
[----:B---3--:R-:W-:-:S13]  /*21650*/  ISETP.GE.AND P0, PT, R0, UR4, PT ;  /* 0x0000000400007c0c */ /* 0x008fda000bf06270 */
[----:B------:R-:W-:Y:S05]  /*21660*/  @!P0 BRA `(.L_x_1652) ;  /* 0xfffffdfc009c8947 */ /* 0x000fea000383ffff */
[----:B------:R-:W-:Y:S05]  /*21670*/  BRA `(.L_x_1340) ;  /* 0x0000007000047947 */ /* 0x000fea0003800000 */
.L_x_1338:
[----:B------:R-:W-:-:S08]  /*21680*/  NOP ;  /* 0x0000000000007918 */ /* 0x000fd00000000000 */
[----:B0-----:R-:W0:-:S00]  /*21690*/  USETMAXREG.DEALLOC.CTAPOOL 0x18 ;  /* 0x00000018000079c8 */ /* 0x001e0000080e0500 */
[----:B0-----:R-:W-:-:S06]  /*216a0*/  LOP3.LUT R0, R0, 0x3, RZ, 0xc0, !PT ;  /* 0x0000000300007812 */ /* 0x001fcc00078ec0ff */
[----:B------:R-:W0:Y:S02]  /*216b0*/  SHFL.IDX PT, R0, R0, RZ, 0x1f ;  /* 0x00001fff00007589 */ /* 0x000e2400000e0000 */
[----:B0-----:R-:W-:-:S13]  /*216c0*/  ISETP.NE.AND P0, PT, R0, RZ, PT ;  /* 0x000000ff0000720c */ /* 0x001fda0003f05270 */
[----:B------:R-:W-:Y:S05]  /*216d0*/  @P0 BRA `(.L_x_1340) ;  /* 0x0000006c00ec0947 */ /* 0x000fea0003800000 */
[----:B------:R-:W2:Y:S01]  /*216e0*/  LDL.LU R6, [R1+0x14] ;  /* 0x0000140001067983 */ /* 0x000ea20000300800 */
[----:B------:R-:W-:Y:S01]  /*216f0*/  ULDC UR5, c[0x0][0xc14] ;  /* 0x0003050000057ab9 */ /* 0x000fe20000000800 */
[----:B------:R-:W0:Y:S01]  /*21700*/  S2R R2, SR_TID.X ;  /* 0x0000000000027919 */ /* 0x000e220000002100 */
[----:B------:R-:W-:Y:S01]  /*21710*/  CS2R R16, SRZ ;  /* 0x0000000000107805 */ /* 0x000fe2000001ff00 */
[----:B------:R-:W-:Y:S01]  /*21720*/  ULDC.64 UR6, c[0x0][0x208] ;  /* 0x0000820000067ab9 */ /* 0x000fe20000000a00 */
[----:B------:R-:W-:Y:S01]  /*21730*/  ULDC UR4, c[0x0][0xc10] ;  /* 0x0003040000047ab9 */ /* 0x000fe20000000800 */
[----:B0-----:R-:W-:-:S04]  /*21740*/  LOP3.LUT R7, R2, 0x1f, RZ, 0xc0, !PT ;  /* 0x0000001f02077812 */ /* 0x001fc800078ec0ff */
[----:B------:R-:W-:Y:S02]  /*21750*/  ISETP.NE.AND P0, PT, R7, 0x1f, PT ;  /* 0x0000001f0700780c */ /* 0x000fe40003f05270 */
[----:B--2---:R-:W-:-:S11]  /*21760*/  LOP3.LUT R6, R6, 0xffffff7f, RZ, 0xc0, !PT ;  /* 0xffffff7f06067812 */ /* 0x004fd600078ec0ff */
[----:B------:R-:W-:Y:S02]  /*21770*/  @P0 LOP3.LUT R6, R6, 0x80, RZ, 0xfc, !PT ;  /* 0x0000008006060812 */ /* 0x000fe400078efcff */
[----:B------:R-:W-:-:S13]  /*21780*/  ISETP.GE.OR P0, PT, R7, UR5, !P0 ;  /* 0x0000000507007c0c */ /* 0x000fda000c706670 */
[----:B------:R-:W0:Y:S02]  /*21790*/  @!P0 LDC.64 R2, c[0x0][0xc58] ;  /* 0x00031600ff028b82 */ /* 0x000e240000000a00 */
[----:B0-----:R-:W-:-:S05]  /*217a0*/  @!P0 IMAD.WIDE.U32 R2, R7, 0x4, R2 ;  /* 0x0000000407028825 */ /* 0x001fca00078e0002 */
[----:B------:R-:W2:Y:S01]  /*217b0*/  @!P0 LDG.E R17, desc[UR6][R2.64] ;  /* 0x0000000602118981 */ /* 0x000ea2000c1e1900 */
[C---:B------:R-:W-:Y:S02]  /*217c0*/  ISETP.NE.AND P1, PT, R7.reuse, RZ, PT ;  /* 0x000000ff0700720c */ /* 0x040fe40003f25270 */
[----:B------:R-:W-:Y:S02]  /*217d0*/  ISETP.GE.U32.AND P0, PT, R7, 0x2, PT ;  /* 0x000000020700780c */ /* 0x000fe40003f06070 */
[----:B------:R-:W-:-:S09]  /*217e0*/  LOP3.LUT R6, R6, 0xfffffffe, RZ, 0xc0, !PT ;  /* 0xfffffffe06067812 */ /* 0x000fd200078ec0ff */
[----:B------:R-:W-:-:S04]  /*217f0*/  @P1 LOP3.LUT R6, R6, 0x1, RZ, 0xfc, !PT ;  /* 0x0000000106061812 */ /* 0x000fc800078efcff */
[----:B------:R-:W-:-:S04]  /*21800*/  LOP3.LUT R6, R6, 0xffffffdf, RZ, 0xc0, !PT ;  /* 0xffffffdf06067812 */ /* 0x000fc800078ec0ff */
[----:B------:R-:W-:-:S04]  /*21810*/  @P0 LOP3.LUT R6, R6, 0x20, RZ, 0xfc, !PT ;  /* 0x0000002006060812 */ /* 0x000fc800078efcff */
[----:B------:R-:W-:Y:S01]  /*21820*/  LOP3.LUT R6, R6, 0xffffffef, RZ, 0xc0, !PT ;  /* 0xffffffef06067812 */ /* 0x000fe200078ec0ff */
[----:B------:R-:W0:Y:S01]  /*21830*/  S2UR UR6, SR_CTAID.X ;  /* 0x00000000000679c3 */ /* 0x000e220000002500 */
[----:B------:R-:W-:Y:S01]  /*21840*/  IMAD.MOV.U32 R19, RZ, RZ, RZ ;  /* 0x000000ffff137224 */ /* 0x000fe200078e00ff */
[----:B--2---:R-:W1:Y:S02]  /*21850*/  SHFL.UP PT, R0, R17, 0x1, RZ ;  /* 0x0420000011007989 */ /* 0x004e6400000e00ff */
[----:B-1----:R-:W-:-:S05]  /*21860*/  SEL R0, R0, RZ, P1 ;  /* 0x000000ff00007207 */ /* 0x002fca0000800000 */
[----:B------:R-:W-:-:S05]  /*21870*/  IMAD.IADD R0, R17, 0x1, R0 ;  /* 0x0000000111007824 */ /* 0x000fca00078e0200 */
[----:B------:R-:W1:Y:S02]  /*21880*/  SHFL.UP PT, R4, R0, 0x2, RZ ;  /* 0x0440000000047989 */ /* 0x000e6400000e00ff */
[----:B-1----:R-:W-:-:S05]  /*21890*/  SEL R5, R4, RZ, P0 ;  /* 0x000000ff04057207 */ /* 0x002fca0000000000 */
[----:B------:R-:W-:-:S05]  /*218a0*/  IMAD.IADD R5, R0, 0x1, R5 ;  /* 0x0000000100057824 */ /* 0x000fca00078e0205 */
[----:B------:R-:W1:Y:S01]  /*218b0*/  SHFL.UP PT, R4, R5, 0x4, RZ ;  /* 0x0480000005047989 */ /* 0x000e6200000e00ff */
[----:B------:R-:W-:-:S04]  /*218c0*/  ISETP.GE.U32.AND P0, PT, R7, 0x4, PT ;  /* 0x000000040700780c */ /* 0x000fc80003f06070 */
[----:B-1----:R-:W-:-:S05]  /*218d0*/  SEL R4, R4, RZ, P0 ;  /* 0x000000ff04047207 */ /* 0x002fca0000000000 */
[----:B------:R-:W-:-:S05]  /*218e0*/  IMAD.IADD R4, R5, 0x1, R4 ;  /* 0x0000000105047824 */ /* 0x000fca00078e0204 */
[----:B------:R-:W1:Y:S01]  /*218f0*/  SHFL.UP PT, R2, R4, 0x8, RZ ;  /* 0x0500000004027989 */ /* 0x000e6200000e00ff */
[----:B------:R-:W-:Y:S02]  /*21900*/  @P0 LOP3.LUT R6, R6, 0x10, RZ, 0xfc, !PT ;  /* 0x0000001006060812 */ /* 0x000fe400078efcff */
[----:B------:R-:W-:-:S04]  /*21910*/  ISETP.GE.U32.AND P0, PT, R7, 0x8, PT ;  /* 0x000000080700780c */ /* 0x000fc80003f06070 */
[----:B-1----:R-:W-:-:S05]  /*21920*/  SEL R3, R2, RZ, P0 ;  /* 0x000000ff02037207 */ /* 0x002fca0000000000 */
[----:B------:R-:W-:-:S05]  /*21930*/  IMAD.IADD R3, R4, 0x1, R3 ;  /* 0x0000000104037824 */ /* 0x000fca00078e0203 */
[----:B------:R-:W1:Y:S01]  /*21940*/  SHFL.UP PT, R0, R3, 0x10, RZ ;  /* 0x0600000003007989 */ /* 0x000e6200000e00ff */
[----:B------:R-:W-:-:S04]  /*21950*/  LOP3.LUT R6, R6, 0xfffffff7, RZ, 0xc0, !PT ;  /* 0xfffffff706067812 */ /* 0x000fc800078ec0ff */
[----:B------:R-:W-:Y:S02]  /*21960*/  @P0 LOP3.LUT R6, R6, 0x8, RZ, 0xfc, !PT ;  /* 0x0000000806060812 */ /* 0x000fe400078efcff */
[----:B------:R-:W-:-:S04]  /*21970*/  ISETP.GE.U32.AND P0, PT, R7, 0x10, PT ;  /* 0x000000100700780c */ /* 0x000fc80003f06070 */
[----:B-1----:R-:W-:-:S05]  /*21980*/  SEL R0, R0, RZ, P0 ;  /* 0x000000ff00007207 */ /* 0x002fca0000000000 */
[----:B------:R-:W-:-:S05]  /*21990*/  IMAD.IADD R0, R3, 0x1, R0 ;  /* 0x0000000103007824 */ /* 0x000fca00078e0200 */
[----:B------:R-:W1:Y:S01]  /*219a0*/  SHFL.IDX PT, R2, R0, 0x1f, 0x1f ;  /* 0x03e01f0000027f89 */ /* 0x000e6200000e0000 */
[----:B------:R-:W-:-:S04]  /*219b0*/  LOP3.LUT R6, R6, 0xfffffffb, RZ, 0xc0, !PT ;  /* 0xfffffffb06067812 */ /* 0x000fc800078ec0ff */
[----:B------:R-:W-:-:S05]  /*219c0*/  @P0 LOP3.LUT R6, R6, 0x4, RZ, 0xfc, !PT ;  /* 0x0000000406060812 */ /* 0x000fca00078efcff */
[----:B------:R2:W-:Y:S01]  /*219d0*/  STL [R1+0x14], R6 ;  /* 0x0000140601007387 */ /* 0x0005e20000100800 */
[----:B-1----:R-:W-:-:S05]  /*219e0*/  IMAD R4, R2, UR4, RZ ;  /* 0x0000000402047c24 */ /* 0x002fca000f8e02ff */
[----:B0-----:R-:W-:Y:S01]  /*219f0*/  ISETP.GT.AND P0, PT, R4, UR6, PT ;  /* 0x0000000604007c0c */ /* 0x001fe2000bf04270 */
[----:B------:R-:W-:-:S12]  /*21a00*/  IMAD.MOV.U32 R5, RZ, RZ, R4 ;  /* 0x000000ffff057224 */ /* 0x000fd800078e0004 */
[----:B--2---:R-:W-:Y:S05]  /*21a10*/  @P0 BRA `(.L_x_1653) ;  /* 0x0000000000c00947 */ /* 0x004fea0003800000 */
[----:B------:R-:W-:Y:S01]  /*21a20*/  IMAD.MOV.U32 R4, RZ, RZ, R5 ;  /* 0x000000ffff047224 */ /* 0x000fe200078e0005 */
[----:B------:R-:W-:Y:S01]  /*21a30*/  ULDC UR5, c[0x0][0xc14] ;  /* 0x0003050000057ab9 */ /* 0x000fe20000000800 */
[----:B------:R-:W-:Y:S01]  /*21a40*/  IMAD.MOV.U32 R19, RZ, RZ, RZ ;  /* 0x000000ffff137224 */ /* 0x000fe200078e00ff */
[----:B------:R-:W-:Y:S01]  /*21a50*/  ULDC UR7, c[0x0][0xc14] ;  /* 0x0003050000077ab9 */ /* 0x000fe20000000800 */
[----:B------:R-:W-:-:S05]  /*21a60*/  ULDC UR4, c[0x0][0xc10] ;  /* 0x0003040000047ab9 */ /* 0x000fca0000000800 */
.L_x_1657:
        /* <DEDUP_REMOVED lines=17> */
.L_x_1656:
[----:B------:R-:W-:Y:S05]  /*21b80*/  BSYNC B0 ;  /* 0x0000000000007941 */ /* 0x000fea0003800000 */
.L_x_1655:
[----:B-----5:R-:W1:Y:S01]  /*21b90*/  SHFL.UP PT, R0, R17, 0x1, RZ ;  /* 0x0420000011007989 */ /* 0x020e6200000e00ff */
[C---:B------:R-:W-:Y:S02]  /*21ba0*/  ISETP.NE.AND P0, PT, R6.reuse, RZ, PT ;  /* 0x000000ff0600720c */ /* 0x040fe40003f05270 */
[----:B------:R-:W-:Y:S02]  /*21bb0*/  ISETP.GE.U32.AND P1, PT, R6, 0x2, PT ;  /* 0x000000020600780c */ /* 0x000fe40003f26070 */
[----:B-1----:R-:W-:Y:S02]  /*21bc0*/  SEL R0, R0, RZ, P0 ;  /* 0x000000ff00007207 */ /* 0x002fe40000000000 */
[----:B------:R-:W-:-:S03]  /*21bd0*/  ISETP.GE.U32.AND P0, PT, R6, 0x4, PT ;  /* 0x000000040600780c */ /* 0x000fc60003f06070 */
[----:B------:R-:W-:-:S05]  /*21be0*/  IMAD.IADD R0, R17, 0x1, R0 ;  /* 0x0000000111007824 */ /* 0x000fca00078e0200 */
[----:B0-----:R-:W0:Y:S02]  /*21bf0*/  SHFL.UP PT, R2, R0, 0x2, RZ ;  /* 0x0440000000027989 */ /* 0x001e2400000e00ff */
        /* <DEDUP_REMOVED lines=18> */
.L_x_1653:
[----:B------:R-:W-:Y:S01]  /*21d20*/  IMAD.IADD R5, R4, 0x1, -R5 ;  /* 0x0000000104057824 */ /* 0x000fe200078e0a05 */
[----:B------:R-:W-:-:S03]  /*21d30*/  ULDC.64 UR8, c[0x0][0x208] ;  /* 0x0000820000087ab9 */ /* 0x000fc60000000a00 */
        /* <DEDUP_REMOVED lines=19> */
.L_x_1658:
[----:B-12---:R-:W-:Y:S02]  /*21e70*/  IMAD.MOV R0, RZ, RZ, -R3 ;  /* 0x000000ffff007224 */ /* 0x006fe400078e0a03 */
[----:B---3--:R-:W-:Y:S02]  /*21e80*/  IMAD R16, R16, UR4, R5 ;  /* 0x0000000410107c24 */ /* 0x008fe4000f8e0205 */
[----:B------:R-:W-:Y:S02]  /*21e90*/  IMAD R5, R0, R9, RZ ;  /* 0x0000000900057224 */ /* 0x000fe400078e02ff */
[----:B------:R-:W-:-:S04]  /*21ea0*/  IMAD.MOV.U32 R2, RZ, RZ, RZ ;  /* 0x000000ffff027224 */ /* 0x000fc800078e00ff */
[----:B------:R-:W-:Y:S01]  /*21eb0*/  IMAD.HI.U32 R2, R3, R5, R2 ;  /* 0x0000000503027227 */ /* 0x000fe200078e0002 */
[----:B------:R-:W-:Y:S02]  /*21ec0*/  IADD3 R5, -R16, UR6, RZ ;  /* 0x0000000610057c10 */ /* 0x000fe4000fffe1ff */
        /* <DEDUP_REMOVED lines=20> */
[----:B------:R-:W-:Y:S01]  /*22010*/  IMAD.IADD R0, R5, 0x1, R0 ;  /* 0x0000000105007824 */ /* 0x000fe200078e0200 */
[----:B------:R-:W-:Y:S02]  /*22020*/  IABS R6, R5 ;  /* 0x0000000500067213 */ /* 0x000fe40000000000 */
[----:B------:R-:W-:-:S04]  /*22030*/  IABS R4, R8 ;  /* 0x0000000800047213 */ /* 0x000fc80000000000 */
[----:B------:R-:W1:Y:S08]  /*22040*/  I2F.RP R9, R4 ;  /* 0x0000000400097306 */ /* 0x000e700000209400 */
[----:B-1----:R-:W1:Y:S02]  /*22050*/  MUFU.RCP R9, R9 ;  /* 0x0000000900097308 */ /* 0x002e640000001000 */
[----:B-1----:R-:W-:-:S06]  /*22060*/  VIADD R2, R9, 0xffffffe ;  /* 0x0ffffffe09027836 */ /* 0x002fcc0000000000 */
[----:B------:R1:W2:Y:S02]  /*22070*/  F2I.FTZ.U32.TRUNC.NTZ R3, R2 ;  /* 0x0000000200037305 */ /* 0x0002a4000021f000 */
[----:B-1----:R-:W-:Y:S02]  /*22080*/  IMAD.MOV.U32 R2, RZ, RZ, RZ ;  /* 0x000000ffff027224 */ /* 0x002fe400078e00ff */
[----:B--2---:R-:W-:-:S04]  /*22090*/  IMAD.MOV R7, RZ, RZ, -R3 ;  /* 0x000000ffff077224 */ /* 0x004fc800078e0a03 */
[----:B------:R-:W-:-:S04]  /*220a0*/  IMAD R7, R7, R4, RZ ;  /* 0x0000000407077224 */ /* 0x000fc800078e02ff */
[----:B------:R-:W-:Y:S01]  /*220b0*/  IMAD.HI.U32 R3, R3, R7, R2 ;  /* 0x0000000703037227 */ /* 0x000fe200078e0002 */
[-C--:B------:R-:W-:Y:S02]  /*220c0*/  IABS R7, R8.reuse ;  /* 0x0000000800077213 */ /* 0x080fe40000000000 */
[----:B------:R-:W-:-:S03]  /*220d0*/  LOP3.LUT R2, R5, R8, RZ, 0x3c, !PT ;  /* 0x0000000805027212 */ /* 0x000fc600078e3cff */
[----:B------:R-:W-:Y:S02]  /*220e0*/  IMAD.MOV R7, RZ, RZ, -R7 ;  /* 0x000000ffff077224 */ /* 0x000fe400078e0a07 */
[----:B------:R-:W-:-:S04]  /*220f0*/  IMAD.HI.U32 R3, R3, R6, RZ ;  /* 0x0000000603037227 */ /* 0x000fc800078e00ff */
[----:B------:R-:W-:-:S05]  /*22100*/  IMAD R7, R3, R7, R6 ;  /* 0x0000000703077224 */ /* 0x000fca00078e0206 */
        /* <DEDUP_REMOVED lines=8> */
[----:B------:R-:W-:Y:S01]  /*22190*/  @!P0 LOP3.LUT R3, RZ, R8, RZ, 0x33, !PT ;  /* 0x00000008ff038212 */ /* 0x000fe200078e33ff */
[----:B------:R-:W-:-:S04]  /*221a0*/  IMAD.MOV R8, RZ, RZ, -R8 ;  /* 0x000000ffff087224 */ /* 0x000fc800078e0a08 */
[----:B------:R-:W-:Y:S01]  /*221b0*/  IMAD R18, R3, R8, R0 ;  /* 0x0000000803127224 */ /* 0x000fe200078e0200 */
[----:B------:R-:W-:-:S05]  /*221c0*/  LOP3.LUT R0, RZ, R3, RZ, 0x33, !PT ;  /* 0x00000003ff007212 */ /* 0x000fca00078e33ff */
[----:B------:R-:W-:Y:S01]  /*221d0*/  IMAD.IADD R17, R17, 0x1, R0 ;  /* 0x0000000111117824 */ /* 0x000fe200078e0200 */
[----:B------:R-:W-:Y:S06]  /*221e0*/  BRA `(.L_x_1659) ;  /* 0x00000000000c7947 */ /* 0x000fec0003800000 */
.L_x_1654:
[----:B------:R-:W-:Y:S02]  /*221f0*/  IMAD.MOV.U32 R17, RZ, RZ, RZ ;  /* 0x000000ffff117224 */ /* 0x000fe400078e00ff */
[----:B------:R-:W-:Y:S02]  /*22200*/  IMAD.U32 R16, RZ, RZ, UR6 ;  /* 0x00000006ff107e24 */ /* 0x000fe4000f8e00ff */
[----:B------:R-:W-:-:S07]  /*22210*/  IMAD.MOV.U32 R18, RZ, RZ, RZ ;  /* 0x000000ffff127224 */ /* 0x000fce00078e00ff */
.L_x_1659:
[----:B------:R-:W2:Y:S01]  /*22220*/  LDL.LU R2, [R1+0x14] ;  /* 0x0000140001027983 */ /* 0x000ea20000300800 */
[----:B------:R-:W1:Y:S02]  /*22230*/  S2R R4, SR_TID.X ;  /* 0x0000000000047919 */ /* 0x000e640000002100 */
[----:B-1----:R-:W-:-:S04]  /*22240*/  LOP3.LUT R5, R4, 0x1f, RZ, 0xc0, !PT ;  /* 0x0000001f04057812 */ /* 0x002fc800078ec0ff */
[----:B------:R-:W-:-:S13]  /*22250*/  ISETP.NE.AND P0, PT, R5, RZ, PT ;  /* 0x000000ff0500720c */ /* 0x000fda0003f05270 */
[----:B------:R-:W1:Y:S01]  /*22260*/  @!P0 S2R R3, SR_CgaCtaId ;  /* 0x0000000000038919 */ /* 0x000e620000008800 */
[----:B------:R-:W-:-:S04]  /*22270*/  @!P0 MOV R0, 0x400 ;  /* 0x0000040000008802 */ /* 0x000fc80000000f00 */
[----:B-1----:R-:W-:-:S05]  /*22280*/  @!P0 LEA R0, R3, R0, 0x18 ;  /* 0x0000000003008211 */ /* 0x002fca00078ec0ff */
[----:B------:R1:W-:Y:S02]  /*22290*/  @!P0 STS.128 [R0+0x308d0], R16 ;  /* 0x0308d01000008388 */ /* 0x0003e40000000c00 */
[----:B-1----:R-:W-:Y:S01]  /*222a0*/  IMAD.MOV.U32 R0, RZ, RZ, 0x1 ;  /* 0x00000001ff007424 */ /* 0x002fe200078e00ff */
        /* <DEDUP_REMOVED lines=9> */
[----:B------:R-:W2:Y:S01]  /*22340*/  LDL R6, [R1+0xac] ;  /* 0x0000ac0001067983 */ /* 0x000ea20000100800 */
[----:B------:R-:W-:Y:S01]  /*22350*/  LOP3.LUT R4, R4, 0x7f, RZ, 0xc0, !PT ;  /* 0x0000007f04047812 */ /* 0x000fe200078ec0ff */
[----:B-1----:R-:W-:Y:S01]  /*22360*/  IMAD.MOV.U32 R0, RZ, RZ, 0x1 ;  /* 0x00000001ff007424 */ /* 0x002fe200078e00ff */
[----:B------:R-:W-:Y:S01]  /*22370*/  ISETP.NE.AND P1, PT, R5, RZ, PT ;  /* 0x000000ff0500720c */ /* 0x000fe20003f25270 */
[----:B------:R1:W-:Y:S01]  /*22380*/  STL [R1+0x28], RZ ;  /* 0x000028ff01007387 */ /* 0x0003e20000100800 */
[C---:B------:R-:W-:Y:S01]  /*22390*/  ISETP.NE.AND P2, PT, R4.reuse, RZ, PT ;  /* 0x000000ff0400720c */ /* 0x040fe20003f45270 */
[----:B------:R-:W-:Y:S01]  /*223a0*/  ULDC.64 UR36, c[0x0][0x198] ;  /* 0x0000660000247ab9 */ /* 0x000fe20000000a00 */
[----:B------:R-:W-:Y:S01]  /*223b0*/  ISETP.NE.OR P0, PT, R4, RZ, !P1 ;  /* 0x000000ff0400720c */ /* 0x000fe20004f05670 */
[----:B------:R1:W-:Y:S01]  /*223c0*/  STL [R1+0x10], R0 ;  /* 0x0000100001007387 */ /* 0x0003e20000100800 */
[----:B------:R-:W-:Y:S01]  /*223d0*/  LOP3.LUT R2, R2, 0xffffffbf, RZ, 0xc0, !PT ;  /* 0xffffffbf02027812 */ /* 0x000fe200078ec0ff */
[----:B------:R-:W-:-:S02]  /*223e0*/  ULDC UR39, c[0x0][0xc] ;  /* 0x0000030000277ab9 */ /* 0x000fc40000000800 */
[----:B------:R1:W-:Y:S01]  /*223f0*/  STL [R1+0xc], RZ ;  /* 0x00000cff01007387 */ /* 0x0003e20000100800 */
[----:B------:R-:W-:-:S03]  /*22400*/  LOP3.LUT R2, R2, 0xfffffffd, RZ, 0xc0, !PT ;  /* 0xfffffffd02027812 */ /* 0x000fc600078ec0ff */
[----:B------:R1:W-:Y:S02]  /*22410*/  STL [R1], RZ ;  /* 0x000000ff01007387 */ /* 0x0003e40000100800 */
[----:B------:R-:W-:Y:S02]  /*22420*/  @P2 LOP3.LUT R2, R2, 0x2, RZ, 0xfc, !PT ;  /* 0x0000000202022812 */ /* 0x000fe400078efcff */
[----:B------:R1:W-:Y:S02]  /*22430*/  STL [R1+0x8], R0 ;  /* 0x0000080001007387 */ /* 0x0003e40000100800 */
[----:B------:R-:W-:-:S05]  /*22440*/  @P0 LOP3.LUT R2, R2, 0x40, RZ, 0xfc, !PT ;  /* 0x0000004002020812 */ /* 0x000fca00078efcff */
[----:B------:R1:W-:Y:S01]  /*22450*/  STL [R1+0x14], R2 ;  /* 0x0000140201007387 */ /* 0x0003e20000100800 */
[----:B--2---:R-:W-:-:S13]  /*22460*/  R2UR UR4, R6 ;  /* 0x00000000060472ca */ /* 0x004fda00000e0000 */
[----:B-1----:R-:W-:-:S12]  /*22470*/  ULOP3.LUT UR38, UR4, 0x2, URZ, 0xfc, !UPT ;  /* 0x0000000204267892 */ /* 0x002fd8000f8efc3f */
.L_x_1767:
[----:B------:R-:W-:Y:S05]  /*22480*/  YIELD ;  /* 0x0000000000007946 */ /* 0x000fea0003800000 */
[----:B------:R-:W-:Y:S01]  /*22490*/  ULDC.64 UR4, c[0x0][0xa28] ;  /* 0x00028a0000047ab9 */ /* 0x000fe20000000a00 */
[----:B------:R-:W-:Y:S01]  /*224a0*/  IMAD.MOV.U32 R8, RZ, RZ, RZ ;  /* 0x000000ffff087224 */ /* 0x000fe200078e00ff */
[----:B------:R-:W-:Y:S01]  /*224b0*/  ISETP.NE.U32.AND P0, PT, RZ, UR4, PT ;  /* 0x00000004ff007c0c */ /* 0x000fe2000bf05070 */
[----:B------:R-:W-:Y:S01]  /*224c0*/  ULDC.64 UR6, c[0x0][0x208] ;  /* 0x0000820000067ab9 */ /* 0x000fe20000000a00 */
[----:B------:R-:W-:Y:S01]  /*224d0*/  IMAD.MOV.U32 R0, RZ, RZ, RZ ;  /* 0x000000ffff007224 */ /* 0x000fe200078e00ff */
[----:B------:R-:W-:Y:S01]  /*224e0*/  ULDC.64 UR8, c[0x0][0xa08] ;  /* 0x0002820000087ab9 */ /* 0x000fe20000000a00 */
[----:B------:R-:W-:Y:S01]  /*224f0*/  ISETP.NE.AND.EX P0, PT, RZ, UR5, PT, P0 ;  /* 0x00000005ff007c0c */ /* 0x000fe2000bf05300 */
[----:B------:R-:W-:Y:S01]  /*22500*/  ULDC.64 UR4, c[0x0][0xa00] ;  /* 0x0002800000047ab9 */ /* 0x000fe20000000a00 */
[----:B------:R-:W-:-:S11]  /*22510*/  ULDC.64 UR10, c[0x0][0xa10] ;  /* 0x00028400000a7ab9 */ /* 0x000fd60000000a00 */
        /* <DEDUP_REMOVED lines=12> */
[----:B------:R-:W1:Y:S01]  /*225e0*/  @P0 LDC.64 R4, c[0x0][0xa18] ;  /* 0x00028600ff040b82 */ /* 0x000e620000000a00 */
[----:B------:R-:W-:-:S04]  /*225f0*/  ISETP.NE.U32.AND P1, PT, RZ, UR8, PT ;  /* 0x00000008ff007c0c */ /* 0x000fc8000bf25070 */
[----:B------:R-:W-:Y:S02]  /*22600*/  ISETP.NE.AND.EX P3, PT, RZ, UR9, PT, P1 ;  /* 0x00000009ff007c0c */ /* 0x000fe4000bf65310 */
[----:B------:R-:W-:-:S04]  /*22610*/  ISETP.NE.U32.AND P1, PT, RZ, UR10, PT ;  /* 0x0000000aff007c0c */ /* 0x000fc8000bf25070 */
[----:B------:R-:W-:Y:S01]  /*22620*/  ISETP.NE.AND.EX P1, PT, RZ, UR11, PT, P1 ;  /* 0x0000000bff007c0c */ /* 0x000fe2000bf25310 */
[----:B-1----:R-:W-:Y:S01]  /*22630*/  @P0 IMAD.WIDE R4, R19, 0x4, R4 ;  /* 0x0000000413040825 */ /* 0x002fe200078e0204 */
[----:B--2---:R1:W-:Y:S03]  /*22640*/  STL [R1+0x2c], R0 ;  /* 0x00002c0001007387 */ /* 0x0043e60000100800 */
[----:B-1----:R-:W-:Y:S01]  /*22650*/  IMAD.U32 R0, RZ, RZ, UR4 ;  /* 0x00000004ff007e24 */ /* 0x002fe2000f8e00ff */
[----:B------:R-:W-:Y:S02]  /*22660*/  ULDC.64 UR4, c[0x0][0x3f8] ;  /* 0x0000fe0000047ab9 */ /* 0x000fe40000000a00 */
[----:B------:R-:W-:-:S03]  /*22670*/  UISETP.NE.U32.AND UP0, UPT, UR4, URZ, UPT ;  /* 0x0000003f0400728c */ /* 0x000fc6000bf05070 */
[----:B------:R-:W-:Y:S01]  /*22680*/  ULDC UR4, c[0x0][0x404] ;  /* 0x0001010000047ab9 */ /* 0x000fe20000000800 */
[----:B------:R-:W-:Y:S01]  /*22690*/  UISETP.NE.AND.EX UP0, UPT, UR5, URZ, UPT, UP0 ;  /* 0x0000003f0500728c */ /* 0x000fe2000bf05300 */
[----:B------:R1:W5:Y:S01]  /*226a0*/  @P0 LDG.E R0, desc[UR6][R4.64] ;  /* 0x0000000604000981 */ /* 0x000362000c1e1900 */
[----:B------:R-:W-:Y:S01]  /*226b0*/  ULDC UR6, c[0x0][0x338] ;  /* 0x0000ce0000067ab9 */ /* 0x000fe20000000800 */
[----:B------:R-:W-:Y:S01]  /*226c0*/  ULDC UR5, c[0x0][0x2e0] ;  /* 0x0000b80000057ab9 */ /* 0x000fe20000000800 */
[----:B------:R-:W-:Y:S01]  /*226d0*/  USEL UR4, UR4, 0x1, UP0 ;  /* 0x0000000104047887 */ /* 0x000fe20008000000 */
[----:B------:R-:W-:-:S03]  /*226e0*/  IMAD.U32 R10, RZ, RZ, UR6 ;  /* 0x00000006ff0a7e24 */ /* 0x000fc6000f8e00ff */
[----:B------:R-:W-:-:S06]  /*226f0*/  UIMAD UR4, UR4, UR5, URZ ;  /* 0x00000005040472a4 */ /* 0x000fcc000f8e023f */
[----:B-1----:R-:W-:Y:S01]  /*22700*/  IMAD.U32 R5, RZ, RZ, UR4 ;  /* 0x00000004ff057e24 */ /* 0x002fe2000f8e00ff */
[----:B------:R-:W-:Y:S06]  /*22710*/  @P0 BRA `(.L_x_1661) ;  /* 0x0000000000140947 */ /* 0x000fec0003800000 */
[----:B------:R-:W-:Y:S05]  /*22720*/  @!P2 BRA `(.L_x_1661) ;  /* 0x000000000010a947 */ /* 0x000fea0003800000 */
[----:B------:R-:W-:Y:S02]  /*22730*/  ULDC.64 UR4, c[0x0][0x208] ;  /* 0x0000820000047ab9 */ /* 0x000fe40000000a00 */
[----:B-----5:R-:W2:Y:S04]  /*22740*/  LDG.E R0, desc[UR4][R2.64] ;  /* 0x0000000402007981 */ /* 0x020ea8000c1e1900 */
[----:B------:R-:W2:Y:S02]  /*22750*/  LDG.E R7, desc[UR4][R2.64+0x4] ;  /* 0x0000040402077981 */ /* 0x000ea4000c1e1900 */
[----:B--2---:R-:W-:-:S07]  /*22760*/  IMAD.IADD R0, R7, 0x1, -R0 ;  /* 0x0000000107007824 */ /* 0x004fce00078e0a00 */
.L_x_1661:
[----:B------:R-:W1:Y:S01]  /*22770*/  LDC.64 R6, c[0x0][0xa08] ;  /* 0x00028200ff067b82 */ /* 0x000e620000000a00 */
[----:B------:R-:W-:Y:S01]  /*22780*/  IMAD.MOV.U32 R9, RZ, RZ, RZ ;  /* 0x000000ffff097224 */ /* 0x000fe200078e00ff */
[----:B------:R-:W-:-:S06]  /*22790*/  ULDC.64 UR4, c[0x0][0x208] ;  /* 0x0000820000047ab9 */ /* 0x000fcc0000000a00 */
[----:B------:R-:W2:Y:S01]  /*227a0*/  LDC.64 R2, c[0x0][0xa10] ;  /* 0x00028400ff027b82 */ /* 0x000ea20000000a00 */
[----:B-1----:R-:W-:-:S05]  /*227b0*/  IMAD.WIDE R6, R19, 0x4, R6 ;  /* 0x0000000413067825 */ /* 0x002fca00078e0206 */
[----:B------:R-:W3:Y:S01]  /*227c0*/  @P3 LDG.E R9, desc[UR4][R6.64] ;  /* 0x0000000406093981 */ /* 0x000ee2000c1e1900 */
[----:B------:R-:W-:Y:S02]  /*227d0*/  IMAD.MOV.U32 R4, RZ, RZ, RZ ;  /* 0x000000ffff047224 */ /* 0x000fe400078e00ff */
[----:B--2---:R-:W-:-:S05]  /*227e0*/  IMAD.WIDE R2, R19, 0x4, R2 ;  /* 0x0000000413027825 */ /* 0x004fca00078e0202 */
[----:B------:R1:W5:Y:S01]  /*227f0*/  @P1 LDG.E R4, desc[UR4][R2.64] ;  /* 0x0000000402041981 */ /* 0x000362000c1e1900 */
[----:B------:R-:W-:Y:S02]  /*22800*/  ULDC.64 UR4, c[0x0][0xa20] ;  /* 0x0002880000047ab9 */ /* 0x000fe40000000a00 */
[----:B------:R-:W-:-:S04]  /*22810*/  ISETP.NE.U32.AND P0, PT, RZ, UR4, PT ;  /* 0x00000004ff007c0c */ /* 0x000fc8000bf05070 */
[----:B------:R-:W-:Y:S01]  /*22820*/  ISETP.NE.AND.EX P0, PT, RZ, UR5, PT, P0 ;  /* 0x00000005ff007c0c */ /* 0x000fe2000bf05300 */
[----:B---3-5:R-:W-:-:S05]  /*22830*/  IMAD.IADD R9, R9, 0x1, R8 ;  /* 0x0000000109097824 */ /* 0x028fca00078e0208 */
[----:B------:R1:W-:Y:S07]  /*22840*/  STL [R1+0x4], R9 ;  /* 0x0000040901007387 */ /* 0x0003ee0000100800 */
[----:B------:R-:W-:Y:S05]  /*22850*/  @!P0 BRA `(.L_x_1662) ;  /* 0x0000000000148947 */ /* 0x000fea0003800000 */
[----:B------:R-:W2:Y:S01]  /*22860*/  LDC.64 R6, c[0x0][0xa20] ;  /* 0x00028800ff067b82 */ /* 0x000ea20000000a00 */
[----:B------:R-:W-:Y:S01]  /*22870*/  ULDC.64 UR4, c[0x0][0x208] ;  /* 0x0000820000047ab9 */ /* 0x000fe20000000a00 */
[----:B--2---:R-:W-:-:S05]  /*22880*/  IMAD.WIDE R6, R19, 0x4, R6 ;  /* 0x0000000413067825 */ /* 0x004fca00078e0206 */
[----:B------:R2:W5:Y:S01]  /*22890*/  LDG.E R5, desc[UR4][R6.64] ;  /* 0x0000000406057981 */ /* 0x000562000c1e1900 */
[----:B------:R-:W-:Y:S05]  /*228a0*/  BRA `(.L_x_1663) ;  /* 0x0000000000147947 */ /* 0x000fea0003800000 */
.L_x_1662:
[----:B------:R-:W-:Y:S05]  /*228b0*/  @!P3 BRA `(.L_x_1663) ;  /* 0x000000000010b947 */ /* 0x000fea0003800000 */
[----:B------:R-:W-:Y:S02]  /*228c0*/  ULDC.64 UR4, c[0x0][0x208] ;  /* 0x0000820000047ab9 */ /* 0x000fe40000000a00 */
[----:B------:R-:W2:Y:S04]  /*228d0*/  LDG.E R5, desc[UR4][R6.64] ;  /* 0x0000000406057981 */ /* 0x000ea8000c1e1900 */
[----:B------:R-:W2:Y:S02]  /*228e0*/  LDG.E R6, desc[UR4][R6.64+0x4] ;  /* 0x0000040406067981 */ /* 0x000ea4000c1e1900 */
[----:B--2---:R-:W-:-:S07]  /*228f0*/  IMAD.IADD R5, R6, 0x1, -R5 ;  /* 0x0000000106057824 */ /* 0x004fce00078e0a05 */
.L_x_1663:
[----:B------:R-:W-:Y:S02]  /*22900*/  ULDC.64 UR4, c[0x0][0x208] ;  /* 0x0000820000047ab9 */ /* 0x000fe40000000a00 */
[----:B--2---:R-:W2:Y:S04]  /*22910*/  @P1 LDG.E R6, desc[UR4][R2.64] ;  /* 0x0000000402061981 */ /* 0x004ea8000c1e1900 */
[----:B-1----:R-:W2:Y:S01]  /*22920*/  @P1 LDG.E R2, desc[UR4][R2.64+0x4] ;  /* 0x0000040402021981 */ /* 0x002ea2000c1e1900 */
[----:B-----5:R-:W-:Y:S01]  /*22930*/  IMAD.IADD R8, R5, 0x1, -R8 ;  /* 0x0000000105087824 */ /* 0x020fe200078e0a08 */
[----:B------:R-:W-:Y:S01]  /*22940*/  LEA R20, R17, 0x80, 0x7 ;  /* 0x0000008011147811 */ /* 0x000fe200078e38ff */
[----:B--2---:R-:W-:-:S04]  /*22950*/  @P1 IMAD.IADD R10, R2, 0x1, -R6 ;  /* 0x00000001020a1824 */ /* 0x004fc800078e0a06 */
[----:B------:R-:W-:-:S04]  /*22960*/  IMAD.IADD R5, R8, 0x1, R10 ;  /* 0x0000000108057824 */ /* 0x000fc800078e020a */
[C---:B------:R-:W-:Y:S01]  /*22970*/  VIADD R21, R5.reuse, 0x3f ;  /* 0x0000003f05157836 */ /* 0x040fe20000000000 */
[----:B------:R-:W-:-:S04]  /*22980*/  IADD3 R20, R5, R20, -R0 ;  /* 0x0000001405147210 */ /* 0x000fc80007ffe800 */
[----:B------:R-:W-:-:S04]  /*22990*/  SHF.R.S32.HI R2, RZ, 0x1f, R21 ;  /* 0x0000001fff027819 */ /* 0x000fc80000011415 */
[----:B------:R-:W-:Y:S02]  /*229a0*/  LEA.HI R21, R2, R21, RZ, 0x6 ;  /* 0x0000001502157211 */ /* 0x000fe400078f30ff */
[----:B------:R-:W1:Y:S02]  /*229b0*/  LDC.64 R2, c[0x0][0x9e0] ;  /* 0x00027800ff027b82 */ /* 0x000e640000000a00 */
[----:B------:R-:W-:Y:S02]  /*229c0*/  SHF.R.S32.HI R21, RZ, 0x6, R21 ;  /* 0x00000006ff157819 */ /* 0x000fe40000011415 */
[----:B-1----:R-:W-:Y:S01]  /*229d0*/  ISETP.GE.AND P2, PT, R3, 0x1, PT ;  /* 0x000000010300780c */ /* 0x002fe20003f46270 */
[----:B------:R-:W-:-:S12]  /*229e0*/  IMAD.IADD R2, R20, 0x1, R2 ;  /* 0x0000000114027824 */ /* 0x000fd800078e0202 */
[----:B------:R-:W-:Y:S05]  /*229f0*/  @!P2 BRA `(.L_x_1664) ;  /* 0x000000000048a947 */ /* 0x000fea0003800000 */
        /* <DEDUP_REMOVED lines=11> */
.L_x_1666:
[----:B------:R-:W-:-:S13]  /*22ab0*/  ISETP.NE.AND P0, PT, R3, 0x1, PT ;  /* 0x000000010300780c */ /* 0x000fda0003f05270 */
[----:B------:R-:W1:Y:S02]  /*22ac0*/  @P0 LDC.64 R6, c[0x0][0x9e8] ;  /* 0x00027a00ff060b82 */ /* 0x000e640000000a00 */
[----:B-1----:R-:W-:-:S05]  /*22ad0*/  @P0 IMAD.HI.U32 R6, R9, R6, RZ ;  /* 0x0000000609060227 */ /* 0x002fca00078e00ff */
[----:B------:R-:W-:-:S07]  /*22ae0*/  @P0 SHF.R.U32.HI R9, RZ, R7, R6 ;  /* 0x00000007ff090219 */ /* 0x000fce0000011606 */
.L_x_1667:
[----:B------:R-:W-:Y:S05]  /*22af0*/  BSYNC B0 ;  /* 0x0000000000007941 */ /* 0x000fea0003800000 */
.L_x_1665:
[----:B------:R-:W-:-:S05]  /*22b00*/  IMAD R9, R9, R3, R3 ;  /* 0x0000000309097224 */ /* 0x000fca00078e0203 */
[----:B------:R-:W-:-:S07]  /*22b10*/  VIMNMX R2, R2, R9, PT ;  /* 0x0000000902027248 */ /* 0x000fce0003fe0100 */
.L_x_1664:
        /* <DEDUP_REMOVED lines=15> */
.L_x_1670:
[----:B------:R-:W-:Y:S01]  /*22c10*/  ISETP.NE.AND P0, PT, R3, 0x1, PT ;  /* 0x000000010300780c */ /* 0x000fe20003f05270 */
[----:B------:R-:W-:-:S12]  /*22c20*/  IMAD.MOV.U32 R9, RZ, RZ, R0 ;  /* 0x000000ffff097224 */ /* 0x000fd800078e0000 */
[----:B------:R-:W1:Y:S02]  /*22c30*/  @P0 LDC.64 R6, c[0x0][0x9e8] ;  /* 0x00027a00ff060b82 */ /* 0x000e640000000a00 */
[----:B-1----:R-:W-:-:S05]  /*22c40*/  @P0 IMAD.HI.U32 R6, R0, R6, RZ ;  /* 0x0000000600060227 */ /* 0x002fca00078e00ff */
[----:B------:R-:W-:-:S07]  /*22c50*/  @P0 SHF.R.U32.HI R9, RZ, R7, R6 ;  /* 0x00000007ff090219 */ /* 0x000fce0000011606 */
.L_x_1671:
[----:B------:R-:W-:Y:S05]  /*22c60*/  BSYNC B0 ;  /* 0x0000000000007941 */ /* 0x000fea0003800000 */
.L_x_1669:
[----:B------:R-:W-:-:S05]  /*22c70*/  IMAD R3, R9, R3, RZ ;  /* 0x0000000309037224 */ /* 0x000fca00078e02ff */
[----:B------:R-:W-:-:S07]  /*22c80*/  VIMNMX R5, R5, R3, !PT ;  /* 0x0000000305057248 */ /* 0x000fce0007fe0100 */
.L_x_1668:
[----:B------:R-:W-:Y:S01]  /*22c90*/  VIADD R2, R2, 0x3f ;  /* 0x0000003f02027836 */ /* 0x000fe20000000000 */
[----:B------:R-:W-:Y:S01]  /*22ca0*/  BSSY B0, `(.L_x_1672) ;  /* 0x0000103000007945 */ /* 0x000fe20003800000 */
[----:B------:R-:W-:-:S03]  /*22cb0*/  PLOP3.LUT P2, PT, PT, PT, PT, 0x80, 0x0 ;  /* 0x000000000000781c */ /* 0x000fc60003f4f070 */
[----:B------:R-:W-:-:S04]  /*22cc0*/  SHF.R.S32.HI R3, RZ, 0x1f, R2 ;  /* 0x0000001fff037819 */ /* 0x000fc80000011402 */
[----:B------:R-:W-:Y:S02]  /*22cd0*/  LEA.HI R3, R3, R2, RZ, 0x6 ;  /* 0x0000000203037211 */ /* 0x000fe400078f30ff */
[----:B------:R-:W-:Y:S02]  /*22ce0*/  SHF.R.S32.HI R2, RZ, 0x1f, R5 ;  /* 0x0000001fff027819 */ /* 0x000fe40000011405 */
[----:B------:R-:W-:Y:S02]  /*22cf0*/  SHF.R.S32.HI R3, RZ, 0x6, R3 ;  /* 0x00000006ff037819 */ /* 0x000fe40000011403 */
[----:B------:R-:W-:Y:S02]  /*22d00*/  LEA.HI R2, R2, R5, RZ, 0x6 ;  /* 0x0000000502027211 */ /* 0x000fe400078f30ff */
[----:B------:R-:W-:Y:S02]  /*22d10*/  VIMNMX R3, R21, R3, PT ;  /* 0x0000000315037248 */ /* 0x000fe40003fe0100 */
[----:B------:R-:W-:-:S03]  /*22d20*/  SHF.R.S32.HI R2, RZ, 0x6, R2 ;  /* 0x00000006ff027819 */ /* 0x000fc60000011402 */
[----:B------:R-:W-:Y:S01]  /*22d30*/  IMAD R3, R3, 0x40, -R8 ;  /* 0x0000004003037824 */ /* 0x000fe200078e0a08 */
[----:B------:R-:W-:-:S04]  /*22d40*/  VIMNMX R2, RZ, R2, !PT ;  /* 0x00000002ff027248 */ /* 0x000fc80007fe0100 */
[----:B------:R-:W-:Y:S01]  /*22d50*/  VIMNMX R3, R3, R10, PT ;  /* 0x0000000a03037248 */ /* 0x000fe20003fe0100 */
[----:B------:R-:W-:-:S05]  /*22d60*/  IMAD R2, R2, 0x40, -R8 ;  /* 0x0000004002027824 */ /* 0x000fca00078e0a08 */
[----:B------:R-:W-:-:S04]  /*22d70*/  VIMNMX R5, RZ, R2, !PT ;  /* 0x00000002ff057248 */ /* 0x000fc80007fe0100 */
[----:B------:R-:W-:Y:S02]  /*22d80*/  ISETP.GT.AND P0, PT, R3, R5, PT ;  /* 0x000000050300720c */ /* 0x000fe40003f04270 */
[----:B------:R-:W-:-:S05]  /*22d90*/  SHF.R.U32.HI R5, RZ, 0x6, R5 ;  /* 0x00000006ff057819 */ /* 0x000fca0000011605 */
[----:B------:R-:W-:-:S06]  /*22da0*/  IMAD.MOV.U32 R6, RZ, RZ, R5 ;  /* 0x000000ffff067224 */ /* 0x000fcc00078e0005 */
[----:B------:R-:W-:-:S05]  /*22db0*/  @P0 VIADD R2, R3, 0x3f ;  /* 0x0000003f03020836 */ /* 0x000fca0000000000 */
[----:B------:R-:W-:-:S04]  /*22dc0*/  @P0 SHF.R.S32.HI R3, RZ, 0x1f, R2 ;  /* 0x0000001fff030819 */ /* 0x000fc80000011402 */
[----:B------:R-:W-:-:S04]  /*22dd0*/  @P0 LEA.HI R3, R3, R2, RZ, 0x6 ;  /* 0x0000000203030211 */ /* 0x000fc800078f30ff */
[----:B------:R-:W-:-:S04]  /*22de0*/  @P0 SHF.R.S32.HI R6, RZ, 0x6, R3 ;  /* 0x00000006ff060819 */ /* 0x000fc80000011403 */
[----:B------:R-:W-:-:S13]  /*22df0*/  ISETP.GT.AND P0, PT, R6, R5, PT ;  /* 0x000000050600720c */ /* 0x000fda0003f04270 */
[----:B------:R-:W-:Y:S05]  /*22e00*/  @!P0 BRA `(.L_x_1673) ;  /* 0x0000000c00b08947 */ /* 0x000fea0003800000 */
[----:B------:R-:W1:Y:S01]  /*22e10*/  LDC R2, c[0x0][0x428] ;  /* 0x00010a00ff027b82 */ /* 0x000e620000000800 */
[----:B------:R-:W-:Y:S01]  /*22e20*/  UMOV UR4, 0xffffffff ;  /* 0xffffffff00047882 */ /* 0x000fe20000000000 */
[----:B------:R-:W-:Y:S01]  /*22e30*/  IMAD.MOV.U32 R3, RZ, RZ, R18 ;  /* 0x000000ffff037224 */ /* 0x000fe200078e0012 */
[----:B-1----:R-:W-:-:S13]  /*22e40*/  ISETP.NE.AND P0, PT, R2, 0x1, PT ;  /* 0x000000010200780c */ /* 0x002fda0003f05270 */
[----:B------:R-:W1:Y:S08]  /*22e50*/  @P0 LDC R2, c[0x0][0x42c] ;  /* 0x00010b00ff020b82 */ /* 0x000e700000000800 */
[----:B------:R-:W2:Y:S01]  /*22e60*/  @P0 LDC R7, c[0x0][0x430] ;  /* 0x00010c00ff070b82 */ /* 0x000ea20000000800 */
[----:B-1----:R-:W-:-:S05]  /*22e70*/  @P0 IMAD.HI.U32 R2, R18, R2, RZ ;  /* 0x0000000212020227 */ /* 0x002fca00078e00ff */
[----:B--2---:R-:W-:Y:S02]  /*22e80*/  @P0 SHF.R.U32.HI R3, RZ, R7, R2 ;  /* 0x00000007ff030219 */ /* 0x004fe40000011602 */
[----:B------:R-:W-:Y:S01]  /*22e90*/  SEL R2, R19, RZ, !P1 ;  /* 0x000000ff13027207 */ /* 0x000fe20004800000 */
[----:B------:R-:W-:Y:S06]  /*22ea0*/  BRA.DIV UR4, `(.L_x_1674) ;  /* 0x0000007204187947 */ /* 0x000fec000b800000 */
.L_x_1882:
[----:B------:R-:W-:-:S03]  /*22eb0*/  UMOV UR4, 0xffffffff ;  /* 0xffffffff00047882 */ /* 0x000fc60000000000 */
[----:B------:R-:W-:Y:S05]  /*22ec0*/  BRA.DIV UR4, `(.L_x_1675) ;  /* 0x0000007204447947 */ /* 0x000fea000b800000 */
[----:B------:R-:W-:-:S13]  /*22ed0*/  ELECT P6, URZ, PT ;  /* 0x00000000003f782f */ /* 0x000fda00038c0000 */
.L_x_1885:
[----:B------:R-:W2:Y:S01]  /*22ee0*/  LDL R7, [R1+0x28] ;  /* 0x0000280001077983 */ /* 0x000ea20000100800 */
[----:B------:R-:W-:Y:S01]  /*22ef0*/  BSSY B1, `(.L_x_1676) ;  /* 0x000000b000017945 */ /* 0x000fe20003800000 */
[----:B0-----:R-:W0:Y:S01]  /*22f00*/  S2R R11, SR_CgaCtaId ;  /* 0x00000000000b7919 */ /* 0x001e220000008800 */
        /* <DEDUP_REMOVED lines=9> */
.L_x_1886:
[----:B------:R-:W-:Y:S05]  /*22fa0*/  BSYNC B1 ;  /* 0x0000000000017941 */ /* 0x000fea0003800000 */
.L_x_1676:
        /* <DEDUP_REMOVED lines=8> */
.L_x_1887:
        /* <DEDUP_REMOVED lines=11> */
.L_x_1681:
[----:B-1----:R-:W2:Y:S01]  /*230e0*/  LDL R8, [R1+0xc] ;  /* 0x00000c0001087983 */ /* 0x002ea20000100800 */
[----:B------:R-:W-:Y:S01]  /*230f0*/  R2UR UR9, R7 ;  /* 0x00000000070972ca */ /* 0x000fe200000e0000 */
[----:B------:R-:W-:Y:S01]  /*23100*/  UIADD3 UR4, UP0, UR36, 0x570, URZ ;  /* 0x0000057024047890 */ /* 0x000fe2000ff1e03f */
[----:B------:R-:W-:Y:S01]  /*23110*/  R2UR UR12, R3 ;  /* 0x00000000030c72ca */ /* 0x000fe200000e0000 */
[----:B------:R-:W-:Y:S01]  /*23120*/  UMOV UR10, URZ ;  /* 0x0000003f000a7c82 */ /* 0x000fe20008000000 */
[----:B------:R-:W-:Y:S01]  /*23130*/  R2UR UR13, R2 ;  /* 0x00000000020d72ca */ /* 0x000fe200000e0000 */
[----:B------:R-:W-:Y:S01]  /*23140*/  UIADD3.X UR5, URZ, UR37, URZ, UP0, !UPT ;  /* 0x000000253f057290 */ /* 0x000fe200087fe43f */
[----:B------:R-:W-:Y:S01]  /*23150*/  UMOV UR6, 0x0 ;  /* 0x0000000000067882 */ /* 0x000fe20000000000 */
[----:B------:R-:W-:Y:S01]  /*23160*/  UMOV UR7, 0x12f00000 ;  /* 0x12f0000000077882 */ /* 0x000fe20000000000 */
[----:B------:R-:W-:-:S05]  /*23170*/  UMOV UR17, 0x40 ;  /* 0x0000004000117882 */ /* 0x000fca0000000000 */
[----:B------:R-:W-:Y:S01]  /*23180*/  UIADD3 UR9, UR9, 0x30890, URZ ;  /* 0x0003089009097890 */ /* 0x000fe2000fffe03f */
[----:B--2---:R-:W-:-:S05]  /*23190*/  IMAD R8, R8, 0x8000, R11 ;  /* 0x0000800008087824 */ /* 0x004fca00078e020b */
[----:B------:R-:W-:Y:S01]  /*231a0*/  R2UR UR14, R8 ;  /* 0x00000000080e72ca */ /* 0x000fe200000e0000 */
[----:B------:R-:W-:-:S04]  /*231b0*/  IMAD R8, R6, 0x40, R4 ;  /* 0x0000004006087824 */ /* 0x000fc800078e0204 */
[----:B------:R-:W-:-:S05]  /*231c0*/  VIADD R8, R8, 0xffffffc0 ;  /* 0xffffffc008087836 */ /* 0x000fca0000000000 */
[----:B------:R-:W-:-:S03]  /*231d0*/  R2UR UR11, R8 ;  /* 0x00000000080b72ca */ /* 0x000fc600000e0000 */
[----:B------:R-:W-:Y:S02]  /*231e0*/  UIADD3 UR8, UR14, 0x20400, URZ ;  /* 0x000204000e087890 */ /* 0x000fe4000fffe03f */
[----:B------:R-:W-:Y:S02]  /*231f0*/  UIADD3 UR15, UR14, 0x22400, URZ ;  /* 0x000224000e0f7890 */ /* 0x000fe4000fffe03f */
[----:B------:R-:W-:Y:S02]  /*23200*/  UIADD3 UR16, UR14, 0x24400, URZ ;  /* 0x000244000e107890 */ /* 0x000fe4000fffe03f */
[----:B------:R-:W-:-:S04]  /*23210*/  UIADD3 UR14, UR14, 0x26400, URZ ;  /* 0x000264000e0e7890 */ /* 0x000fc8000fffe03f */
        /* <DEDUP_REMOVED lines=14> */
.L_x_1888:
[----:B------:R-:W0:Y:S02]  /*23300*/  LDL R10, [R1+0xc] ;  /* 0x00000c00010a7983 */ /* 0x000e240000100800 */
[----:B01----:R-:W-:Y:S01]  /*23310*/  IMAD.SHL.U32 R9, R10, 0x4000, RZ ;  /* 0x000040000a097824 */ /* 0x003fe200078e00ff */
[----:B------:R-:W-:Y:S06]  /*23320*/  @P1 BRA `(.L_x_1683) ;  /* 0x00000000001c1947 */ /* 0x000fec0003800000 */
[----:B------:R-:W0:Y:S02]  /*23330*/  S2R R10, SR_TID.X ;  /* 0x00000000000a7919 */ /* 0x000e240000002100 */
[----:B0-----:R-:W-:-:S04]  /*23340*/  LOP3.LUT R10, R10, 0x1f, RZ, 0xc0, !PT ;  /* 0x0000001f0a0a7812 */ /* 0x001fc800078ec0ff */
[----:B------:R-:W-:Y:S01]  /*23350*/  ISETP.NE.AND P0, PT, R10, RZ, PT ;  /* 0x000000ff0a00720c */ /* 0x000fe20003f05270 */
[----:B------:R-:W-:-:S04]  /*23360*/  IMAD.MOV.U32 R10, RZ, RZ, 0x8000 ;  /* 0x00008000ff0a7424 */ /* 0x000fc800078e00ff */
[----:B------:R0:W-:Y:S08]  /*23370*/  SYNCS.ARRIVE.TRANS64 RZ, [R7+URZ+0x308b0], R10 ;  /* 0x0308b00a07ff79a7 */ /* 0x0001f0000800003f */
[----:B------:R-:W-:Y:S05]  /*23380*/  @!P0 BRA `(.L_x_1683) ;  /* 0x0000000000048947 */ /* 0x000fea0003800000 */
[----:B------:R-:W-:Y:S01]  /*23390*/  BPT.TRAP 0x1 ;  /* 0x000000040000795c */ /* 0x000fe20000300000 */
.L_x_1683:
[----:B------:R-:W-:Y:S01]  /*233a0*/  IMAD R9, R9, 0x2, R11 ;  /* 0x0000000209097824 */ /* 0x000fe200078e020b */
        /* <DEDUP_REMOVED lines=11> */
[----:B------:R-:W-:-:S04]  /*23460*/  UIADD3 UR9, UR9, 0x308b0, URZ ;  /* 0x000308b009097890 */ /* 0x000fc8000fffe03f */
        /* <DEDUP_REMOVED lines=17> */
.L_x_1679:
[----:B------:R-:W-:Y:S05]  /*23580*/  BSYNC B1 ;  /* 0x0000000000017941 */ /* 0x000fea0003800000 */
.L_x_1678:
[----:B0-----:R-:W2:Y:S04]  /*23590*/  LDL.LU R7, [R1+0xc] ;  /* 0x00000c0001077983 */ /* 0x001ea80000300800 */
[----:B------:R-:W3:Y:S01]  /*235a0*/  LDL.LU R9, [R1+0x10] ;  /* 0x0000100001097983 */ /* 0x000ee20000300800 */
[----:B------:R-:W-:Y:S01]  /*235b0*/  VIADD R6, R6, 0xfffffffe ;  /* 0xfffffffe06067836 */ /* 0x000fe20000000000 */
[----:B------:R-:W-:Y:S01]  /*235c0*/  PLOP3.LUT P2, PT, PT, PT, PT, 0x8, 0x0 ;  /* 0x000000000000781c */ /* 0x000fe20003f4e170 */
[----:B--2---:R-:W-:-:S05]  /*235d0*/  VIADD R7, R7, 0x1 ;  /* 0x0000000107077836 */ /* 0x004fca0000000000 */
[----:B------:R-:W-:-:S04]  /*235e0*/  ISETP.NE.AND P0, PT, R7, 0x2, PT ;  /* 0x000000020700780c */ /* 0x000fc80003f05270 */
[----:B------:R-:W-:Y:S02]  /*235f0*/  SEL R8, RZ, 0x1, P0 ;  /* 0x00000001ff087807 */ /* 0x000fe40000000000 */
[----:B------:R-:W-:Y:S02]  /*23600*/  SEL R7, R7, RZ, P0 ;  /* 0x000000ff07077207 */ /* 0x000fe40000000000 */
[----:B---3--:R-:W-:Y:S02]  /*23610*/  LOP3.LUT R9, R9, R8, RZ, 0x3c, !PT ;  /* 0x0000000809097212 */ /* 0x008fe400078e3cff */
[----:B------:R-:W-:-:S03]  /*23620*/  ISETP.GE.AND P0, PT, R6, R5, PT ;  /* 0x000000050600720c */ /* 0x000fc60003f06270 */
[----:B------:R1:W-:Y:S04]  /*23630*/  STL [R1+0x10], R9 ;  /* 0x0000100901007387 */ /* 0x0003e80000100800 */
[----:B------:R1:W-:Y:S06]  /*23640*/  STL [R1+0xc], R7 ;  /* 0x00000c0701007387 */ /* 0x0003ec0000100800 */
[----:B------:R-:W-:Y:S05]  /*23650*/  @!P0 BRA `(.L_x_1673) ;  /* 0x00000004009c8947 */ /* 0x000fea0003800000 */
.L_x_1690:
[----:B------:R-:W-:Y:S05]  /*23660*/  YIELD ;  /* 0x0000000000007946 */ /* 0x000fea0003800000 */
[----:B------:R-:W-:Y:S04]  /*23670*/  BSSY B1, `(.L_x_1684) ;  /* 0x0000059000017945 */ /* 0x000fe80003800000 */
[----:B--2---:R-:W-:Y:S05]  /*23680*/  @!P6 BRA `(.L_x_1685) ;  /* 0x00000004005ce947 */ /* 0x004fea0003800000 */
[----:B-1----:R-:W2:Y:S04]  /*23690*/  LDL R7, [R1+0xc] ;  /* 0x00000c0001077983 */ /* 0x002ea80000100800 */
[----:B------:R-:W3:Y:S01]  /*236a0*/  LDL R8, [R1+0x10] ;  /* 0x0000100001087983 */ /* 0x000ee20000100800 */
[----:B--2---:R-:W-:Y:S01]  /*236b0*/  IMAD R7, R7, 0x8, R11 ;  /* 0x0000000807077824 */ /* 0x004fe200078e020b */
[----:B---3--:R-:W-:-:S04]  /*236c0*/  SHF.L.U32 R8, R8, 0x1f, RZ ;  /* 0x0000001f08087819 */ /* 0x008fc800000006ff */
[----:B------:R-:W0:Y:S02]  /*236d0*/  SYNCS.PHASECHK.TRANS64.TRYWAIT P0, [R7+URZ+0x308a0], R8 ;  /* 0x0308a008070075a7 */ /* 0x000e24000800017f */
[----:B0-----:R-:W-:Y:S05]  /*236e0*/  @!P0 BRA `(.L_x_1686) ;  /* 0x0000006800988947 */ /* 0x001fea0003800000 */
.L_x_1889:
        /* <DEDUP_REMOVED lines=11> */
.L_x_1687:
[----:B-1----:R-:W2:Y:S01]  /*237a0*/  LDL R9, [R1+0xc] ;  /* 0x00000c0001097983 */ /* 0x002ea20000100800 */
[----:B------:R-:W-:Y:S01]  /*237b0*/  R2UR UR9, R7 ;  /* 0x00000000070972ca */ /* 0x000fe200000e0000 */
[----:B------:R-:W-:Y:S01]  /*237c0*/  IMAD R10, R6, 0x40, R4 ;  /* 0x00000040060a7824 */ /* 0x000fe200078e0204 */
        /* <DEDUP_REMOVED lines=8> */
[----:B------:R-:W-:-:S03]  /*23850*/  UMOV UR17, 0x40 ;  /* 0x0000004000117882 */ /* 0x000fc60000000000 */
        /* <DEDUP_REMOVED lines=21> */
.L_x_1890:
        /* <DEDUP_REMOVED lines=8> */
.L_x_1689:
        /* <DEDUP_REMOVED lines=29> */
.L_x_1685:
[----:B------:R-:W-:Y:S05]  /*23c00*/  BSYNC B1 ;  /* 0x0000000000017941 */ /* 0x000fea0003800000 */
.L_x_1684:
[----:B01----:R-:W2:Y:S04]  /*23c10*/  LDL.LU R7, [R1+0xc] ;  /* 0x00000c0001077983 */ /* 0x003ea80000300800 */
[----:B------:R-:W3:Y:S01]  /*23c20*/  LDL.LU R9, [R1+0x10] ;  /* 0x0000100001097983 */ /* 0x000ee20000300800 */
[----:B--2---:R-:W-:-:S05]  /*23c30*/  VIADD R7, R7, 0x1 ;  /* 0x0000000107077836 */ /* 0x004fca0000000000 */
[----:B------:R-:W-:-:S04]  /*23c40*/  ISETP.NE.AND P0, PT, R7, 0x2, PT ;  /* 0x000000020700780c */ /* 0x000fc80003f05270 */
[----:B------:R-:W-:Y:S02]  /*23c50*/  SEL R8, RZ, 0x1, P0 ;  /* 0x00000001ff087807 */ /* 0x000fe40000000000 */
[----:B------:R-:W-:Y:S02]  /*23c60*/  SEL R7, R7, RZ, P0 ;  /* 0x000000ff07077207 */ /* 0x000fe40000000000 */
[----:B---3--:R-:W-:Y:S02]  /*23c70*/  LOP3.LUT R9, R9, R8, RZ, 0x3c, !PT ;  /* 0x0000000809097212 */ /* 0x008fe400078e3cff */
[C---:B------:R-:W-:Y:S01]  /*23c80*/  ISETP.GT.AND P0, PT, R6.reuse, R5, PT ;  /* 0x000000050600720c */ /* 0x040fe20003f04270 */
[----:B------:R-:W-:Y:S02]  /*23c90*/  VIADD R6, R6, 0xffffffff ;  /* 0xffffffff06067836 */ /* 0x000fe40000000000 */
[----:B------:R2:W-:Y:S04]  /*23ca0*/  STL [R1+0x10], R9 ;  /* 0x0000100901007387 */ /* 0x0005e80000100800 */
[----:B------:R2:W-:Y:S06]  /*23cb0*/  STL [R1+0xc], R7 ;  /* 0x00000c0701007387 */ /* 0x0005ec0000100800 */
[----:B------:R-:W-:Y:S05]  /*23cc0*/  @P0 BRA `(.L_x_1690) ;  /* 0xfffffff800640947 */ /* 0x000fea000383ffff */
.L_x_1673:
[----:B------:R-:W-:Y:S05]  /*23cd0*/  BSYNC B0 ;  /* 0x0000000000007941 */ /* 0x000fea0003800000 */
.L_x_1672:
[----:B------:R-:W3:Y:S01]  /*23ce0*/  LDC.64 R2, c[0x0][0x9e0] ;  /* 0x00027800ff027b82 */ /* 0x000ee20000000a00 */
[----:B------:R-:W-:Y:S07]  /*23cf0*/  @!P2 WARPSYNC.ALL ;  /* 0x000000000000a948 */ /* 0x000fee0003800000 */
[----:B------:R-:W-:Y:S01]  /*23d00*/  @!P2 BAR.SYNC.DEFER_BLOCKING 0xc, 0x120 ;  /* 0x030480000000ab1d */ /* 0x000fe20000010000 */
[----:B---3--:R-:W-:Y:S01]  /*23d10*/  ISETP.GE.AND P0, PT, R3, 0x1, PT ;  /* 0x000000010300780c */ /* 0x008fe20003f06270 */
        /* <DEDUP_REMOVED lines=8> */
[----:B------:R-:W3:Y:S02]  /*23da0*/  @P1 LDC.64 R4, c[0x0][0x9e8] ;  /* 0x00027a00ff041b82 */ /* 0x000ee40000000a00 */
[----:B---3--:R-:W-:-:S05]  /*23db0*/  @P1 IMAD.HI.U32 R4, R6, R4, RZ ;  /* 0x0000000406041227 */ /* 0x008fca00078e00ff */
[----:B------:R-:W-:-:S04]  /*23dc0*/  @P1 SHF.R.U32.HI R6, RZ, R5, R4 ;  /* 0x00000005ff061219 */ /* 0x000fc80000011604 */
[----:B------:R-:W-:Y:S01]  /*23dd0*/  LOP3.LUT R6, RZ, R6, RZ, 0x33, !PT ;  /* 0x00000006ff067212 */ /* 0x000fe200078e33ff */
[----:B------:R-:W-:Y:S06]  /*23de0*/  BRA `(.L_x_1694) ;  /* 0x0000000000107947 */ /* 0x000fec0003800000 */
.L_x_1693:
[----:B------:R-:W-:-:S13]  /*23df0*/  ISETP.NE.AND P1, PT, R3, 0x1, PT ;  /* 0x000000010300780c */ /* 0x000fda0003f25270 */
[----:B------:R-:W3:Y:S02]  /*23e00*/  @P1 LDC.64 R4, c[0x0][0x9e8] ;  /* 0x00027a00ff041b82 */ /* 0x000ee40000000a00 */
[----:B---3--:R-:W-:-:S05]  /*23e10*/  @P1 IMAD.HI.U32 R4, R6, R4, RZ ;  /* 0x0000000406041227 */ /* 0x008fca00078e00ff */
[----:B------:R-:W-:-:S07]  /*23e20*/  @P1 SHF.R.U32.HI R6, RZ, R5, R4 ;  /* 0x00000005ff061219 */ /* 0x000fce0000011604 */
.L_x_1694:
[----:B------:R-:W-:Y:S05]  /*23e30*/  BSYNC B0 ;  /* 0x0000000000007941 */ /* 0x000fea0003800000 */
.L_x_1692:
[----:B------:R-:W-:-:S05]  /*23e40*/  IMAD R5, R6, R3, R3 ;  /* 0x0000000306057224 */ /* 0x000fca00078e0203 */
[----:B------:R-:W-:-:S07]  /*23e50*/  VIMNMX R2, R2, R5, PT ;  /* 0x0000000502027248 */ /* 0x000fce0003fe0100 */
.L_x_1691:
[----:B------:R-:W-:Y:S01]  /*23e60*/  VIADD R2, R2, 0x3f ;  /* 0x0000003f02027836 */ /* 0x000fe20000000000 */
[----:B------:R-:W-:-:S04]  /*23e70*/  ULDC UR4, c[0x0][0x9dc] ;  /* 0x0002770000047ab9 */ /* 0x000fc80000000800 */
[----:B------:R-:W-:-:S04]  /*23e80*/  SHF.R.S32.HI R5, RZ, 0x1f, R2 ;  /* 0x0000001fff057819 */ /* 0x000fc80000011402 */
[----:B------:R-:W-:-:S04]  /*23e90*/  LEA.HI R5, R5, R2, RZ, 0x6 ;  /* 0x0000000205057211 */ /* 0x000fc800078f30ff */
[----:B------:R-:W-:-:S04]  /*23ea0*/  SHF.R.S32.HI R2, RZ, 0x6, R5 ;  /* 0x00000006ff027819 */ /* 0x000fc80000011405 */
[----:B------:R-:W-:Y:S01]  /*23eb0*/  VIMNMX R6, R21, R2, PT ;  /* 0x0000000215067248 */ /* 0x000fe20003fe0100 */
[----:B------:R-:W-:-:S04]  /*23ec0*/  VIADD R2, R0, -UR4 ;  /* 0x8000000400027c36 */ /* 0x000fc80008000000 */
[----:B------:R3:W-:Y:S01]  /*23ed0*/  STL [R1+0x24], R6 ;  /* 0x0000240601007387 */ /* 0x0007e20000100800 */
[----:B------:R-:W-:Y:S05]  /*23ee0*/  @!P0 BRA `(.L_x_1695) ;  /* 0x0000000000448947 */ /* 0x000fea0003800000 */
[----:B------:R-:W-:Y:S01]  /*23ef0*/  ISETP.GT.AND P0, PT, R0, -0x1, PT ;  /* 0xffffffff0000780c */ /* 0x000fe20003f04270 */
[----:B------:R-:W-:-:S12]  /*23f00*/  BSSY B0, `(.L_x_1696) ;  /* 0x000000d000007945 */ /* 0x000fd80003800000 */
[----:B------:R-:W-:Y:S05]  /*23f10*/  @P0 BRA `(.L_x_1697) ;  /* 0x00000000001c0947 */ /* 0x000fea0003800000 */
[----:B------:R-:W-:Y:S02]  /*23f20*/  ISETP.NE.AND P0, PT, R3, 0x1, PT ;  /* 0x000000010300780c */ /* 0x000fe40003f05270 */
[----:B------:R-:W-:-:S11]  /*23f30*/  LOP3.LUT R0, RZ, R0, RZ, 0x33, !PT ;  /* 0x00000000ff007212 */ /* 0x000fd600078e33ff */
[----:B------:R-:W4:Y:S02]  /*23f40*/  @P0 LDC.64 R4, c[0x0][0x9e8] ;  /* 0x00027a00ff040b82 */ /* 0x000f240000000a00 */
[----:B----4-:R-:W-:-:S05]  /*23f50*/  @P0 IMAD.HI.U32 R4, R0, R4, RZ ;  /* 0x0000000400040227 */ /* 0x010fca00078e00ff */
[----:B------:R-:W-:-:S04]  /*23f60*/  @P0 SHF.R.U32.HI R0, RZ, R5, R4 ;  /* 0x00000005ff000219 */ /* 0x000fc80000011604 */
[----:B------:R-:W-:Y:S01]  /*23f70*/  LOP3.LUT R0, RZ, R0, RZ, 0x33, !PT ;  /* 0x00000000ff007212 */ /* 0x000fe200078e33ff */
[----:B------:R-:W-:Y:S06]  /*23f80*/  BRA `(.L_x_1698) ;  /* 0x0000000000107947 */ /* 0x000fec0003800000 */
.L_x_1697:
[----:B------:R-:W-:-:S13]  /*23f90*/  ISETP.NE.AND P0, PT, R3, 0x1, PT ;  /* 0x000000010300780c */ /* 0x000fda0003f05270 */
[----:B------:R-:W4:Y:S02]  /*23fa0*/  @P0 LDC.64 R4, c[0x0][0x9e8] ;  /* 0x00027a00ff040b82 */ /* 0x000f240000000a00 */
[----:B----4-:R-:W-:-:S05]  /*23fb0*/  @P0 IMAD.HI.U32 R4, R0, R4, RZ ;  /* 0x0000000400040227 */ /* 0x010fca00078e00ff */
[----:B------:R-:W-:-:S07]  /*23fc0*/  @P0 SHF.R.U32.HI R0, RZ, R5, R4 ;  /* 0x00000005ff000219 */ /* 0x000fce0000011604 */
.L_x_1698:
[----:B------:R-:W-:Y:S05]  /*23fd0*/  BSYNC B0 ;  /* 0x0000000000007941 */ /* 0x000fea0003800000 */
.L_x_1696:
[----:B------:R-:W-:-:S05]  /*23fe0*/  IMAD R3, R0, R3, RZ ;  /* 0x0000000300037224 */ /* 0x000fca00078e02ff */
[----:B------:R-:W-:-:S07]  /*23ff0*/  VIMNMX R2, R2, R3, !PT ;  /* 0x0000000302027248 */ /* 0x000fce0007fe0100 */
.L_x_1695:
[----:B------:R-:W-:Y:S01]  /*24000*/  SHF.R.S32.HI R3, RZ, 0x1f, R2 ;  /* 0x0000001fff037819 */ /* 0x000fe20000011402 */
[----:B------:R-:W-:Y:S03]  /*24010*/  BSSY B6, `(.L_x_1699) ;  /* 0x0000367000067945 */ /* 0x000fe60003800000 */
[----:B------:R-:W-:-:S04]  /*24020*/  LEA.HI R3, R3, R2, RZ, 0x6 ;  /* 0x0000000203037211 */ /* 0x000fc800078f30ff */
[----:B------:R-:W-:-:S04]  /*24030*/  SHF.R.S32.HI R3, RZ, 0x6, R3 ;  /* 0x00000006ff037819 */ /* 0x000fc80000011403 */
[----:B------:R-:W-:-:S04]  /*24040*/  VIMNMX R0, RZ, R3, !PT ;  /* 0x00000003ff007248 */ /* 0x000fc80007fe0100 */
[----:B------:R-:W-:Y:S01]  /*24050*/  ISETP.GT.AND P0, PT, R6, R0, PT ;  /* 0x000000000600720c */ /* 0x000fe20003f04270 */
[----:B------:R4:W-:-:S12]  /*24060*/  STL [R1+0x18], R0 ;  /* 0x0000180001007387 */ /* 0x0009d80000100800 */
[----:B----4-:R-:W-:Y:S05]  /*24070*/  @P0 BRA `(.L_x_1700) ;  /* 0x0000000000480947 */ /* 0x010fea0003800000 */
[----:B------:R-:W4:Y:S02]  /*24080*/  S2R R0, SR_TID.X ;  /* 0x0000000000007919 */ /* 0x000f240000002100 */
[----:B----4-:R-:W-:-:S04]  /*24090*/  LOP3.LUT R0, R0, 0x1f, RZ, 0xc0, !PT ;  /* 0x0000001f00007812 */ /* 0x010fc800078ec0ff */
[----:B------:R-:W-:-:S13]  /*240a0*/  ISETP.NE.AND P1, PT, R0, RZ, PT ;  /* 0x000000ff0000720c */ /* 0x000fda0003f25270 */
[----:B------:R-:W-:Y:S05]  /*240b0*/  @P1 BRA `(.L_x_1701) ;  /* 0x0000003400701947 */ /* 0x000fea0003800000 */
[----:B-12---:R-:W1:Y:S01]  /*240c0*/  S2R R7, SR_LANEID ;  /* 0x0000000000077919 */ /* 0x006e620000000000 */
        /* <DEDUP_REMOVED lines=11> */
[----:B-1----:R-:W-:Y:S01]  /*24180*/  IADD3 R16, R0, UR39, R7 ;  /* 0x0000002700107c10 */ /* 0x002fe2000fffe007 */
[----:B------:R-:W-:Y:S06]  /*24190*/  BRA `(.L_x_1701) ;  /* 0x0000003400387947 */ /* 0x000fec0003800000 */
.L_x_1700:
[----:B------:R-:W4:Y:S01]  /*241a0*/  S2R R3, SR_CgaCtaId ;  /* 0x0000000000037919 */ /* 0x000f220000008800 */
[----:B------:R-:W-:-:S04]  /*241b0*/  MOV R0, 0x400 ;  /* 0x0000040000007802 */ /* 0x000fc80000000f00 */
[----:B----4-:R-:W-:-:S05]  /*241c0*/  LEA R2, R3, R0, 0x18 ;  /* 0x0000000003027211 */ /* 0x010fca00078ec0ff */
[----:B------:R4:W-:Y:S01]  /*241d0*/  STL [R1+0x20], R2 ;  /* 0x0000200201007387 */ /* 0x0009e20000100800 */
[----:B------:R-:W-:-:S05]  /*241e0*/  VIADD R0, R2, 0x20400 ;  /* 0x0002040002007836 */ /* 0x000fca0000000000 */
[----:B------:R-:W-:-:S13]  /*241f0*/  LOP3.LUT P0, RZ, R0, 0x3ff, RZ, 0xc0, !PT ;  /* 0x000003ff00ff7812 */ /* 0x000fda000780c0ff */
[----:B----4-:R-:W-:Y:S05]  /*24200*/  @!P0 BRA `(.L_x_1702) ;  /* 0x0000000000408947 */ /* 0x010fea0003800000 */
[----:B------:R-:W-:Y:S01]  /*24210*/  MOV R2, 0x0 ;  /* 0x0000000000027802 */ /* 0x000fe20000000f00 */
[----:B------:R-:W-:Y:S01]  /*24220*/  ULDC.64 UR6, c[0x4][0x1b8] ;  /* 0x01006e0000067ab9 */ /* 0x000fe20000000a00 */
[----:B------:R-:W-:Y:S01]  /*24230*/  ULDC.64 UR8, c[0x4][0x1c0] ;  /* 0x0100700000087ab9 */ /* 0x000fe20000000a00 */
[----:B------:R-:W-:Y:S01]  /*24240*/  ULDC.64 UR4, c[0x4][0x140] ;  /* 0x0100500000047ab9 */ /* 0x000fe20000000a00 */
[----:B------:R-:W-:Y:S02]  /*24250*/  IMAD.U32 R4, RZ, RZ, UR6 ;  /* 0x00000006ff047e24 */ /* 0x000fe4000f8e00ff */
[----:B------:R-:W4:Y:S01]  /*24260*/  LDC.64 R2, c[0x4][R2] ;  /* 0x0100000002027b82 */ /* 0x000f220000000a00 */
[----:B------:R-:W-:Y:S02]  /*24270*/  IMAD.U32 R5, RZ, RZ, UR7 ;  /* 0x00000007ff057e24 */ /* 0x000fe4000f8e00ff */
[----:B---3--:R-:W-:Y:S02]  /*24280*/  IMAD.U32 R6, RZ, RZ, UR8 ;  /* 0x00000008ff067e24 */ /* 0x008fe4000f8e00ff */
[----:B-12---:R-:W-:-:S02]  /*24290*/  IMAD.U32 R7, RZ, RZ, UR9 ;  /* 0x00000009ff077e24 */ /* 0x006fc4000f8e00ff */
[----:B------:R-:W-:Y:S02]  /*242a0*/  IMAD.U32 R10, RZ, RZ, UR4 ;  /* 0x00000004ff0a7e24 */ /* 0x000fe4000f8e00ff */
[----:B0-----:R-:W-:Y:S02]  /*242b0*/  IMAD.U32 R11, RZ, RZ, UR5 ;  /* 0x00000005ff0b7e24 */ /* 0x001fe4000f8e00ff */
[----:B------:R-:W-:Y:S02]  /*242c0*/  IMAD.MOV.U32 R8, RZ, RZ, 0x70 ;  /* 0x00000070ff087424 */ /* 0x000fe400078e00ff */
[----:B------:R-:W-:Y:S02]  /*242d0*/  IMAD.MOV.U32 R12, RZ, RZ, 0x1 ;  /* 0x00000001ff0c7424 */ /* 0x000fe400078e00ff */
[----:B------:R-:W-:-:S07]  /*242e0*/  IMAD.MOV.U32 R13, RZ, RZ, RZ ;  /* 0x000000ffff0d7224 */ /* 0x000fce00078e00ff */
[----:B------:R-:W-:-:S07]  /*242f0*/  LEPC R20, `(.L_x_1702) ;  /* 0x000000001014794e */ /* 0x000fce0000000000 */
[----:B----4-:R-:W-:Y:S05]  /*24300*/  CALL.ABS.NOINC R2 ;  /* 0x0000000002007343 */ /* 0x010fea0003c00000 */
.L_x_1702:
[----:B------:R-:W4:Y:S02]  /*24310*/  LDL R2, [R1+0x20] ;  /* 0x0000200001027983 */ /* 0x000f240000100800 */
[----:B----4-:R-:W-:-:S05]  /*24320*/  VIADD R0, R2, 0x400 ;  /* 0x0000040002007836 */ /* 0x010fca0000000000 */
[----:B------:R-:W-:-:S13]  /*24330*/  LOP3.LUT P0, RZ, R0, 0x3ff, RZ, 0xc0, !PT ;  /* 0x000003ff00ff7812 */ /* 0x000fda000780c0ff */
[----:B------:R-:W-:Y:S05]  /*24340*/  @!P0 BRA `(.L_x_1703) ;  /* 0x0000000000808947 */ /* 0x000fea0003800000 */
[----:B------:R-:W-:Y:S01]  /*24350*/  MOV R0, 0x0 ;  /* 0x0000000000007802 */ /* 0x000fe20000000f00 */
[----:B------:R-:W-:Y:S01]  /*24360*/  ULDC.64 UR6, c[0x4][0x1b8] ;  /* 0x01006e0000067ab9 */ /* 0x000fe20000000a00 */
[----:B------:R-:W-:Y:S01]  /*24370*/  ULDC.64 UR8, c[0x4][0x1c0] ;  /* 0x0100700000087ab9 */ /* 0x000fe20000000a00 */
[----:B------:R-:W-:Y:S01]  /*24380*/  ULDC.64 UR4, c[0x4][0x148] ;  /* 0x0100520000047ab9 */ /* 0x000fe20000000a00 */
[----:B------:R4:W4:Y:S01]  /*24390*/  LDC.64 R2, c[0x4][R0] ;  /* 0x0100000000027b82 */ /* 0x0009220000000a00 */
[----:B------:R-:W-:Y:S02]  /*243a0*/  IMAD.U32 R4, RZ, RZ, UR6 ;  /* 0x00000006ff047e24 */ /* 0x000fe4000f8e00ff */
        /* <DEDUP_REMOVED lines=10> */
.L_x_1704:
        /* <DEDUP_REMOVED lines=16> */
.L_x_1703:
[----:B------:R-:W4:Y:S01]  /*24550*/  LDL.LU R4, [R1+0x2c] ;  /* 0x00002c0001047983 */ /* 0x000f220000300800 */
[----:B------:R-:W0:Y:S01]  /*24560*/  LDC R0, c[0x0][0x428] ;  /* 0x00010a00ff007b82 */ /* 0x000e220000000800 */
[----:B------:R-:W-:Y:S01]  /*24570*/  ULDC.64 UR4, c[0x0][0x9f8] ;  /* 0x00027e0000047ab9 */ /* 0x000fe20000000a00 */
[----:B------:R-:W-:Y:S01]  /*24580*/  IMAD.MOV.U32 R5, RZ, RZ, R19 ;  /* 0x000000ffff057224 */ /* 0x000fe200078e0013 */
[----:B------:R-:W-:Y:S01]  /*24590*/  ULDC.64 UR6, c[0x0][0x208] ;  /* 0x0000820000067ab9 */ /* 0x000fe20000000a00 */
[----:B0-----:R-:W-:Y:S01]  /*245a0*/  ISETP.NE.AND P0, PT, R0, 0x1, PT ;  /* 0x000000010000780c */ /* 0x001fe20003f05270 */
[----:B------:R-:W-:-:S12]  /*245b0*/  IMAD.MOV.U32 R0, RZ, RZ, R18 ;  /* 0x000000ffff007224 */ /* 0x000fd800078e0012 */
[----:B------:R-:W0:Y:S08]  /*245c0*/  @P0 LDC R3, c[0x0][0x42c] ;  /* 0x00010b00ff030b82 */ /* 0x000e300000000800 */
[----:B------:R-:W1:Y:S01]  /*245d0*/  @P0 LDC R2, c[0x0][0x430] ;  /* 0x00010c00ff020b82 */ /* 0x000e620000000800 */
[----:B0-----:R-:W-:-:S05]  /*245e0*/  @P0 IMAD.HI.U32 R3, R18, R3, RZ ;  /* 0x0000000312030227 */ /* 0x001fca00078e00ff */
[----:B-1----:R-:W-:Y:S02]  /*245f0*/  @P0 SHF.R.U32.HI R0, RZ, R2, R3 ;  /* 0x00000002ff000219 */ /* 0x002fe40000011603 */
[----:B------:R-:W-:-:S04]  /*24600*/  ISETP.NE.U32.AND P0, PT, RZ, UR4, PT ;  /* 0x00000004ff007c0c */ /* 0x000fc8000bf05070 */
[----:B------:R-:W-:Y:S01]  /*24610*/  ISETP.NE.AND.EX P0, PT, RZ, UR5, PT, P0 ;  /* 0x00000005ff007c0c */ /* 0x000fe2000bf05300 */
[----:B------:R-:W-:-:S12]  /*24620*/  ULDC.64 UR4, c[0x0][0xa00] ;  /* 0x0002800000047ab9 */ /* 0x000fd80000000a00 */
[----:B--23--:R-:W0:Y:S02]  /*24630*/  @P0 LDC.64 R6, c[0x0][0x9f8] ;  /* 0x00027e00ff060b82 */ /* 0x00ce240000000a00 */
[----:B0-----:R-:W-:-:S05]  /*24640*/  @P0 IMAD.WIDE R6, R19, 0x4, R6 ;  /* 0x0000000413060825 */ /* 0x001fca00078e0206 */
[----:B------:R0:W5:Y:S01]  /*24650*/  @P0 LDG.E R5, desc[UR6][R6.64] ;  /* 0x0000000606050981 */ /* 0x000162000c1e1900 */
[----:B------:R-:W-:-:S04]  /*24660*/  ISETP.NE.U32.AND P0, PT, RZ, UR4, PT ;  /* 0x00000004ff007c0c */ /* 0x000fc8000bf05070 */
[----:B------:R-:W-:-:S04]  /*24670*/  ISETP.NE.AND.EX P0, PT, RZ, UR5, PT, P0 ;  /* 0x00000005ff007c0c */ /* 0x000fc8000bf05300 */
[----:B------:R-:W-:Y:S01]  /*24680*/  SEL R2, R19, RZ, !P0 ;  /* 0x000000ff13027207 */ /* 0x000fe20004000000 */
[----:B----4-:R-:W-:Y:S02]  /*24690*/  IMAD R3, R17, 0x80, R4 ;  /* 0x0000008011037824 */ /* 0x010fe400078e0204 */
[----:B------:R-:W1:Y:S02]  /*246a0*/  S2R R4, SR_TID.X ;  /* 0x0000000000047919 */ /* 0x000e640000002100 */
[----:B-1----:R-:W-:-:S04]  /*246b0*/  LOP3.LUT R4, R4, 0x1f, RZ, 0xc0, !PT ;  /* 0x0000001f04047812 */ /* 0x002fc800078ec0ff */
[----:B------:R-:W-:-:S04]  /*246c0*/  ISETP.NE.AND P6, PT, R4, RZ, PT ;  /* 0x000000ff0400720c */ /* 0x000fc80003fc5270 */
[----:B------:R-:W-:-:S09]  /*246d0*/  PLOP3.LUT P1, PT, P6, PT, PT, 0x8, 0x0 ;  /* 0x000000000000781c */ /* 0x000fd2000372e170 */
[----:B------:R-:W-:-:S05]  /*246e0*/  VOTEU.ALL UP1, P6 ;  /* 0x00000000003f7886 */ /* 0x000fca0003020000 */
[----:B------:R-:W-:-:S04]  /*246f0*/  @!UP1 UIADD3 UR8, UP0, UR36, 0x270, URZ ;  /* 0x0000027024089890 */ /* 0x000fc8000ff1e03f */
[----:B------:R-:W-:-:S03]  /*24700*/  @!UP1 UIADD3.X UR9, URZ, UR37, URZ, UP0, !UPT ;  /* 0x000000253f099290 */ /* 0x000fc600087fe43f */
[----:B0-----:R-:W-:-:S09]  /*24710*/  VOTEU.ALL UP0, P6 ;  /* 0x00000000003f7886 */ /* 0x001fd20003000000 */
.L_x_1705:
        /* <DEDUP_REMOVED lines=16> */
.L_x_1706:
        /* <DEDUP_REMOVED lines=15> */
.L_x_1707:
        /* <DEDUP_REMOVED lines=15> */
.L_x_1708:
        /* <DEDUP_REMOVED lines=9> */
[----:B------:R-:W2:Y:S01]  /*24a90*/  LDL R4, [R1+0x24] ;  /* 0x0000240001047983 */ /* 0x000ea20000100800 */
[----:B------:R-:W0:Y:S01]  /*24aa0*/  LDC.64 R8, c[0x0][0x3f8] ;  /* 0x0000fe00ff087b82 */ /* 0x000e220000000a00 */
[----:B------:R-:W-:Y:S02]  /*24ab0*/  ULDC.64 UR4, c[0x0][0xa08] ;  /* 0x0002820000047ab9 */ /* 0x000fe40000000a00 */
[----:B0-----:R-:W-:Y:S01]  /*24ac0*/  LOP3.LUT P0, RZ, R8, UR4, RZ, 0xfc, !PT ;  /* 0x0000000408ff7c12 */ /* 0x001fe2000f80fcff */
[----:B------:R-:W-:-:S03]  /*24ad0*/  UMOV UR4, 0xffffffff ;  /* 0xffffffff00047882 */ /* 0x000fc60000000000 */
[----:B------:R-:W-:-:S04]  /*24ae0*/  LOP3.LUT P0, RZ, R9, UR5, RZ, 0xfc, P0 ;  /* 0x0000000509ff7c12 */ /* 0x000fc8000800fcff */
[----:B-----5:R-:W-:Y:S01]  /*24af0*/  SEL R6, R5, RZ, !P0 ;  /* 0x000000ff05067207 */ /* 0x020fe20004000000 */
[----:B--2---:R-:W-:Y:S01]  /*24b00*/  VIADD R4, R4, 0xffffffff ;  /* 0xffffffff04047836 */ /* 0x004fe20000000000 */
[----:B------:R-:W-:Y:S07]  /*24b10*/  BRA.DIV UR4, `(.L_x_1709) ;  /* 0x0000005604b47947 */ /* 0x000fee000b800000 */
.L_x_1893:
[----:B------:R-:W-:Y:S01]  /*24b20*/  UMOV UR4, 0xffffffff ;  /* 0xffffffff00047882 */ /* 0x000fe20000000000 */
[----:B------:R-:W-:Y:S02]  /*24b30*/  SHF.R.S32.HI R17, RZ, 0x1f, R5 ;  /* 0x0000001fff117819 */ /* 0x000fe40000011405 */
[----:B------:R-:W-:Y:S05]  /*24b40*/  BRA.DIV UR4, `(.L_x_1710) ;  /* 0x0000005604dc7947 */ /* 0x000fea000b800000 */
[----:B------:R-:W-:-:S13]  /*24b50*/  ELECT P6, URZ, PT ;  /* 0x00000000003f782f */ /* 0x000fda00038c0000 */
.L_x_1896:
[----:B------:R-:W-:Y:S05]  /*24b60*/  @!P6 BRA `(.L_x_1711) ;  /* 0x000000040038e947 */ /* 0x000fea0003800000 */
[----:B------:R-:W-:-:S04]  /*24b70*/  ISETP.NE.U32.AND P0, PT, R8, RZ, PT ;  /* 0x000000ff0800720c */ /* 0x000fc80003f05070 */
        /* <DEDUP_REMOVED lines=17> */
[----:B------:R-:W-:-:S04]  /*24c90*/  LEA R10, P0, R6, R8, 0x2 ;  /* 0x00000008060a7211 */ /* 0x000fc800078010ff */
[----:B------:R-:W-:-:S05]  /*24ca0*/  LEA.HI.X R11, R6, R9, R7, 0x2, P0 ;  /* 0x00000009060b7211 */ /* 0x000fca00000f1407 */
[----:B------:R0:W5:Y:S04]  /*24cb0*/  LDG.E R6, desc[UR6][R10.64] ;  /* 0x000000060a067981 */ /* 0x000168000c1e1900 */
.L_x_1712:
        /* <DEDUP_REMOVED lines=9> */
.L_x_1897:
        /* <DEDUP_REMOVED lines=11> */
.L_x_1714:
[----:B------:R-:W2:Y:S01]  /*24e00*/  LDL R11, [R1] ;  /* 0x00000000010b7983 */ /* 0x000ea20000100800 */
[----:B------:R-:W-:-:S03]  /*24e10*/  MOV R12, 0x400 ;  /* 0x00000400000c7802 */ /* 0x000fc60000000f00 */
[----:B0-----:R-:W3:Y:S01]  /*24e20*/  LDL R10, [R1+0x4] ;  /* 0x00000400010a7983 */ /* 0x001ee20000100800 */
[----:B------:R-:W0:Y:S01]  /*24e30*/  S2R R13, SR_CgaCtaId ;  /* 0x00000000000d7919 */ /* 0x000e220000008800 */
        /* <DEDUP_REMOVED lines=33> */
.L_x_1711:
        /* <DEDUP_REMOVED lines=55> */
.L_x_1898:
[----:B------:R-:W-:Y:S05]  /*253c0*/  BSYNC B0 ;  /* 0x0000000000007941 */ /* 0x000fea0003800000 */
.L_x_1715:
[----:B0-----:R-:W2:Y:S04]  /*253d0*/  LDL R3, [R1+0x24] ;  /* 0x0000240001037983 */ /* 0x001ea80000100800 */
[----:B------:R-:W3:Y:S01]  /*253e0*/  LDL R10, [R1+0x18] ;  /* 0x00001800010a7983 */ /* 0x000ee20000100800 */
[----:B------:R-:W-:Y:S01]  /*253f0*/  BSSY B0, `(.L_x_1717) ;  /* 0x00001cd000007945 */ /* 0x000fe20003800000 */
[----:B--2---:R-:W-:-:S05]  /*25400*/  VIADD R7, R3, 0xfffffffe ;  /* 0xfffffffe03077836 */ /* 0x004fca0000000000 */
[----:B---3--:R-:W-:-:S13]  /*25410*/  ISETP.GE.AND P0, PT, R7, R10, PT ;  /* 0x0000000a0700720c */ /* 0x008fda0003f06270 */
[----:B------:R-:W-:Y:S05]  /*25420*/  @!P0 BRA `(.L_x_1718) ;  /* 0x0000001c00248947 */ /* 0x000fea0003800000 */
[----:B------:R-:W-:Y:S01]  /*25430*/  IMAD.MOV R13, RZ, RZ, -R3 ;  /* 0x000000ffff0d7224 */ /* 0x000fe200078e0a03 */
[----:B------:R-:W-:Y:S01]  /*25440*/  LOP3.LUT R2, RZ, R10, RZ, 0x33, !PT ;  /* 0x0000000aff027212 */ /* 0x000fe200078e33ff */
[----:B------:R-:W-:Y:S03]  /*25450*/  BSSY B1, `(.L_x_1719) ;  /* 0x000009a000017945 */ /* 0x000fe60003800000 */
        /* <DEDUP_REMOVED lines=36> */
.L_x_1723:
[----:B0-----:R-:W0:Y:S01]  /*256a0*/  S2R R8, SR_CgaCtaId ;  /* 0x0000000000087919 */ /* 0x001e220000008800 */
[----:B------:R-:W-:-:S04]  /*256b0*/  MOV R3, 0x400 ;  /* 0x0000040000037802 */ /* 0x000fc80000000f00 */
[----:B0-----:R-:W-:Y:S02]  /*256c0*/  LEA R3, R8, R3, 0x18 ;  /* 0x0000000308037211 */ /* 0x001fe400078ec0ff */
[----:B------:R-:W-:-:S03]  /*256d0*/  SHF.L.U32 R8, R14, 0x1f, RZ ;  /* 0x0000001f0e087819 */ /* 0x000fc600000006ff */
[----:B------:R-:W-:-:S04]  /*256e0*/  IMAD R3, R12, 0x8, R3 ;  /* 0x000000080c037824 */ /* 0x000fc800078e0203 */
[----:B------:R-:W0:Y:S02]  /*256f0*/  SYNCS.PHASECHK.TRANS64.TRYWAIT P0, [R3+URZ+0x30840], R8 ;  /* 0x03084008030075a7 */ /* 0x000e24000800017f */
[----:B0-----:R-:W-:Y:S05]  /*25700*/  @!P0 BRA `(.L_x_1724) ;  /* 0x0000004c00408947 */ /* 0x001fea0003800000 */
.L_x_1899:
        /* <DEDUP_REMOVED lines=11> */
.L_x_1725:
[----:B------:R-:W2:Y:S04]  /*257c0*/  LDL R15, [R1+0x4] ;  /* 0x00000400010f7983 */ /* 0x000ea80000100800 */
[----:B0-----:R-:W3:Y:S01]  /*257d0*/  LDL.LU R8, [R1+0x8] ;  /* 0x0000080001087983 */ /* 0x001ee20000300800 */
        /* <DEDUP_REMOVED lines=39> */
.L_x_1900:
        /* <DEDUP_REMOVED lines=10> */
.L_x_1727:
[----:B------:R-:W2:Y:S02]  /*25af0*/  LDL R8, [R1+0x14] ;  /* 0x0000140001087983 */ /* 0x000ea40000100800 */
[----:B--2---:R-:W-:-:S13]  /*25b00*/  LOP3.LUT P0, RZ, R8, 0x40, RZ, 0xc0, !PT ;  /* 0x0000004008ff7812 */ /* 0x004fda000780c0ff */
[----:B------:R-:W-:Y:S05]  /*25b10*/  @P0 BRA `(.L_x_1728) ;  /* 0x0000000000040947 */ /* 0x000fea0003800000 */
[----:B------:R-:W-:Y:S01]  /*25b20*/  BPT.TRAP 0x1 ;  /* 0x000000040000795c */ /* 0x000fe20000300000 */
.L_x_1728:
[----:B------:R-:W2:Y:S01]  /*25b30*/  LDL.LU R9, [R1] ;  /* 0x0000000001097983 */ /* 0x000ea20000300800 */
        /* <DEDUP_REMOVED lines=28> */
[----:B------:R0:W-:Y:S01]  /*25d00*/  UTMALDG.4D [UR8], [UR4], desc[UR6] ;  /* 0x00000608040075b4 */ /* 0x0001e20008019000 */
[----:B------:R-:W-:Y:S01]  /*25d10*/  IMAD.MOV.U32 R4, RZ, RZ, R7 ;  /* 0x000000ffff047224 */ /* 0x000fe200078e0007 */
        /* <DEDUP_REMOVED lines=8> */
.L_x_1722:
[----:B------:R-:W-:Y:S05]  /*25da0*/  BSYNC B2 ;  /* 0x0000000000027941 */ /* 0x000fea0003800000 */
.L_x_1721:
[----:B------:R-:W2:Y:S04]  /*25db0*/  LDL R2, [R1+0x24] ;  /* 0x0000240001027983 */ /* 0x000ea80000100800 */
[----:B------:R0:W-:Y:S04]  /*25dc0*/  STL [R1+0x8], R14 ;  /* 0x0000080e01007387 */ /* 0x0001e80000100800 */
[----:B------:R0:W-:Y:S02]  /*25dd0*/  STL [R1], R12 ;  /* 0x0000000c01007387 */ /* 0x0001e40000100800 */
[----:B0-2---:R-:W-:-:S07]  /*25de0*/  VIADD R7, R2, 0xfffffffd ;  /* 0xfffffffd02077836 */ /* 0x005fce0000000000 */
.L_x_1720:
[----:B------:R-:W-:Y:S05]  /*25df0*/  BSYNC B1 ;  /* 0x0000000000017941 */ /* 0x000fea0003800000 */
.L_x_1719:
[----:B------:R-:W2:Y:S01]  /*25e00*/  LDL.LU R2, [R1+0x24] ;  /* 0x0000240001027983 */ /* 0x000ea20000300800 */
[----:B------:R-:W-:Y:S01]  /*25e10*/  VIADD R13, R13, 0xfffffffe ;  /* 0xfffffffe0d0d7836 */ /* 0x000fe20000000000 */
[----:B--2---:R-:W-:-:S04]  /*25e20*/  LOP3.LUT R2, RZ, R2, RZ, 0x33, !PT ;  /* 0x00000002ff027212 */ /* 0x004fc800078e33ff */
[----:B------:R-:W-:-:S13]  /*25e30*/  ISETP.NE.AND P0, PT, R13, R2, PT ;  /* 0x000000020d00720c */ /* 0x000fda0003f05270 */
[----:B------:R-:W-:Y:S05]  /*25e40*/  @!P0 BRA `(.L_x_1718) ;  /* 0x00000010009c8947 */ /* 0x000fea0003800000 */
[----:B------:R-:W-:-:S07]  /*25e50*/  IMAD.MOV.U32 R13, RZ, RZ, R6 ;  /* 0x000000ffff0d7224 */ /* 0x000fce00078e0006 */
.L_x_1745:
        /* <DEDUP_REMOVED lines=24> */
[--C-:B------:R-:W-:Y:S01]  /*25fe0*/  SHF.R.S32.HI R3, RZ, 0x1f, R2.reuse ;  /* 0x0000001fff037819 */ /* 0x100fe20000011402 */
[----:B------:R-:W-:Y:S02]  /*25ff0*/  IMAD.MOV R12, RZ, RZ, -R2 ;  /* 0x000000ffff0c7224 */ /* 0x000fe400078e0a02 */
[C---:B------:R-:W-:Y:S02]  /*26000*/  IMAD R10, R5.reuse, UR7, R10 ;  /* 0x00000007050a7c24 */ /* 0x040fe4000f8e020a */
[----:B------:R-:W-:-:S04]  /*26010*/  IMAD.WIDE.U32 R2, R5, UR6, R2 ;  /* 0x0000000605027c25 */ /* 0x000fc8000f8e0002 */
[----:B------:R-:W-:Y:S01]  /*26020*/  IMAD.IADD R3, R10, 0x1, R3 ;  /* 0x000000010a037824 */ /* 0x000fe200078e0203 */
[----:B------:R-:W-:Y:S01]  /*26030*/  LEA R10, P0, R2, UR4, 0x2 ;  /* 0x00000004020a7c11 */ /* 0x000fe2000f8010ff */
[----:B------:R-:W-:-:S03]  /*26040*/  IMAD R12, R11, R12, R7 ;  /* 0x0000000c0b0c7224 */ /* 0x000fc600078e0207 */
[----:B------:R-:W-:-:S05]  /*26050*/  LEA.HI.X R11, R2, UR5, R3, 0x2, P0 ;  /* 0x00000005020b7c11 */ /* 0x000fca00080f1403 */
[----:B------:R0:W5:Y:S04]  /*26060*/  LDG.E R13, desc[UR8][R10.64] ;  /* 0x000000080a0d7981 */ /* 0x000168000c1e1900 */
.L_x_1731:
[----:B------:R-:W1:Y:S01]  /*26070*/  S2R R3, SR_CgaCtaId ;  /* 0x0000000000037919 */ /* 0x000e620000008800 */
[----:B------:R-:W-:-:S04]  /*26080*/  MOV R2, 0x400 ;  /* 0x0000040000027802 */ /* 0x000fc80000000f00 */
[----:B-1----:R-:W-:Y:S02]  /*26090*/  LEA R2, R3, R2, 0x18 ;  /* 0x0000000203027211 */ /* 0x002fe400078ec0ff */
[----:B------:R-:W-:-:S03]  /*260a0*/  SHF.L.U32 R3, R9, 0x1f, RZ ;  /* 0x0000001f09037819 */ /* 0x000fc600000006ff */
[----:B------:R-:W-:-:S04]  /*260b0*/  IMAD R2, R8, 0x8, R2 ;  /* 0x0000000808027824 */ /* 0x000fc800078e0202 */
[----:B------:R-:W1:Y:S02]  /*260c0*/  SYNCS.PHASECHK.TRANS64.TRYWAIT P0, [R2+URZ+0x30840], R3 ;  /* 0x03084003020075a7 */ /* 0x000e64000800017f */
[----:B-1----:R-:W-:Y:S05]  /*260d0*/  @!P0 BRA `(.L_x_1732) ;  /* 0x0000004000f48947 */ /* 0x002fea0003800000 */
.L_x_1901:
        /* <DEDUP_REMOVED lines=11> */
.L_x_1733:
        /* <DEDUP_REMOVED lines=41> */
.L_x_1902:
        /* <DEDUP_REMOVED lines=10> */
.L_x_1735:
[----:B------:R-:W2:Y:S02]  /*264c0*/  LDL R3, [R1+0x14] ;  /* 0x0000140001037983 */ /* 0x000ea40000100800 */
[----:B--2---:R-:W-:-:S13]  /*264d0*/  LOP3.LUT P0, RZ, R3, 0x40, RZ, 0xc0, !PT ;  /* 0x0000004003ff7812 */ /* 0x004fda000780c0ff */
[----:B------:R-:W-:Y:S05]  /*264e0*/  @P0 BRA `(.L_x_1736) ;  /* 0x0000000000040947 */ /* 0x000fea0003800000 */
[----:B------:R-:W-:Y:S01]  /*264f0*/  BPT.TRAP 0x1 ;  /* 0x000000040000795c */ /* 0x000fe20000300000 */
.L_x_1736:
        /* <DEDUP_REMOVED lines=39> */
.L_x_1730:
[----:B------:R-:W-:Y:S05]  /*26770*/  BSYNC B1 ;  /* 0x0000000000017941 */ /* 0x000fea0003800000 */
.L_x_1729:
        /* <DEDUP_REMOVED lines=31> */
[----:B------:R-:W-:-:S06]  /*26970*/  LEA.HI.X R13, R2, UR5, R3, 0x2, P0 ;  /* 0x00000005020d7c11 */ /* 0x000fcc00080f1403 */
[----:B------:R1:W5:Y:S03]  /*26980*/  LDG.E R13, desc[UR8][R12.64] ;  /* 0x000000080c0d7981 */ /* 0x000366000c1e1900 */
.L_x_1739:
[----:B------:R-:W2:Y:S01]  /*26990*/  S2R R3, SR_CgaCtaId ;  /* 0x0000000000037919 */ /* 0x000ea20000008800 */
[----:B------:R-:W-:-:S04]  /*269a0*/  MOV R2, 0x400 ;  /* 0x0000040000027802 */ /* 0x000fc80000000f00 */
[----:B--2---:R-:W-:Y:S02]  /*269b0*/  LEA R2, R3, R2, 0x18 ;  /* 0x0000000203027211 */ /* 0x004fe400078ec0ff */
[----:B------:R-:W-:-:S03]  /*269c0*/  SHF.L.U32 R3, R14, 0x1f, RZ ;  /* 0x0000001f0e037819 */ /* 0x000fc600000006ff */
[----:B------:R-:W-:-:S04]  /*269d0*/  IMAD R2, R15, 0x8, R2 ;  /* 0x000000080f027824 */ /* 0x000fc800078e0202 */
[----:B------:R-:W2:Y:S02]  /*269e0*/  SYNCS.PHASECHK.TRANS64.TRYWAIT P0, [R2+URZ+0x30840], R3 ;  /* 0x03084003020075a7 */ /* 0x000ea4000800017f */
[----:B--2---:R-:W-:Y:S05]  /*269f0*/  @!P0 BRA `(.L_x_1740) ;  /* 0x0000003800d48947 */ /* 0x004fea0003800000 */
.L_x_1903:
        /* <DEDUP_REMOVED lines=11> */
.L_x_1741:
        /* <DEDUP_REMOVED lines=40> */
.L_x_1904:
        /* <DEDUP_REMOVED lines=10> */
.L_x_1743:
[----:B------:R-:W2:Y:S02]  /*26dd0*/  LDL R3, [R1+0x14] ;  /* 0x0000140001037983 */ /* 0x000ea40000100800 */
[----:B--2---:R-:W-:-:S13]  /*26de0*/  LOP3.LUT P0, RZ, R3, 0x40, RZ, 0xc0, !PT ;  /* 0x0000004003ff7812 */ /* 0x004fda000780c0ff */
[----:B------:R-:W-:Y:S05]  /*26df0*/  @P0 BRA `(.L_x_1744) ;  /* 0x0000000000040947 */ /* 0x000fea0003800000 */
[----:B------:R-:W-:Y:S01]  /*26e00*/  BPT.TRAP 0x1 ;  /* 0x000000040000795c */ /* 0x000fe20000300000 */
.L_x_1744:
[----:B------:R-:W2:Y:S01]  /*26e10*/  LDL R3, [R1+0x4] ;  /* 0x0000040001037983 */ /* 0x000ea20000100800 */
        /* <DEDUP_REMOVED lines=37> */
.L_x_1738:
[----:B------:R-:W-:Y:S05]  /*27070*/  BSYNC B1 ;  /* 0x0000000000017941 */ /* 0x000fea0003800000 */
.L_x_1737:
[----:B------:R-:W2:Y:S01]  /*27080*/  LDL R2, [R1+0x18] ;  /* 0x0000180001027983 */ /* 0x000ea20000100800 */
[----:B------:R-:W-:Y:S01]  /*27090*/  VIADD R7, R7, 0xfffffffe ;  /* 0xfffffffe07077836 */ /* 0x000fe20000000000 */
[----:B--2---:R-:W-:-:S13]  /*270a0*/  ISETP.GT.AND P0, PT, R11, R2, PT ;  /* 0x000000020b00720c */ /* 0x004fda0003f04270 */
[----:B------:R-:W-:Y:S05]  /*270b0*/  @P0 BRA `(.L_x_1745) ;  /* 0xffffffec00680947 */ /* 0x000fea000383ffff */
.L_x_1718:
[----:B------:R-:W-:Y:S05]  /*270c0*/  BSYNC B0 ;  /* 0x0000000000007941 */ /* 0x000fea0003800000 */
.L_x_1717:
        /* <DEDUP_REMOVED lines=14> */
[----:B-1----:R-:W-:-:S06]  /*271b0*/  LOP3.LUT R8, R8, UR4, RZ, 0xc0, !PT ;  /* 0x0000000408087c12 */ /* 0x002fcc000f8ec0ff */
[----:B------:R-:W1:Y:S01]  /*271c0*/  POPC R8, R8 ;  /* 0x0000000800087309 */ /* 0x000e620000000000 */
[----:B--2---:R-:W1:Y:S02]  /*271d0*/  SHFL.IDX PT, R5, R2, R5, 0x1f ;  /* 0x00001f0502057589 */ /* 0x004e6400000e0000 */
[----:B-1----:R-:W-:-:S07]  /*271e0*/  IADD3 R16, R5, UR39, R8 ;  /* 0x0000002705107c10 */ /* 0x002fce000fffe008 */
.L_x_1747:
[----:B------:R-:W-:Y:S05]  /*271f0*/  BSYNC B0 ;  /* 0x0000000000007941 */ /* 0x000fea0003800000 */
.L_x_1746:
        /* <DEDUP_REMOVED lines=11> */
.L_x_1905:
        /* <DEDUP_REMOVED lines=10> */
.L_x_1751:
[----:B------:R-:W2:Y:S02]  /*27350*/  LDL R2, [R1+0x14] ;  /* 0x0000140001027983 */ /* 0x000ea40000100800 */
[----:B--2---:R-:W-:-:S13]  /*27360*/  LOP3.LUT P0, RZ, R2, 0x40, RZ, 0xc0, !PT ;  /* 0x0000004002ff7812 */ /* 0x004fda000780c0ff */
[----:B------:R-:W-:Y:S05]  /*27370*/  @P0 BRA `(.L_x_1752) ;  /* 0x0000000000040947 */ /* 0x000fea0003800000 */
[----:B------:R-:W-:Y:S01]  /*27380*/  BPT.TRAP 0x1 ;  /* 0x000000040000795c */ /* 0x000fe20000300000 */
.L_x_1752:
[----:B------:R-:W2:Y:S01]  /*27390*/  LDL.LU R8, [R1+0x4] ;  /* 0x0000040001087983 */ /* 0x000ea20000300800 */
[----:B------:R-:W-:-:S03]  /*273a0*/  MOV R5, 0x400 ;  /* 0x0000040000057802 */ /* 0x000fc60000000f00 */
[----:B------:R-:W3:Y:S01]  /*273b0*/  LDL R2, [R1] ;  /* 0x0000000001027983 */ /* 0x000ee20000100800 */
        /* <DEDUP_REMOVED lines=34> */
.L_x_1749:
[----:B------:R-:W-:Y:S05]  /*275e0*/  BSYNC B0 ;  /* 0x0000000000007941 */ /* 0x000fea0003800000 */
.L_x_1748:
        /* <DEDUP_REMOVED lines=9> */
.L_x_1701:
[----:B------:R-:W-:Y:S05]  /*27680*/  BSYNC B6 ;  /* 0x0000000000067941 */ /* 0x000fea0003800000 */
.L_x_1699:
[----:B------:R-:W-:-:S03]  /*27690*/  UMOV UR4, 0xffffffff ;  /* 0xffffffff00047882 */ /* 0x000fc60000000000 */
[----:B------:R-:W-:Y:S05]  /*276a0*/  BRA.DIV UR4, `(.L_x_1753) ;  /* 0x0000002e04e47947 */ /* 0x000fea000b800000 */
[----:B------:R4:W0:Y:S04]  /*276b0*/  SHFL.IDX PT, R4, R16, RZ, 0x1f ;  /* 0x00001fff10047589 */ /* 0x00082800000e0000 */
[----:B------:R-:W0:Y:S02]  /*276c0*/  SHFL.IDX PT, R16, R16, 0x1, 0x1f ;  /* 0x00201f0010107f89 */ /* 0x000e2400000e0000 */
.L_x_1909:
[----:B-1----:R-:W2:Y:S01]  /*276d0*/  S2R R0, SR_TID.X ;  /* 0x0000000000007919 */ /* 0x002ea20000002100 */
[----:B------:R-:W-:Y:S01]  /*276e0*/  ULDC UR4, c[0x0][0xc14] ;  /* 0x0003050000047ab9 */ /* 0x000fe20000000800 */
[----:B------:R-:W-:Y:S01]  /*276f0*/  BSSY B0, `(.L_x_1754) ;  /* 0x000000c000007945 */ /* 0x000fe20003800000 */
[----:B------:R-:W-:Y:S01]  /*27700*/  IMAD.MOV.U32 R17, RZ, RZ, RZ ;  /* 0x000000ffff117224 */ /* 0x000fe200078e00ff */
[----:B--2---:R-:W-:Y:S01]  /*27710*/  LOP3.LUT R7, R0, 0x1f, RZ, 0xc0, !PT ;  /* 0x0000001f00077812 */ /* 0x004fe200078ec0ff */
[----:B------:R-:W-:-:S03]  /*27720*/  IMAD.U32 R0, RZ, RZ, UR4 ;  /* 0x00000004ff007e24 */ /* 0x000fc6000f8e00ff */
[C---:B------:R-:W-:Y:S01]  /*27730*/  ISETP.NE.AND P0, PT, R7.reuse, 0x1f, PT ;  /* 0x0000001f0700780c */ /* 0x040fe20003f05270 */
[----:B------:R-:W-:-:S05]  /*27740*/  IMAD.IADD R5, R7, 0x1, R19 ;  /* 0x0000000107057824 */ /* 0x000fca00078e0213 */
[----:B------:R-:W-:-:S13]  /*27750*/  ISETP.GE.OR P0, PT, R5, R0, !P0 ;  /* 0x000000000500720c */ /* 0x000fda0004706670 */
[----:B------:R-:W-:Y:S05]  /*27760*/  @P0 BRA `(.L_x_1755) ;  /* 0x0000000000100947 */ /* 0x000fea0003800000 */
[----:B------:R-:W1:Y:S01]  /*27770*/  LDC.64 R2, c[0x0][0xc58] ;  /* 0x00031600ff027b82 */ /* 0x000e620000000a00 */
[----:B------:R-:W-:Y:S01]  /*27780*/  ULDC.64 UR4, c[0x0][0x208] ;  /* 0x0000820000047ab9 */ /* 0x000fe20000000a00 */
[----:B-1----:R-:W-:-:S05]  /*27790*/  IMAD.WIDE R2, R5, 0x4, R2 ;  /* 0x0000000405027825 */ /* 0x002fca00078e0202 */
[----:B------:R1:W5:Y:S02]  /*277a0*/  LDG.E R17, desc[UR4][R2.64] ;  /* 0x0000000402117981 */ /* 0x000364000c1e1900 */
.L_x_1755:
[----:B------:R-:W-:Y:S05]  /*277b0*/  BSYNC B0 ;  /* 0x0000000000007941 */ /* 0x000fea0003800000 */
.L_x_1754:
[----:B------:R-:W-:-:S03]  /*277c0*/  UMOV UR4, 0xffffffff ;  /* 0xffffffff00047882 */ /* 0x000fc60000000000 */
[----:B------:R-:W-:Y:S05]  /*277d0*/  BRA.DIV UR4, `(.L_x_1756) ;  /* 0x0000002e04e47947 */ /* 0x000fea000b800000 */
        /* <DEDUP_REMOVED lines=9> */
[----:B-1----:R-:W-:-:S05]  /*27870*/  IMAD.IADD R3, R13, 0x1, R14 ;  /* 0x000000010d037824 */ /* 0x002fca00078e020e */
[----:B------:R-:W0:Y:S02]  /*27880*/  SHFL.UP PT, R14, R3, 0x4, RZ ;  /* 0x04800000030e7989 */ /* 0x000e2400000e00ff */
[----:B0-----:R-:W-:Y:S02]  /*27890*/  SEL R14, R14, RZ, P0 ;  /* 0x000000ff0e0e7207 */ /* 0x001fe40000000000 */
[----:B------:R-:W-:-:S03]  /*278a0*/  ISETP.GE.U32.AND P0, PT, R7, 0x10, PT ;  /* 0x000000100700780c */ /* 0x000fc60003f06070 */
[----:B------:R-:W-:-:S05]  /*278b0*/  IMAD.IADD R5, R3, 0x1, R14 ;  /* 0x0000000103057824 */ /* 0x000fca00078e020e */
[----:B------:R-:W3:Y:S02]  /*278c0*/  SHFL.UP PT, R14, R5, 0x8, RZ ;  /* 0x05000000050e7989 */ /* 0x000ee400000e00ff */
[----:B---3--:R-:W-:-:S05]  /*278d0*/  SEL R6, R14, RZ, P1 ;  /* 0x000000ff0e067207 */ /* 0x008fca0000800000 */
[----:B------:R-:W-:-:S05]  /*278e0*/  IMAD.IADD R6, R5, 0x1, R6 ;  /* 0x0000000105067824 */ /* 0x000fca00078e0206 */
[----:B------:R-:W0:Y:S02]  /*278f0*/  SHFL.UP PT, R14, R6, 0x10, RZ ;  /* 0x06000000060e7989 */ /* 0x000e2400000e00ff */
[----:B0-----:R-:W-:-:S05]  /*27900*/  SEL R7, R14, RZ, P0 ;  /* 0x000000ff0e077207 */ /* 0x001fca0000000000 */
[----:B------:R-:W-:-:S05]  /*27910*/  IMAD.IADD R2, R6, 0x1, R7 ;  /* 0x0000000106027824 */ /* 0x000fca00078e0207 */
[----:B------:R0:W1:Y:S02]  /*27920*/  SHFL.IDX PT, R14, R2, 0x1f, 0x1f ;  /* 0x03e01f00020e7f89 */ /* 0x00006400000e0000 */
.L_x_1917:
[----:B------:R-:W-:Y:S02]  /*27930*/  ULDC UR4, c[0x0][0xc10] ;  /* 0x0003040000047ab9 */ /* 0x000fe40000000800 */
[----:B------:R-:W-:-:S04]  /*27940*/  IMAD.U32 R5, RZ, RZ, UR4 ;  /* 0x00000004ff057e24 */ /* 0x000fc8000f8e00ff */
[----:B-1----:R-:W-:-:S04]  /*27950*/  IMAD R3, R14, R5, RZ ;  /* 0x000000050e037224 */ /* 0x002fc800078e02ff */
[----:B----4-:R-:W-:-:S05]  /*27960*/  IMAD.IADD R16, R16, 0x1, R3 ;  /* 0x0000000110107824 */ /* 0x010fca00078e0203 */
[----:B------:R-:W-:-:S13]  /*27970*/  ISETP.GT.AND P0, PT, R16, R4, PT ;  /* 0x000000041000720c */ /* 0x000fda0003f04270 */
[----:B------:R-:W-:Y:S05]  /*27980*/  @P0 BRA `(.L_x_1757) ;  /* 0x0000000000b80947 */ /* 0x000fea0003800000 */
[----:B------:R-:W1:Y:S02]  /*27990*/  LDC R0, c[0x0][0xc14] ;  /* 0x00030500ff007b82 */ /* 0x000e640000000800 */
.L_x_1762:
        /* <DEDUP_REMOVED lines=13> */
[----:B0-----:R-:W-:-:S05]  /*27a70*/  IMAD.WIDE R2, R5, 0x4, R2 ;  /* 0x0000000405027825 */ /* 0x001fca00078e0202 */
[----:B------:R0:W5:Y:S02]  /*27a80*/  LDG.E R17, desc[UR4][R2.64] ;  /* 0x0000000402117981 */ /* 0x000164000c1e1900 */
.L_x_1760:
[----:B------:R-:W-:Y:S05]  /*27a90*/  BSYNC B0 ;  /* 0x0000000000007941 */ /* 0x000fea0003800000 */
.L_x_1759:
        /* <DEDUP_REMOVED lines=11> */
[----:B0-----:R-:W-:-:S05]  /*27b50*/  IMAD.IADD R3, R13, 0x1, R14 ;  /* 0x000000010d037824 */ /* 0x001fca00078e020e */
        /* <DEDUP_REMOVED lines=11> */
.L_x_1925:
[----:B------:R-:W-:Y:S02]  /*27c10*/  ULDC UR4, c[0x0][0xc10] ;  /* 0x0003040000047ab9 */ /* 0x000fe40000000800 */
[----:B------:R-:W-:-:S04]  /*27c20*/  IMAD.U32 R5, RZ, RZ, UR4 ;  /* 0x00000004ff057e24 */ /* 0x000fc8000f8e00ff */
[----:B-1----:R-:W-:-:S04]  /*27c30*/  IMAD R3, R14, R5, RZ ;  /* 0x000000050e037224 */ /* 0x002fc800078e02ff */
[----:B------:R-:W-:-:S05]  /*27c40*/  IMAD.IADD R16, R3, 0x1, R16 ;  /* 0x0000000103107824 */ /* 0x000fca00078e0210 */
[----:B------:R-:W-:-:S13]  /*27c50*/  ISETP.GT.AND P0, PT, R16, R4, PT ;  /* 0x000000041000720c */ /* 0x000fda0003f04270 */
[----:B------:R-:W-:Y:S05]  /*27c60*/  @!P0 BRA `(.L_x_1762) ;  /* 0xfffffffc004c8947 */ /* 0x000fea000383ffff */
.L_x_1757:
        /* <DEDUP_REMOVED lines=8> */
.L_x_1929:
[----:B------:R-:W-:Y:S01]  /*27cf0*/  ISETP.NE.AND P0, PT, R3, RZ, PT ;  /* 0x000000ff0300720c */ /* 0x000fe20003f05270 */
[----:B------:R-:W-:-:S12]  /*27d00*/  IMAD.MOV.U32 R7, RZ, RZ, RZ ;  /* 0x000000ffff077224 */ /* 0x000fd800078e00ff */
[----:B------:R-:W-:Y:S05]  /*27d10*/  @!P0 BRA `(.L_x_1764) ;  /* 0x0000000000108947 */ /* 0x000fea0003800000 */
[----:B------:R-:W-:Y:S01]  /*27d20*/  UMOV UR4, 0xffffffff ;  /* 0xffffffff00047882 */ /* 0x000fe20000000000 */
[----:B------:R-:W-:Y:S02]  /*27d30*/  VIADD R12, R6, 0xffffffff ;  /* 0xffffffff060c7836 */ /* 0x000fe40000000000 */
[----:B------:R-:W-:Y:S05]  /*27d40*/  BRA.DIV UR4, `(.L_x_1765) ;  /* 0x0000003204707947 */ /* 0x000fea000b800000 */
[----:B------:R3:W4:Y:S02]  /*27d50*/  SHFL.IDX PT, R7, R2, R12, 0x1f ;  /* 0x00001f0c02077589 */ /* 0x00072400000e0000 */
.L_x_1764:
[----:B0--3--:R-:W0:Y:S01]  /*27d60*/  LDC.64 R2, c[0x0][0xc68] ;  /* 0x00031a00ff027b82 */ /* 0x009e220000000a00 */
[----:B------:R-:W-:Y:S01]  /*27d70*/  IMAD.IADD R19, R6, 0x1, R19 ;  /* 0x0000000106137824 */ /* 0x000fe200078e0213 */
[----:B------:R-:W-:-:S03]  /*27d80*/  ULDC.64 UR4, c[0x0][0x208] ;  /* 0x0000820000047ab9 */ /* 0x000fc60000000a00 */
[----:B0-----:R-:W-:-:S05]  /*27d90*/  IMAD.WIDE R2, R19, 0x4, R2 ;  /* 0x0000000413027825 */ /* 0x001fca00078e0202 */
[----:B------:R-:W1:Y:S01]  /*27da0*/  LDG.E R9, desc[UR4][R2.64] ;  /* 0x0000000402097981 */ /* 0x000e62000c1e1900 */
[----:B----4-:R-:W-:Y:S02]  /*27db0*/  IMAD R16, R7, R5, R16 ;  /* 0x0000000507107224 */ /* 0x010fe400078e0210 */
[----:B-12---:R-:W-:-:S05]  /*27dc0*/  IMAD R6, R17, R9, RZ ;  /* 0x0000000911067224 */ /* 0x006fca00078e02ff */
[----:B------:R-:W-:-:S04]  /*27dd0*/  IABS R8, R6 ;  /* 0x0000000600087213 */ /* 0x000fc80000000000 */
[----:B------:R-:W0:Y:S08]  /*27de0*/  I2F.RP R11, R8 ;  /* 0x00000008000b7306 */ /* 0x000e300000209400 */
[----:B0-----:R-:W0:Y:S02]  /*27df0*/  MUFU.RCP R11, R11 ;  /* 0x0000000b000b7308 */ /* 0x001e240000001000 */
[----:B0-----:R-:W-:-:S06]  /*27e00*/  VIADD R12, R11, 0xffffffe ;  /* 0x0ffffffe0b0c7836 */ /* 0x001fcc0000000000 */
[----:B------:R-:W0:Y:S02]  /*27e10*/  F2I.FTZ.U32.TRUNC.NTZ R3, R12 ;  /* 0x0000000c00037305 */ /* 0x000e24000021f000 */
[----:B0-----:R-:W-:-:S04]  /*27e20*/  IMAD.MOV R2, RZ, RZ, -R3 ;  /* 0x000000ffff027224 */ /* 0x001fc800078e0a03 */
[----:B------:R-:W-:Y:S02]  /*27e30*/  IMAD R10, R2, R8, RZ ;  /* 0x00000008020a7224 */ /* 0x000fe400078e02ff */
[----:B------:R-:W-:-:S04]  /*27e40*/  IMAD.MOV.U32 R2, RZ, RZ, RZ ;  /* 0x000000ffff027224 */ /* 0x000fc800078e00ff */
[----:B------:R-:W-:-:S04]  /*27e50*/  IMAD.HI.U32 R10, R3, R10, R2 ;  /* 0x0000000a030a7227 */ /* 0x000fc800078e0002 */
[----:B------:R-:W-:Y:S01]  /*27e60*/  IMAD.IADD R2, R4, 0x1, -R16 ;  /* 0x0000000104027824 */ /* 0x000fe200078e0a10 */
[----:B------:R-:W-:-:S04]  /*27e70*/  IABS R4, R6 ;  /* 0x0000000600047213 */ /* 0x000fc80000000000 */
[----:B------:R-:W-:Y:S01]  /*27e80*/  IABS R3, R2 ;  /* 0x0000000200037213 */ /* 0x000fe20000000000 */
[----:B------:R-:W-:-:S04]  /*27e90*/  IMAD.MOV R4, RZ, RZ, -R4 ;  /* 0x000000ffff047224 */ /* 0x000fc800078e0a04 */
        /* <DEDUP_REMOVED lines=17> */
[----:B------:R-:W-:-:S04]  /*27fb0*/  VIADDMNMX R9, R8, R5, R9, PT ;  /* 0x0000000508097246 */ /* 0x000fc80003800109 */
        /* <DEDUP_REMOVED lines=8> */
[----:B------:R-:W-:Y:S01]  /*28040*/  IMAD.HI.U32 R11, R3, R11, R2 ;  /* 0x0000000b030b7227 */ /* 0x000fe200078e0002 */
[----:B------:R-:W-:Y:S02]  /*28050*/  IABS R2, R4 ;  /* 0x0000000400027213 */ /* 0x000fe40000000000 */
[----:B------:R-:W-:-:S03]  /*28060*/  IABS R3, R9 ;  /* 0x0000000900037213 */ /* 0x000fc60000000000 */
[----:B------:R-:W-:-:S04]  /*28070*/  IMAD.HI.U32 R11, R11, R2, RZ ;  /* 0x000000020b0b7227 */ /* 0x000fc800078e00ff */
[----:B------:R-:W-:-:S04]  /*28080*/  IMAD.MOV R3, RZ, RZ, -R3 ;  /* 0x000000ffff037224 */ /* 0x000fc800078e0a03 */
[----:B------:R-:W-:-:S05]  /*28090*/  IMAD R2, R11, R3, R2 ;  /* 0x000000030b027224 */ /* 0x000fca00078e0202 */
[----:B------:R-:W-:-:S13]  /*280a0*/  ISETP.GT.U32.AND P0, PT, R5, R2, PT ;  /* 0x000000020500720c */ /* 0x000fda0003f04070 */
[----:B------:R-:W-:Y:S02]  /*280b0*/  @!P0 IMAD.IADD R2, R2, 0x1, -R5 ;  /* 0x0000000102028824 */ /* 0x000fe400078e0a05 */
[----:B------:R-:W-:-:S03]  /*280c0*/  @!P0 VIADD R11, R11, 0x1 ;  /* 0x000000010b0b8836 */ /* 0x000fc60000000000 */
[----:B------:R-:W-:Y:S02]  /*280d0*/  ISETP.GE.U32.AND P0, PT, R2, R5, PT ;  /* 0x000000050200720c */ /* 0x000fe40003f06070 */
[C---:B------:R-:W-:Y:S01]  /*280e0*/  LOP3.LUT R2, R4.reuse, R9, RZ, 0x3c, !PT ;  /* 0x0000000904027212 */ /* 0x040fe200078e3cff */
[----:B------:R-:W-:-:S10]  /*280f0*/  IMAD.IADD R4, R4, 0x1, R7 ;  /* 0x0000000104047824 */ /* 0x000fd400078e0207 */
        /* <DEDUP_REMOVED lines=10> */
.L_x_1758:
[----:B------:R-:W-:Y:S01]  /*281a0*/  UMOV UR4, URZ ;  /* 0x0000003f00047c82 */ /* 0x000fe20008000000 */
[----:B------:R-:W-:Y:S01]  /*281b0*/  UMOV UR5, URZ ;  /* 0x0000003f00057c82 */ /* 0x000fe20008000000 */
[----:B------:R-:W-:Y:S01]  /*281c0*/  ULDC UR6, c[0x0][0xc14] ;  /* 0x0003050000067ab9 */ /* 0x000fe20000000800 */
[----:B------:R-:W-:Y:S02]  /*281d0*/  IMAD.MOV.U32 R16, RZ, RZ, R4 ;  /* 0x000000ffff107224 */ /* 0x000fe400078e0004 */
[----:B------:R-:W-:Y:S02]  /*281e0*/  IMAD.U32 R17, RZ, RZ, UR4 ;  /* 0x00000004ff117e24 */ /* 0x000fe4000f8e00ff */
[----:B------:R-:W-:Y:S02]  /*281f0*/  IMAD.U32 R18, RZ, RZ, UR5 ;  /* 0x00000005ff127e24 */ /* 0x000fe4000f8e00ff */
[----:B------:R-:W-:-:S07]  /*28200*/  IMAD.U32 R19, RZ, RZ, UR6 ;  /* 0x00000006ff137e24 */ /* 0x000fce000f8e00ff */
.L_x_1766:
        /* <DEDUP_REMOVED lines=12> */
.L_x_1660:
        /* <DEDUP_REMOVED lines=12> */
.L_x_1932:
[----:B------:R-:W-:Y:S05]  /*28390*/  BSYNC B0 ;  /* 0x0000000000007941 */ /* 0x000fea0003800000 */
.L_x_1768:
[----:B------:R-:W-:-:S03]  /*283a0*/  UMOV UR4, 0xffffffff ;  /* 0xffffffff00047882 */ /* 0x000fc60000000000 */
[----:B------:R-:W-:Y:S05]  /*283b0*/  BRA.DIV UR4, `(.L_x_1770) ;  /* 0x0000002e04107947 */ /* 0x000fea000b800000 */
[----:B------:R-:W2:Y:S02]  /*283c0*/  S2R R2, SR_TID.X ;  /* 0x0000000000027919 */ /* 0x000ea40000002100 */
[----:B--2---:R-:W-:-:S04]  /*283d0*/  SHF.R.U32.HI R2, RZ, 0x5, R2 ;  /* 0x00000005ff027819 */ /* 0x004fc80000011602 */
[----:B------:R-:W-:-:S05]  /*283e0*/  LOP3.LUT R2, R2, 0x3, RZ, 0xc0, !PT ;  /* 0x0000000302027812 */ /* 0x000fca00078ec0ff */
[----:B------:R2:W3:Y:S02]  /*283f0*/  SHFL.IDX PT, R14, R2, RZ, 0x1f ;  /* 0x00001fff020e7589 */ /* 0x0004e400000e0000 */
.L_x_1935:
[----:B---3--:R-:W-:-:S13]  /*28400*/  ISETP.NE.AND P0, PT, R14, RZ, PT ;  /* 0x000000ff0e00720c */ /* 0x008fda0003f05270 */
[----:B------:R-:W-:Y:S05]  /*28410*/  @P0 BRA `(.L_x_1340) ;  /* 0x00000000009c0947 */ /* 0x000fea0003800000 */
[----:B------:R-:W-:-:S03]  /*28420*/  UMOV UR4, 0xffffffff ;  /* 0xffffffff00047882 */ /* 0x000fc60000000000 */
[----:B------:R-:W-:Y:S05]  /*28430*/  BRA.DIV UR4, `(.L_x_1771) ;  /* 0x0000002e04247947 */ /* 0x000fea000b800000 */
[----:B------:R-:W-:-:S13]  /*28440*/  ELECT P6, URZ, PT ;  /* 0x00000000003f782f */ /* 0x000fda00038c0000 */
.L_x_1938:
        /* <DEDUP_REMOVED lines=8> */
.L_x_1772:
        /* <DEDUP_REMOVED lines=14> */
.L_x_1939:
[----:B------:R-:W2:Y:S02]  /*285b0*/  SYNCS.PHASECHK.TRANS64.TRYWAIT P0, [R7+URZ], R2 ;  /* 0x00000002070075a7 */ /* 0x000ea4000800017f */
[----:B--2---:R-:W-:Y:S05]  /*285c0*/  @!P0 BRA `(.L_x_1774) ;  /* 0x0000002800f48947 */ /* 0x004fea0003800000 */
.L_x_1940:
[----:B------:R-:W-:Y:S05]  /*285d0*/  @!P2 BRA `(.L_x_1775) ;  /* 0x000000000004a947 */ /* 0x000fea0003800000 */
[----:B------:R-:W-:Y:S01]  /*285e0*/  BPT.TRAP 0x1 ;  /* 0x000000040000795c */ /* 0x000fe20000300000 */
.L_x_1775:
[----:B------:R-:W3:Y:S01]  /*285f0*/  LDL.LU R4, [R1] ;  /* 0x0000000001047983 */ /* 0x000ee20000300800 */
[----:B------:R-:W-:-:S04]  /*28600*/  VIADD R0, R0, 0x30860 ;  /* 0x0003086000007836 */ /* 0x000fc80000000000 */
[----:B---3--:R-:W-:-:S04]  /*28610*/  IMAD R4, R4, 0x8, R0 ;  /* 0x0000000804047824 */ /* 0x008fc800078e0200 */
[----:B------:R-:W3:Y:S02]  /*28620*/  SYNCS.PHASECHK.TRANS64.TRYWAIT P0, [R4+URZ], R5 ;  /* 0x00000005040075a7 */ /* 0x000ee4000800017f */
[----:B---3--:R-:W-:Y:S05]  /*28630*/  @!P0 BRA `(.L_x_1776) ;  /* 0x0000002800ec8947 */ /* 0x008fea0003800000 */
.L_x_1941:
[----:B------:R-:W-:-:S07]  /*28640*/  IMAD R3, R3, 0x8, R0 ;  /* 0x0000000803037824 */ /* 0x000fce00078e0200 */
.L_x_1777:
[----:B----4-:R4:W0:Y:S02]  /*28650*/  SYNCS.PHASECHK.TRANS64.TRYWAIT P0, [R3+URZ], R2 ;  /* 0x00000002030075a7 */ /* 0x010824000800017f */
[----:B0-----:R-:W-:Y:S05]  /*28660*/  @!P0 NANOSLEEP.SYNCS 0x989680 ;  /* 0x009896800000895d */ /* 0x001fea0003900000 */
[----:B------:R-:W0:Y:S02]  /*28670*/  @!P0 SYNCS.PHASECHK.TRANS64 P0, [R3+URZ], R2 ;  /* 0x00000002030085a7 */ /* 0x000e24000800007f */
[----:B0-----:R-:W-:Y:S05]  /*28680*/  @!P0 BRA `(.L_x_1777) ;  /* 0xfffffffc00f08947 */ /* 0x001fea000383ffff */
.L_x_1340:
[----:B------:R-:W-:Y:S05]  /*28690*/  BSYNC B7 ;  /* 0x0000000000077941 */ /* 0x000fea0003800000 */
.L_x_1337:
[----:B------:R-:W-:Y:S05]  /*286a0*/  EXIT ;  /* 0x000000000000794d */ /* 0x000fea0003800000 */
.L_x_1366:
[----:B0-----:R0:W1:Y:S02]  /*286b0*/  SYNCS.PHASECHK.TRANS64.TRYWAIT P5, [R100+URZ+0x30890], R110 ;  /* 0x0308906e640075a7 */ /* 0x00106400080a017f */
[----:B-1----:R-:W-:Y:S05]  /*286c0*/  @!P5 NANOSLEEP.SYNCS 0x989680 ;  /* 0x009896800000d95d */ /* 0x002fea0003900000 */
[----:B------:R-:W1:Y:S02]  /*286d0*/  @!P5 SYNCS.PHASECHK.TRANS64 P5, [R100+URZ+0x30890], R110 ;  /* 0x0308906e6400d5a7 */ /* 0x000e6400080a007f */
[----:B-1----:R-:W-:Y:S05]  /*286e0*/  @!P5 BRA `(.L_x_1366) ;  /* 0xfffffffc00f0d947 */ /* 0x002fea000383ffff */
[----:B------:R-:W-:Y:S05]  /*286f0*/  BRA `(.L_x_1778) ;  /* 0xfffffdb000447947 */ /* 0x000fea000383ffff */
.L_x_1404:
[----:B0-----:R0:W1:Y:S02]  /*28700*/  SYNCS.PHASECHK.TRANS64.TRYWAIT P5, [R100+URZ+0x30890], R110 ;  /* 0x0308906e640075a7 */ /* 0x00106400080a017f */
[----:B-1----:R-:W-:Y:S05]  /*28710*/  @!P5 NANOSLEEP.SYNCS 0x989680 ;  /* 0x009896800000d95d */ /* 0x002fea0003900000 */
[----:B------:R-:W1:Y:S02]  /*28720*/  @!P5 SYNCS.PHASECHK.TRANS64 P5, [R100+URZ+0x30890], R110 ;  /* 0x0308906e6400d5a7 */ /* 0x000e6400080a007f */
[----:B-1----:R-:W-:Y:S05]  /*28730*/  @!P5 BRA `(.L_x_1404) ;  /* 0xfffffffc00f0d947 */ /* 0x002fea000383ffff */
[----:B------:R-:W-:Y:S05]  /*28740*/  BRA `(.L_x_1779) ;  /* 0xfffffdd400d07947 */ /* 0x000fea000383ffff */
.L_x_1421:
[----:B0-----:R0:W1:Y:S02]  /*28750*/  SYNCS.PHASECHK.TRANS64.TRYWAIT P0, [R100+URZ+0x30890], R110 ;  /* 0x0308906e640075a7 */ /* 0x001064000800017f */
[----:B-1----:R-:W-:Y:S05]  /*28760*/  @!P0 NANOSLEEP.SYNCS 0x989680 ;  /* 0x009896800000895d */ /* 0x002fea0003900000 */
[----:B------:R-:W1:Y:S02]  /*28770*/  @!P0 SYNCS.PHASECHK.TRANS64 P0, [R100+URZ+0x30890], R110 ;  /* 0x0308906e640085a7 */ /* 0x000e64000800007f */
[----:B-1----:R-:W-:Y:S05]  /*28780*/  @!P0 BRA `(.L_x_1421) ;  /* 0xfffffffc00f08947 */ /* 0x002fea000383ffff */
[----:B------:R-:W-:Y:S05]  /*28790*/  BRA `(.L_x_1780) ;  /* 0xfffffdf800887947 */ /* 0x000fea000383ffff */
.L_x_1427:
[----:B-1----:R1:W2:Y:S02]  /*287a0*/  SYNCS.PHASECHK.TRANS64.TRYWAIT P1, [R100+URZ+0x308b0], R110 ;  /* 0x0308b06e640075a7 */ /* 0x0022a4000802017f */
[----:B--2---:R-:W-:Y:S05]  /*287b0*/  @!P1 NANOSLEEP.SYNCS 0x989680 ;  /* 0x009896800000995d */ /* 0x004fea0003900000 */
[----:B------:R-:W2:Y:S02]  /*287c0*/  @!P1 SYNCS.PHASECHK.TRANS64 P1, [R100+URZ+0x308b0], R110 ;  /* 0x0308b06e640095a7 */ /* 0x000ea4000802007f */
[----:B--2---:R-:W-:Y:S05]  /*287d0*/  @!P1 BRA `(.L_x_1427) ;  /* 0xfffffffc00f09947 */ /* 0x004fea000383ffff */
[----:B------:R-:W-:Y:S05]  /*287e0*/  BRA `(.L_x_1781) ;  /* 0xfffffdfc006c7947 */ /* 0x000fea000383ffff */
.L_x_1463:
[----:B------:R-:W-:Y:S01]  /*287f0*/  BSSY B1, `(.L_x_1782) ;  /* 0x0000008000017945 */ /* 0x000fe20003800000 */
[----:B------:R-:W-:Y:S02]  /*28800*/  IMAD.MOV.U32 R13, RZ, RZ, R40 ;  /* 0x000000ffff0d7224 */ /* 0x000fe400078e0028 */
[----:B------:R-:W-:Y:S02]  /*28810*/  IMAD.MOV.U32 R12, RZ, RZ, RZ ;  /* 0x000000ffff0c7224 */ /* 0x000fe400078e00ff */
[----:B------:R-:W-:Y:S02]  /*28820*/  IMAD.MOV.U32 R11, RZ, RZ, 0x181f ;  /* 0x0000181fff0b7424 */ /* 0x000fe400078e00ff */
[----:B------:R-:W-:-:S07]  /*28830*/  IMAD.MOV.U32 R15, RZ, RZ, -0x1 ;  /* 0xffffffffff0f7424 */ /* 0x000fce00078e00ff */
[----:B-----5:R-:W-:Y:S05]  /*28840*/  WARPSYNC.COLLECTIVE R15, `(.L_x_1783) ;  /* 0x000000000f087348 */ /* 0x020fea0003c00000 */
[----:B------:R0:W1:Y:S02]  /*28850*/  SHFL.IDX P6, R14, R13, R12, R11 ;  /* 0x0000000c0d0e7389 */ /* 0x00006400000c000b */
[----:B01---5:R-:W-:Y:S01]  /*28860*/  ENDCOLLECTIVE ;  /* 0x000000000000791b */ /* 0x023fe20003800000 */
.L_x_1783:
[----:B------:R-:W-:Y:S05]  /*28870*/  BSYNC B1 ;  /* 0x0000000000017941 */ /* 0x000fea0003800000 */
.L_x_1782:
[----:B------:R-:W-:Y:S05]  /*28880*/  BRA `(.L_x_1784) ;  /* 0xfffffe2400887947 */ /* 0x000fea000383ffff */
.L_x_1464:
        /* <DEDUP_REMOVED lines=8> */
.L_x_1786:
[----:B------:R-:W-:Y:S05]  /*28910*/  BSYNC B1 ;  /* 0x0000000000017941 */ /* 0x000fea0003800000 */
.L_x_1785:
[----:B------:R-:W-:Y:S05]  /*28920*/  BRA `(.L_x_1787) ;  /* 0xfffffe2400687947 */ /* 0x000fea000383ffff */
.L_x_1465:
        /* <DEDUP_REMOVED lines=8> */
.L_x_1789:
[----:B------:R-:W-:Y:S05]  /*289b0*/  BSYNC B1 ;  /* 0x0000000000017941 */ /* 0x000fea0003800000 */
.L_x_1788:
[----:B------:R-:W-:Y:S05]  /*289c0*/  BRA `(.L_x_1790) ;  /* 0xfffffe2400487947 */ /* 0x000fea000383ffff */
.L_x_1466:
        /* <DEDUP_REMOVED lines=8> */
.L_x_1792:
[----:B------:R-:W-:Y:S05]  /*28a50*/  BSYNC B1 ;  /* 0x0000000000017941 */ /* 0x000fea0003800000 */
.L_x_1791:
[----:B------:R-:W-:Y:S05]  /*28a60*/  BRA `(.L_x_1793) ;  /* 0xfffffe2400287947 */ /* 0x000fea000383ffff */
.L_x_1467:
[----:B------:R-:W-:Y:S01]  /*28a70*/  BSSY B1, `(.L_x_1794) ;  /* 0x0000008000017945 */ /* 0x000fe20003800000 */
[----:B------:R-:W-:Y:S02]  /*28a80*/  IMAD.MOV.U32 R13, RZ, RZ, R40 ;  /* 0x000000ffff0d7224 */ /* 0x000fe400078e0028 */
[----:B------:R-:W-:Y:S02]  /*28a90*/  IMAD.MOV.U32 R12, RZ, RZ, 0x1 ;  /* 0x00000001ff0c7424 */ /* 0x000fe400078e00ff */
[----:B------:R-:W-:Y:S02]  /*28aa0*/  IMAD.MOV.U32 R11, RZ, RZ, 0x181f ;  /* 0x0000181fff0b7424 */ /* 0x000fe400078e00ff */
[----:B------:R-:W-:-:S07]  /*28ab0*/  IMAD.MOV.U32 R15, RZ, RZ, -0x1 ;  /* 0xffffffffff0f7424 */ /* 0x000fce00078e00ff */
[----:B-----5:R-:W-:Y:S05]  /*28ac0*/  WARPSYNC.COLLECTIVE R15, `(.L_x_1795) ;  /* 0x000000000f087348 */ /* 0x020fea0003c00000 */
[----:B------:R0:W1:Y:S02]  /*28ad0*/  SHFL.IDX P6, R14, R13, R12, R11 ;  /* 0x0000000c0d0e7389 */ /* 0x00006400000c000b */
[----:B01---5:R-:W-:Y:S01]  /*28ae0*/  ENDCOLLECTIVE ;  /* 0x000000000000791b */ /* 0x023fe20003800000 */
.L_x_1795:
[----:B------:R-:W-:Y:S05]  /*28af0*/  BSYNC B1 ;  /* 0x0000000000017941 */ /* 0x000fea0003800000 */
.L_x_1794:
[----:B------:R-:W-:Y:S05]  /*28b00*/  BRA `(.L_x_1796) ;  /* 0xfffffe2400087947 */ /* 0x000fea000383ffff */
.L_x_1468:
        /* <DEDUP_REMOVED lines=8> */
.L_x_1798:
[----:B------:R-:W-:Y:S05]  /*28b90*/  BSYNC B1 ;  /* 0x0000000000017941 */ /* 0x000fea0003800000 */
.L_x_1797:
[----:B------:R-:W-:Y:S05]  /*28ba0*/  BRA `(.L_x_1799) ;  /* 0xfffffe2000e87947 */ /* 0x000fea000383ffff */
.L_x_1469:
        /* <DEDUP_REMOVED lines=8> */
.L_x_1801:
[----:B------:R-:W-:Y:S05]  /*28c30*/  BSYNC B1 ;  /* 0x0000000000017941 */ /* 0x000fea0003800000 */
.L_x_1800:
[----:B------:R-:W-:Y:S05]  /*28c40*/  BRA `(.L_x_1802) ;  /* 0xfffffe2000c87947 */ /* 0x000fea000383ffff */
.L_x_1470:
        /* <DEDUP_REMOVED lines=8> */
.L_x_1804:
[----:B------:R-:W-:Y:S05]  /*28cd0*/  BSYNC B1 ;  /* 0x0000000000017941 */ /* 0x000fea0003800000 */
.L_x_1803:
[----:B------:R-:W-:Y:S05]  /*28ce0*/  BRA `(.L_x_1805) ;  /* 0xfffffe2000a87947 */ /* 0x000fea000383ffff */
.L_x_1471:
        /* <DEDUP_REMOVED lines=8> */
.L_x_1807:
[----:B------:R-:W-:Y:S05]  /*28d70*/  BSYNC B1 ;  /* 0x0000000000017941 */ /* 0x000fea0003800000 */
.L_x_1806:
[----:B------:R-:W-:Y:S05]  /*28d80*/  BRA `(.L_x_1808) ;  /* 0xfffffe2000887947 */ /* 0x000fea000383ffff */
.L_x_1472:
        /* <DEDUP_REMOVED lines=8> */
.L_x_1810:
[----:B------:R-:W-:Y:S05]  /*28e10*/  BSYNC B1 ;  /* 0x0000000000017941 */ /* 0x000fea0003800000 */
.L_x_1809:
[----:B------:R-:W-:Y:S05]  /*28e20*/  BRA `(.L_x_1811) ;  /* 0xfffffe2000687947 */ /* 0x000fea000383ffff */
.L_x_1473:
        /* <DEDUP_REMOVED lines=8> */
.L_x_1813:
[----:B------:R-:W-:Y:S05]  /*28eb0*/  BSYNC B1 ;  /* 0x0000000000017941 */ /* 0x000fea0003800000 */
.L_x_1812:
[----:B------:R-:W-:Y:S05]  /*28ec0*/  BRA `(.L_x_1814) ;  /* 0xfffffe2000487947 */ /* 0x000fea000383ffff */
.L_x_1474:
        /* <DEDUP_REMOVED lines=8> */
.L_x_1816:
[----:B------:R-:W-:Y:S05]  /*28f50*/  BSYNC B1 ;  /* 0x0000000000017941 */ /* 0x000fea0003800000 */
.L_x_1815:
[----:B------:R-:W-:Y:S05]  /*28f60*/  BRA `(.L_x_1817) ;  /* 0xfffffe2000287947 */ /* 0x000fea000383ffff */
.L_x_1475:
        /* <DEDUP_REMOVED lines=8> */
.L_x_1819:
[----:B------:R-:W-:Y:S05]  /*28ff0*/  BSYNC B1 ;  /* 0x0000000000017941 */ /* 0x000fea0003800000 */
.L_x_1818:
[----:B------:R-:W-:Y:S05]  /*29000*/  BRA `(.L_x_1820) ;  /* 0xfffffe2000087947 */ /* 0x000fea000383ffff */
.L_x_1476:
        /* <DEDUP_REMOVED lines=8> */
.L_x_1822:
[----:B------:R-:W-:Y:S05]  /*29090*/  BSYNC B1 ;  /* 0x0000000000017941 */ /* 0x000fea0003800000 */
.L_x_1821:
[----:B------:R-:W-:Y:S05]  /*290a0*/  BRA `(.L_x_1823) ;  /* 0xfffffe1c00ec7947 */ /* 0x000fea000383ffff */
.L_x_1477:
        /* <DEDUP_REMOVED lines=8> */
.L_x_1825:
[----:B------:R-:W-:Y:S05]  /*29130*/  BSYNC B1 ;  /* 0x0000000000017941 */ /* 0x000fea0003800000 */
.L_x_1824:
[----:B------:R-:W-:Y:S05]  /*29140*/  BRA `(.L_x_1826) ;  /* 0xfffffe1c00d07947 */ /* 0x000fea000383ffff */
.L_x_1478:
        /* <DEDUP_REMOVED lines=8> */
.L_x_1828:
[----:B------:R-:W-:Y:S05]  /*291d0*/  BSYNC B1 ;  /* 0x0000000000017941 */ /* 0x000fea0003800000 */
.L_x_1827:
[----:B------:R-:W-:Y:S05]  /*291e0*/  BRA `(.L_x_1829) ;  /* 0xfffffe1c00b47947 */ /* 0x000fea000383ffff */
.L_x_1480:
[----:B0-----:R0:W1:Y:S02]  /*291f0*/  SYNCS.PHASECHK.TRANS64.TRYWAIT P4, [R16+URZ+0x30800], R97 ;  /* 0x03080061100075a7 */ /* 0x001064000808017f */
[----:B-1----:R-:W-:Y:S05]  /*29200*/  @!P4 NANOSLEEP.SYNCS 0x989680 ;  /* 0x009896800000c95d */ /* 0x002fea0003900000 */
[----:B------:R-:W1:Y:S02]  /*29210*/  @!P4 SYNCS.PHASECHK.TRANS64 P4, [R16+URZ+0x30800], R97 ;  /* 0x030800611000c5a7 */ /* 0x000e64000808007f */
[----:B-1----:R-:W-:Y:S05]  /*29220*/  @!P4 BRA `(.L_x_1480) ;  /* 0xfffffffc00f0c947 */ /* 0x002fea000383ffff */
[----:B------:R-:W-:Y:S05]  /*29230*/  BRA `(.L_x_1830) ;  /* 0xfffffe2000347947 */ /* 0x000fea000383ffff */
.L_x_1520:
        /* <DEDUP_REMOVED lines=8> */
.L_x_1832:
[----:B------:R-:W-:Y:S05]  /*292c0*/  BSYNC B1 ;  /* 0x0000000000017941 */ /* 0x000fea0003800000 */
.L_x_1831:
[----:B------:R-:W-:Y:S05]  /*292d0*/  BRA `(.L_x_1833) ;  /* 0xfffffe6400787947 */ /* 0x000fea000383ffff */
.L_x_1521:
        /* <DEDUP_REMOVED lines=8> */
.L_x_1835:
[----:B------:R-:W-:Y:S05]  /*29360*/  BSYNC B1 ;  /* 0x0000000000017941 */ /* 0x000fea0003800000 */
.L_x_1834:
[----:B------:R-:W-:Y:S05]  /*29370*/  BRA `(.L_x_1836) ;  /* 0xfffffe6400587947 */ /* 0x000fea000383ffff */
.L_x_1522:
        /* <DEDUP_REMOVED lines=8> */
.L_x_1838:
[----:B------:R-:W-:Y:S05]  /*29400*/  BSYNC B1 ;  /* 0x0000000000017941 */ /* 0x000fea0003800000 */
.L_x_1837:
[----:B------:R-:W-:Y:S05]  /*29410*/  BRA `(.L_x_1839) ;  /* 0xfffffe6400387947 */ /* 0x000fea000383ffff */
.L_x_1523:
        /* <DEDUP_REMOVED lines=8> */
.L_x_1841:
[----:B------:R-:W-:Y:S05]  /*294a0*/  BSYNC B1 ;  /* 0x0000000000017941 */ /* 0x000fea0003800000 */
.L_x_1840:
[----:B------:R-:W-:Y:S05]  /*294b0*/  BRA `(.L_x_1842) ;  /* 0xfffffe6400187947 */ /* 0x000fea000383ffff */
.L_x_1524:
[----:B------:R-:W-:Y:S01]  /*294c0*/  BSSY B1, `(.L_x_1843) ;  /* 0x0000008000017945 */ /* 0x000fe20003800000 */
[----:B------:R-:W-:Y:S02]  /*294d0*/  IMAD.MOV.U32 R13, RZ, RZ, R9 ;  /* 0x000000ffff0d7224 */ /* 0x000fe400078e0009 */
[----:B------:R-:W-:Y:S02]  /*294e0*/  IMAD.MOV.U32 R12, RZ, RZ, 0x1 ;  /* 0x00000001ff0c7424 */ /* 0x000fe400078e00ff */
[----:B------:R-:W-:Y:S02]  /*294f0*/  IMAD.MOV.U32 R11, RZ, RZ, 0x181f ;  /* 0x0000181fff0b7424 */ /* 0x000fe400078e00ff */
[----:B------:R-:W-:-:S07]  /*29500*/  IMAD.MOV.U32 R15, RZ, RZ, -0x1 ;  /* 0xffffffffff0f7424 */ /* 0x000fce00078e00ff */
[----:B------:R-:W-:Y:S05]  /*29510*/  WARPSYNC.COLLECTIVE R15, `(.L_x_1844) ;  /* 0x000000000f087348 */ /* 0x000fea0003c00000 */
[----:B------:R0:W1:Y:S02]  /*29520*/  SHFL.IDX P6, R14, R13, R12, R11 ;  /* 0x0000000c0d0e7389 */ /* 0x00006400000c000b */
[----:B01----:R-:W-:Y:S01]  /*29530*/  ENDCOLLECTIVE ;  /* 0x000000000000791b */ /* 0x003fe20003800000 */
.L_x_1844:
[----:B------:R-:W-:Y:S05]  /*29540*/  BSYNC B1 ;  /* 0x0000000000017941 */ /* 0x000fea0003800000 */
.L_x_1843:
[----:B------:R-:W-:Y:S05]  /*29550*/  BRA `(.L_x_1845) ;  /* 0xfffffe6000f87947 */ /* 0x000fea000383ffff */
.L_x_1525:
        /* <DEDUP_REMOVED lines=8> */
.L_x_1847:
[----:B------:R-:W-:Y:S05]  /*295e0*/  BSYNC B1 ;  /* 0x0000000000017941 */ /* 0x000fea0003800000 */
.L_x_1846:
[----:B------:R-:W-:Y:S05]  /*295f0*/  BRA `(.L_x_1848) ;  /* 0xfffffe6000d87947 */ /* 0x000fea000383ffff */
.L_x_1526:
        /* <DEDUP_REMOVED lines=8> */
.L_x_1850:
[----:B------:R-:W-:Y:S05]  /*29680*/  BSYNC B1 ;  /* 0x0000000000017941 */ /* 0x000fea0003800000 */
.L_x_1849:
[----:B------:R-:W-:Y:S05]  /*29690*/  BRA `(.L_x_1851) ;  /* 0xfffffe6000b87947 */ /* 0x000fea000383ffff */
.L_x_1527:
        /* <DEDUP_REMOVED lines=8> */
.L_x_1853:
[----:B------:R-:W-:Y:S05]  /*29720*/  BSYNC B1 ;  /* 0x0000000000017941 */ /* 0x000fea0003800000 */
.L_x_1852:
[----:B------:R-:W-:Y:S05]  /*29730*/  BRA `(.L_x_1854) ;  /* 0xfffffe6000987947 */ /* 0x000fea000383ffff */
.L_x_1528:
        /* <DEDUP_REMOVED lines=8> */
.L_x_1856:
[----:B------:R-:W-:Y:S05]  /*297c0*/  BSYNC B1 ;  /* 0x0000000000017941 */ /* 0x000fea0003800000 */
.L_x_1855:
[----:B------:R-:W-:Y:S05]  /*297d0*/  BRA `(.L_x_1857) ;  /* 0xfffffe6000787947 */ /* 0x000fea000383ffff */
.L_x_1529:
        /* <DEDUP_REMOVED lines=8> */
.L_x_1859:
[----:B------:R-:W-:Y:S05]  /*29860*/  BSYNC B1 ;  /* 0x0000000000017941 */ /* 0x000fea0003800000 */
.L_x_1858:
[----:B------:R-:W-:Y:S05]  /*29870*/  BRA `(.L_x_1860) ;  /* 0xfffffe6000587947 */ /* 0x000fea000383ffff */
.L_x_1530:
        /* <DEDUP_REMOVED lines=8> */
.L_x_1862:
[----:B------:R-:W-:Y:S05]  /*29900*/  BSYNC B1 ;  /* 0x0000000000017941 */ /* 0x000fea0003800000 */
.L_x_1861:
[----:B------:R-:W-:Y:S05]  /*29910*/  BRA `(.L_x_1863) ;  /* 0xfffffe6000387947 */ /* 0x000fea000383ffff */
.L_x_1531:
        /* <DEDUP_REMOVED lines=8> */
.L_x_1865:
[----:B------:R-:W-:Y:S05]  /*299a0*/  BSYNC B1 ;  /* 0x0000000000017941 */ /* 0x000fea0003800000 */
.L_x_1864:
[----:B------:R-:W-:Y:S05]  /*299b0*/  BRA `(.L_x_1866) ;  /* 0xfffffe6000187947 */ /* 0x000fea000383ffff */
.L_x_1532:
        /* <DEDUP_REMOVED lines=8> */
.L_x_1868:
[----:B------:R-:W-:Y:S05]  /*29a40*/  BSYNC B1 ;  /* 0x0000000000017941 */ /* 0x000fea0003800000 */
.L_x_1867:
[----:B------:R-:W-:Y:S05]  /*29a50*/  BRA `(.L_x_1869) ;  /* 0xfffffe5c00f87947 */ /* 0x000fea000383ffff */
.L_x_1533:
        /* <DEDUP_REMOVED lines=8> */
.L_x_1871:
[----:B------:R-:W-:Y:S05]  /*29ae0*/  BSYNC B1 ;  /* 0x0000000000017941 */ /* 0x000fea0003800000 */
.L_x_1870:
[----:B------:R-:W-:Y:S05]  /*29af0*/  BRA `(.L_x_1872) ;  /* 0xfffffe5c00dc7947 */ /* 0x000fea000383ffff */
.L_x_1534:
        /* <DEDUP_REMOVED lines=8> */
.L_x_1874:
[----:B------:R-:W-:Y:S05]  /*29b80*/  BSYNC B1 ;  /* 0x0000000000017941 */ /* 0x000fea0003800000 */
.L_x_1873:
[----:B------:R-:W-:Y:S05]  /*29b90*/  BRA `(.L_x_1875) ;  /* 0xfffffe5c00c07947 */ /* 0x000fea000383ffff */
.L_x_1535:
        /* <DEDUP_REMOVED lines=8> */
.L_x_1877:
[----:B------:R-:W-:Y:S05]  /*29c20*/  BSYNC B1 ;  /* 0x0000000000017941 */ /* 0x000fea0003800000 */
.L_x_1876:
[----:B------:R-:W-:Y:S05]  /*29c30*/  BRA `(.L_x_1878) ;  /* 0xfffffe5c00a87947 */ /* 0x000fea000383ffff */
.L_x_1537:
[----:B0-----:R0:W1:Y:S02]  /*29c40*/  SYNCS.PHASECHK.TRANS64.TRYWAIT P4, [R16+URZ+0x30800], R9 ;  /* 0x03080009100075a7 */ /* 0x001064000808017f */
[----:B-1----:R-:W-:Y:S05]  /*29c50*/  @!P4 NANOSLEEP.SYNCS 0x989680 ;  /* 0x009896800000c95d */ /* 0x002fea0003900000 */
[----:B------:R-:W1:Y:S02]  /*29c60*/  @!P4 SYNCS.PHASECHK.TRANS64 P4, [R16+URZ+0x30800], R9 ;  /* 0x030800091000c5a7 */ /* 0x000e64000808007f */
[----:B-1----:R-:W-:Y:S05]  /*29c70*/  @!P4 BRA `(.L_x_1537) ;  /* 0xfffffffc00f0c947 */ /* 0x002fea000383ffff */
[----:B------:R-:W-:Y:S05]  /*29c80*/  BRA `(.L_x_1879) ;  /* 0xfffffe6000287947 */ /* 0x000fea000383ffff */
.L_x_1555:
[----:B-1----:R1:W2:Y:S02]  /*29c90*/  SYNCS.PHASECHK.TRANS64.TRYWAIT P2, [R5+URZ+0x30830], R0 ;  /* 0x03083000050075a7 */ /* 0x0022a4000804017f */
[----:B--2---:R-:W-:Y:S05]  /*29ca0*/  @!P2 NANOSLEEP.SYNCS 0x989680 ;  /* 0x009896800000a95d */ /* 0x004fea0003900000 */
[----:B------:R-:W2:Y:S02]  /*29cb0*/  @!P2 SYNCS.PHASECHK.TRANS64 P2, [R5+URZ+0x30830], R0 ;  /* 0x030830000500a5a7 */ /* 0x000ea4000804007f */
[----:B--2---:R-:W-:Y:S05]  /*29cc0*/  @!P2 BRA `(.L_x_1555) ;  /* 0xfffffffc00f0a947 */ /* 0x004fea000383ffff */
[----:B------:R-:W-:Y:S05]  /*29cd0*/  BRA `(.L_x_1554) ;  /* 0xfffffe9800587947 */ /* 0x000fea000383ffff */
.L_x_1575:
[----:B0-----:R0:W2:Y:S02]  /*29ce0*/  SYNCS.PHASECHK.TRANS64.TRYWAIT P3, [R232+URZ+0x30830], R152 ;  /* 0x03083098e80075a7 */ /* 0x0010a4000806017f */
[----:B--2---:R-:W-:Y:S05]  /*29cf0*/  @!P3 NANOSLEEP.SYNCS 0x989680 ;  /* 0x009896800000b95d */ /* 0x004fea0003900000 */
[----:B------:R-:W2:Y:S02]  /*29d00*/  @!P3 SYNCS.PHASECHK.TRANS64 P3, [R232+URZ+0x30830], R152 ;  /* 0x03083098e800b5a7 */ /* 0x000ea4000806007f */
[----:B--2---:R-:W-:Y:S05]  /*29d10*/  @!P3 BRA `(.L_x_1575) ;  /* 0xfffffffc00f0b947 */ /* 0x004fea000383ffff */
[----:B------:R-:W-:Y:S05]  /*29d20*/  BRA `(.L_x_1574) ;  /* 0xfffffec000b87947 */ /* 0x000fea000383ffff */
.L_x_1580:
[----:B-1----:R1:W2:Y:S02]  /*29d30*/  SYNCS.PHASECHK.TRANS64.TRYWAIT P3, [R0+URZ+0x30850], R2 ;  /* 0x03085002000075a7 */ /* 0x0022a4000806017f */
[----:B--2---:R-:W-:Y:S05]  /*29d40*/  @!P3 NANOSLEEP.SYNCS 0x989680 ;  /* 0x009896800000b95d */ /* 0x004fea0003900000 */
[----:B------:R-:W2:Y:S02]  /*29d50*/  @!P3 SYNCS.PHASECHK.TRANS64 P3, [R0+URZ+0x30850], R2 ;  /* 0x030850020000b5a7 */ /* 0x000ea4000806007f */
[----:B--2---:R-:W-:Y:S05]  /*29d60*/  @!P3 BRA `(.L_x_1580) ;  /* 0xfffffffc00f0b947 */ /* 0x004fea000383ffff */
[----:B------:R-:W-:Y:S05]  /*29d70*/  BRA `(.L_x_1579) ;  /* 0xfffffed400007947 */ /* 0x000fea000383ffff */
.L_x_1600:
[----:B-1----:R1:W2:Y:S02]  /*29d80*/  SYNCS.PHASECHK.TRANS64.TRYWAIT P2, [R4+URZ+0x30830], R5 ;  /* 0x03083005040075a7 */ /* 0x0022a4000804017f */
[----:B--2---:R-:W-:Y:S05]  /*29d90*/  @!P2 NANOSLEEP.SYNCS 0x989680 ;  /* 0x009896800000a95d */ /* 0x004fea0003900000 */
[----:B------:R-:W2:Y:S02]  /*29da0*/  @!P2 SYNCS.PHASECHK.TRANS64 P2, [R4+URZ+0x30830], R5 ;  /* 0x030830050400a5a7 */ /* 0x000ea4000804007f */
[----:B--2---:R-:W-:Y:S05]  /*29db0*/  @!P2 BRA `(.L_x_1600) ;  /* 0xfffffffc00f0a947 */ /* 0x004fea000383ffff */
[----:B------:R-:W-:Y:S05]  /*29dc0*/  BRA `(.L_x_1599) ;  /* 0xfffffeec00e47947 */ /* 0x000fea000383ffff */
.L_x_1605:
[----:B-1----:R1:W2:Y:S02]  /*29dd0*/  SYNCS.PHASECHK.TRANS64.TRYWAIT P2, [R232+URZ+0x30850], R0 ;  /* 0x03085000e80075a7 */ /* 0x0022a4000804017f */
[----:B--2---:R-:W-:Y:S05]  /*29de0*/  @!P2 NANOSLEEP.SYNCS 0x989680 ;  /* 0x009896800000a95d */ /* 0x004fea0003900000 */
[----:B------:R-:W2:Y:S02]  /*29df0*/  @!P2 SYNCS.PHASECHK.TRANS64 P2, [R232+URZ+0x30850], R0 ;  /* 0x03085000e800a5a7 */ /* 0x000ea4000804007f */
[----:B--2---:R-:W-:Y:S05]  /*29e00*/  @!P2 BRA `(.L_x_1605) ;  /* 0xfffffffc00f0a947 */ /* 0x004fea000383ffff */
[----:B------:R-:W-:Y:S05]  /*29e10*/  BRA `(.L_x_1604) ;  /* 0xffffff00002c7947 */ /* 0x000fea000383ffff */
.L_x_1613:
[----:B-1----:R1:W2:Y:S02]  /*29e20*/  SYNCS.PHASECHK.TRANS64.TRYWAIT P2, [R233+URZ+0x30830], R4 ;  /* 0x03083004e90075a7 */ /* 0x0022a4000804017f */
[----:B--2---:R-:W-:Y:S05]  /*29e30*/  @!P2 NANOSLEEP.SYNCS 0x989680 ;  /* 0x009896800000a95d */ /* 0x004fea0003900000 */
[----:B------:R-:W2:Y:S02]  /*29e40*/  @!P2 SYNCS.PHASECHK.TRANS64 P2, [R233+URZ+0x30830], R4 ;  /* 0x03083004e900a5a7 */ /* 0x000ea4000804007f */
[----:B--2---:R-:W-:Y:S05]  /*29e50*/  @!P2 BRA `(.L_x_1613) ;  /* 0xfffffffc00f0a947 */ /* 0x004fea000383ffff */
[----:B------:R-:W-:Y:S05]  /*29e60*/  BRA `(.L_x_1612) ;  /* 0xffffff0c00ec7947 */ /* 0x000fea000383ffff */
.L_x_1618:
[----:B-1----:R1:W2:Y:S02]  /*29e70*/  SYNCS.PHASECHK.TRANS64.TRYWAIT P2, [R0+URZ+0x30850], R2 ;  /* 0x03085002000075a7 */ /* 0x0022a4000804017f */
[----:B--2---:R-:W-:Y:S05]  /*29e80*/  @!P2 NANOSLEEP.SYNCS 0x989680 ;  /* 0x009896800000a95d */ /* 0x004fea0003900000 */
[----:B------:R-:W2:Y:S02]  /*29e90*/  @!P2 SYNCS.PHASECHK.TRANS64 P2, [R0+URZ+0x30850], R2 ;  /* 0x030850020000a5a7 */ /* 0x000ea4000804007f */
[----:B--2---:R-:W-:Y:S05]  /*29ea0*/  @!P2 BRA `(.L_x_1618) ;  /* 0xfffffffc00f0a947 */ /* 0x004fea000383ffff */
[----:B------:R-:W-:Y:S05]  /*29eb0*/  BRA `(.L_x_1617) ;  /* 0xffffff2000387947 */ /* 0x000fea000383ffff */
.L_x_1632:
[----:B-1----:R1:W2:Y:S02]  /*29ec0*/  SYNCS.PHASECHK.TRANS64.TRYWAIT P0, [R11+URZ+0x30850], R2 ;  /* 0x030850020b0075a7 */ /* 0x0022a4000800017f */
[----:B--2---:R-:W-:Y:S05]  /*29ed0*/  @!P0 NANOSLEEP.SYNCS 0x989680 ;  /* 0x009896800000895d */ /* 0x004fea0003900000 */
[----:B------:R-:W2:Y:S02]  /*29ee0*/  @!P0 SYNCS.PHASECHK.TRANS64 P0, [R11+URZ+0x30850], R2 ;  /* 0x030850020b0085a7 */ /* 0x000ea4000800007f */
[----:B--2---:R-:W-:Y:S05]  /*29ef0*/  @!P0 BRA `(.L_x_1632) ;  /* 0xfffffffc00f08947 */ /* 0x004fea000383ffff */
[----:B------:R-:W-:Y:S05]  /*29f00*/  BRA `(.L_x_1631) ;  /* 0xffffff4000647947 */ /* 0x000fea000383ffff */
.L_x_1674:
[----:B------:R-:W1:Y:S01]  /*29f10*/  S2R R9, SR_TID.X ;  /* 0x0000000000097919 */ /* 0x000e620000002100 */
[----:B------:R-:W-:Y:S01]  /*29f20*/  BSSY B1, `(.L_x_1880) ;  /* 0x000000a000017945 */ /* 0x000fe20003800000 */
[----:B------:R-:W-:Y:S02]  /*29f30*/  IMAD.MOV.U32 R12, RZ, RZ, RZ ;  /* 0x000000ffff0c7224 */ /* 0x000fe400078e00ff */
[----:B0-----:R-:W-:Y:S02]  /*29f40*/  IMAD.MOV.U32 R11, RZ, RZ, 0x1f ;  /* 0x0000001fff0b7424 */ /* 0x001fe400078e00ff */
[----:B------:R-:W-:Y:S01]  /*29f50*/  IMAD.MOV.U32 R15, RZ, RZ, -0x1 ;  /* 0xffffffffff0f7424 */ /* 0x000fe200078e00ff */
[----:B-1----:R-:W-:-:S04]  /*29f60*/  SHF.R.U32.HI R9, RZ, 0x5, R9 ;  /* 0x00000005ff097819 */ /* 0x002fc80000011609 */
[----:B------:R-:W-:-:S05]  /*29f70*/  LOP3.LUT R9, R9, 0x3, RZ, 0xc0, !PT ;  /* 0x0000000309097812 */ /* 0x000fca00078ec0ff */
[----:B------:R-:W-:-:S07]  /*29f80*/  IMAD.MOV.U32 R13, RZ, RZ, R9 ;  /* 0x000000ffff0d7224 */ /* 0x000fce00078e0009 */
[----:B------:R-:W-:Y:S05]  /*29f90*/  WARPSYNC.COLLECTIVE R15, `(.L_x_1881) ;  /* 0x000000000f087348 */ /* 0x000fea0003c00000 */
[----:B------:R0:W1:Y:S02]  /*29fa0*/  SHFL.IDX P6, R14, R13, R12, R11 ;  /* 0x0000000c0d0e7389 */ /* 0x00006400000c000b */
[----:B01----:R-:W-:Y:S01]  /*29fb0*/  ENDCOLLECTIVE ;  /* 0x000000000000791b */ /* 0x003fe20003800000 */
.L_x_1881:
[----:B------:R-:W-:Y:S05]  /*29fc0*/  BSYNC B1 ;  /* 0x0000000000017941 */ /* 0x000fea0003800000 */
.L_x_1880:
[----:B------:R-:W-:Y:S05]  /*29fd0*/  BRA `(.L_x_1882) ;  /* 0xffffff8c00b47947 */ /* 0x000fea000383ffff */
.L_x_1675:
[----:B------:R-:W-:Y:S01]  /*29fe0*/  BSSY B1, `(.L_x_1883) ;  /* 0x0000006000017945 */ /* 0x000fe20003800000 */
[----:B------:R-:W-:-:S07]  /*29ff0*/  IMAD.MOV.U32 R15, RZ, RZ, -0x1 ;  /* 0xffffffffff0f7424 */ /* 0x000fce00078e00ff */
[----:B0-----:R-:W-:Y:S05]  /*2a000*/  WARPSYNC.COLLECTIVE R15, `(.L_x_1884) ;  /* 0x000000000f0c7348 */ /* 0x001fea0003c00000 */
[----:B------:R-:W-:Y:S02]  /*2a010*/  ELECT P6, UR62, PT ;  /* 0x00000000003e782f */ /* 0x000fe400038c0000 */
[----:B------:R-:W-:Y:S01]  /*2a020*/  MOV R14, UR62 ;  /* 0x0000003e000e7c02 */ /* 0x000fe20008000f00 */
[----:B0-----:R-:W-:Y:S10]  /*2a030*/  ENDCOLLECTIVE ;  /* 0x000000000000791b */ /* 0x001ff40003800000 */
.L_x_1884:
[----:B------:R-:W-:Y:S05]  /*2a040*/  BSYNC B1 ;  /* 0x0000000000017941 */ /* 0x000fea0003800000 */
.L_x_1883:
[----:B------:R-:W-:Y:S05]  /*2a050*/  BRA `(.L_x_1885) ;  /* 0xffffff8c00a07947 */ /* 0x000fea000383ffff */
.L_x_1677:
[----:B0-----:R0:W1:Y:S02]  /*2a060*/  SYNCS.PHASECHK.TRANS64.TRYWAIT P0, [R11+URZ+0x30820], R7 ;  /* 0x030820070b0075a7 */ /* 0x001064000800017f */
[----:B-1----:R-:W-:Y:S05]  /*2a070*/  @!P0 NANOSLEEP.SYNCS 0x989680 ;  /* 0x009896800000895d */ /* 0x002fea0003900000 */
[----:B------:R-:W1:Y:S02]  /*2a080*/  @!P0 SYNCS.PHASECHK.TRANS64 P0, [R11+URZ+0x30820], R7 ;  /* 0x030820070b0085a7 */ /* 0x000e64000800007f */
[----:B-1----:R-:W-:Y:S05]  /*2a090*/  @!P0 BRA `(.L_x_1677) ;  /* 0xfffffffc00f08947 */ /* 0x002fea000383ffff */
[----:B------:R-:W-:Y:S05]  /*2a0a0*/  BRA `(.L_x_1886) ;  /* 0xffffff8c00bc7947 */ /* 0x000fea000383ffff */
.L_x_1680:
[----:B0-----:R0:W1:Y:S02]  /*2a0b0*/  SYNCS.PHASECHK.TRANS64.TRYWAIT P0, [R7+URZ+0x308a0], R9 ;  /* 0x0308a009070075a7 */ /* 0x001064000800017f */
[----:B-1----:R-:W-:Y:S05]  /*2a0c0*/  @!P0 NANOSLEEP.SYNCS 0x989680 ;  /* 0x009896800000895d */ /* 0x002fea0003900000 */
[----:B------:R-:W1:Y:S02]  /*2a0d0*/  @!P0 SYNCS.PHASECHK.TRANS64 P0, [R7+URZ+0x308a0], R9 ;  /* 0x0308a009070085a7 */ /* 0x000e64000800007f */
[----:B-1----:R-:W-:Y:S05]  /*2a0e0*/  @!P0 BRA `(.L_x_1680) ;  /* 0xfffffffc00f08947 */ /* 0x002fea000383ffff */
[----:B------:R-:W-:Y:S05]  /*2a0f0*/  BRA `(.L_x_1887) ;  /* 0xffffff8c00cc7947 */ /* 0x000fea000383ffff */
.L_x_1682:
[----:B-1----:R1:W2:Y:S02]  /*2a100*/  SYNCS.PHASECHK.TRANS64.TRYWAIT P0, [R7+URZ+0x308c0], R9 ;  /* 0x0308c009070075a7 */ /* 0x0022a4000800017f */
[----:B--2---:R-:W-:Y:S05]  /*2a110*/  @!P0 NANOSLEEP.SYNCS 0x989680 ;  /* 0x009896800000895d */ /* 0x004fea0003900000 */
[----:B------:R-:W2:Y:S02]  /*2a120*/  @!P0 SYNCS.PHASECHK.TRANS64 P0, [R7+URZ+0x308c0], R9 ;  /* 0x0308c009070085a7 */ /* 0x000ea4000800007f */
[----:B--2---:R-:W-:Y:S05]  /*2a130*/  @!P0 BRA `(.L_x_1682) ;  /* 0xfffffffc00f08947 */ /* 0x004fea000383ffff */
[----:B------:R-:W-:Y:S05]  /*2a140*/  BRA `(.L_x_1888) ;  /* 0xffffff90006c7947 */ /* 0x000fea000383ffff */
.L_x_1686:
[----:B0-----:R0:W1:Y:S02]  /*2a150*/  SYNCS.PHASECHK.TRANS64.TRYWAIT P0, [R7+URZ+0x308a0], R8 ;  /* 0x0308a008070075a7 */ /* 0x001064000800017f */
[----:B-1----:R-:W-:Y:S05]  /*2a160*/  @!P0 NANOSLEEP.SYNCS 0x989680 ;  /* 0x009896800000895d */ /* 0x002fea0003900000 */
[----:B------:R-:W1:Y:S02]  /*2a170*/  @!P0 SYNCS.PHASECHK.TRANS64 P0, [R7+URZ+0x308a0], R8 ;  /* 0x0308a008070085a7 */ /* 0x000e64000800007f */
[----:B-1----:R-:W-:Y:S05]  /*2a180*/  @!P0 BRA `(.L_x_1686) ;  /* 0xfffffffc00f08947 */ /* 0x002fea000383ffff */
[----:B------:R-:W-:Y:S05]  /*2a190*/  BRA `(.L_x_1889) ;  /* 0xffffff9400547947 */ /* 0x000fea000383ffff */
.L_x_1688:
[----:B-1----:R1:W2:Y:S02]  /*2a1a0*/  SYNCS.PHASECHK.TRANS64.TRYWAIT P1, [R7+URZ+0x308c0], R8 ;  /* 0x0308c008070075a7 */ /* 0x0022a4000802017f */
[----:B--2---:R-:W-:Y:S05]  /*2a1b0*/  @!P1 NANOSLEEP.SYNCS 0x989680 ;  /* 0x009896800000995d */ /* 0x004fea0003900000 */
[----:B------:R-:W2:Y:S02]  /*2a1c0*/  @!P1 SYNCS.PHASECHK.TRANS64 P1, [R7+URZ+0x308c0], R8 ;  /* 0x0308c008070095a7 */ /* 0x000ea4000802007f */
[----:B--2---:R-:W-:Y:S05]  /*2a1d0*/  @!P1 BRA `(.L_x_1688) ;  /* 0xfffffffc00f09947 */ /* 0x004fea000383ffff */
[----:B------:R-:W-:Y:S05]  /*2a1e0*/  BRA `(.L_x_1890) ;  /* 0xffffff9400f07947 */ /* 0x000fea000383ffff */
.L_x_1709:
        /* <DEDUP_REMOVED lines=11> */
.L_x_1892:
[----:B------:R-:W-:Y:S05]  /*2a2a0*/  BSYNC B0 ;  /* 0x0000000000007941 */ /* 0x000fea0003800000 */
.L_x_1891:
[----:B------:R-:W-:Y:S05]  /*2a2b0*/  BRA `(.L_x_1893) ;  /* 0xffffffa800187947 */ /* 0x000fea000383ffff */
.L_x_1710:
[----:B------:R-:W-:Y:S01]  /*2a2c0*/  BSSY B0, `(.L_x_1894) ;  /* 0x0000006000007945 */ /* 0x000fe20003800000 */
[----:B------:R-:W-:-:S07]  /*2a2d0*/  IMAD.MOV.U32 R15, RZ, RZ, -0x1 ;  /* 0xffffffffff0f7424 */ /* 0x000fce00078e00ff */
[----:B------:R-:W-:Y:S05]  /*2a2e0*/  WARPSYNC.COLLECTIVE R15, `(.L_x_1895) ;  /* 0x000000000f0c7348 */ /* 0x000fea0003c00000 */
[----:B------:R-:W-:Y:S02]  /*2a2f0*/  ELECT P6, UR62, PT ;  /* 0x00000000003e782f */ /* 0x000fe400038c0000 */
[----:B------:R-:W-:Y:S01]  /*2a300*/  MOV R14, UR62 ;  /* 0x0000003e000e7c02 */ /* 0x000fe20008000f00 */
[----:B------:R-:W-:Y:S10]  /*2a310*/  ENDCOLLECTIVE ;  /* 0x000000000000791b */ /* 0x000ff40003800000 */
.L_x_1895:
[----:B------:R-:W-:Y:S05]  /*2a320*/  BSYNC B0 ;  /* 0x0000000000007941 */ /* 0x000fea0003800000 */
.L_x_1894:
[----:B------:R-:W-:Y:S05]  /*2a330*/  BRA `(.L_x_1896) ;  /* 0xffffffa800087947 */ /* 0x000fea000383ffff */
.L_x_1713:
[----:B0-----:R0:W1:Y:S02]  /*2a340*/  SYNCS.PHASECHK.TRANS64.TRYWAIT P0, [R7+URZ+0x30840], R10 ;  /* 0x0308400a070075a7 */ /* 0x001064000800017f */
[----:B-1----:R-:W-:Y:S05]  /*2a350*/  @!P0 NANOSLEEP.SYNCS 0x989680 ;  /* 0x009896800000895d */ /* 0x002fea0003900000 */
[----:B------:R-:W1:Y:S02]  /*2a360*/  @!P0 SYNCS.PHASECHK.TRANS64 P0, [R7+URZ+0x30840], R10 ;  /* 0x0308400a070085a7 */ /* 0x000e64000800007f */
[----:B-1----:R-:W-:Y:S05]  /*2a370*/  @!P0 BRA `(.L_x_1713) ;  /* 0xfffffffc00f08947 */ /* 0x002fea000383ffff */
[----:B------:R-:W-:Y:S05]  /*2a380*/  BRA `(.L_x_1897) ;  /* 0xffffffa800707947 */ /* 0x000fea000383ffff */
.L_x_1716:
        /* <DEDUP_REMOVED lines=8> */
.L_x_1724:
[----:B0-----:R0:W1:Y:S02]  /*2a410*/  SYNCS.PHASECHK.TRANS64.TRYWAIT P0, [R3+URZ+0x30840], R8 ;  /* 0x03084008030075a7 */ /* 0x001064000800017f */
[----:B-1----:R-:W-:Y:S05]  /*2a420*/  @!P0 NANOSLEEP.SYNCS 0x989680 ;  /* 0x009896800000895d */ /* 0x002fea0003900000 */
[----:B------:R-:W1:Y:S02]  /*2a430*/  @!P0 SYNCS.PHASECHK.TRANS64 P0, [R3+URZ+0x30840], R8 ;  /* 0x03084008030085a7 */ /* 0x000e64000800007f */
[----:B-1----:R-:W-:Y:S05]  /*2a440*/  @!P0 BRA `(.L_x_1724) ;  /* 0xfffffffc00f08947 */ /* 0x002fea000383ffff */
[----:B------:R-:W-:Y:S05]  /*2a450*/  BRA `(.L_x_1899) ;  /* 0xffffffb000ac7947 */ /* 0x000fea000383ffff */
.L_x_1726:
[----:B0-----:R0:W1:Y:S02]  /*2a460*/  SYNCS.PHASECHK.TRANS64.TRYWAIT P0, [R3+URZ+0x30860], R8 ;  /* 0x03086008030075a7 */ /* 0x001064000800017f */
[----:B-1----:R-:W-:Y:S05]  /*2a470*/  @!P0 NANOSLEEP.SYNCS 0x989680 ;  /* 0x009896800000895d */ /* 0x002fea0003900000 */
[----:B------:R-:W1:Y:S02]  /*2a480*/  @!P0 SYNCS.PHASECHK.TRANS64 P0, [R3+URZ+0x30860], R8 ;  /* 0x03086008030085a7 */ /* 0x000e64000800007f */
[----:B-1----:R-:W-:Y:S05]  /*2a490*/  @!P0 BRA `(.L_x_1726) ;  /* 0xfffffffc00f08947 */ /* 0x002fea000383ffff */
[----:B------:R-:W-:Y:S05]  /*2a4a0*/  BRA `(.L_x_1900) ;  /* 0xffffffb400687947 */ /* 0x000fea000383ffff */
.L_x_1732:
[----:B-1----:R1:W2:Y:S02]  /*2a4b0*/  SYNCS.PHASECHK.TRANS64.TRYWAIT P0, [R2+URZ+0x30840], R3 ;  /* 0x03084003020075a7 */ /* 0x0022a4000800017f */
[----:B--2---:R-:W-:Y:S05]  /*2a4c0*/  @!P0 NANOSLEEP.SYNCS 0x989680 ;  /* 0x009896800000895d */ /* 0x004fea0003900000 */
[----:B------:R-:W2:Y:S02]  /*2a4d0*/  @!P0 SYNCS.PHASECHK.TRANS64 P0, [R2+URZ+0x30840], R3 ;  /* 0x03084003020085a7 */ /* 0x000ea4000800007f */
[----:B--2---:R-:W-:Y:S05]  /*2a4e0*/  @!P0 BRA `(.L_x_1732) ;  /* 0xfffffffc00f08947 */ /* 0x004fea000383ffff */
[----:B------:R-:W-:Y:S05]  /*2a4f0*/  BRA `(.L_x_1901) ;  /* 0xffffffb800f87947 */ /* 0x000fea000383ffff */
.L_x_1734:
[----:B0-----:R0:W1:Y:S02]  /*2a500*/  SYNCS.PHASECHK.TRANS64.TRYWAIT P0, [R2+URZ+0x30860], R3 ;  /* 0x03086003020075a7 */ /* 0x001064000800017f */
[----:B-1----:R-:W-:Y:S05]  /*2a510*/  @!P0 NANOSLEEP.SYNCS 0x989680 ;  /* 0x009896800000895d */ /* 0x002fea0003900000 */
[----:B------:R-:W1:Y:S02]  /*2a520*/  @!P0 SYNCS.PHASECHK.TRANS64 P0, [R2+URZ+0x30860], R3 ;  /* 0x03086003020085a7 */ /* 0x000e64000800007f */
[----:B-1----:R-:W-:Y:S05]  /*2a530*/  @!P0 BRA `(.L_x_1734) ;  /* 0xfffffffc00f08947 */ /* 0x002fea000383ffff */
[----:B------:R-:W-:Y:S05]  /*2a540*/  BRA `(.L_x_1902) ;  /* 0xffffffbc00b47947 */ /* 0x000fea000383ffff */
.L_x_1740:
[----:B--2---:R2:W3:Y:S02]  /*2a550*/  SYNCS.PHASECHK.TRANS64.TRYWAIT P0, [R2+URZ+0x30840], R3 ;  /* 0x03084003020075a7 */ /* 0x0044e4000800017f */
[----:B---3--:R-:W-:Y:S05]  /*2a560*/  @!P0 NANOSLEEP.SYNCS 0x989680 ;  /* 0x009896800000895d */ /* 0x008fea0003900000 */
[----:B------:R-:W3:Y:S02]  /*2a570*/  @!P0 SYNCS.PHASECHK.TRANS64 P0, [R2+URZ+0x30840], R3 ;  /* 0x03084003020085a7 */ /* 0x000ee4000800007f */
[----:B---3--:R-:W-:Y:S05]  /*2a580*/  @!P0 BRA `(.L_x_1740) ;  /* 0xfffffffc00f08947 */ /* 0x008fea000383ffff */
[----:B------:R-:W-:Y:S05]  /*2a590*/  BRA `(.L_x_1903) ;  /* 0xffffffc400187947 */ /* 0x000fea000383ffff */
.L_x_1742:
[----:B0-----:R0:W1:Y:S02]  /*2a5a0*/  SYNCS.PHASECHK.TRANS64.TRYWAIT P0, [R2+URZ+0x30860], R9 ;  /* 0x03086009020075a7 */ /* 0x001064000800017f */
[----:B-1----:R-:W-:Y:S05]  /*2a5b0*/  @!P0 NANOSLEEP.SYNCS 0x989680 ;  /* 0x009896800000895d */ /* 0x002fea0003900000 */
[----:B------:R-:W1:Y:S02]  /*2a5c0*/  @!P0 SYNCS.PHASECHK.TRANS64 P0, [R2+URZ+0x30860], R9 ;  /* 0x03086009020085a7 */ /* 0x000e64000800007f */
[----:B-1----:R-:W-:Y:S05]  /*2a5d0*/  @!P0 BRA `(.L_x_1742) ;  /* 0xfffffffc00f08947 */ /* 0x002fea000383ffff */
[----:B------:R-:W-:Y:S05]  /*2a5e0*/  BRA `(.L_x_1904) ;  /* 0xffffffc400d07947 */ /* 0x000fea000383ffff */
.L_x_1750:
[----:B-1----:R1:W2:Y:S02]  /*2a5f0*/  SYNCS.PHASECHK.TRANS64.TRYWAIT P0, [R3+URZ+0x30860], R2 ;  /* 0x03086002030075a7 */ /* 0x0022a4000800017f */
[----:B--2---:R-:W-:Y:S05]  /*2a600*/  @!P0 NANOSLEEP.SYNCS 0x989680 ;  /* 0x009896800000895d */ /* 0x004fea0003900000 */
[----:B------:R-:W2:Y:S02]  /*2a610*/  @!P0 SYNCS.PHASECHK.TRANS64 P0, [R3+URZ+0x30860], R2 ;  /* 0x03086002030085a7 */ /* 0x000ea4000800007f */
[----:B--2---:R-:W-:Y:S05]  /*2a620*/  @!P0 BRA `(.L_x_1750) ;  /* 0xfffffffc00f08947 */ /* 0x004fea000383ffff */
[----:B------:R-:W-:Y:S05]  /*2a630*/  BRA `(.L_x_1905) ;  /* 0xffffffcc001c7947 */ /* 0x000fea000383ffff */
.L_x_1753:
[----:B------:R-:W-:Y:S01]  /*2a640*/  BSSY B0, `(.L_x_1906) ;  /* 0x0000008000007945 */ /* 0x000fe20003800000 */
[----:B------:R-:W-:Y:S02]  /*2a650*/  IMAD.MOV.U32 R13, RZ, RZ, R16 ;  /* 0x000000ffff0d7224 */ /* 0x000fe400078e0010 */
[----:B------:R-:W-:Y:S02]  /*2a660*/  IMAD.MOV.U32 R12, RZ, RZ, RZ ;  /* 0x000000ffff0c7224 */ /* 0x000fe400078e00ff */
[----:B0-----:R-:W-:Y:S02]  /*2a670*/  IMAD.MOV.U32 R11, RZ, RZ, 0x1f ;  /* 0x0000001fff0b7424 */ /* 0x001fe400078e00ff */
[----:B------:R-:W-:-:S07]  /*2a680*/  IMAD.MOV.U32 R15, RZ, RZ, -0x1 ;  /* 0xffffffffff0f7424 */ /* 0x000fce00078e00ff */
[----:B-123--:R-:W-:Y:S05]  /*2a690*/  WARPSYNC.COLLECTIVE R15, `(.L_x_1907) ;  /* 0x000000000f087348 */ /* 0x00efea0003c00000 */
[----:B------:R0:W4:Y:S02]  /*2a6a0*/  SHFL.IDX P6, R14, R13, R12, R11 ;  /* 0x0000000c0d0e7389 */ /* 0x00012400000c000b */
[----:B01234-:R-:W-:Y:S01]  /*2a6b0*/  ENDCOLLECTIVE ;  /* 0x000000000000791b */ /* 0x01ffe20003800000 */
.L_x_1907:
[----:B------:R-:W-:Y:S05]  /*2a6c0*/  BSYNC B0 ;  /* 0x0000000000007941 */ /* 0x000fea0003800000 */
.L_x_1906:
        /* <DEDUP_REMOVED lines=8> */
.L_x_1908:
[----:B------:R-:W-:Y:S01]  /*2a750*/  IMAD.MOV.U32 R16, RZ, RZ, R14 ;  /* 0x000000ffff107224 */ /* 0x000fe200078e000e */
[----:B------:R-:W-:Y:S06]  /*2a760*/  BRA `(.L_x_1909) ;  /* 0xffffffcc00d87947 */ /* 0x000fec000383ffff */
.L_x_1756:
[----:B------:R-:W-:Y:S01]  /*2a770*/  BSSY B0, `(.L_x_1910) ;  /* 0x0000008000007945 */ /* 0x000fe20003800000 */
[----:B-----5:R-:W-:Y:S02]  /*2a780*/  IMAD.MOV.U32 R13, RZ, RZ, R17 ;  /* 0x000000ffff0d7224 */ /* 0x020fe400078e0011 */
[----:B------:R-:W-:Y:S02]  /*2a790*/  IMAD.MOV.U32 R12, RZ, RZ, 0x1 ;  /* 0x00000001ff0c7424 */ /* 0x000fe400078e00ff */
[----:B0-----:R-:W-:Y:S02]  /*2a7a0*/  IMAD.MOV.U32 R11, RZ, RZ, RZ ;  /* 0x000000ffff0b7224 */ /* 0x001fe400078e00ff */
[----:B------:R-:W-:-:S07]  /*2a7b0*/  IMAD.MOV.U32 R15, RZ, RZ, -0x1 ;  /* 0xffffffffff0f7424 */ /* 0x000fce00078e00ff */
[----:B-1-34-:R-:W-:Y:S05]  /*2a7c0*/  WARPSYNC.COLLECTIVE R15, `(.L_x_1911) ;  /* 0x000000000f087348 */ /* 0x01afea0003c00000 */
[----:B------:R0:W2:Y:S02]  /*2a7d0*/  SHFL.UP P6, R14, R13, R12, R11 ;  /* 0x0400000c0d0e7389 */ /* 0x0000a400000c000b */
[----:B01234-:R-:W-:Y:S01]  /*2a7e0*/  ENDCOLLECTIVE ;  /* 0x000000000000791b */ /* 0x01ffe20003800000 */
.L_x_1911:
[----:B------:R-:W-:Y:S05]  /*2a7f0*/  BSYNC B0 ;  /* 0x0000000000007941 */ /* 0x000fea0003800000 */
.L_x_1910:
        /* <DEDUP_REMOVED lines=10> */
.L_x_1912:
        /* <DEDUP_REMOVED lines=8> */
.L_x_1913:
        /* <DEDUP_REMOVED lines=8> */
.L_x_1914:
        /* <DEDUP_REMOVED lines=8> */
.L_x_1915:
        /* <DEDUP_REMOVED lines=8> */
.L_x_1916:
[----:B------:R-:W-:Y:S05]  /*2aaa0*/  BRA `(.L_x_1917) ;  /* 0xffffffcc00a07947 */ /* 0x000fea000383ffff */
.L_x_1761:
        /* <DEDUP_REMOVED lines=8> */
.L_x_1919:
[----:B------:R-:W-:Y:S05]  /*2ab30*/  BSYNC B0 ;  /* 0x0000000000007941 */ /* 0x000fea0003800000 */
.L_x_1918:
        /* <DEDUP_REMOVED lines=10> */
.L_x_1920:
        /* <DEDUP_REMOVED lines=8> */
.L_x_1921:
        /* <DEDUP_REMOVED lines=8> */
.L_x_1922:
        /* <DEDUP_REMOVED lines=8> */
.L_x_1923:
        /* <DEDUP_REMOVED lines=8> */
.L_x_1924:
[----:B------:R-:W-:Y:S05]  /*2ade0*/  BRA `(.L_x_1925) ;  /* 0xffffffcc00887947 */ /* 0x000fea000383ffff */
.L_x_1763:
[----:B------:R-:W-:Y:S01]  /*2adf0*/  BSSY B0, `(.L_x_1926) ;  /* 0x0000006000007945 */ /* 0x000fe20003800000 */
[----:B------:R-:W-:Y:S01]  /*2ae00*/  PLOP3.LUT P6, PT, P6, PT, PT, 0x8, 0x0 ;  /* 0x000000000000781c */ /* 0x000fe200037ce170 */
[----:B------:R-:W-:-:S12]  /*2ae10*/  IMAD.MOV.U32 R15, RZ, RZ, -0x1 ;  /* 0xffffffffff0f7424 */ /* 0x000fd800078e00ff */
[----:B0-----:R-:W-:Y:S05]  /*2ae20*/  WARPSYNC.COLLECTIVE R15, `(.L_x_1927) ;  /* 0x000000000f087348 */ /* 0x001fea0003c00000 */
[----:B------:R-:W-:Y:S01]  /*2ae30*/  VOTE.ANY R14, PT, P6 ;  /* 0x00000000000e7806 */ /* 0x000fe200030e0100 */
[----:B0-----:R-:W-:Y:S06]  /*2ae40*/  ENDCOLLECTIVE ;  /* 0x000000000000791b */ /* 0x001fec0003800000 */
.L_x_1927:
[----:B------:R-:W-:Y:S05]  /*2ae50*/  BSYNC B0 ;  /* 0x0000000000007941 */ /* 0x000fea0003800000 */
.L_x_1926:
        /* <DEDUP_REMOVED lines=9> */
.L_x_1928:
[----:B------:R-:W-:Y:S01]  /*2aef0*/  IMAD.MOV.U32 R17, RZ, RZ, R14 ;  /* 0x000000ffff117224 */ /* 0x000fe200078e000e */
[----:B------:R-:W-:Y:S06]  /*2af00*/  BRA `(.L_x_1929) ;  /* 0xffffffcc00787947 */ /* 0x000fec000383ffff */
.L_x_1765:
[----:B------:R-:W-:Y:S01]  /*2af10*/  BSSY B0, `(.L_x_1930) ;  /* 0x0000007000007945 */ /* 0x000fe20003800000 */
[----:B------:R-:W-:Y:S02]  /*2af20*/  IMAD.MOV.U32 R13, RZ, RZ, R2 ;  /* 0x000000ffff0d7224 */ /* 0x000fe400078e0002 */
[----:B------:R-:W-:Y:S02]  /*2af30*/  IMAD.MOV.U32 R11, RZ, RZ, 0x1f ;  /* 0x0000001fff0b7424 */ /* 0x000fe400078e00ff */
[----:B------:R-:W-:-:S07]  /*2af40*/  IMAD.MOV.U32 R15, RZ, RZ, -0x1 ;  /* 0xffffffffff0f7424 */ /* 0x000fce00078e00ff */
[----:B012---:R-:W-:Y:S05]  /*2af50*/  WARPSYNC.COLLECTIVE R15, `(.L_x_1931) ;  /* 0x000000000f087348 */ /* 0x007fea0003c00000 */
[----:B------:R3:W4:Y:S02]  /*2af60*/  SHFL.IDX P6, R14, R13, R12, R11 ;  /* 0x0000000c0d0e7389 */ /* 0x00072400000c000b */
[----:B01234-:R-:W-:Y:S01]  /*2af70*/  ENDCOLLECTIVE ;  /* 0x000000000000791b */ /* 0x01ffe20003800000 */
.L_x_1931:
[----:B------:R-:W-:Y:S05]  /*2af80*/  BSYNC B0 ;  /* 0x0000000000007941 */ /* 0x000fea0003800000 */
.L_x_1930:
[----:B------:R-:W-:Y:S01]  /*2af90*/  IMAD.MOV.U32 R7, RZ, RZ, R14 ;  /* 0x000000ffff077224 */ /* 0x000fe200078e000e */
[----:B------:R-:W-:Y:S06]  /*2afa0*/  BRA `(.L_x_1764) ;  /* 0xffffffcc006c7947 */ /* 0x000fec000383ffff */
.L_x_1769:
[----:B-1----:R1:W2:Y:S02]  /*2afb0*/  SYNCS.PHASECHK.TRANS64.TRYWAIT P0, [R0+URZ+0x30820], R3 ;  /* 0x03082003000075a7 */ /* 0x0022a4000800017f */
[----:B--2---:R-:W-:Y:S05]  /*2afc0*/  @!P0 NANOSLEEP.SYNCS 0x989680 ;  /* 0x009896800000895d */ /* 0x004fea0003900000 */
[----:B------:R-:W2:Y:S02]  /*2afd0*/  @!P0 SYNCS.PHASECHK.TRANS64 P0, [R0+URZ+0x30820], R3 ;  /* 0x03082003000085a7 */ /* 0x000ea4000800007f */
[----:B--2---:R-:W-:Y:S05]  /*2afe0*/  @!P0 BRA `(.L_x_1769) ;  /* 0xfffffffc00f08947 */ /* 0x004fea000383ffff */
[----:B------:R-:W-:Y:S05]  /*2aff0*/  BRA `(.L_x_1932) ;  /* 0xffffffd000e47947 */ /* 0x000fea000383ffff */
.L_x_1770:
[----:B------:R-:W2:Y:S01]  /*2b000*/  S2R R2, SR_TID.X ;  /* 0x0000000000027919 */ /* 0x000ea20000002100 */
[----:B------:R-:W-:Y:S01]  /*2b010*/  BSSY B0, `(.L_x_1933) ;  /* 0x000000a000007945 */ /* 0x000fe20003800000 */
[----:B------:R-:W-:Y:S02]  /*2b020*/  IMAD.MOV.U32 R12, RZ, RZ, RZ ;  /* 0x000000ffff0c7224 */ /* 0x000fe400078e00ff */
[----:B0-----:R-:W-:Y:S02]  /*2b030*/  IMAD.MOV.U32 R11, RZ, RZ, 0x1f ;  /* 0x0000001fff0b7424 */ /* 0x001fe400078e00ff */
[----:B------:R-:W-:Y:S01]  /*2b040*/  IMAD.MOV.U32 R15, RZ, RZ, -0x1 ;  /* 0xffffffffff0f7424 */ /* 0x000fe200078e00ff */
[----:B--2---:R-:W-:-:S04]  /*2b050*/  SHF.R.U32.HI R2, RZ, 0x5, R2 ;  /* 0x00000005ff027819 */ /* 0x004fc80000011602 */
[----:B------:R-:W-:-:S05]  /*2b060*/  LOP3.LUT R2, R2, 0x3, RZ, 0xc0, !PT ;  /* 0x0000000302027812 */ /* 0x000fca00078ec0ff */
[----:B------:R-:W-:-:S07]  /*2b070*/  IMAD.MOV.U32 R13, RZ, RZ, R2 ;  /* 0x000000ffff0d7224 */ /* 0x000fce00078e0002 */
[----:B-1----:R-:W-:Y:S05]  /*2b080*/  WARPSYNC.COLLECTIVE R15, `(.L_x_1934) ;  /* 0x000000000f087348 */ /* 0x002fea0003c00000 */
[----:B------:R0:W2:Y:S02]  /*2b090*/  SHFL.IDX P6, R14, R13, R12, R11 ;  /* 0x0000000c0d0e7389 */ /* 0x0000a400000c000b */
[----:B012---:R-:W-:Y:S01]  /*2b0a0*/  ENDCOLLECTIVE ;  /* 0x000000000000791b */ /* 0x007fe20003800000 */
.L_x_1934:
[----:B------:R-:W-:Y:S05]  /*2b0b0*/  BSYNC B0 ;  /* 0x0000000000007941 */ /* 0x000fea0003800000 */
.L_x_1933:
[----:B------:R-:W-:Y:S05]  /*2b0c0*/  BRA `(.L_x_1935) ;  /* 0xffffffd000cc7947 */ /* 0x000fea000383ffff */
.L_x_1771:
[----:B------:R-:W-:Y:S01]  /*2b0d0*/  BSSY B0, `(.L_x_1936) ;  /* 0x0000006000007945 */ /* 0x000fe20003800000 */
[----:B------:R-:W-:-:S07]  /*2b0e0*/  IMAD.MOV.U32 R15, RZ, RZ, -0x1 ;  /* 0xffffffffff0f7424 */ /* 0x000fce00078e00ff */
[----:B012---:R-:W-:Y:S05]  /*2b0f0*/  WARPSYNC.COLLECTIVE R15, `(.L_x_1937) ;  /* 0x000000000f0c7348 */ /* 0x007fea0003c00000 */
[----:B------:R-:W-:Y:S02]  /*2b100*/  ELECT P6, UR62, PT ;  /* 0x00000000003e782f */ /* 0x000fe400038c0000 */
[----:B------:R-:W-:Y:S01]  /*2b110*/  MOV R14, UR62 ;  /* 0x0000003e000e7c02 */ /* 0x000fe20008000f00 */
[----:B012---:R-:W-:Y:S10]  /*2b120*/  ENDCOLLECTIVE ;  /* 0x000000000000791b */ /* 0x007ff40003800000 */
.L_x_1937:
[----:B------:R-:W-:Y:S05]  /*2b130*/  BSYNC B0 ;  /* 0x0000000000007941 */ /* 0x000fea0003800000 */
.L_x_1936:
[----:B------:R-:W-:Y:S05]  /*2b140*/  BRA `(.L_x_1938) ;  /* 0xffffffd000c07947 */ /* 0x000fea000383ffff */
.L_x_1773:
[----:B-1----:R1:W2:Y:S02]  /*2b150*/  SYNCS.PHASECHK.TRANS64.TRYWAIT P0, [R6+URZ], R5 ;  /* 0x00000005060075a7 */ /* 0x0022a4000800017f */
[----:B--2---:R-:W-:Y:S05]  /*2b160*/  @!P0 NANOSLEEP.SYNCS 0x989680 ;  /* 0x009896800000895d */ /* 0x004fea0003900000 */
[----:B------:R-:W2:Y:S02]  /*2b170*/  @!P0 SYNCS.PHASECHK.TRANS64 P0, [R6+URZ], R5 ;  /* 0x00000005060085a7 */ /* 0x000ea4000800007f */
[----:B--2---:R-:W-:Y:S05]  /*2b180*/  @!P0 BRA `(.L_x_1773) ;  /* 0xfffffffc00f08947 */ /* 0x004fea000383ffff */
[----:B------:R-:W-:Y:S05]  /*2b190*/  BRA `(.L_x_1939) ;  /* 0xffffffd400047947 */ /* 0x000fea000383ffff */
.L_x_1774:
[----:B--2---:R2:W3:Y:S02]  /*2b1a0*/  SYNCS.PHASECHK.TRANS64.TRYWAIT P0, [R7+URZ], R2 ;  /* 0x00000002070075a7 */ /* 0x0044e4000800017f */
[----:B---3--:R-:W-:Y:S05]  /*2b1b0*/  @!P0 NANOSLEEP.SYNCS 0x989680 ;  /* 0x009896800000895d */ /* 0x008fea0003900000 */
[----:B------:R-:W3:Y:S02]  /*2b1c0*/  @!P0 SYNCS.PHASECHK.TRANS64 P0, [R7+URZ], R2 ;  /* 0x00000002070085a7 */ /* 0x000ee4000800007f */
[----:B---3--:R-:W-:Y:S05]  /*2b1d0*/  @!P0 BRA `(.L_x_1774) ;  /* 0xfffffffc00f08947 */ /* 0x008fea000383ffff */
[----:B------:R-:W-:Y:S05]  /*2b1e0*/  BRA `(.L_x_1940) ;  /* 0xffffffd000f87947 */ /* 0x000fea000383ffff */
.L_x_1776:
[----:B---3--:R3:W4:Y:S02]  /*2b1f0*/  SYNCS.PHASECHK.TRANS64.TRYWAIT P0, [R4+URZ], R5 ;  /* 0x00000005040075a7 */ /* 0x008724000800017f */
[----:B----4-:R-:W-:Y:S05]  /*2b200*/  @!P0 NANOSLEEP.SYNCS 0x989680 ;  /* 0x009896800000895d */ /* 0x010fea0003900000 */
[----:B------:R-:W4:Y:S02]  /*2b210*/  @!P0 SYNCS.PHASECHK.TRANS64 P0, [R4+URZ], R5 ;  /* 0x00000005040085a7 */ /* 0x000f24000800007f */
[----:B----4-:R-:W-:Y:S05]  /*2b220*/  @!P0 BRA `(.L_x_1776) ;  /* 0xfffffffc00f08947 */ /* 0x010fea000383ffff */
[----:B------:R-:W-:Y:S05]  /*2b230*/  BRA `(.L_x_1941) ;  /* 0xffffffd400007947 */ /* 0x000fea000383ffff */
.L_x_1942:
        /* <DEDUP_REMOVED lines=12> */
.L_x_12755:


//--------------------- .text._ZN7cutlass13device_kernelIN5flash11enable_sm90INS1_16FlashAttnFwdSm90INS1_25CollectiveMainloopFwdSm90ILi2EN4cute5tupleIJNS5_1CILi1EEES8_S8_EEENS6_IJNS7_ILi128EEENS7_ILi80EEENS7_ILi256EEEEEELi256ENS_10bfloat16_tEfNS_4arch4Sm90ELb1ELb0ELb0ELb0ELb0ELb0ELb0ELb1ELb1ELb0ELb0ELb0EEENS1_21CollectiveEpilogueFwdINS6_IJSA_SC_SB_EEES9_SE_SG_Li256ELb0ELb0ELb0ELb0EEENS1_30DynamicPersistentTileSchedulerILi256ELi32ELb0ELb0ELb1EEEEEEEEEvNT_6ParamsE --------------------------
	.section	.text._ZN7cutlass13device_kernelIN5flash11enable_sm90INS1_16FlashAttnFwdSm90INS1_25CollectiveMainloopFwdSm90ILi2EN4cute5tupleIJNS5_1CILi1EEES8_S8_EEENS6_IJNS7_ILi128EEENS7_ILi80EEENS7_ILi256EEEEEELi256ENS_10bfloat16_tEfNS_4arch4Sm90ELb1ELb0ELb0ELb0ELb0ELb0ELb0ELb1ELb1ELb0ELb0ELb0EEENS1_21CollectiveEpilogueFwdINS6_IJSA_SC_SB_EEES9_SE_SG_Li256ELb0ELb0ELb0ELb0EEENS1_30DynamicPersistentTileSchedulerILi256ELi32ELb0ELb0ELb1EEEEEEEEEvNT_6ParamsE,"ax",@progbits
	.align	128
.text._ZN7cutlass13device_kernelIN5flash11enable_sm90INS1_16FlashAttnFwdSm90INS1_25CollectiveMainloopFwdSm90ILi2EN4cute5tupleIJNS5_1CILi1EEES8_S8_EEENS6_IJNS7_ILi128EEENS7_ILi80EEENS7_ILi256EEEEEELi256ENS_10bfloat16_tEfNS_4arch4Sm90ELb1ELb0ELb0ELb0ELb0ELb0ELb0ELb1ELb1ELb0ELb0ELb0EEENS1_21CollectiveEpilogueFwdINS6_IJSA_SC_SB_EEES9_SE_SG_Li256ELb0ELb0ELb0ELb0EEENS1_30DynamicPersistentTileSchedulerILi256ELi32ELb0ELb0ELb1EEEEEEEEEvNT_6ParamsE:
        .type           _ZN7cutlass13device_kernelIN5flash11enable_sm90INS1_16FlashAttnFwdSm90INS1_25CollectiveMainloopFwdSm90ILi2EN4cute5tupleIJNS5_1CILi1EEES8_S8_EEENS6_IJNS7_ILi128EEENS7_ILi80EEENS7_ILi256EEEEEELi256ENS_10bfloat16_tEfNS_4arch4Sm90ELb1ELb0ELb0ELb0ELb0ELb0ELb0ELb1ELb1ELb0ELb0ELb0EEENS1_21CollectiveEpilogueFwdINS6_IJSA_SC_SB_EEES9_SE_SG_Li256ELb0ELb0ELb0ELb0EEENS1_30DynamicPersistentTileSchedulerILi256ELi32ELb0ELb0ELb1EEEEEEEEEvNT_6ParamsE,@function
        .size           _ZN7cutlass13device_kernelIN5flash11enable_sm90INS1_16FlashAttnFwdSm90INS1_25CollectiveMainloopFwdSm90ILi2EN4cute5tupleIJNS5_1CILi1EEES8_S8_EEENS6_IJNS7_ILi128EEENS7_ILi80EEENS7_ILi256EEEEEELi256ENS_10bfloat16_tEfNS_4arch4Sm90ELb1ELb0ELb0ELb0ELb0ELb0ELb0ELb1ELb1ELb0ELb0ELb0EEENS1_21CollectiveEpilogueFwdINS6_IJSA_SC_SB_EEES9_SE_SG_Li256ELb0ELb0ELb0ELb0EEENS1_30DynamicPersistentTileSchedulerILi256ELi32ELb0ELb0ELb1EEEEEEEEEvNT_6ParamsE,(.L_x_12756 - _ZN7cutlass13device_kernelIN5flash11enable_sm90INS1_16FlashAttnFwdSm90INS1_25CollectiveMainloopFwdSm90ILi2EN4cute5tupleIJNS5_1CILi1EEES8_S8_EEENS6_IJNS7_ILi128EEENS7_ILi80EEENS7_ILi256EEEEEELi256ENS_10bfloat16_tEfNS_4arch4Sm90ELb1ELb0ELb0ELb0ELb0ELb0ELb0ELb1ELb1ELb0ELb0ELb0EEENS1_21CollectiveEpilogueFwdINS6_IJSA_SC_SB_EEES9_SE_SG_Li256ELb0ELb0ELb0ELb0EEENS1_30DynamicPersistentTileSchedulerILi256ELi32ELb0ELb0ELb1EEEEEEEEEvNT_6ParamsE)
        .other          _ZN7cutlass13device_kernelIN5flash11enable_sm90INS1_16FlashAttnFwdSm90INS1_25CollectiveMainloopFwdSm90ILi2EN4cute5tupleIJNS5_1CILi1EEES8_S8_EEENS6_IJNS7_ILi128EEENS7_ILi80EEENS7_ILi256EEEEEELi256ENS_10bfloat16_tEfNS_4arch4Sm90ELb1ELb0ELb0ELb0ELb0ELb0ELb0ELb1ELb1ELb0ELb0ELb0EEENS1_21CollectiveEpilogueFwdINS6_IJSA_SC_SB_EEES9_SE_SG_Li256ELb0ELb0ELb0ELb0EEENS1_30DynamicPersistentTileSchedulerILi256ELi32ELb0ELb0ELb1EEEEEEEEEvNT_6ParamsE,@"STO_CUDA_ENTRY STV_DEFAULT"
_ZN7cutlass13device_kernelIN5flash11enable_sm90INS1_16FlashAttnFwdSm90INS1_25CollectiveMainloopFwdSm90ILi2EN4cute5tupleIJNS5_1CILi1EEES8_S8_EEENS6_IJNS7_ILi128EEENS7_ILi80EEENS7_ILi256EEEEEELi256ENS_10bfloat16_tEfNS_4arch4Sm90ELb1ELb0ELb0ELb0ELb0ELb0ELb0ELb1ELb1ELb0ELb0ELb0EEENS1_21CollectiveEpilogueFwdINS6_IJSA_SC_SB_EEES9_SE_SG_Li256ELb0ELb0ELb0ELb0EEENS1_30DynamicPersistentTileSchedulerILi256ELi32ELb0ELb0ELb1EEEEEEEEEvNT_6ParamsE:
        /* <DEDUP_REMOVED lines=24> */
.L_x_1944:
[----:B------:R-:W-:Y:S05]  /*0180*/  BSYNC B0 ;  /* 0x0000000000007941 */ /* 0x000fea0003800000 */
.L_x_1943:
        /* <DEDUP_REMOVED lines=37> */
.L_x_1945:
        /* <DEDUP_REMOVED lines=22> */
.L_x_1946:
        /* <DEDUP_REMOVED lines=18> */
.L_x_1947:
        /* <DEDUP_REMOVED lines=22> */
.L_x_1948:
        /* <DEDUP_REMOVED lines=22> */
.L_x_1949:
        /* <DEDUP_REMOVED lines=8> */
.L_x_1951:
        /* <DEDUP_REMOVED lines=14> */
[----:B-1----:R-:W1:Y:S05]  /*0a80*/  S2R R2, SR_TID.X ;  /* 0x0000000000027919 */ /* 0x002e6a0000002100 */
[----:B------:R-:W4:Y:S01]  /*0a90*/  S2UR UR6, SR_SWINHI ;  /* 0x00000000000679c3 */ /* 0x000f220000002f00 */
[----:B---3--:R-:W-:-:S07]  /*0aa0*/  ULEA UR60, UR4, UR60, 0x18 ;  /* 0x0000003c043c7291 */ /* 0x008fce000f8ec03f */
[----:B------:R-:W-:Y:S01]  /*0ab0*/  UMOV UR4, UR60 ;  /* 0x0000003c00047c82 */ /* 0x000fe20008000000 */
[----:B----4-:R-:W-:Y:S01]  /*0ac0*/  UMOV UR5, UR6 ;  /* 0x0000000600057c82 */ /* 0x010fe20008000000 */
[----:B------:R-:W-:Y:S01]  /*0ad0*/  IMAD.U32 R22, RZ, RZ, UR4 ;  /* 0x00000004ff167e24 */ /* 0x000fe2000f8e00ff */
[----:B------:R-:W-:Y:S01]  /*0ae0*/  UMOV UR4, UR7 ;  /* 0x0000000700047c82 */ /* 0x000fe20008000000 */
[----:B-1----:R-:W-:Y:S02]  /*0af0*/  VIADD R224, R2, 0xffffff80 ;  /* 0xffffff8002e07836 */ /* 0x002fe40000000000 */
[----:B------:R-:W-:Y:S01]  /*0b00*/  IMAD.U32 R23, RZ, RZ, UR5 ;  /* 0x00000005ff177e24 */ /* 0x000fe2000f8e00ff */
[----:B--2---:R-:W-:Y:S02]  /*0b10*/  R2UR UR8, R3 ;  /* 0x00000000030872ca */ /* 0x004fe400000e0000 */
[----:B------:R-:W-:-:S04]  /*0b20*/  SHF.R.S32.HI R3, RZ, 0x1f, R224 ;  /* 0x0000001fff037819 */ /* 0x000fc800000114e0 */
[CC--:B------:R-:W-:Y:S02]  /*0b30*/  LEA.HI R2, R3.reuse, R224.reuse, RZ, 0x4 ;  /* 0x000000e003027211 */ /* 0x0c0fe400078f20ff */
[----:B------:R-:W-:Y:S02]  /*0b40*/  LEA.HI R0, R3, R224, RZ, 0x7 ;  /* 0x000000e003007211 */ /* 0x000fe400078f38ff */
[----:B------:R-:W-:Y:S02]  /*0b50*/  SHF.R.S32.HI R5, RZ, 0x4, R2 ;  /* 0x00000004ff057819 */ /* 0x000fe40000011402 */
[----:B------:R-:W-:Y:S01]  /*0b60*/  LOP3.LUT R7, R0, 0xffffff80, RZ, 0xc0, !PT ;  /* 0xffffff8000077812 */ /* 0x000fe200078ec0ff */
[----:B------:R-:W-:Y:S01]  /*0b70*/  ULOP3.LUT UR5, UR8, 0x1, URZ, 0xfc, !UPT ;  /* 0x0000000108057892 */ /* 0x000fe2000f8efc3f */
[----:B------:R-:W-:Y:S02]  /*0b80*/  LEA.HI R4, R2, R5, RZ, 0x1 ;  /* 0x0000000502047211 */ /* 0x000fe400078f08ff */
[----:B------:R-:W-:-:S02]  /*0b90*/  IADD3 R220, R224, -R7, RZ ;  /* 0x80000007e0dc7210 */ /* 0x000fc40007ffe0ff */
[----:B------:R-:W-:Y:S01]  /*0ba0*/  LOP3.LUT R4, R4, 0x1ffffffe, RZ, 0xc0, !PT ;  /* 0x1ffffffe04047812 */ /* 0x000fe200078ec0ff */
[----:B------:R-:W-:Y:S01]  /*0bb0*/  IMAD.U32 R223, RZ, RZ, UR5 ;  /* 0x00000005ffdf7e24 */ /* 0x000fe2000f8e00ff */
[----:B------:R-:W-:Y:S01]  /*0bc0*/  SHF.R.S32.HI R7, RZ, 0x1f, R220 ;  /* 0x0000001fff077819 */ /* 0x000fe200000114dc */
[----:B------:R-:W-:Y:S01]  /*0bd0*/  UMOV UR5, URZ ;  /* 0x0000003f00057c82 */ /* 0x000fe20008000000 */
[----:B------:R-:W-:Y:S01]  /*0be0*/  LEA.HI R222, R3, R224, RZ, 0x5 ;  /* 0x000000e003de7211 */ /* 0x000fe200078f28ff */
[----:B------:R-:W-:Y:S01]  /*0bf0*/  IMAD.IADD R4, R5, 0x1, -R4 ;  /* 0x0000000105047824 */ /* 0x000fe200078e0a04 */
[----:B------:R-:W-:Y:S01]  /*0c00*/  LOP3.LUT R5, R2, 0x3fffff0, RZ, 0xc0, !PT ;  /* 0x03fffff002057812 */ /* 0x000fe200078ec0ff */
[----:B------:R-:W-:Y:S01]  /*0c10*/  IMAD.U32 R219, RZ, RZ, UR5 ;  /* 0x00000005ffdb7e24 */ /* 0x000fe2000f8e00ff */
[----:B------:R-:W-:Y:S01]  /*0c20*/  LEA.HI R2, R7, R220, RZ, 0x2 ;  /* 0x000000dc07027211 */ /* 0x000fe200078f10ff */
[----:B------:R-:W-:Y:S01]  /*0c30*/  IMAD.U32 R16, RZ, RZ, UR5 ;  /* 0x00000005ff107e24 */ /* 0x000fe2000f8e00ff */
[----:B------:R-:W-:Y:S01]  /*0c40*/  SHF.R.S32.HI R222, RZ, 0x5, R222 ;  /* 0x00000005ffde7819 */ /* 0x000fe200000114de */
[----:B------:R-:W-:Y:S01]  /*0c50*/  IMAD.IADD R5, R224, 0x1, -R5 ;  /* 0x00000001e0057824 */ /* 0x000fe200078e0a05 */
[----:B------:R-:W-:-:S02]  /*0c60*/  SHF.R.S32.HI R6, RZ, 0x2, R2 ;  /* 0x00000002ff067819 */ /* 0x000fc40000011402 */
[----:B------:R-:W-:Y:S01]  /*0c70*/  SHF.R.S32.HI R9, RZ, 0x1f, R2 ;  /* 0x0000001fff097819 */ /* 0x000fe20000011402 */
[----:B------:R-:W-:Y:S01]  /*0c80*/  IMAD R5, R222, 0x10, R5 ;  /* 0x00000010de057824 */ /* 0x000fe200078e0205 */
[----:B------:R-:W-:Y:S02]  /*0c90*/  SHF.R.S32.HI R221, RZ, 0x7, R0 ;  /* 0x00000007ffdd7819 */ /* 0x000fe40000011400 */
[----:B------:R-:W-:Y:S02]  /*0ca0*/  LEA.HI R9, R9, R6, RZ, 0x3 ;  /* 0x0000000609097211 */ /* 0x000fe400078f18ff */
[----:B------:R-:W-:Y:S02]  /*0cb0*/  LEA R5, R5, R4, 0x3 ;  /* 0x0000000405057211 */ /* 0x000fe400078e18ff */
[----:B------:R-:W-:Y:S02]  /*0cc0*/  LOP3.LUT R9, R9, 0xfffffff8, RZ, 0xc0, !PT ;  /* 0xfffffff809097812 */ /* 0x000fe400078ec0ff */
[----:B------:R-:W-:-:S02]  /*0cd0*/  LEA.HI R7, R7, R220, RZ, 0x5 ;  /* 0x000000dc07077211 */ /* 0x000fc400078f28ff */
[----:B------:R-:W-:Y:S01]  /*0ce0*/  LEA.HI R0, R0, R221, RZ, 0x1 ;  /* 0x000000dd00007211 */ /* 0x000fe200078f08ff */
[----:B------:R-:W-:Y:S01]  /*0cf0*/  IMAD.IADD R6, R6, 0x1, -R9 ;  /* 0x0000000106067824 */ /* 0x000fe200078e0a09 */
[----:B------:R-:W-:Y:S02]  /*0d00*/  SHF.L.U32 R5, R5, 0x3, RZ ;  /* 0x0000000305057819 */ /* 0x000fe400000006ff */
[----:B------:R-:W-:Y:S02]  /*0d10*/  SHF.R.S32.HI R7, RZ, 0x5, R7 ;  /* 0x00000005ff077819 */ /* 0x000fe40000011407 */
[----:B------:R-:W-:Y:S01]  /*0d20*/  LOP3.LUT R0, R0, 0x3fffffe, RZ, 0xc0, !PT ;  /* 0x03fffffe00007812 */ /* 0x000fe200078ec0ff */
[----:B------:R-:W-:Y:S01]  /*0d30*/  IMAD.WIDE R22, R5, 0x2, R22 ;  /* 0x0000000205167825 */ /* 0x000fe200078e0216 */
[----:B------:R-:W-:-:S03]  /*0d40*/  LEA.HI R3, R3, R224, RZ, 0x3 ;  /* 0x000000e003037211 */ /* 0x000fc600078f18ff */
[----:B------:R-:W-:Y:S01]  /*0d50*/  IMAD R7, R7, 0x10, R6 ;  /* 0x0000001007077824 */ /* 0x000fe200078e0206 */
[----:B------:R-:W-:Y:S01]  /*0d60*/  LOP3.LUT R5, R3, 0x1ffffff8, RZ, 0xc0, !PT ;  /* 0x1ffffff803057812 */ /* 0x000fe200078ec0ff */
[----:B------:R-:W-:Y:S01]  /*0d70*/  IMAD.IADD R0, R221, 0x1, -R0 ;  /* 0x00000001dd007824 */ /* 0x000fe200078e0a00 */
[----:B------:R-:W-:Y:S02]  /*0d80*/  SHF.R.S32.HI R216, RZ, 0x3, R3 ;  /* 0x00000003ffd87819 */ /* 0x000fe40000011403 */
[----:B------:R-:W-:Y:S01]  /*0d90*/  IADD3 R5, R224, -R5, RZ ;  /* 0x80000005e0057210 */ /* 0x000fe20007ffe0ff */
[----:B------:R-:W-:Y:S01]  /*0da0*/  IMAD R215, R0, 0x40, R7 ;  /* 0x0000004000d77824 */ /* 0x000fe200078e0207 */
[----:B------:R-:W-:-:S03]  /*0db0*/  LOP3.LUT R7, R2, 0x7ffffffc, RZ, 0xc0, !PT ;  /* 0x7ffffffc02077812 */ /* 0x000fc600078ec0ff */
[----:B------:R-:W-:Y:S01]  /*0dc0*/  IMAD.SHL.U32 R212, R5, 0x8, RZ ;  /* 0x0000000805d47824 */ /* 0x000fe200078e00ff */
[----:B------:R-:W-:-:S07]  /*0dd0*/  IADD3 R214, R220, -R7, RZ ;  /* 0x80000007dcd67210 */ /* 0x000fce0007ffe0ff */
.L_x_1998:
        /* <DEDUP_REMOVED lines=21> */
.L_x_1952:
        /* <DEDUP_REMOVED lines=8> */
.L_x_1953:
[----:B------:R-:W-:Y:S01]  /*0fb0*/  R2UR UR5, R218 ;  /* 0x00000000da0572ca */ /* 0x000fe200000e0000 */
[----:B------:R-:W-:Y:S01]  /*0fc0*/  ULDC.64 UR10, c[0x0][0x3f8] ;  /* 0x0000fe00000a7ab9 */ /* 0x000fe20000000a00 */
[----:B------:R-:W-:Y:S01]  /*0fd0*/  UIADD3 UR9, UR7, -UR4, URZ ;  /* 0x8000000407097290 */ /* 0x000fe2000fffe03f */
[----:B------:R-:W-:Y:S01]  /*0fe0*/  PLOP3.LUT P0, PT, PT, PT, PT, 0x80, 0x0 ;  /* 0x000000000000781c */ /* 0x000fe20003f0f070 */
[----:B------:R-:W-:Y:S01]  /*0ff0*/  UISETP.NE.U32.AND UP0, UPT, UR10, URZ, UPT ;  /* 0x0000003f0a00728c */ /* 0x000fe2000bf05070 */
[----:B------:R-:W-:Y:S01]  /*1000*/  CS2R R2, SRZ ;  /* 0x0000000000027805 */ /* 0x000fe2000001ff00 */
[----:B------:R-:W-:Y:S01]  /*1010*/  ULDC UR41, c[0x0][0x404] ;  /* 0x0001010000297ab9 */ /* 0x000fe20000000800 */
[----:B------:R-:W-:Y:S01]  /*1020*/  ULDC UR6, c[0x0][0x2e0] ;  /* 0x0000b80000067ab9 */ /* 0x000fe20000000800 */
[----:B------:R-:W-:Y:S01]  /*1030*/  UISETP.NE.AND.EX UP0, UPT, UR11, URZ, UPT, UP0 ;  /* 0x0000003f0b00728c */ /* 0x000fe2000bf05300 */
[----:B------:R-:W-:Y:S01]  /*1040*/  MOV R0, RZ ;  /* 0x000000ff00007202 */ /* 0x000fe20000000f00 */
[----:B------:R-:W-:Y:S01]  /*1050*/  ULDC UR7, c[0x0][0x288] ;  /* 0x0000a20000077ab9 */ /* 0x000fe20000000800 */
[----:B------:R-:W-:Y:S01]  /*1060*/  ULDC UR43, c[0x0][0xdb8] ;  /* 0x00036e00002b7ab9 */ /* 0x000fe20000000800 */
[----:B------:R-:W-:Y:S01]  /*1070*/  USEL UR41, UR41, 0x1, UP0 ;  /* 0x0000000129297887 */ /* 0x000fe20008000000 */
[----:B------:R-:W-:Y:S01]  /*1080*/  CS2R R150, SRZ ;  /* 0x0000000000967805 */ /* 0x000fe2000001ff00 */
[----:B------:R-:W-:Y:S01]  /*1090*/  ULOP3.LUT UR4, URZ, UR5, URZ, 0x33, !UPT ;  /* 0x000000053f047292 */ /* 0x000fe2000f8e333f */
[----:B------:R-:W-:Y:S01]  /*10a0*/  CS2R R148, SRZ ;  /* 0x0000000000947805 */ /* 0x000fe2000001ff00 */
[----:B------:R-:W-:Y:S01]  /*10b0*/  UIMAD UR41, UR41, UR6, URZ ;  /* 0x00000006292972a4 */ /* 0x000fe2000f8e023f */
[----:B------:R-:W-:Y:S01]  /*10c0*/  CS2R R146, SRZ ;  /* 0x0000000000927805 */ /* 0x000fe2000001ff00 */
[----:B------:R-:W-:Y:S01]  /*10d0*/  ULDC UR5, c[0x0][0xdac] ;  /* 0x00036b0000057ab9 */ /* 0x000fe20000000800 */
[----:B------:R-:W-:Y:S01]  /*10e0*/  UISETP.NE.AND UP1, UPT, UR43, 0x1, UPT ;  /* 0x000000012b00788c */ /* 0x000fe2000bf25270 */
[----:B------:R-:W-:Y:S01]  /*10f0*/  CS2R R144, SRZ ;  /* 0x0000000000907805 */ /* 0x000fe2000001ff00 */
[----:B------:R-:W-:Y:S01]  /*1100*/  UIADD3 UR4, UR4, UR5, URZ ;  /* 0x0000000504047290 */ /* 0x000fe2000fffe03f */
[----:B------:R-:W-:Y:S01]  /*1110*/  CS2R R142, SRZ ;  /* 0x00000000008e7805 */ /* 0x000fe2000001ff00 */
[----:B------:R-:W-:Y:S01]  /*1120*/  ULDC UR10, c[0x0][0xdc4] ;  /* 0x00037100000a7ab9 */ /* 0x000fe20000000800 */
[----:B------:R-:W-:Y:S01]  /*1130*/  CS2R R140, SRZ ;  /* 0x00000000008c7805 */ /* 0x000fe2000001ff00 */
[----:B------:R-:W-:Y:S01]  /*1140*/  USHF.L.U32 UR42, UR4, 0x7, URZ ;  /* 0x00000007042a7899 */ /* 0x000fe2000800063f */
[----:B------:R-:W-:Y:S01]  /*1150*/  CS2R R138, SRZ ;  /* 0x00000000008a7805 */ /* 0x000fe2000001ff00 */
[----:B------:R-:W-:Y:S01]  /*1160*/  UIADD3 UR4, UR41, 0x4f, URZ ;  /* 0x0000004f29047890 */ /* 0x000fe2000fffe03f */
[----:B------:R-:W-:Y:S01]  /*1170*/  CS2R R136, SRZ ;  /* 0x0000000000887805 */ /* 0x000fe2000001ff00 */
[----:B------:R-:W-:Y:S01]  /*1180*/  UIADD3 UR5, UR42, 0xcf, -UR7 ;  /* 0x000000cf2a057890 */ /* 0x000fe2000fffe807 */
[----:B------:R-:W-:Y:S01]  /*1190*/  CS2R R134, SRZ ;  /* 0x0000000000867805 */ /* 0x000fe2000001ff00 */
[----:B------:R-:W-:Y:S01]  /*11a0*/  UIMAD UR9, UR8, UR10, UR9 ;  /* 0x0000000a080972a4 */ /* 0x000fe2000f8e0209 */
[----:B------:R-:W-:Y:S01]  /*11b0*/  CS2R R132, SRZ ;  /* 0x0000000000847805 */ /* 0x000fe2000001ff00 */
[----:B------:R-:W-:Y:S01]  /*11c0*/  UIADD3 UR6, UR41, UR5, URZ ;  /* 0x0000000529067290 */ /* 0x000fe2000fffe03f */
[----:B------:R-:W-:Y:S01]  /*11d0*/  CS2R R130, SRZ ;  /* 0x0000000000827805 */ /* 0x000fe2000001ff00 */
[----:B------:R-:W-:Y:S01]  /*11e0*/  UIMAD.WIDE UR4, UR4, 0x66666667, URZ ;  /* 0x66666667040478a5 */ /* 0x000fe2000f8e023f */
[----:B------:R-:W-:Y:S01]  /*11f0*/  CS2R R128, SRZ ;  /* 0x0000000000807805 */ /* 0x000fe2000001ff00 */
[----:B------:R-:W-:Y:S01]  /*1200*/  UIMAD.WIDE UR6, UR6, 0x66666667, URZ ;  /* 0x66666667060678a5 */ /* 0x000fe2000f8e023f */
[----:B------:R-:W-:Y:S01]  /*1210*/  CS2R R126, SRZ ;  /* 0x00000000007e7805 */ /* 0x000fe2000001ff00 */
[----:B------:R-:W-:Y:S01]  /*1220*/  USHF.R.U32.HI UR4, URZ, 0x1f, UR5 ;  /* 0x0000001f3f047899 */ /* 0x000fe20008011605 */
[----:B------:R-:W-:Y:S01]  /*1230*/  CS2R R124, SRZ ;  /* 0x00000000007c7805 */ /* 0x000fe2000001ff00 */
[----:B------:R-:W-:Y:S01]  /*1240*/  USHF.R.U32.HI UR6, URZ, 0x1f, UR7 ;  /* 0x0000001f3f067899 */ /* 0x000fe20008011607 */
[----:B------:R-:W-:Y:S01]  /*1250*/  CS2R R122, SRZ ;  /* 0x00000000007a7805 */ /* 0x000fe2000001ff00 */
[----:B------:R-:W-:Y:S01]  /*1260*/  ULEA.HI.SX32 UR45, UR5, UR4, 0x1b ;  /* 0x00000004052d7291 */ /* 0x000fe2000f8fda3f */
[----:B------:R-:W-:Y:S01]  /*1270*/  CS2R R120, SRZ ;  /* 0x0000000000787805 */ /* 0x000fe2000001ff00 */
[----:B------:R-:W-:Y:S01]  /*1280*/  ULEA.HI.SX32 UR6, UR7, UR6, 0x1b ;  /* 0x0000000607067291 */ /* 0x000fe2000f8fda3f */
[----:B------:R-:W-:Y:S01]  /*1290*/  CS2R R118, SRZ ;  /* 0x0000000000767805 */ /* 0x000fe2000001ff00 */
[----:B------:R-:W-:Y:S01]  /*12a0*/  @UP1 ULDC UR8, c[0x0][0xdbc] ;  /* 0x00036f0000081ab9 */ /* 0x000fe20000000800 */
[----:B------:R-:W-:Y:S01]  /*12b0*/  @UP1 ULDC UR7, c[0x0][0xdc0] ;  /* 0x0003700000071ab9 */ /* 0x000fe20000000800 */
[----:B------:R-:W-:Y:S01]  /*12c0*/  UISETP.LT.AND UP0, UPT, UR45, UR6, UPT ;  /* 0x000000062d00728c */ /* 0x000fe2000bf01270 */
[----:B------:R-:W-:Y:S01]  /*12d0*/  CS2R R116, SRZ ;  /* 0x0000000000747805 */ /* 0x000fe2000001ff00 */
[----:B------:R-:W-:Y:S01]  /*12e0*/  UIMAD.WIDE.U32 UR4, UR9, UR8, URZ ;  /* 0x00000008090472a5 */ /* 0x000fe2000f8e003f */
[----:B------:R-:W-:Y:S01]  /*12f0*/  CS2R R114, SRZ ;  /* 0x0000000000727805 */ /* 0x000fe2000001ff00 */
[----:B------:R-:W-:Y:S01]  /*1300*/  USEL UR45, UR45, UR6, UP0 ;  /* 0x000000062d2d7287 */ /* 0x000fe20008000000 */
[----:B------:R-:W-:Y:S01]  /*1310*/  CS2R R112, SRZ ;  /* 0x0000000000707805 */ /* 0x000fe2000001ff00 */
[----:B------:R-:W-:Y:S01]  /*1320*/  UMOV UR44, UR9 ;  /* 0x00000009002c7c82 */ /* 0x000fe20008000000 */
[----:B------:R-:W-:Y:S01]  /*1330*/  @UP1 USHF.R.U32.HI UR44, URZ, UR7, UR5 ;  /* 0x000000073f2c1299 */ /* 0x000fe20008011605 */
[----:B------:R-:W-:Y:S01]  /*1340*/  CS2R R110, SRZ ;  /* 0x00000000006e7805 */ /* 0x000fe2000001ff00 */
[----:B------:R-:W-:Y:S01]  /*1350*/  UISETP.GE.AND UP0, UPT, UR45, 0x1, UPT ;  /* 0x000000012d00788c */ /* 0x000fe2000bf06270 */
[----:B------:R-:W-:Y:S01]  /*1360*/  CS2R R108, SRZ ;  /* 0x00000000006c7805 */ /* 0x000fe2000001ff00 */
[----:B------:R-:W-:Y:S01]  /*1370*/  UIADD3 UR4, -UR44, URZ, URZ ;  /* 0x0000003f2c047290 */ /* 0x000fe2000fffe13f */
[----:B------:R-:W-:-:S02]  /*1380*/  CS2R R106, SRZ ;  /* 0x00000000006a7805 */ /* 0x000fc4000001ff00 */
[----:B------:R-:W-:Y:S01]  /*1390*/  CS2R R104, SRZ ;  /* 0x0000000000687805 */ /* 0x000fe2000001ff00 */
[----:B------:R-:W-:Y:S01]  /*13a0*/  IMAD.MOV.U32 R102, RZ, RZ, RZ ;  /* 0x000000ffff667224 */ /* 0x000fe200078e00ff */
[----:B------:R-:W-:Y:S01]  /*13b0*/  PLOP3.LUT P1, PT, PT, PT, UP0, 0x80, 0x0 ;  /* 0x000000000000781c */ /* 0x000fe20003f2f008 */
[----:B------:R-:W-:Y:S01]  /*13c0*/  UIMAD UR43, UR43, UR4, UR9 ;  /* 0x000000042b2b72a4 */ /* 0x000fe2000f8e0209 */
        /* <DEDUP_REMOVED lines=69> */
.L_x_1955:
        /* <DEDUP_REMOVED lines=11> */
.L_x_2057:
[----:B------:R-:W-:Y:S05]  /*18d0*/  @!P0 BRA `(.L_x_1957) ;  /* 0x0000000000048947 */ /* 0x000fea0003800000 */
[----:B------:R-:W-:Y:S01]  /*18e0*/  BPT.TRAP 0x1 ;  /* 0x000000040000795c */ /* 0x000fe20000300000 */
.L_x_1957:
[----:B------:R-:W-:Y:S01]  /*18f0*/  R2UR UR4, R16 ;  /* 0x00000000100472ca */ /* 0x000fe200000e0000 */
[----:B-1----:R-:W-:-:S05]  /*1900*/  IMAD.U32 R0, RZ, RZ, UR46 ;  /* 0x0000002eff007e24 */ /* 0x002fca000f8e00ff */
[----:B------:R-:W-:-:S07]  /*1910*/  LEA R0, R0, UR60, 0x3 ;  /* 0x0000003c00007c11 */ /* 0x000fce000f8e18ff */
[----:B------:R-:W-:-:S04]  /*1920*/  MOV R3, UR4 ;  /* 0x0000000400037c02 */ /* 0x000fc80008000f00 */
[----:B------:R-:W-:-:S04]  /*1930*/  SHF.L.U32 R3, R3, 0x1f, RZ ;  /* 0x0000001f03037819 */ /* 0x000fc800000006ff */
[----:B------:R1:W2:Y:S01]  /*1940*/  SYNCS.PHASECHK.TRANS64.TRYWAIT P2, [R0+URZ+0x38830], R3 ;  /* 0x03883003000075a7 */ /* 0x0002a2000804017f */
[----:B------:R-:W-:Y:S05]  /*1950*/  @!P0 BRA `(.L_x_1958) ;  /* 0x0000000000048947 */ /* 0x000fea0003800000 */
[----:B------:R-:W-:Y:S01]  /*1960*/  BPT.TRAP 0x1 ;  /* 0x000000040000795c */ /* 0x000fe20000300000 */
.L_x_1958:
[----:B------:R-:W3:Y:S01]  /*1970*/  S2R R2, SR_TID.X ;  /* 0x0000000000027919 */ /* 0x000ee20000002100 */
[----:B------:R-:W-:Y:S01]  /*1980*/  IMAD.MOV.U32 R151, RZ, RZ, RZ ;  /* 0x000000ffff977224 */ /* 0x000fe200078e00ff */
[----:B---3--:R-:W-:Y:S01]  /*1990*/  LOP3.LUT P1, RZ, R2, 0x7f, RZ, 0xc0, !PT ;  /* 0x0000007f02ff7812 */ /* 0x008fe2000782c0ff */
[----:B--2---:R-:W-:-:S12]  /*19a0*/  @P2 BRA `(.L_x_1959) ;  /* 0x0000000000082947 */ /* 0x004fd80003800000 */
[----:B------:R-:W2:Y:S02]  /*19b0*/  SYNCS.PHASECHK.TRANS64.TRYWAIT P2, [R0+URZ+0x38830], R3 ;  /* 0x03883003000075a7 */ /* 0x000ea4000804017f */
[----:B--2---:R-:W-:Y:S05]  /*19c0*/  @!P2 BRA `(.L_x_1960) ;  /* 0x0000011c0060a947 */ /* 0x004fea0003800000 */
.L_x_1959:
[----:B------:R-:W-:Y:S05]  /*19d0*/  WARPSYNC.ALL ;  /* 0x0000000000007948 */ /* 0x000fea0003800000 */
[----:B------:R-:W-:Y:S01]  /*19e0*/  UIADD3 UR4, UR60, 0x24400, URZ ;  /* 0x000244003c047890 */ /* 0x000fe2000fffe03f */
[----:B------:R-:W-:Y:S01]  /*19f0*/  WARPGROUP.ARRIVE ;  /* 0x00000000000079c5 */ /* 0x000fe20000000000 */
[----:B------:R-:W-:Y:S01]  /*1a00*/  ULOP3.LUT UR5, UR36, 0x10000, URZ, 0xfc, !UPT ;  /* 0x0001000024057892 */ /* 0x000fe2000f8efc3f */
[----:B------:R-:W-:Y:S01]  /*1a10*/  VIADD R4, R215, UR42 ;  /* 0x0000002ad7047c36 */ /* 0x000fe20008000000 */
[----:B------:R-:W-:Y:S01]  /*1a20*/  USHF.R.U32.HI UR4, URZ, 0x4, UR4 ;  /* 0x000000043f047899 */ /* 0x000fe20008011604 */
[----:B-12---:R-:W-:Y:S01]  /*1a30*/  @!P1 VIADD R0, R0, 0x38840 ;  /* 0x0003884000009836 */ /* 0x006fe20000000000 */
        /* <DEDUP_REMOVED lines=10> */
[----:B------:R-:W-:Y:S01]  /*1ae0*/  @!P1 PRMT R0, RZ, 0x654, R0 ;  /* 0x00000654ff009816 */ /* 0x000fe20000000000 */
[----:B------:R-:W-:Y:S01]  /*1af0*/  UIMAD UR4, UR46, 0xa00, UR40 ;  /* 0x00000a002e0478a4 */ /* 0x000fe2000f8e0228 */
[--C-:B------:R-:W-:Y:S01]  /*1b00*/  IMAD.MOV.U32 R150, RZ, RZ, R151.reuse ;  /* 0x000000ffff967224 */ /* 0x100fe200078e0097 */
[----:B------:R-:W-:Y:S01]  /*1b10*/  UMOV UR17, 0x40000040 ;  /* 0x4000004000117882 */ /* 0x000fe20000000000 */
[----:B------:R-:W-:Y:S01]  /*1b20*/  UMOV UR19, 0x40000040 ;  /* 0x4000004000137882 */ /* 0x000fe20000000000 */
[----:B------:R-:W-:Y:S01]  /*1b30*/  UIADD3 UR6, UR4, 0x200, URZ ;  /* 0x0000020004067890 */ /* 0x000fe2000fffe03f */
[----:B------:R-:W-:Y:S01]  /*1b40*/  IMAD.U32 R15, RZ, RZ, UR17 ;  /* 0x00000011ff0f7e24 */ /* 0x000fe2000f8e00ff */
[----:B------:R-:W-:Y:S01]  /*1b50*/  UIADD3 UR12, UR4, 0x2, URZ ;  /* 0x00000002040c7890 */ /* 0x000fe2000fffe03f */
[-C--:B------:R-:W-:Y:S01]  /*1b60*/  MOV R149, R151.reuse ;  /* 0x0000009700957202 */ /* 0x080fe20000000f00 */
[----:B------:R-:W-:Y:S01]  /*1b70*/  UMOV UR10, UR4 ;  /* 0x00000004000a7c82 */ /* 0x000fe20008000000 */
[----:B------:R-:W-:Y:S01]  /*1b80*/  UMOV UR16, UR7 ;  /* 0x0000000700107c82 */ /* 0x000fe20008000000 */
[----:B------:R-:W-:Y:S01]  /*1b90*/  HGMMA.64x16x16.F32.BF16 R56, gdesc[UR8], RZ, !UPT, gsb0 ;  /* 0x00200000083879f0 */ /* 0x000fe2000c0018ff */
[----:B------:R-:W-:Y:S01]  /*1ba0*/  UIADD3 UR10, UR4, 0x80, URZ ;  /* 0x00000080040a7890 */ /* 0x000fe2000fffe03f */
[----:B------:R-:W-:Y:S01]  /*1bb0*/  MOV R14, UR16 ;  /* 0x00000010000e7c02 */ /* 0x000fe20008000f00 */
[----:B------:R-:W-:Y:S01]  /*1bc0*/  UMOV UR8, UR14 ;  /* 0x0000000e00087c82 */ /* 0x000fe20008000000 */
[----:B------:R-:W-:Y:S01]  /*1bd0*/  UMOV UR9, UR15 ;  /* 0x0000000f00097c82 */ /* 0x000fe20008000000 */
[----:B------:R-:W-:Y:S01]  /*1be0*/  UMOV UR11, 0x40000040 ;  /* 0x40000040000b7882 */ /* 0x000fe20000000000 */
[----:B------:R-:W-:Y:S01]  /*1bf0*/  UMOV UR18, UR12 ;  /* 0x0000000c00127c82 */ /* 0x000fe20008000000 */
[----:B------:R-:W-:Y:S01]  /*1c00*/  UIADD3 UR7, UR5, 0x4, URZ ;  /* 0x0000000405077890 */ /* 0x000fe2000fffe03f */
[--C-:B------:R-:W-:Y:S01]  /*1c10*/  IMAD.MOV.U32 R148, RZ, RZ, R151.reuse ;  /* 0x000000ffff947224 */ /* 0x100fe200078e0097 */
[----:B------:R-:W-:Y:S01]  /*1c20*/  UIADD3 UR12, UR4, 0x4, URZ ;  /* 0x00000004040c7890 */ /* 0x000fe2000fffe03f */
[--C-:B------:R-:W-:Y:S01]  /*1c30*/  IMAD.MOV.U32 R147, RZ, RZ, R151.reuse ;  /* 0x000000ffff937224 */ /* 0x100fe200078e0097 */
        /* <DEDUP_REMOVED lines=10> */
[-C--:B------:R-:W-:Y:S01]  /*1ce0*/  MOV R143, R151.reuse ;  /* 0x00000097008f7202 */ /* 0x080fe20000000f00 */
        /* <DEDUP_REMOVED lines=34> */
[----:B------:R-:W-:Y:S01]  /*1f10*/  UMOV UR57, 0x40000040 ;  /* 0x4000004000397882 */ /* 0x000fe20000000000 */
[----:B------:R-:W-:Y:S01]  /*1f20*/  UMOV UR59, 0x40000040 ;  /* 0x40000040003b7882 */ /* 0x000fe20000000000 */
[----:B------:R-:W-:Y:S01]  /*1f30*/  IMAD.U32 R7, RZ, RZ, UR57 ;  /* 0x00000039ff077e24 */ /* 0x000fe2000f8e00ff */
[----:B------:R-:W-:Y:S01]  /*1f40*/  HGMMA.64x16x16.F32.BF16 R48, gdesc[UR8], RZ, !UPT, gsb0 ;  /* 0x00200000083079f0 */ /* 0x000fe2000c0018ff */
[----:B------:R-:W-:Y:S01]  /*1f50*/  UIADD3 UR10, UR4, 0x100, URZ ;  /* 0x00000100040a7890 */ /* 0x000fe2000fffe03f */
[--C-:B------:R-:W-:Y:S01]  /*1f60*/  IMAD.MOV.U32 R132, RZ, RZ, R151.reuse ;  /* 0x000000ffff847224 */ /* 0x100fe200078e0097 */
[----:B------:R-:W-:Y:S01]  /*1f70*/  UMOV UR8, UR14 ;  /* 0x0000000e00087c82 */ /* 0x000fe20008000000 */
[----:B------:R-:W-:Y:S01]  /*1f80*/  UMOV UR9, UR15 ;  /* 0x0000000f00097c82 */ /* 0x000fe20008000000 */
[----:B------:R-:W-:Y:S01]  /*1f90*/  UMOV UR11, 0x40000040 ;  /* 0x40000040000b7882 */ /* 0x000fe20000000000 */
        /* <DEDUP_REMOVED lines=45> */
[----:B------:R-:W-:Y:S01]  /*2270*/  IMAD.MOV.U32 R97, RZ, RZ, R151 ;  /* 0x000000ffff617224 */ /* 0x000fe200078e0097 */
[----:B------:R-:W-:-:S02]  /*2280*/  WARPGROUP.DEPBAR.LE gsb0, 0x0 ;  /* 0x00008000000079c5 */ /* 0x000fc40000010000 */
        /* <DEDUP_REMOVED lines=209> */
[----:B------:R-:W-:Y:S02]  /*2fa0*/  UIADD3 UR5, UR5, 0xc06, URZ ;  /* 0x00000c0605057890 */ /* 0x000fe4000fffe03f */
[----:B------:R-:W-:-:S05]  /*2fb0*/  UIADD3 UR7, UR4, 0x786, URZ ;  /* 0x0000078604077890 */ /* 0x000fca000fffe03f */
[----:B------:R-:W-:Y:S01]  /*2fc0*/  UMOV UR56, UR5 ;  /* 0x0000000500387c82 */ /* 0x000fe20008000000 */
[----:B------:R-:W-:Y:S01]  /*2fd0*/  ULDC UR5, c[0x0][0x288] ;  /* 0x0000a20000057ab9 */ /* 0x000fe20000000800 */
[----:B------:R-:W-:Y:S01]  /*2fe0*/  UMOV UR58, UR7 ;  /* 0x00000007003a7c82 */ /* 0x000fe20008000000 */
[----:B------:R-:W-:Y:S01]  /*2ff0*/  MOV R6, UR56 ;  /* 0x0000003800067c02 */ /* 0x000fe20008000f00 */
        /* <DEDUP_REMOVED lines=238> */
[----:B------:R-:W-:Y:S02]  /*3ee0*/  UIMAD UR6, UR45, -0x50, UR41 ;  /* 0xffffffb02d0678a4 */ /* 0x000fe4000f8e0229 */
[----:B------:R-:W-:Y:S02]  /*3ef0*/  UIADD3 UR45, UR45, -0x2, URZ ;  /* 0xfffffffe2d2d7890 */ /* 0x000fe4000fffe03f */
[----:B------:R-:W-:Y:S02]  /*3f00*/  UIADD3 UR7, -UR5, 0x51, UR6 ;  /* 0x0000005105077890 */ /* 0x000fe4000fffe106 */
[----:B------:R-:W-:-:S04]  /*3f10*/  UIADD3 UR6, UR6, 0x50, URZ ;  /* 0x0000005006067890 */ /* 0x000fc8000fffe03f */
[----:B------:R-:W-:Y:S02]  /*3f20*/  IMAD.U32 R3, RZ, RZ, UR7 ;  /* 0x00000007ff037e24 */ /* 0x000fe4000f8e00ff */
[----:B------:R-:W-:Y:S01]  /*3f30*/  MOV R5, UR6 ;  /* 0x0000000600057c02 */ /* 0x000fe20008000f00 */
[----:B------:R-:W-:Y:S01]  /*3f40*/  UIADD3 UR6, UR42, -UR5, UR41 ;  /* 0x800000052a067290 */ /* 0x000fe2000fffe029 */
[----:B------:R-:W-:-:S03]  /*3f50*/  IMAD R3, R214, -0x2, R3 ;  /* 0xfffffffed6037824 */ /* 0x000fc600078e0203 */
[----:B------:R-:W-:Y:S01]  /*3f60*/  IMAD R2, R214, -0x2, R5 ;  /* 0xfffffffed6027824 */ /* 0x000fe200078e0205 */
[----:B------:R-:W-:Y:S01]  /*3f70*/  UIMAD.WIDE UR6, UR6, 0x66666667, URZ ;  /* 0x66666667060678a5 */ /* 0x000fe2000f8e023f */
[----:B------:R-:W-:-:S03]  /*3f80*/  IADD3 R5, R3, 0x8, R4 ;  /* 0x0000000803057810 */ /* 0x000fc60007ffe004 */
[----:B------:R-:W-:Y:S01]  /*3f90*/  USHF.R.U32.HI UR5, URZ, 0x1f, UR7 ;  /* 0x0000001f3f057899 */ /* 0x000fe20008011607 */
[----:B------:R-:W-:Y:S02]  /*3fa0*/  VIMNMX R5, R2, R5, PT ;  /* 0x0000000502057248 */ /* 0x000fe40003fe0100 */
[----:B------:R-:W-:Y:S01]  /*3fb0*/  VIADDMNMX R2, R4, R3, R2, PT ;  /* 0x0000000304027246 */ /* 0x000fe20003800102 */
[----:B------:R-:W-:Y:S01]  /*3fc0*/  ULEA.HI.SX32 UR5, UR7, UR5, 0x1b ;  /* 0x0000000507057291 */ /* 0x000fe2000f8fda3f */
[C---:B------:R-:W-:Y:S02]  /*3fd0*/  ISETP.GT.AND P2, PT, R5.reuse, RZ, PT ;  /* 0x000000ff0500720c */ /* 0x040fe40003f44270 */
[C---:B------:R-:W-:Y:S01]  /*3fe0*/  ISETP.GT.AND P3, PT, R5.reuse, 0x1, PT ;  /* 0x000000010500780c */ /* 0x040fe20003f64270 */
[----:B------:R-:W-:Y:S01]  /*3ff0*/  UISETP.LT.AND UP0, UPT, URZ, UR5, UPT ;  /* 0x000000053f00728c */ /* 0x000fe2000bf01270 */
[----:B------:R-:W-:Y:S01]  /*4000*/  ISETP.GT.AND P4, PT, R5, 0x8, PT ;  /* 0x000000080500780c */ /* 0x000fe20003f84270 */
[----:B------:R-:W-:-:S02]  /*4010*/  WARPGROUP.DEPBAR.LE gsb0, 0x0 ;  /* 0x00008000000079c5 */ /* 0x000fc40000010000 */
        /* <DEDUP_REMOVED lines=13> */
[C---:B------:R-:W-:Y:S01]  /*40f0*/  ISETP.GT.AND P2, PT, R5.reuse, 0x9, PT ;  /* 0x000000090500780c */ /* 0x040fe20003f44270 */
[----:B------:R-:W-:Y:S01]  /*4100*/  HGMMA.64x16x16.F32.BF16 R48, gdesc[UR56], R48, gsb0 ;  /* 0x00200000383079f0 */ /* 0x000fe20008001830 */
[----:B------:R-:W-:Y:S01]  /*4110*/  UIADD3 UR58, UR4, 0x886, URZ ;  /* 0x00000886043a7890 */ /* 0x000fe2000fffe03f */
[----:B------:R-:W-:Y:S01]  /*4120*/  FSEL R62, R62, -INF , P4 ;  /* 0xff8000003e3e7808 */ /* 0x000fe20002000000 */
[----:B------:R-:W-:Y:S01]  /*4130*/  UMOV UR56, UR10 ;  /* 0x0000000a00387c82 */ /* 0x000fe20008000000 */
[----:B------:R-:W-:Y:S01]  /*4140*/  UMOV UR57, UR11 ;  /* 0x0000000b00397c82 */ /* 0x000fe20008000000 */
[----:B------:R-:W-:Y:S01]  /*4150*/  UMOV UR59, 0x40000040 ;  /* 0x40000040003b7882 */ /* 0x000fe20000000000 */
[----:B------:R-:W-:Y:S02]  /*4160*/  FMNMX.FTZ R17, R58, R59, !PT ;  /* 0x0000003b3a117209 */ /* 0x000fe40007810000 */
[----:B------:R-:W-:Y:S02]  /*4170*/  ISETP.GT.AND P3, PT, R5, 0x10, PT ;  /* 0x000000100500780c */ /* 0x000fe40003f64270 */
[----:B------:R-:W-:-:S02]  /*4180*/  FSEL R63, R63, -INF , P2 ;  /* 0xff8000003f3f7808 */ /* 0x000fc40001000000 */
[----:B------:R-:W-:Y:S02]  /*4190*/  FMNMX.FTZ R20, R62, R17, !PT ;  /* 0x000000113e147209 */ /* 0x000fe40007810000 */
[----:B------:R-:W-:Y:S02]  /*41a0*/  ISETP.GT.AND P2, PT, R5, 0x11, PT ;  /* 0x000000110500780c */ /* 0x000fe40003f44270 */
[----:B------:R-:W-:Y:S02]  /*41b0*/  FMNMX.FTZ R17, R63, R20, !PT ;  /* 0x000000143f117209 */ /* 0x000fe40007810000 */
[----:B------:R-:W-:-:S04]  /*41c0*/  ISETP.GT.AND P4, PT, R2, 0x8, PT ;  /* 0x000000080200780c */ /* 0x000fc80003f84270 */
[----:B------:R-:W-:Y:S02]  /*41d0*/  FSEL R60, R60, -INF , P4 ;  /* 0xff8000003c3c7808 */ /* 0x000fe40002000000 */
[----:B------:R-:W-:Y:S01]  /*41e0*/  ISETP.GT.AND P4, PT, R2, 0x19, PT ;  /* 0x000000190200780c */ /* 0x000fe20003f84270 */
[----:B------:R-:W-:Y:S02]  /*41f0*/  WARPGROUP.DEPBAR.LE gsb0, 0x0 ;  /* 0x00008000000079c5 */ /* 0x000fe40000010000 */
[----:B------:R-:W-:Y:S01]  /*4200*/  WARPGROUP.ARRIVE ;  /* 0x00000000000079c5 */ /* 0x000fe20000000000 */
[----:B------:R-:W-:Y:S02]  /*4210*/  FSEL R50, R50, -INF , P3 ;  /* 0xff80000032327808 */ /* 0x000fe40001800000 */
[----:B------:R-:W-:Y:S02]  /*4220*/  ISETP.GT.AND P3, PT, R5, 0x18, PT ;  /* 0x000000180500780c */ /* 0x000fe40003f64270 */
[----:B------:R-:W-:Y:S01]  /*4230*/  FSEL R51, R51, -INF , P2 ;  /* 0xff80000033337808 */ /* 0x000fe20001000000 */
[----:B------:R-:W-:Y:S01]  /*4240*/  HGMMA.64x16x16.F32.BF16 R40, gdesc[UR56], R40, gsb0 ;  /* 0x00200000382879f0 */ /* 0x000fe20008001828 */
[----:B------:R-:W-:Y:S01]  /*4250*/  UIADD3 UR58, UR4, 0x906, URZ ;  /* 0x00000906043a7890 */ /* 0x000fe2000fffe03f */
[----:B------:R-:W-:Y:S01]  /*4260*/  FMNMX.FTZ R20, R50, R17, !PT ;  /* 0x0000001132147209 */ /* 0x000fe20007810000 */
[----:B------:R-:W-:Y:S01]  /*4270*/  UMOV UR56, UR10 ;  /* 0x0000000a00387c82 */ /* 0x000fe20008000000 */
[----:B------:R-:W-:Y:S01]  /*4280*/  UMOV UR57, UR11 ;  /* 0x0000000b00397c82 */ /* 0x000fe20008000000 */
[----:B------:R-:W-:Y:S01]  /*4290*/  UMOV UR59, 0x40000040 ;  /* 0x40000040003b7882 */ /* 0x000fe20000000000 */
[----:B------:R-:W-:-:S02]  /*42a0*/  ISETP.GT.AND P2, PT, R5, 0x19, PT ;  /* 0x000000190500780c */ /* 0x000fc40003f44270 */
[----:B------:R-:W-:Y:S02]  /*42b0*/  FSEL R54, R54, -INF , P3 ;  /* 0xff80000036367808 */ /* 0x000fe40001800000 */
[----:B------:R-:W-:Y:S02]  /*42c0*/  FMNMX.FTZ R17, R51, R20, !PT ;  /* 0x0000001433117209 */ /* 0x000fe40007810000 */
[----:B------:R-:W-:Y:S02]  /*42d0*/  ISETP.GT.AND P3, PT, R5, 0x20, PT ;  /* 0x000000200500780c */ /* 0x000fe40003f64270 */
[----:B------:R-:W-:Y:S02]  /*42e0*/  FSEL R55, R55, -INF , P2 ;  /* 0xff80000037377808 */ /* 0x000fe40001000000 */
[----:B------:R-:W-:Y:S02]  /*42f0*/  FMNMX.FTZ R20, R54, R17, !PT ;  /* 0x0000001136147209 */ /* 0x000fe40007810000 */
[----:B------:R-:W-:-:S02]  /*4300*/  ISETP.GT.AND P2, PT, R5, 0x21, PT ;  /* 0x000000210500780c */ /* 0x000fc40003f44270 */
[----:B------:R-:W-:Y:S02]  /*4310*/  FMNMX.FTZ R17, R55, R20, !PT ;  /* 0x0000001437117209 */ /* 0x000fe40007810000 */
[----:B------:R-:W-:Y:S01]  /*4320*/  FSEL R53, R53, -INF , P4 ;  /* 0xff80000035357808 */ /* 0x000fe20002000000 */
        /* <DEDUP_REMOVED lines=11> */
[----:B------:R-:W-:Y:S01]  /*43e0*/  ISETP.GT.AND P2, PT, R5, 0x29, PT ;  /* 0x000000290500780c */ /* 0x000fe20003f44270 */
[----:B------:R-:W-:Y:S01]  /*43f0*/  ULDC UR4, c[0x0][0x988] ;  /* 0x0002620000047ab9 */ /* 0x000fe20000000800 */
[----:B------:R-:W-:Y:S01]  /*4400*/  FSEL R46, R46, -INF , P3 ;  /* 0xff8000002e2e7808 */ /* 0x000fe20001800000 */
[----:B------:R-:W-:Y:S01]  /*4410*/  USEL UR10, URZ, UR5, !UP0 ;  /* 0x000000053f0a7287 */ /* 0x000fe2000c000000 */
[----:B------:R-:W-:-:S02]  /*4420*/  FMNMX.FTZ R17, R43, R20, !PT ;  /* 0x000000142b117209 */ /* 0x000fc40007810000 */
[----:B------:R-:W-:Y:S01]  /*4430*/  ISETP.GT.AND P3, PT, R5, 0x30, PT ;  /* 0x000000300500780c */ /* 0x000fe20003f64270 */
[----:B------:R-:W-:Y:S01]  /*4440*/  UISETP.GE.AND UP0, UPT, UR45, UR10, UPT ;  /* 0x0000000a2d00728c */ /* 0x000fe2000bf06270 */
[----:B------:R-:W-:Y:S01]  /*4450*/  FSEL R47, R47, -INF , P2 ;  /* 0xff8000002f2f7808 */ /* 0x000fe20001000000 */
[----:B------:R-:W-:Y:S01]  /*4460*/  IMAD.U32 R226, RZ, RZ, UR10 ;  /* 0x0000000affe27e24 */ /* 0x000fe2000f8e00ff */
[----:B------:R-:W-:Y:S02]  /*4470*/  FMNMX.FTZ R20, R46, R17, !PT ;  /* 0x000000112e147209 */ /* 0x000fe40007810000 */
[----:B------:R-:W-:Y:S02]  /*4480*/  ISETP.GT.AND P2, PT, R5, 0x31, PT ;  /* 0x000000310500780c */ /* 0x000fe40003f44270 */
[----:B------:R-:W-:Y:S01]  /*4490*/  FMNMX.FTZ R17, R47, R20, !PT ;  /* 0x000000142f117209 */ /* 0x000fe20007810000 */
[----:B------:R-:W-:Y:S02]  /*44a0*/  WARPGROUP.DEPBAR.LE gsb0, 0x0 ;  /* 0x00008000000079c5 */ /* 0x000fe40000010000 */
[----:B------:R-:W-:Y:S01]  /*44b0*/  WARPGROUP.ARRIVE ;  /* 0x00000000000079c5 */ /* 0x000fe20000000000 */
[----:B------:R-:W-:-:S02]  /*44c0*/  FSEL R34, R34, -INF , P3 ;  /* 0xff80000022227808 */ /* 0x000fc40001800000 */
[----:B------:R-:W-:Y:S02]  /*44d0*/  ISETP.GT.AND P3, PT, R5, 0x38, PT ;  /* 0x000000380500780c */ /* 0x000fe40003f64270 */
[----:B------:R-:W-:Y:S01]  /*44e0*/  FSEL R35, R35, -INF , P2 ;  /* 0xff80000023237808 */ /* 0x000fe20001000000 */
[----:B------:R-:W-:Y:S01]  /*44f0*/  HGMMA.64x16x16.F32.BF16 R24, gdesc[UR56], R24, gsb0 ;  /* 0x00200000381879f0 */ /* 0x000fe20008001818 */
[----:B------:R-:W-:Y:S02]  /*4500*/  FMNMX.FTZ R20, R34, R17, !PT ;  /* 0x0000001122147209 */ /* 0x000fe40007810000 */
[----:B------:R-:W-:Y:S02]  /*4510*/  ISETP.GT.AND P2, PT, R5, 0x39, PT ;  /* 0x000000390500780c */ /* 0x000fe40003f44270 */
[----:B------:R-:W-:Y:S02]  /*4520*/  FSEL R38, R38, -INF , P3 ;  /* 0xff80000026267808 */ /* 0x000fe40001800000 */
[----:B------:R-:W-:-:S02]  /*4530*/  FMNMX.FTZ R17, R35, R20, !PT ;  /* 0x0000001423117209 */ /* 0x000fc40007810000 */
[----:B------:R-:W-:Y:S02]  /*4540*/  ISETP.GT.AND P3, PT, R5, 0x40, PT ;  /* 0x000000400500780c */ /* 0x000fe40003f64270 */
[----:B------:R-:W-:Y:S02]  /*4550*/  FSEL R39, R39, -INF , P2 ;  /* 0xff80000027277808 */ /* 0x000fe40001000000 */
[----:B------:R-:W-:Y:S02]  /*4560*/  FMNMX.FTZ R20, R38, R17, !PT ;  /* 0x0000001126147209 */ /* 0x000fe40007810000 */
[----:B------:R-:W-:Y:S02]  /*4570*/  ISETP.GT.AND P2, PT, R5, 0x41, PT ;  /* 0x000000410500780c */ /* 0x000fe40003f44270 */
[----:B------:R-:W-:Y:S01]  /*4580*/  FMNMX.FTZ R17, R39, R20, !PT ;  /* 0x0000001427117209 */ /* 0x000fe20007810000 */
[----:B------:R-:W-:Y:S02]  /*4590*/  WARPGROUP.DEPBAR.LE gsb0, 0x0 ;  /* 0x00008000000079c5 */ /* 0x000fe40000010000 */
[----:B------:R-:W-:Y:S01]  /*45a0*/  FSEL R26, R26, -INF , P3 ;  /* 0xff8000001a1a7808 */ /* 0x000fe20001800000 */
[----:B------:R1:W-:Y:S01]  /*45b0*/  @!P1 SYNCS.ARRIVE.TRANS64.RED.A1T0 RZ, [R0+URZ], RZ ;  /* 0x000000ff00ff99a7 */ /* 0x0003e2000810043f */
[----:B------:R-:W-:-:S02]  /*45c0*/  ISETP.GT.AND P3, PT, R5, 0x48, PT ;  /* 0x000000480500780c */ /* 0x000fc40003f64270 */
[----:B------:R-:W-:Y:S02]  /*45d0*/  FSEL R27, R27, -INF , P2 ;  /* 0xff8000001b1b7808 */ /* 0x000fe40001000000 */
[----:B------:R-:W-:Y:S02]  /*45e0*/  FMNMX.FTZ R20, R26, R17, !PT ;  /* 0x000000111a147209 */ /* 0x000fe40007810000 */
[----:B------:R-:W-:Y:S02]  /*45f0*/  ISETP.GT.AND P2, PT, R5, 0x49, PT ;  /* 0x000000490500780c */ /* 0x000fe40003f44270 */
[----:B------:R-:W-:Y:S02]  /*4600*/  FSEL R30, R30, -INF , P3 ;  /* 0xff8000001e1e7808 */ /* 0x000fe40001800000 */
[----:B------:R-:W-:Y:S02]  /*4610*/  FMNMX.FTZ R5, R27, R20, !PT ;  /* 0x000000141b057209 */ /* 0x000fe40007810000 */
[----:B------:R-:W-:-:S02]  /*4620*/  FSEL R31, R31, -INF , P2 ;  /* 0xff8000001f1f7808 */ /* 0x000fc40001000000 */
[----:B------:R-:W-:Y:S02]  /*4630*/  FMNMX.FTZ R20, R30, R5, !PT ;  /* 0x000000051e147209 */ /* 0x000fe40007810000 */
[C---:B------:R-:W-:Y:S02]  /*4640*/  ISETP.GT.AND P2, PT, R2.reuse, RZ, PT ;  /* 0x000000ff0200720c */ /* 0x040fe40003f44270 */
[----:B------:R-:W-:Y:S02]  /*4650*/  FMNMX.FTZ R20, R31, R20, !PT ;  /* 0x000000141f147209 */ /* 0x000fe40007810000 */
[----:B------:R-:W-:Y:S02]  /*4660*/  ISETP.GT.AND P3, PT, R2, 0x1, PT ;  /* 0x000000010200780c */ /* 0x000fe40003f64270 */
[----:B------:R-:W-:Y:S01]  /*4670*/  FSEL R56, R56, -INF , P2 ;  /* 0xff80000038387808 */ /* 0x000fe20001000000 */
[----:B------:R-:W2:Y:S01]  /*4680*/  SHFL.BFLY PT, R5, R20, 0x2, 0x1f ;  /* 0x0c401f0014057f89 */ /* 0x000ea200000e0000 */
[----:B------:R-:W-:-:S02]  /*4690*/  FSEL R57, R57, -INF , P3 ;  /* 0xff80000039397808 */ /* 0x000fc40001800000 */
[C---:B------:R-:W-:Y:S02]  /*46a0*/  ISETP.GT.AND P2, PT, R2.reuse, 0x9, PT ;  /* 0x000000090200780c */ /* 0x040fe40003f44270 */
[C---:B------:R-:W-:Y:S02]  /*46b0*/  ISETP.GT.AND P3, PT, R2.reuse, 0x11, PT ;  /* 0x000000110200780c */ /* 0x040fe40003f64270 */
[----:B------:R-:W-:Y:S02]  /*46c0*/  FSEL R61, R61, -INF , P2 ;  /* 0xff8000003d3d7808 */ /* 0x000fe40001000000 */
[----:B------:R-:W-:Y:S02]  /*46d0*/  ISETP.GT.AND P2, PT, R2, 0x10, PT ;  /* 0x000000100200780c */ /* 0x000fe40003f44270 */
[----:B------:R-:W-:Y:S02]  /*46e0*/  FSEL R49, R49, -INF , P3 ;  /* 0xff80000031317808 */ /* 0x000fe40001800000 */
[----:B------:R-:W-:-:S02]  /*46f0*/  FSEL R48, R48, -INF , P2 ;  /* 0xff80000030307808 */ /* 0x000fc40001000000 */
[----:B------:R-:W-:-:S04]  /*4700*/  ISETP.GT.AND P2, PT, R2, 0x18, PT ;  /* 0x000000180200780c */ /* 0x000fc80003f44270 */
[----:B------:R-:W-:Y:S02]  /*4710*/  FSEL R52, R52, -INF , P2 ;  /* 0xff80000034347808 */ /* 0x000fe40001000000 */
[----:B------:R-:W-:Y:S02]  /*4720*/  ISETP.GT.AND P2, PT, R2, 0x20, PT ;  /* 0x000000200200780c */ /* 0x000fe40003f44270 */
[----:B--2---:R-:W-:Y:S02]  /*4730*/  FMNMX.FTZ R17, R20, R5, !PT ;  /* 0x0000000514117209 */ /* 0x004fe40007810000 */
[----:B------:R-:W-:Y:S02]  /*4740*/  FMNMX.FTZ R5, R56, R57, !PT ;  /* 0x0000003938057209 */ /* 0x000fe40007810000 */
[----:B------:R-:W-:Y:S01]  /*4750*/  FSEL R40, R40, -INF , P2 ;  /* 0xff80000028287808 */ /* 0x000fe20001000000 */
[----:B------:R-:W2:Y:S01]  /*4760*/  SHFL.BFLY PT, R64, R17, 0x1, 0x1f ;  /* 0x0c201f0011407f89 */ /* 0x000ea200000e0000 */
        /* <DEDUP_REMOVED lines=8> */
[----:B------:R-:W-:Y:S02]  /*47f0*/  FMNMX.FTZ R4, R52, R5, !PT ;  /* 0x0000000534047209 */ /* 0x000fe40007810000 */
[----:B------:R-:W-:Y:S02]  /*4800*/  ISETP.GT.AND P2, PT, R2, 0x38, PT ;  /* 0x000000380200780c */ /* 0x000fe40003f44270 */
[----:B------:R-:W-:Y:S02]  /*4810*/  FMNMX.FTZ R5, R53, R4, !PT ;  /* 0x0000000435057209 */ /* 0x000fe40007810000 */
[----:B------:R-:W-:Y:S02]  /*4820*/  FSEL R36, R36, -INF , P2 ;  /* 0xff80000024247808 */ /* 0x000fe40001000000 */
[----:B--2---:R-:W-:-:S02]  /*4830*/  FMNMX.FTZ R3, R17, R64, !PT ;  /* 0x0000004011037209 */ /* 0x004fc40007810000 */
[----:B------:R-:W-:Y:S02]  /*4840*/  FMNMX.FTZ R4, R40, R5, !PT ;  /* 0x0000000528047209 */ /* 0x000fe40007810000 */
[C---:B------:R-:W-:Y:S01]  /*4850*/  FSETP.NEU.FTZ.AND P3, PT, R3.reuse, -INF , PT ;  /* 0xff8000000300780b */ /* 0x040fe20003f7d000 */
[----:B------:R-:W-:Y:S01]  /*4860*/  FMUL.FTZ R17, R3, UR4 ;  /* 0x0000000403117c20 */ /* 0x000fe20008410000 */
[----:B------:R-:W-:-:S04]  /*4870*/  ISETP.GT.AND P2, PT, R2, 0x40, PT ;  /* 0x000000400200780c */ /* 0x000fc80003f44270 */
[----:B------:R-:W-:Y:S02]  /*4880*/  FSEL R17, R17, RZ, P3 ;  /* 0x000000ff11117208 */ /* 0x000fe40001800000 */
[----:B------:R-:W-:Y:S02]  /*4890*/  ISETP.GT.AND P3, PT, R2, 0x21, PT ;  /* 0x000000210200780c */ /* 0x000fe40003f64270 */
[----:B------:R-:W-:Y:S01]  /*48a0*/  FSEL R24, R24, -INF , P2 ;  /* 0xff80000018187808 */ /* 0x000fe20001000000 */
[--C-:B------:R-:W-:Y:S01]  /*48b0*/  FFMA.FTZ R58, R58, UR4, -R17.reuse ;  /* 0x000000043a3a7c23 */ /* 0x100fe20008010811 */
[----:B------:R-:W-:Y:S01]  /*48c0*/  FSEL R41, R41, -INF , P3 ;  /* 0xff80000029297808 */ /* 0x000fe20001800000 */
[--C-:B------:R-:W-:Y:S01]  /*48d0*/  FFMA.FTZ R59, R59, UR4, -R17.reuse ;  /* 0x000000043b3b7c23 */ /* 0x100fe20008010811 */
[----:B------:R-:W-:Y:S01]  /*48e0*/  ISETP.GT.AND P3, PT, R2, 0x29, PT ;  /* 0x000000290200780c */ /* 0x000fe20003f64270 */
[--C-:B------:R-:W-:Y:S01]  /*48f0*/  FFMA.FTZ R62, R62, UR4, -R17.reuse ;  /* 0x000000043e3e7c23 */ /* 0x100fe20008010811 */
[----:B------:R-:W-:Y:S01]  /*4900*/  FMNMX.FTZ R5, R41, R4, !PT ;  /* 0x0000000429057209 */ /* 0x000fe20007810000 */
[----:B------:R-:W-:Y:S01]  /*4910*/  MUFU.EX2 R58, R58 ;  /* 0x0000003a003a7308 */ /* 0x000fe20000000800 */
[----:B------:R-:W-:Y:S01]  /*4920*/  FSEL R45, R45, -INF , P3 ;  /* 0xff8000002d2d7808 */ /* 0x000fe20001800000 */
[--C-:B------:R-:W-:Y:S01]  /*4930*/  FFMA.FTZ R63, R63, UR4, -R17.reuse ;  /* 0x000000043f3f7c23 */ /* 0x100fe20008010811 */
[----:B------:R-:W-:Y:S01]  /*4940*/  FMNMX.FTZ R4, R44, R5, !PT ;  /* 0x000000052c047209 */ /* 0x000fe20007810000 */
[--C-:B------:R-:W-:Y:S01]  /*4950*/  FFMA.FTZ R50, R50, UR4, -R17.reuse ;  /* 0x0000000432327c23 */ /* 0x100fe20008010811 */
[----:B------:R-:W-:Y:S01]  /*4960*/  ISETP.GT.AND P3, PT, R2, 0x31, PT ;  /* 0x000000310200780c */ /* 0x000fe20003f64270 */
[--C-:B------:R-:W-:Y:S01]  /*4970*/  FFMA.FTZ R51, R51, UR4, -R17.reuse ;  /* 0x0000000433337c23 */ /* 0x100fe20008010811 */
[----:B------:R-:W-:Y:S01]  /*4980*/  FMNMX.FTZ R5, R45, R4, !PT ;  /* 0x000000042d057209 */ /* 0x000fe20007810000 */
[----:B------:R-:W2:Y:S01]  /*4990*/  MUFU.EX2 R59, R59 ;  /* 0x0000003b003b7308 */ /* 0x000ea20000000800 */
[----:B------:R-:W-:Y:S01]  /*49a0*/  FSEL R33, R33, -INF , P3 ;  /* 0xff80000021217808 */ /* 0x000fe20001800000 */
[--C-:B------:R-:W-:Y:S01]  /*49b0*/  FFMA.FTZ R54, R54, UR4, -R17.reuse ;  /* 0x0000000436367c23 */ /* 0x100fe20008010811 */
[----:B------:R-:W-:Y:S01]  /*49c0*/  FMNMX.FTZ R4, R32, R5, !PT ;  /* 0x0000000520047209 */ /* 0x000fe20007810000 */
        /* <DEDUP_REMOVED lines=9> */
[C---:B------:R-:W-:Y:S01]  /*4a60*/  ISETP.GT.AND P3, PT, R2.reuse, 0x41, PT ;  /* 0x000000410200780c */ /* 0x040fe20003f64270 */
[--C-:B------:R-:W-:Y:S01]  /*4a70*/  FFMA.FTZ R47, R47, UR4, -R17.reuse ;  /* 0x000000042f2f7c23 */ /* 0x100fe20008010811 */
[----:B------:R-:W-:Y:S01]  /*4a80*/  FMNMX.FTZ R5, R37, R4, !PT ;  /* 0x0000000425057209 */ /* 0x000fe20007810000 */
[----:B------:R-:W3:Y:S01]  /*4a90*/  MUFU.EX2 R63, R63 ;  /* 0x0000003f003f7308 */ /* 0x000ee20000000800 */
[----:B------:R-:W-:Y:S01]  /*4aa0*/  ISETP.GT.AND P2, PT, R2, 0x48, PT ;  /* 0x000000480200780c */ /* 0x000fe20003f44270 */
[--C-:B------:R-:W-:Y:S01]  /*4ab0*/  FFMA.FTZ R34, R34, UR4, -R17.reuse ;  /* 0x0000000422227c23 */ /* 0x100fe20008010811 */
[----:B------:R-:W-:Y:S01]  /*4ac0*/  FSEL R25, R25, -INF , P3 ;  /* 0xff80000019197808 */ /* 0x000fe20001800000 */
[--C-:B------:R-:W-:Y:S01]  /*4ad0*/  FFMA.FTZ R35, R35, UR4, -R17.reuse ;  /* 0x0000000423237c23 */ /* 0x100fe20008010811 */
[----:B------:R-:W-:Y:S01]  /*4ae0*/  FMNMX.FTZ R4, R24, R5, !PT ;  /* 0x0000000518047209 */ /* 0x000fe20007810000 */
[--C-:B------:R-:W-:Y:S01]  /*4af0*/  FFMA.FTZ R38, R38, UR4, -R17.reuse ;  /* 0x0000000426267c23 */ /* 0x100fe20008010811 */
[----:B------:R-:W-:Y:S01]  /*4b00*/  ISETP.GT.AND P3, PT, R2, 0x49, PT ;  /* 0x000000490200780c */ /* 0x000fe20003f64270 */
[----:B------:R-:W-:Y:S01]  /*4b10*/  MUFU.EX2 R50, R50 ;  /* 0x0000003200327308 */ /* 0x000fe20000000800 */
[----:B------:R-:W-:Y:S01]  /*4b20*/  FSEL R28, R28, -INF , P2 ;  /* 0xff8000001c1c7808 */ /* 0x000fe20001000000 */
[--C-:B------:R-:W-:Y:S01]  /*4b30*/  FFMA.FTZ R39, R39, UR4, -R17.reuse ;  /* 0x0000000427277c23 */ /* 0x100fe20008010811 */
[----:B------:R-:W-:Y:S01]  /*4b40*/  FMNMX.FTZ R5, R25, R4, !PT ;  /* 0x0000000419057209 */ /* 0x000fe20007810000 */
[--C-:B------:R-:W-:Y:S01]  /*4b50*/  FFMA.FTZ R26, R26, UR4, -R17.reuse ;  /* 0x000000041a1a7c23 */ /* 0x100fe20008010811 */
[----:B------:R-:W-:Y:S01]  /*4b60*/  FSEL R29, R29, -INF , P3 ;  /* 0xff8000001d1d7808 */ /* 0x000fe20001800000 */
[--C-:B------:R-:W-:Y:S01]  /*4b70*/  FFMA.FTZ R27, R27, UR4, -R17.reuse ;  /* 0x000000041b1b7c23 */ /* 0x100fe20008010811 */
[----:B------:R-:W-:Y:S01]  /*4b80*/  FMNMX.FTZ R2, R28, R5, !PT ;  /* 0x000000051c027209 */ /* 0x000fe20007810000 */
[----:B------:R-:W4:Y:S01]  /*4b90*/  MUFU.EX2 R51, R51 ;  /* 0x0000003300337308 */ /* 0x000f220000000800 */
[--C-:B------:R-:W-:Y:S01]  /*4ba0*/  FFMA.FTZ R30, R30, UR4, -R17.reuse ;  /* 0x000000041e1e7c23 */ /* 0x100fe20008010811 */
[----:B------:R-:W-:Y:S01]  /*4bb0*/  FFMA.FTZ R17, R31, UR4, -R17 ;  /* 0x000000041f117c23 */ /* 0x000fe20008010811 */
[----:B------:R-:W-:Y:S01]  /*4bc0*/  FMNMX.FTZ R2, R29, R2, !PT ;  /* 0x000000021d027209 */ /* 0x000fe20007810000 */
[----:B------:R-:W-:Y:S01]  /*4bd0*/  IMAD.MOV.U32 R31, RZ, RZ, R151 ;  /* 0x000000ffff1f7224 */ /* 0x000fe200078e0097 */
[----:B--2---:R-:W-:-:S02]  /*4be0*/  F2FP.BF16.F32.PACK_AB R209, R59, R58 ;  /* 0x0000003a3bd1723e */ /* 0x004fc400000010ff */
[----:B---3--:R-:W-:Y:S01]  /*4bf0*/  F2FP.BF16.F32.PACK_AB R211, R63, R62 ;  /* 0x0000003e3fd3723e */ /* 0x008fe200000010ff */
[----:B------:R-:W2:Y:S01]  /*4c00*/  SHFL.BFLY PT, R5, R2, 0x2, 0x1f ;  /* 0x0c401f0002057f89 */ /* 0x000ea200000e0000 */
[----:B------:R-:W-:Y:S08]  /*4c10*/  MUFU.EX2 R54, R54 ;  /* 0x0000003600367308 */ /* 0x000ff00000000800 */
[----:B------:R-:W3:Y:S01]  /*4c20*/  MUFU.EX2 R55, R55 ;  /* 0x0000003700377308 */ /* 0x000ee20000000800 */
[----:B----4-:R-:W-:-:S07]  /*4c30*/  F2FP.BF16.F32.PACK_AB R205, R51, R50 ;  /* 0x0000003233cd723e */ /* 0x010fce00000010ff */
[----:B------:R-:W-:Y:S01]  /*4c40*/  MUFU.EX2 R42, R42 ;  /* 0x0000002a002a7308 */ /* 0x000fe20000000800 */
[----:B--2---:R-:W-:-:S07]  /*4c50*/  FMNMX.FTZ R5, R2, R5, !PT ;  /* 0x0000000502057209 */ /* 0x004fce0007810000 */
[----:B------:R-:W2:Y:S01]  /*4c60*/  MUFU.EX2 R43, R43 ;  /* 0x0000002b002b7308 */ /* 0x000ea20000000800 */
[----:B---3--:R-:W-:Y:S01]  /*4c70*/  F2FP.BF16.F32.PACK_AB R207, R55, R54 ;  /* 0x0000003637cf723e */ /* 0x008fe200000010ff */
[----:B------:R-:W3:Y:S06]  /*4c80*/  SHFL.BFLY PT, R4, R5, 0x1, 0x1f ;  /* 0x0c201f0005047f89 */ /* 0x000eec00000e0000 */
[----:B------:R-:W-:Y:S08]  /*4c90*/  MUFU.EX2 R46, R46 ;  /* 0x0000002e002e7308 */ /* 0x000ff00000000800 */
[----:B------:R-:W4:Y:S01]  /*4ca0*/  MUFU.EX2 R47, R47 ;  /* 0x0000002f002f7308 */ /* 0x000f220000000800 */
[----:B--2---:R-:W-:-:S07]  /*4cb0*/  F2FP.BF16.F32.PACK_AB R201, R43, R42 ;  /* 0x0000002a2bc9723e */ /* 0x004fce00000010ff */
[----:B------:R-:W-:Y:S01]  /*4cc0*/  MUFU.EX2 R34, R34 ;  /* 0x0000002200227308 */ /* 0x000fe20000000800 */
[----:B---3--:R-:W-:Y:S01]  /*4cd0*/  FMNMX.FTZ R4, R5, R4, !PT ;  /* 0x0000000405047209 */ /* 0x008fe20007810000 */
[----:B------:R-:W-:Y:S01]  /*4ce0*/  FADD.FTZ R5, R58, R59 ;  /* 0x0000003b3a057221 */ /* 0x000fe20000010000 */
[-C--:B------:R-:W-:Y:S01]  /*4cf0*/  MOV R59, R151.reuse ;  /* 0x00000097003b7202 */ /* 0x080fe20000000f00 */
[----:B------:R-:W-:Y:S01]  /*4d00*/  IMAD.MOV.U32 R58, RZ, RZ, R151 ;  /* 0x000000ffff3a7224 */ /* 0x000fe200078e0097 */
[C---:B------:R-:W-:Y:S01]  /*4d10*/  FSETP.NEU.FTZ.AND P2, PT, R4.reuse, -INF , PT ;  /* 0xff8000000400780b */ /* 0x040fe20003f5d000 */
[----:B------:R-:W-:Y:S01]  /*4d20*/  FMUL.FTZ R2, R4, UR4 ;  /* 0x0000000404027c20 */ /* 0x000fe20008410000 */
[----:B------:R-:W-:Y:S01]  /*4d30*/  FADD.FTZ R20, R62, R5 ;  /* 0x000000053e147221 */ /* 0x000fe20000010000 */
[----:B------:R-:W2:Y:S01]  /*4d40*/  MUFU.EX2 R35, R35 ;  /* 0x0000002300237308 */ /* 0x000ea20000000800 */
[----:B----4-:R-:W-:Y:S02]  /*4d50*/  F2FP.BF16.F32.PACK_AB R203, R47, R46 ;  /* 0x0000002e2fcb723e */ /* 0x010fe400000010ff */
[----:B------:R-:W-:Y:S01]  /*4d60*/  FSEL R2, R2, RZ, P2 ;  /* 0x000000ff02027208 */ /* 0x000fe20001000000 */
[----:B------:R-:W-:Y:S01]  /*4d70*/  FADD.FTZ R5, R63, R20 ;  /* 0x000000143f057221 */ /* 0x000fe20000010000 */
[----:B------:R-:W-:Y:S01]  /*4d80*/  PLOP3.LUT P2, PT, PT, PT, UP0, 0x80, 0x0 ;  /* 0x000000000000781c */ /* 0x000fe20003f4f008 */
[----:B------:R-:W-:Y:S01]  /*4d90*/  IMAD.MOV.U32 R63, RZ, RZ, R151 ;  /* 0x000000ffff3f7224 */ /* 0x000fe200078e0097 */
[-C--:B------:R-:W-:Y:S01]  /*4da0*/  MOV R62, R151.reuse ;  /* 0x00000097003e7202 */ /* 0x080fe20000000f00 */
        /* <DEDUP_REMOVED lines=14> */
[----:B------:R-:W3:Y:S01]  /*4e90*/  MUFU.EX2 R57, R57 ;  /* 0x0000003900397308 */ /* 0x000ee20000000800 */
[--C-:B------:R-:W-:Y:S01]  /*4ea0*/  FFMA.FTZ R45, R45, UR4, -R2.reuse ;  /* 0x000000042d2d7c23 */ /* 0x100fe20008010802 */
[----:B------:R-:W-:Y:S01]  /*4eb0*/  FADD.FTZ R64, R54, R21 ;  /* 0x0000001536407221 */ /* 0x000fe20000010000 */
[--C-:B------:R-:W-:Y:S01]  /*4ec0*/  FFMA.FTZ R32, R32, UR4, -R2.reuse ;  /* 0x0000000420207c23 */ /* 0x100fe20008010802 */
[--C-:B------:R-:W-:Y:S01]  /*4ed0*/  FFMA.FTZ R33, R33, UR4, -R2.reuse ;  /* 0x0000000421217c23 */ /* 0x100fe20008010802 */
[----:B------:R-:W-:Y:S01]  /*4ee0*/  FFMA.FTZ R36, R36, UR4, -R2 ;  /* 0x0000000424247c23 */ /* 0x000fe20008010802 */
[----:B------:R-:W-:Y:S01]  /*4ef0*/  FADD.FTZ R21, R55, R64 ;  /* 0x0000004037157221 */ /* 0x000fe20000010000 */
[--C-:B------:R-:W-:Y:S01]  /*4f00*/  FFMA.FTZ R37, R37, UR4, -R2.reuse ;  /* 0x0000000425257c23 */ /* 0x100fe20008010802 */
[----:B------:R-:W4:Y:S01]  /*4f10*/  MUFU.EX2 R60, R60 ;  /* 0x0000003c003c7308 */ /* 0x000f220000000800 */
[--C-:B------:R-:W-:Y:S01]  /*4f20*/  FFMA.FTZ R24, R24, UR4, -R2.reuse ;  /* 0x0000000418187c23 */ /* 0x100fe20008010802 */
[----:B------:R-:W-:Y:S01]  /*4f30*/  FADD.FTZ R64, R42, R21 ;  /* 0x000000152a407221 */ /* 0x000fe20000010000 */
[--C-:B------:R-:W-:Y:S01]  /*4f40*/  FFMA.FTZ R25, R25, UR4, -R2.reuse ;  /* 0x0000000419197c23 */ /* 0x100fe20008010802 */
[--C-:B------:R-:W-:Y:S01]  /*4f50*/  FFMA.FTZ R28, R28, UR4, -R2.reuse ;  /* 0x000000041c1c7c23 */ /* 0x100fe20008010802 */
[----:B------:R-:W-:Y:S01]  /*4f60*/  FFMA.FTZ R2, R29, UR4, -R2 ;  /* 0x000000041d027c23 */ /* 0x000fe20008010802 */
[----:B------:R-:W-:Y:S01]  /*4f70*/  FADD.FTZ R21, R43, R64 ;  /* 0x000000402b157221 */ /* 0x000fe20000010000 */
[----:B--2---:R-:W-:Y:S01]  /*4f80*/  F2FP.BF16.F32.PACK_AB R197, R35, R34 ;  /* 0x0000002223c5723e */ /* 0x004fe200000010ff */
[----:B------:R-:W2:Y:S01]  /*4f90*/  MUFU.EX2 R61, R61 ;  /* 0x0000003d003d7308 */ /* 0x000ea20000000800 */
[----:B---3--:R-:W-:Y:S01]  /*4fa0*/  FADD.FTZ R5, R56, R57 ;  /* 0x0000003938057221 */ /* 0x008fe20000010000 */
[----:B-1----:R-:W-:Y:S01]  /*4fb0*/  FADD.FTZ R0, R46, R21 ;  /* 0x000000152e007221 */ /* 0x002fe20000010000 */
[----:B------:R-:W-:Y:S01]  /*4fc0*/  F2FP.BF16.F32.PACK_AB R208, R57, R56 ;  /* 0x0000003839d0723e */ /* 0x000fe200000010ff */
[--C-:B------:R-:W-:Y:S01]  /*4fd0*/  IMAD.MOV.U32 R64, RZ, RZ, R151.reuse ;  /* 0x000000ffff407224 */ /* 0x100fe200078e0097 */
[-C--:B------:R-:W-:Y:S01]  /*4fe0*/  MOV R56, R151.reuse ;  /* 0x0000009700387202 */ /* 0x080fe20000000f00 */
[----:B------:R-:W-:Y:S01]  /*4ff0*/  FADD.FTZ R21, R47, R0 ;  /* 0x000000002f157221 */ /* 0x000fe20000010000 */
[----:B------:R-:W-:Y:S01]  /*5000*/  IMAD.MOV.U32 R57, RZ, RZ, R151 ;  /* 0x000000ffff397224 */ /* 0x000fe200078e0097 */
[----:B------:R-:W1:Y:S01]  /*5010*/  MUFU.EX2 R48, R48 ;  /* 0x0000003000307308 */ /* 0x000e620000000800 */
[----:B----4-:R-:W-:Y:S01]  /*5020*/  FADD.FTZ R20, R60, R5 ;  /* 0x000000053c147221 */ /* 0x010fe20000010000 */
[--C-:B------:R-:W-:Y:S01]  /*5030*/  IMAD.MOV.U32 R55, RZ, RZ, R151.reuse ;  /* 0x000000ffff377224 */ /* 0x100fe200078e0097 */
[-C--:B------:R-:W-:Y:S01]  /*5040*/  MOV R50, R151.reuse ;  /* 0x0000009700327202 */ /* 0x080fe20000000f00 */
[--C-:B------:R-:W-:Y:S01]  /*5050*/  IMAD.MOV.U32 R54, RZ, RZ, R151.reuse ;  /* 0x000000ffff367224 */ /* 0x100fe200078e0097 */
[----:B------:R-:W-:Y:S01]  /*5060*/  MOV R47, R151 ;  /* 0x00000097002f7202 */ /* 0x000fe20000000f00 */
[----:B------:R-:W-:-:S02]  /*5070*/  IMAD.MOV.U32 R51, RZ, RZ, R151 ;  /* 0x000000ffff337224 */ /* 0x000fc400078e0097 */
[----:B------:R-:W3:Y:S01]  /*5080*/  MUFU.EX2 R49, R49 ;  /* 0x0000003100317308 */ /* 0x000ee20000000800 */
[C---:B--2---:R-:W-:Y:S01]  /*5090*/  FADD.FTZ R5, R61.reuse, R20 ;  /* 0x000000143d057221 */ /* 0x044fe20000010000 */
[----:B------:R-:W-:Y:S01]  /*50a0*/  F2FP.BF16.F32.PACK_AB R210, R61, R60 ;  /* 0x0000003c3dd2723e */ /* 0x000fe200000010ff */
[--C-:B------:R-:W-:Y:S02]  /*50b0*/  IMAD.MOV.U32 R61, RZ, RZ, R151.reuse ;  /* 0x000000ffff3d7224 */ /* 0x100fe400078e0097 */
[--C-:B------:R-:W-:Y:S02]  /*50c0*/  IMAD.MOV.U32 R60, RZ, RZ, R151.reuse ;  /* 0x000000ffff3c7224 */ /* 0x100fe400078e0097 */
[----:B------:R-:W-:Y:S01]  /*50d0*/  IMAD.MOV.U32 R46, RZ, RZ, R151 ;  /* 0x000000ffff2e7224 */ /* 0x000fe200078e0097 */
[----:B------:R-:W2:Y:S01]  /*50e0*/  MUFU.EX2 R52, R52 ;  /* 0x0000003400347308 */ /* 0x000ea20000000800 */
[----:B-1----:R-:W-:Y:S01]  /*50f0*/  FADD.FTZ R20, R48, R5 ;  /* 0x0000000530147221 */ /* 0x002fe20000010000 */
[----:B------:R-:W-:-:S02]  /*5100*/  IMAD.MOV.U32 R43, RZ, RZ, R151 ;  /* 0x000000ffff2b7224 */ /* 0x000fc400078e0097 */
[----:B------:R-:W-:-:S04]  /*5110*/  IMAD.MOV.U32 R42, RZ, RZ, R151 ;  /* 0x000000ffff2a7224 */ /* 0x000fc800078e0097 */
[----:B------:R-:W1:Y:S01]  /*5120*/  MUFU.EX2 R53, R53 ;  /* 0x0000003500357308 */ /* 0x000e620000000800 */
[C---:B---3--:R-:W-:Y:S01]  /*5130*/  FADD.FTZ R5, R49.reuse, R20 ;  /* 0x0000001431057221 */ /* 0x048fe20000010000 */
[----:B------:R-:W-:Y:S01]  /*5140*/  F2FP.BF16.F32.PACK_AB R204, R49, R48 ;  /* 0x0000003031cc723e */ /* 0x000fe200000010ff */
[--C-:B------:R-:W-:Y:S02]  /*5150*/  IMAD.MOV.U32 R49, RZ, RZ, R151.reuse ;  /* 0x000000ffff317224 */ /* 0x100fe400078e0097 */
[----:B------:R-:W-:-:S03]  /*5160*/  IMAD.MOV.U32 R48, RZ, RZ, R151 ;  /* 0x000000ffff307224 */ /* 0x000fc600078e0097 */
[----:B------:R-:W3:Y:S01]  /*5170*/  MUFU.EX2 R40, R40 ;  /* 0x0000002800287308 */ /* 0x000ee20000000800 */
[----:B--2---:R-:W-:-:S07]  /*5180*/  FADD.FTZ R20, R52, R5 ;  /* 0x0000000534147221 */ /* 0x004fce0000010000 */
[----:B------:R-:W2:Y:S01]  /*5190*/  MUFU.EX2 R41, R41 ;  /* 0x0000002900297308 */ /* 0x000ea20000000800 */
[C---:B-1----:R-:W-:Y:S01]  /*51a0*/  FADD.FTZ R5, R53.reuse, R20 ;  /* 0x0000001435057221 */ /* 0x042fe20000010000 */
[----:B------:R-:W-:Y:S01]  /*51b0*/  FADD.FTZ R20, R34, R21 ;  /* 0x0000001522147221 */ /* 0x000fe20000010000 */
[----:B------:R-:W-:Y:S01]  /*51c0*/  F2FP.BF16.F32.PACK_AB R206, R53, R52 ;  /* 0x0000003435ce723e */ /* 0x000fe200000010ff */
[----:B------:R-:W-:Y:S01]  /*51d0*/  IMAD.MOV.U32 R52, RZ, RZ, R151 ;  /* 0x000000ffff347224 */ /* 0x000fe200078e0097 */
[-C--:B------:R-:W-:Y:S01]  /*51e0*/  MOV R53, R151.reuse ;  /* 0x0000009700357202 */ /* 0x080fe20000000f00 */
[----:B------:R-:W-:Y:S01]  /*51f0*/  FADD.FTZ R21, R35, R20 ;  /* 0x0000001423157221 */ /* 0x000fe20000010000 */
[----:B------:R-:W-:Y:S01]  /*5200*/  MOV R35, R151 ;  /* 0x0000009700237202 */ /* 0x000fe20000000f00 */
[----:B------:R-:W1:Y:S01]  /*5210*/  MUFU.EX2 R44, R44 ;  /* 0x0000002c002c7308 */ /* 0x000e620000000800 */
[----:B---3--:R-:W-:Y:S01]  /*5220*/  FADD.FTZ R0, R40, R5 ;  /* 0x0000000528007221 */ /* 0x008fe20000010000 */
[----:B------:R-:W-:-:S06]  /*5230*/  IMAD.MOV.U32 R34, RZ, RZ, R151 ;  /* 0x000000ffff227224 */ /* 0x000fcc00078e0097 */
[----:B------:R-:W3:Y:S01]  /*5240*/  MUFU.EX2 R38, R38 ;  /* 0x0000002600267308 */ /* 0x000ee20000000800 */
[C---:B--2---:R-:W-:Y:S01]  /*5250*/  FADD.FTZ R5, R41.reuse, R0 ;  /* 0x0000000029057221 */ /* 0x044fe20000010000 */
[----:B------:R-:W-:Y:S01]  /*5260*/  F2FP.BF16.F32.PACK_AB R200, R41, R40 ;  /* 0x0000002829c8723e */ /* 0x000fe200000010ff */
[----:B------:R-:W-:Y:S01]  /*5270*/  IMAD.MOV.U32 R40, RZ, RZ, R151 ;  /* 0x000000ffff287224 */ /* 0x000fe200078e0097 */
[----:B------:R-:W-:-:S04]  /*5280*/  MOV R41, R151 ;  /* 0x0000009700297202 */ /* 0x000fc80000000f00 */
[----:B------:R-:W2:Y:S01]  /*5290*/  MUFU.EX2 R45, R45 ;  /* 0x0000002d002d7308 */ /* 0x000ea20000000800 */
[----:B-1----:R-:W-:-:S07]  /*52a0*/  FADD.FTZ R0, R44, R5 ;  /* 0x000000052c007221 */ /* 0x002fce0000010000 */
[----:B------:R-:W1:Y:S01]  /*52b0*/  MUFU.EX2 R39, R39 ;  /* 0x0000002700277308 */ /* 0x000e620000000800 */
[----:B---3--:R-:W-:-:S07]  /*52c0*/  FADD.FTZ R20, R38, R21 ;  /* 0x0000001526147221 */ /* 0x008fce0000010000 */
[----:B------:R-:W3:Y:S01]  /*52d0*/  MUFU.EX2 R32, R32 ;  /* 0x0000002000207308 */ /* 0x000ee20000000800 */
[C---:B--2---:R-:W-:Y:S01]  /*52e0*/  FADD.FTZ R5, R45.reuse, R0 ;  /* 0x000000002d057221 */ /* 0x044fe20000010000 */
[----:B------:R-:W-:Y:S01]  /*52f0*/  F2FP.BF16.F32.PACK_AB R202, R45, R44 ;  /* 0x0000002c2dca723e */ /* 0x000fe200000010ff */
[----:B------:R-:W-:Y:S01]  /*5300*/  IMAD.MOV.U32 R45, RZ, RZ, R151 ;  /* 0x000000ffff2d7224 */ /* 0x000fe200078e0097 */
[----:B------:R-:W-:-:S04]  /*5310*/  MOV R44, R151 ;  /* 0x00000097002c7202 */ /* 0x000fc80000000f00 */
[----:B------:R-:W2:Y:S01]  /*5320*/  MUFU.EX2 R26, R26 ;  /* 0x0000001a001a7308 */ /* 0x000ea20000000800 */
[C---:B-1----:R-:W-:Y:S01]  /*5330*/  FADD.FTZ R21, R39.reuse, R20 ;  /* 0x0000001427157221 */ /* 0x042fe20000010000 */
[----:B------:R-:W-:Y:S01]  /*5340*/  F2FP.BF16.F32.PACK_AB R199, R39, R38 ;  /* 0x0000002627c7723e */ /* 0x000fe200000010ff */
[----:B------:R-:W-:Y:S01]  /*5350*/  IMAD.MOV.U32 R39, RZ, RZ, R151 ;  /* 0x000000ffff277224 */ /* 0x000fe200078e0097 */
[----:B------:R-:W-:-:S04]  /*5360*/  MOV R38, R151 ;  /* 0x0000009700267202 */ /* 0x000fc80000000f00 */
[----:B------:R-:W1:Y:S01]  /*5370*/  MUFU.EX2 R33, R33 ;  /* 0x0000002100217308 */ /* 0x000e620000000800 */
[----:B---3--:R-:W-:-:S07]  /*5380*/  FADD.FTZ R0, R32, R5 ;  /* 0x0000000520007221 */ /* 0x008fce0000010000 */
[----:B------:R-:W3:Y:S01]  /*5390*/  MUFU.EX2 R27, R27 ;  /* 0x0000001b001b7308 */ /* 0x000ee20000000800 */
[----:B--2---:R-:W-:-:S07]  /*53a0*/  FADD.FTZ R20, R26, R21 ;  /* 0x000000151a147221 */ /* 0x004fce0000010000 */
[----:B------:R-:W2:Y:S01]  /*53b0*/  MUFU.EX2 R36, R36 ;  /* 0x0000002400247308 */ /* 0x000ea20000000800 */
[C---:B-1----:R-:W-:Y:S01]  /*53c0*/  FADD.FTZ R5, R33.reuse, R0 ;  /* 0x0000000021057221 */ /* 0x042fe20000010000 */
[----:B------:R-:W-:Y:S01]  /*53d0*/  F2FP.BF16.F32.PACK_AB R196, R33, R32 ;  /* 0x0000002021c4723e */ /* 0x000fe200000010ff */
[----:B------:R-:W-:Y:S01]  /*53e0*/  IMAD.MOV.U32 R32, RZ, RZ, R151 ;  /* 0x000000ffff207224 */ /* 0x000fe200078e0097 */
[----:B------:R-:W-:-:S04]  /*53f0*/  MOV R33, R151 ;  /* 0x0000009700217202 */ /* 0x000fc80000000f00 */
[----:B------:R-:W1:Y:S01]  /*5400*/  MUFU.EX2 R30, R30 ;  /* 0x0000001e001e7308 */ /* 0x000e620000000800 */
[C---:B---3--:R-:W-:Y:S01]  /*5410*/  FADD.FTZ R21, R27.reuse, R20 ;  /* 0x000000141b157221 */ /* 0x048fe20000010000 */
[----:B------:R-:W-:Y:S01]  /*5420*/  F2FP.BF16.F32.PACK_AB R193, R27, R26 ;  /* 0x0000001a1bc1723e */ /* 0x000fe200000010ff */
[----:B------:R-:W-:Y:S01]  /*5430*/  IMAD.MOV.U32 R26, RZ, RZ, R151 ;  /* 0x000000ffff1a7224 */ /* 0x000fe200078e0097 */
[----:B------:R-:W-:-:S04]  /*5440*/  MOV R27, R151 ;  /* 0x00000097001b7202 */ /* 0x000fc80000000f00 */
[----:B------:R-:W3:Y:S01]  /*5450*/  MUFU.EX2 R37, R37 ;  /* 0x0000002500257308 */ /* 0x000ee20000000800 */
[----:B--2---:R-:W-:-:S07]  /*5460*/  FADD.FTZ R0, R36, R5 ;  /* 0x0000000524007221 */ /* 0x004fce0000010000 */
[----:B------:R-:W2:Y:S01]  /*5470*/  MUFU.EX2 R24, R24 ;  /* 0x0000001800187308 */ /* 0x000ea20000000800 */
[----:B-1----:R-:W-:-:S07]  /*5480*/  FADD.FTZ R20, R30, R21 ;  /* 0x000000151e147221 */ /* 0x002fce0000010000 */
[----:B------:R-:W1:Y:S01]  /*5490*/  MUFU.EX2 R17, R17 ;  /* 0x0000001100117308 */ /* 0x000e620000000800 */
[C---:B---3--:R-:W-:Y:S01]  /*54a0*/  FADD.FTZ R29, R37.reuse, R0 ;  /* 0x00000000251d7221 */ /* 0x048fe20000010000 */
[----:B------:R-:W-:Y:S01]  /*54b0*/  F2FP.BF16.F32.PACK_AB R198, R37, R36 ;  /* 0x0000002425c6723e */ /* 0x000fe200000010ff */
[--C-:B------:R-:W-:Y:S02]  /*54c0*/  IMAD.MOV.U32 R37, RZ, RZ, R151.reuse ;  /* 0x000000ffff257224 */ /* 0x100fe400078e0097 */
[----:B------:R-:W-:-:S03]  /*54d0*/  IMAD.MOV.U32 R36, RZ, RZ, R151 ;  /* 0x000000ffff247224 */ /* 0x000fc600078e0097 */
[----:B------:R-:W3:Y:S01]  /*54e0*/  MUFU.EX2 R25, R25 ;  /* 0x0000001900197308 */ /* 0x000ee20000000800 */
[----:B--2---:R-:W-:Y:S01]  /*54f0*/  FADD.FTZ R0, R24, R29 ;  /* 0x0000001d18007221 */ /* 0x004fe20000010000 */
[----:B------:R-:W-:-:S06]  /*5500*/  IMAD.MOV.U32 R29, RZ, RZ, R151 ;  /* 0x000000ffff1d7224 */ /* 0x000fcc00078e0097 */
[----:B------:R-:W2:Y:S01]  /*5510*/  MUFU.EX2 R28, R28 ;  /* 0x0000001c001c7308 */ /* 0x000ea20000000800 */
[C---:B-1----:R-:W-:Y:S01]  /*5520*/  FADD.FTZ R5, R17.reuse, R20 ;  /* 0x0000001411057221 */ /* 0x042fe20000010000 */
[----:B------:R-:W-:Y:S02]  /*5530*/  F2FP.BF16.F32.PACK_AB R195, R17, R30 ;  /* 0x0000001e11c3723e */ /* 0x000fe400000010ff */
[----:B------:R-:W-:-:S04]  /*5540*/  MOV R30, R151 ;  /* 0x00000097001e7202 */ /* 0x000fc80000000f00 */
[----:B------:R1:W4:Y:S01]  /*5550*/  MUFU.EX2 R21, R2 ;  /* 0x0000000200157308 */ /* 0x0003220000000800 */
[C---:B---3--:R-:W-:Y:S01]  /*5560*/  FADD.FTZ R17, R25.reuse, R0 ;  /* 0x0000000019117221 */ /* 0x048fe20000010000 */
[----:B------:R-:W-:Y:S01]  /*5570*/  F2FP.BF16.F32.PACK_AB R192, R25, R24 ;  /* 0x0000001819c0723e */ /* 0x000fe200000010ff */
[----:B------:R-:W-:Y:S01]  /*5580*/  IMAD.MOV.U32 R25, RZ, RZ, R151 ;  /* 0x000000ffff197224 */ /* 0x000fe200078e0097 */
[----:B------:R-:W-:Y:S01]  /*5590*/  MOV R24, R151 ;  /* 0x0000009700187202 */ /* 0x000fe20000000f00 */
[----:B--2---:R-:W-:Y:S01]  /*55a0*/  FADD.FTZ R0, R28, R17 ;  /* 0x000000111c007221 */ /* 0x004fe20000010000 */
[----:B-1----:R-:W-:-:S03]  /*55b0*/  MOV R2, 0x3f800000 ;  /* 0x3f80000000027802 */ /* 0x002fc60000000f00 */
[C---:B----4-:R-:W-:Y:S01]  /*55c0*/  FADD.FTZ R17, R21.reuse, R0 ;  /* 0x0000000015117221 */ /* 0x050fe20000010000 */
[----:B------:R-:W-:Y:S01]  /*55d0*/  F2FP.BF16.F32.PACK_AB R194, R21, R28 ;  /* 0x0000001c15c2723e */ /* 0x000fe200000010ff */
[----:B------:R-:W-:Y:S02]  /*55e0*/  IMAD.MOV.U32 R0, RZ, RZ, 0x3f800000 ;  /* 0x3f800000ff007424 */ /* 0x000fe400078e00ff */
[----:B------:R-:W-:Y:S01]  /*55f0*/  IMAD.MOV.U32 R28, RZ, RZ, R151 ;  /* 0x000000ffff1c7224 */ /* 0x000fe200078e0097 */
[----:B------:R-:W-:Y:S06]  /*5600*/  @!P2 BRA `(.L_x_1961) ;  /* 0x00000040005ca947 */ /* 0x000fec0003800000 */
[----:B------:R-:W-:Y:S01]  /*5610*/  R2UR UR61, R16 ;  /* 0x00000000103d72ca */ /* 0x000fe200000e0000 */
[----:B------:R-:W-:Y:S01]  /*5620*/  ULDC.64 UR4, c[0x0][0x3f8] ;  /* 0x0000fe0000047ab9 */ /* 0x000fe20000000a00 */
[----:B------:R-:W-:Y:S01]  /*5630*/  IMAD.MOV.U32 R20, RZ, RZ, R3 ;  /* 0x000000ffff147224 */ /* 0x000fe200078e0003 */
[----:B------:R-:W-:Y:S01]  /*5640*/  MOV R2, 0x3f800000 ;  /* 0x3f80000000027802 */ /* 0x000fe20000000f00 */
[----:B------:R-:W-:Y:S01]  /*5650*/  IMAD.MOV.U32 R21, RZ, RZ, R4 ;  /* 0x000000ffff157224 */ /* 0x000fe200078e0004 */
        /* <DEDUP_REMOVED lines=64> */
[----:B------:R-:W-:Y:S01]  /*5a60*/  IMAD.U32 R225, RZ, RZ, UR4 ;  /* 0x00000004ffe17e24 */ /* 0x000fe2000f8e00ff */
[----:B------:R-:W-:Y:S01]  /*5a70*/  UMOV UR41, UR46 ;  /* 0x0000002e00297c82 */ /* 0x000fe20008000000 */
[----:B------:R-:W-:-:S07]  /*5a80*/  IMAD.U32 R227, RZ, RZ, UR5 ;  /* 0x00000005ffe37e24 */ /* 0x000fce000f8e00ff */
.L_x_1970:
[----:B------:R-:W-:-:S04]  /*5a90*/  UIADD3 UR4, UR41, 0x1, URZ ;  /* 0x0000000129047890 */ /* 0x000fc8000fffe03f */
[----:B------:R-:W-:-:S04]  /*5aa0*/  UISETP.NE.AND UP0, UPT, UR4, 0x2, UPT ;  /* 0x000000020400788c */ /* 0x000fc8000bf05270 */
[----:B------:R-:W-:Y:S02]  /*5ab0*/  USEL UR5, URZ, 0x1, UP0 ;  /* 0x000000013f057887 */ /* 0x000fe40008000000 */
[----:B------:R-:W-:Y:S02]  /*5ac0*/  USEL UR46, UR4, URZ, UP0 ;  /* 0x0000003f042e7287 */ /* 0x000fe40008000000 */
[----:B------:R-:W-:-:S06]  /*5ad0*/  ULOP3.LUT UR4, UR61, UR5, URZ, 0x3c, !UPT ;  /* 0x000000053d047292 */ /* 0x000fcc000f8e3c3f */
[----:B------:R-:W-:Y:S01]  /*5ae0*/  MOV R16, UR4 ;  /* 0x0000000400107c02 */ /* 0x000fe20008000f00 */
[----:B------:R-:W-:Y:S06]  /*5af0*/  @!P0 BRA `(.L_x_1962) ;  /* 0x0000000000048947 */ /* 0x000fec0003800000 */
[----:B------:R-:W-:Y:S01]  /*5b00*/  BPT.TRAP 0x1 ;  /* 0x000000040000795c */ /* 0x000fe20000300000 */
.L_x_1962:
[----:B------:R-:W-:Y:S01]  /*5b10*/  R2UR UR4, R16 ;  /* 0x00000000100472ca */ /* 0x000fe200000e0000 */
[----:B------:R-:W-:-:S12]  /*5b20*/  ULEA UR47, UR46, UR60, 0x3 ;  /* 0x0000003c2e2f7291 */ /* 0x000fd8000f8e183f */
[----:B------:R-:W-:-:S05]  /*5b30*/  IMAD.U32 R3, RZ, RZ, UR4 ;  /* 0x00000004ff037e24 */ /* 0x000fca000f8e00ff */
[----:B------:R-:W-:-:S04]  /*5b40*/  SHF.L.U32 R3, R3, 0x1f, RZ ;  /* 0x0000001f03037819 */ /* 0x000fc800000006ff */
[----:B------:R1:W2:Y:S01]  /*5b50*/  SYNCS.PHASECHK.TRANS64.TRYWAIT P2, [UR47+0x38830], R3 ;  /* 0x03883003ff0075a7 */ /* 0x0002a2000804016f */
[----:B------:R-:W-:Y:S05]  /*5b60*/  @!P0 BRA `(.L_x_1963) ;  /* 0x0000000000048947 */ /* 0x000fea0003800000 */
[----:B------:R-:W-:Y:S01]  /*5b70*/  BPT.TRAP 0x1 ;  /* 0x000000040000795c */ /* 0x000fe20000300000 */
.L_x_1963:
[----:B--2---:R-:W-:Y:S05]  /*5b80*/  @P2 BRA `(.L_x_1964) ;  /* 0x0000000000082947 */ /* 0x004fea0003800000 */
[----:B------:R-:W2:Y:S02]  /*5b90*/  SYNCS.PHASECHK.TRANS64.TRYWAIT P2, [UR47+0x38830], R3 ;  /* 0x03883003ff0075a7 */ /* 0x000ea4000804016f */
[----:B--2---:R-:W-:Y:S05]  /*5ba0*/  @!P2 BRA `(.L_x_1965) ;  /* 0x000000d800fca947 */ /* 0x004fea0003800000 */
.L_x_1964:
[----:B------:R-:W-:Y:S01]  /*5bb0*/  R2UR UR10, R18 ;  /* 0x00000000120a72ca */ /* 0x000fe200000e0000 */
[----:B------:R-:W-:Y:S01]  /*5bc0*/  UIMAD UR4, UR46, 0xa00, UR40 ;  /* 0x00000a002e0478a4 */ /* 0x000fe2000f8e0228 */
[----:B------:R-:W-:Y:S01]  /*5bd0*/  R2UR UR11, R19 ;  /* 0x00000000130b72ca */ /* 0x000fe200000e0000 */
[----:B------:R-:W-:Y:S01]  /*5be0*/  WARPGROUP.ARRIVE ;  /* 0x00000000000079c5 */ /* 0x000fe20000000000 */
[----:B------:R-:W-:Y:S01]  /*5bf0*/  UMOV UR59, 0x40000040 ;  /* 0x40000040003b7882 */ /* 0x000fe20000000000 */
[----:B------:R-:W-:Y:S01]  /*5c00*/  R2UR UR6, R14 ;  /* 0x000000000e0672ca */ /* 0x000fe200000e0000 */
[----:B------:R-:W-:Y:S01]  /*5c10*/  UIADD3 UR18, UR4, 0x286, URZ ;  /* 0x0000028604127890 */ /* 0x000fe2000fffe03f */
[----:B------:R-:W-:Y:S01]  /*5c20*/  R2UR UR7, R15 ;  /* 0x000000000f0772ca */ /* 0x000fe200000e0000 */
[----:B------:R-:W-:Y:S01]  /*5c30*/  UMOV UR58, UR4 ;  /* 0x00000004003a7c82 */ /* 0x000fe20008000000 */
[----:B------:R-:W-:Y:S01]  /*5c40*/  R2UR UR14, R12 ;  /* 0x000000000c0e72ca */ /* 0x000fe200000e0000 */
[----:B------:R-:W-:Y:S01]  /*5c50*/  UMOV UR19, 0x40000040 ;  /* 0x4000004000137882 */ /* 0x000fe20000000000 */
[----:B------:R-:W-:Y:S01]  /*5c60*/  R2UR UR15, R13 ;  /* 0x000000000d0f72ca */ /* 0x000fe200000e0000 */
[----:B------:R-:W-:Y:S01]  /*5c70*/  UIADD3 UR22, UR4, 0x500, URZ ;  /* 0x0000050004167890 */ /* 0x000fe2000fffe03f */
[-C--:B------:R-:W-:Y:S01]  /*5c80*/  FMUL.FTZ R24, R24, R0.reuse ;  /* 0x0000000018187220 */ /* 0x080fe20000410000 */
[----:B------:R-:W-:Y:S01]  /*5c90*/  UMOV UR56, UR10 ;  /* 0x0000000a00387c82 */ /* 0x000fe20008000000 */
[----:B------:R-:W-:Y:S01]  /*5ca0*/  UMOV UR57, UR11 ;  /* 0x0000000b00397c82 */ /* 0x000fe20008000000 */
[----:B------:R-:W-:Y:S01]  /*5cb0*/  UMOV UR23, 0x40000040 ;  /* 0x4000004000177882 */ /* 0x000fe20000000000 */
[----:B------:R-:W-:Y:S01]  /*5cc0*/  HGMMA.64x16x16.F32.BF16 R184, gdesc[UR56], RZ, !UPT, gsb0 ;  /* 0x0020000038b879f0 */ /* 0x000fe2000c0018ff */
[----:B------:R-:W-:Y:S01]  /*5cd0*/  UIADD3 UR58, UR4, 0x80, URZ ;  /* 0x00000080043a7890 */ /* 0x000fe2000fffe03f */
[-C--:B------:R-:W-:Y:S01]  /*5ce0*/  FMUL.FTZ R25, R25, R0.reuse ;  /* 0x0000000019197220 */ /* 0x080fe20000410000 */
[----:B------:R-:W-:Y:S01]  /*5cf0*/  UMOV UR59, 0x40000040 ;  /* 0x40000040003b7882 */ /* 0x000fe20000000000 */
[----:B------:R-:W-:Y:S01]  /*5d00*/  UMOV UR56, UR10 ;  /* 0x0000000a00387c82 */ /* 0x000fe20008000000 */
[----:B------:R-:W-:Y:S01]  /*5d10*/  UMOV UR57, UR11 ;  /* 0x0000000b00397c82 */ /* 0x000fe20008000000 */
        /* <DEDUP_REMOVED lines=56> */
[----:B------:R-:W-:Y:S01]  /*60a0*/  UMOV UR59, 0x40000040 ;  /* 0x40000040003b7882 */ /* 0x000fe20000000000 */
[----:B------:R-:W-:Y:S01]  /*60b0*/  UMOV UR56, UR10 ;  /* 0x0000000a00387c82 */ /* 0x000fe20008000000 */
[----:B------:R-:W-:Y:S01]  /*60c0*/  UMOV UR57, UR11 ;  /* 0x0000000b00397c82 */ /* 0x000fe20008000000 */
        /* <DEDUP_REMOVED lines=97> */
[----:B------:R-:W-:Y:S01]  /*66e0*/  UMOV UR59, 0x40000040 ;  /* 0x40000040003b7882 */ /* 0x000fe20000000000 */
[----:B------:R-:W-:Y:S01]  /*66f0*/  UMOV UR56, UR10 ;  /* 0x0000000a00387c82 */ /* 0x000fe20008000000 */
[----:B------:R-:W-:Y:S01]  /*6700*/  UMOV UR57, UR11 ;  /* 0x0000000b00397c82 */ /* 0x000fe20008000000 */
[----:B------:R-:W-:Y:S02]  /*6710*/  R2UR UR10, R10 ;  /* 0x000000000a0a72ca */ /* 0x000fe400000e0000 */
[----:B------:R-:W-:Y:S01]  /*6720*/  R2UR UR11, R11 ;  /* 0x000000000b0b72ca */ /* 0x000fe200000e0000 */
[----:B------:R-:W-:Y:S02]  /*6730*/  WARPGROUP.DEPBAR.LE gsb0, 0x0 ;  /* 0x00008000000079c5 */ /* 0x000fe40000010000 */
[----:B------:R-:W-:-:S06]  /*6740*/  WARPGROUP.ARRIVE ;  /* 0x00000000000079c5 */ /* 0x000fcc0000000000 */
[----:B------:R-:W-:Y:S01]  /*6750*/  HGMMA.64x16x16.F32.BF16 R152, gdesc[UR56], RZ, !UPT, gsb0 ;  /* 0x00200000389879f0 */ /* 0x000fe2000c0018ff */
[----:B------:R-:W-:Y:S01]  /*6760*/  UIADD3 UR58, UR4, 0x2, URZ ;  /* 0x00000002043a7890 */ /* 0x000fe2000fffe03f */
[----:B------:R-:W-:Y:S01]  /*6770*/  UMOV UR59, 0x40000040 ;  /* 0x40000040003b7882 */ /* 0x000fe20000000000 */
[----:B------:R-:W-:Y:S01]  /*6780*/  UMOV UR56, UR6 ;  /* 0x0000000600387c82 */ /* 0x000fe20008000000 */
[----:B------:R-:W-:Y:S01]  /*6790*/  UMOV UR57, UR7 ;  /* 0x0000000700397c82 */ /* 0x000fe20008000000 */
[----:B------:R-:W-:Y:S02]  /*67a0*/  WARPGROUP.DEPBAR.LE gsb0, 0x0 ;  /* 0x00008000000079c5 */ /* 0x000fe40000010000 */
[----:B------:R-:W-:-:S06]  /*67b0*/  WARPGROUP.ARRIVE ;  /* 0x00000000000079c5 */ /* 0x000fcc0000000000 */
[----:B------:R-:W-:Y:S01]  /*67c0*/  HGMMA.64x16x16.F32.BF16 R184, gdesc[UR56], R184, gsb0 ;  /* 0x0020000038b879f0 */ /* 0x000fe200080018b8 */
        /* <DEDUP_REMOVED lines=62> */
[----:B------:R-:W-:Y:S01]  /*6bb0*/  UIADD3 UR14, UR4, 0x284, URZ ;  /* 0x00000284040e7890 */ /* 0x000fe2000fffe03f */
[----:B------:R-:W-:Y:S01]  /*6bc0*/  UMOV UR15, 0x40000040 ;  /* 0x40000040000f7882 */ /* 0x000fe20000000000 */
        /* <DEDUP_REMOVED lines=335> */
[----:B------:R-:W-:Y:S01]  /*80c0*/  UMOV UR4, UR10 ;  /* 0x0000000a00047c82 */ /* 0x000fe20008000000 */
[----:B------:R-:W-:Y:S02]  /*80d0*/  WARPGROUP.DEPBAR.LE gsb0, 0x0 ;  /* 0x00008000000079c5 */ /* 0x000fe40000010000 */
[----:B------:R-:W-:-:S06]  /*80e0*/  WARPGROUP.ARRIVE ;  /* 0x00000000000079c5 */ /* 0x000fcc0000000000 */
[----:B------:R-:W-:Y:S03]  /*80f0*/  HGMMA.64x16x16.F32.BF16 R160, gdesc[UR56], R160, gsb0 ;  /* 0x0020000038a079f0 */ /* 0x000fe600080018a0 */
[----:B------:R-:W-:Y:S02]  /*8100*/  WARPGROUP.DEPBAR.LE gsb0, 0x0 ;  /* 0x00008000000079c5 */ /* 0x000fe40000010000 */
[----:B------:R-:W-:-:S06]  /*8110*/  WARPGROUP.ARRIVE ;  /* 0x00000000000079c5 */ /* 0x000fcc0000000000 */
[----:B------:R-:W-:Y:S03]  /*8120*/  HGMMA.64x16x16.F32.BF16 R152, gdesc[UR4], R152, gsb0 ;  /* 0x00200000049879f0 */ /* 0x000fe60008001898 */
[----:B------:R-:W-:Y:S02]  /*8130*/  WARPGROUP.DEPBAR.LE gsb0, 0x0 ;  /* 0x00008000000079c5 */ /* 0x000fe40000010000 */
[----:B------:R-:W-:Y:S05]  /*8140*/  @!P0 BRA `(.L_x_1966) ;  /* 0x0000000000048947 */ /* 0x000fea0003800000 */
[----:B------:R-:W-:Y:S01]  /*8150*/  BPT.TRAP 0x1 ;  /* 0x000000040000795c */ /* 0x000fe20000300000 */
.L_x_1966:
[----:B------:R-:W-:Y:S01]  /*8160*/  ULEA UR5, UR41, UR60, 0x3 ;  /* 0x0000003c29057291 */ /* 0x000fe2000f8e183f */
[----:B------:R-:W-:-:S05]  /*8170*/  IMAD.U32 R0, RZ, RZ, UR61 ;  /* 0x0000003dff007e24 */ /* 0x000fca000f8e00ff */
[----:B------:R-:W-:-:S04]  /*8180*/  SHF.L.U32 R0, R0, 0x1f, RZ ;  /* 0x0000001f00007819 */ /* 0x000fc800000006ff */
[----:B------:R3:W4:Y:S01]  /*8190*/  SYNCS.PHASECHK.TRANS64.TRYWAIT P2, [UR5+0x38850], R0 ;  /* 0x03885000ff0075a7 */ /* 0x0007220008040145 */
[----:B------:R-:W-:Y:S05]  /*81a0*/  @!P0 BRA `(.L_x_1967) ;  /* 0x0000000000048947 */ /* 0x000fea0003800000 */
[----:B------:R-:W-:Y:S01]  /*81b0*/  BPT.TRAP 0x1 ;  /* 0x000000040000795c */ /* 0x000fe20000300000 */
.L_x_1967:
[----:B----4-:R-:W-:Y:S05]  /*81c0*/  @P2 BRA `(.L_x_1968) ;  /* 0x0000000000082947 */ /* 0x010fea0003800000 */
[----:B------:R-:W4:Y:S02]  /*81d0*/  SYNCS.PHASECHK.TRANS64.TRYWAIT P2, [UR5+0x38850], R0 ;  /* 0x03885000ff0075a7 */ /* 0x000f240008040145 */
[----:B----4-:R-:W-:Y:S05]  /*81e0*/  @!P2 BRA `(.L_x_1969) ;  /* 0x000000b40084a947 */ /* 0x010fea0003800000 */
.L_x_1968:
[----:B------:R-:W-:Y:S01]  /*81f0*/  UIADD3 UR4, UR60, 0x400, URZ ;  /* 0x000004003c047890 */ /* 0x000fe2000fffe03f */
[----:B------:R-:W-:Y:S01]  /*8200*/  WARPGROUP.ARRIVE ;  /* 0x00000000000079c5 */ /* 0x000fe20000000000 */
[----:B------:R-:W-:Y:S01]  /*8210*/  UMOV UR7, 0x40000040 ;  /* 0x4000004000077882 */ /* 0x000fe20000000000 */
[----:B------:R-:W-:Y:S01]  /*8220*/  UMOV UR11, 0x40000040 ;  /* 0x40000040000b7882 */ /* 0x000fe20000000000 */
[----:B------:R-:W-:Y:S01]  /*8230*/  USHF.R.U32.HI UR4, URZ, 0x4, UR4 ;  /* 0x000000043f047899 */ /* 0x000fe20008011604 */
[----:B------:R-:W-:Y:S01]  /*8240*/  R2UR UR15, R225 ;  /* 0x00000000e10f72ca */ /* 0x000fe200000e0000 */
[----:B-12---:R-:W1:Y:S01]  /*8250*/  LDC R3, c[0x0][0x288] ;  /* 0x0000a200ff037b82 */ /* 0x006e620000000800 */
[----:B------:R-:W-:Y:S01]  /*8260*/  R2UR UR14, R227 ;  /* 0x00000000e30e72ca */ /* 0x000fe200000e0000 */
[----:B------:R-:W-:Y:S01]  /*8270*/  ULOP3.LUT UR4, UR4, 0x3fff, URZ, 0xc0, !UPT ;  /* 0x00003fff04047892 */ /* 0x000fe2000f8ec03f */
[----:B------:R-:W-:-:S03]  /*8280*/  R2UR UR61, R16 ;  /* 0x00000000103d72ca */ /* 0x000fc600000e0000 */
[----:B------:R-:W-:-:S04]  /*8290*/  ULOP3.LUT UR4, UR4, 0x2800000, URZ, 0xfc, !UPT ;  /* 0x0280000004047892 */ /* 0x000fc8000f8efc3f */
[----:B------:R-:W-:Y:S02]  /*82a0*/  UIMAD UR6, UR41, 0xa00, UR4 ;  /* 0x00000a00290678a4 */ /* 0x000fe4000f8e0204 */
[----:B------:R-:W-:Y:S02]  /*82b0*/  UISETP.NE.U32.AND UP0, UPT, UR15, URZ, UPT ;  /* 0x0000003f0f00728c */ /* 0x000fe4000bf05070 */
[----:B------:R-:W-:Y:S02]  /*82c0*/  UIADD3 UR10, UR6, 0x80, URZ ;  /* 0x00000080060a7890 */ /* 0x000fe4000fffe03f */
[----:B------:R-:W-:Y:S02]  /*82d0*/  UIMAD UR4, UR45, -0x50, UR42 ;  /* 0xffffffb02d0478a4 */ /* 0x000fe4000f8e022a */
[----:B------:R-:W-:-:S07]  /*82e0*/  UISETP.NE.AND.EX UP0, UPT, UR14, URZ, UPT, UP0 ;  /* 0x0000003f0e00728c */ /* 0x000fce000bf05300 */
[----:B------:R-:W-:Y:S01]  /*82f0*/  HGMMA.64x256x16.F32.BF16 R24, R208, gdesc[UR4].tnspB, R24, gsb0 ;  /* 0x43e00004d0187df0 */ /* 0x000fe20008001818 */
[----:B------:R-:W-:Y:S01]  /*8300*/  UIADD3 UR4, UR4, 0x1, URZ ;  /* 0x0000000104047890 */ /* 0x000fe2000fffe03f */
[----:B------:R-:W-:Y:S01]  /*8310*/  ULDC UR14, c[0x0][0x404] ;  /* 0x00010100000e7ab9 */ /* 0x000fe20000000800 */
[----:B------:R-:W-:Y:S01]  /*8320*/  UMOV UR41, UR46 ;  /* 0x0000002e00297c82 */ /* 0x000fe20008000000 */
[----:B------:R-:W-:Y:S01]  /*8330*/  USEL UR7, UR14, 0x1, UP0 ;  /* 0x000000010e077887 */ /* 0x000fe20008000000 */
[----:B------:R-:W-:-:S13]  /*8340*/  R2UR UR14, R226 ;  /* 0x00000000e20e72ca */ /* 0x000fda00000e0000 */
[----:B------:R-:W-:Y:S02]  /*8350*/  UISETP.GT.AND UP0, UPT, UR45, UR14, UPT ;  /* 0x0000000e2d00728c */ /* 0x000fe4000bf04270 */
[----:B------:R-:W-:Y:S01]  /*8360*/  UIADD3 UR45, UR45, -0x1, URZ ;  /* 0xffffffff2d2d7890 */ /* 0x000fe2000fffe03f */
        /* <DEDUP_REMOVED lines=9> */
[----:B------:R-:W-:Y:S01]  /*8400*/  ULDC UR10, c[0x0][0x2e0] ;  /* 0x0000b800000a7ab9 */ /* 0x000fe20000000800 */
[----:B------:R-:W-:Y:S01]  /*8410*/  UMOV UR11, 0x40000040 ;  /* 0x40000040000b7882 */ /* 0x000fe20000000000 */
[----:B------:R-:W-:Y:S02]  /*8420*/  UIMAD UR4, UR7, UR10, UR4 ;  /* 0x0000000a070472a4 */ /* 0x000fe4000f8e0204 */
[----:B------:R-:W-:Y:S02]  /*8430*/  UIADD3 UR10, UR6, 0x180, URZ ;  /* 0x00000180060a7890 */ /* 0x000fe4000fffe03f */
[----:B------:R-:W-:Y:S02]  /*8440*/  UIADD3 UR6, UR6, 0x200, URZ ;  /* 0x0000020006067890 */ /* 0x000fe4000fffe03f */
[----:B-1----:R-:W-:Y:S01]  /*8450*/  IADD3 R3, -R3, UR4, RZ ;  /* 0x0000000403037c10 */ /* 0x002fe2000fffe1ff */
[----:B------:R-:W-:Y:S01]  /*8460*/  ULDC UR4, c[0x0][0x988] ;  /* 0x0002620000047ab9 */ /* 0x000fe20000000800 */
[----:B------:R-:W-:-:S03]  /*8470*/  UMOV UR7, 0x40000040 ;  /* 0x4000004000077882 */ /* 0x000fc60000000000 */
[----:B---3--:R-:W-:-:S05]  /*8480*/  IMAD R0, R214, -0x2, R3 ;  /* 0xfffffffed6007824 */ /* 0x008fca00078e0203 */
[----:B------:R-:W-:-:S04]  /*8490*/  IADD3 R0, R215, R0, RZ ;  /* 0x00000000d7007210 */ /* 0x000fc80007ffe0ff */
[C---:B------:R-:W-:Y:S02]  /*84a0*/  ISETP.GT.AND P2, PT, R0.reuse, RZ, PT ;  /* 0x000000ff0000720c */ /* 0x040fe40003f44270 */
[----:B------:R-:W-:Y:S02]  /*84b0*/  ISETP.GT.AND P3, PT, R0, 0x1, PT ;  /* 0x000000010000780c */ /* 0x000fe40003f64270 */
[----:B------:R-:W-:Y:S02]  /*84c0*/  FSEL R184, R184, -INF , P2 ;  /* 0xff800000b8b87808 */ /* 0x000fe40001000000 */
[----:B------:R-:W-:Y:S02]  /*84d0*/  ISETP.GT.AND P2, PT, R0, 0x8, PT ;  /* 0x000000080000780c */ /* 0x000fe40003f44270 */
[----:B------:R-:W-:Y:S02]  /*84e0*/  FSEL R185, R185, -INF , P3 ;  /* 0xff800000b9b97808 */ /* 0x000fe40001800000 */
[----:B------:R-:W-:-:S02]  /*84f0*/  FMNMX.FTZ R2, R184, R21, !PT ;  /* 0x00000015b8027209 */ /* 0x000fc40007810000 */
[----:B------:R-:W-:Y:S02]  /*8500*/  ISETP.GT.AND P3, PT, R0, 0x9, PT ;  /* 0x000000090000780c */ /* 0x000fe40003f64270 */
[----:B------:R-:W-:Y:S02]  /*8510*/  FSEL R188, R188, -INF , P2 ;  /* 0xff800000bcbc7808 */ /* 0x000fe40001000000 */
        /* <DEDUP_REMOVED lines=46> */
[C---:B------:R-:W-:Y:S01]  /*8800*/  ISETP.GT.AND P3, PT, R0.reuse, 0x49, PT ;  /* 0x000000490000780c */ /* 0x040fe20003f64270 */
[----:B------:R-:W-:Y:S01]  /*8810*/  VIADD R0, R0, 0x8 ;  /* 0x0000000800007836 */ /* 0x000fe20000000000 */
[----:B------:R-:W-:Y:S02]  /*8820*/  FSEL R156, R156, -INF , P2 ;  /* 0xff8000009c9c7808 */ /* 0x000fe40001000000 */
[----:B------:R-:W-:Y:S02]  /*8830*/  FMNMX.FTZ R3, R153, R2, !PT ;  /* 0x0000000299037209 */ /* 0x000fe40007810000 */
[----:B------:R-:W-:Y:S02]  /*8840*/  FSEL R157, R157, -INF , P3 ;  /* 0xff8000009d9d7808 */ /* 0x000fe40001800000 */
[----:B------:R-:W-:Y:S02]  /*8850*/  FMNMX.FTZ R2, R156, R3, !PT ;  /* 0x000000039c027209 */ /* 0x000fe40007810000 */
[----:B------:R-:W-:-:S02]  /*8860*/  ISETP.GT.AND P2, PT, R0, RZ, PT ;  /* 0x000000ff0000720c */ /* 0x000fc40003f44270 */
[----:B------:R-:W-:Y:S02]  /*8870*/  FMNMX.FTZ R2, R157, R2, !PT ;  /* 0x000000029d027209 */ /* 0x000fe40007810000 */
[C---:B------:R-:W-:Y:S02]  /*8880*/  ISETP.GT.AND P3, PT, R0.reuse, 0x1, PT ;  /* 0x000000010000780c */ /* 0x040fe40003f64270 */
[C---:B------:R-:W-:Y:S01]  /*8890*/  ISETP.GT.AND P4, PT, R0.reuse, 0x8, PT ;  /* 0x000000080000780c */ /* 0x040fe20003f84270 */
[----:B------:R-:W1:Y:S01]  /*88a0*/  SHFL.BFLY PT, R3, R2, 0x2, 0x1f ;  /* 0x0c401f0002037f89 */ /* 0x000e6200000e0000 */
[----:B------:R-:W-:Y:S02]  /*88b0*/  FSEL R187, R187, -INF , P3 ;  /* 0xff800000bbbb7808 */ /* 0x000fe40001800000 */
[----:B------:R-:W-:Y:S02]  /*88c0*/  ISETP.GT.AND P5, PT, R0, 0x9, PT ;  /* 0x000000090000780c */ /* 0x000fe40003fa4270 */
[----:B------:R-:W-:-:S02]  /*88d0*/  FSEL R190, R190, -INF , P4 ;  /* 0xff800000bebe7808 */ /* 0x000fc40002000000 */
[C---:B------:R-:W-:Y:S02]  /*88e0*/  ISETP.GT.AND P3, PT, R0.reuse, 0x10, PT ;  /* 0x000000100000780c */ /* 0x040fe40003f64270 */
[----:B------:R-:W-:Y:S02]  /*88f0*/  FSEL R191, R191, -INF , P5 ;  /* 0xff800000bfbf7808 */ /* 0x000fe40002800000 */
[----:B------:R-:W-:Y:S02]  /*8900*/  ISETP.GT.AND P4, PT, R0, 0x11, PT ;  /* 0x000000110000780c */ /* 0x000fe40003f84270 */
[----:B------:R-:W-:Y:S02]  /*8910*/  FSEL R178, R178, -INF , P3 ;  /* 0xff800000b2b27808 */ /* 0x000fe40001800000 */
[----:B------:R-:W-:-:S04]  /*8920*/  ISETP.GT.AND P3, PT, R0, 0x18, PT ;  /* 0x000000180000780c */ /* 0x000fc80003f64270 */
[----:B------:R-:W-:Y:S02]  /*8930*/  FSEL R182, R182, -INF , P3 ;  /* 0xff800000b6b67808 */ /* 0x000fe40001800000 */
[----:B------:R-:W-:Y:S02]  /*8940*/  ISETP.GT.AND P3, PT, R0, 0x20, PT ;  /* 0x000000200000780c */ /* 0x000fe40003f64270 */
[----:B-1----:R-:W-:Y:S02]  /*8950*/  FMNMX.FTZ R3, R2, R3, !PT ;  /* 0x0000000302037209 */ /* 0x002fe40007810000 */
[----:B------:R-:W-:Y:S02]  /*8960*/  FSEL R170, R170, -INF , P3 ;  /* 0xff800000aaaa7808 */ /* 0x000fe40001800000 */
[----:B------:R-:W-:Y:S01]  /*8970*/  ISETP.GT.AND P3, PT, R0, 0x28, PT ;  /* 0x000000280000780c */ /* 0x000fe20003f64270 */
[----:B------:R-:W1:Y:S03]  /*8980*/  SHFL.BFLY PT, R4, R3, 0x1, 0x1f ;  /* 0x0c201f0003047f89 */ /* 0x000e6600000e0000 */
[----:B------:R-:W-:-:S02]  /*8990*/  FSEL R174, R174, -INF , P3 ;  /* 0xff800000aeae7808 */ /* 0x000fc40001800000 */
[----:B------:R-:W-:-:S04]  /*89a0*/  ISETP.GT.AND P3, PT, R0, 0x30, PT ;  /* 0x000000300000780c */ /* 0x000fc80003f64270 */
[----:B------:R-:W-:Y:S02]  /*89b0*/  FSEL R162, R162, -INF , P3 ;  /* 0xff800000a2a27808 */ /* 0x000fe40001800000 */
[----:B------:R-:W-:-:S04]  /*89c0*/  ISETP.GT.AND P3, PT, R0, 0x38, PT ;  /* 0x000000380000780c */ /* 0x000fc80003f64270 */
[----:B------:R-:W-:Y:S02]  /*89d0*/  FSEL R166, R166, -INF , P3 ;  /* 0xff800000a6a67808 */ /* 0x000fe40001800000 */
[----:B------:R-:W-:-:S04]  /*89e0*/  ISETP.GT.AND P3, PT, R0, 0x40, PT ;  /* 0x000000400000780c */ /* 0x000fc80003f64270 */
[----:B------:R-:W-:Y:S02]  /*89f0*/  FSEL R154, R154, -INF , P3 ;  /* 0xff8000009a9a7808 */ /* 0x000fe40001800000 */
[----:B------:R-:W-:Y:S02]  /*8a00*/  ISETP.GT.AND P3, PT, R0, 0x48, PT ;  /* 0x000000480000780c */ /* 0x000fe40003f64270 */
[----:B-1----:R-:W-:Y:S02]  /*8a10*/  FMNMX.FTZ R4, R3, R4, !PT ;  /* 0x0000000403047209 */ /* 0x002fe40007810000 */
[----:B------:R-:W-:Y:S01]  /*8a20*/  FSEL R158, R158, -INF , P3 ;  /* 0xff8000009e9e7808 */ /* 0x000fe20001800000 */
[----:B------:R-:W-:Y:S02]  /*8a30*/  WARPGROUP.DEPBAR.LE gsb0, 0x0 ;  /* 0x00008000000079c5 */ /* 0x000fe40000010000 */
[----:B------:R-:W-:-:S06]  /*8a40*/  WARPGROUP.ARRIVE ;  /* 0x00000000000079c5 */ /* 0x000fcc0000000000 */
[----:B------:R-:W-:Y:S03]  /*8a50*/  HGMMA.64x256x16.F32.BF16 R24, R196, gdesc[UR8].tnspB, R24, gsb0 ;  /* 0x43e00008c4187df0 */ /* 0x000fe60008001818 */
[----:B------:R-:W-:Y:S02]  /*8a60*/  WARPGROUP.DEPBAR.LE gsb0, 0x0 ;  /* 0x00008000000079c5 */ /* 0x000fe40000010000 */
[----:B------:R-:W-:Y:S01]  /*8a70*/  FSEL R197, R186, -INF , P2 ;  /* 0xff800000bac57808 */ /* 0x000fe20001000000 */
[C---:B------:R-:W-:Y:S01]  /*8a80*/  FMUL.FTZ R186, R4.reuse, UR4 ;  /* 0x0000000404ba7c20 */ /* 0x040fe20008410000 */
[----:B------:R-:W-:Y:S01]  /*8a90*/  FSETP.NEU.FTZ.AND P2, PT, R4, -INF , PT ;  /* 0xff8000000400780b */ /* 0x000fe20003f5d000 */
[----:B------:R-:W-:Y:S01]  /*8aa0*/  WARPGROUP.ARRIVE ;  /* 0x00000000000079c5 */ /* 0x000fe20000000000 */
[----:B------:R-:W-:-:S04]  /*8ab0*/  FMNMX.FTZ R2, R197, R20, !PT ;  /* 0x00000014c5027209 */ /* 0x000fc80007810000 */
[----:B------:R-:W-:-:S15]  /*8ac0*/  FMNMX.FTZ R3, R187, R2, !PT ;  /* 0x00000002bb037209 */ /* 0x000fde0007810000 */
[----:B------:R-:W-:Y:S01]  /*8ad0*/  HGMMA.64x256x16.F32.BF16 R24, R192, gdesc[UR4].tnspB, R24, gsb0 ;  /* 0x43e00004c0187df0 */ /* 0x000fe20008001818 */
[----:B------:R-:W-:Y:S02]  /*8ae0*/  FSEL R2, R186, RZ, P2 ;  /* 0x000000ffba027208 */ /* 0x000fe40001000000 */
[----:B------:R-:W-:-:S03]  /*8af0*/  FMNMX.FTZ R186, R190, R3, !PT ;  /* 0x00000003beba7209 */ /* 0x000fc60007810000 */
[--C-:B------:R-:W-:Y:S01]  /*8b00*/  FFMA.FTZ R196, R184, UR4, -R2.reuse ;  /* 0x00000004b8c47c23 */ /* 0x100fe20008010802 */
[----:B------:R-:W-:Y:S01]  /*8b10*/  FMNMX.FTZ R3, R191, R186, !PT ;  /* 0x000000babf037209 */ /* 0x000fe20007810000 */
[--C-:B------:R-:W-:Y:S01]  /*8b20*/  FFMA.FTZ R208, R185, UR4, -R2.reuse ;  /* 0x00000004b9d07c23 */ /* 0x100fe20008010802 */
[----:B------:R-:W-:Y:S01]  /*8b30*/  FSEL R184, R179, -INF , P4 ;  /* 0xff800000b3b87808 */ /* 0x000fe20002000000 */
[--C-:B------:R-:W-:Y:S01]  /*8b40*/  FFMA.FTZ R204, R176, UR4, -R2.reuse ;  /* 0x00000004b0cc7c23 */ /* 0x100fe20008010802 */
[----:B------:R-:W-:Y:S01]  /*8b50*/  FMNMX.FTZ R3, R178, R3, !PT ;  /* 0x00000003b2037209 */ /* 0x000fe20007810000 */
[--C-:B------:R-:W-:Y:S01]  /*8b60*/  FFMA.FTZ R206, R180, UR4, -R2.reuse ;  /* 0x00000004b4ce7c23 */ /* 0x100fe20008010802 */
[----:B------:R-:W-:Y:S01]  /*8b70*/  ISETP.GT.AND P4, PT, R0, 0x19, PT ;  /* 0x000000190000780c */ /* 0x000fe20003f84270 */
[--C-:B------:R-:W-:Y:S01]  /*8b80*/  FFMA.FTZ R177, R177, UR4, -R2.reuse ;  /* 0x00000004b1b17c23 */ /* 0x100fe20008010802 */
[----:B------:R-:W-:Y:S01]  /*8b90*/  FMNMX.FTZ R3, R184, R3, !PT ;  /* 0x00000003b8037209 */ /* 0x000fe20007810000 */
[----:B------:R1:W-:Y:S01]  /*8ba0*/  MUFU.EX2 R179, R196 ;  /* 0x000000c400b37308 */ /* 0x0003e20000000800 */
[----:B------:R-:W-:Y:S01]  /*8bb0*/  FSEL R183, R183, -INF , P4 ;  /* 0xff800000b7b77808 */ /* 0x000fe20002000000 */
[--C-:B------:R-:W-:Y:S01]  /*8bc0*/  FFMA.FTZ R210, R188, UR4, -R2.reuse ;  /* 0x00000004bcd27c23 */ /* 0x100fe20008010802 */
[----:B------:R-:W-:Y:S01]  /*8bd0*/  FMNMX.FTZ R186, R182, R3, !PT ;  /* 0x00000003b6ba7209 */ /* 0x000fe20007810000 */
[--C-:B------:R-:W-:Y:S01]  /*8be0*/  FFMA.FTZ R189, R189, UR4, -R2.reuse ;  /* 0x00000004bdbd7c23 */ /* 0x100fe20008010802 */
[----:B------:R-:W-:Y:S01]  /*8bf0*/  ISETP.GT.AND P4, PT, R0, 0x21, PT ;  /* 0x000000210000780c */ /* 0x000fe20003f84270 */
[--C-:B------:R-:W-:Y:S01]  /*8c00*/  FFMA.FTZ R181, R181, UR4, -R2.reuse ;  /* 0x00000004b5b57c23 */ /* 0x100fe20008010802 */
[----:B------:R-:W-:Y:S01]  /*8c10*/  FMNMX.FTZ R3, R183, R186, !PT ;  /* 0x000000bab7037209 */ /* 0x000fe20007810000 */
[--C-:B------:R-:W-:Y:S01]  /*8c20*/  FFMA.FTZ R200, R168, UR4, -R2.reuse ;  /* 0x00000004a8c87c23 */ /* 0x100fe20008010802 */
[----:B------:R-:W-:Y:S01]  /*8c30*/  FSEL R171, R171, -INF , P4 ;  /* 0xff800000abab7808 */ /* 0x000fe20002000000 */
[--C-:B-1----:R-:W-:Y:S01]  /*8c40*/  FFMA.FTZ R196, R160, UR4, -R2.reuse ;  /* 0x00000004a0c47c23 */ /* 0x102fe20008010802 */
[----:B------:R-:W-:Y:S01]  /*8c50*/  FMNMX.FTZ R186, R170, R3, !PT ;  /* 0x00000003aaba7209 */ /* 0x000fe20007810000 */
[--C-:B------:R-:W-:Y:S01]  /*8c60*/  FFMA.FTZ R169, R169, UR4, -R2.reuse ;  /* 0x00000004a9a97c23 */ /* 0x100fe20008010802 */
[----:B------:R-:W-:Y:S01]  /*8c70*/  ISETP.GT.AND P4, PT, R0, 0x29, PT ;  /* 0x000000290000780c */ /* 0x000fe20003f84270 */
        /* <DEDUP_REMOVED lines=16> */
[----:B------:R-:W-:Y:S01]  /*8d80*/  FFMA.FTZ R2, R157, UR4, -R2 ;  /* 0x000000049d027c23 */ /* 0x000fe20008010802 */
[----:B------:R-:W-:Y:S01]  /*8d90*/  FMNMX.FTZ R3, R163, R176, !PT ;  /* 0x000000b0a3037209 */ /* 0x000fe20007810000 */
[----:B------:R-:W-:Y:S01]  /*8da0*/  MUFU.EX2 R208, R208 ;  /* 0x000000d000d07308 */ /* 0x000fe20000000800 */
[----:B------:R-:W-:-:S02]  /*8db0*/  FSEL R176, R167, -INF , P4 ;  /* 0xff800000a7b07808 */ /* 0x000fc40002000000 */
[----:B------:R-:W-:Y:S02]  /*8dc0*/  FMNMX.FTZ R3, R166, R3, !PT ;  /* 0x00000003a6037209 */ /* 0x000fe40007810000 */
[----:B------:R-:W-:Y:S02]  /*8dd0*/  ISETP.GT.AND P4, PT, R0, 0x41, PT ;  /* 0x000000410000780c */ /* 0x000fe40003f84270 */
[----:B------:R-:W-:Y:S01]  /*8de0*/  FMNMX.FTZ R3, R176, R3, !PT ;  /* 0x00000003b0037209 */ /* 0x000fe20007810000 */
[----:B------:R1:W-:Y:S01]  /*8df0*/  MUFU.EX2 R167, R177 ;  /* 0x000000b100a77308 */ /* 0x0003e20000000800 */
[----:B------:R-:W-:Y:S02]  /*8e00*/  FSEL R155, R155, -INF , P4 ;  /* 0xff8000009b9b7808 */ /* 0x000fe40002000000 */
[----:B------:R-:W-:Y:S02]  /*8e10*/  FMNMX.FTZ R180, R154, R3, !PT ;  /* 0x000000039ab47209 */ /* 0x000fe40007810000 */
[----:B------:R-:W-:-:S02]  /*8e20*/  ISETP.GT.AND P4, PT, R0, 0x49, PT ;  /* 0x000000490000780c */ /* 0x000fc40003f84270 */
[----:B------:R-:W-:Y:S01]  /*8e30*/  FMNMX.FTZ R3, R155, R180, !PT ;  /* 0x000000b49b037209 */ /* 0x000fe20007810000 */
[----:B------:R-:W-:Y:S01]  /*8e40*/  MUFU.EX2 R210, R210 ;  /* 0x000000d200d27308 */ /* 0x000fe20000000800 */
[----:B-1----:R-:W-:Y:S02]  /*8e50*/  FSEL R177, R159, -INF , P4 ;  /* 0xff8000009fb17808 */ /* 0x002fe40002000000 */
[----:B------:R-:W-:-:S04]  /*8e60*/  FMNMX.FTZ R0, R158, R3, !PT ;  /* 0x000000039e007209 */ /* 0x000fc80007810000 */
[----:B------:R-:W-:Y:S01]  /*8e70*/  FMNMX.FTZ R0, R177, R0, !PT ;  /* 0x00000000b1007209 */ /* 0x000fe20007810000 */
[----:B------:R1:W-:Y:S04]  /*8e80*/  MUFU.EX2 R159, R181 ;  /* 0x000000b5009f7308 */ /* 0x0003e80000000800 */
[----:B------:R-:W2:Y:S04]  /*8e90*/  SHFL.BFLY PT, R3, R0, 0x2, 0x1f ;  /* 0x0c401f0000037f89 */ /* 0x000ea800000e0000 */
[----:B------:R-:W-:Y:S08]  /*8ea0*/  MUFU.EX2 R175, R189 ;  /* 0x000000bd00af7308 */ /* 0x000ff00000000800 */
[----:B------:R-:W-:Y:S08]  /*8eb0*/  MUFU.EX2 R204, R204 ;  /* 0x000000cc00cc7308 */ /* 0x000ff00000000800 */
[----:B------:R-:W-:Y:S01]  /*8ec0*/  MUFU.EX2 R206, R206 ;  /* 0x000000ce00ce7308 */ /* 0x000fe20000000800 */
[----:B--2---:R-:W-:-:S02]  /*8ed0*/  FMNMX.FTZ R160, R0, R3, !PT ;  /* 0x0000000300a07209 */ /* 0x004fc40007810000 */
[----:B------:R-:W-:-:S05]  /*8ee0*/  FSEL R0, R4, RZ, P2 ;  /* 0x000000ff04007208 */ /* 0x000fca0001000000 */
[----:B------:R-:W-:Y:S01]  /*8ef0*/  MUFU.EX2 R200, R200 ;  /* 0x000000c800c87308 */ /* 0x000fe20000000800 */
[----:B------:R-:W2:Y:S01]  /*8f00*/  SHFL.BFLY PT, R3, R160, 0x1, 0x1f ;  /* 0x0c201f00a0037f89 */ /* 0x000ea200000e0000 */
[----:B------:R-:W-:-:S04]  /*8f10*/  FADD.FTZ R0, -R0, R21 ;  /* 0x0000001500007221 */ /* 0x000fc80000010100 */
[----:B------:R-:W-:Y:S02]  /*8f20*/  FMUL.FTZ R0, R0, UR4 ;  /* 0x0000000400007c20 */ /* 0x000fe40008410000 */
[----:B------:R-:W-:Y:S08]  /*8f30*/  MUFU.EX2 R21, R2 ;  /* 0x0000000200157308 */ /* 0x000ff00000000800 */
[----:B------:R-:W3:Y:S08]  /*8f40*/  MUFU.EX2 R0, R0 ;  /* 0x0000000000007308 */ /* 0x000ef00000000800 */
[----:B------:R-:W-:Y:S01]  /*8f50*/  MUFU.EX2 R169, R169 ;  /* 0x000000a900a97308 */ /* 0x000fe20000000800 */
[----:B--2---:R-:W-:-:S04]  /*8f60*/  FMNMX.FTZ R3, R160, R3, !PT ;  /* 0x00000003a0037209 */ /* 0x004fc80007810000 */
[C---:B------:R-:W-:Y:S01]  /*8f70*/  FSETP.NEU.FTZ.AND P2, PT, R3.reuse, -INF , PT ;  /* 0xff8000000300780b */ /* 0x040fe20003f5d000 */
[C---:B------:R-:W-:Y:S02]  /*8f80*/  FMUL.FTZ R157, R3.reuse, UR4 ;  /* 0x00000004039d7c20 */ /* 0x040fe40008410000 */
[----:B------:R-:W-:Y:S01]  /*8f90*/  MUFU.EX2 R202, R202 ;  /* 0x000000ca00ca7308 */ /* 0x000fe20000000800 */
[----:B-1----:R-:W-:Y:S01]  /*8fa0*/  FSEL R181, R3, RZ, P2 ;  /* 0x000000ff03b57208 */ /* 0x002fe20001000000 */
[----:B---3--:R-:W-:Y:S01]  /*8fb0*/  FFMA.FTZ R17, R0, R17, R179 ;  /* 0x0000001100117223 */ /* 0x008fe200000100b3 */
[----:B------:R-:W-:Y:S02]  /*8fc0*/  FSEL R157, R157, RZ, P2 ;  /* 0x000000ff9d9d7208 */ /* 0x000fe40001000000 */
[----:B------:R-:W-:Y:S01]  /*8fd0*/  PLOP3.LUT P2, PT, PT, PT, UP0, 0x80, 0x0 ;  /* 0x000000000000781c */ /* 0x000fe20003f4f008 */
[----:B------:R-:W-:Y:S01]  /*8fe0*/  FADD.FTZ R181, -R181, R20 ;  /* 0x00000014b5b57221 */ /* 0x000fe20000010100 */
[----:B------:R-:W-:Y:S01]  /*8ff0*/  FADD.FTZ R17, R208, R17 ;  /* 0x00000011d0117221 */ /* 0x000fe20000010000 */
[--C-:B------:R-:W-:Y:S01]  /*9000*/  FFMA.FTZ R209, R197, UR4, -R157.reuse ;  /* 0x00000004c5d17c23 */ /* 0x100fe2000801089d */
[--C-:B------:R-:W-:Y:S01]  /*9010*/  FFMA.FTZ R160, R187, UR4, -R157.reuse ;  /* 0x00000004bba07c23 */ /* 0x100fe2000801089d */
[----:B------:R-:W-:Y:S01]  /*9020*/  FMUL.FTZ R181, R181, UR4 ;  /* 0x00000004b5b57c20 */ /* 0x000fe20008410000 */
[--C-:B------:R-:W-:Y:S01]  /*9030*/  FFMA.FTZ R211, R190, UR4, -R157.reuse ;  /* 0x00000004bed37c23 */ /* 0x100fe2000801089d */
[--C-:B------:R-:W-:Y:S01]  /*9040*/  FFMA.FTZ R164, R191, UR4, -R157.reuse ;  /* 0x00000004bfa47c23 */ /* 0x100fe2000801089d */
[----:B------:R-:W-:Y:S01]  /*9050*/  FFMA.FTZ R203, R174, UR4, -R157 ;  /* 0x00000004aecb7c23 */ /* 0x000fe2000801089d */
        /* <DEDUP_REMOVED lines=8> */
[----:B------:R-:W1:Y:S01]  /*90e0*/  MUFU.EX2 R2, R181 ;  /* 0x000000b500027308 */ /* 0x000e620000000800 */
[----:B------:R-:W-:Y:S01]  /*90f0*/  FADD.FTZ R174, R204, R183 ;  /* 0x000000b7ccae7221 */ /* 0x000fe20000010000 */
[----:B------:R-:W-:Y:S01]  /*9100*/  FFMA.FTZ R201, R170, UR4, -R157 ;  /* 0x00000004aac97c23 */ /* 0x000fe2000801089d */
[----:B------:R-:W-:-:S02]  /*9110*/  IMAD.U32 R17, RZ, RZ, UR47 ;  /* 0x0000002fff117e24 */ /* 0x000fc4000f8e00ff */
[--C-:B------:R-:W-:Y:S01]  /*9120*/  FFMA.FTZ R199, R166, UR4, -R157.reuse ;  /* 0x00000004a6c77c23 */ /* 0x100fe2000801089d */
[--C-:B------:R-:W-:Y:S01]  /*9130*/  FFMA.FTZ R170, R185, UR4, -R157.reuse ;  /* 0x00000004b9aa7c23 */ /* 0x100fe2000801089d */
[--C-:B------:R-:W-:Y:S01]  /*9140*/  FFMA.FTZ R197, R162, UR4, -R157.reuse ;  /* 0x00000004a2c57c23 */ /* 0x100fe2000801089d */
[--C-:B------:R-:W-:Y:S01]  /*9150*/  FFMA.FTZ R162, R163, UR4, -R157.reuse ;  /* 0x00000004a3a27c23 */ /* 0x100fe2000801089d */
[----:B------:R-:W2:Y:S01]  /*9160*/  MUFU.EX2 R160, R160 ;  /* 0x000000a000a07308 */ /* 0x000ea20000000800 */
[----:B------:R-:W-:Y:S01]  /*9170*/  @!P1 IADD3 R17, R17, 0x38840, RZ ;  /* 0x0003884011119810 */ /* 0x000fe20007ffe0ff */
[--C-:B------:R-:W-:Y:S01]  /*9180*/  FFMA.FTZ R176, R176, UR4, -R157.reuse ;  /* 0x00000004b0b07c23 */ /* 0x100fe2000801089d */
[--C-:B------:R-:W-:Y:S01]  /*9190*/  FFMA.FTZ R155, R155, UR4, -R157.reuse ;  /* 0x000000049b9b7c23 */ /* 0x100fe2000801089d */
[----:B------:R-:W-:Y:S01]  /*91a0*/  FFMA.FTZ R158, R158, UR4, -R157 ;  /* 0x000000049e9e7c23 */ /* 0x000fe2000801089d */
[----:B------:R-:W-:Y:S02]  /*91b0*/  @!P1 PRMT R17, RZ, 0x654, R17 ;  /* 0x00000654ff119816 */ /* 0x000fe40000000011 */
[----:B------:R-:W-:Y:S01]  /*91c0*/  F2FP.BF16.F32.PACK_AB R208, R208, R179 ;  /* 0x000000b3d0d0723e */ /* 0x000fe200000010ff */
[----:B------:R-:W3:Y:S01]  /*91d0*/  MUFU.EX2 R211, R211 ;  /* 0x000000d300d37308 */ /* 0x000ee20000000800 */
[----:B-1----:R-:W-:Y:S01]  /*91e0*/  FFMA.FTZ R5, R2, R5, R209 ;  /* 0x0000000502057223 */ /* 0x002fe200000100d1 */
[----:B------:R-:W-:-:S02]  /*91f0*/  F2FP.BF16.F32.PACK_AB R210, R175, R210 ;  /* 0x000000d2afd2723e */ /* 0x000fc400000010ff */
[----:B------:R-:W-:-:S04]  /*9200*/  F2FP.BF16.F32.PACK_AB R204, R167, R204 ;  /* 0x000000cca7cc723e */ /* 0x000fc800000010ff */
[----:B------:R-:W1:Y:S01]  /*9210*/  MUFU.EX2 R164, R164 ;  /* 0x000000a400a47308 */ /* 0x000e620000000800 */
[----:B--2---:R-:W-:-:S07]  /*9220*/  F2FP.BF16.F32.PACK_AB R209, R160, R209 ;  /* 0x000000d1a0d1723e */ /* 0x004fce00000010ff */
[----:B------:R-:W2:Y:S08]  /*9230*/  MUFU.EX2 R205, R205 ;  /* 0x000000cd00cd7308 */ /* 0x000eb00000000800 */
[----:B------:R4:W-:Y:S08]  /*9240*/  MUFU.EX2 R20, R171 ;  /* 0x000000ab00147308 */ /* 0x0009f00000000800 */
[----:B------:R-:W5:Y:S01]  /*9250*/  MUFU.EX2 R168, R168 ;  /* 0x000000a800a87308 */ /* 0x000f620000000800 */
[----:B----4-:R-:W-:Y:S01]  /*9260*/  FADD.FTZ R171, R167, R174 ;  /* 0x000000aea7ab7221 */ /* 0x010fe20000010000 */
[----:B------:R-:W-:-:S03]  /*9270*/  FADD.FTZ R174, R160, R5 ;  /* 0x00000005a0ae7221 */ /* 0x000fc60000010000 */
[----:B------:R-:W-:Y:S01]  /*9280*/  FADD.FTZ R178, R206, R171 ;  /* 0x000000abceb27221 */ /* 0x000fe20000010000 */
[----:B---3--:R-:W-:Y:S01]  /*9290*/  FADD.FTZ R5, R211, R174 ;  /* 0x000000aed3057221 */ /* 0x008fe20000010000 */
[----:B------:R-:W-:Y:S01]  /*92a0*/  IMAD.U32 R171, RZ, RZ, UR5 ;  /* 0x00000005ffab7e24 */ /* 0x000fe2000f8e00ff */
[----:B------:R-:W3:Y:S01]  /*92b0*/  MUFU.EX2 R207, R207 ;  /* 0x000000cf00cf7308 */ /* 0x000ee20000000800 */
[----:B------:R-:W-:Y:S01]  /*92c0*/  F2FP.BF16.F32.PACK_AB R206, R159, R206 ;  /* 0x000000ce9fce723e */ /* 0x000fe200000010ff */
[C---:B-1----:R-:W-:Y:S01]  /*92d0*/  FADD.FTZ R174, R164.reuse, R5 ;  /* 0x00000005a4ae7221 */ /* 0x042fe20000010000 */
[----:B------:R-:W-:Y:S01]  /*92e0*/  @!P1 VIADD R163, R171, 0x38860 ;  /* 0x00038860aba39836 */ /* 0x000fe20000000000 */
[----:B------:R-:W-:Y:S02]  /*92f0*/  F2FP.BF16.F32.PACK_AB R211, R164, R211 ;  /* 0x000000d3a4d3723e */ /* 0x000fe400000010ff */
[----:B--2---:R-:W-:Y:S02]  /*9300*/  FADD.FTZ R5, R205, R174 ;  /* 0x000000aecd057221 */ /* 0x004fe40000010000 */
[----:B------:R-:W1:Y:S01]  /*9310*/  MUFU.EX2 R172, R172 ;  /* 0x000000ac00ac7308 */ /* 0x000e620000000800 */
[----:B------:R-:W-:Y:S01]  /*9320*/  @!P1 PRMT R163, RZ, 0x654, R163 ;  /* 0x00000654ffa39816 */ /* 0x000fe200000000a3 */
[C---:B-----5:R-:W-:Y:S01]  /*9330*/  FADD.FTZ R166, R168.reuse, R5 ;  /* 0x00000005a8a67221 */ /* 0x060fe20000010000 */
[----:B------:R-:W-:-:S05]  /*9340*/  F2FP.BF16.F32.PACK_AB R205, R168, R205 ;  /* 0x000000cda8cd723e */ /* 0x000fca00000010ff */
[----:B------:R-:W2:Y:S01]  /*9350*/  MUFU.EX2 R201, R201 ;  /* 0x000000c900c97308 */ /* 0x000ea20000000800 */
[----:B---3--:R-:W-:-:S07]  /*9360*/  FADD.FTZ R5, R207, R166 ;  /* 0x000000a6cf057221 */ /* 0x008fce0000010000 */
[----:B------:R-:W-:Y:S01]  /*9370*/  MUFU.EX2 R173, R173 ;  /* 0x000000ad00ad7308 */ /* 0x000fe20000000800 */
[C---:B-1----:R-:W-:Y:S01]  /*9380*/  FADD.FTZ R166, R172.reuse, R5 ;  /* 0x00000005aca67221 */ /* 0x042fe20000010000 */
[----:B------:R-:W-:-:S06]  /*9390*/  F2FP.BF16.F32.PACK_AB R207, R172, R207 ;  /* 0x000000cfaccf723e */ /* 0x000fcc00000010ff */
[----:B------:R-:W1:Y:S01]  /*93a0*/  MUFU.EX2 R203, R203 ;  /* 0x000000cb00cb7308 */ /* 0x000e620000000800 */
[----:B--2---:R-:W-:Y:S01]  /*93b0*/  FADD.FTZ R5, R201, R166 ;  /* 0x000000a6c9057221 */ /* 0x004fe20000010000 */
[----:B------:R-:W-:-:S03]  /*93c0*/  F2FP.BF16.F32.PACK_AB R201, R20, R201 ;  /* 0x000000c914c9723e */ /* 0x000fc600000010ff */
[----:B------:R-:W-:Y:S01]  /*93d0*/  FADD.FTZ R166, R20, R5 ;  /* 0x0000000514a67221 */ /* 0x000fe20000010000 */
[----:B------:R-:W-:Y:S02]  /*93e0*/  IMAD.MOV.U32 R20, RZ, RZ, R3 ;  /* 0x000000ffff147224 */ /* 0x000fe400078e0003 */
[----:B------:R-:W-:Y:S08]  /*93f0*/  MUFU.EX2 R196, R196 ;  /* 0x000000c400c47308 */ /* 0x000ff00000000800 */
[----:B------:R-:W2:Y:S01]  /*9400*/  MUFU.EX2 R170, R170 ;  /* 0x000000aa00aa7308 */ /* 0x000ea20000000800 */
[----:B-1----:R-:W-:Y:S01]  /*9410*/  FADD.FTZ R5, R203, R166 ;  /* 0x000000a6cb057221 */ /* 0x002fe20000010000 */
[----:B------:R-:W-:-:S02]  /*9420*/  WARPGROUP.DEPBAR.LE gsb0, 0x0 ;  /* 0x00008000000079c5 */ /* 0x000fc40000010000 */
[----:B------:R1:W-:Y:S04]  /*9430*/  @!P1 SYNCS.ARRIVE.TRANS64.RED.A1T0 RZ, [R17+URZ], RZ ;  /* 0x000000ff11ff99a7 */ /* 0x0003e8000810043f */
[----:B------:R-:W-:Y:S01]  /*9440*/  MUFU.EX2 R161, R161 ;  /* 0x000000a100a17308 */ /* 0x000fe20000000800 */
[--C-:B------:R-:W-:Y:S01]  /*9450*/  FFMA.FTZ R193, R154, UR4, -R157.reuse ;  /* 0x000000049ac17c23 */ /* 0x100fe2000801089d */
[----:B------:R-:W-:Y:S01]  /*9460*/  FFMA.FTZ R157, R177, UR4, -R157 ;  /* 0x00000004b19d7c23 */ /* 0x000fe2000801089d */
[----:B--2---:R-:W-:Y:S01]  /*9470*/  FADD.FTZ R166, R170, R5 ;  /* 0x00000005aaa67221 */ /* 0x004fe20000010000 */
[----:B-1----:R-:W-:-:S04]  /*9480*/  FADD.FTZ R17, R159, R178 ;  /* 0x000000b29f117221 */ /* 0x002fc80000010000 */
[----:B------:R-:W1:Y:S01]  /*9490*/  MUFU.EX2 R197, R197 ;  /* 0x000000c500c57308 */ /* 0x000e620000000800 */
[----:B------:R2:W-:Y:S01]  /*94a0*/  @!P1 SYNCS.ARRIVE.TRANS64.RED.A1T0 RZ, [R163+URZ], RZ ;  /* 0x000000ffa3ff99a7 */ /* 0x0005e2000810043f */
[----:B------:R-:W-:Y:S01]  /*94b0*/  F2FP.BF16.F32.PACK_AB R203, R170, R203 ;  /* 0x000000cbaacb723e */ /* 0x000fe200000010ff */
[----:B------:R-:W-:Y:S01]  /*94c0*/  FADD.FTZ R178, R200, R17 ;  /* 0x00000011c8b27221 */ /* 0x000fe20000010000 */
[----:B------:R-:W-:-:S03]  /*94d0*/  F2FP.BF16.F32.PACK_AB R200, R169, R200 ;  /* 0x000000c8a9c8723e */ /* 0x000fc600000010ff */
[----:B------:R-:W-:Y:S01]  /*94e0*/  FADD.FTZ R17, R169, R178 ;  /* 0x000000b2a9117221 */ /* 0x000fe20000010000 */
[----:B------:R-:W3:Y:S03]  /*94f0*/  MUFU.EX2 R198, R198 ;  /* 0x000000c600c67308 */ /* 0x000ee60000000800 */
[----:B------:R-:W-:Y:S01]  /*9500*/  FADD.FTZ R174, R202, R17 ;  /* 0x00000011caae7221 */ /* 0x000fe20000010000 */
[----:B------:R-:W-:-:S03]  /*9510*/  F2FP.BF16.F32.PACK_AB R202, R173, R202 ;  /* 0x000000caadca723e */ /* 0x000fc600000010ff */
[----:B------:R-:W-:Y:S01]  /*9520*/  FADD.FTZ R17, R173, R174 ;  /* 0x000000aead117221 */ /* 0x000fe20000010000 */
[----:B------:R-:W4:Y:S01]  /*9530*/  MUFU.EX2 R162, R162 ;  /* 0x000000a200a27308 */ /* 0x000f220000000800 */
[----:B-1----:R-:W-:Y:S02]  /*9540*/  FADD.FTZ R5, R197, R166 ;  /* 0x000000a6c5057221 */ /* 0x002fe40000010000 */
[----:B------:R-:W-:Y:S01]  /*9550*/  FADD.FTZ R174, R196, R17 ;  /* 0x00000011c4ae7221 */ /* 0x000fe20000010000 */
[----:B------:R-:W-:-:S03]  /*9560*/  F2FP.BF16.F32.PACK_AB R196, R161, R196 ;  /* 0x000000c4a1c4723e */ /* 0x000fc600000010ff */
[----:B------:R-:W-:Y:S01]  /*9570*/  FADD.FTZ R17, R161, R174 ;  /* 0x000000aea1117221 */ /* 0x000fe20000010000 */
[----:B------:R-:W1:Y:S03]  /*9580*/  MUFU.EX2 R165, R165 ;  /* 0x000000a500a57308 */ /* 0x000e660000000800 */
[----:B---3--:R-:W-:-:S05]  /*9590*/  FADD.FTZ R174, R198, R17 ;  /* 0x00000011c6ae7221 */ /* 0x008fca0000010000 */
[----:B------:R-:W3:Y:S01]  /*95a0*/  MUFU.EX2 R199, R199 ;  /* 0x000000c700c77308 */ /* 0x000ee20000000800 */
[C---:B----4-:R-:W-:Y:S01]  /*95b0*/  FADD.FTZ R166, R162.reuse, R5 ;  /* 0x00000005a2a67221 */ /* 0x050fe20000010000 */
[----:B------:R-:W-:-:S06]  /*95c0*/  F2FP.BF16.F32.PACK_AB R197, R162, R197 ;  /* 0x000000c5a2c5723e */ /* 0x000fcc00000010ff */
[----:B------:R-:W4:Y:S01]  /*95d0*/  MUFU.EX2 R152, R152 ;  /* 0x0000009800987308 */ /* 0x000f220000000800 */
[C---:B-1----:R-:W-:Y:S01]  /*95e0*/  FADD.FTZ R17, R165.reuse, R174 ;  /* 0x000000aea5117221 */ /* 0x042fe20000010000 */
[----:B------:R-:W-:-:S06]  /*95f0*/  F2FP.BF16.F32.PACK_AB R198, R165, R198 ;  /* 0x000000c6a5c6723e */ /* 0x000fcc00000010ff */
[----:B------:R-:W1:Y:S01]  /*9600*/  MUFU.EX2 R153, R153 ;  /* 0x0000009900997308 */ /* 0x000e620000000800 */
[----:B---3--:R-:W-:-:S07]  /*9610*/  FADD.FTZ R5, R199, R166 ;  /* 0x000000a6c7057221 */ /* 0x008fce0000010000 */
[----:B------:R-:W3:Y:S01]  /*9620*/  MUFU.EX2 R154, R176 ;  /* 0x000000b0009a7308 */ /* 0x000ee20000000800 */
[----:B----4-:R-:W-:-:S07]  /*9630*/  FADD.FTZ R174, R152, R17 ;  /* 0x0000001198ae7221 */ /* 0x010fce0000010000 */
[----:B------:R-:W4:Y:S01]  /*9640*/  MUFU.EX2 R193, R193 ;  /* 0x000000c100c17308 */ /* 0x000f220000000800 */
[C---:B-1----:R-:W-:Y:S01]  /*9650*/  F2FP.BF16.F32.PACK_AB R192, R153.reuse, R152 ;  /* 0x0000009899c0723e */ /* 0x042fe200000010ff */
[----:B------:R-:W-:-:S06]  /*9660*/  FADD.FTZ R17, R153, R174 ;  /* 0x000000ae99117221 */ /* 0x000fcc0000010000 */
[----:B------:R-:W1:Y:S01]  /*9670*/  MUFU.EX2 R155, R155 ;  /* 0x0000009b009b7308 */ /* 0x000e620000000800 */
[C---:B---3--:R-:W-:Y:S01]  /*9680*/  FADD.FTZ R152, R154.reuse, R5 ;  /* 0x000000059a987221 */ /* 0x048fe20000010000 */
[----:B------:R-:W-:-:S06]  /*9690*/  F2FP.BF16.F32.PACK_AB R199, R154, R199 ;  /* 0x000000c79ac7723e */ /* 0x000fcc00000010ff */
[----:B------:R-:W3:Y:S01]  /*96a0*/  MUFU.EX2 R156, R156 ;  /* 0x0000009c009c7308 */ /* 0x000ee20000000800 */
[----:B----4-:R-:W-:-:S07]  /*96b0*/  FADD.FTZ R152, R193, R152 ;  /* 0x00000098c1987221 */ /* 0x010fce0000010000 */
[----:B------:R-:W4:Y:S01]  /*96c0*/  MUFU.EX2 R195, R158 ;  /* 0x0000009e00c37308 */ /* 0x000f220000000800 */
[C---:B-1----:R-:W-:Y:S01]  /*96d0*/  FADD.FTZ R152, R155.reuse, R152 ;  /* 0x000000989b987221 */ /* 0x042fe20000010000 */
[----:B------:R-:W-:-:S06]  /*96e0*/  F2FP.BF16.F32.PACK_AB R193, R155, R193 ;  /* 0x000000c19bc1723e */ /* 0x000fcc00000010ff */
[----:B------:R-:W1:Y:S01]  /*96f0*/  MUFU.EX2 R157, R157 ;  /* 0x0000009d009d7308 */ /* 0x000e620000000800 */
[----:B---3--:R-:W-:Y:S01]  /*9700*/  FADD.FTZ R174, R156, R17 ;  /* 0x000000119cae7221 */ /* 0x008fe20000010000 */
[----:B------:R-:W-:-:S03]  /*9710*/  F2FP.BF16.F32.PACK_AB R194, R21, R156 ;  /* 0x0000009c15c2723e */ /* 0x000fc600000010ff */
[----:B------:R-:W-:Y:S01]  /*9720*/  FADD.FTZ R17, R21, R174 ;  /* 0x000000ae15117221 */ /* 0x000fe20000010000 */
[----:B------:R-:W-:Y:S01]  /*9730*/  MOV R21, R4 ;  /* 0x0000000400157202 */ /* 0x000fe20000000f00 */
[----:B----4-:R-:W-:-:S04]  /*9740*/  FADD.FTZ R152, R195, R152 ;  /* 0x00000098c3987221 */ /* 0x010fc80000010000 */
[C---:B-1----:R-:W-:Y:S01]  /*9750*/  FADD.FTZ R5, R157.reuse, R152 ;  /* 0x000000989d057221 */ /* 0x042fe20000010000 */
[----:B------:R-:W-:Y:S01]  /*9760*/  F2FP.BF16.F32.PACK_AB R195, R157, R195 ;  /* 0x000000c39dc3723e */ /* 0x000fe200000010ff */
[----:B--2---:R-:W-:Y:S06]  /*9770*/  @P2 BRA `(.L_x_1970) ;  /* 0xffffffc000c42947 */ /* 0x004fec000383ffff */
.L_x_1961:
[----:B------:R-:W-:-:S13]  /*9780*/  ISETP.LE.AND P2, PT, RZ, UR45, PT ;  /* 0x0000002dff007c0c */ /* 0x000fda000bf43270 */
[----:B------:R-:W-:Y:S05]  /*9790*/  @!P2 BRA `(.L_x_1971) ;  /* 0x0000003800c0a947 */ /* 0x000fea0003800000 */
[----:B------:R-:W-:Y:S01]  /*97a0*/  R2UR UR47, R16 ;  /* 0x00000000102f72ca */ /* 0x000fe200000e0000 */
[----:B------:R-:W-:Y:S01]  /*97b0*/  IMAD.MOV.U32 R20, RZ, RZ, R3 ;  /* 0x000000ffff147224 */ /* 0x000fe200078e0003 */
[----:B------:R-:W-:Y:S01]  /*97c0*/  MOV R21, R4 ;  /* 0x0000000400157202 */ /* 0x000fe20000000f00 */
[----:B------:R-:W-:Y:S01]  /*97d0*/  UMOV UR41, UR46 ;  /* 0x0000002e00297c82 */ /* 0x000fe20008000000 */
[----:B------:R-:W-:-:S11]  /*97e0*/  ULDC UR61, c[0x0][0x988] ;  /* 0x00026200003d7ab9 */ /* 0x000fd60000000800 */
.L_x_1980:
        /* <DEDUP_REMOVED lines=8> */
.L_x_1972:
[----:B------:R-:W-:Y:S01]  /*9870*/  R2UR UR5, R16 ;  /* 0x00000000100572ca */ /* 0x000fe200000e0000 */
[----:B------:R-:W-:-:S12]  /*9880*/  ULEA UR4, UR46, UR60, 0x3 ;  /* 0x0000003c2e047291 */ /* 0x000fd8000f8e183f */
[----:B------:R-:W-:-:S05]  /*9890*/  IMAD.U32 R3, RZ, RZ, UR5 ;  /* 0x00000005ff037e24 */ /* 0x000fca000f8e00ff */
[----:B------:R-:W-:-:S04]  /*98a0*/  SHF.L.U32 R3, R3, 0x1f, RZ ;  /* 0x0000001f03037819 */ /* 0x000fc800000006ff */
[----:B------:R1:W2:Y:S01]  /*98b0*/  SYNCS.PHASECHK.TRANS64.TRYWAIT P2, [UR4+0x38830], R3 ;  /* 0x03883003ff0075a7 */ /* 0x0002a20008040144 */
[----:B------:R-:W-:Y:S05]  /*98c0*/  @!P0 BRA `(.L_x_1973) ;  /* 0x0000000000048947 */ /* 0x000fea0003800000 */
[----:B------:R-:W-:Y:S01]  /*98d0*/  BPT.TRAP 0x1 ;  /* 0x000000040000795c */ /* 0x000fe20000300000 */
.L_x_1973:
[----:B--2---:R-:W-:Y:S05]  /*98e0*/  @P2 BRA `(.L_x_1974) ;  /* 0x0000000000082947 */ /* 0x004fea0003800000 */
[----:B------:R-:W2:Y:S02]  /*98f0*/  SYNCS.PHASECHK.TRANS64.TRYWAIT P2, [UR4+0x38830], R3 ;  /* 0x03883003ff0075a7 */ /* 0x000ea40008040144 */
[----:B--2---:R-:W-:Y:S05]  /*9900*/  @!P2 BRA `(.L_x_1975) ;  /* 0x0000009c00d4a947 */ /* 0x004fea0003800000 */
.L_x_1974:
[----:B------:R-:W-:Y:S01]  /*9910*/  R2UR UR14, R18 ;  /* 0x00000000120e72ca */ /* 0x000fe200000e0000 */
[----:B------:R-:W-:Y:S01]  /*9920*/  UIMAD UR4, UR46, 0xa00, UR40 ;  /* 0x00000a002e0478a4 */ /* 0x000fe2000f8e0228 */
[----:B------:R-:W-:Y:S01]  /*9930*/  R2UR UR15, R19 ;  /* 0x00000000130f72ca */ /* 0x000fe200000e0000 */
[----:B------:R-:W-:Y:S01]  /*9940*/  WARPGROUP.ARRIVE ;  /* 0x00000000000079c5 */ /* 0x000fe20000000000 */
[----:B------:R-:W-:Y:S01]  /*9950*/  UMOV UR59, 0x40000040 ;  /* 0x40000040003b7882 */ /* 0x000fe20000000000 */
[----:B------:R-:W-:Y:S01]  /*9960*/  UIADD3 UR6, UR4, 0x80, URZ ;  /* 0x0000008004067890 */ /* 0x000fe2000fffe03f */
[----:B------:R-:W-:Y:S01]  /*9970*/  R2UR UR10, R14 ;  /* 0x000000000e0a72ca */ /* 0x000fe200000e0000 */
[----:B------:R-:W-:Y:S01]  /*9980*/  UIADD3 UR5, UR4, 0x100, URZ ;  /* 0x0000010004057890 */ /* 0x000fe2000fffe03f */
[----:B------:R-:W-:Y:S01]  /*9990*/  R2UR UR11, R15 ;  /* 0x000000000f0b72ca */ /* 0x000fe200000e0000 */
[----:B------:R-:W-:Y:S01]  /*99a0*/  UMOV UR58, UR4 ;  /* 0x00000004003a7c82 */ /* 0x000fe20008000000 */
[----:B------:R-:W-:Y:S01]  /*99b0*/  R2UR UR18, R12 ;  /* 0x000000000c1272ca */ /* 0x000fe200000e0000 */
[----:B------:R-:W-:Y:S01]  /*99c0*/  UIADD3 UR22, UR4, 0x500, URZ ;  /* 0x0000050004167890 */ /* 0x000fe2000fffe03f */
[----:B------:R-:W-:Y:S01]  /*99d0*/  R2UR UR19, R13 ;  /* 0x000000000d1372ca */ /* 0x000fe200000e0000 */
[----:B------:R-:W-:Y:S01]  /*99e0*/  UMOV UR56, UR14 ;  /* 0x0000000e00387c82 */ /* 0x000fe20008000000 */
[----:B------:R-:W-:Y:S01]  /*99f0*/  UMOV UR23, 0x40000040 ;  /* 0x4000004000177882 */ /* 0x000fe20000000000 */
        /* <DEDUP_REMOVED lines=625> */
[----:B------:R-:W-:-:S03]  /*c110*/  UIADD3 UR6, UR4, 0x906, URZ ;  /* 0x0000090604067890 */ /* 0x000fc6000fffe03f */
        /* <DEDUP_REMOVED lines=25> */
.L_x_1976:
[----:B------:R-:W-:Y:S01]  /*c2b0*/  ULEA UR5, UR41, UR60, 0x3 ;  /* 0x0000003c29057291 */ /* 0x000fe2000f8e183f */
[----:B------:R-:W-:-:S04]  /*c2c0*/  MOV R0, UR47 ;  /* 0x0000002f00007c02 */ /* 0x000fc80008000f00 */
[----:B------:R-:W-:-:S04]  /*c2d0*/  SHF.L.U32 R0, R0, 0x1f, RZ ;  /* 0x0000001f00007819 */ /* 0x000fc800000006ff */
[----:B------:R3:W4:Y:S01]  /*c2e0*/  SYNCS.PHASECHK.TRANS64.TRYWAIT P2, [UR5+0x38850], R0 ;  /* 0x03885000ff0075a7 */ /* 0x0007220008040145 */
[----:B------:R-:W-:Y:S05]  /*c2f0*/  @!P0 BRA `(.L_x_1977) ;  /* 0x0000000000048947 */ /* 0x000fea0003800000 */
[----:B------:R-:W-:Y:S01]  /*c300*/  BPT.TRAP 0x1 ;  /* 0x000000040000795c */ /* 0x000fe20000300000 */
.L_x_1977:
[----:B----4-:R-:W-:Y:S05]  /*c310*/  @P2 BRA `(.L_x_1978) ;  /* 0x0000000000082947 */ /* 0x010fea0003800000 */
[----:B------:R-:W4:Y:S02]  /*c320*/  SYNCS.PHASECHK.TRANS64.TRYWAIT P2, [UR5+0x38850], R0 ;  /* 0x03885000ff0075a7 */ /* 0x000f240008040145 */
[----:B----4-:R-:W-:Y:S05]  /*c330*/  @!P2 BRA `(.L_x_1979) ;  /* 0x000000740060a947 */ /* 0x010fea0003800000 */
.L_x_1978:
[----:B------:R-:W-:Y:S01]  /*c340*/  UIADD3 UR4, UR60, 0x400, URZ ;  /* 0x000004003c047890 */ /* 0x000fe2000fffe03f */
[----:B------:R-:W-:Y:S01]  /*c350*/  WARPGROUP.ARRIVE ;  /* 0x00000000000079c5 */ /* 0x000fe20000000000 */
[----:B------:R-:W-:Y:S01]  /*c360*/  UMOV UR7, 0x40000040 ;  /* 0x4000004000077882 */ /* 0x000fe20000000000 */
[----:B-1-3--:R-:W-:Y:S01]  /*c370*/  FMNMX.FTZ R0, R184, R21, !PT ;  /* 0x00000015b8007209 */ /* 0x00afe20007810000 */
[----:B------:R-:W-:Y:S01]  /*c380*/  USHF.R.U32.HI UR4, URZ, 0x4, UR4 ;  /* 0x000000043f047899 */ /* 0x000fe20008011604 */
[----:B------:R-:W-:Y:S02]  /*c390*/  ISETP.LT.AND P2, PT, RZ, UR45, PT ;  /* 0x0000002dff007c0c */ /* 0x000fe4000bf41270 */
[----:B--2---:R-:W-:Y:S01]  /*c3a0*/  FMNMX.FTZ R3, R185, R0, !PT ;  /* 0x00000000b9037209 */ /* 0x004fe20007810000 */
[----:B------:R-:W-:Y:S01]  /*c3b0*/  ULOP3.LUT UR4, UR4, 0x3fff, URZ, 0xc0, !UPT ;  /* 0x00003fff04047892 */ /* 0x000fe2000f8ec03f */
[----:B------:R-:W-:Y:S02]  /*c3c0*/  R2UR UR47, R16 ;  /* 0x00000000102f72ca */ /* 0x000fe400000e0000 */
[----:B------:R-:W-:Y:S01]  /*c3d0*/  FMNMX.FTZ R0, R188, R3, !PT ;  /* 0x00000003bc007209 */ /* 0x000fe20007810000 */
[----:B------:R-:W-:-:S03]  /*c3e0*/  ULOP3.LUT UR4, UR4, 0x2800000, URZ, 0xfc, !UPT ;  /* 0x0280000004047892 */ /* 0x000fc6000f8efc3f */
[----:B------:R-:W-:Y:S01]  /*c3f0*/  FMNMX.FTZ R3, R189, R0, !PT ;  /* 0x00000000bd037209 */ /* 0x000fe20007810000 */
[----:B------:R-:W-:-:S03]  /*c400*/  UIMAD UR10, UR41, 0xa00, UR4 ;  /* 0x00000a00290a78a4 */ /* 0x000fc6000f8e0204 */
[----:B------:R-:W-:Y:S01]  /*c410*/  FMNMX.FTZ R0, R176, R3, !PT ;  /* 0x00000003b0007209 */ /* 0x000fe20007810000 */
[----:B------:R-:W-:Y:S01]  /*c420*/  UMOV UR4, UR61 ;  /* 0x0000003d00047c82 */ /* 0x000fe20008000000 */
[----:B------:R-:W-:Y:S02]  /*c430*/  UMOV UR41, UR46 ;  /* 0x0000002e00297c82 */ /* 0x000fe40008000000 */
        /* <DEDUP_REMOVED lines=33> */
[----:B------:R-:W-:Y:S01]  /*c650*/  WARPGROUP.ARRIVE ;  /* 0x00000000000079c5 */ /* 0x000fe20000000000 */
[----:B-1----:R-:W-:-:S15]  /*c660*/  FMNMX.FTZ R200, R2, R3, !PT ;  /* 0x0000000302c87209 */ /* 0x002fde0007810000 */
[----:B------:R-:W-:-:S07]  /*c670*/  NOP ;  /* 0x0000000000007918 */ /* 0x000fce0000000000 */
[----:B------:R-:W-:Y:S01]  /*c680*/  HGMMA.64x256x16.F32.BF16 R24, R196, gdesc[UR4].tnspB, R24, gsb0 ;  /* 0x43e00004c4187df0 */ /* 0x000fe20008001818 */
[----:B------:R-:W1:Y:S01]  /*c690*/  SHFL.BFLY PT, R3, R200, 0x1, 0x1f ;  /* 0x0c201f00c8037f89 */ /* 0x000e6200000e0000 */
[----:B------:R-:W-:Y:S01]  /*c6a0*/  UIADD3 UR6, UR10, 0x200, URZ ;  /* 0x000002000a067890 */ /* 0x000fe2000fffe03f */
[----:B------:R-:W-:Y:S01]  /*c6b0*/  UMOV UR7, 0x40000040 ;  /* 0x4000004000077882 */ /* 0x000fe20000000000 */
[----:B-1----:R-:W-:Y:S02]  /*c6c0*/  FMNMX.FTZ R4, R200, R3, !PT ;  /* 0x00000003c8047209 */ /* 0x002fe40007810000 */
        /* <DEDUP_REMOVED lines=17> */
[--C-:B-1----:R-:W-:Y:S01]  /*c7e0*/  FFMA.FTZ R21, R152, UR4, -R2.reuse ;  /* 0x0000000498157c23 */ /* 0x102fe20008010802 */
        /* <DEDUP_REMOVED lines=21> */
[----:B------:R-:W-:Y:S01]  /*c940*/  WARPGROUP.ARRIVE ;  /* 0x00000000000079c5 */ /* 0x000fe20000000000 */
[----:B------:R-:W-:Y:S01]  /*c950*/  FMNMX.FTZ R196, R190, R3, !PT ;  /* 0x00000003bec47209 */ /* 0x000fe20007810000 */
[--C-:B------:R-:W-:Y:S01]  /*c960*/  FFMA.FTZ R197, R184, UR4, -R2.reuse ;  /* 0x00000004b8c57c23 */ /* 0x100fe20008010802 */
[--C-:B------:R-:W-:Y:S02]  /*c970*/  FFMA.FTZ R198, R164, UR4, -R2.reuse ;  /* 0x00000004a4c67c23 */ /* 0x100fe40008010802 */
[----:B------:R-:W-:Y:S01]  /*c980*/  FMNMX.FTZ R3, R191, R196, !PT ;  /* 0x000000c4bf037209 */ /* 0x000fe20007810000 */
[----:B------:R-:W-:Y:S01]  /*c990*/  HGMMA.64x256x16.F32.BF16 R24, R192, gdesc[UR4].tnspB, R24, gsb0 ;  /* 0x43e00004c0187df0 */ /* 0x000fe20008001818 */
[----:B------:R-:W-:Y:S01]  /*c9a0*/  FFMA.FTZ R196, R160, UR4, -R2 ;  /* 0x00000004a0c47c23 */ /* 0x000fe20008010802 */
[----:B------:R-:W-:Y:S01]  /*c9b0*/  MUFU.EX2 R197, R197 ;  /* 0x000000c500c57308 */ /* 0x000fe20000000800 */
[----:B------:R-:W-:-:S04]  /*c9c0*/  FMNMX.FTZ R184, R178, R3, !PT ;  /* 0x00000003b2b87209 */ /* 0x000fc80007810000 */
[----:B------:R-:W-:-:S03]  /*c9d0*/  FMNMX.FTZ R3, R179, R184, !PT ;  /* 0x000000b8b3037209 */ /* 0x000fc60007810000 */
[----:B------:R-:W-:Y:S01]  /*c9e0*/  MUFU.EX2 R196, R196 ;  /* 0x000000c400c47308 */ /* 0x000fe20000000800 */
[----:B------:R-:W-:-:S04]  /*c9f0*/  FMNMX.FTZ R184, R182, R3, !PT ;  /* 0x00000003b6b87209 */ /* 0x000fc80007810000 */
[----:B------:R-:W-:-:S03]  /*ca00*/  FMNMX.FTZ R3, R183, R184, !PT ;  /* 0x000000b8b7037209 */ /* 0x000fc60007810000 */
[----:B------:R-:W-:Y:S01]  /*ca10*/  MUFU.EX2 R198, R198 ;  /* 0x000000c600c67308 */ /* 0x000fe20000000800 */
        /* <DEDUP_REMOVED lines=12> */
[----:B------:R-:W1:Y:S02]  /*cae0*/  SHFL.BFLY PT, R3, R176, 0x2, 0x1f ;  /* 0x0c401f00b0037f89 */ /* 0x000e6400000e0000 */
[----:B-1----:R-:W-:-:S05]  /*caf0*/  FMNMX.FTZ R160, R176, R3, !PT ;  /* 0x00000003b0a07209 */ /* 0x002fca0007810000 */
[----:B------:R-:W1:Y:S02]  /*cb00*/  SHFL.BFLY PT, R3, R160, 0x1, 0x1f ;  /* 0x0c201f00a0037f89 */ /* 0x000e6400000e0000 */
[----:B-1----:R-:W-:-:S05]  /*cb10*/  FMNMX.FTZ R3, R160, R3, !PT ;  /* 0x00000003a0037209 */ /* 0x002fca0007810000 */
        /* <DEDUP_REMOVED lines=8> */
[----:B------:R-:W-:Y:S01]  /*cba0*/  FFMA.FTZ R205, R178, UR4, -R156 ;  /* 0x00000004b2cd7c23 */ /* 0x000fe2000801089c */
[----:B------:R-:W-:Y:S01]  /*cbb0*/  MUFU.EX2 R2, R2 ;  /* 0x0000000200027308 */ /* 0x000fe20000000800 */
[----:B-1----:R-:W-:-:S02]  /*cbc0*/  IMAD.U32 R157, RZ, RZ, UR46 ;  /* 0x0000002eff9d7e24 */ /* 0x002fc4000f8e00ff */
[--C-:B------:R-:W-:Y:S01]  /*cbd0*/  FFMA.FTZ R168, R179, UR4, -R156.reuse ;  /* 0x00000004b3a87c23 */ /* 0x100fe2000801089c */
[--C-:B------:R-:W-:Y:S01]  /*cbe0*/  FFMA.FTZ R207, R182, UR4, -R156.reuse ;  /* 0x00000004b6cf7c23 */ /* 0x100fe2000801089c */
[--C-:B------:R-:W-:Y:S01]  /*cbf0*/  FFMA.FTZ R172, R183, UR4, -R156.reuse ;  /* 0x00000004b7ac7c23 */ /* 0x100fe2000801089c */
[--C-:B------:R-:W-:Y:S01]  /*cc00*/  FFMA.FTZ R201, R170, UR4, -R156.reuse ;  /* 0x00000004aac97c23 */ /* 0x100fe2000801089c */
[----:B------:R-:W-:Y:S01]  /*cc10*/  @!P1 LEA R157, R157, UR60, 0x3 ;  /* 0x0000003c9d9d9c11 */ /* 0x000fe2000f8e18ff */
[--C-:B------:R-:W-:Y:S01]  /*cc20*/  FFMA.FTZ R199, R166, UR4, -R156.reuse ;  /* 0x00000004a6c77c23 */ /* 0x100fe2000801089c */
[----:B------:R-:W1:Y:S01]  /*cc30*/  MUFU.EX2 R209, R209 ;  /* 0x000000d100d17308 */ /* 0x000e620000000800 */
[--C-:B------:R-:W-:Y:S01]  /*cc40*/  FFMA.FTZ R170, R171, UR4, -R156.reuse ;  /* 0x00000004abaa7c23 */ /* 0x100fe2000801089c */
[--C-:B------:R-:W-:Y:S01]  /*cc50*/  FFMA.FTZ R203, R174, UR4, -R156.reuse ;  /* 0x00000004aecb7c23 */ /* 0x100fe2000801089c */
[----:B------:R-:W-:Y:S02]  /*cc60*/  @!P1 VIADD R157, R157, 0x38840 ;  /* 0x000388409d9d9836 */ /* 0x000fe40000000000 */
[--C-:B------:R-:W-:Y:S01]  /*cc70*/  FFMA.FTZ R174, R175, UR4, -R156.reuse ;  /* 0x00000004afae7c23 */ /* 0x100fe2000801089c */
[--C-:B------:R-:W-:Y:S01]  /*cc80*/  FFMA.FTZ R167, R167, UR4, -R156.reuse ;  /* 0x00000004a7a77c23 */ /* 0x100fe2000801089c */
[--C-:B------:R-:W-:Y:S01]  /*cc90*/  FFMA.FTZ R155, R155, UR4, -R156.reuse ;  /* 0x000000049b9b7c23 */ /* 0x100fe2000801089c */
[----:B------:R-:W-:Y:S01]  /*cca0*/  FFMA.FTZ R158, R158, UR4, -R156 ;  /* 0x000000049e9e7c23 */ /* 0x000fe2000801089c */
[----:B------:R-:W2:Y:S01]  /*ccb0*/  MUFU.EX2 R160, R160 ;  /* 0x000000a000a07308 */ /* 0x000ea20000000800 */
[----:B------:R-:W-:-:S02]  /*ccc0*/  @!P1 PRMT R157, RZ, 0x654, R157 ;  /* 0x00000654ff9d9816 */ /* 0x000fc4000000009d */
[----:B------:R-:W-:Y:S01]  /*ccd0*/  MOV R171, UR5 ;  /* 0x0000000500ab7c02 */ /* 0x000fe20008000f00 */
[----:B------:R-:W-:-:S04]  /*cce0*/  UIADD3 UR5, UR45, -0x1, URZ ;  /* 0xffffffff2d057890 */ /* 0x000fc8000fffe03f */
[----:B------:R-:W3:Y:S01]  /*ccf0*/  MUFU.EX2 R211, R211 ;  /* 0x000000d300d37308 */ /* 0x000ee20000000800 */
[----:B-1----:R-:W-:Y:S01]  /*cd00*/  FFMA.FTZ R165, R2, R5, R209 ;  /* 0x0000000502a57223 */ /* 0x002fe200000100d1 */
[----:B------:R-:W-:Y:S01]  /*cd10*/  @!P1 VIADD R171, R171, 0x38860 ;  /* 0x00038860abab9836 */ /* 0x000fe20000000000 */
[----:B------:R-:W-:-:S04]  /*cd20*/  UMOV UR45, UR5 ;  /* 0x00000005002d7c82 */ /* 0x000fc80008000000 */
[----:B------:R-:W-:Y:S01]  /*cd30*/  @!P1 PRMT R171, RZ, 0x654, R171 ;  /* 0x00000654ffab9816 */ /* 0x000fe200000000ab */
[----:B------:R-:W1:Y:S01]  /*cd40*/  MUFU.EX2 R164, R164 ;  /* 0x000000a400a47308 */ /* 0x000e620000000800 */
[C---:B--2---:R-:W-:Y:S01]  /*cd50*/  FADD.FTZ R176, R160.reuse, R165 ;  /* 0x000000a5a0b07221 */ /* 0x044fe20000010000 */
[----:B------:R-:W-:-:S06]  /*cd60*/  F2FP.BF16.F32.PACK_AB R209, R160, R209 ;  /* 0x000000d1a0d1723e */ /* 0x000fcc00000010ff */
[----:B------:R-:W2:Y:S08]  /*cd70*/  MUFU.EX2 R205, R205 ;  /* 0x000000cd00cd7308 */ /* 0x000eb00000000800 */
[----:B------:R-:W4:Y:S08]  /*cd80*/  MUFU.EX2 R168, R168 ;  /* 0x000000a800a87308 */ /* 0x000f300000000800 */
[----:B------:R-:W5:Y:S08]  /*cd90*/  MUFU.EX2 R207, R207 ;  /* 0x000000cf00cf7308 */ /* 0x000f700000000800 */
[----:B------:R-:W5:Y:S08]  /*cda0*/  MUFU.EX2 R172, R172 ;  /* 0x000000ac00ac7308 */ /* 0x000f700000000800 */
[----:B------:R-:W5:Y:S08]  /*cdb0*/  MUFU.EX2 R201, R201 ;  /* 0x000000c900c97308 */ /* 0x000f700000000800 */
[----:B------:R-:W-:Y:S08]  /*cdc0*/  MUFU.EX2 R170, R170 ;  /* 0x000000aa00aa7308 */ /* 0x000ff00000000800 */
[----:B------:R-:W-:Y:S08]  /*cdd0*/  MUFU.EX2 R203, R203 ;  /* 0x000000cb00cb7308 */ /* 0x000ff00000000800 */
[----:B------:R-:W-:Y:S08]  /*cde0*/  MUFU.EX2 R174, R174 ;  /* 0x000000ae00ae7308 */ /* 0x000ff00000000800 */
[----:B------:R-:W-:Y:S08]  /*cdf0*/  MUFU.EX2 R199, R199 ;  /* 0x000000c700c77308 */ /* 0x000ff00000000800 */
[----:B------:R-:W-:Y:S08]  /*ce00*/  MUFU.EX2 R155, R155 ;  /* 0x0000009b009b7308 */ /* 0x000ff00000000800 */
[----:B------:R-:W-:Y:S01]  /*ce10*/  MUFU.EX2 R158, R158 ;  /* 0x0000009e009e7308 */ /* 0x000fe20000000800 */
[----:B------:R-:W-:-:S02]  /*ce20*/  WARPGROUP.DEPBAR.LE gsb0, 0x0 ;  /* 0x00008000000079c5 */ /* 0x000fc40000010000 */
[----:B------:R3:W-:Y:S01]  /*ce30*/  @!P1 SYNCS.ARRIVE.TRANS64.RED.A1T0 RZ, [R157+URZ], RZ ;  /* 0x000000ff9dff99a7 */ /* 0x0007e2000810043f */
[----:B------:R-:W-:Y:S02]  /*ce40*/  F2FP.BF16.F32.PACK_AB R192, R152, R21 ;  /* 0x0000001598c0723e */ /* 0x000fe400000010ff */
[----:B------:R-:W-:Y:S01]  /*ce50*/  F2FP.BF16.F32.PACK_AB R194, R20, R153 ;  /* 0x0000009914c2723e */ /* 0x000fe200000010ff */
[----:B---3--:R-:W-:Y:S01]  /*ce60*/  FFMA.FTZ R157, R0, R17, R197 ;  /* 0x00000011009d7223 */ /* 0x008fe200000100c5 */
[--C-:B------:R-:W-:Y:S01]  /*ce70*/  FFMA.FTZ R17, R162, UR4, -R156.reuse ;  /* 0x00000004a2117c23 */ /* 0x100fe2000801089c */
[----:B------:R-:W-:Y:S01]  /*ce80*/  FFMA.FTZ R162, R163, UR4, -R156 ;  /* 0x00000004a3a27c23 */ /* 0x000fe2000801089c */
[----:B------:R3:W-:Y:S01]  /*ce90*/  @!P1 SYNCS.ARRIVE.TRANS64.RED.A1T0 RZ, [R171+URZ], RZ ;  /* 0x000000ffabff99a7 */ /* 0x0007e2000810043f */
[C---:B------:R-:W-:Y:S01]  /*cea0*/  FADD.FTZ R157, R208.reuse, R157 ;  /* 0x0000009dd09d7221 */ /* 0x040fe20000010000 */
[----:B------:R2:W-:Y:S01]  /*ceb0*/  MUFU.EX2 R5, R17 ;  /* 0x0000001100057308 */ /* 0x0005e20000000800 */
[----:B------:R-:W-:-:S02]  /*cec0*/  F2FP.BF16.F32.PACK_AB R208, R208, R197 ;  /* 0x000000c5d0d0723e */ /* 0x000fc400000010ff */
[----:B------:R-:W-:Y:S01]  /*ced0*/  FADD.FTZ R178, R210, R157 ;  /* 0x0000009dd2b27221 */ /* 0x000fe20000010000 */
[----:B------:R-:W-:Y:S01]  /*cee0*/  FADD.FTZ R157, R211, R176 ;  /* 0x000000b0d39d7221 */ /* 0x000fe20000010000 */
[C---:B-1----:R-:W-:Y:S02]  /*cef0*/  F2FP.BF16.F32.PACK_AB R211, R164.reuse, R211 ;  /* 0x000000d3a4d3723e */ /* 0x042fe400000010ff */
[----:B------:R-:W-:Y:S01]  /*cf00*/  FADD.FTZ R163, R189, R178 ;  /* 0x000000b2bda37221 */ /* 0x000fe20000010000 */
[----:B------:R-:W-:Y:S01]  /*cf10*/  FADD.FTZ R166, R164, R157 ;  /* 0x0000009da4a67221 */ /* 0x000fe20000010000 */
[--C-:B--2---:R-:W-:Y:S01]  /*cf20*/  FFMA.FTZ R17, R154, UR4, -R156.reuse ;  /* 0x000000049a117c23 */ /* 0x104fe2000801089c */
[----:B------:R-:W-:Y:S01]  /*cf30*/  FFMA.FTZ R156, R159, UR4, -R156 ;  /* 0x000000049f9c7c23 */ /* 0x000fe2000801089c */
[----:B------:R-:W-:Y:S01]  /*cf40*/  FADD.FTZ R176, R204, R163 ;  /* 0x000000a3ccb07221 */ /* 0x000fe20000010000 */
[----:B------:R-:W-:Y:S01]  /*cf50*/  FADD.FTZ R157, R205, R166 ;  /* 0x000000a6cd9d7221 */ /* 0x000fe20000010000 */
[----:B------:R-:W1:Y:S01]  /*cf60*/  MUFU.EX2 R162, R162 ;  /* 0x000000a200a27308 */ /* 0x000e620000000800 */
[----:B------:R-:W-:Y:S01]  /*cf70*/  F2FP.BF16.F32.PACK_AB R210, R189, R210 ;  /* 0x000000d2bdd2723e */ /* 0x000fe200000010ff */
[C---:B------:R-:W-:Y:S01]  /*cf80*/  FADD.FTZ R163, R177.reuse, R176 ;  /* 0x000000b0b1a37221 */ /* 0x040fe20000010000 */
[----:B----4-:R-:W-:Y:S01]  /*cf90*/  FADD.FTZ R154, R168, R157 ;  /* 0x0000009da89a7221 */ /* 0x010fe20000010000 */
[----:B------:R-:W-:-:S02]  /*cfa0*/  F2FP.BF16.F32.PACK_AB R204, R177, R204 ;  /* 0x000000ccb1cc723e */ /* 0x000fc400000010ff */
[----:B------:R-:W-:Y:S01]  /*cfb0*/  FADD.FTZ R166, R206, R163 ;  /* 0x000000a3cea67221 */ /* 0x000fe20000010000 */
[----:B-----5:R-:W-:Y:S01]  /*cfc0*/  FADD.FTZ R157, R207, R154 ;  /* 0x0000009acf9d7221 */ /* 0x020fe20000010000 */
[----:B------:R-:W-:Y:S01]  /*cfd0*/  MUFU.EX2 R156, R156 ;  /* 0x0000009c009c7308 */ /* 0x000fe20000000800 */
[----:B------:R-:W-:Y:S01]  /*cfe0*/  F2FP.BF16.F32.PACK_AB R205, R168, R205 ;  /* 0x000000cda8cd723e */ /* 0x000fe200000010ff */
[C---:B------:R-:W-:Y:S01]  /*cff0*/  FADD.FTZ R159, R185.reuse, R166 ;  /* 0x000000a6b99f7221 */ /* 0x040fe20000010000 */
[----:B------:R-:W-:Y:S01]  /*d000*/  FADD.FTZ R166, R172, R157 ;  /* 0x0000009daca67221 */ /* 0x000fe20000010000 */
[----:B------:R-:W-:Y:S02]  /*d010*/  F2FP.BF16.F32.PACK_AB R206, R185, R206 ;  /* 0x000000ceb9ce723e */ /* 0x000fe400000010ff */
[----:B------:R-:W-:Y:S01]  /*d020*/  FADD.FTZ R176, R200, R159 ;  /* 0x0000009fc8b07221 */ /* 0x000fe20000010000 */
[----:B------:R-:W-:Y:S01]  /*d030*/  FADD.FTZ R157, R201, R166 ;  /* 0x000000a6c99d7221 */ /* 0x000fe20000010000 */
[----:B------:R-:W2:Y:S01]  /*d040*/  MUFU.EX2 R154, R167 ;  /* 0x000000a7009a7308 */ /* 0x000ea20000000800 */
[----:B-1----:R-:W-:Y:S01]  /*d050*/  F2FP.BF16.F32.PACK_AB R197, R162, R5 ;  /* 0x00000005a2c5723e */ /* 0x002fe200000010ff */
[----:B------:R-:W-:Y:S01]  /*d060*/  FADD.FTZ R159, R169, R176 ;  /* 0x000000b0a99f7221 */ /* 0x000fe20000010000 */
        /* <DEDUP_REMOVED lines=10> */
[----:B------:R-:W-:Y:S01]  /*d110*/  F2FP.BF16.F32.PACK_AB R202, R173, R202 ;  /* 0x000000caadca723e */ /* 0x000fe200000010ff */
[----:B-1----:R-:W-:-:S02]  /*d120*/  FADD.FTZ R17, R5, R160 ;  /* 0x000000a005117221 */ /* 0x002fc40000010000 */
[C---:B------:R-:W-:Y:S01]  /*d130*/  FADD.FTZ R157, R181.reuse, R164 ;  /* 0x000000a4b59d7221 */ /* 0x040fe20000010000 */
[----:B------:R-:W-:Y:S01]  /*d140*/  F2FP.BF16.F32.PACK_AB R203, R174, R203 ;  /* 0x000000cbaecb723e */ /* 0x000fe200000010ff */
[----:B------:R-:W-:Y:S02]  /*d150*/  FADD.FTZ R160, R162, R17 ;  /* 0x00000011a2a07221 */ /* 0x000fe40000010000 */
[----:B------:R-:W-:Y:S01]  /*d160*/  FADD.FTZ R164, R198, R157 ;  /* 0x0000009dc6a47221 */ /* 0x000fe20000010000 */
[----:B------:R-:W-:Y:S01]  /*d170*/  F2FP.BF16.F32.PACK_AB R196, R181, R196 ;  /* 0x000000c4b5c4723e */ /* 0x000fe200000010ff */
[----:B------:R-:W-:Y:S02]  /*d180*/  FADD.FTZ R17, R199, R160 ;  /* 0x000000a0c7117221 */ /* 0x000fe40000010000 */
[----:B------:R-:W-:Y:S01]  /*d190*/  FADD.FTZ R164, R161, R164 ;  /* 0x000000a4a1a47221 */ /* 0x000fe20000010000 */
[C---:B--2---:R-:W-:Y:S01]  /*d1a0*/  F2FP.BF16.F32.PACK_AB R199, R154.reuse, R199 ;  /* 0x000000c79ac7723e */ /* 0x044fe200000010ff */
[----:B------:R-:W-:-:S02]  /*d1b0*/  FADD.FTZ R17, R154, R17 ;  /* 0x000000119a117221 */ /* 0x000fc40000010000 */
[----:B------:R-:W-:Y:S01]  /*d1c0*/  FADD.FTZ R5, R21, R164 ;  /* 0x000000a415057221 */ /* 0x000fe20000010000 */
[----:B------:R-:W-:Y:S01]  /*d1d0*/  F2FP.BF16.F32.PACK_AB R198, R161, R198 ;  /* 0x000000c6a1c6723e */ /* 0x000fe200000010ff */
[----:B----4-:R-:W-:Y:S02]  /*d1e0*/  FADD.FTZ R17, R166, R17 ;  /* 0x00000011a6117221 */ /* 0x010fe40000010000 */
[----:B------:R-:W-:Y:S01]  /*d1f0*/  FADD.FTZ R154, R152, R5 ;  /* 0x00000005989a7221 */ /* 0x000fe20000010000 */
[C---:B------:R-:W-:Y:S01]  /*d200*/  F2FP.BF16.F32.PACK_AB R193, R155.reuse, R166 ;  /* 0x000000a69bc1723e */ /* 0x040fe200000010ff */
[----:B------:R-:W-:Y:S02]  /*d210*/  FADD.FTZ R17, R155, R17 ;  /* 0x000000119b117221 */ /* 0x000fe40000010000 */
[----:B------:R-:W-:Y:S01]  /*d220*/  FADD.FTZ R5, R153, R154 ;  /* 0x0000009a99057221 */ /* 0x000fe20000010000 */
[----:B------:R-:W-:Y:S01]  /*d230*/  F2FP.BF16.F32.PACK_AB R195, R156, R158 ;  /* 0x0000009e9cc3723e */ /* 0x000fe200000010ff */
[----:B------:R-:W-:-:S02]  /*d240*/  FADD.FTZ R21, R158, R17 ;  /* 0x000000119e157221 */ /* 0x000fc40000010000 */
[----:B------:R-:W-:Y:S01]  /*d250*/  FADD.FTZ R17, R20, R5 ;  /* 0x0000000514117221 */ /* 0x000fe20000010000 */
[----:B------:R-:W-:Y:S02]  /*d260*/  IMAD.MOV.U32 R20, RZ, RZ, R3 ;  /* 0x000000ffff147224 */ /* 0x000fe400078e0003 */
[----:B------:R-:W-:Y:S01]  /*d270*/  FADD.FTZ R5, R156, R21 ;  /* 0x000000159c057221 */ /* 0x000fe20000010000 */
[----:B------:R-:W-:Y:S01]  /*d280*/  MOV R21, R4 ;  /* 0x0000000400157202 */ /* 0x000fe20000000f00 */
[----:B---3--:R-:W-:Y:S06]  /*d290*/  @P2 BRA `(.L_x_1980) ;  /* 0xffffffc400542947 */ /* 0x008fec000383ffff */
.L_x_1971:
        /* <DEDUP_REMOVED lines=131> */
.L_x_1981:
[----:B------:R-:W-:Y:S01]  /*dad0*/  R2UR UR6, R16 ;  /* 0x00000000100672ca */ /* 0x000fe200000e0000 */
[----:B------:R-:W-:-:S12]  /*dae0*/  ULEA UR5, UR46, UR60, 0x3 ;  /* 0x0000003c2e057291 */ /* 0x000fd8000f8e183f */
[----:B------:R-:W-:-:S05]  /*daf0*/  IMAD.U32 R0, RZ, RZ, UR6 ;  /* 0x00000006ff007e24 */ /* 0x000fca000f8e00ff */
[----:B------:R-:W-:-:S04]  /*db00*/  SHF.L.U32 R0, R0, 0x1f, RZ ;  /* 0x0000001f00007819 */ /* 0x000fc800000006ff */
[----:B------:R1:W2:Y:S01]  /*db10*/  SYNCS.PHASECHK.TRANS64.TRYWAIT P2, [UR5+0x38850], R0 ;  /* 0x03885000ff0075a7 */ /* 0x0002a20008040145 */
[----:B------:R-:W-:Y:S05]  /*db20*/  @!P0 BRA `(.L_x_1982) ;  /* 0x0000000000048947 */ /* 0x000fea0003800000 */
[----:B------:R-:W-:Y:S01]  /*db30*/  BPT.TRAP 0x1 ;  /* 0x000000040000795c */ /* 0x000fe20000300000 */
.L_x_1982:
[----:B--2---:R-:W-:Y:S05]  /*db40*/  @P2 BRA `(.L_x_1983) ;  /* 0x0000000000082947 */ /* 0x004fea0003800000 */
[----:B------:R-:W2:Y:S02]  /*db50*/  SYNCS.PHASECHK.TRANS64.TRYWAIT P0, [UR5+0x38850], R0 ;  /* 0x03885000ff0075a7 */ /* 0x000ea40008000145 */
[----:B--2---:R-:W-:Y:S05]  /*db60*/  @!P0 BRA `(.L_x_1984) ;  /* 0x0000005c006c8947 */ /* 0x004fea0003800000 */
.L_x_1983:
[----:B------:R-:W-:Y:S01]  /*db70*/  UIADD3 UR60, UR60, 0x400, URZ ;  /* 0x000004003c3c7890 */ /* 0x000fe2000fffe03f */
[----:B------:R-:W-:Y:S01]  /*db80*/  WARPGROUP.ARRIVE ;  /* 0x00000000000079c5 */ /* 0x000fe20000000000 */
[----:B------:R-:W-:Y:S01]  /*db90*/  UMOV UR7, 0x40000040 ;  /* 0x4000004000077882 */ /* 0x000fe20000000000 */
[----:B------:R-:W-:Y:S01]  /*dba0*/  UMOV UR11, 0x40000040 ;  /* 0x40000040000b7882 */ /* 0x000fe20000000000 */
[----:B------:R-:W-:Y:S01]  /*dbb0*/  USHF.R.U32.HI UR60, URZ, 0x4, UR60 ;  /* 0x000000043f3c7899 */ /* 0x000fe2000801163c */
[----:B------:R-:W3:Y:S01]  /*dbc0*/  SHFL.BFLY PT, R2, R5, 0x2, 0x1f ;  /* 0x0c401f0005027f89 */ /* 0x000ee200000e0000 */
[----:B------:R-:W-:Y:S01]  /*dbd0*/  R2UR UR12, R219 ;  /* 0x00000000db0c72ca */ /* 0x000fe200000e0000 */
[----:B------:R-:W-:Y:S01]  /*dbe0*/  IMAD.U32 R12, RZ, RZ, UR5 ;  /* 0x00000005ff0c7e24 */ /* 0x000fe2000f8e00ff */
[----:B------:R-:W-:Y:S01]  /*dbf0*/  ULOP3.LUT UR60, UR60, 0x3fff, URZ, 0xc0, !UPT ;  /* 0x00003fff3c3c7892 */ /* 0x000fe2000f8ec03f */
[----:B-12---:R-:W1:Y:S01]  /*dc00*/  SHFL.BFLY PT, R0, R17, 0x2, 0x1f ;  /* 0x0c401f0011007f89 */ /* 0x006e6200000e0000 */
[----:B------:R-:W-:-:S02]  /*dc10*/  R2UR UR9, R16 ;  /* 0x00000000100972ca */ /* 0x000fc400000e0000 */
[----:B------:R-:W-:Y:S01]  /*dc20*/  ULOP3.LUT UR6, UR60, 0x2800000, URZ, 0xfc, !UPT ;  /* 0x028000003c067892 */ /* 0x000fe2000f8efc3f */
[----:B------:R-:W-:-:S03]  /*dc30*/  MOV R13, UR4 ;  /* 0x00000004000d7c02 */ /* 0x000fc60008000f00 */
[----:B------:R-:W-:Y:S02]  /*dc40*/  UIMAD UR6, UR46, 0xa00, UR6 ;  /* 0x00000a002e0678a4 */ /* 0x000fe4000f8e0206 */
[----:B------:R-:W-:Y:S02]  /*dc50*/  UIADD3 UR46, UR46, 0x1, URZ ;  /* 0x000000012e2e7890 */ /* 0x000fe4000fffe03f */
[----:B------:R-:W-:Y:S02]  /*dc60*/  UIADD3 UR8, UR6, 0x80, URZ ;  /* 0x0000008006087890 */ /* 0x000fe4000fffe03f */
[----:B------:R-:W-:Y:S02]  /*dc70*/  UISETP.NE.AND UP0, UPT, UR46, 0x2, UPT ;  /* 0x000000022e00788c */ /* 0x000fe4000bf05270 */
[----:B------:R-:W-:Y:S01]  /*dc80*/  UIADD3 UR12, UR12, 0x1, URZ ;  /* 0x000000010c0c7890 */ /* 0x000fe2000fffe03f */
[----:B------:R-:W-:Y:S01]  /*dc90*/  HGMMA.64x256x16.F32.BF16 R24, R208, gdesc[UR4].tnspB, R24, gsb0 ;  /* 0x43e00004d0187df0 */ /* 0x000fe20008001818 */
[----:B------:R-:W-:Y:S01]  /*dca0*/  UMOV UR7, 0x40000040 ;  /* 0x4000004000077882 */ /* 0x000fe20000000000 */
[----:B------:R-:W-:Y:S01]  /*dcb0*/  UMOV UR10, UR8 ;  /* 0x00000008000a7c82 */ /* 0x000fe20008000000 */
[----:B------:R-:W-:Y:S01]  /*dcc0*/  UIADD3 UR8, UR6, 0x100, URZ ;  /* 0x0000010006087890 */ /* 0x000fe2000fffe03f */
[----:B---3--:R-:W-:Y:S01]  /*dcd0*/  FADD.FTZ R2, R2, R5 ;  /* 0x0000000502027221 */ /* 0x008fe20000010000 */
[----:B------:R-:W-:Y:S01]  /*dce0*/  MOV R5, RZ ;  /* 0x000000ff00057202 */ /* 0x000fe20000000f00 */
[----:B------:R-:W-:Y:S01]  /*dcf0*/  IMAD.U32 R219, RZ, RZ, UR12 ;  /* 0x0000000cffdb7e24 */ /* 0x000fe2000f8e00ff */
[----:B------:R-:W-:Y:S01]  /*dd00*/  USEL UR46, UR46, URZ, UP0 ;  /* 0x0000003f2e2e7287 */ /* 0x000fe20008000000 */
[----:B-1----:R-:W-:Y:S01]  /*dd10*/  FADD.FTZ R0, R0, R17 ;  /* 0x0000001100007221 */ /* 0x002fe20000010000 */
[----:B------:R-:W1:Y:S04]  /*dd20*/  SHFL.BFLY PT, R9, R2, 0x1, 0x1f ;  /* 0x0c201f0002097f89 */ /* 0x000e6800000e0000 */
[----:B------:R-:W2:Y:S01]  /*dd30*/  SHFL.BFLY PT, R7, R0, 0x1, 0x1f ;  /* 0x0c201f0000077f89 */ /* 0x000ea200000e0000 */
[----:B-1----:R-:W-:Y:S01]  /*dd40*/  FADD.FTZ R11, R2, R9 ;  /* 0x00000009020b7221 */ /* 0x002fe20000010000 */
[----:B------:R-:W-:Y:S01]  /*dd50*/  IMAD.U32 R9, RZ, RZ, UR4 ;  /* 0x00000004ff097e24 */ /* 0x000fe2000f8e00ff */
[----:B------:R-:W-:Y:S01]  /*dd60*/  USEL UR4, URZ, 0x1, UP0 ;  /* 0x000000013f047887 */ /* 0x000fe20008000000 */
[----:B------:R-:W-:-:S02]  /*dd70*/  IMAD.MOV.U32 R2, RZ, RZ, -0x800000 ;  /* 0xff800000ff027424 */ /* 0x000fc400078e00ff */
[----:B--2---:R-:W-:Y:S01]  /*dd80*/  FADD.FTZ R10, R0, R7 ;  /* 0x00000007000a7221 */ /* 0x004fe20000010000 */
[----:B------:R-:W-:Y:S01]  /*dd90*/  FSETP.NE.FTZ.AND P2, PT, R11, RZ, PT ;  /* 0x000000ff0b00720b */ /* 0x000fe20003f55000 */
[----:B------:R-:W-:Y:S01]  /*dda0*/  IMAD.MOV.U32 R7, RZ, RZ, RZ ;  /* 0x000000ffff077224 */ /* 0x000fe200078e00ff */
[----:B------:R-:W-:Y:S01]  /*ddb0*/  ULOP3.LUT UR9, UR9, UR4, URZ, 0x3c, !UPT ;  /* 0x0000000409097292 */ /* 0x000fe2000f8e3c3f */
[----:B------:R-:W-:Y:S01]  /*ddc0*/  IMAD.MOV.U32 R0, RZ, RZ, -0x800000 ;  /* 0xff800000ff007424 */ /* 0x000fe200078e00ff */
[----:B------:R-:W-:-:S04]  /*ddd0*/  FSETP.NE.FTZ.AND P0, PT, R10, RZ, PT ;  /* 0x000000ff0a00720b */ /* 0x000fc80003f15000 */
[----:B------:R-:W-:-:S05]  /*dde0*/  IMAD.U32 R16, RZ, RZ, UR9 ;  /* 0x00000009ff107e24 */ /* 0x000fca000f8e00ff */
[----:B------:R-:W1:Y:S01]  /*ddf0*/  @P2 MUFU.LG2 R8, R11 ;  /* 0x0000000b00082308 */ /* 0x000e620000000c00 */
[----:B------:R-:W-:-:S03]  /*de00*/  @P2 FMUL.FTZ R13, R13, 0.69314718246459960938 ;  /* 0x3f3172180d0d2820 */ /* 0x000fc60000410000 */
[----:B------:R-:W-:-:S04]  /*de10*/  @P0 FMUL.FTZ R9, R9, 0.69314718246459960938 ;  /* 0x3f31721809090820 */ /* 0x000fc80000410000 */
[----:B------:R-:W-:Y:S08]  /*de20*/  @P2 MUFU.RCP R5, R11 ;  /* 0x0000000b00052308 */ /* 0x000ff00000001000 */
[----:B------:R-:W2:Y:S01]  /*de30*/  @P0 MUFU.LG2 R6, R10 ;  /* 0x0000000a00060308 */ /* 0x000ea20000000c00 */
[----:B-1----:R-:W-:-:S04]  /*de40*/  @P2 FMUL.FTZ R8, R8, 0.69314718246459960938 ;  /* 0x3f31721808082820 */ /* 0x002fc80000410000 */
[----:B------:R-:W-:-:S03]  /*de50*/  @P2 FFMA.FTZ R2, R13, R3, R8 ;  /* 0x000000030d022223 */ /* 0x000fc60000010008 */
[----:B------:R1:W3:Y:S02]  /*de60*/  @P0 MUFU.RCP R7, R10 ;  /* 0x0000000a00070308 */ /* 0x0002e40000001000 */
[----:B-1----:R-:W-:Y:S01]  /*de70*/  @!P1 IADD3 R10, R12, 0x38860, RZ ;  /* 0x000388600c0a9810 */ /* 0x002fe20007ffe0ff */
[----:B--2---:R-:W-:-:S03]  /*de80*/  @P0 FMUL.FTZ R6, R6, 0.69314718246459960938 ;  /* 0x3f31721806060820 */ /* 0x004fc60000410000 */
[----:B------:R-:W-:Y:S01]  /*de90*/  @!P1 PRMT R3, RZ, 0x654, R10 ;  /* 0x00000654ff039816 */ /* 0x000fe2000000000a */
[----:B------:R-:W-:Y:S01]  /*dea0*/  @P0 FFMA.FTZ R0, R9, R4, R6 ;  /* 0x0000000409000223 */ /* 0x000fe20000010006 */
[----:B------:R-:W-:Y:S01]  /*deb0*/  PLOP3.LUT P0, PT, PT, PT, PT, 0x8, 0x0 ;  /* 0x000000000000781c */ /* 0x000fe20003f0e170 */
        /* <DEDUP_REMOVED lines=18> */
[----:B------:R-:W-:-:S15]  /*dfe0*/  WARPGROUP.ARRIVE ;  /* 0x00000000000079c5 */ /* 0x000fde0000000000 */
[----:B------:R-:W-:-:S08]  /*dff0*/  NOP ;  /* 0x0000000000007918 */ /* 0x000fd00000000000 */
[----:B------:R-:W-:Y:S03]  /*e000*/  HGMMA.64x256x16.F32.BF16 R24, R192, gdesc[UR4].tnspB, R24, gsb0 ;  /* 0x43e00004c0187df0 */ /* 0x000fe60008001818 */
[----:B------:R-:W-:Y:S02]  /*e010*/  WARPGROUP.DEPBAR.LE gsb0, 0x0 ;  /* 0x00008000000079c5 */ /* 0x000fe40000010000 */
[-C--:B------:R-:W-:Y:S01]  /*e020*/  FMUL.FTZ R163, R83, R5.reuse ;  /* 0x0000000553a37220 */ /* 0x080fe20000410000 */
[-C--:B------:R-:W-:Y:S01]  /*e030*/  FMUL.FTZ R83, R86, R5.reuse ;  /* 0x0000000556537220 */ /* 0x080fe20000410000 */
[-C--:B------:R-:W-:Y:S01]  /*e040*/  FMUL.FTZ R86, R87, R5.reuse ;  /* 0x0000000557567220 */ /* 0x080fe20000410000 */
[-C--:B------:R-:W-:Y:S01]  /*e050*/  FMUL.FTZ R87, R91, R5.reuse ;  /* 0x000000055b577220 */ /* 0x080fe20000410000 */
[-C--:B------:R-:W-:Y:S01]  /*e060*/  FMUL.FTZ R91, R94, R5.reuse ;  /* 0x000000055e5b7220 */ /* 0x080fe20000410000 */
[----:B------:R-:W-:Y:S01]  /*e070*/  FMUL.FTZ R94, R95, R5 ;  /* 0x000000055f5e7220 */ /* 0x000fe20000410000 */
[-C--:B---3--:R-:W-:Y:S01]  /*e080*/  FMUL.FTZ R4, R24, R7.reuse ;  /* 0x0000000718047220 */ /* 0x088fe20000410000 */
        /* <DEDUP_REMOVED lines=122> */
.L_x_1954:
        /* <DEDUP_REMOVED lines=9> */
[----:B------:R-:W-:Y:S01]  /*e8c0*/  BAR.SYNC.DEFER_BLOCKING 0x1, 0x100 ;  /* 0x0044000000007b1d */ /* 0x000fe20000010000 */
[C---:B------:R-:W-:Y:S01]  /*e8d0*/  IADD3 R31, P3, R22.reuse, 0x4000, RZ ;  /* 0x00004000161f7810 */ /* 0x040fe20007f7e0ff */
[----:B------:R-:W-:Y:S01]  /*e8e0*/  USHF.R.S32.HI UR5, URZ, 0x1f, UR43 ;  /* 0x0000001f3f057899 */ /* 0x000fe2000801142b */
[----:B------:R-:W-:Y:S02]  /*e8f0*/  LOP3.LUT R26, R27, 0x380, RZ, 0xc0, !PT ;  /* 0x000003801b1a7812 */ /* 0x000fe400078ec0ff */
[C---:B------:R-:W-:Y:S01]  /*e900*/  IADD3 R19, P6, R22.reuse, 0x20, RZ ;  /* 0x0000002016137810 */ /* 0x040fe20007fde0ff */
[----:B------:R-:W-:Y:S01]  /*e910*/  ULDC UR10, c[0x0][0xa88] ;  /* 0x0002a200000a7ab9 */ /* 0x000fe20000000800 */
[----:B------:R-:W-:Y:S01]  /*e920*/  IADD3 R21, P5, R22, 0x40, RZ ;  /* 0x0000004016157810 */ /* 0x000fe20007fbe0ff */
[----:B------:R-:W-:Y:S01]  /*e930*/  ULDC.64 UR6, c[0x0][0xb70] ;  /* 0x0002dc0000067ab9 */ /* 0x000fe20000000a00 */
[----:B------:R-:W-:Y:S01]  /*e940*/  LOP3.LUT R30, R31, 0x380, RZ, 0xc0, !PT ;  /* 0x000003801f1e7812 */ /* 0x000fe200078ec0ff */
[----:B------:R-:W-:Y:S01]  /*e950*/  UIMAD UR5, UR5, UR6, URZ ;  /* 0x00000006050572a4 */ /* 0x000fe2000f8e023f */
[----:B------:R-:W-:Y:S01]  /*e960*/  SHF.R.U64 R26, R26, 0x3, RZ ;  /* 0x000000031a1a7819 */ /* 0x000fe200000012ff */
[----:B------:R-:W-:Y:S01]  /*e970*/  UIMAD.WIDE.U32 UR8, UR43, UR6, URZ ;  /* 0x000000062b0872a5 */ /* 0x000fe2000f8e003f */
[----:B------:R-:W-:Y:S01]  /*e980*/  LOP3.LUT R18, R19, 0x380, RZ, 0xc0, !PT ;  /* 0x0000038013127812 */ /* 0x000fe200078ec0ff */
[----:B------:R-:W-:Y:S01]  /*e990*/  UIMAD UR5, UR43, UR7, UR5 ;  /* 0x000000072b0572a4 */ /* 0x000fe2000f8e0205 */
[----:B------:R-:W-:Y:S01]  /*e9a0*/  IADD3 R35, P2, R22, 0x4020, RZ ;  /* 0x0000402016237810 */ /* 0x000fe20007f5e0ff */
[----:B------:R-:W-:Y:S01]  /*e9b0*/  ULDC.64 UR12, c[0x0][0x208] ;  /* 0x00008200000c7ab9 */ /* 0x000fe20000000a00 */
[----:B------:R-:W-:Y:S01]  /*e9c0*/  LOP3.LUT R20, R21, 0x380, RZ, 0xc0, !PT ;  /* 0x0000038015147812 */ /* 0x000fe200078ec0ff */
[----:B------:R-:W-:Y:S01]  /*e9d0*/  UIADD3 UR5, UR9, UR5, URZ ;  /* 0x0000000509057290 */ /* 0x000fe2000fffe03f */
[----:B------:R-:W-:Y:S01]  /*e9e0*/  SHF.R.U64 R30, R30, 0x3, RZ ;  /* 0x000000031e1e7819 */ /* 0x000fe200000012ff */
[----:B------:R-:W-:Y:S01]  /*e9f0*/  ULDC.64 UR6, c[0x0][0xb40] ;  /* 0x0002d00000067ab9 */ /* 0x000fe20000000a00 */
[----:B------:R-:W-:Y:S01]  /*ea00*/  LOP3.LUT R26, R26, R27, RZ, 0x3c, !PT ;  /* 0x0000001b1a1a7212 */ /* 0x000fe200078e3cff */
[----:B------:R-:W-:Y:S01]  /*ea10*/  IMAD.X R27, RZ, RZ, R23, P4 ;  /* 0x000000ffff1b7224 */ /* 0x000fe200020e0617 */
[----:B------:R-:W-:-:S02]  /*ea20*/  SHF.R.U64 R18, R18, 0x3, RZ ;  /* 0x0000000312127819 */ /* 0x000fc400000012ff */
[----:B------:R-:W-:Y:S02]  /*ea30*/  LOP3.LUT R34, R35, 0x380, RZ, 0xc0, !PT ;  /* 0x0000038023227812 */ /* 0x000fe400078ec0ff */
[----:B------:R-:W-:Y:S02]  /*ea40*/  SHF.R.U64 R20, R20, 0x3, RZ ;  /* 0x0000000314147819 */ /* 0x000fe400000012ff */
[----:B------:R-:W-:Y:S02]  /*ea50*/  IADD3 R47, P4, R22, 0x8000, RZ ;  /* 0x00008000162f7810 */ /* 0x000fe40007f9e0ff */
[----:B------:R-:W-:Y:S01]  /*ea60*/  LOP3.LUT R30, R30, R31, RZ, 0x3c, !PT ;  /* 0x0000001f1e1e7212 */ /* 0x000fe200078e3cff */
[--C-:B------:R-:W-:Y:S01]  /*ea70*/  IMAD.X R31, RZ, RZ, R23.reuse, P3 ;  /* 0x000000ffff1f7224 */ /* 0x100fe200018e0617 */
[----:B------:R-:W-:Y:S02]  /*ea80*/  IADD3 R103, R215, UR42, RZ ;  /* 0x0000002ad7677c10 */ /* 0x000fe4000fffe0ff */
[----:B------:R-:W-:Y:S01]  /*ea90*/  LOP3.LUT R18, R18, R19, RZ, 0x3c, !PT ;  /* 0x0000001312127212 */ /* 0x000fe200078e3cff */
[----:B------:R-:W-:Y:S01]  /*eaa0*/  IMAD.X R19, RZ, RZ, R23, P6 ;  /* 0x000000ffff137224 */ /* 0x000fe200030e0617 */
[----:B------:R-:W-:Y:S01]  /*eab0*/  SHF.R.U64 R34, R34, 0x3, RZ ;  /* 0x0000000322227819 */ /* 0x000fe200000012ff */
[----:B------:R-:W-:Y:S01]  /*eac0*/  VIADD R5, R103, 0x8 ;  /* 0x0000000867057836 */ /* 0x000fe20000000000 */
[----:B------:R-:W-:-:S02]  /*ead0*/  IADD3 R51, P3, R22, 0x8020, RZ ;  /* 0x0000802016337810 */ /* 0x000fc40007f7e0ff */
[----:B------:R-:W-:Y:S02]  /*eae0*/  LOP3.LUT R20, R20, R21, RZ, 0x3c, !PT ;  /* 0x0000001514147212 */ /* 0x000fe400078e3cff */
[----:B------:R-:W-:Y:S02]  /*eaf0*/  LOP3.LUT R46, R47, 0x380, RZ, 0xc0, !PT ;  /* 0x000003802f2e7812 */ /* 0x000fe400078ec0ff */
[C---:B------:R-:W-:Y:S02]  /*eb00*/  IADD3 R39, P6, R22.reuse, 0x4040, RZ ;  /* 0x0000404016277810 */ /* 0x040fe40007fde0ff */
[----:B------:R-:W-:Y:S02]  /*eb10*/  IADD3.X R21, RZ, R23, RZ, P5, !PT ;  /* 0x00000017ff157210 */ /* 0x000fe40002ffe4ff */
[----:B------:R-:W-:Y:S02]  /*eb20*/  IADD3 R43, P5, R22, 0x4060, RZ ;  /* 0x00004060162b7810 */ /* 0x000fe40007fbe0ff */
[----:B------:R-:W-:-:S02]  /*eb30*/  LOP3.LUT R34, R34, R35, RZ, 0x3c, !PT ;  /* 0x0000002322227212 */ /* 0x000fc400078e3cff */
[----:B------:R-:W-:Y:S02]  /*eb40*/  LOP3.LUT R67, R22, 0x380, RZ, 0xc0, !PT ;  /* 0x0000038016437812 */ /* 0x000fe400078ec0ff */
[----:B------:R-:W-:Y:S02]  /*eb50*/  LOP3.LUT R50, R51, 0x380, RZ, 0xc0, !PT ;  /* 0x0000038033327812 */ /* 0x000fe400078ec0ff */
[----:B------:R-:W-:Y:S02]  /*eb60*/  LOP3.LUT P0, RZ, R220, 0x3, RZ, 0xc0, !PT ;  /* 0x00000003dcff7812 */ /* 0x000fe4000780c0ff */
[----:B------:R-:W-:Y:S02]  /*eb70*/  SHF.R.U64 R46, R46, 0x3, RZ ;  /* 0x000000032e2e7819 */ /* 0x000fe400000012ff */
[----:B------:R-:W-:Y:S02]  /*eb80*/  IADD3.X R35, RZ, R23, RZ, P2, !PT ;  /* 0x00000017ff237210 */ /* 0x000fe400017fe4ff */
[----:B------:R-:W-:-:S02]  /*eb90*/  LOP3.LUT R38, R39, 0x380, RZ, 0xc0, !PT ;  /* 0x0000038027267812 */ /* 0x000fc400078ec0ff */
[----:B------:R-:W-:Y:S02]  /*eba0*/  IADD3 R55, P2, R22, 0x8040, RZ ;  /* 0x0000804016377810 */ /* 0x000fe40007f5e0ff */
[----:B------:R-:W-:Y:S02]  /*ebb0*/  LOP3.LUT R42, R43, 0x380, RZ, 0xc0, !PT ;  /* 0x000003802b2a7812 */ /* 0x000fe400078ec0ff */
[----:B------:R-:W-:Y:S02]  /*ebc0*/  SHF.R.U64 R67, R67, 0x3, RZ ;  /* 0x0000000343437819 */ /* 0x000fe400000012ff */
[----:B------:R-:W-:Y:S02]  /*ebd0*/  SHF.R.U64 R50, R50, 0x3, RZ ;  /* 0x0000000332327819 */ /* 0x000fe400000012ff */
[----:B------:R-:W-:Y:S02]  /*ebe0*/  ISETP.GE.OR P1, PT, R5, UR10, P0 ;  /* 0x0000000a05007c0c */ /* 0x000fe40008726670 */
[----:B------:R-:W-:Y:S01]  /*ebf0*/  LOP3.LUT R46, R46, R47, RZ, 0x3c, !PT ;  /* 0x0000002f2e2e7212 */ /* 0x000fe200078e3cff */
[----:B------:R-:W-:Y:S01]  /*ec00*/  IMAD.X R47, RZ, RZ, R23, P4 ;  /* 0x000000ffff2f7224 */ /* 0x000fe200020e0617 */
[----:B------:R-:W-:-:S02]  /*ec10*/  SHF.R.U64 R38, R38, 0x3, RZ ;  /* 0x0000000326267819 */ /* 0x000fc400000012ff */
[----:B------:R-:W-:Y:S02]  /*ec20*/  LOP3.LUT R54, R55, 0x380, RZ, 0xc0, !PT ;  /* 0x0000038037367812 */ /* 0x000fe400078ec0ff */
[----:B------:R-:W-:Y:S02]  /*ec30*/  F2FP.BF16.F32.PACK_AB R5, R165, R162 ;  /* 0x000000a2a505723e */ /* 0x000fe400000010ff */
[----:B------:R-:W-:Y:S02]  /*ec40*/  SHF.R.U64 R42, R42, 0x3, RZ ;  /* 0x000000032a2a7819 */ /* 0x000fe400000012ff */
[----:B------:R-:W-:Y:S02]  /*ec50*/  IADD3 R75, P4, R22, 0xc020, RZ ;  /* 0x0000c020164b7810 */ /* 0x000fe40007f9e0ff */
[----:B------:R-:W-:Y:S02]  /*ec60*/  MOV R165, R20 ;  /* 0x0000001400a57202 */ /* 0x000fe40000000f00 */
[----:B------:R-:W-:Y:S01]  /*ec70*/  LOP3.LUT R66, R67, R22, RZ, 0x3c, !PT ;  /* 0x0000001643427212 */ /* 0x000fe200078e3cff */
[----:B------:R-:W1:Y:S01]  /*ec80*/  LDC.64 R20, c[0x0][0xb78] ;  /* 0x0002de00ff147b82 */ /* 0x000e620000000a00 */
[----:B------:R-:W-:Y:S01]  /*ec90*/  LOP3.LUT R50, R50, R51, RZ, 0x3c, !PT ;  /* 0x0000003332327212 */ /* 0x000fe200078e3cff */
[----:B------:R-:W-:Y:S01]  /*eca0*/  IMAD.X R51, RZ, RZ, R23, P3 ;  /* 0x000000ffff337224 */ /* 0x000fe200018e0617 */
[----:B------:R-:W-:-:S02]  /*ecb0*/  MOV R67, R23 ;  /* 0x0000001700437202 */ /* 0x000fc40000000f00 */
[----:B------:R-:W-:Y:S02]  /*ecc0*/  F2FP.BF16.F32.PACK_AB R4, R25, R4 ;  /* 0x000000041904723e */ /* 0x000fe400000010ff */
[----:B------:R-:W-:Y:S01]  /*ecd0*/  LOP3.LUT R38, R38, R39, RZ, 0x3c, !PT ;  /* 0x0000002726267212 */ /* 0x000fe200078e3cff */
[--C-:B------:R-:W-:Y:S01]  /*ece0*/  IMAD.X R39, RZ, RZ, R23.reuse, P6 ;  /* 0x000000ffff277224 */ /* 0x100fe200030e0617 */
[----:B------:R-:W-:Y:S02]  /*ecf0*/  SHF.R.U64 R54, R54, 0x3, RZ ;  /* 0x0000000336367819 */ /* 0x000fe400000012ff */
[----:B------:R-:W-:Y:S02]  /*ed00*/  IADD3 R25, P3, R22, 0xc040, RZ ;  /* 0x0000c04016197810 */ /* 0x000fe40007f7e0ff */
[----:B------:R-:W-:Y:S01]  /*ed10*/  LOP3.LUT R42, R42, R43, RZ, 0x3c, !PT ;  /* 0x0000002b2a2a7212 */ /* 0x000fe200078e3cff */
[----:B------:R-:W-:Y:S01]  /*ed20*/  IMAD.X R43, RZ, RZ, R23, P5 ;  /* 0x000000ffff2b7224 */ /* 0x000fe200028e0617 */
[----:B------:R-:W-:-:S02]  /*ed30*/  LOP3.LUT R74, R75, 0x380, RZ, 0xc0, !PT ;  /* 0x000003804b4a7812 */ /* 0x000fc400078ec0ff */
[C---:B------:R-:W-:Y:S02]  /*ed40*/  IADD3 R59, P6, R22.reuse, 0x8060, RZ ;  /* 0x00008060163b7810 */ /* 0x040fe40007fde0ff */
[----:B------:R-:W-:Y:S02]  /*ed50*/  IADD3 R63, P5, R22, 0xc000, RZ ;  /* 0x0000c000163f7810 */ /* 0x000fe40007fbe0ff */
[----:B------:R-:W-:Y:S02]  /*ed60*/  MOV R67, R66 ;  /* 0x0000004200437202 */ /* 0x000fe40000000f00 */
[----:B------:R-:W-:Y:S02]  /*ed70*/  LOP3.LUT R54, R54, R55, RZ, 0x3c, !PT ;  /* 0x0000003736367212 */ /* 0x000fe400078e3cff */
[----:B------:R-:W-:Y:S02]  /*ed80*/  LOP3.LUT R66, R25, 0x380, RZ, 0xc0, !PT ;  /* 0x0000038019427812 */ /* 0x000fe400078ec0ff */
[----:B------:R-:W-:-:S02]  /*ed90*/  F2FP.BF16.F32.PACK_AB R6, R29, R6 ;  /* 0x000000061d06723e */ /* 0x000fc400000010ff */
[----:B------:R-:W-:Y:S02]  /*eda0*/  F2FP.BF16.F32.PACK_AB R7, R164, R7 ;  /* 0x00000007a407723e */ /* 0x000fe400000010ff */
[----:B------:R-:W-:Y:S02]  /*edb0*/  IADD3.X R55, RZ, R23, RZ, P2, !PT ;  /* 0x00000017ff377210 */ /* 0x000fe400017fe4ff */
[----:B------:R-:W-:Y:S01]  /*edc0*/  SHF.R.U64 R74, R74, 0x3, RZ ;  /* 0x000000034a4a7819 */ /* 0x000fe200000012ff */
[----:B------:R2:W-:Y:S01]  /*edd0*/  STSM.16.M88.4 [R67], R4 ;  /* 0x0000000443007844 */ /* 0x0005e20000000200 */
[----:B------:R-:W-:Y:S02]  /*ede0*/  LOP3.LUT R58, R59, 0x380, RZ, 0xc0, !PT ;  /* 0x000003803b3a7812 */ /* 0x000fe400078ec0ff */
[----:B------:R-:W-:Y:S02]  /*edf0*/  IADD3 R71, P2, R22, 0xc060, RZ ;  /* 0x0000c06016477810 */ /* 0x000fe40007f5e0ff */
[----:B------:R-:W-:-:S02]  /*ee00*/  LOP3.LUT R62, R63, 0x380, RZ, 0xc0, !PT ;  /* 0x000003803f3e7812 */ /* 0x000fc400078ec0ff */
[----:B------:R-:W-:Y:S02]  /*ee10*/  SHF.R.U64 R66, R66, 0x3, RZ ;  /* 0x0000000342427819 */ /* 0x000fe400000012ff */
[----:B------:R-:W-:Y:S02]  /*ee20*/  LOP3.LUT R74, R74, R75, RZ, 0x3c, !PT ;  /* 0x0000004b4a4a7212 */ /* 0x000fe400078e3cff */
[----:B------:R-:W-:Y:S02]  /*ee30*/  SHF.R.U64 R58, R58, 0x3, RZ ;  /* 0x000000033a3a7819 */ /* 0x000fe400000012ff */
[----:B------:R-:W-:Y:S02]  /*ee40*/  LOP3.LUT R70, R71, 0x380, RZ, 0xc0, !PT ;  /* 0x0000038047467812 */ /* 0x000fe400078ec0ff */
[----:B------:R-:W-:Y:S01]  /*ee50*/  MOV R166, R18 ;  /* 0x0000001200a67202 */ /* 0x000fe20000000f00 */
[----:B------:R-:W-:Y:S01]  /*ee60*/  IMAD.U32 R19, RZ, RZ, UR9 ;  /* 0x00000009ff137e24 */ /* 0x000fe2000f8e00ff */
[----:B------:R-:W-:Y:S01]  /*ee70*/  IADD3.X R75, RZ, R23, RZ, P4, !PT ;  /* 0x00000017ff4b7210 */ /* 0x000fe200027fe4ff */
[----:B------:R-:W-:Y:S01]  /*ee80*/  IMAD.U32 R19, RZ, RZ, UR5 ;  /* 0x00000005ff137e24 */ /* 0x000fe2000f8e00ff */
[----:B--2---:R-:W-:Y:S01]  /*ee90*/  F2FP.BF16.F32.PACK_AB R4, R33, R32 ;  /* 0x000000202104723e */ /* 0x004fe200000010ff */
[----:B------:R-:W-:Y:S01]  /*eea0*/  USHF.R.S32.HI UR5, URZ, 0x1f, UR44 ;  /* 0x0000001f3f057899 */ /* 0x000fe2000801142c */
[----:B------:R-:W-:Y:S01]  /*eeb0*/  F2FP.BF16.F32.PACK_AB R5, R153, R56 ;  /* 0x000000389905723e */ /* 0x000fe200000010ff */
[----:B------:R-:W-:Y:S01]  /*eec0*/  IMAD.X R67, RZ, RZ, R23, P3 ;  /* 0x000000ffff437224 */ /* 0x000fe200018e0617 */
[----:B------:R-:W-:-:S02]  /*eed0*/  F2FP.BF16.F32.PACK_AB R6, R37, R36 ;  /* 0x000000242506723e */ /* 0x000fc400000010ff */
[----:B------:R-:W-:Y:S02]  /*eee0*/  F2FP.BF16.F32.PACK_AB R7, R155, R52 ;  /* 0x000000349b07723e */ /* 0x000fe400000010ff */
[----:B------:R-:W-:Y:S02]  /*eef0*/  SHF.R.U64 R62, R62, 0x3, RZ ;  /* 0x000000033e3e7819 */ /* 0x000fe400000012ff */
[----:B------:R-:W-:Y:S01]  /*ef00*/  F2FP.BF16.F32.PACK_AB R8, R41, R8 ;  /* 0x000000082908723e */ /* 0x000fe200000010ff */
[----:B------:R1:W-:Y:S01]  /*ef10*/  STSM.16.M88.4 [R166], R4 ;  /* 0x00000004a6007844 */ /* 0x0003e20000000200 */
[----:B------:R-:W-:Y:S02]  /*ef20*/  F2FP.BF16.F32.PACK_AB R9, R64, R9 ;  /* 0x000000094009723e */ /* 0x000fe400000010ff */
[----:B------:R-:W-:Y:S02]  /*ef30*/  F2FP.BF16.F32.PACK_AB R10, R45, R10 ;  /* 0x0000000a2d0a723e */ /* 0x000fe400000010ff */
[----:B------:R-:W-:-:S02]  /*ef40*/  F2FP.BF16.F32.PACK_AB R11, R152, R11 ;  /* 0x0000000b980b723e */ /* 0x000fc400000010ff */
[----:B------:R-:W-:Y:S02]  /*ef50*/  LOP3.LUT R66, R66, R25, RZ, 0x3c, !PT ;  /* 0x0000001942427212 */ /* 0x000fe400078e3cff */
[----:B------:R-:W-:Y:S01]  /*ef60*/  MOV R164, R26 ;  /* 0x0000001a00a47202 */ /* 0x000fe20000000f00 */
[----:B------:R-:W-:Y:S01]  /*ef70*/  STSM.16.M88.4 [R165], R8 ;  /* 0x00000008a5007844 */ /* 0x000fe20000000200 */
[----:B------:R-:W-:Y:S02]  /*ef80*/  F2FP.BF16.F32.PACK_AB R12, R49, R12 ;  /* 0x0000000c310c723e */ /* 0x000fe400000010ff */
[----:B------:R-:W-:Y:S02]  /*ef90*/  F2FP.BF16.F32.PACK_AB R13, R154, R13 ;  /* 0x0000000d9a0d723e */ /* 0x000fe400000010ff */
[----:B------:R-:W-:Y:S01]  /*efa0*/  F2FP.BF16.F32.PACK_AB R14, R53, R14 ;  /* 0x0000000e350e723e */ /* 0x000fe200000010ff */
[----:B-1----:R-:W-:Y:S01]  /*efb0*/  IMAD R4, R20, UR5, RZ ;  /* 0x0000000514047c24 */ /* 0x002fe2000f8e02ff */
[----:B------:R-:W-:-:S02]  /*efc0*/  F2FP.BF16.F32.PACK_AB R15, R156, R15 ;  /* 0x0000000f9c0f723e */ /* 0x000fc400000010ff */
[----:B------:R-:W-:Y:S01]  /*efd0*/  MOV R162, R30 ;  /* 0x0000001e00a27202 */ /* 0x000fe20000000f00 */
[----:B------:R-:W-:Y:S01]  /*efe0*/  IMAD R4, R21, UR44, R4 ;  /* 0x0000002c15047c24 */ /* 0x000fe2000f8e0204 */
[----:B------:R-:W-:Y:S01]  /*eff0*/  MOV R35, R34 ;  /* 0x0000002200237202 */ /* 0x000fe20000000f00 */
[----:B------:R-:W-:Y:S01]  /*f000*/  STSM.16.M88.4 [R164], R12 ;  /* 0x0000000ca4007844 */ /* 0x000fe20000000200 */
[----:B------:R-:W-:Y:S02]  /*f010*/  F2FP.BF16.F32.PACK_AB R24, R57, R24 ;  /* 0x000000183918723e */ /* 0x000fe400000010ff */
[----:B------:R-:W-:Y:S02]  /*f020*/  F2FP.BF16.F32.PACK_AB R25, R157, R48 ;  /* 0x000000309d19723e */ /* 0x000fe400000010ff */
[----:B------:R-:W-:Y:S02]  /*f030*/  F2FP.BF16.F32.PACK_AB R26, R61, R60 ;  /* 0x0000003c3d1a723e */ /* 0x000fe400000010ff */
[----:B------:R-:W-:-:S02]  /*f040*/  F2FP.BF16.F32.PACK_AB R27, R159, R44 ;  /* 0x0000002c9f1b723e */ /* 0x000fc400000010ff */
[----:B------:R-:W-:Y:S01]  /*f050*/  LOP3.LUT R58, R58, R59, RZ, 0x3c, !PT ;  /* 0x0000003b3a3a7212 */ /* 0x000fe200078e3cff */
[----:B------:R-:W-:Y:S01]  /*f060*/  IMAD.X R59, RZ, RZ, R23, P6 ;  /* 0x000000ffff3b7224 */ /* 0x000fe200030e0617 */
[----:B------:R-:W-:Y:S01]  /*f070*/  SHF.R.U64 R70, R70, 0x3, RZ ;  /* 0x0000000346467819 */ /* 0x000fe200000012ff */
[----:B------:R-:W-:Y:S01]  /*f080*/  STSM.16.M88.4 [R162], R24 ;  /* 0x00000018a2007844 */ /* 0x000fe20000000200 */
[----:B------:R-:W-:Y:S02]  /*f090*/  MOV R34, R74 ;  /* 0x0000004a00227202 */ /* 0x000fe40000000f00 */
[----:B------:R-:W-:Y:S02]  /*f0a0*/  F2FP.BF16.F32.PACK_AB R28, R65, R28 ;  /* 0x0000001c411c723e */ /* 0x000fe400000010ff */
[----:B------:R-:W-:Y:S02]  /*f0b0*/  F2FP.BF16.F32.PACK_AB R29, R161, R40 ;  /* 0x00000028a11d723e */ /* 0x000fe400000010ff */
[----:B------:R-:W-:-:S02]  /*f0c0*/  F2FP.BF16.F32.PACK_AB R30, R69, R68 ;  /* 0x00000044451e723e */ /* 0x000fc400000010ff */
[----:B------:R-:W-:Y:S02]  /*f0d0*/  F2FP.BF16.F32.PACK_AB R31, R158, R17 ;  /* 0x000000119e1f723e */ /* 0x000fe400000010ff */
[----:B------:R-:W-:Y:S02]  /*f0e0*/  F2FP.BF16.F32.PACK_AB R72, R73, R72 ;  /* 0x000000484948723e */ /* 0x000fe400000010ff */
[----:B------:R-:W-:Y:S01]  /*f0f0*/  F2FP.BF16.F32.PACK_AB R80, R81, R80 ;  /* 0x000000505150723e */ /* 0x000fe200000010ff */
[----:B------:R-:W-:Y:S01]  /*f100*/  STSM.16.M88.4 [R35], R28 ;  /* 0x0000001c23007844 */ /* 0x000fe20000000200 */
[----:B------:R-:W-:Y:S01]  /*f110*/  LOP3.LUT R62, R62, R63, RZ, 0x3c, !PT ;  /* 0x0000003f3e3e7212 */ /* 0x000fe200078e3cff */
[----:B------:R-:W-:Y:S01]  /*f120*/  IMAD.X R63, RZ, RZ, R23, P5 ;  /* 0x000000ffff3f7224 */ /* 0x000fe200028e0617 */
[----:B------:R-:W-:Y:S02]  /*f130*/  MOV R38, R38 ;  /* 0x0000002600267202 */ /* 0x000fe40000000f00 */
[----:B------:R-:W-:-:S02]  /*f140*/  F2FP.BF16.F32.PACK_AB R73, R160, R3 ;  /* 0x00000003a049723e */ /* 0x000fc400000010ff */
        /* <DEDUP_REMOVED lines=12> */
[----:B------:R-:W-:Y:S02]  /*f210*/  MOV R18, UR8 ;  /* 0x0000000800127c02 */ /* 0x000fe40008000f00 */
[----:B------:R-:W-:-:S02]  /*f220*/  F2FP.BF16.F32.PACK_AB R90, R93, R92 ;  /* 0x0000005c5d5a723e */ /* 0x000fc400000010ff */
[----:B------:R-:W-:Y:S01]  /*f230*/  F2FP.BF16.F32.PACK_AB R91, R94, R91 ;  /* 0x0000005b5e5b723e */ /* 0x000fe200000010ff */
[----:B------:R-:W-:Y:S01]  /*f240*/  IMAD.WIDE.U32 R18, R20, UR44, R18 ;  /* 0x0000002c14127c25 */ /* 0x000fe2000f8e0012 */
        /* <DEDUP_REMOVED lines=23> */
[----:B------:R-:W-:Y:S02]  /*f3c0*/  MOV R62, R62 ;  /* 0x0000003e003e7202 */ /* 0x000fe40000000f00 */
        /* <DEDUP_REMOVED lines=68> */
.L_x_1988:
[----:B------:R-:W-:Y:S05]  /*f810*/  BSYNC B0 ;  /* 0x0000000000007941 */ /* 0x000fea0003800000 */
.L_x_1987:
[----:B------:R-:W-:Y:S05]  /*f820*/  BRA `(.L_x_1986) ;  /* 0x0000000800947947 */ /* 0x000fea0003800000 */
.L_x_1985:
        /* <DEDUP_REMOVED lines=12> */
[----:B------:R-:W-:Y:S01]  /*f8f0*/  MOV R2, UR42 ;  /* 0x0000002a00027c02 */ /* 0x000fe20008000f00 */
[----:B------:R-:W-:-:S03]  /*f900*/  ULDC UR7, c[0x0][0xa88] ;  /* 0x0002a20000077ab9 */ /* 0x000fc60000000800 */
        /* <DEDUP_REMOVED lines=17> */
[----:B------:R-:W-:Y:S02]  /*fa20*/  LEA.HI.X R5, R2, UR9, R3, 0x2, P0 ;  /* 0x0000000902057c11 */ /* 0x000fe400080f1403 */
[----:B------:R-:W-:-:S05]  /*fa30*/  MOV R3, 0xff800000 ;  /* 0xff80000000037802 */ /* 0x000fca0000000f00 */
[----:B------:R1:W-:Y:S02]  /*fa40*/  STG.E desc[UR10][R4.64], R3 ;  /* 0x0000000304007986 */ /* 0x0003e4000c10190a */
.L_x_1990:
[----:B------:R-:W-:Y:S05]  /*fa50*/  BSYNC B0 ;  /* 0x0000000000007941 */ /* 0x000fea0003800000 */
.L_x_1989:
[----:B------:R-:W-:Y:S01]  /*fa60*/  R2UR UR7, R218 ;  /* 0x00000000da0772ca */ /* 0x000fe200000e0000 */
[----:B------:R-:W-:Y:S01]  /*fa70*/  ULDC UR5, c[0x0][0xa88] ;  /* 0x0002a20000057ab9 */ /* 0x000fe20000000800 */
[----:B-1----:R-:W-:Y:S01]  /*fa80*/  IMAD R3, R9, UR43, R8 ;  /* 0x0000002b09037c24 */ /* 0x002fe2000f8e0208 */
[----:B------:R-:W-:Y:S01]  /*fa90*/  UIADD3 UR42, -UR42, UR5, URZ ;  /* 0x000000052a2a7290 */ /* 0x000fe2000fffe13f */
[C---:B------:R-:W-:Y:S01]  /*faa0*/  VIADD R0, R216.reuse, 0x20 ;  /* 0x00000020d8007836 */ /* 0x040fe20000000000 */
[----:B------:R-:W-:Y:S01]  /*fab0*/  SHF.R.S32.HI R217, RZ, 0x1f, R216 ;  /* 0x0000001fffd97819 */ /* 0x000fe200000114d8 */
[C---:B------:R-:W-:Y:S01]  /*fac0*/  VIADD R2, R216.reuse, 0x40 ;  /* 0x00000040d8027836 */ /* 0x040fe20000000000 */
[----:B------:R-:W-:Y:S01]  /*fad0*/  IADD3 R7, R7, R3, RZ ;  /* 0x0000000307077210 */ /* 0x000fe20007ffe0ff */
[----:B------:R-:W-:Y:S01]  /*fae0*/  BSSY B0, `(.L_x_1991) ;  /* 0x0000024000007945 */ /* 0x000fe20003800000 */
        /* <DEDUP_REMOVED lines=8> */
[----:B--2---:R-:W-:-:S03]  /*fb70*/  VIADD R5, R14, UR5 ;  /* 0x000000050e057c36 */ /* 0x004fc60008000000 */
[----:B------:R-:W-:Y:S01]  /*fb80*/  IADD3 R11, R7, R3, RZ ;  /* 0x00000003070b7210 */ /* 0x000fe20007ffe0ff */
[----:B------:R-:W-:Y:S01]  /*fb90*/  IMAD.WIDE R4, R5, 0x80, R216 ;  /* 0x0000008005047825 */ /* 0x000fe200078e02d8 */
[----:B------:R-:W-:Y:S06]  /*fba0*/  @P2 BRA `(.L_x_1992) ;  /* 0x00000000005c2947 */ /* 0x000fec0003800000 */
[C---:B------:R-:W-:Y:S01]  /*fbb0*/  VIADD R2, R212.reuse, 0x80 ;  /* 0x00000080d4027836 */ /* 0x040fe20000000000 */
[----:B------:R-:W-:Y:S01]  /*fbc0*/  ULDC UR5, c[0x0][0xa8c] ;  /* 0x0002a30000057ab9 */ /* 0x000fe20000000800 */
[----:B------:R-:W-:Y:S01]  /*fbd0*/  VIADD R0, R212, 0x40 ;  /* 0x00000040d4007836 */ /* 0x000fe20000000000 */
[----:B------:R-:W-:Y:S01]  /*fbe0*/  ULDC.64 UR6, c[0x0][0xad8] ;  /* 0x0002b60000067ab9 */ /* 0x000fe20000000a00 */
[----:B------:R-:W-:Y:S01]  /*fbf0*/  IMAD.MOV.U32 R3, RZ, RZ, R11 ;  /* 0x000000ffff037224 */ /* 0x000fe200078e000b */
[----:B------:R-:W-:Y:S01]  /*fc00*/  ISETP.GE.AND P4, PT, R2, UR5, PT ;  /* 0x0000000502007c0c */ /* 0x000fe2000bf86270 */
[----:B------:R-:W-:Y:S01]  /*fc10*/  IMAD R9, R5, UR6, RZ ;  /* 0x0000000605097c24 */ /* 0x000fe2000f8e02ff */
[----:B------:R-:W-:Y:S01]  /*fc20*/  ISETP.GE.AND P3, PT, R0, UR5, PT ;  /* 0x0000000500007c0c */ /* 0x000fe2000bf66270 */
[----:B------:R-:W-:Y:S01]  /*fc30*/  IMAD.MOV.U32 R2, RZ, RZ, R6 ;  /* 0x000000ffff027224 */ /* 0x000fe200078e0006 */
[----:B------:R-:W-:Y:S01]  /*fc40*/  IADD3 R0, R212, 0xc0, RZ ;  /* 0x000000c0d4007810 */ /* 0x000fe20007ffe0ff */
[----:B------:R-:W-:Y:S01]  /*fc50*/  IMAD R9, R4, UR7, R9 ;  /* 0x0000000704097c24 */ /* 0x000fe2000f8e0209 */
[----:B------:R-:W-:Y:S01]  /*fc60*/  ISETP.GE.AND P2, PT, R212, UR5, PT ;  /* 0x00000005d4007c0c */ /* 0x000fe2000bf46270 */
[----:B------:R-:W-:Y:S01]  /*fc70*/  IMAD.WIDE.U32 R2, R4, UR6, R2 ;  /* 0x0000000604027c25 */ /* 0x000fe2000f8e0002 */
[----:B------:R-:W-:Y:S01]  /*fc80*/  ISETP.GE.AND P5, PT, R0, UR5, PT ;  /* 0x0000000500007c0c */ /* 0x000fe2000bfa6270 */
[----:B------:R-:W-:Y:S01]  /*fc90*/  ULDC.64 UR6, c[0x0][0xa80] ;  /* 0x0002a00000067ab9 */ /* 0x000fe20000000a00 */
[----:B------:R-:W-:Y:S01]  /*fca0*/  ULDC.64 UR8, c[0x0][0x208] ;  /* 0x0000820000087ab9 */ /* 0x000fe20000000a00 */
[----:B------:R-:W-:-:S02]  /*fcb0*/  LEA R12, P6, R2, UR6, 0x1 ;  /* 0x00000006020c7c11 */ /* 0x000fc4000f8c08ff */
[----:B------:R-:W-:-:S04]  /*fcc0*/  IADD3 R3, R3, R9, RZ ;  /* 0x0000000903037210 */ /* 0x000fc80007ffe0ff */
[----:B------:R-:W-:-:S05]  /*fcd0*/  LEA.HI.X R13, R2, UR7, R3, 0x1, P6 ;  /* 0x00000007020d7c11 */ /* 0x000fca000b0f0c03 */
[----:B------:R1:W-:Y:S04]  /*fce0*/  @!P2 STG.E.128 desc[UR8][R12.64], RZ ;  /* 0x000000ff0c00a986 */ /* 0x0003e8000c101d08 */
[----:B------:R1:W-:Y:S04]  /*fcf0*/  @!P3 STG.E.128 desc[UR8][R12.64+0x80], RZ ;  /* 0x000080ff0c00b986 */ /* 0x0003e8000c101d08 */
[----:B------:R1:W-:Y:S04]  /*fd00*/  @!P4 STG.E.128 desc[UR8][R12.64+0x100], RZ ;  /* 0x000100ff0c00c986 */ /* 0x0003e8000c101d08 */
[----:B------:R1:W-:Y:S02]  /*fd10*/  @!P5 STG.E.128 desc[UR8][R12.64+0x180], RZ ;  /* 0x000180ff0c00d986 */ /* 0x0003e4000c101d08 */
.L_x_1992:
[----:B------:R-:W-:Y:S05]  /*fd20*/  BSYNC B0 ;  /* 0x0000000000007941 */ /* 0x000fea0003800000 */
.L_x_1991:
[----:B------:R-:W-:Y:S01]  /*fd30*/  BSSY B0, `(.L_x_1993) ;  /* 0x000001c000007945 */ /* 0x000fe20003800000 */
[----:B------:R-:W-:-:S03]  /*fd40*/  ISETP.GE.AND P2, PT, R8, UR42, PT ;  /* 0x0000002a08007c0c */ /* 0x000fc6000bf46270 */
[----:B------:R-:W-:Y:S10]  /*fd50*/  @P0 BRA `(.L_x_1994) ;  /* 0x0000000000640947 */ /* 0x000ff40003800000 */
[----:B------:R-:W-:Y:S01]  /*fd60*/  IADD3 R9, P0, R4, 0x20, RZ ;  /* 0x0000002004097810 */ /* 0x000fe20007f1e0ff */
[C---:B------:R-:W-:Y:S01]  /*fd70*/  VIADD R3, R212.reuse, 0x80 ;  /* 0x00000080d4037836 */ /* 0x040fe20000000000 */
[----:B------:R-:W-:Y:S01]  /*fd80*/  ULDC UR5, c[0x0][0xa8c] ;  /* 0x0002a30000057ab9 */ /* 0x000fe20000000800 */
[C---:B------:R-:W-:Y:S01]  /*fd90*/  VIADD R2, R212.reuse, 0x40 ;  /* 0x00000040d4027836 */ /* 0x040fe20000000000 */
[----:B------:R-:W-:Y:S01]  /*fda0*/  IADD3.X R0, RZ, R5, RZ, P0, !PT ;  /* 0x00000005ff007210 */ /* 0x000fe200007fe4ff */
[----:B------:R-:W-:Y:S01]  /*fdb0*/  ULDC.64 UR6, c[0x0][0xad8] ;  /* 0x0002b60000067ab9 */ /* 0x000fe20000000a00 */
        /* <DEDUP_REMOVED lines=19> */
.L_x_1994:
[----:B------:R-:W-:Y:S05]  /*fef0*/  BSYNC B0 ;  /* 0x0000000000007941 */ /* 0x000fea0003800000 */
.L_x_1993:
        /* <DEDUP_REMOVED lines=27> */
.L_x_1996:
[----:B------:R-:W-:Y:S05]  /*100b0*/  BSYNC B0 ;  /* 0x0000000000007941 */ /* 0x000fea0003800000 */
.L_x_1995:
[----:B------:R-:W-:Y:S04]  /*100c0*/  BSSY B0, `(.L_x_1986) ;  /* 0x000001b000007945 */ /* 0x000fe80003800000 */
[----:B------:R-:W-:Y:S05]  /*100d0*/  @P2 BRA `(.L_x_1997) ;  /* 0x0000000000642947 */ /* 0x000fea0003800000 */
[----:B------:R-:W-:Y:S01]  /*100e0*/  IADD3 R7, P0, R4, 0x60, RZ ;  /* 0x0000006004077810 */ /* 0x000fe20007f1e0ff */
[----:B------:R-:W-:Y:S01]  /*100f0*/  VIADD R0, R212, 0x40 ;  /* 0x00000040d4007836 */ /* 0x000fe20000000000 */
[----:B------:R-:W-:Y:S01]  /*10100*/  ULDC UR5, c[0x0][0xa8c] ;  /* 0x0002a30000057ab9 */ /* 0x000fe20000000800 */
[----:B------:R-:W-:Y:S01]  /*10110*/  MOV R2, R6 ;  /* 0x0000000600027202 */ /* 0x000fe20000000f00 */
[----:B------:R-:W-:Y:S01]  /*10120*/  ULDC.64 UR6, c[0x0][0xad8] ;  /* 0x0002b60000067ab9 */ /* 0x000fe20000000a00 */
[----:B------:R-:W-:Y:S01]  /*10130*/  IADD3.X R4, RZ, R5, RZ, P0, !PT ;  /* 0x00000005ff047210 */ /* 0x000fe200007fe4ff */
[----:B------:R-:W-:Y:S01]  /*10140*/  IMAD.MOV.U32 R3, RZ, RZ, R11 ;  /* 0x000000ffff037224 */ /* 0x000fe200078e000b */
[----:B------:R-:W-:Y:S01]  /*10150*/  ISETP.GE.AND P2, PT, R0, UR5, PT ;  /* 0x0000000500007c0c */ /* 0x000fe2000bf46270 */
[C---:B------:R-:W-:Y:S01]  /*10160*/  VIADD R5, R212.reuse, 0x80 ;  /* 0x00000080d4057836 */ /* 0x040fe20000000000 */
[----:B------:R-:W-:Y:S01]  /*10170*/  ISETP.GE.AND P1, PT, R212, UR5, PT ;  /* 0x00000005d4007c0c */ /* 0x000fe2000bf26270 */
[----:B------:R-:W-:Y:S01]  /*10180*/  IMAD R4, R4, UR6, RZ ;  /* 0x0000000604047c24 */ /* 0x000fe2000f8e02ff */
[----:B------:R-:W-:Y:S01]  /*10190*/  ULDC.64 UR8, c[0x0][0x208] ;  /* 0x0000820000087ab9 */ /* 0x000fe20000000a00 */
[----:B------:R-:W-:Y:S01]  /*101a0*/  VIADD R0, R212, 0xc0 ;  /* 0x000000c0d4007836 */ /* 0x000fe20000000000 */
[----:B------:R-:W-:Y:S01]  /*101b0*/  ISETP.GE.AND P3, PT, R5, UR5, PT ;  /* 0x0000000505007c0c */ /* 0x000fe2000bf66270 */
[----:B------:R-:W-:-:S03]  /*101c0*/  IMAD.WIDE.U32 R2, R7, UR6, R2 ;  /* 0x0000000607027c25 */ /* 0x000fc6000f8e0002 */
[----:B------:R-:W-:Y:S01]  /*101d0*/  ISETP.GE.AND P4, PT, R0, UR5, PT ;  /* 0x0000000500007c0c */ /* 0x000fe2000bf86270 */
[----:B------:R-:W-:Y:S01]  /*101e0*/  IMAD R7, R7, UR7, R4 ;  /* 0x0000000707077c24 */ /* 0x000fe2000f8e0204 */
[----:B------:R-:W-:Y:S02]  /*101f0*/  ULDC.64 UR6, c[0x0][0xa80] ;  /* 0x0002a00000067ab9 */ /* 0x000fe40000000a00 */
[----:B------:R-:W-:Y:S02]  /*10200*/  LEA R4, P0, R2, UR6, 0x1 ;  /* 0x0000000602047c11 */ /* 0x000fe4000f8008ff */
[----:B------:R-:W-:-:S04]  /*10210*/  IADD3 R3, R3, R7, RZ ;  /* 0x0000000703037210 */ /* 0x000fc80007ffe0ff */
[----:B------:R-:W-:-:S05]  /*10220*/  LEA.HI.X R5, R2, UR7, R3, 0x1, P0 ;  /* 0x0000000702057c11 */ /* 0x000fca00080f0c03 */
[----:B------:R4:W-:Y:S04]  /*10230*/  @!P1 STG.E.128 desc[UR8][R4.64], RZ ;  /* 0x000000ff04009986 */ /* 0x0009e8000c101d08 */
[----:B------:R4:W-:Y:S04]  /*10240*/  @!P2 STG.E.128 desc[UR8][R4.64+0x80], RZ ;  /* 0x000080ff0400a986 */ /* 0x0009e8000c101d08 */
[----:B------:R4:W-:Y:S04]  /*10250*/  @!P3 STG.E.128 desc[UR8][R4.64+0x100], RZ ;  /* 0x000100ff0400b986 */ /* 0x0009e8000c101d08 */
[----:B------:R4:W-:Y:S02]  /*10260*/  @!P4 STG.E.128 desc[UR8][R4.64+0x180], RZ ;  /* 0x000180ff0400c986 */ /* 0x0009e4000c101d08 */
.L_x_1997:
[----:B------:R-:W-:Y:S05]  /*10270*/  BSYNC B0 ;  /* 0x0000000000007941 */ /* 0x000fea0003800000 */
.L_x_1986:
[----:B------:R-:W5:Y:S02]  /*10280*/  LDC R0, c[0x0][0xda8] ;  /* 0x00036a00ff007b82 */ /* 0x000f640000000800 */
[----:B-----5:R-:W-:-:S13]  /*10290*/  ISETP.LE.AND P0, PT, R0, UR4, PT ;  /* 0x0000000400007c0c */ /* 0x020fda000bf03270 */
[----:B------:R-:W-:Y:S05]  /*102a0*/  @!P0 BRA `(.L_x_1998) ;  /* 0xffffff0800cc8947 */ /* 0x000fea000383ffff */
[----:B------:R-:W-:Y:S05]  /*102b0*/  EXIT ;  /* 0x000000000000794d */ /* 0x000fea0003800000 */
.L_x_1950:
        /* <DEDUP_REMOVED lines=8> */
[----:B------:R-:W-:Y:S02]  /*10340*/  IMAD.MOV.U32 R17, RZ, RZ, 0x1 ;  /* 0x00000001ff117424 */ /* 0x000fe400078e00ff */
[----:B------:R-:W-:-:S04]  /*10350*/  IMAD.MOV.U32 R16, RZ, RZ, RZ ;  /* 0x000000ffff107224 */ /* 0x000fc800078e00ff */
[----:B------:R-:W1:Y:S02]  /*10360*/  LDC R0, c[0x0][0xda8] ;  /* 0x00036a00ff007b82 */ /* 0x000e640000000800 */
[----:B-1----:R-:W-:-:S13]  /*10370*/  ISETP.LE.AND P0, PT, R0, UR4, PT ;  /* 0x0000000400007c0c */ /* 0x002fda000bf03270 */
[----:B------:R-:W-:Y:S05]  /*10380*/  @P0 BRA `(.L_x_1999) ;  /* 0x0000003000000947 */ /* 0x000fea0003800000 */
[----:B------:R-:W1:Y:S01]  /*10390*/  S2R R2, SR_TID.X ;  /* 0x0000000000027919 */ /* 0x000e620000002100 */
[----:B------:R-:W-:Y:S01]  /*103a0*/  MOV R18, UR4 ;  /* 0x0000000400127c02 */ /* 0x000fe20008000f00 */
[----:B------:R-:W-:Y:S01]  /*103b0*/  IMAD.MOV.U32 R16, RZ, RZ, RZ ;  /* 0x000000ffff107224 */ /* 0x000fe200078e00ff */
[----:B------:R-:W-:Y:S01]  /*103c0*/  ULDC UR50, c[0x0][0xc] ;  /* 0x0000030000327ab9 */ /* 0x000fe20000000800 */
[----:B------:R-:W-:Y:S01]  /*103d0*/  IMAD.MOV.U32 R17, RZ, RZ, 0x1 ;  /* 0x00000001ff117424 */ /* 0x000fe200078e00ff */
[----:B------:R-:W-:Y:S01]  /*103e0*/  ULDC.64 UR42, c[0x0][0x198] ;  /* 0x00006600002a7ab9 */ /* 0x000fe20000000a00 */
[----:B------:R-:W-:Y:S01]  /*103f0*/  UMOV UR49, URZ ;  /* 0x0000003f00317c82 */ /* 0x000fe20008000000 */
[----:B-1----:R-:W-:-:S07]  /*10400*/  LOP3.LUT R19, R2, 0x1f, RZ, 0xc0, !PT ;  /* 0x0000001f02137812 */ /* 0x002fce00078ec0ff */
.L_x_2047:
        /* <DEDUP_REMOVED lines=21> */
.L_x_2000:
[----:B------:R-:W-:Y:S01]  /*10560*/  ULDC UR9, c[0x0][0xdc4] ;  /* 0x0003710000097ab9 */ /* 0x000fe20000000800 */
[----:B------:R-:W-:Y:S01]  /*10570*/  UMOV UR6, UR7 ;  /* 0x0000000700067c82 */ /* 0x000fe20008000000 */
[----:B------:R-:W-:-:S11]  /*10580*/  UISETP.NE.AND UP0, UPT, UR9, 0x1, UPT ;  /* 0x000000010900788c */ /* 0x000fd6000bf05270 */
[----:B------:R-:W-:Y:S02]  /*10590*/  @UP0 ULDC.64 UR10, c[0x0][0xdc8] ;  /* 0x00037200000a0ab9 */ /* 0x000fe40000000a00 */
[----:B------:R-:W-:-:S04]  /*105a0*/  UIMAD.WIDE.U32 UR4, UR7, UR10, URZ ;  /* 0x0000000a070472a5 */ /* 0x000fc8000f8e003f */
[----:B------:R-:W-:-:S04]  /*105b0*/  @UP0 USHF.R.U32.HI UR6, URZ, UR11, UR5 ;  /* 0x0000000b3f060299 */ /* 0x000fc80008011605 */
[----:B------:R-:W-:-:S12]  /*105c0*/  UIMAD UR4, UR6, UR9, URZ ;  /* 0x00000009060472a4 */ /* 0x000fd8000f8e023f */
.L_x_2001:
[----:B------:R-:W-:Y:S01]  /*105d0*/  ULDC.64 UR10, c[0x0][0x3f8] ;  /* 0x0000fe00000a7ab9 */ /* 0x000fe20000000a00 */
[----:B------:R-:W-:Y:S01]  /*105e0*/  ULOP3.LUT UR6, URZ, UR6, URZ, 0x33, !UPT ;  /* 0x000000063f067292 */ /* 0x000fe2000f8e333f */
[----:B------:R-:W-:Y:S01]  /*105f0*/  BSSY B6, `(.L_x_2002) ;  /* 0x00002ca000067945 */ /* 0x000fe20003800000 */
[----:B------:R-:W-:Y:S02]  /*10600*/  UISETP.NE.U32.AND UP0, UPT, UR10, URZ, UPT ;  /* 0x0000003f0a00728c */ /* 0x000fe4000bf05070 */
[----:B------:R-:W-:Y:S02]  /*10610*/  UIADD3 UR9, UR7, -UR4, URZ ;  /* 0x8000000407097290 */ /* 0x000fe4000fffe03f */
[----:B------:R-:W-:Y:S01]  /*10620*/  UISETP.NE.AND.EX UP0, UPT, UR11, URZ, UPT, UP0 ;  /* 0x0000003f0b00728c */ /* 0x000fe2000bf05300 */
[----:B------:R-:W-:Y:S01]  /*10630*/  ULDC UR4, c[0x0][0xdac] ;  /* 0x00036b0000047ab9 */ /* 0x000fe20000000800 */
[----:B------:R-:W-:Y:S01]  /*10640*/  ULDC UR5, c[0x0][0x404] ;  /* 0x0001010000057ab9 */ /* 0x000fe20000000800 */
[----:B------:R-:W-:Y:S01]  /*10650*/  UIADD3 UR6, UR6, UR4, URZ ;  /* 0x0000000406067290 */ /* 0x000fe2000fffe03f */
[----:B------:R-:W-:-:S02]  /*10660*/  ULDC UR7, c[0x0][0x2e0] ;  /* 0x0000b80000077ab9 */ /* 0x000fc40000000800 */
[----:B------:R-:W-:Y:S01]  /*10670*/  ULDC UR4, c[0x0][0x288] ;  /* 0x0000a20000047ab9 */ /* 0x000fe20000000800 */
[----:B------:R-:W-:Y:S02]  /*10680*/  USHF.L.U32 UR45, UR6, 0x7, URZ ;  /* 0x00000007062d7899 */ /* 0x000fe4000800063f */
[----:B------:R-:W-:Y:S02]  /*10690*/  USEL UR6, UR5, 0x1, UP0 ;  /* 0x0000000105067887 */ /* 0x000fe40008000000 */
[----:B------:R-:W-:Y:S02]  /*106a0*/  UIADD3 UR5, UR45, 0xcf, -UR4 ;  /* 0x000000cf2d057890 */ /* 0x000fe4000fffe804 */
[----:B------:R-:W-:Y:S02]  /*106b0*/  UIMAD UR4, UR6, UR7, 0x4f ;  /* 0x0000004f060474a4 */ /* 0x000fe4000f8e0207 */
[----:B------:R-:W-:Y:S02]  /*106c0*/  UIMAD UR6, UR6, UR7, UR5 ;  /* 0x00000007060672a4 */ /* 0x000fe4000f8e0205 */
[----:B------:R-:W-:Y:S01]  /*106d0*/  UIMAD.WIDE UR4, UR4, 0x66666667, URZ ;  /* 0x66666667040478a5 */ /* 0x000fe2000f8e023f */
[----:B------:R-:W-:Y:S01]  /*106e0*/  ULDC UR10, c[0x0][0xdc4] ;  /* 0x00037100000a7ab9 */ /* 0x000fe20000000800 */
[----:B------:R-:W-:-:S02]  /*106f0*/  UIMAD.WIDE UR6, UR6, 0x66666667, URZ ;  /* 0x66666667060678a5 */ /* 0x000fc4000f8e023f */
[----:B------:R-:W-:Y:S02]  /*10700*/  UIMAD UR10, UR8, UR10, UR9 ;  /* 0x0000000a080a72a4 */ /* 0x000fe4000f8e0209 */
[----:B------:R-:W-:Y:S01]  /*10710*/  USHF.R.U32.HI UR6, URZ, 0x1f, UR7 ;  /* 0x0000001f3f067899 */ /* 0x000fe20008011607 */
[----:B------:R-:W-:Y:S01]  /*10720*/  UMOV UR8, UR5 ;  /* 0x0000000500087c82 */ /* 0x000fe20008000000 */
[----:B------:R-:W-:Y:S01]  /*10730*/  ULDC UR11, c[0x0][0xdb8] ;  /* 0x00036e00000b7ab9 */ /* 0x000fe20000000800 */
[----:B------:R-:W-:Y:S02]  /*10740*/  USHF.R.U32.HI UR9, URZ, 0x1f, UR8 ;  /* 0x0000001f3f097899 */ /* 0x000fe40008011608 */
[----:B------:R-:W-:Y:S02]  /*10750*/  ULEA.HI.SX32 UR6, UR7, UR6, 0x1b ;  /* 0x0000000607067291 */ /* 0x000fe4000f8fda3f */
[----:B------:R-:W-:Y:S02]  /*10760*/  ULEA.HI.SX32 UR9, UR8, UR9, 0x1b ;  /* 0x0000000908097291 */ /* 0x000fe4000f8fda3f */
[----:B------:R-:W-:-:S02]  /*10770*/  UISETP.NE.AND UP1, UPT, UR11, 0x1, UPT ;  /* 0x000000010b00788c */ /* 0x000fc4000bf25270 */
[----:B------:R-:W-:Y:S01]  /*10780*/  UISETP.LT.AND UP0, UPT, UR9, UR6, UPT ;  /* 0x000000060900728c */ /* 0x000fe2000bf01270 */
[----:B------:R-:W-:-:S03]  /*10790*/  UMOV UR47, UR10 ;  /* 0x0000000a002f7c82 */ /* 0x000fc60008000000 */
[----:B------:R-:W-:-:S05]  /*107a0*/  USEL UR41, UR9, UR6, UP0 ;  /* 0x0000000609297287 */ /* 0x000fca0008000000 */
[----:B------:R-:W-:Y:S01]  /*107b0*/  @UP1 ULDC UR12, c[0x0][0xdbc] ;  /* 0x00036f00000c1ab9 */ /* 0x000fe20000000800 */
[----:B------:R-:W-:Y:S01]  /*107c0*/  ISETP.LT.AND P0, PT, RZ, UR41, PT ;  /* 0x00000029ff007c0c */ /* 0x000fe2000bf01270 */
[----:B------:R-:W-:Y:S01]  /*107d0*/  UIMAD.WIDE.U32 UR4, UR10, UR12, URZ ;  /* 0x0000000c0a0472a5 */ /* 0x000fe2000f8e003f */
[----:B------:R-:W-:-:S03]  /*107e0*/  @UP1 ULDC UR7, c[0x0][0xdc0] ;  /* 0x0003700000071ab9 */ /* 0x000fc60000000800 */
[----:B------:R-:W-:-:S04]  /*107f0*/  @UP1 USHF.R.U32.HI UR47, URZ, UR7, UR5 ;  /* 0x000000073f2f1299 */ /* 0x000fc80008011605 */
[----:B------:R-:W-:-:S04]  /*10800*/  UIADD3 UR46, -UR47, URZ, URZ ;  /* 0x0000003f2f2e7290 */ /* 0x000fc8000fffe13f */
[----:B------:R-:W-:Y:S01]  /*10810*/  UIMAD UR46, UR11, UR46, UR10 ;  /* 0x0000002e0b2e72a4 */ /* 0x000fe2000f8e020a */
[----:B------:R-:W-:Y:S11]  /*10820*/  @P0 BRA `(.L_x_2003) ;  /* 0x0000000000440947 */ /* 0x000ff60003800000 */
[----:B------:R-:W-:Y:S02]  /*10830*/  ISETP.NE.AND P0, PT, R19, RZ, PT ;  /* 0x000000ff1300720c */ /* 0x000fe40003f05270 */
[----:B------:R-:W-:-:S11]  /*10840*/  MOV R13, R18 ;  /* 0x00000012000d7202 */ /* 0x000fd60000000f00 */
        /* <DEDUP_REMOVED lines=15> */
.L_x_2003:
        /* <DEDUP_REMOVED lines=23> */
.L_x_2005:
        /* <DEDUP_REMOVED lines=20> */
.L_x_2007:
        /* <DEDUP_REMOVED lines=16> */
.L_x_2006:
[----:B------:R-:W-:Y:S01]  /*10cf0*/  ULDC.64 UR4, c[0x0][0x9f8] ;  /* 0x00027e0000047ab9 */ /* 0x000fe20000000a00 */
[----:B------:R-:W-:Y:S01]  /*10d00*/  IMAD.U32 R5, RZ, RZ, UR47 ;  /* 0x0000002fff057e24 */ /* 0x000fe2000f8e00ff */
[----:B------:R-:W-:Y:S01]  /*10d10*/  ISETP.NE.U32.AND P0, PT, RZ, UR4, PT ;  /* 0x00000004ff007c0c */ /* 0x000fe2000bf05070 */
[----:B------:R-:W-:Y:S01]  /*10d20*/  IMAD.U32 R0, RZ, RZ, UR47 ;  /* 0x0000002fff007e24 */ /* 0x000fe2000f8e00ff */
[----:B------:R-:W-:Y:S01]  /*10d30*/  ULDC.64 UR6, c[0x0][0x208] ;  /* 0x0000820000067ab9 */ /* 0x000fe20000000a00 */
[----:B------:R-:W1:Y:S01]  /*10d40*/  LDC R4, c[0x0][0x428] ;  /* 0x00010a00ff047b82 */ /* 0x000e620000000800 */
[----:B------:R-:W-:-:S13]  /*10d50*/  ISETP.NE.AND.EX P0, PT, RZ, UR5, PT, P0 ;  /* 0x00000005ff007c0c */ /* 0x000fda000bf05300 */
[----:B------:R-:W2:Y:S02]  /*10d60*/  @P0 LDC.64 R2, c[0x0][0x9f8] ;  /* 0x00027e00ff020b82 */ /* 0x000ea40000000a00 */
[----:B--2---:R-:W-:-:S05]  /*10d70*/  @P0 IMAD.WIDE R2, R5, 0x4, R2 ;  /* 0x0000000405020825 */ /* 0x004fca00078e0202 */
[----:B------:R2:W3:Y:S01]  /*10d80*/  @P0 LDG.E R0, desc[UR6][R2.64] ;  /* 0x0000000602000981 */ /* 0x0004e2000c1e1900 */
[----:B-1----:R-:W-:Y:S01]  /*10d90*/  ISETP.NE.AND P0, PT, R4, 0x1, PT ;  /* 0x000000010400780c */ /* 0x002fe20003f05270 */
[----:B------:R-:W-:Y:S01]  /*10da0*/  UMOV UR44, URZ ;  /* 0x0000003f002c7c82 */ /* 0x000fe20008000000 */
[----:B------:R-:W-:Y:S01]  /*10db0*/  ISETP.NE.AND P1, PT, R19, RZ, PT ;  /* 0x000000ff1300720c */ /* 0x000fe20003f25270 */
[----:B------:R-:W-:Y:S01]  /*10dc0*/  UMOV UR8, 0x40 ;  /* 0x0000004000087882 */ /* 0x000fe20000000000 */
[----:B------:R-:W-:Y:S01]  /*10dd0*/  MOV R4, UR46 ;  /* 0x0000002e00047c02 */ /* 0x000fe20008000f00 */
[----:B------:R-:W-:Y:S01]  /*10de0*/  UMOV UR9, UR45 ;  /* 0x0000002d00097c82 */ /* 0x000fe20008000000 */
[----:B------:R-:W-:Y:S01]  /*10df0*/  UMOV UR10, UR46 ;  /* 0x0000002e000a7c82 */ /* 0x000fe20008000000 */
[----:B------:R-:W-:Y:S01]  /*10e00*/  UMOV UR11, UR47 ;  /* 0x0000002f000b7c82 */ /* 0x000fe20008000000 */
[----:B------:R-:W-:Y:S01]  /*10e10*/  UMOV UR12, 0x80 ;  /* 0x00000080000c7882 */ /* 0x000fe20000000000 */
[----:B--2---:R-:W1:Y:S01]  /*10e20*/  LDC.64 R2, c[0x0][0x3f8] ;  /* 0x0000fe00ff027b82 */ /* 0x004e620000000a00 */
[----:B------:R-:W-:Y:S01]  /*10e30*/  UMOV UR13, UR45 ;  /* 0x0000002d000d7c82 */ /* 0x000fe20008000000 */
[----:B------:R-:W-:Y:S01]  /*10e40*/  UMOV UR14, UR46 ;  /* 0x0000002e000e7c82 */ /* 0x000fe20008000000 */
[----:B------:R-:W-:Y:S01]  /*10e50*/  UMOV UR15, UR47 ;  /* 0x0000002f000f7c82 */ /* 0x000fe20008000000 */
[----:B------:R-:W-:Y:S01]  /*10e60*/  UMOV UR16, 0xc0 ;  /* 0x000000c000107882 */ /* 0x000fe20000000000 */
[----:B------:R-:W-:Y:S01]  /*10e70*/  UMOV UR17, UR45 ;  /* 0x0000002d00117c82 */ /* 0x000fe20008000000 */
[----:B------:R-:W-:Y:S01]  /*10e80*/  VOTEU.ALL UP1, P1 ;  /* 0x00000000003f7886 */ /* 0x000fe20000820000 */
[----:B------:R-:W-:Y:S01]  /*10e90*/  UMOV UR18, UR46 ;  /* 0x0000002e00127c82 */ /* 0x000fe20008000000 */
[----:B------:R-:W2:Y:S01]  /*10ea0*/  @P0 LDC R5, c[0x0][0x42c] ;  /* 0x00010b00ff050b82 */ /* 0x000ea20000000800 */
[----:B------:R-:W-:Y:S01]  /*10eb0*/  UMOV UR19, UR47 ;  /* 0x0000002f00137c82 */ /* 0x000fe20008000000 */
[----:B------:R-:W-:Y:S01]  /*10ec0*/  UMOV UR6, 0xffffffff ;  /* 0xffffffff00067882 */ /* 0x000fe20000000000 */
[----:B------:R-:W-:-:S04]  /*10ed0*/  @!UP1 UIADD3 UR4, UP0, UR42, 0x270, URZ ;  /* 0x000002702a049890 */ /* 0x000fc8000ff1e03f */
[----:B------:R-:W-:Y:S01]  /*10ee0*/  @!UP1 UIADD3.X UR5, URZ, UR43, URZ, UP0, !UPT ;  /* 0x0000002b3f059290 */ /* 0x000fe200087fe43f */
[----:B------:R-:W4:Y:S08]  /*10ef0*/  @P0 LDC R6, c[0x0][0x430] ;  /* 0x00010c00ff060b82 */ /* 0x000f300000000800 */
[----:B------:R1:W-:Y:S01]  /*10f00*/  @!UP1 UTMAPF.L2.4D [UR44], [UR4] ;  /* 0x0000002c040095b8 */ /* 0x0003e20008018000 */
[----:B--2---:R-:W-:Y:S01]  /*10f10*/  @P0 IMAD.HI.U32 R5, R5, UR46, RZ ;  /* 0x0000002e05050c27 */ /* 0x004fe2000f8e00ff */
[----:B------:R2:W-:Y:S04]  /*10f20*/  @!UP1 UTMAPF.L2.4D [UR8], [UR4] ;  /* 0x00000008040095b8 */ /* 0x0005e80008018000 */
[----:B----4-:R-:W-:Y:S01]  /*10f30*/  @P0 SHF.R.U32.HI R4, RZ, R6, R5 ;  /* 0x00000006ff040219 */ /* 0x010fe20000011605 */
[----:B------:R2:W-:Y:S01]  /*10f40*/  @!UP1 UTMAPF.L2.4D [UR12], [UR4] ;  /* 0x0000000c040095b8 */ /* 0x0005e20008018000 */
[----:B-1----:R-:W-:Y:S01]  /*10f50*/  ISETP.NE.U32.AND P0, PT, R2, RZ, PT ;  /* 0x000000ff0200720c */ /* 0x002fe20003f05070 */
[----:B------:R-:W-:-:S03]  /*10f60*/  IMAD.U32 R5, RZ, RZ, UR41 ;  /* 0x00000029ff057e24 */ /* 0x000fc6000f8e00ff */
[----:B------:R-:W-:Y:S01]  /*10f70*/  ISETP.NE.AND.EX P0, PT, R3, RZ, PT, P0 ;  /* 0x000000ff0300720c */ /* 0x000fe20003f05300 */
[----:B------:R-:W-:Y:S01]  /*10f80*/  VIADD R5, R5, 0xffffffff ;  /* 0xffffffff05057836 */ /* 0x000fe20000000000 */
[----:B------:R2:W-:Y:S02]  /*10f90*/  @!UP1 UTMAPF.L2.4D [UR16], [UR4] ;  /* 0x00000010040095b8 */ /* 0x0005e40008018000 */
[----:B---3--:R-:W-:Y:S01]  /*10fa0*/  SEL R6, R0, RZ, !P0 ;  /* 0x000000ff00067207 */ /* 0x008fe20004000000 */
[----:B--2---:R-:W-:Y:S08]  /*10fb0*/  BRA.DIV UR6, `(.L_x_2008) ;  /* 0x0000002a06707947 */ /* 0x004ff0000b800000 */
.L_x_2059:
[----:B------:R-:W-:Y:S01]  /*10fc0*/  UMOV UR4, 0xffffffff ;  /* 0xffffffff00047882 */ /* 0x000fe20000000000 */
[----:B------:R-:W-:Y:S02]  /*10fd0*/  SHF.R.S32.HI R12, RZ, 0x1f, R0 ;  /* 0x0000001fff0c7819 */ /* 0x000fe40000011400 */
[----:B------:R-:W-:Y:S05]  /*10fe0*/  BRA.DIV UR4, `(.L_x_2009) ;  /* 0x0000002a04907947 */ /* 0x000fea000b800000 */
[----:B------:R-:W-:-:S13]  /*10ff0*/  ELECT P6, URZ, PT ;  /* 0x00000000003f782f */ /* 0x000fda00038c0000 */
.L_x_2062:
[----:B------:R-:W-:Y:S05]  /*11000*/  @!P6 BRA `(.L_x_2010) ;  /* 0x000000040004e947 */ /* 0x000fea0003800000 */
[----:B------:R-:W-:Y:S01]  /*11010*/  MOV R6, R0 ;  /* 0x0000000000067202 */ /* 0x000fe20000000f00 */
        /* <DEDUP_REMOVED lines=11> */
[--C-:B------:R-:W-:Y:S01]  /*110d0*/  SHF.R.S32.HI R7, RZ, 0x1f, R10.reuse ;  /* 0x0000001fff077819 */ /* 0x100fe2000001140a */
[----:B------:R-:W-:-:S04]  /*110e0*/  IMAD.MOV.U32 R6, RZ, RZ, R10 ;  /* 0x000000ffff067224 */ /* 0x000fc800078e000a */
[----:B------:R-:W-:-:S05]  /*110f0*/  IMAD.WIDE.U32 R6, R0, UR4, R6 ;  /* 0x0000000400067c25 */ /* 0x000fca000f8e0006 */
[----:B------:R-:W-:Y:S02]  /*11100*/  IADD3 R7, R7, R9, RZ ;  /* 0x0000000907077210 */ /* 0x000fe40007ffe0ff */
[----:B------:R-:W-:-:S04]  /*11110*/  LEA R8, P2, R6, R2, 0x2 ;  /* 0x0000000206087211 */ /* 0x000fc800078410ff */
[----:B------:R-:W-:-:S05]  /*11120*/  LEA.HI.X R9, R6, R3, R7, 0x2, P2 ;  /* 0x0000000306097211 */ /* 0x000fca00010f1407 */
[----:B------:R1:W5:Y:S01]  /*11130*/  LDG.E R6, desc[UR6][R8.64] ;  /* 0x0000000608067981 */ /* 0x000362000c1e1900 */
[----:B------:R-:W-:-:S04]  /*11140*/  IMAD.MOV R10, RZ, RZ, -R10 ;  /* 0x000000ffff0a7224 */ /* 0x000fc800078e0a0a */
[----:B------:R-:W-:-:S07]  /*11150*/  IMAD R5, R11, R10, R5 ;  /* 0x0000000a0b057224 */ /* 0x000fce00078e0205 */
.L_x_2011:
[----:B------:R-:W2:Y:S01]  /*11160*/  S2R R7, SR_TID.X ;  /* 0x0000000000077919 */ /* 0x000ea20000002100 */
[----:B-1----:R-:W-:Y:S02]  /*11170*/  LEA R8, R16, UR40, 0x3 ;  /* 0x0000002810087c11 */ /* 0x002fe4000f8e18ff */
[----:B--2---:R-:W-:Y:S02]  /*11180*/  LOP3.LUT R9, R7, 0x7f, RZ, 0xc0, !PT ;  /* 0x0000007f07097812 */ /* 0x004fe400078ec0ff */
[----:B------:R-:W-:Y:S02]  /*11190*/  SHF.L.U32 R7, R17, 0x1f, RZ ;  /* 0x0000001f11077819 */ /* 0x000fe400000006ff */
[----:B------:R-:W-:Y:S02]  /*111a0*/  ISETP.NE.AND P3, PT, R9, RZ, PT ;  /* 0x000000ff0900720c */ /* 0x000fe40003f65270 */
[----:B------:R-:W1:Y:S02]  /*111b0*/  SYNCS.PHASECHK.TRANS64.TRYWAIT P2, [R8+URZ+0x38840], R7 ;  /* 0x03884007080075a7 */ /* 0x000e64000804017f */
[----:B-1----:R-:W-:Y:S09]  /*111c0*/  @!P2 BRA `(.L_x_2012) ;  /* 0x000000280038a947 */ /* 0x002ff20003800000 */
.L_x_2063:
[----:B------:R-:W-:Y:S05]  /*111d0*/  @P3 BRA `(.L_x_2013) ;  /* 0x0000000000143947 */ /* 0x000fea0003800000 */
[----:B------:R-:W-:Y:S01]  /*111e0*/  ISETP.NE.AND P2, PT, R19, RZ, PT ;  /* 0x000000ff1300720c */ /* 0x000fe20003f45270 */
[----:B-1----:R-:W-:-:S04]  /*111f0*/  IMAD.MOV.U32 R7, RZ, RZ, 0xa000 ;  /* 0x0000a000ff077424 */ /* 0x002fc800078e00ff */
[----:B------:R2:W-:Y:S08]  /*11200*/  SYNCS.ARRIVE.TRANS64 RZ, [R8+URZ+0x38830], R7 ;  /* 0x0388300708ff79a7 */ /* 0x0005f0000800003f */
[----:B------:R-:W-:Y:S05]  /*11210*/  @!P2 BRA `(.L_x_2013) ;  /* 0x000000000004a947 */ /* 0x000fea0003800000 */
[----:B------:R-:W-:Y:S01]  /*11220*/  BPT.TRAP 0x1 ;  /* 0x000000040000795c */ /* 0x000fe20000300000 */
.L_x_2013:
        /* <DEDUP_REMOVED lines=11> */
[----:B------:R-:W-:Y:S02]  /*112e0*/  UIMAD UR14, UR14, 0xa000, UR40 ;  /* 0x0000a0000e0e78a4 */ /* 0x000fe4000f8e0228 */
[----:B------:R-:W-:Y:S02]  /*112f0*/  UIADD3 UR9, UR9, 0x38830, URZ ;  /* 0x0003883009097890 */ /* 0x000fe4000fffe03f */
[----:B------:R-:W-:Y:S02]  /*11300*/  UIMAD UR11, UR11, 0x50, URZ ;  /* 0x000000500b0b78a4 */ /* 0x000fe4000f8e023f */
[----:B------:R-:W-:Y:S02]  /*11310*/  UIADD3 UR8, UR14, 0x24400, URZ ;  /* 0x000244000e087890 */ /* 0x000fe4000fffe03f */
[----:B------:R-:W-:Y:S02]  /*11320*/  UIADD3 UR15, UR14, 0x26c00, URZ ;  /* 0x00026c000e0f7890 */ /* 0x000fe4000fffe03f */
[----:B------:R-:W-:-:S02]  /*11330*/  UIADD3 UR17, UR14, 0x29400, URZ ;  /* 0x000294000e117890 */ /* 0x000fc4000fffe03f */
[----:B------:R-:W-:-:S03]  /*11340*/  UIADD3 UR18, UR14, 0x2bc00, URZ ;  /* 0x0002bc000e127890 */ /* 0x000fc6000fffe03f */
[----:B------:R3:W-:Y:S01]  /*11350*/  UTMALDG.4D [UR8], [UR4], desc[UR6] ;  /* 0x00000608040075b4 */ /* 0x0007e20008019000 */
[----:B------:R-:W-:Y:S01]  /*11360*/  UMOV UR14, 0x80 ;  /* 0x00000080000e7882 */ /* 0x000fe20000000000 */
[----:B---3--:R-:W-:Y:S01]  /*11370*/  UMOV UR8, UR15 ;  /* 0x0000000f00087c82 */ /* 0x008fe20008000000 */
[----:B------:R-:W-:Y:S02]  /*11380*/  UMOV UR10, UR16 ;  /* 0x00000010000a7c82 */ /* 0x000fe40008000000 */
[----:B------:R3:W-:Y:S02]  /*11390*/  UTMALDG.4D [UR8], [UR4], desc[UR6] ;  /* 0x00000608040075b4 */ /* 0x0007e40008019000 */
[----:B---3--:R-:W-:Y:S01]  /*113a0*/  UMOV UR8, UR17 ;  /* 0x0000001100087c82 */ /* 0x008fe20008000000 */
[----:B------:R-:W-:Y:S01]  /*113b0*/  UMOV UR10, UR14 ;  /* 0x0000000e000a7c82 */ /* 0x000fe20008000000 */
[----:B------:R-:W-:Y:S01]  /*113c0*/  UMOV UR14, 0xc0 ;  /* 0x000000c0000e7882 */ /* 0x000fe20000000000 */
[----:B------:R3:W-:Y:S02]  /*113d0*/  UTMALDG.4D [UR8], [UR4], desc[UR6] ;  /* 0x00000608040075b4 */ /* 0x0007e40008019000 */
[----:B---3--:R-:W-:Y:S01]  /*113e0*/  UMOV UR8, UR18 ;  /* 0x0000001200087c82 */ /* 0x008fe20008000000 */
[----:B------:R-:W-:-:S02]  /*113f0*/  UMOV UR10, UR14 ;  /* 0x0000000e000a7c82 */ /* 0x000fc40008000000 */
[----:B------:R3:W-:Y:S02]  /*11400*/  UTMALDG.4D [UR8], [UR4], desc[UR6] ;  /* 0x00000608040075b4 */ /* 0x0007e40008019000 */
[----:B---3--:R-:W-:Y:S01]  /*11410*/  NOP ;  /* 0x0000000000007918 */ /* 0x008fe20000000000 */
.L_x_2010:
        /* <DEDUP_REMOVED lines=9> */
[----:B-12---:R-:W-:Y:S01]  /*114b0*/  @P2 MOV R7, 0x10000 ;  /* 0x0001000000072802 */ /* 0x006fe20000000f00 */
        /* <DEDUP_REMOVED lines=35> */
.L_x_2064:
[----:B------:R-:W-:-:S06]  /*116f0*/  UISETP.GE.AND UP0, UPT, UR41, 0x2, UPT ;  /* 0x000000022900788c */ /* 0x000fcc000bf06270 */
[----:B------:R-:W-:-:S13]  /*11700*/  PLOP3.LUT P2, PT, PT, PT, UP0, 0x80, 0x0 ;  /* 0x000000000000781c */ /* 0x000fda0003f4f008 */
[----:B------:R-:W-:Y:S05]  /*11710*/  @!P2 BRA `(.L_x_2015) ;  /* 0x0000001400c8a947 */ /* 0x000fea0003800000 */
[----:B------:R-:W-:Y:S02]  /*11720*/  ULOP3.LUT UR4, UR41, 0x1, URZ, 0xc0, !UPT ;  /* 0x0000000129047892 */ /* 0x000fe4000f8ec03f */
[----:B------:R-:W-:Y:S02]  /*11730*/  UIADD3 UR48, UR41, -0x2, URZ ;  /* 0xfffffffe29307890 */ /* 0x000fe4000fffe03f */
[----:B------:R-:W-:Y:S01]  /*11740*/  UISETP.NE.U32.AND UP0, UPT, UR4, 0x1, UPT ;  /* 0x000000010400788c */ /* 0x000fe2000bf05070 */
[----:B------:R-:W-:-:S03]  /*11750*/  ULDC.64 UR38, c[0x0][0x408] ;  /* 0x0001020000267ab9 */ /* 0x000fc60000000a00 */
[----:B-1----:R-:W-:Y:S02]  /*11760*/  IMAD.U32 R7, RZ, RZ, UR48 ;  /* 0x00000030ff077e24 */ /* 0x002fe4000f8e00ff */
[----:B------:R-:W-:-:S13]  /*11770*/  PLOP3.LUT P2, PT, PT, PT, UP0, 0x80, 0x0 ;  /* 0x000000000000781c */ /* 0x000fda0003f4f008 */
[----:B------:R-:W-:Y:S05]  /*11780*/  @!P2 BRA `(.L_x_2016) ;  /* 0x0000000400f0a947 */ /* 0x000fea0003800000 */
[----:B------:R-:W-:Y:S01]  /*11790*/  IADD3 R7, R16, 0x1, RZ ;  /* 0x0000000110077810 */ /* 0x000fe20007ffe0ff */
[----:B------:R-:W-:Y:S03]  /*117a0*/  BSSY B0, `(.L_x_2017) ;  /* 0x0000076000007945 */ /* 0x000fe60003800000 */
[----:B------:R-:W-:-:S04]  /*117b0*/  ISETP.NE.AND P2, PT, R7, 0x2, PT ;  /* 0x000000020700780c */ /* 0x000fc80003f45270 */
[----:B------:R-:W-:Y:S02]  /*117c0*/  SEL R10, RZ, 0x1, P2 ;  /* 0x00000001ff0a7807 */ /* 0x000fe40001000000 */
[----:B------:R-:W-:Y:S02]  /*117d0*/  SEL R7, R7, RZ, P2 ;  /* 0x000000ff07077207 */ /* 0x000fe40001000000 */
[----:B------:R-:W-:Y:S01]  /*117e0*/  LOP3.LUT R10, R17, R10, RZ, 0x3c, !PT ;  /* 0x0000000a110a7212 */ /* 0x000fe200078e3cff */
[----:B------:R-:W-:Y:S06]  /*117f0*/  @!P6 BRA `(.L_x_2018) ;  /* 0x0000000400c0e947 */ /* 0x000fec0003800000 */
[----:B------:R-:W-:Y:S02]  /*11800*/  IMAD.MOV.U32 R9, RZ, RZ, R6 ;  /* 0x000000ffff097224 */ /* 0x000fe400078e0006 */
[----:B------:R-:W-:Y:S01]  /*11810*/  IMAD.U32 R8, RZ, RZ, UR48 ;  /* 0x00000030ff087e24 */ /* 0x000fe2000f8e00ff */
[----:B------:R-:W-:Y:S06]  /*11820*/  @!P0 BRA `(.L_x_2019) ;  /* 0x0000000000548947 */ /* 0x000fec0003800000 */
[----:B------:R-:W-:Y:S01]  /*11830*/  ULDC UR7, c[0x0][0x41c] ;  /* 0x0001070000077ab9 */ /* 0x000fe20000000800 */
[----:B------:R-:W-:Y:S01]  /*11840*/  UMOV UR6, UR48 ;  /* 0x0000003000067c82 */ /* 0x000fe20008000000 */
[----:B------:R-:W-:Y:S01]  /*11850*/  UISETP.NE.AND UP0, UPT, UR7, 0x1, UPT ;  /* 0x000000010700788c */ /* 0x000fe2000bf05270 */
[----:B------:R-:W-:-:S10]  /*11860*/  ULDC.64 UR10, c[0x0][0x208] ;  /* 0x00008200000a7ab9 */ /* 0x000fd40000000a00 */
[----:B------:R-:W-:Y:S02]  /*11870*/  @UP0 ULDC.64 UR8, c[0x0][0x420] ;  /* 0x0001080000080ab9 */ /* 0x000fe40000000a00 */
[----:B------:R-:W-:-:S04]  /*11880*/  UIMAD.WIDE.U32 UR4, UR48, UR8, URZ ;  /* 0x00000008300472a5 */ /* 0x000fc8000f8e003f */
[----:B------:R-:W-:-:S03]  /*11890*/  @UP0 USHF.R.U32.HI UR6, URZ, UR9, UR5 ;  /* 0x000000093f060299 */ /* 0x000fc60008011605 */
[----:B------:R-:W-:Y:S01]  /*118a0*/  ULDC.64 UR8, c[0x0][0x408] ;  /* 0x0001020000087ab9 */ /* 0x000fe20000000a00 */
[----:B------:R-:W-:Y:S01]  /*118b0*/  USHF.R.S32.HI UR4, URZ, 0x1f, UR6 ;  /* 0x0000001f3f047899 */ /* 0x000fe20008011406 */
[----:B------:R-:W-:Y:S01]  /*118c0*/  IMAD R11, R12, UR8, RZ ;  /* 0x000000080c0b7c24 */ /* 0x000fe2000f8e02ff */
[----:B------:R-:W-:-:S03]  /*118d0*/  MOV R8, UR6 ;  /* 0x0000000600087c02 */ /* 0x000fc60008000f00 */
[C---:B------:R-:W-:Y:S02]  /*118e0*/  IMAD R11, R0.reuse, UR9, R11 ;  /* 0x00000009000b7c24 */ /* 0x040fe4000f8e020b */
[----:B------:R-:W-:Y:S02]  /*118f0*/  IMAD.U32 R9, RZ, RZ, UR4 ;  /* 0x00000004ff097e24 */ /* 0x000fe4000f8e00ff */
[----:B------:R-:W-:-:S04]  /*11900*/  IMAD.WIDE.U32 R8, R0, UR8, R8 ;  /* 0x0000000800087c25 */ /* 0x000fc8000f8e0008 */
[----:B------:R-:W-:Y:S01]  /*11910*/  IMAD.IADD R9, R11, 0x1, R9 ;  /* 0x000000010b097824 */ /* 0x000fe200078e0209 */
[----:B------:R-:W-:-:S04]  /*11920*/  LEA R2, P2, R8, R2, 0x2 ;  /* 0x0000000208027211 */ /* 0x000fc800078410ff */
[----:B------:R-:W-:-:S05]  /*11930*/  LEA.HI.X R3, R8, R3, R9, 0x2, P2 ;  /* 0x0000000308037211 */ /* 0x000fca00010f1409 */
[----:B------:R1:W5:Y:S01]  /*11940*/  LDG.E R9, desc[UR10][R2.64] ;  /* 0x0000000a02097981 */ /* 0x000362000c1e1900 */
[----:B------:R-:W-:-:S04]  /*11950*/  UIADD3 UR4, -UR6, URZ, URZ ;  /* 0x0000003f06047290 */ /* 0x000fc8000fffe13f */
[----:B------:R-:W-:-:S06]  /*11960*/  UIMAD UR4, UR7, UR4, UR48 ;  /* 0x00000004070472a4 */ /* 0x000fcc000f8e0230 */
[----:B-1----:R-:W-:-:S07]  /*11970*/  MOV R8, UR4 ;  /* 0x0000000400087c02 */ /* 0x002fce0008000f00 */
.L_x_2019:
[----:B------:R-:W1:Y:S01]  /*11980*/  S2R R2, SR_TID.X ;  /* 0x0000000000027919 */ /* 0x000e620000002100 */
[----:B------:R-:W-:Y:S02]  /*11990*/  LEA R3, R7, UR40, 0x3 ;  /* 0x0000002807037c11 */ /* 0x000fe4000f8e18ff */
[----:B-1----:R-:W-:Y:S02]  /*119a0*/  LOP3.LUT R11, R2, 0x7f, RZ, 0xc0, !PT ;  /* 0x0000007f020b7812 */ /* 0x002fe400078ec0ff */
[----:B------:R-:W-:Y:S02]  /*119b0*/  SHF.L.U32 R2, R10, 0x1f, RZ ;  /* 0x0000001f0a027819 */ /* 0x000fe400000006ff */
[----:B------:R-:W-:Y:S02]  /*119c0*/  ISETP.NE.AND P2, PT, R11, RZ, PT ;  /* 0x000000ff0b00720c */ /* 0x000fe40003f45270 */
[----:B------:R-:W1:Y:S02]  /*119d0*/  SYNCS.PHASECHK.TRANS64.TRYWAIT P3, [R3+URZ+0x38840], R2 ;  /* 0x03884002030075a7 */ /* 0x000e64000806017f */
[----:B-1----:R-:W-:Y:S09]  /*119e0*/  @!P3 BRA `(.L_x_2020) ;  /* 0x00000020005cb947 */ /* 0x002ff20003800000 */
.L_x_2065:
[----:B------:R-:W-:Y:S05]  /*119f0*/  @P2 BRA `(.L_x_2021) ;  /* 0x0000000000142947 */ /* 0x000fea0003800000 */
[----:B------:R-:W-:Y:S01]  /*11a00*/  ISETP.NE.AND P3, PT, R19, RZ, PT ;  /* 0x000000ff1300720c */ /* 0x000fe20003f65270 */
[----:B-1----:R-:W-:-:S04]  /*11a10*/  IMAD.MOV.U32 R2, RZ, RZ, 0xa000 ;  /* 0x0000a000ff027424 */ /* 0x002fc800078e00ff */
[----:B------:R2:W-:Y:S08]  /*11a20*/  SYNCS.ARRIVE.TRANS64 RZ, [R3+URZ+0x38830], R2 ;  /* 0x0388300203ff79a7 */ /* 0x0005f0000800003f */
[----:B------:R-:W-:Y:S05]  /*11a30*/  @!P3 BRA `(.L_x_2021) ;  /* 0x000000000004b947 */ /* 0x000fea0003800000 */
[----:B------:R-:W-:Y:S01]  /*11a40*/  BPT.TRAP 0x1 ;  /* 0x000000040000795c */ /* 0x000fe20000300000 */
.L_x_2021:
        /* <DEDUP_REMOVED lines=12> */
[----:B-12---:R-:W-:Y:S01]  /*11b10*/  SHF.L.U32 R3, R17, 0x1f, RZ ;  /* 0x0000001f11037819 */ /* 0x006fe200000006ff */
[----:B------:R-:W-:-:S02]  /*11b20*/  UIMAD UR14, UR14, 0xa000, UR40 ;  /* 0x0000a0000e0e78a4 */ /* 0x000fc4000f8e0228 */
[----:B------:R-:W-:Y:S02]  /*11b30*/  UIADD3 UR9, UR9, 0x38830, URZ ;  /* 0x0003883009097890 */ /* 0x000fe4000fffe03f */
[----:B------:R-:W-:Y:S01]  /*11b40*/  UIMAD UR11, UR11, 0x50, URZ ;  /* 0x000000500b0b78a4 */ /* 0x000fe2000f8e023f */
        /* <DEDUP_REMOVED lines=19> */
.L_x_2066:
[----:B------:R-:W-:Y:S05]  /*11c80*/  @P2 BRA `(.L_x_2023) ;  /* 0x0000000000182947 */ /* 0x000fea0003800000 */
[----:B------:R-:W-:Y:S01]  /*11c90*/  ISETP.NE.AND P2, PT, R19, RZ, PT ;  /* 0x000000ff1300720c */ /* 0x000fe20003f45270 */
[----:B-1----:R-:W-:Y:S01]  /*11ca0*/  IMAD.MOV.U32 R3, RZ, RZ, 0xa000 ;  /* 0x0000a000ff037424 */ /* 0x002fe200078e00ff */
[----:B------:R-:W-:-:S04]  /*11cb0*/  LEA R2, R16, UR40, 0x3 ;  /* 0x0000002810027c11 */ /* 0x000fc8000f8e18ff */
[----:B------:R2:W-:Y:S07]  /*11cc0*/  SYNCS.ARRIVE.TRANS64 RZ, [R2+URZ+0x38850], R3 ;  /* 0x0388500302ff79a7 */ /* 0x0005ee000800003f */
[----:B------:R-:W-:Y:S05]  /*11cd0*/  @!P2 BRA `(.L_x_2023) ;  /* 0x000000000004a947 */ /* 0x000fea0003800000 */
[----:B------:R-:W-:Y:S01]  /*11ce0*/  BPT.TRAP 0x1 ;  /* 0x000000040000795c */ /* 0x000fe20000300000 */
.L_x_2023:
        /* <DEDUP_REMOVED lines=10> */
[----:B------:R-:W-:Y:S01]  /*11d90*/  MOV R6, R9 ;  /* 0x0000000900067202 */ /* 0x000fe20000000f00 */
[----:B------:R-:W-:-:S02]  /*11da0*/  IMAD.MOV.U32 R5, RZ, RZ, R8 ;  /* 0x000000ffff057224 */ /* 0x000fc400078e0008 */
[----:B------:R-:W-:Y:S02]  /*11db0*/  UIMAD UR16, UR9, 0xa000, UR40 ;  /* 0x0000a000091078a4 */ /* 0x000fe4000f8e0228 */
[----:B------:R-:W-:Y:S02]  /*11dc0*/  ULEA UR9, UR9, UR40, 0x3 ;  /* 0x0000002809097291 */ /* 0x000fe4000f8e183f */
[----:B------:R-:W-:Y:S02]  /*11dd0*/  UIMAD UR11, UR11, 0x50, URZ ;  /* 0x000000500b0b78a4 */ /* 0x000fe4000f8e023f */
[----:B------:R-:W-:Y:S02]  /*11de0*/  UIADD3 UR8, UR16, 0x400, URZ ;  /* 0x0000040010087890 */ /* 0x000fe4000fffe03f */
[----:B------:R-:W-:Y:S02]  /*11df0*/  UIADD3 UR9, UR9, 0x38850, URZ ;  /* 0x0003885009097890 */ /* 0x000fe4000fffe03f */
[----:B------:R-:W-:-:S02]  /*11e00*/  UIADD3 UR14, UR16, 0x2c00, URZ ;  /* 0x00002c00100e7890 */ /* 0x000fc4000fffe03f */
[----:B------:R-:W-:Y:S02]  /*11e10*/  UIADD3 UR15, UR16, 0x5400, URZ ;  /* 0x00005400100f7890 */ /* 0x000fe4000fffe03f */
[----:B------:R-:W-:-:S03]  /*11e20*/  UIADD3 UR16, UR16, 0x7c00, URZ ;  /* 0x00007c0010107890 */ /* 0x000fc6000fffe03f */
[----:B------:R3:W-:Y:S02]  /*11e30*/  UTMALDG.4D [UR8], [UR4], desc[UR6] ;  /* 0x00000608040075b4 */ /* 0x0007e40008019000 */
[----:B---3--:R-:W-:Y:S01]  /*11e40*/  UMOV UR8, UR14 ;  /* 0x0000000e00087c82 */ /* 0x008fe20008000000 */
[----:B------:R-:W-:Y:S01]  /*11e50*/  UMOV UR10, UR17 ;  /* 0x00000011000a7c82 */ /* 0x000fe20008000000 */
[----:B------:R-:W-:Y:S01]  /*11e60*/  UMOV UR14, 0x80 ;  /* 0x00000080000e7882 */ /* 0x000fe20000000000 */
        /* <DEDUP_REMOVED lines=9> */
.L_x_2018:
[----:B------:R-:W-:Y:S05]  /*11f00*/  BSYNC B0 ;  /* 0x0000000000007941 */ /* 0x000fea0003800000 */
.L_x_2017:
[----:B------:R-:W-:Y:S01]  /*11f10*/  UIADD3 UR4, UR41, -0x3, URZ ;  /* 0xfffffffd29047890 */ /* 0x000fe2000fffe03f */
[----:B------:R-:W-:Y:S01]  /*11f20*/  IMAD.MOV.U32 R16, RZ, RZ, R7 ;  /* 0x000000ffff107224 */ /* 0x000fe200078e0007 */
[----:B------:R-:W-:-:S04]  /*11f30*/  MOV R17, R10 ;  /* 0x0000000a00117202 */ /* 0x000fc80000000f00 */
[----:B------:R-:W-:-:S07]  /*11f40*/  IMAD.U32 R7, RZ, RZ, UR4 ;  /* 0x00000004ff077e24 */ /* 0x000fce000f8e00ff */
.L_x_2016:
[----:B------:R-:W-:Y:S01]  /*11f50*/  ISETP.NE.AND P2, PT, RZ, UR48, PT ;  /* 0x00000030ff007c0c */ /* 0x000fe2000bf45270 */
[----:B------:R-:W-:-:S12]  /*11f60*/  BSSY B0, `(.L_x_2015) ;  /* 0x00000ed000007945 */ /* 0x000fd80003800000 */
[----:B------:R-:W-:Y:S05]  /*11f70*/  @!P2 BRA `(.L_x_2024) ;  /* 0x0000000c00aca947 */ /* 0x000fea0003800000 */
[----:B------:R-:W-:-:S07]  /*11f80*/  IMAD.MOV.U32 R8, RZ, RZ, R6 ;  /* 0x000000ffff087224 */ /* 0x000fce00078e0006 */
.L_x_2039:
[----:B------:R-:W-:Y:S01]  /*11f90*/  IADD3 R10, R16, 0x1, RZ ;  /* 0x00000001100a7810 */ /* 0x000fe20007ffe0ff */
[----:B------:R-:W-:Y:S05]  /*11fa0*/  YIELD ;  /* 0x0000000000007946 */ /* 0x000fea0003800000 */
[----:B------:R-:W-:Y:S01]  /*11fb0*/  ISETP.NE.AND P2, PT, R10, 0x2, PT ;  /* 0x000000020a00780c */ /* 0x000fe20003f45270 */
[----:B------:R-:W-:Y:S03]  /*11fc0*/  BSSY B1, `(.L_x_2025) ;  /* 0x0000070000017945 */ /* 0x000fe60003800000 */
[----:B-12---:R-:W-:-:S02]  /*11fd0*/  SEL R2, RZ, 0x1, P2 ;  /* 0x00000001ff027807 */ /* 0x006fc40001000000 */
        /* <DEDUP_REMOVED lines=23> */
.L_x_2027:
[----:B------:R-:W1:Y:S01]  /*12150*/  S2R R2, SR_TID.X ;  /* 0x0000000000027919 */ /* 0x000e620000002100 */
[----:B------:R-:W-:Y:S02]  /*12160*/  LEA R3, R10, UR40, 0x3 ;  /* 0x000000280a037c11 */ /* 0x000fe4000f8e18ff */
[----:B-1----:R-:W-:Y:S02]  /*12170*/  LOP3.LUT R9, R2, 0x7f, RZ, 0xc0, !PT ;  /* 0x0000007f02097812 */ /* 0x002fe400078ec0ff */
[----:B------:R-:W-:Y:S02]  /*12180*/  SHF.L.U32 R2, R11, 0x1f, RZ ;  /* 0x0000001f0b027819 */ /* 0x000fe400000006ff */
[----:B------:R-:W-:Y:S02]  /*12190*/  ISETP.NE.AND P2, PT, R9, RZ, PT ;  /* 0x000000ff0900720c */ /* 0x000fe40003f45270 */
[----:B------:R-:W1:Y:S02]  /*121a0*/  SYNCS.PHASECHK.TRANS64.TRYWAIT P3, [R3+URZ+0x38840], R2 ;  /* 0x03884002030075a7 */ /* 0x000e64000806017f */
[----:B-1----:R-:W-:Y:S09]  /*121b0*/  @!P3 BRA `(.L_x_2028) ;  /* 0x000000180090b947 */ /* 0x002ff20003800000 */
.L_x_2067:
[----:B------:R-:W-:Y:S05]  /*121c0*/  @P2 BRA `(.L_x_2029) ;  /* 0x0000000000142947 */ /* 0x000fea0003800000 */
[----:B------:R-:W-:Y:S01]  /*121d0*/  ISETP.NE.AND P3, PT, R19, RZ, PT ;  /* 0x000000ff1300720c */ /* 0x000fe20003f65270 */
[----:B-1----:R-:W-:-:S04]  /*121e0*/  IMAD.MOV.U32 R2, RZ, RZ, 0xa000 ;  /* 0x0000a000ff027424 */ /* 0x002fc800078e00ff */
[----:B------:R2:W-:Y:S08]  /*121f0*/  SYNCS.ARRIVE.TRANS64 RZ, [R3+URZ+0x38830], R2 ;  /* 0x0388300203ff79a7 */ /* 0x0005f0000800003f */
[----:B------:R-:W-:Y:S05]  /*12200*/  @!P3 BRA `(.L_x_2029) ;  /* 0x000000000004b947 */ /* 0x000fea0003800000 */
[----:B------:R-:W-:Y:S01]  /*12210*/  BPT.TRAP 0x1 ;  /* 0x000000040000795c */ /* 0x000fe20000300000 */
.L_x_2029:
        /* <DEDUP_REMOVED lines=13> */
[----:B------:R-:W-:-:S02]  /*122f0*/  UIMAD UR14, UR14, 0xa000, UR40 ;  /* 0x0000a0000e0e78a4 */ /* 0x000fc4000f8e0228 */
[----:B------:R-:W-:Y:S02]  /*12300*/  UIADD3 UR9, UR9, 0x38830, URZ ;  /* 0x0003883009097890 */ /* 0x000fe4000fffe03f */
[----:B------:R-:W-:Y:S01]  /*12310*/  UIMAD UR11, UR11, 0x50, URZ ;  /* 0x000000500b0b78a4 */ /* 0x000fe2000f8e023f */
[----:B-12---:R-:W-:Y:S01]  /*12320*/  LEA R2, R16, UR19, 0x3 ;  /* 0x0000001310027c11 */ /* 0x006fe2000f8e18ff */
        /* <DEDUP_REMOVED lines=18> */
.L_x_2068:
[----:B------:R-:W-:Y:S05]  /*12450*/  @P2 BRA `(.L_x_2031) ;  /* 0x0000000000142947 */ /* 0x000fea0003800000 */
[----:B------:R-:W-:Y:S02]  /*12460*/  ISETP.NE.AND P2, PT, R19, RZ, PT ;  /* 0x000000ff1300720c */ /* 0x000fe40003f45270 */
[----:B------:R-:W-:-:S04]  /*12470*/  MOV R3, 0xa000 ;  /* 0x0000a00000037802 */ /* 0x000fc80000000f00 */
[----:B------:R2:W-:Y:S07]  /*12480*/  SYNCS.ARRIVE.TRANS64 RZ, [R2+URZ+0x50], R3 ;  /* 0x0000500302ff79a7 */ /* 0x0005ee000800003f */
[----:B------:R-:W-:Y:S05]  /*12490*/  @!P2 BRA `(.L_x_2031) ;  /* 0x000000000004a947 */ /* 0x000fea0003800000 */
[----:B------:R-:W-:Y:S01]  /*124a0*/  BPT.TRAP 0x1 ;  /* 0x000000040000795c */ /* 0x000fe20000300000 */
.L_x_2031:
        /* <DEDUP_REMOVED lines=12> */
[----:B------:R-:W-:Y:S01]  /*12570*/  UIMAD UR14, UR14, 0xa000, UR40 ;  /* 0x0000a0000e0e78a4 */ /* 0x000fe2000f8e0228 */
[----:B------:R-:W-:Y:S01]  /*12580*/  IMAD.MOV.U32 R6, RZ, RZ, R8 ;  /* 0x000000ffff067224 */ /* 0x000fe200078e0008 */
[----:B------:R-:W-:Y:S02]  /*12590*/  UIMAD UR11, UR11, 0x50, URZ ;  /* 0x000000500b0b78a4 */ /* 0x000fe4000f8e023f */
[----:B------:R-:W-:Y:S02]  /*125a0*/  UIADD3 UR9, UR9, 0x50, URZ ;  /* 0x0000005009097890 */ /* 0x000fe4000fffe03f */
[----:B------:R-:W-:Y:S02]  /*125b0*/  UIADD3 UR8, UR14, 0x400, URZ ;  /* 0x000004000e087890 */ /* 0x000fe4000fffe03f */
[----:B------:R-:W-:Y:S02]  /*125c0*/  UIADD3 UR15, UR14, 0x2c00, URZ ;  /* 0x00002c000e0f7890 */ /* 0x000fe4000fffe03f */
[----:B------:R-:W-:-:S02]  /*125d0*/  UIADD3 UR16, UR14, 0x5400, URZ ;  /* 0x000054000e107890 */ /* 0x000fc4000fffe03f */
        /* <DEDUP_REMOVED lines=14> */
.L_x_2026:
[----:B------:R-:W-:Y:S05]  /*126c0*/  BSYNC B1 ;  /* 0x0000000000017941 */ /* 0x000fea0003800000 */
.L_x_2025:
[----:B------:R-:W-:Y:S01]  /*126d0*/  IADD3 R16, R10, 0x1, RZ ;  /* 0x000000010a107810 */ /* 0x000fe20007ffe0ff */
[----:B------:R-:W-:Y:S03]  /*126e0*/  BSSY B1, `(.L_x_2032) ;  /* 0x0000071000017945 */ /* 0x000fe60003800000 */
[----:B------:R-:W-:-:S04]  /*126f0*/  ISETP.NE.AND P2, PT, R16, 0x2, PT ;  /* 0x000000021000780c */ /* 0x000fc80003f45270 */
[----:B-12---:R-:W-:Y:S02]  /*12700*/  SEL R2, RZ, 0x1, P2 ;  /* 0x00000001ff027807 */ /* 0x006fe40001000000 */
[----:B------:R-:W-:Y:S02]  /*12710*/  SEL R16, R16, RZ, P2 ;  /* 0x000000ff10107207 */ /* 0x000fe40001000000 */
[----:B------:R-:W-:Y:S01]  /*12720*/  LOP3.LUT R17, R11, R2, RZ, 0x3c, !PT ;  /* 0x000000020b117212 */ /* 0x000fe200078e3cff */
[----:B------:R-:W-:Y:S06]  /*12730*/  @!P6 BRA `(.L_x_2033) ;  /* 0x0000000400ace947 */ /* 0x000fec0003800000 */
[----:B------:R-:W-:Y:S01]  /*12740*/  VIADD R13, R7, 0xffffffff ;  /* 0xffffffff070d7836 */ /* 0x000fe20000000000 */
        /* <DEDUP_REMOVED lines=19> */
.L_x_2034:
[----:B------:R-:W1:Y:S01]  /*12880*/  S2R R2, SR_TID.X ;  /* 0x0000000000027919 */ /* 0x000e620000002100 */
[----:B------:R-:W-:Y:S02]  /*12890*/  SHF.L.U32 R3, R17, 0x1f, RZ ;  /* 0x0000001f11037819 */ /* 0x000fe400000006ff */
[----:B-1----:R-:W-:Y:S02]  /*128a0*/  LOP3.LUT R9, R2, 0x7f, RZ, 0xc0, !PT ;  /* 0x0000007f02097812 */ /* 0x002fe400078ec0ff */
[----:B------:R-:W-:Y:S02]  /*128b0*/  LEA R2, R16, UR40, 0x3 ;  /* 0x0000002810027c11 */ /* 0x000fe4000f8e18ff */
[----:B------:R-:W-:Y:S02]  /*128c0*/  ISETP.NE.AND P2, PT, R9, RZ, PT ;  /* 0x000000ff0900720c */ /* 0x000fe40003f45270 */
[----:B------:R-:W1:Y:S02]  /*128d0*/  SYNCS.PHASECHK.TRANS64.TRYWAIT P3, [R2+URZ+0x38840], R3 ;  /* 0x03884003020075a7 */ /* 0x000e64000806017f */
[----:B-1----:R-:W-:Y:S09]  /*128e0*/  @!P3 BRA `(.L_x_2035) ;  /* 0x0000001000ecb947 */ /* 0x002ff20003800000 */
.L_x_2069:
[----:B------:R-:W-:Y:S05]  /*128f0*/  @P2 BRA `(.L_x_2036) ;  /* 0x0000000000142947 */ /* 0x000fea0003800000 */
[----:B------:R-:W-:Y:S01]  /*12900*/  ISETP.NE.AND P3, PT, R19, RZ, PT ;  /* 0x000000ff1300720c */ /* 0x000fe20003f65270 */
[----:B-1----:R-:W-:-:S04]  /*12910*/  IMAD.MOV.U32 R3, RZ, RZ, 0xa000 ;  /* 0x0000a000ff037424 */ /* 0x002fc800078e00ff */
[----:B------:R2:W-:Y:S08]  /*12920*/  SYNCS.ARRIVE.TRANS64 RZ, [R2+URZ+0x38830], R3 ;  /* 0x0388300302ff79a7 */ /* 0x0005f0000800003f */
[----:B------:R-:W-:Y:S05]  /*12930*/  @!P3 BRA `(.L_x_2036) ;  /* 0x000000000004b947 */ /* 0x000fea0003800000 */
[----:B------:R-:W-:Y:S01]  /*12940*/  BPT.TRAP 0x1 ;  /* 0x000000040000795c */ /* 0x000fe20000300000 */
.L_x_2036:
        /* <DEDUP_REMOVED lines=13> */
[----:B------:R-:W-:Y:S01]  /*12a20*/  UIMAD UR14, UR9, 0xa000, UR40 ;  /* 0x0000a000090e78a4 */ /* 0x000fe2000f8e0228 */
[----:B-12---:R-:W-:Y:S01]  /*12a30*/  LEA R2, R10, UR19, 0x3 ;  /* 0x000000130a027c11 */ /* 0x006fe2000f8e18ff */
[----:B------:R-:W-:-:S02]  /*12a40*/  ULEA UR9, UR9, UR19, 0x3 ;  /* 0x0000001309097291 */ /* 0x000fc4000f8e183f */
[----:B------:R-:W-:Y:S02]  /*12a50*/  UIMAD UR11, UR11, 0x50, URZ ;  /* 0x000000500b0b78a4 */ /* 0x000fe4000f8e023f */
        /* <DEDUP_REMOVED lines=18> */
.L_x_2070:
[----:B------:R-:W-:Y:S05]  /*12b80*/  @P2 BRA `(.L_x_2038) ;  /* 0x0000000000142947 */ /* 0x000fea0003800000 */
[----:B------:R-:W-:Y:S02]  /*12b90*/  ISETP.NE.AND P2, PT, R19, RZ, PT ;  /* 0x000000ff1300720c */ /* 0x000fe40003f45270 */
[----:B------:R-:W-:-:S04]  /*12ba0*/  MOV R3, 0xa000 ;  /* 0x0000a00000037802 */ /* 0x000fc80000000f00 */
[----:B------:R2:W-:Y:S07]  /*12bb0*/  SYNCS.ARRIVE.TRANS64 RZ, [R2+URZ+0x50], R3 ;  /* 0x0000500302ff79a7 */ /* 0x0005ee000800003f */
[----:B------:R-:W-:Y:S05]  /*12bc0*/  @!P2 BRA `(.L_x_2038) ;  /* 0x000000000004a947 */ /* 0x000fea0003800000 */
[----:B------:R-:W-:Y:S01]  /*12bd0*/  BPT.TRAP 0x1 ;  /* 0x000000040000795c */ /* 0x000fe20000300000 */
.L_x_2038:
        /* <DEDUP_REMOVED lines=33> */
.L_x_2033:
[----:B------:R-:W-:Y:S05]  /*12df0*/  BSYNC B1 ;  /* 0x0000000000017941 */ /* 0x000fea0003800000 */
.L_x_2032:
[C---:B------:R-:W-:Y:S02]  /*12e00*/  ISETP.GT.AND P2, PT, R7.reuse, 0x1, PT ;  /* 0x000000010700780c */ /* 0x040fe40003f44270 */
[----:B------:R-:W-:-:S11]  /*12e10*/  IADD3 R7, R7, -0x2, RZ ;  /* 0xfffffffe07077810 */ /* 0x000fd60007ffe0ff */
[----:B------:R-:W-:Y:S05]  /*12e20*/  @P2 BRA `(.L_x_2039) ;  /* 0xfffffff000582947 */ /* 0x000fea000383ffff */
.L_x_2024:
[----:B------:R-:W-:Y:S05]  /*12e30*/  BSYNC B0 ;  /* 0x0000000000007941 */ /* 0x000fea0003800000 */
.L_x_2015:
[----:B------:R-:W-:Y:S04]  /*12e40*/  BSSY B0, `(.L_x_2040) ;  /* 0x000000f000007945 */ /* 0x000fe80003800000 */
[----:B------:R-:W-:Y:S05]  /*12e50*/  @P1 BRA `(.L_x_2041) ;  /* 0x0000000000341947 */ /* 0x000fea0003800000 */
[----:B-1----:R-:W1:Y:S01]  /*12e60*/  S2R R7, SR_LANEID ;  /* 0x0000000000077919 */ /* 0x002e620000000000 */
[----:B------:R-:W-:Y:S01]  /*12e70*/  VOTEU.ANY UR4, UPT, PT ;  /* 0x0000000000047886 */ /* 0x000fe200038e0100 */
[----:B--2---:R-:W2:Y:S01]  /*12e80*/  LDC.64 R2, c[0x0][0xdf0] ;  /* 0x00037c00ff027b82 */ /* 0x004ea20000000a00 */
        /* <DEDUP_REMOVED lines=10> */
.L_x_2041:
[----:B------:R-:W-:Y:S05]  /*12f30*/  BSYNC B0 ;  /* 0x0000000000007941 */ /* 0x000fea0003800000 */
.L_x_2040:
[----:B------:R-:W-:Y:S04]  /*12f40*/  BSSY B0, `(.L_x_2042) ;  /* 0x000002e000007945 */ /* 0x000fe80003800000 */
[----:B------:R-:W-:Y:S05]  /*12f50*/  @!P6 BRA `(.L_x_2043) ;  /* 0x0000000000b0e947 */ /* 0x000fea0003800000 */
[----:B------:R-:W3:Y:S01]  /*12f60*/  S2R R0, SR_TID.X ;  /* 0x0000000000007919 */ /* 0x000ee20000002100 */
[----:B-12---:R-:W-:Y:S02]  /*12f70*/  LEA R3, R16, UR40, 0x3 ;  /* 0x0000002810037c11 */ /* 0x006fe4000f8e18ff */
[----:B---3--:R-:W-:Y:S02]  /*12f80*/  LOP3.LUT R2, R0, 0x7f, RZ, 0xc0, !PT ;  /* 0x0000007f00027812 */ /* 0x008fe400078ec0ff */
[----:B------:R-:W-:Y:S02]  /*12f90*/  SHF.L.U32 R0, R17, 0x1f, RZ ;  /* 0x0000001f11007819 */ /* 0x000fe400000006ff */
[----:B------:R-:W-:Y:S02]  /*12fa0*/  ISETP.NE.AND P1, PT, R2, RZ, PT ;  /* 0x000000ff0200720c */ /* 0x000fe40003f25270 */
[----:B------:R-:W1:Y:S02]  /*12fb0*/  SYNCS.PHASECHK.TRANS64.TRYWAIT P0, [R3+URZ+0x38860], R0 ;  /* 0x03886000030075a7 */ /* 0x000e64000800017f */
[----:B-1----:R-:W-:Y:S09]  /*12fc0*/  @!P0 BRA `(.L_x_2044) ;  /* 0x0000000c005c8947 */ /* 0x002ff20003800000 */
.L_x_2071:
[----:B------:R-:W-:Y:S05]  /*12fd0*/  @P1 BRA `(.L_x_2045) ;  /* 0x0000000000141947 */ /* 0x000fea0003800000 */
[----:B------:R-:W-:Y:S01]  /*12fe0*/  ISETP.NE.AND P0, PT, R19, RZ, PT ;  /* 0x000000ff1300720c */ /* 0x000fe20003f05270 */
[----:B-1----:R-:W-:-:S04]  /*12ff0*/  IMAD.MOV.U32 R0, RZ, RZ, 0xa000 ;  /* 0x0000a000ff007424 */ /* 0x002fc800078e00ff */
[----:B------:R2:W-:Y:S08]  /*13000*/  SYNCS.ARRIVE.TRANS64 RZ, [R3+URZ+0x38850], R0 ;  /* 0x0388500003ff79a7 */ /* 0x0005f0000800003f */
[----:B------:R-:W-:Y:S05]  /*13010*/  @!P0 BRA `(.L_x_2045) ;  /* 0x0000000000048947 */ /* 0x000fea0003800000 */
[----:B------:R-:W-:Y:S01]  /*13020*/  BPT.TRAP 0x1 ;  /* 0x000000040000795c */ /* 0x000fe20000300000 */
.L_x_2045:
        /* <DEDUP_REMOVED lines=11> */
[----:B------:R-:W-:Y:S02]  /*130e0*/  UIMAD UR14, UR14, 0xa000, UR40 ;  /* 0x0000a0000e0e78a4 */ /* 0x000fe4000f8e0228 */
        /* <DEDUP_REMOVED lines=19> */
.L_x_2043:
[----:B------:R-:W-:Y:S05]  /*13220*/  BSYNC B0 ;  /* 0x0000000000007941 */ /* 0x000fea0003800000 */
.L_x_2042:
[----:B------:R-:W-:Y:S01]  /*13230*/  VIADD R16, R16, 0x1 ;  /* 0x0000000110107836 */ /* 0x000fe20000000000 */
[----:B------:R-:W-:-:S04]  /*13240*/  MOV R13, R18 ;  /* 0x00000012000d7202 */ /* 0x000fc80000000f00 */
[----:B------:R-:W-:-:S04]  /*13250*/  ISETP.NE.AND P0, PT, R16, 0x2, PT ;  /* 0x000000021000780c */ /* 0x000fc80003f05270 */
[----:B-12---:R-:W-:Y:S02]  /*13260*/  SEL R0, RZ, 0x1, P0 ;  /* 0x00000001ff007807 */ /* 0x006fe40000000000 */
[----:B------:R-:W-:Y:S02]  /*13270*/  SEL R16, R16, RZ, P0 ;  /* 0x000000ff10107207 */ /* 0x000fe40000000000 */
[----:B------:R-:W-:-:S07]  /*13280*/  LOP3.LUT R17, R17, R0, RZ, 0x3c, !PT ;  /* 0x0000000011117212 */ /* 0x000fce00078e3cff */
.L_x_2004:
[----:B------:R-:W-:Y:S05]  /*13290*/  BSYNC B6 ;  /* 0x0000000000067941 */ /* 0x000fea0003800000 */
.L_x_2002:
[----:B------:R-:W-:-:S03]  /*132a0*/  UMOV UR4, 0xffffffff ;  /* 0xffffffff00047882 */ /* 0x000fc60000000000 */
[----:B------:R-:W-:Y:S05]  /*132b0*/  BRA.DIV UR4, `(.L_x_2046) ;  /* 0x0000000a04b47947 */ /* 0x000fea000b800000 */
[----:B------:R1:W2:Y:S02]  /*132c0*/  SHFL.IDX PT, R14, R13, RZ, 0x1f ;  /* 0x00001fff0d0e7589 */ /* 0x0002a400000e0000 */
.L_x_2074:
[----:B------:R-:W-:Y:S01]  /*132d0*/  ISETP.NE.AND P0, PT, R19, RZ, PT ;  /* 0x000000ff1300720c */ /* 0x000fe20003f05270 */
[----:B------:R-:W-:Y:S05]  /*132e0*/  WARPSYNC.ALL ;  /* 0x0000000000007948 */ /* 0x000fea0003800000 */
[----:B------:R-:W-:Y:S01]  /*132f0*/  BAR.SYNC.DEFER_BLOCKING 0x4, 0x120 ;  /* 0x0104800000007b1d */ /* 0x000fe20000010000 */
[----:B--2---:R-:W-:-:S05]  /*13300*/  IMAD.MOV.U32 R18, RZ, RZ, R14 ;  /* 0x000000ffff127224 */ /* 0x004fca00078e000e */
[----:B------:R-:W-:Y:S01]  /*13310*/  ULDC UR4, c[0x0][0xda8] ;  /* 0x00036a0000047ab9 */ /* 0x000fe20000000800 */
[----:B------:R-:W-:Y:S01]  /*13320*/  @!P0 MOV R0, 0x400 ;  /* 0x0000040000008802 */ /* 0x000fe20000000f00 */
[----:B------:R-:W2:Y:S03]  /*13330*/  @!P0 S2R R3, SR_CgaCtaId ;  /* 0x0000000000038919 */ /* 0x000ea60000008800 */
[----:B--2---:R-:W-:-:S05]  /*13340*/  @!P0 LEA R0, R3, R0, 0x18 ;  /* 0x0000000003008211 */ /* 0x004fca00078ec0ff */
[----:B------:R2:W-:Y:S01]  /*13350*/  @!P0 STS [R0+0x388d0], R13 ;  /* 0x0388d00d00008388 */ /* 0x0005e20000000800 */
[----:B------:R-:W-:Y:S06]  /*13360*/  BAR.ARV 0x5, 0x120 ;  /* 0x0144800000007b1d */ /* 0x000fec0000002000 */
[----:B------:R-:W-:-:S13]  /*13370*/  ISETP.GE.AND P0, PT, R18, UR4, PT ;  /* 0x0000000412007c0c */ /* 0x000fda000bf06270 */
[----:B--2---:R-:W-:Y:S05]  /*13380*/  @!P0 BRA `(.L_x_2047) ;  /* 0xffffffd000208947 */ /* 0x004fea000383ffff */
.L_x_1999:
        /* <DEDUP_REMOVED lines=11> */
.L_x_2075:
        /* <DEDUP_REMOVED lines=12> */
[----:B------:R-:W-:-:S04]  /*13500*/  MOV R0, UR4 ;  /* 0x0000000400007c02 */ /* 0x000fc80008000f00 */
[----:B------:R-:W-:-:S13]  /*13510*/  ISETP.NE.AND P2, PT, R0, 0x3, PT ;  /* 0x000000030000780c */ /* 0x000fda0003f45270 */
[----:B------:R-:W-:Y:S05]  /*13520*/  @!P2 BRA `(.L_x_2051) ;  /* 0x000000000004a947 */ /* 0x000fea0003800000 */
[----:B------:R-:W-:Y:S01]  /*13530*/  BPT.TRAP 0x1 ;  /* 0x000000040000795c */ /* 0x000fe20000300000 */
.L_x_2051:
[----:B------:R-:W-:Y:S01]  /*13540*/  VIADD R3, R7, 0x38840 ;  /* 0x0003884007037836 */ /* 0x000fe20000000000 */
[----:B------:R-:W-:Y:S02]  /*13550*/  SHF.L.U32 R4, R17, 0x1f, RZ ;  /* 0x0000001f11047819 */ /* 0x000fe400000006ff */
[C---:B------:R-:W-:Y:S01]  /*13560*/  IADD3 R0, R16.reuse, 0x1, RZ ;  /* 0x0000000110007810 */ /* 0x040fe20007ffe0ff */
[----:B------:R-:W-:-:S03]  /*13570*/  IMAD R5, R16, 0x8, R3 ;  /* 0x0000000810057824 */ /* 0x000fc600078e0203 */
[----:B------:R-:W-:Y:S01]  /*13580*/  ISETP.NE.AND P1, PT, R0, 0x2, PT ;  /* 0x000000020000780c */ /* 0x000fe20003f25270 */
[----:B------:R-:W2:Y:S03]  /*13590*/  SYNCS.PHASECHK.TRANS64.TRYWAIT P0, [R5+URZ], R4 ;  /* 0x00000004050075a7 */ /* 0x000ea6000800017f */
[----:B------:R-:W-:-:S04]  /*135a0*/  SEL R2, RZ, 0x1, P1 ;  /* 0x00000001ff027807 */ /* 0x000fc80000800000 */
[----:B------:R-:W-:Y:S02]  /*135b0*/  LOP3.LUT R17, R17, R2, RZ, 0x3c, !PT ;  /* 0x0000000211117212 */ /* 0x000fe400078e3cff */
[----:B------:R-:W-:Y:S02]  /*135c0*/  SEL R2, R0, RZ, P1 ;  /* 0x000000ff00027207 */ /* 0x000fe40000800000 */
[----:B------:R-:W-:-:S03]  /*135d0*/  SHF.L.U32 R0, R17, 0x1f, RZ ;  /* 0x0000001f11007819 */ /* 0x000fc600000006ff */
[----:B------:R-:W-:Y:S01]  /*135e0*/  IMAD R3, R2, 0x8, R3 ;  /* 0x0000000802037824 */ /* 0x000fe200078e0203 */
[----:B--2---:R-:W-:Y:S06]  /*135f0*/  @!P0 BRA `(.L_x_2052) ;  /* 0x00000008001c8947 */ /* 0x004fec0003800000 */
.L_x_2076:
[----:B------:R-:W3:Y:S02]  /*13600*/  SYNCS.PHASECHK.TRANS64.TRYWAIT P0, [R3+URZ], R0 ;  /* 0x00000000030075a7 */ /* 0x000ee4000800017f */
[----:B---3--:R-:W-:Y:S05]  /*13610*/  @!P0 BRA `(.L_x_2053) ;  /* 0x0000000800288947 */ /* 0x008fea0003800000 */
.L_x_2077:
[----:B------:R-:W-:Y:S05]  /*13620*/  @!P2 BRA `(.L_x_2054) ;  /* 0x000000000004a947 */ /* 0x000fea0003800000 */
[----:B------:R-:W-:Y:S01]  /*13630*/  BPT.TRAP 0x1 ;  /* 0x000000040000795c */ /* 0x000fe20000300000 */
.L_x_2054:
[----:B---3--:R-:W-:-:S05]  /*13640*/  VIADD R3, R7, 0x38860 ;  /* 0x0003886007037836 */ /* 0x008fca0000000000 */
[----:B--2---:R-:W-:-:S04]  /*13650*/  LEA R5, R16, R3, 0x3 ;  /* 0x0000000310057211 */ /* 0x004fc800078e18ff */
[----:B------:R-:W2:Y:S02]  /*13660*/  SYNCS.PHASECHK.TRANS64.TRYWAIT P0, [R5+URZ], R4 ;  /* 0x00000004050075a7 */ /* 0x000ea4000800017f */
[----:B--2---:R-:W-:Y:S05]  /*13670*/  @!P0 BRA `(.L_x_2055) ;  /* 0x0000000800248947 */ /* 0x004fea0003800000 */
.L_x_2078:
[----:B------:R-:W-:-:S07]  /*13680*/  IMAD R3, R2, 0x8, R3 ;  /* 0x0000000802037824 */ /* 0x000fce00078e0203 */
.L_x_2056:
[----:B---3--:R3:W4:Y:S02]  /*13690*/  SYNCS.PHASECHK.TRANS64.TRYWAIT P0, [R3+URZ], R0 ;  /* 0x00000000030075a7 */ /* 0x008724000800017f */
[----:B----4-:R-:W-:Y:S05]  /*136a0*/  @!P0 NANOSLEEP.SYNCS 0x989680 ;  /* 0x009896800000895d */ /* 0x010fea0003900000 */
[----:B------:R-:W4:Y:S02]  /*136b0*/  @!P0 SYNCS.PHASECHK.TRANS64 P0, [R3+URZ], R0 ;  /* 0x00000000030085a7 */ /* 0x000f24000800007f */
[----:B----4-:R-:W-:Y:S05]  /*136c0*/  @!P0 BRA `(.L_x_2056) ;  /* 0xfffffffc00f08947 */ /* 0x010fea000383ffff */
.L_x_2050:
[----:B------:R-:W-:Y:S05]  /*136d0*/  BSYNC B0 ;  /* 0x0000000000007941 */ /* 0x000fea0003800000 */
.L_x_2049:
[----:B------:R-:W-:Y:S05]  /*136e0*/  EXIT ;  /* 0x000000000000794d */ /* 0x000fea0003800000 */
.L_x_1956:
[----:B-1----:R-:W-:-:S04]  /*136f0*/  IMAD.U32 R3, RZ, RZ, UR60 ;  /* 0x0000003cff037e24 */ /* 0x002fc8000f8e00ff */
[----:B------:R1:W2:Y:S03]  /*13700*/  SYNCS.PHASECHK.TRANS64.TRYWAIT P1, [R3+URZ+0x38800], R0 ;  /* 0x03880000030075a7 */ /* 0x0002a6000802017f */
[----:B--2---:R-:W-:Y:S05]  /*13710*/  @!P1 NANOSLEEP.SYNCS 0x989680 ;  /* 0x009896800000995d */ /* 0x004fea0003900000 */
[----:B------:R-:W2:Y:S02]  /*13720*/  @!P1 SYNCS.PHASECHK.TRANS64 P1, [R3+URZ+0x38800], R0 ;  /* 0x03880000030095a7 */ /* 0x000ea4000802007f */
[----:B--2---:R-:W-:Y:S05]  /*13730*/  @!P1 BRA `(.L_x_1956) ;  /* 0xfffffffc00ec9947 */ /* 0x004fea000383ffff */
[----:B------:R-:W-:Y:S05]  /*13740*/  BRA `(.L_x_2057) ;  /* 0xfffffee000607947 */ /* 0x000fea000383ffff */
.L_x_1960:
[----:B--2---:R2:W3:Y:S02]  /*13750*/  SYNCS.PHASECHK.TRANS64.TRYWAIT P2, [R0+URZ+0x38830], R3 ;  /* 0x03883003000075a7 */ /* 0x0044e4000804017f */
[----:B---3--:R-:W-:Y:S05]  /*13760*/  @!P2 NANOSLEEP.SYNCS 0x989680 ;  /* 0x009896800000a95d */ /* 0x008fea0003900000 */
[----:B------:R-:W3:Y:S02]  /*13770*/  @!P2 SYNCS.PHASECHK.TRANS64 P2, [R0+URZ+0x38830], R3 ;  /* 0x038830030000a5a7 */ /* 0x000ee4000804007f */
[----:B---3--:R-:W-:Y:S05]  /*13780*/  @!P2 BRA `(.L_x_1960) ;  /* 0xfffffffc00f0a947 */ /* 0x008fea000383ffff */
[----:B------:R-:W-:Y:S05]  /*13790*/  BRA `(.L_x_1959) ;  /* 0xfffffee0008c7947 */ /* 0x000fea000383ffff */
.L_x_1965:
[----:B--2---:R-:W-:-:S04]  /*137a0*/  MOV R4, UR47 ;  /* 0x0000002f00047c02 */ /* 0x004fc80008000f00 */
[----:B------:R2:W3:Y:S03]  /*137b0*/  SYNCS.PHASECHK.TRANS64.TRYWAIT P2, [R4+URZ+0x38830], R3 ;  /* 0x03883003040075a7 */ /* 0x0004e6000804017f */
[----:B---3--:R-:W-:Y:S05]  /*137c0*/  @!P2 NANOSLEEP.SYNCS 0x989680 ;  /* 0x009896800000a95d */ /* 0x008fea0003900000 */
[----:B------:R-:W3:Y:S02]  /*137d0*/  @!P2 SYNCS.PHASECHK.TRANS64 P2, [R4+URZ+0x38830], R3 ;  /* 0x038830030400a5a7 */ /* 0x000ee4000804007f */
[----:B---3--:R-:W-:Y:S05]  /*137e0*/  @!P2 BRA `(.L_x_1965) ;  /* 0xfffffffc00eca947 */ /* 0x008fea000383ffff */
[----:B------:R-:W-:Y:S05]  /*137f0*/  BRA `(.L_x_1964) ;  /* 0xffffff2000ec7947 */ /* 0x000fea000383ffff */
.L_x_1969:
[----:B-12---:R-:W-:-:S04]  /*13800*/  IMAD.U32 R3, RZ, RZ, UR5 ;  /* 0x00000005ff037e24 */ /* 0x006fc8000f8e00ff */
[----:B------:R1:W2:Y:S03]  /*13810*/  SYNCS.PHASECHK.TRANS64.TRYWAIT P2, [R3+URZ+0x38850], R0 ;  /* 0x03885000030075a7 */ /* 0x0002a6000804017f */
[----:B--2---:R-:W-:Y:S05]  /*13820*/  @!P2 NANOSLEEP.SYNCS 0x989680 ;  /* 0x009896800000a95d */ /* 0x004fea0003900000 */
[----:B------:R-:W2:Y:S02]  /*13830*/  @!P2 SYNCS.PHASECHK.TRANS64 P2, [R3+URZ+0x38850], R0 ;  /* 0x038850000300a5a7 */ /* 0x000ea4000804007f */
[----:B--2---:R-:W-:Y:S05]  /*13840*/  @!P2 BRA `(.L_x_1969) ;  /* 0xfffffffc00eca947 */ /* 0x004fea000383ffff */
[----:B------:R-:W-:Y:S05]  /*13850*/  BRA `(.L_x_1968) ;  /* 0xffffff4800647947 */ /* 0x000fea000383ffff */
.L_x_1975:
[----:B--2---:R-:W-:-:S04]  /*13860*/  IMAD.U32 R4, RZ, RZ, UR4 ;  /* 0x00000004ff047e24 */ /* 0x004fc8000f8e00ff */
[----:B------:R2:W3:Y:S03]  /*13870*/  SYNCS.PHASECHK.TRANS64.TRYWAIT P2, [R4+URZ+0x38830], R3 ;  /* 0x03883003040075a7 */ /* 0x0004e6000804017f */
[----:B---3--:R-:W-:Y:S05]  /*13880*/  @!P2 NANOSLEEP.SYNCS 0x989680 ;  /* 0x009896800000a95d */ /* 0x008fea0003900000 */
[----:B------:R-:W3:Y:S02]  /*13890*/  @!P2 SYNCS.PHASECHK.TRANS64 P2, [R4+URZ+0x38830], R3 ;  /* 0x038830030400a5a7 */ /* 0x000ee4000804007f */
[----:B---3--:R-:W-:Y:S05]  /*138a0*/  @!P2 BRA `(.L_x_1975) ;  /* 0xfffffffc00eca947 */ /* 0x008fea000383ffff */
[----:B------:R-:W-:Y:S05]  /*138b0*/  BRA `(.L_x_1974) ;  /* 0xffffff6000147947 */ /* 0x000fea000383ffff */
.L_x_1979:
[----:B-12---:R-:W-:-:S04]  /*138c0*/  MOV R3, UR5 ;  /* 0x0000000500037c02 */ /* 0x006fc80008000f00 */
[----:B------:R1:W2:Y:S03]  /*138d0*/  SYNCS.PHASECHK.TRANS64.TRYWAIT P2, [R3+URZ+0x38850], R0 ;  /* 0x03885000030075a7 */ /* 0x0002a6000804017f */
[----:B--2---:R-:W-:Y:S05]  /*138e0*/  @!P2 NANOSLEEP.SYNCS 0x989680 ;  /* 0x009896800000a95d */ /* 0x004fea0003900000 */
[----:B------:R-:W2:Y:S02]  /*138f0*/  @!P2 SYNCS.PHASECHK.TRANS64 P2, [R3+URZ+0x38850], R0 ;  /* 0x038850000300a5a7 */ /* 0x000ea4000804007f */
[----:B--2---:R-:W-:Y:S05]  /*13900*/  @!P2 BRA `(.L_x_1979) ;  /* 0xfffffffc00eca947 */ /* 0x004fea000383ffff */
[----:B------:R-:W-:Y:S05]  /*13910*/  BRA `(.L_x_1978) ;  /* 0xffffff8800887947 */ /* 0x000fea000383ffff */
.L_x_1984:
[----:B--2---:R-:W-:-:S04]  /*13920*/  IMAD.U32 R7, RZ, RZ, UR5 ;  /* 0x00000005ff077e24 */ /* 0x004fc8000f8e00ff */
[----:B------:R2:W3:Y:S03]  /*13930*/  SYNCS.PHASECHK.TRANS64.TRYWAIT P0, [R7+URZ+0x38850], R0 ;  /* 0x03885000070075a7 */ /* 0x0004e6000800017f */
[----:B---3--:R-:W-:Y:S05]  /*13940*/  @!P0 NANOSLEEP.SYNCS 0x989680 ;  /* 0x009896800000895d */ /* 0x008fea0003900000 */
[----:B------:R-:W3:Y:S02]  /*13950*/  @!P0 SYNCS.PHASECHK.TRANS64 P0, [R7+URZ+0x38850], R0 ;  /* 0x03885000070085a7 */ /* 0x000ee4000800007f */
[----:B---3--:R-:W-:Y:S05]  /*13960*/  @!P0 BRA `(.L_x_1984) ;  /* 0xfffffffc00ec8947 */ /* 0x008fea000383ffff */
[----:B------:R-:W-:Y:S05]  /*13970*/  BRA `(.L_x_1983) ;  /* 0xffffffa0007c7947 */ /* 0x000fea000383ffff */
.L_x_2008:
[----:B------:R-:W1:Y:S01]  /*13980*/  S2R R7, SR_TID.X ;  /* 0x0000000000077919 */ /* 0x000e620000002100 */
[----:B------:R-:W-:Y:S01]  /*13990*/  MOV R12, RZ ;  /* 0x000000ff000c7202 */ /* 0x000fe20000000f00 */
[----:B------:R-:W-:Y:S02]  /*139a0*/  IMAD.MOV.U32 R11, RZ, RZ, 0x1f ;  /* 0x0000001fff0b7424 */ /* 0x000fe400078e00ff */
[----:B------:R-:W-:Y:S01]  /*139b0*/  IMAD.MOV.U32 R15, RZ, RZ, -0x1 ;  /* 0xffffffffff0f7424 */ /* 0x000fe200078e00ff */
[----:B-1----:R-:W-:-:S04]  /*139c0*/  SHF.R.U32.HI R7, RZ, 0x5, R7 ;  /* 0x00000005ff077819 */ /* 0x002fc80000011607 */
[----:B------:R-:W-:-:S05]  /*139d0*/  LOP3.LUT R7, R7, 0x3, RZ, 0xc0, !PT ;  /* 0x0000000307077812 */ /* 0x000fca00078ec0ff */
[----:B------:R-:W-:-:S07]  /*139e0*/  IMAD.MOV.U32 R13, RZ, RZ, R7 ;  /* 0x000000ffff0d7224 */ /* 0x000fce00078e0007 */
[----:B------:R-:W-:Y:S05]  /*139f0*/  WARPSYNC.COLLECTIVE R15, `(.L_x_2058) ;  /* 0x000000000f087348 */ /* 0x000fea0003c00000 */
[----:B------:R1:W2:Y:S02]  /*13a00*/  SHFL.IDX P6, R14, R13, R12, R11 ;  /* 0x0000000c0d0e7389 */ /* 0x0002a400000c000b */
[----:B-12---:R-:W-:Y:S01]  /*13a10*/  ENDCOLLECTIVE ;  /* 0x000000000000791b */ /* 0x006fe20003800000 */
.L_x_2058:
[----:B------:R-:W-:Y:S05]  /*13a20*/  BRA `(.L_x_2059) ;  /* 0xffffffd400647947 */ /* 0x000fea000383ffff */
.L_x_2009:
[----:B------:R-:W-:Y:S01]  /*13a30*/  BSSY B0, `(.L_x_2060) ;  /* 0x0000006000007945 */ /* 0x000fe20003800000 */
[----:B------:R-:W-:-:S07]  /*13a40*/  MOV R15, 0xffffffff ;  /* 0xffffffff000f7802 */ /* 0x000fce0000000f00 */
[----:B------:R-:W-:Y:S05]  /*13a50*/  WARPSYNC.COLLECTIVE R15, `(.L_x_2061) ;  /* 0x000000000f0c7348 */ /* 0x000fea0003c00000 */
[----:B------:R-:W-:Y:S02]  /*13a60*/  ELECT P6, UR62, PT ;  /* 0x00000000003e782f */ /* 0x000fe400038c0000 */
[----:B------:R-:W-:Y:S01]  /*13a70*/  MOV R14, UR62 ;  /* 0x0000003e000e7c02 */ /* 0x000fe20008000f00 */
[----:B------:R-:W-:Y:S10]  /*13a80*/  ENDCOLLECTIVE ;  /* 0x000000000000791b */ /* 0x000ff40003800000 */
.L_x_2061:
[----:B------:R-:W-:Y:S05]  /*13a90*/  BSYNC B0 ;  /* 0x0000000000007941 */ /* 0x000fea0003800000 */
.L_x_2060:
[----:B------:R-:W-:Y:S05]  /*13aa0*/  BRA `(.L_x_2062) ;  /* 0xffffffd400547947 */ /* 0x000fea000383ffff */
.L_x_2012:
[----:B-1----:R1:W2:Y:S02]  /*13ab0*/  SYNCS.PHASECHK.TRANS64.TRYWAIT P2, [R8+URZ+0x38840], R7 ;  /* 0x03884007080075a7 */ /* 0x0022a4000804017f */
[----:B--2---:R-:W-:Y:S05]  /*13ac0*/  @!P2 NANOSLEEP.SYNCS 0x989680 ;  /* 0x009896800000a95d */ /* 0x004fea0003900000 */
[----:B------:R-:W2:Y:S02]  /*13ad0*/  @!P2 SYNCS.PHASECHK.TRANS64 P2, [R8+URZ+0x38840], R7 ;  /* 0x038840070800a5a7 */ /* 0x000ea4000804007f */
[----:B--2---:R-:W-:Y:S05]  /*13ae0*/  @!P2 BRA `(.L_x_2012) ;  /* 0xfffffffc00f0a947 */ /* 0x004fea000383ffff */
[----:B------:R-:W-:Y:S05]  /*13af0*/  BRA `(.L_x_2063) ;  /* 0xffffffd400b47947 */ /* 0x000fea000383ffff */
.L_x_2014:
[----:B-1----:R-:W-:-:S04]  /*13b00*/  IMAD.U32 R8, RZ, RZ, UR40 ;  /* 0x00000028ff087e24 */ /* 0x002fc8000f8e00ff */
[----:B------:R1:W2:Y:S03]  /*13b10*/  SYNCS.PHASECHK.TRANS64.TRYWAIT P2, [R8+URZ+0x38820], R7 ;  /* 0x03882007080075a7 */ /* 0x0002a6000804017f */
[----:B--2---:R-:W-:Y:S05]  /*13b20*/  @!P2 NANOSLEEP.SYNCS 0x989680 ;  /* 0x009896800000a95d */ /* 0x004fea0003900000 */
[----:B------:R-:W2:Y:S02]  /*13b30*/  @!P2 SYNCS.PHASECHK.TRANS64 P2, [R8+URZ+0x38820], R7 ;  /* 0x038820070800a5a7 */ /* 0x000ea4000804007f */
[----:B--2---:R-:W-:Y:S05]  /*13b40*/  @!P2 BRA `(.L_x_2014) ;  /* 0xfffffffc00eca947 */ /* 0x004fea000383ffff */
[----:B------:R-:W-:Y:S05]  /*13b50*/  BRA `(.L_x_2064) ;  /* 0xffffffd800e47947 */ /* 0x000fea000383ffff */
.L_x_2020:
[----:B-1----:R1:W2:Y:S02]  /*13b60*/  SYNCS.PHASECHK.TRANS64.TRYWAIT P3, [R3+URZ+0x38840], R2 ;  /* 0x03884002030075a7 */ /* 0x0022a4000806017f */
[----:B--2---:R-:W-:Y:S05]  /*13b70*/  @!P3 NANOSLEEP.SYNCS 0x989680 ;  /* 0x009896800000b95d */ /* 0x004fea0003900000 */
[----:B------:R-:W2:Y:S02]  /*13b80*/  @!P3 SYNCS.PHASECHK.TRANS64 P3, [R3+URZ+0x38840], R2 ;  /* 0x038840020300b5a7 */ /* 0x000ea4000806007f */
[----:B--2---:R-:W-:Y:S05]  /*13b90*/  @!P3 BRA `(.L_x_2020) ;  /* 0xfffffffc00f0b947 */ /* 0x004fea000383ffff */
[----:B------:R-:W-:Y:S05]  /*13ba0*/  BRA `(.L_x_2065) ;  /* 0xffffffdc00907947 */ /* 0x000fea000383ffff */
.L_x_2022:
[----:B-1----:R1:W2:Y:S02]  /*13bb0*/  SYNCS.PHASECHK.TRANS64.TRYWAIT P3, [R2+URZ+0x60], R3 ;  /* 0x00006003020075a7 */ /* 0x0022a4000806017f */
[----:B--2---:R-:W-:Y:S05]  /*13bc0*/  @!P3 NANOSLEEP.SYNCS 0x989680 ;  /* 0x009896800000b95d */ /* 0x004fea0003900000 */
[----:B------:R-:W2:Y:S02]  /*13bd0*/  @!P3 SYNCS.PHASECHK.TRANS64 P3, [R2+URZ+0x60], R3 ;  /* 0x000060030200b5a7 */ /* 0x000ea4000806007f */
[----:B--2---:R-:W-:Y:S05]  /*13be0*/  @!P3 BRA `(.L_x_2022) ;  /* 0xfffffffc00f0b947 */ /* 0x004fea000383ffff */
[----:B------:R-:W-:Y:S05]  /*13bf0*/  BRA `(.L_x_2066) ;  /* 0xffffffe000207947 */ /* 0x000fea000383ffff */
.L_x_2028:
[----:B-1----:R1:W2:Y:S02]  /*13c00*/  SYNCS.PHASECHK.TRANS64.TRYWAIT P3, [R3+URZ+0x38840], R2 ;  /* 0x03884002030075a7 */ /* 0x0022a4000806017f */
[----:B--2---:R-:W-:Y:S05]  /*13c10*/  @!P3 NANOSLEEP.SYNCS 0x989680 ;  /* 0x009896800000b95d */ /* 0x004fea0003900000 */
[----:B------:R-:W2:Y:S02]  /*13c20*/  @!P3 SYNCS.PHASECHK.TRANS64 P3, [R3+URZ+0x38840], R2 ;  /* 0x038840020300b5a7 */ /* 0x000ea4000806007f */
[----:B--2---:R-:W-:Y:S05]  /*13c30*/  @!P3 BRA `(.L_x_2028) ;  /* 0xfffffffc00f0b947 */ /* 0x004fea000383ffff */
[----:B------:R-:W-:Y:S05]  /*13c40*/  BRA `(.L_x_2067) ;  /* 0xffffffe4005c7947 */ /* 0x000fea000383ffff */
.L_x_2030:
[----:B-1----:R1:W2:Y:S02]  /*13c50*/  SYNCS.PHASECHK.TRANS64.TRYWAIT P3, [R2+URZ+0x60], R17 ;  /* 0x00006011020075a7 */ /* 0x0022a4000806017f */
[----:B--2---:R-:W-:Y:S05]  /*13c60*/  @!P3 NANOSLEEP.SYNCS 0x989680 ;  /* 0x009896800000b95d */ /* 0x004fea0003900000 */
[----:B------:R-:W2:Y:S02]  /*13c70*/  @!P3 SYNCS.PHASECHK.TRANS64 P3, [R2+URZ+0x60], R17 ;  /* 0x000060110200b5a7 */ /* 0x000ea4000806007f */
[----:B--2---:R-:W-:Y:S05]  /*13c80*/  @!P3 BRA `(.L_x_2030) ;  /* 0xfffffffc00f0b947 */ /* 0x004fea000383ffff */
[----:B------:R-:W-:Y:S05]  /*13c90*/  BRA `(.L_x_2068) ;  /* 0xffffffe400ec7947 */ /* 0x000fea000383ffff */
.L_x_2035:
[----:B-1----:R1:W2:Y:S02]  /*13ca0*/  SYNCS.PHASECHK.TRANS64.TRYWAIT P3, [R2+URZ+0x38840], R3 ;  /* 0x03884003020075a7 */ /* 0x0022a4000806017f */
[----:B--2---:R-:W-:Y:S05]  /*13cb0*/  @!P3 NANOSLEEP.SYNCS 0x989680 ;  /* 0x009896800000b95d */ /* 0x004fea0003900000 */
[----:B------:R-:W2:Y:S02]  /*13cc0*/  @!P3 SYNCS.PHASECHK.TRANS64 P3, [R2+URZ+0x38840], R3 ;  /* 0x038840030200b5a7 */ /* 0x000ea4000806007f */
[----:B--2---:R-:W-:Y:S05]  /*13cd0*/  @!P3 BRA `(.L_x_2035) ;  /* 0xfffffffc00f0b947 */ /* 0x004fea000383ffff */
[----:B------:R-:W-:Y:S05]  /*13ce0*/  BRA `(.L_x_2069) ;  /* 0xffffffec00007947 */ /* 0x000fea000383ffff */
.L_x_2037:
[----:B-1----:R1:W2:Y:S02]  /*13cf0*/  SYNCS.PHASECHK.TRANS64.TRYWAIT P3, [R2+URZ+0x60], R11 ;  /* 0x0000600b020075a7 */ /* 0x0022a4000806017f */
[----:B--2---:R-:W-:Y:S05]  /*13d00*/  @!P3 NANOSLEEP.SYNCS 0x989680 ;  /* 0x009896800000b95d */ /* 0x004fea0003900000 */
[----:B------:R-:W2:Y:S02]  /*13d10*/  @!P3 SYNCS.PHASECHK.TRANS64 P3, [R2+URZ+0x60], R11 ;  /* 0x0000600b0200b5a7 */ /* 0x000ea4000806007f */
[----:B--2---:R-:W-:Y:S05]  /*13d20*/  @!P3 BRA `(.L_x_2037) ;  /* 0xfffffffc00f0b947 */ /* 0x004fea000383ffff */
[----:B------:R-:W-:Y:S05]  /*13d30*/  BRA `(.L_x_2070) ;  /* 0xffffffec00907947 */ /* 0x000fea000383ffff */
.L_x_2044:
[----:B-1----:R1:W2:Y:S02]  /*13d40*/  SYNCS.PHASECHK.TRANS64.TRYWAIT P0, [R3+URZ+0x38860], R0 ;  /* 0x03886000030075a7 */ /* 0x0022a4000800017f */
[----:B--2---:R-:W-:Y:S05]  /*13d50*/  @!P0 NANOSLEEP.SYNCS 0x989680 ;  /* 0x009896800000895d */ /* 0x004fea0003900000 */
[----:B------:R-:W2:Y:S02]  /*13d60*/  @!P0 SYNCS.PHASECHK.TRANS64 P0, [R3+URZ+0x38860], R0 ;  /* 0x03886000030085a7 */ /* 0x000ea4000800007f */
[----:B--2---:R-:W-:Y:S05]  /*13d70*/  @!P0 BRA `(.L_x_2044) ;  /* 0xfffffffc00f08947 */ /* 0x004fea000383ffff */
[----:B------:R-:W-:Y:S05]  /*13d80*/  BRA `(.L_x_2071) ;  /* 0xfffffff000907947 */ /* 0x000fea000383ffff */
.L_x_2046:
[----:B------:R-:W-:Y:S01]  /*13d90*/  BSSY B0, `(.L_x_2072) ;  /* 0x0000007000007945 */ /* 0x000fe20003800000 */
[----:B------:R-:W-:Y:S01]  /*13da0*/  IMAD.MOV.U32 R12, RZ, RZ, RZ ;  /* 0x000000ffff0c7224 */ /* 0x000fe200078e00ff */
[----:B------:R-:W-:Y:S01]  /*13db0*/  MOV R11, 0x1f ;  /* 0x0000001f000b7802 */ /* 0x000fe20000000f00 */
[----:B------:R-:W-:-:S07]  /*13dc0*/  IMAD.MOV.U32 R15, RZ, RZ, -0x1 ;  /* 0xffffffffff0f7424 */ /* 0x000fce00078e00ff */
[----:B------:R-:W-:Y:S05]  /*13dd0*/  WARPSYNC.COLLECTIVE R15, `(.L_x_2073) ;  /* 0x000000000f087348 */ /* 0x000fea0003c00000 */
[----:B------:R1:W2:Y:S02]  /*13de0*/  SHFL.IDX P6, R14, R13, R12, R11 ;  /* 0x0000000c0d0e7389 */ /* 0x0002a400000c000b */
[----:B-12---:R-:W-:Y:S01]  /*13df0*/  ENDCOLLECTIVE ;  /* 0x000000000000791b */ /* 0x006fe20003800000 */
.L_x_2073:
[----:B------:R-:W-:Y:S05]  /*13e00*/  BSYNC B0 ;  /* 0x0000000000007941 */ /* 0x000fea0003800000 */
.L_x_2072:
[----:B------:R-:W-:Y:S05]  /*13e10*/  BRA `(.L_x_2074) ;  /* 0xfffffff4002c7947 */ /* 0x000fea000383ffff */
.L_x_2048:
[----:B--2---:R2:W3:Y:S02]  /*13e20*/  SYNCS.PHASECHK.TRANS64.TRYWAIT P0, [R7+URZ+0x38820], R0 ;  /* 0x03882000070075a7 */ /* 0x0044e4000800017f */
[----:B---3--:R-:W-:Y:S05]  /*13e30*/  @!P0 NANOSLEEP.SYNCS 0x989680 ;  /* 0x009896800000895d */ /* 0x008fea0003900000 */
[----:B------:R-:W3:Y:S02]  /*13e40*/  @!P0 SYNCS.PHASECHK.TRANS64 P0, [R7+URZ+0x38820], R0 ;  /* 0x03882000070085a7 */ /* 0x000ee4000800007f */
[----:B---3--:R-:W-:Y:S05]  /*13e50*/  @!P0 BRA `(.L_x_2048) ;  /* 0xfffffffc00f08947 */ /* 0x008fea000383ffff */
[----:B------:R-:W-:Y:S05]  /*13e60*/  BRA `(.L_x_2075) ;  /* 0xfffffff400747947 */ /* 0x000fea000383ffff */
.L_x_2052:
[----:B--2---:R2:W3:Y:S02]  /*13e70*/  SYNCS.PHASECHK.TRANS64.TRYWAIT P0, [R5+URZ], R4 ;  /* 0x00000004050075a7 */ /* 0x0044e4000800017f */
[----:B---3--:R-:W-:Y:S05]  /*13e80*/  @!P0 NANOSLEEP.SYNCS 0x989680 ;  /* 0x009896800000895d */ /* 0x008fea0003900000 */
[----:B------:R-:W3:Y:S02]  /*13e90*/  @!P0 SYNCS.PHASECHK.TRANS64 P0, [R5+URZ], R4 ;  /* 0x00000004050085a7 */ /* 0x000ee4000800007f */
[----:B---3--:R-:W-:Y:S05]  /*13ea0*/  @!P0 BRA `(.L_x_2052) ;  /* 0xfffffffc00f08947 */ /* 0x008fea000383ffff */
[----:B------:R-:W-:Y:S05]  /*13eb0*/  BRA `(.L_x_2076) ;  /* 0xfffffff400d07947 */ /* 0x000fea000383ffff */
.L_x_2053:
[----:B---3--:R3:W4:Y:S02]  /*13ec0*/  SYNCS.PHASECHK.TRANS64.TRYWAIT P0, [R3+URZ], R0 ;  /* 0x00000000030075a7 */ /* 0x008724000800017f */
[----:B----4-:R-:W-:Y:S05]  /*13ed0*/  @!P0 NANOSLEEP.SYNCS 0x989680 ;  /* 0x009896800000895d */ /* 0x010fea0003900000 */
[----:B------:R-:W4:Y:S02]  /*13ee0*/  @!P0 SYNCS.PHASECHK.TRANS64 P0, [R3+URZ], R0 ;  /* 0x00000000030085a7 */ /* 0x000f24000800007f */
[----:B----4-:R-:W-:Y:S05]  /*13ef0*/  @!P0 BRA `(.L_x_2053) ;  /* 0xfffffffc00f08947 */ /* 0x010fea000383ffff */
[----:B------:R-:W-:Y:S05]  /*13f00*/  BRA `(.L_x_2077) ;  /* 0xfffffff400c47947 */ /* 0x000fea000383ffff */
.L_x_2055:
[----:B--2---:R2:W3:Y:S02]  /*13f10*/  SYNCS.PHASECHK.TRANS64.TRYWAIT P0, [R5+URZ], R4 ;  /* 0x00000004050075a7 */ /* 0x0044e4000800017f */
[----:B---3--:R-:W-:Y:S05]  /*13f20*/  @!P0 NANOSLEEP.SYNCS 0x989680 ;  /* 0x009896800000895d */ /* 0x008fea0003900000 */
[----:B------:R-:W3:Y:S02]  /*13f30*/  @!P0 SYNCS.PHASECHK.TRANS64 P0, [R5+URZ], R4 ;  /* 0x00000004050085a7 */ /* 0x000ee4000800007f */
[----:B---3--:R-:W-:Y:S05]  /*13f40*/  @!P0 BRA `(.L_x_2055) ;  /* 0xfffffffc00f08947 */ /* 0x008fea000383ffff */
[----:B------:R-:W-:Y:S05]  /*13f50*/  BRA `(.L_x_2078) ;  /* 0xfffffff400c87947 */ /* 0x000fea000383ffff */
.L_x_2079:
        /* <DEDUP_REMOVED lines=10> */
.L_x_12756:


//--------------------- .text._ZN7cutlass13device_kernelIN5flash11enable_sm90INS1_16FlashAttnFwdSm90INS1_25CollectiveMainloopFwdSm90ILi2EN4cute5tupleIJNS5_1CILi1EEES8_S8_EEENS6_IJNS7_ILi128EEENS7_ILi80EEENS7_ILi256EEEEEELi256ENS_10bfloat16_tEfNS_4arch4Sm90ELb1ELb0ELb0ELb1ELb0ELb0ELb0ELb1ELb1ELb0ELb0ELb0EEENS1_21CollectiveEpilogueFwdINS6_IJSA_SC_SB_EEES9_SE_SG_Li256ELb1ELb0ELb0ELb0EEENS1_36VarlenDynamicPersistentTileSchedulerILi128ELi80ELi256ELi32ELb0ELb0ELb1ELb1ELb1ELb1EEEEEEEEEvNT_6ParamsE --------------------------
	.section	.text._ZN7cutlass13device_kernelIN5flash11enable_sm90INS1_16FlashAttnFwdSm90INS1_25CollectiveMainloopFwdSm90ILi2EN4cute5tupleIJNS5_1CILi1EEES8_S8_EEENS6_IJNS7_ILi128EEENS7_ILi80EEENS7_ILi256EEEEEELi256ENS_10bfloat16_tEfNS_4arch4Sm90ELb1ELb0ELb0ELb1ELb0ELb0ELb0ELb1ELb1ELb0ELb0ELb0EEENS1_21CollectiveEpilogueFwdINS6_IJSA_SC_SB_EEES9_SE_SG_Li256ELb1ELb0ELb0ELb0EEENS1_36VarlenDynamicPersistentTileSchedulerILi128ELi80ELi256ELi32ELb0ELb0ELb1ELb1ELb1ELb1EEEEEEEEEvNT_6ParamsE,"ax",@progbits
	.align	128
.text._ZN7cutlass13device_kernelIN5flash11enable_sm90INS1_16FlashAttnFwdSm90INS1_25CollectiveMainloopFwdSm90ILi2EN4cute5tupleIJNS5_1CILi1EEES8_S8_EEENS6_IJNS7_ILi128EEENS7_ILi80EEENS7_ILi256EEEEEELi256ENS_10bfloat16_tEfNS_4arch4Sm90ELb1ELb0ELb0ELb1ELb0ELb0ELb0ELb1ELb1ELb0ELb0ELb0EEENS1_21CollectiveEpilogueFwdINS6_IJSA_SC_SB_EEES9_SE_SG_Li256ELb1ELb0ELb0ELb0EEENS1_36VarlenDynamicPersistentTileSchedulerILi128ELi80ELi256ELi32ELb0ELb0ELb1ELb1ELb1ELb1EEEEEEEEEvNT_6ParamsE:
        .type           _ZN7cutlass13device_kernelIN5flash11enable_sm90INS1_16FlashAttnFwdSm90INS1_25CollectiveMainloopFwdSm90ILi2EN4cute5tupleIJNS5_1CILi1EEES8_S8_EEENS6_IJNS7_ILi128EEENS7_ILi80EEENS7_ILi256EEEEEELi256ENS_10bfloat16_tEfNS_4arch4Sm90ELb1ELb0ELb0ELb1ELb0ELb0ELb0ELb1ELb1ELb0ELb0ELb0EEENS1_21CollectiveEpilogueFwdINS6_IJSA_SC_SB_EEES9_SE_SG_Li256ELb1ELb0ELb0ELb0EEENS1_36VarlenDynamicPersistentTileSchedulerILi128ELi80ELi256ELi32ELb0ELb0ELb1ELb1ELb1ELb1EEEEEEEEEvNT_6ParamsE,@function
        .size           _ZN7cutlass13device_kernelIN5flash11enable_sm90INS1_16FlashAttnFwdSm90INS1_25CollectiveMainloopFwdSm90ILi2EN4cute5tupleIJNS5_1CILi1EEES8_S8_EEENS6_IJNS7_ILi128EEENS7_ILi80EEENS7_ILi256EEEEEELi256ENS_10bfloat16_tEfNS_4arch4Sm90ELb1ELb0ELb0ELb1ELb0ELb0ELb0ELb1ELb1ELb0ELb0ELb0EEENS1_21CollectiveEpilogueFwdINS6_IJSA_SC_SB_EEES9_SE_SG_Li256ELb1ELb0ELb0ELb0EEENS1_36VarlenDynamicPersistentTileSchedulerILi128ELi80ELi256ELi32ELb0ELb0ELb1ELb1ELb1ELb1EEEEEEEEEvNT_6ParamsE,(.L_x_12757 - _ZN7cutlass13device_kernelIN5flash11enable_sm90INS1_16FlashAttnFwdSm90INS1_25CollectiveMainloopFwdSm90ILi2EN4cute5tupleIJNS5_1CILi1EEES8_S8_EEENS6_IJNS7_ILi128EEENS7_ILi80EEENS7_ILi256EEEEEELi256ENS_10bfloat16_tEfNS_4arch4Sm90ELb1ELb0ELb0ELb1ELb0ELb0ELb0ELb1ELb1ELb0ELb0ELb0EEENS1_21CollectiveEpilogueFwdINS6_IJSA_SC_SB_EEES9_SE_SG_Li256ELb1ELb0ELb0ELb0EEENS1_36VarlenDynamicPersistentTileSchedulerILi128ELi80ELi256ELi32ELb0ELb0ELb1ELb1ELb1ELb1EEEEEEEEEvNT_6ParamsE)
        .other          _ZN7cutlass13device_kernelIN5flash11enable_sm90INS1_16FlashAttnFwdSm90INS1_25CollectiveMainloopFwdSm90ILi2EN4cute5tupleIJNS5_1CILi1EEES8_S8_EEENS6_IJNS7_ILi128EEENS7_ILi80EEENS7_ILi256EEEEEELi256ENS_10bfloat16_tEfNS_4arch4Sm90ELb1ELb0ELb0ELb1ELb0ELb0ELb0ELb1ELb1ELb0ELb0ELb0EEENS1_21CollectiveEpilogueFwdINS6_IJSA_SC_SB_EEES9_SE_SG_Li256ELb1ELb0ELb0ELb0EEENS1_36VarlenDynamicPersistentTileSchedulerILi128ELi80ELi256ELi32ELb0ELb0ELb1ELb1ELb1ELb1EEEEEEEEEvNT_6ParamsE,@"STO_CUDA_ENTRY STV_DEFAULT"
_ZN7cutlass13device_kernelIN5flash11enable_sm90INS1_16FlashAttnFwdSm90INS1_25CollectiveMainloopFwdSm90ILi2EN4cute5tupleIJNS5_1CILi1EEES8_S8_EEENS6_IJNS7_ILi128EEENS7_ILi80EEENS7_ILi256EEEEEELi256ENS_10bfloat16_tEfNS_4arch4Sm90ELb1ELb0ELb0ELb1ELb0ELb0ELb0ELb1ELb1ELb0ELb0ELb0EEENS1_21CollectiveEpilogueFwdINS6_IJSA_SC_SB_EEES9_SE_SG_Li256ELb1ELb0ELb0ELb0EEENS1_36VarlenDynamicPersistentTileSchedulerILi128ELi80ELi256ELi32ELb0ELb0ELb1ELb1ELb1ELb1EEEEEEEEEvNT_6ParamsE:
        /* <DEDUP_REMOVED lines=21> */
.L_x_2081:
[----:B------:R-:W-:Y:S05]  /*0150*/  BSYNC B0 ;  /* 0x0000000000007941 */ /* 0x000fea0003800000 */
.L_x_2080:
        /* <DEDUP_REMOVED lines=41> */
.L_x_2082:
        /* <DEDUP_REMOVED lines=22> */
.L_x_2083:
        /* <DEDUP_REMOVED lines=18> */
.L_x_2084:
        /* <DEDUP_REMOVED lines=22> */
.L_x_2085:
        /* <DEDUP_REMOVED lines=22> */
.L_x_2086:
        /* <DEDUP_REMOVED lines=8> */
.L_x_2088:
        /* <DEDUP_REMOVED lines=17> */
[----:B------:R-:W0:Y:S11]  /*0ac0*/  S2R R0, SR_TID.X ;  /* 0x0000000000007919 */ /* 0x000e360000002100 */
[----:B------:R-:W-:Y:S01]  /*0ad0*/  IMAD.U32 R19, RZ, RZ, UR5 ;  /* 0x00000005ff137e24 */ /* 0x000fe2000f8e00ff */
[----:B------:R-:W-:Y:S01]  /*0ae0*/  R2UR UR5, R14 ;  /* 0x000000000e0572ca */ /* 0x000fe200000e0000 */
[----:B0-----:R-:W-:-:S05]  /*0af0*/  VIADD R225, R0, 0xffffff80 ;  /* 0xffffff8000e17836 */ /* 0x001fca0000000000 */
[----:B------:R-:W-:-:S04]  /*0b00*/  SHF.R.S32.HI R0, RZ, 0x1f, R225 ;  /* 0x0000001fff007819 */ /* 0x000fc800000114e1 */
[CC--:B------:R-:W-:Y:S02]  /*0b10*/  LEA.HI R3, R0.reuse, R225.reuse, RZ, 0x7 ;  /* 0x000000e100037211 */ /* 0x0c0fe400078f38ff */
[----:B------:R-:W-:Y:S02]  /*0b20*/  LEA.HI R4, R0, R225, RZ, 0x5 ;  /* 0x000000e100047211 */ /* 0x000fe400078f28ff */
[----:B------:R-:W-:Y:S02]  /*0b30*/  SHF.R.S32.HI R222, RZ, 0x7, R3 ;  /* 0x00000007ffde7819 */ /* 0x000fe40000011403 */
[----:B--2---:R-:W-:Y:S02]  /*0b40*/  R2UR UR4, R2 ;  /* 0x00000000020472ca */ /* 0x004fe400000e0000 */
[C---:B------:R-:W-:Y:S02]  /*0b50*/  LOP3.LUT R2, R3.reuse, 0xffffff80, RZ, 0xc0, !PT ;  /* 0xffffff8003027812 */ /* 0x040fe400078ec0ff */
[----:B------:R-:W-:-:S03]  /*0b60*/  LEA.HI R3, R3, R222, RZ, 0x1 ;  /* 0x000000de03037211 */ /* 0x000fc600078f08ff */
[----:B------:R-:W-:Y:S01]  /*0b70*/  IMAD.IADD R221, R225, 0x1, -R2 ;  /* 0x00000001e1dd7824 */ /* 0x000fe200078e0a02 */
[----:B------:R-:W-:-:S04]  /*0b80*/  LOP3.LUT R3, R3, 0x3fffffe, RZ, 0xc0, !PT ;  /* 0x03fffffe03037812 */ /* 0x000fc800078ec0ff */
[----:B------:R-:W-:Y:S01]  /*0b90*/  SHF.R.S32.HI R8, RZ, 0x1f, R221 ;  /* 0x0000001fff087819 */ /* 0x000fe200000114dd */
[----:B------:R-:W-:Y:S01]  /*0ba0*/  ULOP3.LUT UR4, UR4, 0x1, URZ, 0xfc, !UPT ;  /* 0x0000000104047892 */ /* 0x000fe2000f8efc3f */
[----:B------:R-:W-:Y:S02]  /*0bb0*/  IMAD.IADD R3, R222, 0x1, -R3 ;  /* 0x00000001de037824 */ /* 0x000fe400078e0a03 */
[CC--:B------:R-:W-:Y:S02]  /*0bc0*/  LEA.HI R9, R8.reuse, R221.reuse, RZ, 0x2 ;  /* 0x000000dd08097211 */ /* 0x0c0fe400078f10ff */
[----:B------:R-:W-:Y:S01]  /*0bd0*/  LEA.HI R8, R8, R221, RZ, 0x5 ;  /* 0x000000dd08087211 */ /* 0x000fe200078f28ff */
[----:B------:R-:W-:Y:S01]  /*0be0*/  IMAD.U32 R224, RZ, RZ, UR4 ;  /* 0x00000004ffe07e24 */ /* 0x000fe2000f8e00ff */
[--C-:B------:R-:W-:Y:S01]  /*0bf0*/  SHF.R.S32.HI R5, RZ, 0x2, R9.reuse ;  /* 0x00000002ff057819 */ /* 0x100fe20000011409 */
[----:B------:R-:W-:Y:S01]  /*0c00*/  UMOV UR4, URZ ;  /* 0x0000003f00047c82 */ /* 0x000fe20008000000 */
[----:B------:R-:W-:Y:S01]  /*0c10*/  SHF.R.S32.HI R2, RZ, 0x1f, R9 ;  /* 0x0000001fff027819 */ /* 0x000fe20000011409 */
[----:B------:R-:W-:Y:S01]  /*0c20*/  IMAD.U32 R220, RZ, RZ, UR4 ;  /* 0x00000004ffdc7e24 */ /* 0x000fe2000f8e00ff */
[----:B------:R-:W-:Y:S01]  /*0c30*/  SHF.R.S32.HI R8, RZ, 0x5, R8 ;  /* 0x00000005ff087819 */ /* 0x000fe20000011408 */
[----:B------:R-:W-:Y:S01]  /*0c40*/  IMAD.U32 R16, RZ, RZ, UR4 ;  /* 0x00000004ff107e24 */ /* 0x000fe2000f8e00ff */
[----:B------:R-:W-:-:S02]  /*0c50*/  LEA.HI R2, R2, R5, RZ, 0x3 ;  /* 0x0000000502027211 */ /* 0x000fc400078f18ff */
[----:B------:R-:W-:Y:S02]  /*0c60*/  LOP3.LUT R214, R9, 0x7ffffffc, RZ, 0xc0, !PT ;  /* 0x7ffffffc09d67812 */ /* 0x000fe400078ec0ff */
[----:B------:R-:W-:Y:S02]  /*0c70*/  LOP3.LUT R6, R2, 0xfffffff8, RZ, 0xc0, !PT ;  /* 0xfffffff802067812 */ /* 0x000fe400078ec0ff */
[CC--:B------:R-:W-:Y:S02]  /*0c80*/  LEA.HI R2, R0.reuse, R225.reuse, RZ, 0x4 ;  /* 0x000000e100027211 */ /* 0x0c0fe400078f20ff */
[----:B------:R-:W-:Y:S01]  /*0c90*/  LEA.HI R0, R0, R225, RZ, 0x3 ;  /* 0x000000e100007211 */ /* 0x000fe200078f18ff */
[----:B------:R-:W-:Y:S01]  /*0ca0*/  IMAD.IADD R11, R5, 0x1, -R6 ;  /* 0x00000001050b7824 */ /* 0x000fe200078e0a06 */
[----:B------:R-:W-:Y:S01]  /*0cb0*/  SHF.R.S32.HI R5, RZ, 0x4, R2 ;  /* 0x00000004ff057819 */ /* 0x000fe20000011402 */
[----:B------:R-:W-:Y:S01]  /*0cc0*/  IMAD.SHL.U32 R6, R4, 0x20, RZ ;  /* 0x0000002004067824 */ /* 0x000fe200078e00ff */
[----:B------:R-:W-:Y:S01]  /*0cd0*/  LOP3.LUT R4, R2, 0x3fffff0, RZ, 0xc0, !PT ;  /* 0x03fffff002047812 */ /* 0x000fe200078ec0ff */
[----:B------:R-:W-:Y:S01]  /*0ce0*/  IMAD R8, R8, 0x10, R11 ;  /* 0x0000001008087824 */ /* 0x000fe200078e020b */
[----:B------:R-:W-:-:S02]  /*0cf0*/  LEA.HI R2, R2, R5, RZ, 0x1 ;  /* 0x0000000502027211 */ /* 0x000fc400078f08ff */
[----:B------:R-:W-:Y:S01]  /*0d00*/  LOP3.LUT R7, R6, 0xfffffc00, RZ, 0xc0, !PT ;  /* 0xfffffc0006077812 */ /* 0x000fe200078ec0ff */
[----:B------:R-:W-:Y:S01]  /*0d10*/  IMAD.IADD R4, R225, 0x1, -R4 ;  /* 0x00000001e1047824 */ /* 0x000fe200078e0a04 */
[----:B------:R-:W-:Y:S01]  /*0d20*/  LOP3.LUT R2, R2, 0x1ffffffe, RZ, 0xc0, !PT ;  /* 0x1ffffffe02027812 */ /* 0x000fe200078ec0ff */
[----:B------:R-:W-:Y:S01]  /*0d30*/  IMAD R215, R3, 0x40, R8 ;  /* 0x0000004003d77824 */ /* 0x000fe200078e0208 */
[----:B------:R-:W-:Y:S01]  /*0d40*/  SHF.R.S32.HI R212, RZ, 0x3, R0 ;  /* 0x00000003ffd47819 */ /* 0x000fe20000011400 */
[----:B------:R-:W-:Y:S01]  /*0d50*/  IMAD R7, R4, 0x40, R7 ;  /* 0x0000004004077824 */ /* 0x000fe200078e0207 */
[----:B------:R-:W-:Y:S02]  /*0d60*/  IADD3 R2, R5, -R2, RZ ;  /* 0x8000000205027210 */ /* 0x000fe40007ffe0ff */
[----:B------:R-:W-:-:S03]  /*0d70*/  IADD3 R214, R221, -R214, RZ ;  /* 0x800000d6ddd67210 */ /* 0x000fc60007ffe0ff */
[----:B------:R-:W-:Y:S01]  /*0d80*/  IMAD R223, R2, 0x8, R7 ;  /* 0x0000000802df7824 */ /* 0x000fe200078e0207 */
[----:B------:R-:W-:Y:S01]  /*0d90*/  LOP3.LUT R2, R0, 0x1ffffff8, RZ, 0xc0, !PT ;  /* 0x1ffffff800027812 */ /* 0x000fe200078ec0ff */
[----:B------:R-:W-:-:S04]  /*0da0*/  IMAD.MOV.U32 R7, RZ, RZ, R15 ;  /* 0x000000ffff077224 */ /* 0x000fc800078e000f */
[----:B------:R-:W-:-:S04]  /*0db0*/  IMAD.IADD R2, R225, 0x1, -R2 ;  /* 0x00000001e1027824 */ /* 0x000fc800078e0a02 */
[----:B------:R-:W-:-:S07]  /*0dc0*/  IMAD.SHL.U32 R18, R2, 0x8, RZ ;  /* 0x0000000802127824 */ /* 0x000fce00078e00ff */
.L_x_2142:
        /* <DEDUP_REMOVED lines=14> */
[----:B------:R-:W-:Y:S01]  /*0eb0*/  IMAD.U32 R216, RZ, RZ, UR4 ;  /* 0x00000004ffd87e24 */ /* 0x000fe2000f8e00ff */
[----:B------:R-:W-:-:S04]  /*0ec0*/  @UP0 ULEA UR6, UP2, UR4, UR6, 0x2 ;  /* 0x0000000604060291 */ /* 0x000fc8000f84103f */
[----:B------:R-:W-:Y:S02]  /*0ed0*/  @UP0 ULEA.HI.X UR7, UR4, UR7, UR12, 0x2, UP2 ;  /* 0x0000000704070291 */ /* 0x000fe400090f140c */
[----:B------:R-:W-:Y:S01]  /*0ee0*/  IMAD.U32 R218, RZ, RZ, UR12 ;  /* 0x0000000cffda7e24 */ /* 0x000fe2000f8e00ff */
[----:B------:R-:W-:Y:S01]  /*0ef0*/  @UP1 ULEA UR8, UP0, UR4, UR8, 0x2 ;  /* 0x0000000804081291 */ /* 0x000fe2000f80103f */
[----:B------:R-:W-:-:S03]  /*0f00*/  IMAD.U32 R2, RZ, RZ, UR6 ;  /* 0x00000006ff027e24 */ /* 0x000fc6000f8e00ff */
[----:B------:R-:W-:Y:S01]  /*0f10*/  @UP1 ULEA.HI.X UR9, UR4, UR9, UR12, 0x2, UP0 ;  /* 0x0000000904091291 */ /* 0x000fe200080f140c */
[----:B------:R-:W-:Y:S01]  /*0f20*/  IMAD.U32 R3, RZ, RZ, UR7 ;  /* 0x00000007ff037e24 */ /* 0x000fe2000f8e00ff */
[----:B------:R-:W-:Y:S01]  /*0f30*/  ULDC.64 UR6, c[0x0][0x3f8] ;  /* 0x0000fe0000067ab9 */ /* 0x000fe20000000a00 */
[----:B---34-:R-:W-:-:S03]  /*0f40*/  IMAD.U32 R4, RZ, RZ, UR8 ;  /* 0x00000008ff047e24 */ /* 0x018fc6000f8e00ff */
[----:B------:R-:W-:Y:S01]  /*0f50*/  IMAD.U32 R5, RZ, RZ, UR9 ;  /* 0x00000009ff057e24 */ /* 0x000fe2000f8e00ff */
[----:B------:R-:W2:Y:S01]  /*0f60*/  @P0 LDG.E R2, desc[UR10][R2.64] ;  /* 0x0000000a02020981 */ /* 0x000ea2000c1e1900 */
[----:B------:R-:W-:Y:S01]  /*0f70*/  UISETP.NE.U32.AND UP0, UPT, UR6, URZ, UPT ;  /* 0x0000003f0600728c */ /* 0x000fe2000bf05070 */
[----:B------:R-:W-:Y:S02]  /*0f80*/  ULDC UR8, c[0x0][0x2e0] ;  /* 0x0000b80000087ab9 */ /* 0x000fe40000000800 */
[----:B------:R-:W3:Y:S01]  /*0f90*/  @P2 LDG.E R4, desc[UR10][R4.64] ;  /* 0x0000000a04042981 */ /* 0x000ee2000c1e1900 */
[----:B------:R-:W-:Y:S01]  /*0fa0*/  ULDC UR9, c[0x0][0x288] ;  /* 0x0000a20000097ab9 */ /* 0x000fe20000000800 */
[----:B------:R-:W-:Y:S01]  /*0fb0*/  UISETP.NE.AND.EX UP0, UPT, UR7, URZ, UPT, UP0 ;  /* 0x0000003f0700728c */ /* 0x000fe2000bf05300 */
[----:B------:R-:W-:Y:S01]  /*0fc0*/  IMAD.U32 R217, RZ, RZ, UR5 ;  /* 0x00000005ffd97e24 */ /* 0x000fe2000f8e00ff */
[----:B------:R-:W-:Y:S01]  /*0fd0*/  ULDC UR6, c[0x0][0x404] ;  /* 0x0001010000067ab9 */ /* 0x000fe20000000800 */
[----:B------:R-:W-:Y:S01]  /*0fe0*/  ULDC.64 UR10, c[0x0][0xa20] ;  /* 0x00028800000a7ab9 */ /* 0x000fe20000000a00 */
[----:B------:R-:W-:Y:S01]  /*0ff0*/  USEL UR6, UR6, 0x1, UP0 ;  /* 0x0000000106067887 */ /* 0x000fe20008000000 */
[----:B------:R-:W-:Y:S01]  /*1000*/  ISETP.NE.U32.AND P1, PT, RZ, UR10, PT ;  /* 0x0000000aff007c0c */ /* 0x000fe2000bf25070 */
[----:B------:R-:W-:-:S02]  /*1010*/  UMOV UR4, URZ ;  /* 0x0000003f00047c82 */ /* 0x000fc40008000000 */
[----:B------:R-:W-:Y:S01]  /*1020*/  UIMAD UR8, UR6, UR8, URZ ;  /* 0x00000008060872a4 */ /* 0x000fe2000f8e023f */
[----:B------:R-:W-:Y:S02]  /*1030*/  ISETP.NE.AND.EX P1, PT, RZ, UR11, PT, P1 ;  /* 0x0000000bff007c0c */ /* 0x000fe4000bf25310 */
[----:B--2---:R-:W-:Y:S02]  /*1040*/  @P0 R2UR UR4, R2 ;  /* 0x00000000020402ca */ /* 0x004fe400000e0000 */
[----:B---3--:R-:W-:-:S13]  /*1050*/  @P2 R2UR UR9, R4 ;  /* 0x00000000040922ca */ /* 0x008fda00000e0000 */
[----:B-----5:R-:W-:Y:S01]  /*1060*/  IMAD.U32 R22, RZ, RZ, UR9 ;  /* 0x00000009ff167e24 */ /* 0x020fe2000f8e00ff */
[----:B-1----:R-:W-:Y:S06]  /*1070*/  @P2 BRA `(.L_x_2089) ;  /* 0x0000000000402947 */ /* 0x002fec0003800000 */
        /* <DEDUP_REMOVED lines=8> */
[----:B------:R-:W-:Y:S01]  /*1100*/  MOV R2, UR6 ;  /* 0x0000000600027c02 */ /* 0x000fe20008000f00 */
[----:B------:R-:W-:-:S05]  /*1110*/  IMAD.U32 R3, RZ, RZ, UR7 ;  /* 0x00000007ff037e24 */ /* 0x000fca000f8e00ff */
[----:B------:R-:W2:Y:S04]  /*1120*/  LDG.E R4, desc[UR12][R2.64] ;  /* 0x0000000c02047981 */ /* 0x000ea8000c1e1900 */
[----:B------:R-:W3:Y:S01]  /*1130*/  LDG.E R0, desc[UR12][R2.64+0x4] ;  /* 0x0000040c02007981 */ /* 0x000ee2000c1e1900 */
[----:B--2---:R-:W-:Y:S02]  /*1140*/  R2UR UR5, R4 ;  /* 0x00000000040572ca */ /* 0x004fe400000e0000 */
[----:B---3--:R-:W-:-:S13]  /*1150*/  R2UR UR6, R0 ;  /* 0x00000000000672ca */ /* 0x008fda00000e0000 */
[----:B------:R-:W-:-:S06]  /*1160*/  UIADD3 UR5, -UR5, UR6, URZ ;  /* 0x0000000605057290 */ /* 0x000fcc000fffe13f */
[----:B------:R-:W-:-:S07]  /*1170*/  IMAD.U32 R22, RZ, RZ, UR5 ;  /* 0x00000005ff167e24 */ /* 0x000fce000f8e00ff */
.L_x_2089:
[----:B------:R-:W-:-:S13]  /*1180*/  R2UR UR5, R19 ;  /* 0x00000000130572ca */ /* 0x000fda00000e0000 */
[----:B------:R-:W-:Y:S01]  /*1190*/  IMAD.U32 R219, RZ, RZ, UR5 ;  /* 0x00000005ffdb7e24 */ /* 0x000fe2000f8e00ff */
[----:B------:R-:W-:Y:S06]  /*11a0*/  @!P1 BRA `(.L_x_2090) ;  /* 0x0000000000289947 */ /* 0x000fec0003800000 */
[----:B------:R-:W-:Y:S01]  /*11b0*/  R2UR UR6, R216 ;  /* 0x00000000d80672ca */ /* 0x000fe200000e0000 */
[----:B------:R-:W-:Y:S01]  /*11c0*/  ULDC.64 UR8, c[0x0][0x208] ;  /* 0x0000820000087ab9 */ /* 0x000fe20000000a00 */
[----:B------:R-:W-:-:S11]  /*11d0*/  R2UR UR7, R218 ;  /* 0x00000000da0772ca */ /* 0x000fd600000e0000 */
[----:B------:R-:W-:-:S04]  /*11e0*/  ULEA UR5, UP0, UR6, UR10, 0x2 ;  /* 0x0000000a06057291 */ /* 0x000fc8000f80103f */
[----:B------:R-:W-:Y:S02]  /*11f0*/  ULEA.HI.X UR6, UR6, UR11, UR7, 0x2, UP0 ;  /* 0x0000000b06067291 */ /* 0x000fe400080f1407 */
[----:B------:R-:W-:-:S04]  /*1200*/  IMAD.U32 R2, RZ, RZ, UR5 ;  /* 0x00000005ff027e24 */ /* 0x000fc8000f8e00ff */
[----:B------:R-:W-:-:S05]  /*1210*/  IMAD.U32 R3, RZ, RZ, UR6 ;  /* 0x00000006ff037e24 */ /* 0x000fca000f8e00ff */
[----:B------:R-:W2:Y:S02]  /*1220*/  LDG.E R2, desc[UR8][R2.64] ;  /* 0x0000000802027981 */ /* 0x000ea4000c1e1900 */
[----:B--2---:R-:W-:Y:S01]  /*1230*/  R2UR UR8, R2 ;  /* 0x00000000020872ca */ /* 0x004fe200000e0000 */
[----:B------:R-:W-:-:S14]  /*1240*/  BRA `(.L_x_2091) ;  /* 0x00000000003c7947 */ /* 0x000fdc0003800000 */
.L_x_2090:
        /* <DEDUP_REMOVED lines=15> */
.L_x_2091:
[----:B------:R-:W-:Y:S01]  /*1340*/  R2UR UR5, R19 ;  /* 0x00000000130572ca */ /* 0x000fe200000e0000 */
[----:B------:R-:W-:Y:S01]  /*1350*/  UIADD3 UR6, -UR4, UR8, URZ ;  /* 0x0000000804067290 */ /* 0x000fe2000fffe13f */
[----:B------:R-:W-:Y:S01]  /*1360*/  R2UR UR7, R22 ;  /* 0x00000000160772ca */ /* 0x000fe200000e0000 */
[----:B------:R-:W-:Y:S01]  /*1370*/  IMAD.MOV.U32 R0, RZ, RZ, RZ ;  /* 0x000000ffff007224 */ /* 0x000fe200078e00ff */
[----:B------:R-:W-:Y:S01]  /*1380*/  PLOP3.LUT P0, PT, PT, PT, PT, 0x80, 0x0 ;  /* 0x000000000000781c */ /* 0x000fe20003f0f070 */
[----:B------:R-:W-:Y:S01]  /*1390*/  UIADD3 UR4, UR6, 0x4f, URZ ;  /* 0x0000004f06047890 */ /* 0x000fe2000fffe03f */
[----:B------:R-:W-:Y:S01]  /*13a0*/  CS2R R2, SRZ ;  /* 0x0000000000027805 */ /* 0x000fe2000001ff00 */
[----:B------:R-:W-:Y:S01]  /*13b0*/  IMAD.U32 R23, RZ, RZ, UR6 ;  /* 0x00000006ff177e24 */ /* 0x000fe2000f8e00ff */
[----:B------:R-:W-:Y:S02]  /*13c0*/  CS2R R150, SRZ ;  /* 0x0000000000967805 */ /* 0x000fe4000001ff00 */
[----:B------:R-:W-:-:S02]  /*13d0*/  CS2R R148, SRZ ;  /* 0x0000000000947805 */ /* 0x000fc4000001ff00 */
[----:B------:R-:W-:Y:S02]  /*13e0*/  CS2R R146, SRZ ;  /* 0x0000000000927805 */ /* 0x000fe4000001ff00 */
[----:B------:R-:W-:Y:S02]  /*13f0*/  CS2R R144, SRZ ;  /* 0x0000000000907805 */ /* 0x000fe4000001ff00 */
[----:B------:R-:W-:Y:S01]  /*1400*/  CS2R R142, SRZ ;  /* 0x00000000008e7805 */ /* 0x000fe2000001ff00 */
[----:B------:R-:W-:Y:S01]  /*1410*/  ULEA UR5, UR5, 0xcf, 0x7 ;  /* 0x000000cf05057891 */ /* 0x000fe2000f8e383f */
[----:B------:R-:W-:Y:S02]  /*1420*/  CS2R R140, SRZ ;  /* 0x00000000008c7805 */ /* 0x000fe4000001ff00 */
[----:B------:R-:W-:Y:S02]  /*1430*/  CS2R R138, SRZ ;  /* 0x00000000008a7805 */ /* 0x000fe4000001ff00 */
[----:B------:R-:W-:Y:S01]  /*1440*/  CS2R R136, SRZ ;  /* 0x0000000000887805 */ /* 0x000fe2000001ff00 */
[----:B------:R-:W-:Y:S01]  /*1450*/  UIADD3 UR6, UR6, UR5, -UR7 ;  /* 0x0000000506067290 */ /* 0x000fe2000fffe807 */
        /* <DEDUP_REMOVED lines=12> */
[----:B------:R-:W-:-:S02]  /*1520*/  CS2R R122, SRZ ;  /* 0x00000000007a7805 */ /* 0x000fc4000001ff00 */
[----:B------:R-:W-:Y:S02]  /*1530*/  CS2R R120, SRZ ;  /* 0x0000000000787805 */ /* 0x000fe4000001ff00 */
[----:B------:R-:W-:Y:S01]  /*1540*/  CS2R R118, SRZ ;  /* 0x0000000000767805 */ /* 0x000fe2000001ff00 */
[----:B------:R-:W-:Y:S01]  /*1550*/  UISETP.LT.AND UP0, UPT, UR4, UR6, UPT ;  /* 0x000000060400728c */ /* 0x000fe2000bf01270 */
[----:B------:R-:W-:Y:S02]  /*1560*/  CS2R R116, SRZ ;  /* 0x0000000000747805 */ /* 0x000fe4000001ff00 */
[----:B------:R-:W-:Y:S02]  /*1570*/  CS2R R114, SRZ ;  /* 0x0000000000727805 */ /* 0x000fe4000001ff00 */
[----:B------:R-:W-:Y:S01]  /*1580*/  CS2R R112, SRZ ;  /* 0x0000000000707805 */ /* 0x000fe2000001ff00 */
[----:B------:R-:W-:Y:S01]  /*1590*/  USEL UR61, UR4, UR6, UP0 ;  /* 0x00000006043d7287 */ /* 0x000fe20008000000 */
[----:B------:R-:W-:-:S02]  /*15a0*/  CS2R R110, SRZ ;  /* 0x00000000006e7805 */ /* 0x000fc4000001ff00 */
[----:B------:R-:W-:Y:S02]  /*15b0*/  CS2R R108, SRZ ;  /* 0x00000000006c7805 */ /* 0x000fe4000001ff00 */
[----:B------:R-:W-:Y:S01]  /*15c0*/  CS2R R106, SRZ ;  /* 0x00000000006a7805 */ /* 0x000fe2000001ff00 */
[----:B------:R-:W-:Y:S01]  /*15d0*/  UISETP.GE.AND UP0, UPT, UR61, 0x1, UPT ;  /* 0x000000013d00788c */ /* 0x000fe2000bf06270 */
[----:B------:R-:W-:Y:S02]  /*15e0*/  CS2R R104, SRZ ;  /* 0x0000000000687805 */ /* 0x000fe4000001ff00 */
[----:B------:R-:W-:Y:S02]  /*15f0*/  MOV R168, RZ ;  /* 0x000000ff00a87202 */ /* 0x000fe40000000f00 */
[----:B------:R-:W-:Y:S02]  /*1600*/  CS2R R166, SRZ ;  /* 0x0000000000a67805 */ /* 0x000fe4000001ff00 */
[----:B------:R-:W-:-:S02]  /*1610*/  CS2R R100, SRZ ;  /* 0x0000000000647805 */ /* 0x000fc4000001ff00 */
[----:B------:R-:W-:Y:S02]  /*1620*/  CS2R R164, SRZ ;  /* 0x0000000000a47805 */ /* 0x000fe4000001ff00 */
[----:B------:R-:W-:Y:S02]  /*1630*/  PLOP3.LUT P1, PT, PT, PT, UP0, 0x80, 0x0 ;  /* 0x000000000000781c */ /* 0x000fe40003f2f008 */
        /* <DEDUP_REMOVED lines=36> */
[----:B------:R-:W-:Y:S01]  /*1880*/  CS2R R24, SRZ ;  /* 0x0000000000187805 */ /* 0x000fe2000001ff00 */
[----:B------:R-:W-:Y:S06]  /*1890*/  @!P1 BRA `(.L_x_2092) ;  /* 0x000000cc00d89947 */ /* 0x000fec0003800000 */
[----:B------:R-:W0:Y:S01]  /*18a0*/  SHFL.IDX PT, R0, R222, RZ, 0x1f ;  /* 0x00001fffde007589 */ /* 0x000e2200000e0000 */
[----:B------:R-:W1:Y:S01]  /*18b0*/  S2UR UR7, SR_CgaCtaId ;  /* 0x00000000000779c3 */ /* 0x000e620000008800 */
[----:B------:R-:W-:Y:S01]  /*18c0*/  UMOV UR6, 0x400 ;  /* 0x0000040000067882 */ /* 0x000fe20000000000 */
[----:B0-----:R-:W-:Y:S01]  /*18d0*/  R2UR UR4, R0 ;  /* 0x00000000000472ca */ /* 0x001fe200000e0000 */
[----:B-1----:R-:W-:-:S04]  /*18e0*/  ULEA UR8, UR7, UR6, 0x18 ;  /* 0x0000000607087291 */ /* 0x002fc8000f8ec03f */
[----:B------:R-:W-:Y:S02]  /*18f0*/  UIADD3 UR6, UR8, 0x14400, URZ ;  /* 0x0001440008067890 */ /* 0x000fe4000fffe03f */
[----:B------:R-:W-:Y:S02]  /*1900*/  IMAD.U32 R17, RZ, RZ, UR8 ;  /* 0x00000008ff117e24 */ /* 0x000fe4000f8e00ff */
        /* <DEDUP_REMOVED lines=24> */
[----:B-1----:R-:W-:Y:S05]  /*1a90*/  CALL.ABS.NOINC R2 ;  /* 0x0000000002007343 */ /* 0x002fea0003c00000 */
.L_x_2093:
[----:B------:R-:W-:Y:S02]  /*1aa0*/  R2UR UR7, R220 ;  /* 0x00000000dc0772ca */ /* 0x000fe400000e0000 */
[----:B------:R-:W-:Y:S02]  /*1ab0*/  R2UR UR6, R17 ;  /* 0x00000000110672ca */ /* 0x000fe400000e0000 */
[----:B------:R-:W-:-:S09]  /*1ac0*/  R2UR UR5, R224 ;  /* 0x00000000e00572ca */ /* 0x000fd200000e0000 */
[----:B------:R-:W-:-:S04]  /*1ad0*/  ULEA.HI UR4, UR7, UR7, URZ, 0x1 ;  /* 0x0000000707047291 */ /* 0x000fc8000f8f083f */
[----:B------:R-:W-:Y:S01]  /*1ae0*/  ULOP3.LUT UR4, UR4, 0xfffffffe, URZ, 0xc0, !UPT ;  /* 0xfffffffe04047892 */ /* 0x000fe2000f8ec03f */
[----:B------:R-:W-:-:S03]  /*1af0*/  IMAD.U32 R2, RZ, RZ, UR5 ;  /* 0x00000005ff027e24 */ /* 0x000fc6000f8e00ff */
[----:B------:R-:W-:Y:S02]  /*1b00*/  UIADD3 UR4, UR7, -UR4, URZ ;  /* 0x8000000407047290 */ /* 0x000fe4000fffe03f */
[----:B------:R-:W-:-:S04]  /*1b10*/  ISETP.NE.AND P0, PT, R2, 0x3, PT ;  /* 0x000000030200780c */ /* 0x000fc80003f05270 */
[----:B------:R-:W-:-:S05]  /*1b20*/  IMAD.U32 R0, RZ, RZ, UR4 ;  /* 0x00000004ff007e24 */ /* 0x000fca000f8e00ff */
[----:B------:R-:W-:-:S04]  /*1b30*/  SHF.L.U32 R0, R0, 0x1f, RZ ;  /* 0x0000001f00007819 */ /* 0x000fc800000006ff */
[----:B------:R-:W0:Y:S02]  /*1b40*/  SYNCS.PHASECHK.TRANS64.TRYWAIT P1, [UR6+0x38800], R0 ;  /* 0x03880000ff0075a7 */ /* 0x000e240008020146 */
[----:B0-----:R-:W-:Y:S05]  /*1b50*/  @!P1 BRA `(.L_x_2094) ;  /* 0x0000015000749947 */ /* 0x001fea0003800000 */
.L_x_2231:
[----:B------:R-:W-:Y:S05]  /*1b60*/  @!P0 BRA `(.L_x_2095) ;  /* 0x0000000000048947 */ /* 0x000fea0003800000 */
[----:B------:R-:W-:Y:S01]  /*1b70*/  BPT.TRAP 0x1 ;  /* 0x000000040000795c */ /* 0x000fe20000300000 */
.L_x_2095:
[----:B------:R-:W-:Y:S01]  /*1b80*/  R2UR UR5, R16 ;  /* 0x00000000100572ca */ /* 0x000fe200000e0000 */
[----:B0-----:R-:W-:Y:S01]  /*1b90*/  IMAD.U32 R0, RZ, RZ, UR60 ;  /* 0x0000003cff007e24 */ /* 0x001fe2000f8e00ff */
[----:B------:R-:W-:-:S11]  /*1ba0*/  R2UR UR4, R17 ;  /* 0x00000000110472ca */ /* 0x000fd600000e0000 */
[----:B------:R-:W-:Y:S02]  /*1bb0*/  IMAD.U32 R3, RZ, RZ, UR5 ;  /* 0x00000005ff037e24 */ /* 0x000fe4000f8e00ff */
[----:B------:R-:W-:-:S03]  /*1bc0*/  LEA R0, R0, UR4, 0x3 ;  /* 0x0000000400007c11 */ /* 0x000fc6000f8e18ff */
[----:B------:R-:W-:-:S04]  /*1bd0*/  SHF.L.U32 R3, R3, 0x1f, RZ ;  /* 0x0000001f03037819 */ /* 0x000fc800000006ff */
[----:B------:R0:W1:Y:S01]  /*1be0*/  SYNCS.PHASECHK.TRANS64.TRYWAIT P2, [R0+URZ+0x38830], R3 ;  /* 0x03883003000075a7 */ /* 0x000062000804017f */
[----:B------:R-:W-:Y:S05]  /*1bf0*/  @!P0 BRA `(.L_x_2096) ;  /* 0x0000000000048947 */ /* 0x000fea0003800000 */
[----:B------:R-:W-:Y:S01]  /*1c00*/  BPT.TRAP 0x1 ;  /* 0x000000040000795c */ /* 0x000fe20000300000 */
.L_x_2096:
[----:B------:R-:W2:Y:S01]  /*1c10*/  S2R R2, SR_TID.X ;  /* 0x0000000000027919 */ /* 0x000ea20000002100 */
[----:B------:R-:W-:Y:S01]  /*1c20*/  IMAD.MOV.U32 R151, RZ, RZ, RZ ;  /* 0x000000ffff977224 */ /* 0x000fe200078e00ff */
[----:B--2---:R-:W-:Y:S01]  /*1c30*/  LOP3.LUT P1, RZ, R2, 0x7f, RZ, 0xc0, !PT ;  /* 0x0000007f02ff7812 */ /* 0x004fe2000782c0ff */
[----:B-1----:R-:W-:-:S12]  /*1c40*/  @P2 BRA `(.L_x_2097) ;  /* 0x0000000000082947 */ /* 0x002fd80003800000 */
[----:B------:R-:W1:Y:S02]  /*1c50*/  SYNCS.PHASECHK.TRANS64.TRYWAIT P2, [R0+URZ+0x38830], R3 ;  /* 0x03883003000075a7 */ /* 0x000e64000804017f */
[----:B-1----:R-:W-:Y:S05]  /*1c60*/  @!P2 BRA `(.L_x_2098) ;  /* 0x00000150004ca947 */ /* 0x002fea0003800000 */
.L_x_2097:
[----:B------:R-:W-:Y:S05]  /*1c70*/  WARPSYNC.ALL ;  /* 0x0000000000007948 */ /* 0x000fea0003800000 */
[----:B------:R-:W-:Y:S01]  /*1c80*/  R2UR UR4, R17 ;  /* 0x00000000110472ca */ /* 0x000fe200000e0000 */
[----:B------:R-:W-:Y:S01]  /*1c90*/  ULOP3.LUT UR5, UR36, 0x10000, URZ, 0xfc, !UPT ;  /* 0x0001000024057892 */ /* 0x000fe2000f8efc3f */
[----:B------:R-:W-:Y:S01]  /*1ca0*/  WARPGROUP.ARRIVE ;  /* 0x00000000000079c5 */ /* 0x000fe20000000000 */
[----:B------:R-:W-:Y:S01]  /*1cb0*/  UMOV UR9, 0x40000040 ;  /* 0x4000004000097882 */ /* 0x000fe20000000000 */
[----:B------:R-:W-:Y:S01]  /*1cc0*/  UMOV UR11, 0x40000040 ;  /* 0x40000040000b7882 */ /* 0x000fe20000000000 */
[----:B------:R-:W-:Y:S01]  /*1cd0*/  UMOV UR15, UR9 ;  /* 0x00000009000f7c82 */ /* 0x000fe20008000000 */
[----:B------:R-:W-:Y:S01]  /*1ce0*/  MOV R13, UR9 ;  /* 0x00000009000d7c02 */ /* 0x000fe20008000f00 */
[----:B------:R-:W-:Y:S01]  /*1cf0*/  UIADD3 UR7, UR5, 0x2, URZ ;  /* 0x0000000205077890 */ /* 0x000fe2000fffe03f */
[----:B01----:R-:W-:Y:S01]  /*1d00*/  @!P1 VIADD R0, R0, 0x38840 ;  /* 0x0003884000009836 */ /* 0x003fe20000000000 */
[----:B------:R-:W-:Y:S01]  /*1d10*/  UMOV UR8, UR5 ;  /* 0x0000000500087c82 */ /* 0x000fe20008000000 */
[----:B------:R-:W-:Y:S01]  /*1d20*/  UMOV UR17, 0x40000040 ;  /* 0x4000004000117882 */ /* 0x000fe20000000000 */
[----:B------:R-:W-:Y:S01]  /*1d30*/  UMOV UR14, UR8 ;  /* 0x00000008000e7c82 */ /* 0x000fe20008000000 */
[----:B------:R-:W-:Y:S01]  /*1d40*/  IMAD.U32 R12, RZ, RZ, UR8 ;  /* 0x00000008ff0c7e24 */ /* 0x000fe2000f8e00ff */
[----:B------:R-:W-:Y:S01]  /*1d50*/  UIADD3 UR4, UR4, 0x24400, URZ ;  /* 0x0002440004047890 */ /* 0x000fe2000fffe03f */
[----:B------:R-:W-:Y:S01]  /*1d60*/  IMAD.U32 R11, RZ, RZ, UR17 ;  /* 0x00000011ff0b7e24 */ /* 0x000fe2000f8e00ff */
[----:B------:R-:W-:Y:S01]  /*1d70*/  UMOV UR16, UR7 ;  /* 0x0000000700107c82 */ /* 0x000fe20008000000 */
[----:B------:R-:W-:Y:S01]  /*1d80*/  UMOV UR19, 0x40000040 ;  /* 0x4000004000137882 */ /* 0x000fe20000000000 */
[----:B------:R-:W-:Y:S01]  /*1d90*/  USHF.R.U32.HI UR4, URZ, 0x4, UR4 ;  /* 0x000000043f047899 */ /* 0x000fe20008011604 */
[----:B------:R-:W-:Y:S01]  /*1da0*/  IMAD.U32 R10, RZ, RZ, UR16 ;  /* 0x00000010ff0a7e24 */ /* 0x000fe2000f8e00ff */
[----:B------:R-:W-:Y:S01]  /*1db0*/  UIADD3 UR7, UR5, 0x4, URZ ;  /* 0x0000000405077890 */ /* 0x000fe2000fffe03f */
[----:B------:R-:W-:Y:S01]  /*1dc0*/  @!P1 PRMT R0, RZ, 0x654, R0 ;  /* 0x00000654ff009816 */ /* 0x000fe20000000000 */
[----:B------:R-:W-:Y:S01]  /*1dd0*/  ULOP3.LUT UR4, UR4, 0x3fff, URZ, 0xc0, !UPT ;  /* 0x00003fff04047892 */ /* 0x000fe2000f8ec03f */
[--C-:B------:R-:W-:Y:S01]  /*1de0*/  IMAD.MOV.U32 R150, RZ, RZ, R151.reuse ;  /* 0x000000ffff967224 */ /* 0x100fe200078e0097 */
[----:B------:R-:W-:Y:S01]  /*1df0*/  UMOV UR13, 0x40000040 ;  /* 0x40000040000d7882 */ /* 0x000fe20000000000 */
[----:B------:R-:W-:Y:S01]  /*1e00*/  UIADD3 UR20, UR5, 0x404, URZ ;  /* 0x0000040405147890 */ /* 0x000fe2000fffe03f */
[--C-:B------:R-:W-:Y:S01]  /*1e10*/  IMAD.MOV.U32 R149, RZ, RZ, R151.reuse ;  /* 0x000000ffff957224 */ /* 0x100fe200078e0097 */
[----:B------:R-:W-:Y:S01]  /*1e20*/  ULOP3.LUT UR6, UR4, 0x10000, URZ, 0xfc, !UPT ;  /* 0x0001000004067892 */ /* 0x000fe2000f8efc3f */
[--C-:B------:R-:W-:Y:S01]  /*1e30*/  IMAD.MOV.U32 R148, RZ, RZ, R151.reuse ;  /* 0x000000ffff947224 */ /* 0x100fe200078e0097 */
[----:B------:R-:W-:Y:S01]  /*1e40*/  UMOV UR21, 0x40000040 ;  /* 0x4000004000157882 */ /* 0x000fe20000000000 */
[----:B------:R-:W-:Y:S01]  /*1e50*/  UMOV UR23, 0x40000040 ;  /* 0x4000004000177882 */ /* 0x000fe20000000000 */
[----:B------:R-:W-:Y:S01]  /*1e60*/  UIMAD UR4, UR60, 0xa00, UR6 ;  /* 0x00000a003c0478a4 */ /* 0x000fe2000f8e0206 */
[--C-:B------:R-:W-:Y:S01]  /*1e70*/  IMAD.MOV.U32 R147, RZ, RZ, R151.reuse ;  /* 0x000000ffff937224 */ /* 0x100fe200078e0097 */
[----:B------:R-:W-:Y:S01]  /*1e80*/  UIADD3 UR24, UR5, 0x406, URZ ;  /* 0x0000040605187890 */ /* 0x000fe2000fffe03f */
[----:B------:R-:W-:Y:S01]  /*1e90*/  IMAD.U32 R15, RZ, RZ, UR6 ;  /* 0x00000006ff0f7e24 */ /* 0x000fe2000f8e00ff */
[----:B------:R-:W-:Y:S01]  /*1ea0*/  UIADD3 UR6, UR4, 0x200, URZ ;  /* 0x0000020004067890 */ /* 0x000fe2000fffe03f */
[--C-:B------:R-:W-:Y:S01]  /*1eb0*/  IMAD.MOV.U32 R146, RZ, RZ, R151.reuse ;  /* 0x000000ffff927224 */ /* 0x100fe200078e0097 */
[----:B------:R-:W-:Y:S01]  /*1ec0*/  UIADD3 UR12, UR4, 0x2, URZ ;  /* 0x00000002040c7890 */ /* 0x000fe2000fffe03f */
[-C--:B------:R-:W-:Y:S01]  /*1ed0*/  MOV R145, R151.reuse ;  /* 0x0000009700917202 */ /* 0x080fe20000000f00 */
[----:B------:R-:W-:Y:S01]  /*1ee0*/  UMOV UR10, UR4 ;  /* 0x00000004000a7c82 */ /* 0x000fe20008000000 */
[----:B------:R-:W-:Y:S01]  /*1ef0*/  UIADD3 UR22, UR4, 0x284, URZ ;  /* 0x0000028404167890 */ /* 0x000fe2000fffe03f */
[----:B------:R-:W-:Y:S01]  /*1f00*/  HGMMA.64x16x16.F32.BF16 R56, gdesc[UR8], RZ, !UPT, gsb0 ;  /* 0x00200000083879f0 */ /* 0x000fe2000c0018ff */
[----:B------:R-:W-:Y:S01]  /*1f10*/  UIADD3 UR10, UR4, 0x80, URZ ;  /* 0x00000080040a7890 */ /* 0x000fe2000fffe03f */
[--C-:B------:R-:W-:Y:S01]  /*1f20*/  IMAD.MOV.U32 R144, RZ, RZ, R151.reuse ;  /* 0x000000ffff907224 */ /* 0x100fe200078e0097 */
        /* <DEDUP_REMOVED lines=47> */
[----:B------:R-:W-:Y:S01]  /*2220*/  IMAD.MOV.U32 R129, RZ, RZ, R151 ;  /* 0x000000ffff817224 */ /* 0x000fe200078e0097 */
[----:B------:R-:W-:Y:S01]  /*2230*/  UIADD3 UR54, UR4, 0x784, URZ ;  /* 0x0000078404367890 */ /* 0x000fe2000fffe03f */
        /* <DEDUP_REMOVED lines=42> */
[--C-:B------:R-:W-:Y:S01]  /*24e0*/  IMAD.MOV.U32 R102, RZ, RZ, R151.reuse ;  /* 0x000000ffff667224 */ /* 0x100fe200078e0097 */
[----:B------:R-:W-:Y:S02]  /*24f0*/  WARPGROUP.DEPBAR.LE gsb0, 0x0 ;  /* 0x00008000000079c5 */ /* 0x000fe40000010000 */
[----:B------:R-:W-:Y:S01]  /*2500*/  WARPGROUP.ARRIVE ;  /* 0x00000000000079c5 */ /* 0x000fe20000000000 */
[--C-:B------:R-:W-:Y:S02]  /*2510*/  IMAD.MOV.U32 R101, RZ, RZ, R151.reuse ;  /* 0x000000ffff657224 */ /* 0x100fe400078e0097 */
[----:B------:R-:W-:-:S02]  /*2520*/  IMAD.MOV.U32 R100, RZ, RZ, R151 ;  /* 0x000000ffff647224 */ /* 0x000fc400078e0097 */
[--C-:B------:R-:W-:Y:S01]  /*2530*/  IMAD.MOV.U32 R98, RZ, RZ, R151.reuse ;  /* 0x000000ffff627224 */ /* 0x100fe200078e0097 */
[----:B------:R-:W-:Y:S01]  /*2540*/  HGMMA.64x16x16.F32.BF16 R40, gdesc[UR8], RZ, !UPT, gsb0 ;  /* 0x00200000082879f0 */ /* 0x000fe2000c0018ff */
[----:B------:R-:W-:Y:S01]  /*2550*/  UIADD3 UR10, UR4, 0x180, URZ ;  /* 0x00000180040a7890 */ /* 0x000fe2000fffe03f */
[--C-:B------:R-:W-:Y:S01]  /*2560*/  IMAD.MOV.U32 R97, RZ, RZ, R151.reuse ;  /* 0x000000ffff617224 */ /* 0x100fe200078e0097 */
[----:B------:R-:W-:Y:S01]  /*2570*/  UMOV UR8, UR14 ;  /* 0x0000000e00087c82 */ /* 0x000fe20008000000 */
[----:B------:R-:W-:Y:S01]  /*2580*/  UMOV UR9, UR15 ;  /* 0x0000000f00097c82 */ /* 0x000fe20008000000 */
[----:B------:R-:W-:Y:S01]  /*2590*/  UMOV UR11, 0x40000040 ;  /* 0x40000040000b7882 */ /* 0x000fe20000000000 */
        /* <DEDUP_REMOVED lines=22> */
[--C-:B------:R-:W-:Y:S01]  /*2700*/  IMAD.MOV.U32 R71, RZ, RZ, R151.reuse ;  /* 0x000000ffff477224 */ /* 0x100fe200078e0097 */
[----:B------:R-:W-:Y:S02]  /*2710*/  WARPGROUP.DEPBAR.LE gsb0, 0x0 ;  /* 0x00008000000079c5 */ /* 0x000fe40000010000 */
[----:B------:R-:W-:Y:S01]  /*2720*/  WARPGROUP.ARRIVE ;  /* 0x00000000000079c5 */ /* 0x000fe20000000000 */
[--C-:B------:R-:W-:Y:S02]  /*2730*/  IMAD.MOV.U32 R70, RZ, RZ, R151.reuse ;  /* 0x000000ffff467224 */ /* 0x100fe400078e0097 */
        /* <DEDUP_REMOVED lines=13> */
[----:B------:R-:W-:Y:S01]  /*2810*/  IMAD.MOV.U32 R64, RZ, RZ, R151 ;  /* 0x000000ffff407224 */ /* 0x000fe200078e0097 */
        /* <DEDUP_REMOVED lines=90> */
[----:B------:R-:W-:Y:S02]  /*2dc0*/  UMOV UR56, UR5 ;  /* 0x0000000500387c82 */ /* 0x000fe40008000000 */
[----:B------:R-:W-:Y:S01]  /*2dd0*/  UMOV UR58, UR7 ;  /* 0x00000007003a7c82 */ /* 0x000fe20008000000 */
[----:B------:R-:W-:Y:S01]  /*2de0*/  IMAD.U32 R6, RZ, RZ, UR56 ;  /* 0x00000038ff067e24 */ /* 0x000fe2000f8e00ff */
        /* <DEDUP_REMOVED lines=24> */
[----:B------:R-:W-:Y:S01]  /*2f70*/  R2UR UR11, R19 ;  /* 0x00000000130b72ca */ /* 0x000fe200000e0000 */
[----:B------:R-:W-:-:S06]  /*2f80*/  UIADD3 UR10, UR61, -0x2, URZ ;  /* 0xfffffffe3d0a7890 */ /* 0x000fcc000fffe03f */
[----:B------:R-:W-:-:S06]  /*2f90*/  IMAD.U32 R227, RZ, RZ, UR10 ;  /* 0x0000000affe37e24 */ /* 0x000fcc000f8e00ff */
[----:B------:R-:W-:-:S05]  /*2fa0*/  IMAD.U32 R4, RZ, RZ, UR11 ;  /* 0x0000000bff047e24 */ /* 0x000fca000f8e00ff */
[----:B------:R-:W-:Y:S01]  /*2fb0*/  LEA R4, R4, R215, 0x7 ;  /* 0x000000d704047211 */ /* 0x000fe200078e38ff */
        /* <DEDUP_REMOVED lines=26> */
[----:B------:R-:W-:Y:S01]  /*3160*/  UIMAD UR5, UR61, -0x50, UR15 ;  /* 0xffffffb03d0578a4 */ /* 0x000fe2000f8e020f */
        /* <DEDUP_REMOVED lines=238> */
[----:B------:R-:W-:Y:S02]  /*4050*/  UIADD3 UR6, -UR14, 0x51, UR5 ;  /* 0x000000510e067890 */ /* 0x000fe4000fffe105 */
[----:B------:R-:W-:-:S04]  /*4060*/  UIADD3 UR5, UR5, 0x50, URZ ;  /* 0x0000005005057890 */ /* 0x000fc8000fffe03f */
[----:B------:R-:W-:Y:S02]  /*4070*/  IMAD.U32 R3, RZ, RZ, UR6 ;  /* 0x00000006ff037e24 */ /* 0x000fe4000f8e00ff */
[----:B------:R-:W-:Y:S01]  /*4080*/  IMAD.U32 R5, RZ, RZ, UR5 ;  /* 0x00000005ff057e24 */ /* 0x000fe2000f8e00ff */
[----:B------:R-:W-:Y:S01]  /*4090*/  ULDC UR5, c[0x0][0x988] ;  /* 0x0002620000057ab9 */ /* 0x000fe20000000800 */
[C---:B------:R-:W-:Y:S02]  /*40a0*/  IMAD R3, R214.reuse, -0x2, R3 ;  /* 0xfffffffed6037824 */ /* 0x040fe400078e0203 */
[----:B------:R-:W-:-:S03]  /*40b0*/  IMAD R2, R214, -0x2, R5 ;  /* 0xfffffffed6027824 */ /* 0x000fc600078e0205 */
[----:B------:R-:W-:-:S04]  /*40c0*/  IADD3 R5, R3, 0x8, R4 ;  /* 0x0000000803057810 */ /* 0x000fc80007ffe004 */
[----:B------:R-:W-:Y:S02]  /*40d0*/  VIMNMX R5, R2, R5, PT ;  /* 0x0000000502057248 */ /* 0x000fe40003fe0100 */
[----:B------:R-:W-:Y:S02]  /*40e0*/  VIADDMNMX R2, R4, R3, R2, PT ;  /* 0x0000000304027246 */ /* 0x000fe40003800102 */
[C---:B------:R-:W-:Y:S02]  /*40f0*/  ISETP.GT.AND P2, PT, R5.reuse, RZ, PT ;  /* 0x000000ff0500720c */ /* 0x040fe40003f44270 */
[C---:B------:R-:W-:Y:S02]  /*4100*/  ISETP.GT.AND P3, PT, R5.reuse, 0x1, PT ;  /* 0x000000010500780c */ /* 0x040fe40003f64270 */
[----:B------:R-:W-:Y:S01]  /*4110*/  ISETP.GT.AND P4, PT, R5, 0x8, PT ;  /* 0x000000080500780c */ /* 0x000fe20003f84270 */
        /* <DEDUP_REMOVED lines=62> */
[----:B------:R-:W-:Y:S01]  /*4500*/  UIADD3 UR4, UR15, -UR14, URZ ;  /* 0x8000000e0f047290 */ /* 0x000fe2000fffe03f */
[----:B------:R-:W-:-:S02]  /*4510*/  FSEL R46, R46, -INF , P3 ;  /* 0xff8000002e2e7808 */ /* 0x000fc40001800000 */
[----:B------:R-:W-:Y:S01]  /*4520*/  FMNMX.FTZ R21, R43, R14, !PT ;  /* 0x0000000e2b157209 */ /* 0x000fe20007810000 */
[----:B------:R-:W-:Y:S01]  /*4530*/  ULEA UR4, UR11, UR4, 0x7 ;  /* 0x000000040b047291 */ /* 0x000fe2000f8e383f */
[----:B------:R-:W-:Y:S02]  /*4540*/  ISETP.GT.AND P3, PT, R5, 0x30, PT ;  /* 0x000000300500780c */ /* 0x000fe40003f64270 */
[----:B------:R-:W-:Y:S01]  /*4550*/  FSEL R47, R47, -INF , P2 ;  /* 0xff8000002f2f7808 */ /* 0x000fe20001000000 */
[----:B------:R-:W-:Y:S01]  /*4560*/  UIMAD.WIDE UR6, UR4, 0x66666667, URZ ;  /* 0x66666667040678a5 */ /* 0x000fe2000f8e023f */
[----:B------:R-:W-:Y:S02]  /*4570*/  FMNMX.FTZ R14, R46, R21, !PT ;  /* 0x000000152e0e7209 */ /* 0x000fe40007810000 */
[----:B------:R-:W-:Y:S01]  /*4580*/  ISETP.GT.AND P2, PT, R5, 0x31, PT ;  /* 0x000000310500780c */ /* 0x000fe20003f44270 */
[----:B------:R-:W-:Y:S01]  /*4590*/  USHF.R.U32.HI UR4, URZ, 0x1f, UR7 ;  /* 0x0000001f3f047899 */ /* 0x000fe20008011607 */
[----:B------:R-:W-:-:S03]  /*45a0*/  FMNMX.FTZ R21, R47, R14, !PT ;  /* 0x0000000e2f157209 */ /* 0x000fc60007810000 */
[----:B------:R-:W-:-:S04]  /*45b0*/  ULEA.HI.SX32 UR4, UR7, UR4, 0x1b ;  /* 0x0000000407047291 */ /* 0x000fc8000f8fda3f */
[----:B------:R-:W-:-:S04]  /*45c0*/  UISETP.LT.AND UP0, UPT, URZ, UR4, UPT ;  /* 0x000000043f00728c */ /* 0x000fc8000bf01270 */
[----:B------:R-:W-:-:S04]  /*45d0*/  USEL UR11, URZ, UR4, !UP0 ;  /* 0x000000043f0b7287 */ /* 0x000fc8000c000000 */
[----:B------:R-:W-:Y:S02]  /*45e0*/  UISETP.GE.AND UP0, UPT, UR10, UR11, UPT ;  /* 0x0000000b0a00728c */ /* 0x000fe4000bf06270 */
[----:B------:R-:W-:Y:S01]  /*45f0*/  IMAD.U32 R226, RZ, RZ, UR11 ;  /* 0x0000000bffe27e24 */ /* 0x000fe2000f8e00ff */
[----:B------:R-:W-:Y:S02]  /*4600*/  WARPGROUP.DEPBAR.LE gsb0, 0x0 ;  /* 0x00008000000079c5 */ /* 0x000fe40000010000 */
[----:B------:R-:W-:Y:S01]  /*4610*/  WARPGROUP.ARRIVE ;  /* 0x00000000000079c5 */ /* 0x000fe20000000000 */
[----:B------:R-:W-:Y:S02]  /*4620*/  FSEL R34, R34, -INF , P3 ;  /* 0xff80000022227808 */ /* 0x000fe40001800000 */
[----:B------:R-:W-:Y:S02]  /*4630*/  ISETP.GT.AND P3, PT, R5, 0x38, PT ;  /* 0x000000380500780c */ /* 0x000fe40003f64270 */
[----:B------:R-:W-:Y:S01]  /*4640*/  FSEL R35, R35, -INF , P2 ;  /* 0xff80000023237808 */ /* 0x000fe20001000000 */
[----:B------:R-:W-:Y:S01]  /*4650*/  HGMMA.64x16x16.F32.BF16 R24, gdesc[UR56], R24, gsb0 ;  /* 0x00200000381879f0 */ /* 0x000fe20008001818 */
        /* <DEDUP_REMOVED lines=8> */
[----:B------:R-:W-:Y:S01]  /*46e0*/  FMNMX.FTZ R21, R39, R14, !PT ;  /* 0x0000000e27157209 */ /* 0x000fe20007810000 */
[----:B------:R-:W-:Y:S02]  /*46f0*/  WARPGROUP.DEPBAR.LE gsb0, 0x0 ;  /* 0x00008000000079c5 */ /* 0x000fe40000010000 */
[----:B------:R-:W-:Y:S01]  /*4700*/  FSEL R26, R26, -INF , P3 ;  /* 0xff8000001a1a7808 */ /* 0x000fe20001800000 */
[----:B------:R0:W-:Y:S01]  /*4710*/  @!P1 SYNCS.ARRIVE.TRANS64.RED.A1T0 RZ, [R0+URZ], RZ ;  /* 0x000000ff00ff99a7 */ /* 0x0001e2000810043f */
[----:B------:R-:W-:Y:S02]  /*4720*/  ISETP.GT.AND P3, PT, R5, 0x48, PT ;  /* 0x000000480500780c */ /* 0x000fe40003f64270 */
[----:B------:R-:W-:Y:S02]  /*4730*/  FSEL R27, R27, -INF , P2 ;  /* 0xff8000001b1b7808 */ /* 0x000fe40001000000 */
[----:B------:R-:W-:-:S02]  /*4740*/  FMNMX.FTZ R14, R26, R21, !PT ;  /* 0x000000151a0e7209 */ /* 0x000fc40007810000 */
[----:B------:R-:W-:Y:S02]  /*4750*/  ISETP.GT.AND P2, PT, R5, 0x49, PT ;  /* 0x000000490500780c */ /* 0x000fe40003f44270 */
[----:B------:R-:W-:Y:S02]  /*4760*/  FSEL R30, R30, -INF , P3 ;  /* 0xff8000001e1e7808 */ /* 0x000fe40001800000 */
[----:B------:R-:W-:Y:S02]  /*4770*/  FMNMX.FTZ R5, R27, R14, !PT ;  /* 0x0000000e1b057209 */ /* 0x000fe40007810000 */
[----:B------:R-:W-:Y:S02]  /*4780*/  FSEL R31, R31, -INF , P2 ;  /* 0xff8000001f1f7808 */ /* 0x000fe40001000000 */
[----:B------:R-:W-:Y:S02]  /*4790*/  FMNMX.FTZ R14, R30, R5, !PT ;  /* 0x000000051e0e7209 */ /* 0x000fe40007810000 */
[----:B------:R-:W-:-:S02]  /*47a0*/  ISETP.GT.AND P2, PT, R2, RZ, PT ;  /* 0x000000ff0200720c */ /* 0x000fc40003f44270 */
[----:B------:R-:W-:Y:S02]  /*47b0*/  FMNMX.FTZ R14, R31, R14, !PT ;  /* 0x0000000e1f0e7209 */ /* 0x000fe40007810000 */
[----:B------:R-:W-:Y:S02]  /*47c0*/  ISETP.GT.AND P3, PT, R2, 0x1, PT ;  /* 0x000000010200780c */ /* 0x000fe40003f64270 */
[----:B------:R-:W-:Y:S01]  /*47d0*/  FSEL R56, R56, -INF , P2 ;  /* 0xff80000038387808 */ /* 0x000fe20001000000 */
[----:B------:R-:W1:Y:S01]  /*47e0*/  SHFL.BFLY PT, R5, R14, 0x2, 0x1f ;  /* 0x0c401f000e057f89 */ /* 0x000e6200000e0000 */
[----:B------:R-:W-:Y:S02]  /*47f0*/  FSEL R57, R57, -INF , P3 ;  /* 0xff80000039397808 */ /* 0x000fe40001800000 */
[C---:B------:R-:W-:Y:S02]  /*4800*/  ISETP.GT.AND P2, PT, R2.reuse, 0x9, PT ;  /* 0x000000090200780c */ /* 0x040fe40003f44270 */
[----:B------:R-:W-:-:S02]  /*4810*/  ISETP.GT.AND P3, PT, R2, 0x11, PT ;  /* 0x000000110200780c */ /* 0x000fc40003f64270 */
[----:B------:R-:W-:Y:S02]  /*4820*/  FSEL R61, R61, -INF , P2 ;  /* 0xff8000003d3d7808 */ /* 0x000fe40001000000 */
[----:B------:R-:W-:Y:S02]  /*4830*/  ISETP.GT.AND P2, PT, R2, 0x10, PT ;  /* 0x000000100200780c */ /* 0x000fe40003f44270 */
[----:B------:R-:W-:Y:S02]  /*4840*/  FSEL R49, R49, -INF , P3 ;  /* 0xff80000031317808 */ /* 0x000fe40001800000 */
[----:B------:R-:W-:Y:S02]  /*4850*/  FSEL R48, R48, -INF , P2 ;  /* 0xff80000030307808 */ /* 0x000fe40001000000 */
[----:B------:R-:W-:-:S04]  /*4860*/  ISETP.GT.AND P2, PT, R2, 0x18, PT ;  /* 0x000000180200780c */ /* 0x000fc80003f44270 */
[----:B------:R-:W-:Y:S02]  /*4870*/  FSEL R52, R52, -INF , P2 ;  /* 0xff80000034347808 */ /* 0x000fe40001000000 */
[----:B------:R-:W-:Y:S02]  /*4880*/  ISETP.GT.AND P2, PT, R2, 0x20, PT ;  /* 0x000000200200780c */ /* 0x000fe40003f44270 */
[----:B-1----:R-:W-:Y:S02]  /*4890*/  FMNMX.FTZ R20, R14, R5, !PT ;  /* 0x000000050e147209 */ /* 0x002fe40007810000 */
[----:B------:R-:W-:Y:S02]  /*48a0*/  FMNMX.FTZ R5, R56, R57, !PT ;  /* 0x0000003938057209 */ /* 0x000fe40007810000 */
[----:B------:R-:W-:Y:S01]  /*48b0*/  FSEL R40, R40, -INF , P2 ;  /* 0xff80000028287808 */ /* 0x000fe20001000000 */
[----:B------:R-:W1:Y:S01]  /*48c0*/  SHFL.BFLY PT, R21, R20, 0x1, 0x1f ;  /* 0x0c201f0014157f89 */ /* 0x000e6200000e0000 */
        /* <DEDUP_REMOVED lines=12> */
[----:B-1----:R-:W-:-:S02]  /*4990*/  FMNMX.FTZ R3, R20, R21, !PT ;  /* 0x0000001514037209 */ /* 0x002fc40007810000 */
        /* <DEDUP_REMOVED lines=21> */
[----:B------:R-:W1:Y:S01]  /*4af0*/  MUFU.EX2 R59, R59 ;  /* 0x0000003b003b7308 */ /* 0x000e620000000800 */
        /* <DEDUP_REMOVED lines=15> */
[----:B------:R-:W2:Y:S01]  /*4bf0*/  MUFU.EX2 R63, R63 ;  /* 0x0000003f003f7308 */ /* 0x000ea20000000800 */
        /* <DEDUP_REMOVED lines=15> */
[--C-:B------:R-:W-:Y:S01]  /*4cf0*/  FFMA.FTZ R30, R30, UR5, -R14.reuse ;  /* 0x000000051e1e7c23 */ /* 0x100fe2000801080e */
[----:B------:R-:W3:Y:S01]  /*4d00*/  MUFU.EX2 R51, R51 ;  /* 0x0000003300337308 */ /* 0x000ee20000000800 */
[----:B------:R-:W-:Y:S01]  /*4d10*/  FFMA.FTZ R14, R31, UR5, -R14 ;  /* 0x000000051f0e7c23 */ /* 0x000fe2000801080e */
[----:B------:R-:W-:Y:S01]  /*4d20*/  FMNMX.FTZ R2, R29, R2, !PT ;  /* 0x000000021d027209 */ /* 0x000fe20007810000 */
[----:B------:R-:W-:Y:S01]  /*4d30*/  IMAD.MOV.U32 R31, RZ, RZ, R151 ;  /* 0x000000ffff1f7224 */ /* 0x000fe200078e0097 */
[----:B-1----:R-:W-:-:S02]  /*4d40*/  F2FP.BF16.F32.PACK_AB R209, R59, R58 ;  /* 0x0000003a3bd1723e */ /* 0x002fc400000010ff */
[----:B--2---:R-:W-:Y:S01]  /*4d50*/  F2FP.BF16.F32.PACK_AB R211, R63, R62 ;  /* 0x0000003e3fd3723e */ /* 0x004fe200000010ff */
[----:B------:R-:W1:Y:S01]  /*4d60*/  SHFL.BFLY PT, R5, R2, 0x2, 0x1f ;  /* 0x0c401f0002057f89 */ /* 0x000e6200000e0000 */
[----:B------:R-:W-:Y:S08]  /*4d70*/  MUFU.EX2 R54, R54 ;  /* 0x0000003600367308 */ /* 0x000ff00000000800 */
[----:B------:R-:W-:Y:S01]  /*4d80*/  MUFU.EX2 R195, R14 ;  /* 0x0000000e00c37308 */ /* 0x000fe20000000800 */
[----:B---3--:R-:W-:-:S07]  /*4d90*/  F2FP.BF16.F32.PACK_AB R205, R51, R50 ;  /* 0x0000003233cd723e */ /* 0x008fce00000010ff */
[----:B------:R-:W2:Y:S01]  /*4da0*/  MUFU.EX2 R55, R55 ;  /* 0x0000003700377308 */ /* 0x000ea20000000800 */
[----:B-1----:R-:W-:-:S07]  /*4db0*/  FMNMX.FTZ R5, R2, R5, !PT ;  /* 0x0000000502057209 */ /* 0x002fce0007810000 */
[----:B------:R-:W-:Y:S01]  /*4dc0*/  MUFU.EX2 R42, R42 ;  /* 0x0000002a002a7308 */ /* 0x000fe20000000800 */
[----:B------:R-:W1:Y:S07]  /*4dd0*/  SHFL.BFLY PT, R4, R5, 0x1, 0x1f ;  /* 0x0c201f0005047f89 */ /* 0x000e6e00000e0000 */
[----:B------:R-:W3:Y:S01]  /*4de0*/  MUFU.EX2 R43, R43 ;  /* 0x0000002b002b7308 */ /* 0x000ee20000000800 */
[----:B--2---:R-:W-:-:S07]  /*4df0*/  F2FP.BF16.F32.PACK_AB R207, R55, R54 ;  /* 0x0000003637cf723e */ /* 0x004fce00000010ff */
[----:B------:R-:W-:Y:S08]  /*4e00*/  MUFU.EX2 R46, R46 ;  /* 0x0000002e002e7308 */ /* 0x000ff00000000800 */
[----:B------:R-:W2:Y:S01]  /*4e10*/  MUFU.EX2 R47, R47 ;  /* 0x0000002f002f7308 */ /* 0x000ea20000000800 */
[----:B---3--:R-:W-:Y:S02]  /*4e20*/  F2FP.BF16.F32.PACK_AB R201, R43, R42 ;  /* 0x0000002a2bc9723e */ /* 0x008fe400000010ff */
[----:B-1----:R-:W-:Y:S01]  /*4e30*/  FMNMX.FTZ R4, R5, R4, !PT ;  /* 0x0000000405047209 */ /* 0x002fe20007810000 */
[----:B------:R-:W-:Y:S01]  /*4e40*/  FADD.FTZ R5, R58, R59 ;  /* 0x0000003b3a057221 */ /* 0x000fe20000010000 */
[----:B------:R-:W-:-:S02]  /*4e50*/  IMAD.MOV.U32 R59, RZ, RZ, R151 ;  /* 0x000000ffff3b7224 */ /* 0x000fc400078e0097 */
[C---:B------:R-:W-:Y:S01]  /*4e60*/  FSETP.NEU.FTZ.AND P2, PT, R4.reuse, -INF , PT ;  /* 0xff8000000400780b */ /* 0x040fe20003f5d000 */
[----:B------:R-:W-:Y:S01]  /*4e70*/  FMUL.FTZ R2, R4, UR5 ;  /* 0x0000000504027c20 */ /* 0x000fe20008410000 */
[----:B------:R-:W-:Y:S01]  /*4e80*/  FADD.FTZ R14, R62, R5 ;  /* 0x000000053e0e7221 */ /* 0x000fe20000010000 */
[----:B------:R-:W-:Y:S01]  /*4e90*/  MUFU.EX2 R34, R34 ;  /* 0x0000002200227308 */ /* 0x000fe20000000800 */
[--C-:B------:R-:W-:Y:S02]  /*4ea0*/  IMAD.MOV.U32 R62, RZ, RZ, R151.reuse ;  /* 0x000000ffff3e7224 */ /* 0x100fe400078e0097 */
[----:B------:R-:W-:Y:S01]  /*4eb0*/  FSEL R2, R2, RZ, P2 ;  /* 0x000000ff02027208 */ /* 0x000fe20001000000 */
[----:B------:R-:W-:Y:S01]  /*4ec0*/  FADD.FTZ R5, R63, R14 ;  /* 0x0000000e3f057221 */ /* 0x000fe20000010000 */
[----:B------:R-:W-:Y:S01]  /*4ed0*/  PLOP3.LUT P2, PT, PT, PT, UP0, 0x80, 0x0 ;  /* 0x000000000000781c */ /* 0x000fe20003f4f008 */
[----:B------:R-:W-:Y:S01]  /*4ee0*/  IMAD.MOV.U32 R58, RZ, RZ, R151 ;  /* 0x000000ffff3a7224 */ /* 0x000fe200078e0097 */
[----:B--2---:R-:W-:Y:S01]  /*4ef0*/  F2FP.BF16.F32.PACK_AB R203, R47, R46 ;  /* 0x0000002e2fcb723e */ /* 0x004fe200000010ff */
[--C-:B------:R-:W-:Y:S01]  /*4f00*/  FFMA.FTZ R56, R56, UR5, -R2.reuse ;  /* 0x0000000538387c23 */ /* 0x100fe20008010802 */
[--C-:B------:R-:W-:Y:S01]  /*4f10*/  FFMA.FTZ R57, R57, UR5, -R2.reuse ;  /* 0x0000000539397c23 */ /* 0x100fe20008010802 */
[--C-:B------:R-:W-:Y:S01]  /*4f20*/  FFMA.FTZ R60, R60, UR5, -R2.reuse ;  /* 0x000000053c3c7c23 */ /* 0x100fe20008010802 */
[--C-:B------:R-:W-:Y:S01]  /*4f30*/  FFMA.FTZ R61, R61, UR5, -R2.reuse ;  /* 0x000000053d3d7c23 */ /* 0x100fe20008010802 */
[--C-:B------:R-:W-:Y:S01]  /*4f40*/  FFMA.FTZ R48, R48, UR5, -R2.reuse ;  /* 0x0000000530307c23 */ /* 0x100fe20008010802 */
[--C-:B------:R-:W-:Y:S01]  /*4f50*/  FFMA.FTZ R49, R49, UR5, -R2.reuse ;  /* 0x0000000531317c23 */ /* 0x100fe20008010802 */
[----:B------:R-:W-:Y:S01]  /*4f60*/  MUFU.EX2 R56, R56 ;  /* 0x0000003800387308 */ /* 0x000fe20000000800 */
[----:B------:R-:W-:Y:S01]  /*4f70*/  FADD.FTZ R14, R50, R5 ;  /* 0x00000005320e7221 */ /* 0x000fe20000010000 */
[--C-:B------:R-:W-:Y:S01]  /*4f80*/  FFMA.FTZ R52, R52, UR5, -R2.reuse ;  /* 0x0000000534347c23 */ /* 0x100fe20008010802 */
[--C-:B------:R-:W-:Y:S01]  /*4f90*/  FFMA.FTZ R53, R53, UR5, -R2.reuse ;  /* 0x0000000535357c23 */ /* 0x100fe20008010802 */
[----:B------:R-:W-:Y:S01]  /*4fa0*/  FFMA.FTZ R40, R40, UR5, -R2 ;  /* 0x0000000528287c23 */ /* 0x000fe20008010802 */
[----:B------:R-:W-:Y:S01]  /*4fb0*/  FADD.FTZ R21, R51, R14 ;  /* 0x0000000e33157221 */ /* 0x000fe20000010000 */
[--C-:B------:R-:W-:Y:S01]  /*4fc0*/  FFMA.FTZ R41, R41, UR5, -R2.reuse ;  /* 0x0000000529297c23 */ /* 0x100fe20008010802 */
[--C-:B------:R-:W-:Y:S01]  /*4fd0*/  FFMA.FTZ R44, R44, UR5, -R2.reuse ;  /* 0x000000052c2c7c23 */ /* 0x100fe20008010802 */
[----:B------:R-:W1:Y:S01]  /*4fe0*/  MUFU.EX2 R57, R57 ;  /* 0x0000003900397308 */ /* 0x000e620000000800 */
[----:B------:R-:W-:Y:S01]  /*4ff0*/  FADD.FTZ R20, R54, R21 ;  /* 0x0000001536147221 */ /* 0x000fe20000010000 */
[--C-:B------:R-:W-:Y:S01]  /*5000*/  FFMA.FTZ R45, R45, UR5, -R2.reuse ;  /* 0x000000052d2d7c23 */ /* 0x100fe20008010802 */
[--C-:B------:R-:W-:Y:S01]  /*5010*/  FFMA.FTZ R32, R32, UR5, -R2.reuse ;  /* 0x0000000520207c23 */ /* 0x100fe20008010802 */
[----:B------:R-:W-:Y:S01]  /*5020*/  FFMA.FTZ R33, R33, UR5, -R2 ;  /* 0x0000000521217c23 */ /* 0x000fe20008010802 */
[----:B------:R-:W-:Y:S01]  /*5030*/  FADD.FTZ R21, R55, R20 ;  /* 0x0000001437157221 */ /* 0x000fe20000010000 */
[--C-:B------:R-:W-:Y:S01]  /*5040*/  FFMA.FTZ R36, R36, UR5, -R2.reuse ;  /* 0x0000000524247c23 */ /* 0x100fe20008010802 */
[--C-:B------:R-:W-:Y:S01]  /*5050*/  FFMA.FTZ R37, R37, UR5, -R2.reuse ;  /* 0x0000000525257c23 */ /* 0x100fe20008010802 */
[----:B------:R-:W2:Y:S01]  /*5060*/  MUFU.EX2 R60, R60 ;  /* 0x0000003c003c7308 */ /* 0x000ea20000000800 */
[----:B------:R-:W-:Y:S01]  /*5070*/  FADD.FTZ R20, R42, R21 ;  /* 0x000000152a147221 */ /* 0x000fe20000010000 */
[--C-:B------:R-:W-:Y:S01]  /*5080*/  FFMA.FTZ R24, R24, UR5, -R2.reuse ;  /* 0x0000000518187c23 */ /* 0x100fe20008010802 */
[--C-:B------:R-:W-:Y:S01]  /*5090*/  FFMA.FTZ R25, R25, UR5, -R2.reuse ;  /* 0x0000000519197c23 */ /* 0x100fe20008010802 */
[----:B------:R-:W-:Y:S01]  /*50a0*/  FFMA.FTZ R28, R28, UR5, -R2 ;  /* 0x000000051c1c7c23 */ /* 0x000fe20008010802 */
[----:B------:R-:W-:Y:S01]  /*50b0*/  FADD.FTZ R21, R43, R20 ;  /* 0x000000142b157221 */ /* 0x000fe20000010000 */
[----:B------:R-:W-:Y:S01]  /*50c0*/  FFMA.FTZ R2, R29, UR5, -R2 ;  /* 0x000000051d027c23 */ /* 0x000fe20008010802 */
[-C--:B------:R-:W-:Y:S01]  /*50d0*/  MOV R63, R151.reuse ;  /* 0x00000097003f7202 */ /* 0x080fe20000000f00 */
[----:B------:R-:W3:Y:S01]  /*50e0*/  MUFU.EX2 R61, R61 ;  /* 0x0000003d003d7308 */ /* 0x000ee20000000800 */
[----:B-1----:R-:W-:Y:S01]  /*50f0*/  FADD.FTZ R5, R56, R57 ;  /* 0x0000003938057221 */ /* 0x002fe20000010000 */
[----:B------:R-:W-:Y:S01]  /*5100*/  F2FP.BF16.F32.PACK_AB R208, R57, R56 ;  /* 0x0000003839d0723e */ /* 0x000fe200000010ff */
[--C-:B------:R-:W-:Y:S01]  /*5110*/  IMAD.MOV.U32 R57, RZ, RZ, R151.reuse ;  /* 0x000000ffff397224 */ /* 0x100fe200078e0097 */
[----:B------:R-:W-:Y:S01]  /*5120*/  MOV R54, R151 ;  /* 0x0000009700367202 */ /* 0x000fe20000000f00 */
[----:B------:R-:W-:-:S02]  /*5130*/  IMAD.MOV.U32 R56, RZ, RZ, R151 ;  /* 0x000000ffff387224 */ /* 0x000fc400078e0097 */
[----:B------:R-:W-:Y:S01]  /*5140*/  IMAD.MOV.U32 R55, RZ, RZ, R151 ;  /* 0x000000ffff377224 */ /* 0x000fe200078e0097 */
[----:B------:R-:W1:Y:S01]  /*5150*/  MUFU.EX2 R48, R48 ;  /* 0x0000003000307308 */ /* 0x000e620000000800 */
[----:B--2---:R-:W-:Y:S01]  /*5160*/  FADD.FTZ R14, R60, R5 ;  /* 0x000000053c0e7221 */ /* 0x004fe20000010000 */
[--C-:B------:R-:W-:Y:S02]  /*5170*/  IMAD.MOV.U32 R51, RZ, RZ, R151.reuse ;  /* 0x000000ffff337224 */ /* 0x100fe400078e0097 */
[--C-:B------:R-:W-:Y:S02]  /*5180*/  IMAD.MOV.U32 R50, RZ, RZ, R151.reuse ;  /* 0x000000ffff327224 */ /* 0x100fe400078e0097 */
[--C-:B------:R-:W-:Y:S02]  /*5190*/  IMAD.MOV.U32 R43, RZ, RZ, R151.reuse ;  /* 0x000000ffff2b7224 */ /* 0x100fe400078e0097 */
[----:B------:R-:W2:Y:S01]  /*51a0*/  MUFU.EX2 R49, R49 ;  /* 0x0000003100317308 */ /* 0x000ea20000000800 */
[C---:B---3--:R-:W-:Y:S01]  /*51b0*/  FADD.FTZ R5, R61.reuse, R14 ;  /* 0x0000000e3d057221 */ /* 0x048fe20000010000 */
[----:B------:R-:W-:Y:S01]  /*51c0*/  F2FP.BF16.F32.PACK_AB R210, R61, R60 ;  /* 0x0000003c3dd2723e */ /* 0x000fe200000010ff */
[----:B------:R-:W-:-:S02]  /*51d0*/  IMAD.MOV.U32 R61, RZ, RZ, R151 ;  /* 0x000000ffff3d7224 */ /* 0x000fc400078e0097 */
[--C-:B------:R-:W-:Y:S02]  /*51e0*/  IMAD.MOV.U32 R60, RZ, RZ, R151.reuse ;  /* 0x000000ffff3c7224 */ /* 0x100fe400078e0097 */
[----:B------:R-:W-:Y:S01]  /*51f0*/  IMAD.MOV.U32 R42, RZ, RZ, R151 ;  /* 0x000000ffff2a7224 */ /* 0x000fe200078e0097 */
[----:B------:R-:W0:Y:S01]  /*5200*/  MUFU.EX2 R52, R52 ;  /* 0x0000003400347308 */ /* 0x000e220000000800 */
[----:B-1----:R-:W-:Y:S01]  /*5210*/  FADD.FTZ R14, R48, R5 ;  /* 0x00000005300e7221 */ /* 0x002fe20000010000 */
[----:B------:R-:W-:-:S06]  /*5220*/  IMAD.MOV.U32 R29, RZ, RZ, R151 ;  /* 0x000000ffff1d7224 */ /* 0x000fcc00078e0097 */
[----:B------:R-:W1:Y:S01]  /*5230*/  MUFU.EX2 R53, R53 ;  /* 0x0000003500357308 */ /* 0x000e620000000800 */
[C---:B--2---:R-:W-:Y:S01]  /*5240*/  FADD.FTZ R5, R49.reuse, R14 ;  /* 0x0000000e31057221 */ /* 0x044fe20000010000 */
[----:B------:R-:W-:Y:S01]  /*5250*/  FADD.FTZ R14, R46, R21 ;  /* 0x000000152e0e7221 */ /* 0x000fe20000010000 */
[----:B------:R-:W-:Y:S01]  /*5260*/  F2FP.BF16.F32.PACK_AB R204, R49, R48 ;  /* 0x0000003031cc723e */ /* 0x000fe200000010ff */
[--C-:B------:R-:W-:Y:S02]  /*5270*/  IMAD.MOV.U32 R49, RZ, RZ, R151.reuse ;  /* 0x000000ffff317224 */ /* 0x100fe400078e0097 */
[----:B------:R-:W-:Y:S01]  /*5280*/  FADD.FTZ R21, R47, R14 ;  /* 0x0000000e2f157221 */ /* 0x000fe20000010000 */
[----:B------:R-:W-:Y:S01]  /*5290*/  IMAD.MOV.U32 R48, RZ, RZ, R151 ;  /* 0x000000ffff307224 */ /* 0x000fe200078e0097 */
[----:B------:R-:W2:Y:S01]  /*52a0*/  MUFU.EX2 R40, R40 ;  /* 0x0000002800287308 */ /* 0x000ea20000000800 */
[----:B0-----:R-:W-:Y:S01]  /*52b0*/  FADD.FTZ R0, R52, R5 ;  /* 0x0000000534007221 */ /* 0x001fe20000010000 */
[----:B------:R-:W-:Y:S01]  /*52c0*/  FADD.FTZ R14, R34, R21 ;  /* 0x00000015220e7221 */ /* 0x000fe20000010000 */
[----:B------:R-:W-:-:S02]  /*52d0*/  IMAD.MOV.U32 R47, RZ, RZ, R151 ;  /* 0x000000ffff2f7224 */ /* 0x000fc400078e0097 */
        /* <DEDUP_REMOVED lines=21> */
[----:B0-----:R-:W-:-:S07]  /*5430*/  FADD.FTZ R0, R44, R5 ;  /* 0x000000052c007221 */ /* 0x001fce0000010000 */
[----:B------:R-:W0:Y:S01]  /*5440*/  MUFU.EX2 R26, R26 ;  /* 0x0000001a001a7308 */ /* 0x000e220000000800 */
[C---:B-1----:R-:W-:Y:S01]  /*5450*/  FADD.FTZ R21, R39.reuse, R14 ;  /* 0x0000000e27157221 */ /* 0x042fe20000010000 */
[----:B------:R-:W-:Y:S01]  /*5460*/  F2FP.BF16.F32.PACK_AB R199, R39, R38 ;  /* 0x0000002627c7723e */ /* 0x000fe200000010ff */
[--C-:B------:R-:W-:Y:S02]  /*5470*/  IMAD.MOV.U32 R39, RZ, RZ, R151.reuse ;  /* 0x000000ffff277224 */ /* 0x100fe400078e0097 */
[----:B------:R-:W-:-:S03]  /*5480*/  IMAD.MOV.U32 R38, RZ, RZ, R151 ;  /* 0x000000ffff267224 */ /* 0x000fc600078e0097 */
[----:B------:R-:W1:Y:S01]  /*5490*/  MUFU.EX2 R32, R32 ;  /* 0x0000002000207308 */ /* 0x000e620000000800 */
[C---:B--2---:R-:W-:Y:S01]  /*54a0*/  FADD.FTZ R5, R45.reuse, R0 ;  /* 0x000000002d057221 */ /* 0x044fe20000010000 */
[----:B------:R-:W-:Y:S01]  /*54b0*/  F2FP.BF16.F32.PACK_AB R202, R45, R44 ;  /* 0x0000002c2dca723e */ /* 0x000fe200000010ff */
[----:B------:R-:W-:Y:S01]  /*54c0*/  IMAD.MOV.U32 R44, RZ, RZ, R151 ;  /* 0x000000ffff2c7224 */ /* 0x000fe200078e0097 */
[----:B------:R-:W-:-:S04]  /*54d0*/  MOV R45, R151 ;  /* 0x00000097002d7202 */ /* 0x000fc80000000f00 */
[----:B------:R-:W2:Y:S01]  /*54e0*/  MUFU.EX2 R27, R27 ;  /* 0x0000001b001b7308 */ /* 0x000ea20000000800 */
[----:B0-----:R-:W-:-:S07]  /*54f0*/  FADD.FTZ R14, R26, R21 ;  /* 0x000000151a0e7221 */ /* 0x001fce0000010000 */
[----:B------:R-:W0:Y:S01]  /*5500*/  MUFU.EX2 R33, R33 ;  /* 0x0000002100217308 */ /* 0x000e220000000800 */
[----:B-1----:R-:W-:-:S07]  /*5510*/  FADD.FTZ R0, R32, R5 ;  /* 0x0000000520007221 */ /* 0x002fce0000010000 */
[----:B------:R-:W1:Y:S01]  /*5520*/  MUFU.EX2 R36, R36 ;  /* 0x0000002400247308 */ /* 0x000e620000000800 */
[C---:B--2---:R-:W-:Y:S01]  /*5530*/  FADD.FTZ R21, R27.reuse, R14 ;  /* 0x0000000e1b157221 */ /* 0x044fe20000010000 */
[----:B------:R-:W-:Y:S01]  /*5540*/  F2FP.BF16.F32.PACK_AB R193, R27, R26 ;  /* 0x0000001a1bc1723e */ /* 0x000fe200000010ff */
[----:B------:R-:W-:-:S05]  /*5550*/  IMAD.MOV.U32 R26, RZ, RZ, R151 ;  /* 0x000000ffff1a7224 */ /* 0x000fca00078e0097 */
        /* <DEDUP_REMOVED lines=8> */
[----:B--2---:R-:W-:-:S04]  /*55e0*/  FADD.FTZ R14, R30, R21 ;  /* 0x000000151e0e7221 */ /* 0x004fc80000010000 */
[C---:B------:R-:W-:Y:S01]  /*55f0*/  FADD.FTZ R5, R195.reuse, R14 ;  /* 0x0000000ec3057221 */ /* 0x040fe20000010000 */
[----:B------:R-:W-:Y:S01]  /*5600*/  F2FP.BF16.F32.PACK_AB R195, R195, R30 ;  /* 0x0000001ec3c3723e */ /* 0x000fe200000010ff */
[--C-:B------:R-:W-:Y:S01]  /*5610*/  IMAD.MOV.U32 R30, RZ, RZ, R151.reuse ;  /* 0x000000ffff1e7224 */ /* 0x100fe200078e0097 */
[----:B------:R-:W2:Y:S01]  /*5620*/  MUFU.EX2 R25, R25 ;  /* 0x0000001900197308 */ /* 0x000ea20000000800 */
[C---:B0-----:R-:W-:Y:S01]  /*5630*/  FADD.FTZ R27, R37.reuse, R0 ;  /* 0x00000000251b7221 */ /* 0x041fe20000010000 */
[----:B------:R-:W-:Y:S01]  /*5640*/  F2FP.BF16.F32.PACK_AB R198, R37, R36 ;  /* 0x0000002425c6723e */ /* 0x000fe200000010ff */
[----:B------:R-:W-:Y:S01]  /*5650*/  IMAD.MOV.U32 R37, RZ, RZ, R151 ;  /* 0x000000ffff257224 */ /* 0x000fe200078e0097 */
[----:B------:R-:W-:-:S04]  /*5660*/  MOV R36, R151 ;  /* 0x0000009700247202 */ /* 0x000fc80000000f00 */
[----:B------:R-:W0:Y:S01]  /*5670*/  MUFU.EX2 R28, R28 ;  /* 0x0000001c001c7308 */ /* 0x000e220000000800 */
[----:B-1----:R-:W-:-:S07]  /*5680*/  FADD.FTZ R0, R24, R27 ;  /* 0x0000001b18007221 */ /* 0x002fce0000010000 */
[----:B------:R1:W3:Y:S01]  /*5690*/  MUFU.EX2 R21, R2 ;  /* 0x0000000200157308 */ /* 0x0002e20000000800 */
[C---:B--2---:R-:W-:Y:S01]  /*56a0*/  FADD.FTZ R27, R25.reuse, R0 ;  /* 0x00000000191b7221 */ /* 0x044fe20000010000 */
[----:B------:R-:W-:Y:S01]  /*56b0*/  F2FP.BF16.F32.PACK_AB R192, R25, R24 ;  /* 0x0000001819c0723e */ /* 0x000fe200000010ff */
[----:B------:R-:W-:Y:S02]  /*56c0*/  IMAD.MOV.U32 R0, RZ, RZ, 0x3f800000 ;  /* 0x3f800000ff007424 */ /* 0x000fe400078e00ff */
[--C-:B------:R-:W-:Y:S02]  /*56d0*/  IMAD.MOV.U32 R25, RZ, RZ, R151.reuse ;  /* 0x000000ffff197224 */ /* 0x100fe400078e0097 */
[----:B------:R-:W-:Y:S02]  /*56e0*/  IMAD.MOV.U32 R24, RZ, RZ, R151 ;  /* 0x000000ffff187224 */ /* 0x000fe400078e0097 */
[----:B0-----:R-:W-:Y:S01]  /*56f0*/  FADD.FTZ R14, R28, R27 ;  /* 0x0000001b1c0e7221 */ /* 0x001fe20000010000 */
[----:B-1----:R-:W-:-:S02]  /*5700*/  IMAD.MOV.U32 R2, RZ, RZ, 0x3f800000 ;  /* 0x3f800000ff027424 */ /* 0x002fc400078e00ff */
[----:B------:R-:W-:Y:S01]  /*5710*/  IMAD.MOV.U32 R27, RZ, RZ, R151 ;  /* 0x000000ffff1b7224 */ /* 0x000fe200078e0097 */
[C---:B---3--:R-:W-:Y:S01]  /*5720*/  F2FP.BF16.F32.PACK_AB R194, R21.reuse, R28 ;  /* 0x0000001c15c2723e */ /* 0x048fe200000010ff */
[----:B------:R-:W-:Y:S01]  /*5730*/  FADD.FTZ R14, R21, R14 ;  /* 0x0000000e150e7221 */ /* 0x000fe20000010000 */
[----:B------:R-:W-:Y:S01]  /*5740*/  MOV R28, R151 ;  /* 0x00000097001c7202 */ /* 0x000fe20000000f00 */
[----:B------:R-:W-:Y:S06]  /*5750*/  @!P2 BRA `(.L_x_2099) ;  /* 0x00000040002ca947 */ /* 0x000fec0003800000 */
[----:B------:R-:W-:Y:S01]  /*5760*/  R2UR UR5, R227 ;  /* 0x00000000e30572ca */ /* 0x000fe200000e0000 */
[----:B------:R-:W-:Y:S01]  /*5770*/  IMAD.MOV.U32 R21, RZ, RZ, R3 ;  /* 0x000000ffff157224 */ /* 0x000fe200078e0003 */
[----:B------:R-:W-:Y:S01]  /*5780*/  R2UR UR4, R16 ;  /* 0x00000000100472ca */ /* 0x000fe200000e0000 */
[----:B------:R-:W-:Y:S01]  /*5790*/  IMAD.MOV.U32 R20, RZ, RZ, R4 ;  /* 0x000000ffff147224 */ /* 0x000fe200078e0004 */
[----:B------:R-:W-:Y:S01]  /*57a0*/  CS2R R150, SRZ ;  /* 0x0000000000967805 */ /* 0x000fe2000001ff00 */
[----:B------:R-:W-:Y:S01]  /*57b0*/  IMAD.MOV.U32 R2, RZ, RZ, 0x3f800000 ;  /* 0x3f800000ff027424 */ /* 0x000fe200078e00ff */
[----:B------:R-:W-:Y:S02]  /*57c0*/  CS2R R146, SRZ ;  /* 0x0000000000927805 */ /* 0x000fe4000001ff00 */
[----:B------:R-:W-:Y:S02]  /*57d0*/  CS2R R142, SRZ ;  /* 0x00000000008e7805 */ /* 0x000fe4000001ff00 */
[----:B------:R-:W-:-:S02]  /*57e0*/  CS2R R138, SRZ ;  /* 0x00000000008a7805 */ /* 0x000fc4000001ff00 */
[----:B------:R-:W-:Y:S02]  /*57f0*/  CS2R R134, SRZ ;  /* 0x0000000000867805 */ /* 0x000fe4000001ff00 */
[----:B------:R-:W-:Y:S02]  /*5800*/  CS2R R130, SRZ ;  /* 0x0000000000827805 */ /* 0x000fe4000001ff00 */
[----:B------:R-:W-:Y:S02]  /*5810*/  CS2R R126, SRZ ;  /* 0x00000000007e7805 */ /* 0x000fe4000001ff00 */
[----:B------:R-:W-:Y:S01]  /*5820*/  CS2R R122, SRZ ;  /* 0x00000000007a7805 */ /* 0x000fe2000001ff00 */
[----:B------:R-:W-:Y:S01]  /*5830*/  IMAD.U32 R228, RZ, RZ, UR5 ;  /* 0x00000005ffe47e24 */ /* 0x000fe2000f8e00ff */
[----:B------:R-:W-:Y:S02]  /*5840*/  CS2R R118, SRZ ;  /* 0x0000000000767805 */ /* 0x000fe4000001ff00 */
[----:B------:R-:W-:-:S02]  /*5850*/  MOV R229, UR4 ;  /* 0x0000000400e57c02 */ /* 0x000fc40008000f00 */
        /* <DEDUP_REMOVED lines=56> */
.L_x_2108:
[----:B------:R-:W-:Y:S01]  /*5be0*/  R2UR UR6, R229 ;  /* 0x00000000e50672ca */ /* 0x000fe200000e0000 */
        /* <DEDUP_REMOVED lines=8> */
.L_x_2100:
[----:B------:R-:W-:Y:S02]  /*5c70*/  R2UR UR4, R17 ;  /* 0x00000000110472ca */ /* 0x000fe400000e0000 */
[----:B------:R-:W-:-:S11]  /*5c80*/  R2UR UR5, R16 ;  /* 0x00000000100572ca */ /* 0x000fd600000e0000 */
[----:B------:R-:W-:Y:S02]  /*5c90*/  ULEA UR4, UR60, UR4, 0x3 ;  /* 0x000000043c047291 */ /* 0x000fe4000f8e183f */
[----:B------:R-:W-:-:S04]  /*5ca0*/  IMAD.U32 R3, RZ, RZ, UR5 ;  /* 0x00000005ff037e24 */ /* 0x000fc8000f8e00ff */
[----:B------:R-:W-:Y:S01]  /*5cb0*/  IMAD.U32 R227, RZ, RZ, UR4 ;  /* 0x00000004ffe37e24 */ /* 0x000fe2000f8e00ff */
[----:B------:R-:W-:-:S04]  /*5cc0*/  SHF.L.U32 R3, R3, 0x1f, RZ ;  /* 0x0000001f03037819 */ /* 0x000fc800000006ff */
[----:B------:R0:W1:Y:S01]  /*5cd0*/  SYNCS.PHASECHK.TRANS64.TRYWAIT P2, [UR4+0x38830], R3 ;  /* 0x03883003ff0075a7 */ /* 0x0000620008040144 */
[----:B------:R-:W-:Y:S05]  /*5ce0*/  @!P0 BRA `(.L_x_2101) ;  /* 0x0000000000048947 */ /* 0x000fea0003800000 */
[----:B------:R-:W-:Y:S01]  /*5cf0*/  BPT.TRAP 0x1 ;  /* 0x000000040000795c */ /* 0x000fe20000300000 */
.L_x_2101:
[----:B-1----:R-:W-:Y:S05]  /*5d00*/  @P2 BRA `(.L_x_2102) ;  /* 0x00000000000c2947 */ /* 0x002fea0003800000 */
[----:B------:R-:W-:-:S13]  /*5d10*/  R2UR UR4, R227 ;  /* 0x00000000e30472ca */ /* 0x000fda00000e0000 */
[----:B------:R-:W1:Y:S02]  /*5d20*/  SYNCS.PHASECHK.TRANS64.TRYWAIT P2, [UR4+0x38830], R3 ;  /* 0x03883003ff0075a7 */ /* 0x000e640008040144 */
[----:B-1----:R-:W-:Y:S05]  /*5d30*/  @!P2 BRA `(.L_x_2103) ;  /* 0x00000110002ca947 */ /* 0x002fea0003800000 */
.L_x_2102:
        /* <DEDUP_REMOVED lines=580> */
.L_x_2104:
[----:B------:R-:W-:Y:S02]  /*8180*/  R2UR UR4, R17 ;  /* 0x00000000110472ca */ /* 0x000fe400000e0000 */
[----:B------:R-:W-:-:S11]  /*8190*/  R2UR UR5, R229 ;  /* 0x00000000e50572ca */ /* 0x000fd600000e0000 */
[----:B------:R-:W-:Y:S02]  /*81a0*/  ULEA UR4, UR61, UR4, 0x3 ;  /* 0x000000043d047291 */ /* 0x000fe4000f8e183f */
[----:B------:R-:W-:-:S05]  /*81b0*/  IMAD.U32 R0, RZ, RZ, UR5 ;  /* 0x00000005ff007e24 */ /* 0x000fca000f8e00ff */
[----:B------:R-:W-:-:S04]  /*81c0*/  SHF.L.U32 R0, R0, 0x1f, RZ ;  /* 0x0000001f00007819 */ /* 0x000fc800000006ff */
[----:B------:R2:W3:Y:S01]  /*81d0*/  SYNCS.PHASECHK.TRANS64.TRYWAIT P2, [UR4+0x38850], R0 ;  /* 0x03885000ff0075a7 */ /* 0x0004e20008040144 */
[----:B------:R-:W-:Y:S05]  /*81e0*/  @!P0 BRA `(.L_x_2105) ;  /* 0x0000000000048947 */ /* 0x000fea0003800000 */
[----:B------:R-:W-:Y:S01]  /*81f0*/  BPT.TRAP 0x1 ;  /* 0x000000040000795c */ /* 0x000fe20000300000 */
.L_x_2105:
[----:B---3--:R-:W-:Y:S05]  /*8200*/  @P2 BRA `(.L_x_2106) ;  /* 0x0000000000082947 */ /* 0x008fea0003800000 */
[----:B------:R-:W3:Y:S02]  /*8210*/  SYNCS.PHASECHK.TRANS64.TRYWAIT P2, [UR4+0x38850], R0 ;  /* 0x03885000ff0075a7 */ /* 0x000ee40008040144 */
[----:B---3--:R-:W-:Y:S05]  /*8220*/  @!P2 BRA `(.L_x_2107) ;  /* 0x000000ec000ca947 */ /* 0x008fea0003800000 */
.L_x_2106:
[----:B------:R-:W-:Y:S01]  /*8230*/  R2UR UR5, R17 ;  /* 0x00000000110572ca */ /* 0x000fe200000e0000 */
[----:B------:R-:W-:Y:S01]  /*8240*/  WARPGROUP.ARRIVE ;  /* 0x00000000000079c5 */ /* 0x000fe20000000000 */
[----:B------:R-:W-:Y:S01]  /*8250*/  UMOV UR7, 0x40000040 ;  /* 0x4000004000077882 */ /* 0x000fe20000000000 */
[----:B------:R-:W-:Y:S01]  /*8260*/  R2UR UR18, R19 ;  /* 0x00000000131272ca */ /* 0x000fe200000e0000 */
[----:B01----:R-:W-:Y:S01]  /*8270*/  IMAD.MOV.U32 R3, RZ, RZ, -0x2 ;  /* 0xfffffffeff037424 */ /* 0x003fe200078e00ff */
[----:B------:R-:W-:Y:S02]  /*8280*/  R2UR UR11, R228 ;  /* 0x00000000e40b72ca */ /* 0x000fe400000e0000 */
[----:B------:R-:W-:Y:S02]  /*8290*/  R2UR UR15, R23 ;  /* 0x00000000170f72ca */ /* 0x000fe400000e0000 */
[----:B------:R-:W-:-:S04]  /*82a0*/  R2UR UR14, R22 ;  /* 0x00000000160e72ca */ /* 0x000fc800000e0000 */
[----:B------:R-:W-:-:S04]  /*82b0*/  UIADD3 UR5, UR5, 0x400, URZ ;  /* 0x0000040005057890 */ /* 0x000fc8000fffe03f */
[----:B------:R-:W-:-:S04]  /*82c0*/  USHF.R.U32.HI UR5, URZ, 0x4, UR5 ;  /* 0x000000043f057899 */ /* 0x000fc80008011605 */
[----:B------:R-:W-:-:S04]  /*82d0*/  ULOP3.LUT UR5, UR5, 0x3fff, URZ, 0xc0, !UPT ;  /* 0x00003fff05057892 */ /* 0x000fc8000f8ec03f */
[----:B------:R-:W-:-:S04]  /*82e0*/  ULOP3.LUT UR5, UR5, 0x2800000, URZ, 0xfc, !UPT ;  /* 0x0280000005057892 */ /* 0x000fc8000f8efc3f */
[----:B------:R-:W-:Y:S02]  /*82f0*/  UIMAD UR10, UR61, 0xa00, UR5 ;  /* 0x00000a003d0a78a4 */ /* 0x000fe4000f8e0205 */
[----:B------:R-:W-:Y:S01]  /*8300*/  USHF.L.U32 UR5, UR18, 0x7, URZ ;  /* 0x0000000712057899 */ /* 0x000fe2000800063f */
[----:B------:R-:W-:-:S03]  /*8310*/  UMOV UR61, UR60 ;  /* 0x0000003c003d7c82 */ /* 0x000fc60008000000 */
[----:B------:R-:W-:Y:S01]  /*8320*/  UIMAD UR5, UR11, -0x50, UR5 ;  /* 0xffffffb00b0578a4 */ /* 0x000fe2000f8e0205 */
[----:B------:R-:W-:-:S08]  /*8330*/  UMOV UR6, UR10 ;  /* 0x0000000a00067c82 */ /* 0x000fd00008000000 */
[----:B------:R-:W-:Y:S01]  /*8340*/  HGMMA.64x256x16.F32.BF16 R24, R208, gdesc[UR4].tnspB, R24, gsb0 ;  /* 0x43e00004d0187df0 */ /* 0x000fe20008001818 */
[----:B------:R-:W-:Y:S01]  /*8350*/  UIADD3 UR6, UR10, 0x80, URZ ;  /* 0x000000800a067890 */ /* 0x000fe2000fffe03f */
[----:B------:R-:W-:Y:S01]  /*8360*/  UMOV UR7, 0x40000040 ;  /* 0x4000004000077882 */ /* 0x000fe20000000000 */
[----:B------:R-:W-:-:S04]  /*8370*/  UIADD3 UR5, UR5, 0x1, UR15 ;  /* 0x0000000105057890 */ /* 0x000fc8000fffe00f */
[----:B------:R-:W-:-:S03]  /*8380*/  UIADD3 UR5, UR5, -UR14, URZ ;  /* 0x8000000e05057290 */ /* 0x000fc6000fffe03f */
[----:B------:R-:W-:-:S03]  /*8390*/  ULDC UR14, c[0x0][0x988] ;  /* 0x00026200000e7ab9 */ /* 0x000fc60000000800 */
[----:B--2---:R-:W-:Y:S01]  /*83a0*/  IMAD R0, R214, R3, UR5 ;  /* 0x00000005d6007e24 */ /* 0x004fe2000f8e0203 */
[----:B------:R-:W-:Y:S01]  /*83b0*/  UMOV UR5, UR14 ;  /* 0x0000000e00057c82 */ /* 0x000fe20008000000 */
[----:B------:R-:W-:Y:S02]  /*83c0*/  R2UR UR14, R227 ;  /* 0x00000000e30e72ca */ /* 0x000fe400000e0000 */
[----:B------:R-:W-:-:S05]  /*83d0*/  IMAD.IADD R0, R215, 0x1, R0 ;  /* 0x00000001d7007824 */ /* 0x000fca00078e0200 */
        /* <DEDUP_REMOVED lines=8> */
[C---:B------:R-:W-:Y:S02]  /*8460*/  ISETP.GT.AND P2, PT, R0.reuse, 0x10, PT ;  /* 0x000000100000780c */ /* 0x040fe40003f44270 */
[----:B------:R-:W-:Y:S02]  /*8470*/  FSEL R189, R189, -INF , P3 ;  /* 0xff800000bdbd7808 */ /* 0x000fe40001800000 */
[----:B------:R-:W-:Y:S02]  /*8480*/  ISETP.GT.AND P3, PT, R0, 0x11, PT ;  /* 0x000000110000780c */ /* 0x000fe40003f64270 */
[----:B------:R-:W-:-:S02]  /*8490*/  FSEL R176, R176, -INF , P2 ;  /* 0xff800000b0b07808 */ /* 0x000fc40001000000 */
[C---:B------:R-:W-:Y:S02]  /*84a0*/  ISETP.GT.AND P2, PT, R0.reuse, 0x18, PT ;  /* 0x000000180000780c */ /* 0x040fe40003f44270 */
[----:B------:R-:W-:Y:S02]  /*84b0*/  FSEL R177, R177, -INF , P3 ;  /* 0xff800000b1b17808 */ /* 0x000fe40001800000 */
[----:B------:R-:W-:Y:S02]  /*84c0*/  ISETP.GT.AND P3, PT, R0, 0x19, PT ;  /* 0x000000190000780c */ /* 0x000fe40003f64270 */
[----:B------:R-:W-:Y:S02]  /*84d0*/  FSEL R180, R180, -INF , P2 ;  /* 0xff800000b4b47808 */ /* 0x000fe40001000000 */
[----:B------:R-:W-:Y:S02]  /*84e0*/  ISETP.GT.AND P2, PT, R0, 0x20, PT ;  /* 0x000000200000780c */ /* 0x000fe40003f44270 */
[----:B------:R-:W-:-:S02]  /*84f0*/  FSEL R181, R181, -INF , P3 ;  /* 0xff800000b5b57808 */ /* 0x000fc40001800000 */
        /* <DEDUP_REMOVED lines=20> */
[C---:B------:R-:W-:Y:S01]  /*8640*/  ISETP.GT.AND P3, PT, R0.reuse, 0x49, PT ;  /* 0x000000490000780c */ /* 0x040fe20003f64270 */
[----:B------:R-:W-:Y:S01]  /*8650*/  VIADD R0, R0, 0x8 ;  /* 0x0000000800007836 */ /* 0x000fe20000000000 */
[----:B------:R-:W-:Y:S02]  /*8660*/  FSEL R156, R156, -INF , P2 ;  /* 0xff8000009c9c7808 */ /* 0x000fe40001000000 */
[----:B------:R-:W-:Y:S02]  /*8670*/  FSEL R157, R157, -INF , P3 ;  /* 0xff8000009d9d7808 */ /* 0x000fe40001800000 */
[----:B------:R-:W-:-:S02]  /*8680*/  ISETP.GT.AND P2, PT, R0, RZ, PT ;  /* 0x000000ff0000720c */ /* 0x000fc40003f44270 */
        /* <DEDUP_REMOVED lines=23> */
[----:B------:R-:W-:Y:S01]  /*8800*/  FSEL R158, R158, -INF , P3 ;  /* 0xff8000009e9e7808 */ /* 0x000fe20001800000 */
        /* <DEDUP_REMOVED lines=13> */
[----:B------:R-:W-:-:S04]  /*88e0*/  FMNMX.FTZ R201, R185, R2, !PT ;  /* 0x00000002b9c97209 */ /* 0x000fc80007810000 */
[----:B------:R-:W-:-:S15]  /*88f0*/  FMNMX.FTZ R2, R188, R201, !PT ;  /* 0x000000c9bc027209 */ /* 0x000fde0007810000 */
[----:B------:R-:W-:-:S03]  /*8900*/  NOP ;  /* 0x0000000000007918 */ /* 0x000fc60000000000 */
        /* <DEDUP_REMOVED lines=21> */
[----:B0-----:R-:W-:Y:S02]  /*8a60*/  FMNMX.FTZ R201, R2, R201, !PT ;  /* 0x000000c902c97209 */ /* 0x001fe40007810000 */
[----:B------:R-:W-:-:S03]  /*8a70*/  FMNMX.FTZ R2, R186, R21, !PT ;  /* 0x00000015ba027209 */ /* 0x000fc60007810000 */
[----:B------:R-:W0:Y:S02]  /*8a80*/  SHFL.BFLY PT, R4, R201, 0x1, 0x1f ;  /* 0x0c201f00c9047f89 */ /* 0x000e2400000e0000 */
[----:B0-----:R-:W-:-:S04]  /*8a90*/  FMNMX.FTZ R4, R201, R4, !PT ;  /* 0x00000004c9047209 */ /* 0x001fc80007810000 */
[C---:B------:R-:W-:Y:S01]  /*8aa0*/  FSETP.NEU.FTZ.AND P2, PT, R4.reuse, -INF , PT ;  /* 0xff8000000400780b */ /* 0x040fe20003f5d000 */
[----:B------:R-:W-:Y:S01]  /*8ab0*/  FMUL.FTZ R184, R4, UR5 ;  /* 0x0000000504b87c20 */ /* 0x000fe20008410000 */
[----:B------:R-:W-:Y:S02]  /*8ac0*/  WARPGROUP.DEPBAR.LE gsb0, 0x0 ;  /* 0x00008000000079c5 */ /* 0x000fe40000010000 */
[----:B------:R-:W-:Y:S01]  /*8ad0*/  FMNMX.FTZ R197, R187, R2, !PT ;  /* 0x00000002bbc57209 */ /* 0x000fe20007810000 */
[----:B------:R-:W-:Y:S01]  /*8ae0*/  WARPGROUP.ARRIVE ;  /* 0x00000000000079c5 */ /* 0x000fe20000000000 */
[----:B------:R-:W-:Y:S02]  /*8af0*/  FSEL R2, R184, RZ, P2 ;  /* 0x000000ffb8027208 */ /* 0x000fe40001000000 */
[----:B------:R-:W-:-:S03]  /*8b00*/  FMNMX.FTZ R184, R190, R197, !PT ;  /* 0x000000c5beb87209 */ /* 0x000fc60007810000 */
[--C-:B------:R-:W-:Y:S01]  /*8b10*/  FFMA.FTZ R197, R3, UR5, -R2.reuse ;  /* 0x0000000503c57c23 */ /* 0x100fe20008010802 */
[----:B------:R-:W-:Y:S01]  /*8b20*/  FMNMX.FTZ R3, R191, R184, !PT ;  /* 0x000000b8bf037209 */ /* 0x000fe20007810000 */
[----:B------:R-:W-:Y:S01]  /*8b30*/  HGMMA.64x256x16.F32.BF16 R24, R192, gdesc[UR4].tnspB, R24, gsb0 ;  /* 0x43e00004c0187df0 */ /* 0x000fe20008001818 */
        /* <DEDUP_REMOVED lines=50> */
[----:B0-----:R-:W-:Y:S02]  /*8e60*/  FSEL R177, R159, -INF , P4 ;  /* 0xff8000009fb17808 */ /* 0x001fe40002000000 */
[----:B------:R-:W-:Y:S02]  /*8e70*/  FMNMX.FTZ R0, R158, R3, !PT ;  /* 0x000000039e007209 */ /* 0x000fe40007810000 */
[----:B------:R-:W-:Y:S02]  /*8e80*/  R2UR UR6, R226 ;  /* 0x00000000e20672ca */ /* 0x000fe400000e0000 */
[----:B------:R-:W-:Y:S01]  /*8e90*/  FMNMX.FTZ R0, R177, R0, !PT ;  /* 0x00000000b1007209 */ /* 0x000fe20007810000 */
[----:B------:R0:W-:Y:S04]  /*8ea0*/  MUFU.EX2 R159, R181 ;  /* 0x000000b5009f7308 */ /* 0x0001e80000000800 */
[----:B------:R-:W1:Y:S04]  /*8eb0*/  SHFL.BFLY PT, R3, R0, 0x2, 0x1f ;  /* 0x0c401f0000037f89 */ /* 0x000e6800000e0000 */
[----:B------:R-:W-:Y:S01]  /*8ec0*/  MUFU.EX2 R210, R210 ;  /* 0x000000d200d27308 */ /* 0x000fe20000000800 */
[----:B0-----:R-:W-:Y:S01]  /*8ed0*/  FSEL R181, R4, RZ, P2 ;  /* 0x000000ff04b57208 */ /* 0x001fe20001000000 */
[----:B------:R-:W-:Y:S01]  /*8ee0*/  UISETP.GT.AND UP0, UPT, UR11, UR6, UPT ;  /* 0x000000060b00728c */ /* 0x000fe2000bf04270 */
[----:B------:R-:W-:-:S03]  /*8ef0*/  R2UR UR6, R16 ;  /* 0x00000000100672ca */ /* 0x000fc600000e0000 */
[----:B------:R-:W-:Y:S02]  /*8f00*/  FADD.FTZ R181, -R181, R20 ;  /* 0x00000014b5b57221 */ /* 0x000fe40000010100 */
[----:B------:R-:W-:Y:S08]  /*8f10*/  MUFU.EX2 R175, R189 ;  /* 0x000000bd00af7308 */ /* 0x000ff00000000800 */
[----:B------:R-:W-:Y:S01]  /*8f20*/  MUFU.EX2 R204, R204 ;  /* 0x000000cc00cc7308 */ /* 0x000fe20000000800 */
[----:B------:R-:W-:Y:S01]  /*8f30*/  IMAD.U32 R229, RZ, RZ, UR6 ;  /* 0x00000006ffe57e24 */ /* 0x000fe2000f8e00ff */
[----:B-1----:R-:W-:Y:S01]  /*8f40*/  FMNMX.FTZ R160, R0, R3, !PT ;  /* 0x0000000300a07209 */ /* 0x002fe20007810000 */
[----:B------:R-:W-:-:S05]  /*8f50*/  FMUL.FTZ R0, R181, UR5 ;  /* 0x00000005b5007c20 */ /* 0x000fca0008410000 */
[----:B------:R-:W-:Y:S01]  /*8f60*/  MUFU.EX2 R206, R206 ;  /* 0x000000ce00ce7308 */ /* 0x000fe20000000800 */
[----:B------:R-:W0:Y:S07]  /*8f70*/  SHFL.BFLY PT, R3, R160, 0x1, 0x1f ;  /* 0x0c201f00a0037f89 */ /* 0x000e2e00000e0000 */
[----:B------:R-:W1:Y:S08]  /*8f80*/  MUFU.EX2 R0, R0 ;  /* 0x0000000000007308 */ /* 0x000e700000000800 */
[----:B------:R-:W-:Y:S08]  /*8f90*/  MUFU.EX2 R200, R200 ;  /* 0x000000c800c87308 */ /* 0x000ff00000000800 */
[----:B------:R-:W-:Y:S01]  /*8fa0*/  MUFU.EX2 R169, R169 ;  /* 0x000000a900a97308 */ /* 0x000fe20000000800 */
[----:B0-----:R-:W-:-:S04]  /*8fb0*/  FMNMX.FTZ R3, R160, R3, !PT ;  /* 0x00000003a0037209 */ /* 0x001fc80007810000 */
[C---:B------:R-:W-:Y:S01]  /*8fc0*/  FSETP.NEU.FTZ.AND P2, PT, R3.reuse, -INF , PT ;  /* 0xff8000000300780b */ /* 0x040fe20003f5d000 */
[C---:B------:R-:W-:Y:S02]  /*8fd0*/  FMUL.FTZ R2, R3.reuse, UR5 ;  /* 0x0000000503027c20 */ /* 0x040fe40008410000 */
[----:B------:R-:W-:Y:S03]  /*8fe0*/  MUFU.EX2 R202, R202 ;  /* 0x000000ca00ca7308 */ /* 0x000fe60000000800 */
[----:B------:R-:W-:Y:S02]  /*8ff0*/  FSEL R181, R2, RZ, P2 ;  /* 0x000000ff02b57208 */ /* 0x000fe40001000000 */
[----:B------:R-:W-:Y:S02]  /*9000*/  FSEL R2, R3, RZ, P2 ;  /* 0x000000ff03027208 */ /* 0x000fe40001000000 */
[----:B------:R-:W-:Y:S01]  /*9010*/  PLOP3.LUT P2, PT, PT, PT, UP0, 0x80, 0x0 ;  /* 0x000000000000781c */ /* 0x000fe20003f4f008 */
[--C-:B------:R-:W-:Y:S01]  /*9020*/  FFMA.FTZ R209, R186, UR5, -R181.reuse ;  /* 0x00000005bad17c23 */ /* 0x100fe200080108b5 */
[----:B------:R-:W-:Y:S01]  /*9030*/  FFMA.FTZ R20, R187, UR5, -R181 ;  /* 0x00000005bb147c23 */ /* 0x000fe200080108b5 */
[----:B------:R-:W-:Y:S01]  /*9040*/  FADD.FTZ R2, -R2, R21 ;  /* 0x0000001502027221 */ /* 0x000fe20000010100 */
[----:B-1----:R-:W-:Y:S01]  /*9050*/  FFMA.FTZ R21, R0, R14, R179 ;  /* 0x0000000e00157223 */ /* 0x002fe200000100b3 */
[--C-:B------:R-:W-:Y:S01]  /*9060*/  FFMA.FTZ R211, R190, UR5, -R181.reuse ;  /* 0x00000005bed37c23 */ /* 0x100fe200080108b5 */
[----:B------:R-:W-:Y:S01]  /*9070*/  FFMA.FTZ R201, R170, UR5, -R181 ;  /* 0x00000005aac97c23 */ /* 0x000fe200080108b5 */
[----:B------:R-:W-:Y:S01]  /*9080*/  FMUL.FTZ R2, R2, UR5 ;  /* 0x0000000502027c20 */ /* 0x000fe20008410000 */
[----:B------:R-:W-:Y:S01]  /*9090*/  MUFU.EX2 R209, R209 ;  /* 0x000000d100d17308 */ /* 0x000fe20000000800 */
[----:B------:R-:W-:Y:S01]  /*90a0*/  FADD.FTZ R21, R208, R21 ;  /* 0x00000015d0157221 */ /* 0x000fe20000010000 */
[--C-:B------:R-:W-:Y:S01]  /*90b0*/  FFMA.FTZ R160, R191, UR5, -R181.reuse ;  /* 0x00000005bfa07c23 */ /* 0x100fe200080108b5 */
[----:B------:R-:W-:Y:S01]  /*90c0*/  FFMA.FTZ R170, R171, UR5, -R181 ;  /* 0x00000005abaa7c23 */ /* 0x000fe200080108b5 */
[----:B------:R-:W-:-:S02]  /*90d0*/  IMAD.U32 R171, RZ, RZ, UR14 ;  /* 0x0000000effab7e24 */ /* 0x000fc4000f8e00ff */
[----:B------:R-:W-:Y:S01]  /*90e0*/  FADD.FTZ R14, R210, R21 ;  /* 0x00000015d20e7221 */ /* 0x000fe20000010000 */
[--C-:B------:R-:W-:Y:S01]  /*90f0*/  FFMA.FTZ R205, R178, UR5, -R181.reuse ;  /* 0x00000005b2cd7c23 */ /* 0x100fe200080108b5 */
[--C-:B------:R-:W-:Y:S01]  /*9100*/  FFMA.FTZ R164, R184, UR5, -R181.reuse ;  /* 0x00000005b8a47c23 */ /* 0x100fe200080108b5 */
[----:B------:R-:W0:Y:S01]  /*9110*/  MUFU.EX2 R2, R2 ;  /* 0x0000000200027308 */ /* 0x000e220000000800 */
[----:B------:R-:W-:Y:S01]  /*9120*/  FADD.FTZ R21, R175, R14 ;  /* 0x0000000eaf157221 */ /* 0x000fe20000010000 */
[----:B------:R-:W-:Y:S01]  /*9130*/  @!P1 IADD3 R14, R171, 0x38840, RZ ;  /* 0x00038840ab0e9810 */ /* 0x000fe20007ffe0ff */
[--C-:B------:R-:W-:Y:S01]  /*9140*/  FFMA.FTZ R207, R182, UR5, -R181.reuse ;  /* 0x00000005b6cf7c23 */ /* 0x100fe200080108b5 */
[--C-:B------:R-:W-:Y:S01]  /*9150*/  FFMA.FTZ R168, R183, UR5, -R181.reuse ;  /* 0x00000005b7a87c23 */ /* 0x100fe200080108b5 */
[----:B------:R-:W-:Y:S01]  /*9160*/  FFMA.FTZ R203, R174, UR5, -R181 ;  /* 0x00000005aecb7c23 */ /* 0x000fe200080108b5 */
[----:B------:R-:W-:Y:S01]  /*9170*/  @!P1 PRMT R14, RZ, 0x654, R14 ;  /* 0x00000654ff0e9816 */ /* 0x000fe2000000000e */
[----:B------:R-:W-:Y:S01]  /*9180*/  FADD.FTZ R174, R204, R21 ;  /* 0x00000015ccae7221 */ /* 0x000fe20000010000 */
[----:B------:R-:W1:Y:S01]  /*9190*/  MUFU.EX2 R20, R20 ;  /* 0x0000001400147308 */ /* 0x000e620000000800 */
[--C-:B------:R-:W-:Y:S01]  /*91a0*/  FFMA.FTZ R172, R185, UR5, -R181.reuse ;  /* 0x00000005b9ac7c23 */ /* 0x100fe200080108b5 */
[--C-:B------:R-:W-:Y:S01]  /*91b0*/  FFMA.FTZ R197, R162, UR5, -R181.reuse ;  /* 0x00000005a2c57c23 */ /* 0x100fe200080108b5 */
[----:B------:R-:W-:Y:S01]  /*91c0*/  FADD.FTZ R21, R167, R174 ;  /* 0x000000aea7157221 */ /* 0x000fe20000010000 */
[--C-:B------:R-:W-:Y:S01]  /*91d0*/  FFMA.FTZ R162, R163, UR5, -R181.reuse ;  /* 0x00000005a3a27c23 */ /* 0x100fe200080108b5 */
[--C-:B------:R-:W-:Y:S01]  /*91e0*/  FFMA.FTZ R199, R166, UR5, -R181.reuse ;  /* 0x00000005a6c77c23 */ /* 0x100fe200080108b5 */
[----:B------:R-:W-:Y:S01]  /*91f0*/  FFMA.FTZ R176, R176, UR5, -R181 ;  /* 0x00000005b0b07c23 */ /* 0x000fe200080108b5 */
[----:B------:R-:W-:Y:S01]  /*9200*/  FADD.FTZ R174, R206, R21 ;  /* 0x00000015ceae7221 */ /* 0x000fe20000010000 */
[----:B------:R-:W-:Y:S01]  /*9210*/  MUFU.EX2 R211, R211 ;  /* 0x000000d300d37308 */ /* 0x000fe20000000800 */
[----:B0-----:R-:W-:Y:S01]  /*9220*/  FFMA.FTZ R5, R2, R5, R209 ;  /* 0x0000000502057223 */ /* 0x001fe200000100d1 */
[--C-:B------:R-:W-:Y:S01]  /*9230*/  FFMA.FTZ R155, R155, UR5, -R181.reuse ;  /* 0x000000059b9b7c23 */ /* 0x100fe200080108b5 */
[----:B------:R-:W-:Y:S01]  /*9240*/  FADD.FTZ R21, R159, R174 ;  /* 0x000000ae9f157221 */ /* 0x000fe20000010000 */
[--C-:B------:R-:W-:Y:S01]  /*9250*/  FFMA.FTZ R158, R158, UR5, -R181.reuse ;  /* 0x000000059e9e7c23 */ /* 0x100fe200080108b5 */
[----:B------:R-:W-:Y:S01]  /*9260*/  FFMA.FTZ R177, R177, UR5, -R181 ;  /* 0x00000005b1b17c23 */ /* 0x000fe200080108b5 */
[----:B------:R-:W-:-:S02]  /*9270*/  IMAD.U32 R171, RZ, RZ, UR4 ;  /* 0x00000004ffab7e24 */ /* 0x000fc4000f8e00ff */
[----:B------:R-:W-:Y:S01]  /*9280*/  FADD.FTZ R174, R200, R21 ;  /* 0x00000015c8ae7221 */ /* 0x000fe20000010000 */
[----:B------:R-:W-:Y:S01]  /*9290*/  MUFU.EX2 R160, R160 ;  /* 0x000000a000a07308 */ /* 0x000fe20000000800 */
[----:B------:R-:W-:Y:S01]  /*92a0*/  UIADD3 UR4, UR11, -0x1, URZ ;  /* 0xffffffff0b047890 */ /* 0x000fe2000fffe03f */
[----:B------:R-:W-:Y:S02]  /*92b0*/  @!P1 VIADD R163, R171, 0x38860 ;  /* 0x00038860aba39836 */ /* 0x000fe40000000000 */
[----:B------:R-:W-:Y:S01]  /*92c0*/  FADD.FTZ R21, R169, R174 ;  /* 0x000000aea9157221 */ /* 0x000fe20000010000 */
[----:B-1----:R-:W-:Y:S02]  /*92d0*/  F2FP.BF16.F32.PACK_AB R209, R20, R209 ;  /* 0x000000d114d1723e */ /* 0x002fe400000010ff */
[----:B------:R-:W-:Y:S01]  /*92e0*/  F2FP.BF16.F32.PACK_AB R208, R208, R179 ;  /* 0x000000b3d0d0723e */ /* 0x000fe200000010ff */
[----:B------:R-:W-:Y:S01]  /*92f0*/  FADD.FTZ R166, R202, R21 ;  /* 0x00000015caa67221 */ /* 0x000fe20000010000 */
[----:B------:R-:W-:Y:S01]  /*9300*/  MUFU.EX2 R205, R205 ;  /* 0x000000cd00cd7308 */ /* 0x000fe20000000800 */
[----:B------:R-:W-:Y:S01]  /*9310*/  @!P1 PRMT R163, RZ, 0x654, R163 ;  /* 0x00000654ffa39816 */ /* 0x000fe200000000a3 */
[----:B------:R-:W-:Y:S01]  /*9320*/  IMAD.U32 R228, RZ, RZ, UR4 ;  /* 0x00000004ffe47e24 */ /* 0x000fe2000f8e00ff */
[----:B------:R-:W-:-:S02]  /*9330*/  F2FP.BF16.F32.PACK_AB R210, R175, R210 ;  /* 0x000000d2afd2723e */ /* 0x000fc400000010ff */
[----:B------:R-:W-:Y:S02]  /*9340*/  F2FP.BF16.F32.PACK_AB R204, R167, R204 ;  /* 0x000000cca7cc723e */ /* 0x000fe400000010ff */
[----:B------:R-:W-:Y:S01]  /*9350*/  F2FP.BF16.F32.PACK_AB R206, R159, R206 ;  /* 0x000000ce9fce723e */ /* 0x000fe200000010ff */
[----:B------:R-:W-:Y:S01]  /*9360*/  MUFU.EX2 R164, R164 ;  /* 0x000000a400a47308 */ /* 0x000fe20000000800 */
[----:B------:R-:W-:-:S07]  /*9370*/  F2FP.BF16.F32.PACK_AB R200, R169, R200 ;  /* 0x000000c8a9c8723e */ /* 0x000fce00000010ff */
[----:B------:R-:W-:Y:S08]  /*9380*/  MUFU.EX2 R207, R207 ;  /* 0x000000cf00cf7308 */ /* 0x000ff00000000800 */
[----:B------:R-:W-:Y:S08]  /*9390*/  MUFU.EX2 R168, R168 ;  /* 0x000000a800a87308 */ /* 0x000ff00000000800 */
[----:B------:R-:W-:Y:S08]  /*93a0*/  MUFU.EX2 R201, R201 ;  /* 0x000000c900c97308 */ /* 0x000ff00000000800 */
[----:B------:R-:W-:Y:S08]  /*93b0*/  MUFU.EX2 R170, R170 ;  /* 0x000000aa00aa7308 */ /* 0x000ff00000000800 */
[----:B------:R-:W0:Y:S08]  /*93c0*/  MUFU.EX2 R173, R173 ;  /* 0x000000ad00ad7308 */ /* 0x000e300000000800 */
[----:B------:R-:W-:Y:S08]  /*93d0*/  MUFU.EX2 R203, R203 ;  /* 0x000000cb00cb7308 */ /* 0x000ff00000000800 */
[----:B------:R-:W1:Y:S01]  /*93e0*/  MUFU.EX2 R196, R196 ;  /* 0x000000c400c47308 */ /* 0x000e620000000800 */
[C---:B0-----:R-:W-:Y:S01]  /*93f0*/  FADD.FTZ R21, R173.reuse, R166 ;  /* 0x000000a6ad157221 */ /* 0x041fe20000010000 */
[----:B------:R-:W-:-:S06]  /*9400*/  F2FP.BF16.F32.PACK_AB R202, R173, R202 ;  /* 0x000000caadca723e */ /* 0x000fcc00000010ff */
[----:B------:R-:W-:Y:S08]  /*9410*/  MUFU.EX2 R172, R172 ;  /* 0x000000ac00ac7308 */ /* 0x000ff00000000800 */
[----:B------:R-:W0:Y:S01]  /*9420*/  MUFU.EX2 R161, R161 ;  /* 0x000000a100a17308 */ /* 0x000e220000000800 */
[----:B-1----:R-:W-:Y:S01]  /*9430*/  FADD.FTZ R166, R196, R21 ;  /* 0x00000015c4a67221 */ /* 0x002fe20000010000 */
[----:B------:R-:W-:-:S02]  /*9440*/  WARPGROUP.DEPBAR.LE gsb0, 0x0 ;  /* 0x00008000000079c5 */ /* 0x000fc40000010000 */
[----:B------:R1:W-:Y:S04]  /*9450*/  @!P1 SYNCS.ARRIVE.TRANS64.RED.A1T0 RZ, [R14+URZ], RZ ;  /* 0x000000ff0eff99a7 */ /* 0x0003e8000810043f */
[----:B------:R-:W-:Y:S01]  /*9460*/  MUFU.EX2 R197, R197 ;  /* 0x000000c500c57308 */ /* 0x000fe20000000800 */
[----:B------:R-:W-:Y:S01]  /*9470*/  FFMA.FTZ R193, R154, UR5, -R181 ;  /* 0x000000059ac17c23 */ /* 0x000fe200080108b5 */
[----:B-1----:R-:W-:-:S06]  /*9480*/  FADD.FTZ R14, R20, R5 ;  /* 0x00000005140e7221 */ /* 0x002fcc0000010000 */
[----:B------:R-:W1:Y:S01]  /*9490*/  MUFU.EX2 R198, R198 ;  /* 0x000000c600c67308 */ /* 0x000e620000000800 */
[----:B0-----:R-:W-:Y:S01]  /*94a0*/  FADD.FTZ R21, R161, R166 ;  /* 0x000000a6a1157221 */ /* 0x001fe20000010000 */
[----:B------:R0:W-:Y:S01]  /*94b0*/  @!P1 SYNCS.ARRIVE.TRANS64.RED.A1T0 RZ, [R163+URZ], RZ ;  /* 0x000000ffa3ff99a7 */ /* 0x0001e2000810043f */
[----:B------:R-:W-:Y:S01]  /*94c0*/  FADD.FTZ R5, R211, R14 ;  /* 0x0000000ed3057221 */ /* 0x000fe20000010000 */
[----:B------:R-:W-:Y:S01]  /*94d0*/  F2FP.BF16.F32.PACK_AB R196, R161, R196 ;  /* 0x000000c4a1c4723e */ /* 0x000fe200000010ff */
[----:B------:R-:W-:Y:S01]  /*94e0*/  IMAD.MOV.U32 R20, RZ, RZ, R4 ;  /* 0x000000ffff147224 */ /* 0x000fe200078e0004 */
[C---:B------:R-:W-:Y:S01]  /*94f0*/  F2FP.BF16.F32.PACK_AB R211, R160.reuse, R211 ;  /* 0x000000d3a0d3723e */ /* 0x040fe200000010ff */
[----:B------:R-:W-:Y:S01]  /*9500*/  FADD.FTZ R14, R160, R5 ;  /* 0x00000005a00e7221 */ /* 0x000fe20000010000 */
[----:B------:R-:W-:Y:S03]  /*9510*/  MUFU.EX2 R162, R162 ;  /* 0x000000a200a27308 */ /* 0x000fe60000000800 */
[----:B------:R-:W-:Y:S01]  /*9520*/  FADD.FTZ R5, R205, R14 ;  /* 0x0000000ecd057221 */ /* 0x000fe20000010000 */
[----:B------:R-:W-:-:S03]  /*9530*/  F2FP.BF16.F32.PACK_AB R205, R164, R205 ;  /* 0x000000cda4cd723e */ /* 0x000fc600000010ff */
[----:B------:R-:W-:Y:S01]  /*9540*/  FADD.FTZ R14, R164, R5 ;  /* 0x00000005a40e7221 */ /* 0x000fe20000010000 */
[----:B------:R-:W2:Y:S01]  /*9550*/  MUFU.EX2 R165, R165 ;  /* 0x000000a500a57308 */ /* 0x000ea20000000800 */
[----:B-1----:R-:W-:Y:S02]  /*9560*/  FADD.FTZ R166, R198, R21 ;  /* 0x00000015c6a67221 */ /* 0x002fe40000010000 */
[----:B------:R-:W-:Y:S01]  /*9570*/  FADD.FTZ R5, R207, R14 ;  /* 0x0000000ecf057221 */ /* 0x000fe20000010000 */
[----:B------:R-:W-:-:S03]  /*9580*/  F2FP.BF16.F32.PACK_AB R207, R168, R207 ;  /* 0x000000cfa8cf723e */ /* 0x000fc600000010ff */
[----:B------:R-:W-:Y:S01]  /*9590*/  FADD.FTZ R14, R168, R5 ;  /* 0x00000005a80e7221 */ /* 0x000fe20000010000 */
[----:B------:R-:W-:Y:S03]  /*95a0*/  MUFU.EX2 R199, R199 ;  /* 0x000000c700c77308 */ /* 0x000fe60000000800 */
[----:B------:R-:W-:Y:S01]  /*95b0*/  FADD.FTZ R5, R201, R14 ;  /* 0x0000000ec9057221 */ /* 0x000fe20000010000 */
[----:B------:R-:W-:-:S03]  /*95c0*/  F2FP.BF16.F32.PACK_AB R201, R170, R201 ;  /* 0x000000c9aac9723e */ /* 0x000fc600000010ff */
[----:B------:R-:W-:Y:S01]  /*95d0*/  FADD.FTZ R14, R170, R5 ;  /* 0x00000005aa0e7221 */ /* 0x000fe20000010000 */
[----:B------:R-:W1:Y:S01]  /*95e0*/  MUFU.EX2 R152, R152 ;  /* 0x0000009800987308 */ /* 0x000e620000000800 */
[C---:B--2---:R-:W-:Y:S01]  /*95f0*/  FADD.FTZ R21, R165.reuse, R166 ;  /* 0x000000a6a5157221 */ /* 0x044fe20000010000 */
[----:B------:R-:W-:Y:S01]  /*9600*/  F2FP.BF16.F32.PACK_AB R198, R165, R198 ;  /* 0x000000c6a5c6723e */ /* 0x000fe200000010ff */
[----:B------:R-:W-:Y:S01]  /*9610*/  FADD.FTZ R5, R203, R14 ;  /* 0x0000000ecb057221 */ /* 0x000fe20000010000 */
[----:B------:R-:W-:-:S03]  /*9620*/  F2FP.BF16.F32.PACK_AB R203, R172, R203 ;  /* 0x000000cbaccb723e */ /* 0x000fc600000010ff */
[----:B------:R-:W-:Y:S01]  /*9630*/  FADD.FTZ R14, R172, R5 ;  /* 0x00000005ac0e7221 */ /* 0x000fe20000010000 */
[----:B------:R-:W2:Y:S03]  /*9640*/  MUFU.EX2 R153, R153 ;  /* 0x0000009900997308 */ /* 0x000ea60000000800 */
[----:B------:R-:W-:Y:S01]  /*9650*/  FADD.FTZ R5, R197, R14 ;  /* 0x0000000ec5057221 */ /* 0x000fe20000010000 */
[----:B------:R-:W-:-:S03]  /*9660*/  F2FP.BF16.F32.PACK_AB R197, R162, R197 ;  /* 0x000000c5a2c5723e */ /* 0x000fc600000010ff */
[----:B------:R-:W-:Y:S01]  /*9670*/  FADD.FTZ R14, R162, R5 ;  /* 0x00000005a20e7221 */ /* 0x000fe20000010000 */
[----:B------:R-:W3:Y:S01]  /*9680*/  MUFU.EX2 R154, R176 ;  /* 0x000000b0009a7308 */ /* 0x000ee20000000800 */
[----:B-1----:R-:W-:Y:S02]  /*9690*/  FADD.FTZ R166, R152, R21 ;  /* 0x0000001598a67221 */ /* 0x002fe40000010000 */
[----:B------:R-:W-:-:S05]  /*96a0*/  FADD.FTZ R5, R199, R14 ;  /* 0x0000000ec7057221 */ /* 0x000fca0000010000 */
[----:B------:R-:W1:Y:S01]  /*96b0*/  MUFU.EX2 R193, R193 ;  /* 0x000000c100c17308 */ /* 0x000e620000000800 */
[C---:B--2---:R-:W-:Y:S01]  /*96c0*/  F2FP.BF16.F32.PACK_AB R192, R153.reuse, R152 ;  /* 0x0000009899c0723e */ /* 0x044fe200000010ff */
[----:B------:R-:W-:-:S06]  /*96d0*/  FADD.FTZ R21, R153, R166 ;  /* 0x000000a699157221 */ /* 0x000fcc0000010000 */
[----:B------:R-:W2:Y:S01]  /*96e0*/  MUFU.EX2 R155, R155 ;  /* 0x0000009b009b7308 */ /* 0x000ea20000000800 */
[C---:B---3--:R-:W-:Y:S01]  /*96f0*/  FADD.FTZ R152, R154.reuse, R5 ;  /* 0x000000059a987221 */ /* 0x048fe20000010000 */
[----:B------:R-:W-:-:S06]  /*9700*/  F2FP.BF16.F32.PACK_AB R199, R154, R199 ;  /* 0x000000c79ac7723e */ /* 0x000fcc00000010ff */
[----:B------:R-:W3:Y:S01]  /*9710*/  MUFU.EX2 R156, R156 ;  /* 0x0000009c009c7308 */ /* 0x000ee20000000800 */
[----:B-1----:R-:W-:-:S07]  /*9720*/  FADD.FTZ R152, R193, R152 ;  /* 0x00000098c1987221 */ /* 0x002fce0000010000 */
[----:B------:R-:W1:Y:S01]  /*9730*/  MUFU.EX2 R195, R158 ;  /* 0x0000009e00c37308 */ /* 0x000e620000000800 */
[C---:B--2---:R-:W-:Y:S01]  /*9740*/  FADD.FTZ R152, R155.reuse, R152 ;  /* 0x000000989b987221 */ /* 0x044fe20000010000 */
[----:B------:R-:W-:-:S06]  /*9750*/  F2FP.BF16.F32.PACK_AB R193, R155, R193 ;  /* 0x000000c19bc1723e */ /* 0x000fcc00000010ff */
[----:B------:R-:W2:Y:S01]  /*9760*/  MUFU.EX2 R157, R157 ;  /* 0x0000009d009d7308 */ /* 0x000ea20000000800 */
[----:B---3--:R-:W-:Y:S01]  /*9770*/  FADD.FTZ R166, R156, R21 ;  /* 0x000000159ca67221 */ /* 0x008fe20000010000 */
[----:B------:R-:W-:-:S06]  /*9780*/  IMAD.MOV.U32 R21, RZ, RZ, R3 ;  /* 0x000000ffff157224 */ /* 0x000fcc00078e0003 */
[----:B------:R-:W3:Y:S01]  /*9790*/  MUFU.EX2 R177, R177 ;  /* 0x000000b100b17308 */ /* 0x000ee20000000800 */
[----:B-1----:R-:W-:Y:S01]  /*97a0*/  FADD.FTZ R152, R195, R152 ;  /* 0x00000098c3987221 */ /* 0x002fe20000010000 */
[C---:B--2---:R-:W-:Y:S01]  /*97b0*/  FADD.FTZ R14, R157.reuse, R166 ;  /* 0x000000a69d0e7221 */ /* 0x044fe20000010000 */
[----:B------:R-:W-:Y:S02]  /*97c0*/  F2FP.BF16.F32.PACK_AB R194, R157, R156 ;  /* 0x0000009c9dc2723e */ /* 0x000fe400000010ff */
[C---:B---3--:R-:W-:Y:S01]  /*97d0*/  FADD.FTZ R5, R177.reuse, R152 ;  /* 0x00000098b1057221 */ /* 0x048fe20000010000 */
[----:B------:R-:W-:Y:S01]  /*97e0*/  F2FP.BF16.F32.PACK_AB R195, R177, R195 ;  /* 0x000000c3b1c3723e */ /* 0x000fe200000010ff */
[----:B0-----:R-:W-:Y:S06]  /*97f0*/  @P2 BRA `(.L_x_2108) ;  /* 0xffffffc000f82947 */ /* 0x001fec000383ffff */
[----:B------:R-:W-:-:S07]  /*9800*/  IMAD.U32 R227, RZ, RZ, UR4 ;  /* 0x00000004ffe37e24 */ /* 0x000fce000f8e00ff */
.L_x_2099:
[----:B------:R-:W-:-:S13]  /*9810*/  R2UR UR4, R227 ;  /* 0x00000000e30472ca */ /* 0x000fda00000e0000 */
[----:B------:R-:W-:-:S13]  /*9820*/  ISETP.LE.AND P2, PT, RZ, UR4, PT ;  /* 0x00000004ff007c0c */ /* 0x000fda000bf43270 */
[----:B------:R-:W-:Y:S05]  /*9830*/  @!P2 BRA `(.L_x_2109) ;  /* 0x000000380080a947 */ /* 0x000fea0003800000 */
[----:B------:R-:W-:Y:S01]  /*9840*/  R2UR UR4, R16 ;  /* 0x00000000100472ca */ /* 0x000fe200000e0000 */
[----:B------:R-:W-:Y:S01]  /*9850*/  IMAD.MOV.U32 R19, RZ, RZ, R3 ;  /* 0x000000ffff137224 */ /* 0x000fe200078e0003 */
[----:B------:R-:W-:Y:S01]  /*9860*/  MOV R21, R4 ;  /* 0x0000000400157202 */ /* 0x000fe20000000f00 */
[----:B------:R-:W-:-:S10]  /*9870*/  UMOV UR61, UR60 ;  /* 0x0000003c003d7c82 */ /* 0x000fd40008000000 */
[----:B------:R-:W-:-:S07]  /*9880*/  IMAD.U32 R20, RZ, RZ, UR4 ;  /* 0x00000004ff147e24 */ /* 0x000fce000f8e00ff */
.L_x_2118:
        /* <DEDUP_REMOVED lines=9> */
.L_x_2110:
[----:B------:R-:W-:Y:S02]  /*9920*/  R2UR UR4, R17 ;  /* 0x00000000110472ca */ /* 0x000fe400000e0000 */
[----:B------:R-:W-:-:S11]  /*9930*/  R2UR UR5, R16 ;  /* 0x00000000100572ca */ /* 0x000fd600000e0000 */
[----:B------:R-:W-:Y:S02]  /*9940*/  ULEA UR4, UR60, UR4, 0x3 ;  /* 0x000000043c047291 */ /* 0x000fe4000f8e183f */
[----:B------:R-:W-:-:S05]  /*9950*/  IMAD.U32 R3, RZ, RZ, UR5 ;  /* 0x00000005ff037e24 */ /* 0x000fca000f8e00ff */
[----:B------:R-:W-:-:S04]  /*9960*/  SHF.L.U32 R3, R3, 0x1f, RZ ;  /* 0x0000001f03037819 */ /* 0x000fc800000006ff */
[----:B------:R0:W1:Y:S01]  /*9970*/  SYNCS.PHASECHK.TRANS64.TRYWAIT P2, [UR4+0x38830], R3 ;  /* 0x03883003ff0075a7 */ /* 0x0000620008040144 */
[----:B------:R-:W-:Y:S05]  /*9980*/  @!P0 BRA `(.L_x_2111) ;  /* 0x0000000000048947 */ /* 0x000fea0003800000 */
[----:B------:R-:W-:Y:S01]  /*9990*/  BPT.TRAP 0x1 ;  /* 0x000000040000795c */ /* 0x000fe20000300000 */
.L_x_2111:
[----:B-1----:R-:W-:Y:S05]  /*99a0*/  @P2 BRA `(.L_x_2112) ;  /* 0x0000000000082947 */ /* 0x002fea0003800000 */
[----:B------:R-:W1:Y:S02]  /*99b0*/  SYNCS.PHASECHK.TRANS64.TRYWAIT P2, [UR4+0x38830], R3 ;  /* 0x03883003ff0075a7 */ /* 0x000e640008040144 */
[----:B-1----:R-:W-:Y:S05]  /*99c0*/  @!P2 BRA `(.L_x_2113) ;  /* 0x000000d4003ca947 */ /* 0x002fea0003800000 */
.L_x_2112:
        /* <DEDUP_REMOVED lines=627> */
[----:B------:R-:W-:Y:S01]  /*c100*/  UMOV UR7, 0x40000040 ;  /* 0x4000004000077882 */ /* 0x000fe20000000000 */
        /* <DEDUP_REMOVED lines=16> */
.L_x_2114:
        /* <DEDUP_REMOVED lines=8> */
.L_x_2115:
[----:B---3--:R-:W-:Y:S05]  /*c290*/  @P2 BRA `(.L_x_2116) ;  /* 0x0000000000082947 */ /* 0x008fea0003800000 */
[----:B------:R-:W3:Y:S02]  /*c2a0*/  SYNCS.PHASECHK.TRANS64.TRYWAIT P2, [UR4+0x38850], R0 ;  /* 0x03885000ff0075a7 */ /* 0x000ee40008040144 */
[----:B---3--:R-:W-:Y:S05]  /*c2b0*/  @!P2 BRA `(.L_x_2117) ;  /* 0x000000ac0018a947 */ /* 0x008fea0003800000 */
.L_x_2116:
[----:B------:R-:W-:Y:S01]  /*c2c0*/  R2UR UR11, R17 ;  /* 0x00000000110b72ca */ /* 0x000fe200000e0000 */
[----:B------:R-:W-:Y:S01]  /*c2d0*/  WARPGROUP.ARRIVE ;  /* 0x00000000000079c5 */ /* 0x000fe20000000000 */
[----:B------:R-:W-:Y:S01]  /*c2e0*/  UMOV UR7, 0x40000040 ;  /* 0x4000004000077882 */ /* 0x000fe20000000000 */
[----:B0-2---:R-:W-:Y:S01]  /*c2f0*/  FMNMX.FTZ R0, R184, R21, !PT ;  /* 0x00000015b8007209 */ /* 0x005fe20007810000 */
[----:B------:R-:W-:-:S03]  /*c300*/  ULDC UR14, c[0x0][0x988] ;  /* 0x00026200000e7ab9 */ /* 0x000fc60000000800 */
[----:B-1----:R-:W-:-:S04]  /*c310*/  FMNMX.FTZ R3, R185, R0, !PT ;  /* 0x00000000b9037209 */ /* 0x002fc80007810000 */
[----:B------:R-:W-:Y:S02]  /*c320*/  FMNMX.FTZ R0, R188, R3, !PT ;  /* 0x00000003bc007209 */ /* 0x000fe40007810000 */
[----:B------:R-:W-:Y:S02]  /*c330*/  UIADD3 UR5, UR11, 0x400, URZ ;  /* 0x000004000b057890 */ /* 0x000fe4000fffe03f */
[----:B------:R-:W-:Y:S02]  /*c340*/  FMNMX.FTZ R3, R189, R0, !PT ;  /* 0x00000000bd037209 */ /* 0x000fe40007810000 */
[----:B------:R-:W-:Y:S02]  /*c350*/  USHF.R.U32.HI UR5, URZ, 0x4, UR5 ;  /* 0x000000043f057899 */ /* 0x000fe40008011605 */
[----:B------:R-:W-:Y:S02]  /*c360*/  FMNMX.FTZ R0, R176, R3, !PT ;  /* 0x00000003b0007209 */ /* 0x000fe40007810000 */
[----:B------:R-:W-:-:S02]  /*c370*/  ULOP3.LUT UR5, UR5, 0x3fff, URZ, 0xc0, !UPT ;  /* 0x00003fff05057892 */ /* 0x000fc4000f8ec03f */
[----:B------:R-:W-:Y:S02]  /*c380*/  FMNMX.FTZ R3, R177, R0, !PT ;  /* 0x00000000b1037209 */ /* 0x000fe40007810000 */
[----:B------:R-:W-:Y:S02]  /*c390*/  ULOP3.LUT UR5, UR5, 0x2800000, URZ, 0xfc, !UPT ;  /* 0x0280000005057892 */ /* 0x000fe4000f8efc3f */
[----:B------:R-:W-:Y:S02]  /*c3a0*/  FMNMX.FTZ R0, R180, R3, !PT ;  /* 0x00000003b4007209 */ /* 0x000fe40007810000 */
[----:B------:R-:W-:Y:S02]  /*c3b0*/  UIMAD UR10, UR61, 0xa00, UR5 ;  /* 0x00000a003d0a78a4 */ /* 0x000fe4000f8e0205 */
[----:B------:R-:W-:Y:S01]  /*c3c0*/  FMNMX.FTZ R3, R181, R0, !PT ;  /* 0x00000000b5037209 */ /* 0x000fe20007810000 */
[----:B------:R-:W-:Y:S01]  /*c3d0*/  UMOV UR5, UR14 ;  /* 0x0000000e00057c82 */ /* 0x000fe20008000000 */
[----:B------:R-:W-:-:S02]  /*c3e0*/  UMOV UR61, UR60 ;  /* 0x0000003c003d7c82 */ /* 0x000fc40008000000 */
[----:B------:R-:W-:Y:S01]  /*c3f0*/  FMNMX.FTZ R0, R168, R3, !PT ;  /* 0x00000003a8007209 */ /* 0x000fe20007810000 */
        /* <DEDUP_REMOVED lines=16> */
[----:B------:R-:W0:Y:S02]  /*c500*/  SHFL.BFLY PT, R3, R2, 0x2, 0x1f ;  /* 0x0c401f0002037f89 */ /* 0x000e2400000e0000 */
[----:B0-----:R-:W-:-:S05]  /*c510*/  FMNMX.FTZ R22, R2, R3, !PT ;  /* 0x0000000302167209 */ /* 0x001fca0007810000 */
[----:B------:R-:W0:Y:S02]  /*c520*/  SHFL.BFLY PT, R3, R22, 0x1, 0x1f ;  /* 0x0c201f0016037f89 */ /* 0x000e2400000e0000 */
[----:B0-----:R-:W-:Y:S02]  /*c530*/  FMNMX.FTZ R4, R22, R3, !PT ;  /* 0x0000000316047209 */ /* 0x001fe40007810000 */
[----:B------:R-:W-:-:S03]  /*c540*/  FMNMX.FTZ R3, R187, R0, !PT ;  /* 0x00000000bb037209 */ /* 0x000fc60007810000 */
[C---:B------:R-:W-:Y:S01]  /*c550*/  FADD.FTZ R20, -R4.reuse, R21 ;  /* 0x0000001504147221 */ /* 0x040fe20000010100 */
[----:B------:R-:W-:-:S03]  /*c560*/  FMUL.FTZ R2, R4, UR5 ;  /* 0x0000000504027c20 */ /* 0x000fc60008410000 */
[----:B------:R-:W-:Y:S01]  /*c570*/  FMUL.FTZ R0, R20, UR5 ;  /* 0x0000000514007c20 */ /* 0x000fe20008410000 */
        /* <DEDUP_REMOVED lines=14> */
[----:B------:R-:W-:Y:S01]  /*c660*/  MUFU.EX2 R0, R0 ;  /* 0x0000000000007308 */ /* 0x000fe20000000800 */
[----:B------:R-:W-:Y:S01]  /*c670*/  IMAD.U32 R165, RZ, RZ, UR4 ;  /* 0x00000004ffa57e24 */ /* 0x000fe2000f8e00ff */
[----:B------:R-:W-:-:S03]  /*c680*/  FMNMX.FTZ R20, R182, R3, !PT ;  /* 0x00000003b6147209 */ /* 0x000fc60007810000 */
[----:B------:R-:W-:Y:S01]  /*c690*/  @!P1 VIADD R165, R165, 0x38860 ;  /* 0x00038860a5a59836 */ /* 0x000fe20000000000 */
[----:B------:R-:W-:Y:S02]  /*c6a0*/  FMNMX.FTZ R3, R183, R20, !PT ;  /* 0x00000014b7037209 */ /* 0x000fe40007810000 */
[----:B------:R-:W-:Y:S02]  /*c6b0*/  MUFU.EX2 R21, R21 ;  /* 0x0000001500157308 */ /* 0x000fe40000000800 */
[----:B------:R-:W-:Y:S02]  /*c6c0*/  FMNMX.FTZ R20, R170, R3, !PT ;  /* 0x00000003aa147209 */ /* 0x000fe40007810000 */
[----:B------:R-:W-:Y:S02]  /*c6d0*/  @!P1 PRMT R165, RZ, 0x654, R165 ;  /* 0x00000654ffa59816 */ /* 0x000fe400000000a5 */
[----:B------:R-:W-:Y:S02]  /*c6e0*/  FMNMX.FTZ R3, R171, R20, !PT ;  /* 0x00000014ab037209 */ /* 0x000fe40007810000 */
[----:B------:R-:W-:Y:S02]  /*c6f0*/  MUFU.EX2 R23, R23 ;  /* 0x0000001700177308 */ /* 0x000fe40000000800 */
[----:B------:R-:W-:-:S04]  /*c700*/  FMNMX.FTZ R20, R174, R3, !PT ;  /* 0x00000003ae147209 */ /* 0x000fc80007810000 */
        /* <DEDUP_REMOVED lines=13> */
[----:B------:R-:W-:Y:S03]  /*c7e0*/  MUFU.EX2 R161, R161 ;  /* 0x000000a100a17308 */ /* 0x000fe60000000800 */
[----:B------:R-:W0:Y:S05]  /*c7f0*/  SHFL.BFLY PT, R3, R20, 0x2, 0x1f ;  /* 0x0c401f0014037f89 */ /* 0x000e2a00000e0000 */
[----:B------:R-:W-:Y:S08]  /*c800*/  MUFU.EX2 R153, R153 ;  /* 0x0000009900997308 */ /* 0x000ff00000000800 */
[----:B------:R-:W-:Y:S01]  /*c810*/  MUFU.EX2 R22, R22 ;  /* 0x0000001600167308 */ /* 0x000fe20000000800 */
[----:B------:R-:W-:-:S02]  /*c820*/  WARPGROUP.DEPBAR.LE gsb0, 0x0 ;  /* 0x00008000000079c5 */ /* 0x000fc40000010000 */
[----:B------:R-:W-:Y:S01]  /*c830*/  WARPGROUP.ARRIVE ;  /* 0x00000000000079c5 */ /* 0x000fe20000000000 */
[--C-:B------:R-:W-:Y:S01]  /*c840*/  FFMA.FTZ R208, R185, UR5, -R2.reuse ;  /* 0x00000005b9d07c23 */ /* 0x100fe20008010802 */
[--C-:B------:R-:W-:Y:S01]  /*c850*/  FFMA.FTZ R210, R188, UR5, -R2.reuse ;  /* 0x00000005bcd27c23 */ /* 0x100fe20008010802 */
[----:B------:R-:W-:-:S03]  /*c860*/  FFMA.FTZ R185, R189, UR5, -R2 ;  /* 0x00000005bdb97c23 */ /* 0x000fc60008010802 */
[----:B------:R-:W-:Y:S01]  /*c870*/  HGMMA.64x256x16.F32.BF16 R24, R204, gdesc[UR4].tnspB, R24, gsb0 ;  /* 0x43e00004cc187df0 */ /* 0x000fe20008001818 */
[----:B------:R-:W-:Y:S01]  /*c880*/  UIADD3 UR6, UR10, 0x100, URZ ;  /* 0x000001000a067890 */ /* 0x000fe2000fffe03f */
[----:B------:R-:W-:Y:S01]  /*c890*/  MUFU.EX2 R208, R208 ;  /* 0x000000d000d07308 */ /* 0x000fe20000000800 */
[----:B------:R-:W-:-:S07]  /*c8a0*/  UMOV UR7, 0x40000040 ;  /* 0x4000004000077882 */ /* 0x000fce0000000000 */
[----:B------:R-:W-:Y:S08]  /*c8b0*/  MUFU.EX2 R210, R210 ;  /* 0x000000d200d27308 */ /* 0x000ff00000000800 */
[----:B------:R-:W-:Y:S01]  /*c8c0*/  MUFU.EX2 R185, R185 ;  /* 0x000000b900b97308 */ /* 0x000fe20000000800 */
[----:B------:R-:W-:Y:S02]  /*c8d0*/  WARPGROUP.DEPBAR.LE gsb0, 0x0 ;  /* 0x00008000000079c5 */ /* 0x000fe40000010000 */
[----:B------:R-:W-:Y:S01]  /*c8e0*/  WARPGROUP.ARRIVE ;  /* 0x00000000000079c5 */ /* 0x000fe20000000000 */
[--C-:B------:R-:W-:Y:S01]  /*c8f0*/  FFMA.FTZ R204, R176, UR5, -R2.reuse ;  /* 0x00000005b0cc7c23 */ /* 0x100fe20008010802 */
[----:B------:R-:W-:-:S05]  /*c900*/  FFMA.FTZ R206, R180, UR5, -R2 ;  /* 0x00000005b4ce7c23 */ /* 0x000fca0008010802 */
[----:B------:R-:W-:Y:S01]  /*c910*/  HGMMA.64x256x16.F32.BF16 R24, R200, gdesc[UR4].tnspB, R24, gsb0 ;  /* 0x43e00004c8187df0 */ /* 0x000fe20008001818 */
[----:B------:R-:W-:Y:S01]  /*c920*/  UIADD3 UR6, UR10, 0x180, URZ ;  /* 0x000001800a067890 */ /* 0x000fe2000fffe03f */
[----:B------:R-:W-:Y:S01]  /*c930*/  MUFU.EX2 R204, R204 ;  /* 0x000000cc00cc7308 */ /* 0x000fe20000000800 */
[----:B------:R-:W-:-:S07]  /*c940*/  UMOV UR7, 0x40000040 ;  /* 0x4000004000077882 */ /* 0x000fce0000000000 */
[----:B------:R-:W-:Y:S01]  /*c950*/  MUFU.EX2 R206, R206 ;  /* 0x000000ce00ce7308 */ /* 0x000fe20000000800 */
[----:B------:R-:W-:Y:S02]  /*c960*/  WARPGROUP.DEPBAR.LE gsb0, 0x0 ;  /* 0x00008000000079c5 */ /* 0x000fe40000010000 */
[----:B------:R-:W-:Y:S01]  /*c970*/  WARPGROUP.ARRIVE ;  /* 0x00000000000079c5 */ /* 0x000fe20000000000 */
[--C-:B------:R-:W-:Y:S01]  /*c980*/  FFMA.FTZ R200, R168, UR5, -R2.reuse ;  /* 0x00000005a8c87c23 */ /* 0x100fe20008010802 */
[----:B------:R-:W-:-:S13]  /*c990*/  FFMA.FTZ R202, R172, UR5, -R2 ;  /* 0x00000005acca7c23 */ /* 0x000fda0008010802 */
        /* <DEDUP_REMOVED lines=8> */
[----:B0-----:R-:W-:Y:S01]  /*ca20*/  FMNMX.FTZ R160, R20, R3, !PT ;  /* 0x0000000314a07209 */ /* 0x001fe20007810000 */
[--C-:B------:R-:W-:Y:S01]  /*ca30*/  FFMA.FTZ R198, R164, UR5, -R2.reuse ;  /* 0x00000005a4c67c23 */ /* 0x100fe20008010802 */
[----:B------:R-:W-:-:S11]  /*ca40*/  FFMA.FTZ R20, R152, UR5, -R2 ;  /* 0x0000000598147c23 */ /* 0x000fd60008010802 */
[----:B------:R-:W-:Y:S01]  /*ca50*/  HGMMA.64x256x16.F32.BF16 R24, R192, gdesc[UR4].tnspB, R24, gsb0 ;  /* 0x43e00004c0187df0 */ /* 0x000fe20008001818 */
[----:B------:R-:W0:Y:S01]  /*ca60*/  SHFL.BFLY PT, R3, R160, 0x1, 0x1f ;  /* 0x0c201f00a0037f89 */ /* 0x000e2200000e0000 */
[----:B------:R-:W-:Y:S01]  /*ca70*/  MUFU.EX2 R196, R196 ;  /* 0x000000c400c47308 */ /* 0x000fe20000000800 */
[----:B------:R-:W-:-:S07]  /*ca80*/  R2UR UR6, R227 ;  /* 0x00000000e30672ca */ /* 0x000fce00000e0000 */
[----:B------:R-:W-:Y:S06]  /*ca90*/  MUFU.EX2 R198, R198 ;  /* 0x000000c600c67308 */ /* 0x000fec0000000800 */
[----:B------:R-:W-:Y:S02]  /*caa0*/  UIADD3 UR4, UR6, -0x1, URZ ;  /* 0xffffffff06047890 */ /* 0x000fe4000fffe03f */
[----:B------:R-:W-:Y:S01]  /*cab0*/  ISETP.LT.AND P2, PT, RZ, UR6, PT ;  /* 0x00000006ff007c0c */ /* 0x000fe2000bf41270 */
[----:B------:R-:W-:Y:S01]  /*cac0*/  MUFU.EX2 R20, R20 ;  /* 0x0000001400147308 */ /* 0x000fe20000000800 */
[----:B------:R-:W-:-:S02]  /*cad0*/  R2UR UR6, R16 ;  /* 0x00000000100672ca */ /* 0x000fc400000e0000 */
[----:B------:R-:W-:Y:S01]  /*cae0*/  IMAD.U32 R227, RZ, RZ, UR4 ;  /* 0x00000004ffe37e24 */ /* 0x000fe2000f8e00ff */
        /* <DEDUP_REMOVED lines=11> */
[----:B0-----:R-:W-:-:S02]  /*cba0*/  IMAD.U32 R157, RZ, RZ, UR60 ;  /* 0x0000003cff9d7e24 */ /* 0x001fc4000f8e00ff */
[--C-:B------:R-:W-:Y:S01]  /*cbb0*/  FFMA.FTZ R164, R179, UR5, -R152.reuse ;  /* 0x00000005b3a47c23 */ /* 0x100fe20008010898 */
[--C-:B------:R-:W-:Y:S01]  /*cbc0*/  FFMA.FTZ R207, R182, UR5, -R152.reuse ;  /* 0x00000005b6cf7c23 */ /* 0x100fe20008010898 */
[--C-:B------:R-:W-:Y:S01]  /*cbd0*/  FFMA.FTZ R197, R162, UR5, -R152.reuse ;  /* 0x00000005a2c57c23 */ /* 0x100fe20008010898 */
[--C-:B------:R-:W-:Y:S01]  /*cbe0*/  FFMA.FTZ R168, R183, UR5, -R152.reuse ;  /* 0x00000005b7a87c23 */ /* 0x100fe20008010898 */
[----:B------:R-:W-:Y:S01]  /*cbf0*/  @!P1 LEA R157, R157, UR11, 0x3 ;  /* 0x0000000b9d9d9c11 */ /* 0x000fe2000f8e18ff */
[--C-:B------:R-:W-:Y:S01]  /*cc00*/  FFMA.FTZ R203, R174, UR5, -R152.reuse ;  /* 0x00000005aecb7c23 */ /* 0x100fe20008010898 */
[----:B------:R-:W0:Y:S01]  /*cc10*/  MUFU.EX2 R209, R209 ;  /* 0x000000d100d17308 */ /* 0x000e220000000800 */
[--C-:B------:R-:W-:Y:S01]  /*cc20*/  FFMA.FTZ R201, R170, UR5, -R152.reuse ;  /* 0x00000005aac97c23 */ /* 0x100fe20008010898 */
[--C-:B------:R-:W-:Y:S01]  /*cc30*/  FFMA.FTZ R170, R171, UR5, -R152.reuse ;  /* 0x00000005abaa7c23 */ /* 0x100fe20008010898 */
[----:B------:R-:W-:Y:S02]  /*cc40*/  @!P1 VIADD R157, R157, 0x38840 ;  /* 0x000388409d9d9836 */ /* 0x000fe40000000000 */
[--C-:B------:R-:W-:Y:S01]  /*cc50*/  FFMA.FTZ R199, R166, UR5, -R152.reuse ;  /* 0x00000005a6c77c23 */ /* 0x100fe20008010898 */
[--C-:B------:R-:W-:Y:S01]  /*cc60*/  FFMA.FTZ R172, R175, UR5, -R152.reuse ;  /* 0x00000005afac7c23 */ /* 0x100fe20008010898 */
[--C-:B------:R-:W-:Y:S01]  /*cc70*/  FFMA.FTZ R167, R167, UR5, -R152.reuse ;  /* 0x00000005a7a77c23 */ /* 0x100fe20008010898 */
[--C-:B------:R-:W-:Y:S01]  /*cc80*/  FFMA.FTZ R154, R154, UR5, -R152.reuse ;  /* 0x000000059a9a7c23 */ /* 0x100fe20008010898 */
[----:B------:R-:W1:Y:S01]  /*cc90*/  MUFU.EX2 R156, R156 ;  /* 0x0000009c009c7308 */ /* 0x000e620000000800 */
[----:B------:R-:W-:Y:S01]  /*cca0*/  @!P1 PRMT R157, RZ, 0x654, R157 ;  /* 0x00000654ff9d9816 */ /* 0x000fe2000000009d */
[--C-:B------:R-:W-:Y:S01]  /*ccb0*/  FFMA.FTZ R155, R155, UR5, -R152.reuse ;  /* 0x000000059b9b7c23 */ /* 0x100fe20008010898 */
[--C-:B------:R-:W-:Y:S01]  /*ccc0*/  FFMA.FTZ R158, R158, UR5, -R152.reuse ;  /* 0x000000059e9e7c23 */ /* 0x100fe20008010898 */
[----:B------:R-:W-:-:S04]  /*ccd0*/  FFMA.FTZ R159, R159, UR5, -R152 ;  /* 0x000000059f9f7c23 */ /* 0x000fc80008010898 */
[----:B------:R-:W2:Y:S01]  /*cce0*/  MUFU.EX2 R211, R211 ;  /* 0x000000d300d37308 */ /* 0x000ea20000000800 */
[----:B0-----:R-:W-:-:S07]  /*ccf0*/  FFMA.FTZ R5, R2, R5, R209 ;  /* 0x0000000502057223 */ /* 0x001fce00000100d1 */
        /* <DEDUP_REMOVED lines=25> */
[----:B------:R-:W-:Y:S01]  /*ce90*/  MUFU.EX2 R199, R199 ;  /* 0x000000c700c77308 */ /* 0x000fe20000000800 */
[C---:B--2---:R-:W-:Y:S01]  /*cea0*/  FADD.FTZ R156, R172.reuse, R5 ;  /* 0x00000005ac9c7221 */ /* 0x044fe20000010000 */
[----:B------:R-:W-:-:S06]  /*ceb0*/  F2FP.BF16.F32.PACK_AB R203, R172, R203 ;  /* 0x000000cbaccb723e */ /* 0x000fcc00000010ff */
[----:B------:R-:W-:Y:S01]  /*cec0*/  MUFU.EX2 R162, R154 ;  /* 0x0000009a00a27308 */ /* 0x000fe20000000800 */
[----:B0-----:R-:W-:-:S07]  /*ced0*/  FADD.FTZ R5, R197, R156 ;  /* 0x0000009cc5057221 */ /* 0x001fce0000010000 */
[----:B------:R-:W0:Y:S08]  /*cee0*/  MUFU.EX2 R155, R155 ;  /* 0x0000009b009b7308 */ /* 0x000e300000000800 */
[----:B------:R-:W-:Y:S08]  /*cef0*/  MUFU.EX2 R158, R158 ;  /* 0x0000009e009e7308 */ /* 0x000ff00000000800 */
[----:B------:R-:W1:Y:S01]  /*cf00*/  MUFU.EX2 R159, R159 ;  /* 0x0000009f009f7308 */ /* 0x000e620000000800 */
[----:B------:R-:W-:-:S02]  /*cf10*/  WARPGROUP.DEPBAR.LE gsb0, 0x0 ;  /* 0x00008000000079c5 */ /* 0x000fc40000010000 */
[----:B------:R2:W-:Y:S01]  /*cf20*/  @!P1 SYNCS.ARRIVE.TRANS64.RED.A1T0 RZ, [R157+URZ], RZ ;  /* 0x000000ff9dff99a7 */ /* 0x0005e2000810043f */
[----:B------:R-:W-:Y:S02]  /*cf30*/  F2FP.BF16.F32.PACK_AB R192, R153, R20 ;  /* 0x0000001499c0723e */ /* 0x000fe400000010ff */
[----:B------:R-:W-:Y:S02]  /*cf40*/  F2FP.BF16.F32.PACK_AB R194, R19, R22 ;  /* 0x0000001613c2723e */ /* 0x000fe400000010ff */
[----:B0-----:R-:W-:Y:S02]  /*cf50*/  F2FP.BF16.F32.PACK_AB R193, R155, R162 ;  /* 0x000000a29bc1723e */ /* 0x001fe400000010ff */
[----:B-1----:R-:W-:Y:S01]  /*cf60*/  F2FP.BF16.F32.PACK_AB R195, R159, R158 ;  /* 0x0000009e9fc3723e */ /* 0x002fe200000010ff */
[----:B--2---:R-:W-:Y:S01]  /*cf70*/  FFMA.FTZ R157, R0, R14, R21 ;  /* 0x0000000e009d7223 */ /* 0x004fe20000010015 */
[----:B------:R-:W-:Y:S01]  /*cf80*/  FFMA.FTZ R14, R163, UR5, -R152 ;  /* 0x00000005a30e7c23 */ /* 0x000fe20008010898 */
[----:B------:R0:W-:Y:S01]  /*cf90*/  @!P1 SYNCS.ARRIVE.TRANS64.RED.A1T0 RZ, [R165+URZ], RZ ;  /* 0x000000ffa5ff99a7 */ /* 0x0001e2000810043f */
[----:B------:R-:W-:Y:S01]  /*cfa0*/  MUFU.EX2 R152, R167 ;  /* 0x000000a700987308 */ /* 0x000fe20000000800 */
[C---:B------:R-:W-:Y:S01]  /*cfb0*/  FADD.FTZ R157, R208.reuse, R157 ;  /* 0x0000009dd09d7221 */ /* 0x040fe20000010000 */
[----:B------:R-:W-:-:S03]  /*cfc0*/  F2FP.BF16.F32.PACK_AB R208, R208, R21 ;  /* 0x00000015d0d0723e */ /* 0x000fc600000010ff */
[----:B------:R-:W-:Y:S01]  /*cfd0*/  FADD.FTZ R174, R210, R157 ;  /* 0x0000009dd2ae7221 */ /* 0x000fe20000010000 */
[C---:B------:R-:W-:Y:S02]  /*cfe0*/  F2FP.BF16.F32.PACK_AB R210, R185.reuse, R210 ;  /* 0x000000d2b9d2723e */ /* 0x040fe400000010ff */
[----:B------:R-:W1:Y:S01]  /*cff0*/  MUFU.EX2 R14, R14 ;  /* 0x0000000e000e7308 */ /* 0x000e620000000800 */
[----:B------:R-:W-:-:S04]  /*d000*/  FADD.FTZ R157, R185, R174 ;  /* 0x000000aeb99d7221 */ /* 0x000fc80000010000 */
[----:B------:R-:W-:Y:S01]  /*d010*/  FADD.FTZ R166, R204, R157 ;  /* 0x0000009dcca67221 */ /* 0x000fe20000010000 */
[----:B------:R-:W-:-:S03]  /*d020*/  F2FP.BF16.F32.PACK_AB R204, R23, R204 ;  /* 0x000000cc17cc723e */ /* 0x000fc600000010ff */
[----:B------:R-:W-:-:S04]  /*d030*/  FADD.FTZ R157, R23, R166 ;  /* 0x000000a6179d7221 */ /* 0x000fc80000010000 */
[----:B------:R-:W-:Y:S01]  /*d040*/  FADD.FTZ R166, R206, R157 ;  /* 0x0000009dcea67221 */ /* 0x000fe20000010000 */
[----:B------:R-:W-:-:S03]  /*d050*/  F2FP.BF16.F32.PACK_AB R206, R181, R206 ;  /* 0x000000ceb5ce723e */ /* 0x000fc600000010ff */
[----:B------:R-:W-:Y:S01]  /*d060*/  FADD.FTZ R21, R181, R166 ;  /* 0x000000a6b5157221 */ /* 0x000fe20000010000 */
[----:B-1----:R-:W-:-:S03]  /*d070*/  F2FP.BF16.F32.PACK_AB R197, R14, R197 ;  /* 0x000000c50ec5723e */ /* 0x002fc600000010ff */
[----:B------:R-:W-:Y:S01]  /*d080*/  FADD.FTZ R166, R200, R21 ;  /* 0x00000015c8a67221 */ /* 0x000fe20000010000 */
[----:B------:R-:W-:-:S03]  /*d090*/  F2FP.BF16.F32.PACK_AB R200, R169, R200 ;  /* 0x000000c8a9c8723e */ /* 0x000fc600000010ff */
[----:B------:R-:W-:-:S04]  /*d0a0*/  FADD.FTZ R21, R169, R166 ;  /* 0x000000a6a9157221 */ /* 0x000fc80000010000 */
[----:B------:R-:W-:Y:S01]  /*d0b0*/  FADD.FTZ R160, R202, R21 ;  /* 0x00000015caa07221 */ /* 0x000fe20000010000 */
[----:B------:R-:W-:-:S03]  /*d0c0*/  F2FP.BF16.F32.PACK_AB R202, R173, R202 ;  /* 0x000000caadca723e */ /* 0x000fc600000010ff */
[----:B------:R-:W-:-:S04]  /*d0d0*/  FADD.FTZ R21, R173, R160 ;  /* 0x000000a0ad157221 */ /* 0x000fc80000010000 */
[----:B------:R-:W-:Y:S01]  /*d0e0*/  FADD.FTZ R154, R196, R21 ;  /* 0x00000015c49a7221 */ /* 0x000fe20000010000 */
[----:B------:R-:W-:-:S03]  /*d0f0*/  F2FP.BF16.F32.PACK_AB R196, R177, R196 ;  /* 0x000000c4b1c4723e */ /* 0x000fc600000010ff */
[----:B------:R-:W-:Y:S01]  /*d100*/  FADD.FTZ R21, R177, R154 ;  /* 0x0000009ab1157221 */ /* 0x000fe20000010000 */
[----:B------:R-:W-:-:S03]  /*d110*/  FADD.FTZ R154, R14, R5 ;  /* 0x000000050e9a7221 */ /* 0x000fc60000010000 */
        /* <DEDUP_REMOVED lines=8> */
[----:B------:R-:W-:-:S02]  /*d1a0*/  IMAD.U32 R20, RZ, RZ, UR6 ;  /* 0x00000006ff147e24 */ /* 0x000fc4000f8e00ff */
[----:B------:R-:W-:Y:S01]  /*d1b0*/  FADD.FTZ R21, R153, R14 ;  /* 0x0000000e99157221 */ /* 0x000fe20000010000 */
[----:B------:R-:W-:-:S03]  /*d1c0*/  FADD.FTZ R5, R155, R5 ;  /* 0x000000059b057221 */ /* 0x000fc60000010000 */
[----:B------:R-:W-:Y:S01]  /*d1d0*/  FADD.FTZ R14, R22, R21 ;  /* 0x00000015160e7221 */ /* 0x000fe20000010000 */
[----:B------:R-:W-:Y:S01]  /*d1e0*/  FADD.FTZ R5, R158, R5 ;  /* 0x000000059e057221 */ /* 0x000fe20000010000 */
[----:B------:R-:W-:Y:S02]  /*d1f0*/  IMAD.MOV.U32 R21, RZ, RZ, R4 ;  /* 0x000000ffff157224 */ /* 0x000fe400078e0004 */
[----:B------:R-:W-:Y:S01]  /*d200*/  FADD.FTZ R14, R19, R14 ;  /* 0x0000000e130e7221 */ /* 0x000fe20000010000 */
[----:B------:R-:W-:Y:S01]  /*d210*/  FADD.FTZ R5, R159, R5 ;  /* 0x000000059f057221 */ /* 0x000fe20000010000 */
[----:B------:R-:W-:Y:S01]  /*d220*/  MOV R19, R3 ;  /* 0x0000000300137202 */ /* 0x000fe20000000f00 */
[----:B0-----:R-:W-:Y:S06]  /*d230*/  @P2 BRA `(.L_x_2118) ;  /* 0xffffffc400942947 */ /* 0x001fec000383ffff */
.L_x_2109:
        /* <DEDUP_REMOVED lines=131> */
.L_x_2119:
        /* <DEDUP_REMOVED lines=8> */
.L_x_2120:
[----:B-1----:R-:W-:Y:S05]  /*daf0*/  @P2 BRA `(.L_x_2121) ;  /* 0x0000000000082947 */ /* 0x002fea0003800000 */
[----:B------:R-:W1:Y:S02]  /*db00*/  SYNCS.PHASECHK.TRANS64.TRYWAIT P0, [UR7+0x38850], R0 ;  /* 0x03885000ff0075a7 */ /* 0x000e640008000147 */
[----:B-1----:R-:W-:Y:S05]  /*db10*/  @!P0 BRA `(.L_x_2122) ;  /* 0x0000009400188947 */ /* 0x002fea0003800000 */
.L_x_2121:
[----:B------:R-:W-:Y:S01]  /*db20*/  R2UR UR4, R17 ;  /* 0x00000000110472ca */ /* 0x000fe200000e0000 */
[----:B------:R-:W-:Y:S01]  /*db30*/  WARPGROUP.ARRIVE ;  /* 0x00000000000079c5 */ /* 0x000fe20000000000 */
[----:B------:R-:W-:Y:S01]  /*db40*/  UMOV UR11, 0x40000040 ;  /* 0x40000040000b7882 */ /* 0x000fe20000000000 */
[----:B01----:R-:W0:Y:S01]  /*db50*/  SHFL.BFLY PT, R0, R5, 0x2, 0x1f ;  /* 0x0c401f0005007f89 */ /* 0x003e2200000e0000 */
[----:B------:R-:W-:Y:S01]  /*db60*/  IMAD.MOV.U32 R6, RZ, RZ, RZ ;  /* 0x000000ffff067224 */ /* 0x000fe200078e00ff */
[----:B------:R-:W-:Y:S01]  /*db70*/  R2UR UR9, R220 ;  /* 0x00000000dc0972ca */ /* 0x000fe200000e0000 */
[----:B------:R-:W-:Y:S01]  /*db80*/  IMAD.U32 R12, RZ, RZ, UR7 ;  /* 0x00000007ff0c7e24 */ /* 0x000fe2000f8e00ff */
[----:B------:R-:W1:Y:S01]  /*db90*/  SHFL.BFLY PT, R7, R14, 0x2, 0x1f ;  /* 0x0c401f000e077f89 */ /* 0x000e6200000e0000 */
[----:B------:R-:W-:Y:S02]  /*dba0*/  R2UR UR8, R16 ;  /* 0x00000000100872ca */ /* 0x000fe400000e0000 */
[----:B------:R-:W-:-:S03]  /*dbb0*/  MOV R13, UR5 ;  /* 0x00000005000d7c02 */ /* 0x000fc60008000f00 */
[----:B------:R-:W-:-:S04]  /*dbc0*/  UIADD3 UR4, UR4, 0x400, URZ ;  /* 0x0000040004047890 */ /* 0x000fc8000fffe03f */
[----:B------:R-:W-:Y:S02]  /*dbd0*/  USHF.R.U32.HI UR4, URZ, 0x4, UR4 ;  /* 0x000000043f047899 */ /* 0x000fe40008011604 */
[----:B------:R-:W-:Y:S02]  /*dbe0*/  UIADD3 UR9, UR9, 0x1, URZ ;  /* 0x0000000109097890 */ /* 0x000fe4000fffe03f */
[----:B------:R-:W-:-:S04]  /*dbf0*/  ULOP3.LUT UR4, UR4, 0x3fff, URZ, 0xc0, !UPT ;  /* 0x00003fff04047892 */ /* 0x000fc8000f8ec03f */
[----:B------:R-:W-:Y:S01]  /*dc00*/  ULOP3.LUT UR4, UR4, 0x2800000, URZ, 0xfc, !UPT ;  /* 0x0280000004047892 */ /* 0x000fe2000f8efc3f */
[----:B------:R-:W-:Y:S02]  /*dc10*/  IMAD.U32 R220, RZ, RZ, UR9 ;  /* 0x00000009ffdc7e24 */ /* 0x000fe4000f8e00ff */
[----:B0-----:R-:W-:Y:S01]  /*dc20*/  FADD.FTZ R2, R0, R5 ;  /* 0x0000000500027221 */ /* 0x001fe20000010000 */
[----:B------:R-:W-:Y:S01]  /*dc30*/  IMAD.MOV.U32 R5, RZ, RZ, RZ ;  /* 0x000000ffff057224 */ /* 0x000fe200078e00ff */
[----:B------:R-:W-:Y:S01]  /*dc40*/  UIMAD UR4, UR60, 0xa00, UR4 ;  /* 0x00000a003c0478a4 */ /* 0x000fe2000f8e0204 */
[----:B-1----:R-:W-:Y:S02]  /*dc50*/  FADD.FTZ R7, R7, R14 ;  /* 0x0000000e07077221 */ /* 0x002fe40000010000 */
[----:B------:R-:W0:Y:S01]  /*dc60*/  SHFL.BFLY PT, R9, R2, 0x1, 0x1f ;  /* 0x0c201f0002097f89 */ /* 0x000e2200000e0000 */
[----:B------:R-:W-:Y:S02]  /*dc70*/  UIADD3 UR6, UR4, 0x80, URZ ;  /* 0x0000008004067890 */ /* 0x000fe4000fffe03f */
[----:B------:R-:W-:Y:S01]  /*dc80*/  UIADD3 UR60, UR60, 0x1, URZ ;  /* 0x000000013c3c7890 */ /* 0x000fe2000fffe03f */
[----:B------:R-:W1:Y:S01]  /*dc90*/  SHFL.BFLY PT, R0, R7, 0x1, 0x1f ;  /* 0x0c201f0007007f89 */ /* 0x000e6200000e0000 */
[----:B------:R-:W-:-:S02]  /*dca0*/  UMOV UR10, UR4 ;  /* 0x00000004000a7c82 */ /* 0x000fc40008000000 */
[----:B------:R-:W-:Y:S01]  /*dcb0*/  HGMMA.64x256x16.F32.BF16 R24, R208, gdesc[UR8].tnspB, R24, gsb0 ;  /* 0x43e00008d0187df0 */ /* 0x000fe20008001818 */
[----:B------:R-:W-:Y:S01]  /*dcc0*/  UMOV UR10, UR6 ;  /* 0x00000006000a7c82 */ /* 0x000fe20008000000 */
[----:B------:R-:W-:Y:S01]  /*dcd0*/  UMOV UR11, 0x40000040 ;  /* 0x40000040000b7882 */ /* 0x000fe20000000000 */
[----:B------:R-:W-:Y:S02]  /*dce0*/  UIADD3 UR6, UR4, 0x100, URZ ;  /* 0x0000010004067890 */ /* 0x000fe4000fffe03f */
[----:B------:R-:W-:-:S04]  /*dcf0*/  UISETP.NE.AND UP0, UPT, UR60, 0x2, UPT ;  /* 0x000000023c00788c */ /* 0x000fc8000bf05270 */
[----:B------:R-:W-:Y:S01]  /*dd00*/  USEL UR60, UR60, URZ, UP0 ;  /* 0x0000003f3c3c7287 */ /* 0x000fe20008000000 */
[----:B0-----:R-:W-:Y:S01]  /*dd10*/  FADD.FTZ R11, R2, R9 ;  /* 0x00000009020b7221 */ /* 0x001fe20000010000 */
[----:B------:R-:W-:Y:S02]  /*dd20*/  IMAD.MOV.U32 R2, RZ, RZ, -0x800000 ;  /* 0xff800000ff027424 */ /* 0x000fe400078e00ff */
[----:B-1----:R-:W-:Y:S02]  /*dd30*/  FADD.FTZ R10, R7, R0 ;  /* 0x00000000070a7221 */ /* 0x002fe40000010000 */
[----:B------:R-:W-:Y:S01]  /*dd40*/  FSETP.NE.FTZ.AND P2, PT, R11, RZ, PT ;  /* 0x000000ff0b00720b */ /* 0x000fe20003f55000 */
[----:B------:R-:W-:Y:S02]  /*dd50*/  IMAD.U32 R7, RZ, RZ, UR5 ;  /* 0x00000005ff077e24 */ /* 0x000fe4000f8e00ff */
[----:B------:R-:W-:Y:S01]  /*dd60*/  IMAD.MOV.U32 R0, RZ, RZ, -0x800000 ;  /* 0xff800000ff007424 */ /* 0x000fe200078e00ff */
[----:B------:R-:W-:-:S09]  /*dd70*/  FSETP.NE.FTZ.AND P0, PT, R10, RZ, PT ;  /* 0x000000ff0a00720b */ /* 0x000fd20003f15000 */
[----:B------:R-:W0:Y:S01]  /*dd80*/  @P2 MUFU.LG2 R9, R11 ;  /* 0x0000000b00092308 */ /* 0x000e220000000c00 */
[----:B------:R-:W-:-:S03]  /*dd90*/  @P2 FMUL.FTZ R13, R13, 0.69314718246459960938 ;  /* 0x3f3172180d0d2820 */ /* 0x000fc60000410000 */
[----:B------:R-:W-:-:S04]  /*dda0*/  @P0 FMUL.FTZ R7, R7, 0.69314718246459960938 ;  /* 0x3f31721807070820 */ /* 0x000fc80000410000 */
        /* <DEDUP_REMOVED lines=30> */
[----:B------:R-:W-:-:S06]  /*df90*/  ULOP3.LUT UR8, UR8, UR4, URZ, 0x3c, !UPT ;  /* 0x0000000408087292 */ /* 0x000fcc000f8e3c3f */
[----:B------:R-:W-:Y:S01]  /*dfa0*/  IMAD.U32 R16, RZ, RZ, UR8 ;  /* 0x00000008ff107e24 */ /* 0x000fe2000f8e00ff */
[----:B------:R-:W-:Y:S02]  /*dfb0*/  WARPGROUP.DEPBAR.LE gsb0, 0x0 ;  /* 0x00008000000079c5 */ /* 0x000fe40000010000 */
[----:B------:R-:W-:-:S12]  /*dfc0*/  WARPGROUP.ARRIVE ;  /* 0x00000000000079c5 */ /* 0x000fd80000000000 */
[----:B------:R-:W-:Y:S03]  /*dfd0*/  HGMMA.64x256x16.F32.BF16 R24, R192, gdesc[UR8].tnspB, R24, gsb0 ;  /* 0x43e00008c0187df0 */ /* 0x000fe60008001818 */
[----:B------:R-:W-:Y:S02]  /*dfe0*/  WARPGROUP.DEPBAR.LE gsb0, 0x0 ;  /* 0x00008000000079c5 */ /* 0x000fe40000010000 */
[----:B------:R0:W-:Y:S01]  /*dff0*/  @!P1 SYNCS.ARRIVE.TRANS64.RED.A1T0 RZ, [R9+URZ], RZ ;  /* 0x000000ff09ff99a7 */ /* 0x0001e2000810043f */
[-C--:B--2---:R-:W-:Y:S01]  /*e000*/  FMUL.FTZ R3, R83, R5.reuse ;  /* 0x0000000553037220 */ /* 0x084fe20000410000 */
        /* <DEDUP_REMOVED lines=127> */
.L_x_2092:
[----:B------:R-:W0:Y:S01]  /*e800*/  S2R R4, SR_CgaCtaId ;  /* 0x0000000000047919 */ /* 0x000e220000008800 */
[----:B------:R-:W-:Y:S01]  /*e810*/  MOV R169, 0x400 ;  /* 0x0000040000a97802 */ /* 0x000fe20000000f00 */
[----:B------:R-:W-:Y:S01]  /*e820*/  BSSY B0, `(.L_x_2123) ;  /* 0x00002d0000007945 */ /* 0x000fe20003800000 */
[----:B------:R-:W-:Y:S02]  /*e830*/  BAR.SYNC.DEFER_BLOCKING 0x5, 0x120 ;  /* 0x0144800000007b1d */ /* 0x000fe40000010000 */
[----:B0-----:R-:W-:-:S05]  /*e840*/  LEA R169, R4, R169, 0x18 ;  /* 0x000000a904a97211 */ /* 0x001fca00078ec0ff */
[----:B------:R-:W0:Y:S02]  /*e850*/  LDS.128 R4, [R169+0x388d0] ;  /* 0x0388d000a9047984 */ /* 0x000e240000000c00 */
[----:B0-----:R-:W-:Y:S02]  /*e860*/  R2UR UR4, R5 ;  /* 0x00000000050472ca */ /* 0x001fe400000e0000 */
[----:B------:R-:W-:-:S11]  /*e870*/  R2UR UR5, R6 ;  /* 0x00000000060572ca */ /* 0x000fd600000e0000 */
[----:B------:R-:W-:Y:S01]  /*e880*/  IMAD.U32 R19, RZ, RZ, UR4 ;  /* 0x00000004ff137e24 */ /* 0x000fe2000f8e00ff */
[----:B------:R-:W-:Y:S06]  /*e890*/  BAR.ARV 0x4, 0x120 ;  /* 0x0104800000007b1d */ /* 0x000fec0000002000 */
[----:B------:R-:W-:Y:S05]  /*e8a0*/  @P0 BRA `(.L_x_2124) ;  /* 0x0000001c00c00947 */ /* 0x000fea0003800000 */
[----:B------:R-:W0:Y:S01]  /*e8b0*/  S2R R6, SR_SWINHI ;  /* 0x0000000000067919 */ /* 0x000e220000002f00 */
[----:B------:R-:W-:Y:S01]  /*e8c0*/  F2FP.BF16.F32.PACK_AB R24, R25, R24 ;  /* 0x000000181918723e */ /* 0x000fe200000010ff */
[----:B------:R-:W-:Y:S01]  /*e8d0*/  ULDC.64 UR8, c[0x0][0xbe0] ;  /* 0x0002f80000087ab9 */ /* 0x000fe20000000a00 */
[----:B------:R-:W-:Y:S01]  /*e8e0*/  F2FP.BF16.F32.PACK_AB R25, R163, R26 ;  /* 0x0000001aa319723e */ /* 0x000fe200000010ff */
[----:B------:R-:W-:Y:S01]  /*e8f0*/  UISETP.NE.U32.AND UP0, UPT, UR8, URZ, UPT ;  /* 0x0000003f0800728c */ /* 0x000fe2000bf05070 */
[----:B------:R-:W-:Y:S01]  /*e900*/  F2FP.BF16.F32.PACK_AB R32, R33, R32 ;  /* 0x000000202120723e */ /* 0x000fe200000010ff */
[----:B------:R-:W-:Y:S01]  /*e910*/  ULDC.64 UR12, c[0x0][0x208] ;  /* 0x00008200000c7ab9 */ /* 0x000fe20000000a00 */
[----:B------:R-:W-:Y:S01]  /*e920*/  F2FP.BF16.F32.PACK_AB R26, R29, R28 ;  /* 0x0000001c1d1a723e */ /* 0x000fe200000010ff */
[----:B------:R-:W-:Y:S01]  /*e930*/  UISETP.NE.AND.EX UP0, UPT, UR9, URZ, UPT, UP0 ;  /* 0x0000003f0900728c */ /* 0x000fe2000bf05300 */
        /* <DEDUP_REMOVED lines=40> */
[----:B------:R-:W-:Y:S02]  /*ebc0*/  IADD3 R187, P0, R102, 0x8020, RZ ;  /* 0x0000802066bb7810 */ /* 0x000fe40007f1e0ff */
[----:B------:R-:W-:Y:S02]  /*ebd0*/  IADD3.X R15, RZ, R103, RZ, P4, !PT ;  /* 0x00000067ff0f7210 */ /* 0x000fe400027fe4ff */
[----:B------:R-:W-:Y:S01]  /*ebe0*/  SHF.R.U64 R10, R10, 0x3, RZ ;  /* 0x000000030a0a7819 */ /* 0x000fe200000012ff */
[----:B------:R-:W-:Y:S01]  /*ebf0*/  IMAD.X R55, RZ, RZ, R103, P0 ;  /* 0x000000ffff377224 */ /* 0x000fe200000e0667 */
[----:B------:R-:W-:-:S02]  /*ec00*/  LOP3.LUT R22, R179, 0x380, RZ, 0xc0, !PT ;  /* 0x00000380b3167812 */ /* 0x000fc400078ec0ff */
[----:B------:R-:W-:Y:S02]  /*ec10*/  IADD3 R189, P4, R102, 0x8040, RZ ;  /* 0x0000804066bd7810 */ /* 0x000fe40007f9e0ff */
[----:B------:R-:W-:Y:S02]  /*ec20*/  SHF.R.U64 R12, R12, 0x3, RZ ;  /* 0x000000030c0c7819 */ /* 0x000fe400000012ff */
[----:B------:R-:W-:Y:S01]  /*ec30*/  LOP3.LUT R30, R181, 0x380, RZ, 0xc0, !PT ;  /* 0x00000380b51e7812 */ /* 0x000fe200078ec0ff */
[--C-:B------:R-:W-:Y:S01]  /*ec40*/  IMAD.X R63, RZ, RZ, R103.reuse, P4 ;  /* 0x000000ffff3f7224 */ /* 0x100fe200020e0667 */
[C---:B------:R-:W-:Y:S02]  /*ec50*/  IADD3 R191, P3, R102.reuse, 0x8060, RZ ;  /* 0x0000806066bf7810 */ /* 0x040fe40007f7e0ff */
[C---:B------:R-:W-:Y:S02]  /*ec60*/  IADD3 R193, P6, R102.reuse, 0xc000, RZ ;  /* 0x0000c00066c17810 */ /* 0x040fe40007fde0ff */
[C---:B------:R-:W-:Y:S01]  /*ec70*/  IADD3 R6, P5, R102.reuse, 0xc020, RZ ;  /* 0x0000c02066067810 */ /* 0x040fe20007fbe0ff */
[----:B------:R-:W-:Y:S01]  /*ec80*/  IMAD.X R71, RZ, RZ, R103, P3 ;  /* 0x000000ffff477224 */ /* 0x000fe200018e0667 */
[----:B------:R-:W-:-:S02]  /*ec90*/  IADD3 R98, P2, R102, 0xc040, RZ ;  /* 0x0000c04066627810 */ /* 0x000fc40007f5e0ff */
[----:B------:R-:W-:Y:S01]  /*eca0*/  IADD3 R170, P1, R102, 0xc060, RZ ;  /* 0x0000c06066aa7810 */ /* 0x000fe20007f3e0ff */
[--C-:B------:R-:W-:Y:S01]  /*ecb0*/  IMAD.X R95, RZ, RZ, R103.reuse, P5 ;  /* 0x000000ffff5f7224 */ /* 0x100fe200028e0667 */
[----:B------:R-:W-:Y:S01]  /*ecc0*/  SHF.R.U64 R14, R14, 0x3, RZ ;  /* 0x000000030e0e7819 */ /* 0x000fe200000012ff */
[--C-:B------:R-:W-:Y:S01]  /*ecd0*/  IMAD.X R99, RZ, RZ, R103.reuse, P2 ;  /* 0x000000ffff637224 */ /* 0x100fe200010e0667 */
[----:B------:R-:W-:Y:S02]  /*ece0*/  LOP3.LUT R38, R183, 0x380, RZ, 0xc0, !PT ;  /* 0x00000380b7267812 */ /* 0x000fe400078ec0ff */
[----:B------:R-:W-:Y:S01]  /*ecf0*/  LOP3.LUT R102, R9, R102, RZ, 0x3c, !PT ;  /* 0x0000006609667212 */ /* 0x000fe200078e3cff */
[----:B------:R-:W-:Y:S01]  /*ed00*/  IMAD.X R9, RZ, RZ, R103, P1 ;  /* 0x000000ffff097224 */ /* 0x000fe200008e0667 */
        /* <DEDUP_REMOVED lines=14> */
[----:B------:R-:W-:Y:S01]  /*edf0*/  MOV R102, R102 ;  /* 0x0000006600667202 */ /* 0x000fe20000000f00 */
[----:B------:R-:W-:Y:S01]  /*ee00*/  BAR.SYNC.DEFER_BLOCKING 0x1, 0x100 ;  /* 0x0044000000007b1d */ /* 0x000fe20000010000 */
[----:B------:R-:W-:Y:S02]  /*ee10*/  IADD3.X R79, RZ, R103, RZ, P6, !PT ;  /* 0x00000067ff4f7210 */ /* 0x000fe400037fe4ff */
[----:B------:R-:W-:Y:S02]  /*ee20*/  LOP3.LUT R22, R22, R179, RZ, 0x3c, !PT ;  /* 0x000000b316167212 */ /* 0x000fe400078e3cff */
[----:B------:R-:W-:Y:S02]  /*ee30*/  SHF.R.U64 R54, R54, 0x3, RZ ;  /* 0x0000000336367819 */ /* 0x000fe400000012ff */
[----:B------:R-:W-:Y:S02]  /*ee40*/  LOP3.LUT R94, R6, 0x380, RZ, 0xc0, !PT ;  /* 0x00000380065e7812 */ /* 0x000fe400078ec0ff */
[----:B------:R-:W-:-:S02]  /*ee50*/  MOV R10, R10 ;  /* 0x0000000a000a7202 */ /* 0x000fc40000000f00 */
[----:B------:R-:W-:Y:S02]  /*ee60*/  LOP3.LUT R30, R30, R181, RZ, 0x3c, !PT ;  /* 0x000000b51e1e7212 */ /* 0x000fe400078e3cff */
[----:B------:R-:W-:Y:S02]  /*ee70*/  SHF.R.U64 R62, R62, 0x3, RZ ;  /* 0x000000033e3e7819 */ /* 0x000fe400000012ff */
[----:B------:R-:W-:Y:S02]  /*ee80*/  LOP3.LUT R103, R98, 0x380, RZ, 0xc0, !PT ;  /* 0x0000038062677812 */ /* 0x000fe400078ec0ff */
[----:B------:R-:W-:Y:S02]  /*ee90*/  MOV R12, R12 ;  /* 0x0000000c000c7202 */ /* 0x000fe40000000f00 */
[----:B------:R-:W-:Y:S02]  /*eea0*/  LOP3.LUT R38, R38, R183, RZ, 0x3c, !PT ;  /* 0x000000b726267212 */ /* 0x000fe400078e3cff */
[----:B------:R-:W-:-:S02]  /*eeb0*/  SHF.R.U64 R70, R70, 0x3, RZ ;  /* 0x0000000346467819 */ /* 0x000fc400000012ff */
[----:B------:R-:W-:Y:S01]  /*eec0*/  LOP3.LUT R163, R170, 0x380, RZ, 0xc0, !PT ;  /* 0x00000380aaa37812 */ /* 0x000fe200078ec0ff */
[----:B------:R-:W-:Y:S01]  /*eed0*/  STSM.16.M88.4 [R102], R24 ;  /* 0x0000001866007844 */ /* 0x000fe20000000200 */
[----:B------:R-:W-:Y:S02]  /*eee0*/  MOV R14, R14 ;  /* 0x0000000e000e7202 */ /* 0x000fe40000000f00 */
[----:B------:R-:W-:Y:S01]  /*eef0*/  LOP3.LUT R46, R46, R185, RZ, 0x3c, !PT ;  /* 0x000000b92e2e7212 */ /* 0x000fe200078e3cff */
[----:B------:R0:W-:Y:S01]  /*ef00*/  STSM.16.M88.4 [R10], R32 ;  /* 0x000000200a007844 */ /* 0x0001e20000000200 */
[----:B------:R-:W-:Y:S02]  /*ef10*/  SHF.R.U64 R78, R78, 0x3, RZ ;  /* 0x000000034e4e7819 */ /* 0x000fe400000012ff */
[----:B------:R-:W-:Y:S01]  /*ef20*/  MOV R20, R20 ;  /* 0x0000001400147202 */ /* 0x000fe20000000f00 */
[----:B------:R1:W-:Y:S01]  /*ef30*/  STSM.16.M88.4 [R12], R40 ;  /* 0x000000280c007844 */ /* 0x0003e20000000200 */
[----:B------:R-:W-:-:S02]  /*ef40*/  F2FP.BF16.F32.PACK_AB R59, R155, R59 ;  /* 0x0000003b9b3b723e */ /* 0x000fc400000010ff */
[----:B------:R-:W-:Y:S01]  /*ef50*/  F2FP.BF16.F32.PACK_AB R65, R154, R66 ;  /* 0x000000429a41723e */ /* 0x000fe200000010ff */
[----:B------:R1:W-:Y:S01]  /*ef60*/  STSM.16.M88.4 [R14], R48 ;  /* 0x000000300e007844 */ /* 0x0003e20000000200 */
[----:B------:R-:W-:Y:S02]  /*ef70*/  F2FP.BF16.F32.PACK_AB R72, R73, R72 ;  /* 0x000000484948723e */ /* 0x000fe400000010ff */
[----:B------:R-:W-:Y:S01]  /*ef80*/  LOP3.LUT R54, R54, R187, RZ, 0x3c, !PT ;  /* 0x000000bb36367212 */ /* 0x000fe200078e3cff */
[----:B------:R1:W-:Y:S01]  /*ef90*/  STSM.16.M88.4 [R20], R56 ;  /* 0x0000003814007844 */ /* 0x0003e20000000200 */
[----:B------:R-:W-:Y:S02]  /*efa0*/  SHF.R.U64 R29, R94, 0x3, RZ ;  /* 0x000000035e1d7819 */ /* 0x000fe400000012ff */
[----:B------:R-:W-:Y:S02]  /*efb0*/  MOV R22, R22 ;  /* 0x0000001600167202 */ /* 0x000fe40000000f00 */
[----:B------:R-:W-:-:S02]  /*efc0*/  F2FP.BF16.F32.PACK_AB R66, R69, R68 ;  /* 0x000000444542723e */ /* 0x000fc400000010ff */
[----:B------:R-:W-:Y:S02]  /*efd0*/  F2FP.BF16.F32.PACK_AB R67, R153, R67 ;  /* 0x000000439943723e */ /* 0x000fe400000010ff */
[----:B------:R-:W-:Y:S02]  /*efe0*/  F2FP.BF16.F32.PACK_AB R73, R152, R74 ;  /* 0x0000004a9849723e */ /* 0x000fe400000010ff */
[----:B------:R-:W-:Y:S01]  /*eff0*/  F2FP.BF16.F32.PACK_AB R80, R81, R80 ;  /* 0x000000505150723e */ /* 0x000fe200000010ff */
[----:B------:R1:W-:Y:S01]  /*f000*/  STSM.16.M88.4 [R22], R64 ;  /* 0x0000004016007844 */ /* 0x0003e20000000200 */
[----:B------:R-:W-:Y:S02]  /*f010*/  R2UR UR6, R218 ;  /* 0x00000000da0672ca */ /* 0x000fe400000e0000 */
[----:B------:R-:W-:Y:S02]  /*f020*/  R2UR UR4, R216 ;  /* 0x00000000d80472ca */ /* 0x000fe400000e0000 */
[----:B------:R-:W-:-:S02]  /*f030*/  LOP3.LUT R62, R62, R189, RZ, 0x3c, !PT ;  /* 0x000000bd3e3e7212 */ /* 0x000fc400078e3cff */
[----:B------:R-:W-:Y:S02]  /*f040*/  SHF.R.U64 R103, R103, 0x3, RZ ;  /* 0x0000000367677819 */ /* 0x000fe400000012ff */
[----:B------:R-:W-:Y:S02]  /*f050*/  MOV R30, R30 ;  /* 0x0000001e001e7202 */ /* 0x000fe40000000f00 */
[----:B------:R-:W-:Y:S02]  /*f060*/  F2FP.BF16.F32.PACK_AB R74, R77, R76 ;  /* 0x0000004c4d4a723e */ /* 0x000fe400000010ff */
[----:B------:R-:W-:Y:S02]  /*f070*/  F2FP.BF16.F32.PACK_AB R75, R17, R75 ;  /* 0x0000004b114b723e */ /* 0x000fe400000010ff */
[----:B------:R-:W-:Y:S01]  /*f080*/  F2FP.BF16.F32.PACK_AB R81, R3, R82 ;  /* 0x000000520351723e */ /* 0x000fe200000010ff */
[----:B------:R-:W-:Y:S01]  /*f090*/  USHF.L.U64.HI UR11, UR4, 0x2, UR6 ;  /* 0x00000002040b7899 */ /* 0x000fe20008010206 */
[----:B------:R-:W-:Y:S01]  /*f0a0*/  LOP3.LUT R70, R70, R191, RZ, 0x3c, !PT ;  /* 0x000000bf46467212 */ /* 0x000fe200078e3cff */
[----:B------:R1:W-:Y:S01]  /*f0b0*/  STSM.16.M88.4 [R30], R72 ;  /* 0x000000481e007844 */ /* 0x0003e20000000200 */
        /* <DEDUP_REMOVED lines=13> */
[----:B------:R-:W-:Y:S01]  /*f190*/  @UP0 UIADD3 UR6, UP3, UR10, UR8, URZ ;  /* 0x000000080a060290 */ /* 0x000fe2000ff7e03f */
[----:B------:R-:W-:Y:S01]  /*f1a0*/  F2FP.BF16.F32.PACK_AB R85, R91, R90 ;  /* 0x0000005a5b55723e */ /* 0x000fe200000010ff */
[----:B------:R-:W-:Y:S01]  /*f1b0*/  UIADD3.X UR8, UR11, UR7, URZ, UP2, !UPT ;  /* 0x000000070b087290 */ /* 0x000fe200097fe43f */
[----:B------:R-:W-:Y:S01]  /*f1c0*/  F2FP.BF16.F32.PACK_AB R86, R93, R92 ;  /* 0x0000005c5d56723e */ /* 0x000fe200000010ff */
[----:B------:R-:W-:Y:S01]  /*f1d0*/  @UP0 UIADD3.X UR7, UR11, UR9, URZ, UP3, !UPT ;  /* 0x000000090b070290 */ /* 0x000fe20009ffe43f */
[----:B------:R-:W-:-:S02]  /*f1e0*/  F2FP.BF16.F32.PACK_AB R87, R164, R87 ;  /* 0x00000057a457723e */ /* 0x000fc400000010ff */
[----:B------:R-:W-:Y:S02]  /*f1f0*/  F2FP.BF16.F32.PACK_AB R165, R166, R165 ;  /* 0x000000a5a6a5723e */ /* 0x000fe400000010ff */
[----:B------:R-:W-:Y:S01]  /*f200*/  F2FP.BF16.F32.PACK_AB R104, R105, R104 ;  /* 0x000000686968723e */ /* 0x000fe200000010ff */
[----:B------:R1:W-:Y:S01]  /*f210*/  STSM.16.M88.4 [R46], R84 ;  /* 0x000000542e007844 */ /* 0x0003e20000000200 */
[----:B------:R-:W-:Y:S02]  /*f220*/  LOP3.LUT R94, R29, R6, RZ, 0x3c, !PT ;  /* 0x000000061d5e7212 */ /* 0x000fe400078e3cff */
[----:B------:R-:W-:Y:S02]  /*f230*/  MOV R54, R54 ;  /* 0x0000003600367202 */ /* 0x000fe40000000f00 */
[----:B------:R-:W-:Y:S02]  /*f240*/  F2FP.BF16.F32.PACK_AB R164, R97, R96 ;  /* 0x0000006061a4723e */ /* 0x000fe400000010ff */
[----:B------:R-:W-:-:S02]  /*f250*/  F2FP.BF16.F32.PACK_AB R166, R101, R100 ;  /* 0x0000006465a6723e */ /* 0x000fc400000010ff */
[----:B------:R-:W-:Y:S02]  /*f260*/  F2FP.BF16.F32.PACK_AB R167, R168, R167 ;  /* 0x000000a7a8a7723e */ /* 0x000fe400000010ff */
[----:B------:R-:W-:Y:S02]  /*f270*/  F2FP.BF16.F32.PACK_AB R105, R107, R106 ;  /* 0x0000006a6b69723e */ /* 0x000fe400000010ff */
[----:B------:R-:W-:Y:S01]  /*f280*/  F2FP.BF16.F32.PACK_AB R112, R113, R112 ;  /* 0x000000707170723e */ /* 0x000fe200000010ff */
[----:B------:R1:W-:Y:S01]  /*f290*/  STSM.16.M88.4 [R54], R164 ;  /* 0x000000a436007844 */ /* 0x0003e20000000200 */
[----:B------:R-:W-:Y:S02]  /*f2a0*/  LOP3.LUT R98, R103, R98, RZ, 0x3c, !PT ;  /* 0x0000006267627212 */ /* 0x000fe400078e3cff */
[----:B------:R-:W-:Y:S02]  /*f2b0*/  MOV R62, R62 ;  /* 0x0000003e003e7202 */ /* 0x000fe40000000f00 */
        /* <DEDUP_REMOVED lines=16> */
[----:B------:R-:W-:Y:S01]  /*f3c0*/  F2FP.BF16.F32.PACK_AB R136, R137, R136 ;  /* 0x000000888988723e */ /* 0x000fe200000010ff */
[----:B------:R1:W-:Y:S01]  /*f3d0*/  STSM.16.M88.4 [R78], R120 ;  /* 0x000000784e007844 */ /* 0x0003e20000000200 */
[----:B------:R-:W-:Y:S02]  /*f3e0*/  MOV R94, R94 ;  /* 0x0000005e005e7202 */ /* 0x000fe40000000f00 */
[----:B------:R-:W-:Y:S02]  /*f3f0*/  F2FP.BF16.F32.PACK_AB R130, R133, R132 ;  /* 0x000000848582723e */ /* 0x000fe400000010ff */
        /* <DEDUP_REMOVED lines=8> */
[----:B------:R-:W-:Y:S01]  /*f480*/  MOV R6, R8 ;  /* 0x0000000800067202 */ /* 0x000fe20000000f00 */
[----:B------:R1:W-:Y:S01]  /*f490*/  STSM.16.M88.4 [R98], R136 ;  /* 0x0000008862007844 */ /* 0x0003e20000000200 */
[----:B------:R-:W-:-:S02]  /*f4a0*/  F2FP.BF16.F32.PACK_AB R146, R149, R148 ;  /* 0x000000949592723e */ /* 0x000fc400000010ff */
[----:B------:R-:W-:Y:S02]  /*f4b0*/  PLOP3.LUT P1, PT, PT, PT, UP1, 0x80, 0x0 ;  /* 0x000000000000781c */ /* 0x000fe40003f2f018 */
[----:B------:R-:W-:Y:S01]  /*f4c0*/  PLOP3.LUT P2, PT, PT, PT, UP0, 0x80, 0x0 ;  /* 0x000000000000781c */ /* 0x000fe20003f4f008 */
[----:B0-----:R-:W-:Y:S01]  /*f4d0*/  IMAD.U32 R10, RZ, RZ, UR6 ;  /* 0x00000006ff0a7e24 */ /* 0x001fe2000f8e00ff */
[----:B------:R-:W-:Y:S01]  /*f4e0*/  F2FP.BF16.F32.PACK_AB R147, R151, R150 ;  /* 0x000000969793723e */ /* 0x000fe200000010ff */
[----:B------:R-:W-:Y:S02]  /*f4f0*/  IMAD.U32 R8, RZ, RZ, UR4 ;  /* 0x00000004ff087e24 */ /* 0x000fe4000f8e00ff */
[----:B------:R-:W-:Y:S02]  /*f500*/  IMAD.U32 R9, RZ, RZ, UR8 ;  /* 0x00000008ff097e24 */ /* 0x000fe4000f8e00ff */
[----:B------:R1:W-:Y:S01]  /*f510*/  STSM.16.M88.4 [R6], R144 ;  /* 0x0000009006007844 */ /* 0x0003e20000000200 */
[----:B------:R-:W-:Y:S01]  /*f520*/  BAR.SYNC.DEFER_BLOCKING 0x1, 0x100 ;  /* 0x0044000000007b1d */ /* 0x000fe20000010000 */
[----:B------:R-:W-:-:S05]  /*f530*/  IMAD.U32 R11, RZ, RZ, UR7 ;  /* 0x00000007ff0b7e24 */ /* 0x000fca000f8e00ff */
[----:B------:R-:W2:Y:S04]  /*f540*/  @P1 LDG.E R3, desc[UR12][R8.64] ;  /* 0x0000000c08031981 */ /* 0x000ea8000c1e1900 */
[----:B------:R-:W3:Y:S01]  /*f550*/  @P2 LDG.E R10, desc[UR12][R10.64] ;  /* 0x0000000c0a0a2981 */ /* 0x000ee2000c1e1900 */
[----:B------:R-:W-:Y:S01]  /*f560*/  IMAD R13, R212, 0x40, R18 ;  /* 0x00000040d40d7824 */ /* 0x000fe200078e0212 */
[----:B------:R-:W-:Y:S01]  /*f570*/  UMOV UR4, URZ ;  /* 0x0000003f00047c82 */ /* 0x000fe20008000000 */
[----:B------:R-:W-:Y:S02]  /*f580*/  ULDC UR10, c[0x0][0xa88] ;  /* 0x0002a200000a7ab9 */ /* 0x000fe40000000800 */
[----:B------:R-:W-:-:S03]  /*f590*/  IMAD.WIDE R4, R13, 0x2, R4 ;  /* 0x000000020d047825 */ /* 0x000fc600078e0204 */
[----:B------:R-:W-:Y:S02]  /*f5a0*/  IADD3 R21, P0, R4, 0x1000, RZ ;  /* 0x0000100004157810 */ /* 0x000fe40007f1e0ff */
[----:B--2---:R-:W-:Y:S02]  /*f5b0*/  @P1 R2UR UR4, R3 ;  /* 0x00000000030412ca */ /* 0x004fe400000e0000 */
[----:B---3--:R-:W-:Y:S01]  /*f5c0*/  @P2 R2UR UR10, R10 ;  /* 0x000000000a0a22ca */ /* 0x008fe200000e0000 */
[----:B-1----:R-:W-:-:S14]  /*f5d0*/  @P2 BRA `(.L_x_2125) ;  /* 0x00000000001c2947 */ /* 0x002fdc0003800000 */
[----:B------:R-:W-:Y:S05]  /*f5e0*/  @!P1 BRA `(.L_x_2125) ;  /* 0x0000000000189947 */ /* 0x000fea0003800000 */
[----:B------:R-:W-:Y:S02]  /*f5f0*/  ULDC.64 UR6, c[0x0][0x208] ;  /* 0x0000820000067ab9 */ /* 0x000fe40000000a00 */
[----:B------:R-:W2:Y:S04]  /*f600*/  LDG.E R6, desc[UR6][R8.64] ;  /* 0x0000000608067981 */ /* 0x000ea8000c1e1900 */
[----:B------:R-:W3:Y:S01]  /*f610*/  LDG.E R3, desc[UR6][R8.64+0x4] ;  /* 0x0000040608037981 */ /* 0x000ee2000c1e1900 */
[----:B--2---:R-:W-:Y:S02]  /*f620*/  R2UR UR6, R6 ;  /* 0x00000000060672ca */ /* 0x004fe400000e0000 */
[----:B---3--:R-:W-:-:S13]  /*f630*/  R2UR UR10, R3 ;  /* 0x00000000030a72ca */ /* 0x008fda00000e0000 */
[----:B------:R-:W-:-:S12]  /*f640*/  UIADD3 UR10, -UR6, UR10, URZ ;  /* 0x0000000a060a7290 */ /* 0x000fd8000fffe13f */
.L_x_2125:
[----:B------:R-:W-:Y:S01]  /*f650*/  R2UR UR18, R217 ;  /* 0x00000000d91272ca */ /* 0x000fe200000e0000 */
[----:B------:R-:W-:Y:S01]  /*f660*/  ULDC.64 UR12, c[0x0][0xb70] ;  /* 0x0002dc00000c7ab9 */ /* 0x000fe20000000a00 */
[----:B------:R-:W-:Y:S01]  /*f670*/  R2UR UR16, R218 ;  /* 0x00000000da1072ca */ /* 0x000fe200000e0000 */
[----:B------:R-:W-:Y:S01]  /*f680*/  USHF.R.S32.HI UR9, URZ, 0x1f, UR4 ;  /* 0x0000001f3f097899 */ /* 0x000fe20008011404 */
[----:B------:R-:W-:Y:S01]  /*f690*/  R2UR UR15, R216 ;  /* 0x00000000d80f72ca */ /* 0x000fe200000e0000 */
[----:B------:R-:W-:Y:S01]  /*f6a0*/  UMOV UR8, UR4 ;  /* 0x0000000400087c82 */ /* 0x000fe20008000000 */
[----:B------:R-:W-:Y:S01]  /*f6b0*/  R2UR UR17, R219 ;  /* 0x00000000db1172ca */ /* 0x000fe200000e0000 */
[----:B------:R-:W-:Y:S01]  /*f6c0*/  ULDC.64 UR20, c[0x0][0x208] ;  /* 0x0000820000147ab9 */ /* 0x000fe20000000a00 */
[----:B------:R-:W-:Y:S02]  /*f6d0*/  LOP3.LUT R20, R21, 0x380, RZ, 0xc0, !PT ;  /* 0x0000038015147812 */ /* 0x000fe400078ec0ff */
[----:B------:R-:W-:-:S02]  /*f6e0*/  IADD3 R13, P1, R4, 0x2000, RZ ;  /* 0x00002000040d7810 */ /* 0x000fc40007f3e0ff */
[----:B------:R-:W-:Y:S01]  /*f6f0*/  IADD3 R9, P2, R4, 0x3000, RZ ;  /* 0x0000300004097810 */ /* 0x000fe20007f5e0ff */
[----:B------:R-:W-:Y:S01]  /*f700*/  USHF.R.S32.HI UR14, URZ, 0x1f, UR18 ;  /* 0x0000001f3f0e7899 */ /* 0x000fe20008011412 */
[----:B------:R-:W-:Y:S01]  /*f710*/  SHF.R.U64 R20, R20, 0x3, RZ ;  /* 0x0000000314147819 */ /* 0x000fe200000012ff */
[----:B------:R-:W-:Y:S01]  /*f720*/  USEL UR16, UR16, URZ, !UP1 ;  /* 0x0000003f10107287 */ /* 0x000fe2000c800000 */
[----:B------:R-:W-:Y:S01]  /*f730*/  LOP3.LUT R12, R13, 0x380, RZ, 0xc0, !PT ;  /* 0x000003800d0c7812 */ /* 0x000fe200078ec0ff */
[----:B------:R-:W-:Y:S01]  /*f740*/  UIMAD UR11, UR14, UR12, URZ ;  /* 0x0000000c0e0b72a4 */ /* 0x000fe2000f8e023f */
[----:B------:R-:W-:Y:S01]  /*f750*/  LOP3.LUT R8, R9, 0x380, RZ, 0xc0, !PT ;  /* 0x0000038009087812 */ /* 0x000fe200078ec0ff */
[----:B------:R-:W-:Y:S01]  /*f760*/  UIMAD.WIDE.U32 UR6, UR18, UR12, UR8 ;  /* 0x0000000c120672a5 */ /* 0x000fe2000f8e0008 */
[----:B------:R-:W-:Y:S01]  /*f770*/  MOV R10, UR17 ;  /* 0x00000011000a7c02 */ /* 0x000fe20008000f00 */
[----:B------:R-:W-:Y:S01]  /*f780*/  UIMAD UR11, UR18, UR13, UR11 ;  /* 0x0000000d120b72a4 */ /* 0x000fe2000f8e020b */
[----:B------:R-:W-:Y:S01]  /*f790*/  LOP3.LUT R20, R20, R21, RZ, 0x3c, !PT ;  /* 0x0000001514147212 */ /* 0x000fe200078e3cff */
[----:B------:R-:W-:Y:S01]  /*f7a0*/  USEL UR15, UR15, URZ, !UP1 ;  /* 0x0000003f0f0f7287 */ /* 0x000fe2000c800000 */
[----:B------:R-:W-:Y:S01]  /*f7b0*/  SHF.R.U64 R12, R12, 0x3, RZ ;  /* 0x000000030c0c7819 */ /* 0x000fe200000012ff */
[----:B------:R-:W-:Y:S01]  /*f7c0*/  ULDC.64 UR12, c[0x0][0xb78] ;  /* 0x0002de00000c7ab9 */ /* 0x000fe20000000a00 */
[----:B------:R-:W-:Y:S01]  /*f7d0*/  UIADD3 UR7, UR7, UR11, URZ ;  /* 0x0000000b07077290 */ /* 0x000fe2000fffe03f */
[----:B------:R-:W-:Y:S01]  /*f7e0*/  IMAD R10, R10, 0x80, R215 ;  /* 0x000000800a0a7824 */ /* 0x000fe200078e02d7 */
[----:B------:R-:W-:Y:S01]  /*f7f0*/  UIMAD UR8, UR16, UR12, URZ ;  /* 0x0000000c100872a4 */ /* 0x000fe2000f8e023f */
[----:B------:R-:W-:Y:S01]  /*f800*/  SHF.R.U64 R8, R8, 0x3, RZ ;  /* 0x0000000308087819 */ /* 0x000fe200000012ff */
[----:B------:R-:W-:Y:S01]  /*f810*/  UIMAD.WIDE.U32 UR6, UR15, UR12, UR6 ;  /* 0x0000000c0f0672a5 */ /* 0x000fe2000f8e0006 */
[----:B------:R-:W-:Y:S01]  /*f820*/  IMAD.X R21, RZ, RZ, R5, P0 ;  /* 0x000000ffff157224 */ /* 0x000fe200000e0605 */
[----:B------:R-:W-:Y:S01]  /*f830*/  UIMAD UR8, UR15, UR13, UR8 ;  /* 0x0000000d0f0872a4 */ /* 0x000fe2000f8e0208 */
[----:B------:R-:W-:-:S02]  /*f840*/  SHF.R.S32.HI R3, RZ, 0x1f, R10 ;  /* 0x0000001fff037819 */ /* 0x000fc4000001140a */
[----:B------:R-:W-:Y:S01]  /*f850*/  IADD3 R69, P0, R4, 0x8000, RZ ;  /* 0x0000800004457810 */ /* 0x000fe20007f1e0ff */
[----:B------:R-:W-:Y:S01]  /*f860*/  ULDC.64 UR12, c[0x0][0xaa0] ;  /* 0x0002a800000c7ab9 */ /* 0x000fe20000000a00 */
[----:B------:R-:W-:Y:S01]  /*f870*/  IADD3 R6, P3, R10, UR6, RZ ;  /* 0x000000060a067c10 */ /* 0x000fe2000ff7e0ff */
[----:B------:R-:W-:Y:S01]  /*f880*/  IMAD.U32 R14, RZ, RZ, UR8 ;  /* 0x00000008ff0e7e24 */ /* 0x000fe2000f8e00ff */
[----:B------:R-:W-:Y:S01]  /*f890*/  LOP3.LUT R12, R12, R13, RZ, 0x3c, !PT ;  /* 0x0000000d0c0c7212 */ /* 0x000fe200078e3cff */
[--C-:B------:R-:W-:Y:S01]  /*f8a0*/  IMAD.X R13, RZ, RZ, R5.reuse, P1 ;  /* 0x000000ffff0d7224 */ /* 0x100fe200008e0605 */
[----:B------:R-:W-:Y:S01]  /*f8b0*/  LOP3.LUT R8, R8, R9, RZ, 0x3c, !PT ;  /* 0x0000000908087212 */ /* 0x000fe200078e3cff */
[----:B------:R-:W-:Y:S01]  /*f8c0*/  IMAD.X R9, RZ, RZ, R5, P2 ;  /* 0x000000ffff097224 */ /* 0x000fe200010e0605 */
[----:B------:R-:W-:Y:S01]  /*f8d0*/  IADD3.X R3, R3, UR7, R14, P3, !PT ;  /* 0x0000000703037c10 */ /* 0x000fe20009ffe40e */
[----:B------:R-:W-:Y:S01]  /*f8e0*/  ULDC.64 UR6, c[0x0][0xb40] ;  /* 0x0002d00000067ab9 */ /* 0x000fe20000000a00 */
[----:B------:R-:W-:-:S02]  /*f8f0*/  IADD3 R61, P6, R4, 0x4000, RZ ;  /* 0x00004000043d7810 */ /* 0x000fc40007fde0ff */
[----:B------:R-:W-:Y:S02]  /*f900*/  LEA R38, P3, R6, UR6, 0x2 ;  /* 0x0000000606267c11 */ /* 0x000fe4000f8610ff */
[----:B------:R-:W-:Y:S02]  /*f910*/  IADD3 R49, P5, R4, 0x5000, RZ ;  /* 0x0000500004317810 */ /* 0x000fe40007fbe0ff */
[----:B------:R-:W-:Y:S01]  /*f920*/  LEA.HI.X R39, R6, UR7, R3, 0x2, P3 ;  /* 0x0000000706277c11 */ /* 0x000fe200098f1403 */
[----:B------:R-:W-:Y:S01]  /*f930*/  VIADD R3, R10, 0x8 ;  /* 0x000000080a037836 */ /* 0x000fe20000000000 */
[C---:B------:R-:W-:Y:S02]  /*f940*/  IADD3 R33, P4, R4.reuse, 0x6000, RZ ;  /* 0x0000600004217810 */ /* 0x040fe40007f9e0ff */
[C---:B------:R-:W-:Y:S02]  /*f950*/  IADD3 R25, P3, R4.reuse, 0x7000, RZ ;  /* 0x0000700004197810 */ /* 0x040fe40007f7e0ff */
[----:B------:R-:W-:-:S02]  /*f960*/  IADD3 R57, P1, R4, 0x9000, RZ ;  /* 0x0000900004397810 */ /* 0x000fc40007f3e0ff */
[----:B------:R-:W-:Y:S02]  /*f970*/  IADD3 R45, P2, R4, 0xa000, RZ ;  /* 0x0000a000042d7810 */ /* 0x000fe40007f5e0ff */
[----:B------:R-:W-:Y:S02]  /*f980*/  LOP3.LUT R68, R69, 0x380, RZ, 0xc0, !PT ;  /* 0x0000038045447812 */ /* 0x000fe400078ec0ff */
[----:B------:R-:W-:Y:S02]  /*f990*/  LOP3.LUT R60, R61, 0x380, RZ, 0xc0, !PT ;  /* 0x000003803d3c7812 */ /* 0x000fe400078ec0ff */
[----:B------:R-:W-:Y:S02]  /*f9a0*/  LOP3.LUT R48, R49, 0x380, RZ, 0xc0, !PT ;  /* 0x0000038031307812 */ /* 0x000fe400078ec0ff */
[----:B------:R-:W-:Y:S02]  /*f9b0*/  LOP3.LUT R32, R33, 0x380, RZ, 0xc0, !PT ;  /* 0x0000038021207812 */ /* 0x000fe400078ec0ff */
[----:B------:R-:W-:-:S02]  /*f9c0*/  LOP3.LUT R24, R25, 0x380, RZ, 0xc0, !PT ;  /* 0x0000038019187812 */ /* 0x000fc400078ec0ff */
[----:B------:R-:W-:Y:S02]  /*f9d0*/  LOP3.LUT R56, R57, 0x380, RZ, 0xc0, !PT ;  /* 0x0000038039387812 */ /* 0x000fe400078ec0ff */
[----:B------:R-:W-:Y:S02]  /*f9e0*/  LOP3.LUT R44, R45, 0x380, RZ, 0xc0, !PT ;  /* 0x000003802d2c7812 */ /* 0x000fe400078ec0ff */
[----:B------:R-:W-:Y:S02]  /*f9f0*/  SHF.R.U64 R68, R68, 0x3, RZ ;  /* 0x0000000344447819 */ /* 0x000fe400000012ff */
[----:B------:R-:W-:Y:S02]  /*fa00*/  SHF.R.U64 R60, R60, 0x3, RZ ;  /* 0x000000033c3c7819 */ /* 0x000fe400000012ff */
[----:B------:R-:W-:Y:S02]  /*fa10*/  SHF.R.U64 R48, R48, 0x3, RZ ;  /* 0x0000000330307819 */ /* 0x000fe400000012ff */
[----:B------:R-:W-:-:S02]  /*fa20*/  SHF.R.U64 R32, R32, 0x3, RZ ;  /* 0x0000000320207819 */ /* 0x000fc400000012ff */
[----:B------:R-:W-:Y:S02]  /*fa30*/  SHF.R.U64 R24, R24, 0x3, RZ ;  /* 0x0000000318187819 */ /* 0x000fe400000012ff */
[----:B------:R-:W-:Y:S02]  /*fa40*/  SHF.R.U64 R56, R56, 0x3, RZ ;  /* 0x0000000338387819 */ /* 0x000fe400000012ff */
[----:B------:R-:W-:Y:S02]  /*fa50*/  SHF.R.U64 R44, R44, 0x3, RZ ;  /* 0x000000032c2c7819 */ /* 0x000fe400000012ff */
[----:B------:R-:W-:Y:S01]  /*fa60*/  LOP3.LUT R68, R68, R69, RZ, 0x3c, !PT ;  /* 0x0000004544447212 */ /* 0x000fe200078e3cff */
[--C-:B------:R-:W-:Y:S01]  /*fa70*/  IMAD.X R69, RZ, RZ, R5.reuse, P0 ;  /* 0x000000ffff457224 */ /* 0x100fe200000e0605 */
        /* <DEDUP_REMOVED lines=12> */
[----:B------:R-:W-:Y:S02]  /*fb40*/  IADD3.X R25, RZ, R5, RZ, P3, !PT ;  /* 0x00000005ff197210 */ /* 0x000fe40001ffe4ff */
[C---:B------:R-:W-:Y:S02]  /*fb50*/  IADD3 R37, P6, R4.reuse, 0xb000, RZ ;  /* 0x0000b00004257810 */ /* 0x040fe40007fde0ff */
[C---:B------:R-:W-:Y:S02]  /*fb60*/  IADD3 R73, P5, R4.reuse, 0xc000, RZ ;  /* 0x0000c00004497810 */ /* 0x040fe40007fbe0ff */
[----:B------:R-:W-:-:S02]  /*fb70*/  IADD3 R65, P4, R4, 0xd000, RZ ;  /* 0x0000d00004417810 */ /* 0x000fc40007f9e0ff */
[----:B------:R-:W-:Y:S02]  /*fb80*/  IADD3 R53, P3, R4, 0xe000, RZ ;  /* 0x0000e00004357810 */ /* 0x000fe40007f7e0ff */
[----:B------:R-:W-:Y:S02]  /*fb90*/  ISETP.GE.OR P1, PT, R10, UR10, P0 ;  /* 0x0000000a0a007c0c */ /* 0x000fe40008726670 */
[C---:B------:R-:W-:Y:S02]  /*fba0*/  IADD3 R6, P2, R4.reuse, 0xf000, RZ ;  /* 0x0000f00004067810 */ /* 0x040fe40007f5e0ff */
[----:B------:R-:W-:Y:S02]  /*fbb0*/  ISETP.GE.OR P0, PT, R3, UR10, P0 ;  /* 0x0000000a03007c0c */ /* 0x000fe40008706670 */
[----:B------:R-:W-:Y:S02]  /*fbc0*/  LOP3.LUT R11, R4, 0x380, RZ, 0xc0, !PT ;  /* 0x00000380040b7812 */ /* 0x000fe400078ec0ff */
[----:B------:R-:W-:-:S02]  /*fbd0*/  LOP3.LUT R36, R37, 0x380, RZ, 0xc0, !PT ;  /* 0x0000038025247812 */ /* 0x000fc400078ec0ff */
[----:B------:R-:W-:Y:S02]  /*fbe0*/  LOP3.LUT R72, R73, 0x380, RZ, 0xc0, !PT ;  /* 0x0000038049487812 */ /* 0x000fe400078ec0ff */
[----:B------:R-:W-:Y:S01]  /*fbf0*/  LOP3.LUT R64, R65, 0x380, RZ, 0xc0, !PT ;  /* 0x0000038041407812 */ /* 0x000fe200078ec0ff */
[----:B------:R0:W-:Y:S01]  /*fc00*/  @!P1 STG.E desc[UR20][R38.64], R2 ;  /* 0x0000000226009986 */ /* 0x0001e2000c101914 */
[----:B------:R-:W-:Y:S02]  /*fc10*/  LOP3.LUT R52, R53, 0x380, RZ, 0xc0, !PT ;  /* 0x0000038035347812 */ /* 0x000fe400078ec0ff */
[----:B------:R-:W-:Y:S01]  /*fc20*/  LOP3.LUT R3, R6, 0x380, RZ, 0xc0, !PT ;  /* 0x0000038006037812 */ /* 0x000fe200078ec0ff */
[----:B------:R1:W-:Y:S01]  /*fc30*/  @!P0 STG.E desc[UR20][R38.64+0x20], R0 ;  /* 0x0000200026008986 */ /* 0x0003e2000c101914 */
[----:B------:R-:W-:Y:S02]  /*fc40*/  SHF.R.U64 R11, R11, 0x3, RZ ;  /* 0x000000030b0b7819 */ /* 0x000fe400000012ff */
[----:B------:R-:W-:Y:S01]  /*fc50*/  SHF.R.U64 R36, R36, 0x3, RZ ;  /* 0x0000000324247819 */ /* 0x000fe200000012ff */
[----:B------:R-:W-:Y:S01]  /*fc60*/  UIMAD UR6, UR9, UR12, URZ ;  /* 0x0000000c090672a4 */ /* 0x000fe2000f8e023f */
[----:B------:R-:W-:Y:S01]  /*fc70*/  SHF.R.U64 R72, R72, 0x3, RZ ;  /* 0x0000000348487819 */ /* 0x000fe200000012ff */
[----:B------:R-:W5:Y:S01]  /*fc80*/  LD.E.128 R20, desc[UR20][R20.64] ;  /* 0x0000001414147980 */ /* 0x000f62000c101d00 */
[----:B------:R-:W-:-:S02]  /*fc90*/  SHF.R.U64 R64, R64, 0x3, RZ ;  /* 0x0000000340407819 */ /* 0x000fc400000012ff */
[----:B------:R-:W-:Y:S01]  /*fca0*/  IADD3.X R41, RZ, R5, RZ, P2, !PT ;  /* 0x00000005ff297210 */ /* 0x000fe200017fe4ff */
[--C-:B0-----:R-:W-:Y:S01]  /*fcb0*/  IMAD.MOV.U32 R2, RZ, RZ, R18.reuse ;  /* 0x000000ffff027224 */ /* 0x101fe200078e0012 */
[----:B------:R-:W-:Y:S01]  /*fcc0*/  SHF.R.U64 R52, R52, 0x3, RZ ;  /* 0x0000000334347819 */ /* 0x000fe200000012ff */
[----:B------:R-:W5:Y:S01]  /*fcd0*/  LD.E.128 R12, desc[UR20][R12.64] ;  /* 0x000000140c0c7980 */ /* 0x000f62000c101d00 */
[----:B------:R-:W-:Y:S01]  /*fce0*/  SHF.R.U64 R3, R3, 0x3, RZ ;  /* 0x0000000303037819 */ /* 0x000fe200000012ff */
[----:B------:R-:W-:Y:S01]  /*fcf0*/  ULDC.64 UR8, c[0x0][0xae0] ;  /* 0x0002b80000087ab9 */ /* 0x000fe20000000a00 */
[----:B------:R-:W-:Y:S01]  /*fd00*/  LOP3.LUT R4, R11, R4, RZ, 0x3c, !PT ;  /* 0x000000040b047212 */ /* 0x000fe200078e3cff */
[----:B------:R-:W5:Y:S01]  /*fd10*/  LD.E.128 R60, desc[UR20][R60.64] ;  /* 0x000000143c3c7980 */ /* 0x000f62000c101d00 */
        /* <DEDUP_REMOVED lines=9> */
[----:B------:R0:W5:Y:S01]  /*fdb0*/  LD.E.128 R28, desc[UR20][R4.64] ;  /* 0x00000014041c7980 */ /* 0x000162000c101d00 */
[----:B------:R-:W-:Y:S01]  /*fdc0*/  SHF.R.S32.HI R3, RZ, 0x1f, R18 ;  /* 0x0000001fff037819 */ /* 0x000fe20000011412 */
[----:B------:R-:W-:-:S02]  /*fdd0*/  UIMAD UR6, UR4, UR13, UR6 ;  /* 0x0000000d040672a4 */ /* 0x000fc4000f8e0206 */
[----:B------:R-:W5:Y:S04]  /*fde0*/  LD.E.128 R8, desc[UR20][R8.64] ;  /* 0x0000001408087980 */ /* 0x000f68000c101d00 */
[----:B------:R-:W5:Y:S01]  /*fdf0*/  LD.E.128 R48, desc[UR20][R48.64] ;  /* 0x0000001430307980 */ /* 0x000f62000c101d00 */
[----:B0-----:R-:W-:-:S03]  /*fe00*/  IMAD.U32 R5, RZ, RZ, UR12 ;  /* 0x0000000cff057e24 */ /* 0x001fc6000f8e00ff */
[----:B------:R-:W5:Y:S01]  /*fe10*/  LD.E.128 R32, desc[UR20][R32.64] ;  /* 0x0000001420207980 */ /* 0x000f62000c101d00 */
[----:B------:R-:W-:-:S03]  /*fe20*/  IMAD.WIDE.U32 R2, R5, UR4, R2 ;  /* 0x0000000405027c25 */ /* 0x000fc6000f8e0002 */
[----:B------:R-:W5:Y:S04]  /*fe30*/  LD.E.128 R24, desc[UR20][R24.64] ;  /* 0x0000001418187980 */ /* 0x000f68000c101d00 */
[----:B------:R-:W5:Y:S04]  /*fe40*/  LD.E.128 R68, desc[UR20][R68.64] ;  /* 0x0000001444447980 */ /* 0x000f68000c101d00 */
[----:B------:R-:W5:Y:S04]  /*fe50*/  LD.E.128 R56, desc[UR20][R56.64] ;  /* 0x0000001438387980 */ /* 0x000f68000c101d00 */
[----:B------:R-:W5:Y:S04]  /*fe60*/  LD.E.128 R44, desc[UR20][R44.64] ;  /* 0x000000142c2c7980 */ /* 0x000f68000c101d00 */
[----:B-1----:R-:W5:Y:S04]  /*fe70*/  LD.E.128 R36, desc[UR20][R36.64] ;  /* 0x0000001424247980 */ /* 0x002f68000c101d00 */
        /* <DEDUP_REMOVED lines=11> */
[----:B------:R-:W-:Y:S01]  /*ff30*/  VIADD R3, R3, UR6 ;  /* 0x0000000603037c36 */ /* 0x000fe20008000000 */
[----:B------:R-:W-:Y:S01]  /*ff40*/  UIMAD UR10, UR17, -0x80, UR10 ;  /* 0xffffff80110a78a4 */ /* 0x000fe2000f8e020a */
[----:B------:R-:W-:Y:S01]  /*ff50*/  IMAD.U32 R5, RZ, RZ, UR8 ;  /* 0x00000008ff057e24 */ /* 0x000fe2000f8e00ff */
[----:B------:R-:W-:Y:S01]  /*ff60*/  UIMAD UR4, UR18, UR9, UR4 ;  /* 0x00000009120472a4 */ /* 0x000fe2000f8e0204 */
[----:B------:R-:W-:-:S02]  /*ff70*/  ULDC.64 UR6, c[0x0][0xae8] ;  /* 0x0002ba0000067ab9 */ /* 0x000fc40000000a00 */
[----:B------:R-:W-:Y:S01]  /*ff80*/  IMAD.WIDE.U32 R2, R5, UR18, R2 ;  /* 0x0000001205027c25 */ /* 0x000fe2000f8e0002 */
[----:B------:R-:W-:-:S03]  /*ff90*/  ISETP.GE.AND P3, PT, R212, UR10, PT ;  /* 0x0000000ad4007c0c */ /* 0x000fc6000bf66270 */
[----:B------:R-:W-:Y:S01]  /*ffa0*/  VIADD R3, R3, UR4 ;  /* 0x0000000403037c36 */ /* 0x000fe20008000000 */
[----:B------:R-:W-:Y:S01]  /*ffb0*/  UIMAD UR4, UR16, UR6, URZ ;  /* 0x00000006100472a4 */ /* 0x000fe2000f8e023f */
[----:B------:R-:W-:Y:S01]  /*ffc0*/  IADD3 R169, R169, 0x38820, RZ ;  /* 0x00038820a9a97810 */ /* 0x000fe20007ffe0ff */
[----:B------:R-:W-:Y:S02]  /*ffd0*/  IMAD.U32 R77, RZ, RZ, UR6 ;  /* 0x00000006ff4d7e24 */ /* 0x000fe4000f8e00ff */
[C---:B------:R-:W-:Y:S01]  /*ffe0*/  VIADD R5, R212.reuse, 0x60 ;  /* 0x00000060d4057836 */ /* 0x040fe20000000000 */
[----:B------:R-:W-:Y:S02]  /*fff0*/  UIMAD UR4, UR15, UR7, UR4 ;  /* 0x000000070f0472a4 */ /* 0x000fe4000f8e0204 */
[----:B------:R-:W-:Y:S01]  /*10000*/  IMAD.WIDE.U32 R76, R77, UR15, R2 ;  /* 0x0000000f4d4c7c25 */ /* 0x000fe2000f8e0002 */
[----:B------:R-:W-:Y:S02]  /*10010*/  PRMT R169, RZ, 0x654, R169 ;  /* 0x00000654ffa97816 */ /* 0x000fe400000000a9 */
[----:B------:R-:W-:Y:S01]  /*10020*/  ISETP.GE.AND P2, PT, R5, UR10, PT ;  /* 0x0000000a05007c0c */ /* 0x000fe2000bf46270 */
[C---:B------:R-:W-:Y:S01]  /*10030*/  VIADD R4, R212.reuse, 0x40 ;  /* 0x00000040d4047836 */ /* 0x040fe20000000000 */
[--C-:B------:R-:W-:Y:S01]  /*10040*/  SHF.R.S32.HI R213, RZ, 0x1f, R212.reuse ;  /* 0x0000001fffd57819 */ /* 0x100fe200000114d4 */
[----:B------:R-:W-:Y:S01]  /*10050*/  VIADD R0, R212, 0x20 ;  /* 0x00000020d4007836 */ /* 0x000fe20000000000 */
[----:B0-----:R0:W-:Y:S01]  /*10060*/  SYNCS.ARRIVE.TRANS64.RED.A1T0 RZ, [R169+URZ], RZ ;  /* 0x000000ffa9ff79a7 */ /* 0x0011e2000810043f */
[----:B------:R-:W-:Y:S01]  /*10070*/  IMAD.U32 R5, RZ, RZ, UR17 ;  /* 0x00000011ff057e24 */ /* 0x000fe2000f8e00ff */
[----:B------:R-:W-:Y:S01]  /*10080*/  BSSY B1, `(.L_x_2126) ;  /* 0x000001d000017945 */ /* 0x000fe20003800000 */
[----:B------:R-:W-:Y:S01]  /*10090*/  VIADD R81, R77, UR4 ;  /* 0x000000044d517c36 */ /* 0x000fe20008000000 */
[----:B------:R-:W-:Y:S01]  /*100a0*/  ISETP.GE.AND P1, PT, R4, UR10, PT ;  /* 0x0000000a04007c0c */ /* 0x000fe2000bf26270 */
[----:B------:R-:W-:Y:S01]  /*100b0*/  IMAD.WIDE R4, R5, 0x80, R212 ;  /* 0x0000008005047825 */ /* 0x000fe200078e02d4 */
[----:B------:R-:W-:Y:S01]  /*100c0*/  ISETP.GE.AND P0, PT, R0, UR10, PT ;  /* 0x0000000a00007c0c */ /* 0x000fe2000bf06270 */
[----:B------:R-:W-:-:S12]  /*100d0*/  @P3 BRA `(.L_x_2127) ;  /* 0x00000000005c3947 */ /* 0x000fd80003800000 */
[----:B------:R-:W-:Y:S01]  /*100e0*/  ULDC.64 UR6, c[0x0][0xad8] ;  /* 0x0002b60000067ab9 */ /* 0x000fe20000000a00 */
[----:B------:R-:W-:Y:S01]  /*100f0*/  IMAD.MOV.U32 R2, RZ, RZ, R76 ;  /* 0x000000ffff027224 */ /* 0x000fe200078e004c */
[----:B------:R-:W-:Y:S01]  /*10100*/  ULDC UR4, c[0x0][0xa8c] ;  /* 0x0002a30000047ab9 */ /* 0x000fe20000000800 */
[----:B------:R-:W-:Y:S01]  /*10110*/  IMAD R17, R5, UR6, RZ ;  /* 0x0000000605117c24 */ /* 0x000fe2000f8e02ff */
[C---:B------:R-:W-:Y:S01]  /*10120*/  IADD3 R6, R18.reuse, 0xc0, RZ ;  /* 0x000000c012067810 */ /* 0x040fe20007ffe0ff */
[----:B------:R-:W-:Y:S01]  /*10130*/  IMAD.MOV.U32 R3, RZ, RZ, R81 ;  /* 0x000000ffff037224 */ /* 0x000fe200078e0051 */
[C---:B------:R-:W-:Y:S01]  /*10140*/  ISETP.GE.AND P4, PT, R18.reuse, UR4, PT ;  /* 0x0000000412007c0c */ /* 0x040fe2000bf86270 */
[----:B------:R-:W-:Y:S01]  /*10150*/  VIADD R0, R18, 0x40 ;  /* 0x0000004012007836 */ /* 0x000fe20000000000 */
[----:B------:R-:W-:Y:S01]  /*10160*/  ULDC.64 UR8, c[0x0][0x208] ;  /* 0x0000820000087ab9 */ /* 0x000fe20000000a00 */
[----:B------:R-:W-:-:S03]  /*10170*/  IMAD.WIDE.U32 R2, R4, UR6, R2 ;  /* 0x0000000604027c25 */ /* 0x000fc6000f8e0002 */
[----:B------:R-:W-:Y:S01]  /*10180*/  ISETP.GE.AND P3, PT, R0, UR4, PT ;  /* 0x0000000400007c0c */ /* 0x000fe2000bf66270 */
[----:B------:R-:W-:Y:S01]  /*10190*/  IMAD R17, R4, UR7, R17 ;  /* 0x0000000704117c24 */ /* 0x000fe2000f8e0211 */
[----:B------:R-:W-:Y:S01]  /*101a0*/  ULDC.64 UR6, c[0x0][0xa80] ;  /* 0x0002a00000067ab9 */ /* 0x000fe20000000a00 */
[----:B------:R-:W-:Y:S01]  /*101b0*/  VIADD R0, R18, 0x80 ;  /* 0x0000008012007836 */ /* 0x000fe20000000000 */
[----:B------:R-:W-:Y:S01]  /*101c0*/  LEA R78, P6, R2, UR6, 0x1 ;  /* 0x00000006024e7c11 */ /* 0x000fe2000f8c08ff */
[----:B------:R-:W-:-:S03]  /*101d0*/  IMAD.IADD R3, R3, 0x1, R17 ;  /* 0x0000000103037824 */ /* 0x000fc600078e0211 */
[----:B------:R-:W-:Y:S02]  /*101e0*/  ISETP.GE.AND P5, PT, R0, UR4, PT ;  /* 0x0000000400007c0c */ /* 0x000fe4000bfa6270 */
[----:B------:R-:W-:Y:S02]  /*101f0*/  LEA.HI.X R79, R2, UR7, R3, 0x1, P6 ;  /* 0x00000007024f7c11 */ /* 0x000fe4000b0f0c03 */
[----:B------:R-:W-:-:S03]  /*10200*/  ISETP.GE.AND P6, PT, R6, UR4, PT ;  /* 0x0000000406007c0c */ /* 0x000fc6000bfc6270 */
[----:B-----5:R1:W-:Y:S04]  /*10210*/  @!P4 STG.E.128 desc[UR8][R78.64], R28 ;  /* 0x0000001c4e00c986 */ /* 0x0203e8000c101d08 */
[----:B------:R1:W-:Y:S04]  /*10220*/  @!P3 STG.E.128 desc[UR8][R78.64+0x80], R60 ;  /* 0x0000803c4e00b986 */ /* 0x0003e8000c101d08 */
[----:B------:R1:W-:Y:S04]  /*10230*/  @!P5 STG.E.128 desc[UR8][R78.64+0x100], R68 ;  /* 0x000100444e00d986 */ /* 0x0003e8000c101d08 */
[----:B------:R1:W-:Y:S02]  /*10240*/  @!P6 STG.E.128 desc[UR8][R78.64+0x180], R72 ;  /* 0x000180484e00e986 */ /* 0x0003e4000c101d08 */
.L_x_2127:
[----:B------:R-:W-:Y:S05]  /*10250*/  BSYNC B1 ;  /* 0x0000000000017941 */ /* 0x000fea0003800000 */
.L_x_2126:
        /* <DEDUP_REMOVED lines=27> */
.L_x_2129:
[----:B------:R-:W-:Y:S05]  /*10410*/  BSYNC B1 ;  /* 0x0000000000017941 */ /* 0x000fea0003800000 */
.L_x_2128:
[----:B------:R-:W-:Y:S04]  /*10420*/  BSSY B1, `(.L_x_2130) ;  /* 0x000001b000017945 */ /* 0x000fe80003800000 */
[----:B------:R-:W-:Y:S05]  /*10430*/  @P1 BRA `(.L_x_2131) ;  /* 0x0000000000641947 */ /* 0x000fea0003800000 */
[----:B------:R-:W-:Y:S01]  /*10440*/  IADD3 R17, P0, R4, 0x40, RZ ;  /* 0x0000004004117810 */ /* 0x000fe20007f1e0ff */
        /* <DEDUP_REMOVED lines=24> */
.L_x_2131:
[----:B------:R-:W-:Y:S05]  /*105d0*/  BSYNC B1 ;  /* 0x0000000000017941 */ /* 0x000fea0003800000 */
.L_x_2130:
[----:B------:R-:W-:Y:S05]  /*105e0*/  @P2 BRA `(.L_x_2132) ;  /* 0x0000000c00cc2947 */ /* 0x000fea0003800000 */
[----:B---3-5:R-:W-:Y:S01]  /*105f0*/  IADD3 R13, P0, R4, 0x60, RZ ;  /* 0x00000060040d7810 */ /* 0x028fe20007f1e0ff */
[----:B------:R-:W-:Y:S01]  /*10600*/  ULDC.64 UR6, c[0x0][0xad8] ;  /* 0x0002b60000067ab9 */ /* 0x000fe20000000a00 */
[----:B------:R-:W-:Y:S01]  /*10610*/  IADD3 R0, R18, 0x40, RZ ;  /* 0x0000004012007810 */ /* 0x000fe20007ffe0ff */
[----:B------:R-:W-:Y:S01]  /*10620*/  IMAD.MOV.U32 R2, RZ, RZ, R76 ;  /* 0x000000ffff027224 */ /* 0x000fe200078e004c */
[----:B------:R-:W-:Y:S01]  /*10630*/  ULDC UR4, c[0x0][0xa8c] ;  /* 0x0002a30000047ab9 */ /* 0x000fe20000000800 */
[----:B------:R-:W-:Y:S01]  /*10640*/  IMAD.X R4, RZ, RZ, R5, P0 ;  /* 0x000000ffff047224 */ /* 0x000fe200000e0605 */
        /* <DEDUP_REMOVED lines=22> */
.L_x_2124:
[----:B------:R-:W-:Y:S01]  /*107b0*/  R2UR UR8, R218 ;  /* 0x00000000da0872ca */ /* 0x000fe200000e0000 */
[----:B------:R-:W-:Y:S01]  /*107c0*/  ULDC.64 UR6, c[0x0][0xbe0] ;  /* 0x0002f80000067ab9 */ /* 0x000fe20000000a00 */
[----:B------:R-:W-:Y:S01]  /*107d0*/  R2UR UR4, R216 ;  /* 0x00000000d80472ca */ /* 0x000fe200000e0000 */
[----:B------:R-:W-:Y:S01]  /*107e0*/  UISETP.NE.U32.AND UP0, UPT, UR6, URZ, UPT ;  /* 0x0000003f0600728c */ /* 0x000fe2000bf05070 */
[----:B------:R-:W-:-:S03]  /*107f0*/  ULDC.64 UR12, c[0x0][0x208] ;  /* 0x00008200000c7ab9 */ /* 0x000fc60000000a00 */
[----:B------:R-:W-:-:S06]  /*10800*/  UISETP.NE.AND.EX UP1, UPT, UR7, URZ, UPT, UP0 ;  /* 0x0000003f0700728c */ /* 0x000fcc000bf25300 */
[----:B------:R-:W-:Y:S02]  /*10810*/  PLOP3.LUT P2, PT, PT, PT, UP1, 0x80, 0x0 ;  /* 0x000000000000781c */ /* 0x000fe40003f4f018 */
[----:B------:R-:W-:Y:S02]  /*10820*/  USHF.L.U64.HI UR10, UR4, 0x2, UR8 ;  /* 0x00000002040a7899 */ /* 0x000fe40008010208 */
[----:B------:R-:W-:Y:S01]  /*10830*/  USHF.L.U32 UR4, UR4, 0x2, URZ ;  /* 0x0000000204047899 */ /* 0x000fe2000800063f */
[----:B------:R-:W-:-:S03]  /*10840*/  ULDC.64 UR8, c[0x0][0xbd8] ;  /* 0x0002f60000087ab9 */ /* 0x000fc60000000a00 */
[----:B------:R-:W-:Y:S02]  /*10850*/  @UP1 UIADD3 UR6, UP2, UR4, UR6, URZ ;  /* 0x0000000604061290 */ /* 0x000fe4000ff5e03f */
[----:B------:R-:W-:Y:S02]  /*10860*/  UISETP.NE.U32.AND UP0, UPT, UR8, URZ, UPT ;  /* 0x0000003f0800728c */ /* 0x000fe4000bf05070 */
[----:B------:R-:W-:Y:S02]  /*10870*/  @UP1 UIADD3.X UR7, UR10, UR7, URZ, UP2, !UPT ;  /* 0x000000070a071290 */ /* 0x000fe400097fe43f */
[----:B------:R-:W-:Y:S01]  /*10880*/  IMAD.U32 R4, RZ, RZ, UR6 ;  /* 0x00000006ff047e24 */ /* 0x000fe2000f8e00ff */
[----:B------:R-:W-:Y:S02]  /*10890*/  UISETP.NE.AND.EX UP0, UPT, UR9, URZ, UPT, UP0 ;  /* 0x0000003f0900728c */ /* 0x000fe4000bf05300 */
[----:B------:R-:W-:Y:S01]  /*108a0*/  UIADD3 UR4, UP1, UR4, UR8, URZ ;  /* 0x0000000804047290 */ /* 0x000fe2000ff3e03f */
[----:B------:R-:W-:-:S03]  /*108b0*/  IMAD.U32 R5, RZ, RZ, UR7 ;  /* 0x00000007ff057e24 */ /* 0x000fc6000f8e00ff */
[----:B------:R-:W-:Y:S01]  /*108c0*/  PLOP3.LUT P1, PT, PT, PT, UP0, 0x80, 0x0 ;  /* 0x000000000000781c */ /* 0x000fe20003f2f008 */
[----:B------:R-:W-:Y:S01]  /*108d0*/  UIADD3.X UR6, UR10, UR9, URZ, UP1, !UPT ;  /* 0x000000090a067290 */ /* 0x000fe20008ffe43f */
[----:B------:R-:W2:Y:S01]  /*108e0*/  @P2 LDG.E R4, desc[UR12][R4.64] ;  /* 0x0000000c04042981 */ /* 0x000ea2000c1e1900 */
[----:B------:R-:W-:Y:S02]  /*108f0*/  IMAD.MOV.U32 R9, RZ, RZ, RZ ;  /* 0x000000ffff097224 */ /* 0x000fe400078e00ff */
[----:B------:R-:W-:Y:S02]  /*10900*/  IMAD.U32 R2, RZ, RZ, UR4 ;  /* 0x00000004ff027e24 */ /* 0x000fe4000f8e00ff */
[----:B------:R-:W-:Y:S01]  /*10910*/  IMAD.U32 R3, RZ, RZ, UR6 ;  /* 0x00000006ff037e24 */ /* 0x000fe2000f8e00ff */
[----:B------:R-:W-:Y:S01]  /*10920*/  ULDC UR4, c[0x0][0xa88] ;  /* 0x0002a20000047ab9 */ /* 0x000fe20000000800 */
[----:B------:R-:W-:-:S04]  /*10930*/  ISETP.GT.AND P0, PT, R225, 0x7f, PT ;  /* 0x0000007fe100780c */ /* 0x000fc80003f04270 */
[----:B------:R0:W5:Y:S01]  /*10940*/  @P1 LDG.E R9, desc[UR12][R2.64] ;  /* 0x0000000c02091981 */ /* 0x000162000c1e1900 */
[----:B--2---:R-:W-:Y:S01]  /*10950*/  @P2 R2UR UR4, R4 ;  /* 0x00000000040422ca */ /* 0x004fe200000e0000 */
[----:B0-----:R-:W-:-:S14]  /*10960*/  @P2 BRA `(.L_x_2133) ;  /* 0x00000000001c2947 */ /* 0x001fdc0003800000 */
[----:B------:R-:W-:Y:S05]  /*10970*/  @!P1 BRA `(.L_x_2133) ;  /* 0x0000000000189947 */ /* 0x000fea0003800000 */
[----:B------:R-:W-:Y:S02]  /*10980*/  ULDC.64 UR6, c[0x0][0x208] ;  /* 0x0000820000067ab9 */ /* 0x000fe40000000a00 */
[----:B------:R-:W2:Y:S04]  /*10990*/  LDG.E R4, desc[UR6][R2.64] ;  /* 0x0000000602047981 */ /* 0x000ea8000c1e1900 */
[----:B------:R-:W3:Y:S01]  /*109a0*/  LDG.E R0, desc[UR6][R2.64+0x4] ;  /* 0x0000040602007981 */ /* 0x000ee2000c1e1900 */
[----:B--2---:R-:W-:Y:S02]  /*109b0*/  R2UR UR6, R4 ;  /* 0x00000000040672ca */ /* 0x004fe400000e0000 */
[----:B---3--:R-:W-:-:S13]  /*109c0*/  R2UR UR4, R0 ;  /* 0x00000000000472ca */ /* 0x008fda00000e0000 */
[----:B------:R-:W-:-:S12]  /*109d0*/  UIADD3 UR4, -UR6, UR4, URZ ;  /* 0x0000000406047290 */ /* 0x000fd8000fffe13f */
.L_x_2133:
        /* <DEDUP_REMOVED lines=10> */
[----:B------:R-:W0:Y:S01]  /*10a80*/  S2R R2, SR_TID.X ;  /* 0x0000000000027919 */ /* 0x000e220000002100 */
[----:B------:R-:W-:-:S13]  /*10a90*/  R2UR UR6, R219 ;  /* 0x00000000db0672ca */ /* 0x000fda00000e0000 */
[----:B------:R-:W-:-:S05]  /*10aa0*/  MOV R0, UR6 ;  /* 0x0000000600007c02 */ /* 0x000fca0008000f00 */
[----:B0-----:R-:W-:-:S04]  /*10ab0*/  IMAD R0, R0, 0x80, R2 ;  /* 0x0000008000007824 */ /* 0x001fc800078e0202 */
[----:B------:R-:W-:-:S05]  /*10ac0*/  VIADD R0, R0, 0xffffff80 ;  /* 0xffffff8000007836 */ /* 0x000fca0000000000 */
[----:B------:R-:W-:-:S13]  /*10ad0*/  ISETP.GE.AND P0, PT, R0, UR4, PT ;  /* 0x0000000400007c0c */ /* 0x000fda000bf06270 */
[----:B------:R-:W-:Y:S05]  /*10ae0*/  @P0 BRA `(.L_x_2135) ;  /* 0x0000000000540947 */ /* 0x000fea0003800000 */
[----:B------:R-:W-:Y:S01]  /*10af0*/  R2UR UR7, R217 ;  /* 0x00000000d90772ca */ /* 0x000fe200000e0000 */
[----:B------:R-:W-:Y:S01]  /*10b00*/  ULDC.64 UR12, c[0x0][0xb70] ;  /* 0x0002dc00000c7ab9 */ /* 0x000fe20000000a00 */
[C---:B------:R-:W-:Y:S01]  /*10b10*/  IADD3 R2, P0, R0.reuse, R9, RZ ;  /* 0x0000000900027210 */ /* 0x040fe20007f1e0ff */
        /* <DEDUP_REMOVED lines=18> */
.L_x_2135:
[----:B------:R-:W-:Y:S05]  /*10c40*/  BSYNC B1 ;  /* 0x0000000000017941 */ /* 0x000fea0003800000 */
.L_x_2134:
[----:B------:R-:W-:Y:S01]  /*10c50*/  R2UR UR11, R219 ;  /* 0x00000000db0b72ca */ /* 0x000fe200000e0000 */
[----:B------:R-:W-:Y:S01]  /*10c60*/  ULDC.64 UR6, c[0x0][0xaa0] ;  /* 0x0002a80000067ab9 */ /* 0x000fe20000000a00 */
[----:B------:R-:W-:Y:S01]  /*10c70*/  R2UR UR14, R217 ;  /* 0x00000000d90e72ca */ /* 0x000fe200000e0000 */
[----:B------:R-:W-:Y:S01]  /*10c80*/  IMAD.MOV.U32 R2, RZ, RZ, R18 ;  /* 0x000000ffff027224 */ /* 0x000fe200078e0012 */
[----:B0-----:R-:W-:Y:S01]  /*10c90*/  MOV R3, R11 ;  /* 0x0000000b00037202 */ /* 0x001fe20000000f00 */
[----:B------:R-:W-:Y:S01]  /*10ca0*/  IMAD R0, R6, UR6, RZ ;  /* 0x0000000606007c24 */ /* 0x000fe2000f8e02ff */
[----:B------:R-:W-:Y:S01]  /*10cb0*/  ULDC.64 UR12, c[0x0][0xae0] ;  /* 0x0002b800000c7ab9 */ /* 0x000fe20000000a00 */
[C---:B------:R-:W-:Y:S01]  /*10cc0*/  VIADD R4, R212.reuse, 0x40 ;  /* 0x00000040d4047836 */ /* 0x040fe20000000000 */
[----:B------:R-:W-:Y:S01]  /*10cd0*/  BSSY B1, `(.L_x_2136) ;  /* 0x0000031000017945 */ /* 0x000fe20003800000 */
[----:B------:R-:W-:Y:S01]  /*10ce0*/  IMAD.WIDE.U32 R2, R9, UR6, R2 ;  /* 0x0000000609027c25 */ /* 0x000fe2000f8e0002 */
[----:B------:R-:W-:Y:S01]  /*10cf0*/  UIMAD UR6, UR8, UR12, URZ ;  /* 0x0000000c080672a4 */ /* 0x000fe2000f8e023f */
[----:B------:R-:W-:-:S02]  /*10d00*/  IADD3 R6, R212, 0x60, RZ ;  /* 0x00000060d4067810 */ /* 0x000fc40007ffe0ff */
[----:B------:R-:W-:Y:S01]  /*10d10*/  IMAD R9, R9, UR7, R0 ;  /* 0x0000000709097c24 */ /* 0x000fe2000f8e0200 */
[----:B------:R-:W-:Y:S01]  /*10d20*/  UIMAD UR7, UR11, -0x80, UR4 ;  /* 0xffffff800b0778a4 */ /* 0x000fe2000f8e0204 */
[----:B------:R-:W-:Y:S01]  /*10d30*/  IMAD.U32 R5, RZ, RZ, UR12 ;  /* 0x0000000cff057e24 */ /* 0x000fe2000f8e00ff */
[----:B------:R-:W-:Y:S01]  /*10d40*/  UIMAD UR6, UR14, UR13, UR6 ;  /* 0x0000000d0e0672a4 */ /* 0x000fe2000f8e0206 */
[----:B------:R-:W-:Y:S01]  /*10d50*/  IMAD.IADD R3, R3, 0x1, R9 ;  /* 0x0000000103037824 */ /* 0x000fe200078e0209 */
[----:B------:R-:W-:Y:S01]  /*10d60*/  SHF.R.S32.HI R9, RZ, 0x1f, R212 ;  /* 0x0000001fff097819 */ /* 0x000fe200000114d4 */
[----:B------:R-:W-:Y:S01]  /*10d70*/  ULDC.64 UR12, c[0x0][0xae8] ;  /* 0x0002ba00000c7ab9 */ /* 0x000fe20000000a00 */
[----:B------:R-:W-:Y:S01]  /*10d80*/  ISETP.GE.AND P2, PT, R212, UR7, PT ;  /* 0x00000007d4007c0c */ /* 0x000fe2000bf46270 */
[----:B------:R-:W-:Y:S01]  /*10d90*/  IMAD.WIDE.U32 R2, R5, UR14, R2 ;  /* 0x0000000e05027c25 */ /* 0x000fe2000f8e0002 */
[----:B------:R-:W-:Y:S01]  /*10da0*/  UIMAD UR4, UR10, UR12, URZ ;  /* 0x0000000c0a0472a4 */ /* 0x000fe2000f8e023f */
[----:B------:R-:W-:-:S02]  /*10db0*/  ISETP.GE.AND P0, PT, R4, UR7, PT ;  /* 0x0000000704007c0c */ /* 0x000fc4000bf06270 */
[----:B------:R-:W-:Y:S01]  /*10dc0*/  VIADD R3, R3, UR6 ;  /* 0x0000000603037c36 */ /* 0x000fe20008000000 */
[----:B------:R-:W-:Y:S01]  /*10dd0*/  UIMAD UR4, UR9, UR13, UR4 ;  /* 0x0000000d090472a4 */ /* 0x000fe2000f8e0204 */
[----:B------:R-:W-:Y:S02]  /*10de0*/  IMAD.U32 R5, RZ, RZ, UR12 ;  /* 0x0000000cff057e24 */ /* 0x000fe4000f8e00ff */
[----:B------:R-:W-:Y:S02]  /*10df0*/  VIADD R0, R212, 0x20 ;  /* 0x00000020d4007836 */ /* 0x000fe40000000000 */
[----:B------:R-:W-:-:S03]  /*10e00*/  IMAD.WIDE.U32 R4, R5, UR9, R2 ;  /* 0x0000000905047c25 */ /* 0x000fc6000f8e0002 */
[----:B------:R-:W-:Y:S01]  /*10e10*/  ISETP.GE.AND P1, PT, R0, UR7, PT ;  /* 0x0000000700007c0c */ /* 0x000fe2000bf26270 */
[----:B------:R-:W-:Y:S02]  /*10e20*/  IMAD.U32 R11, RZ, RZ, UR11 ;  /* 0x0000000bff0b7e24 */ /* 0x000fe4000f8e00ff */
[----:B------:R-:W-:Y:S02]  /*10e30*/  IMAD.MOV.U32 R8, RZ, RZ, R212 ;  /* 0x000000ffff087224 */ /* 0x000fe400078e00d4 */
[----:B------:R-:W-:Y:S02]  /*10e40*/  VIADD R13, R5, UR4 ;  /* 0x00000004050d7c36 */ /* 0x000fe40008000000 */
        /* <DEDUP_REMOVED lines=10> */
[C---:B------:R-:W-:Y:S01]  /*10ef0*/  VIADD R0, R18.reuse, 0xc0 ;  /* 0x000000c012007836 */ /* 0x040fe20000000000 */
[----:B------:R-:W-:Y:S01]  /*10f00*/  ISETP.GE.AND P3, PT, R18, UR4, PT ;  /* 0x0000000412007c0c */ /* 0x000fe2000bf66270 */
[----:B------:R-:W-:Y:S01]  /*10f10*/  IMAD.MOV.U32 R2, RZ, RZ, R4 ;  /* 0x000000ffff027224 */ /* 0x000fe200078e0004 */
[----:B------:R-:W-:Y:S01]  /*10f20*/  ULDC.64 UR10, c[0x0][0x208] ;  /* 0x00008200000a7ab9 */ /* 0x000fe20000000a00 */
[----:B------:R-:W-:Y:S01]  /*10f30*/  IMAD R11, R8, UR9, R11 ;  /* 0x00000009080b7c24 */ /* 0x000fe2000f8e020b */
[----:B------:R-:W-:Y:S01]  /*10f40*/  ISETP.GE.AND P6, PT, R0, UR4, PT ;  /* 0x0000000400007c0c */ /* 0x000fe2000bfc6270 */
        /* <DEDUP_REMOVED lines=9> */
.L_x_2137:
[----:B------:R-:W-:Y:S05]  /*10fe0*/  BSYNC B1 ;  /* 0x0000000000017941 */ /* 0x000fea0003800000 */
.L_x_2136:
[----:B------:R-:W-:Y:S01]  /*10ff0*/  BSSY B1, `(.L_x_2138) ;  /* 0x000001c000017945 */ /* 0x000fe20003800000 */
[----:B------:R-:W-:-:S03]  /*11000*/  ISETP.GE.AND P2, PT, R6, UR7, PT ;  /* 0x0000000706007c0c */ /* 0x000fc6000bf46270 */
[----:B------:R-:W-:Y:S10]  /*11010*/  @P1 BRA `(.L_x_2139) ;  /* 0x0000000000641947 */ /* 0x000ff40003800000 */
[----:B0-----:R-:W-:Y:S01]  /*11020*/  IADD3 R11, P1, R8, 0x20, RZ ;  /* 0x00000020080b7810 */ /* 0x001fe20007f3e0ff */
        /* <DEDUP_REMOVED lines=24> */
.L_x_2139:
[----:B------:R-:W-:Y:S05]  /*111b0*/  BSYNC B1 ;  /* 0x0000000000017941 */ /* 0x000fea0003800000 */
.L_x_2138:
        /* <DEDUP_REMOVED lines=12> */
[----:B------:R-:W-:Y:S01]  /*11280*/  IADD3 R6, R18, 0xc0, RZ ;  /* 0x000000c012067810 */ /* 0x000fe20007ffe0ff */
[----:B------:R-:W-:Y:S01]  /*11290*/  IMAD R0, R0, UR8, RZ ;  /* 0x0000000800007c24 */ /* 0x000fe2000f8e02ff */
[----:B------:R-:W-:Y:S01]  /*112a0*/  ISETP.GE.AND P1, PT, R18, UR4, PT ;  /* 0x0000000412007c0c */ /* 0x000fe2000bf26270 */
[----:B------:R-:W-:Y:S01]  /*112b0*/  IMAD.WIDE.U32 R2, R11, UR8, R2 ;  /* 0x000000080b027c25 */ /* 0x000fe2000f8e0002 */
[----:B------:R-:W-:Y:S01]  /*112c0*/  ISETP.GE.AND P5, PT, R6, UR4, PT ;  /* 0x0000000406007c0c */ /* 0x000fe2000bfa6270 */
[----:B------:R-:W-:-:S02]  /*112d0*/  ULDC.64 UR10, c[0x0][0x208] ;  /* 0x00008200000a7ab9 */ /* 0x000fc40000000a00 */
        /* <DEDUP_REMOVED lines=9> */
.L_x_2141:
[----:B------:R-:W-:Y:S05]  /*11370*/  BSYNC B1 ;  /* 0x0000000000017941 */ /* 0x000fea0003800000 */
.L_x_2140:
[----:B------:R-:W-:Y:S05]  /*11380*/  @P2 BRA `(.L_x_2132) ;  /* 0x0000000000642947 */ /* 0x000fea0003800000 */
[----:B------:R-:W-:Y:S01]  /*11390*/  IADD3 R5, P0, R8, 0x60, RZ ;  /* 0x0000006008057810 */ /* 0x000fe20007f1e0ff */
[C---:B------:R-:W-:Y:S01]  /*113a0*/  VIADD R0, R18.reuse, 0x40 ;  /* 0x0000004012007836 */ /* 0x040fe20000000000 */
[----:B------:R-:W-:Y:S01]  /*113b0*/  ULDC UR4, c[0x0][0xa8c] ;  /* 0x0002a30000047ab9 */ /* 0x000fe20000000800 */
[----:B------:R-:W-:Y:S01]  /*113c0*/  ULDC.64 UR6, c[0x0][0xad8] ;  /* 0x0002b60000067ab9 */ /* 0x000fe20000000a00 */
[----:B------:R-:W-:Y:S01]  /*113d0*/  IMAD.MOV.U32 R2, RZ, RZ, R4 ;  /* 0x000000ffff027224 */ /* 0x000fe200078e0004 */
[----:B------:R-:W-:Y:S01]  /*113e0*/  ISETP.GE.AND P1, PT, R18, UR4, PT ;  /* 0x0000000412007c0c */ /* 0x000fe2000bf26270 */
[----:B------:R-:W-:Y:S01]  /*113f0*/  IMAD.X R8, RZ, RZ, R9, P0 ;  /* 0x000000ffff087224 */ /* 0x000fe200000e0609 */
[----:B------:R-:W-:Y:S01]  /*11400*/  ISETP.GE.AND P2, PT, R0, UR4, PT ;  /* 0x0000000400007c0c */ /* 0x000fe2000bf46270 */
[----:B------:R-:W-:Y:S01]  /*11410*/  IMAD.MOV.U32 R3, RZ, RZ, R13 ;  /* 0x000000ffff037224 */ /* 0x000fe200078e000d */
[C---:B------:R-:W-:Y:S01]  /*11420*/  IADD3 R0, R18.reuse, 0xc0, RZ ;  /* 0x000000c012007810 */ /* 0x040fe20007ffe0ff */
[----:B------:R-:W-:Y:S01]  /*11430*/  VIADD R4, R18, 0x80 ;  /* 0x0000008012047836 */ /* 0x000fe20000000000 */
[----:B------:R-:W-:Y:S01]  /*11440*/  ULDC.64 UR8, c[0x0][0x208] ;  /* 0x0000820000087ab9 */ /* 0x000fe20000000a00 */
[----:B------:R-:W-:Y:S01]  /*11450*/  IMAD R8, R8, UR6, RZ ;  /* 0x0000000608087c24 */ /* 0x000fe2000f8e02ff */
[----:B------:R-:W-:Y:S01]  /*11460*/  ISETP.GE.AND P4, PT, R0, UR4, PT ;  /* 0x0000000400007c0c */ /* 0x000fe2000bf86270 */
[----:B------:R-:W-:Y:S01]  /*11470*/  IMAD.WIDE.U32 R2, R5, UR6, R2 ;  /* 0x0000000605027c25 */ /* 0x000fe2000f8e0002 */
[----:B------:R-:W-:-:S03]  /*11480*/  ISETP.GE.AND P3, PT, R4, UR4, PT ;  /* 0x0000000404007c0c */ /* 0x000fc6000bf66270 */
        /* <DEDUP_REMOVED lines=9> */
.L_x_2132:
[----:B------:R-:W-:Y:S05]  /*11520*/  BSYNC B0 ;  /* 0x0000000000007941 */ /* 0x000fea0003800000 */
.L_x_2123:
[----:B------:R-:W-:Y:S02]  /*11530*/  ULDC UR4, c[0x0][0xc14] ;  /* 0x0003050000047ab9 */ /* 0x000fe40000000800 */
[----:B------:R-:W-:-:S13]  /*11540*/  ISETP.GE.AND P0, PT, R7, UR4, PT ;  /* 0x0000000407007c0c */ /* 0x000fda000bf06270 */
[----:B------:R-:W-:Y:S05]  /*11550*/  @!P0 BRA `(.L_x_2142) ;  /* 0xfffffef8001c8947 */ /* 0x000fea000383ffff */
[----:B------:R-:W-:Y:S05]  /*11560*/  EXIT ;  /* 0x000000000000794d */ /* 0x000fea0003800000 */
.L_x_2087:
        /* <DEDUP_REMOVED lines=23> */
[----:B------:R-:W-:-:S09]  /*116e0*/  LOP3.LUT R0, R0, 0xfffffffe, RZ, 0xc0, !PT ;  /* 0xfffffffe00007812 */ /* 0x000fd200078ec0ff */
        /* <DEDUP_REMOVED lines=16> */
[----:B------:R-:W-:Y:S01]  /*117f0*/  MOV R6, RZ ;  /* 0x000000ff00067202 */ /* 0x000fe20000000f00 */
        /* <DEDUP_REMOVED lines=21> */
.L_x_2147:
        /* <DEDUP_REMOVED lines=16> */
.L_x_2146:
[----:B------:R-:W-:Y:S05]  /*11a50*/  BSYNC B0 ;  /* 0x0000000000007941 */ /* 0x000fea0003800000 */
.L_x_2145:
        /* <DEDUP_REMOVED lines=25> */
.L_x_2143:
        /* <DEDUP_REMOVED lines=21> */
.L_x_2148:
[----:B-1----:R-:W-:Y:S01]  /*11d40*/  IADD3 R2, RZ, -R3, RZ ;  /* 0x80000003ff027210 */ /* 0x002fe20007ffe0ff */
[----:B---3--:R-:W-:Y:S01]  /*11d50*/  IMAD R16, R16, UR4, R7 ;  /* 0x0000000410107c24 */ /* 0x008fe2000f8e0207 */
[----:B--2---:R-:W-:-:S03]  /*11d60*/  IABS R4, R6 ;  /* 0x0000000600047213 */ /* 0x004fc60000000000 */
        /* <DEDUP_REMOVED lines=18> */
[----:B------:R-:W-:Y:S01]  /*11e90*/  IMAD R4, R8, R9, RZ ;  /* 0x0000000908047224 */ /* 0x000fe200078e02ff */
[----:B------:R-:W-:-:S03]  /*11ea0*/  IADD3 R9, -R9, RZ, RZ ;  /* 0x000000ff09097210 */ /* 0x000fc60007ffe1ff */
        /* <DEDUP_REMOVED lines=27> */
[----:B------:R-:W-:Y:S02]  /*12060*/  @!P0 LOP3.LUT R3, RZ, R8, RZ, 0x33, !PT ;  /* 0x00000008ff038212 */ /* 0x000fe400078e33ff */
[----:B------:R-:W-:Y:S02]  /*12070*/  IADD3 R8, -R8, RZ, RZ ;  /* 0x000000ff08087210 */ /* 0x000fe40007ffe1ff */
[----:B------:R-:W-:-:S03]  /*12080*/  LOP3.LUT R2, RZ, R3, RZ, 0x33, !PT ;  /* 0x00000003ff027212 */ /* 0x000fc600078e33ff */
[----:B------:R-:W-:Y:S02]  /*12090*/  IMAD R18, R3, R8, R4 ;  /* 0x0000000803127224 */ /* 0x000fe400078e0204 */
[----:B------:R-:W-:Y:S01]  /*120a0*/  IMAD.IADD R17, R17, 0x1, R2 ;  /* 0x0000000111117824 */ /* 0x000fe200078e0202 */
[----:B------:R-:W-:Y:S06]  /*120b0*/  BRA `(.L_x_2149) ;  /* 0x00000000000c7947 */ /* 0x000fec0003800000 */
.L_x_2144:
[----:B------:R-:W-:Y:S02]  /*120c0*/  IMAD.MOV.U32 R17, RZ, RZ, RZ ;  /* 0x000000ffff117224 */ /* 0x000fe400078e00ff */
[----:B------:R-:W-:Y:S02]  /*120d0*/  IMAD.U32 R16, RZ, RZ, UR6 ;  /* 0x00000006ff107e24 */ /* 0x000fe4000f8e00ff */
[----:B------:R-:W-:-:S07]  /*120e0*/  IMAD.MOV.U32 R18, RZ, RZ, RZ ;  /* 0x000000ffff127224 */ /* 0x000fce00078e00ff */
.L_x_2149:
[----:B------:R-:W1:Y:S01]  /*120f0*/  S2R R2, SR_TID.X ;  /* 0x0000000000027919 */ /* 0x000e620000002100 */
[----:B------:R-:W-:Y:S01]  /*12100*/  STL [R1+0x20], RZ ;  /* 0x000020ff01007387 */ /* 0x000fe20000100800 */
        /* <DEDUP_REMOVED lines=10> */
[----:B------:R1:W-:Y:S03]  /*121b0*/  STL [R1], RZ ;  /* 0x000000ff01007387 */ /* 0x0003e60000100800 */
[----:B------:R-:W-:Y:S05]  /*121c0*/  @P0 BRA `(.L_x_2150) ;  /* 0x0000004400dc0947 */ /* 0x000fea0003800000 */
[----:B-1----:R-:W-:Y:S01]  /*121d0*/  IMAD.MOV.U32 R0, RZ, RZ, 0x1 ;  /* 0x00000001ff007424 */ /* 0x002fe200078e00ff */
[----:B------:R1:W-:Y:S01]  /*121e0*/  STL [R1], RZ ;  /* 0x000000ff01007387 */ /* 0x0003e20000100800 */
[----:B------:R-:W-:Y:S01]  /*121f0*/  ULDC UR38, c[0x0][0xc] ;  /* 0x0000030000267ab9 */ /* 0x000fe20000000800 */
[----:B------:R-:W-:Y:S02]  /*12200*/  ULDC.64 UR36, c[0x0][0x198] ;  /* 0x0000660000247ab9 */ /* 0x000fe40000000a00 */
[----:B------:R1:W-:Y:S04]  /*12210*/  STL [R1+0x8], R0 ;  /* 0x0000080001007387 */ /* 0x0003e80000100800 */
[----:B------:R1:W-:Y:S02]  /*12220*/  STL [R1+0x20], RZ ;  /* 0x000020ff01007387 */ /* 0x0003e40000100800 */
.L_x_2218:
[----:B--2---:R-:W2:Y:S01]  /*12230*/  LDC.64 R2, c[0x0][0xc60] ;  /* 0x00031800ff027b82 */ /* 0x004ea20000000a00 */
[----:B------:R-:W-:Y:S01]  /*12240*/  ULDC.64 UR4, c[0x0][0x208] ;  /* 0x0000820000047ab9 */ /* 0x000fe20000000a00 */
[----:B--2---:R-:W-:-:S05]  /*12250*/  IMAD.WIDE R2, R19, 0x4, R2 ;  /* 0x0000000413027825 */ /* 0x004fca00078e0202 */
[----:B------:R-:W2:Y:S01]  /*12260*/  LDG.E R5, desc[UR4][R2.64] ;  /* 0x0000000402057981 */ /* 0x000ea2000c1e1900 */
[----:B------:R-:W-:Y:S05]  /*12270*/  YIELD ;  /* 0x0000000000007946 */ /* 0x000fea0003800000 */
[----:B------:R-:W-:Y:S01]  /*12280*/  ULDC.64 UR4, c[0x0][0xa28] ;  /* 0x00028a0000047ab9 */ /* 0x000fe20000000a00 */
[----:B-1----:R-:W-:Y:S01]  /*12290*/  IMAD.MOV.U32 R0, RZ, RZ, RZ ;  /* 0x000000ffff007224 */ /* 0x002fe200078e00ff */
[----:B------:R-:W-:Y:S01]  /*122a0*/  ISETP.NE.U32.AND P0, PT, RZ, UR4, PT ;  /* 0x00000004ff007c0c */ /* 0x000fe2000bf05070 */
[----:B------:R-:W-:Y:S01]  /*122b0*/  ULDC.64 UR8, c[0x0][0x208] ;  /* 0x0000820000087ab9 */ /* 0x000fe20000000a00 */
[----:B------:R-:W-:Y:S01]  /*122c0*/  MOV R6, RZ ;  /* 0x000000ff00067202 */ /* 0x000fe20000000f00 */
[----:B------:R-:W-:Y:S01]  /*122d0*/  ULDC.64 UR6, c[0x0][0xa08] ;  /* 0x0002820000067ab9 */ /* 0x000fe20000000a00 */
[----:B------:R-:W-:-:S02]  /*122e0*/  ISETP.NE.AND.EX P0, PT, RZ, UR5, PT, P0 ;  /* 0x00000005ff007c0c */ /* 0x000fc4000bf05300 */
[----:B--2---:R-:W-:Y:S01]  /*122f0*/  SHF.R.S32.HI R4, RZ, 0x1f, R5 ;  /* 0x0000001fff047819 */ /* 0x004fe20000011405 */
[----:B------:R-:W-:-:S10]  /*12300*/  IMAD.SHL.U32 R11, R5, 0x4, RZ ;  /* 0x00000004050b7824 */ /* 0x000fd400078e00ff */
[C---:B------:R-:W-:Y:S01]  /*12310*/  @P0 LEA R2, P1, R5.reuse, UR4, 0x2 ;  /* 0x0000000405020c11 */ /* 0x040fe2000f8210ff */
[----:B------:R1:W-:Y:S03]  /*12320*/  STL [R1+0x10], R5 ;  /* 0x0000100501007387 */ /* 0x0003e60000100800 */
[C-C-:B------:R-:W-:Y:S01]  /*12330*/  @P0 LEA.HI.X R3, R5.reuse, UR5, R4.reuse, 0x2, P1 ;  /* 0x0000000505030c11 */ /* 0x140fe200088f1404 */
[----:B------:R-:W-:Y:S02]  /*12340*/  ULDC.64 UR4, c[0x0][0xa18] ;  /* 0x0002860000047ab9 */ /* 0x000fe40000000a00 */
[----:B------:R-:W-:Y:S02]  /*12350*/  ISETP.NE.U32.AND P1, PT, RZ, UR4, PT ;  /* 0x00000004ff007c0c */ /* 0x000fe4000bf25070 */
[----:B------:R2:W5:Y:S01]  /*12360*/  @P0 LDG.E R0, desc[UR8][R2.64] ;  /* 0x0000000802000981 */ /* 0x000562000c1e1900 */
[----:B------:R-:W-:-:S02]  /*12370*/  SHF.L.U64.HI R10, R5, 0x2, R4 ;  /* 0x00000002050a7819 */ /* 0x000fc40000010204 */
[----:B------:R-:W-:Y:S01]  /*12380*/  ISETP.NE.AND.EX P1, PT, RZ, UR5, PT, P1 ;  /* 0x00000005ff007c0c */ /* 0x000fe2000bf25310 */
[----:B------:R-:W-:Y:S04]  /*12390*/  STL [R1+0x18], R11 ;  /* 0x0000180b01007387 */ /* 0x000fe80000100800 */
[----:B------:R-:W-:Y:S08]  /*123a0*/  STL [R1+0x1c], R10 ;  /* 0x00001c0a01007387 */ /* 0x000ff00000100800 */
[----:B------:R-:W-:-:S04]  /*123b0*/  @P1 IADD3 R8, P0, R11, UR4, RZ ;  /* 0x000000040b081c10 */ /* 0x000fc8000ff1e0ff */
[C---:B------:R-:W-:Y:S01]  /*123c0*/  @P1 IADD3.X R9, R10.reuse, UR5, RZ, P0, !PT ;  /* 0x000000050a091c10 */ /* 0x040fe200087fe4ff */
[----:B------:R-:W-:Y:S02]  /*123d0*/  ULDC.64 UR4, c[0x0][0xa00] ;  /* 0x0002800000047ab9 */ /* 0x000fe40000000a00 */
[----:B------:R-:W-:Y:S02]  /*123e0*/  ISETP.NE.U32.AND P2, PT, RZ, UR4, PT ;  /* 0x00000004ff007c0c */ /* 0x000fe4000bf45070 */
[C---:B--2---:R-:W-:Y:S02]  /*123f0*/  IADD3 R2, P0, R11.reuse, UR4, RZ ;  /* 0x000000040b027c10 */ /* 0x044fe4000ff1e0ff */
[----:B------:R-:W-:Y:S02]  /*12400*/  ISETP.NE.AND.EX P2, PT, RZ, UR5, PT, P2 ;  /* 0x00000005ff007c0c */ /* 0x000fe4000bf45320 */
[----:B------:R-:W-:Y:S01]  /*12410*/  IADD3.X R3, R10, UR5, RZ, P0, !PT ;  /* 0x000000050a037c10 */ /* 0x000fe200087fe4ff */
[----:B------:R-:W-:Y:S01]  /*12420*/  ULDC UR4, c[0x0][0x288] ;  /* 0x0000a20000047ab9 */ /* 0x000fe20000000800 */
[----:B------:R-:W-:-:S04]  /*12430*/  IADD3 R4, P0, R11, UR6, RZ ;  /* 0x000000060b047c10 */ /* 0x000fc8000ff1e0ff */
[----:B-1----:R-:W-:-:S05]  /*12440*/  IADD3.X R5, R10, UR7, RZ, P0, !PT ;  /* 0x000000070a057c10 */ /* 0x002fca00087fe4ff */
[----:B------:R-:W2:Y:S01]  /*12450*/  @P2 LDG.E R6, desc[UR8][R2.64] ;  /* 0x0000000802062981 */ /* 0x000ea2000c1e1900 */
[----:B------:R-:W-:-:S04]  /*12460*/  ISETP.NE.U32.AND P0, PT, RZ, UR6, PT ;  /* 0x00000006ff007c0c */ /* 0x000fc8000bf05070 */
[----:B------:R-:W-:Y:S01]  /*12470*/  ISETP.NE.AND.EX P0, PT, RZ, UR7, PT, P0 ;  /* 0x00000007ff007c0c */ /* 0x000fe2000bf05300 */
[----:B--2---:R1:W-:Y:S02]  /*12480*/  STL [R1+0x24], R6 ;  /* 0x0000240601007387 */ /* 0x0043e40000100800 */
[----:B-1----:R-:W-:Y:S01]  /*12490*/  IMAD.U32 R6, RZ, RZ, UR4 ;  /* 0x00000004ff067e24 */ /* 0x002fe2000f8e00ff */
[----:B------:R-:W-:Y:S02]  /*124a0*/  ULDC.64 UR4, c[0x0][0x3f8] ;  /* 0x0000fe0000047ab9 */ /* 0x000fe40000000a00 */
[----:B------:R-:W-:-:S03]  /*124b0*/  UISETP.NE.U32.AND UP0, UPT, UR4, URZ, UPT ;  /* 0x0000003f0400728c */ /* 0x000fc6000bf05070 */
[----:B------:R-:W-:Y:S01]  /*124c0*/  ULDC UR4, c[0x0][0x404] ;  /* 0x0001010000047ab9 */ /* 0x000fe20000000800 */
[----:B------:R-:W-:Y:S01]  /*124d0*/  UISETP.NE.AND.EX UP0, UPT, UR5, URZ, UPT, UP0 ;  /* 0x0000003f0500728c */ /* 0x000fe2000bf05300 */
[----:B------:R1:W5:Y:S02]  /*124e0*/  @P1 LDG.E R6, desc[UR8][R8.64] ;  /* 0x0000000808061981 */ /* 0x000364000c1e1900 */
[----:B------:R-:W-:Y:S01]  /*124f0*/  ULDC UR5, c[0x0][0x2e0] ;  /* 0x0000b80000057ab9 */ /* 0x000fe20000000800 */
[----:B------:R-:W-:-:S04]  /*12500*/  USEL UR4, UR4, 0x1, UP0 ;  /* 0x0000000104047887 */ /* 0x000fc80008000000 */
[----:B------:R-:W-:-:S06]  /*12510*/  UIMAD UR4, UR4, UR5, URZ ;  /* 0x00000005040472a4 */ /* 0x000fcc000f8e023f */
[----:B------:R-:W-:Y:S01]  /*12520*/  IMAD.U32 R7, RZ, RZ, UR4 ;  /* 0x00000004ff077e24 */ /* 0x000fe2000f8e00ff */
[----:B-1----:R-:W-:Y:S06]  /*12530*/  @P1 BRA `(.L_x_2151) ;  /* 0x0000000000141947 */ /* 0x002fec0003800000 */
[----:B------:R-:W-:Y:S05]  /*12540*/  @!P2 BRA `(.L_x_2151) ;  /* 0x000000000010a947 */ /* 0x000fea0003800000 */
[----:B------:R-:W-:Y:S02]  /*12550*/  ULDC.64 UR4, c[0x0][0x208] ;  /* 0x0000820000047ab9 */ /* 0x000fe40000000a00 */
[----:B-----5:R-:W2:Y:S04]  /*12560*/  LDG.E R6, desc[UR4][R2.64] ;  /* 0x0000000402067981 */ /* 0x020ea8000c1e1900 */
[----:B------:R-:W2:Y:S02]  /*12570*/  LDG.E R9, desc[UR4][R2.64+0x4] ;  /* 0x0000040402097981 */ /* 0x000ea4000c1e1900 */
[----:B--2---:R-:W-:-:S07]  /*12580*/  IMAD.IADD R6, R9, 0x1, -R6 ;  /* 0x0000000109067824 */ /* 0x004fce00078e0a06 */
.L_x_2151:
[----:B------:R-:W-:Y:S01]  /*12590*/  IMAD.MOV.U32 R3, RZ, RZ, RZ ;  /* 0x000000ffff037224 */ /* 0x000fe200078e00ff */
[----:B------:R-:W-:-:S05]  /*125a0*/  ULDC.64 UR4, c[0x0][0x208] ;  /* 0x0000820000047ab9 */ /* 0x000fca0000000a00 */
[----:B------:R-:W2:Y:S01]  /*125b0*/  @P0 LDG.E R3, desc[UR4][R4.64] ;  /* 0x0000000404030981 */ /* 0x000ea2000c1e1900 */
[----:B------:R-:W-:Y:S02]  /*125c0*/  ULDC.64 UR4, c[0x0][0xa20] ;  /* 0x0002880000047ab9 */ /* 0x000fe40000000a00 */
[----:B------:R-:W-:-:S04]  /*125d0*/  ISETP.NE.U32.AND P1, PT, RZ, UR4, PT ;  /* 0x00000004ff007c0c */ /* 0x000fc8000bf25070 */
[----:B------:R-:W-:Y:S01]  /*125e0*/  ISETP.NE.AND.EX P1, PT, RZ, UR5, PT, P1 ;  /* 0x00000005ff007c0c */ /* 0x000fe2000bf25310 */
[----:B--2--5:R-:W-:-:S05]  /*125f0*/  IMAD.IADD R2, R3, 0x1, R0 ;  /* 0x0000000103027824 */ /* 0x024fca00078e0200 */
[----:B------:R1:W-:Y:S07]  /*12600*/  STL [R1+0x4], R2 ;  /* 0x0000040201007387 */ /* 0x0003ee0000100800 */
[----:B------:R-:W-:Y:S05]  /*12610*/  @!P1 BRA `(.L_x_2152) ;  /* 0x0000000000149947 */ /* 0x000fea0003800000 */
[----:B-1----:R-:W-:Y:S01]  /*12620*/  IADD3 R2, P0, R11, UR4, RZ ;  /* 0x000000040b027c10 */ /* 0x002fe2000ff1e0ff */
[----:B------:R-:W-:-:S03]  /*12630*/  ULDC.64 UR6, c[0x0][0x208] ;  /* 0x0000820000067ab9 */ /* 0x000fc60000000a00 */
[----:B------:R-:W-:-:S05]  /*12640*/  IADD3.X R3, R10, UR5, RZ, P0, !PT ;  /* 0x000000050a037c10 */ /* 0x000fca00087fe4ff */
[----:B------:R2:W5:Y:S01]  /*12650*/  LDG.E R7, desc[UR6][R2.64] ;  /* 0x0000000602077981 */ /* 0x000562000c1e1900 */
[----:B------:R-:W-:Y:S05]  /*12660*/  BRA `(.L_x_2153) ;  /* 0x0000000000147947 */ /* 0x000fea0003800000 */
.L_x_2152:
[----:B------:R-:W-:Y:S05]  /*12670*/  @!P0 BRA `(.L_x_2153) ;  /* 0x0000000000108947 */ /* 0x000fea0003800000 */
[----:B------:R-:W-:Y:S02]  /*12680*/  ULDC.64 UR4, c[0x0][0x208] ;  /* 0x0000820000047ab9 */ /* 0x000fe40000000a00 */
[----:B------:R-:W2:Y:S04]  /*12690*/  LDG.E R7, desc[UR4][R4.64] ;  /* 0x0000000404077981 */ /* 0x000ea8000c1e1900 */
[----:B-1----:R-:W2:Y:S02]  /*126a0*/  LDG.E R2, desc[UR4][R4.64+0x4] ;  /* 0x0000040404027981 */ /* 0x002ea4000c1e1900 */
[----:B--2---:R-:W-:-:S07]  /*126b0*/  IMAD.IADD R7, R2, 0x1, -R7 ;  /* 0x0000000102077824 */ /* 0x004fce00078e0a07 */
.L_x_2153:
[----:B-----5:R-:W-:Y:S01]  /*126c0*/  IMAD.IADD R7, R7, 0x1, -R0 ;  /* 0x0000000107077824 */ /* 0x020fe200078e0a00 */
[----:B------:R-:W-:Y:S01]  /*126d0*/  LEA R0, R17, 0xcf, 0x7 ;  /* 0x000000cf11007811 */ /* 0x000fe200078e38ff */
[----:B------:R-:W-:Y:S03]  /*126e0*/  BSSY B6, `(.L_x_2154) ;  /* 0x0000361000067945 */ /* 0x000fe60003800000 */
[C---:B------:R-:W-:Y:S01]  /*126f0*/  IADD3 R0, R7.reuse, R0, -R6 ;  /* 0x0000000007007210 */ /* 0x040fe20007ffe806 */
[----:B------:R-:W-:-:S04]  /*12700*/  VIADD R7, R7, 0x4f ;  /* 0x0000004f07077836 */ /* 0x000fc80000000000 */
[----:B------:R-:W-:-:S04]  /*12710*/  IMAD.HI R7, R7, 0x66666667, RZ ;  /* 0x6666666707077827 */ /* 0x000fc800078e02ff */
[----:B-12---:R-:W-:Y:S01]  /*12720*/  IMAD.HI R2, R0, 0x66666667, RZ ;  /* 0x6666666700027827 */ /* 0x006fe200078e02ff */
[----:B------:R-:W-:-:S04]  /*12730*/  SHF.R.U32.HI R0, RZ, 0x1f, R7 ;  /* 0x0000001fff007819 */ /* 0x000fc80000011607 */
[----:B------:R-:W-:Y:S02]  /*12740*/  SHF.R.U32.HI R3, RZ, 0x1f, R2 ;  /* 0x0000001fff037819 */ /* 0x000fe40000011602 */
[----:B------:R-:W-:Y:S02]  /*12750*/  LEA.HI.SX32 R0, R7, R0, 0x1b ;  /* 0x0000000007007211 */ /* 0x000fe400078fdaff */
[----:B------:R-:W-:-:S04]  /*12760*/  LEA.HI.SX32 R3, R2, R3, 0x1b ;  /* 0x0000000302037211 */ /* 0x000fc800078fdaff */
[----:B------:R-:W-:-:S04]  /*12770*/  VIMNMX R4, R0, R3, PT ;  /* 0x0000000300047248 */ /* 0x000fc80003fe0100 */
[----:B------:R-:W-:Y:S01]  /*12780*/  ISETP.GT.AND P0, PT, R4, RZ, PT ;  /* 0x000000ff0400720c */ /* 0x000fe20003f04270 */
[----:B------:R1:W-:-:S12]  /*12790*/  STL [R1+0x14], R4 ;  /* 0x0000140401007387 */ /* 0x0003d80000100800 */
[----:B-1----:R-:W-:Y:S05]  /*127a0*/  @P0 BRA `(.L_x_2155) ;  /* 0x0000000000480947 */ /* 0x002fea0003800000 */
[----:B------:R-:W1:Y:S02]  /*127b0*/  S2R R4, SR_TID.X ;  /* 0x0000000000047919 */ /* 0x000e640000002100 */
        /* <DEDUP_REMOVED lines=17> */
.L_x_2155:
[----:B------:R-:W1:Y:S01]  /*128d0*/  S2R R3, SR_CgaCtaId ;  /* 0x0000000000037919 */ /* 0x000e620000008800 */
[----:B------:R-:W-:-:S04]  /*128e0*/  MOV R0, 0x400 ;  /* 0x0000040000007802 */ /* 0x000fc80000000f00 */
[----:B-1----:R-:W-:-:S04]  /*128f0*/  LEA R2, R3, R0, 0x18 ;  /* 0x0000000003027211 */ /* 0x002fc800078ec0ff */
[----:B------:R-:W-:Y:S01]  /*12900*/  IADD3 R0, R2, 0x24400, RZ ;  /* 0x0002440002007810 */ /* 0x000fe20007ffe0ff */
[----:B------:R1:W-:Y:S03]  /*12910*/  STL [R1+0xc], R2 ;  /* 0x00000c0201007387 */ /* 0x0003e60000100800 */
[----:B------:R-:W-:-:S13]  /*12920*/  LOP3.LUT P0, RZ, R0, 0x3ff, RZ, 0xc0, !PT ;  /* 0x000003ff00ff7812 */ /* 0x000fda000780c0ff */
[----:B-1----:R-:W-:Y:S05]  /*12930*/  @!P0 BRA `(.L_x_2157) ;  /* 0x0000000000408947 */ /* 0x002fea0003800000 */
[----:B------:R-:W-:Y:S01]  /*12940*/  MOV R2, 0x0 ;  /* 0x0000000000027802 */ /* 0x000fe20000000f00 */
[----:B------:R-:W-:Y:S01]  /*12950*/  ULDC.64 UR6, c[0x4][0x1b8] ;  /* 0x01006e0000067ab9 */ /* 0x000fe20000000a00 */
[----:B------:R-:W-:Y:S01]  /*12960*/  ULDC.64 UR8, c[0x4][0x1c0] ;  /* 0x0100700000087ab9 */ /* 0x000fe20000000a00 */
[----:B------:R-:W-:Y:S01]  /*12970*/  ULDC.64 UR4, c[0x4][0x118] ;  /* 0x0100460000047ab9 */ /* 0x000fe20000000a00 */
[----:B------:R-:W-:Y:S01]  /*12980*/  IMAD.U32 R4, RZ, RZ, UR6 ;  /* 0x00000006ff047e24 */ /* 0x000fe2000f8e00ff */
[----:B0-----:R-:W-:Y:S01]  /*12990*/  MOV R13, RZ ;  /* 0x000000ff000d7202 */ /* 0x001fe20000000f00 */
[----:B------:R-:W0:Y:S01]  /*129a0*/  LDC.64 R2, c[0x4][R2] ;  /* 0x0100000002027b82 */ /* 0x000e220000000a00 */
[----:B------:R-:W-:Y:S02]  /*129b0*/  IMAD.U32 R5, RZ, RZ, UR7 ;  /* 0x00000007ff057e24 */ /* 0x000fe4000f8e00ff */
[----:B------:R-:W-:Y:S02]  /*129c0*/  IMAD.U32 R6, RZ, RZ, UR8 ;  /* 0x00000008ff067e24 */ /* 0x000fe4000f8e00ff */
[----:B------:R-:W-:-:S02]  /*129d0*/  IMAD.U32 R7, RZ, RZ, UR9 ;  /* 0x00000009ff077e24 */ /* 0x000fc4000f8e00ff */
[----:B------:R-:W-:Y:S02]  /*129e0*/  IMAD.U32 R10, RZ, RZ, UR4 ;  /* 0x00000004ff0a7e24 */ /* 0x000fe4000f8e00ff */
[----:B------:R-:W-:Y:S02]  /*129f0*/  IMAD.U32 R11, RZ, RZ, UR5 ;  /* 0x00000005ff0b7e24 */ /* 0x000fe4000f8e00ff */
[----:B------:R-:W-:Y:S02]  /*12a00*/  IMAD.MOV.U32 R8, RZ, RZ, 0x70 ;  /* 0x00000070ff087424 */ /* 0x000fe400078e00ff */
[----:B------:R-:W-:-:S07]  /*12a10*/  IMAD.MOV.U32 R12, RZ, RZ, 0x1 ;  /* 0x00000001ff0c7424 */ /* 0x000fce00078e00ff */
[----:B------:R-:W-:-:S07]  /*12a20*/  LEPC R20, `(.L_x_2157) ;  /* 0x000000001014794e */ /* 0x000fce0000000000 */
[----:B0-----:R-:W-:Y:S05]  /*12a30*/  CALL.ABS.NOINC R2 ;  /* 0x0000000002007343 */ /* 0x001fea0003c00000 */
.L_x_2157:
        /* <DEDUP_REMOVED lines=17> */
[----:B01----:R-:W-:-:S07]  /*12b50*/  IMAD.MOV.U32 R13, RZ, RZ, RZ ;  /* 0x000000ffff0d7224 */ /* 0x003fce00078e00ff */
[----:B------:R-:W-:-:S07]  /*12b60*/  LEPC R20, `(.L_x_2159) ;  /* 0x000000001014794e */ /* 0x000fce0000000000 */
[----:B--2---:R-:W-:Y:S05]  /*12b70*/  CALL.ABS.NOINC R2 ;  /* 0x0000000002007343 */ /* 0x004fea0003c00000 */
.L_x_2159:
[----:B------:R-:W-:Y:S01]  /*12b80*/  MOV R2, 0x0 ;  /* 0x0000000000027802 */ /* 0x000fe20000000f00 */
[----:B------:R-:W-:Y:S01]  /*12b90*/  ULDC.64 UR6, c[0x4][0x1b8] ;  /* 0x01006e0000067ab9 */ /* 0x000fe20000000a00 */
[----:B------:R-:W-:Y:S01]  /*12ba0*/  ULDC.64 UR8, c[0x4][0x1c0] ;  /* 0x0100700000087ab9 */ /* 0x000fe20000000a00 */
[----:B------:R-:W-:Y:S01]  /*12bb0*/  ULDC.64 UR4, c[0x4][0x128] ;  /* 0x01004a0000047ab9 */ /* 0x000fe20000000a00 */
[----:B------:R-:W-:Y:S01]  /*12bc0*/  IMAD.U32 R4, RZ, RZ, UR6 ;  /* 0x00000006ff047e24 */ /* 0x000fe2000f8e00ff */
[----:B------:R-:W-:Y:S01]  /*12bd0*/  MOV R12, 0x1 ;  /* 0x00000001000c7802 */ /* 0x000fe20000000f00 */
[----:B------:R-:W0:Y:S01]  /*12be0*/  LDC.64 R2, c[0x4][R2] ;  /* 0x0100000002027b82 */ /* 0x000e220000000a00 */
        /* <DEDUP_REMOVED lines=8> */
[----:B0-----:R-:W-:Y:S05]  /*12c70*/  CALL.ABS.NOINC R2 ;  /* 0x0000000002007343 */ /* 0x001fea0003c00000 */
.L_x_2158:
        /* <DEDUP_REMOVED lines=18> */
[----:B------:R-:W1:Y:S01]  /*12da0*/  LDC R0, c[0x0][0x428] ;  /* 0x00010a00ff007b82 */ /* 0x000e620000000800 */
[----:B----4-:R-:W-:-:S06]  /*12db0*/  IMAD.MOV.U32 R4, RZ, RZ, R7 ;  /* 0x000000ffff047224 */ /* 0x010fcc00078e0007 */
[----:B------:R2:W5:Y:S01]  /*12dc0*/  @P0 LDG.E R4, desc[UR6][R2.64] ;  /* 0x0000000602040981 */ /* 0x000562000c1e1900 */
[----:B------:R-:W-:Y:S01]  /*12dd0*/  IMAD R17, R17, 0x80, R8 ;  /* 0x0000008011117824 */ /* 0x000fe200078e0208 */
[----:B------:R-:W-:Y:S02]  /*12de0*/  PLOP3.LUT P1, PT, P6, PT, PT, 0x8, 0x0 ;  /* 0x000000000000781c */ /* 0x000fe4000372e170 */
[----:B-1----:R-:W-:Y:S01]  /*12df0*/  ISETP.NE.AND P0, PT, R0, 0x1, PT ;  /* 0x000000010000780c */ /* 0x002fe20003f05270 */
[----:B------:R-:W-:-:S12]  /*12e00*/  IMAD.MOV.U32 R0, RZ, RZ, R18 ;  /* 0x000000ffff007224 */ /* 0x000fd800078e0012 */
[----:B------:R-:W1:Y:S08]  /*12e10*/  @P0 LDC R5, c[0x0][0x42c] ;  /* 0x00010b00ff050b82 */ /* 0x000e700000000800 */
[----:B------:R-:W3:Y:S01]  /*12e20*/  @P0 LDC R6, c[0x0][0x430] ;  /* 0x00010c00ff060b82 */ /* 0x000ee20000000800 */
[----:B-1----:R-:W-:-:S05]  /*12e30*/  @P0 IMAD.HI.U32 R5, R18, R5, RZ ;  /* 0x0000000512050227 */ /* 0x002fca00078e00ff */
[----:B---3--:R-:W-:Y:S02]  /*12e40*/  @P0 SHF.R.U32.HI R0, RZ, R6, R5 ;  /* 0x00000006ff000219 */ /* 0x008fe40000011605 */
[----:B------:R-:W-:-:S04]  /*12e50*/  ISETP.NE.U32.AND P0, PT, RZ, UR4, PT ;  /* 0x00000004ff007c0c */ /* 0x000fc8000bf05070 */
[----:B------:R-:W-:-:S04]  /*12e60*/  ISETP.NE.AND.EX P0, PT, RZ, UR5, PT, P0 ;  /* 0x00000005ff007c0c */ /* 0x000fc8000bf05300 */
[----:B--2---:R-:W-:-:S09]  /*12e70*/  SEL R7, R7, RZ, !P0 ;  /* 0x000000ff07077207 */ /* 0x004fd20004000000 */
.L_x_2160:
        /* <DEDUP_REMOVED lines=16> */
.L_x_2161:
        /* <DEDUP_REMOVED lines=15> */
.L_x_2162:
        /* <DEDUP_REMOVED lines=15> */
.L_x_2163:
        /* <DEDUP_REMOVED lines=18> */
.L_x_2234:
[----:B------:R-:W-:Y:S01]  /*13280*/  UMOV UR4, 0xffffffff ;  /* 0xffffffff00047882 */ /* 0x000fe20000000000 */
[----:B0-----:R-:W-:Y:S02]  /*13290*/  SHF.R.S32.HI R13, RZ, 0x1f, R4 ;  /* 0x0000001fff0d7819 */ /* 0x001fe40000011404 */
[----:B------:R-:W-:Y:S05]  /*132a0*/  BRA.DIV UR4, `(.L_x_2165) ;  /* 0x0000003e04807947 */ /* 0x000fea000b800000 */
[----:B------:R-:W-:-:S13]  /*132b0*/  ELECT P6, URZ, PT ;  /* 0x00000000003f782f */ /* 0x000fda00038c0000 */
.L_x_2237:
[----:B------:R-:W-:Y:S05]  /*132c0*/  @!P6 BRA `(.L_x_2166) ;  /* 0x00000004003ce947 */ /* 0x000fea0003800000 */
[----:B------:R-:W-:-:S04]  /*132d0*/  ISETP.NE.U32.AND P0, PT, R2, RZ, PT ;  /* 0x000000ff0200720c */ /* 0x000fc80003f05070 */
        /* <DEDUP_REMOVED lines=10> */
[--C-:B------:R-:W-:Y:S01]  /*13380*/  SHF.R.S32.HI R9, RZ, 0x1f, R6.reuse ;  /* 0x0000001fff097819 */ /* 0x100fe20000011406 */
[----:B------:R-:W-:-:S04]  /*13390*/  IMAD.MOV R8, RZ, RZ, -R6 ;  /* 0x000000ffff087224 */ /* 0x000fc800078e0a06 */
[----:B------:R-:W-:Y:S02]  /*133a0*/  IMAD R5, R10, R8, R5 ;  /* 0x000000080a057224 */ /* 0x000fe400078e0205 */
[----:B------:R-:W-:-:S04]  /*133b0*/  IMAD R8, R13, UR4, RZ ;  /* 0x000000040d087c24 */ /* 0x000fc8000f8e02ff */
[----:B------:R-:W-:Y:S02]  /*133c0*/  IMAD R10, R4, UR5, R8 ;  /* 0x00000005040a7c24 */ /* 0x000fe4000f8e0208 */
[----:B------:R-:W-:-:S04]  /*133d0*/  IMAD.MOV.U32 R8, RZ, RZ, R6 ;  /* 0x000000ffff087224 */ /* 0x000fc800078e0006 */
[----:B------:R-:W-:-:S05]  /*133e0*/  IMAD.WIDE.U32 R8, R4, UR4, R8 ;  /* 0x0000000404087c25 */ /* 0x000fca000f8e0008 */
[----:B------:R-:W-:Y:S02]  /*133f0*/  IADD3 R6, R9, R10, RZ ;  /* 0x0000000a09067210 */ /* 0x000fe40007ffe0ff */
[----:B------:R-:W-:-:S04]  /*13400*/  LEA R10, P0, R8, R2, 0x2 ;  /* 0x00000002080a7211 */ /* 0x000fc800078010ff */
[----:B------:R-:W-:-:S05]  /*13410*/  LEA.HI.X R11, R8, R3, R6, 0x2, P0 ;  /* 0x00000003080b7211 */ /* 0x000fca00000f1406 */
[----:B------:R0:W5:Y:S04]  /*13420*/  LDG.E R6, desc[UR6][R10.64] ;  /* 0x000000060a067981 */ /* 0x000168000c1e1900 */
.L_x_2167:
        /* <DEDUP_REMOVED lines=9> */
.L_x_2238:
        /* <DEDUP_REMOVED lines=11> */
.L_x_2169:
        /* <DEDUP_REMOVED lines=18> */
[----:B------:R-:W-:-:S04]  /*13690*/  UIMAD UR11, UR11, 0x50, UR5 ;  /* 0x000000500b0b78a4 */ /* 0x000fc8000f8e0205 */
        /* <DEDUP_REMOVED lines=18> */
.L_x_2166:
[----:B------:R-:W2:Y:S01]  /*137c0*/  LDL.LU R11, [R1+0x20] ;  /* 0x00002000010b7983 */ /* 0x000ea20000300800 */
[----:B------:R-:W-:Y:S01]  /*137d0*/  MOV R9, 0x400 ;  /* 0x0000040000097802 */ /* 0x000fe20000000f00 */
[----:B------:R-:W-:Y:S05]  /*137e0*/  WARPSYNC.ALL ;  /* 0x0000000000007948 */ /* 0x000fea0003800000 */
[----:B------:R-:W0:Y:S01]  /*137f0*/  S2R R10, SR_CgaCtaId ;  /* 0x00000000000a7919 */ /* 0x000e220000008800 */
[----:B------:R-:W-:-:S13]  /*13800*/  ELECT P0, URZ, PT ;  /* 0x00000000003f782f */ /* 0x000fda0003800000 */
[----:B------:R-:W-:Y:S01]  /*13810*/  @P0 R2UR UR13, R7 ;  /* 0x00000000070d02ca */ /* 0x000fe200000e0000 */
[----:B------:R-:W-:Y:S01]  /*13820*/  UIADD3 UR4, UP0, UR36, 0x270, URZ ;  /* 0x0000027024047890 */ /* 0x000fe2000ff1e03f */
[C---:B------:R-:W-:Y:S01]  /*13830*/  @P0 R2UR UR12, R18.reuse ;  /* 0x00000000120c02ca */ /* 0x040fe200000e0000 */
        /* <DEDUP_REMOVED lines=47> */
.L_x_2239:
[----:B------:R-:W-:Y:S05]  /*13b30*/  BSYNC B0 ;  /* 0x0000000000007941 */ /* 0x000fea0003800000 */
.L_x_2170:
[----:B0-----:R-:W2:Y:S01]  /*13b40*/  LDL R8, [R1+0x14] ;  /* 0x0000140001087983 */ /* 0x001ea20000100800 */
[----:B------:R-:W-:Y:S01]  /*13b50*/  BSSY B0, `(.L_x_2172) ;  /* 0x00001c1000007945 */ /* 0x000fe20003800000 */
[----:B--2---:R-:W-:-:S13]  /*13b60*/  ISETP.GE.AND P0, PT, R8, 0x2, PT ;  /* 0x000000020800780c */ /* 0x004fda0003f06270 */
[----:B------:R-:W-:Y:S05]  /*13b70*/  @!P0 BRA `(.L_x_2173) ;  /* 0x0000001800f88947 */ /* 0x000fea0003800000 */
[C---:B------:R-:W-:Y:S01]  /*13b80*/  LOP3.LUT R7, R8.reuse, 0x1, RZ, 0xc0, !PT ;  /* 0x0000000108077812 */ /* 0x040fe200078ec0ff */
[----:B------:R-:W-:Y:S01]  /*13b90*/  VIADD R10, R8, 0xfffffffe ;  /* 0xfffffffe080a7836 */ /* 0x000fe20000000000 */
[----:B------:R-:W-:Y:S02]  /*13ba0*/  BSSY B1, `(.L_x_2174) ;  /* 0x000009c000017945 */ /* 0x000fe40003800000 */
[----:B------:R-:W-:Y:S01]  /*13bb0*/  ISETP.NE.U32.AND P0, PT, R7, 0x1, PT ;  /* 0x000000010700780c */ /* 0x000fe20003f05070 */
[----:B------:R-:W-:-:S12]  /*13bc0*/  IMAD.MOV.U32 R7, RZ, RZ, R10 ;  /* 0x000000ffff077224 */ /* 0x000fd800078e000a */
[----:B------:R-:W-:Y:S05]  /*13bd0*/  @!P0 BRA `(.L_x_2175) ;  /* 0x0000000800608947 */ /* 0x000fea0003800000 */
        /* <DEDUP_REMOVED lines=10> */
[----:B------:R-:W-:Y:S01]  /*13c80*/  IMAD.MOV.U32 R7, RZ, RZ, R10 ;  /* 0x000000ffff077224 */ /* 0x000fe200078e000a */
[----:B------:R-:W-:Y:S02]  /*13c90*/  MOV R8, R6 ;  /* 0x0000000600087202 */ /* 0x000fe40000000f00 */
        /* <DEDUP_REMOVED lines=11> */
[--C-:B------:R-:W-:Y:S01]  /*13d50*/  SHF.R.S32.HI R9, RZ, 0x1f, R7.reuse ;  /* 0x0000001fff097819 */ /* 0x100fe20000011407 */
        /* <DEDUP_REMOVED lines=9> */
.L_x_2178:
[----:B0-----:R-:W0:Y:S01]  /*13df0*/  S2R R3, SR_CgaCtaId ;  /* 0x0000000000037919 */ /* 0x001e220000008800 */
[----:B------:R-:W-:-:S04]  /*13e00*/  MOV R2, 0x400 ;  /* 0x0000040000027802 */ /* 0x000fc80000000f00 */
[----:B0-----:R-:W-:Y:S02]  /*13e10*/  LEA R2, R3, R2, 0x18 ;  /* 0x0000000203027211 */ /* 0x001fe400078ec0ff */
[----:B------:R-:W-:-:S03]  /*13e20*/  SHF.L.U32 R3, R12, 0x1f, RZ ;  /* 0x0000001f0c037819 */ /* 0x000fc600000006ff */
[----:B------:R-:W-:-:S04]  /*13e30*/  IMAD R2, R11, 0x8, R2 ;  /* 0x000000080b027824 */ /* 0x000fc800078e0202 */
[----:B------:R-:W0:Y:S02]  /*13e40*/  SYNCS.PHASECHK.TRANS64.TRYWAIT P0, [R2+URZ+0x38840], R3 ;  /* 0x03884003020075a7 */ /* 0x000e24000800017f */
[----:B0-----:R-:W-:Y:S05]  /*13e50*/  @!P0 BRA `(.L_x_2179) ;  /* 0x0000003000e88947 */ /* 0x001fea0003800000 */
.L_x_2240:
        /* <DEDUP_REMOVED lines=11> */
.L_x_2180:
        /* <DEDUP_REMOVED lines=42> */
.L_x_2241:
        /* <DEDUP_REMOVED lines=13> */
.L_x_2182:
        /* <DEDUP_REMOVED lines=41> */
.L_x_2177:
[----:B------:R-:W-:Y:S05]  /*14510*/  BSYNC B2 ;  /* 0x0000000000027941 */ /* 0x000fea0003800000 */
.L_x_2176:
[----:B------:R-:W2:Y:S04]  /*14520*/  LDL.LU R2, [R1+0x14] ;  /* 0x0000140001027983 */ /* 0x000ea80000300800 */
[----:B------:R0:W-:Y:S04]  /*14530*/  STL [R1], R11 ;  /* 0x0000000b01007387 */ /* 0x0001e80000100800 */
[----:B------:R0:W-:Y:S02]  /*14540*/  STL [R1+0x8], R12 ;  /* 0x0000080c01007387 */ /* 0x0001e40000100800 */
[----:B0-2---:R-:W-:-:S07]  /*14550*/  VIADD R7, R2, 0xfffffffd ;  /* 0xfffffffd02077836 */ /* 0x005fce0000000000 */
.L_x_2175:
[----:B------:R-:W-:Y:S05]  /*14560*/  BSYNC B1 ;  /* 0x0000000000017941 */ /* 0x000fea0003800000 */
.L_x_2174:
[----:B------:R-:W-:-:S13]  /*14570*/  ISETP.NE.AND P0, PT, R10, RZ, PT ;  /* 0x000000ff0a00720c */ /* 0x000fda0003f05270 */
[----:B------:R-:W-:Y:S05]  /*14580*/  @!P0 BRA `(.L_x_2173) ;  /* 0x0000001000748947 */ /* 0x000fea0003800000 */
[----:B------:R-:W-:-:S07]  /*14590*/  IMAD.MOV.U32 R10, RZ, RZ, R6 ;  /* 0x000000ffff0a7224 */ /* 0x000fce00078e0006 */
.L_x_2197:
[----:B------:R-:W2:Y:S04]  /*145a0*/  LDL R3, [R1] ;  /* 0x0000000001037983 */ /* 0x000ea80000100800 */
[----:B------:R-:W3:Y:S01]  /*145b0*/  LDL R2, [R1+0x8] ;  /* 0x0000080001027983 */ /* 0x000ee20000100800 */
[----:B------:R-:W-:Y:S05]  /*145c0*/  YIELD ;  /* 0x0000000000007946 */ /* 0x000fea0003800000 */
[----:B------:R-:W-:Y:S01]  /*145d0*/  BSSY B1, `(.L_x_2183) ;  /* 0x0000089000017945 */ /* 0x000fe20003800000 */
[----:B--2---:R-:W-:-:S04]  /*145e0*/  IADD3 R8, R3, 0x1, RZ ;  /* 0x0000000103087810 */ /* 0x004fc80007ffe0ff */
        /* <DEDUP_REMOVED lines=28> */
.L_x_2185:
[----:B------:R-:W1:Y:S01]  /*147b0*/  S2R R3, SR_CgaCtaId ;  /* 0x0000000000037919 */ /* 0x000e620000008800 */
[----:B------:R-:W-:-:S04]  /*147c0*/  MOV R2, 0x400 ;  /* 0x0000040000027802 */ /* 0x000fc80000000f00 */
[----:B-1----:R-:W-:Y:S02]  /*147d0*/  LEA R2, R3, R2, 0x18 ;  /* 0x0000000203027211 */ /* 0x002fe400078ec0ff */
[----:B------:R-:W-:-:S03]  /*147e0*/  SHF.L.U32 R3, R9, 0x1f, RZ ;  /* 0x0000001f09037819 */ /* 0x000fc600000006ff */
[----:B------:R-:W-:-:S04]  /*147f0*/  IMAD R2, R8, 0x8, R2 ;  /* 0x0000000808027824 */ /* 0x000fc800078e0202 */
[----:B------:R-:W1:Y:S02]  /*14800*/  SYNCS.PHASECHK.TRANS64.TRYWAIT P0, [R2+URZ+0x38840], R3 ;  /* 0x03884003020075a7 */ /* 0x000e64000800017f */
[----:B-1----:R-:W-:Y:S05]  /*14810*/  @!P0 BRA `(.L_x_2186) ;  /* 0x0000002800a08947 */ /* 0x002fea0003800000 */
.L_x_2242:
        /* <DEDUP_REMOVED lines=11> */
.L_x_2187:
        /* <DEDUP_REMOVED lines=42> */
.L_x_2243:
[----:B------:R-:W-:Y:S05]  /*14b70*/  @P0 BRA `(.L_x_2189) ;  /* 0x00000000001c0947 */ /* 0x000fea0003800000 */
[----:B------:R-:W1:Y:S01]  /*14b80*/  S2R R11, SR_TID.X ;  /* 0x00000000000b7919 */ /* 0x000e620000002100 */
[----:B0-----:R-:W-:-:S04]  /*14b90*/  MOV R2, 0xa000 ;  /* 0x0000a00000027802 */ /* 0x001fc80000000f00 */
[----:B------:R2:W-:Y:S01]  /*14ba0*/  SYNCS.ARRIVE.TRANS64 RZ, [R3+URZ+0x50], R2 ;  /* 0x0000500203ff79a7 */ /* 0x0005e2000800003f */
[----:B-1----:R-:W-:-:S04]  /*14bb0*/  LOP3.LUT R11, R11, 0x1f, RZ, 0xc0, !PT ;  /* 0x0000001f0b0b7812 */ /* 0x002fc800078ec0ff */
[----:B------:R-:W-:-:S13]  /*14bc0*/  ISETP.NE.AND P1, PT, R11, RZ, PT ;  /* 0x000000ff0b00720c */ /* 0x000fda0003f25270 */
[----:B--2---:R-:W-:Y:S05]  /*14bd0*/  @!P1 BRA `(.L_x_2189) ;  /* 0x0000000000049947 */ /* 0x004fea0003800000 */
[----:B------:R-:W-:Y:S01]  /*14be0*/  BPT.TRAP 0x1 ;  /* 0x000000040000795c */ /* 0x000fe20000300000 */
.L_x_2189:
        /* <DEDUP_REMOVED lines=39> */
.L_x_2184:
[----:B------:R-:W-:Y:S05]  /*14e60*/  BSYNC B1 ;  /* 0x0000000000017941 */ /* 0x000fea0003800000 */
.L_x_2183:
        /* <DEDUP_REMOVED lines=32> */
.L_x_2192:
[----:B------:R-:W2:Y:S01]  /*15070*/  S2R R3, SR_CgaCtaId ;  /* 0x0000000000037919 */ /* 0x000ea20000008800 */
[----:B------:R-:W-:-:S04]  /*15080*/  MOV R2, 0x400 ;  /* 0x0000040000027802 */ /* 0x000fc80000000f00 */
[----:B--2---:R-:W-:Y:S02]  /*15090*/  LEA R2, R3, R2, 0x18 ;  /* 0x0000000203027211 */ /* 0x004fe400078ec0ff */
[----:B------:R-:W-:-:S03]  /*150a0*/  SHF.L.U32 R3, R14, 0x1f, RZ ;  /* 0x0000001f0e037819 */ /* 0x000fc600000006ff */
[----:B------:R-:W-:-:S04]  /*150b0*/  IMAD R2, R15, 0x8, R2 ;  /* 0x000000080f027824 */ /* 0x000fc800078e0202 */
[----:B------:R-:W2:Y:S02]  /*150c0*/  SYNCS.PHASECHK.TRANS64.TRYWAIT P0, [R2+URZ+0x38840], R3 ;  /* 0x03884003020075a7 */ /* 0x000ea4000800017f */
[----:B--2---:R-:W-:Y:S05]  /*150d0*/  @!P0 BRA `(.L_x_2193) ;  /* 0x0000002000988947 */ /* 0x004fea0003800000 */
.L_x_2244:
        /* <DEDUP_REMOVED lines=11> */
.L_x_2194:
        /* <DEDUP_REMOVED lines=42> */
.L_x_2245:
        /* <DEDUP_REMOVED lines=8> */
.L_x_2196:
        /* <DEDUP_REMOVED lines=38> */
.L_x_2191:
[----:B------:R-:W-:Y:S05]  /*15710*/  BSYNC B1 ;  /* 0x0000000000017941 */ /* 0x000fea0003800000 */
.L_x_2190:
[C---:B------:R-:W-:Y:S01]  /*15720*/  ISETP.GT.AND P0, PT, R7.reuse, 0x1, PT ;  /* 0x000000010700780c */ /* 0x040fe20003f04270 */
[----:B------:R-:W-:-:S04]  /*15730*/  VIADD R2, R7, 0xfffffffe ;  /* 0xfffffffe07027836 */ /* 0x000fc80000000000 */
[----:B------:R-:W-:-:S08]  /*15740*/  IMAD.MOV.U32 R7, RZ, RZ, R2 ;  /* 0x000000ffff077224 */ /* 0x000fd000078e0002 */
[----:B------:R-:W-:Y:S05]  /*15750*/  @P0 BRA `(.L_x_2197) ;  /* 0xffffffec00900947 */ /* 0x000fea000383ffff */
.L_x_2173:
[----:B------:R-:W-:Y:S05]  /*15760*/  BSYNC B0 ;  /* 0x0000000000007941 */ /* 0x000fea0003800000 */
.L_x_2172:
        /* <DEDUP_REMOVED lines=18> */
.L_x_2199:
[----:B------:R-:W-:Y:S05]  /*15890*/  BSYNC B0 ;  /* 0x0000000000007941 */ /* 0x000fea0003800000 */
.L_x_2198:
[----:B------:R-:W-:Y:S04]  /*158a0*/  BSSY B0, `(.L_x_2200) ;  /* 0x000003b000007945 */ /* 0x000fe80003800000 */
[----:B------:R-:W-:Y:S05]  /*158b0*/  @!P6 BRA `(.L_x_2201) ;  /* 0x0000000000e4e947 */ /* 0x000fea0003800000 */
[----:B------:R-:W2:Y:S01]  /*158c0*/  LDL R3, [R1] ;  /* 0x0000000001037983 */ /* 0x000ea20000100800 */
[----:B------:R-:W-:-:S03]  /*158d0*/  MOV R4, 0x400 ;  /* 0x0000040000047802 */ /* 0x000fc60000000f00 */
[----:B------:R-:W3:Y:S01]  /*158e0*/  LDL R2, [R1+0x8] ;  /* 0x0000080001027983 */ /* 0x000ee20000100800 */
[----:B------:R-:W1:Y:S02]  /*158f0*/  S2R R7, SR_CgaCtaId ;  /* 0x0000000000077919 */ /* 0x000e640000008800 */
[----:B-1----:R-:W-:-:S04]  /*15900*/  LEA R4, R7, R4, 0x18 ;  /* 0x0000000407047211 */ /* 0x002fc800078ec0ff */
[----:B--2---:R-:W-:Y:S02]  /*15910*/  LEA R3, R3, R4, 0x3 ;  /* 0x0000000403037211 */ /* 0x004fe400078e18ff */
[----:B---3--:R-:W-:-:S04]  /*15920*/  SHF.L.U32 R2, R2, 0x1f, RZ ;  /* 0x0000001f02027819 */ /* 0x008fc800000006ff */
[----:B------:R-:W1:Y:S02]  /*15930*/  SYNCS.PHASECHK.TRANS64.TRYWAIT P0, [R3+URZ+0x38860], R2 ;  /* 0x03886002030075a7 */ /* 0x000e64000800017f */
[----:B-1----:R-:W-:Y:S05]  /*15940*/  @!P0 BRA `(.L_x_2202) ;  /* 0x0000001800a48947 */ /* 0x002fea0003800000 */
.L_x_2246:
        /* <DEDUP_REMOVED lines=11> */
.L_x_2203:
[----:B-1----:R-:W2:Y:S01]  /*15a00*/  LDL R2, [R1] ;  /* 0x0000000001027983 */ /* 0x002ea20000100800 */
[----:B------:R-:W-:-:S03]  /*15a10*/  MOV R7, 0x400 ;  /* 0x0000040000077802 */ /* 0x000fc60000000f00 */
[----:B------:R-:W3:Y:S01]  /*15a20*/  LDL.LU R4, [R1+0x4] ;  /* 0x0000040001047983 */ /* 0x000ee20000300800 */
        /* <DEDUP_REMOVED lines=34> */
.L_x_2201:
[----:B------:R-:W-:Y:S05]  /*15c50*/  BSYNC B0 ;  /* 0x0000000000007941 */ /* 0x000fea0003800000 */
.L_x_2200:
        /* <DEDUP_REMOVED lines=9> */
.L_x_2156:
[----:B------:R-:W-:Y:S05]  /*15cf0*/  BSYNC B6 ;  /* 0x0000000000067941 */ /* 0x000fea0003800000 */
.L_x_2154:
[----:B------:R-:W-:-:S03]  /*15d00*/  UMOV UR4, 0xffffffff ;  /* 0xffffffff00047882 */ /* 0x000fc60000000000 */
[----:B------:R-:W-:Y:S05]  /*15d10*/  BRA.DIV UR4, `(.L_x_2204) ;  /* 0x0000001604c47947 */ /* 0x000fea000b800000 */
[----:B------:R2:W3:Y:S04]  /*15d20*/  SHFL.IDX PT, R4, R16, RZ, 0x1f ;  /* 0x00001fff10047589 */ /* 0x0004e800000e0000 */
[----:B------:R-:W4:Y:S02]  /*15d30*/  SHFL.IDX PT, R16, R16, 0x1, 0x1f ;  /* 0x00201f0010107f89 */ /* 0x000f2400000e0000 */
.L_x_2250:
        /* <DEDUP_REMOVED lines=14> */
.L_x_2206:
[----:B------:R-:W-:Y:S05]  /*15e20*/  BSYNC B0 ;  /* 0x0000000000007941 */ /* 0x000fea0003800000 */
.L_x_2205:
        /* <DEDUP_REMOVED lines=17> */
[----:B0-----:R-:W-:-:S04]  /*15f40*/  SEL R14, R14, RZ, P1 ;  /* 0x000000ff0e0e7207 */ /* 0x001fc80000800000 */
[----:B------:R-:W-:-:S05]  /*15f50*/  IADD3 R5, R3, R14, RZ ;  /* 0x0000000e03057210 */ /* 0x000fca0007ffe0ff */
[----:B------:R-:W0:Y:S02]  /*15f60*/  SHFL.UP PT, R14, R5, 0x10, RZ ;  /* 0x06000000050e7989 */ /* 0x000e2400000e00ff */
[----:B0-----:R-:W-:-:S05]  /*15f70*/  SEL R14, R14, RZ, P0 ;  /* 0x000000ff0e0e7207 */ /* 0x001fca0000000000 */
[----:B------:R-:W-:-:S05]  /*15f80*/  IMAD.IADD R2, R5, 0x1, R14 ;  /* 0x0000000105027824 */ /* 0x000fca00078e020e */
[----:B------:R0:W1:Y:S02]  /*15f90*/  SHFL.IDX PT, R14, R2, 0x1f, 0x1f ;  /* 0x03e01f00020e7f89 */ /* 0x00006400000e0000 */
.L_x_2258:
[----:B------:R-:W-:Y:S02]  /*15fa0*/  ULDC UR4, c[0x0][0xc10] ;  /* 0x0003040000047ab9 */ /* 0x000fe40000000800 */
[----:B------:R-:W-:-:S04]  /*15fb0*/  IMAD.U32 R5, RZ, RZ, UR4 ;  /* 0x00000004ff057e24 */ /* 0x000fc8000f8e00ff */
[----:B-1----:R-:W-:-:S04]  /*15fc0*/  IMAD R3, R14, R5, RZ ;  /* 0x000000050e037224 */ /* 0x002fc800078e02ff */
[----:B--2-4-:R-:W-:-:S05]  /*15fd0*/  IMAD.IADD R16, R16, 0x1, R3 ;  /* 0x0000000110107824 */ /* 0x014fca00078e0203 */
[----:B---3--:R-:W-:-:S13]  /*15fe0*/  ISETP.GT.AND P0, PT, R16, R4, PT ;  /* 0x000000041000720c */ /* 0x008fda0003f04270 */
[----:B------:R-:W-:Y:S05]  /*15ff0*/  @P0 BRA `(.L_x_2208) ;  /* 0x0000000000b80947 */ /* 0x000fea0003800000 */
[----:B------:R-:W1:Y:S02]  /*16000*/  LDC R0, c[0x0][0xc14] ;  /* 0x00030500ff007b82 */ /* 0x000e640000000800 */
.L_x_2213:
        /* <DEDUP_REMOVED lines=15> */
.L_x_2211:
[----:B------:R-:W-:Y:S05]  /*16100*/  BSYNC B0 ;  /* 0x0000000000007941 */ /* 0x000fea0003800000 */
.L_x_2210:
        /* <DEDUP_REMOVED lines=17> */
[----:B0-----:R-:W-:-:S05]  /*16220*/  SEL R14, R14, RZ, P1 ;  /* 0x000000ff0e0e7207 */ /* 0x001fca0000800000 */
[----:B------:R-:W-:-:S05]  /*16230*/  IMAD.IADD R5, R3, 0x1, R14 ;  /* 0x0000000103057824 */ /* 0x000fca00078e020e */
[----:B------:R-:W0:Y:S02]  /*16240*/  SHFL.UP PT, R14, R5, 0x10, RZ ;  /* 0x06000000050e7989 */ /* 0x000e2400000e00ff */
[----:B0-----:R-:W-:-:S05]  /*16250*/  SEL R14, R14, RZ, P0 ;  /* 0x000000ff0e0e7207 */ /* 0x001fca0000000000 */
[----:B------:R-:W-:-:S05]  /*16260*/  IMAD.IADD R2, R5, 0x1, R14 ;  /* 0x0000000105027824 */ /* 0x000fca00078e020e */
[----:B------:R0:W1:Y:S02]  /*16270*/  SHFL.IDX PT, R14, R2, 0x1f, 0x1f ;  /* 0x03e01f00020e7f89 */ /* 0x00006400000e0000 */
.L_x_2266:
[----:B------:R-:W-:Y:S02]  /*16280*/  ULDC UR4, c[0x0][0xc10] ;  /* 0x0003040000047ab9 */ /* 0x000fe40000000800 */
[----:B------:R-:W-:-:S04]  /*16290*/  IMAD.U32 R5, RZ, RZ, UR4 ;  /* 0x00000004ff057e24 */ /* 0x000fc8000f8e00ff */
[----:B-1----:R-:W-:-:S04]  /*162a0*/  IMAD R3, R14, R5, RZ ;  /* 0x000000050e037224 */ /* 0x002fc800078e02ff */
[----:B------:R-:W-:-:S05]  /*162b0*/  IMAD.IADD R16, R3, 0x1, R16 ;  /* 0x0000000103107824 */ /* 0x000fca00078e0210 */
[----:B------:R-:W-:-:S13]  /*162c0*/  ISETP.GT.AND P0, PT, R16, R4, PT ;  /* 0x000000041000720c */ /* 0x000fda0003f04270 */
[----:B------:R-:W-:Y:S05]  /*162d0*/  @!P0 BRA `(.L_x_2213) ;  /* 0xfffffffc004c8947 */ /* 0x000fea000383ffff */
.L_x_2208:
        /* <DEDUP_REMOVED lines=8> */
.L_x_2270:
[----:B------:R-:W-:Y:S01]  /*16360*/  ISETP.NE.AND P0, PT, R3, RZ, PT ;  /* 0x000000ff0300720c */ /* 0x000fe20003f05270 */
[----:B------:R-:W-:-:S12]  /*16370*/  IMAD.MOV.U32 R7, RZ, RZ, RZ ;  /* 0x000000ffff077224 */ /* 0x000fd800078e00ff */
[----:B------:R-:W-:Y:S05]  /*16380*/  @!P0 BRA `(.L_x_2215) ;  /* 0x0000000000108947 */ /* 0x000fea0003800000 */
[----:B------:R-:W-:Y:S01]  /*16390*/  UMOV UR4, 0xffffffff ;  /* 0xffffffff00047882 */ /* 0x000fe20000000000 */
[----:B------:R-:W-:Y:S02]  /*163a0*/  VIADD R12, R6, 0xffffffff ;  /* 0xffffffff060c7836 */ /* 0x000fe40000000000 */
[----:B------:R-:W-:Y:S05]  /*163b0*/  BRA.DIV UR4, `(.L_x_2216) ;  /* 0x0000001a04507947 */ /* 0x000fea000b800000 */
[----:B------:R3:W4:Y:S02]  /*163c0*/  SHFL.IDX PT, R7, R2, R12, 0x1f ;  /* 0x00001f0c02077589 */ /* 0x00072400000e0000 */
.L_x_2215:
[----:B0--3--:R-:W0:Y:S01]  /*163d0*/  LDC.64 R2, c[0x0][0xc68] ;  /* 0x00031a00ff027b82 */ /* 0x009e220000000a00 */
[----:B------:R-:W-:Y:S01]  /*163e0*/  IMAD.IADD R19, R6, 0x1, R19 ;  /* 0x0000000106137824 */ /* 0x000fe200078e0213 */
[----:B------:R-:W-:-:S03]  /*163f0*/  ULDC.64 UR4, c[0x0][0x208] ;  /* 0x0000820000047ab9 */ /* 0x000fc60000000a00 */
        /* <DEDUP_REMOVED lines=11> */
[----:B0-----:R-:W-:-:S06]  /*164b0*/  IADD3 R11, R10, 0xffffffe, RZ ;  /* 0x0ffffffe0a0b7810 */ /* 0x001fcc0007ffe0ff */
        /* <DEDUP_REMOVED lines=15> */
[----:B------:R-:W-:Y:S02]  /*165b0*/  @!P0 IADD3 R9, -R9, RZ, RZ ;  /* 0x000000ff09098210 */ /* 0x000fe40007ffe1ff */
        /* <DEDUP_REMOVED lines=27> */
[----:B------:R-:W-:Y:S02]  /*16770*/  @P0 IADD3 R3, R3, 0x1, RZ ;  /* 0x0000000103030810 */ /* 0x000fe40007ffe0ff */
        /* <DEDUP_REMOVED lines=9> */
.L_x_2209:
[----:B------:R-:W-:Y:S01]  /*16810*/  UMOV UR4, URZ ;  /* 0x0000003f00047c82 */ /* 0x000fe20008000000 */
[----:B------:R-:W-:Y:S01]  /*16820*/  UMOV UR5, URZ ;  /* 0x0000003f00057c82 */ /* 0x000fe20008000000 */
[----:B------:R-:W-:Y:S01]  /*16830*/  ULDC UR6, c[0x0][0xc14] ;  /* 0x0003050000067ab9 */ /* 0x000fe20000000800 */
[----:B------:R-:W-:Y:S02]  /*16840*/  IMAD.MOV.U32 R16, RZ, RZ, R4 ;  /* 0x000000ffff107224 */ /* 0x000fe400078e0004 */
[----:B------:R-:W-:Y:S02]  /*16850*/  IMAD.U32 R17, RZ, RZ, UR4 ;  /* 0x00000004ff117e24 */ /* 0x000fe4000f8e00ff */
[----:B------:R-:W-:Y:S02]  /*16860*/  IMAD.U32 R18, RZ, RZ, UR5 ;  /* 0x00000005ff127e24 */ /* 0x000fe4000f8e00ff */
[----:B------:R-:W-:-:S07]  /*16870*/  IMAD.U32 R19, RZ, RZ, UR6 ;  /* 0x00000006ff137e24 */ /* 0x000fce000f8e00ff */
.L_x_2217:
        /* <DEDUP_REMOVED lines=12> */
.L_x_2150:
[----:B-1----:R-:W3:Y:S01]  /*16940*/  LDL.LU R0, [R1+0x20] ;  /* 0x0000200001007983 */ /* 0x002ee20000300800 */
[----:B------:R-:W-:Y:S01]  /*16950*/  BSSY B0, `(.L_x_2219) ;  /* 0x000000b000007945 */ /* 0x000fe20003800000 */
[----:B------:R-:W1:Y:S01]  /*16960*/  S2R R5, SR_CgaCtaId ;  /* 0x0000000000057919 */ /* 0x000e620000008800 */
[----:B---3--:R-:W-:-:S04]  /*16970*/  IADD3 R0, R0, 0x1, RZ ;  /* 0x0000000100007810 */ /* 0x008fc80007ffe0ff */
        /* <DEDUP_REMOVED lines=8> */
.L_x_2273:
[----:B------:R-:W-:Y:S05]  /*16a00*/  BSYNC B0 ;  /* 0x0000000000007941 */ /* 0x000fea0003800000 */
.L_x_2219:
[----:B------:R-:W-:-:S03]  /*16a10*/  UMOV UR4, 0xffffffff ;  /* 0xffffffff00047882 */ /* 0x000fc60000000000 */
[----:B------:R-:W-:Y:S05]  /*16a20*/  BRA.DIV UR4, `(.L_x_2221) ;  /* 0x0000001204f07947 */ /* 0x000fea000b800000 */
[----:B------:R-:W2:Y:S02]  /*16a30*/  S2R R2, SR_TID.X ;  /* 0x0000000000027919 */ /* 0x000ea40000002100 */
[----:B--2---:R-:W-:-:S04]  /*16a40*/  SHF.R.U32.HI R2, RZ, 0x5, R2 ;  /* 0x00000005ff027819 */ /* 0x004fc80000011602 */
[----:B------:R-:W-:-:S05]  /*16a50*/  LOP3.LUT R2, R2, 0x3, RZ, 0xc0, !PT ;  /* 0x0000000302027812 */ /* 0x000fca00078ec0ff */
[----:B------:R2:W3:Y:S02]  /*16a60*/  SHFL.IDX PT, R14, R2, RZ, 0x1f ;  /* 0x00001fff020e7589 */ /* 0x0004e400000e0000 */
.L_x_2276:
[----:B---3--:R-:W-:Y:S01]  /*16a70*/  ISETP.NE.AND P0, PT, R14, RZ, PT ;  /* 0x000000ff0e00720c */ /* 0x008fe20003f05270 */
[----:B------:R-:W-:-:S12]  /*16a80*/  BSSY B0, `(.L_x_2222) ;  /* 0x0000029000007945 */ /* 0x000fd80003800000 */
[----:B------:R-:W-:Y:S05]  /*16a90*/  @P0 BRA `(.L_x_2223) ;  /* 0x00000000009c0947 */ /* 0x000fea0003800000 */
[----:B------:R-:W-:-:S03]  /*16aa0*/  UMOV UR4, 0xffffffff ;  /* 0xffffffff00047882 */ /* 0x000fc60000000000 */
[----:B------:R-:W-:Y:S05]  /*16ab0*/  BRA.DIV UR4, `(.L_x_2224) ;  /* 0x0000001604007947 */ /* 0x000fea000b800000 */
[----:B------:R-:W-:-:S13]  /*16ac0*/  ELECT P6, URZ, PT ;  /* 0x00000000003f782f */ /* 0x000fda00038c0000 */
.L_x_2279:
        /* <DEDUP_REMOVED lines=8> */
.L_x_2225:
        /* <DEDUP_REMOVED lines=14> */
.L_x_2280:
[----:B------:R-:W2:Y:S02]  /*16c30*/  SYNCS.PHASECHK.TRANS64.TRYWAIT P0, [R7+URZ], R2 ;  /* 0x00000002070075a7 */ /* 0x000ea4000800017f */
[----:B--2---:R-:W-:Y:S05]  /*16c40*/  @!P0 BRA `(.L_x_2227) ;  /* 0x0000001000d08947 */ /* 0x004fea0003800000 */
.L_x_2281:
[----:B------:R-:W-:Y:S05]  /*16c50*/  @!P2 BRA `(.L_x_2228) ;  /* 0x000000000004a947 */ /* 0x000fea0003800000 */
[----:B------:R-:W-:Y:S01]  /*16c60*/  BPT.TRAP 0x1 ;  /* 0x000000040000795c */ /* 0x000fe20000300000 */
.L_x_2228:
[----:B------:R-:W3:Y:S01]  /*16c70*/  LDL.LU R4, [R1] ;  /* 0x0000000001047983 */ /* 0x000ee20000300800 */
[----:B------:R-:W-:-:S04]  /*16c80*/  VIADD R0, R0, 0x38860 ;  /* 0x0003886000007836 */ /* 0x000fc80000000000 */
[----:B---3--:R-:W-:-:S04]  /*16c90*/  IMAD R4, R4, 0x8, R0 ;  /* 0x0000000804047824 */ /* 0x008fc800078e0200 */
[----:B------:R-:W3:Y:S02]  /*16ca0*/  SYNCS.PHASECHK.TRANS64.TRYWAIT P0, [R4+URZ], R5 ;  /* 0x00000005040075a7 */ /* 0x000ee4000800017f */
[----:B---3--:R-:W-:Y:S05]  /*16cb0*/  @!P0 BRA `(.L_x_2229) ;  /* 0x0000001000c88947 */ /* 0x008fea0003800000 */
.L_x_2282:
[----:B------:R-:W-:-:S07]  /*16cc0*/  LEA R3, R3, R0, 0x3 ;  /* 0x0000000003037211 */ /* 0x000fce00078e18ff */
.L_x_2230:
[----:B----4-:R4:W0:Y:S02]  /*16cd0*/  SYNCS.PHASECHK.TRANS64.TRYWAIT P0, [R3+URZ], R2 ;  /* 0x00000002030075a7 */ /* 0x010824000800017f */
[----:B0-----:R-:W-:Y:S05]  /*16ce0*/  @!P0 NANOSLEEP.SYNCS 0x989680 ;  /* 0x009896800000895d */ /* 0x001fea0003900000 */
[----:B------:R-:W0:Y:S02]  /*16cf0*/  @!P0 SYNCS.PHASECHK.TRANS64 P0, [R3+URZ], R2 ;  /* 0x00000002030085a7 */ /* 0x000e24000800007f */
[----:B0-----:R-:W-:Y:S05]  /*16d00*/  @!P0 BRA `(.L_x_2230) ;  /* 0xfffffffc00f08947 */ /* 0x001fea000383ffff */
.L_x_2223:
[----:B------:R-:W-:Y:S05]  /*16d10*/  BSYNC B0 ;  /* 0x0000000000007941 */ /* 0x000fea0003800000 */
.L_x_2222:
[----:B------:R-:W-:Y:S05]  /*16d20*/  EXIT ;  /* 0x000000000000794d */ /* 0x000fea0003800000 */
.L_x_2094:
[----:B------:R-:W-:-:S13]  /*16d30*/  R2UR UR4, R17 ;  /* 0x00000000110472ca */ /* 0x000fda00000e0000 */
[----:B0-----:R-:W-:-:S04]  /*16d40*/  IMAD.U32 R3, RZ, RZ, UR4 ;  /* 0x00000004ff037e24 */ /* 0x001fc8000f8e00ff */
[----:B------:R0:W1:Y:S03]  /*16d50*/  SYNCS.PHASECHK.TRANS64.TRYWAIT P1, [R3+URZ+0x38800], R0 ;  /* 0x03880000030075a7 */ /* 0x000066000802017f */
[----:B-1----:R-:W-:Y:S05]  /*16d60*/  @!P1 NANOSLEEP.SYNCS 0x989680 ;  /* 0x009896800000995d */ /* 0x002fea0003900000 */
[----:B------:R-:W1:Y:S02]  /*16d70*/  @!P1 SYNCS.PHASECHK.TRANS64 P1, [R3+URZ+0x38800], R0 ;  /* 0x03880000030095a7 */ /* 0x000e64000802007f */
[----:B-1----:R-:W-:Y:S05]  /*16d80*/  @!P1 BRA `(.L_x_2094) ;  /* 0xfffffffc00e89947 */ /* 0x002fea000383ffff */
[----:B------:R-:W-:Y:S05]  /*16d90*/  BRA `(.L_x_2231) ;  /* 0xfffffeac00707947 */ /* 0x000fea000383ffff */
.L_x_2098:
[----:B-1----:R1:W2:Y:S02]  /*16da0*/  SYNCS.PHASECHK.TRANS64.TRYWAIT P2, [R0+URZ+0x38830], R3 ;  /* 0x03883003000075a7 */ /* 0x0022a4000804017f */
[----:B--2---:R-:W-:Y:S05]  /*16db0*/  @!P2 NANOSLEEP.SYNCS 0x989680 ;  /* 0x009896800000a95d */ /* 0x004fea0003900000 */
[----:B------:R-:W2:Y:S02]  /*16dc0*/  @!P2 SYNCS.PHASECHK.TRANS64 P2, [R0+URZ+0x38830], R3 ;  /* 0x038830030000a5a7 */ /* 0x000ea4000804007f */
[----:B--2---:R-:W-:Y:S05]  /*16dd0*/  @!P2 BRA `(.L_x_2098) ;  /* 0xfffffffc00f0a947 */ /* 0x004fea000383ffff */
[----:B------:R-:W-:Y:S05]  /*16de0*/  BRA `(.L_x_2097) ;  /* 0xfffffeac00a07947 */ /* 0x000fea000383ffff */
.L_x_2103:
[----:B------:R-:W-:-:S13]  /*16df0*/  R2UR UR4, R227 ;  /* 0x00000000e30472ca */ /* 0x000fda00000e0000 */
[----:B-1----:R-:W-:-:S04]  /*16e00*/  IMAD.U32 R4, RZ, RZ, UR4 ;  /* 0x00000004ff047e24 */ /* 0x002fc8000f8e00ff */
[----:B------:R1:W2:Y:S03]  /*16e10*/  SYNCS.PHASECHK.TRANS64.TRYWAIT P2, [R4+URZ+0x38830], R3 ;  /* 0x03883003040075a7 */ /* 0x0002a6000804017f */
[----:B--2---:R-:W-:Y:S05]  /*16e20*/  @!P2 NANOSLEEP.SYNCS 0x989680 ;  /* 0x009896800000a95d */ /* 0x004fea0003900000 */
[----:B------:R-:W2:Y:S02]  /*16e30*/  @!P2 SYNCS.PHASECHK.TRANS64 P2, [R4+URZ+0x38830], R3 ;  /* 0x038830030400a5a7 */ /* 0x000ea4000804007f */
[----:B--2---:R-:W-:Y:S05]  /*16e40*/  @!P2 BRA `(.L_x_2103) ;  /* 0xfffffffc00e8a947 */ /* 0x004fea000383ffff */
[----:B------:R-:W-:Y:S05]  /*16e50*/  BRA `(.L_x_2102) ;  /* 0xfffffeec00b87947 */ /* 0x000fea000383ffff */
.L_x_2107:
[----:B01----:R-:W-:-:S04]  /*16e60*/  IMAD.U32 R3, RZ, RZ, UR4 ;  /* 0x00000004ff037e24 */ /* 0x003fc8000f8e00ff */
[----:B------:R0:W1:Y:S03]  /*16e70*/  SYNCS.PHASECHK.TRANS64.TRYWAIT P2, [R3+URZ+0x38850], R0 ;  /* 0x03885000030075a7 */ /* 0x000066000804017f */
[----:B-1----:R-:W-:Y:S05]  /*16e80*/  @!P2 NANOSLEEP.SYNCS 0x989680 ;  /* 0x009896800000a95d */ /* 0x002fea0003900000 */
[----:B------:R-:W1:Y:S02]  /*16e90*/  @!P2 SYNCS.PHASECHK.TRANS64 P2, [R3+URZ+0x38850], R0 ;  /* 0x038850000300a5a7 */ /* 0x000e64000804007f */
[----:B-1----:R-:W-:Y:S05]  /*16ea0*/  @!P2 BRA `(.L_x_2107) ;  /* 0xfffffffc00eca947 */ /* 0x002fea000383ffff */
[----:B------:R-:W-:Y:S05]  /*16eb0*/  BRA `(.L_x_2106) ;  /* 0xffffff1000dc7947 */ /* 0x000fea000383ffff */
.L_x_2113:
[----:B-1----:R-:W-:-:S04]  /*16ec0*/  IMAD.U32 R4, RZ, RZ, UR4 ;  /* 0x00000004ff047e24 */ /* 0x002fc8000f8e00ff */
[----:B------:R1:W2:Y:S03]  /*16ed0*/  SYNCS.PHASECHK.TRANS64.TRYWAIT P2, [R4+URZ+0x38830], R3 ;  /* 0x03883003040075a7 */ /* 0x0002a6000804017f */
[----:B--2---:R-:W-:Y:S05]  /*16ee0*/  @!P2 NANOSLEEP.SYNCS 0x989680 ;  /* 0x009896800000a95d */ /* 0x004fea0003900000 */
[----:B------:R-:W2:Y:S02]  /*16ef0*/  @!P2 SYNCS.PHASECHK.TRANS64 P2, [R4+URZ+0x38830], R3 ;  /* 0x038830030400a5a7 */ /* 0x000ea4000804007f */
[----:B--2---:R-:W-:Y:S05]  /*16f00*/  @!P2 BRA `(.L_x_2113) ;  /* 0xfffffffc00eca947 */ /* 0x004fea000383ffff */
[----:B------:R-:W-:Y:S05]  /*16f10*/  BRA `(.L_x_2112) ;  /* 0xffffff2800ac7947 */ /* 0x000fea000383ffff */
.L_x_2117:
[----:B01----:R-:W-:-:S04]  /*16f20*/  IMAD.U32 R3, RZ, RZ, UR4 ;  /* 0x00000004ff037e24 */ /* 0x003fc8000f8e00ff */
[----:B------:R0:W1:Y:S03]  /*16f30*/  SYNCS.PHASECHK.TRANS64.TRYWAIT P2, [R3+URZ+0x38850], R0 ;  /* 0x03885000030075a7 */ /* 0x000066000804017f */
[----:B-1----:R-:W-:Y:S05]  /*16f40*/  @!P2 NANOSLEEP.SYNCS 0x989680 ;  /* 0x009896800000a95d */ /* 0x002fea0003900000 */
[----:B------:R-:W1:Y:S02]  /*16f50*/  @!P2 SYNCS.PHASECHK.TRANS64 P2, [R3+URZ+0x38850], R0 ;  /* 0x038850000300a5a7 */ /* 0x000e64000804007f */
[----:B-1----:R-:W-:Y:S05]  /*16f60*/  @!P2 BRA `(.L_x_2117) ;  /* 0xfffffffc00eca947 */ /* 0x002fea000383ffff */
[----:B------:R-:W-:Y:S05]  /*16f70*/  BRA `(.L_x_2116) ;  /* 0xffffff5000d07947 */ /* 0x000fea000383ffff */
.L_x_2122:
[----:B-1----:R-:W-:-:S04]  /*16f80*/  IMAD.U32 R7, RZ, RZ, UR7 ;  /* 0x00000007ff077e24 */ /* 0x002fc8000f8e00ff */
[----:B------:R1:W2:Y:S03]  /*16f90*/  SYNCS.PHASECHK.TRANS64.TRYWAIT P0, [R7+URZ+0x38850], R0 ;  /* 0x03885000070075a7 */ /* 0x0002a6000800017f */
[----:B--2---:R-:W-:Y:S05]  /*16fa0*/  @!P0 NANOSLEEP.SYNCS 0x989680 ;  /* 0x009896800000895d */ /* 0x004fea0003900000 */
[----:B------:R-:W2:Y:S02]  /*16fb0*/  @!P0 SYNCS.PHASECHK.TRANS64 P0, [R7+URZ+0x38850], R0 ;  /* 0x03885000070085a7 */ /* 0x000ea4000800007f */
[----:B--2---:R-:W-:Y:S05]  /*16fc0*/  @!P0 BRA `(.L_x_2122) ;  /* 0xfffffffc00ec8947 */ /* 0x004fea000383ffff */
[----:B------:R-:W-:Y:S05]  /*16fd0*/  BRA `(.L_x_2121) ;  /* 0xffffff6800d07947 */ /* 0x000fea000383ffff */
.L_x_2164:
[----:B------:R-:W1:Y:S01]  /*16fe0*/  S2R R8, SR_TID.X ;  /* 0x0000000000087919 */ /* 0x000e620000002100 */
[----:B------:R-:W-:Y:S01]  /*16ff0*/  BSSY B0, `(.L_x_2232) ;  /* 0x000000a000007945 */ /* 0x000fe20003800000 */
[----:B------:R-:W-:Y:S01]  /*17000*/  IMAD.MOV.U32 R12, RZ, RZ, RZ ;  /* 0x000000ffff0c7224 */ /* 0x000fe200078e00ff */
[----:B------:R-:W-:Y:S01]  /*17010*/  MOV R11, 0x1f ;  /* 0x0000001f000b7802 */ /* 0x000fe20000000f00 */
[----:B------:R-:W-:Y:S01]  /*17020*/  IMAD.MOV.U32 R15, RZ, RZ, -0x1 ;  /* 0xffffffffff0f7424 */ /* 0x000fe200078e00ff */
[----:B-1----:R-:W-:-:S04]  /*17030*/  SHF.R.U32.HI R8, RZ, 0x5, R8 ;  /* 0x00000005ff087819 */ /* 0x002fc80000011608 */
[----:B------:R-:W-:-:S05]  /*17040*/  LOP3.LUT R8, R8, 0x3, RZ, 0xc0, !PT ;  /* 0x0000000308087812 */ /* 0x000fca00078ec0ff */
[----:B0-----:R-:W-:-:S07]  /*17050*/  IMAD.MOV.U32 R13, RZ, RZ, R8 ;  /* 0x000000ffff0d7224 */ /* 0x001fce00078e0008 */
[----:B------:R-:W-:Y:S05]  /*17060*/  WARPSYNC.COLLECTIVE R15, `(.L_x_2233) ;  /* 0x000000000f087348 */ /* 0x000fea0003c00000 */
[----:B------:R0:W1:Y:S02]  /*17070*/  SHFL.IDX P6, R14, R13, R12, R11 ;  /* 0x0000000c0d0e7389 */ /* 0x00006400000c000b */
[----:B01----:R-:W-:Y:S01]  /*17080*/  ENDCOLLECTIVE ;  /* 0x000000000000791b */ /* 0x003fe20003800000 */
.L_x_2233:
[----:B------:R-:W-:Y:S05]  /*17090*/  BSYNC B0 ;  /* 0x0000000000007941 */ /* 0x000fea0003800000 */
.L_x_2232:
[----:B------:R-:W-:Y:S05]  /*170a0*/  BRA `(.L_x_2234) ;  /* 0xffffffc000747947 */ /* 0x000fea000383ffff */
.L_x_2165:
[----:B------:R-:W-:Y:S01]  /*170b0*/  BSSY B0, `(.L_x_2235) ;  /* 0x0000006000007945 */ /* 0x000fe20003800000 */
[----:B------:R-:W-:-:S07]  /*170c0*/  IMAD.MOV.U32 R15, RZ, RZ, -0x1 ;  /* 0xffffffffff0f7424 */ /* 0x000fce00078e00ff */
[----:B------:R-:W-:Y:S05]  /*170d0*/  WARPSYNC.COLLECTIVE R15, `(.L_x_2236) ;  /* 0x000000000f0c7348 */ /* 0x000fea0003c00000 */
[----:B------:R-:W-:Y:S02]  /*170e0*/  ELECT P6, UR62, PT ;  /* 0x00000000003e782f */ /* 0x000fe400038c0000 */
[----:B------:R-:W-:Y:S01]  /*170f0*/  MOV R14, UR62 ;  /* 0x0000003e000e7c02 */ /* 0x000fe20008000f00 */
[----:B------:R-:W-:Y:S10]  /*17100*/  ENDCOLLECTIVE ;  /* 0x000000000000791b */ /* 0x000ff40003800000 */
.L_x_2236:
[----:B------:R-:W-:Y:S05]  /*17110*/  BSYNC B0 ;  /* 0x0000000000007941 */ /* 0x000fea0003800000 */
.L_x_2235:
[----:B------:R-:W-:Y:S05]  /*17120*/  BRA `(.L_x_2237) ;  /* 0xffffffc000647947 */ /* 0x000fea000383ffff */
.L_x_2168:
[----:B0-----:R0:W1:Y:S02]  /*17130*/  SYNCS.PHASECHK.TRANS64.TRYWAIT P0, [R8+URZ+0x38840], R9 ;  /* 0x03884009080075a7 */ /* 0x001064000800017f */
[----:B-1----:R-:W-:Y:S05]  /*17140*/  @!P0 NANOSLEEP.SYNCS 0x989680 ;  /* 0x009896800000895d */ /* 0x002fea0003900000 */
[----:B------:R-:W1:Y:S02]  /*17150*/  @!P0 SYNCS.PHASECHK.TRANS64 P0, [R8+URZ+0x38840], R9 ;  /* 0x03884009080085a7 */ /* 0x000e64000800007f */
[----:B-1----:R-:W-:Y:S05]  /*17160*/  @!P0 BRA `(.L_x_2168) ;  /* 0xfffffffc00f08947 */ /* 0x002fea000383ffff */
[----:B------:R-:W-:Y:S05]  /*17170*/  BRA `(.L_x_2238) ;  /* 0xffffffc000d07947 */ /* 0x000fea000383ffff */
.L_x_2171:
        /* <DEDUP_REMOVED lines=8> */
.L_x_2179:
[----:B0-----:R0:W1:Y:S02]  /*17200*/  SYNCS.PHASECHK.TRANS64.TRYWAIT P0, [R2+URZ+0x38840], R3 ;  /* 0x03884003020075a7 */ /* 0x001064000800017f */
[----:B-1----:R-:W-:Y:S05]  /*17210*/  @!P0 NANOSLEEP.SYNCS 0x989680 ;  /* 0x009896800000895d */ /* 0x002fea0003900000 */
[----:B------:R-:W1:Y:S02]  /*17220*/  @!P0 SYNCS.PHASECHK.TRANS64 P0, [R2+URZ+0x38840], R3 ;  /* 0x03884003020085a7 */ /* 0x000e64000800007f */
[----:B-1----:R-:W-:Y:S05]  /*17230*/  @!P0 BRA `(.L_x_2179) ;  /* 0xfffffffc00f08947 */ /* 0x002fea000383ffff */
[----:B------:R-:W-:Y:S05]  /*17240*/  BRA `(.L_x_2240) ;  /* 0xffffffcc00047947 */ /* 0x000fea000383ffff */
.L_x_2181:
[----:B0-----:R0:W1:Y:S02]  /*17250*/  SYNCS.PHASECHK.TRANS64.TRYWAIT P0, [R3+URZ+0x60], R2 ;  /* 0x00006002030075a7 */ /* 0x001064000800017f */
[----:B-1----:R-:W-:Y:S05]  /*17260*/  @!P0 NANOSLEEP.SYNCS 0x989680 ;  /* 0x009896800000895d */ /* 0x002fea0003900000 */
[----:B------:R-:W1:Y:S02]  /*17270*/  @!P0 SYNCS.PHASECHK.TRANS64 P0, [R3+URZ+0x60], R2 ;  /* 0x00006002030085a7 */ /* 0x000e64000800007f */
[----:B-1----:R-:W-:Y:S05]  /*17280*/  @!P0 BRA `(.L_x_2181) ;  /* 0xfffffffc00f08947 */ /* 0x002fea000383ffff */
[----:B------:R-:W-:Y:S05]  /*17290*/  BRA `(.L_x_2241) ;  /* 0xffffffcc00c47947 */ /* 0x000fea000383ffff */
.L_x_2186:
[----:B-1----:R1:W2:Y:S02]  /*172a0*/  SYNCS.PHASECHK.TRANS64.TRYWAIT P0, [R2+URZ+0x38840], R3 ;  /* 0x03884003020075a7 */ /* 0x0022a4000800017f */
[----:B--2---:R-:W-:Y:S05]  /*172b0*/  @!P0 NANOSLEEP.SYNCS 0x989680 ;  /* 0x009896800000895d */ /* 0x004fea0003900000 */
[----:B------:R-:W2:Y:S02]  /*172c0*/  @!P0 SYNCS.PHASECHK.TRANS64 P0, [R2+URZ+0x38840], R3 ;  /* 0x03884003020085a7 */ /* 0x000ea4000800007f */
[----:B--2---:R-:W-:Y:S05]  /*172d0*/  @!P0 BRA `(.L_x_2186) ;  /* 0xfffffffc00f08947 */ /* 0x004fea000383ffff */
[----:B------:R-:W-:Y:S05]  /*172e0*/  BRA `(.L_x_2242) ;  /* 0xffffffd4004c7947 */ /* 0x000fea000383ffff */
.L_x_2188:
[----:B0-----:R0:W1:Y:S02]  /*172f0*/  SYNCS.PHASECHK.TRANS64.TRYWAIT P1, [R3+URZ+0x60], R2 ;  /* 0x00006002030075a7 */ /* 0x001064000802017f */
[----:B-1----:R-:W-:Y:S05]  /*17300*/  @!P1 NANOSLEEP.SYNCS 0x989680 ;  /* 0x009896800000995d */ /* 0x002fea0003900000 */
[----:B------:R-:W1:Y:S02]  /*17310*/  @!P1 SYNCS.PHASECHK.TRANS64 P1, [R3+URZ+0x60], R2 ;  /* 0x00006002030095a7 */ /* 0x000e64000802007f */
[----:B-1----:R-:W-:Y:S05]  /*17320*/  @!P1 BRA `(.L_x_2188) ;  /* 0xfffffffc00f09947 */ /* 0x002fea000383ffff */
[----:B------:R-:W-:Y:S05]  /*17330*/  BRA `(.L_x_2243) ;  /* 0xffffffd8000c7947 */ /* 0x000fea000383ffff */
.L_x_2193:
[----:B--2---:R2:W3:Y:S02]  /*17340*/  SYNCS.PHASECHK.TRANS64.TRYWAIT P0, [R2+URZ+0x38840], R3 ;  /* 0x03884003020075a7 */ /* 0x0044e4000800017f */
[----:B---3--:R-:W-:Y:S05]  /*17350*/  @!P0 NANOSLEEP.SYNCS 0x989680 ;  /* 0x009896800000895d */ /* 0x008fea0003900000 */
[----:B------:R-:W3:Y:S02]  /*17360*/  @!P0 SYNCS.PHASECHK.TRANS64 P0, [R2+URZ+0x38840], R3 ;  /* 0x03884003020085a7 */ /* 0x000ee4000800007f */
[----:B---3--:R-:W-:Y:S05]  /*17370*/  @!P0 BRA `(.L_x_2193) ;  /* 0xfffffffc00f08947 */ /* 0x008fea000383ffff */
[----:B------:R-:W-:Y:S05]  /*17380*/  BRA `(.L_x_2244) ;  /* 0xffffffdc00547947 */ /* 0x000fea000383ffff */
.L_x_2195:
[----:B0-----:R0:W1:Y:S02]  /*17390*/  SYNCS.PHASECHK.TRANS64.TRYWAIT P1, [R2+URZ+0x60], R9 ;  /* 0x00006009020075a7 */ /* 0x001064000802017f */
[----:B-1----:R-:W-:Y:S05]  /*173a0*/  @!P1 NANOSLEEP.SYNCS 0x989680 ;  /* 0x009896800000995d */ /* 0x002fea0003900000 */
[----:B------:R-:W1:Y:S02]  /*173b0*/  @!P1 SYNCS.PHASECHK.TRANS64 P1, [R2+URZ+0x60], R9 ;  /* 0x00006009020095a7 */ /* 0x000e64000802007f */
[----:B-1----:R-:W-:Y:S05]  /*173c0*/  @!P1 BRA `(.L_x_2195) ;  /* 0xfffffffc00f09947 */ /* 0x002fea000383ffff */
[----:B------:R-:W-:Y:S05]  /*173d0*/  BRA `(.L_x_2245) ;  /* 0xffffffe000147947 */ /* 0x000fea000383ffff */
.L_x_2202:
[----:B-1----:R1:W2:Y:S02]  /*173e0*/  SYNCS.PHASECHK.TRANS64.TRYWAIT P0, [R3+URZ+0x38860], R2 ;  /* 0x03886002030075a7 */ /* 0x0022a4000800017f */
[----:B--2---:R-:W-:Y:S05]  /*173f0*/  @!P0 NANOSLEEP.SYNCS 0x989680 ;  /* 0x009896800000895d */ /* 0x004fea0003900000 */
[----:B------:R-:W2:Y:S02]  /*17400*/  @!P0 SYNCS.PHASECHK.TRANS64 P0, [R3+URZ+0x38860], R2 ;  /* 0x03886002030085a7 */ /* 0x000ea4000800007f */
[----:B--2---:R-:W-:Y:S05]  /*17410*/  @!P0 BRA `(.L_x_2202) ;  /* 0xfffffffc00f08947 */ /* 0x004fea000383ffff */
[----:B------:R-:W-:Y:S05]  /*17420*/  BRA `(.L_x_2246) ;  /* 0xffffffe400487947 */ /* 0x000fea000383ffff */
.L_x_2204:
        /* <DEDUP_REMOVED lines=8> */
.L_x_2248:
[----:B------:R-:W-:Y:S05]  /*174b0*/  BSYNC B0 ;  /* 0x0000000000007941 */ /* 0x000fea0003800000 */
.L_x_2247:
[----:B------:R-:W-:Y:S01]  /*174c0*/  IMAD.MOV.U32 R13, RZ, RZ, R16 ;  /* 0x000000ffff0d7224 */ /* 0x000fe200078e0010 */
[----:B------:R-:W-:Y:S01]  /*174d0*/  MOV R12, 0x1 ;  /* 0x00000001000c7802 */ /* 0x000fe20000000f00 */
[----:B------:R-:W-:Y:S02]  /*174e0*/  IMAD.MOV.U32 R11, RZ, RZ, 0x1f ;  /* 0x0000001fff0b7424 */ /* 0x000fe400078e00ff */
[----:B------:R-:W-:Y:S02]  /*174f0*/  IMAD.MOV.U32 R15, RZ, RZ, -0x1 ;  /* 0xffffffffff0f7424 */ /* 0x000fe400078e00ff */
[----:B------:R-:W-:-:S07]  /*17500*/  IMAD.MOV.U32 R4, RZ, RZ, R14 ;  /* 0x000000ffff047224 */ /* 0x000fce00078e000e */
[----:B------:R-:W-:Y:S05]  /*17510*/  WARPSYNC.COLLECTIVE R15, `(.L_x_2249) ;  /* 0x000000000f087348 */ /* 0x000fea0003c00000 */
[----:B------:R0:W1:Y:S02]  /*17520*/  SHFL.IDX P6, R14, R13, R12, R11 ;  /* 0x0000000c0d0e7389 */ /* 0x00006400000c000b */
[----:B01----:R-:W-:Y:S01]  /*17530*/  ENDCOLLECTIVE ;  /* 0x000000000000791b */ /* 0x003fe20003800000 */
.L_x_2249:
[----:B------:R-:W-:Y:S01]  /*17540*/  IMAD.MOV.U32 R16, RZ, RZ, R14 ;  /* 0x000000ffff107224 */ /* 0x000fe200078e000e */
[----:B------:R-:W-:Y:S06]  /*17550*/  BRA `(.L_x_2250) ;  /* 0xffffffe400f87947 */ /* 0x000fec000383ffff */
.L_x_2207:
        /* <DEDUP_REMOVED lines=8> */
.L_x_2252:
[----:B------:R-:W-:Y:S05]  /*175e0*/  BSYNC B0 ;  /* 0x0000000000007941 */ /* 0x000fea0003800000 */
.L_x_2251:
[----:B------:R-:W-:Y:S01]  /*175f0*/  ISETP.NE.AND P0, PT, R6, RZ, PT ;  /* 0x000000ff0600720c */ /* 0x000fe20003f05270 */
[----:B------:R-:W-:Y:S01]  /*17600*/  IMAD.MOV.U32 R11, RZ, RZ, RZ ;  /* 0x000000ffff0b7224 */ /* 0x000fe200078e00ff */
[----:B------:R-:W-:Y:S01]  /*17610*/  MOV R12, 0x2 ;  /* 0x00000002000c7802 */ /* 0x000fe20000000f00 */
[----:B------:R-:W-:Y:S01]  /*17620*/  IMAD.MOV.U32 R15, RZ, RZ, -0x1 ;  /* 0xffffffffff0f7424 */ /* 0x000fe200078e00ff */
[----:B------:R-:W-:Y:S02]  /*17630*/  SEL R14, R14, RZ, P0 ;  /* 0x000000ff0e0e7207 */ /* 0x000fe40000000000 */
[----:B------:R-:W-:-:S03]  /*17640*/  ISETP.GE.U32.AND P0, PT, R6, 0x2, PT ;  /* 0x000000020600780c */ /* 0x000fc60003f06070 */
[----:B------:R-:W-:-:S10]  /*17650*/  IMAD.IADD R13, R17, 0x1, R14 ;  /* 0x00000001110d7824 */ /* 0x000fd400078e020e */
[----:B------:R-:W-:Y:S05]  /*17660*/  WARPSYNC.COLLECTIVE R15, `(.L_x_2253) ;  /* 0x000000000f087348 */ /* 0x000fea0003c00000 */
[----:B------:R0:W1:Y:S02]  /*17670*/  SHFL.UP P6, R14, R13, R12, R11 ;  /* 0x0400000c0d0e7389 */ /* 0x00006400000c000b */
[----:B01----:R-:W-:Y:S01]  /*17680*/  ENDCOLLECTIVE ;  /* 0x000000000000791b */ /* 0x003fe20003800000 */
.L_x_2253:
        /* <DEDUP_REMOVED lines=8> */
.L_x_2254:
        /* <DEDUP_REMOVED lines=8> */
.L_x_2255:
        /* <DEDUP_REMOVED lines=8> */
.L_x_2256:
        /* <DEDUP_REMOVED lines=8> */
.L_x_2257:
[----:B------:R-:W-:Y:S05]  /*17890*/  BRA `(.L_x_2258) ;  /* 0xffffffe400c07947 */ /* 0x000fea000383ffff */
.L_x_2212:
[----:B------:R-:W-:Y:S01]  /*178a0*/  BSSY B0, `(.L_x_2259) ;  /* 0x0000008000007945 */ /* 0x000fe20003800000 */
[----:B-----5:R-:W-:Y:S01]  /*178b0*/  IMAD.MOV.U32 R13, RZ, RZ, R17 ;  /* 0x000000ffff0d7224 */ /* 0x020fe200078e0011 */
[----:B------:R-:W-:Y:S01]  /*178c0*/  MOV R11, RZ ;  /* 0x000000ff000b7202 */ /* 0x000fe20000000f00 */
[----:B------:R-:W-:Y:S02]  /*178d0*/  IMAD.MOV.U32 R12, RZ, RZ, 0x1 ;  /* 0x00000001ff0c7424 */ /* 0x000fe400078e00ff */
[----:B------:R-:W-:-:S07]  /*178e0*/  IMAD.MOV.U32 R15, RZ, RZ, -0x1 ;  /* 0xffffffffff0f7424 */ /* 0x000fce00078e00ff */
[----:B0-----:R-:W-:Y:S05]  /*178f0*/  WARPSYNC.COLLECTIVE R15, `(.L_x_2260) ;  /* 0x000000000f087348 */ /* 0x001fea0003c00000 */
[----:B------:R1:W2:Y:S02]  /*17900*/  SHFL.UP P6, R14, R13, R12, R11 ;  /* 0x0400000c0d0e7389 */ /* 0x0002a400000c000b */
[----:B012---:R-:W-:Y:S01]  /*17910*/  ENDCOLLECTIVE ;  /* 0x000000000000791b */ /* 0x007fe20003800000 */
.L_x_2260:
[----:B------:R-:W-:Y:S05]  /*17920*/  BSYNC B0 ;  /* 0x0000000000007941 */ /* 0x000fea0003800000 */
.L_x_2259:
        /* <DEDUP_REMOVED lines=10> */
.L_x_2261:
        /* <DEDUP_REMOVED lines=8> */
.L_x_2262:
        /* <DEDUP_REMOVED lines=8> */
.L_x_2263:
        /* <DEDUP_REMOVED lines=8> */
.L_x_2264:
[----:B------:R-:W-:Y:S01]  /*17b50*/  IMAD.MOV.U32 R12, RZ, RZ, 0x1f ;  /* 0x0000001fff0c7424 */ /* 0x000fe200078e00ff */
[----:B------:R-:W-:Y:S02]  /*17b60*/  MOV R11, 0x1f ;  /* 0x0000001f000b7802 */ /* 0x000fe40000000f00 */
[----:B------:R-:W-:-:S05]  /*17b70*/  SEL R2, R14, RZ, P0 ;  /* 0x000000ff0e027207 */ /* 0x000fca0000000000 */
[----:B------:R-:W-:-:S04]  /*17b80*/  IMAD.IADD R2, R5, 0x1, R2 ;  /* 0x0000000105027824 */ /* 0x000fc800078e0202 */
[----:B------:R-:W-:-:S07]  /*17b90*/  IMAD.MOV.U32 R13, RZ, RZ, R2 ;  /* 0x000000ffff0d7224 */ /* 0x000fce00078e0002 */
[----:B------:R-:W-:Y:S05]  /*17ba0*/  WARPSYNC.COLLECTIVE R15, `(.L_x_2265) ;  /* 0x000000000f087348 */ /* 0x000fea0003c00000 */
[----:B------:R0:W1:Y:S02]  /*17bb0*/  SHFL.IDX P6, R14, R13, R12, R11 ;  /* 0x0000000c0d0e7389 */ /* 0x00006400000c000b */
[----:B01----:R-:W-:Y:S01]  /*17bc0*/  ENDCOLLECTIVE ;  /* 0x000000000000791b */ /* 0x003fe20003800000 */
.L_x_2265:
[----:B------:R-:W-:Y:S05]  /*17bd0*/  BRA `(.L_x_2266) ;  /* 0xffffffe400a87947 */ /* 0x000fea000383ffff */
.L_x_2214:
[----:B------:R-:W-:Y:S01]  /*17be0*/  BSSY B0, `(.L_x_2267) ;  /* 0x0000006000007945 */ /* 0x000fe20003800000 */
[----:B------:R-:W-:Y:S01]  /*17bf0*/  PLOP3.LUT P6, PT, P6, PT, PT, 0x8, 0x0 ;  /* 0x000000000000781c */ /* 0x000fe200037ce170 */
[----:B------:R-:W-:-:S12]  /*17c00*/  IMAD.MOV.U32 R15, RZ, RZ, -0x1 ;  /* 0xffffffffff0f7424 */ /* 0x000fd800078e00ff */
[----:B0-----:R-:W-:Y:S05]  /*17c10*/  WARPSYNC.COLLECTIVE R15, `(.L_x_2268) ;  /* 0x000000000f087348 */ /* 0x001fea0003c00000 */
[----:B------:R-:W-:Y:S01]  /*17c20*/  VOTE.ANY R14, PT, P6 ;  /* 0x00000000000e7806 */ /* 0x000fe200030e0100 */
[----:B0-----:R-:W-:Y:S06]  /*17c30*/  ENDCOLLECTIVE ;  /* 0x000000000000791b */ /* 0x001fec0003800000 */
.L_x_2268:
[----:B------:R-:W-:Y:S05]  /*17c40*/  BSYNC B0 ;  /* 0x0000000000007941 */ /* 0x000fea0003800000 */
.L_x_2267:
        /* <DEDUP_REMOVED lines=9> */
.L_x_2269:
[----:B------:R-:W-:Y:S01]  /*17ce0*/  IMAD.MOV.U32 R17, RZ, RZ, R14 ;  /* 0x000000ffff117224 */ /* 0x000fe200078e000e */
[----:B------:R-:W-:Y:S06]  /*17cf0*/  BRA `(.L_x_2270) ;  /* 0xffffffe400987947 */ /* 0x000fec000383ffff */
.L_x_2216:
[----:B------:R-:W-:Y:S01]  /*17d00*/  BSSY B0, `(.L_x_2271) ;  /* 0x0000007000007945 */ /* 0x000fe20003800000 */
[----:B------:R-:W-:Y:S01]  /*17d10*/  IMAD.MOV.U32 R13, RZ, RZ, R2 ;  /* 0x000000ffff0d7224 */ /* 0x000fe200078e0002 */
[----:B------:R-:W-:Y:S01]  /*17d20*/  MOV R11, 0x1f ;  /* 0x0000001f000b7802 */ /* 0x000fe20000000f00 */
[----:B------:R-:W-:-:S07]  /*17d30*/  IMAD.MOV.U32 R15, RZ, RZ, -0x1 ;  /* 0xffffffffff0f7424 */ /* 0x000fce00078e00ff */
[----:B012---:R-:W-:Y:S05]  /*17d40*/  WARPSYNC.COLLECTIVE R15, `(.L_x_2272) ;  /* 0x000000000f087348 */ /* 0x007fea0003c00000 */
[----:B------:R3:W4:Y:S02]  /*17d50*/  SHFL.IDX P6, R14, R13, R12, R11 ;  /* 0x0000000c0d0e7389 */ /* 0x00072400000c000b */
[----:B01234-:R-:W-:Y:S01]  /*17d60*/  ENDCOLLECTIVE ;  /* 0x000000000000791b */ /* 0x01ffe20003800000 */
.L_x_2272:
[----:B------:R-:W-:Y:S05]  /*17d70*/  BSYNC B0 ;  /* 0x0000000000007941 */ /* 0x000fea0003800000 */
.L_x_2271:
[----:B------:R-:W-:Y:S01]  /*17d80*/  IMAD.MOV.U32 R7, RZ, RZ, R14 ;  /* 0x000000ffff077224 */ /* 0x000fe200078e000e */
[----:B------:R-:W-:Y:S06]  /*17d90*/  BRA `(.L_x_2215) ;  /* 0xffffffe4008c7947 */ /* 0x000fec000383ffff */
.L_x_2220:
[----:B-1----:R1:W2:Y:S02]  /*17da0*/  SYNCS.PHASECHK.TRANS64.TRYWAIT P0, [R0+URZ+0x38820], R3 ;  /* 0x03882003000075a7 */ /* 0x0022a4000800017f */
[----:B--2---:R-:W-:Y:S05]  /*17db0*/  @!P0 NANOSLEEP.SYNCS 0x989680 ;  /* 0x009896800000895d */ /* 0x004fea0003900000 */
[----:B------:R-:W2:Y:S02]  /*17dc0*/  @!P0 SYNCS.PHASECHK.TRANS64 P0, [R0+URZ+0x38820], R3 ;  /* 0x03882003000085a7 */ /* 0x000ea4000800007f */
[----:B--2---:R-:W-:Y:S05]  /*17dd0*/  @!P0 BRA `(.L_x_2220) ;  /* 0xfffffffc00f08947 */ /* 0x004fea000383ffff */
[----:B------:R-:W-:Y:S05]  /*17de0*/  BRA `(.L_x_2273) ;  /* 0xffffffec00047947 */ /* 0x000fea000383ffff */
.L_x_2221:
        /* <DEDUP_REMOVED lines=11> */
.L_x_2275:
[----:B------:R-:W-:Y:S05]  /*17ea0*/  BSYNC B0 ;  /* 0x0000000000007941 */ /* 0x000fea0003800000 */
.L_x_2274:
[----:B------:R-:W-:Y:S05]  /*17eb0*/  BRA `(.L_x_2276) ;  /* 0xffffffe800ec7947 */ /* 0x000fea000383ffff */
.L_x_2224:
[----:B------:R-:W-:Y:S01]  /*17ec0*/  BSSY B1, `(.L_x_2277) ;  /* 0x0000006000017945 */ /* 0x000fe20003800000 */
[----:B------:R-:W-:-:S07]  /*17ed0*/  IMAD.MOV.U32 R15, RZ, RZ, -0x1 ;  /* 0xffffffffff0f7424 */ /* 0x000fce00078e00ff */
[----:B012---:R-:W-:Y:S05]  /*17ee0*/  WARPSYNC.COLLECTIVE R15, `(.L_x_2278) ;  /* 0x000000000f0c7348 */ /* 0x007fea0003c00000 */
[----:B------:R-:W-:Y:S02]  /*17ef0*/  ELECT P6, UR62, PT ;  /* 0x00000000003e782f */ /* 0x000fe400038c0000 */
[----:B------:R-:W-:Y:S01]  /*17f00*/  MOV R14, UR62 ;  /* 0x0000003e000e7c02 */ /* 0x000fe20008000f00 */
[----:B012---:R-:W-:Y:S10]  /*17f10*/  ENDCOLLECTIVE ;  /* 0x000000000000791b */ /* 0x007ff40003800000 */
.L_x_2278:
[----:B------:R-:W-:Y:S05]  /*17f20*/  BSYNC B1 ;  /* 0x0000000000017941 */ /* 0x000fea0003800000 */
.L_x_2277:
[----:B------:R-:W-:Y:S05]  /*17f30*/  BRA `(.L_x_2279) ;  /* 0xffffffe800e47947 */ /* 0x000fea000383ffff */
.L_x_2226:
[----:B-1----:R1:W2:Y:S02]  /*17f40*/  SYNCS.PHASECHK.TRANS64.TRYWAIT P0, [R6+URZ], R5 ;  /* 0x00000005060075a7 */ /* 0x0022a4000800017f */
[----:B--2---:R-:W-:Y:S05]  /*17f50*/  @!P0 NANOSLEEP.SYNCS 0x989680 ;  /* 0x009896800000895d */ /* 0x004fea0003900000 */
[----:B------:R-:W2:Y:S02]  /*17f60*/  @!P0 SYNCS.PHASECHK.TRANS64 P0, [R6+URZ], R5 ;  /* 0x00000005060085a7 */ /* 0x000ea4000800007f */
[----:B--2---:R-:W-:Y:S05]  /*17f70*/  @!P0 BRA `(.L_x_2226) ;  /* 0xfffffffc00f08947 */ /* 0x004fea000383ffff */
[----:B------:R-:W-:Y:S05]  /*17f80*/  BRA `(.L_x_2280) ;  /* 0xffffffec00287947 */ /* 0x000fea000383ffff */
.L_x_2227:
[----:B--2---:R2:W3:Y:S02]  /*17f90*/  SYNCS.PHASECHK.TRANS64.TRYWAIT P0, [R7+URZ], R2 ;  /* 0x00000002070075a7 */ /* 0x0044e4000800017f */
[----:B---3--:R-:W-:Y:S05]  /*17fa0*/  @!P0 NANOSLEEP.SYNCS 0x989680 ;  /* 0x009896800000895d */ /* 0x008fea0003900000 */
[----:B------:R-:W3:Y:S02]  /*17fb0*/  @!P0 SYNCS.PHASECHK.TRANS64 P0, [R7+URZ], R2 ;  /* 0x00000002070085a7 */ /* 0x000ee4000800007f */
[----:B---3--:R-:W-:Y:S05]  /*17fc0*/  @!P0 BRA `(.L_x_2227) ;  /* 0xfffffffc00f08947 */ /* 0x008fea000383ffff */
[----:B------:R-:W-:Y:S05]  /*17fd0*/  BRA `(.L_x_2281) ;  /* 0xffffffec001c7947 */ /* 0x000fea000383ffff */
.L_x_2229:
[----:B---3--:R3:W4:Y:S02]  /*17fe0*/  SYNCS.PHASECHK.TRANS64.TRYWAIT P0, [R4+URZ], R5 ;  /* 0x00000005040075a7 */ /* 0x008724000800017f */
[----:B----4-:R-:W-:Y:S05]  /*17ff0*/  @!P0 NANOSLEEP.SYNCS 0x989680 ;  /* 0x009896800000895d */ /* 0x010fea0003900000 */
[----:B------:R-:W4:Y:S02]  /*18000*/  @!P0 SYNCS.PHASECHK.TRANS64 P0, [R4+URZ], R5 ;  /* 0x00000005040085a7 */ /* 0x000f24000800007f */
[----:B----4-:R-:W-:Y:S05]  /*18010*/  @!P0 BRA `(.L_x_2229) ;  /* 0xfffffffc00f08947 */ /* 0x010fea000383ffff */
[----:B------:R-:W-:Y:S05]  /*18020*/  BRA `(.L_x_2282) ;  /* 0xffffffec00247947 */ /* 0x000fea000383ffff */
.L_x_2283:
        /* <DEDUP_REMOVED lines=13> */
.L_x_12757:


//--------------------- .text._ZN7cutlass13device_kernelIN5flash11enable_sm90INS1_16FlashAttnFwdSm90INS1_25CollectiveMainloopFwdSm90ILi2EN4cute5tupleIJNS5_1CILi1EEES8_S8_EEENS6_IJNS7_ILi128EEENS7_ILi80EEENS7_ILi256EEEEEELi256ENS_10bfloat16_tEfNS_4arch4Sm90ELb1ELb0ELb0ELb1ELb0ELb1ELb0ELb1ELb1ELb0ELb0ELb0EEENS1_21CollectiveEpilogueFwdINS6_IJSA_SC_SB_EEES9_SE_SG_Li256ELb1ELb0ELb0ELb0EEENS1_36VarlenDynamicPersistentTileSchedulerILi128ELi80ELi256ELi32ELb0ELb0ELb1ELb1ELb1ELb1EEEEEEEEEvNT_6ParamsE --------------------------
	.section	.text._ZN7cutlass13device_kernelIN5flash11enable_sm90INS1_16FlashAttnFwdSm90INS1_25CollectiveMainloopFwdSm90ILi2EN4cute5tupleIJNS5_1CILi1EEES8_S8_EEENS6_IJNS7_ILi128EEENS7_ILi80EEENS7_ILi256EEEEEELi256ENS_10bfloat16_tEfNS_4arch4Sm90ELb1ELb0ELb0ELb1ELb0ELb1ELb0ELb1ELb1ELb0ELb0ELb0EEENS1_21CollectiveEpilogueFwdINS6_IJSA_SC_SB_EEES9_SE_SG_Li256ELb1ELb0ELb0ELb0EEENS1_36VarlenDynamicPersistentTileSchedulerILi128ELi80ELi256ELi32ELb0ELb0ELb1ELb1ELb1ELb1EEEEEEEEEvNT_6ParamsE,"ax",@progbits
	.align	128
.text._ZN7cutlass13device_kernelIN5flash11enable_sm90INS1_16FlashAttnFwdSm90INS1_25CollectiveMainloopFwdSm90ILi2EN4cute5tupleIJNS5_1CILi1EEES8_S8_EEENS6_IJNS7_ILi128EEENS7_ILi80EEENS7_ILi256EEEEEELi256ENS_10bfloat16_tEfNS_4arch4Sm90ELb1ELb0ELb0ELb1ELb0ELb1ELb0ELb1ELb1ELb0ELb0ELb0EEENS1_21CollectiveEpilogueFwdINS6_IJSA_SC_SB_EEES9_SE_SG_Li256ELb1ELb0ELb0ELb0EEENS1_36VarlenDynamicPersistentTileSchedulerILi128ELi80ELi256ELi32ELb0ELb0ELb1ELb1ELb1ELb1EEEEEEEEEvNT_6ParamsE:
        .type           _ZN7cutlass13device_kernelIN5flash11enable_sm90INS1_16FlashAttnFwdSm90INS1_25CollectiveMainloopFwdSm90ILi2EN4cute5tupleIJNS5_1CILi1EEES8_S8_EEENS6_IJNS7_ILi128EEENS7_ILi80EEENS7_ILi256EEEEEELi256ENS_10bfloat16_tEfNS_4arch4Sm90ELb1ELb0ELb0ELb1ELb0ELb1ELb0ELb1ELb1ELb0ELb0ELb0EEENS1_21CollectiveEpilogueFwdINS6_IJSA_SC_SB_EEES9_SE_SG_Li256ELb1ELb0ELb0ELb0EEENS1_36VarlenDynamicPersistentTileSchedulerILi128ELi80ELi256ELi32ELb0ELb0ELb1ELb1ELb1ELb1EEEEEEEEEvNT_6ParamsE,@function
        .size           _ZN7cutlass13device_kernelIN5flash11enable_sm90INS1_16FlashAttnFwdSm90INS1_25CollectiveMainloopFwdSm90ILi2EN4cute5tupleIJNS5_1CILi1EEES8_S8_EEENS6_IJNS7_ILi128EEENS7_ILi80EEENS7_ILi256EEEEEELi256ENS_10bfloat16_tEfNS_4arch4Sm90ELb1ELb0ELb0ELb1ELb0ELb1ELb0ELb1ELb1ELb0ELb0ELb0EEENS1_21CollectiveEpilogueFwdINS6_IJSA_SC_SB_EEES9_SE_SG_Li256ELb1ELb0ELb0ELb0EEENS1_36VarlenDynamicPersistentTileSchedulerILi128ELi80ELi256ELi32ELb0ELb0ELb1ELb1ELb1ELb1EEEEEEEEEvNT_6ParamsE,(.L_x_12758 - _ZN7cutlass13device_kernelIN5flash11enable_sm90INS1_16FlashAttnFwdSm90INS1_25CollectiveMainloopFwdSm90ILi2EN4cute5tupleIJNS5_1CILi1EEES8_S8_EEENS6_IJNS7_ILi128EEENS7_ILi80EEENS7_ILi256EEEEEELi256ENS_10bfloat16_tEfNS_4arch4Sm90ELb1ELb0ELb0ELb1ELb0ELb1ELb0ELb1ELb1ELb0ELb0ELb0EEENS1_21CollectiveEpilogueFwdINS6_IJSA_SC_SB_EEES9_SE_SG_Li256ELb1ELb0ELb0ELb0EEENS1_36VarlenDynamicPersistentTileSchedulerILi128ELi80ELi256ELi32ELb0ELb0ELb1ELb1ELb1ELb1EEEEEEEEEvNT_6ParamsE)
        .other          _ZN7cutlass13device_kernelIN5flash11enable_sm90INS1_16FlashAttnFwdSm90INS1_25CollectiveMainloopFwdSm90ILi2EN4cute5tupleIJNS5_1CILi1EEES8_S8_EEENS6_IJNS7_ILi128EEENS7_ILi80EEENS7_ILi256EEEEEELi256ENS_10bfloat16_tEfNS_4arch4Sm90ELb1ELb0ELb0ELb1ELb0ELb1ELb0ELb1ELb1ELb0ELb0ELb0EEENS1_21CollectiveEpilogueFwdINS6_IJSA_SC_SB_EEES9_SE_SG_Li256ELb1ELb0ELb0ELb0EEENS1_36VarlenDynamicPersistentTileSchedulerILi128ELi80ELi256ELi32ELb0ELb0ELb1ELb1ELb1ELb1EEEEEEEEEvNT_6ParamsE,@"STO_CUDA_ENTRY STV_DEFAULT"
_ZN7cutlass13device_kernelIN5flash11enable_sm90INS1_16FlashAttnFwdSm90INS1_25CollectiveMainloopFwdSm90ILi2EN4cute5tupleIJNS5_1CILi1EEES8_S8_EEENS6_IJNS7_ILi128EEENS7_ILi80EEENS7_ILi256EEEEEELi256ENS_10bfloat16_tEfNS_4arch4Sm90ELb1ELb0ELb0ELb1ELb0ELb1ELb0ELb1ELb1ELb0ELb0ELb0EEENS1_21CollectiveEpilogueFwdINS6_IJSA_SC_SB_EEES9_SE_SG_Li256ELb1ELb0ELb0ELb0EEENS1_36VarlenDynamicPersistentTileSchedulerILi128ELi80ELi256ELi32ELb0ELb0ELb1ELb1ELb1ELb1EEEEEEEEEvNT_6ParamsE:
        /* <DEDUP_REMOVED lines=27> */
.L_x_2285:
[----:B------:R-:W-:Y:S05]  /*01b0*/  BSYNC B0 ;  /* 0x0000000000007941 */ /* 0x000fea0003800000 */
.L_x_2284:
        /* <DEDUP_REMOVED lines=41> */
.L_x_2286:
        /* <DEDUP_REMOVED lines=22> */
.L_x_2287:
        /* <DEDUP_REMOVED lines=18> */
.L_x_2288:
        /* <DEDUP_REMOVED lines=22> */
.L_x_2289:
        /* <DEDUP_REMOVED lines=22> */
.L_x_2290:
[----:B0-----:R-:W-:Y:S01]  /*0990*/  UMOV UR4, 0x1 ;  /* 0x0000000100047882 */ /* 0x001fe20000000000 */
[----:B------:R-:W-:Y:S01]  /*09a0*/  PLOP3.LUT P0, PT, PT, PT, UP0, 0x80, 0x0 ;  /* 0x000000000000781c */ /* 0x000fe20003f0f008 */
[----:B------:R-:W-:Y:S01]  /*09b0*/  USEL UR4, UR4, 0x2, !UP0 ;  /* 0x0000000204047887 */ /* 0x000fe2000c000000 */
[----:B------:R-:W-:Y:S01]  /*09c0*/  NOP ;  /* 0x0000000000007918 */ /* 0x000fe20000000000 */
[----:B------:R-:W-:Y:S01]  /*09d0*/  ULDC.64 UR60, c[0x0][0x208] ;  /* 0x00008200003c7ab9 */ /* 0x000fe20000000a00 */
[----:B------:R-:W-:Y:S03]  /*09e0*/  BSSY B7, `(.L_x_2291) ;  /* 0x0002d91000077945 */ /* 0x000fe60003800000 */
[----:B------:R-:W-:-:S05]  /*09f0*/  IMAD.U32 R2, RZ, RZ, UR4 ;  /* 0x00000004ff027e24 */ /* 0x000fca000f8e00ff */
[----:B------:R0:W-:Y:S01]  /*0a00*/  STL [R1+0x9c], R2 ;  /* 0x00009c0201007387 */ /* 0x0001e20000100800 */
[----:B-12-4-:R-:W-:Y:S06]  /*0a10*/  BAR.SYNC.DEFER_BLOCKING 0x0 ;  /* 0x0000000000007b1d */ /* 0x016fec0000010000 */
[----:B------:R-:W-:Y:S05]  /*0a20*/  @!P0 BRA `(.L_x_2292) ;  /* 0x0000026c00f88947 */ /* 0x000fea0003800000 */
.L_x_2293:
        /* <DEDUP_REMOVED lines=16> */
[----:B------:R-:W-:Y:S01]  /*0b30*/  R2UR UR4, R16 ;  /* 0x00000000100472ca */ /* 0x000fe200000e0000 */
[----:B------:R-:W-:Y:S01]  /*0b40*/  IMAD.MOV.U32 R17, RZ, RZ, RZ ;  /* 0x000000ffff117224 */ /* 0x000fe200078e00ff */
[----:B------:R-:W0:Y:S01]  /*0b50*/  S2R R0, SR_TID.X ;  /* 0x0000000000007919 */ /* 0x000e220000002100 */
[----:B------:R-:W-:Y:S02]  /*0b60*/  IMAD.MOV.U32 R221, RZ, RZ, RZ ;  /* 0x000000ffffdd7224 */ /* 0x000fe400078e00ff */
[----:B------:R-:W-:Y:S02]  /*0b70*/  IMAD.MOV.U32 R219, RZ, RZ, RZ ;  /* 0x000000ffffdb7224 */ /* 0x000fe400078e00ff */
[----:B------:R-:W-:-:S06]  /*0b80*/  IMAD.MOV.U32 R214, RZ, RZ, RZ ;  /* 0x000000ffffd67224 */ /* 0x000fcc00078e00ff */
[----:B------:R-:W-:Y:S01]  /*0b90*/  UIADD3 UR4, UR4, 0x14400, URZ ;  /* 0x0001440004047890 */ /* 0x000fe2000fffe03f */
        /* <DEDUP_REMOVED lines=8> */
[----:B------:R-:W-:Y:S01]  /*0c20*/  LOP3.LUT R7, R18, 0xfffffff8, RZ, 0xc0, !PT ;  /* 0xfffffff812077812 */ /* 0x000fe200078ec0ff */
[----:B------:R-:W-:Y:S01]  /*0c30*/  IMAD.SHL.U32 R5, R4, 0x20, RZ ;  /* 0x0000002004057824 */ /* 0x000fe200078e00ff */
[----:B------:R-:W-:Y:S01]  /*0c40*/  SHF.R.S32.HI R18, RZ, 0x3, R18 ;  /* 0x00000003ff127819 */ /* 0x000fe20000011412 */
[----:B------:R-:W-:Y:S01]  /*0c50*/  IMAD.SHL.U32 R10, R10, 0x8, RZ ;  /* 0x000000080a0a7824 */ /* 0x000fe200078e00ff */
[----:B------:R-:W-:-:S02]  /*0c60*/  SHF.R.S32.HI R9, RZ, 0x1f, R6 ;  /* 0x0000001fff097819 */ /* 0x000fc40000011406 */
[----:B------:R-:W-:Y:S01]  /*0c70*/  SHF.R.S32.HI R19, RZ, 0x1f, R18 ;  /* 0x0000001fff137819 */ /* 0x000fe20000011412 */
[C---:B------:R-:W-:Y:S01]  /*0c80*/  IMAD.SHL.U32 R234, R18.reuse, 0x40, RZ ;  /* 0x0000004012ea7824 */ /* 0x040fe200078e00ff */
[CC--:B------:R-:W-:Y:S01]  /*0c90*/  LEA.HI R8, R9.reuse, R6.reuse, RZ, 0x2 ;  /* 0x0000000609087211 */ /* 0x0c0fe200078f10ff */
[C---:B------:R-:W-:Y:S01]  /*0ca0*/  VIADD R218, R18.reuse, 0x20 ;  /* 0x0000002012da7836 */ /* 0x040fe20000000000 */
[----:B------:R-:W-:Y:S01]  /*0cb0*/  LEA.HI R9, R9, R6, RZ, 0x5 ;  /* 0x0000000609097211 */ /* 0x000fe200078f28ff */
[----:B------:R-:W-:Y:S01]  /*0cc0*/  VIADD R220, R18, 0x40 ;  /* 0x0000004012dc7836 */ /* 0x000fe20000000000 */
[----:B------:R-:W-:Y:S01]  /*0cd0*/  SHF.R.S32.HI R11, RZ, 0x1f, R8 ;  /* 0x0000001fff0b7819 */ /* 0x000fe20000011408 */
[----:B------:R-:W-:Y:S01]  /*0ce0*/  IMAD.SHL.U32 R229, R218, 0x40, RZ ;  /* 0x00000040dae57824 */ /* 0x000fe200078e00ff */
[----:B------:R-:W-:Y:S01]  /*0cf0*/  SHF.R.S32.HI R9, RZ, 0x5, R9 ;  /* 0x00000005ff097819 */ /* 0x000fe20000011409 */
[----:B------:R-:W-:Y:S01]  /*0d00*/  IMAD.SHL.U32 R228, R220, 0x40, RZ ;  /* 0x00000040dce47824 */ /* 0x000fe200078e00ff */
[----:B------:R-:W-:-:S02]  /*0d10*/  LOP3.LUT R236, R10, 0xfffffe00, RZ, 0xc0, !PT ;  /* 0xfffffe000aec7812 */ /* 0x000fc400078ec0ff */
[----:B------:R-:W-:Y:S02]  /*0d20*/  LOP3.LUT R229, R229, 0x1c0, RZ, 0xc0, !PT ;  /* 0x000001c0e5e57812 */ /* 0x000fe400078ec0ff */
[----:B------:R-:W-:Y:S02]  /*0d30*/  LOP3.LUT R228, R228, 0x1c0, RZ, 0xc0, !PT ;  /* 0x000001c0e4e47812 */ /* 0x000fe400078ec0ff */
[----:B------:R-:W-:Y:S02]  /*0d40*/  SHF.R.U32.HI R233, RZ, 0x3, R229 ;  /* 0x00000003ffe97819 */ /* 0x000fe400000116e5 */
[----:B------:R-:W-:Y:S02]  /*0d50*/  SHF.R.U32.HI R232, RZ, 0x3, R228 ;  /* 0x00000003ffe87819 */ /* 0x000fe400000116e4 */
[----:B--2---:R-:W-:Y:S02]  /*0d60*/  R2UR UR5, R2 ;  /* 0x00000000020572ca */ /* 0x004fe400000e0000 */
[----:B------:R-:W-:-:S04]  /*0d70*/  LEA.HI R2, R3, R222, RZ, 0x4 ;  /* 0x000000de03027211 */ /* 0x000fc800078f20ff */
[----:B------:R-:W-:-:S05]  /*0d80*/  LOP3.LUT R3, R2, 0x3fffff0, RZ, 0xc0, !PT ;  /* 0x03fffff002037812 */ /* 0x000fca00078ec0ff */
[C---:B------:R-:W-:Y:S01]  /*0d90*/  IMAD.IADD R4, R222.reuse, 0x1, -R3 ;  /* 0x00000001de047824 */ /* 0x040fe200078e0a03 */
[----:B------:R-:W-:Y:S01]  /*0da0*/  SHF.R.S32.HI R3, RZ, 0x7, R0 ;  /* 0x00000007ff037819 */ /* 0x000fe20000011400 */
[----:B------:R-:W-:Y:S01]  /*0db0*/  IMAD.IADD R222, R222, 0x1, -R7 ;  /* 0x00000001dede7824 */ /* 0x000fe200078e0a07 */
[----:B------:R-:W-:Y:S01]  /*0dc0*/  LOP3.LUT R7, R5, 0xfffffc00, RZ, 0xc0, !PT ;  /* 0xfffffc0005077812 */ /* 0x000fe200078ec0ff */
[----:B------:R-:W-:Y:S01]  /*0dd0*/  ULOP3.LUT UR5, UR5, 0x1, URZ, 0xfc, !UPT ;  /* 0x0000000105057892 */ /* 0x000fe2000f8efc3f */
[----:B------:R-:W-:Y:S01]  /*0de0*/  SHF.R.S32.HI R5, RZ, 0x4, R2 ;  /* 0x00000004ff057819 */ /* 0x000fe20000011402 */
[----:B------:R-:W-:Y:S01]  /*0df0*/  IMAD.SHL.U32 R22, R222, 0x4, RZ ;  /* 0x00000004de167824 */ /* 0x000fe200078e00ff */
[----:B------:R-:W-:Y:S01]  /*0e00*/  LEA.HI R0, R0, R3, RZ, 0x1 ;  /* 0x0000000300007211 */ /* 0x000fe200078f08ff */
[----:B------:R-:W-:Y:S01]  /*0e10*/  IMAD R7, R4, 0x40, R7 ;  /* 0x0000004004077824 */ /* 0x000fe200078e0207 */
[----:B------:R-:W-:Y:S01]  /*0e20*/  LEA.HI R2, R2, R5, RZ, 0x1 ;  /* 0x0000000502027211 */ /* 0x000fe200078f08ff */
[----:B------:R-:W-:Y:S01]  /*0e30*/  VIADD R215, R22, 0x40 ;  /* 0x0000004016d77836 */ /* 0x000fe20000000000 */
[----:B------:R-:W-:Y:S01]  /*0e40*/  LOP3.LUT R0, R0, 0x3fffffe, RZ, 0xc0, !PT ;  /* 0x03fffffe00007812 */ /* 0x000fe200078ec0ff */
[----:B------:R-:W-:Y:S01]  /*0e50*/  IMAD.SHL.U32 R213, R222, 0x8, RZ ;  /* 0x00000008ded57824 */ /* 0x000fe200078e00ff */
[----:B------:R-:W-:Y:S01]  /*0e60*/  SHF.R.S32.HI R4, RZ, 0x2, R8 ;  /* 0x00000002ff047819 */ /* 0x000fe20000011408 */
[----:B------:R-:W-:Y:S01]  /*0e70*/  IMAD.IADD R212, R22, 0x1, R215 ;  /* 0x0000000116d47824 */ /* 0x000fe200078e02d7 */
[----:B------:R-:W-:Y:S01]  /*0e80*/  LOP3.LUT R2, R2, 0x1ffffffe, RZ, 0xc0, !PT ;  /* 0x1ffffffe02027812 */ /* 0x000fe200078ec0ff */
[----:B------:R-:W-:Y:S01]  /*0e90*/  IMAD.IADD R0, R3, 0x1, -R0 ;  /* 0x0000000103007824 */ /* 0x000fe200078e0a00 */
[----:B------:R-:W-:Y:S01]  /*0ea0*/  LEA.HI R11, R11, R4, RZ, 0x3 ;  /* 0x000000040b0b7211 */ /* 0x000fe200078f18ff */
[C---:B------:R-:W-:Y:S01]  /*0eb0*/  VIADD R216, R22.reuse, 0x20 ;  /* 0x0000002016d87836 */ /* 0x040fe20000000000 */
[----:B------:R-:W-:Y:S01]  /*0ec0*/  SHF.R.S32.HI R3, RZ, 0x1f, R212 ;  /* 0x0000001fff037819 */ /* 0x000fe200000114d4 */
[----:B------:R-:W-:Y:S01]  /*0ed0*/  IMAD.IADD R2, R5, 0x1, -R2 ;  /* 0x0000000105027824 */ /* 0x000fe200078e0a02 */
[----:B------:R-:W-:Y:S01]  /*0ee0*/  LOP3.LUT R11, R11, 0xfffffff8, RZ, 0xc0, !PT ;  /* 0xfffffff80b0b7812 */ /* 0x000fe200078ec0ff */
[----:B------:R-:W-:Y:S01]  /*0ef0*/  VIADD R217, R22, 0x60 ;  /* 0x0000006016d97836 */ /* 0x000fe20000000000 */
[CC--:B------:R-:W-:Y:S01]  /*0f00*/  LEA.HI R5, R3.reuse, R212.reuse, RZ, 0x3 ;  /* 0x000000d403057211 */ /* 0x0c0fe200078f18ff */
[----:B------:R-:W-:Y:S01]  /*0f10*/  IMAD R2, R2, 0x8, R7 ;  /* 0x0000000802027824 */ /* 0x000fe200078e0207 */
[----:B------:R-:W-:Y:S01]  /*0f20*/  LEA.HI R3, R3, R212, RZ, 0x6 ;  /* 0x000000d403037211 */ /* 0x000fe200078f30ff */
[----:B------:R-:W-:Y:S01]  /*0f30*/  IMAD.IADD R4, R4, 0x1, -R11 ;  /* 0x0000000104047824 */ /* 0x000fe200078e0a0b */
[----:B------:R-:W-:-:S02]  /*0f40*/  LOP3.LUT R5, R5, 0x38, RZ, 0xc0, !PT ;  /* 0x0000003805057812 */ /* 0x000fc400078ec0ff */
[----:B------:R0:W-:Y:S01]  /*0f50*/  STL [R1+0x98], R2 ;  /* 0x0000980201007387 */ /* 0x0001e20000100800 */
[----:B------:R-:W-:Y:S01]  /*0f60*/  IMAD.SHL.U32 R7, R3, 0x80, RZ ;  /* 0x0000008003077824 */ /* 0x000fe200078e00ff */
[----:B------:R-:W-:Y:S01]  /*0f70*/  LOP3.LUT R3, R8, 0x7ffffffc, RZ, 0xc0, !PT ;  /* 0x7ffffffc08037812 */ /* 0x000fe200078ec0ff */
[----:B------:R-:W-:Y:S01]  /*0f80*/  IMAD R9, R9, 0x10, R4 ;  /* 0x0000001009097824 */ /* 0x000fe200078e0204 */
[----:B------:R-:W-:Y:S02]  /*0f90*/  LOP3.LUT R4, R5, 0x1c0, R234, 0xf8, !PT ;  /* 0x000001c005047812 */ /* 0x000fe400078ef8ea */
[----:B------:R-:W-:Y:S01]  /*0fa0*/  LOP3.LUT R7, R7, 0xffffe000, RZ, 0xc0, !PT ;  /* 0xffffe00007077812 */ /* 0x000fe200078ec0ff */
[----:B------:R-:W-:Y:S01]  /*0fb0*/  IMAD.IADD R3, R6, 0x1, -R3 ;  /* 0x0000000106037824 */ /* 0x000fe200078e0a03 */
[----:B------:R-:W-:Y:S01]  /*0fc0*/  SHF.R.S32.HI R8, RZ, 0x1f, R218 ;  /* 0x0000001fff087819 */ /* 0x000fe200000114da */
[----:B------:R-:W-:Y:S01]  /*0fd0*/  IMAD R0, R0, 0x40, R9 ;  /* 0x0000004000007824 */ /* 0x000fe200078e0209 */
[----:B0-----:R-:W-:Y:S01]  /*0fe0*/  LOP3.LUT R2, R234, 0x1c0, RZ, 0xc0, !PT ;  /* 0x000001c0ea027812 */ /* 0x001fe200078ec0ff */
[----:B------:R-:W-:Y:S01]  /*0ff0*/  VIADD R6, R18, 0x60 ;  /* 0x0000006012067836 */ /* 0x000fe20000000000 */
[----:B------:R-:W-:Y:S01]  /*1000*/  STL [R1+0x68], R3 ;  /* 0x0000680301007387 */ /* 0x000fe20000100800 */
[----:B------:R-:W-:-:S02]  /*1010*/  SHF.R.S32.HI R5, RZ, 0x1f, R220 ;  /* 0x0000001fff057819 */ /* 0x000fc400000114dc */
[----:B------:R-:W-:Y:S01]  /*1020*/  SHF.R.U32.HI R235, RZ, 0x3, R2 ;  /* 0x00000003ffeb7819 */ /* 0x000fe20000011602 */
[----:B------:R0:W-:Y:S01]  /*1030*/  STL [R1+0x6c], R0 ;  /* 0x00006c0001007387 */ /* 0x0001e20000100800 */
[----:B------:R-:W-:Y:S02]  /*1040*/  LOP3.LUT R2, R2, 0x38, R213, 0xf8, !PT ;  /* 0x0000003802027812 */ /* 0x000fe400078ef8d5 */
[----:B------:R-:W-:Y:S01]  /*1050*/  LOP3.LUT R4, R4, R235, RZ, 0x3c, !PT ;  /* 0x000000eb04047212 */ /* 0x000fe200078e3cff */
[----:B------:R-:W-:Y:S01]  /*1060*/  STL [R1+0x84], RZ ;  /* 0x000084ff01007387 */ /* 0x000fe20000100800 */
[----:B------:R-:W-:Y:S02]  /*1070*/  LOP3.LUT R2, R236, R2, R235, 0xf6, !PT ;  /* 0x00000002ec027212 */ /* 0x000fe400078ef6eb */
[----:B------:R-:W-:Y:S02]  /*1080*/  IADD3 R4, R4, R7, R236 ;  /* 0x0000000704047210 */ /* 0x000fe40007ffe0ec */
[----:B------:R-:W-:Y:S01]  /*1090*/  SHF.R.S32.HI R7, RZ, 0x1f, R220 ;  /* 0x0000001fff077819 */ /* 0x000fe200000114dc */
[----:B0-----:R-:W-:Y:S01]  /*10a0*/  IMAD.U32 R0, RZ, RZ, UR5 ;  /* 0x00000005ff007e24 */ /* 0x001fe2000f8e00ff */
[----:B------:R-:W-:-:S02]  /*10b0*/  SHF.R.S32.HI R3, RZ, 0x1f, R218 ;  /* 0x0000001fff037819 */ /* 0x000fc400000114da */
[----:B------:R-:W-:Y:S02]  /*10c0*/  LEA.HI R5, R5, R220, RZ, 0x3 ;  /* 0x000000dc05057211 */ /* 0x000fe400078f18ff */
[----:B------:R0:W-:Y:S01]  /*10d0*/  STL [R1+0x60], R0 ;  /* 0x0000600001007387 */ /* 0x0001e20000100800 */
[----:B------:R-:W-:Y:S02]  /*10e0*/  LEA.HI R3, R3, R218, RZ, 0x3 ;  /* 0x000000da03037211 */ /* 0x000fe400078f18ff */
[----:B------:R-:W-:-:S03]  /*10f0*/  IMAD.SHL.U32 R5, R5, 0x40, RZ ;  /* 0x0000004005057824 */ /* 0x000fc600078e00ff */
[----:B------:R-:W-:Y:S02]  /*1100*/  IMAD.SHL.U32 R3, R3, 0x40, RZ ;  /* 0x0000004003037824 */ /* 0x000fe400078e00ff */
[----:B------:R-:W-:Y:S01]  /*1110*/  LOP3.LUT R231, R5, 0xfffffe00, RZ, 0xc0, !PT ;  /* 0xfffffe0005e77812 */ /* 0x000fe200078ec0ff */
[----:B0-----:R-:W-:Y:S02]  /*1120*/  IMAD.U32 R0, RZ, RZ, UR4 ;  /* 0x00000004ff007e24 */ /* 0x001fe4000f8e00ff */
[----:B------:R-:W-:-:S03]  /*1130*/  LOP3.LUT R230, R3, 0xfffffe00, RZ, 0xc0, !PT ;  /* 0xfffffe0003e67812 */ /* 0x000fc600078ec0ff */
[----:B------:R0:W-:Y:S04]  /*1140*/  STL [R1+0x80], R0 ;  /* 0x0000800001007387 */ /* 0x0001e80000100800 */
[----:B------:R1:W-:Y:S04]  /*1150*/  STL [R1+0x8c], R6 ;  /* 0x00008c0601007387 */ /* 0x0003e80000100800 */
[----:B------:R-:W-:Y:S01]  /*1160*/  STL [R1+0x74], R8 ;  /* 0x0000740801007387 */ /* 0x000fe20000100800 */
[----:B0-----:R-:W-:-:S03]  /*1170*/  SHF.R.S32.HI R0, RZ, 0x1f, R6 ;  /* 0x0000001fff007819 */ /* 0x001fc60000011406 */
[----:B------:R0:W-:Y:S01]  /*1180*/  STL [R1+0x70], R7 ;  /* 0x0000700701007387 */ /* 0x0001e20000100800 */
[----:B------:R-:W-:Y:S01]  /*1190*/  LEA.HI R0, R0, R6, RZ, 0x3 ;  /* 0x0000000600007211 */ /* 0x000fe200078f18ff */
[C---:B-1----:R-:W-:Y:S02]  /*11a0*/  VIADD R6, R213.reuse, 0xc0 ;  /* 0x000000c0d5067836 */ /* 0x042fe40000000000 */
[----:B------:R1:W-:Y:S02]  /*11b0*/  STL [R1+0x64], R2 ;  /* 0x0000640201007387 */ /* 0x0003e40000100800 */
[----:B------:R-:W-:Y:S02]  /*11c0*/  IMAD.SHL.U32 R0, R0, 0x40, RZ ;  /* 0x0000004000007824 */ /* 0x000fe400078e00ff */
[----:B0-----:R-:W-:-:S03]  /*11d0*/  VIADD R7, R213, 0x80 ;  /* 0x00000080d5077836 */ /* 0x001fc60000000000 */
[----:B-1----:R-:W-:Y:S02]  /*11e0*/  LOP3.LUT R2, R0, 0xfffffe00, RZ, 0xc0, !PT ;  /* 0xfffffe0000027812 */ /* 0x002fe400078ec0ff */
[----:B------:R-:W-:-:S05]  /*11f0*/  LEA R0, R4, UR4, 0x1 ;  /* 0x0000000404007c11 */ /* 0x000fca000f8e08ff */
[----:B------:R0:W-:Y:S04]  /*1200*/  STL [R1+0x94], R0 ;  /* 0x0000940001007387 */ /* 0x0001e80000100800 */
[----:B------:R0:W-:Y:S02]  /*1210*/  STL [R1+0x90], R2 ;  /* 0x0000900201007387 */ /* 0x0001e40000100800 */
.L_x_2574:
[----:B0-----:R-:W0:Y:S01]  /*1220*/  LDC.64 R2, c[0x0][0xc60] ;  /* 0x00031800ff027b82 */ /* 0x001e220000000a00 */
        /* <DEDUP_REMOVED lines=13> */
[C---:B------:R-:W-:Y:S02]  /*1300*/  IMAD.SHL.U32 R28, R8.reuse, 0x4, RZ ;  /* 0x00000004081c7824 */ /* 0x040fe400078e00ff */
[C---:B------:R-:W-:Y:S01]  /*1310*/  @P2 LEA R2, P3, R8.reuse, UR4, 0x2 ;  /* 0x0000000408022c11 */ /* 0x040fe2000f8610ff */
[----:B------:R0:W-:Y:S01]  /*1320*/  STL [R1+0x78], R8 ;  /* 0x0000780801007387 */ /* 0x0001e20000100800 */
[C-C-:B------:R-:W-:Y:S02]  /*1330*/  SHF.L.U64.HI R29, R8.reuse, 0x2, R0.reuse ;  /* 0x00000002081d7819 */ /* 0x140fe40000010200 */
[----:B------:R-:W-:Y:S01]  /*1340*/  @P2 LEA.HI.X R3, R8, UR5, R0, 0x2, P3 ;  /* 0x0000000508032c11 */ /* 0x000fe200098f1400 */
[----:B------:R-:W-:Y:S01]  /*1350*/  IMAD.MOV.U32 R0, RZ, RZ, RZ ;  /* 0x000000ffff007224 */ /* 0x000fe200078e00ff */
[----:B------:R-:W-:Y:S01]  /*1360*/  IADD3 R6, P4, R28, UR6, RZ ;  /* 0x000000061c067c10 */ /* 0x000fe2000ff9e0ff */
[----:B------:R-:W-:-:S04]  /*1370*/  ULDC UR4, c[0x0][0x288] ;  /* 0x0000a20000047ab9 */ /* 0x000fc80000000800 */
[----:B------:R0:W5:Y:S01]  /*1380*/  @P2 LDG.E R0, desc[UR60][R2.64] ;  /* 0x0000003c02002981 */ /* 0x000162000c1e1900 */
[----:B------:R-:W-:Y:S01]  /*1390*/  @P1 IADD3 R4, P2, R28, UR8, RZ ;  /* 0x000000081c041c10 */ /* 0x000fe2000ff5e0ff */
[----:B------:R-:W-:Y:S01]  /*13a0*/  IMAD.U32 R227, RZ, RZ, UR4 ;  /* 0x00000004ffe37e24 */ /* 0x000fe2000f8e00ff */
[C---:B------:R-:W-:Y:S01]  /*13b0*/  IADD3.X R7, R29.reuse, UR7, RZ, P4, !PT ;  /* 0x000000071d077c10 */ /* 0x040fe2000a7fe4ff */
[----:B------:R0:W-:Y:S01]  /*13c0*/  STL [R1+0x88], R225 ;  /* 0x000088e101007387 */ /* 0x0001e20000100800 */
[----:B------:R-:W-:Y:S01]  /*13d0*/  @P1 IADD3.X R5, R29, UR9, RZ, P2, !PT ;  /* 0x000000091d051c10 */ /* 0x000fe200097fe4ff */
[----:B------:R-:W-:Y:S01]  /*13e0*/  ULDC.64 UR4, c[0x0][0x3f8] ;  /* 0x0000fe0000047ab9 */ /* 0x000fe20000000a00 */
[----:B------:R-:W-:Y:S01]  /*13f0*/  ULDC.64 UR6, c[0x0][0xa20] ;  /* 0x0002880000067ab9 */ /* 0x000fe20000000a00 */
[----:B------:R0:W5:Y:S04]  /*1400*/  @P0 LDG.E R26, desc[UR60][R6.64] ;  /* 0x0000003c061a0981 */ /* 0x000168000c1e1900 */
[----:B------:R0:W5:Y:S04]  /*1410*/  @P1 LDG.E R227, desc[UR60][R4.64] ;  /* 0x0000003c04e31981 */ /* 0x000168000c1e1900 */
[----:B------:R0:W-:Y:S01]  /*1420*/  STL [R1+0x7c], R226 ;  /* 0x00007ce201007387 */ /* 0x0001e20000100800 */
[----:B------:R-:W-:-:S03]  /*1430*/  UISETP.NE.U32.AND UP0, UPT, UR4, URZ, UPT ;  /* 0x0000003f0400728c */ /* 0x000fc6000bf05070 */
[----:B------:R-:W-:Y:S01]  /*1440*/  ULDC UR4, c[0x0][0x404] ;  /* 0x0001010000047ab9 */ /* 0x000fe20000000800 */
[----:B------:R-:W-:Y:S01]  /*1450*/  UISETP.NE.AND.EX UP0, UPT, UR5, URZ, UPT, UP0 ;  /* 0x0000003f0500728c */ /* 0x000fe2000bf05300 */
[----:B------:R-:W-:Y:S02]  /*1460*/  ISETP.NE.U32.AND P2, PT, RZ, UR6, PT ;  /* 0x00000006ff007c0c */ /* 0x000fe4000bf45070 */
[----:B------:R-:W-:Y:S01]  /*1470*/  ULDC UR5, c[0x0][0x2e0] ;  /* 0x0000b80000057ab9 */ /* 0x000fe20000000800 */
[----:B------:R-:W-:Y:S01]  /*1480*/  USEL UR4, UR4, 0x1, UP0 ;  /* 0x0000000104047887 */ /* 0x000fe20008000000 */
[----:B------:R-:W-:-:S03]  /*1490*/  ISETP.NE.AND.EX P2, PT, RZ, UR7, PT, P2 ;  /* 0x00000007ff007c0c */ /* 0x000fc6000bf45320 */
[----:B------:R-:W-:-:S03]  /*14a0*/  UIMAD UR4, UR4, UR5, URZ ;  /* 0x00000005040472a4 */ /* 0x000fc6000f8e023f */
[----:B------:R-:W-:Y:S01]  /*14b0*/  ULDC UR5, c[0x0][0x338] ;  /* 0x0000ce0000057ab9 */ /* 0x000fe20000000800 */
[----:B------:R-:W-:Y:S01]  /*14c0*/  IMAD.MOV.U32 R25, RZ, RZ, R8 ;  /* 0x000000ffff197224 */ /* 0x000fe200078e0008 */
[----:B0-----:R-:W-:Y:S07]  /*14d0*/  @P1 BRA `(.L_x_2295) ;  /* 0x0000000000241947 */ /* 0x001fee0003800000 */
[----:B------:R-:W-:Y:S02]  /*14e0*/  ULDC.64 UR8, c[0x0][0xa00] ;  /* 0x0002800000087ab9 */ /* 0x000fe40000000a00 */
[----:B------:R-:W-:-:S04]  /*14f0*/  ISETP.NE.U32.AND P1, PT, RZ, UR8, PT ;  /* 0x00000008ff007c0c */ /* 0x000fc8000bf25070 */
[----:B------:R-:W-:-:S13]  /*1500*/  ISETP.NE.AND.EX P1, PT, RZ, UR9, PT, P1 ;  /* 0x00000009ff007c0c */ /* 0x000fda000bf25310 */
[----:B------:R-:W-:Y:S05]  /*1510*/  @!P1 BRA `(.L_x_2295) ;  /* 0x0000000000149947 */ /* 0x000fea0003800000 */
[----:B------:R-:W0:Y:S02]  /*1520*/  LDC.64 R2, c[0x0][0xa00] ;  /* 0x00028000ff027b82 */ /* 0x000e240000000a00 */
[----:B0-----:R-:W-:-:S05]  /*1530*/  IMAD.WIDE R2, R25, 0x4, R2 ;  /* 0x0000000419027825 */ /* 0x001fca00078e0202 */
[----:B-----5:R-:W2:Y:S04]  /*1540*/  LDG.E R227, desc[UR60][R2.64] ;  /* 0x0000003c02e37981 */ /* 0x020ea8000c1e1900 */
[----:B------:R-:W2:Y:S02]  /*1550*/  LDG.E R4, desc[UR60][R2.64+0x4] ;  /* 0x0000043c02047981 */ /* 0x000ea4000c1e1900 */
[----:B--2---:R-:W-:-:S07]  /*1560*/  IMAD.IADD R227, R4, 0x1, -R227 ;  /* 0x0000000104e37824 */ /* 0x004fce00078e0ae3 */
.L_x_2295:
[----:B------:R-:W-:Y:S02]  /*1570*/  IMAD.U32 R2, RZ, RZ, UR5 ;  /* 0x00000005ff027e24 */ /* 0x000fe4000f8e00ff */
[----:B------:R-:W-:Y:S01]  /*1580*/  IMAD.U32 R27, RZ, RZ, UR4 ;  /* 0x00000004ff1b7e24 */ /* 0x000fe2000f8e00ff */
[----:B------:R-:W-:Y:S06]  /*1590*/  @!P2 BRA `(.L_x_2296) ;  /* 0x000000000010a947 */ /* 0x000fec0003800000 */
[----:B------:R-:W-:-:S04]  /*15a0*/  IADD3 R4, P0, R28, UR6, RZ ;  /* 0x000000061c047c10 */ /* 0x000fc8000ff1e0ff */
[----:B------:R-:W-:-:S05]  /*15b0*/  IADD3.X R5, R29, UR7, RZ, P0, !PT ;  /* 0x000000071d057c10 */ /* 0x000fca00087fe4ff */
[----:B------:R0:W5:Y:S01]  /*15c0*/  LDG.E R27, desc[UR60][R4.64] ;  /* 0x0000003c041b7981 */ /* 0x000162000c1e1900 */
[----:B------:R-:W-:Y:S05]  /*15d0*/  BRA `(.L_x_2297) ;  /* 0x0000000000107947 */ /* 0x000fea0003800000 */
.L_x_2296:
[----:B------:R-:W-:Y:S05]  /*15e0*/  @!P0 BRA `(.L_x_2297) ;  /* 0x00000000000c8947 */ /* 0x000fea0003800000 */
[----:B------:R-:W2:Y:S04]  /*15f0*/  LDG.E R4, desc[UR60][R6.64] ;  /* 0x0000003c06047981 */ /* 0x000ea8000c1e1900 */
[----:B------:R-:W2:Y:S02]  /*1600*/  LDG.E R27, desc[UR60][R6.64+0x4] ;  /* 0x0000043c061b7981 */ /* 0x000ea4000c1e1900 */
[----:B--2---:R-:W-:-:S07]  /*1610*/  IMAD.IADD R27, R27, 0x1, -R4 ;  /* 0x000000011b1b7824 */ /* 0x004fce00078e0a04 */
.L_x_2297:
[----:B------:R-:W-:Y:S02]  /*1620*/  ULDC.64 UR4, c[0x0][0xa10] ;  /* 0x0002840000047ab9 */ /* 0x000fe40000000a00 */
[----:B------:R-:W-:-:S04]  /*1630*/  ISETP.NE.U32.AND P0, PT, RZ, UR4, PT ;  /* 0x00000004ff007c0c */ /* 0x000fc8000bf05070 */
[----:B------:R-:W-:Y:S01]  /*1640*/  ISETP.NE.AND.EX P0, PT, RZ, UR5, PT, P0 ;  /* 0x00000005ff007c0c */ /* 0x000fe2000bf05300 */
[----:B------:R-:W-:-:S12]  /*1650*/  ULDC.64 UR4, c[0x0][0xa30] ;  /* 0x00028c0000047ab9 */ /* 0x000fd80000000a00 */
[----:B0-----:R-:W0:Y:S02]  /*1660*/  @P0 LDC.64 R4, c[0x0][0xa10] ;  /* 0x00028400ff040b82 */ /* 0x001e240000000a00 */
[----:B0-----:R-:W-:-:S05]  /*1670*/  @P0 IMAD.WIDE R4, R25, 0x4, R4 ;  /* 0x0000000419040825 */ /* 0x001fca00078e0204 */
[----:B------:R-:W2:Y:S04]  /*1680*/  @P0 LDG.E R3, desc[UR60][R4.64] ;  /* 0x0000003c04030981 */ /* 0x000ea8000c1e1900 */
[----:B------:R0:W2:Y:S01]  /*1690*/  @P0 LDG.E R8, desc[UR60][R4.64+0x4] ;  /* 0x0000043c04080981 */ /* 0x0000a2000c1e1900 */
[----:B------:R-:W-:Y:S01]  /*16a0*/  ISETP.NE.U32.AND P1, PT, RZ, UR4, PT ;  /* 0x00000004ff007c0c */ /* 0x000fe2000bf25070 */
[----:B-----5:R-:W-:-:S03]  /*16b0*/  IMAD.MOV.U32 R144, RZ, RZ, R27 ;  /* 0x000000ffff907224 */ /* 0x020fc600078e001b */
[----:B------:R-:W-:-:S13]  /*16c0*/  ISETP.NE.AND.EX P1, PT, RZ, UR5, PT, P1 ;  /* 0x00000005ff007c0c */ /* 0x000fda000bf25310 */
[----:B------:R-:W-:-:S04]  /*16d0*/  @P1 IADD3 R6, P2, R28, UR4, RZ ;  /* 0x000000041c061c10 */ /* 0x000fc8000ff5e0ff */
[----:B------:R-:W-:-:S05]  /*16e0*/  @P1 IADD3.X R7, R29, UR5, RZ, P2, !PT ;  /* 0x000000051d071c10 */ /* 0x000fca00097fe4ff */
[----:B------:R1:W5:Y:S01]  /*16f0*/  @P1 LDG.E R144, desc[UR60][R6.64] ;  /* 0x0000003c06901981 */ /* 0x000362000c1e1900 */
[----:B------:R-:W-:Y:S01]  /*1700*/  IMAD.IADD R9, R27, 0x1, -R0 ;  /* 0x000000011b097824 */ /* 0x000fe200078e0a00 */
[----:B0-----:R-:W-:Y:S02]  /*1710*/  LEA R4, R225, 0xcf, 0x7 ;  /* 0x000000cfe1047811 */ /* 0x001fe400078e38ff */
[----:B------:R-:W-:Y:S01]  /*1720*/  PLOP3.LUT P2, PT, PT, PT, PT, 0x80, 0x0 ;  /* 0x000000000000781c */ /* 0x000fe20003f4f070 */
[----:B------:R-:W-:-:S05]  /*1730*/  IMAD.MOV R124, RZ, RZ, -R9 ;  /* 0x000000ffff7c7224 */ /* 0x000fca00078e0a09 */
[----:B------:R-:W-:Y:S01]  /*1740*/  VIMNMX R124, RZ, R124, !PT ;  /* 0x0000007cff7c7248 */ /* 0x000fe20007fe0100 */
[----:B--2---:R-:W-:-:S04]  /*1750*/  @P0 IMAD.IADD R2, R8, 0x1, -R3 ;  /* 0x0000000108020824 */ /* 0x004fc800078e0a03 */
[----:B------:R-:W-:-:S04]  /*1760*/  IMAD.IADD R237, R9, 0x1, R2 ;  /* 0x0000000109ed7824 */ /* 0x000fc800078e0202 */
[C---:B------:R-:W-:Y:S01]  /*1770*/  VIADD R0, R237.reuse, 0x4f ;  /* 0x0000004fed007836 */ /* 0x040fe20000000000 */
[----:B------:R-:W-:-:S03]  /*1780*/  IADD3 R4, R237, R4, -R227 ;  /* 0x00000004ed047210 */ /* 0x000fc60007ffe8e3 */
[----:B------:R-:W-:-:S04]  /*1790*/  IMAD.HI R0, R0, 0x66666667, RZ ;  /* 0x6666666700007827 */ /* 0x000fc800078e02ff */
[----:B------:R-:W-:Y:S01]  /*17a0*/  IMAD.HI R4, R4, 0x66666667, RZ ;  /* 0x6666666704047827 */ /* 0x000fe200078e02ff */
[----:B------:R-:W-:-:S04]  /*17b0*/  SHF.R.U32.HI R3, RZ, 0x1f, R0 ;  /* 0x0000001fff037819 */ /* 0x000fc80000011600 */
[----:B------:R-:W-:Y:S02]  /*17c0*/  SHF.R.U32.HI R5, RZ, 0x1f, R4 ;  /* 0x0000001fff057819 */ /* 0x000fe40000011604 */
[----:B------:R-:W-:Y:S02]  /*17d0*/  LEA.HI.SX32 R3, R0, R3, 0x1b ;  /* 0x0000000300037211 */ /* 0x000fe400078fdaff */
[----:B------:R-:W-:-:S04]  /*17e0*/  LEA.HI.SX32 R148, R4, R5, 0x1b ;  /* 0x0000000504947211 */ /* 0x000fc800078fdaff */
[----:B------:R-:W-:-:S05]  /*17f0*/  VIMNMX R148, R3, R148, PT ;  /* 0x0000009403947248 */ /* 0x000fca0003fe0100 */
        /* <DEDUP_REMOVED lines=11> */
[----:B-1----:R-:W-:Y:S05]  /*18b0*/  @!P0 BRA `(.L_x_2298) ;  /* 0x00000094004c8947 */ /* 0x002fea0003800000 */
        /* <DEDUP_REMOVED lines=20> */
.L_x_2300:
[----:B------:R-:W-:Y:S05]  /*1a00*/  BSYNC B6 ;  /* 0x0000000000067941 */ /* 0x000fea0003800000 */
.L_x_2299:
        /* <DEDUP_REMOVED lines=20> */
.L_x_2302:
[----:B------:R-:W-:Y:S05]  /*1b50*/  BSYNC B6 ;  /* 0x0000000000067941 */ /* 0x000fea0003800000 */
.L_x_2301:
[----:B------:R-:W-:Y:S01]  /*1b60*/  ULDC.64 UR4, c[0x0][0x9f8] ;  /* 0x00027e0000047ab9 */ /* 0x000fe20000000a00 */
[----:B------:R-:W0:Y:S01]  /*1b70*/  LDC R0, c[0x0][0x428] ;  /* 0x00010a00ff007b82 */ /* 0x000e220000000800 */
[----:B------:R-:W-:-:S07]  /*1b80*/  ISETP.NE.U32.AND P0, PT, RZ, UR4, PT ;  /* 0x00000004ff007c0c */ /* 0x000fce000bf05070 */
[----:B------:R-:W1:Y:S01]  /*1b90*/  LDC.64 R98, c[0x0][0x2f0] ;  /* 0x0000bc00ff627b82 */ /* 0x000e620000000a00 */
[----:B------:R-:W-:Y:S01]  /*1ba0*/  ISETP.NE.AND.EX P0, PT, RZ, UR5, PT, P0 ;  /* 0x00000005ff007c0c */ /* 0x000fe2000bf05300 */
[----:B------:R-:W-:Y:S01]  /*1bb0*/  IMAD.IADD R113, R26, 0x1, R27 ;  /* 0x000000011a717824 */ /* 0x000fe200078e021b */
[----:B------:R-:W-:Y:S01]  /*1bc0*/  ULDC UR6, c[0x0][0x2e4] ;  /* 0x0000b90000067ab9 */ /* 0x000fe20000000800 */
[----:B------:R-:W-:Y:S01]  /*1bd0*/  VIADD R20, R213, 0x80 ;  /* 0x00000080d5147836 */ /* 0x000fe20000000000 */
[----:B------:R-:W-:-:S03]  /*1be0*/  ULDC.64 UR8, c[0x0][0x320] ;  /* 0x0000c80000087ab9 */ /* 0x000fc60000000a00 */
[----:B------:R-:W2:Y:S06]  /*1bf0*/  LDC.64 R104, c[0x0][0x3e8] ;  /* 0x0000fa00ff687b82 */ /* 0x000eac0000000a00 */
[----:B------:R-:W-:Y:S02]  /*1c00*/  @P0 IADD3 R4, P1, R28, UR4, RZ ;  /* 0x000000041c040c10 */ /* 0x000fe4000ff3e0ff */
[----:B------:R-:W3:Y:S02]  /*1c10*/  LDC.64 R110, c[0x0][0x3d8] ;  /* 0x0000f600ff6e7b82 */ /* 0x000ee40000000a00 */
[----:B------:R-:W-:Y:S01]  /*1c20*/  @P0 IADD3.X R5, R29, UR5, RZ, P1, !PT ;  /* 0x000000051d050c10 */ /* 0x000fe20008ffe4ff */
[----:B------:R-:W-:-:S04]  /*1c30*/  ULDC.64 UR4, c[0x0][0x2f8] ;  /* 0x0000be0000047ab9 */ /* 0x000fc80000000a00 */
[----:B------:R4:W3:Y:S01]  /*1c40*/  @P0 LDG.E R25, desc[UR60][R4.64] ;  /* 0x0000003c04190981 */ /* 0x0008e2000c1e1900 */
[----:B0-----:R-:W-:Y:S01]  /*1c50*/  ISETP.NE.AND P0, PT, R0, 0x1, PT ;  /* 0x000000010000780c */ /* 0x001fe20003f05270 */
[----:B------:R-:W0:Y:S01]  /*1c60*/  LDC R117, c[0x0][0x3d4] ;  /* 0x0000f500ff757b82 */ /* 0x000e220000000800 */
[----:B------:R-:W-:Y:S01]  /*1c70*/  SHF.R.S32.HI R21, RZ, 0x1f, R113 ;  /* 0x0000001fff157819 */ /* 0x000fe20000011471 */
[----:B------:R-:W0:Y:S01]  /*1c80*/  S2R R147, SR_TID.X ;  /* 0x0000000000937919 */ /* 0x000e220000002100 */
[----:B------:R-:W-:Y:S01]  /*1c90*/  ISETP.GE.AND P1, PT, R212, UR6, PT ;  /* 0x00000006d4007c0c */ /* 0x000fe2000bf26270 */
[----:B------:R-:W-:Y:S01]  /*1ca0*/  VIADD R12, R213, 0xc0 ;  /* 0x000000c0d50c7836 */ /* 0x000fe20000000000 */
[----:B------:R-:W-:Y:S01]  /*1cb0*/  SHF.R.S32.HI R23, RZ, 0x1f, R22 ;  /* 0x0000001fff177819 */ /* 0x000fe20000011416 */
[-C--:B-1----:R-:W-:Y:S01]  /*1cc0*/  IMAD R6, R21, R98.reuse, RZ ;  /* 0x0000006215067224 */ /* 0x082fe200078e02ff */
[----:B------:R-:W-:Y:S01]  /*1cd0*/  IADD3 R112, P3, R18, R113, RZ ;  /* 0x0000007112707210 */ /* 0x000fe20007f7e0ff */
[----:B----4-:R-:W-:Y:S01]  /*1ce0*/  IMAD.WIDE.U32 R4, R113, R98, RZ ;  /* 0x0000006271047225 */ /* 0x010fe200078e00ff */
[----:B------:R-:W-:-:S02]  /*1cf0*/  ISETP.GE.AND P2, PT, R12, UR6, PT ;  /* 0x000000060c007c0c */ /* 0x000fc4000bf46270 */
[----:B------:R-:W-:Y:S01]  /*1d00*/  SHF.L.U64.HI R128, R98, 0x5, R99 ;  /* 0x0000000562807819 */ /* 0x000fe20000010263 */
[----:B------:R-:W1:Y:S01]  /*1d10*/  @P0 LDC R3, c[0x0][0x42c] ;  /* 0x00010b00ff030b82 */ /* 0x000e620000000800 */
[----:B--2---:R-:W-:Y:S01]  /*1d20*/  IMAD.WIDE.U32 R100, R18, R104, R22 ;  /* 0x0000006812647225 */ /* 0x004fe200078e0016 */
[----:B------:R-:W-:Y:S02]  /*1d30*/  SHF.L.U64.HI R130, R98, 0x6, R99 ;  /* 0x0000000662827819 */ /* 0x000fe40000010263 */
[----:B---3--:R-:W-:Y:S01]  /*1d40*/  SHF.L.U64.HI R30, R110, 0x5, R111 ;  /* 0x000000056e1e7819 */ /* 0x008fe2000001026f */
[----:B------:R-:W-:Y:S01]  /*1d50*/  IMAD.WIDE.U32 R106, R18, R110, R22 ;  /* 0x0000006e126a7225 */ /* 0x000fe200078e0016 */
[C---:B------:R-:W-:Y:S02]  /*1d60*/  SHF.L.U64.HI R29, R110.reuse, 0x6, R111 ;  /* 0x000000066e1d7819 */ /* 0x040fe4000001026f */
[----:B------:R-:W2:Y:S01]  /*1d70*/  @P0 LDC R7, c[0x0][0x430] ;  /* 0x00010c00ff070b82 */ /* 0x000ea20000000800 */
[----:B------:R-:W-:Y:S01]  /*1d80*/  IMAD.SHL.U32 R28, R110, 0x20, RZ ;  /* 0x000000206e1c7824 */ /* 0x000fe200078e00ff */
[--C-:B------:R-:W-:Y:S01]  /*1d90*/  SHF.L.U64.HI R34, R104, 0x5, R105.reuse ;  /* 0x0000000568227819 */ /* 0x100fe20000010269 */
[----:B------:R-:W-:Y:S01]  /*1da0*/  IMAD.SHL.U32 R27, R110, 0x40, RZ ;  /* 0x000000406e1b7824 */ /* 0x000fe200078e00ff */
[----:B------:R-:W-:Y:S01]  /*1db0*/  SHF.L.U64.HI R33, R104, 0x6, R105 ;  /* 0x0000000668217819 */ /* 0x000fe20000010269 */
[----:B------:R-:W-:-:S02]  /*1dc0*/  IMAD R125, R99, 0x50, RZ ;  /* 0x00000050637d7824 */ /* 0x000fc400078e02ff */
[C---:B------:R-:W-:Y:S02]  /*1dd0*/  IMAD.SHL.U32 R129, R98.reuse, 0x20, RZ ;  /* 0x0000002062817824 */ /* 0x040fe400078e00ff */
[----:B------:R-:W-:Y:S02]  /*1de0*/  IMAD.SHL.U32 R131, R98, 0x40, RZ ;  /* 0x0000004062837824 */ /* 0x000fe400078e00ff */
[----:B------:R-:W-:Y:S02]  /*1df0*/  IMAD R127, R105, 0x50, RZ ;  /* 0x00000050697f7824 */ /* 0x000fe400078e02ff */
[C---:B------:R-:W-:Y:S01]  /*1e00*/  IMAD.SHL.U32 R32, R104.reuse, 0x20, RZ ;  /* 0x0000002068207824 */ /* 0x040fe200078e00ff */
[----:B0-----:R-:W-:Y:S01]  /*1e10*/  LEA.HI R147, R147, 0x8, RZ, 0x19 ;  /* 0x0000000893937811 */ /* 0x001fe200078fc8ff */
[----:B------:R-:W-:Y:S02]  /*1e20*/  IMAD.SHL.U32 R31, R104, 0x40, RZ ;  /* 0x00000040681f7824 */ /* 0x000fe400078e00ff */
        /* <DEDUP_REMOVED lines=9> */
[----:B------:R-:W-:Y:S01]  /*1ec0*/  ISETP.GE.AND P1, PT, R212, R117, PT ;  /* 0x00000075d400720c */ /* 0x000fe20003f26270 */
        /* <DEDUP_REMOVED lines=12> */
[C---:B------:R-:W-:Y:S01]  /*1f90*/  IMAD R6, R19.reuse, R104, RZ ;  /* 0x0000006813067224 */ /* 0x040fe200078e02ff */
        /* <DEDUP_REMOVED lines=12> */
[----:B------:R-:W-:-:S04]  /*2060*/  IMAD.WIDE.U32 R102, R18, R104, R4 ;  /* 0x0000006812667225 */ /* 0x000fc800078e0004 */
[----:B------:R-:W-:Y:S01]  /*2070*/  IMAD.WIDE.U32 R108, R18, R110, R4 ;  /* 0x0000006e126c7225 */ /* 0x000fe200078e0004 */
[----:B------:R-:W-:-:S03]  /*2080*/  SEL R5, R117, RZ, P1 ;  /* 0x000000ff75057207 */ /* 0x000fc60000800000 */
[----:B------:R-:W-:Y:S02]  /*2090*/  IMAD.IADD R9, R9, 0x1, R15 ;  /* 0x0000000109097824 */ /* 0x000fe400078e020f */
        /* <DEDUP_REMOVED lines=11> */
[----:B------:R-:W-:Y:S01]  /*2150*/  IADD3 R36, P0, R38, R6, RZ ;  /* 0x0000000626247210 */ /* 0x000fe20007f1e0ff */
[----:B------:R-:W-:Y:S02]  /*2160*/  IMAD.IADD R6, R212, 0x1, R5 ;  /* 0x00000001d4067824 */ /* 0x000fe400078e0205 */
[----:B------:R-:W-:Y:S01]  /*2170*/  IMAD R37, R11, UR5, R10 ;  /* 0x000000050b257c24 */ /* 0x000fe2000f8e020a */
[----:B------:R-:W-:Y:S02]  /*2180*/  ULDC.64 UR4, c[0x0][0x328] ;  /* 0x0000ca0000047ab9 */ /* 0x000fe40000000a00 */
[----:B------:R-:W-:Y:S02]  /*2190*/  IMAD R0, R0, UR4, RZ ;  /* 0x0000000400007c24 */ /* 0x000fe4000f8e02ff */
[----:B------:R-:W-:Y:S02]  /*21a0*/  IMAD.IADD R37, R39, 0x1, R37 ;  /* 0x0000000127257824 */ /* 0x000fe400078e0225 */
[----:B------:R-:W-:-:S02]  /*21b0*/  IMAD R41, R11, UR5, R0 ;  /* 0x000000050b297c24 */ /* 0x000fc4000f8e0200 */
[----:B------:R-:W-:Y:S01]  /*21c0*/  IMAD R0, R19, R110, RZ ;  /* 0x0000006e13007224 */ /* 0x000fe200078e02ff */
[----:B------:R-:W-:Y:S01]  /*21d0*/  IADD3.X R35, R37, R7, R35, P0, !PT ;  /* 0x0000000725237210 */ /* 0x000fe200007fe423 */
[----:B------:R-:W-:Y:S01]  /*21e0*/  IMAD.WIDE.U32 R96, R11, UR4, R8 ;  /* 0x000000040b607c25 */ /* 0x000fe2000f8e0008 */
[----:B------:R-:W-:-:S03]  /*21f0*/  ISETP.GE.AND P0, PT, R213, R117, PT ;  /* 0x00000075d500720c */ /* 0x000fc60003f06270 */
[----:B------:R-:W-:Y:S01]  /*2200*/  IMAD R7, R18, R111, R0 ;  /* 0x0000006f12077224 */ /* 0x000fe200078e0200 */
[C---:B------:R-:W-:Y:S01]  /*2210*/  SEL R0, R117.reuse, RZ, P0 ;  /* 0x000000ff75007207 */ /* 0x040fe20000000000 */
[----:B------:R-:W-:Y:S02]  /*2220*/  IMAD.SHL.U32 R117, R117, 0x2, RZ ;  /* 0x0000000275757824 */ /* 0x000fe400078e00ff */
[----:B------:R-:W-:Y:S02]  /*2230*/  IMAD.IADD R107, R107, 0x1, R7 ;  /* 0x000000016b6b7824 */ /* 0x000fe400078e0207 */
[----:B------:R-:W-:Y:S02]  /*2240*/  IMAD.IADD R0, R213, 0x1, R0 ;  /* 0x00000001d5007824 */ /* 0x000fe400078e0200 */
[----:B------:R-:W-:Y:S01]  /*2250*/  IMAD.IADD R109, R7, 0x1, R109 ;  /* 0x00000001076d7824 */ /* 0x000fe200078e026d */
[----:B------:R-:W-:Y:S01]  /*2260*/  SHF.R.S32.HI R7, RZ, 0x1f, R6 ;  /* 0x0000001fff077819 */ /* 0x000fe20000011406 */
[----:B------:R-:W-:Y:S01]  /*2270*/  IMAD.WIDE.U32 R106, R144, R110, R106 ;  /* 0x0000006e906a7225 */ /* 0x000fe200078e006a */
[----:B------:R-:W-:-:S03]  /*2280*/  SHF.R.S32.HI R5, RZ, 0x1f, R0 ;  /* 0x0000001fff057819 */ /* 0x000fc60000011400 */
[----:B------:R-:W-:Y:S01]  /*2290*/  IMAD.WIDE.U32 R108, R144, R110, R108 ;  /* 0x0000006e906c7225 */ /* 0x000fe200078e006c */
[CC--:B------:R-:W-:Y:S02]  /*22a0*/  LEA.HI R4, R5.reuse, R0.reuse, RZ, 0x6 ;  /* 0x0000000005047211 */ /* 0x0c0fe400078f30ff */
[----:B------:R-:W-:Y:S02]  /*22b0*/  LEA.HI R5, R5, R0, RZ, 0x3 ;  /* 0x0000000005057211 */ /* 0x000fe400078f18ff */
[CC--:B------:R-:W-:Y:S02]  /*22c0*/  LEA.HI R0, R7.reuse, R6.reuse, RZ, 0x6 ;  /* 0x0000000607007211 */ /* 0x0c0fe400078f30ff */
[----:B------:R-:W-:Y:S02]  /*22d0*/  LEA.HI R6, R7, R6, RZ, 0x3 ;  /* 0x0000000607067211 */ /* 0x000fe400078f18ff */
[----:B------:R-:W-:Y:S02]  /*22e0*/  SHF.R.S32.HI R13, RZ, 0x6, R0 ;  /* 0x00000006ff0d7819 */ /* 0x000fe40000011400 */
[----:B------:R-:W-:-:S02]  /*22f0*/  LOP3.LUT R0, R229, 0x38, R6, 0xf8, !PT ;  /* 0x00000038e5007812 */ /* 0x000fc400078ef806 */
[----:B------:R-:W-:Y:S01]  /*2300*/  SHF.R.S32.HI R9, RZ, 0x6, R4 ;  /* 0x00000006ff097819 */ /* 0x000fe20000011404 */
[----:B------:R-:W-:Y:S01]  /*2310*/  IMAD R140, R13, 0x1400, R230 ;  /* 0x000014000d8c7824 */ /* 0x000fe200078e02e6 */
[--C-:B------:R-:W-:Y:S01]  /*2320*/  LOP3.LUT R4, R229, 0x38, R5.reuse, 0xf8, !PT ;  /* 0x00000038e5047812 */ /* 0x100fe200078ef805 */
[----:B------:R-:W-:Y:S01]  /*2330*/  IMAD R142, R13, 0x1400, R236 ;  /* 0x000014000d8e7824 */ /* 0x000fe200078e02ec */
[-C--:B------:R-:W-:Y:S01]  /*2340*/  LOP3.LUT R11, R0, R233.reuse, RZ, 0x3c, !PT ;  /* 0x000000e9000b7212 */ /* 0x080fe200078e3cff */
[C---:B------:R-:W-:Y:S01]  /*2350*/  IMAD R141, R9.reuse, 0x1400, R230 ;  /* 0x00001400098d7824 */ /* 0x040fe200078e02e6 */
[----:B------:R-:W-:Y:S01]  /*2360*/  LOP3.LUT R7, R228, 0x38, R5, 0xf8, !PT ;  /* 0x00000038e4077812 */ /* 0x000fe200078ef805 */
[C---:B------:R-:W-:Y:S01]  /*2370*/  IMAD R143, R9.reuse, 0x1400, R236 ;  /* 0x00001400098f7824 */ /* 0x040fe200078e02ec */
[----:B------:R-:W-:Y:S01]  /*2380*/  LOP3.LUT R4, R4, R233, RZ, 0x3c, !PT ;  /* 0x000000e904047212 */ /* 0x000fe200078e3cff */
[----:B------:R-:W-:Y:S01]  /*2390*/  IMAD.IADD R140, R140, 0x1, R11 ;  /* 0x000000018c8c7824 */ /* 0x000fe200078e020b */
[----:B------:R-:W-:Y:S01]  /*23a0*/  LOP3.LUT R11, R6, 0x38, RZ, 0xc0, !PT ;  /* 0x00000038060b7812 */ /* 0x000fe200078ec0ff */
[--C-:B------:R-:W-:Y:S01]  /*23b0*/  IMAD R133, R9, 0x1400, R231.reuse ;  /* 0x0000140009857824 */ /* 0x100fe200078e02e7 */
[----:B------:R-:W-:Y:S01]  /*23c0*/  LOP3.LUT R8, R7, R232, RZ, 0x3c, !PT ;  /* 0x000000e807087212 */ /* 0x000fe200078e3cff */
[----:B------:R-:W-:Y:S01]  /*23d0*/  IMAD.IADD R141, R141, 0x1, R4 ;  /* 0x000000018d8d7824 */ /* 0x000fe200078e0204 */
[----:B------:R-:W-:Y:S01]  /*23e0*/  LOP3.LUT R7, R5, 0x38, RZ, 0xc0, !PT ;  /* 0x0000003805077812 */ /* 0x000fe200078ec0ff */
[----:B------:R-:W-:Y:S01]  /*23f0*/  IMAD R132, R13, 0x1400, R231 ;  /* 0x000014000d847824 */ /* 0x000fe200078e02e7 */
[----:B------:R-:W-:Y:S01]  /*2400*/  LOP3.LUT R4, R11, 0x1c0, R234, 0xf8, !PT ;  /* 0x000001c00b047812 */ /* 0x000fe200078ef8ea */
[----:B------:R-:W-:Y:S01]  /*2410*/  IMAD.IADD R133, R133, 0x1, R8 ;  /* 0x0000000185857824 */ /* 0x000fe200078e0208 */
[----:B------:R-:W-:-:S02]  /*2420*/  LOP3.LUT R0, R7, 0x1c0, R234, 0xf8, !PT ;  /* 0x000001c007007812 */ /* 0x000fc400078ef8ea */
[-C--:B------:R-:W-:Y:S02]  /*2430*/  LOP3.LUT R7, R4, R235.reuse, RZ, 0x3c, !PT ;  /* 0x000000eb04077212 */ /* 0x080fe400078e3cff */
[----:B------:R-:W-:Y:S02]  /*2440*/  LOP3.LUT R0, R0, R235, RZ, 0x3c, !PT ;  /* 0x000000eb00007212 */ /* 0x000fe400078e3cff */
[----:B------:R-:W-:Y:S01]  /*2450*/  LOP3.LUT R15, R228, 0x38, R6, 0xf8, !PT ;  /* 0x00000038e40f7812 */ /* 0x000fe200078ef806 */
[----:B------:R-:W-:Y:S01]  /*2460*/  IMAD.IADD R142, R142, 0x1, R7 ;  /* 0x000000018e8e7824 */ /* 0x000fe200078e0207 */
[----:B------:R-:W-:Y:S01]  /*2470*/  SHF.R.S32.HI R7, RZ, 0x1f, R144 ;  /* 0x0000001fff077819 */ /* 0x000fe20000011490 */
[----:B------:R-:W-:Y:S01]  /*2480*/  IMAD.IADD R143, R143, 0x1, R0 ;  /* 0x000000018f8f7824 */ /* 0x000fe200078e0200 */
[----:B------:R-:W-:Y:S02]  /*2490*/  LOP3.LUT R15, R15, R232, RZ, 0x3c, !PT ;  /* 0x000000e80f0f7212 */ /* 0x000fe400078e3cff */
[----:B------:R-:W-:Y:S01]  /*24a0*/  LOP3.LUT R13, R5, 0xfffffff8, RZ, 0xc0, !PT ;  /* 0xfffffff8050d7812 */ /* 0x000fe200078ec0ff */
[C---:B------:R-:W-:Y:S01]  /*24b0*/  IMAD R0, R7.reuse, R104, RZ ;  /* 0x0000006807007224 */ /* 0x040fe200078e02ff */
[----:B------:R-:W-:Y:S01]  /*24c0*/  LOP3.LUT R11, R6, 0xfffffff8, RZ, 0xc0, !PT ;  /* 0xfffffff8060b7812 */ /* 0x000fe200078ec0ff */
[----:B------:R-:W-:Y:S01]  /*24d0*/  IMAD.IADD R132, R132, 0x1, R15 ;  /* 0x0000000184847824 */ /* 0x000fe200078e020f */
[----:B------:R-:W-:Y:S01]  /*24e0*/  SHF.R.S32.HI R14, RZ, 0x3, R5 ;  /* 0x00000003ff0e7819 */ /* 0x000fe20000011405 */
[----:B------:R-:W-:Y:S01]  /*24f0*/  IMAD R9, R144, R105, R0 ;  /* 0x0000006990097224 */ /* 0x000fe200078e0200 */
[----:B------:R-:W-:Y:S01]  /*2500*/  SHF.R.S32.HI R12, RZ, 0x3, R6 ;  /* 0x00000003ff0c7819 */ /* 0x000fe20000011406 */
[----:B------:R-:W-:Y:S01]  /*2510*/  IMAD R0, R7, R110, RZ ;  /* 0x0000006e07007224 */ /* 0x000fe200078e02ff */
[----:B------:R-:W-:Y:S01]  /*2520*/  SHF.R.S32.HI R6, RZ, 0x1f, R11 ;  /* 0x0000001fff067819 */ /* 0x000fe2000001140b */
[----:B------:R-:W-:-:S02]  /*2530*/  IMAD R7, R111, 0x50, RZ ;  /* 0x000000506f077824 */ /* 0x000fc400078e02ff */
[----:B------:R-:W-:Y:S01]  /*2540*/  IMAD R15, R144, R111, R0 ;  /* 0x0000006f900f7224 */ /* 0x000fe200078e0200 */
[----:B------:R-:W-:Y:S01]  /*2550*/  SEL R0, RZ, 0x8, P2 ;  /* 0x00000008ff007807 */ /* 0x000fe20001000000 */
[----:B------:R-:W-:-:S03]  /*2560*/  IMAD.WIDE.U32 R110, R110, 0x50, RZ ;  /* 0x000000506e6e7825 */ /* 0x000fc600078e00ff */
[----:B------:R-:W-:Y:S01]  /*2570*/  LOP3.LUT R0, R3, R0, RZ, 0xfc, !PT ;  /* 0x0000000003007212 */ /* 0x000fe200078efcff */
[----:B------:R-:W-:-:S03]  /*2580*/  IMAD.WIDE.U32 R104, R104, 0x50, RZ ;  /* 0x0000005068687825 */ /* 0x000fc600078e00ff */
[C---:B------:R-:W-:Y:S01]  /*2590*/  LOP3.LUT R10, R0.reuse, 0x2, RZ, 0xc0, !PT ;  /* 0x00000002000a7812 */ /* 0x040fe200078ec0ff */
[----:B------:R-:W-:Y:S01]  /*25a0*/  IMAD.IADD R126, R111, 0x1, R7 ;  /* 0x000000016f7e7824 */ /* 0x000fe200078e0207 */
[C---:B------:R-:W-:Y:S01]  /*25b0*/  LOP3.LUT R8, R0.reuse, 0x8, RZ, 0xc0, !PT ;  /* 0x0000000800087812 */ /* 0x040fe200078ec0ff */
[----:B------:R-:W-:Y:S01]  /*25c0*/  IMAD.IADD R25, R101, 0x1, R9 ;  /* 0x0000000165197824 */ /* 0x000fe200078e0209 */
[----:B------:R-:W-:Y:S01]  /*25d0*/  SHF.R.S32.HI R7, RZ, 0x1f, R13 ;  /* 0x0000001fff077819 */ /* 0x000fe2000001140d */
[----:B------:R-:W-:Y:S01]  /*25e0*/  IMAD.IADD R21, R9, 0x1, R103 ;  /* 0x0000000109157824 */ /* 0x000fe200078e0267 */
[----:B------:R-:W-:Y:S01]  /*25f0*/  LOP3.LUT R9, R0, 0x4, RZ, 0xc0, !PT ;  /* 0x0000000400097812 */ /* 0x000fe200078ec0ff */
[----:B------:R-:W-:Y:S02]  /*2600*/  IMAD.IADD R20, R107, 0x1, R15 ;  /* 0x000000016b147824 */ /* 0x000fe400078e020f */
[----:B------:R-:W-:Y:S02]  /*2610*/  IMAD.IADD R127, R105, 0x1, R127 ;  /* 0x00000001697f7824 */ /* 0x000fe400078e027f */
[----:B------:R-:W-:-:S02]  /*2620*/  IMAD.IADD R15, R15, 0x1, R109 ;  /* 0x000000010f0f7824 */ /* 0x000fc400078e026d */
[----:B------:R-:W-:-:S07]  /*2630*/  IMAD.IADD R5, R97, 0x1, R41 ;  /* 0x0000000161057824 */ /* 0x000fce00078e0229 */
.L_x_2410:
[----:B--23--:R-:W2:Y:S01]  /*2640*/  LDL R43, [R1+0x64] ;  /* 0x00006400012b7983 */ /* 0x00cea20000100800 */
[----:B------:R-:W0:Y:S01]  /*2650*/  LDC.64 R118, c[0x0][0x2d8] ;  /* 0x0000b600ff767b82 */ /* 0x000e220000000a00 */
[----:B------:R-:W-:Y:S01]  /*2660*/  VIADD R45, R24, 0xffffffff ;  /* 0xffffffff182d7836 */ /* 0x000fe20000000000 */
[----:B------:R-:W-:Y:S05]  /*2670*/  YIELD ;  /* 0x0000000000007946 */ /* 0x000fea0003800000 */
[----:B------:R-:W-:Y:S01]  /*2680*/  SHF.R.S32.HI R42, RZ, 0x1f, R45 ;  /* 0x0000001fff2a7819 */ /* 0x000fe2000001142d */
[----:B------:R-:W1:Y:S01]  /*2690*/  LDC R116, c[0x0][0x3d4] ;  /* 0x0000f500ff747b82 */ /* 0x000e620000000800 */
[-C--:B------:R-:W-:Y:S01]  /*26a0*/  IMAD R3, R125, R45.reuse, RZ ;  /* 0x0000002d7d037224 */ /* 0x080fe200078e02ff */
[----:B------:R-:W-:Y:S01]  /*26b0*/  BSSY B0, `(.L_x_2303) ;  /* 0x00007d9000007945 */ /* 0x000fe20003800000 */
[----:B------:R-:W-:-:S04]  /*26c0*/  IMAD.WIDE.U32 R122, R98, R45, RZ ;  /* 0x0000002d627a7225 */ /* 0x000fc800078e00ff */
[----:B------:R-:W-:Y:S01]  /*26d0*/  IMAD R3, R42, R98, R3 ;  /* 0x000000622a037224 */ /* 0x000fe200078e0203 */
[CC--:B------:R-:W-:Y:S02]  /*26e0*/  IADD3 R40, P2, R36.reuse, R122.reuse, RZ ;  /* 0x0000007a24287210 */ /* 0x0c0fe40007f5e0ff */
[CC--:B------:R-:W-:Y:S01]  /*26f0*/  IADD3 R0, P3, P4, R36.reuse, R122.reuse, R131 ;  /* 0x0000007a24007210 */ /* 0x0c0fe20007c7e083 */
[----:B------:R-:W-:Y:S01]  /*2700*/  IMAD.IADD R92, R123, 0x1, R3 ;  /* 0x000000017b5c7824 */ /* 0x000fe200078e0203 */
[----:B------:R-:W-:-:S03]  /*2710*/  IADD3 R4, P5, P6, R36, R122, R129 ;  /* 0x0000007a24047210 */ /* 0x000fc60007ebe081 */
[----:B------:R-:W-:Y:S01]  /*2720*/  IMAD.X R41, R92, 0x1, R35, P2 ;  /* 0x000000015c297824 */ /* 0x000fe200010e0623 */
[C---:B0-----:R-:W-:Y:S02]  /*2730*/  LEA R52, P2, R0.reuse, R118, 0x1 ;  /* 0x0000007600347211 */ /* 0x041fe400078408ff */
[CC--:B------:R-:W-:Y:S02]  /*2740*/  IADD3.X R3, R35.reuse, R92.reuse, R130, P3, P4 ;  /* 0x0000005c23037210 */ /* 0x0c0fe40001fe8482 */
[----:B------:R-:W-:Y:S02]  /*2750*/  IADD3.X R24, R35, R92, R128, P5, P6 ;  /* 0x0000005c23187210 */ /* 0x000fe40002fec480 */
[----:B------:R-:W-:Y:S02]  /*2760*/  LEA.HI.X R53, R0, R119, R3, 0x1, P2 ;  /* 0x0000007700357211 */ /* 0x000fe400010f0c03 */
[----:B-1----:R-:W-:Y:S02]  /*2770*/  ISETP.GE.AND P2, PT, R116, 0x1, PT ;  /* 0x000000017400780c */ /* 0x002fe40003f46270 */
[----:B------:R-:W-:-:S02]  /*2780*/  LEA R54, P5, R4, R118, 0x1 ;  /* 0x0000007604367211 */ /* 0x000fc400078a08ff */
[----:B-----5:R-:W-:Y:S02]  /*2790*/  LEA R60, P6, R40, R118, 0x1 ;  /* 0x00000076283c7211 */ /* 0x020fe400078c08ff */
[----:B------:R-:W-:Y:S02]  /*27a0*/  ISETP.GT.AND P3, PT, R45, R124, PT ;  /* 0x0000007c2d00720c */ /* 0x000fe40003f64270 */
[-C--:B------:R-:W-:Y:S01]  /*27b0*/  LEA.HI.X R55, R4, R119.reuse, R24, 0x1, P5 ;  /* 0x0000007704377211 */ /* 0x080fe200028f0c18 */
[----:B------:R-:W-:Y:S01]  /*27c0*/  IMAD.MOV.U32 R24, RZ, RZ, R45 ;  /* 0x000000ffff187224 */ /* 0x000fe200078e002d */
[----:B------:R-:W-:Y:S02]  /*27d0*/  LEA.HI.X R61, R40, R119, R41, 0x1, P6 ;  /* 0x00000077283d7211 */ /* 0x000fe400030f0c29 */
[----:B------:R-:W-:Y:S01]  /*27e0*/  P2R R114, PR, RZ, 0x8 ;  /* 0x00000008ff727803 */ /* 0x000fe20000000000 */
[----:B--2---:R-:W-:-:S04]  /*27f0*/  IMAD R3, R17, 0x5000, R43 ;  /* 0x0000500011037824 */ /* 0x004fc800078e022b */
[----:B------:R-:W-:Y:S01]  /*2800*/  IMAD R4, R3, 0x2, R16 ;  /* 0x0000000203047824 */ /* 0x000fe200078e0210 */
[----:B------:R-:W-:Y:S06]  /*2810*/  @!P2 BRA `(.L_x_2304) ;  /* 0x000000780018a947 */ /* 0x000fec0003800000 */
[----:B------:R-:W-:Y:S01]  /*2820*/  ULDC.U8 UR4, c[0x0][0x3f0] ;  /* 0x0000fc0000047ab9 */ /* 0x000fe20000000000 */
[-C--:B------:R-:W-:Y:S01]  /*2830*/  IMAD R3, R126, R45.reuse, RZ ;  /* 0x0000002d7e037224 */ /* 0x080fe200078e02ff */
[----:B------:R-:W-:Y:S01]  /*2840*/  ISETP.NE.AND P2, PT, RZ, UR4, PT ;  /* 0x00000004ff007c0c */ /* 0x000fe2000bf45270 */
[-C--:B------:R-:W-:Y:S02]  /*2850*/  IMAD R43, R127, R45.reuse, RZ ;  /* 0x0000002d7f2b7224 */ /* 0x080fe400078e02ff */
        /* <DEDUP_REMOVED lines=25> */
[----:B------:R-:W-:Y:S01]  /*29f0*/  ISETP.GE.AND P5, PT, R22, R116, PT ;  /* 0x000000741600720c */ /* 0x000fe20003fa6270 */
[----:B------:R-:W-:Y:S01]  /*2a00*/  IMAD.X R42, R0, 0x1, R20, P2 ;  /* 0x00000001002a7824 */ /* 0x000fe200010e0614 */
[----:B------:R-:W-:Y:S01]  /*2a10*/  LEA R40, P2, R41, UR4, 0x1 ;  /* 0x0000000429287c11 */ /* 0x000fe2000f8408ff */
[----:B------:R-:W-:Y:S01]  /*2a20*/  IMAD.X R44, R115, 0x1, R25, P4 ;  /* 0x00000001732c7824 */ /* 0x000fe200020e0619 */
[----:B------:R-:W-:-:S02]  /*2a30*/  CS2R R122, SRZ ;  /* 0x00000000007a7805 */ /* 0x000fc4000001ff00 */
[-C--:B------:R-:W-:Y:S02]  /*2a40*/  ISETP.GE.AND P4, PT, R216, R116.reuse, PT ;  /* 0x00000074d800720c */ /* 0x080fe40003f86270 */
[----:B------:R-:W-:Y:S01]  /*2a50*/  LEA.HI.X R41, R41, UR5, R42, 0x1, P2 ;  /* 0x0000000529297c11 */ /* 0x000fe200090f0c2a */
[----:B------:R-:W-:Y:S02]  /*2a60*/  ULDC.64 UR4, c[0x0][0x3e0] ;  /* 0x0000f80000047ab9 */ /* 0x000fe40000000a00 */
[C---:B------:R-:W-:Y:S02]  /*2a70*/  LEA R42, P2, R43.reuse, UR4, 0x1 ;  /* 0x000000042b2a7c11 */ /* 0x040fe4000f8408ff */
[----:B------:R0:W5:Y:S02]  /*2a80*/  @!P5 LDG.E.64 R120, desc[UR60][R40.64] ;  /* 0x0000003c2878d981 */ /* 0x000164000c1e1b00 */
        /* <DEDUP_REMOVED lines=16> */
.L_x_2307:
[----:B------:R-:W-:Y:S05]  /*2b90*/  BSYNC B1 ;  /* 0x0000000000017941 */ /* 0x000fea0003800000 */
.L_x_2306:
        /* <DEDUP_REMOVED lines=33> */
[----:B------:R-:W-:Y:S02]  /*2db0*/  CS2R R74, SRZ ;  /* 0x00000000004a7805 */ /* 0x000fe4000001ff00 */
[----:B------:R-:W-:Y:S02]  /*2dc0*/  CS2R R78, SRZ ;  /* 0x00000000004e7805 */ /* 0x000fe4000001ff00 */
[----:B------:R-:W-:-:S02]  /*2dd0*/  PRMT R186, R40, 0x7610, R186 ;  /* 0x0000761028ba7816 */ /* 0x000fc400000000ba */
[----:B------:R-:W-:Y:S02]  /*2de0*/  CS2R R68, SRZ ;  /* 0x0000000000447805 */ /* 0x000fe4000001ff00 */
[----:B------:R-:W-:Y:S02]  /*2df0*/  PRMT R137, R137, 0x5410, R41 ;  /* 0x0000541089897816 */ /* 0x000fe40000000029 */
[----:B------:R-:W-:Y:S02]  /*2e00*/  CS2R R72, SRZ ;  /* 0x0000000000487805 */ /* 0x000fe4000001ff00 */
[----:B------:R-:W-:Y:S02]  /*2e10*/  CS2R R76, SRZ ;  /* 0x00000000004c7805 */ /* 0x000fe4000001ff00 */
        /* <DEDUP_REMOVED lines=32> */
.L_x_2309:
[----:B------:R-:W-:Y:S05]  /*3020*/  BSYNC B1 ;  /* 0x0000000000017941 */ /* 0x000fea0003800000 */
.L_x_2308:
        /* <DEDUP_REMOVED lines=42> */
.L_x_2311:
[----:B------:R-:W-:Y:S05]  /*32d0*/  BSYNC B1 ;  /* 0x0000000000017941 */ /* 0x000fea0003800000 */
.L_x_2310:
[----:B------:R-:W2:Y:S01]  /*32e0*/  LDL R0, [R1+0x60] ;  /* 0x0000600001007983 */ /* 0x000ea20000100800 */
[----:B01----:R-:W-:Y:S01]  /*32f0*/  IMAD.MOV.U32 R40, RZ, RZ, R70 ;  /* 0x000000ffff287224 */ /* 0x003fe200078e0046 */
[----:B------:R-:W-:Y:S01]  /*3300*/  PRMT R163, R138, 0x7610, R163 ;  /* 0x000076108aa37816 */ /* 0x000fe200000000a3 */
[----:B------:R-:W-:Y:S02]  /*3310*/  IMAD.MOV.U32 R41, RZ, RZ, R71 ;  /* 0x000000ffff297224 */ /* 0x000fe400078e0047 */
        /* <DEDUP_REMOVED lines=65> */
.L_x_2312:
[----:B------:R-:W-:Y:S01]  /*3730*/  IMAD R0, R17, 0x8, R16 ;  /* 0x0000000811007824 */ /* 0x000fe200078e0210 */
[----:B------:R-:W-:Y:S01]  /*3740*/  SHF.L.U32 R115, R221, 0x1f, RZ ;  /* 0x0000001fdd737819 */ /* 0x000fe200000006ff */
[----:B------:R-:W-:Y:S03]  /*3750*/  BSSY B1, `(.L_x_2313) ;  /* 0x0000003000017945 */ /* 0x000fe60003800000 */
[----:B------:R-:W0:Y:S02]  /*3760*/  SYNCS.PHASECHK.TRANS64.TRYWAIT P6, [R0+URZ+0x38890], R115 ;  /* 0x03889073000075a7 */ /* 0x000e2400080c017f */
[----:B0-----:R-:W-:Y:S05]  /*3770*/  @!P6 BRA `(.L_x_2314) ;  /* 0x000002a800e4e947 */ /* 0x001fea0003800000 */
.L_x_2684:
[----:B------:R-:W-:Y:S05]  /*3780*/  BSYNC B1 ;  /* 0x0000000000017941 */ /* 0x000fea0003800000 */
.L_x_2313:
        /* <DEDUP_REMOVED lines=9> */
[----:B------:R-:W-:Y:S02]  /*3820*/  SHF.R.U64 R149, R120, 0x10, R121 ;  /* 0x0000001078957819 */ /* 0x000fe40000001279 */
[--C-:B------:R-:W-:Y:S02]  /*3830*/  SHF.R.U64 R150, R122, 0x10, R123.reuse ;  /* 0x000000107a967819 */ /* 0x100fe4000000127b */
[----:B------:R-:W-:Y:S02]  /*3840*/  SHF.R.U32.HI R152, RZ, 0x10, R123 ;  /* 0x00000010ff987819 */ /* 0x000fe4000001167b */
[----:B------:R-:W-:Y:S01]  /*3850*/  SHF.R.U32.HI R151, RZ, 0x10, R121 ;  /* 0x00000010ff977819 */ /* 0x000fe20000011679 */
[----:B--2---:R-:W-:Y:S01]  /*3860*/  IMAD.U32 R121, R42, 0x10000, RZ ;  /* 0x000100002a797824 */ /* 0x004fe200078e00ff */
[----:B------:R-:W-:Y:S02]  /*3870*/  PRMT R122, R154, 0x5410, R149 ;  /* 0x000054109a7a7816 */ /* 0x000fe40000000095 */
[----:B------:R-:W-:-:S02]  /*3880*/  PRMT R149, R136, 0x5432, R150 ;  /* 0x0000543288957816 */ /* 0x000fc40000000096 */
[----:B------:R-:W-:Y:S02]  /*3890*/  PRMT R150, R137, 0x5432, R152 ;  /* 0x0000543289967816 */ /* 0x000fe40000000098 */
[----:B------:R-:W-:Y:S01]  /*38a0*/  PRMT R123, R153, 0x5410, R151 ;  /* 0x00005410997b7816 */ /* 0x000fe20000000097 */
[C---:B------:R-:W-:Y:S01]  /*38b0*/  IMAD.U32 R151, R41.reuse, 0x10000, RZ ;  /* 0x0001000029977824 */ /* 0x040fe200078e00ff */
[----:B------:R-:W-:Y:S01]  /*38c0*/  LOP3.LUT R42, R42, 0xffff0000, RZ, 0xc0, !PT ;  /* 0xffff00002a2a7812 */ /* 0x000fe200078ec0ff */
        /* <DEDUP_REMOVED lines=8> */
[C---:B------:R-:W-:Y:S01]  /*3950*/  FMUL.FTZ R158, R155.reuse, R152 ;  /* 0x000000989b9e7220 */ /* 0x040fe20000410000 */
[----:B------:R-:W-:Y:S01]  /*3960*/  FMUL.FTZ R42, R42, R154 ;  /* 0x0000009a2a2a7220 */ /* 0x000fe20000410000 */
[----:B------:R-:W-:Y:S01]  /*3970*/  FMUL.FTZ R155, R155, R156 ;  /* 0x0000009c9b9b7220 */ /* 0x000fe20000410000 */
[----:B------:R-:W-:Y:S01]  /*3980*/  LOP3.LUT R150, R150, 0xffff0000, RZ, 0xc0, !PT ;  /* 0xffff000096967812 */ /* 0x000fe200078ec0ff */
[----:B------:R-:W-:Y:S01]  /*3990*/  IMAD.U32 R149, R149, 0x10000, RZ ;  /* 0x0001000095957824 */ /* 0x000fe200078e00ff */
[----:B------:R-:W-:Y:S01]  /*39a0*/  LOP3.LUT R123, R123, 0xffff0000, RZ, 0xc0, !PT ;  /* 0xffff00007b7b7812 */ /* 0x000fe200078ec0ff */
[----:B------:R-:W-:Y:S01]  /*39b0*/  FFMA.FTZ R162, R121, R154, -R162 ;  /* 0x0000009a79a27223 */ /* 0x000fe200000108a2 */
[----:B------:R-:W-:Y:S01]  /*39c0*/  LOP3.LUT R40, R40, 0xffff0000, RZ, 0xc0, !PT ;  /* 0xffff000028287812 */ /* 0x000fe200078ec0ff */
[----:B------:R-:W-:-:S02]  /*39d0*/  IMAD.U32 R122, R122, 0x10000, RZ ;  /* 0x000100007a7a7824 */ /* 0x000fc400078e00ff */
[C---:B------:R-:W-:Y:S01]  /*39e0*/  FFMA.FTZ R158, R151.reuse, R156, -R158 ;  /* 0x0000009c979e7223 */ /* 0x040fe2000001089e */
[----:B------:R-:W-:Y:S01]  /*39f0*/  FFMA.FTZ R155, R151, R152, R155 ;  /* 0x00000098979b7223 */ /* 0x000fe2000001009b */
[----:B------:R-:W-:Y:S01]  /*3a00*/  FFMA.FTZ R121, R121, R153, R42 ;  /* 0x0000009979797223 */ /* 0x000fe2000001002a */
[C---:B------:R-:W-:Y:S01]  /*3a10*/  FMUL.FTZ R42, R120.reuse, R150 ;  /* 0x00000096782a7220 */ /* 0x040fe20000410000 */
[----:B------:R-:W-:Y:S01]  /*3a20*/  FMUL.FTZ R151, R120, R123 ;  /* 0x0000007b78977220 */ /* 0x000fe20000410000 */
[C---:B------:R-:W-:Y:S01]  /*3a30*/  FMUL.FTZ R120, R40.reuse, R149 ;  /* 0x0000009528787220 */ /* 0x040fe20000410000 */
[----:B------:R-:W-:Y:S02]  /*3a40*/  IMAD.U32 R43, R43, 0x10000, RZ ;  /* 0x000100002b2b7824 */ /* 0x000fe400078e00ff */
[----:B------:R-:W-:Y:S01]  /*3a50*/  FMUL.FTZ R40, R40, R122 ;  /* 0x0000007a28287220 */ /* 0x000fe20000410000 */
[----:B------:R-:W-:Y:S01]  /*3a60*/  F2FP.BF16.F32.PACK_AB R155, R155, R158 ;  /* 0x0000009e9b9b723e */ /* 0x000fe200000010ff */
[----:B------:R-:W-:Y:S01]  /*3a70*/  FFMA.FTZ R120, R41, R122, -R120 ;  /* 0x0000007a29787223 */ /* 0x000fe20000010878 */
[C---:B------:R-:W-:Y:S01]  /*3a80*/  FFMA.FTZ R42, R43.reuse, R123, -R42 ;  /* 0x0000007b2b2a7223 */ /* 0x040fe2000001082a */
[----:B------:R-:W-:Y:S01]  /*3a90*/  FFMA.FTZ R151, R43, R150, R151 ;  /* 0x000000962b977223 */ /* 0x000fe20000010097 */
[----:B------:R-:W-:-:S04]  /*3aa0*/  FFMA.FTZ R41, R41, R149, R40 ;  /* 0x0000009529297223 */ /* 0x000fc80000010028 */
[----:B------:R-:W-:Y:S02]  /*3ab0*/  F2FP.BF16.F32.PACK_AB R43, R151, R42 ;  /* 0x0000002a972b723e */ /* 0x000fe400000010ff */
[----:B------:R-:W-:Y:S01]  /*3ac0*/  F2FP.BF16.F32.PACK_AB R40, R41, R120 ;  /* 0x000000782928723e */ /* 0x000fe200000010ff */
[----:B------:R-:W-:Y:S01]  /*3ad0*/  IMAD.MOV.U32 R41, RZ, RZ, R155 ;  /* 0x000000ffff297224 */ /* 0x000fe200078e009b */
[----:B------:R-:W-:-:S07]  /*3ae0*/  F2FP.BF16.F32.PACK_AB R42, R121, R162 ;  /* 0x000000a2792a723e */ /* 0x000fce00000010ff */
.L_x_2320:
[----:B------:R-:W-:Y:S05]  /*3af0*/  BSYNC B3 ;  /* 0x0000000000037941 */ /* 0x000fea0003800000 */
.L_x_2319:
[----:B--2---:R1:W-:Y:S02]  /*3b00*/  STG.E.128 desc[UR60][R60.64], R40 ;  /* 0x000000283c007986 */ /* 0x0043e4000c101d3c */
.L_x_2318:
[----:B------:R-:W-:Y:S05]  /*3b10*/  BSYNC B2 ;  /* 0x0000000000027941 */ /* 0x000fea0003800000 */
.L_x_2317:
        /* <DEDUP_REMOVED lines=52> */
.L_x_2324:
[----:B------:R-:W-:Y:S05]  /*3e60*/  BSYNC B3 ;  /* 0x0000000000037941 */ /* 0x000fea0003800000 */
.L_x_2323:
[----:B--2---:R2:W-:Y:S02]  /*3e70*/  STG.E.128 desc[UR60][R60.64+0x80], R40 ;  /* 0x000080283c007986 */ /* 0x0045e4000c101d3c */
.L_x_2322:
[----:B------:R-:W-:Y:S05]  /*3e80*/  BSYNC B2 ;  /* 0x0000000000027941 */ /* 0x000fea0003800000 */
.L_x_2321:
        /* <DEDUP_REMOVED lines=12> */
[----:B------:R-:W-:Y:S01]  /*3f50*/  SHF.R.U32.HI R95, RZ, 0x10, R87 ;  /* 0x00000010ff5f7819 */ /* 0x000fe20000011657 */
[----:B------:R-:W-:Y:S01]  /*3f60*/  IMAD.U32 R87, R42, 0x10000, RZ ;  /* 0x000100002a577824 */ /* 0x000fe200078e00ff */
[----:B------:R-:W-:Y:S01]  /*3f70*/  PRMT R94, R134, 0x5432, R92 ;  /* 0x00005432865e7816 */ /* 0x000fe2000000005c */
[----:B------:R-:W-:Y:S01]  /*3f80*/  IMAD.U32 R92, R41, 0x10000, RZ ;  /* 0x00010000295c7824 */ /* 0x000fe200078e00ff */
[----:B------:R-:W-:-:S02]  /*3f90*/  PRMT R93, R185, 0x5410, R93 ;  /* 0x00005410b95d7816 */ /* 0x000fc4000000005d */
[----:B------:R-:W-:Y:S02]  /*3fa0*/  LOP3.LUT R122, R41, 0xffff0000, RZ, 0xc0, !PT ;  /* 0xffff0000297a7812 */ /* 0x000fe400078ec0ff */
[----:B------:R-:W-:Y:S01]  /*3fb0*/  PRMT R180, R180, 0x5410, R95 ;  /* 0x00005410b4b47816 */ /* 0x000fe2000000005f */
[----:B------:R-:W-:Y:S01]  /*3fc0*/  IMAD.U32 R119, R93, 0x10000, RZ ;  /* 0x000100005d777824 */ /* 0x000fe200078e00ff */
[----:B------:R-:W-:Y:S02]  /*3fd0*/  LOP3.LUT R41, R94, 0xffff0000, RZ, 0xc0, !PT ;  /* 0xffff00005e297812 */ /* 0x000fe400078ec0ff */
[----:B------:R-:W-:Y:S01]  /*3fe0*/  LOP3.LUT R95, R179, 0xffff0000, RZ, 0xc0, !PT ;  /* 0xffff0000b35f7812 */ /* 0x000fe200078ec0ff */
        /* <DEDUP_REMOVED lines=8> */
[----:B------:R-:W-:Y:S01]  /*4070*/  LOP3.LUT R40, R40, 0xffff0000, RZ, 0xc0, !PT ;  /* 0xffff000028287812 */ /* 0x000fe200078ec0ff */
[----:B------:R-:W-:Y:S01]  /*4080*/  FFMA.FTZ R122, R92, R41, R122 ;  /* 0x000000295c7a7223 */ /* 0x000fe2000001007a */
[----:B------:R-:W-:Y:S01]  /*4090*/  LOP3.LUT R180, R180, 0xffff0000, RZ, 0xc0, !PT ;  /* 0xffff0000b4b47812 */ /* 0x000fe200078ec0ff */
[----:B------:R-:W-:-:S02]  /*40a0*/  IMAD.U32 R41, R94, 0x10000, RZ ;  /* 0x000100005e297824 */ /* 0x000fc400078e00ff */
[----:B------:R-:W-:Y:S01]  /*40b0*/  FFMA.FTZ R150, R87, R120, -R150 ;  /* 0x0000007857967223 */ /* 0x000fe20000010896 */
[----:B------:R-:W-:Y:S02]  /*40c0*/  IMAD.U32 R179, R179, 0x10000, RZ ;  /* 0x00010000b3b37824 */ /* 0x000fe400078e00ff */
[----:B------:R-:W-:Y:S01]  /*40d0*/  FFMA.FTZ R87, R87, R119, R42 ;  /* 0x0000007757577223 */ /* 0x000fe2000001002a */
[----:B------:R-:W-:Y:S02]  /*40e0*/  IMAD.U32 R43, R43, 0x10000, RZ ;  /* 0x000100002b2b7824 */ /* 0x000fe400078e00ff */
[----:B------:R-:W-:Y:S01]  /*40f0*/  FFMA.FTZ R121, R92, R95, -R121 ;  /* 0x0000005f5c797223 */ /* 0x000fe20000010879 */
        /* <DEDUP_REMOVED lines=12> */
.L_x_2328:
[----:B------:R-:W-:Y:S05]  /*41c0*/  BSYNC B3 ;  /* 0x0000000000037941 */ /* 0x000fea0003800000 */
.L_x_2327:
[----:B--2---:R3:W-:Y:S02]  /*41d0*/  STG.E.128 desc[UR60][R60.64+0x100], R40 ;  /* 0x000100283c007986 */ /* 0x0047e4000c101d3c */
.L_x_2326:
[----:B------:R-:W-:Y:S05]  /*41e0*/  BSYNC B2 ;  /* 0x0000000000027941 */ /* 0x000fea0003800000 */
.L_x_2325:
[----:B------:R-:W-:-:S13]  /*41f0*/  ISETP.NE.AND P3, PT, R8, RZ, PT ;  /* 0x000000ff0800720c */ /* 0x000fda0003f65270 */
[----:B------:R-:W-:Y:S05]  /*4200*/  @!P3 BRA `(.L_x_2316) ;  /* 0x0000000000d0b947 */ /* 0x000fea0003800000 */
[----:B-123--:R1:W2:Y:S01]  /*4210*/  LDS.128 R40, [R4+0x2bc00] ;  /* 0x02bc000004287984 */ /* 0x00e2a20000000c00 */
[----:B------:R-:W-:Y:S01]  /*4220*/  ISETP.GE.AND P3, PT, R217, R116, PT ;  /* 0x00000074d900720c */ /* 0x000fe20003f66270 */
[----:B------:R-:W-:-:S12]  /*4230*/  BSSY B2, `(.L_x_2329) ;  /* 0x0000030000027945 */ /* 0x000fd80003800000 */
[----:B-1----:R-:W-:Y:S05]  /*4240*/  @P3 BRA `(.L_x_2330) ;  /* 0x0000000000b83947 */ /* 0x002fea0003800000 */
[--C-:B------:R-:W-:Y:S02]  /*4250*/  SHF.R.U64 R84, R84, 0x10, R85.reuse ;  /* 0x0000001054547819 */ /* 0x100fe40000001255 */
[----:B------:R-:W-:Y:S02]  /*4260*/  SHF.R.U32.HI R85, RZ, 0x10, R85 ;  /* 0x00000010ff557819 */ /* 0x000fe40000011655 */
[--C-:B------:R-:W-:Y:S02]  /*4270*/  SHF.R.U32.HI R87, RZ, 0x10, R83.reuse ;  /* 0x00000010ff577819 */ /* 0x100fe40000011653 */
[----:B------:R-:W-:Y:S01]  /*4280*/  SHF.R.U64 R86, R82, 0x10, R83 ;  /* 0x0000001052567819 */ /* 0x000fe20000001253 */
[----:B--2---:R-:W-:Y:S01]  /*4290*/  IMAD.U32 R82, R42, 0x10000, RZ ;  /* 0x000100002a527824 */ /* 0x004fe200078e00ff */
[----:B------:R-:W-:Y:S02]  /*42a0*/  PRMT R184, R184, 0x5410, R85 ;  /* 0x00005410b8b87816 */ /* 0x000fe40000000055 */
[----:B------:R-:W-:-:S02]  /*42b0*/  PRMT R178, R178, 0x5410, R87 ;  /* 0x00005410b2b27816 */ /* 0x000fc40000000057 */
[----:B------:R-:W-:Y:S01]  /*42c0*/  PRMT R183, R183, 0x5410, R84 ;  /* 0x00005410b7b77816 */ /* 0x000fe20000000054 */
[----:B------:R-:W-:Y:S01]  /*42d0*/  IMAD.U32 R84, R184, 0x10000, RZ ;  /* 0x00010000b8547824 */ /* 0x000fe200078e00ff */
[----:B------:R-:W-:Y:S01]  /*42e0*/  LOP3.LUT R83, R42, 0xffff0000, RZ, 0xc0, !PT ;  /* 0xffff00002a537812 */ /* 0x000fe200078ec0ff */
[----:B------:R-:W-:Y:S01]  /*42f0*/  IMAD.U32 R87, R178, 0x10000, RZ ;  /* 0x00010000b2577824 */ /* 0x000fe200078e00ff */
[----:B------:R-:W-:Y:S01]  /*4300*/  PRMT R177, R177, 0x5410, R86 ;  /* 0x00005410b1b17816 */ /* 0x000fe20000000056 */
[C---:B------:R-:W-:Y:S01]  /*4310*/  IMAD.U32 R86, R41.reuse, 0x10000, RZ ;  /* 0x0001000029567824 */ /* 0x040fe200078e00ff */
[----:B------:R-:W-:Y:S01]  /*4320*/  LOP3.LUT R85, R41, 0xffff0000, RZ, 0xc0, !PT ;  /* 0xffff000029557812 */ /* 0x000fe200078ec0ff */
[----:B------:R-:W-:Y:S01]  /*4330*/  FMUL.FTZ R119, R83, R84 ;  /* 0x0000005453777220 */ /* 0x000fe20000410000 */
[----:B------:R-:W-:Y:S01]  /*4340*/  LOP3.LUT R93, R183, 0xffff0000, RZ, 0xc0, !PT ;  /* 0xffff0000b75d7812 */ /* 0x000fe200078ec0ff */
[----:B------:R-:W-:Y:S01]  /*4350*/  IMAD.U32 R41, R40, 0x10000, RZ ;  /* 0x0001000028297824 */ /* 0x000fe200078e00ff */
[----:B------:R-:W-:Y:S01]  /*4360*/  LOP3.LUT R92, R177, 0xffff0000, RZ, 0xc0, !PT ;  /* 0xffff0000b15c7812 */ /* 0x000fe200078ec0ff */
[----:B------:R-:W-:Y:S01]  /*4370*/  FMUL.FTZ R83, R83, R87 ;  /* 0x0000005753537220 */ /* 0x000fe20000410000 */
[----:B------:R-:W-:Y:S01]  /*4380*/  LOP3.LUT R42, R43, 0xffff0000, RZ, 0xc0, !PT ;  /* 0xffff00002b2a7812 */ /* 0x000fe200078ec0ff */
[----:B------:R-:W-:Y:S01]  /*4390*/  FMUL.FTZ R95, R85, R93 ;  /* 0x0000005d555f7220 */ /* 0x000fe20000410000 */
[----:B------:R-:W-:Y:S01]  /*43a0*/  LOP3.LUT R184, R184, 0xffff0000, RZ, 0xc0, !PT ;  /* 0xffff0000b8b87812 */ /* 0x000fe200078ec0ff */
[----:B------:R-:W-:Y:S01]  /*43b0*/  IMAD.U32 R183, R183, 0x10000, RZ ;  /* 0x00010000b7b77824 */ /* 0x000fe200078e00ff */
[----:B------:R-:W-:Y:S01]  /*43c0*/  LOP3.LUT R178, R178, 0xffff0000, RZ, 0xc0, !PT ;  /* 0xffff0000b2b27812 */ /* 0x000fe200078ec0ff */
[----:B------:R-:W-:Y:S01]  /*43d0*/  FMUL.FTZ R94, R85, R92 ;  /* 0x0000005c555e7220 */ /* 0x000fe20000410000 */
[----:B------:R-:W-:Y:S01]  /*43e0*/  LOP3.LUT R40, R40, 0xffff0000, RZ, 0xc0, !PT ;  /* 0xffff000028287812 */ /* 0x000fe200078ec0ff */
[----:B------:R-:W-:Y:S01]  /*43f0*/  FFMA.FTZ R87, R82, R87, -R119 ;  /* 0x0000005752577223 */ /* 0x000fe20000010877 */
[----:B------:R-:W-:-:S02]  /*4400*/  IMAD.U32 R177, R177, 0x10000, RZ ;  /* 0x00010000b1b17824 */ /* 0x000fc400078e00ff */
[----:B------:R-:W-:Y:S01]  /*4410*/  FFMA.FTZ R82, R82, R84, R83 ;  /* 0x0000005452527223 */ /* 0x000fe20000010053 */
[C---:B------:R-:W-:Y:S01]  /*4420*/  FMUL.FTZ R84, R42.reuse, R184 ;  /* 0x000000b82a547220 */ /* 0x040fe20000410000 */
[----:B------:R-:W-:Y:S01]  /*4430*/  FMUL.FTZ R83, R42, R178 ;  /* 0x000000b22a537220 */ /* 0x000fe20000410000 */
[----:B------:R-:W-:Y:S01]  /*4440*/  FFMA.FTZ R85, R86, R92, -R95 ;  /* 0x0000005c56557223 */ /* 0x000fe2000001085f */
[----:B------:R-:W-:Y:S01]  /*4450*/  FMUL.FTZ R42, R40, R183 ;  /* 0x000000b7282a7220 */ /* 0x000fe20000410000 */
[----:B------:R-:W-:Y:S01]  /*4460*/  FFMA.FTZ R86, R86, R93, R94 ;  /* 0x0000005d56567223 */ /* 0x000fe2000001005e */
[-C--:B------:R-:W-:Y:S01]  /*4470*/  FMUL.FTZ R40, R40, R177.reuse ;  /* 0x000000b128287220 */ /* 0x080fe20000410000 */
[----:B------:R-:W-:Y:S02]  /*4480*/  IMAD.U32 R43, R43, 0x10000, RZ ;  /* 0x000100002b2b7824 */ /* 0x000fe400078e00ff */
[C---:B------:R-:W-:Y:S01]  /*4490*/  FFMA.FTZ R42, R41.reuse, R177, -R42 ;  /* 0x000000b1292a7223 */ /* 0x040fe2000001082a */
[----:B------:R-:W-:Y:S01]  /*44a0*/  F2FP.BF16.F32.PACK_AB R82, R82, R87 ;  /* 0x000000575252723e */ /* 0x000fe200000010ff */
[----:B------:R-:W-:Y:S01]  /*44b0*/  FFMA.FTZ R41, R41, R183, R40 ;  /* 0x000000b729297223 */ /* 0x000fe20000010028 */
[C---:B------:R-:W-:Y:S01]  /*44c0*/  FFMA.FTZ R84, R43.reuse, R178, -R84 ;  /* 0x000000b22b547223 */ /* 0x040fe20000010854 */
[----:B------:R-:W-:Y:S01]  /*44d0*/  FFMA.FTZ R83, R43, R184, R83 ;  /* 0x000000b82b537223 */ /* 0x000fe20000010053 */
[----:B------:R-:W-:-:S02]  /*44e0*/  F2FP.BF16.F32.PACK_AB R85, R86, R85 ;  /* 0x000000555655723e */ /* 0x000fc400000010ff */
[----:B------:R-:W-:Y:S01]  /*44f0*/  F2FP.BF16.F32.PACK_AB R40, R41, R42 ;  /* 0x0000002a2928723e */ /* 0x000fe200000010ff */
[----:B------:R-:W-:Y:S01]  /*4500*/  IMAD.MOV.U32 R42, RZ, RZ, R82 ;  /* 0x000000ffff2a7224 */ /* 0x000fe200078e0052 */
[----:B------:R-:W-:Y:S01]  /*4510*/  F2FP.BF16.F32.PACK_AB R43, R83, R84 ;  /* 0x00000054532b723e */ /* 0x000fe200000010ff */
[----:B------:R-:W-:-:S07]  /*4520*/  IMAD.MOV.U32 R41, RZ, RZ, R85 ;  /* 0x000000ffff297224 */ /* 0x000fce00078e0055 */
.L_x_2330:
[----:B------:R-:W-:Y:S05]  /*4530*/  BSYNC B2 ;  /* 0x0000000000027941 */ /* 0x000fea0003800000 */
.L_x_2329:
[----:B--2---:R4:W-:Y:S02]  /*4540*/  STG.E.128 desc[UR60][R60.64+0x180], R40 ;  /* 0x000180283c007986 */ /* 0x0049e4000c101d3c */
.L_x_2316:
[----:B------:R-:W-:Y:S05]  /*4550*/  BSYNC B1 ;  /* 0x0000000000017941 */ /* 0x000fea0003800000 */
.L_x_2315:
        /* <DEDUP_REMOVED lines=27> */
[-C--:B------:R-:W-:Y:S01]  /*4710*/  FMUL.FTZ R61, R61, R81.reuse ;  /* 0x000000513d3d7220 */ /* 0x080fe20000410000 */
[----:B------:R-:W-:Y:S01]  /*4720*/  LOP3.LUT R42, R43, 0xffff0000, RZ, 0xc0, !PT ;  /* 0xffff00002b2a7812 */ /* 0x000fe200078ec0ff */
[----:B------:R-:W-:Y:S01]  /*4730*/  FMUL.FTZ R84, R78, R82 ;  /* 0x000000524e547220 */ /* 0x000fe20000410000 */
[----:B------:R-:W-:Y:S01]  /*4740*/  LOP3.LUT R188, R188, 0xffff0000, RZ, 0xc0, !PT ;  /* 0xffff0000bcbc7812 */ /* 0x000fe200078ec0ff */
[----:B------:R-:W-:Y:S01]  /*4750*/  FMUL.FTZ R85, R78, R80 ;  /* 0x000000504e557220 */ /* 0x000fe20000410000 */
[----:B------:R-:W-:Y:S01]  /*4760*/  LOP3.LUT R176, R176, 0xffff0000, RZ, 0xc0, !PT ;  /* 0xffff0000b0b07812 */ /* 0x000fe200078ec0ff */
[----:B------:R-:W-:Y:S01]  /*4770*/  IMAD.U32 R187, R187, 0x10000, RZ ;  /* 0x00010000bbbb7824 */ /* 0x000fe200078e00ff */
[----:B------:R-:W-:Y:S01]  /*4780*/  LOP3.LUT R78, R40, 0xffff0000, RZ, 0xc0, !PT ;  /* 0xffff0000284e7812 */ /* 0x000fe200078ec0ff */
[----:B------:R-:W-:Y:S01]  /*4790*/  FFMA.FTZ R87, R60, R81, -R87 ;  /* 0x000000513c577223 */ /* 0x000fe20000010857 */
[----:B------:R-:W-:-:S02]  /*47a0*/  IMAD.U32 R175, R175, 0x10000, RZ ;  /* 0x00010000afaf7824 */ /* 0x000fc400078e00ff */
[C---:B------:R-:W-:Y:S01]  /*47b0*/  FFMA.FTZ R40, R79.reuse, R80, -R84 ;  /* 0x000000504f287223 */ /* 0x040fe20000010854 */
[----:B------:R-:W-:Y:S01]  /*47c0*/  FFMA.FTZ R60, R60, R83, R61 ;  /* 0x000000533c3c7223 */ /* 0x000fe2000001003d */
[C---:B------:R-:W-:Y:S01]  /*47d0*/  FMUL.FTZ R80, R42.reuse, R188 ;  /* 0x000000bc2a507220 */ /* 0x040fe20000410000 */
[----:B------:R-:W-:Y:S01]  /*47e0*/  FMUL.FTZ R61, R42, R176 ;  /* 0x000000b02a3d7220 */ /* 0x000fe20000410000 */
[C---:B------:R-:W-:Y:S01]  /*47f0*/  FMUL.FTZ R42, R78.reuse, R187 ;  /* 0x000000bb4e2a7220 */ /* 0x040fe20000410000 */
        /* <DEDUP_REMOVED lines=13> */
.L_x_2336:
[----:B------:R-:W-:Y:S05]  /*48d0*/  BSYNC B3 ;  /* 0x0000000000037941 */ /* 0x000fea0003800000 */
.L_x_2335:
[----:B--2---:R1:W-:Y:S02]  /*48e0*/  STG.E.128 desc[UR60][R54.64], R40 ;  /* 0x0000002836007986 */ /* 0x0043e4000c101d3c */
.L_x_2334:
[----:B------:R-:W-:Y:S05]  /*48f0*/  BSYNC B2 ;  /* 0x0000000000027941 */ /* 0x000fea0003800000 */
.L_x_2333:
[----:B------:R-:W-:Y:S01]  /*4900*/  ISETP.NE.AND P3, PT, R10, RZ, PT ;  /* 0x000000ff0a00720c */ /* 0x000fe20003f65270 */
[----:B------:R-:W-:-:S12]  /*4910*/  BSSY B2, `(.L_x_2337) ;  /* 0x0000035000027945 */ /* 0x000fd80003800000 */
[----:B------:R-:W-:Y:S05]  /*4920*/  @!P3 BRA `(.L_x_2338) ;  /* 0x0000000000ccb947 */ /* 0x000fea0003800000 */
[----:B-1234-:R1:W2:Y:S01]  /*4930*/  LDS.128 R40, [R4+0x27c00] ;  /* 0x027c000004287984 */ /* 0x01e2a20000000c00 */
[----:B------:R-:W-:Y:S01]  /*4940*/  ISETP.GE.AND P3, PT, R216, R116, PT ;  /* 0x00000074d800720c */ /* 0x000fe20003f66270 */
[----:B------:R-:W-:-:S12]  /*4950*/  BSSY B3, `(.L_x_2339) ;  /* 0x000002f000037945 */ /* 0x000fd80003800000 */
[----:B-1----:R-:W-:Y:S05]  /*4960*/  @P3 BRA `(.L_x_2340) ;  /* 0x0000000000b43947 */ /* 0x002fea0003800000 */
[----:B------:R-:W-:Y:S02]  /*4970*/  SHF.R.U64 R76, R76, 0x10, R77 ;  /* 0x000000104c4c7819 */ /* 0x000fe4000000124d */
[--C-:B------:R-:W-:Y:S01]  /*4980*/  SHF.R.U64 R78, R74, 0x10, R75.reuse ;  /* 0x000000104a4e7819 */ /* 0x100fe2000000124b */
[----:B--2---:R-:W-:Y:S01]  /*4990*/  IMAD.U32 R74, R42, 0x10000, RZ ;  /* 0x000100002a4a7824 */ /* 0x004fe200078e00ff */
[----:B------:R-:W-:Y:S02]  /*49a0*/  SHF.R.U32.HI R61, RZ, 0x10, R75 ;  /* 0x00000010ff3d7819 */ /* 0x000fe4000001164b */
[----:B------:R-:W-:Y:S02]  /*49b0*/  PRMT R173, R173, 0x5410, R76 ;  /* 0x00005410adad7816 */ /* 0x000fe4000000004c */
[----:B------:R-:W-:Y:S02]  /*49c0*/  SHF.R.U32.HI R77, RZ, 0x10, R77 ;  /* 0x00000010ff4d7819 */ /* 0x000fe4000001164d */
        /* <DEDUP_REMOVED lines=10> */
[C---:B------:R-:W-:Y:S01]  /*4a70*/  IMAD.U32 R42, R43.reuse, 0x10000, RZ ;  /* 0x000100002b2a7824 */ /* 0x040fe200078e00ff */
[----:B------:R-:W-:Y:S01]  /*4a80*/  LOP3.LUT R60, R43, 0xffff0000, RZ, 0xc0, !PT ;  /* 0xffff00002b3c7812 */ /* 0x000fe200078ec0ff */
[----:B------:R-:W-:-:S02]  /*4a90*/  IMAD.U32 R43, R41, 0x10000, RZ ;  /* 0x00010000292b7824 */ /* 0x000fc400078e00ff */
[-C--:B------:R-:W-:Y:S01]  /*4aa0*/  FMUL.FTZ R61, R61, R76.reuse ;  /* 0x0000004c3d3d7220 */ /* 0x080fe20000410000 */
[----:B------:R-:W-:Y:S02]  /*4ab0*/  IMAD.U32 R79, R174, 0x10000, RZ ;  /* 0x00010000ae4f7824 */ /* 0x000fe400078e00ff */
[C---:B------:R-:W-:Y:S01]  /*4ac0*/  FFMA.FTZ R80, R43.reuse, R76, -R80 ;  /* 0x0000004c2b507223 */ /* 0x040fe20000010850 */
[----:B------:R-:W-:Y:S01]  /*4ad0*/  FFMA.FTZ R81, R43, R78, R61 ;  /* 0x0000004e2b517223 */ /* 0x000fe2000001003d */
[C---:B------:R-:W-:Y:S01]  /*4ae0*/  FMUL.FTZ R83, R75.reuse, R79 ;  /* 0x0000004f4b537220 */ /* 0x040fe20000410000 */
[----:B------:R-:W-:Y:S02]  /*4af0*/  IMAD.U32 R41, R40, 0x10000, RZ ;  /* 0x0001000028297824 */ /* 0x000fe400078e00ff */
        /* <DEDUP_REMOVED lines=20> */
.L_x_2340:
[----:B------:R-:W-:Y:S05]  /*4c40*/  BSYNC B3 ;  /* 0x0000000000037941 */ /* 0x000fea0003800000 */
.L_x_2339:
[----:B--2---:R1:W-:Y:S02]  /*4c50*/  STG.E.128 desc[UR60][R54.64+0x80], R40 ;  /* 0x0000802836007986 */ /* 0x0043e4000c101d3c */
.L_x_2338:
[----:B------:R-:W-:Y:S05]  /*4c60*/  BSYNC B2 ;  /* 0x0000000000027941 */ /* 0x000fea0003800000 */
.L_x_2337:
        /* <DEDUP_REMOVED lines=53> */
.L_x_2344:
[----:B------:R-:W-:Y:S05]  /*4fc0*/  BSYNC B3 ;  /* 0x0000000000037941 */ /* 0x000fea0003800000 */
.L_x_2343:
[----:B--2---:R1:W-:Y:S02]  /*4fd0*/  STG.E.128 desc[UR60][R54.64+0x100], R40 ;  /* 0x0001002836007986 */ /* 0x0043e4000c101d3c */
.L_x_2342:
[----:B------:R-:W-:Y:S05]  /*4fe0*/  BSYNC B2 ;  /* 0x0000000000027941 */ /* 0x000fea0003800000 */
.L_x_2341:
        /* <DEDUP_REMOVED lines=52> */
.L_x_2346:
[----:B------:R-:W-:Y:S05]  /*5330*/  BSYNC B2 ;  /* 0x0000000000027941 */ /* 0x000fea0003800000 */
.L_x_2345:
[----:B--2---:R1:W-:Y:S02]  /*5340*/  STG.E.128 desc[UR60][R54.64+0x180], R40 ;  /* 0x0001802836007986 */ /* 0x0043e4000c101d3c */
.L_x_2332:
[----:B------:R-:W-:Y:S05]  /*5350*/  BSYNC B1 ;  /* 0x0000000000017941 */ /* 0x000fea0003800000 */
.L_x_2331:
        /* <DEDUP_REMOVED lines=10> */
[----:B------:R-:W-:Y:S01]  /*5400*/  SHF.R.U32.HI R62, RZ, 0x10, R63 ;  /* 0x00000010ff3e7819 */ /* 0x000fe2000001163f */
[----:B------:R-:W-:Y:S01]  /*5410*/  IMAD.U32 R54, R42, 0x10000, RZ ;  /* 0x000100002a367824 */ /* 0x000fe200078e00ff */
[--C-:B------:R-:W-:Y:S02]  /*5420*/  SHF.R.U64 R63, R64, 0x10, R65.reuse ;  /* 0x00000010403f7819 */ /* 0x100fe40000001241 */
[----:B------:R-:W-:Y:S02]  /*5430*/  SHF.R.U32.HI R64, RZ, 0x10, R65 ;  /* 0x00000010ff407819 */ /* 0x000fe40000011641 */
        /* <DEDUP_REMOVED lines=28> */
[CC--:B------:R-:W-:Y:S01]  /*5600*/  FMUL.FTZ R42, R40.reuse, R160.reuse ;  /* 0x000000a0282a7220 */ /* 0x0c0fe20000410000 */
        /* <DEDUP_REMOVED lines=11> */
.L_x_2351:
[----:B------:R-:W-:Y:S05]  /*56c0*/  BSYNC B2 ;  /* 0x0000000000027941 */ /* 0x000fea0003800000 */
.L_x_2350:
[----:B--2---:R1:W-:Y:S02]  /*56d0*/  STG.E.128 desc[UR60][R52.64], R40 ;  /* 0x0000002834007986 */ /* 0x0043e4000c101d3c */
.L_x_2349:
[----:B------:R-:W-:Y:S05]  /*56e0*/  BSYNC B1 ;  /* 0x0000000000017941 */ /* 0x000fea0003800000 */
.L_x_2348:
        /* <DEDUP_REMOVED lines=53> */
.L_x_2355:
[----:B------:R-:W-:Y:S05]  /*5a40*/  BSYNC B2 ;  /* 0x0000000000027941 */ /* 0x000fea0003800000 */
.L_x_2354:
[----:B--2---:R1:W-:Y:S02]  /*5a50*/  STG.E.128 desc[UR60][R52.64+0x80], R40 ;  /* 0x0000802834007986 */ /* 0x0043e4000c101d3c */
.L_x_2353:
[----:B------:R-:W-:Y:S05]  /*5a60*/  BSYNC B1 ;  /* 0x0000000000017941 */ /* 0x000fea0003800000 */
.L_x_2352:
        /* <DEDUP_REMOVED lines=53> */
.L_x_2359:
[----:B------:R-:W-:Y:S05]  /*5dc0*/  BSYNC B2 ;  /* 0x0000000000027941 */ /* 0x000fea0003800000 */
.L_x_2358:
[----:B--2---:R1:W-:Y:S02]  /*5dd0*/  STG.E.128 desc[UR60][R52.64+0x100], R40 ;  /* 0x0001002834007986 */ /* 0x0043e4000c101d3c */
.L_x_2357:
[----:B------:R-:W-:Y:S05]  /*5de0*/  BSYNC B1 ;  /* 0x0000000000017941 */ /* 0x000fea0003800000 */
.L_x_2356:
        /* <DEDUP_REMOVED lines=52> */
.L_x_2361:
[----:B------:R-:W-:Y:S05]  /*6130*/  BSYNC B1 ;  /* 0x0000000000017941 */ /* 0x000fea0003800000 */
.L_x_2360:
[----:B--2---:R1:W-:Y:S01]  /*6140*/  STG.E.128 desc[UR60][R52.64+0x180], R40 ;  /* 0x0001802834007986 */ /* 0x0043e2000c101d3c */
[----:B------:R-:W-:Y:S05]  /*6150*/  BRA `(.L_x_2347) ;  /* 0x0000004000b87947 */ /* 0x000fea0003800000 */
.L_x_2305:
        /* <DEDUP_REMOVED lines=32> */
[----:B------:R0:W5:Y:S04]  /*6360*/  @!P4 LDG.E.128 R40, desc[UR60][R56.64+0x80] ;  /* 0x0000803c3828c981 */ /* 0x000168000c1e1d00 */
[----:B------:R0:W5:Y:S04]  /*6370*/  @!P3 LDG.E.128 R44, desc[UR60][R56.64] ;  /* 0x0000003c382cb981 */ /* 0x000168000c1e1d00 */
[----:B------:R0:W5:Y:S04]  /*6380*/  @!P3 LDG.E.128 R52, desc[UR60][R60.64] ;  /* 0x0000003c3c34b981 */ /* 0x000168000c1e1d00 */
[----:B------:R0:W5:Y:S02]  /*6390*/  @!P4 LDG.E.128 R48, desc[UR60][R60.64+0x80] ;  /* 0x0000803c3c30c981 */ /* 0x000164000c1e1d00 */
.L_x_2363:
[----:B------:R-:W-:Y:S05]  /*63a0*/  BSYNC B1 ;  /* 0x0000000000017941 */ /* 0x000fea0003800000 */
.L_x_2362:
        /* <DEDUP_REMOVED lines=21> */
[----:B------:R-:W-:Y:S01]  /*6500*/  CS2R R64, SRZ ;  /* 0x0000000000407805 */ /* 0x000fe2000001ff00 */
[----:B------:R-:W-:Y:S01]  /*6510*/  IMAD.MOV.U32 R60, RZ, RZ, R48 ;  /* 0x000000ffff3c7224 */ /* 0x000fe200078e0030 */
[----:B------:R-:W-:Y:S02]  /*6520*/  CS2R R70, SRZ ;  /* 0x0000000000467805 */ /* 0x000fe4000001ff00 */
[----:B------:R-:W-:-:S02]  /*6530*/  CS2R R68, SRZ ;  /* 0x0000000000447805 */ /* 0x000fc4000001ff00 */
[----:B------:R-:W-:Y:S01]  /*6540*/  PRMT R178, R56, 0x5410, R57 ;  /* 0x0000541038b27816 */ /* 0x000fe20000000039 */
[----:B------:R-:W-:Y:S01]  /*6550*/  IMAD.MOV.U32 R56, RZ, RZ, R49 ;  /* 0x000000ffff387224 */ /* 0x000fe200078e0031 */
[----:B------:R-:W-:Y:S01]  /*6560*/  PRMT R179, R60, 0x7610, R179 ;  /* 0x000076103cb37816 */ /* 0x000fe200000000b3 */
[----:B------:R-:W-:Y:S02]  /*6570*/  IMAD.MOV.U32 R57, RZ, RZ, R54 ;  /* 0x000000ffff397224 */ /* 0x000fe400078e0036 */
[----:B------:R-:W-:Y:S01]  /*6580*/  IMAD.MOV.U32 R60, RZ, RZ, R52 ;  /* 0x000000ffff3c7224 */ /* 0x000fe200078e0034 */
[----:B------:R-:W-:Y:S01]  /*6590*/  PRMT R182, R182, 0x5410, R56 ;  /* 0x00005410b6b67816 */ /* 0x000fe20000000038 */
[----:B------:R-:W-:Y:S01]  /*65a0*/  IMAD.MOV.U32 R56, RZ, RZ, R55 ;  /* 0x000000ffff387224 */ /* 0x000fe200078e0037 */
[----:B------:R-:W-:Y:S01]  /*65b0*/  PRMT R167, R57, 0x7610, R167 ;  /* 0x0000761039a77816 */ /* 0x000fe200000000a7 */
[----:B------:R-:W-:-:S03]  /*65c0*/  IMAD.MOV.U32 R57, RZ, RZ, R53 ;  /* 0x000000ffff397224 */ /* 0x000fc600078e0035 */
[----:B------:R-:W-:Y:S02]  /*65d0*/  PRMT R168, R60, 0x5410, R56 ;  /* 0x000054103ca87816 */ /* 0x000fe40000000038 */
[----:B------:R-:W-:Y:S02]  /*65e0*/  CS2R R60, SRZ ;  /* 0x00000000003c7805 */ /* 0x000fe4000001ff00 */
        /* <DEDUP_REMOVED lines=15> */
[----:B------:R-:W-:Y:S02]  /*66e0*/  LEA R72, P4, R58, UR4, 0x1 ;  /* 0x000000043a487c11 */ /* 0x000fe4000f8808ff */
        /* <DEDUP_REMOVED lines=11> */
.L_x_2365:
[----:B------:R-:W-:Y:S05]  /*67a0*/  BSYNC B1 ;  /* 0x0000000000017941 */ /* 0x000fea0003800000 */
.L_x_2364:
        /* <DEDUP_REMOVED lines=14> */
[----:B------:R-:W-:Y:S02]  /*6890*/  ULDC.64 UR6, c[0x0][0x3e0] ;  /* 0x0000f80000067ab9 */ /* 0x000fe40000000a00 */
        /* <DEDUP_REMOVED lines=17> */
.L_x_2367:
[----:B------:R-:W-:Y:S05]  /*69b0*/  BSYNC B1 ;  /* 0x0000000000017941 */ /* 0x000fea0003800000 */
.L_x_2366:
[----:B------:R-:W2:Y:S01]  /*69c0*/  LDL R0, [R1+0x60] ;  /* 0x0000600001007983 */ /* 0x000ea20000100800 */
[----:B0-----:R-:W-:Y:S01]  /*69d0*/  IMAD.MOV.U32 R88, RZ, RZ, R56 ;  /* 0x000000ffff587224 */ /* 0x001fe200078e0038 */
[----:B------:R-:W-:Y:S01]  /*69e0*/  PRMT R170, R93, 0x7610, R170 ;  /* 0x000076105daa7816 */ /* 0x000fe200000000aa */
[----:B------:R-:W-:Y:S02]  /*69f0*/  IMAD.MOV.U32 R89, RZ, RZ, R57 ;  /* 0x000000ffff597224 */ /* 0x000fe400078e0039 */
[----:B------:R-:W-:-:S03]  /*6a00*/  IMAD.MOV.U32 R90, RZ, RZ, R62 ;  /* 0x000000ffff5a7224 */ /* 0x000fc600078e003e */
        /* <DEDUP_REMOVED lines=12> */
[----:B------:R-:W-:Y:S02]  /*6ad0*/  IMAD.MOV.U32 R88, RZ, RZ, R68 ;  /* 0x000000ffff587224 */ /* 0x000fe400078e0044 */
[----:B------:R-:W-:-:S03]  /*6ae0*/  IMAD.MOV.U32 R89, RZ, RZ, R69 ;  /* 0x000000ffff597224 */ /* 0x000fc600078e0045 */
[----:B------:R-:W-:Y:S01]  /*6af0*/  PRMT R177, R177, 0x5410, R88 ;  /* 0x00005410b1b17816 */ /* 0x000fe20000000058 */
[----:B-----5:R-:W-:Y:S01]  /*6b00*/  IMAD.MOV.U32 R88, RZ, RZ, R72 ;  /* 0x000000ffff587224 */ /* 0x020fe200078e0048 */
[----:B--2---:R-:W-:Y:S01]  /*6b10*/  R2UR UR4, R0 ;  /* 0x00000000000472ca */ /* 0x004fe200000e0000 */
[----:B------:R-:W-:-:S05]  /*6b20*/  IMAD.MOV.U32 R0, RZ, RZ, R59 ;  /* 0x000000ffff007224 */ /* 0x000fca00078e003b */
[----:B------:R-:W-:Y:S01]  /*6b30*/  PRMT R170, R170, 0x5410, R0 ;  /* 0x00005410aaaa7816 */ /* 0x000fe20000000000 */
[----:B------:R-:W-:-:S05]  /*6b40*/  IMAD.MOV.U32 R0, RZ, RZ, R63 ;  /* 0x000000ffff007224 */ /* 0x000fca00078e003f */
[----:B------:R-:W-:Y:S01]  /*6b50*/  PRMT R174, R0, 0x7610, R174 ;  /* 0x0000761000ae7816 */ /* 0x000fe200000000ae */
[----:B------:R-:W-:Y:S01]  /*6b60*/  IMAD.MOV.U32 R0, RZ, RZ, R67 ;  /* 0x000000ffff007224 */ /* 0x000fe200078e0043 */
[----:B------:R-:W-:Y:S02]  /*6b70*/  UISETP.NE.AND UP0, UPT, UR4, 0x3, UPT ;  /* 0x000000030400788c */ /* 0x000fe4000bf05270 */
[----:B------:R-:W-:Y:S01]  /*6b80*/  PRMT R174, R174, 0x5410, R90 ;  /* 0x00005410aeae7816 */ /* 0x000fe2000000005a */
[----:B------:R-:W-:Y:S01]  /*6b90*/  IMAD.MOV.U32 R90, RZ, RZ, R74 ;  /* 0x000000ffff5a7224 */ /* 0x000fe200078e004a */
[----:B------:R-:W-:Y:S01]  /*6ba0*/  PRMT R172, R172, 0x5410, R0 ;  /* 0x00005410acac7816 */ /* 0x000fe20000000000 */
[----:B------:R-:W-:Y:S01]  /*6bb0*/  IMAD.MOV.U32 R0, RZ, RZ, R71 ;  /* 0x000000ffff007224 */ /* 0x000fe200078e0047 */
[----:B------:R-:W-:Y:S02]  /*6bc0*/  PLOP3.LUT P2, PT, PT, PT, UP0, 0x80, 0x0 ;  /* 0x000000000000781c */ /* 0x000fe40003f4f008 */
        /* <DEDUP_REMOVED lines=24> */
[----:B------:R-:W-:-:S04]  /*6d50*/  PRMT R155, R90, 0x5410, R89 ;  /* 0x000054105a9b7816 */ /* 0x000fc80000000059 */
[----:B------:R-:W-:Y:S01]  /*6d60*/  PRMT R169, R88, 0x5410, R0 ;  /* 0x0000541058a97816 */ /* 0x000fe20000000000 */
[----:B------:R-:W-:Y:S06]  /*6d70*/  @!P2 BRA `(.L_x_2368) ;  /* 0x000000000004a947 */ /* 0x000fec0003800000 */
[----:B------:R-:W-:Y:S01]  /*6d80*/  BPT.TRAP 0x1 ;  /* 0x000000040000795c */ /* 0x000fe20000300000 */
.L_x_2368:
[----:B------:R-:W-:Y:S01]  /*6d90*/  IMAD R0, R17, 0x8, R16 ;  /* 0x0000000811007824 */ /* 0x000fe200078e0210 */
[----:B------:R-:W-:Y:S01]  /*6da0*/  SHF.L.U32 R115, R221, 0x1f, RZ ;  /* 0x0000001fdd737819 */ /* 0x000fe200000006ff */
[----:B------:R-:W0:Y:S01]  /*6db0*/  LDC R145, c[0x0][0x2e4] ;  /* 0x0000b900ff917b82 */ /* 0x000e220000000800 */
[----:B------:R-:W-:Y:S02]  /*6dc0*/  BSSY B1, `(.L_x_2369) ;  /* 0x0000004000017945 */ /* 0x000fe40003800000 */
[----:B------:R-:W1:Y:S05]  /*6dd0*/  SYNCS.PHASECHK.TRANS64.TRYWAIT P6, [R0+URZ+0x38890], R115 ;  /* 0x03889073000075a7 */ /* 0x000e6a00080c017f */
[----:B------:R-:W2:Y:S01]  /*6de0*/  LDC.64 R120, c[0x0][0x2f0] ;  /* 0x0000bc00ff787b82 */ /* 0x000ea20000000a00 */
[----:B-1----:R-:W-:Y:S05]  /*6df0*/  @!P6 BRA `(.L_x_2370) ;  /* 0x000002740058e947 */ /* 0x002fea0003800000 */
.L_x_2685:
[----:B------:R-:W-:Y:S05]  /*6e00*/  BSYNC B1 ;  /* 0x0000000000017941 */ /* 0x000fea0003800000 */
.L_x_2369:
        /* <DEDUP_REMOVED lines=22> */
[----:B------:R-:W-:Y:S02]  /*6f70*/  @!P5 IADD3 R90, P1, P6, R38, R134, R89 ;  /* 0x00000086265ad210 */ /* 0x000fe40007e3e059 */
[----:B------:R-:W-:Y:S02]  /*6f80*/  LOP3.LUT R89, R89, 0x38, RZ, 0xc0, !PT ;  /* 0x0000003859597812 */ /* 0x000fe400078ec0ff */
[----:B------:R-:W-:Y:S02]  /*6f90*/  @!P5 IADD3.X R91, R37, R156, R91, P1, P6 ;  /* 0x0000009c255bd210 */ /* 0x000fe40000fec45b */
[----:B------:R-:W-:Y:S02]  /*6fa0*/  LEA R136, P6, R92, R118, 0x1 ;  /* 0x000000765c887211 */ /* 0x000fe400078c08ff */
[----:B------:R-:W-:-:S02]  /*6fb0*/  LOP3.LUT R89, R89, 0x1c0, R234, 0xf8, !PT ;  /* 0x000001c059597812 */ /* 0x000fc400078ef8ea */
[----:B------:R-:W-:Y:S02]  /*6fc0*/  LEA.HI.X R137, R92, R119, R93, 0x1, P6 ;  /* 0x000000775c897211 */ /* 0x000fe400030f0c5d */
[C---:B------:R-:W-:Y:S02]  /*6fd0*/  @!P5 LEA R138, P6, R90.reuse, R118, 0x1 ;  /* 0x000000765a8ad211 */ /* 0x040fe400078c08ff */
[----:B------:R-:W-:Y:S02]  /*6fe0*/  LOP3.LUT R89, R89, R235, RZ, 0x3c, !PT ;  /* 0x000000eb59597212 */ /* 0x000fe400078e3cff */
[----:B------:R-:W-:Y:S02]  /*6ff0*/  @!P5 LEA.HI.X R139, R90, R119, R91, 0x1, P6 ;  /* 0x000000775a8bd211 */ /* 0x000fe400030f0c5b */
[----:B------:R-:W-:Y:S02]  /*7000*/  SHF.R.S32.HI R90, RZ, 0x1f, R88 ;  /* 0x0000001fff5a7819 */ /* 0x000fe40000011458 */
[----:B------:R-:W-:-:S02]  /*7010*/  ISETP.NE.AND P1, PT, R94, RZ, PT ;  /* 0x000000ff5e00720c */ /* 0x000fc40003f25270 */
[----:B------:R-:W-:Y:S01]  /*7020*/  LEA.HI R90, R90, R88, RZ, 0x3 ;  /* 0x000000585a5a7211 */ /* 0x000fe200078f18ff */
[----:B------:R-:W-:Y:S01]  /*7030*/  IMAD R88, R17, 0x5000, R143 ;  /* 0x0000500011587824 */ /* 0x000fe200078e028f */
[----:B------:R-:W-:Y:S02]  /*7040*/  ISETP.GE.AND P6, PT, R213, R116, PT ;  /* 0x00000074d500720c */ /* 0x000fe40003fc6270 */
[----:B------:R-:W-:Y:S01]  /*7050*/  SHF.R.S32.HI R90, RZ, 0x3, R90 ;  /* 0x00000003ff5a7819 */ /* 0x000fe2000001145a */
[----:B------:R-:W-:-:S04]  /*7060*/  IMAD R88, R88, 0x2, R16 ;  /* 0x0000000258587824 */ /* 0x000fc800078e0210 */
[----:B------:R-:W-:-:S04]  /*7070*/  IMAD R90, R90, 0x1400, R236 ;  /* 0x000014005a5a7824 */ /* 0x000fc800078e02ec */
[----:B------:R-:W-:-:S04]  /*7080*/  IMAD.IADD R89, R90, 0x1, R89 ;  /* 0x000000015a597824 */ /* 0x000fc800078e0259 */
[----:B------:R-:W-:Y:S02]  /*7090*/  IMAD R92, R17, 0x5000, R89 ;  /* 0x00005000115c7824 */ /* 0x000fe400078e0259 */
[----:B------:R-:W0:Y:S02]  /*70a0*/  LDS.128 R88, [R88+0x24400] ;  /* 0x0244000058587984 */ /* 0x000e240000000c00 */
[----:B------:R-:W-:-:S06]  /*70b0*/  IMAD R92, R92, 0x2, R16 ;  /* 0x000000025c5c7824 */ /* 0x000fcc00078e0210 */
        /* <DEDUP_REMOVED lines=8> */
[----:B------:R-:W-:Y:S01]  /*7140*/  SHF.R.U32.HI R52, RZ, 0x10, R53 ;  /* 0x00000010ff347819 */ /* 0x000fe20000011635 */
[----:B------:R-:W-:Y:S01]  /*7150*/  IMAD.U32 R161, R90, 0x10000, RZ ;  /* 0x000100005aa17824 */ /* 0x000fe200078e00ff */
[--C-:B------:R-:W-:Y:S02]  /*7160*/  SHF.R.U64 R44, R44, 0x10, R45.reuse ;  /* 0x000000102c2c7819 */ /* 0x100fe4000000122d */
[----:B------:R-:W-:-:S02]  /*7170*/  SHF.R.U32.HI R45, RZ, 0x10, R45 ;  /* 0x00000010ff2d7819 */ /* 0x000fc4000001162d */
[----:B------:R-:W-:Y:S02]  /*7180*/  PRMT R52, R167, 0x5432, R52 ;  /* 0x00005432a7347816 */ /* 0x000fe40000000034 */
[----:B------:R-:W-:Y:S02]  /*7190*/  SHF.R.U64 R53, R54, 0x10, R55 ;  /* 0x0000001036357819 */ /* 0x000fe40000001237 */
[C---:B------:R-:W-:Y:S02]  /*71a0*/  PRMT R45, R165.reuse, 0x5410, R45 ;  /* 0x00005410a52d7816 */ /* 0x040fe4000000002d */
[----:B------:R-:W-:Y:S01]  /*71b0*/  PRMT R46, R165, 0x5432, R46 ;  /* 0x00005432a52e7816 */ /* 0x000fe2000000002e */
[----:B------:R-:W-:Y:S01]  /*71c0*/  IMAD.U32 R165, R52, 0x10000, RZ ;  /* 0x0001000034a57824 */ /* 0x000fe200078e00ff */
[----:B------:R-:W-:Y:S01]  /*71d0*/  SHF.R.U32.HI R54, RZ, 0x10, R55 ;  /* 0x00000010ff367819 */ /* 0x000fe20000011637 */
[----:B------:R-:W-:Y:S01]  /*71e0*/  IMAD.U32 R55, R89, 0x10000, RZ ;  /* 0x0001000059377824 */ /* 0x000fe200078e00ff */
[----:B------:R-:W-:Y:S01]  /*71f0*/  LOP3.LUT R160, R93, 0xffff0000, RZ, 0xc0, !PT ;  /* 0xffff00005da07812 */ /* 0x000fe200078ec0ff */
[----:B------:R-:W-:Y:S01]  /*7200*/  IMAD.U32 R93, R92, 0x10000, RZ ;  /* 0x000100005c5d7824 */ /* 0x000fe200078e00ff */
[----:B------:R-:W-:-:S02]  /*7210*/  PRMT R44, R166, 0x5432, R44 ;  /* 0x00005432a62c7816 */ /* 0x000fc4000000002c */
[----:B------:R-:W-:Y:S01]  /*7220*/  PRMT R157, R166, 0x5410, R157 ;  /* 0x00005410a69d7816 */ /* 0x000fe2000000009d */
[----:B------:R-:W-:Y:S01]  /*7230*/  IMAD.U32 R166, R45, 0x10000, RZ ;  /* 0x000100002da67824 */ /* 0x000fe200078e00ff */
[----:B------:R-:W-:Y:S01]  /*7240*/  PRMT R167, R167, 0x5410, R53 ;  /* 0x00005410a7a77816 */ /* 0x000fe20000000035 */
[CC--:B------:R-:W-:Y:S01]  /*7250*/  FMUL.FTZ R53, R159.reuse, R165.reuse ;  /* 0x000000a59f357220 */ /* 0x0c0fe20000410000 */
[----:B------:R-:W-:Y:S01]  /*7260*/  LOP3.LUT R52, R52, 0xffff0000, RZ, 0xc0, !PT ;  /* 0xffff000034347812 */ /* 0x000fe200078ec0ff */
[-C--:B------:R-:W-:Y:S01]  /*7270*/  FMUL.FTZ R159, R159, R166.reuse ;  /* 0x000000a69f9f7220 */ /* 0x080fe20000410000 */
[----:B------:R-:W-:Y:S01]  /*7280*/  PRMT R54, R168, 0x5432, R54 ;  /* 0x00005432a8367816 */ /* 0x000fe20000000036 */
[----:B------:R-:W-:Y:S01]  /*7290*/  FFMA.FTZ R53, R55, R166, -R53 ;  /* 0x000000a637357223 */ /* 0x000fe20000010835 */
[----:B------:R-:W-:Y:S01]  /*72a0*/  LOP3.LUT R45, R45, 0xffff0000, RZ, 0xc0, !PT ;  /* 0xffff00002d2d7812 */ /* 0x000fe200078ec0ff */
[----:B------:R-:W-:Y:S01]  /*72b0*/  FFMA.FTZ R159, R55, R165, R159 ;  /* 0x000000a5379f7223 */ /* 0x000fe2000001009f */
[----:B------:R-:W-:Y:S01]  /*72c0*/  LOP3.LUT R158, R89, 0xffff0000, RZ, 0xc0, !PT ;  /* 0xffff0000599e7812 */ /* 0x000fe200078ec0ff */
[----:B------:R-:W-:Y:S01]  /*72d0*/  IMAD.U32 R166, R54, 0x10000, RZ ;  /* 0x0001000036a67824 */ /* 0x000fe200078e00ff */
[----:B------:R-:W-:Y:S01]  /*72e0*/  PRMT R47, R168, 0x5410, R47 ;  /* 0x00005410a82f7816 */ /* 0x000fe2000000002f */
[C---:B------:R-:W-:Y:S01]  /*72f0*/  FMUL.FTZ R168, R160.reuse, R52 ;  /* 0x00000034a0a87220 */ /* 0x040fe20000410000 */
[----:B------:R-:W-:Y:S01]  /*7300*/  LOP3.LUT R95, R95, 0xffff0000, RZ, 0xc0, !PT ;  /* 0xffff00005f5f7812 */ /* 0x000fe200078ec0ff */
[-C--:B------:R-:W-:Y:S01]  /*7310*/  FMUL.FTZ R160, R160, R45.reuse ;  /* 0x0000002da0a07220 */ /* 0x080fe20000410000 */
[----:B------:R-:W-:Y:S01]  /*7320*/  LOP3.LUT R54, R54, 0xffff0000, RZ, 0xc0, !PT ;  /* 0xffff000036367812 */ /* 0x000fe200078ec0ff */
[----:B------:R-:W-:Y:S01]  /*7330*/  FFMA.FTZ R168, R158, R45, -R168 ;  /* 0x0000002d9ea87223 */ /* 0x000fe200000108a8 */
[----:B------:R-:W-:-:S02]  /*7340*/  IMAD.U32 R55, R157, 0x10000, RZ ;  /* 0x000100009d377824 */ /* 0x000fc400078e00ff */
[----:B------:R-:W-:Y:S01]  /*7350*/  FMUL.FTZ R45, R164, R166 ;  /* 0x000000a6a42d7220 */ /* 0x000fe20000410000 */
[----:B------:R-:W-:Y:S01]  /*7360*/  LOP3.LUT R91, R91, 0xffff0000, RZ, 0xc0, !PT ;  /* 0xffff00005b5b7812 */ /* 0x000fe200078ec0ff */
[----:B------:R-:W-:Y:S01]  /*7370*/  FFMA.FTZ R160, R158, R52, R160 ;  /* 0x000000349ea07223 */ /* 0x000fe200000100a0 */
[----:B------:R-:W-:Y:S01]  /*7380*/  LOP3.LUT R157, R157, 0xffff0000, RZ, 0xc0, !PT ;  /* 0xffff00009d9d7812 */ /* 0x000fe200078ec0ff */
[----:B------:R-:W-:Y:S01]  /*7390*/  FMUL.FTZ R158, R95, R54 ;  /* 0x000000365f9e7220 */ /* 0x000fe20000410000 */
[-C--:B------:R-:W-:Y:S01]  /*73a0*/  FMUL.FTZ R164, R164, R55.reuse ;  /* 0x00000037a4a47220 */ /* 0x080fe20000410000 */
[----:B------:R-:W-:Y:S01]  /*73b0*/  FFMA.FTZ R45, R162, R55, -R45 ;  /* 0x00000037a22d7223 */ /* 0x000fe2000001082d */
[----:B------:R-:W-:Y:S02]  /*73c0*/  IMAD.U32 R55, R47, 0x10000, RZ ;  /* 0x000100002f377824 */ /* 0x000fe400078e00ff */
[-C--:B------:R-:W-:Y:S01]  /*73d0*/  FMUL.FTZ R95, R95, R157.reuse ;  /* 0x0000009d5f5f7220 */ /* 0x080fe20000410000 */
[----:B------:R-:W-:Y:S01]  /*73e0*/  FFMA.FTZ R158, R91, R157, -R158 ;  /* 0x0000009d5b9e7223 */ /* 0x000fe2000001089e */
[C---:B------:R-:W-:Y:S01]  /*73f0*/  IMAD.U32 R52, R44.reuse, 0x10000, RZ ;  /* 0x000100002c347824 */ /* 0x040fe200078e00ff */
[----:B------:R-:W-:Y:S01]  /*7400*/  LOP3.LUT R157, R44, 0xffff0000, RZ, 0xc0, !PT ;  /* 0xffff00002c9d7812 */ /* 0x000fe200078ec0ff */
[----:B------:R-:W-:Y:S01]  /*7410*/  IMAD.U32 R89, R88, 0x10000, RZ ;  /* 0x0001000058597824 */ /* 0x000fe200078e00ff */
[----:B------:R-:W-:Y:S01]  /*7420*/  LOP3.LUT R92, R92, 0xffff0000, RZ, 0xc0, !PT ;  /* 0xffff00005c5c7812 */ /* 0x000fe200078ec0ff */
[----:B------:R-:W-:Y:S01]  /*7430*/  FMUL.FTZ R44, R93, R55 ;  /* 0x000000375d2c7220 */ /* 0x000fe20000410000 */
[----:B------:R-:W-:Y:S01]  /*7440*/  LOP3.LUT R47, R47, 0xffff0000, RZ, 0xc0, !PT ;  /* 0xffff00002f2f7812 */ /* 0x000fe200078ec0ff */
[----:B------:R-:W-:Y:S01]  /*7450*/  FMUL.FTZ R93, R93, R52 ;  /* 0x000000345d5d7220 */ /* 0x000fe20000410000 */
[----:B------:R-:W-:Y:S01]  /*7460*/  LOP3.LUT R163, R90, 0xffff0000, RZ, 0xc0, !PT ;  /* 0xffff00005aa37812 */ /* 0x000fe200078ec0ff */
[----:B------:R-:W-:Y:S01]  /*7470*/  FFMA.FTZ R95, R91, R54, R95 ;  /* 0x000000365b5f7223 */ /* 0x000fe2000001005f */
[----:B------:R-:W-:Y:S01]  /*7480*/  FFMA.FTZ R44, R89, R52, -R44 ;  /* 0x00000034592c7223 */ /* 0x000fe2000001082c */
[----:B------:R-:W-:Y:S01]  /*7490*/  LOP3.LUT R88, R88, 0xffff0000, RZ, 0xc0, !PT ;  /* 0xffff000058587812 */ /* 0x000fe200078ec0ff */
[----:B------:R-:W-:-:S02]  /*74a0*/  IMAD.U32 R90, R94, 0x10000, RZ ;  /* 0x000100005e5a7824 */ /* 0x000fc400078e00ff */
[----:B------:R-:W-:Y:S01]  /*74b0*/  FMUL.FTZ R54, R92, R47 ;  /* 0x0000002f5c367220 */ /* 0x000fe20000410000 */
[C---:B------:R-:W-:Y:S01]  /*74c0*/  IMAD.U32 R52, R167.reuse, 0x10000, RZ ;  /* 0x00010000a7347824 */ /* 0x040fe200078e00ff */
[----:B------:R-:W-:Y:S01]  /*74d0*/  LOP3.LUT R94, R94, 0xffff0000, RZ, 0xc0, !PT ;  /* 0xffff00005e5e7812 */ /* 0x000fe200078ec0ff */
[----:B------:R-:W-:Y:S01]  /*74e0*/  FMUL.FTZ R92, R92, R157 ;  /* 0x0000009d5c5c7220 */ /* 0x000fe20000410000 */
[----:B------:R-:W-:Y:S01]  /*74f0*/  LOP3.LUT R167, R167, 0xffff0000, RZ, 0xc0, !PT ;  /* 0xffff0000a7a77812 */ /* 0x000fe200078ec0ff */
[----:B------:R-:W-:Y:S01]  /*7500*/  FFMA.FTZ R93, R89, R55, R93 ;  /* 0x00000037595d7223 */ /* 0x000fe2000001005d */
[----:B------:R-:W-:Y:S02]  /*7510*/  IMAD.U32 R55, R46, 0x10000, RZ ;  /* 0x000100002e377824 */ /* 0x000fe400078e00ff */
[----:B------:R-:W-:Y:S01]  /*7520*/  FFMA.FTZ R54, R88, R157, -R54 ;  /* 0x0000009d58367223 */ /* 0x000fe20000010836 */
        /* <DEDUP_REMOVED lines=24> */
.L_x_2376:
[----:B------:R-:W-:Y:S05]  /*76b0*/  BSYNC B3 ;  /* 0x0000000000037941 */ /* 0x000fea0003800000 */
.L_x_2375:
[----:B0-----:R0:W-:Y:S04]  /*76c0*/  STG.E.128 desc[UR60][R136.64], R88 ;  /* 0x0000005888007986 */ /* 0x0011e8000c101d3c */
[----:B--2---:R0:W-:Y:S02]  /*76d0*/  @!P5 STG.E.128 desc[UR60][R138.64], R92 ;  /* 0x0000005c8a00d986 */ /* 0x0041e4000c101d3c */
.L_x_2374:
[----:B------:R-:W-:Y:S05]  /*76e0*/  BSYNC B2 ;  /* 0x0000000000027941 */ /* 0x000fea0003800000 */
.L_x_2373:
        /* <DEDUP_REMOVED lines=16> */
[----:B0-----:R-:W-:Y:S02]  /*77f0*/  LEA R88, P6, R47, R118, 0x1 ;  /* 0x000000762f587211 */ /* 0x001fe400078c08ff */
[----:B------:R-:W-:-:S02]  /*7800*/  ISETP.NE.AND P0, PT, R52, RZ, PT ;  /* 0x000000ff3400720c */ /* 0x000fc40003f05270 */
[----:B------:R-:W-:Y:S02]  /*7810*/  LEA.HI.X R89, R47, R119, R46, 0x1, P6 ;  /* 0x000000772f597211 */ /* 0x000fe400030f0c2e */
[----:B------:R-:W-:Y:S02]  /*7820*/  SHF.R.S32.HI R47, RZ, 0x1f, R44 ;  /* 0x0000001fff2f7819 */ /* 0x000fe4000001142c */
[----:B------:R-:W-:Y:S02]  /*7830*/  @!P5 LEA R90, P6, R134, R118, 0x1 ;  /* 0x00000076865ad211 */ /* 0x000fe400078c08ff */
[----:B------:R-:W-:Y:S02]  /*7840*/  LEA.HI R47, R47, R44, RZ, 0x3 ;  /* 0x0000002c2f2f7211 */ /* 0x000fe400078f18ff */
[----:B------:R-:W-:Y:S02]  /*7850*/  LOP3.LUT R44, R45, 0x1c0, R234, 0xf8, !PT ;  /* 0x000001c02d2c7812 */ /* 0x000fe400078ef8ea */
[----:B------:R-:W-:-:S02]  /*7860*/  SHF.R.S32.HI R47, RZ, 0x3, R47 ;  /* 0x00000003ff2f7819 */ /* 0x000fc4000001142f */
[----:B------:R-:W-:Y:S02]  /*7870*/  LOP3.LUT R44, R44, R235, RZ, 0x3c, !PT ;  /* 0x000000eb2c2c7212 */ /* 0x000fe400078e3cff */
[----:B------:R-:W-:Y:S01]  /*7880*/  @!P5 LEA.HI.X R91, R134, R119, R156, 0x1, P6 ;  /* 0x00000077865bd211 */ /* 0x000fe200030f0c9c */
[----:B------:R-:W-:Y:S01]  /*7890*/  IMAD R47, R47, 0x1400, R236 ;  /* 0x000014002f2f7824 */ /* 0x000fe200078e02ec */
[----:B------:R-:W-:-:S03]  /*78a0*/  ISETP.GE.AND P6, PT, R212, R116, PT ;  /* 0x00000074d400720c */ /* 0x000fc60003fc6270 */
        /* <DEDUP_REMOVED lines=20> */
[----:B------:R-:W-:Y:S01]  /*79f0*/  PRMT R41, R180, 0x5410, R41 ;  /* 0x00005410b4297816 */ /* 0x000fe20000000029 */
[----:B------:R-:W-:Y:S01]  /*7a00*/  IMAD.U32 R138, R48, 0x10000, RZ ;  /* 0x00010000308a7824 */ /* 0x000fe200078e00ff */
[----:B------:R-:W-:Y:S01]  /*7a10*/  SHF.R.U32.HI R50, RZ, 0x10, R51 ;  /* 0x00000010ff327819 */ /* 0x000fe20000011633 */
[----:B------:R-:W-:Y:S01]  /*7a20*/  IMAD.U32 R51, R45, 0x10000, RZ ;  /* 0x000100002d337824 */ /* 0x000fe200078e00ff */
[----:B------:R-:W-:Y:S01]  /*7a30*/  LOP3.LUT R95, R53, 0xffff0000, RZ, 0xc0, !PT ;  /* 0xffff0000355f7812 */ /* 0x000fe200078ec0ff */
[----:B------:R-:W-:Y:S01]  /*7a40*/  IMAD.U32 R139, R41, 0x10000, RZ ;  /* 0x00010000298b7824 */ /* 0x000fe200078e00ff */
[----:B------:R-:W-:Y:S01]  /*7a50*/  PRMT R156, R178, 0x5410, R49 ;  /* 0x00005410b29c7816 */ /* 0x000fe20000000031 */
        /* <DEDUP_REMOVED lines=8> */
[C---:B------:R-:W-:Y:S01]  /*7ae0*/  IMAD.U32 R139, R50.reuse, 0x10000, RZ ;  /* 0x00010000328b7824 */ /* 0x040fe200078e00ff */
[----:B------:R-:W-:Y:S01]  /*7af0*/  PRMT R92, R179, 0x5432, R92 ;  /* 0x00005432b35c7816 */ /* 0x000fe2000000005c */
[-C--:B------:R-:W-:Y:S01]  /*7b00*/  FMUL.FTZ R95, R95, R41.reuse ;  /* 0x000000295f5f7220 */ /* 0x080fe20000410000 */
[----:B------:R-:W-:Y:S01]  /*7b10*/  LOP3.LUT R55, R55, 0xffff0000, RZ, 0xc0, !PT ;  /* 0xffff000037377812 */ /* 0x000fe200078ec0ff */
[----:B------:R-:W-:Y:S01]  /*7b20*/  FFMA.FTZ R94, R51, R138, R94 ;  /* 0x0000008a335e7223 */ /* 0x000fe2000001005e */
[----:B------:R-:W-:Y:S01]  /*7b30*/  LOP3.LUT R50, R50, 0xffff0000, RZ, 0xc0, !PT ;  /* 0xffff000032327812 */ /* 0x000fe200078ec0ff */
[----:B------:R-:W-:Y:S01]  /*7b40*/  FFMA.FTZ R157, R93, R41, -R157 ;  /* 0x000000295d9d7223 */ /* 0x000fe2000001089d */
[----:B------:R-:W-:Y:S01]  /*7b50*/  PRMT R43, R179, 0x5410, R43 ;  /* 0x00005410b32b7816 */ /* 0x000fe2000000002b */
[----:B------:R-:W-:-:S02]  /*7b60*/  IMAD.U32 R51, R92, 0x10000, RZ ;  /* 0x000100005c337824 */ /* 0x000fc400078e00ff */
        /* <DEDUP_REMOVED lines=57> */
.L_x_2378:
[----:B------:R-:W-:Y:S05]  /*7f00*/  BSYNC B2 ;  /* 0x0000000000027941 */ /* 0x000fea0003800000 */
.L_x_2377:
[----:B0-----:R3:W-:Y:S04]  /*7f10*/  STG.E.128 desc[UR60][R88.64], R44 ;  /* 0x0000002c58007986 */ /* 0x0017e8000c101d3c */
[----:B--2---:R3:W-:Y:S02]  /*7f20*/  @!P5 STG.E.128 desc[UR60][R90.64], R52 ;  /* 0x000000345a00d986 */ /* 0x0047e4000c101d3c */
.L_x_2372:
[----:B------:R-:W-:Y:S05]  /*7f30*/  BSYNC B1 ;  /* 0x0000000000017941 */ /* 0x000fea0003800000 */
.L_x_2371:
[----:B------:R-:W-:Y:S04]  /*7f40*/  BSSY B1, `(.L_x_2379) ;  /* 0x000010a000017945 */ /* 0x000fe80003800000 */
[----:B------:R-:W-:Y:S05]  /*7f50*/  @P3 BRA `(.L_x_2380) ;  /* 0x0000001000203947 */ /* 0x000fea0003800000 */
[----:B------:R-:W4:Y:S01]  /*7f60*/  LDL R40, [R1+0x74] ;  /* 0x0000740001287983 */ /* 0x000f220000100800 */
[----:B------:R-:W-:Y:S01]  /*7f70*/  ISETP.NE.AND P3, PT, R26, RZ, PT ;  /* 0x000000ff1a00720c */ /* 0x000fe20003f65270 */
[-C--:B--2---:R-:W-:Y:S01]  /*7f80*/  IMAD.WIDE.U32 R48, R218, R120.reuse, R122 ;  /* 0x00000078da307225 */ /* 0x084fe200078e007a */
[----:B------:R-:W-:Y:S03]  /*7f90*/  BSSY B2, `(.L_x_2381) ;  /* 0x0000085000027945 */ /* 0x000fe60003800000 */
[----:B----4-:R-:W-:-:S04]  /*7fa0*/  IMAD R40, R40, R120, RZ ;  /* 0x0000007828287224 */ /* 0x010fc800078e02ff */
[----:B------:R-:W-:-:S04]  /*7fb0*/  IMAD R41, R218, R121, R40 ;  /* 0x00000079da297224 */ /* 0x000fc800078e0228 */
[----:B---3--:R-:W-:Y:S01]  /*7fc0*/  IMAD.IADD R54, R49, 0x1, R41 ;  /* 0x0000000131367824 */ /* 0x008fe200078e0229 */
[----:B------:R-:W-:Y:S06]  /*7fd0*/  @!P3 BRA `(.L_x_2382) ;  /* 0x000000080000b947 */ /* 0x000fec0003800000 */
        /* <DEDUP_REMOVED lines=11> */
[----:B------:R-:W-:Y:S02]  /*8090*/  SHF.R.S32.HI R47, RZ, 0x3, R47 ;  /* 0x00000003ff2f7819 */ /* 0x000fe4000001142f */
[----:B------:R-:W-:-:S04]  /*80a0*/  LOP3.LUT R44, R229, 0x38, R45, 0xf8, !PT ;  /* 0x00000038e52c7812 */ /* 0x000fc800078ef82d */
[----:B------:R-:W-:-:S05]  /*80b0*/  LOP3.LUT R44, R44, R233, RZ, 0x3c, !PT ;  /* 0x000000e92c2c7212 */ /* 0x000fca00078e3cff */
[--C-:B------:R-:W-:Y:S02]  /*80c0*/  @!P3 SHF.R.S32.HI R41, RZ, 0x1f, R45.reuse ;  /* 0x0000001fff29b819 */ /* 0x100fe4000001142d */
[----:B------:R-:W-:Y:S01]  /*80d0*/  @!P3 IADD3 R40, P5, P6, R38, R48, R45 ;  /* 0x000000302628b210 */ /* 0x000fe20007ebe02d */
[----:B------:R-:W-:-:S03]  /*80e0*/  IMAD R45, R47, 0x1400, R230 ;  /* 0x000014002f2d7824 */ /* 0x000fc600078e02e6 */
[----:B------:R-:W-:Y:S01]  /*80f0*/  @!P3 IADD3.X R41, R37, R54, R41, P5, P6 ;  /* 0x000000362529b210 */ /* 0x000fe20002fec429 */
[----:B------:R-:W-:Y:S01]  /*8100*/  IMAD.IADD R44, R45, 0x1, R44 ;  /* 0x000000012d2c7824 */ /* 0x000fe200078e022c */
[CC--:B------:R-:W-:Y:S01]  /*8110*/  LEA R50, P5, R42.reuse, R118.reuse, 0x1 ;  /* 0x000000762a327211 */ /* 0x0c0fe200078a08ff */
[C---:B------:R-:W-:Y:S02]  /*8120*/  IMAD R45, R17.reuse, 0x5000, R141 ;  /* 0x00005000112d7824 */ /* 0x040fe400078e028d */
[----:B------:R-:W-:Y:S01]  /*8130*/  IMAD R47, R17, 0x5000, R44 ;  /* 0x00005000112f7824 */ /* 0x000fe200078e022c */
[----:B------:R-:W-:Y:S01]  /*8140*/  LEA.HI.X R51, R42, R119, R43, 0x1, P5 ;  /* 0x000000772a337211 */ /* 0x000fe200028f0c2b */
[--C-:B------:R-:W-:Y:S01]  /*8150*/  IMAD R42, R45, 0x2, R16.reuse ;  /* 0x000000022d2a7824 */ /* 0x100fe200078e0210 */
[----:B------:R-:W-:Y:S01]  /*8160*/  @!P3 LEA R52, P5, R40, R118, 0x1 ;  /* 0x000000762834b211 */ /* 0x000fe200078a08ff */
[----:B------:R-:W-:-:S03]  /*8170*/  IMAD R47, R47, 0x2, R16 ;  /* 0x000000022f2f7824 */ /* 0x000fc600078e0210 */
[----:B------:R-:W-:Y:S02]  /*8180*/  @!P3 LEA.HI.X R53, R40, R119, R41, 0x1, P5 ;  /* 0x000000772835b211 */ /* 0x000fe400028f0c29 */
[----:B------:R-:W2:Y:S01]  /*8190*/  LDS.128 R40, [R42+0x24400] ;  /* 0x024400002a287984 */ /* 0x000ea20000000c00 */
[----:B------:R-:W-:-:S03]  /*81a0*/  ISETP.GE.AND P5, PT, R213, R116, PT ;  /* 0x00000074d500720c */ /* 0x000fc60003fa6270 */
[----:B------:R-:W3:Y:S10]  /*81b0*/  LDS.128 R44, [R47+0x24400] ;  /* 0x024400002f2c7984 */ /* 0x000ef40000000c00 */
        /* <DEDUP_REMOVED lines=13> */
[--C-:B------:R-:W-:Y:S01]  /*8290*/  SHF.R.U64 R69, R70, 0x10, R71.reuse ;  /* 0x0000001046457819 */ /* 0x100fe20000001247 */
[----:B------:R-:W-:Y:S01]  /*82a0*/  IMAD.U32 R136, R60, 0x10000, RZ ;  /* 0x000100003c887824 */ /* 0x000fe200078e00ff */
[----:B------:R-:W-:Y:S01]  /*82b0*/  SHF.R.U32.HI R70, RZ, 0x10, R71 ;  /* 0x00000010ff467819 */ /* 0x000fe20000011647 */
[C---:B------:R-:W-:Y:S01]  /*82c0*/  IMAD.U32 R134, R68.reuse, 0x10000, RZ ;  /* 0x0001000044867824 */ /* 0x040fe200078e00ff */
[----:B------:R-:W-:Y:S01]  /*82d0*/  LOP3.LUT R90, R45, 0xffff0000, RZ, 0xc0, !PT ;  /* 0xffff00002d5a7812 */ /* 0x000fe200078ec0ff */
[----:B------:R-:W-:Y:S01]  /*82e0*/  IMAD.U32 R71, R41, 0x10000, RZ ;  /* 0x0001000029477824 */ /* 0x000fe200078e00ff */
[----:B------:R-:W-:Y:S01]  /*82f0*/  LOP3.LUT R95, R68, 0xffff0000, RZ, 0xc0, !PT ;  /* 0xffff0000445f7812 */ /* 0x000fe200078ec0ff */
[C---:B------:R-:W-:Y:S01]  /*8300*/  FMUL.FTZ R138, R89.reuse, R134 ;  /* 0x00000086598a7220 */ /* 0x040fe20000410000 */
[----:B------:R-:W-:Y:S01]  /*8310*/  SHF.R.U32.HI R63, RZ, 0x10, R63 ;  /* 0x00000010ff3f7819 */ /* 0x000fe2000001163f */
[-C--:B------:R-:W-:Y:S01]  /*8320*/  FMUL.FTZ R68, R89, R136.reuse ;  /* 0x0000008859447220 */ /* 0x080fe20000410000 */
[----:B------:R-:W-:Y:S01]  /*8330*/  PRMT R175, R175, 0x5410, R70 ;  /* 0x00005410afaf7816 */ /* 0x000fe20000000046 */
[----:B------:R-:W-:Y:S01]  /*8340*/  FMUL.FTZ R89, R90, R95 ;  /* 0x0000005f5a597220 */ /* 0x000fe20000410000 */
[----:B------:R-:W-:Y:S01]  /*8350*/  LOP3.LUT R88, R41, 0xffff0000, RZ, 0xc0, !PT ;  /* 0xffff000029587812 */ /* 0x000fe200078ec0ff */
[----:B------:R-:W-:Y:S01]  /*8360*/  FFMA.FTZ R138, R71, R136, -R138 ;  /* 0x00000088478a7223 */ /* 0x000fe2000001088a */
[----:B------:R-:W-:Y:S01]  /*8370*/  LOP3.LUT R135, R60, 0xffff0000, RZ, 0xc0, !PT ;  /* 0xffff00003c877812 */ /* 0x000fe200078ec0ff */
[----:B------:R-:W-:Y:S01]  /*8380*/  IMAD.U32 R60, R175, 0x10000, RZ ;  /* 0x00010000af3c7824 */ /* 0x000fe200078e00ff */
[----:B------:R-:W-:Y:S01]  /*8390*/  PRMT R63, R174, 0x5410, R63 ;  /* 0x00005410ae3f7816 */ /* 0x000fe2000000003f */
[----:B------:R-:W-:Y:S01]  /*83a0*/  FFMA.FTZ R68, R71, R134, R68 ;  /* 0x0000008647447223 */ /* 0x000fe20000010044 */
[----:B------:R-:W-:Y:S01]  /*83b0*/  PRMT R62, R177, 0x5432, R62 ;  /* 0x00005432b13e7816 */ /* 0x000fe2000000003e */
[-C--:B------:R-:W-:Y:S01]  /*83c0*/  FMUL.FTZ R71, R90, R135.reuse ;  /* 0x000000875a477220 */ /* 0x080fe20000410000 */
[----:B------:R-:W-:Y:S01]  /*83d0*/  FFMA.FTZ R89, R88, R135, -R89 ;  /* 0x0000008758597223 */ /* 0x000fe20000010859 */
[----:B------:R-:W-:-:S02]  /*83e0*/  IMAD.U32 R70, R63, 0x10000, RZ ;  /* 0x000100003f467824 */ /* 0x000fc400078e00ff */
[C---:B------:R-:W-:Y:S01]  /*83f0*/  FMUL.FTZ R135, R93.reuse, R60 ;  /* 0x0000003c5d877220 */ /* 0x040fe20000410000 */
[----:B------:R-:W-:Y:S01]  /*8400*/  PRMT R55, R176, 0x5410, R55 ;  /* 0x00005410b0377816 */ /* 0x000fe20000000037 */
[----:B------:R-:W-:Y:S01]  /*8410*/  FFMA.FTZ R71, R88, R95, R71 ;  /* 0x0000005f58477223 */ /* 0x000fe20000010047 */
[-C--:B------:R-:W-:Y:S01]  /*8420*/  FMUL.FTZ R93, R93, R70.reuse ;  /* 0x000000465d5d7220 */ /* 0x080fe20000410000 */
[----:B------:R-:W-:Y:S01]  /*8430*/  FFMA.FTZ R135, R92, R70, -R135 ;  /* 0x000000465c877223 */ /* 0x000fe20000010887 */
[----:B------:R-:W-:Y:S01]  /*8440*/  LOP3.LUT R47, R47, 0xffff0000, RZ, 0xc0, !PT ;  /* 0xffff00002f2f7812 */ /* 0x000fe200078ec0ff */
[----:B------:R-:W-:Y:S01]  /*8450*/  IMAD.U32 R45, R44, 0x10000, RZ ;  /* 0x000100002c2d7824 */ /* 0x000fe200078e00ff */
[----:B------:R-:W-:Y:S01]  /*8460*/  LOP3.LUT R90, R175, 0xffff0000, RZ, 0xc0, !PT ;  /* 0xffff0000af5a7812 */ /* 0x000fe200078ec0ff */
[----:B------:R-:W-:Y:S01]  /*8470*/  FFMA.FTZ R60, R92, R60, R93 ;  /* 0x0000003c5c3c7223 */ /* 0x000fe2000001005d */
[----:B------:R-:W-:Y:S01]  /*8480*/  LOP3.LUT R70, R63, 0xffff0000, RZ, 0xc0, !PT ;  /* 0xffff00003f467812 */ /* 0x000fe200078ec0ff */
[----:B------:R-:W-:Y:S01]  /*8490*/  IMAD.U32 R88, R62, 0x10000, RZ ;  /* 0x000100003e587824 */ /* 0x000fe200078e00ff */
[----:B------:R-:W-:Y:S01]  /*84a0*/  LOP3.LUT R44, R44, 0xffff0000, RZ, 0xc0, !PT ;  /* 0xffff00002c2c7812 */ /* 0x000fe200078ec0ff */
[----:B------:R-:W-:-:S02]  /*84b0*/  IMAD.U32 R92, R55, 0x10000, RZ ;  /* 0x00010000375c7824 */ /* 0x000fc400078e00ff */
[C---:B------:R-:W-:Y:S01]  /*84c0*/  FMUL.FTZ R136, R47.reuse, R90 ;  /* 0x0000005a2f887220 */ /* 0x040fe20000410000 */
[----:B------:R-:W-:Y:S01]  /*84d0*/  FMUL.FTZ R134, R47, R70 ;  /* 0x000000462f867220 */ /* 0x000fe20000410000 */
[----:B------:R-:W-:Y:S01]  /*84e0*/  LOP3.LUT R47, R62, 0xffff0000, RZ, 0xc0, !PT ;  /* 0xffff00003e2f7812 */ /* 0x000fe200078ec0ff */
[----:B------:R-:W-:Y:S01]  /*84f0*/  IMAD.U32 R41, R40, 0x10000, RZ ;  /* 0x0001000028297824 */ /* 0x000fe200078e00ff */
[----:B------:R-:W-:Y:S01]  /*8500*/  LOP3.LUT R55, R55, 0xffff0000, RZ, 0xc0, !PT ;  /* 0xffff000037377812 */ /* 0x000fe200078ec0ff */
[C---:B------:R-:W-:Y:S01]  /*8510*/  FMUL.FTZ R62, R45.reuse, R88 ;  /* 0x000000582d3e7220 */ /* 0x040fe20000410000 */
[----:B------:R-:W-:Y:S01]  /*8520*/  PRMT R69, R174, 0x5432, R69 ;  /* 0x00005432ae457816 */ /* 0x000fe20000000045 */
[-C--:B------:R-:W-:Y:S01]  /*8530*/  FMUL.FTZ R45, R45, R92.reuse ;  /* 0x0000005c2d2d7220 */ /* 0x080fe20000410000 */
[----:B------:R-:W-:Y:S01]  /*8540*/  PRMT R61, R176, 0x5432, R61 ;  /* 0x00005432b03d7816 */ /* 0x000fe2000000003d */
[----:B------:R-:W-:Y:S01]  /*8550*/  FMUL.FTZ R63, R44, R47 ;  /* 0x0000002f2c3f7220 */ /* 0x000fe20000410000 */
[----:B------:R-:W-:Y:S01]  /*8560*/  LOP3.LUT R40, R40, 0xffff0000, RZ, 0xc0, !PT ;  /* 0xffff000028287812 */ /* 0x000fe200078ec0ff */
[----:B------:R-:W-:Y:S01]  /*8570*/  FFMA.FTZ R92, R41, R92, -R62 ;  /* 0x0000005c295c7223 */ /* 0x000fe2000001083e */
[----:B------:R-:W-:Y:S01]  /*8580*/  LOP3.LUT R43, R43, 0xffff0000, RZ, 0xc0, !PT ;  /* 0xffff00002b2b7812 */ /* 0x000fe200078ec0ff */
[-C--:B------:R-:W-:Y:S01]  /*8590*/  FMUL.FTZ R93, R44, R55.reuse ;  /* 0x000000372c5d7220 */ /* 0x080fe20000410000 */
[----:B------:R-:W-:Y:S01]  /*85a0*/  FFMA.FTZ R41, R41, R88, R45 ;  /* 0x0000005829297223 */ /* 0x000fe2000001002d */
[----:B------:R-:W-:Y:S01]  /*85b0*/  IMAD.U32 R44, R69, 0x10000, RZ ;  /* 0x00010000452c7824 */ /* 0x000fe200078e00ff */
[----:B------:R-:W-:Y:S01]  /*85c0*/  LOP3.LUT R46, R46, 0xffff0000, RZ, 0xc0, !PT ;  /* 0xffff00002e2e7812 */ /* 0x000fe200078ec0ff */
[----:B------:R-:W-:Y:S01]  /*85d0*/  IMAD.U32 R45, R61, 0x10000, RZ ;  /* 0x000100003d2d7824 */ /* 0x000fe200078e00ff */
[----:B------:R-:W-:Y:S01]  /*85e0*/  LOP3.LUT R69, R69, 0xffff0000, RZ, 0xc0, !PT ;  /* 0xffff000045457812 */ /* 0x000fe200078ec0ff */
[C---:B------:R-:W-:Y:S01]  /*85f0*/  FFMA.FTZ R55, R40.reuse, R55, -R63 ;  /* 0x0000003728377223 */ /* 0x040fe2000001083f */
[----:B------:R-:W-:Y:S01]  /*8600*/  LOP3.LUT R61, R61, 0xffff0000, RZ, 0xc0, !PT ;  /* 0xffff00003d3d7812 */ /* 0x000fe200078ec0ff */
[C---:B------:R-:W-:Y:S01]  /*8610*/  FFMA.FTZ R70, R43.reuse, R70, -R136 ;  /* 0x000000462b467223 */ /* 0x040fe20000010888 */
[----:B------:R-:W-:Y:S01]  /*8620*/  FFMA.FTZ R40, R40, R47, R93 ;  /* 0x0000002f28287223 */ /* 0x000fe2000001005d */
[----:B------:R-:W-:Y:S01]  /*8630*/  LOP3.LUT R42, R42, 0xffff0000, RZ, 0xc0, !PT ;  /* 0xffff00002a2a7812 */ /* 0x000fe200078ec0ff */
[----:B------:R-:W-:Y:S01]  /*8640*/  FFMA.FTZ R43, R43, R90, R134 ;  /* 0x0000005a2b2b7223 */ /* 0x000fe20000010086 */
[C---:B------:R-:W-:Y:S01]  /*8650*/  FMUL.FTZ R47, R94.reuse, R45 ;  /* 0x0000002d5e2f7220 */ /* 0x040fe20000410000 */
[-C--:B------:R-:W-:Y:S01]  /*8660*/  FMUL.FTZ R62, R94, R44.reuse ;  /* 0x0000002c5e3e7220 */ /* 0x080fe20000410000 */
[C---:B------:R-:W-:Y:S01]  /*8670*/  FMUL.FTZ R63, R46.reuse, R69 ;  /* 0x000000452e3f7220 */ /* 0x040fe20000410000 */
[----:B------:R-:W-:Y:S01]  /*8680*/  FMUL.FTZ R46, R46, R61 ;  /* 0x0000003d2e2e7220 */ /* 0x000fe20000410000 */
[C---:B------:R-:W-:Y:S01]  /*8690*/  FFMA.FTZ R47, R91.reuse, R44, R47 ;  /* 0x0000002c5b2f7223 */ /* 0x040fe2000001002f */
[----:B------:R-:W-:Y:S01]  /*86a0*/  FFMA.FTZ R45, R91, R45, -R62 ;  /* 0x0000002d5b2d7223 */ /* 0x000fe2000001083e */
[C---:B------:R-:W-:Y:S01]  /*86b0*/  FFMA.FTZ R44, R42.reuse, R61, -R63 ;  /* 0x0000003d2a2c7223 */ /* 0x040fe2000001083f */
[----:B------:R-:W-:Y:S01]  /*86c0*/  F2FP.BF16.F32.PACK_AB R60, R43, R60 ;  /* 0x0000003c2b3c723e */ /* 0x000fe200000010ff */
[----:B------:R-:W-:Y:S01]  /*86d0*/  FFMA.FTZ R46, R42, R69, R46 ;  /* 0x000000452a2e7223 */ /* 0x000fe2000001002e */
[----:B------:R-:W-:-:S02]  /*86e0*/  F2FP.BF16.F32.PACK_AB R43, R40, R41 ;  /* 0x00000029282b723e */ /* 0x000fc400000010ff */
[----:B------:R-:W-:Y:S02]  /*86f0*/  F2FP.BF16.F32.PACK_AB R89, R89, R138 ;  /* 0x0000008a5959723e */ /* 0x000fe400000010ff */
[----:B------:R-:W-:Y:S02]  /*8700*/  F2FP.BF16.F32.PACK_AB R70, R70, R135 ;  /* 0x000000874646723e */ /* 0x000fe400000010ff */
[----:B------:R-:W-:Y:S01]  /*8710*/  F2FP.BF16.F32.PACK_AB R68, R71, R68 ;  /* 0x000000444744723e */ /* 0x000fe200000010ff */
[----:B------:R-:W-:Y:S01]  /*8720*/  IMAD.MOV.U32 R41, RZ, RZ, R89 ;  /* 0x000000ffff297224 */ /* 0x000fe200078e0059 */
[----:B------:R-:W-:Y:S02]  /*8730*/  F2FP.BF16.F32.PACK_AB R88, R55, R92 ;  /* 0x0000005c3758723e */ /* 0x000fe400000010ff */
[----:B------:R-:W-:Y:S01]  /*8740*/  F2FP.BF16.F32.PACK_AB R42, R44, R45 ;  /* 0x0000002d2c2a723e */ /* 0x000fe200000010ff */
[----:B------:R-:W-:Y:S01]  /*8750*/  IMAD.MOV.U32 R44, RZ, RZ, R43 ;  /* 0x000000ffff2c7224 */ /* 0x000fe200078e002b */
[----:B------:R-:W-:Y:S01]  /*8760*/  F2FP.BF16.F32.PACK_AB R46, R46, R47 ;  /* 0x0000002f2e2e723e */ /* 0x000fe200000010ff */
[----:B------:R-:W-:-:S02]  /*8770*/  IMAD.MOV.U32 R40, RZ, RZ, R88 ;  /* 0x000000ffff287224 */ /* 0x000fc400078e0058 */
[----:B------:R-:W-:Y:S02]  /*8780*/  IMAD.MOV.U32 R45, RZ, RZ, R68 ;  /* 0x000000ffff2d7224 */ /* 0x000fe400078e0044 */
[----:B------:R-:W-:Y:S02]  /*8790*/  IMAD.MOV.U32 R43, RZ, RZ, R70 ;  /* 0x000000ffff2b7224 */ /* 0x000fe400078e0046 */
[----:B------:R-:W-:-:S07]  /*87a0*/  IMAD.MOV.U32 R47, RZ, RZ, R60 ;  /* 0x000000ffff2f7224 */ /* 0x000fce00078e003c */
.L_x_2384:
[----:B------:R-:W-:Y:S05]  /*87b0*/  BSYNC B3 ;  /* 0x0000000000037941 */ /* 0x000fea0003800000 */
.L_x_2383:
[----:B--2---:R2:W-:Y:S04]  /*87c0*/  STG.E.128 desc[UR60][R50.64], R40 ;  /* 0x0000002832007986 */ /* 0x0045e8000c101d3c */
[----:B---3--:R2:W-:Y:S02]  /*87d0*/  @!P3 STG.E.128 desc[UR60][R52.64], R44 ;  /* 0x0000002c3400b986 */ /* 0x0085e4000c101d3c */
.L_x_2382:
[----:B------:R-:W-:Y:S05]  /*87e0*/  BSYNC B2 ;  /* 0x0000000000027941 */ /* 0x000fea0003800000 */
.L_x_2381:
        /* <DEDUP_REMOVED lines=23> */
[C---:B------:R-:W-:Y:S01]  /*8960*/  IMAD R41, R17.reuse, 0x5000, R140 ;  /* 0x0000500011297824 */ /* 0x040fe200078e028c */
[C---:B------:R-:W-:Y:S01]  /*8970*/  @!P3 LEA R50, P5, R42.reuse, R118, 0x1 ;  /* 0x000000762a32b211 */ /* 0x040fe200078a08ff */
        /* <DEDUP_REMOVED lines=9> */
[----:B---3--:R-:W-:Y:S01]  /*8a10*/  IMAD.U32 R63, R45, 0x10000, RZ ;  /* 0x000100002d3f7824 */ /* 0x008fe200078e00ff */
[----:B------:R-:W-:Y:S01]  /*8a20*/  SHF.R.U32.HI R64, RZ, 0x10, R65 ;  /* 0x00000010ff407819 */ /* 0x000fe20000011641 */
[----:B------:R-:W-:Y:S01]  /*8a30*/  IMAD.U32 R62, R47, 0x10000, RZ ;  /* 0x000100002f3e7824 */ /* 0x000fe200078e00ff */
[--C-:B------:R-:W-:Y:S01]  /*8a40*/  SHF.R.U64 R56, R56, 0x10, R57.reuse ;  /* 0x0000001038387819 */ /* 0x100fe20000001239 */
[----:B--2---:R-:W-:Y:S01]  /*8a50*/  IMAD.U32 R55, R43, 0x10000, RZ ;  /* 0x000100002b377824 */ /* 0x004fe200078e00ff */
[----:B------:R-:W-:Y:S02]  /*8a60*/  SHF.R.U32.HI R68, RZ, 0x10, R57 ;  /* 0x00000010ff447819 */ /* 0x000fe40000011639 */
[----:B------:R-:W-:Y:S02]  /*8a70*/  PRMT R65, R173, 0x5432, R64 ;  /* 0x00005432ad417816 */ /* 0x000fe40000000040 */
[----:B------:R-:W-:-:S02]  /*8a80*/  PRMT R56, R171, 0x5410, R56 ;  /* 0x00005410ab387816 */ /* 0x000fc40000000038 */
[--C-:B------:R-:W-:Y:S01]  /*8a90*/  SHF.R.U64 R61, R66, 0x10, R67.reuse ;  /* 0x00000010423d7819 */ /* 0x100fe20000001243 */
[----:B------:R-:W-:Y:S01]  /*8aa0*/  IMAD.U32 R66, R65, 0x10000, RZ ;  /* 0x0001000041427824 */ /* 0x000fe200078e00ff */
[----:B------:R-:W-:Y:S02]  /*8ab0*/  PRMT R171, R171, 0x5432, R68 ;  /* 0x00005432abab7816 */ /* 0x000fe40000000044 */
[----:B------:R-:W-:Y:S02]  /*8ac0*/  SHF.R.U32.HI R67, RZ, 0x10, R67 ;  /* 0x00000010ff437819 */ /* 0x000fe40000011643 */
[----:B------:R-:W-:Y:S01]  /*8ad0*/  PRMT R173, R173, 0x5410, R60 ;  /* 0x00005410adad7816 */ /* 0x000fe2000000003c */
[----:B------:R-:W-:Y:S01]  /*8ae0*/  IMAD.U32 R64, R171, 0x10000, RZ ;  /* 0x00010000ab407824 */ /* 0x000fe200078e00ff */
[----:B------:R-:W-:Y:S01]  /*8af0*/  SHF.R.U64 R57, R58, 0x10, R59 ;  /* 0x000000103a397819 */ /* 0x000fe2000000123b */
[----:B------:R-:W-:Y:S01]  /*8b00*/  IMAD.U32 R58, R41, 0x10000, RZ ;  /* 0x00010000293a7824 */ /* 0x000fe200078e00ff */
[C---:B------:R-:W-:Y:S01]  /*8b10*/  PRMT R60, R172.reuse, 0x5410, R61 ;  /* 0x00005410ac3c7816 */ /* 0x040fe2000000003d */
[C---:B------:R-:W-:Y:S01]  /*8b20*/  FMUL.FTZ R61, R63.reuse, R66 ;  /* 0x000000423f3d7220 */ /* 0x040fe20000410000 */
[----:B------:R-:W-:Y:S01]  /*8b30*/  SHF.R.U32.HI R69, RZ, 0x10, R59 ;  /* 0x00000010ff457819 */ /* 0x000fe2000001163b */
[-C--:B------:R-:W-:Y:S01]  /*8b40*/  FMUL.FTZ R63, R63, R64.reuse ;  /* 0x000000403f3f7220 */ /* 0x080fe20000410000 */
[----:B------:R-:W-:Y:S01]  /*8b50*/  PRMT R67, R172, 0x5432, R67 ;  /* 0x00005432ac437816 */ /* 0x000fe20000000043 */
[C---:B------:R-:W-:Y:S01]  /*8b60*/  FFMA.FTZ R61, R58.reuse, R64, -R61 ;  /* 0x000000403a3d7223 */ /* 0x040fe2000001083d */
[----:B------:R-:W-:Y:S01]  /*8b70*/  LOP3.LUT R59, R45, 0xffff0000, RZ, 0xc0, !PT ;  /* 0xffff00002d3b7812 */ /* 0x000fe200078ec0ff */
[----:B------:R-:W-:Y:S01]  /*8b80*/  FFMA.FTZ R58, R58, R66, R63 ;  /* 0x000000423a3a7223 */ /* 0x000fe2000001003f */
[----:B------:R-:W-:Y:S01]  /*8b90*/  LOP3.LUT R65, R65, 0xffff0000, RZ, 0xc0, !PT ;  /* 0xffff000041417812 */ /* 0x000fe200078ec0ff */
[----:B------:R-:W-:Y:S01]  /*8ba0*/  IMAD.U32 R68, R67, 0x10000, RZ ;  /* 0x0001000043447824 */ /* 0x000fe200078e00ff */
[----:B------:R-:W-:Y:S01]  /*8bb0*/  LOP3.LUT R64, R171, 0xffff0000, RZ, 0xc0, !PT ;  /* 0xffff0000ab407812 */ /* 0x000fe200078ec0ff */
[----:B------:R-:W-:Y:S01]  /*8bc0*/  IMAD.U32 R45, R44, 0x10000, RZ ;  /* 0x000100002c2d7824 */ /* 0x000fe200078e00ff */
[----:B------:R-:W-:Y:S01]  /*8bd0*/  PRMT R69, R170, 0x5432, R69 ;  /* 0x00005432aa457816 */ /* 0x000fe20000000045 */
[-C--:B------:R-:W-:Y:S01]  /*8be0*/  FMUL.FTZ R71, R59, R65.reuse ;  /* 0x000000413b477220 */ /* 0x080fe20000410000 */
[----:B------:R-:W-:Y:S01]  /*8bf0*/  LOP3.LUT R54, R41, 0xffff0000, RZ, 0xc0, !PT ;  /* 0xffff000029367812 */ /* 0x000fe200078ec0ff */
[----:B------:R-:W-:Y:S01]  /*8c00*/  FMUL.FTZ R59, R59, R64 ;  /* 0x000000403b3b7220 */ /* 0x000fe20000410000 */
[----:B------:R-:W-:Y:S01]  /*8c10*/  FMUL.FTZ R66, R62, R68 ;  /* 0x000000443e427220 */ /* 0x000fe20000410000 */
[----:B------:R-:W-:Y:S01]  /*8c20*/  IMAD.U32 R63, R69, 0x10000, RZ ;  /* 0x00010000453f7824 */ /* 0x000fe200078e00ff */
[----:B------:R-:W-:Y:S01]  /*8c30*/  LOP3.LUT R47, R47, 0xffff0000, RZ, 0xc0, !PT ;  /* 0xffff00002f2f7812 */ /* 0x000fe200078ec0ff */
[C---:B------:R-:W-:Y:S01]  /*8c40*/  FFMA.FTZ R64, R54.reuse, R64, -R71 ;  /* 0x0000004036407223 */ /* 0x040fe20000010847 */
[----:B------:R-:W-:Y:S01]  /*8c50*/  LOP3.LUT R67, R67, 0xffff0000, RZ, 0xc0, !PT ;  /* 0xffff000043437812 */ /* 0x000fe200078ec0ff */
[----:B------:R-:W-:Y:S01]  /*8c60*/  FFMA.FTZ R59, R54, R65, R59 ;  /* 0x00000041363b7223 */ /* 0x000fe2000001003b */
[----:B------:R-:W-:Y:S01]  /*8c70*/  LOP3.LUT R69, R69, 0xffff0000, RZ, 0xc0, !PT ;  /* 0xffff000045457812 */ /* 0x000fe200078ec0ff */
[-C--:B------:R-:W-:Y:S01]  /*8c80*/  FFMA.FTZ R54, R55, R63.reuse, -R66 ;  /* 0x0000003f37367223 */ /* 0x080fe20000010842 */
[----:B------:R-:W-:Y:S01]  /*8c90*/  FMUL.FTZ R71, R62, R63 ;  /* 0x0000003f3e477220 */ /* 0x000fe20000410000 */
[----:B------:R-:W-:-:S02]  /*8ca0*/  IMAD.U32 R66, R173, 0x10000, RZ ;  /* 0x00010000ad427824 */ /* 0x000fc400078e00ff */
[C---:B------:R-:W-:Y:S01]  /*8cb0*/  FMUL.FTZ R63, R47.reuse, R67 ;  /* 0x000000432f3f7220 */ /* 0x040fe20000410000 */
[C---:B------:R-:W-:Y:S02]  /*8cc0*/  IMAD.U32 R62, R56.reuse, 0x10000, RZ ;  /* 0x00010000383e7824 */ /* 0x040fe400078e00ff */
[-C--:B------:R-:W-:Y:S01]  /*8cd0*/  FMUL.FTZ R65, R47, R69.reuse ;  /* 0x000000452f417220 */ /* 0x080fe20000410000 */
[----:B------:R-:W-:Y:S01]  /*8ce0*/  LOP3.LUT R47, R56, 0xffff0000, RZ, 0xc0, !PT ;  /* 0xffff0000382f7812 */ /* 0x000fe200078ec0ff */
[----:B------:R-:W-:Y:S01]  /*8cf0*/  FMUL.FTZ R56, R45, R66 ;  /* 0x000000422d387220 */ /* 0x000fe20000410000 */
[----:B------:R-:W-:Y:S01]  /*8d00*/  LOP3.LUT R52, R43, 0xffff0000, RZ, 0xc0, !PT ;  /* 0xffff00002b347812 */ /* 0x000fe200078ec0ff */
[----:B------:R-:W-:Y:S01]  /*8d10*/  IMAD.U32 R41, R40, 0x10000, RZ ;  /* 0x0001000028297824 */ /* 0x000fe200078e00ff */
[----:B------:R-:W-:Y:S01]  /*8d20*/  LOP3.LUT R44, R44, 0xffff0000, RZ, 0xc0, !PT ;  /* 0xffff00002c2c7812 */ /* 0x000fe200078ec0ff */
[----:B------:R-:W-:Y:S01]  /*8d30*/  FMUL.FTZ R45, R45, R62 ;  /* 0x0000003e2d2d7220 */ /* 0x000fe20000410000 */
[----:B------:R-:W-:Y:S01]  /*8d40*/  PRMT R57, R170, 0x5410, R57 ;  /* 0x00005410aa397816 */ /* 0x000fe20000000039 */
[----:B------:R-:W-:Y:S01]  /*8d50*/  FFMA.FTZ R55, R55, R68, R71 ;  /* 0x0000004437377223 */ /* 0x000fe20000010047 */
[----:B------:R-:W-:Y:S01]  /*8d60*/  LOP3.LUT R173, R173, 0xffff0000, RZ, 0xc0, !PT ;  /* 0xffff0000adad7812 */ /* 0x000fe200078ec0ff */
[----:B------:R-:W-:Y:S01]  /*8d70*/  IMAD.U32 R43, R42, 0x10000, RZ ;  /* 0x000100002a2b7824 */ /* 0x000fe200078e00ff */
[----:B------:R-:W-:Y:S01]  /*8d80*/  LOP3.LUT R40, R40, 0xffff0000, RZ, 0xc0, !PT ;  /* 0xffff000028287812 */ /* 0x000fe200078ec0ff */
[----:B------:R-:W-:Y:S01]  /*8d90*/  FFMA.FTZ R69, R52, R69, -R63 ;  /* 0x0000004534457223 */ /* 0x000fe2000001083f */
[----:B------:R-:W-:Y:S01]  /*8da0*/  LOP3.LUT R53, R42, 0xffff0000, RZ, 0xc0, !PT ;  /* 0xffff00002a357812 */ /* 0x000fe200078ec0ff */
[----:B------:R-:W-:Y:S01]  /*8db0*/  FFMA.FTZ R68, R52, R67, R65 ;  /* 0x0000004334447223 */ /* 0x000fe20000010041 */
[C---:B------:R-:W-:Y:S01]  /*8dc0*/  FFMA.FTZ R56, R41.reuse, R62, -R56 ;  /* 0x0000003e29387223 */ /* 0x040fe20000010838 */
[----:B------:R-:W-:Y:S01]  /*8dd0*/  FFMA.FTZ R45, R41, R66, R45 ;  /* 0x00000042292d7223 */ /* 0x000fe2000001002d */
[----:B------:R-:W-:-:S02]  /*8de0*/  IMAD.U32 R42, R46, 0x10000, RZ ;  /* 0x000100002e2a7824 */ /* 0x000fc400078e00ff */
[C---:B------:R-:W-:Y:S01]  /*8df0*/  FMUL.FTZ R63, R44.reuse, R173 ;  /* 0x000000ad2c3f7220 */ /* 0x040fe20000410000 */
[-C--:B------:R-:W-:Y:S01]  /*8e00*/  FMUL.FTZ R65, R44, R47.reuse ;  /* 0x0000002f2c417220 */ /* 0x080fe20000410000 */
[C---:B------:R-:W-:Y:S01]  /*8e10*/  IMAD.U32 R41, R57.reuse, 0x10000, RZ ;  /* 0x0001000039297824 */ /* 0x040fe200078e00ff */
[----:B------:R-:W-:Y:S01]  /*8e20*/  LOP3.LUT R46, R46, 0xffff0000, RZ, 0xc0, !PT ;  /* 0xffff00002e2e7812 */ /* 0x000fe200078ec0ff */
[----:B------:R-:W-:Y:S01]  /*8e30*/  IMAD.U32 R44, R60, 0x10000, RZ ;  /* 0x000100003c2c7824 */ /* 0x000fe200078e00ff */
[----:B------:R-:W-:Y:S01]  /*8e40*/  LOP3.LUT R57, R57, 0xffff0000, RZ, 0xc0, !PT ;  /* 0xffff000039397812 */ /* 0x000fe200078ec0ff */
[----:B------:R-:W-:Y:S01]  /*8e50*/  FFMA.FTZ R63, R40, R47, -R63 ;  /* 0x0000002f283f7223 */ /* 0x000fe2000001083f */
[----:B------:R-:W-:Y:S01]  /*8e60*/  LOP3.LUT R60, R60, 0xffff0000, RZ, 0xc0, !PT ;  /* 0xffff00003c3c7812 */ /* 0x000fe200078ec0ff */
[----:B------:R-:W-:Y:S01]  /*8e70*/  FFMA.FTZ R40, R40, R173, R65 ;  /* 0x000000ad28287223 */ /* 0x000fe20000010041 */
[C---:B------:R-:W-:Y:S01]  /*8e80*/  FMUL.FTZ R52, R42.reuse, R44 ;  /* 0x0000002c2a347220 */ /* 0x040fe20000410000 */
[----:B------:R-:W-:Y:S01]  /*8e90*/  FMUL.FTZ R47, R42, R41 ;  /* 0x000000292a2f7220 */ /* 0x000fe20000410000 */
[C---:B------:R-:W-:Y:S01]  /*8ea0*/  FMUL.FTZ R65, R46.reuse, R57 ;  /* 0x000000392e417220 */ /* 0x040fe20000410000 */
[----:B------:R-:W-:Y:S01]  /*8eb0*/  FMUL.FTZ R42, R46, R60 ;  /* 0x0000003c2e2a7220 */ /* 0x000fe20000410000 */
[C---:B------:R-:W-:Y:S01]  /*8ec0*/  FFMA.FTZ R52, R43.reuse, R41, -R52 ;  /* 0x000000292b347223 */ /* 0x040fe20000010834 */
[----:B------:R-:W-:Y:S01]  /*8ed0*/  FFMA.FTZ R47, R43, R44, R47 ;  /* 0x0000002c2b2f7223 */ /* 0x000fe2000001002f */
[C---:B------:R-:W-:Y:S01]  /*8ee0*/  FFMA.FTZ R60, R53.reuse, R60, R65 ;  /* 0x0000003c353c7223 */ /* 0x040fe20000010041 */
[----:B------:R-:W-:Y:S01]  /*8ef0*/  FFMA.FTZ R57, R53, R57, -R42 ;  /* 0x0000003935397223 */ /* 0x000fe2000001082a */
[----:B------:R-:W-:-:S02]  /*8f00*/  F2FP.BF16.F32.PACK_AB R58, R59, R58 ;  /* 0x0000003a3b3a723e */ /* 0x000fc400000010ff */
        /* <DEDUP_REMOVED lines=8> */
[----:B------:R-:W-:-:S02]  /*8f90*/  F2FP.BF16.F32.PACK_AB R43, R69, R54 ;  /* 0x00000036452b723e */ /* 0x000fc400000010ff */
[----:B------:R-:W-:-:S07]  /*8fa0*/  F2FP.BF16.F32.PACK_AB R42, R57, R52 ;  /* 0x00000034392a723e */ /* 0x000fce00000010ff */
.L_x_2386:
[----:B------:R-:W-:Y:S05]  /*8fb0*/  BSYNC B2 ;  /* 0x0000000000027941 */ /* 0x000fea0003800000 */
.L_x_2385:
[----:B--2---:R4:W-:Y:S04]  /*8fc0*/  STG.E.128 desc[UR60][R48.64], R40 ;  /* 0x0000002830007986 */ /* 0x0049e8000c101d3c */
[----:B---3--:R4:W-:Y:S02]  /*8fd0*/  @!P3 STG.E.128 desc[UR60][R50.64], R44 ;  /* 0x0000002c3200b986 */ /* 0x0089e4000c101d3c */
.L_x_2380:
[----:B------:R-:W-:Y:S05]  /*8fe0*/  BSYNC B1 ;  /* 0x0000000000017941 */ /* 0x000fea0003800000 */
.L_x_2379:
[----:B--2-4-:R-:W2:Y:S01]  /*8ff0*/  LDL R40, [R1+0x70] ;  /* 0x0000700001287983 */ /* 0x014ea20000100800 */
[----:B------:R-:W-:-:S04]  /*9000*/  IMAD.WIDE.U32 R122, R220, R120, R122 ;  /* 0x00000078dc7a7225 */ /* 0x000fc800078e007a */
[----:B--2---:R-:W-:-:S04]  /*9010*/  IMAD R40, R40, R120, RZ ;  /* 0x0000007828287224 */ /* 0x004fc800078e02ff */
        /* <DEDUP_REMOVED lines=40> */
[----:B--2---:R-:W-:Y:S01]  /*92a0*/  IMAD.U32 R55, R41, 0x10000, RZ ;  /* 0x0001000029377824 */ /* 0x004fe200078e00ff */
[--C-:B------:R-:W-:Y:S01]  /*92b0*/  SHF.R.U64 R66, R76, 0x10, R77.reuse ;  /* 0x000000104c427819 */ /* 0x100fe2000000124d */
[----:B------:R-:W-:Y:S01]  /*92c0*/  IMAD.U32 R61, R47, 0x10000, RZ ;  /* 0x000100002f3d7824 */ /* 0x000fe200078e00ff */
[----:B------:R-:W-:Y:S01]  /*92d0*/  LOP3.LUT R60, R45, 0xffff0000, RZ, 0xc0, !PT ;  /* 0xffff00002d3c7812 */ /* 0x000fe200078ec0ff */
[----:B------:R-:W-:Y:S01]  /*92e0*/  IMAD.U32 R58, R43, 0x10000, RZ ;  /* 0x000100002b3a7824 */ /* 0x000fe200078e00ff */
[----:B------:R-:W-:Y:S01]  /*92f0*/  SHF.R.U32.HI R76, RZ, 0x10, R77 ;  /* 0x00000010ff4c7819 */ /* 0x000fe2000001164d */
[----:B------:R-:W-:Y:S01]  /*9300*/  IMAD.U32 R54, R44, 0x10000, RZ ;  /* 0x000100002c367824 */ /* 0x000fe200078e00ff */
[----:B------:R-:W-:Y:S01]  /*9310*/  PRMT R45, R169, 0x5432, R84 ;  /* 0x00005432a92d7816 */ /* 0x000fe20000000054 */
[----:B------:R-:W-:Y:S01]  /*9320*/  IMAD.U32 R53, R40, 0x10000, RZ ;  /* 0x0001000028357824 */ /* 0x000fe200078e00ff */
[----:B------:R-:W-:-:S02]  /*9330*/  PRMT R63, R153, 0x5432, R66 ;  /* 0x00005432993f7816 */ /* 0x000fc40000000042 */
[--C-:B------:R-:W-:Y:S01]  /*9340*/  SHF.R.U64 R68, R86, 0x10, R87.reuse ;  /* 0x0000001056447819 */ /* 0x100fe20000001257 */
[----:B------:R-:W-:Y:S01]  /*9350*/  IMAD.U32 R66, R45, 0x10000, RZ ;  /* 0x000100002d427824 */ /* 0x000fe200078e00ff */
[----:B------:R-:W-:Y:S02]  /*9360*/  PRMT R153, R153, 0x5410, R76 ;  /* 0x0000541099997816 */ /* 0x000fe4000000004c */
[----:B------:R-:W-:Y:S02]  /*9370*/  SHF.R.U32.HI R86, RZ, 0x10, R87 ;  /* 0x00000010ff567819 */ /* 0x000fe40000011657 */
[--C-:B------:R-:W-:Y:S02]  /*9380*/  SHF.R.U64 R65, R78, 0x10, R79.reuse ;  /* 0x000000104e417819 */ /* 0x100fe4000000124f */
[----:B------:R-:W-:Y:S02]  /*9390*/  SHF.R.U32.HI R79, RZ, 0x10, R79 ;  /* 0x00000010ff4f7819 */ /* 0x000fe4000001164f */
[----:B------:R-:W-:Y:S01]  /*93a0*/  PRMT R169, R169, 0x5410, R64 ;  /* 0x00005410a9a97816 */ /* 0x000fe20000000040 */
[----:B------:R-:W-:Y:S01]  /*93b0*/  IMAD.U32 R64, R153, 0x10000, RZ ;  /* 0x0001000099407824 */ /* 0x000fe200078e00ff */
[----:B------:R-:W-:Y:S01]  /*93c0*/  PRMT R67, R155, 0x5410, R68 ;  /* 0x000054109b437816 */ /* 0x000fe20000000044 */
[----:B------:R-:W-:Y:S01]  /*93d0*/  FMUL.FTZ R68, R59, R66 ;  /* 0x000000423b447220 */ /* 0x000fe20000410000 */
[----:B------:R-:W-:Y:S01]  /*93e0*/  LOP3.LUT R62, R47, 0xffff0000, RZ, 0xc0, !PT ;  /* 0xffff00002f3e7812 */ /* 0x000fe200078ec0ff */
[----:B------:R-:W-:Y:S01]  /*93f0*/  FMUL.FTZ R70, R59, R64 ;  /* 0x000000403b467220 */ /* 0x000fe20000410000 */
[----:B------:R-:W-:-:S02]  /*9400*/  PRMT R155, R155, 0x5432, R86 ;  /* 0x000054329b9b7816 */ /* 0x000fc40000000056 */
[C---:B------:R-:W-:Y:S02]  /*9410*/  PRMT R47, R154.reuse, 0x5432, R65 ;  /* 0x000054329a2f7816 */ /* 0x040fe40000000041 */
[----:B------:R-:W-:Y:S02]  /*9420*/  PRMT R154, R154, 0x5410, R79 ;  /* 0x000054109a9a7816 */ /* 0x000fe4000000004f */
[----:B------:R-:W-:Y:S01]  /*9430*/  LOP3.LUT R65, R45, 0xffff0000, RZ, 0xc0, !PT ;  /* 0xffff00002d417812 */ /* 0x000fe200078ec0ff */
[----:B------:R-:W-:Y:S01]  /*9440*/  FFMA.FTZ R45, R55, R64, -R68 ;  /* 0x00000040372d7223 */ /* 0x000fe20000010844 */
[----:B------:R-:W-:Y:S01]  /*9450*/  IMAD.U32 R64, R155, 0x10000, RZ ;  /* 0x000100009b407824 */ /* 0x000fe200078e00ff */
[----:B------:R-:W-:Y:S01]  /*9460*/  LOP3.LUT R153, R153, 0xffff0000, RZ, 0xc0, !PT ;  /* 0xffff000099997812 */ /* 0x000fe200078ec0ff */
[----:B------:R-:W-:Y:S01]  /*9470*/  IMAD.U32 R59, R154, 0x10000, RZ ;  /* 0x000100009a3b7824 */ /* 0x000fe200078e00ff */
[----:B------:R-:W-:Y:S01]  /*9480*/  LOP3.LUT R57, R41, 0xffff0000, RZ, 0xc0, !PT ;  /* 0xffff000029397812 */ /* 0x000fe200078ec0ff */
[----:B------:R-:W-:Y:S01]  /*9490*/  FMUL.FTZ R69, R61, R64 ;  /* 0x000000403d457220 */ /* 0x000fe20000410000 */
[C---:B------:R-:W-:Y:S01]  /*94a0*/  FMUL.FTZ R68, R60.reuse, R65 ;  /* 0x000000413c447220 */ /* 0x040fe20000410000 */
[----:B------:R-:W-:Y:S01]  /*94b0*/  LOP3.LUT R155, R155, 0xffff0000, RZ, 0xc0, !PT ;  /* 0xffff00009b9b7812 */ /* 0x000fe200078ec0ff */
[----:B------:R-:W-:Y:S01]  /*94c0*/  FMUL.FTZ R61, R61, R59 ;  /* 0x0000003b3d3d7220 */ /* 0x000fe20000410000 */
[----:B------:R-:W-:Y:S01]  /*94d0*/  FMUL.FTZ R60, R60, R153 ;  /* 0x000000993c3c7220 */ /* 0x000fe20000410000 */
[----:B------:R-:W-:Y:S01]  /*94e0*/  FFMA.FTZ R69, R58, R59, -R69 ;  /* 0x0000003b3a457223 */ /* 0x000fe20000010845 */
[----:B------:R-:W-:Y:S01]  /*94f0*/  LOP3.LUT R59, R154, 0xffff0000, RZ, 0xc0, !PT ;  /* 0xffff00009a3b7812 */ /* 0x000fe200078ec0ff */
[----:B------:R-:W-:Y:S01]  /*9500*/  FFMA.FTZ R55, R55, R66, R70 ;  /* 0x0000004237377223 */ /* 0x000fe20000010046 */
[----:B------:R-:W-:Y:S01]  /*9510*/  LOP3.LUT R56, R43, 0xffff0000, RZ, 0xc0, !PT ;  /* 0xffff00002b387812 */ /* 0x000fe200078ec0ff */
[----:B------:R-:W-:Y:S01]  /*9520*/  FFMA.FTZ R64, R58, R64, R61 ;  /* 0x000000403a407223 */ /* 0x000fe2000001003d */
[C---:B------:R-:W-:Y:S01]  /*9530*/  FFMA.FTZ R68, R57.reuse, R153, -R68 ;  /* 0x0000009939447223 */ /* 0x040fe20000010844 */
[----:B------:R-:W-:Y:S01]  /*9540*/  FFMA.FTZ R66, R57, R65, R60 ;  /* 0x0000004139427223 */ /* 0x000fe2000001003c */
[----:B------:R-:W-:Y:S01]  /*9550*/  FMUL.FTZ R61, R62, R155 ;  /* 0x0000009b3e3d7220 */ /* 0x000fe20000410000 */
[----:B------:R-:W-:-:S02]  /*9560*/  IMAD.U32 R57, R63, 0x10000, RZ ;  /* 0x000100003f397824 */ /* 0x000fc400078e00ff */
[-C--:B------:R-:W-:Y:S01]  /*9570*/  FMUL.FTZ R65, R62, R59.reuse ;  /* 0x0000003b3e417220 */ /* 0x080fe20000410000 */
[C---:B------:R-:W-:Y:S02]  /*9580*/  IMAD.U32 R58, R169.reuse, 0x10000, RZ ;  /* 0x00010000a93a7824 */ /* 0x040fe400078e00ff */
[----:B------:R-:W-:Y:S01]  /*9590*/  FFMA.FTZ R62, R56, R59, -R61 ;  /* 0x0000003b383e7223 */ /* 0x000fe2000001083d */
[-C--:B------:R-:W-:Y:S01]  /*95a0*/  FMUL.FTZ R59, R54, R57.reuse ;  /* 0x00000039363b7220 */ /* 0x080fe20000410000 */
[----:B------:R-:W-:Y:S01]  /*95b0*/  LOP3.LUT R44, R44, 0xffff0000, RZ, 0xc0, !PT ;  /* 0xffff00002c2c7812 */ /* 0x000fe200078ec0ff */
[-C--:B------:R-:W-:Y:S01]  /*95c0*/  FMUL.FTZ R60, R54, R58.reuse ;  /* 0x0000003a363c7220 */ /* 0x080fe20000410000 */
[----:B------:R-:W-:Y:S01]  /*95d0*/  LOP3.LUT R169, R169, 0xffff0000, RZ, 0xc0, !PT ;  /* 0xffff0000a9a97812 */ /* 0x000fe200078ec0ff */
[C---:B------:R-:W-:Y:S01]  /*95e0*/  IMAD.U32 R41, R42.reuse, 0x10000, RZ ;  /* 0x000100002a297824 */ /* 0x040fe200078e00ff */
[----:B------:R-:W-:Y:S01]  /*95f0*/  LOP3.LUT R63, R63, 0xffff0000, RZ, 0xc0, !PT ;  /* 0xffff00003f3f7812 */ /* 0x000fe200078ec0ff */
[C---:B------:R-:W-:Y:S01]  /*9600*/  FFMA.FTZ R60, R53.reuse, R57, -R60 ;  /* 0x00000039353c7223 */ /* 0x040fe2000001083c */
[----:B------:R-:W-:Y:S01]  /*9610*/  LOP3.LUT R43, R42, 0xffff0000, RZ, 0xc0, !PT ;  /* 0xffff00002a2b7812 */ /* 0x000fe200078ec0ff */
[----:B------:R-:W-:Y:S01]  /*9620*/  FFMA.FTZ R59, R53, R58, R59 ;  /* 0x0000003a353b7223 */ /* 0x000fe2000001003b */
[C---:B------:R-:W-:Y:S01]  /*9630*/  IMAD.U32 R42, R46.reuse, 0x10000, RZ ;  /* 0x000100002e2a7824 */ /* 0x040fe200078e00ff */
[----:B------:R-:W-:Y:S01]  /*9640*/  LOP3.LUT R46, R46, 0xffff0000, RZ, 0xc0, !PT ;  /* 0xffff00002e2e7812 */ /* 0x000fe200078ec0ff */
[C---:B------:R-:W-:Y:S01]  /*9650*/  IMAD.U32 R53, R67.reuse, 0x10000, RZ ;  /* 0x0001000043357824 */ /* 0x040fe200078e00ff */
[----:B------:R-:W-:Y:S01]  /*9660*/  LOP3.LUT R67, R67, 0xffff0000, RZ, 0xc0, !PT ;  /* 0xffff000043437812 */ /* 0x000fe200078ec0ff */
[C---:B------:R-:W-:Y:S01]  /*9670*/  FMUL.FTZ R61, R44.reuse, R169 ;  /* 0x000000a92c3d7220 */ /* 0x040fe20000410000 */
[----:B------:R-:W-:Y:S01]  /*9680*/  FMUL.FTZ R57, R44, R63 ;  /* 0x0000003f2c397220 */ /* 0x000fe20000410000 */
[C---:B------:R-:W-:Y:S01]  /*9690*/  IMAD.U32 R44, R47.reuse, 0x10000, RZ ;  /* 0x000100002f2c7824 */ /* 0x040fe200078e00ff */
[----:B------:R-:W-:Y:S01]  /*96a0*/  LOP3.LUT R47, R47, 0xffff0000, RZ, 0xc0, !PT ;  /* 0xffff00002f2f7812 */ /* 0x000fe200078ec0ff */
[----:B------:R-:W-:Y:S01]  /*96b0*/  FFMA.FTZ R65, R56, R155, R65 ;  /* 0x0000009b38417223 */ /* 0x000fe20000010041 */
[----:B------:R-:W-:Y:S01]  /*96c0*/  LOP3.LUT R40, R40, 0xffff0000, RZ, 0xc0, !PT ;  /* 0xffff000028287812 */ /* 0x000fe200078ec0ff */
[----:B------:R-:W-:Y:S01]  /*96d0*/  FMUL.FTZ R54, R42, R53 ;  /* 0x000000352a367220 */ /* 0x000fe20000410000 */
[C---:B------:R-:W-:Y:S01]  /*96e0*/  FMUL.FTZ R56, R46.reuse, R67 ;  /* 0x000000432e387220 */ /* 0x040fe20000410000 */
[-C--:B------:R-:W-:Y:S01]  /*96f0*/  FMUL.FTZ R46, R46, R47.reuse ;  /* 0x0000002f2e2e7220 */ /* 0x080fe20000410000 */
[-C--:B------:R-:W-:Y:S01]  /*9700*/  FMUL.FTZ R42, R42, R44.reuse ;  /* 0x0000002c2a2a7220 */ /* 0x080fe20000410000 */
[----:B------:R-:W-:Y:S01]  /*9710*/  FFMA.FTZ R54, R41, R44, -R54 ;  /* 0x0000002c29367223 */ /* 0x000fe20000010836 */
[----:B------:R-:W-:Y:S01]  /*9720*/  FFMA.FTZ R47, R43, R47, -R56 ;  /* 0x0000002f2b2f7223 */ /* 0x000fe20000010838 */
[C---:B------:R-:W-:Y:S01]  /*9730*/  FFMA.FTZ R61, R40.reuse, R63, -R61 ;  /* 0x0000003f283d7223 */ /* 0x040fe2000001083d */
[----:B------:R-:W-:Y:S01]  /*9740*/  FFMA.FTZ R42, R41, R53, R42 ;  /* 0x00000035292a7223 */ /* 0x000fe2000001002a */
        /* <DEDUP_REMOVED lines=14> */
.L_x_2390:
[----:B------:R-:W-:Y:S05]  /*9830*/  BSYNC B2 ;  /* 0x0000000000027941 */ /* 0x000fea0003800000 */
.L_x_2389:
[----:B--2---:R2:W-:Y:S04]  /*9840*/  STG.E.128 desc[UR60][R48.64], R40 ;  /* 0x0000002830007986 */ /* 0x0045e8000c101d3c */
[----:B---3--:R2:W-:Y:S02]  /*9850*/  @!P3 STG.E.128 desc[UR60][R50.64], R44 ;  /* 0x0000002c3200b986 */ /* 0x0085e4000c101d3c */
.L_x_2388:
[----:B------:R-:W-:Y:S05]  /*9860*/  BSYNC B1 ;  /* 0x0000000000017941 */ /* 0x000fea0003800000 */
.L_x_2387:
        /* <DEDUP_REMOVED lines=35> */
[----:B------:R-:W-:Y:S02]  /*9aa0*/  PRMT R60, R150, 0x5410, R65 ;  /* 0x00005410963c7816 */ /* 0x000fe40000000041 */
[----:B------:R-:W-:Y:S01]  /*9ab0*/  SHF.R.U64 R61, R80, 0x10, R81 ;  /* 0x00000010503d7819 */ /* 0x000fe20000001251 */
[----:B------:R-:W-:Y:S01]  /*9ac0*/  IMAD.U32 R64, R63, 0x10000, RZ ;  /* 0x000100003f407824 */ /* 0x000fe200078e00ff */
[----:B------:R-:W-:-:S02]  /*9ad0*/  SHF.R.U64 R66, R82, 0x10, R83 ;  /* 0x0000001052427819 */ /* 0x000fc40000001253 */
[----:B------:R-:W-:Y:S02]  /*9ae0*/  PRMT R150, R150, 0x5432, R73 ;  /* 0x0000543296967816 */ /* 0x000fe40000000049 */
[----:B------:R-:W-:Y:S02]  /*9af0*/  SHF.R.U32.HI R82, RZ, 0x10, R83 ;  /* 0x00000010ff527819 */ /* 0x000fe40000011653 */
[----:B------:R-:W-:Y:S02]  /*9b00*/  SHF.R.U64 R62, R74, 0x10, R75 ;  /* 0x000000104a3e7819 */ /* 0x000fe4000000124b */
[----:B------:R-:W-:Y:S01]  /*9b10*/  PRMT R152, R152, 0x5410, R61 ;  /* 0x0000541098987816 */ /* 0x000fe2000000003d */
[----:B------:R-:W-:Y:S01]  /*9b20*/  IMAD.U32 R61, R150, 0x10000, RZ ;  /* 0x00010000963d7824 */ /* 0x000fe200078e00ff */
[C---:B------:R-:W-:Y:S01]  /*9b30*/  PRMT R65, R151.reuse, 0x5410, R66 ;  /* 0x0000541097417816 */ /* 0x040fe20000000042 */
[CC--:B------:R-:W-:Y:S01]  /*9b40*/  FMUL.FTZ R66, R56.reuse, R64.reuse ;  /* 0x0000004038427220 */ /* 0x0c0fe20000410000 */
[----:B------:R-:W-:Y:S01]  /*9b50*/  SHF.R.U32.HI R74, RZ, 0x10, R75 ;  /* 0x00000010ff4a7819 */ /* 0x000fe2000001164b */
[-C--:B------:R-:W-:Y:S01]  /*9b60*/  FMUL.FTZ R56, R56, R61.reuse ;  /* 0x0000003d38387220 */ /* 0x080fe20000410000 */
[----:B------:R-:W-:Y:S01]  /*9b70*/  PRMT R151, R151, 0x5432, R82 ;  /* 0x0000543297977816 */ /* 0x000fe20000000052 */
[----:B------:R-:W-:Y:S01]  /*9b80*/  FFMA.FTZ R66, R53, R61, -R66 ;  /* 0x0000003d35427223 */ /* 0x000fe20000010842 */
[----:B------:R-:W-:Y:S01]  /*9b90*/  PRMT R62, R149, 0x5432, R62 ;  /* 0x00005432953e7816 */ /* 0x000fe2000000003e */
[----:B------:R-:W-:Y:S01]  /*9ba0*/  FFMA.FTZ R64, R53, R64, R56 ;  /* 0x0000004035407223 */ /* 0x000fe20000010038 */
[----:B------:R-:W-:Y:S01]  /*9bb0*/  LOP3.LUT R57, R45, 0xffff0000, RZ, 0xc0, !PT ;  /* 0xffff00002d397812 */ /* 0x000fe200078ec0ff */
        /* <DEDUP_REMOVED lines=8> */
[----:B------:R-:W-:Y:S01]  /*9c40*/  IMAD.U32 R44, R43, 0x10000, RZ ;  /* 0x000100002b2c7824 */ /* 0x000fe200078e00ff */
[----:B------:R-:W-:Y:S01]  /*9c50*/  LOP3.LUT R54, R41, 0xffff0000, RZ, 0xc0, !PT ;  /* 0xffff000029367812 */ /* 0x000fe200078ec0ff */
[C---:B------:R-:W-:Y:S01]  /*9c60*/  FMUL.FTZ R67, R57.reuse, R63 ;  /* 0x0000003f39437220 */ /* 0x040fe20000410000 */
[-C--:B------:R-:W-:Y:S01]  /*9c70*/  FMUL.FTZ R57, R57, R150.reuse ;  /* 0x0000009639397220 */ /* 0x080fe20000410000 */
[----:B------:R-:W-:Y:S01]  /*9c80*/  LOP3.LUT R59, R47, 0xffff0000, RZ, 0xc0, !PT ;  /* 0xffff00002f3b7812 */ /* 0x000fe200078ec0ff */
[-C--:B------:R-:W-:Y:S01]  /*9c90*/  FMUL.FTZ R58, R58, R53.reuse ;  /* 0x000000353a3a7220 */ /* 0x080fe20000410000 */
[----:B------:R-:W-:Y:S01]  /*9ca0*/  LOP3.LUT R56, R151, 0xffff0000, RZ, 0xc0, !PT ;  /* 0xffff000097387812 */ /* 0x000fe200078ec0ff */
[----:B------:R-:W-:Y:S01]  /*9cb0*/  FFMA.FTZ R69, R44, R53, -R69 ;  /* 0x000000352c457223 */ /* 0x000fe20000010845 */
[C---:B------:R-:W-:Y:S01]  /*9cc0*/  FFMA.FTZ R67, R54.reuse, R150, -R67 ;  /* 0x0000009636437223 */ /* 0x040fe20000010843 */
[----:B------:R-:W-:Y:S01]  /*9cd0*/  FFMA.FTZ R63, R54, R63, R57 ;  /* 0x0000003f363f7223 */ /* 0x000fe20000010039 */
[----:B------:R-:W-:Y:S01]  /*9ce0*/  IMAD.U32 R53, R152, 0x10000, RZ ;  /* 0x0001000098357824 */ /* 0x000fe200078e00ff */
[----:B------:R-:W-:Y:S01]  /*9cf0*/  LOP3.LUT R54, R149, 0xffff0000, RZ, 0xc0, !PT ;  /* 0xffff000095367812 */ /* 0x000fe200078ec0ff */
[----:B------:R-:W-:Y:S01]  /*9d00*/  FFMA.FTZ R58, R44, R61, R58 ;  /* 0x0000003d2c3a7223 */ /* 0x000fe2000001003a */
[----:B------:R-:W-:Y:S01]  /*9d10*/  LOP3.LUT R43, R43, 0xffff0000, RZ, 0xc0, !PT ;  /* 0xffff00002b2b7812 */ /* 0x000fe200078ec0ff */
[----:B------:R-:W-:Y:S01]  /*9d20*/  FMUL.FTZ R68, R59, R56 ;  /* 0x000000383b447220 */ /* 0x000fe20000410000 */
[----:B------:R-:W-:-:S02]  /*9d30*/  IMAD.U32 R44, R60, 0x10000, RZ ;  /* 0x000100003c2c7824 */ /* 0x000fc400078e00ff */
[-C--:B------:R-:W-:Y:S01]  /*9d40*/  FMUL.FTZ R57, R45, R53.reuse ;  /* 0x000000352d397220 */ /* 0x080fe20000410000 */
[-C--:B------:R-:W-:Y:S01]  /*9d50*/  FMUL.FTZ R70, R59, R54.reuse ;  /* 0x000000363b467220 */ /* 0x080fe20000410000 */
[----:B------:R-:W-:Y:S01]  /*9d60*/  FFMA.FTZ R68, R43, R54, -R68 ;  /* 0x000000362b447223 */ /* 0x000fe20000010844 */
[----:B------:R-:W-:Y:S01]  /*9d70*/  LOP3.LUT R152, R152, 0xffff0000, RZ, 0xc0, !PT ;  /* 0xffff000098987812 */ /* 0x000fe200078ec0ff */
[-C--:B------:R-:W-:Y:S01]  /*9d80*/  FMUL.FTZ R54, R45, R44.reuse ;  /* 0x0000002c2d367220 */ /* 0x080fe20000410000 */
[----:B------:R-:W-:Y:S01]  /*9d90*/  FFMA.FTZ R57, R50, R44, -R57 ;  /* 0x0000002c32397223 */ /* 0x000fe20000010839 */
        /* <DEDUP_REMOVED lines=9> */
[----:B------:R-:W-:Y:S01]  /*9e30*/  LOP3.LUT R45, R62, 0xffff0000, RZ, 0xc0, !PT ;  /* 0xffff00003e2d7812 */ /* 0x000fe200078ec0ff */
[----:B------:R-:W-:Y:S01]  /*9e40*/  FFMA.FTZ R54, R50, R53, R54 ;  /* 0x0000003532367223 */ /* 0x000fe20000010036 */
[----:B------:R-:W-:-:S02]  /*9e50*/  IMAD.U32 R40, R42, 0x10000, RZ ;  /* 0x000100002a287824 */ /* 0x000fc400078e00ff */
[----:B------:R-:W-:Y:S01]  /*9e60*/  FMUL.FTZ R50, R55, R60 ;  /* 0x0000003c37327220 */ /* 0x000fe20000410000 */
[C---:B------:R-:W-:Y:S01]  /*9e70*/  FMUL.FTZ R53, R47.reuse, R44 ;  /* 0x0000002c2f357220 */ /* 0x040fe20000410000 */
[----:B------:R-:W-:Y:S01]  /*9e80*/  LOP3.LUT R42, R42, 0xffff0000, RZ, 0xc0, !PT ;  /* 0xffff00002a2a7812 */ /* 0x000fe200078ec0ff */
[----:B------:R-:W-:Y:S01]  /*9e90*/  FMUL.FTZ R47, R47, R43 ;  /* 0x0000002b2f2f7220 */ /* 0x000fe20000410000 */
[C---:B------:R-:W-:Y:S01]  /*9ea0*/  FMUL.FTZ R55, R46.reuse, R65 ;  /* 0x000000412e377220 */ /* 0x040fe20000410000 */
[C---:B------:R-:W-:Y:S01]  /*9eb0*/  FFMA.FTZ R56, R41.reuse, R60, -R56 ;  /* 0x0000003c29387223 */ /* 0x040fe20000010838 */
[----:B------:R-:W-:Y:S01]  /*9ec0*/  FMUL.FTZ R46, R46, R45 ;  /* 0x0000002d2e2e7220 */ /* 0x000fe20000410000 */
[C---:B------:R-:W-:Y:S01]  /*9ed0*/  FFMA.FTZ R53, R40.reuse, R43, -R53 ;  /* 0x0000002b28357223 */ /* 0x040fe20000010835 */
[----:B------:R-:W-:Y:S01]  /*9ee0*/  FFMA.FTZ R47, R40, R44, R47 ;  /* 0x0000002c282f7223 */ /* 0x000fe2000001002f */
        /* <DEDUP_REMOVED lines=14> */
.L_x_2392:
[----:B------:R-:W-:Y:S05]  /*9fd0*/  BSYNC B1 ;  /* 0x0000000000017941 */ /* 0x000fea0003800000 */
.L_x_2391:
[----:B--2---:R2:W-:Y:S01]  /*9fe0*/  STG.E.128 desc[UR60][R48.64], R40 ;  /* 0x0000002830007986 */ /* 0x0045e2000c101d3c */
[----:B------:R-:W-:-:S13]  /*9ff0*/  ISETP.GE.AND P3, PT, R51, R145, PT ;  /* 0x000000913300720c */ /* 0x000fda0003f66270 */
[----:B------:R-:W-:Y:S05]  /*a000*/  @P3 BRA `(.L_x_2347) ;  /* 0x00000004000c3947 */ /* 0x000fea0003800000 */
[--C-:B------:R-:W-:Y:S02]  /*a010*/  IADD3 R122, P3, P4, R38, R122, R51.reuse ;  /* 0x0000007a267a7210 */ /* 0x100fe40007c7e033 */
[----:B------:R-:W-:-:S04]  /*a020*/  SHF.R.S32.HI R51, RZ, 0x1f, R51 ;  /* 0x0000001fff337819 */ /* 0x000fc80000011433 */
[----:B------:R-:W-:Y:S02]  /*a030*/  IADD3.X R52, R37, R52, R51, P3, P4 ;  /* 0x0000003425347210 */ /* 0x000fe40001fe8433 */
[----:B------:R-:W-:-:S04]  /*a040*/  LEA R118, P3, R122, R118, 0x1 ;  /* 0x000000767a767211 */ /* 0x000fc800078608ff */
[----:B------:R-:W-:-:S05]  /*a050*/  LEA.HI.X R119, R122, R119, R52, 0x1, P3 ;  /* 0x000000777a777211 */ /* 0x000fca00018f0c34 */
[----:B---3--:R3:W-:Y:S01]  /*a060*/  STG.E.128 desc[UR60][R118.64], R44 ;  /* 0x0000002c76007986 */ /* 0x0087e2000c101d3c */
[----:B------:R-:W-:Y:S05]  /*a070*/  BRA `(.L_x_2347) ;  /* 0x0000000000f07947 */ /* 0x000fea0003800000 */
.L_x_2304:
[----:B------:R-:W2:Y:S02]  /*a080*/  LDL R40, [R1+0x60] ;  /* 0x0000600001287983 */ /* 0x000ea40000100800 */
[----:B--2---:R-:W-:-:S13]  /*a090*/  R2UR UR4, R40 ;  /* 0x00000000280472ca */ /* 0x004fda00000e0000 */
[----:B------:R-:W-:-:S06]  /*a0a0*/  UISETP.NE.AND UP0, UPT, UR4, 0x3, UPT ;  /* 0x000000030400788c */ /* 0x000fcc000bf05270 */
[----:B------:R-:W-:-:S13]  /*a0b0*/  PLOP3.LUT P2, PT, PT, PT, UP0, 0x80, 0x0 ;  /* 0x000000000000781c */ /* 0x000fda0003f4f008 */
[----:B------:R-:W-:Y:S05]  /*a0c0*/  @!P2 BRA `(.L_x_2393) ;  /* 0x000000000004a947 */ /* 0x000fea0003800000 */
[----:B------:R-:W-:Y:S01]  /*a0d0*/  BPT.TRAP 0x1 ;  /* 0x000000040000795c */ /* 0x000fe20000300000 */
.L_x_2393:
[----:B------:R-:W-:Y:S01]  /*a0e0*/  IMAD R0, R17, 0x8, R16 ;  /* 0x0000000811007824 */ /* 0x000fe200078e0210 */
[----:B------:R-:W-:Y:S01]  /*a0f0*/  SHF.L.U32 R115, R221, 0x1f, RZ ;  /* 0x0000001fdd737819 */ /* 0x000fe200000006ff */
[----:B------:R-:W-:Y:S01]  /*a100*/  IMAD R3, R24, -0x50, R2 ;  /* 0xffffffb018037824 */ /* 0x000fe200078e0202 */
[----:B------:R-:W-:Y:S02]  /*a110*/  BSSY B1, `(.L_x_2394) ;  /* 0x0000005000017945 */ /* 0x000fe40003800000 */
[----:B------:R-:W0:Y:S02]  /*a120*/  SYNCS.PHASECHK.TRANS64.TRYWAIT P3, [R0+URZ+0x38890], R115 ;  /* 0x03889073000075a7 */ /* 0x000e24000806017f */
[----:B------:R-:W-:-:S04]  /*a130*/  VIMNMX R3, R3, 0x50, PT ;  /* 0x0000005003037848 */ /* 0x000fc80003fe0100 */
[----:B------:R-:W-:Y:S01]  /*a140*/  ISETP.GE.AND P4, PT, R18, R3, PT ;  /* 0x000000031200720c */ /* 0x000fe20003f86270 */
[----:B0-----:R-:W-:-:S12]  /*a150*/  @!P3 BRA `(.L_x_2395) ;  /* 0x000002400094b947 */ /* 0x001fd80003800000 */
.L_x_2686:
[----:B------:R-:W-:Y:S05]  /*a160*/  BSYNC B1 ;  /* 0x0000000000017941 */ /* 0x000fea0003800000 */
.L_x_2394:
[----:B------:R-:W-:Y:S04]  /*a170*/  BSSY B1, `(.L_x_2396) ;  /* 0x000000e000017945 */ /* 0x000fe80003800000 */
[----:B------:R-:W-:Y:S05]  /*a180*/  @P4 BRA `(.L_x_2397) ;  /* 0x0000000000304947 */ /* 0x000fea0003800000 */
[----:B------:R-:W-:Y:S02]  /*a190*/  ISETP.NE.AND P5, PT, R26, RZ, PT ;  /* 0x000000ff1a00720c */ /* 0x000fe40003fa5270 */
        /* <DEDUP_REMOVED lines=11> */
.L_x_2397:
[----:B------:R-:W-:Y:S05]  /*a250*/  BSYNC B1 ;  /* 0x0000000000017941 */ /* 0x000fea0003800000 */
.L_x_2396:
[----:B------:R-:W-:Y:S01]  /*a260*/  ISETP.GE.AND P3, PT, R218, R3, PT ;  /* 0x00000003da00720c */ /* 0x000fe20003f66270 */
[----:B------:R-:W-:-:S12]  /*a270*/  BSSY B1, `(.L_x_2398) ;  /* 0x000000e000017945 */ /* 0x000fd80003800000 */
[----:B------:R-:W-:Y:S05]  /*a280*/  @P3 BRA `(.L_x_2399) ;  /* 0x0000000000303947 */ /* 0x000fea0003800000 */
[----:B------:R-:W-:Y:S02]  /*a290*/  ISETP.NE.AND P5, PT, R26, RZ, PT ;  /* 0x000000ff1a00720c */ /* 0x000fe40003fa5270 */
        /* <DEDUP_REMOVED lines=11> */
.L_x_2399:
[----:B------:R-:W-:Y:S05]  /*a350*/  BSYNC B1 ;  /* 0x0000000000017941 */ /* 0x000fea0003800000 */
.L_x_2398:
[----:B------:R-:W-:-:S13]  /*a360*/  ISETP.GE.AND P3, PT, R220, R3, PT ;  /* 0x00000003dc00720c */ /* 0x000fda0003f66270 */
[----:B------:R-:W-:Y:S05]  /*a370*/  @P3 BRA `(.L_x_2347) ;  /* 0x0000000000303947 */ /* 0x000fea0003800000 */
[----:B------:R-:W-:Y:S02]  /*a380*/  ISETP.NE.AND P5, PT, R26, RZ, PT ;  /* 0x000000ff1a00720c */ /* 0x000fe40003fa5270 */
[----:B------:R-:W-:Y:S02]  /*a390*/  ISETP.NE.AND P4, PT, R10, RZ, PT ;  /* 0x000000ff0a00720c */ /* 0x000fe40003f85270 */
[----:B------:R-:W-:-:S09]  /*a3a0*/  ISETP.NE.AND P3, PT, R9, RZ, PT ;  /* 0x000000ff0900720c */ /* 0x000fd20003f65270 */
[----:B-1-3--:R-:W1:Y:S04]  /*a3b0*/  @P5 LDS.128 R40, [R4+0x26400] ;  /* 0x0264000004285984 */ /* 0x00ae680000000c00 */
        /* <DEDUP_REMOVED lines=8> */
.L_x_2347:
[----:B------:R-:W-:Y:S05]  /*a440*/  BSYNC B0 ;  /* 0x0000000000007941 */ /* 0x000fea0003800000 */
.L_x_2303:
        /* <DEDUP_REMOVED lines=17> */
.L_x_2401:
[----:B------:R-:W-:Y:S05]  /*a560*/  BSYNC B0 ;  /* 0x0000000000007941 */ /* 0x000fea0003800000 */
.L_x_2400:
[----:B------:R-:W2:Y:S01]  /*a570*/  SYNCS.PHASECHK.TRANS64.TRYWAIT P2, [R0+URZ+0x388b0], R115 ;  /* 0x0388b073000075a7 */ /* 0x000ea2000804017f */
[----:B------:R-:W-:Y:S01]  /*a580*/  ULDC.64 UR6, c[0x0][0x318] ;  /* 0x0000c60000067ab9 */ /* 0x000fe20000000a00 */
[----:B------:R-:W-:Y:S01]  /*a590*/  ULDC.64 UR4, c[0x0][0x308] ;  /* 0x0000c20000047ab9 */ /* 0x000fe20000000a00 */
[----:B-1----:R-:W-:Y:S01]  /*a5a0*/  IMAD.U32 R40, RZ, RZ, UR6 ;  /* 0x00000006ff287e24 */ /* 0x002fe2000f8e00ff */
[----:B------:R-:W-:Y:S01]  /*a5b0*/  BSSY B0, `(.L_x_2402) ;  /* 0x000000b000007945 */ /* 0x000fe20003800000 */
[----:B------:R-:W-:Y:S01]  /*a5c0*/  IMAD.U32 R42, RZ, RZ, UR7 ;  /* 0x00000007ff2a7e24 */ /* 0x000fe2000f8e00ff */
[----:B------:R-:W-:Y:S01]  /*a5d0*/  ISETP.GE.AND P4, PT, R18, R3, PT ;  /* 0x000000031200720c */ /* 0x000fe20003f86270 */
[----:B------:R-:W-:Y:S01]  /*a5e0*/  IMAD.U32 R41, RZ, RZ, UR4 ;  /* 0x00000004ff297e24 */ /* 0x000fe2000f8e00ff */
[----:B------:R1:W-:Y:S01]  /*a5f0*/  STL [R1+0x5c], R40 ;  /* 0x00005c2801007387 */ /* 0x0003e20000100800 */
[----:B------:R-:W-:-:S03]  /*a600*/  IMAD.WIDE R52, R24, 0x50, R112 ;  /* 0x0000005018347825 */ /* 0x000fc600078e0270 */
[----:B------:R3:W-:Y:S01]  /*a610*/  STL [R1+0x58], R42 ;  /* 0x0000582a01007387 */ /* 0x0007e20000100800 */
[----:B-1----:R-:W-:-:S05]  /*a620*/  IMAD.U32 R40, RZ, RZ, UR5 ;  /* 0x00000005ff287e24 */ /* 0x002fca000f8e00ff */
[----:B------:R3:W-:Y:S04]  /*a630*/  STL [R1+0x50], R40 ;  /* 0x0000502801007387 */ /* 0x0007e80000100800 */
[----:B------:R3:W-:Y:S02]  /*a640*/  STL [R1+0x54], R41 ;  /* 0x0000542901007387 */ /* 0x0007e40000100800 */
[----:B--23--:R-:W-:Y:S05]  /*a650*/  @!P2 BRA `(.L_x_2403) ;  /* 0x0000023c0068a947 */ /* 0x00cfea0003800000 */
.L_x_2687:
[----:B------:R-:W-:Y:S05]  /*a660*/  BSYNC B0 ;  /* 0x0000000000007941 */ /* 0x000fea0003800000 */
.L_x_2402:
        /* <DEDUP_REMOVED lines=8> */
[----:B------:R-:W-:Y:S01]  /*a6f0*/  IMAD.MOV.U32 R44, RZ, RZ, R96 ;  /* 0x000000ffff2c7224 */ /* 0x000fe200078e0060 */
[----:B------:R-:W-:Y:S01]  /*a700*/  ISETP.GE.AND P4, PT, R212, UR4, PT ;  /* 0x00000004d4007c0c */ /* 0x000fe2000bf86270 */
[----:B------:R-:W-:-:S02]  /*a710*/  IMAD.MOV.U32 R45, RZ, RZ, R5 ;  /* 0x000000ffff2d7224 */ /* 0x000fc400078e0005 */
[C---:B------:R-:W-:Y:S02]  /*a720*/  VIADD R48, R213.reuse, 0x80 ;  /* 0x00000080d5307836 */ /* 0x040fe40000000000 */
[----:B------:R-:W-:Y:S01]  /*a730*/  VIADD R46, R213, 0xc0 ;  /* 0x000000c0d52e7836 */ /* 0x000fe20000000000 */
[----:B--2---:R-:W-:Y:S02]  /*a740*/  R2UR UR8, R43 ;  /* 0x000000002b0872ca */ /* 0x004fe400000e0000 */
[----:B---3--:R-:W-:Y:S02]  /*a750*/  R2UR UR7, R42 ;  /* 0x000000002a0772ca */ /* 0x008fe400000e0000 */
[----:B----4-:R-:W-:Y:S02]  /*a760*/  R2UR UR6, R41 ;  /* 0x00000000290672ca */ /* 0x010fe400000e0000 */
[----:B-----5:R-:W-:-:S07]  /*a770*/  R2UR UR5, R40 ;  /* 0x00000000280572ca */ /* 0x020fce00000e0000 */
[----:B------:R-:W-:Y:S01]  /*a780*/  IMAD R47, R53, UR8, RZ ;  /* 0x00000008352f7c24 */ /* 0x000fe2000f8e02ff */
[----:B------:R-:W2:Y:S01]  /*a790*/  @!P5 LDS.128 R40, [R4+0x400] ;  /* 0x000400000428d984 */ /* 0x000ea20000000c00 */
[----:B------:R-:W-:-:S04]  /*a7a0*/  IMAD.WIDE.U32 R44, R52, UR8, R44 ;  /* 0x00000008342c7c25 */ /* 0x000fc8000f8e002c */
[----:B------:R-:W-:Y:S01]  /*a7b0*/  IMAD R47, R52, UR7, R47 ;  /* 0x00000007342f7c24 */ /* 0x000fe2000f8e022f */
[----:B------:R-:W-:-:S03]  /*a7c0*/  LEA R54, P2, R44, UR6, 0x1 ;  /* 0x000000062c367c11 */ /* 0x000fc6000f8408ff */
[----:B------:R-:W-:-:S05]  /*a7d0*/  IMAD.IADD R45, R45, 0x1, R47 ;  /* 0x000000012d2d7824 */ /* 0x000fca00078e022f */
        /* <DEDUP_REMOVED lines=10> */
.L_x_2405:
[----:B------:R-:W-:Y:S05]  /*a880*/  BSYNC B0 ;  /* 0x0000000000007941 */ /* 0x000fea0003800000 */
.L_x_2404:
[----:B------:R3:W5:Y:S04]  /*a890*/  LDL R61, [R1+0x5c] ;  /* 0x00005c00013d7983 */ /* 0x0007680000100800 */
[----:B------:R3:W5:Y:S04]  /*a8a0*/  LDL R60, [R1+0x58] ;  /* 0x00005800013c7983 */ /* 0x0007680000100800 */
[----:B------:R3:W5:Y:S04]  /*a8b0*/  LDL R59, [R1+0x54] ;  /* 0x00005400013b7983 */ /* 0x0007680000100800 */
[----:B------:R3:W5:Y:S01]  /*a8c0*/  LDL R58, [R1+0x50] ;  /* 0x00005000013a7983 */ /* 0x0007620000100800 */
[----:B------:R-:W-:Y:S01]  /*a8d0*/  ISETP.GE.AND P2, PT, R218, R3, PT ;  /* 0x00000003da00720c */ /* 0x000fe20003f46270 */
[----:B------:R-:W-:Y:S01]  /*a8e0*/  BSSY B0, `(.L_x_2406) ;  /* 0x000001f000007945 */ /* 0x000fe20003800000 */
[----:B------:R-:W-:-:S02]  /*a8f0*/  VIADD R56, R213, 0xc0 ;  /* 0x000000c0d5387836 */ /* 0x000fc40000000000 */
[----:B------:R-:W-:-:S09]  /*a900*/  VIADD R57, R213, 0x80 ;  /* 0x00000080d5397836 */ /* 0x000fd20000000000 */
[----:B---3--:R-:W-:Y:S05]  /*a910*/  @P2 BRA `(.L_x_2407) ;  /* 0x00000000006c2947 */ /* 0x008fea0003800000 */
[----:B------:R-:W-:Y:S01]  /*a920*/  ULDC UR4, c[0x0][0x2e4] ;  /* 0x0000b90000047ab9 */ /* 0x000fe20000000800 */
[----:B-----5:R-:W-:Y:S01]  /*a930*/  R2UR UR8, R61 ;  /* 0x000000003d0872ca */ /* 0x020fe200000e0000 */
[----:B--2---:R-:W-:Y:S01]  /*a940*/  IMAD.MOV.U32 R45, RZ, RZ, R5 ;  /* 0x000000ffff2d7224 */ /* 0x004fe200078e0005 */
[----:B------:R-:W-:Y:S02]  /*a950*/  ISETP.GE.AND P2, PT, R213, UR4, PT ;  /* 0x00000004d5007c0c */ /* 0x000fe4000bf46270 */
[----:B------:R-:W-:Y:S02]  /*a960*/  IADD3 R47, P4, R52, 0x20, RZ ;  /* 0x00000020342f7810 */ /* 0x000fe40007f9e0ff */
[----:B------:R-:W-:Y:S02]  /*a970*/  R2UR UR7, R60 ;  /* 0x000000003c0772ca */ /* 0x000fe400000e0000 */
[----:B------:R-:W-:Y:S01]  /*a980*/  R2UR UR6, R59 ;  /* 0x000000003b0672ca */ /* 0x000fe200000e0000 */
[----:B------:R-:W-:Y:S01]  /*a990*/  IMAD.X R44, RZ, RZ, R53, P4 ;  /* 0x000000ffff2c7224 */ /* 0x000fe200020e0635 */
[----:B------:R-:W-:-:S02]  /*a9a0*/  R2UR UR5, R58 ;  /* 0x000000003a0572ca */ /* 0x000fc400000e0000 */
[----:B------:R-:W-:Y:S01]  /*a9b0*/  ISETP.GE.AND P5, PT, R212, UR4, PT ;  /* 0x00000004d4007c0c */ /* 0x000fe2000bfa6270 */
[----:B------:R-:W-:Y:S02]  /*a9c0*/  IMAD R46, R44, UR8, RZ ;  /* 0x000000082c2e7c24 */ /* 0x000fe4000f8e02ff */
[----:B------:R-:W2:Y:S01]  /*a9d0*/  @!P2 LDS.128 R40, [R4+0x1400] ;  /* 0x001400000428a984 */ /* 0x000ea20000000c00 */
[----:B------:R-:W-:-:S04]  /*a9e0*/  IMAD.MOV.U32 R44, RZ, RZ, R96 ;  /* 0x000000ffff2c7224 */ /* 0x000fc800078e0060 */
[----:B------:R-:W-:-:S04]  /*a9f0*/  IMAD.WIDE.U32 R44, R47, UR8, R44 ;  /* 0x000000082f2c7c25 */ /* 0x000fc8000f8e002c */
[----:B------:R-:W-:Y:S01]  /*aa00*/  IMAD R47, R47, UR7, R46 ;  /* 0x000000072f2f7c24 */ /* 0x000fe2000f8e022e */
[----:B------:R-:W-:-:S03]  /*aa10*/  LEA R54, P4, R44, UR6, 0x1 ;  /* 0x000000062c367c11 */ /* 0x000fc6000f8808ff */
[----:B------:R-:W-:-:S05]  /*aa20*/  IMAD.IADD R45, R45, 0x1, R47 ;  /* 0x000000012d2d7824 */ /* 0x000fca00078e022f */
[----:B------:R-:W-:Y:S02]  /*aa30*/  LEA.HI.X R55, R44, UR5, R45, 0x1, P4 ;  /* 0x000000052c377c11 */ /* 0x000fe4000a0f0c2d */
[----:B------:R-:W-:-:S13]  /*aa40*/  ISETP.GE.AND P4, PT, R57, UR4, PT ;  /* 0x0000000439007c0c */ /* 0x000fda000bf86270 */
[----:B------:R-:W3:Y:S04]  /*aa50*/  @!P4 LDS.128 R44, [R4+0x6400] ;  /* 0x00640000042cc984 */ /* 0x000ee80000000c00 */
[----:B--2---:R-:W-:Y:S01]  /*aa60*/  @!P2 STG.E.128 desc[UR60][R54.64], R40 ;  /* 0x000000283600a986 */ /* 0x004fe2000c101d3c */
[----:B------:R-:W-:-:S03]  /*aa70*/  ISETP.GE.AND P2, PT, R56, UR4, PT ;  /* 0x0000000438007c0c */ /* 0x000fc6000bf46270 */
[----:B------:R-:W2:Y:S10]  /*aa80*/  @!P5 LDS.128 R40, [R4+0x3c00] ;  /* 0x003c00000428d984 */ /* 0x000eb40000000c00 */
[----:B------:R-:W4:Y:S04]  /*aa90*/  @!P2 LDS.128 R48, [R4+0x8c00] ;  /* 0x008c00000430a984 */ /* 0x000f280000000c00 */
[----:B---3--:R3:W-:Y:S04]  /*aaa0*/  @!P4 STG.E.128 desc[UR60][R54.64+0x100], R44 ;  /* 0x0001002c3600c986 */ /* 0x0087e8000c101d3c */
[----:B--2---:R3:W-:Y:S04]  /*aab0*/  @!P5 STG.E.128 desc[UR60][R54.64+0x80], R40 ;  /* 0x000080283600d986 */ /* 0x0047e8000c101d3c */
[----:B----4-:R3:W-:Y:S02]  /*aac0*/  @!P2 STG.E.128 desc[UR60][R54.64+0x180], R48 ;  /* 0x000180303600a986 */ /* 0x0107e4000c101d3c */
.L_x_2407:
[----:B------:R-:W-:Y:S05]  /*aad0*/  BSYNC B0 ;  /* 0x0000000000007941 */ /* 0x000fea0003800000 */
.L_x_2406:
[----:B------:R-:W-:Y:S01]  /*aae0*/  ISETP.GE.AND P2, PT, R220, R3, PT ;  /* 0x00000003dc00720c */ /* 0x000fe20003f46270 */
[----:B------:R-:W-:-:S12]  /*aaf0*/  BSSY B0, `(.L_x_2408) ;  /* 0x000001d000007945 */ /* 0x000fd80003800000 */
[----:B------:R-:W-:Y:S05]  /*ab00*/  @P2 BRA `(.L_x_2409) ;  /* 0x00000000006c2947 */ /* 0x000fea0003800000 */
[----:B------:R-:W-:Y:S01]  /*ab10*/  ULDC UR4, c[0x0][0x2e4] ;  /* 0x0000b90000047ab9 */ /* 0x000fe20000000800 */
[----:B-----5:R-:W-:Y:S01]  /*ab20*/  R2UR UR8, R61 ;  /* 0x000000003d0872ca */ /* 0x020fe200000e0000 */
[----:B--23--:R-:W-:Y:S01]  /*ab30*/  IMAD.MOV.U32 R44, RZ, RZ, R96 ;  /* 0x000000ffff2c7224 */ /* 0x00cfe200078e0060 */
[----:B------:R-:W-:Y:S01]  /*ab40*/  ISETP.GE.AND P2, PT, R213, UR4, PT ;  /* 0x00000004d5007c0c */ /* 0x000fe2000bf46270 */
[----:B------:R-:W-:Y:S01]  /*ab50*/  IMAD.MOV.U32 R45, RZ, RZ, R5 ;  /* 0x000000ffff2d7224 */ /* 0x000fe200078e0005 */
[----:B------:R-:W-:Y:S02]  /*ab60*/  R2UR UR7, R60 ;  /* 0x000000003c0772ca */ /* 0x000fe400000e0000 */
[----:B------:R-:W-:Y:S02]  /*ab70*/  IADD3 R3, P4, R52, 0x40, RZ ;  /* 0x0000004034037810 */ /* 0x000fe40007f9e0ff */
[----:B------:R-:W-:Y:S02]  /*ab80*/  R2UR UR6, R59 ;  /* 0x000000003b0672ca */ /* 0x000fe400000e0000 */
[----:B------:R-:W-:Y:S01]  /*ab90*/  R2UR UR5, R58 ;  /* 0x000000003a0572ca */ /* 0x000fe200000e0000 */
[----:B------:R-:W-:Y:S01]  /*aba0*/  IMAD.X R52, RZ, RZ, R53, P4 ;  /* 0x000000ffff347224 */ /* 0x000fe200020e0635 */
[----:B------:R-:W-:Y:S01]  /*abb0*/  ISETP.GE.AND P5, PT, R212, UR4, PT ;  /* 0x00000004d4007c0c */ /* 0x000fe2000bfa6270 */
[----:B------:R-:W-:-:S02]  /*abc0*/  IMAD.WIDE.U32 R44, R3, UR8, R44 ;  /* 0x00000008032c7c25 */ /* 0x000fc4000f8e002c */
[----:B------:R-:W2:Y:S02]  /*abd0*/  @!P2 LDS.128 R40, [R4+0x2400] ;  /* 0x002400000428a984 */ /* 0x000ea40000000c00 */
[----:B------:R-:W-:-:S04]  /*abe0*/  IMAD R52, R52, UR8, RZ ;  /* 0x0000000834347c24 */ /* 0x000fc8000f8e02ff */
[----:B------:R-:W-:Y:S01]  /*abf0*/  IMAD R3, R3, UR7, R52 ;  /* 0x0000000703037c24 */ /* 0x000fe2000f8e0234 */
[----:B------:R-:W-:-:S03]  /*ac00*/  LEA R52, P4, R44, UR6, 0x1 ;  /* 0x000000062c347c11 */ /* 0x000fc6000f8808ff */
[----:B------:R-:W-:-:S05]  /*ac10*/  IMAD.IADD R3, R45, 0x1, R3 ;  /* 0x000000012d037824 */ /* 0x000fca00078e0203 */
[----:B------:R-:W-:Y:S02]  /*ac20*/  LEA.HI.X R53, R44, UR5, R3, 0x1, P4 ;  /* 0x000000052c357c11 */ /* 0x000fe4000a0f0c03 */
[----:B------:R-:W-:Y:S01]  /*ac30*/  ISETP.GE.AND P4, PT, R57, UR4, PT ;  /* 0x0000000439007c0c */ /* 0x000fe2000bf86270 */
[----:B------:R-:W3:Y:S04]  /*ac40*/  @!P5 LDS.128 R44, [R4+0x4c00] ;  /* 0x004c0000042cd984 */ /* 0x000ee80000000c00 */
[----:B--2---:R-:W-:Y:S01]  /*ac50*/  @!P2 STG.E.128 desc[UR60][R52.64], R40 ;  /* 0x000000283400a986 */ /* 0x004fe2000c101d3c */
[----:B------:R-:W-:-:S07]  /*ac60*/  ISETP.GE.AND P2, PT, R56, UR4, PT ;  /* 0x0000000438007c0c */ /* 0x000fce000bf46270 */
[----:B------:R-:W2:Y:S06]  /*ac70*/  @!P4 LDS.128 R40, [R4+0x7400] ;  /* 0x007400000428c984 */ /* 0x000eac0000000c00 */
[----:B------:R-:W4:Y:S04]  /*ac80*/  @!P2 LDS.128 R48, [R4+0x9c00] ;  /* 0x009c00000430a984 */ /* 0x000f280000000c00 */
[----:B---3--:R3:W-:Y:S04]  /*ac90*/  @!P5 STG.E.128 desc[UR60][R52.64+0x80], R44 ;  /* 0x0000802c3400d986 */ /* 0x0087e8000c101d3c */
[----:B--2---:R3:W-:Y:S04]  /*aca0*/  @!P4 STG.E.128 desc[UR60][R52.64+0x100], R40 ;  /* 0x000100283400c986 */ /* 0x0047e8000c101d3c */
[----:B----4-:R3:W-:Y:S02]  /*acb0*/  @!P2 STG.E.128 desc[UR60][R52.64+0x180], R48 ;  /* 0x000180303400a986 */ /* 0x0107e4000c101d3c */
.L_x_2409:
[----:B------:R-:W-:Y:S05]  /*acc0*/  BSYNC B0 ;  /* 0x0000000000007941 */ /* 0x000fea0003800000 */
.L_x_2408:
[----:B------:R-:W-:Y:S01]  /*acd0*/  @!PT LDS RZ, [RZ] ;  /* 0x00000000fffff984 */ /* 0x000fe20000000800 */
[----:B------:R-:W-:Y:S01]  /*ace0*/  @!PT LDS RZ, [RZ] ;  /* 0x00000000fffff984 */ /* 0x000fe20000000800 */
[----:B------:R-:W-:Y:S01]  /*acf0*/  @!PT LDS RZ, [RZ] ;  /* 0x00000000fffff984 */ /* 0x000fe20000000800 */
[----:B------:R-:W-:Y:S01]  /*ad00*/  @!PT LDS RZ, [RZ] ;  /* 0x00000000fffff984 */ /* 0x000fe20000000800 */
[----:B------:R4:W-:Y:S06]  /*ad10*/  MEMBAR.ALL.CTA ;  /* 0x0000000000007992 */ /* 0x0009ec0000008000 */
[----:B----4-:R-:W4:Y:S01]  /*ad20*/  FENCE.VIEW.ASYNC.S ;  /* 0x00000000000073c6 */ /* 0x010f220000000000 */
[----:B01----:R-:W-:Y:S01]  /*ad30*/  @!P3 VIADD R0, R0, 0x388c0 ;  /* 0x000388c00000b836 */ /* 0x003fe20000000000 */
[----:B----4-:R0:W-:Y:S01]  /*ad40*/  BAR.SYNC.DEFER_BLOCKING R147, 0x80 ;  /* 0x000200930000751d */ /* 0x0101e20000010000 */
[----:B------:R-:W-:Y:S01]  /*ad50*/  ISETP.NE.AND P4, PT, R114, RZ, PT ;  /* 0x000000ff7200720c */ /* 0x000fe20003f85270 */
[----:B------:R-:W-:-:S02]  /*ad60*/  VIADD R17, R17, 0x1 ;  /* 0x0000000111117836 */ /* 0x000fc40000000000 */
[----:B------:R-:W-:Y:S02]  /*ad70*/  @!P3 PRMT R0, RZ, 0x654, R0 ;  /* 0x00000654ff00b816 */ /* 0x000fe40000000000 */
[----:B------:R-:W-:Y:S02]  /*ad80*/  PLOP3.LUT P2, PT, PT, PT, PT, 0x8, 0x0 ;  /* 0x000000000000781c */ /* 0x000fe40003f4e170 */
[----:B------:R1:W-:Y:S01]  /*ad90*/  @!P3 SYNCS.ARRIVE.TRANS64.RED.A1T0 RZ, [R0+URZ], RZ ;  /* 0x000000ff00ffb9a7 */ /* 0x0003e2000810043f */
[----:B------:R-:W-:-:S04]  /*ada0*/  ISETP.NE.AND P3, PT, R17, 0x2, PT ;  /* 0x000000021100780c */ /* 0x000fc80003f65270 */
[----:B------:R-:W-:Y:S02]  /*adb0*/  SEL R17, R17, RZ, P3 ;  /* 0x000000ff11117207 */ /* 0x000fe40001800000 */
[----:B-1----:R-:W-:-:S04]  /*adc0*/  SEL R0, RZ, 0x1, P3 ;  /* 0x00000001ff007807 */ /* 0x002fc80001800000 */
[----:B------:R-:W-:Y:S01]  /*add0*/  LOP3.LUT R221, R221, R0, RZ, 0x3c, !PT ;  /* 0x00000000dddd7212 */ /* 0x000fe200078e3cff */
[----:B0-----:R-:W-:Y:S06]  /*ade0*/  @P4 BRA `(.L_x_2410) ;  /* 0xffffff7800144947 */ /* 0x001fec000383ffff */
.L_x_2298:
[----:B------:R-:W-:Y:S01]  /*adf0*/  BSSY B0, `(.L_x_2411) ;  /* 0x000004c000007945 */ /* 0x000fe20003800000 */
[----:B------:R-:W-:Y:S02]  /*ae00*/  ISETP.GE.AND P1, PT, R148, 0x1, PT ;  /* 0x000000019400780c */ /* 0x000fe40003f26270 */
[----:B------:R-:W-:Y:S02]  /*ae10*/  CS2R R2, SRZ ;  /* 0x0000000000027805 */ /* 0x000fe4000001ff00 */
[----:B------:R-:W-:Y:S01]  /*ae20*/  PLOP3.LUT P0, PT, PT, PT, PT, 0x80, 0x0 ;  /* 0x000000000000781c */ /* 0x000fe20003f0f070 */
[----:B------:R-:W-:Y:S01]  /*ae30*/  IMAD.MOV.U32 R0, RZ, RZ, RZ ;  /* 0x000000ffff007224 */ /* 0x000fe200078e00ff */
[----:B------:R-:W-:Y:S01]  /*ae40*/  CS2R R150, SRZ ;  /* 0x0000000000967805 */ /* 0x000fe2000001ff00 */
[----:B------:R-:W-:Y:S01]  /*ae50*/  IMAD.MOV.U32 R149, RZ, RZ, RZ ;  /* 0x000000ffff957224 */ /* 0x000fe200078e00ff */
[----:B------:R-:W-:Y:S01]  /*ae60*/  CS2R R146, SRZ ;  /* 0x0000000000927805 */ /* 0x000fe2000001ff00 */
[----:B------:R-:W-:Y:S01]  /*ae70*/  IMAD.MOV.U32 R178, RZ, RZ, RZ ;  /* 0x000000ffffb27224 */ /* 0x000fe200078e00ff */
[----:B------:R-:W-:Y:S01]  /*ae80*/  CS2R R142, SRZ ;  /* 0x00000000008e7805 */ /* 0x000fe2000001ff00 */
[----:B------:R-:W-:Y:S01]  /*ae90*/  IMAD.MOV.U32 R145, RZ, RZ, RZ ;  /* 0x000000ffff917224 */ /* 0x000fe200078e00ff */
        /* <DEDUP_REMOVED lines=15> */
[----:B-----5:R-:W-:Y:S02]  /*af90*/  CS2R R60, SRZ ;  /* 0x00000000003c7805 */ /* 0x020fe4000001ff00 */
[----:B------:R-:W-:Y:S02]  /*afa0*/  CS2R R56, SRZ ;  /* 0x0000000000387805 */ /* 0x000fe4000001ff00 */
[----:B--23--:R-:W-:Y:S02]  /*afb0*/  CS2R R50, SRZ ;  /* 0x0000000000327805 */ /* 0x00cfe4000001ff00 */
        /* <DEDUP_REMOVED lines=38> */
[----:B------:R-:W-:Y:S01]  /*b220*/  CS2R R34, SRZ ;  /* 0x0000000000227805 */ /* 0x000fe2000001ff00 */
[----:B------:R-:W-:Y:S01]  /*b230*/  IMAD.MOV.U32 R31, RZ, RZ, RZ ;  /* 0x000000ffff1f7224 */ /* 0x000fe200078e00ff */
[----:B------:R-:W-:Y:S01]  /*b240*/  CS2R R28, SRZ ;  /* 0x00000000001c7805 */ /* 0x000fe2000001ff00 */
[----:B------:R-:W-:Y:S02]  /*b250*/  IMAD.MOV.U32 R7, RZ, RZ, RZ ;  /* 0x000000ffff077224 */ /* 0x000fe400078e00ff */
[----:B------:R-:W-:Y:S02]  /*b260*/  IMAD.MOV.U32 R27, RZ, RZ, RZ ;  /* 0x000000ffff1b7224 */ /* 0x000fe400078e00ff */
[----:B------:R-:W-:Y:S01]  /*b270*/  IMAD.MOV.U32 R5, RZ, RZ, RZ ;  /* 0x000000ffff057224 */ /* 0x000fe200078e00ff */
[----:B------:R-:W-:Y:S06]  /*b280*/  @P2 BRA `(.L_x_2412) ;  /* 0x0000000000082947 */ /* 0x000fec0003800000 */
[----:B------:R-:W0:Y:S02]  /*b290*/  FENCE.VIEW.ASYNC.G ;  /* 0x00000000000073c6 */ /* 0x000e240000000100 */
[----:B0-----:R-:W-:Y:S06]  /*b2a0*/  BAR.ARV 0xc, 0x120 ;  /* 0x0304800000007b1d */ /* 0x001fec0000002000 */
.L_x_2412:
[----:B------:R-:W-:Y:S05]  /*b2b0*/  BSYNC B0 ;  /* 0x0000000000007941 */ /* 0x000fea0003800000 */
.L_x_2411:
[----:B------:R-:W-:Y:S02]  /*b2c0*/  IMAD.MOV.U32 R25, RZ, RZ, RZ ;  /* 0x000000ffff197224 */ /* 0x000fe400078e00ff */
[----:B------:R-:W-:Y:S01]  /*b2d0*/  IMAD.MOV.U32 R4, RZ, RZ, RZ ;  /* 0x000000ffff047224 */ /* 0x000fe200078e00ff */
[----:B------:R-:W-:Y:S06]  /*b2e0*/  @!P1 BRA `(.L_x_2413) ;  /* 0x0000019c00809947 */ /* 0x000fec0003800000 */
[----:B------:R-:W2:Y:S01]  /*b2f0*/  LDL R20, [R1+0x80] ;  /* 0x0000800001147983 */ /* 0x000ea20000100800 */
[----:B------:R-:W0:Y:S02]  /*b300*/  S2R R6, SR_TID.X ;  /* 0x0000000000067919 */ /* 0x000e240000002100 */
[----:B0-----:R-:W-:-:S05]  /*b310*/  VIADD R0, R6, 0xffffff80 ;  /* 0xffffff8006007836 */ /* 0x001fca0000000000 */
[----:B------:R-:W-:-:S04]  /*b320*/  SHF.R.S32.HI R3, RZ, 0x1f, R0 ;  /* 0x0000001fff037819 */ /* 0x000fc80000011400 */
[----:B------:R-:W-:-:S04]  /*b330*/  LEA.HI R3, R3, R0, RZ, 0x7 ;  /* 0x0000000003037211 */ /* 0x000fc800078f38ff */
[----:B------:R-:W-:-:S06]  /*b340*/  SHF.R.S32.HI R0, RZ, 0x7, R3 ;  /* 0x00000007ff007819 */ /* 0x000fcc0000011403 */
[----:B------:R-:W0:Y:S02]  /*b350*/  SHFL.IDX PT, R0, R0, RZ, 0x1f ;  /* 0x00001fff00007589 */ /* 0x000e2400000e0000 */
[----:B0-----:R-:W-:-:S04]  /*b360*/  LEA.HI R2, R0, R0, RZ, 0x1 ;  /* 0x0000000000027211 */ /* 0x001fc800078f08ff */
[----:B------:R-:W-:-:S05]  /*b370*/  LOP3.LUT R3, R2, 0x1e, RZ, 0xc0, !PT ;  /* 0x0000001e02037812 */ /* 0x000fca00078ec0ff */
[----:B------:R-:W-:Y:S01]  /*b380*/  IMAD.IADD R3, R0, 0x1, -R3 ;  /* 0x0000000100037824 */ /* 0x000fe200078e0a03 */
[----:B--2---:R-:W-:-:S13]  /*b390*/  R2UR UR4, R20 ;  /* 0x00000000140472ca */ /* 0x004fda00000e0000 */
[----:B------:R-:W-:Y:S02]  /*b3a0*/  ULOP3.LUT UP0, URZ, UR4, 0x9f, URZ, 0xc0, !UPT ;  /* 0x0000009f043f7892 */ /* 0x000fe4000f80c03f */
[----:B------:R-:W-:-:S04]  /*b3b0*/  LEA R3, R3, UR4, 0xd ;  /* 0x0000000403037c11 */ /* 0x000fc8000f8e68ff */
[----:B------:R-:W-:Y:S02]  /*b3c0*/  SHF.R.U32.HI R2, RZ, 0x4, R3 ;  /* 0x00000004ff027819 */ /* 0x000fe40000011603 */
[----:B------:R-:W-:Y:S02]  /*b3d0*/  PLOP3.LUT P0, PT, PT, PT, UP0, 0x80, 0x0 ;  /* 0x000000000000781c */ /* 0x000fe40003f0f008 */
[----:B------:R-:W-:-:S11]  /*b3e0*/  LOP3.LUT R2, R2, 0x3fff, RZ, 0xc0, !PT ;  /* 0x00003fff02027812 */ /* 0x000fd600078ec0ff */
        /* <DEDUP_REMOVED lines=17> */
.L_x_2414:
        /* <DEDUP_REMOVED lines=13> */
.L_x_2418:
[----:B-1----:R1:W2:Y:S02]  /*b5d0*/  SYNCS.PHASECHK.TRANS64.TRYWAIT P0, [R16+URZ+0x38800], R3 ;  /* 0x03880003100075a7 */ /* 0x0022a4000800017f */
[----:B--2---:R-:W-:Y:S05]  /*b5e0*/  @!P0 NANOSLEEP.SYNCS 0x989680 ;  /* 0x009896800000895d */ /* 0x004fea0003900000 */
[----:B------:R-:W2:Y:S02]  /*b5f0*/  @!P0 SYNCS.PHASECHK.TRANS64 P0, [R16+URZ+0x38800], R3 ;  /* 0x03880003100085a7 */ /* 0x000ea4000800007f */
[----:B--2---:R-:W-:Y:S05]  /*b600*/  @!P0 BRA `(.L_x_2418) ;  /* 0xfffffffc00f08947 */ /* 0x004fea000383ffff */
.L_x_2417:
[----:B------:R-:W-:Y:S05]  /*b610*/  BSYNC B0 ;  /* 0x0000000000007941 */ /* 0x000fea0003800000 */
.L_x_2416:
[----:B------:R-:W-:Y:S05]  /*b620*/  BRA `(.L_x_2419) ;  /* 0x0000009c00847947 */ /* 0x000fea0003800000 */
.L_x_2415:
[----:B------:R-:W2:Y:S01]  /*b630*/  LDL R24, [R1+0x80] ;  /* 0x0000800001187983 */ /* 0x000ea20000100800 */
[----:B------:R-:W0:Y:S01]  /*b640*/  LDC.64 R10, c[0x0][0x3d8] ;  /* 0x0000f600ff0a7b82 */ /* 0x000e220000000a00 */
[----:B------:R-:W-:Y:S01]  /*b650*/  SHF.R.S32.HI R3, RZ, 0x1f, R144 ;  /* 0x0000001fff037819 */ /* 0x000fe20000011490 */
[--C-:B------:R-:W-:Y:S01]  /*b660*/  IMAD.MOV.U32 R4, RZ, RZ, R22.reuse ;  /* 0x000000ffff047224 */ /* 0x100fe200078e0016 */
[----:B------:R-:W-:Y:S02]  /*b670*/  SHF.R.S32.HI R5, RZ, 0x1f, R22 ;  /* 0x0000001fff057819 */ /* 0x000fe40000011416 */
[----:B------:R-:W-:-:S03]  /*b680*/  SHF.R.S32.HI R9, RZ, 0x1f, R213 ;  /* 0x0000001fff097819 */ /* 0x000fc600000114d5 */
[----:B------:R-:W1:Y:S01]  /*b690*/  LDC.64 R12, c[0x0][0x3e8] ;  /* 0x0000fa00ff0c7b82 */ /* 0x000e620000000a00 */
[-C--:B0-----:R-:W-:Y:S01]  /*b6a0*/  IMAD R0, R3, R10.reuse, RZ ;  /* 0x0000000a03007224 */ /* 0x081fe200078e02ff */
[----:B------:R-:W-:Y:S01]  /*b6b0*/  SHF.L.U64.HI R88, R10, 0x5, R11 ;  /* 0x000000050a587819 */ /* 0x000fe2000001020b */
[-C--:B------:R-:W-:Y:S02]  /*b6c0*/  IMAD R8, R19, R10.reuse, RZ ;  /* 0x0000000a13087224 */ /* 0x080fe400078e02ff */
[----:B------:R-:W-:-:S04]  /*b6d0*/  IMAD.WIDE.U32 R82, R144, R10, RZ ;  /* 0x0000000a90527225 */ /* 0x000fc800078e00ff */
[----:B------:R-:W-:Y:S01]  /*b6e0*/  IMAD R25, R144, R11, R0 ;  /* 0x0000000b90197224 */ /* 0x000fe200078e0200 */
[----:B-1----:R-:W-:Y:S01]  /*b6f0*/  SHF.L.U64.HI R94, R12, 0x5, R13 ;  /* 0x000000050c5e7819 */ /* 0x002fe2000001020d */
[----:B------:R-:W-:-:S04]  /*b700*/  IMAD.WIDE.U32 R6, R18, R10, R4 ;  /* 0x0000000a12067225 */ /* 0x000fc800078e0004 */
[----:B------:R-:W-:Y:S01]  /*b710*/  IMAD R101, R18, R11, R8 ;  /* 0x0000000b12657224 */ /* 0x000fe200078e0208 */
[----:B------:R-:W-:Y:S01]  /*b720*/  IADD3 R87, P0, R6, R82, RZ ;  /* 0x0000005206577210 */ /* 0x000fe20007f1e0ff */
[----:B------:R-:W-:Y:S02]  /*b730*/  IMAD.IADD R25, R25, 0x1, R83 ;  /* 0x0000000119197824 */ /* 0x000fe400078e0253 */
[----:B------:R-:W-:Y:S02]  /*b740*/  IMAD.MOV.U32 R8, RZ, RZ, R213 ;  /* 0x000000ffff087224 */ /* 0x000fe400078e00d5 */
[----:B------:R-:W-:Y:S01]  /*b750*/  IMAD R3, R3, R12, RZ ;  /* 0x0000000c03037224 */ /* 0x000fe200078e02ff */
[----:B------:R-:W-:Y:S01]  /*b760*/  IADD3.X R89, R25, R7, R101, P0, !PT ;  /* 0x0000000719597210 */ /* 0x000fe200007fe465 */
[----:B------:R-:W-:-:S04]  /*b770*/  IMAD.WIDE.U32 R6, R18, R10, R8 ;  /* 0x0000000a12067225 */ /* 0x000fc800078e0008 */
[----:B------:R-:W-:Y:S01]  /*b780*/  IMAD R0, R19, R12, RZ ;  /* 0x0000000c13007224 */ /* 0x000fe200078e02ff */
[----:B------:R-:W-:Y:S01]  /*b790*/  IADD3 R99, P1, R6, R82, RZ ;  /* 0x0000005206637210 */ /* 0x000fe20007f3e0ff */
[C---:B------:R-:W-:Y:S02]  /*b7a0*/  IMAD R3, R144.reuse, R13, R3 ;  /* 0x0000000d90037224 */ /* 0x040fe400078e0203 */
[----:B------:R-:W-:Y:S01]  /*b7b0*/  IMAD.WIDE.U32 R90, R144, R12, RZ ;  /* 0x0000000c905a7225 */ /* 0x000fe200078e00ff */
[----:B------:R-:W-:-:S03]  /*b7c0*/  IADD3.X R101, R25, R101, R7, P1, !PT ;  /* 0x0000006519657210 */ /* 0x000fc60000ffe407 */
[----:B------:R-:W-:-:S04]  /*b7d0*/  IMAD.WIDE.U32 R4, R18, R12, R4 ;  /* 0x0000000c12047225 */ /* 0x000fc800078e0004 */
[----:B------:R-:W-:Y:S01]  /*b7e0*/  IMAD.WIDE.U32 R8, R18, R12, R8 ;  /* 0x0000000c12087225 */ /* 0x000fe200078e0008 */
[----:B------:R-:W-:-:S03]  /*b7f0*/  IADD3 R93, P0, R4, R90, RZ ;  /* 0x0000005a045d7210 */ /* 0x000fc60007f1e0ff */
[----:B------:R-:W-:Y:S01]  /*b800*/  IMAD R0, R18, R13, R0 ;  /* 0x0000000d12007224 */ /* 0x000fe200078e0200 */
[----:B------:R-:W-:Y:S01]  /*b810*/  IADD3 R97, P2, R8, R90, RZ ;  /* 0x0000005a08617210 */ /* 0x000fe20007f5e0ff */
[----:B------:R-:W-:Y:S02]  /*b820*/  IMAD.IADD R27, R3, 0x1, R91 ;  /* 0x00000001031b7824 */ /* 0x000fe400078e025b */
[----:B------:R-:W-:Y:S02]  /*b830*/  IMAD.SHL.U32 R92, R10, 0x20, RZ ;  /* 0x000000200a5c7824 */ /* 0x000fe400078e00ff */
[----:B------:R-:W-:Y:S01]  /*b840*/  IMAD.SHL.U32 R96, R12, 0x20, RZ ;  /* 0x000000200c607824 */ /* 0x000fe200078e00ff */
[C---:B------:R-:W-:Y:S02]  /*b850*/  IADD3.X R95, R27.reuse, R5, R0, P0, !PT ;  /* 0x000000051b5f7210 */ /* 0x040fe400007fe400 */
[----:B------:R-:W-:Y:S02]  /*b860*/  IADD3.X R103, R27, R0, R9, P2, !PT ;  /* 0x000000001b677210 */ /* 0x000fe400017fe409 */
        /* <DEDUP_REMOVED lines=20> */
.L_x_2420:
[----:B------:R-:W2:Y:S01]  /*b9b0*/  LDL R20, [R1+0x64] ;  /* 0x0000640001147983 */ /* 0x000ea20000100800 */
[----:B------:R-:W0:Y:S01]  /*b9c0*/  LDC.64 R84, c[0x0][0x3d8] ;  /* 0x0000f600ff547b82 */ /* 0x000e220000000a00 */
[----:B------:R-:W-:Y:S01]  /*b9d0*/  SHF.R.S32.HI R3, RZ, 0x1f, R225 ;  /* 0x0000001fff037819 */ /* 0x000fe200000114e1 */
[----:B------:R-:W-:Y:S01]  /*b9e0*/  ULDC.U8 UR4, c[0x0][0x3f0] ;  /* 0x0000fc0000047ab9 */ /* 0x000fe20000000000 */
[----:B------:R-:W-:Y:S01]  /*b9f0*/  R2UR UR5, R24 ;  /* 0x00000000180572ca */ /* 0x000fe200000e0000 */
[----:B------:R-:W-:Y:S01]  /*ba00*/  BSSY B0, `(.L_x_2421) ;  /* 0x000099b000007945 */ /* 0x000fe20003800000 */
[----:B------:R-:W-:-:S03]  /*ba10*/  ISETP.NE.AND P0, PT, RZ, UR4, PT ;  /* 0x00000004ff007c0c */ /* 0x000fc6000bf05270 */
[----:B------:R-:W1:Y:S01]  /*ba20*/  LDC.64 R14, c[0x0][0x3e8] ;  /* 0x0000fa00ff0e7b82 */ /* 0x000e620000000a00 */
[-C--:B0-----:R-:W-:Y:S02]  /*ba30*/  IMAD R0, R3, R84.reuse, RZ ;  /* 0x0000005403007224 */ /* 0x081fe400078e02ff */
[----:B------:R-:W-:-:S04]  /*ba40*/  IMAD.WIDE.U32 R4, R225, R84, RZ ;  /* 0x00000054e1047225 */ /* 0x000fc800078e00ff */
[----:B------:R-:W-:Y:S02]  /*ba50*/  IMAD.SHL.U32 R12, R4, 0x80, RZ ;  /* 0x00000080040c7824 */ /* 0x000fe400078e00ff */
[-C--:B-1----:R-:W-:Y:S02]  /*ba60*/  IMAD R8, R3, R14.reuse, RZ ;  /* 0x0000000e03087224 */ /* 0x082fe400078e02ff */
[C---:B------:R-:W-:Y:S02]  /*ba70*/  IMAD R3, R225.reuse, R85, R0 ;  /* 0x00000055e1037224 */ /* 0x040fe400078e0200 */
[----:B------:R-:W-:-:S04]  /*ba80*/  IMAD.WIDE.U32 R6, R225, R14, RZ ;  /* 0x0000000ee1067225 */ /* 0x000fc800078e00ff */
[----:B------:R-:W-:Y:S02]  /*ba90*/  IMAD R9, R225, R15, R8 ;  /* 0x0000000fe1097224 */ /* 0x000fe400078e0208 */
[----:B------:R-:W-:Y:S02]  /*baa0*/  IMAD.IADD R5, R5, 0x1, R3 ;  /* 0x0000000105057824 */ /* 0x000fe400078e0203 */
[----:B------:R-:W-:Y:S02]  /*bab0*/  IMAD R0, R225, -0x80, R227 ;  /* 0xffffff80e1007824 */ /* 0x000fe400078e02e3 */
[----:B------:R-:W-:Y:S01]  /*bac0*/  IMAD.IADD R3, R7, 0x1, R9 ;  /* 0x0000000107037824 */ /* 0x000fe200078e0209 */
[----:B------:R-:W-:Y:S01]  /*bad0*/  SHF.L.U64.HI R13, R4, 0x7, R5 ;  /* 0x00000007040d7819 */ /* 0x000fe20000010205 */
[----:B------:R-:W-:Y:S01]  /*bae0*/  IMAD.SHL.U32 R10, R6, 0x80, RZ ;  /* 0x00000080060a7824 */ /* 0x000fe200078e00ff */
[----:B------:R-:W-:Y:S02]  /*baf0*/  VIMNMX R29, R0, 0x80, PT ;  /* 0x00000080001d7848 */ /* 0x000fe40003fe0100 */
[----:B------:R-:W-:-:S02]  /*bb00*/  SHF.L.U64.HI R11, R6, 0x7, R3 ;  /* 0x00000007060b7819 */ /* 0x000fc40000010203 */
[----:B--2---:R-:W-:Y:S01]  /*bb10*/  LEA R21, R20, UR5, 0x1 ;  /* 0x0000000514157c11 */ /* 0x004fe2000f8e08ff */
[----:B------:R-:W-:Y:S06]  /*bb20*/  @!P0 BRA `(.L_x_2422) ;  /* 0x0000004800788947 */ /* 0x000fec0003800000 */
[-C--:B------:R-:W-:Y:S01]  /*bb30*/  ISETP.GE.AND P0, PT, R18, R29.reuse, PT ;  /* 0x0000001d1200720c */ /* 0x080fe20003f06270 */
[----:B------:R-:W-:Y:S01]  /*bb40*/  BSSY B1, `(.L_x_2423) ;  /* 0x0000034000017945 */ /* 0x000fe20003800000 */
[-C--:B------:R-:W-:Y:S02]  /*bb50*/  ISETP.GE.AND P1, PT, R218, R29.reuse, PT ;  /* 0x0000001dda00720c */ /* 0x080fe40003f26270 */
[----:B------:R-:W-:Y:S02]  /*bb60*/  CS2R R50, SRZ ;  /* 0x0000000000327805 */ /* 0x000fe4000001ff00 */
[----:B------:R-:W-:Y:S02]  /*bb70*/  ISETP.GE.AND P2, PT, R220, R29, PT ;  /* 0x0000001ddc00720c */ /* 0x000fe40003f46270 */
        /* <DEDUP_REMOVED lines=33> */
[----:B------:R-:W-:-:S02]  /*bd90*/  ISETP.GE.AND P4, PT, R216, UR4, PT ;  /* 0x00000004d8007c0c */ /* 0x000fc4000bf86270 */
[----:B------:R-:W-:Y:S02]  /*bda0*/  ISETP.GE.AND P5, PT, R215, UR4, PT ;  /* 0x00000004d7007c0c */ /* 0x000fe4000bfa6270 */
        /* <DEDUP_REMOVED lines=13> */
.L_x_2424:
[----:B------:R-:W-:Y:S05]  /*be80*/  BSYNC B1 ;  /* 0x0000000000017941 */ /* 0x000fea0003800000 */
.L_x_2423:
        /* <DEDUP_REMOVED lines=16> */
[----:B------:R-:W-:-:S02]  /*bf90*/  LEA.HI.X R9, R0, UR7, R3, 0x1, P4 ;  /* 0x0000000700097c11 */ /* 0x000fc4000a0f0c03 */
[----:B------:R-:W-:Y:S02]  /*bfa0*/  ISETP.GE.AND P3, PT, R22, UR4, PT ;  /* 0x0000000416007c0c */ /* 0x000fe4000bf66270 */
[----:B------:R-:W-:Y:S02]  /*bfb0*/  ISETP.GE.AND P4, PT, R216, UR4, PT ;  /* 0x00000004d8007c0c */ /* 0x000fe4000bf86270 */
[----:B------:R-:W-:Y:S02]  /*bfc0*/  ISETP.GE.AND P5, PT, R215, UR4, PT ;  /* 0x00000004d7007c0c */ /* 0x000fe4000bfa6270 */
[----:B------:R-:W-:Y:S02]  /*bfd0*/  ISETP.GE.AND P6, PT, R217, UR4, PT ;  /* 0x00000004d9007c0c */ /* 0x000fe4000bfc6270 */
[----:B------:R-:W-:Y:S02]  /*bfe0*/  CS2R R62, SRZ ;  /* 0x00000000003e7805 */ /* 0x000fe4000001ff00 */
[----:B------:R-:W-:-:S02]  /*bff0*/  CS2R R58, SRZ ;  /* 0x00000000003a7805 */ /* 0x000fc4000001ff00 */
        /* <DEDUP_REMOVED lines=10> */
.L_x_2426:
[----:B------:R-:W-:Y:S05]  /*c0a0*/  BSYNC B1 ;  /* 0x0000000000017941 */ /* 0x000fea0003800000 */
.L_x_2425:
        /* <DEDUP_REMOVED lines=22> */
[----:B------:R-:W-:Y:S01]  /*c210*/  LEA R6, P3, R7, UR4, 0x1 ;  /* 0x0000000407067c11 */ /* 0x000fe2000f8608ff */
[----:B------:R-:W-:Y:S01]  /*c220*/  ULDC UR4, c[0x0][0x3d4] ;  /* 0x0000f50000047ab9 */ /* 0x000fe20000000800 */
[----:B------:R-:W-:Y:S01]  /*c230*/  CS2R R34, SRZ ;  /* 0x0000000000227805 */ /* 0x000fe2000001ff00 */
[----:B------:R-:W-:Y:S01]  /*c240*/  IMAD.X R3, R8, 0x1, R95, P6 ;  /* 0x0000000108037824 */ /* 0x000fe200030e065f */
[----:B------:R-:W-:-:S02]  /*c250*/  LEA R8, P4, R0, UR6, 0x1 ;  /* 0x0000000600087c11 */ /* 0x000fc4000f8808ff */
[----:B------:R-:W-:Y:S02]  /*c260*/  LEA.HI.X R7, R7, UR5, R20, 0x1, P3 ;  /* 0x0000000507077c11 */ /* 0x000fe400098f0c14 */
[----:B------:R-:W-:Y:S02]  /*c270*/  LEA.HI.X R9, R0, UR7, R3, 0x1, P4 ;  /* 0x0000000700097c11 */ /* 0x000fe4000a0f0c03 */
[----:B------:R-:W-:Y:S02]  /*c280*/  ISETP.GE.AND P3, PT, R22, UR4, PT ;  /* 0x0000000416007c0c */ /* 0x000fe4000bf66270 */
[----:B------:R-:W-:Y:S02]  /*c290*/  ISETP.GE.AND P4, PT, R216, UR4, PT ;  /* 0x00000004d8007c0c */ /* 0x000fe4000bf86270 */
[----:B------:R-:W-:Y:S02]  /*c2a0*/  ISETP.GE.AND P5, PT, R215, UR4, PT ;  /* 0x00000004d7007c0c */ /* 0x000fe4000bfa6270 */
[----:B------:R-:W-:-:S02]  /*c2b0*/  ISETP.GE.AND P6, PT, R217, UR4, PT ;  /* 0x00000004d9007c0c */ /* 0x000fc4000bfc6270 */
        /* <DEDUP_REMOVED lines=12> */
.L_x_2428:
[----:B------:R-:W-:Y:S05]  /*c380*/  BSYNC B1 ;  /* 0x0000000000017941 */ /* 0x000fea0003800000 */
.L_x_2427:
        /* <DEDUP_REMOVED lines=58> */
[----:B------:R-:W-:-:S03]  /*c730*/  IMAD R0, R15, 0x60, RZ ;  /* 0x000000600f007824 */ /* 0x000fc600078e02ff */
        /* <DEDUP_REMOVED lines=24> */
.L_x_2430:
[----:B------:R-:W-:Y:S05]  /*c8c0*/  BSYNC B1 ;  /* 0x0000000000017941 */ /* 0x000fea0003800000 */
.L_x_2429:
[----:B------:R-:W2:Y:S01]  /*c8d0*/  LDL R92, [R1+0x84] ;  /* 0x00008400015c7983 */ /* 0x000ea20000100800 */
[----:B------:R-:W-:Y:S01]  /*c8e0*/  ISETP.NE.AND P4, PT, R20, 0x1, PT ;  /* 0x000000011400780c */ /* 0x000fe20003f85270 */
[----:B0-----:R-:W-:Y:S01]  /*c8f0*/  IMAD.MOV.U32 R11, RZ, RZ, R60 ;  /* 0x000000ffff0b7224 */ /* 0x001fe200078e003c */
[----:B------:R-:W-:Y:S01]  /*c900*/  ULDC.64 UR4, c[0x0][0x3c8] ;  /* 0x0000f20000047ab9 */ /* 0x000fe20000000a00 */
[----:B------:R-:W-:Y:S01]  /*c910*/  IMAD.MOV.U32 R0, RZ, RZ, R51 ;  /* 0x000000ffff007224 */ /* 0x000fe200078e0033 */
        /* <DEDUP_REMOVED lines=12> */
[----:B------:R-:W0:Y:S01]  /*c9e0*/  @P4 LDC R0, c[0x0][0x42c] ;  /* 0x00010b00ff004b82 */ /* 0x000e220000000800 */
[----:B------:R-:W-:Y:S01]  /*c9f0*/  PRMT R112, R10, 0x7610, R112 ;  /* 0x000076100a707816 */ /* 0x000fe20000000070 */
[----:B------:R-:W-:Y:S01]  /*ca00*/  IMAD.MOV.U32 R10, RZ, RZ, R65 ;  /* 0x000000ffff0a7224 */ /* 0x000fe200078e0041 */
[----:B------:R-:W-:Y:S01]  /*ca10*/  PRMT R114, R11, 0x7610, R114 ;  /* 0x000076100b727816 */ /* 0x000fe20000000072 */
[----:B------:R-:W-:Y:S01]  /*ca20*/  IMAD.MOV.U32 R12, RZ, RZ, R58 ;  /* 0x000000ffff0c7224 */ /* 0x000fe200078e003a */
[----:B------:R-:W-:Y:S01]  /*ca30*/  PRMT R129, R3, 0x7610, R129 ;  /* 0x0000761003817816 */ /* 0x000fe20000000081 */
[----:B------:R-:W-:Y:S01]  /*ca40*/  IMAD.MOV.U32 R3, RZ, RZ, R53 ;  /* 0x000000ffff037224 */ /* 0x000fe200078e0035 */
[----:B------:R-:W-:Y:S01]  /*ca50*/  PRMT R130, R10, 0x7610, R130 ;  /* 0x000076100a827816 */ /* 0x000fe20000000082 */
[----:B------:R-:W1:Y:S01]  /*ca60*/  @P4 LDC R11, c[0x0][0x430] ;  /* 0x00010c00ff0b4b82 */ /* 0x000e620000000800 */
        /* <DEDUP_REMOVED lines=8> */
[----:B------:R-:W-:-:S02]  /*caf0*/  IMAD.MOV.U32 R13, RZ, RZ, R63 ;  /* 0x000000ffff0d7224 */ /* 0x000fc400078e003f */
[----:B------:R-:W-:Y:S01]  /*cb00*/  IMAD.MOV.U32 R12, RZ, RZ, R35 ;  /* 0x000000ffff0c7224 */ /* 0x000fe200078e0023 */
[----:B------:R-:W-:Y:S01]  /*cb10*/  PRMT R122, R10, 0x7610, R122 ;  /* 0x000076100a7a7816 */ /* 0x000fe2000000007a */
[----:B------:R-:W-:Y:S01]  /*cb20*/  IMAD R3, R222, 0x20, R3 ;  /* 0x00000020de037824 */ /* 0x000fe200078e0203 */
[----:B------:R-:W-:Y:S01]  /*cb30*/  PRMT R132, R13, 0x7610, R132 ;  /* 0x000076100d847816 */ /* 0x000fe20000000084 */
[----:B------:R-:W-:Y:S01]  /*cb40*/  IMAD.MOV.U32 R10, RZ, RZ, R34 ;  /* 0x000000ffff0a7224 */ /* 0x000fe200078e0022 */
[----:B------:R-:W-:Y:S01]  /*cb50*/  PRMT R86, R12, 0x7610, R86 ;  /* 0x000076100c567816 */ /* 0x000fe20000000056 */
[----:B0-----:R-:W-:-:S03]  /*cb60*/  @P4 IMAD.HI.U32 R0, R3, R0, RZ ;  /* 0x0000000003004227 */ /* 0x001fc600078e00ff */
        /* <DEDUP_REMOVED lines=29> */
[----:B------:R-:W-:Y:S01]  /*cd40*/  IMAD.MOV.U32 R20, RZ, RZ, R47 ;  /* 0x000000ffff147224 */ /* 0x000fe200078e002f */
[----:B------:R-:W-:Y:S01]  /*cd50*/  UMOV UR4, 0xffffffff ;  /* 0xffffffff00047882 */ /* 0x000fe20000000000 */
[----:B------:R-:W-:Y:S02]  /*cd60*/  IMAD.IADD R11, R13, 0x1, R11 ;  /* 0x000000010d0b7824 */ /* 0x000fe400078e020b */
[----:B------:R-:W-:Y:S01]  /*cd70*/  IMAD.IADD R3, R83, 0x1, R3 ;  /* 0x0000000153037824 */ /* 0x000fe200078e0203 */
[----:B------:R-:W-:Y:S01]  /*cd80*/  PRMT R105, R20, 0x7610, R105 ;  /* 0x0000761014697816 */ /* 0x000fe20000000069 */
        /* <DEDUP_REMOVED lines=8> */
.L_x_2690:
[----:B------:R-:W-:-:S03]  /*ce10*/  UMOV UR4, 0xffffffff ;  /* 0xffffffff00047882 */ /* 0x000fc60000000000 */
[----:B------:R-:W-:Y:S05]  /*ce20*/  BRA.DIV UR4, `(.L_x_2432) ;  /* 0x0000021604b07947 */ /* 0x000fea000b800000 */
.L_x_2693:
[----:B------:R-:W-:-:S03]  /*ce30*/  UMOV UR4, 0xffffffff ;  /* 0xffffffff00047882 */ /* 0x000fc60000000000 */
[----:B------:R-:W-:Y:S05]  /*ce40*/  BRA.DIV UR4, `(.L_x_2433) ;  /* 0x0000021604d07947 */ /* 0x000fea000b800000 */
.L_x_2696:
[----:B------:R-:W-:-:S03]  /*ce50*/  UMOV UR4, 0xffffffff ;  /* 0xffffffff00047882 */ /* 0x000fc60000000000 */
[----:B------:R-:W-:Y:S05]  /*ce60*/  BRA.DIV UR4, `(.L_x_2434) ;  /* 0x0000021604f07947 */ /* 0x000fea000b800000 */
.L_x_2699:
[----:B------:R-:W-:-:S03]  /*ce70*/  UMOV UR4, 0xffffffff ;  /* 0xffffffff00047882 */ /* 0x000fc60000000000 */
[----:B------:R-:W-:Y:S05]  /*ce80*/  BRA.DIV UR4, `(.L_x_2435) ;  /* 0x0000021a04107947 */ /* 0x000fea000b800000 */
.L_x_2702:
[----:B------:R-:W-:-:S03]  /*ce90*/  UMOV UR4, 0xffffffff ;  /* 0xffffffff00047882 */ /* 0x000fc60000000000 */
[----:B------:R-:W-:Y:S05]  /*cea0*/  BRA.DIV UR4, `(.L_x_2436) ;  /* 0x0000021a04307947 */ /* 0x000fea000b800000 */
.L_x_2705:
[----:B------:R-:W-:-:S03]  /*ceb0*/  UMOV UR4, 0xffffffff ;  /* 0xffffffff00047882 */ /* 0x000fc60000000000 */
[----:B------:R-:W-:Y:S05]  /*cec0*/  BRA.DIV UR4, `(.L_x_2437) ;  /* 0x0000021a04507947 */ /* 0x000fea000b800000 */
.L_x_2708:
[----:B------:R-:W-:-:S03]  /*ced0*/  UMOV UR4, 0xffffffff ;  /* 0xffffffff00047882 */ /* 0x000fc60000000000 */
[----:B------:R-:W-:Y:S05]  /*cee0*/  BRA.DIV UR4, `(.L_x_2438) ;  /* 0x0000021a04707947 */ /* 0x000fea000b800000 */
.L_x_2711:
[----:B------:R-:W-:-:S03]  /*cef0*/  UMOV UR4, 0xffffffff ;  /* 0xffffffff00047882 */ /* 0x000fc60000000000 */
[----:B------:R-:W-:Y:S05]  /*cf00*/  BRA.DIV UR4, `(.L_x_2439) ;  /* 0x0000021a04907947 */ /* 0x000fea000b800000 */
.L_x_2714:
[----:B------:R-:W-:-:S03]  /*cf10*/  UMOV UR4, 0xffffffff ;  /* 0xffffffff00047882 */ /* 0x000fc60000000000 */
[----:B------:R-:W-:Y:S05]  /*cf20*/  BRA.DIV UR4, `(.L_x_2440) ;  /* 0x0000021a04b07947 */ /* 0x000fea000b800000 */
.L_x_2717:
[----:B------:R-:W-:-:S03]  /*cf30*/  UMOV UR4, 0xffffffff ;  /* 0xffffffff00047882 */ /* 0x000fc60000000000 */
[----:B------:R-:W-:Y:S05]  /*cf40*/  BRA.DIV UR4, `(.L_x_2441) ;  /* 0x0000021a04d07947 */ /* 0x000fea000b800000 */
.L_x_2720:
[----:B------:R-:W-:-:S03]  /*cf50*/  UMOV UR4, 0xffffffff ;  /* 0xffffffff00047882 */ /* 0x000fc60000000000 */
[----:B------:R-:W-:Y:S05]  /*cf60*/  BRA.DIV UR4, `(.L_x_2442) ;  /* 0x0000021a04f07947 */ /* 0x000fea000b800000 */
.L_x_2723:
[----:B------:R-:W-:-:S03]  /*cf70*/  UMOV UR4, 0xffffffff ;  /* 0xffffffff00047882 */ /* 0x000fc60000000000 */
[----:B------:R-:W-:Y:S05]  /*cf80*/  BRA.DIV UR4, `(.L_x_2443) ;  /* 0x0000021e04107947 */ /* 0x000fea000b800000 */
.L_x_2726:
[----:B------:R-:W-:Y:S01]  /*cf90*/  UMOV UR4, 0xffffffff ;  /* 0xffffffff00047882 */ /* 0x000fe20000000000 */
[----:B------:R-:W-:Y:S02]  /*cfa0*/  LOP3.LUT R82, R82, 0xfffffffe, RZ, 0xc0, !PT ;  /* 0xfffffffe52527812 */ /* 0x000fe400078ec0ff */
[----:B------:R-:W-:Y:S05]  /*cfb0*/  BRA.DIV UR4, `(.L_x_2444) ;  /* 0x0000021e042c7947 */ /* 0x000fea000b800000 */
.L_x_2729:
[----:B------:R-:W-:Y:S01]  /*cfc0*/  UMOV UR4, 0xffffffff ;  /* 0xffffffff00047882 */ /* 0x000fe20000000000 */
[----:B------:R-:W-:Y:S02]  /*cfd0*/  IMAD.IADD R82, R92, 0x1, -R82 ;  /* 0x000000015c527824 */ /* 0x000fe400078e0a52 */
[----:B------:R-:W-:Y:S05]  /*cfe0*/  BRA.DIV UR4, `(.L_x_2445) ;  /* 0x0000021e04487947 */ /* 0x000fea000b800000 */
.L_x_2732:
[----:B------:R-:W-:Y:S01]  /*cff0*/  UMOV UR4, 0xffffffff ;  /* 0xffffffff00047882 */ /* 0x000fe20000000000 */
[----:B------:R-:W-:Y:S02]  /*d000*/  SHF.L.U32 R99, R82, 0x1f, RZ ;  /* 0x0000001f52637819 */ /* 0x000fe400000006ff */
[----:B------:R-:W-:Y:S05]  /*d010*/  BRA.DIV UR4, `(.L_x_2446) ;  /* 0x0000021e04647947 */ /* 0x000fea000b800000 */
.L_x_2735:
        /* <DEDUP_REMOVED lines=37> */
.L_x_2736:
[----:B------:R-:W-:Y:S05]  /*d270*/  BSYNC B1 ;  /* 0x0000000000017941 */ /* 0x000fea0003800000 */
.L_x_2447:
[----:B------:R-:W-:Y:S01]  /*d280*/  BSSY B1, `(.L_x_2449) ;  /* 0x00000cb000017945 */ /* 0x000fe20003800000 */
[----:B------:R-:W-:Y:S02]  /*d290*/  PRMT R98, R12, 0x7610, R98 ;  /* 0x000076100c627816 */ /* 0x000fe40000000062 */
[----:B0-----:R-:W-:Y:S01]  /*d2a0*/  PRMT R99, R13, 0x7610, R99 ;  /* 0x000076100d637816 */ /* 0x001fe20000000063 */
[----:B------:R-:W-:Y:S06]  /*d2b0*/  @P0 BRA `(.L_x_2450) ;  /* 0x0000000c001c0947 */ /* 0x000fec0003800000 */
[----:B------:R-:W0:Y:S01]  /*d2c0*/  LDC R12, c[0x0][0x3d4] ;  /* 0x0000f500ff0c7b82 */ /* 0x000e220000000800 */
[----:B------:R-:W-:Y:S01]  /*d2d0*/  BSSY B2, `(.L_x_2451) ;  /* 0x0000034000027945 */ /* 0x000fe20003800000 */
[-C--:B0-----:R-:W-:Y:S02]  /*d2e0*/  ISETP.GE.AND P0, PT, R22, R12.reuse, PT ;  /* 0x0000000c1600720c */ /* 0x081fe40003f06270 */
[-C--:B------:R-:W-:Y:S02]  /*d2f0*/  ISETP.GE.AND P4, PT, R216, R12.reuse, PT ;  /* 0x0000000cd800720c */ /* 0x080fe40003f86270 */
[-C--:B------:R-:W-:Y:S02]  /*d300*/  ISETP.GE.AND P5, PT, R215, R12.reuse, PT ;  /* 0x0000000cd700720c */ /* 0x080fe40003fa6270 */
[----:B------:R-:W-:-:S07]  /*d310*/  ISETP.GE.AND P6, PT, R217, R12, PT ;  /* 0x0000000cd900720c */ /* 0x000fce0003fc6270 */
[----:B------:R-:W-:Y:S06]  /*d320*/  @P0 BRA `(.L_x_2452) ;  /* 0x0000000000b80947 */ /* 0x000fec0003800000 */
[----:B------:R-:W0:Y:S01]  /*d330*/  LDS.128 R12, [R21] ;  /* 0x00000000150c7984 */ /* 0x000e220000000c00 */
        /* <DEDUP_REMOVED lines=45> */
.L_x_2452:
[----:B------:R-:W-:Y:S05]  /*d610*/  BSYNC B2 ;  /* 0x0000000000027941 */ /* 0x000fea0003800000 */
.L_x_2451:
[----:B------:R-:W-:Y:S04]  /*d620*/  BSSY B2, `(.L_x_2453) ;  /* 0x0000030000027945 */ /* 0x000fe80003800000 */
[----:B------:R-:W-:Y:S05]  /*d630*/  @P4 BRA `(.L_x_2454) ;  /* 0x0000000000b84947 */ /* 0x000fea0003800000 */
[----:B0-----:R-:W0:Y:S01]  /*d640*/  LDS.128 R12, [R21+0x4000] ;  /* 0x00400000150c7984 */ /* 0x001e220000000c00 */
        /* <DEDUP_REMOVED lines=45> */
.L_x_2454:
[----:B------:R-:W-:Y:S05]  /*d920*/  BSYNC B2 ;  /* 0x0000000000027941 */ /* 0x000fea0003800000 */
.L_x_2453:
[----:B------:R-:W-:Y:S04]  /*d930*/  BSSY B2, `(.L_x_2455) ;  /* 0x0000030000027945 */ /* 0x000fe80003800000 */
[----:B------:R-:W-:Y:S05]  /*d940*/  @P5 BRA `(.L_x_2456) ;  /* 0x0000000000b85947 */ /* 0x000fea0003800000 */
[----:B01----:R-:W0:Y:S01]  /*d950*/  LDS.128 R12, [R21+0x8000] ;  /* 0x00800000150c7984 */ /* 0x003e220000000c00 */
        /* <DEDUP_REMOVED lines=45> */
.L_x_2456:
[----:B------:R-:W-:Y:S05]  /*dc30*/  BSYNC B2 ;  /* 0x0000000000027941 */ /* 0x000fea0003800000 */
.L_x_2455:
[----:B------:R-:W-:Y:S05]  /*dc40*/  @P6 BRA `(.L_x_2450) ;  /* 0x0000000000b86947 */ /* 0x000fea0003800000 */
[----:B012---:R-:W0:Y:S01]  /*dc50*/  LDS.128 R12, [R21+0xc000] ;  /* 0x00c00000150c7984 */ /* 0x007e220000000c00 */
        /* <DEDUP_REMOVED lines=45> */
.L_x_2450:
[----:B------:R-:W-:Y:S05]  /*df30*/  BSYNC B1 ;  /* 0x0000000000017941 */ /* 0x000fea0003800000 */
.L_x_2449:
[----:B------:R-:W-:Y:S04]  /*df40*/  BSSY B1, `(.L_x_2457) ;  /* 0x00000c9000017945 */ /* 0x000fe80003800000 */
[----:B------:R-:W-:Y:S05]  /*df50*/  @P1 BRA `(.L_x_2458) ;  /* 0x0000000c001c1947 */ /* 0x000fea0003800000 */
[----:B0123--:R-:W0:Y:S01]  /*df60*/  LDC R12, c[0x0][0x3d4] ;  /* 0x0000f500ff0c7b82 */ /* 0x00fe220000000800 */
[----:B------:R-:W-:Y:S01]  /*df70*/  BSSY B2, `(.L_x_2459) ;  /* 0x0000034000027945 */ /* 0x000fe20003800000 */
[-C--:B0-----:R-:W-:Y:S02]  /*df80*/  ISETP.GE.AND P0, PT, R22, R12.reuse, PT ;  /* 0x0000000c1600720c */ /* 0x081fe40003f06270 */
[-C--:B------:R-:W-:Y:S02]  /*df90*/  ISETP.GE.AND P1, PT, R216, R12.reuse, PT ;  /* 0x0000000cd800720c */ /* 0x080fe40003f26270 */
[-C--:B------:R-:W-:Y:S02]  /*dfa0*/  ISETP.GE.AND P4, PT, R215, R12.reuse, PT ;  /* 0x0000000cd700720c */ /* 0x080fe40003f86270 */
[----:B------:R-:W-:-:S07]  /*dfb0*/  ISETP.GE.AND P5, PT, R217, R12, PT ;  /* 0x0000000cd900720c */ /* 0x000fce0003fa6270 */
[----:B------:R-:W-:Y:S06]  /*dfc0*/  @P0 BRA `(.L_x_2460) ;  /* 0x0000000000b80947 */ /* 0x000fec0003800000 */
[----:B------:R-:W0:Y:S01]  /*dfd0*/  LDS.128 R12, [R21+0x1000] ;  /* 0x00100000150c7984 */ /* 0x000e220000000c00 */
        /* <DEDUP_REMOVED lines=45> */
.L_x_2460:
[----:B------:R-:W-:Y:S05]  /*e2b0*/  BSYNC B2 ;  /* 0x0000000000027941 */ /* 0x000fea0003800000 */
.L_x_2459:
        /* <DEDUP_REMOVED lines=48> */
.L_x_2462:
[----:B------:R-:W-:Y:S05]  /*e5c0*/  BSYNC B2 ;  /* 0x0000000000027941 */ /* 0x000fea0003800000 */
.L_x_2461:
        /* <DEDUP_REMOVED lines=48> */
.L_x_2464:
[----:B------:R-:W-:Y:S05]  /*e8d0*/  BSYNC B2 ;  /* 0x0000000000027941 */ /* 0x000fea0003800000 */
.L_x_2463:
        /* <DEDUP_REMOVED lines=47> */
.L_x_2458:
[----:B------:R-:W-:Y:S05]  /*ebd0*/  BSYNC B1 ;  /* 0x0000000000017941 */ /* 0x000fea0003800000 */
.L_x_2457:
[----:B------:R-:W-:Y:S04]  /*ebe0*/  BSSY B1, `(.L_x_2465) ;  /* 0x00000c9000017945 */ /* 0x000fe80003800000 */
        /* <DEDUP_REMOVED lines=54> */
.L_x_2468:
[----:B------:R-:W-:Y:S05]  /*ef50*/  BSYNC B2 ;  /* 0x0000000000027941 */ /* 0x000fea0003800000 */
.L_x_2467:
[----:B------:R-:W-:Y:S04]  /*ef60*/  BSSY B2, `(.L_x_2469) ;  /* 0x0000030000027945 */ /* 0x000fe80003800000 */
[----:B------:R-:W-:Y:S05]  /*ef70*/  @P1 BRA `(.L_x_2470) ;  /* 0x0000000000b81947 */ /* 0x000fea0003800000 */
[----:B0-----:R-:W0:Y:S01]  /*ef80*/  LDS.128 R12, [R21+0x6000] ;  /* 0x00600000150c7984 */ /* 0x001e220000000c00 */
        /* <DEDUP_REMOVED lines=45> */
.L_x_2470:
[----:B------:R-:W-:Y:S05]  /*f260*/  BSYNC B2 ;  /* 0x0000000000027941 */ /* 0x000fea0003800000 */
.L_x_2469:
        /* <DEDUP_REMOVED lines=48> */
.L_x_2472:
[----:B------:R-:W-:Y:S05]  /*f570*/  BSYNC B2 ;  /* 0x0000000000027941 */ /* 0x000fea0003800000 */
.L_x_2471:
[----:B------:R-:W-:Y:S05]  /*f580*/  @P4 BRA `(.L_x_2466) ;  /* 0x0000000000b84947 */ /* 0x000fea0003800000 */
[----:B012---:R-:W0:Y:S01]  /*f590*/  LDS.128 R12, [R21+0xe000] ;  /* 0x00e00000150c7984 */ /* 0x007e220000000c00 */
        /* <DEDUP_REMOVED lines=17> */
[----:B------:R-:W-:Y:S01]  /*f6b0*/  FMUL.FTZ R41, R35, R39 ;  /* 0x0000002723297220 */ /* 0x000fe20000410000 */
[C---:B------:R-:W-:Y:S01]  /*f6c0*/  FMUL.FTZ R35, R37.reuse, R89 ;  /* 0x0000005925237220 */ /* 0x040fe20000410000 */
[----:B------:R-:W-:Y:S02]  /*f6d0*/  IMAD.U32 R14, R12, 0x10000, RZ ;  /* 0x000100000c0e7824 */ /* 0x000fe400078e00ff */
[C---:B------:R-:W-:Y:S01]  /*f6e0*/  FFMA.FTZ R43, R34.reuse, R39, R42 ;  /* 0x00000027222b7223 */ /* 0x040fe2000001002a */
[----:B------:R-:W-:Y:S01]  /*f6f0*/  FMUL.FTZ R39, R37, R86 ;  /* 0x0000005625277220 */ /* 0x000fe20000410000 */
[C---:B------:R-:W-:Y:S02]  /*f700*/  IMAD.U32 R15, R13.reuse, 0x10000, RZ ;  /* 0x000100000d0f7824 */ /* 0x040fe400078e00ff */
[----:B------:R-:W-:Y:S01]  /*f710*/  FFMA.FTZ R40, R34, R38, -R41 ;  /* 0x0000002622287223 */ /* 0x000fe20000010829 */
[----:B------:R-:W-:Y:S01]  /*f720*/  IMAD.U32 R37, R88, 0x10000, RZ ;  /* 0x0001000058257824 */ /* 0x000fe200078e00ff */
[----:B------:R-:W-:Y:S01]  /*f730*/  LOP3.LUT R12, R12, 0xffff0000, RZ, 0xc0, !PT ;  /* 0xffff00000c0c7812 */ /* 0x000fe200078ec0ff */
[----:B------:R-:W-:Y:S01]  /*f740*/  FFMA.FTZ R86, R36, R86, -R35 ;  /* 0x0000005624567223 */ /* 0x000fe20000010823 */
[----:B------:R-:W-:Y:S01]  /*f750*/  LOP3.LUT R13, R13, 0xffff0000, RZ, 0xc0, !PT ;  /* 0xffff00000d0d7812 */ /* 0x000fe200078ec0ff */
[C---:B------:R-:W-:Y:S01]  /*f760*/  IMAD.U32 R35, R87.reuse, 0x10000, RZ ;  /* 0x0001000057237824 */ /* 0x040fe200078e00ff */
        /* <DEDUP_REMOVED lines=15> */
[----:B------:R0:W-:Y:S02]  /*f860*/  STS.128 [R21+0xe000], R12 ;  /* 0x00e0000c15007388 */ /* 0x0001e40000000c00 */
.L_x_2466:
[----:B------:R-:W-:Y:S05]  /*f870*/  BSYNC B1 ;  /* 0x0000000000017941 */ /* 0x000fea0003800000 */
.L_x_2465:
        /* <DEDUP_REMOVED lines=54> */
.L_x_2475:
[----:B------:R-:W-:Y:S05]  /*fbe0*/  BSYNC B1 ;  /* 0x0000000000017941 */ /* 0x000fea0003800000 */
.L_x_2474:
        /* <DEDUP_REMOVED lines=48> */
.L_x_2477:
[----:B------:R-:W-:Y:S05]  /*fef0*/  BSYNC B1 ;  /* 0x0000000000017941 */ /* 0x000fea0003800000 */
.L_x_2476:
[----:B------:R-:W-:Y:S04]  /*ff00*/  BSSY B1, `(.L_x_2478) ;  /* 0x0000030000017945 */ /* 0x000fe80003800000 */
[----:B------:R-:W-:Y:S05]  /*ff10*/  @P2 BRA `(.L_x_2479) ;  /* 0x0000000000b82947 */ /* 0x000fea0003800000 */
[----:B01----:R-:W0:Y:S01]  /*ff20*/  LDS.128 R12, [R21+0xb000] ;  /* 0x00b00000150c7984 */ /* 0x003e220000000c00 */
        /* <DEDUP_REMOVED lines=23> */
[----:B------:R-:W-:Y:S01]  /*100a0*/  FMUL.FTZ R25, R15, R83 ;  /* 0x000000530f197220 */ /* 0x000fe20000410000 */
[----:B------:R-:W-:Y:S01]  /*100b0*/  FFMA.FTZ R28, R20, R27, R14 ;  /* 0x0000001b141c7223 */ /* 0x000fe2000001000e */
[----:B------:R-:W-:Y:S01]  /*100c0*/  IMAD.U32 R15, R82, 0x10000, RZ ;  /* 0x00010000520f7824 */ /* 0x000fe200078e00ff */
[----:B------:R-:W-:Y:S01]  /*100d0*/  LOP3.LUT R13, R13, 0xffff0000, RZ, 0xc0, !PT ;  /* 0xffff00000d0d7812 */ /* 0x000fe200078ec0ff */
[----:B------:R-:W-:Y:S01]  /*100e0*/  IMAD.U32 R14, R84, 0x10000, RZ ;  /* 0x00010000540e7824 */ /* 0x000fe200078e00ff */
[----:B------:R-:W-:Y:S01]  /*100f0*/  LOP3.LUT R82, R82, 0xffff0000, RZ, 0xc0, !PT ;  /* 0xffff000052527812 */ /* 0x000fe200078ec0ff */
[----:B------:R-:W-:Y:S01]  /*10100*/  FFMA.FTZ R31, R24, R83, -R31 ;  /* 0x00000053181f7223 */ /* 0x000fe2000001081f */
        /* <DEDUP_REMOVED lines=15> */
.L_x_2479:
[----:B------:R-:W-:Y:S05]  /*10200*/  BSYNC B1 ;  /* 0x0000000000017941 */ /* 0x000fea0003800000 */
.L_x_2478:
[----:B------:R-:W-:Y:S05]  /*10210*/  @P3 BRA `(.L_x_2473) ;  /* 0x0000005000643947 */ /* 0x000fea0003800000 */
[----:B012---:R-:W0:Y:S01]  /*10220*/  LDS.128 R12, [R21+0xf000] ;  /* 0x00f00000150c7984 */ /* 0x007e220000000c00 */
        /* <DEDUP_REMOVED lines=20> */
[----:B------:R-:W-:Y:S01]  /*10370*/  FMUL.FTZ R6, R6, R10 ;  /* 0x0000000a06067220 */ /* 0x000fe20000410000 */
        /* <DEDUP_REMOVED lines=25> */
.L_x_2422:
[----:B------:R-:W2:Y:S01]  /*10510*/  LDL R0, [R1+0x8c] ;  /* 0x00008c0001007983 */ /* 0x000ea20000100800 */
[-C--:B------:R-:W-:Y:S01]  /*10520*/  ISETP.GE.AND P0, PT, R18, R29.reuse, PT ;  /* 0x0000001d1200720c */ /* 0x080fe20003f06270 */
[----:B------:R-:W-:Y:S01]  /*10530*/  BSSY B1, `(.L_x_2480) ;  /* 0x0000031000017945 */ /* 0x000fe20003800000 */
[-C--:B------:R-:W-:Y:S01]  /*10540*/  ISETP.GE.AND P1, PT, R218, R29.reuse, PT ;  /* 0x0000001dda00720c */ /* 0x080fe20003f26270 */
[----:B------:R-:W-:Y:S01]  /*10550*/  IMAD.MOV.U32 R87, RZ, RZ, R25 ;  /* 0x000000ffff577224 */ /* 0x000fe200078e0019 */
        /* <DEDUP_REMOVED lines=42> */
[----:B------:R0:W5:Y:S04]  /*10800*/  @!P6 LDG.E.128 R44, desc[UR60][R50.64+0x80] ;  /* 0x0000803c322ce981 */ /* 0x000168000c1e1d00 */
[----:B------:R0:W5:Y:S04]  /*10810*/  @!P5 LDG.E.128 R4, desc[UR60][R50.64] ;  /* 0x0000003c3204d981 */ /* 0x000168000c1e1d00 */
[----:B------:R0:W5:Y:S04]  /*10820*/  @!P5 LDG.E.128 R28, desc[UR60][R52.64] ;  /* 0x0000003c341cd981 */ /* 0x000168000c1e1d00 */
[----:B------:R0:W5:Y:S02]  /*10830*/  @!P6 LDG.E.128 R24, desc[UR60][R52.64+0x80] ;  /* 0x0000803c3418e981 */ /* 0x000164000c1e1d00 */
.L_x_2481:
[----:B------:R-:W-:Y:S05]  /*10840*/  BSYNC B1 ;  /* 0x0000000000017941 */ /* 0x000fea0003800000 */
.L_x_2480:
        /* <DEDUP_REMOVED lines=24> */
[----:B------:R-:W-:Y:S02]  /*109d0*/  CS2R R32, SRZ ;  /* 0x0000000000207805 */ /* 0x000fe4000001ff00 */
[----:B------:R-:W-:Y:S01]  /*109e0*/  LEA.HI.X R55, R0, UR7, R3, 0x1, P4 ;  /* 0x0000000700377c11 */ /* 0x000fe2000a0f0c03 */
[----:B------:R0:W5:Y:S04]  /*109f0*/  @!P5 LDG.E.128 R40, desc[UR60][R52.64] ;  /* 0x0000003c3428d981 */ /* 0x000168000c1e1d00 */
[----:B------:R0:W5:Y:S04]  /*10a00*/  @!P6 LDG.E.128 R48, desc[UR60][R52.64+0x80] ;  /* 0x0000803c3430e981 */ /* 0x000168000c1e1d00 */
[----:B------:R0:W5:Y:S04]  /*10a10*/  @!P5 LDG.E.128 R36, desc[UR60][R54.64] ;  /* 0x0000003c3624d981 */ /* 0x000168000c1e1d00 */
[----:B------:R0:W5:Y:S02]  /*10a20*/  @!P6 LDG.E.128 R32, desc[UR60][R54.64+0x80] ;  /* 0x0000803c3620e981 */ /* 0x000164000c1e1d00 */
.L_x_2483:
[----:B------:R-:W-:Y:S05]  /*10a30*/  BSYNC B1 ;  /* 0x0000000000017941 */ /* 0x000fea0003800000 */
.L_x_2482:
[----:B------:R-:W-:Y:S01]  /*10a40*/  IMAD.MOV.U32 R0, RZ, RZ, R6 ;  /* 0x000000ffff007224 */ /* 0x000fe200078e0006 */
[----:B------:R-:W1:Y:S01]  /*10a50*/  LDC R96, c[0x0][0x428] ;  /* 0x00010a00ff607b82 */ /* 0x000e620000000800 */
        /* <DEDUP_REMOVED lines=32> */
[----:B0-----:R-:W-:Y:S02]  /*10c60*/  CS2R R54, SRZ ;  /* 0x0000000000367805 */ /* 0x001fe4000001ff00 */
        /* <DEDUP_REMOVED lines=34> */
[----:B------:R-:W-:Y:S02]  /*10e90*/  LEA.HI.X R52, R14, R11, R15, 0x6, P4 ;  /* 0x0000000b0e347211 */ /* 0x000fe400020f340f */
[----:B------:R-:W-:Y:S02]  /*10ea0*/  CS2R R54, SRZ ;  /* 0x0000000000367805 */ /* 0x000fe4000001ff00 */
[----:B------:R-:W-:Y:S02]  /*10eb0*/  LEA.HI.X R89, R3, UR5, R20, 0x1, P5 ;  /* 0x0000000503597c11 */ /* 0x000fe4000a8f0c14 */
        /* <DEDUP_REMOVED lines=10> */
.L_x_2485:
[----:B------:R-:W-:Y:S05]  /*10f60*/  BSYNC B1 ;  /* 0x0000000000017941 */ /* 0x000fea0003800000 */
.L_x_2484:
        /* <DEDUP_REMOVED lines=23> */
[----:B------:R-:W-:Y:S02]  /*110e0*/  ISETP.GE.AND P6, PT, R212, UR4, PT ;  /* 0x00000004d4007c0c */ /* 0x000fe4000bfc6270 */
[----:B------:R-:W-:Y:S02]  /*110f0*/  LEA.HI.X R11, R99, UR5, R12, 0x1, P4 ;  /* 0x00000005630b7c11 */ /* 0x000fe4000a0f0c0c */
[----:B------:R-:W-:-:S04]  /*11100*/  LEA R12, P4, R97, UR6, 0x1 ;  /* 0x00000006610c7c11 */ /* 0x000fc8000f8808ff */
[----:B------:R-:W-:Y:S01]  /*11110*/  LEA.HI.X R13, R97, UR7, R0, 0x1, P4 ;  /* 0x00000007610d7c11 */ /* 0x000fe2000a0f0c00 */
[----:B------:R1:W5:Y:S04]  /*11120*/  @!P5 LDG.E.128 R72, desc[UR60][R10.64] ;  /* 0x0000003c0a48d981 */ /* 0x000368000c1e1d00 */
[----:B------:R1:W5:Y:S04]  /*11130*/  @!P6 LDG.E.128 R76, desc[UR60][R10.64+0x80] ;  /* 0x0000803c0a4ce981 */ /* 0x000368000c1e1d00 */
[----:B------:R1:W5:Y:S04]  /*11140*/  @!P5 LDG.E.128 R68, desc[UR60][R12.64] ;  /* 0x0000003c0c44d981 */ /* 0x000368000c1e1d00 */
[----:B------:R1:W5:Y:S02]  /*11150*/  @!P6 LDG.E.128 R64, desc[UR60][R12.64+0x80] ;  /* 0x0000803c0c40e981 */ /* 0x000364000c1e1d00 */
.L_x_2487:
[----:B------:R-:W-:Y:S05]  /*11160*/  BSYNC B1 ;  /* 0x0000000000017941 */ /* 0x000fea0003800000 */
.L_x_2486:
[----:B0-----:R-:W2:Y:S01]  /*11170*/  LDL R88, [R1+0x84] ;  /* 0x0000840001587983 */ /* 0x001ea20000100800 */
[----:B------:R-:W-:Y:S01]  /*11180*/  ISETP.NE.AND P4, PT, R96, 0x1, PT ;  /* 0x000000016000780c */ /* 0x000fe20003f85270 */
[----:B-1----:R-:W-:Y:S01]  /*11190*/  IMAD.MOV.U32 R11, RZ, RZ, R39 ;  /* 0x000000ffff0b7224 */ /* 0x002fe200078e0027 */
        /* <DEDUP_REMOVED lines=18> */
[----:B-----5:R-:W-:Y:S01]  /*112c0*/  IMAD.MOV.U32 R13, RZ, RZ, R54 ;  /* 0x000000ffff0d7224 */ /* 0x020fe200078e0036 */
        /* <DEDUP_REMOVED lines=42> */
[C---:B------:R-:W-:Y:S01]  /*11570*/  IMAD.WIDE.U32 R12, R3.reuse, R14, R8 ;  /* 0x0000000e030c7225 */ /* 0x040fe200078e0008 */
[----:B------:R-:W-:Y:S01]  /*11580*/  LEA R8, P4, R10, UR4, 0x1 ;  /* 0x000000040a087c11 */ /* 0x000fe2000f8808ff */
[----:B------:R-:W-:Y:S02]  /*11590*/  UMOV UR4, 0xffffffff ;  /* 0xffffffff00047882 */ /* 0x000fe40000000000 */
[C---:B------:R-:W-:Y:S02]  /*115a0*/  IMAD R9, R3.reuse, R85, R84 ;  /* 0x0000005503097224 */ /* 0x040fe400078e0254 */
[----:B------:R-:W-:Y:S01]  /*115b0*/  IMAD R3, R3, R15, R0 ;  /* 0x0000000f03037224 */ /* 0x000fe200078e0200 */
[----:B------:R-:W-:Y:S01]  /*115c0*/  LEA R0, P5, R12, UR6, 0x1 ;  /* 0x000000060c007c11 */ /* 0x000fe2000f8a08ff */
[----:B------:R-:W-:-:S02]  /*115d0*/  IMAD.MOV.U32 R20, RZ, RZ, R60 ;  /* 0x000000ffff147224 */ /* 0x000fc400078e003c */
[----:B------:R-:W-:Y:S02]  /*115e0*/  IMAD.IADD R9, R11, 0x1, R9 ;  /* 0x000000010b097824 */ /* 0x000fe400078e0209 */
[----:B------:R-:W-:Y:S01]  /*115f0*/  IMAD.IADD R3, R13, 0x1, R3 ;  /* 0x000000010d037824 */ /* 0x000fe200078e0203 */
[----:B------:R-:W-:Y:S01]  /*11600*/  PRMT R111, R20, 0x7610, R111 ;  /* 0x00007610146f7816 */ /* 0x000fe2000000006f */
[----:B------:R-:W-:Y:S01]  /*11610*/  IMAD.MOV.U32 R20, RZ, RZ, R80 ;  /* 0x000000ffff147224 */ /* 0x000fe200078e0050 */
[----:B------:R-:W-:Y:S01]  /*11620*/  LEA.HI.X R9, R10, UR5, R9, 0x1, P4 ;  /* 0x000000050a097c11 */ /* 0x000fe2000a0f0c09 */
[----:B------:R-:W-:Y:S01]  /*11630*/  IMAD.MOV.U32 R14, RZ, RZ, R81 ;  /* 0x000000ffff0e7224 */ /* 0x000fe200078e0051 */
[----:B------:R-:W-:Y:S01]  /*11640*/  LEA.HI.X R3, R12, UR7, R3, 0x1, P5 ;  /* 0x000000070c037c11 */ /* 0x000fe2000a8f0c03 */
[----:B------:R-:W-:Y:S01]  /*11650*/  IMAD.MOV.U32 R15, RZ, RZ, R82 ;  /* 0x000000ffff0f7224 */ /* 0x000fe200078e0052 */
[----:B------:R-:W-:Y:S02]  /*11660*/  PRMT R104, R20, 0x7610, R104 ;  /* 0x0000761014687816 */ /* 0x000fe40000000068 */
[----:B------:R-:W-:-:S02]  /*11670*/  PRMT R105, R14, 0x7610, R105 ;  /* 0x000076100e697816 */ /* 0x000fc40000000069 */
[----:B------:R-:W-:Y:S02]  /*11680*/  PRMT R106, R15, 0x7610, R106 ;  /* 0x000076100f6a7816 */ /* 0x000fe4000000006a */
[----:B--2---:R-:W-:Y:S01]  /*11690*/  LEA.HI R10, R88, R88, RZ, 0x1 ;  /* 0x00000058580a7211 */ /* 0x004fe200078f08ff */
[----:B------:R-:W-:Y:S06]  /*116a0*/  BRA.DIV UR4, `(.L_x_2488) ;  /* 0x000001d604fc7947 */ /* 0x000fec000b800000 */
.L_x_2739:
[----:B------:R-:W-:-:S03]  /*116b0*/  UMOV UR4, 0xffffffff ;  /* 0xffffffff00047882 */ /* 0x000fc60000000000 */
[----:B------:R-:W-:Y:S05]  /*116c0*/  BRA.DIV UR4, `(.L_x_2489) ;  /* 0x000001da041c7947 */ /* 0x000fea000b800000 */
.L_x_2742:
[----:B------:R-:W-:-:S03]  /*116d0*/  UMOV UR4, 0xffffffff ;  /* 0xffffffff00047882 */ /* 0x000fc60000000000 */
[----:B------:R-:W-:Y:S05]  /*116e0*/  BRA.DIV UR4, `(.L_x_2490) ;  /* 0x000001da043c7947 */ /* 0x000fea000b800000 */
.L_x_2745:
[----:B------:R-:W-:-:S03]  /*116f0*/  UMOV UR4, 0xffffffff ;  /* 0xffffffff00047882 */ /* 0x000fc60000000000 */
[----:B------:R-:W-:Y:S05]  /*11700*/  BRA.DIV UR4, `(.L_x_2491) ;  /* 0x000001da045c7947 */ /* 0x000fea000b800000 */
.L_x_2748:
[----:B------:R-:W-:-:S03]  /*11710*/  UMOV UR4, 0xffffffff ;  /* 0xffffffff00047882 */ /* 0x000fc60000000000 */
[----:B------:R-:W-:Y:S05]  /*11720*/  BRA.DIV UR4, `(.L_x_2492) ;  /* 0x000001da047c7947 */ /* 0x000fea000b800000 */
.L_x_2751:
[----:B------:R-:W-:-:S03]  /*11730*/  UMOV UR4, 0xffffffff ;  /* 0xffffffff00047882 */ /* 0x000fc60000000000 */
[----:B------:R-:W-:Y:S05]  /*11740*/  BRA.DIV UR4, `(.L_x_2493) ;  /* 0x000001da049c7947 */ /* 0x000fea000b800000 */
.L_x_2754:
[----:B------:R-:W-:-:S03]  /*11750*/  UMOV UR4, 0xffffffff ;  /* 0xffffffff00047882 */ /* 0x000fc60000000000 */
[----:B------:R-:W-:Y:S05]  /*11760*/  BRA.DIV UR4, `(.L_x_2494) ;  /* 0x000001da04bc7947 */ /* 0x000fea000b800000 */
.L_x_2757:
[----:B------:R-:W-:-:S03]  /*11770*/  UMOV UR4, 0xffffffff ;  /* 0xffffffff00047882 */ /* 0x000fc60000000000 */
[----:B------:R-:W-:Y:S05]  /*11780*/  BRA.DIV UR4, `(.L_x_2495) ;  /* 0x000001da04dc7947 */ /* 0x000fea000b800000 */
.L_x_2760:
[----:B------:R-:W-:-:S03]  /*11790*/  UMOV UR4, 0xffffffff ;  /* 0xffffffff00047882 */ /* 0x000fc60000000000 */
[----:B------:R-:W-:Y:S05]  /*117a0*/  BRA.DIV UR4, `(.L_x_2496) ;  /* 0x000001da04fc7947 */ /* 0x000fea000b800000 */
.L_x_2763:
[----:B------:R-:W-:-:S03]  /*117b0*/  UMOV UR4, 0xffffffff ;  /* 0xffffffff00047882 */ /* 0x000fc60000000000 */
[----:B------:R-:W-:Y:S05]  /*117c0*/  BRA.DIV UR4, `(.L_x_2497) ;  /* 0x000001de041c7947 */ /* 0x000fea000b800000 */
.L_x_2766:
[----:B------:R-:W-:-:S03]  /*117d0*/  UMOV UR4, 0xffffffff ;  /* 0xffffffff00047882 */ /* 0x000fc60000000000 */
[----:B------:R-:W-:Y:S05]  /*117e0*/  BRA.DIV UR4, `(.L_x_2498) ;  /* 0x000001de043c7947 */ /* 0x000fea000b800000 */
.L_x_2769:
[----:B------:R-:W-:-:S03]  /*117f0*/  UMOV UR4, 0xffffffff ;  /* 0xffffffff00047882 */ /* 0x000fc60000000000 */
[----:B------:R-:W-:Y:S05]  /*11800*/  BRA.DIV UR4, `(.L_x_2499) ;  /* 0x000001de045c7947 */ /* 0x000fea000b800000 */
.L_x_2772:
[----:B------:R-:W-:-:S03]  /*11810*/  UMOV UR4, 0xffffffff ;  /* 0xffffffff00047882 */ /* 0x000fc60000000000 */
[----:B------:R-:W-:Y:S05]  /*11820*/  BRA.DIV UR4, `(.L_x_2500) ;  /* 0x000001de047c7947 */ /* 0x000fea000b800000 */
.L_x_2775:
[----:B------:R-:W-:Y:S01]  /*11830*/  UMOV UR4, 0xffffffff ;  /* 0xffffffff00047882 */ /* 0x000fe20000000000 */
[----:B------:R-:W-:Y:S02]  /*11840*/  LOP3.LUT R10, R10, 0xfffffffe, RZ, 0xc0, !PT ;  /* 0xfffffffe0a0a7812 */ /* 0x000fe400078ec0ff */
[----:B------:R-:W-:Y:S05]  /*11850*/  BRA.DIV UR4, `(.L_x_2501) ;  /* 0x000001de04987947 */ /* 0x000fea000b800000 */
.L_x_2778:
[----:B------:R-:W-:Y:S01]  /*11860*/  UMOV UR4, 0xffffffff ;  /* 0xffffffff00047882 */ /* 0x000fe20000000000 */
[----:B------:R-:W-:Y:S02]  /*11870*/  IMAD.IADD R9, R88, 0x1, -R10 ;  /* 0x0000000158097824 */ /* 0x000fe400078e0a0a */
[----:B------:R-:W-:Y:S05]  /*11880*/  BRA.DIV UR4, `(.L_x_2502) ;  /* 0x000001de04b47947 */ /* 0x000fea000b800000 */
.L_x_2781:
[----:B------:R-:W-:Y:S01]  /*11890*/  UMOV UR4, 0xffffffff ;  /* 0xffffffff00047882 */ /* 0x000fe20000000000 */
[----:B------:R-:W-:Y:S01]  /*118a0*/  SHF.L.U32 R9, R9, 0x1f, RZ ;  /* 0x0000001f09097819 */ /* 0x000fe200000006ff */
[----:B------:R-:W-:Y:S01]  /*118b0*/  IMAD.MOV.U32 R3, RZ, RZ, R83 ;  /* 0x000000ffff037224 */ /* 0x000fe200078e0053 */
[----:B------:R-:W-:Y:S06]  /*118c0*/  BRA.DIV UR4, `(.L_x_2503) ;  /* 0x000001de04cc7947 */ /* 0x000fec000b800000 */
.L_x_2784:
[----:B------:R-:W0:Y:S01]  /*118d0*/  SYNCS.PHASECHK.TRANS64.TRYWAIT P4, [R16+URZ+0x38800], R9 ;  /* 0x03880009100075a7 */ /* 0x000e22000808017f */
[----:B------:R-:W-:Y:S01]  /*118e0*/  PRMT R115, R3, 0x7610, R115 ;  /* 0x0000761003737816 */ /* 0x000fe20000000073 */
[----:B------:R-:W-:Y:S01]  /*118f0*/  IMAD.MOV.U32 R3, RZ, RZ, R67 ;  /* 0x000000ffff037224 */ /* 0x000fe200078e0043 */
[----:B------:R-:W-:Y:S01]  /*11900*/  BSSY B1, `(.L_x_2504) ;  /* 0x0000022000017945 */ /* 0x000fe20003800000 */
        /* <DEDUP_REMOVED lines=33> */
.L_x_2785:
[----:B------:R-:W-:Y:S05]  /*11b20*/  BSYNC B1 ;  /* 0x0000000000017941 */ /* 0x000fea0003800000 */
.L_x_2504:
[----:B------:R-:W-:Y:S01]  /*11b30*/  BSSY B1, `(.L_x_2506) ;  /* 0x00000da000017945 */ /* 0x000fe20003800000 */
[----:B------:R-:W-:Y:S02]  /*11b40*/  PRMT R91, R8, 0x7610, R91 ;  /* 0x00007610085b7816 */ /* 0x000fe4000000005b */
[----:B------:R-:W-:Y:S01]  /*11b50*/  SHF.R.S32.HI R20, RZ, 0x3, R3 ;  /* 0x00000003ff147819 */ /* 0x000fe20000011403 */
[----:B------:R-:W-:Y:S06]  /*11b60*/  @P0 BRA `(.L_x_2507) ;  /* 0x0000000c00580947 */ /* 0x000fec0003800000 */
[----:B------:R-:W1:Y:S01]  /*11b70*/  LDC R141, c[0x0][0x3d4] ;  /* 0x0000f500ff8d7b82 */ /* 0x000e620000000800 */
[----:B------:R-:W-:Y:S01]  /*11b80*/  BSSY B2, `(.L_x_2508) ;  /* 0x000006b000027945 */ /* 0x000fe20003800000 */
[-C--:B-1----:R-:W-:Y:S02]  /*11b90*/  ISETP.GE.AND P0, PT, R213, R141.reuse, PT ;  /* 0x0000008dd500720c */ /* 0x082fe40003f06270 */
[----:B------:R-:W-:-:S11]  /*11ba0*/  ISETP.GE.AND P4, PT, R212, R141, PT ;  /* 0x0000008dd400720c */ /* 0x000fd60003f86270 */
[----:B------:R-:W-:Y:S05]  /*11bb0*/  @P0 BRA `(.L_x_2509) ;  /* 0x00000004009c0947 */ /* 0x000fea0003800000 */
[----:B------:R-:W-:Y:S02]  /*11bc0*/  LEA.HI R8, R141, R222, RZ, 0x1d ;  /* 0x000000de8d087211 */ /* 0x000fe400078fe8ff */
[----:B------:R-:W-:Y:S02]  /*11bd0*/  SHF.R.U64 R146, R28, 0x10, R29 ;  /* 0x000000101c927819 */ /* 0x000fe4000000121d */
[----:B------:R-:W-:Y:S01]  /*11be0*/  SHF.R.S32.HI R11, RZ, 0x1f, R8 ;  /* 0x0000001fff0b7819 */ /* 0x000fe20000011408 */
[----:B0-----:R-:W-:Y:S01]  /*11bf0*/  IMAD.SHL.U32 R9, R8, 0x8, RZ ;  /* 0x0000000808097824 */ /* 0x001fe200078e00ff */
[----:B------:R-:W-:Y:S02]  /*11c00*/  SHF.R.U64 R4, R4, 0x10, R5 ;  /* 0x0000001004047819 */ /* 0x000fe40000001205 */
[----:B------:R-:W-:Y:S02]  /*11c10*/  LEA.HI R11, R11, R8, RZ, 0x3 ;  /* 0x000000080b0b7211 */ /* 0x000fe400078f18ff */
[----:B------:R-:W-:-:S02]  /*11c20*/  LOP3.LUT R9, R9, 0x38, RZ, 0xc0, !PT ;  /* 0x0000003809097812 */ /* 0x000fc400078ec0ff */
[----:B------:R-:W-:Y:S01]  /*11c30*/  SHF.R.U32.HI R29, RZ, 0x10, R29 ;  /* 0x00000010ff1d7819 */ /* 0x000fe2000001161d */
[----:B------:R-:W-:Y:S01]  /*11c40*/  IMAD.SHL.U32 R11, R11, 0x400, RZ ;  /* 0x000004000b0b7824 */ /* 0x000fe200078e00ff */
[----:B------:R-:W-:Y:S02]  /*11c50*/  LOP3.LUT R8, R9, 0x1c0, R234, 0xf8, !PT ;  /* 0x000001c009087812 */ /* 0x000fe400078ef8ea */
[----:B------:R-:W-:Y:S02]  /*11c60*/  SHF.R.U32.HI R147, RZ, 0x10, R5 ;  /* 0x00000010ff937819 */ /* 0x000fe40000011605 */
[----:B------:R-:W-:Y:S02]  /*11c70*/  LOP3.LUT R8, R8, R235, RZ, 0x3c, !PT ;  /* 0x000000eb08087212 */ /* 0x000fe400078e3cff */
[----:B------:R-:W-:Y:S02]  /*11c80*/  LOP3.LUT R11, R11, 0x7fffe000, RZ, 0xc0, !PT ;  /* 0x7fffe0000b0b7812 */ /* 0x000fe400078ec0ff */
[----:B------:R-:W-:-:S02]  /*11c90*/  PRMT R145, R145, 0x5410, R146 ;  /* 0x0000541091917816 */ /* 0x000fc40000000092 */
[----:B------:R-:W-:Y:S02]  /*11ca0*/  IADD3 R13, R8, R11, R236 ;  /* 0x0000000b080d7210 */ /* 0x000fe40007ffe0ec */
[----:B------:R-:W0:Y:S01]  /*11cb0*/  LDS.128 R8, [R21] ;  /* 0x0000000015087984 */ /* 0x000e220000000c00 */
[----:B------:R-:W-:Y:S01]  /*11cc0*/  PRMT R5, R95, 0x5432, R4 ;  /* 0x000054325f057816 */ /* 0x000fe20000000004 */
[----:B------:R-:W-:Y:S01]  /*11cd0*/  IMAD.U32 R153, R145, 0x10000, RZ ;  /* 0x0001000091997824 */ /* 0x000fe200078e00ff */
[----:B------:R-:W-:Y:S01]  /*11ce0*/  SHF.R.U64 R28, R30, 0x10, R31 ;  /* 0x000000101e1c7819 */ /* 0x000fe2000000121f */
[----:B------:R-:W-:Y:S01]  /*11cf0*/  IMAD R140, R13, 0x2, R16 ;  /* 0x000000020d8c7824 */ /* 0x000fe200078e0210 */
[----:B------:R-:W-:Y:S01]  /*11d00*/  PRMT R144, R144, 0x5410, R29 ;  /* 0x0000541090907816 */ /* 0x000fe2000000001d */
[----:B------:R-:W-:Y:S01]  /*11d10*/  IMAD.U32 R152, R5, 0x10000, RZ ;  /* 0x0001000005987824 */ /* 0x000fe200078e00ff */
[----:B------:R-:W-:Y:S02]  /*11d20*/  SHF.R.U64 R6, R6, 0x10, R7 ;  /* 0x0000001006067819 */ /* 0x000fe40000001207 */
[----:B------:R-:W1:Y:S01]  /*11d30*/  LDS.128 R12, [R140+0x14400] ;  /* 0x014400008c0c7984 */ /* 0x000e620000000c00 */
[----:B------:R-:W-:Y:S01]  /*11d40*/  SHF.R.U32.HI R31, RZ, 0x10, R31 ;  /* 0x00000010ff1f7819 */ /* 0x000fe2000001161f */
[----:B------:R-:W-:Y:S01]  /*11d50*/  IMAD.U32 R154, R144, 0x10000, RZ ;  /* 0x00010000909a7824 */ /* 0x000fe200078e00ff */
[----:B------:R-:W-:-:S02]  /*11d60*/  PRMT R4, R94, 0x5432, R147 ;  /* 0x000054325e047816 */ /* 0x000fc40000000093 */
[----:B------:R-:W-:Y:S02]  /*11d70*/  SHF.R.U32.HI R7, RZ, 0x10, R7 ;  /* 0x00000010ff077819 */ /* 0x000fe40000011607 */
[----:B------:R-:W-:Y:S02]  /*11d80*/  PRMT R143, R143, 0x5410, R28 ;  /* 0x000054108f8f7816 */ /* 0x000fe4000000001c */
[----:B------:R-:W-:Y:S02]  /*11d90*/  PRMT R142, R142, 0x5410, R31 ;  /* 0x000054108e8e7816 */ /* 0x000fe4000000001f */
[----:B------:R-:W-:Y:S02]  /*11da0*/  PRMT R7, R92, 0x5432, R7 ;  /* 0x000054325c077816 */ /* 0x000fe40000000007 */
[----:B------:R-:W-:Y:S01]  /*11db0*/  LOP3.LUT R5, R5, 0xffff0000, RZ, 0xc0, !PT ;  /* 0xffff000005057812 */ /* 0x000fe200078ec0ff */
[----:B------:R-:W-:Y:S01]  /*11dc0*/  IMAD.U32 R156, R142, 0x10000, RZ ;  /* 0x000100008e9c7824 */ /* 0x000fe200078e00ff */
[----:B------:R-:W-:-:S02]  /*11dd0*/  LOP3.LUT R144, R144, 0xffff0000, RZ, 0xc0, !PT ;  /* 0xffff000090907812 */ /* 0x000fc400078ec0ff */
[----:B------:R-:W-:Y:S01]  /*11de0*/  PRMT R6, R93, 0x5432, R6 ;  /* 0x000054325d067816 */ /* 0x000fe20000000006 */
[C---:B0-----:R-:W-:Y:S01]  /*11df0*/  IMAD.U32 R149, R9.reuse, 0x10000, RZ ;  /* 0x0001000009957824 */ /* 0x041fe200078e00ff */
[----:B------:R-:W-:Y:S01]  /*11e00*/  LOP3.LUT R29, R9, 0xffff0000, RZ, 0xc0, !PT ;  /* 0xffff0000091d7812 */ /* 0x000fe200078ec0ff */
[----:B------:R-:W-:Y:S01]  /*11e10*/  IMAD.U32 R146, R8, 0x10000, RZ ;  /* 0x0001000008927824 */ /* 0x000fe200078e00ff */
[C---:B------:R-:W-:Y:S01]  /*11e20*/  LOP3.LUT R9, R10.reuse, 0xffff0000, RZ, 0xc0, !PT ;  /* 0xffff00000a097812 */ /* 0x040fe200078ec0ff */
[----:B------:R-:W-:Y:S01]  /*11e30*/  IMAD.U32 R28, R10, 0x10000, RZ ;  /* 0x000100000a1c7824 */ /* 0x000fe200078e00ff */
[C---:B------:R-:W-:Y:S01]  /*11e40*/  LOP3.LUT R10, R11.reuse, 0xffff0000, RZ, 0xc0, !PT ;  /* 0xffff00000b0a7812 */ /* 0x040fe200078ec0ff */
[----:B------:R-:W-:Y:S01]  /*11e50*/  IMAD.U32 R31, R11, 0x10000, RZ ;  /* 0x000100000b1f7824 */ /* 0x000fe200078e00ff */
[----:B------:R-:W-:Y:S01]  /*11e60*/  LOP3.LUT R8, R8, 0xffff0000, RZ, 0xc0, !PT ;  /* 0xffff000008087812 */ /* 0x000fe200078ec0ff */
[C---:B-1----:R-:W-:Y:S01]  /*11e70*/  IMAD.U32 R147, R12.reuse, 0x10000, RZ ;  /* 0x000100000c937824 */ /* 0x042fe200078e00ff */
[----:B------:R-:W-:Y:S01]  /*11e80*/  LOP3.LUT R30, R12, 0xffff0000, RZ, 0xc0, !PT ;  /* 0xffff00000c1e7812 */ /* 0x000fe200078ec0ff */
[----:B------:R-:W-:Y:S01]  /*11e90*/  IMAD.U32 R150, R13, 0x10000, RZ ;  /* 0x000100000d967824 */ /* 0x000fe200078e00ff */
[C---:B------:R-:W-:Y:S01]  /*11ea0*/  LOP3.LUT R11, R14.reuse, 0xffff0000, RZ, 0xc0, !PT ;  /* 0xffff00000e0b7812 */ /* 0x040fe200078ec0ff */
[C---:B------:R-:W-:Y:S01]  /*11eb0*/  FMUL.FTZ R155, R147.reuse, R153 ;  /* 0x00000099939b7220 */ /* 0x040fe20000410000 */
[----:B------:R-:W-:Y:S01]  /*11ec0*/  FMUL.FTZ R157, R147, R152 ;  /* 0x00000098939d7220 */ /* 0x000fe20000410000 */
[----:B------:R-:W-:Y:S01]  /*11ed0*/  IMAD.U32 R12, R14, 0x10000, RZ ;  /* 0x000100000e0c7824 */ /* 0x000fe200078e00ff */
[----:B------:R-:W-:Y:S01]  /*11ee0*/  LOP3.LUT R14, R15, 0xffff0000, RZ, 0xc0, !PT ;  /* 0xffff00000f0e7812 */ /* 0x000fe200078ec0ff */
[----:B------:R-:W-:-:S02]  /*11ef0*/  IMAD.U32 R147, R4, 0x10000, RZ ;  /* 0x0001000004937824 */ /* 0x000fc400078e00ff */
[----:B------:R-:W-:Y:S01]  /*11f00*/  FMUL.FTZ R158, R150, R154 ;  /* 0x0000009a969e7220 */ /* 0x000fe20000410000 */
[----:B------:R-:W-:Y:S02]  /*11f10*/  IMAD.U32 R151, R15, 0x10000, RZ ;  /* 0x000100000f977824 */ /* 0x000fe400078e00ff */
[----:B------:R-:W-:Y:S01]  /*11f20*/  FFMA.FTZ R15, R146, R152, -R155 ;  /* 0x00000098920f7223 */ /* 0x000fe2000001089b */
[----:B------:R-:W-:Y:S02]  /*11f30*/  IMAD.U32 R152, R7, 0x10000, RZ ;  /* 0x0001000007987824 */ /* 0x000fe400078e00ff */
[-C--:B------:R-:W-:Y:S01]  /*11f40*/  FMUL.FTZ R150, R150, R147.reuse ;  /* 0x0000009396967220 */ /* 0x080fe20000410000 */
[----:B------:R-:W-:Y:S01]  /*11f50*/  FFMA.FTZ R147, R149, R147, -R158 ;  /* 0x0000009395937223 */ /* 0x000fe2000001089e */
[----:B------:R-:W-:Y:S01]  /*11f60*/  FFMA.FTZ R146, R146, R153, R157 ;  /* 0x0000009992927223 */ /* 0x000fe2000001009d */
[----:B------:R-:W-:Y:S01]  /*11f70*/  FMUL.FTZ R158, R151, R156 ;  /* 0x0000009c979e7220 */ /* 0x000fe20000410000 */
[----:B------:R-:W-:Y:S01]  /*11f80*/  LOP3.LUT R153, R145, 0xffff0000, RZ, 0xc0, !PT ;  /* 0xffff000091997812 */ /* 0x000fe200078ec0ff */
[-C--:B------:R-:W-:Y:S01]  /*11f90*/  FMUL.FTZ R151, R151, R152.reuse ;  /* 0x0000009897977220 */ /* 0x080fe20000410000 */
[----:B------:R-:W-:Y:S01]  /*11fa0*/  LOP3.LUT R13, R13, 0xffff0000, RZ, 0xc0, !PT ;  /* 0xffff00000d0d7812 */ /* 0x000fe200078ec0ff */
[----:B------:R-:W-:Y:S01]  /*11fb0*/  FFMA.FTZ R145, R31, R152, -R158 ;  /* 0x000000981f917223 */ /* 0x000fe2000001089e */
[----:B------:R-:W-:Y:S01]  /*11fc0*/  FFMA.FTZ R149, R149, R154, R150 ;  /* 0x0000009a95957223 */ /* 0x000fe20000010096 */
[----:B------:R-:W-:Y:S01]  /*11fd0*/  FFMA.FTZ R31, R31, R156, R151 ;  /* 0x0000009c1f1f7223 */ /* 0x000fe20000010097 */
[----:B------:R-:W-:Y:S01]  /*11fe0*/  FMUL.FTZ R151, R30, R153 ;  /* 0x000000991e977220 */ /* 0x000fe20000410000 */
[----:B------:R-:W-:Y:S01]  /*11ff0*/  LOP3.LUT R150, R4, 0xffff0000, RZ, 0xc0, !PT ;  /* 0xffff000004967812 */ /* 0x000fe200078ec0ff */
[-C--:B------:R-:W-:Y:S01]  /*12000*/  FMUL.FTZ R155, R30, R5.reuse ;  /* 0x000000051e9b7220 */ /* 0x080fe20000410000 */
[----:B------:R-:W-:Y:S01]  /*12010*/  FMUL.FTZ R30, R13, R144 ;  /* 0x000000900d1e7220 */ /* 0x000fe20000410000 */
[----:B------:R-:W-:Y:S01]  /*12020*/  FFMA.FTZ R4, R8, R5, -R151 ;  /* 0x0000000508047223 */ /* 0x000fe20000010897 */
[----:B------:R-:W-:-:S02]  /*12030*/  IMAD.U32 R151, R143, 0x10000, RZ ;  /* 0x000100008f977824 */ /* 0x000fc400078e00ff */
[----:B------:R-:W-:Y:S01]  /*12040*/  FMUL.FTZ R13, R13, R150 ;  /* 0x000000960d0d7220 */ /* 0x000fe20000410000 */
[----:B------:R-:W-:Y:S01]  /*12050*/  FFMA.FTZ R155, R8, R153, R155 ;  /* 0x00000099089b7223 */ /* 0x000fe2000001009b */
[----:B------:R-:W-:Y:S02]  /*12060*/  IMAD.U32 R5, R6, 0x10000, RZ ;  /* 0x0001000006057824 */ /* 0x000fe400078e00ff */
[C---:B------:R-:W-:Y:S01]  /*12070*/  FMUL.FTZ R153, R12.reuse, R151 ;  /* 0x000000970c997220 */ /* 0x040fe20000410000 */
[----:B------:R-:W-:Y:S01]  /*12080*/  FFMA.FTZ R144, R29, R144, R13 ;  /* 0x000000901d907223 */ /* 0x000fe2000001000d */
[----:B------:R-:W-:Y:S01]  /*12090*/  LOP3.LUT R8, R143, 0xffff0000, RZ, 0xc0, !PT ;  /* 0xffff00008f087812 */ /* 0x000fe200078ec0ff */
[-C--:B------:R-:W-:Y:S01]  /*120a0*/  FMUL.FTZ R13, R12, R5.reuse ;  /* 0x000000050c0d7220 */ /* 0x080fe20000410000 */
[----:B------:R-:W-:Y:S01]  /*120b0*/  FFMA.FTZ R153, R28, R5, -R153 ;  /* 0x000000051c997223 */ /* 0x000fe20000010899 */
[----:B------:R-:W-:Y:S01]  /*120c0*/  LOP3.LUT R5, R142, 0xffff0000, RZ, 0xc0, !PT ;  /* 0xffff00008e057812 */ /* 0x000fe200078ec0ff */
[----:B------:R-:W-:Y:S01]  /*120d0*/  FFMA.FTZ R30, R29, R150, -R30 ;  /* 0x000000961d1e7223 */ /* 0x000fe2000001081e */
[----:B------:R-:W-:Y:S01]  /*120e0*/  LOP3.LUT R6, R6, 0xffff0000, RZ, 0xc0, !PT ;  /* 0xffff000006067812 */ /* 0x000fe200078ec0ff */
[----:B------:R-:W-:Y:S01]  /*120f0*/  FFMA.FTZ R13, R28, R151, R13 ;  /* 0x000000971c0d7223 */ /* 0x000fe2000001000d */
[----:B------:R-:W-:Y:S01]  /*12100*/  LOP3.LUT R7, R7, 0xffff0000, RZ, 0xc0, !PT ;  /* 0xffff000007077812 */ /* 0x000fe200078ec0ff */
[C---:B------:R-:W-:Y:S01]  /*12110*/  FMUL.FTZ R12, R11.reuse, R8 ;  /* 0x000000080b0c7220 */ /* 0x040fe20000410000 */
[----:B------:R-:W-:Y:S01]  /*12120*/  FMUL.FTZ R29, R14, R5 ;  /* 0x000000050e1d7220 */ /* 0x000fe20000410000 */
[-C--:B------:R-:W-:Y:S01]  /*12130*/  FMUL.FTZ R11, R11, R6.reuse ;  /* 0x000000060b0b7220 */ /* 0x080fe20000410000 */
[----:B------:R-:W-:Y:S01]  /*12140*/  F2FP.BF16.F32.PACK_AB R4, R4, R15 ;  /* 0x0000000f0404723e */ /* 0x000fe200000010ff */
        /* <DEDUP_REMOVED lines=10> */
[----:B------:R1:W-:Y:S01]  /*121f0*/  STS.128 [R21], R4 ;  /* 0x0000000415007388 */ /* 0x0003e20000000c00 */
[----:B------:R-:W-:Y:S02]  /*12200*/  F2FP.BF16.F32.PACK_AB R10, R12, R13 ;  /* 0x0000000d0c0a723e */ /* 0x000fe400000010ff */
[----:B------:R-:W-:-:S05]  /*12210*/  F2FP.BF16.F32.PACK_AB R11, R28, R31 ;  /* 0x0000001f1c0b723e */ /* 0x000fca00000010ff */
[----:B------:R1:W-:Y:S02]  /*12220*/  STS.128 [R140+0x14400], R8 ;  /* 0x014400088c007388 */ /* 0x0003e40000000c00 */
.L_x_2509:
[----:B------:R-:W-:Y:S05]  /*12230*/  BSYNC B2 ;  /* 0x0000000000027941 */ /* 0x000fea0003800000 */
.L_x_2508:
        /* <DEDUP_REMOVED lines=9> */
[--C-:B------:R-:W-:Y:S01]  /*122d0*/  SHF.R.U64 R21, R46, 0x10, R47.reuse ;  /* 0x000000102e157819 */ /* 0x100fe2000000122f */
[----:B------:R-:W-:Y:S01]  /*122e0*/  IMAD.SHL.U32 R6, R6, 0x400, RZ ;  /* 0x0000040006067824 */ /* 0x000fe200078e00ff */
[----:B------:R-:W-:Y:S02]  /*122f0*/  LOP3.LUT R4, R5, 0x1c0, R234, 0xf8, !PT ;  /* 0x000001c005047812 */ /* 0x000fe400078ef8ea */
[----:B------:R-:W-:Y:S02]  /*12300*/  SHF.R.U32.HI R46, RZ, 0x10, R47 ;  /* 0x00000010ff2e7819 */ /* 0x000fe4000001162f */
[----:B------:R-:W-:Y:S02]  /*12310*/  LOP3.LUT R4, R4, R235, RZ, 0x3c, !PT ;  /* 0x000000eb04047212 */ /* 0x000fe400078e3cff */
[----:B------:R-:W-:Y:S02]  /*12320*/  LOP3.LUT R5, R6, 0x7fffe000, RZ, 0xc0, !PT ;  /* 0x7fffe00006057812 */ /* 0x000fe400078ec0ff */
[----:B------:R-:W-:-:S02]  /*12330*/  PRMT R136, R136, 0x5410, R15 ;  /* 0x0000541088887816 */ /* 0x000fc4000000000f */
[----:B0-----:R-:W-:Y:S02]  /*12340*/  IADD3 R9, R4, R5, R236 ;  /* 0x0000000504097210 */ /* 0x001fe40007ffe0ec */
[--C-:B------:R-:W-:Y:S02]  /*12350*/  SHF.R.U64 R13, R26, 0x10, R27.reuse ;  /* 0x000000101a0d7819 */ /* 0x100fe4000000121b */
[----:B------:R-:W-:Y:S01]  /*12360*/  SHF.R.U32.HI R26, RZ, 0x10, R27 ;  /* 0x00000010ff1a7819 */ /* 0x000fe2000001161b */
[----:B------:R-:W-:Y:S01]  /*12370*/  IMAD R12, R9, 0x2, R16 ;  /* 0x00000002090c7824 */ /* 0x000fe200078e0210 */
[----:B------:R-:W-:Y:S02]  /*12380*/  PRMT R132, R132, 0x5410, R29 ;  /* 0x0000541084847816 */ /* 0x000fe4000000001d */
[----:B------:R-:W-:Y:S02]  /*12390*/  SHF.R.U32.HI R44, RZ, 0x10, R45 ;  /* 0x00000010ff2c7819 */ /* 0x000fe4000001162d */
[----:B------:R-:W0:Y:S01]  /*123a0*/  LDS.128 R8, [R12+0x14400] ;  /* 0x014400000c087984 */ /* 0x000e220000000c00 */
[----:B------:R-:W-:-:S02]  /*123b0*/  SHF.R.U32.HI R24, RZ, 0x10, R25 ;  /* 0x00000010ff187819 */ /* 0x000fc40000011619 */
[----:B------:R-:W-:Y:S01]  /*123c0*/  PRMT R139, R139, 0x5410, R46 ;  /* 0x000054108b8b7816 */ /* 0x000fe2000000002e */
[----:B------:R-:W-:Y:S01]  /*123d0*/  IMAD.U32 R46, R136, 0x10000, RZ ;  /* 0x00010000882e7824 */ /* 0x000fe200078e00ff */
[----:B------:R-:W-:Y:S02]  /*123e0*/  PRMT R135, R135, 0x5410, R26 ;  /* 0x0000541087877816 */ /* 0x000fe4000000001a */
[----:B------:R-:W-:Y:S02]  /*123f0*/  PRMT R133, R133, 0x5410, R44 ;  /* 0x0000541085857816 */ /* 0x000fe4000000002c */
[----:B------:R-:W-:Y:S01]  /*12400*/  PRMT R134, R134, 0x5410, R13 ;  /* 0x0000541086867816 */ /* 0x000fe2000000000d */
[----:B------:R-:W-:Y:S01]  /*12410*/  IMAD.U32 R31, R135, 0x10000, RZ ;  /* 0x00010000871f7824 */ /* 0x000fe200078e00ff */
[----:B------:R-:W-:Y:S02]  /*12420*/  PRMT R137, R137, 0x5410, R24 ;  /* 0x0000541089897816 */ /* 0x000fe40000000018 */
[----:B------:R-:W-:-:S02]  /*12430*/  PRMT R138, R138, 0x5410, R21 ;  /* 0x000054108a8a7816 */ /* 0x000fc40000000015 */
[----:B------:R-:W-:Y:S01]  /*12440*/  LOP3.LUT R135, R135, 0xffff0000, RZ, 0xc0, !PT ;  /* 0xffff000087877812 */ /* 0x000fe200078ec0ff */
[C---:B------:R-:W-:Y:S01]  /*12450*/  IMAD.U32 R140, R137.reuse, 0x10000, RZ ;  /* 0x00010000898c7824 */ /* 0x040fe200078e00ff */
[----:B------:R-:W-:Y:S01]  /*12460*/  LOP3.LUT R137, R137, 0xffff0000, RZ, 0xc0, !PT ;  /* 0xffff000089897812 */ /* 0x000fe200078ec0ff */
[C---:B0-----:R-:W-:Y:S01]  /*12470*/  IMAD.U32 R25, R8.reuse, 0x10000, RZ ;  /* 0x0001000008197824 */ /* 0x041fe200078e00ff */
[----:B------:R-:W-:Y:S01]  /*12480*/  LOP3.LUT R26, R8, 0xffff0000, RZ, 0xc0, !PT ;  /* 0xffff0000081a7812 */ /* 0x000fe200078ec0ff */
[----:B------:R-:W-:Y:S01]  /*12490*/  IMAD.U32 R8, R132, 0x10000, RZ ;  /* 0x0001000084087824 */ /* 0x000fe200078e00ff */
[----:B------:R-:W-:Y:S01]  /*124a0*/  LOP3.LUT R28, R9, 0xffff0000, RZ, 0xc0, !PT ;  /* 0xffff0000091c7812 */ /* 0x000fe200078ec0ff */
[----:B------:R-:W-:Y:S01]  /*124b0*/  FMUL.FTZ R44, R25, R46 ;  /* 0x0000002e192c7220 */ /* 0x000fe20000410000 */
[----:B------:R-:W-:Y:S02]  /*124c0*/  IMAD.U32 R27, R9, 0x10000, RZ ;  /* 0x00010000091b7824 */ /* 0x000fe400078e00ff */
[----:B------:R-:W-:Y:S01]  /*124d0*/  FMUL.FTZ R142, R25, R8 ;  /* 0x00000008198e7220 */ /* 0x000fe20000410000 */
[----:B------:R-:W-:Y:S01]  /*124e0*/  IMAD.U32 R30, R11, 0x10000, RZ ;  /* 0x000100000b1e7824 */ /* 0x000fe200078e00ff */
[----:B------:R-:W-:Y:S01]  /*124f0*/  LOP3.LUT R25, R136, 0xffff0000, RZ, 0xc0, !PT ;  /* 0xffff000088197812 */ /* 0x000fe200078ec0ff */
[----:B------:R-:W-:Y:S01]  /*12500*/  FMUL.FTZ R144, R27, R140 ;  /* 0x0000008c1b907220 */ /* 0x000fe20000410000 */
[----:B------:R-:W-:Y:S01]  /*12510*/  IMAD.U32 R29, R10, 0x10000, RZ ;  /* 0x000100000a1d7824 */ /* 0x000fe200078e00ff */
[----:B--2---:R-:W0:Y:S02]  /*12520*/  LDS.128 R4, [R143] ;  /* 0x000000008f047984 */ /* 0x004e240000000c00 */
[C---:B0-----:R-:W-:Y:S01]  /*12530*/  IMAD.U32 R13, R4.reuse, 0x10000, RZ ;  /* 0x00010000040d7824 */ /* 0x041fe200078e00ff */
[----:B------:R-:W-:Y:S01]  /*12540*/  LOP3.LUT R14, R4, 0xffff0000, RZ, 0xc0, !PT ;  /* 0xffff0000040e7812 */ /* 0x000fe200078ec0ff */
[----:B------:R-:W-:Y:S01]  /*12550*/  IMAD.U32 R24, R7, 0x10000, RZ ;  /* 0x0001000007187824 */ /* 0x000fe200078e00ff */
[----:B------:R-:W-:Y:S01]  /*12560*/  LOP3.LUT R21, R5, 0xffff0000, RZ, 0xc0, !PT ;  /* 0xffff000005157812 */ /* 0x000fe200078ec0ff */
[----:B------:R-:W-:Y:S01]  /*12570*/  FFMA.FTZ R8, R13, R8, -R44 ;  /* 0x000000080d087223 */ /* 0x000fe2000001082c */
[----:B------:R-:W-:-:S02]  /*12580*/  IMAD.U32 R44, R133, 0x10000, RZ ;  /* 0x00010000852c7824 */ /* 0x000fc400078e00ff */
[----:B------:R-:W-:Y:S01]  /*12590*/  FFMA.FTZ R9, R13, R46, R142 ;  /* 0x0000002e0d097223 */ /* 0x000fe2000001008e */
[----:B------:R-:W-:Y:S01]  /*125a0*/  IMAD.U32 R13, R139, 0x10000, RZ ;  /* 0x000100008b0d7824 */ /* 0x000fe200078e00ff */
[----:B------:R-:W-:Y:S01]  /*125b0*/  LOP3.LUT R4, R6, 0xffff0000, RZ, 0xc0, !PT ;  /* 0xffff000006047812 */ /* 0x000fe200078ec0ff */
[----:B------:R-:W-:Y:S01]  /*125c0*/  FMUL.FTZ R46, R27, R44 ;  /* 0x0000002c1b2e7220 */ /* 0x000fe20000410000 */
[C---:B------:R-:W-:Y:S01]  /*125d0*/  FMUL.FTZ R27, R30.reuse, R31 ;  /* 0x0000001f1e1b7220 */ /* 0x040fe20000410000 */
[----:B------:R-:W-:Y:S02]  /*125e0*/  IMAD.U32 R15, R5, 0x10000, RZ ;  /* 0x00010000050f7824 */ /* 0x000fe400078e00ff */
[-C--:B------:R-:W-:Y:S01]  /*125f0*/  FMUL.FTZ R30, R30, R13.reuse ;  /* 0x0000000d1e1e7220 */ /* 0x080fe20000410000 */
[----:B------:R-:W-:Y:S02]  /*12600*/  IMAD.U32 R5, R6, 0x10000, RZ ;  /* 0x0001000006057824 */ /* 0x000fe400078e00ff */
[----:B------:R-:W-:Y:S01]  /*12610*/  FFMA.FTZ R45, R24, R13, -R27 ;  /* 0x0000000d182d7223 */ /* 0x000fe2000001081b */
[----:B------:R-:W-:Y:S01]  /*12620*/  LOP3.LUT R13, R132, 0xffff0000, RZ, 0xc0, !PT ;  /* 0xffff0000840d7812 */ /* 0x000fe200078ec0ff */
[----:B------:R-:W-:Y:S01]  /*12630*/  FFMA.FTZ R31, R24, R31, R30 ;  /* 0x0000001f181f7223 */ /* 0x000fe2000001001e */
[----:B------:R-:W-:Y:S01]  /*12640*/  LOP3.LUT R133, R133, 0xffff0000, RZ, 0xc0, !PT ;  /* 0xffff000085857812 */ /* 0x000fe200078ec0ff */
[----:B------:R-:W-:Y:S01]  /*12650*/  FFMA.FTZ R46, R15, R140, R46 ;  /* 0x0000008c0f2e7223 */ /* 0x000fe2000001002e */
[----:B------:R-:W-:Y:S01]  /*12660*/  LOP3.LUT R6, R7, 0xffff0000, RZ, 0xc0, !PT ;  /* 0xffff000007067812 */ /* 0x000fe200078ec0ff */
[----:B------:R-:W-:Y:S01]  /*12670*/  FMUL.FTZ R30, R28, R137 ;  /* 0x000000891c1e7220 */ /* 0x000fe20000410000 */
[----:B------:R-:W-:Y:S01]  /*12680*/  LOP3.LUT R7, R10, 0xffff0000, RZ, 0xc0, !PT ;  /* 0xffff00000a077812 */ /* 0x000fe200078ec0ff */
[C---:B------:R-:W-:Y:S01]  /*12690*/  FMUL.FTZ R27, R26.reuse, R13 ;  /* 0x0000000d1a1b7220 */ /* 0x040fe20000410000 */
[----:B------:R-:W-:Y:S01]  /*126a0*/  LOP3.LUT R10, R11, 0xffff0000, RZ, 0xc0, !PT ;  /* 0xffff00000b0a7812 */ /* 0x000fe200078ec0ff */
[----:B------:R-:W-:Y:S01]  /*126b0*/  FFMA.FTZ R11, R15, R44, -R144 ;  /* 0x0000002c0f0b7223 */ /* 0x000fe20000010890 */
[----:B------:R-:W-:Y:S01]  /*126c0*/  FMUL.FTZ R15, R26, R25 ;  /* 0x000000191a0f7220 */ /* 0x000fe20000410000 */
[----:B------:R-:W-:Y:S01]  /*126d0*/  FMUL.FTZ R28, R28, R133 ;  /* 0x000000851c1c7220 */ /* 0x000fe20000410000 */
[----:B------:R-:W-:-:S02]  /*126e0*/  IMAD.U32 R26, R134, 0x10000, RZ ;  /* 0x00010000861a7824 */ /* 0x000fc400078e00ff */
[C---:B------:R-:W-:Y:S01]  /*126f0*/  FFMA.FTZ R30, R21.reuse, R133, -R30 ;  /* 0x00000085151e7223 */ /* 0x040fe2000001081e */
[----:B------:R-:W-:Y:S02]  /*12700*/  IMAD.U32 R24, R138, 0x10000, RZ ;  /* 0x000100008a187824 */ /* 0x000fe400078e00ff */
[----:B------:R-:W-:Y:S01]  /*12710*/  FFMA.FTZ R21, R21, R137, R28 ;  /* 0x0000008915157223 */ /* 0x000fe2000001001c */
[C---:B------:R-:W-:Y:S01]  /*12720*/  FMUL.FTZ R44, R29.reuse, R26 ;  /* 0x0000001a1d2c7220 */ /* 0x040fe20000410000 */
[----:B------:R-:W-:Y:S01]  /*12730*/  LOP3.LUT R134, R134, 0xffff0000, RZ, 0xc0, !PT ;  /* 0xffff000086867812 */ /* 0x000fe200078ec0ff */
[-C--:B------:R-:W-:Y:S01]  /*12740*/  FMUL.FTZ R28, R29, R24.reuse ;  /* 0x000000181d1c7220 */ /* 0x080fe20000410000 */
[----:B------:R-:W-:Y:S01]  /*12750*/  LOP3.LUT R138, R138, 0xffff0000, RZ, 0xc0, !PT ;  /* 0xffff00008a8a7812 */ /* 0x000fe200078ec0ff */
[C---:B------:R-:W-:Y:S01]  /*12760*/  FFMA.FTZ R15, R14.reuse, R13, -R15 ;  /* 0x0000000d0e0f7223 */ /* 0x040fe2000001080f */
[----:B------:R-:W-:Y:S01]  /*12770*/  LOP3.LUT R139, R139, 0xffff0000, RZ, 0xc0, !PT ;  /* 0xffff00008b8b7812 */ /* 0x000fe200078ec0ff */
[C---:B------:R-:W-:Y:S01]  /*12780*/  FFMA.FTZ R44, R5.reuse, R24, -R44 ;  /* 0x00000018052c7223 */ /* 0x040fe2000001082c */
[----:B------:R-:W-:Y:S01]  /*12790*/  FFMA.FTZ R28, R5, R26, R28 ;  /* 0x0000001a051c7223 */ /* 0x000fe2000001001c */
[----:B------:R-:W-:Y:S01]  /*127a0*/  FFMA.FTZ R14, R14, R25, R27 ;  /* 0x000000190e0e7223 */ /* 0x000fe2000001001b */
[C---:B------:R-:W-:Y:S01]  /*127b0*/  FMUL.FTZ R5, R7.reuse, R134 ;  /* 0x0000008607057220 */ /* 0x040fe20000410000 */
[C---:B------:R-:W-:Y:S01]  /*127c0*/  FMUL.FTZ R25, R10.reuse, R135 ;  /* 0x000000870a197220 */ /* 0x040fe20000410000 */
        /* <DEDUP_REMOVED lines=16> */
.L_x_2507:
[----:B------:R-:W-:Y:S05]  /*128d0*/  BSYNC B1 ;  /* 0x0000000000017941 */ /* 0x000fea0003800000 */
.L_x_2506:
[----:B------:R-:W-:Y:S04]  /*128e0*/  BSSY B1, `(.L_x_2510) ;  /* 0x00000e2000017945 */ /* 0x000fe80003800000 */
[----:B------:R-:W-:Y:S05]  /*128f0*/  @P1 BRA `(.L_x_2511) ;  /* 0x0000000c00801947 */ /* 0x000fea0003800000 */
[----:B------:R3:W5:Y:S01]  /*12900*/  LDL R45, [R1+0x80] ;  /* 0x00008000012d7983 */ /* 0x0007620000100800 */
[----:B------:R-:W4:Y:S01]  /*12910*/  LDC R13, c[0x0][0x3d4] ;  /* 0x0000f500ff0d7b82 */ /* 0x000f220000000800 */
[----:B------:R-:W-:Y:S01]  /*12920*/  BSSY B2, `(.L_x_2512) ;  /* 0x000006e000027945 */ /* 0x000fe20003800000 */
[-C--:B----4-:R-:W-:Y:S02]  /*12930*/  ISETP.GE.AND P0, PT, R213, R13.reuse, PT ;  /* 0x0000000dd500720c */ /* 0x090fe40003f06270 */
[----:B------:R-:W-:-:S11]  /*12940*/  ISETP.GE.AND P1, PT, R212, R13, PT ;  /* 0x0000000dd400720c */ /* 0x000fd60003f26270 */
[----:B---3--:R-:W-:Y:S05]  /*12950*/  @P0 BRA `(.L_x_2513) ;  /* 0x0000000400a80947 */ /* 0x008fea0003800000 */
[----:B-12---:R-:W-:Y:S02]  /*12960*/  LEA.HI R4, R13, R222, RZ, 0x1d ;  /* 0x000000de0d047211 */ /* 0x006fe400078fe8ff */
[----:B-----5:R-:W-:Y:S02]  /*12970*/  R2UR UR4, R45 ;  /* 0x000000002d0472ca */ /* 0x020fe400000e0000 */
[----:B------:R-:W-:Y:S01]  /*12980*/  SHF.R.S32.HI R5, RZ, 0x1f, R4 ;  /* 0x0000001fff057819 */ /* 0x000fe20000011404 */
[----:B------:R-:W-:Y:S01]  /*12990*/  IMAD.SHL.U32 R6, R4, 0x8, RZ ;  /* 0x0000000804067824 */ /* 0x000fe200078e00ff */
[----:B------:R-:W-:Y:S02]  /*129a0*/  LOP3.LUT R7, R229, 0x38, R213, 0xf8, !PT ;  /* 0x00000038e5077812 */ /* 0x000fe400078ef8d5 */
[----:B------:R-:W-:Y:S02]  /*129b0*/  LEA.HI R5, R5, R4, RZ, 0x3 ;  /* 0x0000000405057211 */ /* 0x000fe400078f18ff */
[----:B------:R-:W-:-:S02]  /*129c0*/  LOP3.LUT R4, R229, 0x38, R6, 0xf8, !PT ;  /* 0x00000038e5047812 */ /* 0x000fc400078ef806 */
[----:B------:R-:W-:Y:S01]  /*129d0*/  LOP3.LUT R7, R230, R7, R233, 0xf6, !PT ;  /* 0x00000007e6077212 */ /* 0x000fe200078ef6e9 */
[----:B------:R-:W-:Y:S01]  /*129e0*/  IMAD.SHL.U32 R6, R5, 0x400, RZ ;  /* 0x0000040005067824 */ /* 0x000fe200078e00ff */
[----:B------:R-:W-:Y:S02]  /*129f0*/  LOP3.LUT R5, R4, R233, RZ, 0x3c, !PT ;  /* 0x000000e904057212 */ /* 0x000fe400078e3cff */
[----:B------:R-:W-:Y:S02]  /*12a00*/  LEA R12, R7, UR4, 0x1 ;  /* 0x00000004070c7c11 */ /* 0x000fe4000f8e08ff */
[----:B------:R-:W-:Y:S02]  /*12a10*/  LOP3.LUT R6, R6, 0x7fffe000, RZ, 0xc0, !PT ;  /* 0x7fffe00006067812 */ /* 0x000fe400078ec0ff */
[----:B------:R-:W-:Y:S02]  /*12a20*/  SHF.R.U64 R21, R36, 0x10, R37 ;  /* 0x0000001024157819 */ /* 0x000fe40000001225 */
[----:B0-----:R-:W-:-:S02]  /*12a30*/  IADD3 R9, R5, R6, R230 ;  /* 0x0000000605097210 */ /* 0x001fc40007ffe0e6 */
[----:B------:R-:W0:Y:S01]  /*12a40*/  LDS.128 R4, [R12] ;  /* 0x000000000c047984 */ /* 0x000e220000000c00 */
[----:B------:R-:W-:Y:S02]  /*12a50*/  SHF.R.U64 R27, R40, 0x10, R41 ;  /* 0x00000010281b7819 */ /* 0x000fe40000001229 */
[----:B------:R-:W-:Y:S01]  /*12a60*/  IMAD R14, R9, 0x2, R16 ;  /* 0x00000002090e7824 */ /* 0x000fe200078e0210 */
[----:B------:R-:W-:Y:S02]  /*12a70*/  SHF.R.U32.HI R36, RZ, 0x10, R37 ;  /* 0x00000010ff247819 */ /* 0x000fe40000011625 */
[----:B------:R-:W-:Y:S02]  /*12a80*/  PRMT R126, R126, 0x5410, R21 ;  /* 0x000054107e7e7816 */ /* 0x000fe40000000015 */
[----:B------:R-:W1:Y:S01]  /*12a90*/  LDS.128 R8, [R14+0x14400] ;  /* 0x014400000e087984 */ /* 0x000e620000000c00 */
[----:B------:R-:W-:Y:S02]  /*12aa0*/  SHF.R.U64 R15, R38, 0x10, R39 ;  /* 0x00000010260f7819 */ /* 0x000fe40000001227 */
[----:B------:R-:W-:Y:S01]  /*12ab0*/  PRMT R128, R128, 0x5410, R27 ;  /* 0x0000541080807816 */ /* 0x000fe2000000001b */
[----:B------:R-:W-:Y:S01]  /*12ac0*/  IMAD.U32 R31, R126, 0x10000, RZ ;  /* 0x000100007e1f7824 */ /* 0x000fe200078e00ff */
[----:B------:R-:W-:-:S02]  /*12ad0*/  SHF.R.U32.HI R40, RZ, 0x10, R41 ;  /* 0x00000010ff287819 */ /* 0x000fc40000011629 */
[----:B------:R-:W-:Y:S01]  /*12ae0*/  SHF.R.U32.HI R38, RZ, 0x10, R39 ;  /* 0x00000010ff267819 */ /* 0x000fe20000011627 */
[----:B------:R-:W-:Y:S01]  /*12af0*/  IMAD.U32 R30, R128, 0x10000, RZ ;  /* 0x00010000801e7824 */ /* 0x000fe200078e00ff */
[----:B------:R-:W-:Y:S02]  /*12b00*/  PRMT R127, R127, 0x5410, R36 ;  /* 0x000054107f7f7816 */ /* 0x000fe40000000024 */
[--C-:B------:R-:W-:Y:S02]  /*12b10*/  SHF.R.U64 R25, R42, 0x10, R43.reuse ;  /* 0x000000102a197819 */ /* 0x100fe4000000122b */
[----:B------:R-:W-:Y:S01]  /*12b20*/  SHF.R.U32.HI R42, RZ, 0x10, R43 ;  /* 0x00000010ff2a7819 */ /* 0x000fe2000001162b */
[----:B------:R-:W-:Y:S01]  /*12b30*/  IMAD.U32 R36, R127, 0x10000, RZ ;  /* 0x000100007f247824 */ /* 0x000fe200078e00ff */
[----:B------:R-:W-:Y:S02]  /*12b40*/  PRMT R129, R129, 0x5410, R40 ;  /* 0x0000541081817816 */ /* 0x000fe40000000028 */
[----:B------:R-:W-:-:S02]  /*12b50*/  PRMT R124, R124, 0x5410, R15 ;  /* 0x000054107c7c7816 */ /* 0x000fc4000000000f */
[----:B------:R-:W-:Y:S02]  /*12b60*/  PRMT R125, R125, 0x5410, R38 ;  /* 0x000054107d7d7816 */ /* 0x000fe40000000026 */
[----:B------:R-:W-:Y:S02]  /*12b70*/  PRMT R131, R131, 0x5410, R42 ;  /* 0x0000541083837816 */ /* 0x000fe4000000002a */
[----:B------:R-:W-:Y:S01]  /*12b80*/  PRMT R130, R130, 0x5410, R25 ;  /* 0x0000541082827816 */ /* 0x000fe20000000019 */
        /* <DEDUP_REMOVED lines=16> */
[----:B------:R-:W-:Y:S01]  /*12c90*/  FFMA.FTZ R37, R15, R30, -R38 ;  /* 0x0000001e0f257223 */ /* 0x000fe20000010826 */
[----:B------:R-:W-:Y:S02]  /*12ca0*/  IMAD.U32 R29, R11, 0x10000, RZ ;  /* 0x000100000b1d7824 */ /* 0x000fe400078e00ff */
[-C--:B------:R-:W-:Y:S01]  /*12cb0*/  FMUL.FTZ R44, R27, R26.reuse ;  /* 0x0000001a1b2c7220 */ /* 0x080fe20000410000 */
[----:B------:R-:W-:Y:S02]  /*12cc0*/  IMAD.U32 R38, R125, 0x10000, RZ ;  /* 0x000100007d267824 */ /* 0x000fe400078e00ff */
[----:B------:R-:W-:Y:S01]  /*12cd0*/  FFMA.FTZ R42, R21, R26, -R42 ;  /* 0x0000001a152a7223 */ /* 0x000fe2000001082a */
[----:B------:R-:W-:Y:S01]  /*12ce0*/  IMAD.U32 R30, R131, 0x10000, RZ ;  /* 0x00010000831e7824 */ /* 0x000fe200078e00ff */
[----:B------:R-:W-:Y:S01]  /*12cf0*/  LOP3.LUT R27, R126, 0xffff0000, RZ, 0xc0, !PT ;  /* 0xffff00007e1b7812 */ /* 0x000fe200078ec0ff */
[----:B------:R-:W-:Y:S01]  /*12d00*/  FMUL.FTZ R26, R29, R38 ;  /* 0x000000261d1a7220 */ /* 0x000fe20000410000 */
[----:B------:R-:W-:Y:S01]  /*12d10*/  FFMA.FTZ R40, R15, R31, R40 ;  /* 0x0000001f0f287223 */ /* 0x000fe20000010028 */
[-C--:B------:R-:W-:Y:S01]  /*12d20*/  FMUL.FTZ R29, R29, R30.reuse ;  /* 0x0000001e1d1d7220 */ /* 0x080fe20000410000 */
[----:B------:R-:W-:Y:S01]  /*12d30*/  LOP3.LUT R15, R128, 0xffff0000, RZ, 0xc0, !PT ;  /* 0xffff0000800f7812 */ /* 0x000fe200078ec0ff */
[----:B------:R-:W-:Y:S01]  /*12d40*/  FFMA.FTZ R41, R25, R30, -R26 ;  /* 0x0000001e19297223 */ /* 0x000fe2000001081a */
[----:B------:R-:W-:Y:S01]  /*12d50*/  LOP3.LUT R30, R127, 0xffff0000, RZ, 0xc0, !PT ;  /* 0xffff00007f1e7812 */ /* 0x000fe200078ec0ff */
[----:B------:R-:W-:Y:S01]  /*12d60*/  FFMA.FTZ R44, R21, R36, R44 ;  /* 0x00000024152c7223 */ /* 0x000fe2000001002c */
[----:B------:R-:W-:Y:S01]  /*12d70*/  LOP3.LUT R26, R129, 0xffff0000, RZ, 0xc0, !PT ;  /* 0xffff0000811a7812 */ /* 0x000fe200078ec0ff */
[C---:B------:R-:W-:Y:S01]  /*12d80*/  FMUL.FTZ R21, R8.reuse, R27 ;  /* 0x0000001b08157220 */ /* 0x040fe20000410000 */
[----:B------:R-:W-:Y:S01]  /*12d90*/  FFMA.FTZ R38, R25, R38, R29 ;  /* 0x0000002619267223 */ /* 0x000fe2000001001d */
[-C--:B------:R-:W-:Y:S01]  /*12da0*/  FMUL.FTZ R25, R8, R15.reuse ;  /* 0x0000000f08197220 */ /* 0x080fe20000410000 */
[C---:B------:R-:W-:Y:S01]  /*12db0*/  FMUL.FTZ R8, R9.reuse, R30 ;  /* 0x0000001e09087220 */ /* 0x040fe20000410000 */
[----:B------:R-:W-:Y:S01]  /*12dc0*/  FFMA.FTZ R36, R4, R15, -R21 ;  /* 0x0000000f04247223 */ /* 0x000fe20000010815 */
[----:B------:R-:W-:Y:S01]  /*12dd0*/  FMUL.FTZ R9, R9, R26 ;  /* 0x0000001a09097220 */ /* 0x000fe20000410000 */
[----:B------:R-:W-:-:S02]  /*12de0*/  IMAD.U32 R28, R10, 0x10000, RZ ;  /* 0x000100000a1c7824 */ /* 0x000fc400078e00ff */
[----:B------:R-:W-:Y:S01]  /*12df0*/  FFMA.FTZ R25, R4, R27, R25 ;  /* 0x0000001b04197223 */ /* 0x000fe20000010019 */
[----:B------:R-:W-:Y:S02]  /*12e00*/  IMAD.U32 R21, R124, 0x10000, RZ ;  /* 0x000100007c157824 */ /* 0x000fe400078e00ff */
[C---:B------:R-:W-:Y:S01]  /*12e10*/  FFMA.FTZ R27, R5.reuse, R26, -R8 ;  /* 0x0000001a051b7223 */ /* 0x040fe20000010808 */
        /* <DEDUP_REMOVED lines=30> */
.L_x_2513:
[----:B------:R-:W-:Y:S05]  /*13000*/  BSYNC B2 ;  /* 0x0000000000027941 */ /* 0x000fea0003800000 */
.L_x_2512:
[----:B------:R-:W-:Y:S05]  /*13010*/  @P1 BRA `(.L_x_2511) ;  /* 0x0000000400b81947 */ /* 0x000fea0003800000 */
[----:B------:R-:W-:Y:S02]  /*13020*/  LEA.HI R13, R13, R20, RZ, 0x1d ;  /* 0x000000140d0d7211 */ /* 0x000fe400078fe8ff */
[----:B-123--:R-:W-:Y:S02]  /*13030*/  LEA.HI R5, R0, R212, RZ, 0x6 ;  /* 0x000000d400057211 */ /* 0x00efe400078f30ff */
[----:B------:R-:W-:Y:S02]  /*13040*/  SHF.R.S32.HI R4, RZ, 0x1f, R13 ;  /* 0x0000001fff047819 */ /* 0x000fe4000001140d */
[----:B-----5:R-:W-:Y:S01]  /*13050*/  R2UR UR4, R45 ;  /* 0x000000002d0472ca */ /* 0x020fe200000e0000 */
[----:B------:R-:W-:Y:S01]  /*13060*/  IMAD.SHL.U32 R6, R5, 0x80, RZ ;  /* 0x0000008005067824 */ /* 0x000fe200078e00ff */
[----:B------:R-:W-:Y:S01]  /*13070*/  LEA.HI R5, R4, R13, RZ, 0x3 ;  /* 0x0000000d04057211 */ /* 0x000fe200078f18ff */
[----:B------:R-:W-:Y:S01]  /*13080*/  IMAD.SHL.U32 R4, R13, 0x8, RZ ;  /* 0x000000080d047824 */ /* 0x000fe200078e00ff */
[----:B------:R-:W-:-:S02]  /*13090*/  LOP3.LUT R8, R229, 0x38, R3, 0xf8, !PT ;  /* 0x00000038e5087812 */ /* 0x000fc400078ef803 */
[----:B------:R-:W-:Y:S01]  /*130a0*/  LOP3.LUT R7, R6, 0xffffe000, RZ, 0xc0, !PT ;  /* 0xffffe00006077812 */ /* 0x000fe200078ec0ff */
[----:B------:R-:W-:Y:S01]  /*130b0*/  IMAD.SHL.U32 R6, R5, 0x400, RZ ;  /* 0x0000040005067824 */ /* 0x000fe200078e00ff */
[----:B------:R-:W-:Y:S02]  /*130c0*/  LOP3.LUT R4, R229, 0x38, R4, 0xf8, !PT ;  /* 0x00000038e5047812 */ /* 0x000fe400078ef804 */
[-C--:B------:R-:W-:Y:S02]  /*130d0*/  LOP3.LUT R8, R8, R233.reuse, RZ, 0x3c, !PT ;  /* 0x000000e908087212 */ /* 0x080fe400078e3cff */
[----:B------:R-:W-:Y:S02]  /*130e0*/  LOP3.LUT R5, R4, R233, RZ, 0x3c, !PT ;  /* 0x000000e904057212 */ /* 0x000fe400078e3cff */
[----:B------:R-:W-:Y:S02]  /*130f0*/  LOP3.LUT R6, R6, 0x7fffe000, RZ, 0xc0, !PT ;  /* 0x7fffe00006067812 */ /* 0x000fe400078ec0ff */
[----:B------:R-:W-:-:S02]  /*13100*/  IADD3 R7, R8, R7, R230 ;  /* 0x0000000708077210 */ /* 0x000fc40007ffe0e6 */
[----:B------:R-:W-:Y:S02]  /*13110*/  IADD3 R13, R5, R6, R230 ;  /* 0x00000006050d7210 */ /* 0x000fe40007ffe0e6 */
[----:B------:R-:W-:Y:S02]  /*13120*/  LEA R12, R7, UR4, 0x1 ;  /* 0x00000004070c7c11 */ /* 0x000fe4000f8e08ff */
[----:B------:R-:W-:Y:S01]  /*13130*/  SHF.R.U64 R21, R32, 0x10, R33 ;  /* 0x0000001020157819 */ /* 0x000fe20000001221 */
[----:B------:R-:W-:Y:S01]  /*13140*/  IMAD R13, R13, 0x2, R16 ;  /* 0x000000020d0d7824 */ /* 0x000fe200078e0210 */
[----:B------:R-:W-:Y:S01]  /*13150*/  SHF.R.U64 R27, R48, 0x10, R49 ;  /* 0x00000010301b7819 */ /* 0x000fe20000001231 */
[----:B------:R-:W1:Y:S01]  /*13160*/  LDS.128 R4, [R12] ;  /* 0x000000000c047984 */ /* 0x000e620000000c00 */
[----:B------:R-:W-:Y:S02]  /*13170*/  SHF.R.U64 R25, R50, 0x10, R51 ;  /* 0x0000001032197819 */ /* 0x000fe40000001233 */
[----:B------:R-:W-:Y:S01]  /*13180*/  PRMT R118, R118, 0x5410, R21 ;  /* 0x0000541076767816 */ /* 0x000fe20000000015 */
[----:B0-----:R-:W0:Y:S01]  /*13190*/  LDS.128 R8, [R13+0x14400] ;  /* 0x014400000d087984 */ /* 0x001e220000000c00 */
[----:B------:R-:W-:-:S02]  /*131a0*/  SHF.R.U32.HI R32, RZ, 0x10, R33 ;  /* 0x00000010ff207819 */ /* 0x000fc40000011621 */
[----:B------:R-:W-:Y:S01]  /*131b0*/  PRMT R120, R120, 0x5410, R27 ;  /* 0x0000541078787816 */ /* 0x000fe2000000001b */
[----:B------:R-:W-:Y:S01]  /*131c0*/  IMAD.U32 R30, R118, 0x10000, RZ ;  /* 0x00010000761e7824 */ /* 0x000fe200078e00ff */
[----:B------:R-:W-:Y:S02]  /*131d0*/  SHF.R.U32.HI R48, RZ, 0x10, R49 ;  /* 0x00000010ff307819 */ /* 0x000fe40000011631 */
[----:B------:R-:W-:Y:S01]  /*131e0*/  SHF.R.U64 R15, R34, 0x10, R35 ;  /* 0x00000010220f7819 */ /* 0x000fe20000001223 */
[----:B------:R-:W-:Y:S01]  /*131f0*/  IMAD.U32 R29, R120, 0x10000, RZ ;  /* 0x00010000781d7824 */ /* 0x000fe200078e00ff */
[----:B------:R-:W-:Y:S02]  /*13200*/  PRMT R122, R122, 0x5410, R25 ;  /* 0x000054107a7a7816 */ /* 0x000fe40000000019 */
[----:B------:R-:W-:Y:S02]  /*13210*/  SHF.R.U32.HI R34, RZ, 0x10, R35 ;  /* 0x00000010ff227819 */ /* 0x000fe40000011623 */
[----:B------:R-:W-:-:S02]  /*13220*/  SHF.R.U32.HI R50, RZ, 0x10, R51 ;  /* 0x00000010ff327819 */ /* 0x000fc40000011633 */
[----:B------:R-:W-:Y:S02]  /*13230*/  PRMT R119, R119, 0x5410, R32 ;  /* 0x0000541077777816 */ /* 0x000fe40000000020 */
[----:B------:R-:W-:Y:S02]  /*13240*/  PRMT R121, R121, 0x5410, R48 ;  /* 0x0000541079797816 */ /* 0x000fe40000000030 */
[----:B------:R-:W-:Y:S01]  /*13250*/  PRMT R117, R117, 0x5410, R34 ;  /* 0x0000541075757816 */ /* 0x000fe20000000022 */
[----:B------:R-:W-:Y:S01]  /*13260*/  IMAD.U32 R31, R119, 0x10000, RZ ;  /* 0x00010000771f7824 */ /* 0x000fe200078e00ff */
[----:B------:R-:W-:Y:S02]  /*13270*/  PRMT R123, R123, 0x5410, R50 ;  /* 0x000054107b7b7816 */ /* 0x000fe40000000032 */
[----:B------:R-:W-:Y:S01]  /*13280*/  PRMT R116, R116, 0x5410, R15 ;  /* 0x0000541074747816 */ /* 0x000fe2000000000f */
[C---:B-1----:R-:W-:Y:S01]  /*13290*/  IMAD.U32 R14, R4.reuse, 0x10000, RZ ;  /* 0x00010000040e7824 */ /* 0x042fe200078e00ff */
[----:B------:R-:W-:Y:S01]  /*132a0*/  LOP3.LUT R4, R4, 0xffff0000, RZ, 0xc0, !PT ;  /* 0xffff000004047812 */ /* 0x000fe200078ec0ff */
[C---:B------:R-:W-:Y:S01]  /*132b0*/  IMAD.U32 R15, R5.reuse, 0x10000, RZ ;  /* 0x00010000050f7824 */ /* 0x040fe200078e00ff */
        /* <DEDUP_REMOVED lines=13> */
[----:B------:R-:W-:Y:S01]  /*13390*/  FFMA.FTZ R35, R14, R30, R35 ;  /* 0x0000001e0e237223 */ /* 0x000fe20000010023 */
[----:B------:R-:W-:Y:S02]  /*133a0*/  IMAD.U32 R29, R123, 0x10000, RZ ;  /* 0x000100007b1d7824 */ /* 0x000fe400078e00ff */
[----:B------:R-:W-:Y:S01]  /*133b0*/  FFMA.FTZ R34, R15, R25, -R34 ;  /* 0x000000190f227223 */ /* 0x000fe20000010822 */
[----:B------:R-:W-:Y:S01]  /*133c0*/  FMUL.FTZ R37, R28, R33 ;  /* 0x000000211c257220 */ /* 0x000fe20000410000 */
[----:B------:R-:W-:-:S02]  /*133d0*/  IMAD.U32 R24, R7, 0x10000, RZ ;  /* 0x0001000007187824 */ /* 0x000fc400078e00ff */
[----:B------:R-:W-:Y:S01]  /*133e0*/  FMUL.FTZ R28, R28, R29 ;  /* 0x0000001d1c1c7220 */ /* 0x000fe20000410000 */
[----:B------:R-:W-:Y:S01]  /*133f0*/  FFMA.FTZ R30, R15, R31, R26 ;  /* 0x0000001f0f1e7223 */ /* 0x000fe2000001001a */
[----:B------:R-:W-:Y:S01]  /*13400*/  LOP3.LUT R25, R118, 0xffff0000, RZ, 0xc0, !PT ;  /* 0xffff000076197812 */ /* 0x000fe200078ec0ff */
[----:B------:R-:W-:Y:S01]  /*13410*/  FFMA.FTZ R37, R24, R29, -R37 ;  /* 0x0000001d18257223 */ /* 0x000fe20000010825 */
        /* <DEDUP_REMOVED lines=8> */
[----:B------:R-:W-:Y:S02]  /*134a0*/  IMAD.U32 R26, R116, 0x10000, RZ ;  /* 0x00010000741a7824 */ /* 0x000fe400078e00ff */
[C---:B------:R-:W-:Y:S01]  /*134b0*/  FFMA.FTZ R29, R4.reuse, R15, -R29 ;  /* 0x0000000f041d7223 */ /* 0x040fe2000001081d */
[----:B------:R-:W-:Y:S01]  /*134c0*/  FMUL.FTZ R9, R9, R14 ;  /* 0x0000000e09097220 */ /* 0x000fe20000410000 */
[----:B------:R-:W-:Y:S01]  /*134d0*/  FFMA.FTZ R28, R4, R25, R31 ;  /* 0x00000019041c7223 */ /* 0x000fe2000001001f */
[----:B------:R-:W-:Y:S02]  /*134e0*/  IMAD.U32 R21, R6, 0x10000, RZ ;  /* 0x0001000006157824 */ /* 0x000fe400078e00ff */
[----:B------:R-:W-:Y:S01]  /*134f0*/  FMUL.FTZ R4, R27, R26 ;  /* 0x0000001a1b047220 */ /* 0x000fe20000410000 */
[----:B------:R-:W-:Y:S02]  /*13500*/  IMAD.U32 R8, R122, 0x10000, RZ ;  /* 0x000100007a087824 */ /* 0x000fe400078e00ff */
[C---:B------:R-:W-:Y:S01]  /*13510*/  FFMA.FTZ R15, R5.reuse, R14, -R36 ;  /* 0x0000000e050f7223 */ /* 0x040fe20000010824 */
[----:B------:R-:W-:Y:S01]  /*13520*/  FFMA.FTZ R25, R5, R24, R9 ;  /* 0x0000001805197223 */ /* 0x000fe20000010009 */
[----:B------:R-:W-:Y:S01]  /*13530*/  LOP3.LUT R10, R10, 0xffff0000, RZ, 0xc0, !PT ;  /* 0xffff00000a0a7812 */ /* 0x000fe200078ec0ff */
[-C--:B------:R-:W-:Y:S01]  /*13540*/  FMUL.FTZ R24, R27, R8.reuse ;  /* 0x000000081b187220 */ /* 0x080fe20000410000 */
[----:B------:R-:W-:Y:S01]  /*13550*/  FFMA.FTZ R14, R21, R8, -R4 ;  /* 0x00000008150e7223 */ /* 0x000fe20000010804 */
[----:B------:R-:W-:-:S02]  /*13560*/  LOP3.LUT R9, R116, 0xffff0000, RZ, 0xc0, !PT ;  /* 0xffff000074097812 */ /* 0x000fc400078ec0ff */
[----:B------:R-:W-:Y:S01]  /*13570*/  LOP3.LUT R11, R11, 0xffff0000, RZ, 0xc0, !PT ;  /* 0xffff00000b0b7812 */ /* 0x000fe200078ec0ff */
[----:B------:R-:W-:Y:S01]  /*13580*/  FFMA.FTZ R24, R21, R26, R24 ;  /* 0x0000001a15187223 */ /* 0x000fe20000010018 */
[----:B------:R-:W-:Y:S01]  /*13590*/  LOP3.LUT R5, R122, 0xffff0000, RZ, 0xc0, !PT ;  /* 0xffff00007a057812 */ /* 0x000fe200078ec0ff */
[C---:B------:R-:W-:Y:S01]  /*135a0*/  FMUL.FTZ R21, R10.reuse, R9 ;  /* 0x000000090a157220 */ /* 0x040fe20000410000 */
[----:B------:R-:W-:Y:S02]  /*135b0*/  LOP3.LUT R8, R117, 0xffff0000, RZ, 0xc0, !PT ;  /* 0xffff000075087812 */ /* 0x000fe400078ec0ff */
[----:B------:R-:W-:Y:S01]  /*135c0*/  LOP3.LUT R4, R123, 0xffff0000, RZ, 0xc0, !PT ;  /* 0xffff00007b047812 */ /* 0x000fe200078ec0ff */
[----:B------:R-:W-:Y:S01]  /*135d0*/  FMUL.FTZ R10, R10, R5 ;  /* 0x000000050a0a7220 */ /* 0x000fe20000410000 */
[----:B------:R-:W-:Y:S01]  /*135e0*/  LOP3.LUT R6, R6, 0xffff0000, RZ, 0xc0, !PT ;  /* 0xffff000006067812 */ /* 0x000fe200078ec0ff */
[----:B------:R-:W-:Y:S01]  /*135f0*/  FMUL.FTZ R26, R11, R8 ;  /* 0x000000080b1a7220 */ /* 0x000fe20000410000 */
[----:B------:R-:W-:Y:S01]  /*13600*/  LOP3.LUT R7, R7, 0xffff0000, RZ, 0xc0, !PT ;  /* 0xffff000007077812 */ /* 0x000fe200078ec0ff */
[----:B------:R-:W-:-:S02]  /*13610*/  FMUL.FTZ R27, R11, R4 ;  /* 0x000000040b1b7220 */ /* 0x000fc40000410000 */
[C---:B------:R-:W-:Y:S01]  /*13620*/  FFMA.FTZ R21, R6.reuse, R5, -R21 ;  /* 0x0000000506157223 */ /* 0x040fe20000010815 */
[----:B------:R-:W-:Y:S01]  /*13630*/  FFMA.FTZ R11, R6, R9, R10 ;  /* 0x00000009060b7223 */ /* 0x000fe2000001000a */
[C---:B------:R-:W-:Y:S01]  /*13640*/  FFMA.FTZ R26, R7.reuse, R4, -R26 ;  /* 0x00000004071a7223 */ /* 0x040fe2000001081a */
[----:B------:R-:W-:Y:S01]  /*13650*/  FFMA.FTZ R36, R7, R8, R27 ;  /* 0x0000000807247223 */ /* 0x000fe2000001001b */
[----:B------:R-:W-:Y:S02]  /*13660*/  F2FP.BF16.F32.PACK_AB R4, R29, R32 ;  /* 0x000000201d04723e */ /* 0x000fe400000010ff */
[----:B------:R-:W-:Y:S02]  /*13670*/  F2FP.BF16.F32.PACK_AB R5, R15, R34 ;  /* 0x000000220f05723e */ /* 0x000fe400000010ff */
[----:B------:R-:W-:Y:S02]  /*13680*/  F2FP.BF16.F32.PACK_AB R6, R21, R14 ;  /* 0x0000000e1506723e */ /* 0x000fe400000010ff */
[----:B------:R-:W-:-:S02]  /*13690*/  F2FP.BF16.F32.PACK_AB R10, R11, R24 ;  /* 0x000000180b0a723e */ /* 0x000fc400000010ff */
[----:B------:R-:W-:Y:S02]  /*136a0*/  F2FP.BF16.F32.PACK_AB R7, R26, R37 ;  /* 0x000000251a07723e */ /* 0x000fe400000010ff */
[----:B------:R-:W-:Y:S02]  /*136b0*/  F2FP.BF16.F32.PACK_AB R8, R28, R35 ;  /* 0x000000231c08723e */ /* 0x000fe400000010ff */
[----:B------:R-:W-:Y:S01]  /*136c0*/  F2FP.BF16.F32.PACK_AB R9, R25, R30 ;  /* 0x0000001e1909723e */ /* 0x000fe200000010ff */
[----:B------:R4:W-:Y:S01]  /*136d0*/  STS.128 [R12], R4 ;  /* 0x000000040c007388 */ /* 0x0009e20000000c00 */
[----:B------:R-:W-:-:S05]  /*136e0*/  F2FP.BF16.F32.PACK_AB R11, R36, R33 ;  /* 0x00000021240b723e */ /* 0x000fca00000010ff */
[----:B------:R4:W-:Y:S02]  /*136f0*/  STS.128 [R13+0x14400], R8 ;  /* 0x014400080d007388 */ /* 0x0009e40000000c00 */
.L_x_2511:
[----:B------:R-:W-:Y:S05]  /*13700*/  BSYNC B1 ;  /* 0x0000000000017941 */ /* 0x000fea0003800000 */
.L_x_2510:
[----:B------:R-:W-:Y:S04]  /*13710*/  BSSY B1, `(.L_x_2514) ;  /* 0x00000e2000017945 */ /* 0x000fe80003800000 */
[----:B------:R-:W-:Y:S05]  /*13720*/  @P2 BRA `(.L_x_2515) ;  /* 0x0000000c00802947 */ /* 0x000fea0003800000 */
[----:B------:R0:W5:Y:S01]  /*13730*/  LDL R35, [R1+0x80] ;  /* 0x0000800001237983 */ /* 0x0001620000100800 */
[----:B----4-:R-:W4:Y:S01]  /*13740*/  LDC R13, c[0x0][0x3d4] ;  /* 0x0000f500ff0d7b82 */ /* 0x010f220000000800 */
[----:B------:R-:W-:Y:S01]  /*13750*/  BSSY B2, `(.L_x_2516) ;  /* 0x000006e000027945 */ /* 0x000fe20003800000 */
[-C--:B----4-:R-:W-:Y:S02]  /*13760*/  ISETP.GE.AND P0, PT, R213, R13.reuse, PT ;  /* 0x0000000dd500720c */ /* 0x090fe40003f06270 */
[----:B------:R-:W-:-:S11]  /*13770*/  ISETP.GE.AND P1, PT, R212, R13, PT ;  /* 0x0000000dd400720c */ /* 0x000fd60003f26270 */
[----:B0-----:R-:W-:Y:S05]  /*13780*/  @P0 BRA `(.L_x_2517) ;  /* 0x0000000400a80947 */ /* 0x001fea0003800000 */
[----:B-123--:R-:W-:Y:S02]  /*13790*/  LEA.HI R4, R13, R222, RZ, 0x1d ;  /* 0x000000de0d047211 */ /* 0x00efe400078fe8ff */
[----:B-----5:R-:W-:Y:S02]  /*137a0*/  R2UR UR4, R35 ;  /* 0x00000000230472ca */ /* 0x020fe400000e0000 */
[----:B------:R-:W-:Y:S01]  /*137b0*/  SHF.R.S32.HI R7, RZ, 0x1f, R4 ;  /* 0x0000001fff077819 */ /* 0x000fe20000011404 */
[----:B------:R-:W-:Y:S01]  /*137c0*/  IMAD.SHL.U32 R5, R4, 0x8, RZ ;  /* 0x0000000804057824 */ /* 0x000fe200078e00ff */
[C---:B------:R-:W-:Y:S02]  /*137d0*/  LOP3.LUT R6, R228.reuse, 0x38, R213, 0xf8, !PT ;  /* 0x00000038e4067812 */ /* 0x040fe400078ef8d5 */
        /* <DEDUP_REMOVED lines=8> */
[----:B------:R-:W-:-:S02]  /*13860*/  IADD3 R9, R4, R7, R231 ;  /* 0x0000000704097210 */ /* 0x000fc40007ffe0e7 */
[----:B------:R-:W0:Y:S01]  /*13870*/  LDS.128 R4, [R12] ;  /* 0x000000000c047984 */ /* 0x000e220000000c00 */
[----:B------:R-:W-:Y:S02]  /*13880*/  SHF.R.U64 R30, R60, 0x10, R61 ;  /* 0x000000103c1e7819 */ /* 0x000fe4000000123d */
[----:B------:R-:W-:Y:S01]  /*13890*/  IMAD R14, R9, 0x2, R16 ;  /* 0x00000002090e7824 */ /* 0x000fe200078e0210 */
[----:B------:R-:W-:Y:S02]  /*138a0*/  SHF.R.U32.HI R57, RZ, 0x10, R57 ;  /* 0x00000010ff397819 */ /* 0x000fe40000011639 */
[----:B------:R-:W-:Y:S02]  /*138b0*/  PRMT R109, R109, 0x5410, R26 ;  /* 0x000054106d6d7816 */ /* 0x000fe4000000001a */
[----:B------:R-:W1:Y:S01]  /*138c0*/  LDS.128 R8, [R14+0x14400] ;  /* 0x014400000e087984 */ /* 0x000e620000000c00 */
[----:B------:R-:W-:Y:S02]  /*138d0*/  PRMT R111, R111, 0x5410, R30 ;  /* 0x000054106f6f7816 */ /* 0x000fe4000000001e */
[----:B------:R-:W-:Y:S01]  /*138e0*/  SHF.R.U32.HI R61, RZ, 0x10, R61 ;  /* 0x00000010ff3d7819 */ /* 0x000fe2000001163d */
[----:B------:R-:W-:Y:S01]  /*138f0*/  IMAD.U32 R31, R109, 0x10000, RZ ;  /* 0x000100006d1f7824 */ /* 0x000fe200078e00ff */
[----:B------:R-:W-:Y:S01]  /*13900*/  SHF.R.U64 R24, R58, 0x10, R59 ;  /* 0x000000103a187819 */ /* 0x000fe2000000123b */
[----:B------:R-:W-:Y:S01]  /*13910*/  IMAD.U32 R30, R111, 0x10000, RZ ;  /* 0x000100006f1e7824 */ /* 0x000fe200078e00ff */
[----:B------:R-:W-:-:S02]  /*13920*/  PRMT R110, R110, 0x5410, R57 ;  /* 0x000054106e6e7816 */ /* 0x000fc40000000039 */
[----:B------:R-:W-:Y:S02]  /*13930*/  SHF.R.U64 R28, R62, 0x10, R63 ;  /* 0x000000103e1c7819 */ /* 0x000fe4000000123f */
[----:B------:R-:W-:Y:S01]  /*13940*/  SHF.R.U32.HI R59, RZ, 0x10, R59 ;  /* 0x00000010ff3b7819 */ /* 0x000fe2000001163b */
[----:B------:R-:W-:Y:S01]  /*13950*/  IMAD.U32 R32, R110, 0x10000, RZ ;  /* 0x000100006e207824 */ /* 0x000fe200078e00ff */
[----:B------:R-:W-:Y:S02]  /*13960*/  SHF.R.U32.HI R63, RZ, 0x10, R63 ;  /* 0x00000010ff3f7819 */ /* 0x000fe4000001163f */
[----:B------:R-:W-:Y:S02]  /*13970*/  PRMT R112, R112, 0x5410, R61 ;  /* 0x0000541070707816 */ /* 0x000fe4000000003d */
[----:B------:R-:W-:Y:S02]  /*13980*/  PRMT R108, R108, 0x5410, R59 ;  /* 0x000054106c6c7816 */ /* 0x000fe4000000003b */
[----:B------:R-:W-:-:S02]  /*13990*/  PRMT R114, R114, 0x5410, R63 ;  /* 0x0000541072727816 */ /* 0x000fc4000000003f */
[----:B------:R-:W-:Y:S02]  /*139a0*/  LOP3.LUT R109, R109, 0xffff0000, RZ, 0xc0, !PT ;  /* 0xffff00006d6d7812 */ /* 0x000fe400078ec0ff */
[----:B------:R-:W-:Y:S02]  /*139b0*/  LOP3.LUT R111, R111, 0xffff0000, RZ, 0xc0, !PT ;  /* 0xffff00006f6f7812 */ /* 0x000fe400078ec0ff */
[----:B------:R-:W-:Y:S02]  /*139c0*/  LOP3.LUT R110, R110, 0xffff0000, RZ, 0xc0, !PT ;  /* 0xffff00006e6e7812 */ /* 0x000fe400078ec0ff */
        /* <DEDUP_REMOVED lines=23> */
[----:B------:R-:W-:Y:S02]  /*13b40*/  IMAD.U32 R30, R114, 0x10000, RZ ;  /* 0x00010000721e7824 */ /* 0x000fe400078e00ff */
[----:B------:R-:W-:Y:S01]  /*13b50*/  FFMA.FTZ R36, R15, R31, R36 ;  /* 0x0000001f0f247223 */ /* 0x000fe20000010024 */
[C---:B------:R-:W-:Y:S01]  /*13b60*/  FMUL.FTZ R26, R29.reuse, R34 ;  /* 0x000000221d1a7220 */ /* 0x040fe20000410000 */
[----:B------:R-:W-:Y:S01]  /*13b70*/  LOP3.LUT R112, R112, 0xffff0000, RZ, 0xc0, !PT ;  /* 0xffff000070707812 */ /* 0x000fe200078ec0ff */
[-C--:B------:R-:W-:Y:S01]  /*13b80*/  FMUL.FTZ R29, R29, R30.reuse ;  /* 0x0000001e1d1d7220 */ /* 0x080fe20000410000 */
[C---:B------:R-:W-:Y:S01]  /*13b90*/  FMUL.FTZ R15, R8.reuse, R109 ;  /* 0x0000006d080f7220 */ /* 0x040fe20000410000 */
[----:B------:R-:W-:Y:S01]  /*13ba0*/  FFMA.FTZ R30, R25, R30, -R26 ;  /* 0x0000001e191e7223 */ /* 0x000fe2000001081a */
[----:B------:R-:W-:Y:S01]  /*13bb0*/  FMUL.FTZ R26, R9, R110 ;  /* 0x0000006e091a7220 */ /* 0x000fe20000410000 */
[----:B------:R-:W-:Y:S01]  /*13bc0*/  FFMA.FTZ R34, R25, R34, R29 ;  /* 0x0000002219227223 */ /* 0x000fe2000001001d */
[-C--:B------:R-:W-:Y:S01]  /*13bd0*/  FMUL.FTZ R25, R8, R111.reuse ;  /* 0x0000006f08197220 */ /* 0x080fe20000410000 */
[----:B------:R-:W-:Y:S01]  /*13be0*/  FFMA.FTZ R8, R4, R111, -R15 ;  /* 0x0000006f04087223 */ /* 0x000fe2000001080f */
        /* <DEDUP_REMOVED lines=12> */
[----:B------:R-:W-:Y:S01]  /*13cb0*/  FFMA.FTZ R21, R24, R21, R5 ;  /* 0x0000001518157223 */ /* 0x000fe20000010005 */
[----:B------:R-:W-:Y:S01]  /*13cc0*/  LOP3.LUT R108, R108, 0xffff0000, RZ, 0xc0, !PT ;  /* 0xffff00006c6c7812 */ /* 0x000fe200078ec0ff */
[----:B------:R-:W-:Y:S01]  /*13cd0*/  FFMA.FTZ R25, R4, R109, R25 ;  /* 0x0000006d04197223 */ /* 0x000fe20000010019 */
[----:B------:R-:W-:Y:S01]  /*13ce0*/  LOP3.LUT R113, R113, 0xffff0000, RZ, 0xc0, !PT ;  /* 0xffff000071717812 */ /* 0x000fe200078ec0ff */
[----:B------:R-:W-:Y:S01]  /*13cf0*/  FFMA.FTZ R29, R24, R15, -R29 ;  /* 0x0000000f181d7223 */ /* 0x000fe2000001081d */
[----:B------:R-:W-:Y:S01]  /*13d00*/  LOP3.LUT R114, R114, 0xffff0000, RZ, 0xc0, !PT ;  /* 0xffff000072727812 */ /* 0x000fe200078ec0ff */
[C---:B------:R-:W-:Y:S01]  /*13d10*/  FMUL.FTZ R5, R10.reuse, R107 ;  /* 0x0000006b0a057220 */ /* 0x040fe20000410000 */
[----:B------:R-:W-:Y:S01]  /*13d20*/  FMUL.FTZ R26, R11, R108 ;  /* 0x0000006c0b1a7220 */ /* 0x000fe20000410000 */
[----:B------:R-:W-:-:S02]  /*13d30*/  FMUL.FTZ R4, R10, R113 ;  /* 0x000000710a047220 */ /* 0x000fc40000410000 */
[-C--:B------:R-:W-:Y:S01]  /*13d40*/  FMUL.FTZ R15, R11, R114.reuse ;  /* 0x000000720b0f7220 */ /* 0x080fe20000410000 */
[C---:B------:R-:W-:Y:S01]  /*13d50*/  FFMA.FTZ R10, R6.reuse, R113, -R5 ;  /* 0x00000071060a7223 */ /* 0x040fe20000010805 */
[C---:B------:R-:W-:Y:S01]  /*13d60*/  FFMA.FTZ R11, R7.reuse, R114, -R26 ;  /* 0x00000072070b7223 */ /* 0x040fe2000001081a */
[----:B------:R-:W-:Y:S01]  /*13d70*/  FFMA.FTZ R24, R6, R107, R4 ;  /* 0x0000006b06187223 */ /* 0x000fe20000010004 */
[----:B------:R-:W-:Y:S01]  /*13d80*/  FFMA.FTZ R15, R7, R108, R15 ;  /* 0x0000006c070f7223 */ /* 0x000fe2000001000f */
[----:B------:R-:W-:Y:S02]  /*13d90*/  F2FP.BF16.F32.PACK_AB R4, R8, R33 ;  /* 0x000000210804723e */ /* 0x000fe400000010ff */
        /* <DEDUP_REMOVED lines=9> */
.L_x_2517:
[----:B------:R-:W-:Y:S05]  /*13e30*/  BSYNC B2 ;  /* 0x0000000000027941 */ /* 0x000fea0003800000 */
.L_x_2516:
[----:B------:R-:W-:Y:S05]  /*13e40*/  @P1 BRA `(.L_x_2515) ;  /* 0x0000000400b81947 */ /* 0x000fea0003800000 */
[----:B------:R-:W-:Y:S02]  /*13e50*/  LEA.HI R13, R13, R20, RZ, 0x1d ;  /* 0x000000140d0d7211 */ /* 0x000fe400078fe8ff */
[----:B0123--:R-:W-:Y:S02]  /*13e60*/  LEA.HI R5, R0, R212, RZ, 0x6 ;  /* 0x000000d400057211 */ /* 0x00ffe400078f30ff */
        /* <DEDUP_REMOVED lines=18> */
[----:B------:R-:W0:Y:S01]  /*13f90*/  LDS.128 R4, [R35] ;  /* 0x0000000023047984 */ /* 0x000e220000000c00 */
[----:B------:R-:W-:Y:S02]  /*13fa0*/  SHF.R.U32.HI R53, RZ, 0x10, R53 ;  /* 0x00000010ff357819 */ /* 0x000fe40000011635 */
[----:B------:R-:W-:Y:S01]  /*13fb0*/  PRMT R93, R93, 0x5410, R24 ;  /* 0x000054105d5d7816 */ /* 0x000fe20000000018 */
[----:B------:R-:W1:Y:S01]  /*13fc0*/  LDS.128 R8, [R12+0x14400] ;  /* 0x014400000c087984 */ /* 0x000e620000000c00 */
[----:B------:R-:W-:-:S02]  /*13fd0*/  PRMT R104, R104, 0x5410, R15 ;  /* 0x0000541068687816 */ /* 0x000fc4000000000f */
[----:B------:R-:W-:Y:S01]  /*13fe0*/  SHF.R.U32.HI R80, RZ, 0x10, R81 ;  /* 0x00000010ff507819 */ /* 0x000fe20000011651 */
[----:B------:R-:W-:Y:S01]  /*13ff0*/  IMAD.U32 R29, R93, 0x10000, RZ ;  /* 0x000100005d1d7824 */ /* 0x000fe200078e00ff */
[----:B------:R-:W-:Y:S01]  /*14000*/  SHF.R.U64 R13, R82, 0x10, R83 ;  /* 0x00000010520d7819 */ /* 0x000fe20000001253 */
[----:B------:R-:W-:Y:S01]  /*14010*/  IMAD.U32 R28, R104, 0x10000, RZ ;  /* 0x00010000681c7824 */ /* 0x000fe200078e00ff */
[----:B------:R-:W-:Y:S02]  /*14020*/  SHF.R.U64 R14, R54, 0x10, R55 ;  /* 0x00000010360e7819 */ /* 0x000fe40000001237 */
[----:B------:R-:W-:Y:S02]  /*14030*/  PRMT R92, R92, 0x5410, R53 ;  /* 0x000054105c5c7816 */ /* 0x000fe40000000035 */
[----:B------:R-:W-:Y:S02]  /*14040*/  SHF.R.U32.HI R82, RZ, 0x10, R83 ;  /* 0x00000010ff527819 */ /* 0x000fe40000011653 */
[----:B------:R-:W-:Y:S01]  /*14050*/  SHF.R.U32.HI R55, RZ, 0x10, R55 ;  /* 0x00000010ff377819 */ /* 0x000fe20000011637 */
[----:B------:R-:W-:Y:S01]  /*14060*/  IMAD.U32 R30, R92, 0x10000, RZ ;  /* 0x000100005c1e7824 */ /* 0x000fe200078e00ff */
[----:B------:R-:W-:-:S02]  /*14070*/  PRMT R105, R105, 0x5410, R80 ;  /* 0x0000541069697816 */ /* 0x000fc40000000050 */
[----:B------:R-:W-:Y:S02]  /*14080*/  PRMT R106, R106, 0x5410, R13 ;  /* 0x000054106a6a7816 */ /* 0x000fe4000000000d */
[----:B------:R-:W-:Y:S02]  /*14090*/  PRMT R115, R115, 0x5410, R82 ;  /* 0x0000541073737816 */ /* 0x000fe40000000052 */
[----:B------:R-:W-:Y:S02]  /*140a0*/  PRMT R94, R94, 0x5410, R55 ;  /* 0x000054105e5e7816 */ /* 0x000fe40000000037 */
[----:B------:R-:W-:Y:S02]  /*140b0*/  PRMT R95, R95, 0x5410, R14 ;  /* 0x000054105f5f7816 */ /* 0x000fe4000000000e */
[----:B------:R-:W-:Y:S02]  /*140c0*/  LOP3.LUT R93, R93, 0xffff0000, RZ, 0xc0, !PT ;  /* 0xffff00005d5d7812 */ /* 0x000fe400078ec0ff */
[----:B------:R-:W-:Y:S01]  /*140d0*/  LOP3.LUT R92, R92, 0xffff0000, RZ, 0xc0, !PT ;  /* 0xffff00005c5c7812 */ /* 0x000fe200078ec0ff */
[C---:B0-----:R-:W-:Y:S01]  /*140e0*/  IMAD.U32 R13, R4.reuse, 0x10000, RZ ;  /* 0x00010000040d7824 */ /* 0x041fe200078e00ff */
        /* <DEDUP_REMOVED lines=13> */
[----:B------:R-:W-:Y:S01]  /*141c0*/  FFMA.FTZ R34, R13, R29, R34 ;  /* 0x0000001d0d227223 */ /* 0x000fe20000010022 */
[----:B------:R-:W-:Y:S02]  /*141d0*/  IMAD.U32 R32, R94, 0x10000, RZ ;  /* 0x000100005e207824 */ /* 0x000fe400078e00ff */
[-C--:B------:R-:W-:Y:S01]  /*141e0*/  FMUL.FTZ R25, R25, R24.reuse ;  /* 0x0000001819197220 */ /* 0x080fe20000410000 */
[----:B------:R-:W-:Y:S02]  /*141f0*/  IMAD.U32 R28, R115, 0x10000, RZ ;  /* 0x00010000731c7824 */ /* 0x000fe400078e00ff */
[----:B------:R-:W-:Y:S01]  /*14200*/  FFMA.FTZ R33, R14, R24, -R33 ;  /* 0x000000180e217223 */ /* 0x000fe20000010821 */
[----:B------:R-:W-:-:S02]  /*14210*/  IMAD.U32 R21, R7, 0x10000, RZ ;  /* 0x0001000007157824 */ /* 0x000fc400078e00ff */
[C---:B------:R-:W-:Y:S01]  /*14220*/  FMUL.FTZ R24, R27.reuse, R32 ;  /* 0x000000201b187220 */ /* 0x040fe20000410000 */
[----:B------:R-:W-:Y:S01]  /*14230*/  FMUL.FTZ R29, R27, R28 ;  /* 0x0000001c1b1d7220 */ /* 0x000fe20000410000 */
[----:B------:R-:W-:Y:S01]  /*14240*/  LOP3.LUT R13, R104, 0xffff0000, RZ, 0xc0, !PT ;  /* 0xffff0000680d7812 */ /* 0x000fe200078ec0ff */
[----:B------:R-:W-:Y:S01]  /*14250*/  FFMA.FTZ R30, R14, R30, R25 ;  /* 0x0000001e0e1e7223 */ /* 0x000fe20000010019 */
[C---:B------:R-:W-:Y:S01]  /*14260*/  FFMA.FTZ R27, R21.reuse, R28, -R24 ;  /* 0x0000001c151b7223 */ /* 0x040fe20000010818 */
[----:B------:R-:W-:Y:S01]  /*14270*/  FFMA.FTZ R29, R21, R32, R29 ;  /* 0x00000020151d7223 */ /* 0x000fe2000001001d */
[C---:B------:R-:W-:Y:S01]  /*14280*/  FMUL.FTZ R21, R8.reuse, R93 ;  /* 0x0000005d08157220 */ /* 0x040fe20000410000 */
[----:B------:R-:W-:Y:S01]  /*14290*/  LOP3.LUT R14, R105, 0xffff0000, RZ, 0xc0, !PT ;  /* 0xffff0000690e7812 */ /* 0x000fe200078ec0ff */
[-C--:B------:R-:W-:Y:S01]  /*142a0*/  FMUL.FTZ R25, R8, R13.reuse ;  /* 0x0000000d08197220 */ /* 0x080fe20000410000 */
[----:B------:R-:W-:Y:S02]  /*142b0*/  IMAD.U32 R26, R10, 0x10000, RZ ;  /* 0x000100000a1a7824 */ /* 0x000fe400078e00ff */
[----:B------:R-:W-:Y:S01]  /*142c0*/  FFMA.FTZ R24, R4, R13, -R21 ;  /* 0x0000000d04187223 */ /* 0x000fe20000010815 */
[----:B------:R-:W-:-:S02]  /*142d0*/  IMAD.U32 R13, R95, 0x10000, RZ ;  /* 0x000100005f0d7824 */ /* 0x000fc400078e00ff */
[C---:B------:R-:W-:Y:S01]  /*142e0*/  FMUL.FTZ R28, R9.reuse, R92 ;  /* 0x0000005c091c7220 */ /* 0x040fe20000410000 */
[----:B------:R-:W-:Y:S01]  /*142f0*/  FFMA.FTZ R25, R4, R93, R25 ;  /* 0x0000005d04197223 */ /* 0x000fe20000010019 */
[----:B------:R-:W-:Y:S02]  /*14300*/  IMAD.U32 R15, R6, 0x10000, RZ ;  /* 0x00010000060f7824 */ /* 0x000fe400078e00ff */
[-C--:B------:R-:W-:Y:S01]  /*14310*/  FMUL.FTZ R9, R9, R14.reuse ;  /* 0x0000000e09097220 */ /* 0x080fe20000410000 */
[----:B------:R-:W-:Y:S02]  /*14320*/  IMAD.U32 R8, R106, 0x10000, RZ ;  /* 0x000100006a087824 */ /* 0x000fe400078e00ff */
[----:B------:R-:W-:Y:S01]  /*14330*/  FMUL.FTZ R4, R26, R13 ;  /* 0x0000000d1a047220 */ /* 0x000fe20000410000 */
[C---:B------:R-:W-:Y:S01]  /*14340*/  FFMA.FTZ R28, R5.reuse, R14, -R28 ;  /* 0x0000000e051c7223 */ /* 0x040fe2000001081c */
[----:B------:R-:W-:Y:S01]  /*14350*/  LOP3.LUT R10, R10, 0xffff0000, RZ, 0xc0, !PT ;  /* 0xffff00000a0a7812 */ /* 0x000fe200078ec0ff */
        /* <DEDUP_REMOVED lines=8> */
[----:B------:R-:W-:Y:S01]  /*143e0*/  FMUL.FTZ R13, R10, R95 ;  /* 0x0000005f0a0d7220 */ /* 0x000fe20000410000 */
[----:B------:R-:W-:Y:S01]  /*143f0*/  LOP3.LUT R4, R115, 0xffff0000, RZ, 0xc0, !PT ;  /* 0xffff000073047812 */ /* 0x000fe200078ec0ff */
[----:B------:R-:W-:Y:S01]  /*14400*/  FMUL.FTZ R8, R11, R94 ;  /* 0x0000005e0b087220 */ /* 0x000fe20000410000 */
[----:B------:R-:W-:Y:S01]  /*14410*/  LOP3.LUT R6, R6, 0xffff0000, RZ, 0xc0, !PT ;  /* 0xffff000006067812 */ /* 0x000fe200078ec0ff */
[-C--:B------:R-:W-:Y:S01]  /*14420*/  FMUL.FTZ R10, R10, R5.reuse ;  /* 0x000000050a0a7220 */ /* 0x080fe20000410000 */
[----:B------:R-:W-:Y:S01]  /*14430*/  LOP3.LUT R7, R7, 0xffff0000, RZ, 0xc0, !PT ;  /* 0xffff000007077812 */ /* 0x000fe200078ec0ff */
[----:B------:R-:W-:Y:S01]  /*14440*/  FMUL.FTZ R11, R11, R4 ;  /* 0x000000040b0b7220 */ /* 0x000fe20000410000 */
[----:B------:R-:W-:Y:S01]  /*14450*/  F2FP.BF16.F32.PACK_AB R9, R9, R30 ;  /* 0x0000001e0909723e */ /* 0x000fe200000010ff */
        /* <DEDUP_REMOVED lines=13> */
.L_x_2515:
[----:B------:R-:W-:Y:S05]  /*14530*/  BSYNC B1 ;  /* 0x0000000000017941 */ /* 0x000fea0003800000 */
.L_x_2514:
[----:B------:R-:W-:Y:S05]  /*14540*/  @P3 BRA `(.L_x_2473) ;  /* 0x0000000c00983947 */ /* 0x000fea0003800000 */
[----:B01234-:R-:W2:Y:S01]  /*14550*/  LDL R4, [R1+0x8c] ;  /* 0x00008c0001047983 */ /* 0x01fea20000100800 */
[----:B------:R-:W0:Y:S03]  /*14560*/  LDC R37, c[0x0][0x3d4] ;  /* 0x0000f500ff257b82 */ /* 0x000e260000000800 */
[----:B------:R-:W3:Y:S04]  /*14570*/  LDL R5, [R1+0x80] ;  /* 0x0000800001057983 */ /* 0x000ee80000100800 */
[----:B------:R1:W5:Y:S01]  /*14580*/  LDL R41, [R1+0x90] ;  /* 0x0000900001297983 */ /* 0x0003620000100800 */
[----:B------:R-:W-:Y:S01]  /*14590*/  BSSY B1, `(.L_x_2518) ;  /* 0x0000072000017945 */ /* 0x000fe20003800000 */
[----:B0-----:R-:W-:-:S02]  /*145a0*/  ISETP.GE.AND P0, PT, R213, R37, PT ;  /* 0x00000025d500720c */ /* 0x001fc40003f06270 */
[----:B------:R-:W-:Y:S01]  /*145b0*/  ISETP.GE.AND P1, PT, R212, R37, PT ;  /* 0x00000025d400720c */ /* 0x000fe20003f26270 */
[----:B--2---:R-:W-:-:S05]  /*145c0*/  IMAD.SHL.U32 R4, R4, 0x40, RZ ;  /* 0x0000004004047824 */ /* 0x004fca00078e00ff */
[----:B------:R-:W-:Y:S01]  /*145d0*/  LOP3.LUT R38, R4, 0x1c0, RZ, 0xc0, !PT ;  /* 0x000001c004267812 */ /* 0x000fe200078ec0ff */
[----:B---3--:R-:W-:-:S03]  /*145e0*/  IMAD.MOV.U32 R42, RZ, RZ, R5 ;  /* 0x000000ffff2a7224 */ /* 0x008fc600078e0005 */
[----:B------:R-:W-:Y:S01]  /*145f0*/  SHF.R.U32.HI R39, RZ, 0x3, R38 ;  /* 0x00000003ff277819 */ /* 0x000fe20000011626 */
[----:B-1----:R-:W-:Y:S06]  /*14600*/  @P0 BRA `(.L_x_2519) ;  /* 0x0000000400a80947 */ /* 0x002fec0003800000 */
[----:B------:R-:W-:Y:S02]  /*14610*/  LEA.HI R4, R37, R222, RZ, 0x1d ;  /* 0x000000de25047211 */ /* 0x000fe400078fe8ff */
[----:B------:R-:W-:Y:S02]  /*14620*/  R2UR UR4, R42 ;  /* 0x000000002a0472ca */ /* 0x000fe400000e0000 */
[----:B------:R-:W-:Y:S01]  /*14630*/  SHF.R.S32.HI R7, RZ, 0x1f, R4 ;  /* 0x0000001fff077819 */ /* 0x000fe20000011404 */
[----:B------:R-:W-:Y:S01]  /*14640*/  IMAD.SHL.U32 R5, R4, 0x8, RZ ;  /* 0x0000000804057824 */ /* 0x000fe200078e00ff */
[C---:B------:R-:W-:Y:S02]  /*14650*/  LOP3.LUT R6, R38.reuse, 0x38, R213, 0xf8, !PT ;  /* 0x0000003826067812 */ /* 0x040fe400078ef8d5 */
[----:B------:R-:W-:Y:S02]  /*14660*/  LEA.HI R7, R7, R4, RZ, 0x3 ;  /* 0x0000000407077211 */ /* 0x000fe400078f18ff */
[----:B------:R-:W-:-:S02]  /*14670*/  LOP3.LUT R4, R38, 0x38, R5, 0xf8, !PT ;  /* 0x0000003826047812 */ /* 0x000fc400078ef805 */
[----:B-----5:R-:W-:Y:S01]  /*14680*/  LOP3.LUT R6, R41, R6, R39, 0xf6, !PT ;  /* 0x0000000629067212 */ /* 0x020fe200078ef627 */
        /* <DEDUP_REMOVED lines=57> */
[----:B------:R-:W-:Y:S01]  /*14a20*/  FMUL.FTZ R21, R8, R25 ;  /* 0x0000001908157220 */ /* 0x000fe20000410000 */
[----:B------:R-:W-:Y:S01]  /*14a30*/  LOP3.LUT R24, R99, 0xffff0000, RZ, 0xc0, !PT ;  /* 0xffff000063187812 */ /* 0x000fe200078ec0ff */
[----:B------:R-:W-:Y:S01]  /*14a40*/  IMAD.U32 R26, R10, 0x10000, RZ ;  /* 0x000100000a1a7824 */ /* 0x000fe200078e00ff */
[----:B------:R-:W-:Y:S01]  /*14a50*/  LOP3.LUT R14, R101, 0xffff0000, RZ, 0xc0, !PT ;  /* 0xffff0000650e7812 */ /* 0x000fe200078ec0ff */
[-C--:B------:R-:W-:Y:S01]  /*14a60*/  FMUL.FTZ R27, R8, R13.reuse ;  /* 0x0000000d081b7220 */ /* 0x080fe20000410000 */
[----:B------:R-:W-:Y:S01]  /*14a70*/  FFMA.FTZ R28, R4, R13, -R21 ;  /* 0x0000000d041c7223 */ /* 0x000fe20000010815 */
[----:B------:R-:W-:-:S02]  /*14a80*/  IMAD.U32 R13, R96, 0x10000, RZ ;  /* 0x00010000600d7824 */ /* 0x000fc400078e00ff */
[C---:B------:R-:W-:Y:S01]  /*14a90*/  FMUL.FTZ R32, R9.reuse, R24 ;  /* 0x0000001809207220 */ /* 0x040fe20000410000 */
[-C--:B------:R-:W-:Y:S01]  /*14aa0*/  FMUL.FTZ R9, R9, R14.reuse ;  /* 0x0000000e09097220 */ /* 0x080fe20000410000 */
[----:B------:R-:W-:Y:S01]  /*14ab0*/  FFMA.FTZ R27, R4, R25, R27 ;  /* 0x00000019041b7223 */ /* 0x000fe2000001001b */
[----:B------:R-:W-:Y:S02]  /*14ac0*/  IMAD.U32 R8, R102, 0x10000, RZ ;  /* 0x0001000066087824 */ /* 0x000fe400078e00ff */
[----:B------:R-:W-:Y:S01]  /*14ad0*/  FMUL.FTZ R4, R26, R13 ;  /* 0x0000000d1a047220 */ /* 0x000fe20000410000 */
        /* <DEDUP_REMOVED lines=12> */
[-C--:B------:R-:W-:Y:S01]  /*14ba0*/  FMUL.FTZ R10, R10, R5.reuse ;  /* 0x000000050a0a7220 */ /* 0x080fe20000410000 */
[----:B------:R-:W-:Y:S01]  /*14bb0*/  FFMA.FTZ R13, R6, R5, -R13 ;  /* 0x00000005060d7223 */ /* 0x000fe2000001080d */
[C---:B------:R-:W-:Y:S01]  /*14bc0*/  FMUL.FTZ R24, R11.reuse, R8 ;  /* 0x000000080b187220 */ /* 0x040fe20000410000 */
[----:B------:R-:W-:Y:S01]  /*14bd0*/  F2FP.BF16.F32.PACK_AB R5, R32, R33 ;  /* 0x000000212005723e */ /* 0x000fe200000010ff */
[-C--:B------:R-:W-:Y:S01]  /*14be0*/  FMUL.FTZ R15, R11, R4.reuse ;  /* 0x000000040b0f7220 */ /* 0x080fe20000410000 */
[----:B------:R-:W-:Y:S01]  /*14bf0*/  FFMA.FTZ R11, R6, R9, R10 ;  /* 0x00000009060b7223 */ /* 0x000fe2000001000a */
[C---:B------:R-:W-:Y:S01]  /*14c00*/  FFMA.FTZ R24, R7.reuse, R4, -R24 ;  /* 0x0000000407187223 */ /* 0x040fe20000010818 */
[----:B------:R-:W-:Y:S01]  /*14c10*/  F2FP.BF16.F32.PACK_AB R4, R28, R31 ;  /* 0x0000001f1c04723e */ /* 0x000fe200000010ff */
[----:B------:R-:W-:Y:S01]  /*14c20*/  FFMA.FTZ R36, R7, R8, R15 ;  /* 0x0000000807247223 */ /* 0x000fe2000001000f */
[----:B------:R-:W-:-:S02]  /*14c30*/  F2FP.BF16.F32.PACK_AB R6, R13, R14 ;  /* 0x0000000e0d06723e */ /* 0x000fc400000010ff */
[----:B------:R-:W-:Y:S02]  /*14c40*/  F2FP.BF16.F32.PACK_AB R10, R11, R26 ;  /* 0x0000001a0b0a723e */ /* 0x000fe400000010ff */
[----:B------:R-:W-:Y:S02]  /*14c50*/  F2FP.BF16.F32.PACK_AB R7, R24, R29 ;  /* 0x0000001d1807723e */ /* 0x000fe400000010ff */
[----:B------:R-:W-:Y:S02]  /*14c60*/  F2FP.BF16.F32.PACK_AB R8, R27, R34 ;  /* 0x000000221b08723e */ /* 0x000fe400000010ff */
[----:B------:R-:W-:Y:S01]  /*14c70*/  F2FP.BF16.F32.PACK_AB R9, R21, R30 ;  /* 0x0000001e1509723e */ /* 0x000fe200000010ff */
[----:B------:R0:W-:Y:S01]  /*14c80*/  STS.128 [R40], R4 ;  /* 0x0000000428007388 */ /* 0x0001e20000000c00 */
[----:B------:R-:W-:-:S05]  /*14c90*/  F2FP.BF16.F32.PACK_AB R11, R36, R35 ;  /* 0x00000023240b723e */ /* 0x000fca00000010ff */
[----:B------:R0:W-:Y:S02]  /*14ca0*/  STS.128 [R12+0x14400], R8 ;  /* 0x014400080c007388 */ /* 0x0001e40000000c00 */
.L_x_2519:
[----:B------:R-:W-:Y:S05]  /*14cb0*/  BSYNC B1 ;  /* 0x0000000000017941 */ /* 0x000fea0003800000 */
.L_x_2518:
[----:B------:R-:W-:Y:S05]  /*14cc0*/  @P1 BRA `(.L_x_2473) ;  /* 0x0000000400b81947 */ /* 0x000fea0003800000 */
[----:B------:R-:W-:Y:S02]  /*14cd0*/  LEA.HI R20, R37, R20, RZ, 0x1d ;  /* 0x0000001425147211 */ /* 0x000fe400078fe8ff */
[----:B------:R-:W-:Y:S02]  /*14ce0*/  LEA.HI R0, R0, R212, RZ, 0x6 ;  /* 0x000000d400007211 */ /* 0x000fe400078f30ff */
[----:B0-----:R-:W-:Y:S02]  /*14cf0*/  LOP3.LUT R6, R38, 0x38, R3, 0xf8, !PT ;  /* 0x0000003826067812 */ /* 0x001fe400078ef803 */
[----:B------:R-:W-:Y:S01]  /*14d00*/  SHF.R.S32.HI R3, RZ, 0x1f, R20 ;  /* 0x0000001fff037819 */ /* 0x000fe20000011414 */
[----:B------:R-:W-:Y:S01]  /*14d10*/  IMAD.SHL.U32 R4, R0, 0x80, RZ ;  /* 0x0000008000047824 */ /* 0x000fe200078e00ff */
[----:B------:R-:W-:Y:S01]  /*14d20*/  R2UR UR4, R42 ;  /* 0x000000002a0472ca */ /* 0x000fe200000e0000 */
[----:B------:R-:W-:Y:S01]  /*14d30*/  IMAD.SHL.U32 R0, R20, 0x8, RZ ;  /* 0x0000000814007824 */ /* 0x000fe200078e00ff */
[----:B------:R-:W-:-:S02]  /*14d40*/  LEA.HI R3, R3, R20, RZ, 0x3 ;  /* 0x0000001403037211 */ /* 0x000fc400078f18ff */
[-C--:B------:R-:W-:Y:S02]  /*14d50*/  LOP3.LUT R5, R6, R39.reuse, RZ, 0x3c, !PT ;  /* 0x0000002706057212 */ /* 0x080fe400078e3cff */
[----:B------:R-:W-:Y:S01]  /*14d60*/  LOP3.LUT R0, R38, 0x38, R0, 0xf8, !PT ;  /* 0x0000003826007812 */ /* 0x000fe200078ef800 */
[----:B------:R-:W-:Y:S01]  /*14d70*/  IMAD.SHL.U32 R3, R3, 0x400, RZ ;  /* 0x0000040003037824 */ /* 0x000fe200078e00ff */
[----:B------:R-:W-:Y:S02]  /*14d80*/  LOP3.LUT R4, R4, 0xffffe000, RZ, 0xc0, !PT ;  /* 0xffffe00004047812 */ /* 0x000fe400078ec0ff */
[----:B------:R-:W-:Y:S02]  /*14d90*/  LOP3.LUT R0, R0, R39, RZ, 0x3c, !PT ;  /* 0x0000002700007212 */ /* 0x000fe400078e3cff */
[----:B------:R-:W-:Y:S02]  /*14da0*/  LOP3.LUT R3, R3, 0x7fffe000, RZ, 0xc0, !PT ;  /* 0x7fffe00003037812 */ /* 0x000fe400078ec0ff */
[----:B-----5:R-:W-:-:S02]  /*14db0*/  IADD3 R4, R5, R4, R41 ;  /* 0x0000000405047210 */ /* 0x020fc40007ffe029 */
        /* <DEDUP_REMOVED lines=14> */
[----:B------:R-:W-:Y:S02]  /*14ea0*/  PRMT R84, R84, 0x5410, R65 ;  /* 0x0000541054547816 */ /* 0x000fe40000000041 */
[----:B------:R-:W-:Y:S02]  /*14eb0*/  SHF.R.U32.HI R67, RZ, 0x10, R67 ;  /* 0x00000010ff437819 */ /* 0x000fe40000011643 */
[----:B------:R-:W-:Y:S01]  /*14ec0*/  SHF.R.U64 R13, R78, 0x10, R79 ;  /* 0x000000104e0d7819 */ /* 0x000fe2000000124f */
[----:B------:R-:W-:Y:S01]  /*14ed0*/  IMAD.U32 R27, R84, 0x10000, RZ ;  /* 0x00010000541b7824 */ /* 0x000fe200078e00ff */
[----:B------:R-:W-:-:S02]  /*14ee0*/  PRMT R89, R89, 0x5410, R76 ;  /* 0x0000541059597816 */ /* 0x000fc4000000004c */
[----:B------:R-:W-:Y:S02]  /*14ef0*/  PRMT R87, R87, 0x5410, R0 ;  /* 0x0000541057577816 */ /* 0x000fe40000000000 */
[----:B------:R-:W-:Y:S02]  /*14f00*/  SHF.R.U32.HI R78, RZ, 0x10, R79 ;  /* 0x00000010ff4e7819 */ /* 0x000fe4000001164f */
[----:B------:R-:W-:Y:S02]  /*14f10*/  PRMT R86, R86, 0x5410, R67 ;  /* 0x0000541056567816 */ /* 0x000fe40000000043 */
[----:B------:R-:W-:Y:S02]  /*14f20*/  PRMT R91, R91, 0x5410, R78 ;  /* 0x000054105b5b7816 */ /* 0x000fe4000000004e */
[----:B------:R-:W-:Y:S02]  /*14f30*/  LOP3.LUT R85, R85, 0xffff0000, RZ, 0xc0, !PT ;  /* 0xffff000055557812 */ /* 0x000fe400078ec0ff */
[----:B------:R-:W-:-:S02]  /*14f40*/  LOP3.LUT R84, R84, 0xffff0000, RZ, 0xc0, !PT ;  /* 0xffff000054547812 */ /* 0x000fc400078ec0ff */
[----:B------:R-:W-:Y:S01]  /*14f50*/  PRMT R90, R90, 0x5410, R13 ;  /* 0x000054105a5a7816 */ /* 0x000fe2000000000d */
        /* <DEDUP_REMOVED lines=19> */
[----:B------:R-:W-:-:S02]  /*15090*/  IMAD.U32 R25, R91, 0x10000, RZ ;  /* 0x000100005b197824 */ /* 0x000fc400078e00ff */
[----:B------:R-:W-:Y:S01]  /*150a0*/  FMUL.FTZ R15, R24, R29 ;  /* 0x0000001d180f7220 */ /* 0x000fe20000410000 */
[----:B------:R-:W-:Y:S01]  /*150b0*/  LOP3.LUT R0, R89, 0xffff0000, RZ, 0xc0, !PT ;  /* 0xffff000059007812 */ /* 0x000fe200078ec0ff */
[----:B------:R-:W-:Y:S01]  /*150c0*/  FFMA.FTZ R35, R12, R27, R35 ;  /* 0x0000001b0c237223 */ /* 0x000fe20000010023 */
[-C--:B------:R-:W-:Y:S01]  /*150d0*/  FMUL.FTZ R24, R24, R25.reuse ;  /* 0x0000001918187220 */ /* 0x080fe20000410000 */
[----:B------:R-:W-:Y:S01]  /*150e0*/  FFMA.FTZ R26, R14, R25, -R15 ;  /* 0x000000190e1a7223 */ /* 0x000fe2000001080f */
[----:B------:R-:W-:Y:S01]  /*150f0*/  LOP3.LUT R15, R88, 0xffff0000, RZ, 0xc0, !PT ;  /* 0xffff0000580f7812 */ /* 0x000fe200078ec0ff */
[----:B------:R-:W-:Y:S01]  /*15100*/  FMUL.FTZ R25, R8, R85 ;  /* 0x0000005508197220 */ /* 0x000fe20000410000 */
[C---:B------:R-:W-:Y:S01]  /*15110*/  FMUL.FTZ R20, R9.reuse, R84 ;  /* 0x0000005409147220 */ /* 0x040fe20000410000 */
[----:B------:R-:W-:Y:S02]  /*15120*/  IMAD.U32 R21, R10, 0x10000, RZ ;  /* 0x000100000a157824 */ /* 0x000fe400078e00ff */
[----:B------:R-:W-:Y:S01]  /*15130*/  FMUL.FTZ R9, R9, R0 ;  /* 0x0000000009097220 */ /* 0x000fe20000410000 */
[----:B------:R-:W-:Y:S01]  /*15140*/  FMUL.FTZ R27, R8, R15 ;  /* 0x0000000f081b7220 */ /* 0x000fe20000410000 */
[----:B------:R-:W-:-:S02]  /*15150*/  IMAD.U32 R12, R87, 0x10000, RZ ;  /* 0x00010000570c7824 */ /* 0x000fc400078e00ff */
[----:B------:R-:W-:Y:S01]  /*15160*/  FFMA.FTZ R29, R14, R29, R24 ;  /* 0x0000001d0e1d7223 */ /* 0x000fe20000010018 */
[----:B------:R-:W-:Y:S02]  /*15170*/  IMAD.U32 R8, R90, 0x10000, RZ ;  /* 0x000100005a087824 */ /* 0x000fe400078e00ff */
[C---:B------:R-:W-:Y:S01]  /*15180*/  FFMA.FTZ R25, R4.reuse, R15, -R25 ;  /* 0x0000000f04197223 */ /* 0x040fe20000010819 */
[----:B------:R-:W-:Y:S01]  /*15190*/  FFMA.FTZ R14, R4, R85, R27 ;  /* 0x00000055040e7223 */ /* 0x000fe2000001001b */
[----:B------:R-:W-:Y:S01]  /*151a0*/  IMAD.U32 R13, R6, 0x10000, RZ ;  /* 0x00010000060d7824 */ /* 0x000fe200078e00ff */
[----:B------:R-:W-:Y:S01]  /*151b0*/  LOP3.LUT R10, R10, 0xffff0000, RZ, 0xc0, !PT ;  /* 0xffff00000a0a7812 */ /* 0x000fe200078ec0ff */
[----:B------:R-:W-:Y:S01]  /*151c0*/  FMUL.FTZ R4, R21, R12 ;  /* 0x0000000c15047220 */ /* 0x000fe20000410000 */
[----:B------:R-:W-:Y:S01]  /*151d0*/  LOP3.LUT R11, R11, 0xffff0000, RZ, 0xc0, !PT ;  /* 0xffff00000b0b7812 */ /* 0x000fe200078ec0ff */
[C---:B------:R-:W-:Y:S01]  /*151e0*/  FFMA.FTZ R20, R5.reuse, R0, -R20 ;  /* 0x0000000005147223 */ /* 0x040fe20000010814 */
[----:B------:R-:W-:Y:S01]  /*151f0*/  FFMA.FTZ R84, R5, R84, R9 ;  /* 0x0000005405547223 */ /* 0x000fe20000010009 */
        /* <DEDUP_REMOVED lines=12> */
[-C--:B------:R-:W-:Y:S01]  /*152c0*/  FMUL.FTZ R13, R11, R0.reuse ;  /* 0x000000000b0d7220 */ /* 0x080fe20000410000 */
[----:B------:R-:W-:Y:S01]  /*152d0*/  FFMA.FTZ R10, R6, R5, -R9 ;  /* 0x00000005060a7223 */ /* 0x000fe20000010809 */
[----:B------:R-:W-:Y:S01]  /*152e0*/  F2FP.BF16.F32.PACK_AB R5, R20, R33 ;  /* 0x000000211405723e */ /* 0x000fe200000010ff */
        /* <DEDUP_REMOVED lines=12> */
.L_x_2473:
[----:B------:R-:W-:Y:S05]  /*153b0*/  BSYNC B0 ;  /* 0x0000000000007941 */ /* 0x000fea0003800000 */
.L_x_2421:
        /* <DEDUP_REMOVED lines=8> */
.L_x_2419:
[----:B------:R-:W2:Y:S02]  /*15440*/  LDL R0, [R1+0x60] ;  /* 0x0000600001007983 */ /* 0x000ea40000100800 */
[----:B--2---:R-:W-:-:S13]  /*15450*/  R2UR UR4, R0 ;  /* 0x00000000000472ca */ /* 0x004fda00000e0000 */
[----:B------:R-:W-:-:S05]  /*15460*/  IMAD.U32 R0, RZ, RZ, UR4 ;  /* 0x00000004ff007e24 */ /* 0x000fca000f8e00ff */
[----:B------:R-:W-:-:S13]  /*15470*/  ISETP.NE.AND P0, PT, R0, 0x3, PT ;  /* 0x000000030000780c */ /* 0x000fda0003f05270 */
[----:B------:R-:W-:Y:S05]  /*15480*/  @!P0 BRA `(.L_x_2520) ;  /* 0x0000000000048947 */ /* 0x000fea0003800000 */
[----:B------:R-:W-:Y:S01]  /*15490*/  BPT.TRAP 0x1 ;  /* 0x000000040000795c */ /* 0x000fe20000300000 */
.L_x_2520:
[----:B------:R-:W-:Y:S01]  /*154a0*/  IMAD R0, R214, 0x8, R16 ;  /* 0x00000008d6007824 */ /* 0x000fe200078e0210 */
[----:B01----:R-:W-:-:S04]  /*154b0*/  SHF.L.U32 R3, R219, 0x1f, RZ ;  /* 0x0000001fdb037819 */ /* 0x003fc800000006ff */
[----:B------:R0:W1:Y:S01]  /*154c0*/  SYNCS.PHASECHK.TRANS64.TRYWAIT P2, [R0+URZ+0x38830], R3 ;  /* 0x03883003000075a7 */ /* 0x000062000804017f */
[----:B------:R-:W-:Y:S05]  /*154d0*/  @!P0 BRA `(.L_x_2521) ;  /* 0x0000000000048947 */ /* 0x000fea0003800000 */
[----:B------:R-:W-:Y:S01]  /*154e0*/  BPT.TRAP 0x1 ;  /* 0x000000040000795c */ /* 0x000fe20000300000 */
.L_x_2521:
[----:B---34-:R-:W2:Y:S01]  /*154f0*/  S2R R4, SR_TID.X ;  /* 0x0000000000047919 */ /* 0x018ea20000002100 */
[----:B------:R-:W-:Y:S01]  /*15500*/  IMAD.MOV.U32 R151, RZ, RZ, RZ ;  /* 0x000000ffff977224 */ /* 0x000fe200078e00ff */
[----:B--2---:R-:W-:-:S04]  /*15510*/  LOP3.LUT R4, R4, 0x7f, RZ, 0xc0, !PT ;  /* 0x0000007f04047812 */ /* 0x004fc800078ec0ff */
[----:B------:R-:W-:Y:S01]  /*15520*/  ISETP.NE.AND P1, PT, R4, RZ, PT ;  /* 0x000000ff0400720c */ /* 0x000fe20003f25270 */
[----:B-1----:R-:W-:-:S12]  /*15530*/  @P2 BRA `(.L_x_2522) ;  /* 0x0000000000082947 */ /* 0x002fd80003800000 */
[----:B------:R-:W1:Y:S02]  /*15540*/  SYNCS.PHASECHK.TRANS64.TRYWAIT P2, [R0+URZ+0x38830], R3 ;  /* 0x03883003000075a7 */ /* 0x000e64000804017f */
[----:B-1----:R-:W-:Y:S05]  /*15550*/  @!P2 BRA `(.L_x_2523) ;  /* 0x000001a000e4a947 */ /* 0x002fea0003800000 */
.L_x_2522:
[----:B------:R-:W-:Y:S05]  /*15560*/  WARPSYNC.ALL ;  /* 0x0000000000007948 */ /* 0x000fea0003800000 */
[----:B01----:R-:W-:Y:S01]  /*15570*/  VIADD R3, R16, 0x24400 ;  /* 0x0002440010037836 */ /* 0x003fe20000000000 */
[----:B------:R-:W-:Y:S01]  /*15580*/  R2UR UR12, R2 ;  /* 0x00000000020c72ca */ /* 0x000fe200000e0000 */
[----:B------:R-:W-:Y:S01]  /*15590*/  WARPGROUP.ARRIVE ;  /* 0x00000000000079c5 */ /* 0x000fe20000000000 */
[----:B------:R-:W-:Y:S01]  /*155a0*/  UMOV UR9, 0x40000040 ;  /* 0x4000004000097882 */ /* 0x000fe20000000000 */
[----:B------:R-:W-:Y:S01]  /*155b0*/  IMAD.MOV.U32 R5, RZ, RZ, 0x40000040 ;  /* 0x40000040ff057424 */ /* 0x000fe200078e00ff */
[----:B------:R-:W-:Y:S01]  /*155c0*/  SHF.R.U32.HI R3, RZ, 0x4, R3 ;  /* 0x00000004ff037819 */ /* 0x000fe20000011603 */
[----:B------:R-:W-:Y:S01]  /*155d0*/  UMOV UR5, UR9 ;  /* 0x0000000900057c82 */ /* 0x000fe20008000000 */
[----:B------:R-:W-:Y:S01]  /*155e0*/  IMAD.MOV.U32 R7, RZ, RZ, 0x40000040 ;  /* 0x40000040ff077424 */ /* 0x000fe200078e00ff */
[----:B------:R-:W-:Y:S01]  /*155f0*/  UMOV UR17, 0x40000040 ;  /* 0x4000004000117882 */ /* 0x000fe20000000000 */
[----:B------:R-:W-:Y:S01]  /*15600*/  LOP3.LUT R3, R3, 0x3fff, RZ, 0xc0, !PT ;  /* 0x00003fff03037812 */ /* 0x000fe200078ec0ff */
[----:B------:R-:W-:Y:S01]  /*15610*/  IMAD.U32 R9, RZ, RZ, UR9 ;  /* 0x00000009ff097e24 */ /* 0x000fe2000f8e00ff */
[----:B------:R-:W-:Y:S01]  /*15620*/  R2UR UR7, R5 ;  /* 0x00000000050772ca */ /* 0x000fe200000e0000 */
[----:B------:R-:W-:Y:S01]  /*15630*/  IMAD.MOV.U32 R5, RZ, RZ, 0x40000040 ;  /* 0x40000040ff057424 */ /* 0x000fe200078e00ff */
[----:B------:R-:W-:Y:S01]  /*15640*/  LOP3.LUT R223, R3, 0x10000, RZ, 0xfc, !PT ;  /* 0x0001000003df7812 */ /* 0x000fe200078efcff */
[----:B------:R-:W-:Y:S01]  /*15650*/  IMAD.MOV.U32 R3, RZ, RZ, 0x40000040 ;  /* 0x40000040ff037424 */ /* 0x000fe200078e00ff */
[----:B------:R-:W-:-:S03]  /*15660*/  ULOP3.LUT UR12, UR12, 0x10000, URZ, 0xfc, !UPT ;  /* 0x000100000c0c7892 */ /* 0x000fc6000f8efc3f */
[----:B------:R-:W-:Y:S01]  /*15670*/  IMAD R2, R214, 0xa00, R223 ;  /* 0x00000a00d6027824 */ /* 0x000fe200078e02df */
[----:B------:R-:W-:-:S03]  /*15680*/  R2UR UR11, R3 ;  /* 0x00000000030b72ca */ /* 0x000fc600000e0000 */
[----:B------:R-:W-:Y:S01]  /*15690*/  UMOV UR8, UR12 ;  /* 0x0000000c00087c82 */ /* 0x000fe20008000000 */
[C---:B------:R-:W-:Y:S01]  /*156a0*/  R2UR UR10, R2.reuse ;  /* 0x00000000020a72ca */ /* 0x040fe200000e0000 */
[C---:B------:R-:W-:Y:S01]  /*156b0*/  VIADD R4, R2.reuse, 0x80 ;  /* 0x0000008002047836 */ /* 0x040fe20000000000 */
[----:B------:R-:W-:Y:S01]  /*156c0*/  UMOV UR4, UR8 ;  /* 0x0000000800047c82 */ /* 0x000fe20008000000 */
[----:B------:R-:W-:Y:S02]  /*156d0*/  VIADD R6, R2, 0x200 ;  /* 0x0000020002067836 */ /* 0x000fe40000000000 */
[----:B------:R-:W-:Y:S01]  /*156e0*/  IMAD.U32 R8, RZ, RZ, UR8 ;  /* 0x00000008ff087e24 */ /* 0x000fe2000f8e00ff */
[----:B------:R-:W-:Y:S01]  /*156f0*/  R2UR UR6, R4 ;  /* 0x00000000040672ca */ /* 0x000fe200000e0000 */
[----:B------:R-:W-:-:S03]  /*15700*/  VIADD R4, R2, 0x100 ;  /* 0x0000010002047836 */ /* 0x000fc60000000000 */
[----:B------:R0:W-:Y:S03]  /*15710*/  STL.64 [R1+0x48], R8 ;  /* 0x0000480801007387 */ /* 0x0001e60000100a00 */
[----:B------:R-:W-:Y:S01]  /*15720*/  HGMMA.64x16x16.F32.BF16 R56, gdesc[UR8], RZ, !UPT, gsb0 ;  /* 0x00200000083879f0 */ /* 0x000fe2000c0018ff */
[----:B------:R-:W-:Y:S01]  /*15730*/  R2UR UR10, R6 ;  /* 0x00000000060a72ca */ /* 0x000fe200000e0000 */
[----:B------:R-:W-:Y:S01]  /*15740*/  VIADD R6, R2, 0x202 ;  /* 0x0000020202067836 */ /* 0x000fe20000000000 */
[----:B------:R-:W-:Y:S01]  /*15750*/  R2UR UR11, R7 ;  /* 0x00000000070b72ca */ /* 0x000fe200000e0000 */
[----:B------:R-:W-:Y:S02]  /*15760*/  IMAD.MOV.U32 R7, RZ, RZ, 0x40000040 ;  /* 0x40000040ff077424 */ /* 0x000fe400078e00ff */
[----:B0-----:R-:W-:Y:S01]  /*15770*/  IMAD.U32 R9, RZ, RZ, UR17 ;  /* 0x00000011ff097e24 */ /* 0x001fe2000f8e00ff */
[----:B------:R-:W-:-:S02]  /*15780*/  WARPGROUP.DEPBAR.LE gsb0, 0x0 ;  /* 0x00008000000079c5 */ /* 0x000fc40000010000 */
[----:B------:R-:W-:-:S06]  /*15790*/  WARPGROUP.ARRIVE ;  /* 0x00000000000079c5 */ /* 0x000fcc0000000000 */
[----:B------:R-:W-:Y:S01]  /*157a0*/  HGMMA.64x16x16.F32.BF16 R48, gdesc[UR4], RZ, !UPT, gsb0 ;  /* 0x00200000043079f0 */ /* 0x000fe2000c0018ff */
[----:B------:R-:W-:Y:S01]  /*157b0*/  R2UR UR6, R4 ;  /* 0x00000000040672ca */ /* 0x000fe200000e0000 */
[----:B------:R-:W-:Y:S01]  /*157c0*/  UMOV UR4, UR8 ;  /* 0x0000000800047c82 */ /* 0x000fe20008000000 */
[----:B------:R-:W-:Y:S01]  /*157d0*/  R2UR UR7, R5 ;  /* 0x00000000050772ca */ /* 0x000fe200000e0000 */
[----:B------:R-:W-:Y:S01]  /*157e0*/  UMOV UR5, UR9 ;  /* 0x0000000900057c82 */ /* 0x000fe20008000000 */
[----:B------:R-:W-:Y:S02]  /*157f0*/  VIADD R4, R2, 0x180 ;  /* 0x0000018002047836 */ /* 0x000fe40000000000 */
[----:B------:R-:W-:Y:S01]  /*15800*/  IMAD.MOV.U32 R5, RZ, RZ, 0x40000040 ;  /* 0x40000040ff057424 */ /* 0x000fe200078e00ff */
[----:B------:R-:W-:Y:S02]  /*15810*/  WARPGROUP.DEPBAR.LE gsb0, 0x0 ;  /* 0x00008000000079c5 */ /* 0x000fe40000010000 */
[----:B-----5:R-:W-:-:S06]  /*15820*/  WARPGROUP.ARRIVE ;  /* 0x00000000000079c5 */ /* 0x020fcc0000000000 */
[----:B------:R-:W-:Y:S01]  /*15830*/  HGMMA.64x16x16.F32.BF16 R40, gdesc[UR4], RZ, !UPT, gsb0 ;  /* 0x00200000042879f0 */ /* 0x000fe2000c0018ff */
        /* <DEDUP_REMOVED lines=364> */
[----:B------:R-:W-:Y:S01]  /*16f00*/  IMAD.U32 R8, RZ, RZ, UR16 ;  /* 0x00000010ff087e24 */ /* 0x000fe2000f8e00ff */
[----:B------:R-:W-:Y:S01]  /*16f10*/  UIADD3 UR56, UR12, 0x804, URZ ;  /* 0x000008040c387890 */ /* 0x000fe2000fffe03f */
[----:B------:R-:W-:Y:S01]  /*16f20*/  UMOV UR57, 0x40000040 ;  /* 0x4000004000397882 */ /* 0x000fe20000000000 */
[----:B------:R-:W-:Y:S02]  /*16f30*/  UIADD3 UR52, UR12, 0x806, URZ ;  /* 0x000008060c347890 */ /* 0x000fe4000fffe03f */
[----:B------:R0:W-:Y:S01]  /*16f40*/  STL.64 [R1+0x8], R8 ;  /* 0x0000080801007387 */ /* 0x0001e20000100a00 */
[----:B------:R-:W-:Y:S01]  /*16f50*/  UMOV UR53, 0x40000040 ;  /* 0x4000004000357882 */ /* 0x000fe20000000000 */
[----:B------:R-:W-:Y:S01]  /*16f60*/  UIADD3 UR48, UR12, 0xc00, URZ ;  /* 0x00000c000c307890 */ /* 0x000fe2000fffe03f */
[----:B------:R-:W-:Y:S01]  /*16f70*/  UMOV UR49, 0x40000040 ;  /* 0x4000004000317882 */ /* 0x000fe20000000000 */
[----:B------:R-:W-:Y:S01]  /*16f80*/  UIADD3 UR44, UR12, 0xc02, URZ ;  /* 0x00000c020c2c7890 */ /* 0x000fe2000fffe03f */
[----:B------:R-:W-:Y:S01]  /*16f90*/  UMOV UR45, 0x40000040 ;  /* 0x40000040002d7882 */ /* 0x000fe20000000000 */
[----:B------:R-:W-:Y:S01]  /*16fa0*/  UIADD3 UR40, UR12, 0xc04, URZ ;  /* 0x00000c040c287890 */ /* 0x000fe2000fffe03f */
[----:B------:R-:W-:Y:S01]  /*16fb0*/  UMOV UR41, 0x40000040 ;  /* 0x4000004000297882 */ /* 0x000fe20000000000 */
[----:B0-----:R-:W2:Y:S04]  /*16fc0*/  LDL R9, [R1+0x6c] ;  /* 0x00006c0001097983 */ /* 0x001ea80000100800 */
[----:B------:R-:W3:Y:S01]  /*16fd0*/  LDL R8, [R1+0x68] ;  /* 0x0000680001087983 */ /* 0x000ee20000100800 */
[----:B------:R-:W-:-:S02]  /*16fe0*/  WARPGROUP.DEPBAR.LE gsb0, 0x0 ;  /* 0x00008000000079c5 */ /* 0x000fc40000010000 */
        /* <DEDUP_REMOVED lines=8> */
[----:B------:R-:W-:Y:S02]  /*17070*/  WARPGROUP.DEPBAR.LE gsb0, 0x0 ;  /* 0x00008000000079c5 */ /* 0x000fe40000010000 */
[----:B------:R-:W-:-:S06]  /*17080*/  WARPGROUP.ARRIVE ;  /* 0x00000000000079c5 */ /* 0x000fcc0000000000 */
[----:B------:R-:W-:Y:S01]  /*17090*/  HGMMA.64x16x16.F32.BF16 R56, gdesc[UR16], R56, gsb0 ;  /* 0x00200000103879f0 */ /* 0x000fe20008001838 */
[----:B------:R-:W-:Y:S02]  /*170a0*/  UMOV UR17, 0x40000040 ;  /* 0x4000004000117882 */ /* 0x000fe40000000000 */
[----:B------:R-:W-:Y:S02]  /*170b0*/  WARPGROUP.DEPBAR.LE gsb0, 0x0 ;  /* 0x00008000000079c5 */ /* 0x000fe40000010000 */
[----:B------:R-:W-:Y:S01]  /*170c0*/  WARPGROUP.ARRIVE ;  /* 0x00000000000079c5 */ /* 0x000fe20000000000 */
[----:B------:R-:W-:Y:S01]  /*170d0*/  UMOV UR15, UR17 ;  /* 0x00000011000f7c82 */ /* 0x000fe20008000000 */
[----:B------:R-:W-:Y:S02]  /*170e0*/  VIADD R6, R2, 0x702 ;  /* 0x0000070202067836 */ /* 0x000fe40000000000 */
[----:B------:R-:W-:Y:S02]  /*170f0*/  IMAD.MOV.U32 R7, RZ, RZ, 0x40000040 ;  /* 0x40000040ff077424 */ /* 0x000fe400078e00ff */
[----:B------:R-:W-:Y:S01]  /*17100*/  HGMMA.64x16x16.F32.BF16 R48, gdesc[UR4], R48, gsb0 ;  /* 0x00200000043079f0 */ /* 0x000fe20008001830 */
[----:B------:R-:W-:Y:S01]  /*17110*/  R2UR UR6, R4 ;  /* 0x00000000040672ca */ /* 0x000fe200000e0000 */
[----:B------:R-:W-:Y:S01]  /*17120*/  UMOV UR4, UR8 ;  /* 0x0000000800047c82 */ /* 0x000fe20008000000 */
[----:B------:R-:W-:Y:S01]  /*17130*/  R2UR UR7, R5 ;  /* 0x00000000050772ca */ /* 0x000fe200000e0000 */
[----:B------:R-:W-:Y:S01]  /*17140*/  UMOV UR5, UR9 ;  /* 0x0000000900057c82 */ /* 0x000fe20008000000 */
[----:B------:R-:W-:-:S02]  /*17150*/  VIADD R4, R2, 0x680 ;  /* 0x0000068002047836 */ /* 0x000fc40000000000 */
[----:B------:R-:W-:Y:S01]  /*17160*/  IMAD.MOV.U32 R5, RZ, RZ, 0x40000040 ;  /* 0x40000040ff057424 */ /* 0x000fe200078e00ff */
[----:B------:R-:W-:Y:S01]  /*17170*/  UIADD3 UR36, UR12, 0xc06, URZ ;  /* 0x00000c060c247890 */ /* 0x000fe2000fffe03f */
[----:B------:R-:W-:Y:S01]  /*17180*/  IMAD.U32 R11, RZ, RZ, UR17 ;  /* 0x00000011ff0b7e24 */ /* 0x000fe2000f8e00ff */
        /* <DEDUP_REMOVED lines=18> */
[----:B------:R-:W-:-:S04]  /*172b0*/  R2UR UR7, R5 ;  /* 0x00000000050772ca */ /* 0x000fc800000e0000 */
[----:B------:R-:W-:Y:S01]  /*172c0*/  UMOV UR16, UR4 ;  /* 0x0000000400107c82 */ /* 0x000fe20008000000 */
[----:B------:R-:W-:Y:S02]  /*172d0*/  WARPGROUP.DEPBAR.LE gsb0, 0x0 ;  /* 0x00008000000079c5 */ /* 0x000fe40000010000 */
[----:B------:R-:W-:Y:S01]  /*172e0*/  WARPGROUP.ARRIVE ;  /* 0x00000000000079c5 */ /* 0x000fe20000000000 */
[----:B------:R-:W-:Y:S01]  /*172f0*/  UMOV UR14, UR16 ;  /* 0x00000010000e7c82 */ /* 0x000fe20008000000 */
[----:B------:R-:W-:Y:S01]  /*17300*/  UMOV UR5, UR15 ;  /* 0x0000000f00057c82 */ /* 0x000fe20008000000 */
[----:B------:R-:W-:Y:S02]  /*17310*/  VIADD R4, R2, 0x602 ;  /* 0x0000060202047836 */ /* 0x000fe40000000000 */
[----:B------:R-:W-:Y:S01]  /*17320*/  IMAD.MOV.U32 R5, RZ, RZ, 0x40000040 ;  /* 0x40000040ff057424 */ /* 0x000fe200078e00ff */
[----:B------:R-:W-:Y:S01]  /*17330*/  HGMMA.64x16x16.F32.BF16 R24, gdesc[UR8], R24, gsb0 ;  /* 0x00200000081879f0 */ /* 0x000fe20008001818 */
[----:B------:R-:W-:Y:S01]  /*17340*/  UMOV UR37, 0x40000040 ;  /* 0x4000004000257882 */ /* 0x000fe20000000000 */
[----:B------:R-:W-:Y:S01]  /*17350*/  IMAD.U32 R10, RZ, RZ, UR16 ;  /* 0x00000010ff0a7e24 */ /* 0x000fe2000f8e00ff */
[----:B------:R-:W-:-:S02]  /*17360*/  WARPGROUP.DEPBAR.LE gsb0, 0x0 ;  /* 0x00008000000079c5 */ /* 0x000fc40000010000 */
[----:B------:R-:W-:-:S06]  /*17370*/  WARPGROUP.ARRIVE ;  /* 0x00000000000079c5 */ /* 0x000fcc0000000000 */
[----:B------:R-:W-:Y:S01]  /*17380*/  HGMMA.64x16x16.F32.BF16 R56, gdesc[UR16], R56, gsb0 ;  /* 0x00200000103879f0 */ /* 0x000fe20008001838 */
[----:B------:R-:W-:Y:S02]  /*17390*/  UMOV UR4, UR14 ;  /* 0x0000000e00047c82 */ /* 0x000fe40008000000 */
[----:B------:R-:W-:Y:S02]  /*173a0*/  WARPGROUP.DEPBAR.LE gsb0, 0x0 ;  /* 0x00008000000079c5 */ /* 0x000fe40000010000 */
[----:B------:R-:W-:-:S06]  /*173b0*/  WARPGROUP.ARRIVE ;  /* 0x00000000000079c5 */ /* 0x000fcc0000000000 */
[----:B------:R-:W-:Y:S01]  /*173c0*/  HGMMA.64x16x16.F32.BF16 R48, gdesc[UR4], R48, gsb0 ;  /* 0x00200000043079f0 */ /* 0x000fe20008001830 */
        /* <DEDUP_REMOVED lines=245> */
[C---:B------:R-:W-:Y:S01]  /*18320*/  VIADD R4, R2.reuse, 0x806 ;  /* 0x0000080602047836 */ /* 0x040fe20000000000 */
[----:B------:R-:W-:Y:S01]  /*18330*/  UMOV UR4, UR36 ;  /* 0x0000002400047c82 */ /* 0x000fe20008000000 */
[----:B------:R-:W-:Y:S01]  /*18340*/  IMAD.MOV.U32 R5, RZ, RZ, 0x40000040 ;  /* 0x40000040ff057424 */ /* 0x000fe200078e00ff */
[----:B------:R-:W-:Y:S01]  /*18350*/  UMOV UR5, UR37 ;  /* 0x0000002500057c82 */ /* 0x000fe20008000000 */
[----:B------:R-:W-:Y:S01]  /*18360*/  VIADD R6, R2, 0x906 ;  /* 0x0000090602067836 */ /* 0x000fe20000000000 */
[----:B------:R-:W-:Y:S01]  /*18370*/  R2UR UR6, R4 ;  /* 0x00000000040672ca */ /* 0x000fe200000e0000 */
[----:B------:R-:W-:Y:S01]  /*18380*/  IMAD.MOV.U32 R7, RZ, RZ, 0x40000040 ;  /* 0x40000040ff077424 */ /* 0x000fe200078e00ff */
[----:B------:R-:W-:Y:S01]  /*18390*/  R2UR UR7, R5 ;  /* 0x00000000050772ca */ /* 0x000fe200000e0000 */
[----:B------:R-:W-:Y:S01]  /*183a0*/  STL.64 [R1], R10 ;  /* 0x0000000a01007387 */ /* 0x000fe20000100a00 */
[----:B------:R-:W-:Y:S01]  /*183b0*/  @!P1 VIADD R0, R0, 0x38840 ;  /* 0x0003884000009836 */ /* 0x000fe20000000000 */
[----:B------:R-:W-:Y:S01]  /*183c0*/  ULDC UR38, c[0x0][0x988] ;  /* 0x0002620000267ab9 */ /* 0x000fe20000000800 */
[----:B------:R-:W-:Y:S01]  /*183d0*/  ULDC UR39, c[0x0][0x988] ;  /* 0x0002620000277ab9 */ /* 0x000fe20000000800 */
[----:B------:R-:W-:-:S02]  /*183e0*/  WARPGROUP.DEPBAR.LE gsb0, 0x0 ;  /* 0x00008000000079c5 */ /* 0x000fc40000010000 */
        /* <DEDUP_REMOVED lines=15> */
[----:B------:R-:W-:-:S05]  /*184e0*/  IMAD R4, R148, -0x50, R237 ;  /* 0xffffffb094047824 */ /* 0x000fca00078e02ed */
[----:B------:R-:W-:Y:S01]  /*184f0*/  IADD3 R3, -R227, 0x51, R4 ;  /* 0x00000051e3037810 */ /* 0x000fe20007ffe104 */
[----:B------:R-:W-:Y:S02]  /*18500*/  VIADD R4, R4, 0x50 ;  /* 0x0000005004047836 */ /* 0x000fe40000000000 */
[----:B--2---:R-:W-:Y:S01]  /*18510*/  IMAD R6, R225, 0x80, R9 ;  /* 0x00000080e1067824 */ /* 0x004fe200078e0209 */
[----:B------:R-:W-:Y:S02]  /*18520*/  WARPGROUP.DEPBAR.LE gsb0, 0x0 ;  /* 0x00008000000079c5 */ /* 0x000fe40000010000 */
[----:B------:R-:W-:-:S06]  /*18530*/  WARPGROUP.ARRIVE ;  /* 0x00000000000079c5 */ /* 0x000fcc0000000000 */
[----:B------:R-:W-:Y:S01]  /*18540*/  HGMMA.64x16x16.F32.BF16 R32, gdesc[UR4], R32, gsb0 ;  /* 0x00200000042079f0 */ /* 0x000fe20008001820 */
[C---:B---3--:R-:W-:Y:S02]  /*18550*/  IMAD R5, R8.reuse, -0x2, R3 ;  /* 0xfffffffe08057824 */ /* 0x048fe400078e0203 */
[----:B------:R-:W-:-:S03]  /*18560*/  IMAD R4, R8, -0x2, R4 ;  /* 0xfffffffe08047824 */ /* 0x000fc600078e0204 */
[----:B------:R-:W-:Y:S01]  /*18570*/  IADD3 R3, R5, 0x8, R6 ;  /* 0x0000000805037810 */ /* 0x000fe20007ffe006 */
[----:B------:R-:W-:-:S03]  /*18580*/  VIADD R2, R2, 0x986 ;  /* 0x0000098602027836 */ /* 0x000fc60000000000 */
[----:B------:R-:W-:Y:S01]  /*18590*/  VIMNMX R7, R4, R3, PT ;  /* 0x0000000304077248 */ /* 0x000fe20003fe0100 */
[----:B------:R-:W-:Y:S01]  /*185a0*/  IMAD.MOV.U32 R3, RZ, RZ, 0x40000040 ;  /* 0x40000040ff037424 */ /* 0x000fe200078e00ff */
[----:B------:R-:W-:Y:S02]  /*185b0*/  R2UR UR6, R2 ;  /* 0x00000000020672ca */ /* 0x000fe400000e0000 */
[----:B------:R-:W-:Y:S02]  /*185c0*/  ISETP.GT.AND P2, PT, R7, RZ, PT ;  /* 0x000000ff0700720c */ /* 0x000fe40003f44270 */
[----:B------:R-:W-:Y:S02]  /*185d0*/  R2UR UR7, R3 ;  /* 0x00000000030772ca */ /* 0x000fe400000e0000 */
[C---:B------:R-:W-:Y:S02]  /*185e0*/  ISETP.GT.AND P3, PT, R7.reuse, 0x1, PT ;  /* 0x000000010700780c */ /* 0x040fe40003f64270 */
[----:B------:R-:W-:-:S02]  /*185f0*/  ISETP.GT.AND P4, PT, R7, 0x8, PT ;  /* 0x000000080700780c */ /* 0x000fc40003f84270 */
[----:B------:R-:W-:Y:S02]  /*18600*/  FSEL R58, R58, -INF , P2 ;  /* 0xff8000003a3a7808 */ /* 0x000fe40001000000 */
[----:B------:R-:W-:Y:S02]  /*18610*/  FSEL R59, R59, -INF , P3 ;  /* 0xff8000003b3b7808 */ /* 0x000fe40001800000 */
[C---:B------:R-:W-:Y:S02]  /*18620*/  ISETP.GT.AND P2, PT, R7.reuse, 0x9, PT ;  /* 0x000000090700780c */ /* 0x040fe40003f44270 */
[----:B------:R-:W-:Y:S02]  /*18630*/  FSEL R62, R62, -INF , P4 ;  /* 0xff8000003e3e7808 */ /* 0x000fe40002000000 */
[----:B------:R-:W-:Y:S01]  /*18640*/  FMNMX.FTZ R3, R58, R59, !PT ;  /* 0x0000003b3a037209 */ /* 0x000fe20007810000 */
[----:B------:R-:W-:Y:S01]  /*18650*/  UMOV UR4, UR36 ;  /* 0x0000002400047c82 */ /* 0x000fe20008000000 */
[----:B------:R-:W-:Y:S01]  /*18660*/  UMOV UR5, UR37 ;  /* 0x0000002500057c82 */ /* 0x000fe20008000000 */
[----:B------:R-:W-:-:S02]  /*18670*/  ISETP.GT.AND P3, PT, R7, 0x10, PT ;  /* 0x000000100700780c */ /* 0x000fc40003f64270 */
[----:B------:R-:W-:Y:S02]  /*18680*/  FSEL R64, R63, -INF , P2 ;  /* 0xff8000003f407808 */ /* 0x000fe40001000000 */
[----:B------:R-:W-:Y:S02]  /*18690*/  FMNMX.FTZ R3, R62, R3, !PT ;  /* 0x000000033e037209 */ /* 0x000fe40007810000 */
[----:B------:R-:W-:Y:S02]  /*186a0*/  ISETP.GT.AND P2, PT, R7, 0x11, PT ;  /* 0x000000110700780c */ /* 0x000fe40003f44270 */
[----:B------:R-:W-:Y:S01]  /*186b0*/  FSEL R50, R50, -INF , P3 ;  /* 0xff80000032327808 */ /* 0x000fe20001800000 */
[----:B------:R-:W-:Y:S02]  /*186c0*/  WARPGROUP.DEPBAR.LE gsb0, 0x0 ;  /* 0x00008000000079c5 */ /* 0x000fe40000010000 */
[----:B------:R-:W-:Y:S01]  /*186d0*/  WARPGROUP.ARRIVE ;  /* 0x00000000000079c5 */ /* 0x000fe20000000000 */
[----:B------:R-:W-:-:S05]  /*186e0*/  FMNMX.FTZ R3, R64, R3, !PT ;  /* 0x0000000340037209 */ /* 0x000fca0007810000 */
[----:B------:R-:W-:Y:S01]  /*186f0*/  HGMMA.64x16x16.F32.BF16 R24, gdesc[UR4], R24, gsb0 ;  /* 0x00200000041879f0 */ /* 0x000fe20008001818 */
[----:B------:R-:W-:Y:S01]  /*18700*/  ISETP.GT.AND P3, PT, R7, 0x18, PT ;  /* 0x000000180700780c */ /* 0x000fe20003f64270 */
[----:B------:R-:W-:Y:S01]  /*18710*/  ULDC UR4, c[0x0][0x988] ;  /* 0x0002620000047ab9 */ /* 0x000fe20000000800 */
        /* <DEDUP_REMOVED lines=31> */
[----:B------:R-:W-:Y:S01]  /*18910*/  FMNMX.FTZ R3, R78, R3, !PT ;  /* 0x000000034e037209 */ /* 0x000fe20007810000 */
[----:B------:R-:W-:Y:S02]  /*18920*/  WARPGROUP.DEPBAR.LE gsb0, 0x0 ;  /* 0x00008000000079c5 */ /* 0x000fe40000010000 */
        /* <DEDUP_REMOVED lines=9> */
[----:B------:R-:W-:Y:S02]  /*189c0*/  FSEL R88, R31, -INF , P2 ;  /* 0xff8000001f587808 */ /* 0x000fe40001000000 */
[----:B------:R-:W-:-:S04]  /*189d0*/  FMNMX.FTZ R3, R86, R3, !PT ;  /* 0x0000000356037209 */ /* 0x000fc80007810000 */
[----:B------:R-:W-:-:S05]  /*189e0*/  FMNMX.FTZ R3, R88, R3, !PT ;  /* 0x0000000358037209 */ /* 0x000fca0007810000 */
[----:B------:R-:W0:Y:S01]  /*189f0*/  SHFL.BFLY PT, R2, R3, 0x2, 0x1f ;  /* 0x0c401f0003027f89 */ /* 0x000e2200000e0000 */
[----:B------:R-:W-:-:S04]  /*18a00*/  VIADDMNMX R5, R6, R5, R4, PT ;  /* 0x0000000506057246 */ /* 0x000fc80003800104 */
[----:B------:R-:W-:Y:S02]  /*18a10*/  ISETP.GT.AND P2, PT, R5, RZ, PT ;  /* 0x000000ff0500720c */ /* 0x000fe40003f44270 */
[----:B0-----:R-:W-:-:S05]  /*18a20*/  FMNMX.FTZ R2, R3, R2, !PT ;  /* 0x0000000203027209 */ /* 0x001fca0007810000 */
[----:B------:R-:W0:Y:S01]  /*18a30*/  SHFL.BFLY PT, R7, R2, 0x1, 0x1f ;  /* 0x0c201f0002077f89 */ /* 0x000e2200000e0000 */
[C---:B------:R-:W-:Y:S02]  /*18a40*/  ISETP.GT.AND P3, PT, R5.reuse, 0x1, PT ;  /* 0x000000010500780c */ /* 0x040fe40003f64270 */
[----:B------:R-:W-:Y:S02]  /*18a50*/  ISETP.GT.AND P4, PT, R5, 0x8, PT ;  /* 0x000000080500780c */ /* 0x000fe40003f84270 */
[----:B------:R-:W-:Y:S02]  /*18a60*/  FSEL R56, R56, -INF , P2 ;  /* 0xff80000038387808 */ /* 0x000fe40001000000 */
[----:B------:R-:W-:Y:S02]  /*18a70*/  FSEL R57, R57, -INF , P3 ;  /* 0xff80000039397808 */ /* 0x000fe40001800000 */
[----:B------:R-:W-:Y:S02]  /*18a80*/  ISETP.GT.AND P5, PT, R5, 0x9, PT ;  /* 0x000000090500780c */ /* 0x000fe40003fa4270 */
[----:B------:R-:W-:-:S02]  /*18a90*/  FSEL R60, R60, -INF , P4 ;  /* 0xff8000003c3c7808 */ /* 0x000fc40002000000 */
[----:B------:R-:W-:Y:S02]  /*18aa0*/  FMNMX.FTZ R3, R56, R57, !PT ;  /* 0x0000003938037209 */ /* 0x000fe40007810000 */
[----:B------:R-:W-:Y:S02]  /*18ab0*/  FSEL R8, R61, -INF , P5 ;  /* 0xff8000003d087808 */ /* 0x000fe40002800000 */
[C---:B------:R-:W-:Y:S02]  /*18ac0*/  ISETP.GT.AND P2, PT, R5.reuse, 0x10, PT ;  /* 0x000000100500780c */ /* 0x040fe40003f44270 */
[----:B------:R-:W-:Y:S02]  /*18ad0*/  ISETP.GT.AND P3, PT, R5, 0x11, PT ;  /* 0x000000110500780c */ /* 0x000fe40003f64270 */
[----:B0-----:R-:W-:Y:S02]  /*18ae0*/  FMNMX.FTZ R4, R2, R7, !PT ;  /* 0x0000000702047209 */ /* 0x001fe40007810000 */
[----:B------:R-:W-:-:S02]  /*18af0*/  FMNMX.FTZ R7, R60, R3, !PT ;  /* 0x000000033c077209 */ /* 0x000fc40007810000 */
[----:B------:R-:W-:Y:S02]  /*18b00*/  FSEL R48, R48, -INF , P2 ;  /* 0xff80000030307808 */ /* 0x000fe40001000000 */
[----:B------:R-:W-:Y:S02]  /*18b10*/  FMNMX.FTZ R7, R8, R7, !PT ;  /* 0x0000000708077209 */ /* 0x000fe40007810000 */
[----:B------:R-:W-:Y:S02]  /*18b20*/  ISETP.GT.AND P2, PT, R5, 0x18, PT ;  /* 0x000000180500780c */ /* 0x000fe40003f44270 */
[----:B------:R-:W-:Y:S02]  /*18b30*/  FSEL R10, R49, -INF , P3 ;  /* 0xff800000310a7808 */ /* 0x000fe40001800000 */
[----:B------:R-:W-:Y:S01]  /*18b40*/  FMNMX.FTZ R7, R48, R7, !PT ;  /* 0x0000000730077209 */ /* 0x000fe20007810000 */
[----:B------:R-:W-:Y:S01]  /*18b50*/  IMAD.U32 R3, RZ, RZ, UR4 ;  /* 0x00000004ff037e24 */ /* 0x000fe2000f8e00ff */
[----:B------:R-:W-:-:S02]  /*18b60*/  ISETP.GT.AND P4, PT, R5, 0x19, PT ;  /* 0x000000190500780c */ /* 0x000fc40003f84270 */
[----:B------:R-:W-:Y:S02]  /*18b70*/  FSEL R52, R52, -INF , P2 ;  /* 0xff80000034347808 */ /* 0x000fe40001000000 */
[----:B------:R-:W-:Y:S01]  /*18b80*/  FMNMX.FTZ R7, R10, R7, !PT ;  /* 0x000000070a077209 */ /* 0x000fe20007810000 */
[C---:B------:R-:W-:Y:S01]  /*18b90*/  FMUL.FTZ R2, R4.reuse, R3 ;  /* 0x0000000304027220 */ /* 0x040fe20000410000 */
[----:B------:R-:W-:Y:S02]  /*18ba0*/  FSETP.NEU.FTZ.AND P3, PT, R4, -INF , PT ;  /* 0xff8000000400780b */ /* 0x000fe40003f7d000 */
[----:B------:R-:W-:Y:S02]  /*18bb0*/  ISETP.GT.AND P2, PT, R5, 0x20, PT ;  /* 0x000000200500780c */ /* 0x000fe40003f44270 */
[----:B------:R-:W-:Y:S02]  /*18bc0*/  FSEL R12, R53, -INF , P4 ;  /* 0xff800000350c7808 */ /* 0x000fe40002000000 */
[----:B------:R-:W-:-:S02]  /*18bd0*/  FMNMX.FTZ R7, R52, R7, !PT ;  /* 0x0000000734077209 */ /* 0x000fc40007810000 */
[----:B------:R-:W-:Y:S02]  /*18be0*/  FSEL R9, R2, RZ, P3 ;  /* 0x000000ff02097208 */ /* 0x000fe40001800000 */
[C---:B------:R-:W-:Y:S02]  /*18bf0*/  ISETP.GT.AND P3, PT, R5.reuse, 0x21, PT ;  /* 0x000000210500780c */ /* 0x040fe40003f64270 */
[----:B------:R-:W-:Y:S02]  /*18c00*/  FSEL R40, R40, -INF , P2 ;  /* 0xff80000028287808 */ /* 0x000fe40001000000 */
[----:B------:R-:W-:Y:S02]  /*18c10*/  FMNMX.FTZ R7, R12, R7, !PT ;  /* 0x000000070c077209 */ /* 0x000fe40007810000 */
[----:B------:R-:W-:Y:S02]  /*18c20*/  ISETP.GT.AND P2, PT, R5, 0x28, PT ;  /* 0x000000280500780c */ /* 0x000fe40003f44270 */
[----:B------:R-:W-:-:S02]  /*18c30*/  FSEL R14, R41, -INF , P3 ;  /* 0xff800000290e7808 */ /* 0x000fc40001800000 */
[----:B------:R-:W-:Y:S02]  /*18c40*/  FMNMX.FTZ R7, R40, R7, !PT ;  /* 0x0000000728077209 */ /* 0x000fe40007810000 */
[----:B------:R-:W-:Y:S02]  /*18c50*/  ISETP.GT.AND P3, PT, R5, 0x29, PT ;  /* 0x000000290500780c */ /* 0x000fe40003f64270 */
[----:B------:R-:W-:Y:S02]  /*18c60*/  FSEL R44, R44, -INF , P2 ;  /* 0xff8000002c2c7808 */ /* 0x000fe40001000000 */
[----:B------:R-:W-:Y:S02]  /*18c70*/  FMNMX.FTZ R7, R14, R7, !PT ;  /* 0x000000070e077209 */ /* 0x000fe40007810000 */
[----:B------:R-:W-:Y:S02]  /*18c80*/  FSEL R20, R45, -INF , P3 ;  /* 0xff8000002d147808 */ /* 0x000fe40001800000 */
[----:B------:R-:W-:-:S02]  /*18c90*/  ISETP.GT.AND P2, PT, R5, 0x30, PT ;  /* 0x000000300500780c */ /* 0x000fc40003f44270 */
[----:B------:R-:W-:Y:S02]  /*18ca0*/  FMNMX.FTZ R7, R44, R7, !PT ;  /* 0x000000072c077209 */ /* 0x000fe40007810000 */
        /* <DEDUP_REMOVED lines=22> */
[----:B------:R-:W-:Y:S01]  /*18e10*/  FMNMX.FTZ R7, R28, R7, !PT ;  /* 0x000000071c077209 */ /* 0x000fe20007810000 */
[----:B------:R-:W-:-:S03]  /*18e20*/  FFMA.FTZ R50, R50, R3, -R9 ;  /* 0x0000000332327223 */ /* 0x000fc60000010809 */
[----:B------:R-:W-:Y:S01]  /*18e30*/  FMNMX.FTZ R7, R38, R7, !PT ;  /* 0x0000000726077209 */ /* 0x000fe20007810000 */
[----:B------:R0:W-:Y:S04]  /*18e40*/  MUFU.EX2 R205, R50 ;  /* 0x0000003200cd7308 */ /* 0x0001e80000000800 */
[----:B0-----:R-:W0:Y:S02]  /*18e50*/  SHFL.BFLY PT, R50, R7, 0x2, 0x1f ;  /* 0x0c401f0007327f89 */ /* 0x001e2400000e0000 */
[----:B0-----:R-:W-:-:S05]  /*18e60*/  FMNMX.FTZ R50, R7, R50, !PT ;  /* 0x0000003207327209 */ /* 0x001fca0007810000 */
[----:B------:R-:W0:Y:S01]  /*18e70*/  SHFL.BFLY PT, R5, R50, 0x1, 0x1f ;  /* 0x0c201f0032057f89 */ /* 0x000e2200000e0000 */
[-CC-:B------:R-:W-:Y:S01]  /*18e80*/  FFMA.FTZ R209, R58, R3.reuse, -R9.reuse ;  /* 0x000000033ad17223 */ /* 0x180fe20000010809 */
[-CC-:B------:R-:W-:Y:S01]  /*18e90*/  FFMA.FTZ R2, R59, R3.reuse, -R9.reuse ;  /* 0x000000033b027223 */ /* 0x180fe20000010809 */
[-CC-:B------:R-:W-:Y:S01]  /*18ea0*/  FFMA.FTZ R211, R62, R3.reuse, -R9.reuse ;  /* 0x000000033ed37223 */ /* 0x180fe20000010809 */
[----:B------:R-:W-:-:S03]  /*18eb0*/  FFMA.FTZ R6, R64, R3, -R9 ;  /* 0x0000000340067223 */ /* 0x000fc60000010809 */
[----:B------:R-:W-:Y:S08]  /*18ec0*/  MUFU.EX2 R209, R209 ;  /* 0x000000d100d17308 */ /* 0x000ff00000000800 */
[----:B------:R-:W1:Y:S01]  /*18ed0*/  MUFU.EX2 R2, R2 ;  /* 0x0000000200027308 */ /* 0x000e620000000800 */
[----:B0-----:R-:W-:-:S04]  /*18ee0*/  FMNMX.FTZ R5, R50, R5, !PT ;  /* 0x0000000532057209 */ /* 0x001fc80007810000 */
[C---:B------:R-:W-:Y:S01]  /*18ef0*/  FSETP.NEU.FTZ.AND P2, PT, R5.reuse, -INF , PT ;  /* 0xff8000000500780b */ /* 0x040fe20003f5d000 */
[-C--:B------:R-:W-:Y:S02]  /*18f00*/  FMUL.FTZ R7, R5, R3.reuse ;  /* 0x0000000305077220 */ /* 0x080fe40000410000 */
[----:B------:R-:W0:Y:S03]  /*18f10*/  MUFU.EX2 R211, R211 ;  /* 0x000000d300d37308 */ /* 0x000e260000000800 */
[----:B------:R-:W-:Y:S01]  /*18f20*/  FSEL R7, R7, RZ, P2 ;  /* 0x000000ff07077208 */ /* 0x000fe20001000000 */
[----:B------:R-:W-:-:S04]  /*18f30*/  FFMA.FTZ R66, R66, R3, -R9 ;  /* 0x0000000342427223 */ /* 0x000fc80000010809 */
[----:B------:R-:W2:Y:S01]  /*18f40*/  MUFU.EX2 R6, R6 ;  /* 0x0000000600067308 */ /* 0x000ea20000000800 */
[-CC-:B------:R-:W-:Y:S01]  /*18f50*/  FFMA.FTZ R56, R56, R3.reuse, -R7.reuse ;  /* 0x0000000338387223 */ /* 0x180fe20000010807 */
[-CC-:B------:R-:W-:Y:S01]  /*18f60*/  FFMA.FTZ R57, R57, R3.reuse, -R7.reuse ;  /* 0x0000000339397223 */ /* 0x180fe20000010807 */
[-CC-:B------:R-:W-:Y:S01]  /*18f70*/  FFMA.FTZ R60, R60, R3.reuse, -R7.reuse ;  /* 0x000000033c3c7223 */ /* 0x180fe20000010807 */
[-C--:B------:R-:W-:Y:S01]  /*18f80*/  FFMA.FTZ R8, R8, R3.reuse, -R7 ;  /* 0x0000000308087223 */ /* 0x080fe20000010807 */
[-CC-:B------:R-:W-:Y:S01]  /*18f90*/  FFMA.FTZ R54, R54, R3.reuse, -R9.reuse ;  /* 0x0000000336367223 */ /* 0x180fe20000010809 */
[-CC-:B------:R-:W-:Y:S02]  /*18fa0*/  FFMA.FTZ R68, R68, R3.reuse, -R9.reuse ;  /* 0x0000000344447223 */ /* 0x180fe40000010809 */
[----:B------:R-:W-:Y:S01]  /*18fb0*/  MUFU.EX2 R56, R56 ;  /* 0x0000003800387308 */ /* 0x000fe20000000800 */
[-CC-:B------:R-:W-:Y:S01]  /*18fc0*/  FFMA.FTZ R42, R42, R3.reuse, -R9.reuse ;  /* 0x000000032a2a7223 */ /* 0x180fe20000010809 */
[-CC-:B------:R-:W-:Y:S01]  /*18fd0*/  FFMA.FTZ R70, R70, R3.reuse, -R9.reuse ;  /* 0x0000000346467223 */ /* 0x180fe20000010809 */
[-CC-:B------:R-:W-:Y:S01]  /*18fe0*/  FFMA.FTZ R46, R46, R3.reuse, -R9.reuse ;  /* 0x000000032e2e7223 */ /* 0x180fe20000010809 */
[-CC-:B------:R-:W-:Y:S01]  /*18ff0*/  FFMA.FTZ R72, R72, R3.reuse, -R9.reuse ;  /* 0x0000000348487223 */ /* 0x180fe20000010809 */
[-CC-:B------:R-:W-:Y:S01]  /*19000*/  FFMA.FTZ R74, R74, R3.reuse, -R9.reuse ;  /* 0x000000034a4a7223 */ /* 0x180fe20000010809 */
[----:B------:R-:W-:-:S02]  /*19010*/  FFMA.FTZ R76, R76, R3, -R9 ;  /* 0x000000034c4c7223 */ /* 0x000fc40000010809 */
[----:B------:R-:W3:Y:S01]  /*19020*/  MUFU.EX2 R57, R57 ;  /* 0x0000003900397308 */ /* 0x000ee20000000800 */
[-CC-:B------:R-:W-:Y:S01]  /*19030*/  FFMA.FTZ R78, R78, R3.reuse, -R9.reuse ;  /* 0x000000034e4e7223 */ /* 0x180fe20000010809 */
[-CC-:B------:R-:W-:Y:S01]  /*19040*/  FFMA.FTZ R80, R80, R3.reuse, -R9.reuse ;  /* 0x0000000350507223 */ /* 0x180fe20000010809 */
[-CC-:B------:R-:W-:Y:S01]  /*19050*/  FFMA.FTZ R82, R82, R3.reuse, -R9.reuse ;  /* 0x0000000352527223 */ /* 0x180fe20000010809 */
[-CC-:B------:R-:W-:Y:S01]  /*19060*/  FFMA.FTZ R84, R84, R3.reuse, -R9.reuse ;  /* 0x0000000354547223 */ /* 0x180fe20000010809 */
[-CC-:B------:R-:W-:Y:S01]  /*19070*/  FFMA.FTZ R86, R86, R3.reuse, -R9.reuse ;  /* 0x0000000356567223 */ /* 0x180fe20000010809 */
[-C--:B------:R-:W-:Y:S02]  /*19080*/  FFMA.FTZ R88, R88, R3.reuse, -R9 ;  /* 0x0000000358587223 */ /* 0x080fe40000010809 */
[----:B------:R-:W4:Y:S01]  /*19090*/  MUFU.EX2 R66, R66 ;  /* 0x0000004200427308 */ /* 0x000f220000000800 */
[-CC-:B------:R-:W-:Y:S01]  /*190a0*/  FFMA.FTZ R10, R10, R3.reuse, -R7.reuse ;  /* 0x000000030a0a7223 */ /* 0x180fe20000010807 */
[----:B------:R-:W-:-:S06]  /*190b0*/  FFMA.FTZ R48, R48, R3, -R7 ;  /* 0x0000000330307223 */ /* 0x000fcc0000010807 */
[----:B------:R1:W-:Y:S08]  /*190c0*/  MUFU.EX2 R9, R8 ;  /* 0x0000000800097308 */ /* 0x0003f00000000800 */
[----:B------:R-:W4:Y:S01]  /*190d0*/  MUFU.EX2 R60, R60 ;  /* 0x0000003c003c7308 */ /* 0x000f220000000800 */
[----:B-1----:R-:W-:-:S04]  /*190e0*/  FADD.FTZ R8, R209, R2 ;  /* 0x00000002d1087221 */ /* 0x002fc80000010000 */
[----:B0-----:R-:W-:-:S03]  /*190f0*/  FADD.FTZ R25, R211, R8 ;  /* 0x00000008d3197221 */ /* 0x001fc60000010000 */
[----:B------:R-:W0:Y:S01]  /*19100*/  MUFU.EX2 R54, R54 ;  /* 0x0000003600367308 */ /* 0x000e220000000800 */
[----:B--2---:R-:W-:Y:S01]  /*19110*/  FADD.FTZ R8, R6, R25 ;  /* 0x0000001906087221 */ /* 0x004fe20000010000 */
[----:B------:R-:W-:-:S06]  /*19120*/  FFMA.FTZ R52, R52, R3, -R7 ;  /* 0x0000000334347223 */ /* 0x000fcc0000010807 */
[----:B------:R1:W-:Y:S01]  /*19130*/  MUFU.EX2 R11, R10 ;  /* 0x0000000a000b7308 */ /* 0x0003e20000000800 */
[----:B------:R-:W-:Y:S01]  /*19140*/  FADD.FTZ R27, R205, R8 ;  /* 0x00000008cd1b7221 */ /* 0x000fe20000010000 */
[----:B---3--:R-:W-:-:S06]  /*19150*/  FADD.FTZ R25, R56, R57 ;  /* 0x0000003938197221 */ /* 0x008fcc0000010000 */
[----:B------:R-:W2:Y:S01]  /*19160*/  MUFU.EX2 R207, R68 ;  /* 0x0000004400cf7308 */ /* 0x000ea20000000800 */
[----:B-1----:R-:W-:-:S04]  /*19170*/  IMAD.IADD R10, R237, 0x1, -R227 ;  /* 0x00000001ed0a7824 */ /* 0x002fc800078e0ae3 */
[----:B------:R-:W-:-:S03]  /*19180*/  IMAD R10, R225, 0x80, R10 ;  /* 0x00000080e10a7824 */ /* 0x000fc600078e020a */
[----:B------:R-:W1:Y:S01]  /*19190*/  MUFU.EX2 R48, R48 ;  /* 0x0000003000307308 */ /* 0x000e620000000800 */
[----:B------:R-:W-:-:S04]  /*191a0*/  IMAD.HI R224, R10, 0x66666667, RZ ;  /* 0x666666670ae07827 */ /* 0x000fc800078e02ff */
[-C--:B------:R-:W-:Y:S01]  /*191b0*/  FFMA.FTZ R12, R12, R3.reuse, -R7 ;  /* 0x000000030c0c7223 */ /* 0x080fe20000010807 */
[----:B----4-:R-:W-:Y:S02]  /*191c0*/  FADD.FTZ R27, R66, R27 ;  /* 0x0000001b421b7221 */ /* 0x010fe40000010000 */
[----:B------:R-:W3:Y:S01]  /*191d0*/  MUFU.EX2 R42, R42 ;  /* 0x0000002a002a7308 */ /* 0x000ee20000000800 */
[----:B------:R-:W-:Y:S01]  /*191e0*/  FADD.FTZ R8, R60, R25 ;  /* 0x000000193c087221 */ /* 0x000fe20000010000 */
[----:B------:R-:W-:Y:S01]  /*191f0*/  FFMA.FTZ R40, R40, R3, -R7 ;  /* 0x0000000328287223 */ /* 0x000fe20000010807 */
[----:B------:R-:W-:-:S05]  /*19200*/  SHF.R.U32.HI R29, RZ, 0x1f, R224 ;  /* 0x0000001fff1d7819 */ /* 0x000fca00000116e0 */
[----:B------:R-:W4:Y:S01]  /*19210*/  MUFU.EX2 R201, R70 ;  /* 0x0000004600c97308 */ /* 0x000f220000000800 */
[----:B0-----:R-:W-:Y:S01]  /*19220*/  FADD.FTZ R10, R54, R27 ;  /* 0x0000001b360a7221 */ /* 0x001fe20000010000 */
[----:B------:R-:W-:-:S06]  /*19230*/  FADD.FTZ R27, R9, R8 ;  /* 0x00000008091b7221 */ /* 0x000fcc0000010000 */
[----:B------:R-:W0:Y:S01]  /*19240*/  MUFU.EX2 R52, R52 ;  /* 0x0000003400347308 */ /* 0x000e220000000800 */
[----:B------:R-:W-:Y:S01]  /*19250*/  LEA.HI.SX32 R224, R224, R29, 0x1b ;  /* 0x0000001de0e07211 */ /* 0x000fe200078fdaff */
[----:B------:R-:W-:Y:S01]  /*19260*/  FFMA.FTZ R14, R14, R3, -R7 ;  /* 0x000000030e0e7223 */ /* 0x000fe20000010807 */
[----:B--2---:R-:W-:-:S05]  /*19270*/  FADD.FTZ R29, R207, R10 ;  /* 0x0000000acf1d7221 */ /* 0x004fca0000010000 */
[----:B------:R-:W2:Y:S01]  /*19280*/  MUFU.EX2 R46, R46 ;  /* 0x0000002e002e7308 */ /* 0x000ea20000000800 */
[----:B-1----:R-:W-:Y:S01]  /*19290*/  FADD.FTZ R8, R48, R27 ;  /* 0x0000001b30087221 */ /* 0x002fe20000010000 */
[----:B------:R-:W-:-:S06]  /*192a0*/  FFMA.FTZ R44, R44, R3, -R7 ;  /* 0x000000032c2c7223 */ /* 0x000fcc0000010807 */
[----:B------:R-:W1:Y:S01]  /*192b0*/  MUFU.EX2 R13, R12 ;  /* 0x0000000c000d7308 */ /* 0x000e620000000800 */
[----:B---3--:R-:W-:Y:S01]  /*192c0*/  FADD.FTZ R10, R42, R29 ;  /* 0x0000001d2a0a7221 */ /* 0x008fe20000010000 */
[----:B------:R-:W-:-:S06]  /*192d0*/  FADD.FTZ R27, R11, R8 ;  /* 0x000000080b1b7221 */ /* 0x000fcc0000010000 */
[----:B------:R-:W3:Y:S01]  /*192e0*/  MUFU.EX2 R203, R72 ;  /* 0x0000004800cb7308 */ /* 0x000ee20000000800 */
[----:B------:R-:W-:-:S07]  /*192f0*/  @!P1 PRMT R0, RZ, 0x654, R0 ;  /* 0x00000654ff009816 */ /* 0x000fce0000000000 */
[----:B------:R-:W3:Y:S01]  /*19300*/  MUFU.EX2 R40, R40 ;  /* 0x0000002800287308 */ /* 0x000ee20000000800 */
[----:B------:R-:W-:Y:S01]  /*19310*/  FFMA.FTZ R20, R20, R3, -R7 ;  /* 0x0000000314147223 */ /* 0x000fe20000010807 */
[----:B----4-:R-:W-:-:S06]  /*19320*/  FADD.FTZ R29, R201, R10 ;  /* 0x0000000ac91d7221 */ /* 0x010fcc0000010000 */
[----:B------:R-:W4:Y:S01]  /*19330*/  MUFU.EX2 R74, R74 ;  /* 0x0000004a004a7308 */ /* 0x000f220000000800 */
[----:B0-----:R-:W-:Y:S01]  /*19340*/  FADD.FTZ R8, R52, R27 ;  /* 0x0000001b34087221 */ /* 0x001fe20000010000 */
[----:B------:R-:W-:Y:S01]  /*19350*/  FFMA.FTZ R32, R32, R3, -R7 ;  /* 0x0000000320207223 */ /* 0x000fe20000010807 */
[----:B------:R2:W-:Y:S05]  /*19360*/  @!P1 SYNCS.ARRIVE.TRANS64.RED.A1T0 RZ, [R0+URZ], RZ ;  /* 0x000000ff00ff99a7 */ /* 0x0005ea000810043f */
[----:B------:R-:W0:Y:S01]  /*19370*/  MUFU.EX2 R15, R14 ;  /* 0x0000000e000f7308 */ /* 0x000e220000000800 */
[----:B--2---:R-:W-:-:S07]  /*19380*/  FADD.FTZ R0, R46, R29 ;  /* 0x0000001d2e007221 */ /* 0x004fce0000010000 */
[----:B------:R-:W2:Y:S01]  /*19390*/  MUFU.EX2 R197, R76 ;  /* 0x0000004c00c57308 */ /* 0x000ea20000000800 */
[----:B-1----:R-:W-:-:S07]  /*193a0*/  FADD.FTZ R29, R13, R8 ;  /* 0x000000080d1d7221 */ /* 0x002fce0000010000 */
[----:B------:R-:W1:Y:S01]  /*193b0*/  MUFU.EX2 R44, R44 ;  /* 0x0000002c002c7308 */ /* 0x000e620000000800 */
[----:B------:R-:W-:Y:S01]  /*193c0*/  FFMA.FTZ R26, R26, R3, -R7 ;  /* 0x000000031a1a7223 */ /* 0x000fe20000010807 */
[----:B---3--:R-:W-:-:S06]  /*193d0*/  FADD.FTZ R31, R203, R0 ;  /* 0x00000000cb1f7221 */ /* 0x008fcc0000010000 */
[----:B------:R-:W3:Y:S01]  /*193e0*/  MUFU.EX2 R78, R78 ;  /* 0x0000004e004e7308 */ /* 0x000ee20000000800 */
[----:B------:R-:W-:Y:S01]  /*193f0*/  FADD.FTZ R0, R40, R29 ;  /* 0x0000001d28007221 */ /* 0x000fe20000010000 */
[----:B------:R-:W-:-:S06]  /*19400*/  FFMA.FTZ R36, R36, R3, -R7 ;  /* 0x0000000324247223 */ /* 0x000fcc0000010807 */
[----:B------:R-:W3:Y:S01]  /*19410*/  MUFU.EX2 R21, R20 ;  /* 0x0000001400157308 */ /* 0x000ee20000000800 */
[----:B----4-:R-:W-:Y:S01]  /*19420*/  FADD.FTZ R8, R74, R31 ;  /* 0x0000001f4a087221 */ /* 0x010fe20000010000 */
[----:B0-----:R-:W-:-:S06]  /*19430*/  FADD.FTZ R29, R15, R0 ;  /* 0x000000000f1d7221 */ /* 0x001fcc0000010000 */
[----:B------:R-:W0:Y:S01]  /*19440*/  MUFU.EX2 R199, R80 ;  /* 0x0000005000c77308 */ /* 0x000e220000000800 */
[----:B------:R-:W-:-:S07]  /*19450*/  FFMA.FTZ R30, R30, R3, -R7 ;  /* 0x000000031e1e7223 */ /* 0x000fce0000010807 */
[----:B------:R-:W4:Y:S01]  /*19460*/  MUFU.EX2 R32, R32 ;  /* 0x0000002000207308 */ /* 0x000f220000000800 */
[-CC-:B------:R-:W-:Y:S01]  /*19470*/  FFMA.FTZ R24, R24, R3.reuse, -R7.reuse ;  /* 0x0000000318187223 */ /* 0x180fe20000010807 */
[-CC-:B------:R-:W-:Y:S01]  /*19480*/  FFMA.FTZ R34, R34, R3.reuse, -R7.reuse ;  /* 0x0000000322227223 */ /* 0x180fe20000010807 */
[-CC-:B------:R-:W-:Y:S01]  /*19490*/  FFMA.FTZ R28, R28, R3.reuse, -R7.reuse ;  /* 0x000000031c1c7223 */ /* 0x180fe20000010807 */
[----:B------:R-:W-:-:S04]  /*194a0*/  FFMA.FTZ R38, R38, R3, -R7 ;  /* 0x0000000326267223 */ /* 0x000fc80000010807 */
[----:B------:R-:W4:Y:S01]  /*194b0*/  MUFU.EX2 R82, R82 ;  /* 0x0000005200527308 */ /* 0x000f220000000800 */
[----:B--2---:R-:W-:Y:S01]  /*194c0*/  FADD.FTZ R7, R197, R8 ;  /* 0x00000008c5077221 */ /* 0x004fe20000010000 */
[----:B-1----:R-:W-:-:S06]  /*194d0*/  FADD.FTZ R0, R44, R29 ;  /* 0x0000001d2c007221 */ /* 0x002fcc0000010000 */
[----:B------:R-:W1:Y:S01]  /*194e0*/  MUFU.EX2 R25, R26 ;  /* 0x0000001a00197308 */ /* 0x000e620000000800 */
[----:B------:R-:W-:Y:S01]  /*194f0*/  F2FP.BF16.F32.PACK_AB R209, R2, R209 ;  /* 0x000000d102d1723e */ /* 0x000fe200000010ff */
[----:B---3--:R-:W-:-:S06]  /*19500*/  FADD.FTZ R2, R78, R7 ;  /* 0x000000074e027221 */ /* 0x008fcc0000010000 */
[----:B------:R-:W2:Y:S01]  /*19510*/  MUFU.EX2 R193, R84 ;  /* 0x0000005400c17308 */ /* 0x000ea20000000800 */
[----:B------:R-:W-:-:S07]  /*19520*/  FADD.FTZ R29, R21, R0 ;  /* 0x00000000151d7221 */ /* 0x000fce0000010000 */
[----:B------:R-:W3:Y:S01]  /*19530*/  MUFU.EX2 R36, R36 ;  /* 0x0000002400247308 */ /* 0x000ee20000000800 */
[----:B0-----:R-:W-:Y:S01]  /*19540*/  FADD.FTZ R31, R199, R2 ;  /* 0x00000002c71f7221 */ /* 0x001fe20000010000 */
[----:B----4-:R-:W-:-:S06]  /*19550*/  FADD.FTZ R0, R32, R29 ;  /* 0x0000001d20007221 */ /* 0x010fcc0000010000 */
[----:B------:R-:W0:Y:S08]  /*19560*/  MUFU.EX2 R86, R86 ;  /* 0x0000005600567308 */ /* 0x000e300000000800 */
[----:B------:R-:W4:Y:S01]  /*19570*/  MUFU.EX2 R27, R30 ;  /* 0x0000001e001b7308 */ /* 0x000f220000000800 */
[----:B------:R-:W-:Y:S01]  /*19580*/  FADD.FTZ R2, R82, R31 ;  /* 0x0000001f52027221 */ /* 0x000fe20000010000 */
[----:B-1----:R-:W-:-:S06]  /*19590*/  FADD.FTZ R29, R25, R0 ;  /* 0x00000000191d7221 */ /* 0x002fcc0000010000 */
[----:B------:R-:W1:Y:S01]  /*195a0*/  MUFU.EX2 R24, R24 ;  /* 0x0000001800187308 */ /* 0x000e620000000800 */
[----:B--2---:R-:W-:Y:S01]  /*195b0*/  FADD.FTZ R31, R193, R2 ;  /* 0x00000002c11f7221 */ /* 0x004fe20000010000 */
[----:B---3--:R-:W-:-:S06]  /*195c0*/  FADD.FTZ R0, R36, R29 ;  /* 0x0000001d24007221 */ /* 0x008fcc0000010000 */
[----:B------:R-:W2:Y:S01]  /*195d0*/  MUFU.EX2 R7, R34 ;  /* 0x0000002200077308 */ /* 0x000ea20000000800 */
[----:B------:R-:W-:Y:S01]  /*195e0*/  VIADD R8, R148, 0xfffffffe ;  /* 0xfffffffe94087836 */ /* 0x000fe20000000000 */
[----:B------:R-:W-:Y:S01]  /*195f0*/  VIMNMX R224, RZ, R224, !PT ;  /* 0x000000e0ffe07248 */ /* 0x000fe20007fe0100 */
[----:B0-----:R-:W-:-:S05]  /*19600*/  FADD.FTZ R12, R86, R31 ;  /* 0x0000001f560c7221 */ /* 0x001fca0000010000 */
[----:B------:R-:W0:Y:S01]  /*19610*/  MUFU.EX2 R28, R28 ;  /* 0x0000001c001c7308 */ /* 0x000e220000000800 */
[----:B----4-:R-:W-:Y:S01]  /*19620*/  FADD.FTZ R31, R27, R0 ;  /* 0x000000001b1f7221 */ /* 0x010fe20000010000 */
[----:B------:R-:W-:-:S06]  /*19630*/  ISETP.GE.AND P2, PT, R8, R224, PT ;  /* 0x000000e00800720c */ /* 0x000fcc0003f46270 */
[----:B------:R-:W3:Y:S01]  /*19640*/  MUFU.EX2 R195, R88 ;  /* 0x0000005800c37308 */ /* 0x000ee20000000800 */
[----:B-1----:R-:W-:-:S07]  /*19650*/  FADD.FTZ R0, R24, R31 ;  /* 0x0000001f18007221 */ /* 0x002fce0000010000 */
[----:B------:R-:W1:Y:S01]  /*19660*/  MUFU.EX2 R29, R38 ;  /* 0x00000026001d7308 */ /* 0x000e620000000800 */
[----:B------:R-:W-:Y:S01]  /*19670*/  F2FP.BF16.F32.PACK_AB R210, R9, R60 ;  /* 0x0000003c09d2723e */ /* 0x000fe200000010ff */
[----:B--2---:R-:W-:Y:S01]  /*19680*/  FADD.FTZ R9, R7, R0 ;  /* 0x0000000007097221 */ /* 0x004fe20000010000 */
[----:B------:R-:W-:Y:S03]  /*19690*/  BSSY B0, `(.L_x_2524) ;  /* 0x00005bf000007945 */ /* 0x000fe60003800000 */
[----:B0-----:R-:W-:Y:S01]  /*196a0*/  FADD.FTZ R0, R28, R9 ;  /* 0x000000091c007221 */ /* 0x001fe20000010000 */
[----:B------:R-:W-:Y:S01]  /*196b0*/  F2FP.BF16.F32.PACK_AB R206, R13, R52 ;  /* 0x000000340dce723e */ /* 0x000fe200000010ff */
[----:B---3--:R-:W-:Y:S01]  /*196c0*/  FADD.FTZ R12, R195, R12 ;  /* 0x0000000cc30c7221 */ /* 0x008fe20000010000 */
[----:B------:R-:W-:Y:S01]  /*196d0*/  F2FP.BF16.F32.PACK_AB R205, R66, R205 ;  /* 0x000000cd42cd723e */ /* 0x000fe200000010ff */
[----:B------:R-:W-:Y:S01]  /*196e0*/  IMAD.MOV.U32 R2, RZ, RZ, 0x3f800000 ;  /* 0x3f800000ff027424 */ /* 0x000fe200078e00ff */
[----:B------:R-:W-:Y:S01]  /*196f0*/  F2FP.BF16.F32.PACK_AB R207, R207, R54 ;  /* 0x00000036cfcf723e */ /* 0x000fe200000010ff */
[--C-:B------:R-:W-:Y:S01]  /*19700*/  IMAD.MOV.U32 R150, RZ, RZ, R151.reuse ;  /* 0x000000ffff967224 */ /* 0x100fe200078e0097 */
[----:B------:R-:W-:Y:S01]  /*19710*/  F2FP.BF16.F32.PACK_AB R201, R201, R42 ;  /* 0x0000002ac9c9723e */ /* 0x000fe200000010ff */
[--C-:B------:R-:W-:Y:S01]  /*19720*/  IMAD.MOV.U32 R149, RZ, RZ, R151.reuse ;  /* 0x000000ffff957224 */ /* 0x100fe200078e0097 */
[----:B------:R-:W-:Y:S01]  /*19730*/  F2FP.BF16.F32.PACK_AB R203, R203, R46 ;  /* 0x0000002ecbcb723e */ /* 0x000fe200000010ff */
[----:B-1----:R-:W-:Y:S01]  /*19740*/  FADD.FTZ R13, R29, R0 ;  /* 0x000000001d0d7221 */ /* 0x002fe20000010000 */
[----:B------:R-:W-:Y:S01]  /*19750*/  F2FP.BF16.F32.PACK_AB R197, R197, R74 ;  /* 0x0000004ac5c5723e */ /* 0x000fe200000010ff */
[----:B------:R-:W-:Y:S01]  /*19760*/  IMAD.MOV.U32 R0, RZ, RZ, 0x3f800000 ;  /* 0x3f800000ff007424 */ /* 0x000fe200078e00ff */
[----:B------:R-:W-:Y:S01]  /*19770*/  F2FP.BF16.F32.PACK_AB R199, R199, R78 ;  /* 0x0000004ec7c7723e */ /* 0x000fe200000010ff */
[--C-:B------:R-:W-:Y:S01]  /*19780*/  IMAD.MOV.U32 R148, RZ, RZ, R151.reuse ;  /* 0x000000ffff947224 */ /* 0x100fe200078e0097 */
        /* <DEDUP_REMOVED lines=135> */
[----:B------:R-:W-:Y:S06]  /*1a000*/  @!P2 BRA `(.L_x_2525) ;  /* 0x00000050009ca947 */ /* 0x000fec0003800000 */
[----:B------:R-:W-:Y:S01]  /*1a010*/  BSSY B1, `(.L_x_2525) ;  /* 0x0000526000017945 */ /* 0x000fe20003800000 */
[----:B------:R-:W-:Y:S01]  /*1a020*/  IMAD.MOV.U32 R6, RZ, RZ, R4 ;  /* 0x000000ffff067224 */ /* 0x000fe200078e0004 */
[----:B------:R-:W-:Y:S01]  /*1a030*/  CS2R R150, SRZ ;  /* 0x0000000000967805 */ /* 0x000fe2000001ff00 */
[----:B------:R-:W-:Y:S01]  /*1a040*/  IMAD.MOV.U32 R7, RZ, RZ, R5 ;  /* 0x000000ffff077224 */ /* 0x000fe200078e0005 */
[----:B------:R-:W-:Y:S01]  /*1a050*/  CS2R R146, SRZ ;  /* 0x0000000000927805 */ /* 0x000fe2000001ff00 */
[----:B------:R-:W-:Y:S01]  /*1a060*/  IMAD.MOV.U32 R9, RZ, RZ, R219 ;  /* 0x000000ffff097224 */ /* 0x000fe200078e00db */
[----:B------:R-:W-:Y:S01]  /*1a070*/  CS2R R142, SRZ ;  /* 0x00000000008e7805 */ /* 0x000fe2000001ff00 */
[----:B------:R-:W-:Y:S01]  /*1a080*/  IMAD.MOV.U32 R10, RZ, RZ, R214 ;  /* 0x000000ffff0a7224 */ /* 0x000fe200078e00d6 */
[----:B------:R-:W-:Y:S01]  /*1a090*/  CS2R R138, SRZ ;  /* 0x00000000008a7805 */ /* 0x000fe2000001ff00 */
[----:B------:R-:W-:Y:S01]  /*1a0a0*/  IMAD.MOV.U32 R2, RZ, RZ, 0x3f800000 ;  /* 0x3f800000ff027424 */ /* 0x000fe200078e00ff */
        /* <DEDUP_REMOVED lines=60> */
.L_x_2536:
[----:B------:R-:W-:-:S05]  /*1a470*/  VIADD R3, R10, 0x1 ;  /* 0x000000010a037836 */ /* 0x000fca0000000000 */
[----:B------:R-:W-:-:S04]  /*1a480*/  ISETP.NE.AND P2, PT, R3, 0x2, PT ;  /* 0x000000020300780c */ /* 0x000fc80003f45270 */
[----:B------:R-:W-:Y:S02]  /*1a490*/  SEL R4, RZ, 0x1, P2 ;  /* 0x00000001ff047807 */ /* 0x000fe40001000000 */
[----:B------:R-:W-:Y:S02]  /*1a4a0*/  SEL R214, R3, RZ, P2 ;  /* 0x000000ff03d67207 */ /* 0x000fe40001000000 */
[----:B------:R-:W-:Y:S01]  /*1a4b0*/  LOP3.LUT R219, R9, R4, RZ, 0x3c, !PT ;  /* 0x0000000409db7212 */ /* 0x000fe200078e3cff */
[----:B------:R-:W-:Y:S06]  /*1a4c0*/  @!P0 BRA `(.L_x_2526) ;  /* 0x0000000000048947 */ /* 0x000fec0003800000 */
[----:B------:R-:W-:Y:S01]  /*1a4d0*/  BPT.TRAP 0x1 ;  /* 0x000000040000795c */ /* 0x000fe20000300000 */
.L_x_2526:
[----:B------:R-:W-:Y:S01]  /*1a4e0*/  IMAD R11, R214, 0x8, R16 ;  /* 0x00000008d60b7824 */ /* 0x000fe200078e0210 */
[----:B------:R-:W-:-:S04]  /*1a4f0*/  SHF.L.U32 R4, R219, 0x1f, RZ ;  /* 0x0000001fdb047819 */ /* 0x000fc800000006ff */
[----:B------:R0:W1:Y:S01]  /*1a500*/  SYNCS.PHASECHK.TRANS64.TRYWAIT P2, [R11+URZ+0x38830], R4 ;  /* 0x038830040b0075a7 */ /* 0x000062000804017f */
[----:B------:R-:W-:Y:S05]  /*1a510*/  @!P0 BRA `(.L_x_2527) ;  /* 0x0000000000048947 */ /* 0x000fea0003800000 */
[----:B------:R-:W-:Y:S01]  /*1a520*/  BPT.TRAP 0x1 ;  /* 0x000000040000795c */ /* 0x000fe20000300000 */
.L_x_2527:
[----:B------:R-:W-:Y:S01]  /*1a530*/  IMAD R3, R214, 0xa00, R223 ;  /* 0x00000a00d6037824 */ /* 0x000fe200078e02df */
[----:B------:R-:W-:Y:S03]  /*1a540*/  BSSY B2, `(.L_x_2528) ;  /* 0x0000006000027945 */ /* 0x000fe60003800000 */
[C---:B------:R-:W-:Y:S02]  /*1a550*/  VIADD R14, R3.reuse, 0x80 ;  /* 0x00000080030e7836 */ /* 0x040fe40000000000 */
[----:B------:R-:W-:Y:S01]  /*1a560*/  VIADD R20, R3, 0x100 ;  /* 0x0000010003147836 */ /* 0x000fe20000000000 */
[----:B-1----:R-:W-:Y:S06]  /*1a570*/  @P2 BRA `(.L_x_2529) ;  /* 0x0000000000082947 */ /* 0x002fec0003800000 */
[----:B------:R-:W1:Y:S02]  /*1a580*/  SYNCS.PHASECHK.TRANS64.TRYWAIT P2, [R11+URZ+0x38830], R4 ;  /* 0x038830040b0075a7 */ /* 0x000e64000804017f */
[----:B-1----:R-:W-:Y:S05]  /*1a590*/  @!P2 BRA `(.L_x_2530) ;  /* 0x0000015000e8a947 */ /* 0x002fea0003800000 */
.L_x_2529:
[----:B------:R-:W-:Y:S05]  /*1a5a0*/  BSYNC B2 ;  /* 0x0000000000027941 */ /* 0x000fea0003800000 */
.L_x_2528:
        /* <DEDUP_REMOVED lines=68> */
[----:B------:R-:W-:Y:S01]  /*1a9f0*/  VIADD R4, R3, 0x182 ;  /* 0x0000018203047836 */ /* 0x000fe20000000000 */
[----:B------:R-:W-:Y:S01]  /*1aa00*/  UMOV UR24, UR28 ;  /* 0x0000001c00187c82 */ /* 0x000fe20008000000 */
[----:B------:R-:W-:Y:S01]  /*1aa10*/  IMAD.MOV.U32 R5, RZ, RZ, 0x40000040 ;  /* 0x40000040ff057424 */ /* 0x000fe200078e00ff */
[----:B------:R-:W-:Y:S01]  /*1aa20*/  UMOV UR25, UR29 ;  /* 0x0000001d00197c82 */ /* 0x000fe20008000000 */
[----:B------:R-:W-:Y:S01]  /*1aa30*/  UMOV UR20, UR28 ;  /* 0x0000001c00147c82 */ /* 0x000fe20008000000 */
[----:B------:R-:W-:Y:S01]  /*1aa40*/  HGMMA.64x16x16.F32.BF16 R176, gdesc[UR12], R176, gsb0 ;  /* 0x002000000cb079f0 */ /* 0x000fe200080018b0 */
[----:B------:R-:W-:Y:S01]  /*1aa50*/  R2UR UR18, R20 ;  /* 0x00000000141272ca */ /* 0x000fe200000e0000 */
[----:B------:R-:W-:Y:S01]  /*1aa60*/  UMOV UR21, UR29 ;  /* 0x0000001d00157c82 */ /* 0x000fe20008000000 */
[----:B------:R-:W-:Y:S01]  /*1aa70*/  R2UR UR19, R21 ;  /* 0x00000000151372ca */ /* 0x000fe200000e0000 */
[----:B------:R-:W2:Y:S01]  /*1aa80*/  LDL.64 R14, [R1+0x30] ;  /* 0x00003000010e7983 */ /* 0x000ea20000100a00 */
[----:B------:R-:W-:Y:S01]  /*1aa90*/  R2UR UR26, R4 ;  /* 0x00000000041a72ca */ /* 0x000fe200000e0000 */
[----:B------:R-:W-:-:S02]  /*1aaa0*/  WARPGROUP.DEPBAR.LE gsb0, 0x0 ;  /* 0x00008000000079c5 */ /* 0x000fc40000010000 */
[----:B------:R-:W-:Y:S01]  /*1aab0*/  WARPGROUP.ARRIVE ;  /* 0x00000000000079c5 */ /* 0x000fe20000000000 */
[----:B------:R-:W-:Y:S01]  /*1aac0*/  R2UR UR27, R5 ;  /* 0x00000000051b72ca */ /* 0x000fe200000e0000 */
[----:B------:R-:W-:Y:S01]  /*1aad0*/  UMOV UR8, UR30 ;  /* 0x0000001e00087c82 */ /* 0x000fe20008000000 */
[----:B------:R-:W-:Y:S01]  /*1aae0*/  UMOV UR9, UR31 ;  /* 0x0000001f00097c82 */ /* 0x000fe20008000000 */
[----:B------:R-:W-:Y:S01]  /*1aaf0*/  UMOV UR4, UR30 ;  /* 0x0000001e00047c82 */ /* 0x000fe20008000000 */
[----:B------:R-:W-:-:S03]  /*1ab00*/  UMOV UR5, UR31 ;  /* 0x0000001f00057c82 */ /* 0x000fc60008000000 */
[----:B------:R-:W-:Y:S01]  /*1ab10*/  HGMMA.64x16x16.F32.BF16 R168, gdesc[UR16], R168, gsb0 ;  /* 0x0020000010a879f0 */ /* 0x000fe200080018a8 */
[----:B------:R-:W-:Y:S01]  /*1ab20*/  VIADD R4, R3, 0x202 ;  /* 0x0000020203047836 */ /* 0x000fe20000000000 */
[----:B------:R-:W-:Y:S01]  /*1ab30*/  UMOV UR12, UR30 ;  /* 0x0000001e000c7c82 */ /* 0x000fe20008000000 */
[----:B------:R-:W-:Y:S01]  /*1ab40*/  IMAD.MOV.U32 R5, RZ, RZ, 0x40000040 ;  /* 0x40000040ff057424 */ /* 0x000fe200078e00ff */
[----:B------:R-:W-:Y:S01]  /*1ab50*/  UMOV UR13, UR31 ;  /* 0x0000001f000d7c82 */ /* 0x000fe20008000000 */
[----:B------:R-:W3:Y:S01]  /*1ab60*/  LDL.64 R20, [R1+0x28] ;  /* 0x0000280001147983 */ /* 0x000ee20000100a00 */
        /* <DEDUP_REMOVED lines=782> */
.L_x_2531:
[----:B------:R-:W-:Y:S01]  /*1dc50*/  SHF.L.U32 R0, R9, 0x1f, RZ ;  /* 0x0000001f09007819 */ /* 0x000fe200000006ff */
[----:B------:R-:W-:-:S04]  /*1dc60*/  IMAD R9, R10, 0x8, R16 ;  /* 0x000000080a097824 */ /* 0x000fc800078e0210 */
[----:B------:R0:W1:Y:S01]  /*1dc70*/  SYNCS.PHASECHK.TRANS64.TRYWAIT P2, [R9+URZ+0x38850], R0 ;  /* 0x03885000090075a7 */ /* 0x000062000804017f */
[----:B------:R-:W-:Y:S05]  /*1dc80*/  @!P0 BRA `(.L_x_2532) ;  /* 0x0000000000048947 */ /* 0x000fea0003800000 */
[----:B------:R-:W-:Y:S01]  /*1dc90*/  BPT.TRAP 0x1 ;  /* 0x000000040000795c */ /* 0x000fe20000300000 */
.L_x_2532:
[----:B------:R-:W-:Y:S04]  /*1dca0*/  BSSY B2, `(.L_x_2533) ;  /* 0x0000004000027945 */ /* 0x000fe80003800000 */
[----:B-1----:R-:W-:Y:S05]  /*1dcb0*/  @P2 BRA `(.L_x_2534) ;  /* 0x0000000000082947 */ /* 0x002fea0003800000 */
[----:B------:R-:W1:Y:S02]  /*1dcc0*/  SYNCS.PHASECHK.TRANS64.TRYWAIT P2, [R9+URZ+0x38850], R0 ;  /* 0x03885000090075a7 */ /* 0x000e64000804017f */
[----:B-1----:R-:W-:Y:S05]  /*1dcd0*/  @!P2 BRA `(.L_x_2535) ;  /* 0x0000011c002ca947 */ /* 0x002fea0003800000 */
.L_x_2534:
[----:B------:R-:W-:Y:S05]  /*1dce0*/  BSYNC B2 ;  /* 0x0000000000027941 */ /* 0x000fea0003800000 */
.L_x_2533:
[----:B01----:R-:W-:Y:S01]  /*1dcf0*/  VIADD R0, R16, 0x400 ;  /* 0x0000040010007836 */ /* 0x003fe20000000000 */
[----:B------:R-:W2:Y:S04]  /*1dd00*/  LDL R15, [R1+0x68] ;  /* 0x00006800010f7983 */ /* 0x000ea80000100800 */
[----:B------:R-:W-:Y:S01]  /*1dd10*/  SHF.R.U32.HI R0, RZ, 0x4, R0 ;  /* 0x00000004ff007819 */ /* 0x000fe20000011600 */
[----:B------:R-:W3:Y:S01]  /*1dd20*/  LDL R14, [R1+0x6c] ;  /* 0x00006c00010e7983 */ /* 0x000ee20000100800 */
[----:B------:R-:W-:Y:S01]  /*1dd30*/  IMAD.MOV.U32 R3, RZ, RZ, 0x40000040 ;  /* 0x40000040ff037424 */ /* 0x000fe200078e00ff */
[----:B------:R-:W-:Y:S01]  /*1dd40*/  WARPGROUP.ARRIVE ;  /* 0x00000000000079c5 */ /* 0x000fe20000000000 */
[----:B------:R-:W-:Y:S01]  /*1dd50*/  LOP3.LUT R0, R0, 0x3fff, RZ, 0xc0, !PT ;  /* 0x00003fff00007812 */ /* 0x000fe200078ec0ff */
[----:B------:R-:W-:-:S02]  /*1dd60*/  IMAD.MOV.U32 R5, RZ, RZ, 0x40000040 ;  /* 0x40000040ff057424 */ /* 0x000fc400078e00ff */
[----:B------:R-:W-:Y:S01]  /*1dd70*/  R2UR UR7, R3 ;  /* 0x00000000030772ca */ /* 0x000fe200000e0000 */
[----:B------:R-:W-:Y:S01]  /*1dd80*/  @!P1 VIADD R11, R11, 0x38840 ;  /* 0x000388400b0b9836 */ /* 0x000fe20000000000 */
[----:B------:R-:W-:Y:S01]  /*1dd90*/  LOP3.LUT R0, R0, 0x2800000, RZ, 0xfc, !PT ;  /* 0x0280000000007812 */ /* 0x000fe200078efcff */
[----:B------:R-:W-:-:S03]  /*1dda0*/  @!P1 VIADD R9, R9, 0x38860 ;  /* 0x0003886009099836 */ /* 0x000fc60000000000 */
[----:B------:R-:W-:Y:S01]  /*1ddb0*/  @!P1 PRMT R11, RZ, 0x654, R11 ;  /* 0x00000654ff0b9816 */ /* 0x000fe2000000000b */
[----:B------:R-:W-:Y:S01]  /*1ddc0*/  IMAD R2, R10, 0xa00, R0 ;  /* 0x00000a000a027824 */ /* 0x000fe200078e0200 */
[----:B------:R-:W-:Y:S01]  /*1ddd0*/  @!P1 PRMT R9, RZ, 0x654, R9 ;  /* 0x00000654ff099816 */ /* 0x000fe20000000009 */
[----:B------:R-:W-:Y:S02]  /*1dde0*/  IMAD.SHL.U32 R0, R225, 0x80, RZ ;  /* 0x00000080e1007824 */ /* 0x000fe400078e00ff */
[C---:B------:R-:W-:Y:S01]  /*1ddf0*/  VIADD R4, R2.reuse, 0x80 ;  /* 0x0000008002047836 */ /* 0x040fe20000000000 */
[----:B------:R-:W-:Y:S01]  /*1de00*/  R2UR UR6, R2 ;  /* 0x00000000020672ca */ /* 0x000fe200000e0000 */
[----:B------:R-:W-:-:S05]  /*1de10*/  IMAD R0, R8, -0x50, R0 ;  /* 0xffffffb008007824 */ /* 0x000fca00078e0200 */
[----:B------:R-:W-:-:S05]  /*1de20*/  IADD3 R0, R0, 0x1, R237 ;  /* 0x0000000100007810 */ /* 0x000fca0007ffe0ed */
[----:B------:R-:W-:Y:S02]  /*1de30*/  IMAD.IADD R0, R0, 0x1, -R227 ;  /* 0x0000000100007824 */ /* 0x000fe400078e0ae3 */
[----:B------:R-:W-:Y:S01]  /*1de40*/  HGMMA.64x256x16.F32.BF16 R24, R208, gdesc[UR4].tnspB, R24, gsb0 ;  /* 0x43e00004d0187df0 */ /* 0x000fe20008001818 */
[----:B------:R-:W-:Y:S01]  /*1de50*/  R2UR UR6, R4 ;  /* 0x00000000040672ca */ /* 0x000fe200000e0000 */
[----:B------:R-:W-:Y:S01]  /*1de60*/  VIADD R4, R2, 0x100 ;  /* 0x0000010002047836 */ /* 0x000fe20000000000 */
[----:B------:R-:W-:Y:S01]  /*1de70*/  R2UR UR7, R5 ;  /* 0x00000000050772ca */ /* 0x000fe200000e0000 */
[----:B------:R-:W-:Y:S02]  /*1de80*/  IMAD.MOV.U32 R5, RZ, RZ, 0x40000040 ;  /* 0x40000040ff057424 */ /* 0x000fe400078e00ff */
[----:B--2---:R-:W-:-:S04]  /*1de90*/  IMAD R0, R15, -0x2, R0 ;  /* 0xfffffffe0f007824 */ /* 0x004fc800078e0200 */
[----:B---3--:R-:W-:Y:S01]  /*1dea0*/  IMAD.IADD R0, R14, 0x1, R0 ;  /* 0x000000010e007824 */ /* 0x008fe200078e0200 */
[----:B------:R-:W-:Y:S02]  /*1deb0*/  WARPGROUP.DEPBAR.LE gsb0, 0x0 ;  /* 0x00008000000079c5 */ /* 0x000fe40000010000 */
[----:B------:R-:W-:Y:S02]  /*1dec0*/  WARPGROUP.ARRIVE ;  /* 0x00000000000079c5 */ /* 0x000fe40000000000 */
[C---:B------:R-:W-:Y:S02]  /*1ded0*/  ISETP.GT.AND P2, PT, R0.reuse, RZ, PT ;  /* 0x000000ff0000720c */ /* 0x040fe40003f44270 */
[----:B------:R-:W-:-:S11]  /*1dee0*/  ISETP.GT.AND P3, PT, R0, 0x1, PT ;  /* 0x000000010000780c */ /* 0x000fd60003f64270 */
[----:B------:R-:W-:Y:S01]  /*1def0*/  HGMMA.64x256x16.F32.BF16 R24, R204, gdesc[UR4].tnspB, R24, gsb0 ;  /* 0x43e00004cc187df0 */ /* 0x000fe20008001818 */
[----:B------:R-:W-:Y:S01]  /*1df00*/  R2UR UR6, R4 ;  /* 0x00000000040672ca */ /* 0x000fe200000e0000 */
[----:B------:R-:W-:Y:S01]  /*1df10*/  VIADD R4, R2, 0x180 ;  /* 0x0000018002047836 */ /* 0x000fe20000000000 */
[----:B------:R-:W-:Y:S01]  /*1df20*/  R2UR UR7, R5 ;  /* 0x00000000050772ca */ /* 0x000fe200000e0000 */
[----:B------:R-:W-:Y:S01]  /*1df30*/  IMAD.MOV.U32 R5, RZ, RZ, 0x40000040 ;  /* 0x40000040ff057424 */ /* 0x000fe200078e00ff */
[----:B------:R-:W-:Y:S01]  /*1df40*/  FSEL R184, R184, -INF , P2 ;  /* 0xff800000b8b87808 */ /* 0x000fe20001000000 */
[----:B------:R-:W-:Y:S01]  /*1df50*/  VIADD R2, R2, 0x200 ;  /* 0x0000020002027836 */ /* 0x000fe20000000000 */
        /* <DEDUP_REMOVED lines=58> */
[----:B------:R-:W-:Y:S02]  /*1e300*/  ISETP.GT.AND P3, PT, R0, 0x1, PT ;  /* 0x000000010000780c */ /* 0x000fe40003f64270 */
[----:B------:R-:W-:Y:S02]  /*1e310*/  FSEL R186, R186, -INF , P2 ;  /* 0xff800000baba7808 */ /* 0x000fe40001000000 */
[C---:B------:R-:W-:Y:S02]  /*1e320*/  ISETP.GT.AND P4, PT, R0.reuse, 0x8, PT ;  /* 0x000000080000780c */ /* 0x040fe40003f84270 */
[----:B------:R-:W-:Y:S02]  /*1e330*/  FSEL R187, R187, -INF , P3 ;  /* 0xff800000bbbb7808 */ /* 0x000fe40001800000 */
[----:B------:R-:W-:Y:S02]  /*1e340*/  ISETP.GT.AND P5, PT, R0, 0x9, PT ;  /* 0x000000090000780c */ /* 0x000fe40003fa4270 */
[----:B------:R-:W-:-:S02]  /*1e350*/  FSEL R190, R190, -INF , P4 ;  /* 0xff800000bebe7808 */ /* 0x000fc40002000000 */
[----:B------:R-:W-:Y:S02]  /*1e360*/  FSEL R191, R191, -INF , P5 ;  /* 0xff800000bfbf7808 */ /* 0x000fe40002800000 */
[C---:B------:R-:W-:Y:S02]  /*1e370*/  ISETP.GT.AND P3, PT, R0.reuse, 0x10, PT ;  /* 0x000000100000780c */ /* 0x040fe40003f64270 */
[----:B------:R-:W-:Y:S02]  /*1e380*/  ISETP.GT.AND P4, PT, R0, 0x11, PT ;  /* 0x000000110000780c */ /* 0x000fe40003f84270 */
[----:B------:R-:W-:Y:S02]  /*1e390*/  FSEL R178, R178, -INF , P3 ;  /* 0xff800000b2b27808 */ /* 0x000fe40001800000 */
[----:B------:R-:W-:Y:S02]  /*1e3a0*/  ISETP.GT.AND P5, PT, R0, 0x18, PT ;  /* 0x000000180000780c */ /* 0x000fe40003fa4270 */
[----:B------:R-:W-:-:S02]  /*1e3b0*/  FSEL R179, R179, -INF , P4 ;  /* 0xff800000b3b37808 */ /* 0x000fc40002000000 */
[----:B------:R-:W-:Y:S02]  /*1e3c0*/  ISETP.GT.AND P6, PT, R0, 0x19, PT ;  /* 0x000000190000780c */ /* 0x000fe40003fc4270 */
[----:B------:R-:W-:Y:S02]  /*1e3d0*/  FSEL R182, R182, -INF , P5 ;  /* 0xff800000b6b67808 */ /* 0x000fe40002800000 */
[----:B------:R-:W-:Y:S02]  /*1e3e0*/  FSEL R183, R183, -INF , P6 ;  /* 0xff800000b7b77808 */ /* 0x000fe40003000000 */
[C---:B------:R-:W-:Y:S02]  /*1e3f0*/  ISETP.GT.AND P3, PT, R0.reuse, 0x20, PT ;  /* 0x000000200000780c */ /* 0x040fe40003f64270 */
[----:B------:R-:W-:Y:S02]  /*1e400*/  ISETP.GT.AND P4, PT, R0, 0x21, PT ;  /* 0x000000210000780c */ /* 0x000fe40003f84270 */
[----:B------:R-:W-:-:S02]  /*1e410*/  FSEL R170, R170, -INF , P3 ;  /* 0xff800000aaaa7808 */ /* 0x000fc40001800000 */
[C---:B------:R-:W-:Y:S02]  /*1e420*/  ISETP.GT.AND P5, PT, R0.reuse, 0x28, PT ;  /* 0x000000280000780c */ /* 0x040fe40003fa4270 */
[----:B------:R-:W-:Y:S02]  /*1e430*/  FSEL R171, R171, -INF , P4 ;  /* 0xff800000abab7808 */ /* 0x000fe40002000000 */
[----:B------:R-:W-:Y:S02]  /*1e440*/  ISETP.GT.AND P6, PT, R0, 0x29, PT ;  /* 0x000000290000780c */ /* 0x000fe40003fc4270 */
[----:B------:R-:W-:Y:S02]  /*1e450*/  FSEL R174, R174, -INF , P5 ;  /* 0xff800000aeae7808 */ /* 0x000fe40002800000 */
[----:B------:R-:W-:Y:S02]  /*1e460*/  FSEL R175, R175, -INF , P6 ;  /* 0xff800000afaf7808 */ /* 0x000fe40003000000 */
[----:B------:R-:W-:-:S02]  /*1e470*/  ISETP.GT.AND P3, PT, R0, 0x30, PT ;  /* 0x000000300000780c */ /* 0x000fc40003f64270 */
        /* <DEDUP_REMOVED lines=13> */
[----:B------:R-:W-:Y:S01]  /*1e550*/  FSEL R158, R158, -INF , P5 ;  /* 0xff8000009e9e7808 */ /* 0x000fe20002800000 */
[----:B------:R-:W-:Y:S02]  /*1e560*/  WARPGROUP.DEPBAR.LE gsb0, 0x0 ;  /* 0x00008000000079c5 */ /* 0x000fe40000010000 */
[----:B------:R-:W-:-:S06]  /*1e570*/  WARPGROUP.ARRIVE ;  /* 0x00000000000079c5 */ /* 0x000fcc0000000000 */
[----:B------:R-:W-:Y:S01]  /*1e580*/  HGMMA.64x256x16.F32.BF16 R24, R200, gdesc[UR4].tnspB, R24, gsb0 ;  /* 0x43e00004c8187df0 */ /* 0x000fe20008001818 */
[----:B------:R-:W-:Y:S02]  /*1e590*/  R2UR UR6, R4 ;  /* 0x00000000040672ca */ /* 0x000fe400000e0000 */
[----:B------:R-:W-:Y:S02]  /*1e5a0*/  R2UR UR7, R5 ;  /* 0x00000000050772ca */ /* 0x000fe400000e0000 */
[----:B------:R-:W-:Y:S02]  /*1e5b0*/  FMNMX.FTZ R5, R157, R3, !PT ;  /* 0x000000039d057209 */ /* 0x000fe40007810000 */
        /* <DEDUP_REMOVED lines=8> */
[----:B0-----:R-:W-:Y:S01]  /*1e640*/  FMNMX.FTZ R5, R5, R3, !PT ;  /* 0x0000000305057209 */ /* 0x001fe20007810000 */
[----:B------:R-:W-:Y:S01]  /*1e650*/  IMAD.MOV.U32 R3, RZ, RZ, 0x40000040 ;  /* 0x40000040ff037424 */ /* 0x000fe200078e00ff */
        /* <DEDUP_REMOVED lines=17> */
[----:B------:R-:W0:Y:S01]  /*1e770*/  SHFL.BFLY PT, R2, R5, 0x1, 0x1f ;  /* 0x0c201f0005027f89 */ /* 0x000e2200000e0000 */
[----:B------:R-:W-:Y:S01]  /*1e780*/  IMAD.U32 R3, RZ, RZ, UR39 ;  /* 0x00000027ff037e24 */ /* 0x000fe2000f8e00ff */
[----:B0-----:R-:W-:-:S04]  /*1e790*/  FMNMX.FTZ R5, R5, R2, !PT ;  /* 0x0000000205057209 */ /* 0x001fc80007810000 */
[C---:B------:R-:W-:Y:S01]  /*1e7a0*/  FSETP.NEU.FTZ.AND P2, PT, R5.reuse, -INF , PT ;  /* 0xff8000000500780b */ /* 0x040fe20003f5d000 */
[----:B------:R-:W-:-:S05]  /*1e7b0*/  FMUL.FTZ R2, R5, R3 ;  /* 0x0000000305027220 */ /* 0x000fca0000410000 */
[----:B------:R-:W-:-:S05]  /*1e7c0*/  FSEL R2, R2, RZ, P2 ;  /* 0x000000ff02027208 */ /* 0x000fca0001000000 */
[-CC-:B------:R-:W-:Y:S01]  /*1e7d0*/  FFMA.FTZ R204, R176, R3.reuse, -R2.reuse ;  /* 0x00000003b0cc7223 */ /* 0x180fe20000010802 */
[----:B------:R-:W-:Y:S01]  /*1e7e0*/  FSEL R176, R159, -INF , P6 ;  /* 0xff8000009fb07808 */ /* 0x000fe20003000000 */
[-CC-:B------:R-:W-:Y:S01]  /*1e7f0*/  FFMA.FTZ R208, R184, R3.reuse, -R2.reuse ;  /* 0x00000003b8d07223 */ /* 0x180fe20000010802 */
[-CC-:B------:R-:W-:Y:S01]  /*1e800*/  FFMA.FTZ R10, R185, R3.reuse, -R2.reuse ;  /* 0x00000003b90a7223 */ /* 0x180fe20000010802 */
[-CC-:B------:R-:W-:Y:S01]  /*1e810*/  FFMA.FTZ R210, R188, R3.reuse, -R2.reuse ;  /* 0x00000003bcd27223 */ /* 0x180fe20000010802 */
[----:B------:R-:W-:Y:S01]  /*1e820*/  FMNMX.FTZ R0, R176, R0, !PT ;  /* 0x00000000b0007209 */ /* 0x000fe20007810000 */
[-CC-:B------:R-:W-:Y:S01]  /*1e830*/  FFMA.FTZ R14, R189, R3.reuse, -R2.reuse ;  /* 0x00000003bd0e7223 */ /* 0x180fe20000010802 */
[-CC-:B------:R-:W-:Y:S01]  /*1e840*/  FFMA.FTZ R15, R177, R3.reuse, -R2.reuse ;  /* 0x00000003b10f7223 */ /* 0x180fe20000010802 */
[-CC-:B------:R-:W-:Y:S01]  /*1e850*/  FFMA.FTZ R206, R180, R3.reuse, -R2.reuse ;  /* 0x00000003b4ce7223 */ /* 0x180fe20000010802 */
[-CC-:B------:R-:W-:Y:S01]  /*1e860*/  FFMA.FTZ R20, R181, R3.reuse, -R2.reuse ;  /* 0x00000003b5147223 */ /* 0x180fe20000010802 */
[----:B------:R-:W0:Y:S01]  /*1e870*/  SHFL.BFLY PT, R4, R0, 0x2, 0x1f ;  /* 0x0c401f0000047f89 */ /* 0x000e2200000e0000 */
[-CC-:B------:R-:W-:Y:S01]  /*1e880*/  FFMA.FTZ R200, R168, R3.reuse, -R2.reuse ;  /* 0x00000003a8c87223 */ /* 0x180fe20000010802 */
[-CC-:B------:R-:W-:Y:S01]  /*1e890*/  FFMA.FTZ R21, R169, R3.reuse, -R2.reuse ;  /* 0x00000003a9157223 */ /* 0x180fe20000010802 */
[-CC-:B------:R-:W-:Y:S01]  /*1e8a0*/  FFMA.FTZ R202, R172, R3.reuse, -R2.reuse ;  /* 0x00000003acca7223 */ /* 0x180fe20000010802 */
[----:B------:R-:W-:Y:S01]  /*1e8b0*/  FFMA.FTZ R159, R173, R3, -R2 ;  /* 0x00000003ad9f7223 */ /* 0x000fe20000010802 */
        /* <DEDUP_REMOVED lines=10> */
[----:B------:R-:W-:Y:S02]  /*1e960*/  FSEL R0, R5, RZ, P2 ;  /* 0x000000ff05007208 */ /* 0x000fe40001000000 */
[C---:B------:R-:W-:Y:S01]  /*1e970*/  FSETP.NEU.FTZ.AND P2, PT, R4.reuse, -INF , PT ;  /* 0xff8000000400780b */ /* 0x040fe20003f5d000 */
[-C--:B------:R-:W-:Y:S02]  /*1e980*/  FMUL.FTZ R168, R4, R3.reuse ;  /* 0x0000000304a87220 */ /* 0x080fe40000410000 */
[----:B------:R-:W-:Y:S02]  /*1e990*/  FADD.FTZ R0, -R0, R7 ;  /* 0x0000000700007221 */ /* 0x000fe40000010100 */
[----:B------:R-:W-:Y:S01]  /*1e9a0*/  MUFU.EX2 R20, R20 ;  /* 0x0000001400147308 */ /* 0x000fe20000000800 */
[----:B------:R-:W-:Y:S01]  /*1e9b0*/  FSEL R168, R168, RZ, P2 ;  /* 0x000000ffa8a87208 */ /* 0x000fe20001000000 */
[----:B------:R-:W-:-:S04]  /*1e9c0*/  FMUL.FTZ R0, R0, R3 ;  /* 0x0000000300007220 */ /* 0x000fc80000410000 */
        /* <DEDUP_REMOVED lines=9> */
[----:B------:R-:W-:Y:S01]  /*1ea60*/  FFMA.FTZ R155, R155, R3, -R168 ;  /* 0x000000039b9b7223 */ /* 0x000fe200000108a8 */
[----:B------:R-:W-:Y:S08]  /*1ea70*/  MUFU.EX2 R209, R209 ;  /* 0x000000d100d17308 */ /* 0x000ff00000000800 */
[----:B------:R-:W-:Y:S01]  /*1ea80*/  MUFU.EX2 R211, R211 ;  /* 0x000000d300d37308 */ /* 0x000fe20000000800 */
[----:B0-----:R-:W-:Y:S01]  /*1ea90*/  FFMA.FTZ R13, R0, R13, R208 ;  /* 0x0000000d000d7223 */ /* 0x001fe200000100d0 */
[----:B------:R-:W-:-:S03]  /*1eaa0*/  F2FP.BF16.F32.PACK_AB R208, R10, R208 ;  /* 0x000000d00ad0723e */ /* 0x000fc600000010ff */
[----:B------:R-:W-:-:S03]  /*1eab0*/  FADD.FTZ R13, R10, R13 ;  /* 0x0000000d0a0d7221 */ /* 0x000fc60000010000 */
[----:B------:R-:W-:Y:S01]  /*1eac0*/  MUFU.EX2 R205, R205 ;  /* 0x000000cd00cd7308 */ /* 0x000fe20000000800 */
[----:B------:R-:W-:Y:S01]  /*1ead0*/  FADD.FTZ R13, R210, R13 ;  /* 0x0000000dd20d7221 */ /* 0x000fe20000010000 */
[----:B------:R-:W-:-:S03]  /*1eae0*/  F2FP.BF16.F32.PACK_AB R210, R14, R210 ;  /* 0x000000d20ed2723e */ /* 0x000fc600000010ff */
[----:B------:R-:W-:-:S03]  /*1eaf0*/  FADD.FTZ R13, R14, R13 ;  /* 0x0000000d0e0d7221 */ /* 0x000fc60000010000 */
[----:B------:R-:W-:Y:S01]  /*1eb00*/  MUFU.EX2 R207, R207 ;  /* 0x000000cf00cf7308 */ /* 0x000fe20000000800 */
[----:B------:R-:W-:Y:S01]  /*1eb10*/  FADD.FTZ R13, R204, R13 ;  /* 0x0000000dcc0d7221 */ /* 0x000fe20000010000 */
[----:B------:R-:W-:-:S03]  /*1eb20*/  F2FP.BF16.F32.PACK_AB R204, R15, R204 ;  /* 0x000000cc0fcc723e */ /* 0x000fc600000010ff */
[----:B------:R-:W-:-:S03]  /*1eb30*/  FADD.FTZ R13, R15, R13 ;  /* 0x0000000d0f0d7221 */ /* 0x000fc60000010000 */
[----:B------:R-:W0:Y:S01]  /*1eb40*/  MUFU.EX2 R200, R200 ;  /* 0x000000c800c87308 */ /* 0x000e220000000800 */
[----:B------:R-:W-:Y:S01]  /*1eb50*/  FADD.FTZ R13, R206, R13 ;  /* 0x0000000dce0d7221 */ /* 0x000fe20000010000 */
[----:B------:R-:W-:-:S03]  /*1eb60*/  F2FP.BF16.F32.PACK_AB R206, R20, R206 ;  /* 0x000000ce14ce723e */ /* 0x000fc600000010ff */
[----:B------:R-:W-:-:S03]  /*1eb70*/  FADD.FTZ R13, R20, R13 ;  /* 0x0000000d140d7221 */ /* 0x000fc60000010000 */
[----:B------:R-:W1:Y:S08]  /*1eb80*/  MUFU.EX2 R21, R21 ;  /* 0x0000001500157308 */ /* 0x000e700000000800 */
[----:B------:R-:W-:Y:S01]  /*1eb90*/  MUFU.EX2 R201, R201 ;  /* 0x000000c900c97308 */ /* 0x000fe20000000800 */
[----:B0-----:R-:W-:-:S07]  /*1eba0*/  FADD.FTZ R13, R200, R13 ;  /* 0x0000000dc80d7221 */ /* 0x001fce0000010000 */
[----:B------:R-:W0:Y:S01]  /*1ebb0*/  MUFU.EX2 R202, R202 ;  /* 0x000000ca00ca7308 */ /* 0x000e220000000800 */
[C---:B-1----:R-:W-:Y:S01]  /*1ebc0*/  FADD.FTZ R13, R21.reuse, R13 ;  /* 0x0000000d150d7221 */ /* 0x042fe20000010000 */
[----:B------:R-:W-:-:S06]  /*1ebd0*/  F2FP.BF16.F32.PACK_AB R200, R21, R200 ;  /* 0x000000c815c8723e */ /* 0x000fcc00000010ff */
[----:B------:R-:W1:Y:S08]  /*1ebe0*/  MUFU.EX2 R159, R159 ;  /* 0x0000009f009f7308 */ /* 0x000e700000000800 */
[----:B------:R-:W-:Y:S01]  /*1ebf0*/  MUFU.EX2 R203, R203 ;  /* 0x000000cb00cb7308 */ /* 0x000fe20000000800 */
[----:B0-----:R-:W-:-:S07]  /*1ec00*/  FADD.FTZ R13, R202, R13 ;  /* 0x0000000dca0d7221 */ /* 0x001fce0000010000 */
[----:B------:R-:W-:Y:S01]  /*1ec10*/  MUFU.EX2 R10, R155 ;  /* 0x0000009b000a7308 */ /* 0x000fe20000000800 */
[C---:B-1----:R-:W-:Y:S01]  /*1ec20*/  FADD.FTZ R13, R159.reuse, R13 ;  /* 0x0000000d9f0d7221 */ /* 0x042fe20000010000 */
[----:B------:R-:W-:Y:S01]  /*1ec30*/  F2FP.BF16.F32.PACK_AB R202, R159, R202 ;  /* 0x000000ca9fca723e */ /* 0x000fe200000010ff */
[----:B------:R-:W-:Y:S02]  /*1ec40*/  WARPGROUP.DEPBAR.LE gsb0, 0x0 ;  /* 0x00008000000079c5 */ /* 0x000fe40000010000 */
[----:B------:R-:W-:Y:S01]  /*1ec50*/  WARPGROUP.ARRIVE ;  /* 0x00000000000079c5 */ /* 0x000fe20000000000 */
[-CC-:B------:R-:W-:Y:S01]  /*1ec60*/  FFMA.FTZ R196, R160, R3.reuse, -R2.reuse ;  /* 0x00000003a0c47223 */ /* 0x180fe20000010802 */
[-CC-:B------:R-:W-:Y:S01]  /*1ec70*/  FFMA.FTZ R160, R161, R3.reuse, -R2.reuse ;  /* 0x00000003a1a07223 */ /* 0x180fe20000010802 */
[-CC-:B------:R-:W-:Y:S01]  /*1ec80*/  FFMA.FTZ R198, R164, R3.reuse, -R2.reuse ;  /* 0x00000003a4c67223 */ /* 0x180fe20000010802 */
[-C--:B------:R-:W-:Y:S01]  /*1ec90*/  FFMA.FTZ R161, R165, R3.reuse, -R2 ;  /* 0x00000003a5a17223 */ /* 0x080fe20000010802 */
[-CC-:B------:R-:W-:Y:S01]  /*1eca0*/  FFMA.FTZ R164, R183, R3.reuse, -R168.reuse ;  /* 0x00000003b7a47223 */ /* 0x180fe200000108a8 */
[----:B------:R-:W-:Y:S01]  /*1ecb0*/  HGMMA.64x256x16.F32.BF16 R24, R192, gdesc[UR4].tnspB, R24, gsb0 ;  /* 0x43e00004c0187df0 */ /* 0x000fe20008001818 */
[-CC-:B------:R-:W-:Y:S01]  /*1ecc0*/  FFMA.FTZ R165, R175, R3.reuse, -R168.reuse ;  /* 0x00000003afa57223 */ /* 0x180fe200000108a8 */
[-CC-:B------:R-:W-:Y:S01]  /*1ecd0*/  FFMA.FTZ R197, R162, R3.reuse, -R168.reuse ;  /* 0x00000003a2c57223 */ /* 0x180fe200000108a8 */
[----:B------:R-:W0:Y:S01]  /*1ece0*/  MUFU.EX2 R196, R196 ;  /* 0x000000c400c47308 */ /* 0x000e220000000800 */
[----:B------:R-:W-:-:S07]  /*1ecf0*/  FFMA.FTZ R199, R166, R3, -R168 ;  /* 0x00000003a6c77223 */ /* 0x000fce00000108a8 */
[----:B------:R-:W-:Y:S08]  /*1ed00*/  MUFU.EX2 R164, R164 ;  /* 0x000000a400a47308 */ /* 0x000ff00000000800 */
[----:B------:R-:W-:Y:S01]  /*1ed10*/  MUFU.EX2 R165, R165 ;  /* 0x000000a500a57308 */ /* 0x000fe20000000800 */
[----:B0-----:R-:W-:-:S07]  /*1ed20*/  FADD.FTZ R13, R196, R13 ;  /* 0x0000000dc40d7221 */ /* 0x001fce0000010000 */
[----:B------:R-:W0:Y:S08]  /*1ed30*/  MUFU.EX2 R160, R160 ;  /* 0x000000a000a07308 */ /* 0x000e300000000800 */
[----:B------:R-:W-:Y:S08]  /*1ed40*/  MUFU.EX2 R197, R197 ;  /* 0x000000c500c57308 */ /* 0x000ff00000000800 */
[----:B------:R-:W1:Y:S01]  /*1ed50*/  MUFU.EX2 R198, R198 ;  /* 0x000000c600c67308 */ /* 0x000e620000000800 */
[C---:B0-----:R-:W-:Y:S01]  /*1ed60*/  FADD.FTZ R13, R160.reuse, R13 ;  /* 0x0000000da00d7221 */ /* 0x041fe20000010000 */
[----:B------:R-:W-:-:S06]  /*1ed70*/  F2FP.BF16.F32.PACK_AB R196, R160, R196 ;  /* 0x000000c4a0c4723e */ /* 0x000fcc00000010ff */
[----:B------:R-:W0:Y:S08]  /*1ed80*/  MUFU.EX2 R161, R161 ;  /* 0x000000a100a17308 */ /* 0x000e300000000800 */
[----:B------:R-:W-:Y:S01]  /*1ed90*/  MUFU.EX2 R199, R199 ;  /* 0x000000c700c77308 */ /* 0x000fe20000000800 */
[----:B-1----:R-:W-:-:S04]  /*1eda0*/  FADD.FTZ R13, R198, R13 ;  /* 0x0000000dc60d7221 */ /* 0x002fc80000010000 */
[C---:B0-----:R-:W-:Y:S01]  /*1edb0*/  FADD.FTZ R13, R161.reuse, R13 ;  /* 0x0000000da10d7221 */ /* 0x041fe20000010000 */
[----:B------:R-:W-:Y:S01]  /*1edc0*/  F2FP.BF16.F32.PACK_AB R198, R161, R198 ;  /* 0x000000c6a1c6723e */ /* 0x000fe200000010ff */
[----:B------:R-:W-:Y:S02]  /*1edd0*/  WARPGROUP.DEPBAR.LE gsb0, 0x0 ;  /* 0x00008000000079c5 */ /* 0x000fe40000010000 */
[-CC-:B------:R-:W-:Y:S01]  /*1ede0*/  FFMA.FTZ R192, R152, R3.reuse, -R2.reuse ;  /* 0x0000000398c07223 */ /* 0x180fe20000010802 */
[-CC-:B------:R-:W-:Y:S01]  /*1edf0*/  FFMA.FTZ R152, R153, R3.reuse, -R2.reuse ;  /* 0x0000000399987223 */ /* 0x180fe20000010802 */
[-CC-:B------:R-:W-:Y:S01]  /*1ee00*/  FFMA.FTZ R194, R156, R3.reuse, -R2.reuse ;  /* 0x000000039cc27223 */ /* 0x180fe20000010802 */
[-C--:B------:R-:W-:Y:S01]  /*1ee10*/  FFMA.FTZ R2, R157, R3.reuse, -R2 ;  /* 0x000000039d027223 */ /* 0x080fe20000010802 */
[-CC-:B------:R-:W-:Y:S01]  /*1ee20*/  FFMA.FTZ R153, R187, R3.reuse, -R168.reuse ;  /* 0x00000003bb997223 */ /* 0x180fe200000108a8 */
[-CC-:B------:R-:W-:Y:S01]  /*1ee30*/  FFMA.FTZ R156, R191, R3.reuse, -R168.reuse ;  /* 0x00000003bf9c7223 */ /* 0x180fe200000108a8 */
[-CC-:B------:R-:W-:Y:S01]  /*1ee40*/  FFMA.FTZ R157, R179, R3.reuse, -R168.reuse ;  /* 0x00000003b39d7223 */ /* 0x180fe200000108a8 */
[----:B------:R0:W-:Y:S01]  /*1ee50*/  MUFU.EX2 R7, R2 ;  /* 0x0000000200077308 */ /* 0x0001e20000000800 */
[----:B------:R-:W-:Y:S01]  /*1ee60*/  @!P1 SYNCS.ARRIVE.TRANS64.RED.A1T0 RZ, [R11+URZ], RZ ;  /* 0x000000ff0bff99a7 */ /* 0x000fe2000810043f */
[-CC-:B------:R-:W-:Y:S01]  /*1ee70*/  FFMA.FTZ R193, R154, R3.reuse, -R168.reuse ;  /* 0x000000039ac17223 */ /* 0x180fe200000108a8 */
[----:B------:R-:W-:-:S05]  /*1ee80*/  FFMA.FTZ R195, R158, R3, -R168 ;  /* 0x000000039ec37223 */ /* 0x000fca00000108a8 */
[----:B------:R-:W-:Y:S01]  /*1ee90*/  MUFU.EX2 R153, R153 ;  /* 0x0000009900997308 */ /* 0x000fe20000000800 */
[----:B0-----:R-:W-:Y:S01]  /*1eea0*/  FSEL R2, R4, RZ, P2 ;  /* 0x000000ff04027208 */ /* 0x001fe20001000000 */
[----:B------:R0:W-:Y:S01]  /*1eeb0*/  @!P1 SYNCS.ARRIVE.TRANS64.RED.A1T0 RZ, [R9+URZ], RZ ;  /* 0x000000ff09ff99a7 */ /* 0x0001e2000810043f */
[C---:B------:R-:W-:Y:S01]  /*1eec0*/  ISETP.GT.AND P2, PT, R8.reuse, R224, PT ;  /* 0x000000e00800720c */ /* 0x040fe20003f44270 */
[----:B------:R-:W-:Y:S02]  /*1eed0*/  VIADD R8, R8, 0xffffffff ;  /* 0xffffffff08087836 */ /* 0x000fe40000000000 */
[----:B------:R-:W-:Y:S02]  /*1eee0*/  FADD.FTZ R2, -R2, R6 ;  /* 0x0000000602027221 */ /* 0x000fe40000010100 */
[----:B------:R-:W-:Y:S02]  /*1eef0*/  MUFU.EX2 R156, R156 ;  /* 0x0000009c009c7308 */ /* 0x000fe40000000800 */
[-C--:B------:R-:W-:Y:S01]  /*1ef00*/  FMUL.FTZ R2, R2, R3.reuse ;  /* 0x0000000302027220 */ /* 0x080fe20000410000 */
[-CC-:B0-----:R-:W-:Y:S01]  /*1ef10*/  FFMA.FTZ R9, R167, R3.reuse, -R168.reuse ;  /* 0x00000003a7097223 */ /* 0x181fe200000108a8 */
[----:B------:R-:W-:-:S04]  /*1ef20*/  FFMA.FTZ R168, R176, R3, -R168 ;  /* 0x00000003b0a87223 */ /* 0x000fc800000108a8 */
[----:B------:R-:W0:Y:S08]  /*1ef30*/  MUFU.EX2 R2, R2 ;  /* 0x0000000200027308 */ /* 0x000e300000000800 */
[----:B------:R-:W1:Y:S08]  /*1ef40*/  MUFU.EX2 R157, R157 ;  /* 0x0000009d009d7308 */ /* 0x000e700000000800 */
        /* <DEDUP_REMOVED lines=10> */
[----:B-1----:R-:W-:-:S03]  /*1eff0*/  F2FP.BF16.F32.PACK_AB R205, R157, R205 ;  /* 0x000000cd9dcd723e */ /* 0x002fc600000010ff */
[----:B------:R-:W-:-:S03]  /*1f000*/  FADD.FTZ R12, R157, R12 ;  /* 0x0000000c9d0c7221 */ /* 0x000fc60000010000 */
[----:B------:R-:W-:Y:S01]  /*1f010*/  MUFU.EX2 R9, R9 ;  /* 0x0000000900097308 */ /* 0x000fe20000000800 */
[----:B------:R-:W-:Y:S01]  /*1f020*/  FADD.FTZ R12, R207, R12 ;  /* 0x0000000ccf0c7221 */ /* 0x000fe20000010000 */
[----:B------:R-:W-:-:S03]  /*1f030*/  F2FP.BF16.F32.PACK_AB R207, R164, R207 ;  /* 0x000000cfa4cf723e */ /* 0x000fc600000010ff */
[----:B------:R-:W-:-:S03]  /*1f040*/  FADD.FTZ R12, R164, R12 ;  /* 0x0000000ca40c7221 */ /* 0x000fc60000010000 */
[----:B------:R-:W1:Y:S01]  /*1f050*/  MUFU.EX2 R152, R152 ;  /* 0x0000009800987308 */ /* 0x000e620000000800 */
[----:B------:R-:W-:Y:S01]  /*1f060*/  FADD.FTZ R12, R201, R12 ;  /* 0x0000000cc90c7221 */ /* 0x000fe20000010000 */
[----:B0-----:R-:W-:Y:S01]  /*1f070*/  FADD.FTZ R13, R192, R13 ;  /* 0x0000000dc00d7221 */ /* 0x001fe20000010000 */
[C---:B------:R-:W-:Y:S02]  /*1f080*/  F2FP.BF16.F32.PACK_AB R201, R6.reuse, R201 ;  /* 0x000000c906c9723e */ /* 0x040fe400000010ff */
[----:B------:R-:W-:Y:S01]  /*1f090*/  FADD.FTZ R12, R6, R12 ;  /* 0x0000000c060c7221 */ /* 0x000fe20000010000 */
[----:B------:R-:W-:Y:S02]  /*1f0a0*/  IMAD.MOV.U32 R6, RZ, RZ, R4 ;  /* 0x000000ffff067224 */ /* 0x000fe400078e0004 */
[----:B------:R-:W0:Y:S01]  /*1f0b0*/  MUFU.EX2 R193, R193 ;  /* 0x000000c100c17308 */ /* 0x000e220000000800 */
[----:B------:R-:W-:Y:S01]  /*1f0c0*/  FADD.FTZ R12, R203, R12 ;  /* 0x0000000ccb0c7221 */ /* 0x000fe20000010000 */
[----:B------:R-:W-:-:S03]  /*1f0d0*/  F2FP.BF16.F32.PACK_AB R203, R165, R203 ;  /* 0x000000cba5cb723e */ /* 0x000fc600000010ff */
[----:B------:R-:W-:-:S03]  /*1f0e0*/  FADD.FTZ R12, R165, R12 ;  /* 0x0000000ca50c7221 */ /* 0x000fc60000010000 */
[----:B------:R-:W2:Y:S01]  /*1f0f0*/  MUFU.EX2 R194, R194 ;  /* 0x000000c200c27308 */ /* 0x000ea20000000800 */
[----:B------:R-:W-:Y:S01]  /*1f100*/  FADD.FTZ R12, R197, R12 ;  /* 0x0000000cc50c7221 */ /* 0x000fe20000010000 */
[C---:B-1----:R-:W-:Y:S01]  /*1f110*/  FADD.FTZ R13, R152.reuse, R13 ;  /* 0x0000000d980d7221 */ /* 0x042fe20000010000 */
[----:B------:R-:W-:Y:S02]  /*1f120*/  F2FP.BF16.F32.PACK_AB R192, R152, R192 ;  /* 0x000000c098c0723e */ /* 0x000fe400000010ff */
[C---:B------:R-:W-:Y:S01]  /*1f130*/  FADD.FTZ R12, R11.reuse, R12 ;  /* 0x0000000c0b0c7221 */ /* 0x040fe20000010000 */
[----:B------:R-:W-:Y:S02]  /*1f140*/  F2FP.BF16.F32.PACK_AB R197, R11, R197 ;  /* 0x000000c50bc5723e */ /* 0x000fe400000010ff */
[----:B------:R-:W1:Y:S01]  /*1f150*/  MUFU.EX2 R195, R195 ;  /* 0x000000c300c37308 */ /* 0x000e620000000800 */
[----:B------:R-:W-:Y:S01]  /*1f160*/  FADD.FTZ R12, R199, R12 ;  /* 0x0000000cc70c7221 */ /* 0x000fe20000010000 */
[----:B------:R-:W-:-:S03]  /*1f170*/  F2FP.BF16.F32.PACK_AB R199, R9, R199 ;  /* 0x000000c709c7723e */ /* 0x000fc600000010ff */
[----:B------:R-:W-:Y:S01]  /*1f180*/  FADD.FTZ R12, R9, R12 ;  /* 0x0000000c090c7221 */ /* 0x000fe20000010000 */
[----:B------:R-:W-:Y:S02]  /*1f190*/  IMAD.MOV.U32 R9, RZ, RZ, R219 ;  /* 0x000000ffff097224 */ /* 0x000fe400078e00db */
[----:B------:R-:W3:Y:S01]  /*1f1a0*/  MUFU.EX2 R168, R168 ;  /* 0x000000a800a87308 */ /* 0x000ee20000000800 */
[----:B0-----:R-:W-:Y:S01]  /*1f1b0*/  FADD.FTZ R12, R193, R12 ;  /* 0x0000000cc10c7221 */ /* 0x001fe20000010000 */
[----:B--2---:R-:W-:Y:S01]  /*1f1c0*/  FADD.FTZ R13, R194, R13 ;  /* 0x0000000dc20d7221 */ /* 0x004fe20000010000 */
[C---:B------:R-:W-:Y:S02]  /*1f1d0*/  F2FP.BF16.F32.PACK_AB R194, R7.reuse, R194 ;  /* 0x000000c207c2723e */ /* 0x040fe400000010ff */
[C---:B------:R-:W-:Y:S01]  /*1f1e0*/  FADD.FTZ R12, R10.reuse, R12 ;  /* 0x0000000c0a0c7221 */ /* 0x040fe20000010000 */
[----:B------:R-:W-:Y:S01]  /*1f1f0*/  FADD.FTZ R13, R7, R13 ;  /* 0x0000000d070d7221 */ /* 0x000fe20000010000 */
[----:B------:R-:W-:Y:S01]  /*1f200*/  F2FP.BF16.F32.PACK_AB R193, R10, R193 ;  /* 0x000000c10ac1723e */ /* 0x000fe200000010ff */
[----:B------:R-:W-:-:S02]  /*1f210*/  IMAD.MOV.U32 R10, RZ, RZ, R214 ;  /* 0x000000ffff0a7224 */ /* 0x000fc400078e00d6 */
[----:B-1----:R-:W-:-:S04]  /*1f220*/  FADD.FTZ R7, R195, R12 ;  /* 0x0000000cc3077221 */ /* 0x002fc80000010000 */
[C---:B---3--:R-:W-:Y:S01]  /*1f230*/  FADD.FTZ R12, R168.reuse, R7 ;  /* 0x00000007a80c7221 */ /* 0x048fe20000010000 */
[----:B------:R-:W-:Y:S01]  /*1f240*/  F2FP.BF16.F32.PACK_AB R195, R168, R195 ;  /* 0x000000c3a8c3723e */ /* 0x000fe200000010ff */
[----:B------:R-:W-:Y:S01]  /*1f250*/  IMAD.MOV.U32 R7, RZ, RZ, R5 ;  /* 0x000000ffff077224 */ /* 0x000fe200078e0005 */
[----:B------:R-:W-:Y:S06]  /*1f260*/  @P2 BRA `(.L_x_2536) ;  /* 0xffffffb000802947 */ /* 0x000fec000383ffff */
[----:B------:R-:W-:Y:S05]  /*1f270*/  BSYNC B1 ;  /* 0x0000000000017941 */ /* 0x000fea0003800000 */
.L_x_2525:
[----:B------:R-:W-:Y:S05]  /*1f280*/  BSYNC B0 ;  /* 0x0000000000007941 */ /* 0x000fea0003800000 */
.L_x_2524:
[----:B------:R-:W-:Y:S01]  /*1f290*/  ISETP.GE.AND P2, PT, R8, RZ, PT ;  /* 0x000000ff0800720c */ /* 0x000fe20003f46270 */
[----:B------:R-:W-:-:S12]  /*1f2a0*/  BSSY B0, `(.L_x_2537) ;  /* 0x000048a000007945 */ /* 0x000fd80003800000 */
[----:B------:R-:W-:Y:S05]  /*1f2b0*/  @!P2 BRA `(.L_x_2538) ;  /* 0x000000480020a947 */ /* 0x000fea0003800000 */
[----:B------:R-:W-:Y:S02]  /*1f2c0*/  IMAD.MOV.U32 R6, RZ, RZ, R4 ;  /* 0x000000ffff067224 */ /* 0x000fe400078e0004 */
[----:B------:R-:W-:Y:S02]  /*1f2d0*/  IMAD.MOV.U32 R7, RZ, RZ, R5 ;  /* 0x000000ffff077224 */ /* 0x000fe400078e0005 */
[----:B------:R-:W-:Y:S02]  /*1f2e0*/  IMAD.MOV.U32 R9, RZ, RZ, R219 ;  /* 0x000000ffff097224 */ /* 0x000fe400078e00db */
[----:B------:R-:W-:-:S07]  /*1f2f0*/  IMAD.MOV.U32 R10, RZ, RZ, R214 ;  /* 0x000000ffff0a7224 */ /* 0x000fce00078e00d6 */
.L_x_2549:
        /* <DEDUP_REMOVED lines=8> */
.L_x_2539:
[----:B------:R-:W-:Y:S01]  /*1f380*/  IMAD R4, R214, 0x8, R16 ;  /* 0x00000008d6047824 */ /* 0x000fe200078e0210 */
[----:B------:R-:W-:-:S04]  /*1f390*/  SHF.L.U32 R5, R219, 0x1f, RZ ;  /* 0x0000001fdb057819 */ /* 0x000fc800000006ff */
[----:B------:R0:W1:Y:S01]  /*1f3a0*/  SYNCS.PHASECHK.TRANS64.TRYWAIT P2, [R4+URZ+0x38830], R5 ;  /* 0x03883005040075a7 */ /* 0x000062000804017f */
[----:B------:R-:W-:Y:S05]  /*1f3b0*/  @!P0 BRA `(.L_x_2540) ;  /* 0x0000000000048947 */ /* 0x000fea0003800000 */
[----:B------:R-:W-:Y:S01]  /*1f3c0*/  BPT.TRAP 0x1 ;  /* 0x000000040000795c */ /* 0x000fe20000300000 */
.L_x_2540:
[----:B------:R-:W-:Y:S01]  /*1f3d0*/  IMAD R3, R214, 0xa00, R223 ;  /* 0x00000a00d6037824 */ /* 0x000fe200078e02df */
[----:B------:R-:W-:Y:S03]  /*1f3e0*/  BSSY B1, `(.L_x_2541) ;  /* 0x0000006000017945 */ /* 0x000fe60003800000 */
[C---:B------:R-:W-:Y:S02]  /*1f3f0*/  VIADD R14, R3.reuse, 0x80 ;  /* 0x00000080030e7836 */ /* 0x040fe40000000000 */
[----:B------:R-:W-:Y:S01]  /*1f400*/  VIADD R20, R3, 0x100 ;  /* 0x0000010003147836 */ /* 0x000fe20000000000 */
[----:B-1----:R-:W-:Y:S06]  /*1f410*/  @P2 BRA `(.L_x_2542) ;  /* 0x0000000000082947 */ /* 0x002fec0003800000 */
[----:B------:R-:W1:Y:S02]  /*1f420*/  SYNCS.PHASECHK.TRANS64.TRYWAIT P2, [R4+URZ+0x38830], R5 ;  /* 0x03883005040075a7 */ /* 0x000e64000804017f */
[----:B-1----:R-:W-:Y:S05]  /*1f430*/  @!P2 BRA `(.L_x_2543) ;  /* 0x000001040068a947 */ /* 0x002fea0003800000 */
.L_x_2542:
[----:B------:R-:W-:Y:S05]  /*1f440*/  BSYNC B1 ;  /* 0x0000000000017941 */ /* 0x000fea0003800000 */
.L_x_2541:
[----:B------:R-:W2:Y:S04]  /*1f450*/  LDL.64 R152, [R1+0x40] ;  /* 0x0000400001987983 */ /* 0x000ea80000100a00 */
[----:B------:R-:W3:Y:S01]  /*1f460*/  LDL.64 R154, [R1+0x48] ;  /* 0x00004800019a7983 */ /* 0x000ee20000100a00 */
[----:B01----:R-:W-:Y:S02]  /*1f470*/  IMAD.MOV.U32 R4, RZ, RZ, R3 ;  /* 0x000000ffff047224 */ /* 0x003fe400078e0003 */
[----:B------:R-:W-:Y:S01]  /*1f480*/  IMAD.MOV.U32 R5, RZ, RZ, 0x40000040 ;  /* 0x40000040ff057424 */ /* 0x000fe200078e00ff */
[----:B------:R-:W4:Y:S02]  /*1f490*/  LDL.64 R224, [R1+0x30] ;  /* 0x0000300001e07983 */ /* 0x000f240000100a00 */
[----:B------:R-:W-:-:S02]  /*1f4a0*/  R2UR UR6, R4 ;  /* 0x00000000040672ca */ /* 0x000fc400000e0000 */
        /* <DEDUP_REMOVED lines=81> */
[----:B------:R-:W-:Y:S01]  /*1f9c0*/  UMOV UR12, UR30 ;  /* 0x0000001e000c7c82 */ /* 0x000fe20008000000 */
[----:B------:R-:W-:Y:S01]  /*1f9d0*/  UMOV UR13, UR31 ;  /* 0x0000001f000d7c82 */ /* 0x000fe20008000000 */
[----:B------:R-:W3:Y:S02]  /*1f9e0*/  LDL.64 R20, [R1+0x28] ;  /* 0x0000280001147983 */ /* 0x000ee40000100a00 */
[----:B------:R-:W-:Y:S01]  /*1f9f0*/  HGMMA.64x16x16.F32.BF16 R168, gdesc[UR16], R168, gsb0 ;  /* 0x0020000010a879f0 */ /* 0x000fe200080018a8 */
[----:B------:R-:W-:Y:S02]  /*1fa00*/  VIADD R4, R3, 0x202 ;  /* 0x0000020203047836 */ /* 0x000fe40000000000 */
[----:B------:R-:W-:Y:S01]  /*1fa10*/  IMAD.MOV.U32 R5, RZ, RZ, 0x40000040 ;  /* 0x40000040ff057424 */ /* 0x000fe200078e00ff */
[----:B------:R-:W-:-:S02]  /*1fa20*/  WARPGROUP.DEPBAR.LE gsb0, 0x0 ;  /* 0x00008000000079c5 */ /* 0x000fc40000010000 */
        /* <DEDUP_REMOVED lines=48> */
[----:B----4-:R-:W-:Y:S02]  /*1fd30*/  R2UR UR28, R224 ;  /* 0x00000000e01c72ca */ /* 0x010fe400000e0000 */
        /* <DEDUP_REMOVED lines=731> */
.L_x_2544:
[----:B------:R-:W-:Y:S01]  /*22af0*/  SHF.L.U32 R0, R9, 0x1f, RZ ;  /* 0x0000001f09007819 */ /* 0x000fe200000006ff */
[----:B------:R-:W-:-:S04]  /*22b00*/  IMAD R9, R10, 0x8, R16 ;  /* 0x000000080a097824 */ /* 0x000fc800078e0210 */
[----:B------:R0:W1:Y:S01]  /*22b10*/  SYNCS.PHASECHK.TRANS64.TRYWAIT P2, [R9+URZ+0x38850], R0 ;  /* 0x03885000090075a7 */ /* 0x000062000804017f */
[----:B------:R-:W-:Y:S05]  /*22b20*/  @!P0 BRA `(.L_x_2545) ;  /* 0x0000000000048947 */ /* 0x000fea0003800000 */
[----:B------:R-:W-:Y:S01]  /*22b30*/  BPT.TRAP 0x1 ;  /* 0x000000040000795c */ /* 0x000fe20000300000 */
.L_x_2545:
[----:B------:R-:W-:Y:S04]  /*22b40*/  BSSY B1, `(.L_x_2546) ;  /* 0x0000004000017945 */ /* 0x000fe80003800000 */
[----:B-1----:R-:W-:Y:S05]  /*22b50*/  @P2 BRA `(.L_x_2547) ;  /* 0x0000000000082947 */ /* 0x002fea0003800000 */
[----:B------:R-:W1:Y:S02]  /*22b60*/  SYNCS.PHASECHK.TRANS64.TRYWAIT P2, [R9+URZ+0x38850], R0 ;  /* 0x03885000090075a7 */ /* 0x000e64000804017f */
[----:B-1----:R-:W-:Y:S05]  /*22b70*/  @!P2 BRA `(.L_x_2548) ;  /* 0x000000cc00aca947 */ /* 0x002fea0003800000 */
.L_x_2547:
[----:B------:R-:W-:Y:S05]  /*22b80*/  BSYNC B1 ;  /* 0x0000000000017941 */ /* 0x000fea0003800000 */
.L_x_2546:
[----:B01----:R-:W-:Y:S01]  /*22b90*/  VIADD R0, R16, 0x400 ;  /* 0x0000040010007836 */ /* 0x003fe20000000000 */
[----:B------:R-:W-:Y:S01]  /*22ba0*/  WARPGROUP.ARRIVE ;  /* 0x00000000000079c5 */ /* 0x000fe20000000000 */
[----:B------:R-:W-:Y:S01]  /*22bb0*/  IMAD.MOV.U32 R3, RZ, RZ, 0x40000040 ;  /* 0x40000040ff037424 */ /* 0x000fe200078e00ff */
[----:B------:R-:W-:Y:S01]  /*22bc0*/  ISETP.GT.AND P2, PT, R8, RZ, PT ;  /* 0x000000ff0800720c */ /* 0x000fe20003f44270 */
[----:B------:R-:W-:Y:S01]  /*22bd0*/  IMAD.MOV.U32 R5, RZ, RZ, 0x40000040 ;  /* 0x40000040ff057424 */ /* 0x000fe200078e00ff */
[----:B------:R-:W-:Y:S01]  /*22be0*/  SHF.R.U32.HI R0, RZ, 0x4, R0 ;  /* 0x00000004ff007819 */ /* 0x000fe20000011600 */
[----:B------:R-:W-:Y:S01]  /*22bf0*/  @!P1 IMAD R11, R11, 0x8, R16 ;  /* 0x000000080b0b9824 */ /* 0x000fe200078e0210 */
[----:B------:R-:W-:Y:S01]  /*22c00*/  R2UR UR7, R3 ;  /* 0x00000000030772ca */ /* 0x000fe200000e0000 */
[----:B------:R-:W-:Y:S01]  /*22c10*/  IMAD.MOV.U32 R3, RZ, RZ, 0x40000040 ;  /* 0x40000040ff037424 */ /* 0x000fe200078e00ff */
[----:B------:R-:W-:Y:S01]  /*22c20*/  LOP3.LUT R0, R0, 0x3fff, RZ, 0xc0, !PT ;  /* 0x00003fff00007812 */ /* 0x000fe200078ec0ff */
[----:B------:R-:W-:-:S02]  /*22c30*/  @!P1 VIADD R11, R11, 0x38840 ;  /* 0x000388400b0b9836 */ /* 0x000fc40000000000 */
[----:B------:R-:W-:Y:S01]  /*22c40*/  @!P1 VIADD R9, R9, 0x38860 ;  /* 0x0003886009099836 */ /* 0x000fe20000000000 */
[----:B------:R-:W-:Y:S01]  /*22c50*/  LOP3.LUT R0, R0, 0x2800000, RZ, 0xfc, !PT ;  /* 0x0280000000007812 */ /* 0x000fe200078efcff */
[----:B------:R-:W-:-:S03]  /*22c60*/  VIADD R8, R8, 0xffffffff ;  /* 0xffffffff08087836 */ /* 0x000fc60000000000 */
[----:B------:R-:W-:Y:S01]  /*22c70*/  @!P1 PRMT R9, RZ, 0x654, R9 ;  /* 0x00000654ff099816 */ /* 0x000fe20000000009 */
        /* <DEDUP_REMOVED lines=67> */
[----:B0-----:R-:W-:Y:S01]  /*230b0*/  FMNMX.FTZ R4, R4, R21, !PT ;  /* 0x0000001504047209 */ /* 0x001fe20007810000 */
[----:B------:R-:W-:Y:S02]  /*230c0*/  WARPGROUP.DEPBAR.LE gsb0, 0x0 ;  /* 0x00008000000079c5 */ /* 0x000fe40000010000 */
[----:B------:R-:W-:-:S06]  /*230d0*/  WARPGROUP.ARRIVE ;  /* 0x00000000000079c5 */ /* 0x000fcc0000000000 */
[----:B------:R-:W-:Y:S01]  /*230e0*/  HGMMA.64x256x16.F32.BF16 R24, R196, gdesc[UR4].tnspB, R24, gsb0 ;  /* 0x43e00004c4187df0 */ /* 0x000fe20008001818 */
[----:B------:R-:W-:Y:S01]  /*230f0*/  R2UR UR6, R2 ;  /* 0x00000000020672ca */ /* 0x000fe200000e0000 */
[----:B------:R-:W-:Y:S01]  /*23100*/  FADD.FTZ R2, -R5, R7 ;  /* 0x0000000705027221 */ /* 0x000fe20000010100 */
[----:B------:R-:W-:Y:S01]  /*23110*/  R2UR UR7, R3 ;  /* 0x00000000030772ca */ /* 0x000fe200000e0000 */
[----:B------:R-:W-:-:S04]  /*23120*/  IMAD.U32 R3, RZ, RZ, UR38 ;  /* 0x00000026ff037e24 */ /* 0x000fc8000f8e00ff */
[-C--:B------:R-:W-:Y:S01]  /*23130*/  FMUL.FTZ R0, R2, R3.reuse ;  /* 0x0000000302007220 */ /* 0x080fe20000410000 */
[----:B------:R-:W-:-:S04]  /*23140*/  FMUL.FTZ R2, R5, R3 ;  /* 0x0000000305027220 */ /* 0x000fc80000410000 */
[-CC-:B------:R-:W-:Y:S01]  /*23150*/  FFMA.FTZ R21, R161, R3.reuse, -R2.reuse ;  /* 0x00000003a1157223 */ /* 0x180fe20000010802 */
[-CC-:B------:R-:W-:Y:S01]  /*23160*/  FFMA.FTZ R208, R184, R3.reuse, -R2.reuse ;  /* 0x00000003b8d07223 */ /* 0x180fe20000010802 */
[----:B------:R-:W0:Y:S01]  /*23170*/  SHFL.BFLY PT, R161, R4, 0x1, 0x1f ;  /* 0x0c201f0004a17f89 */ /* 0x000e2200000e0000 */
        /* <DEDUP_REMOVED lines=13> */
[----:B------:R-:W1:Y:S01]  /*23250*/  MUFU.EX2 R208, R208 ;  /* 0x000000d000d07308 */ /* 0x000e620000000800 */
[----:B0-----:R-:W-:-:S07]  /*23260*/  FMNMX.FTZ R4, R4, R161, !PT ;  /* 0x000000a104047209 */ /* 0x001fce0007810000 */
[----:B------:R-:W0:Y:S08]  /*23270*/  MUFU.EX2 R7, R7 ;  /* 0x0000000700077308 */ /* 0x000e300000000800 */
[----:B------:R-:W2:Y:S01]  /*23280*/  MUFU.EX2 R210, R210 ;  /* 0x000000d200d27308 */ /* 0x000ea20000000800 */
[----:B-1----:R-:W-:-:S07]  /*23290*/  FFMA.FTZ R13, R0, R13, R208 ;  /* 0x0000000d000d7223 */ /* 0x002fce00000100d0 */
        /* <DEDUP_REMOVED lines=12> */
[----:B------:R-:W-:Y:S01]  /*23360*/  F2FP.BF16.F32.PACK_AB R204, R10, R204 ;  /* 0x000000cc0acc723e */ /* 0x000fe200000010ff */
[----:B------:R-:W-:-:S05]  /*23370*/  IMAD.MOV.U32 R10, RZ, RZ, R214 ;  /* 0x000000ffff0a7224 */ /* 0x000fca00078e00d6 */
        /* <DEDUP_REMOVED lines=10> */
[----:B------:R-:W-:Y:S01]  /*23420*/  MUFU.EX2 R21, R21 ;  /* 0x0000001500157308 */ /* 0x000fe20000000800 */
[----:B0-----:R-:W-:-:S04]  /*23430*/  FADD.FTZ R13, R202, R13 ;  /* 0x0000000dca0d7221 */ /* 0x001fc80000010000 */
[C---:B--2---:R-:W-:Y:S01]  /*23440*/  FADD.FTZ R13, R20.reuse, R13 ;  /* 0x0000000d140d7221 */ /* 0x044fe20000010000 */
[----:B------:R-:W-:Y:S01]  /*23450*/  F2FP.BF16.F32.PACK_AB R202, R20, R202 ;  /* 0x000000ca14ca723e */ /* 0x000fe200000010ff */
[----:B------:R-:W-:Y:S02]  /*23460*/  WARPGROUP.DEPBAR.LE gsb0, 0x0 ;  /* 0x00008000000079c5 */ /* 0x000fe40000010000 */
[----:B------:R-:W-:Y:S01]  /*23470*/  WARPGROUP.ARRIVE ;  /* 0x00000000000079c5 */ /* 0x000fe20000000000 */
[-CC-:B------:R-:W-:Y:S01]  /*23480*/  FFMA.FTZ R196, R160, R3.reuse, -R2.reuse ;  /* 0x00000003a0c47223 */ /* 0x180fe20000010802 */
[-CC-:B------:R-:W-:Y:S01]  /*23490*/  FFMA.FTZ R198, R164, R3.reuse, -R2.reuse ;  /* 0x00000003a4c67223 */ /* 0x180fe20000010802 */
[----:B------:R-:W-:-:S03]  /*234a0*/  FFMA.FTZ R160, R165, R3, -R2 ;  /* 0x00000003a5a07223 */ /* 0x000fc60000010802 */
[----:B------:R-:W-:Y:S01]  /*234b0*/  HGMMA.64x256x16.F32.BF16 R24, R192, gdesc[UR4].tnspB, R24, gsb0 ;  /* 0x43e00004c0187df0 */ /* 0x000fe20008001818 */
[----:B------:R-:W0:Y:S08]  /*234c0*/  MUFU.EX2 R196, R196 ;  /* 0x000000c400c47308 */ /* 0x000e300000000800 */
[----:B------:R-:W1:Y:S08]  /*234d0*/  MUFU.EX2 R198, R198 ;  /* 0x000000c600c67308 */ /* 0x000e700000000800 */
[----:B------:R-:W2:Y:S01]  /*234e0*/  MUFU.EX2 R160, R160 ;  /* 0x000000a000a07308 */ /* 0x000ea20000000800 */
[----:B0-----:R-:W-:Y:S01]  /*234f0*/  FADD.FTZ R13, R196, R13 ;  /* 0x0000000dc40d7221 */ /* 0x001fe20000010000 */
[----:B------:R-:W-:-:S03]  /*23500*/  F2FP.BF16.F32.PACK_AB R196, R21, R196 ;  /* 0x000000c415c4723e */ /* 0x000fc600000010ff */
[----:B------:R-:W-:-:S04]  /*23510*/  FADD.FTZ R13, R21, R13 ;  /* 0x0000000d150d7221 */ /* 0x000fc80000010000 */
[----:B-1----:R-:W-:-:S04]  /*23520*/  FADD.FTZ R13, R198, R13 ;  /* 0x0000000dc60d7221 */ /* 0x002fc80000010000 */
[C---:B--2---:R-:W-:Y:S01]  /*23530*/  FADD.FTZ R13, R160.reuse, R13 ;  /* 0x0000000da00d7221 */ /* 0x044fe20000010000 */
[----:B------:R-:W-:Y:S01]  /*23540*/  F2FP.BF16.F32.PACK_AB R198, R160, R198 ;  /* 0x000000c6a0c6723e */ /* 0x000fe200000010ff */
[----:B------:R-:W-:Y:S02]  /*23550*/  WARPGROUP.DEPBAR.LE gsb0, 0x0 ;  /* 0x00008000000079c5 */ /* 0x000fe40000010000 */
[-CC-:B------:R-:W-:Y:S01]  /*23560*/  FFMA.FTZ R192, R152, R3.reuse, -R2.reuse ;  /* 0x0000000398c07223 */ /* 0x180fe20000010802 */
[-CC-:B------:R-:W-:Y:S01]  /*23570*/  FFMA.FTZ R152, R153, R3.reuse, -R2.reuse ;  /* 0x0000000399987223 */ /* 0x180fe20000010802 */
[-C--:B------:R-:W-:Y:S01]  /*23580*/  FFMA.FTZ R194, R156, R3.reuse, -R2 ;  /* 0x000000039cc27223 */ /* 0x080fe20000010802 */
[C---:B------:R-:W-:Y:S01]  /*23590*/  FADD.FTZ R153, -R4.reuse, R6 ;  /* 0x0000000604997221 */ /* 0x040fe20000010100 */
[-C--:B------:R-:W-:Y:S01]  /*235a0*/  FMUL.FTZ R156, R4, R3.reuse ;  /* 0x00000003049c7220 */ /* 0x080fe20000410000 */
[-C--:B------:R-:W-:Y:S01]  /*235b0*/  FFMA.FTZ R2, R157, R3.reuse, -R2 ;  /* 0x000000039d027223 */ /* 0x080fe20000010802 */
[----:B------:R-:W-:Y:S01]  /*235c0*/  @!P1 SYNCS.ARRIVE.TRANS64.RED.A1T0 RZ, [R168+URZ], RZ ;  /* 0x000000ffa8ff99a7 */ /* 0x000fe2000810043f */
[-C--:B------:R-:W-:Y:S01]  /*235d0*/  FMUL.FTZ R153, R153, R3.reuse ;  /* 0x0000000399997220 */ /* 0x080fe20000410000 */
        /* <DEDUP_REMOVED lines=16> */
[----:B------:R1:W-:Y:S01]  /*236e0*/  @!P1 SYNCS.ARRIVE.TRANS64.RED.A1T0 RZ, [R9+URZ], RZ ;  /* 0x000000ff09ff99a7 */ /* 0x0003e2000810043f */
[----:B------:R-:W2:Y:S01]  /*236f0*/  MUFU.EX2 R209, R209 ;  /* 0x000000d100d17308 */ /* 0x000ea20000000800 */
[-CC-:B0-----:R-:W-:Y:S01]  /*23700*/  FFMA.FTZ R153, R187, R3.reuse, -R156.reuse ;  /* 0x00000003bb997223 */ /* 0x181fe2000001089c */
[-CC-:B------:R-:W-:Y:S01]  /*23710*/  FFMA.FTZ R193, R154, R3.reuse, -R156.reuse ;  /* 0x000000039ac17223 */ /* 0x180fe2000001089c */
[-CC-:B------:R-:W-:Y:S01]  /*23720*/  FFMA.FTZ R155, R155, R3.reuse, -R156.reuse ;  /* 0x000000039b9b7223 */ /* 0x180fe2000001089c */
[----:B------:R-:W-:-:S04]  /*23730*/  FFMA.FTZ R158, R158, R3, -R156 ;  /* 0x000000039e9e7223 */ /* 0x000fc8000001089c */
[----:B------:R-:W0:Y:S08]  /*23740*/  MUFU.EX2 R153, R153 ;  /* 0x0000009900997308 */ /* 0x000e300000000800 */
[----:B------:R-:W3:Y:S01]  /*23750*/  MUFU.EX2 R211, R211 ;  /* 0x000000d300d37308 */ /* 0x000ee20000000800 */
[----:B--2---:R-:W-:-:S07]  /*23760*/  FFMA.FTZ R12, R2, R12, R209 ;  /* 0x0000000c020c7223 */ /* 0x004fce00000100d1 */
[----:B------:R-:W2:Y:S01]  /*23770*/  MUFU.EX2 R165, R165 ;  /* 0x000000a500a57308 */ /* 0x000ea20000000800 */
[C---:B0-----:R-:W-:Y:S01]  /*23780*/  FADD.FTZ R12, R153.reuse, R12 ;  /* 0x0000000c990c7221 */ /* 0x041fe20000010000 */
[----:B------:R-:W-:-:S06]  /*23790*/  F2FP.BF16.F32.PACK_AB R209, R153, R209 ;  /* 0x000000d199d1723e */ /* 0x000fcc00000010ff */
[----:B------:R-:W0:Y:S01]  /*237a0*/  MUFU.EX2 R205, R205 ;  /* 0x000000cd00cd7308 */ /* 0x000e220000000800 */
[----:B---3--:R-:W-:-:S07]  /*237b0*/  FADD.FTZ R12, R211, R12 ;  /* 0x0000000cd30c7221 */ /* 0x008fce0000010000 */
[----:B------:R-:W3:Y:S01]  /*237c0*/  MUFU.EX2 R157, R157 ;  /* 0x0000009d009d7308 */ /* 0x000ee20000000800 */
[----:B--2---:R-:W-:Y:S01]  /*237d0*/  FADD.FTZ R162, R165, R12 ;  /* 0x0000000ca5a27221 */ /* 0x004fe20000010000 */
[-CC-:B------:R-:W-:Y:S01]  /*237e0*/  FFMA.FTZ R12, R167, R3.reuse, -R156.reuse ;  /* 0x00000003a70c7223 */ /* 0x180fe2000001089c */
[----:B------:R-:W-:Y:S01]  /*237f0*/  FFMA.FTZ R156, R159, R3, -R156 ;  /* 0x000000039f9c7223 */ /* 0x000fe2000001089c */
[----:B------:R-:W-:-:S04]  /*23800*/  F2FP.BF16.F32.PACK_AB R211, R165, R211 ;  /* 0x000000d3a5d3723e */ /* 0x000fc800000010ff */
[----:B------:R-:W2:Y:S01]  /*23810*/  MUFU.EX2 R207, R207 ;  /* 0x000000cf00cf7308 */ /* 0x000ea20000000800 */
[----:B0-----:R-:W-:-:S07]  /*23820*/  FADD.FTZ R162, R205, R162 ;  /* 0x000000a2cda27221 */ /* 0x001fce0000010000 */
[----:B------:R-:W0:Y:S01]  /*23830*/  MUFU.EX2 R164, R164 ;  /* 0x000000a400a47308 */ /* 0x000e220000000800 */
[C---:B---3--:R-:W-:Y:S01]  /*23840*/  FADD.FTZ R162, R157.reuse, R162 ;  /* 0x000000a29da27221 */ /* 0x048fe20000010000 */
[----:B------:R-:W-:-:S06]  /*23850*/  F2FP.BF16.F32.PACK_AB R205, R157, R205 ;  /* 0x000000cd9dcd723e */ /* 0x000fcc00000010ff */
[----:B------:R-:W3:Y:S01]  /*23860*/  MUFU.EX2 R201, R201 ;  /* 0x000000c900c97308 */ /* 0x000ee20000000800 */
[----:B--2---:R-:W-:-:S07]  /*23870*/  FADD.FTZ R162, R207, R162 ;  /* 0x000000a2cfa27221 */ /* 0x004fce0000010000 */
[----:B------:R-:W2:Y:S01]  /*23880*/  MUFU.EX2 R161, R161 ;  /* 0x000000a100a17308 */ /* 0x000ea20000000800 */
[C---:B0-----:R-:W-:Y:S01]  /*23890*/  FADD.FTZ R162, R164.reuse, R162 ;  /* 0x000000a2a4a27221 */ /* 0x041fe20000010000 */
[----:B------:R-:W-:-:S06]  /*238a0*/  F2FP.BF16.F32.PACK_AB R207, R164, R207 ;  /* 0x000000cfa4cf723e */ /* 0x000fcc00000010ff */
[----:B------:R-:W0:Y:S01]  /*238b0*/  MUFU.EX2 R203, R203 ;  /* 0x000000cb00cb7308 */ /* 0x000e220000000800 */
[----:B---3--:R-:W-:-:S07]  /*238c0*/  FADD.FTZ R162, R201, R162 ;  /* 0x000000a2c9a27221 */ /* 0x008fce0000010000 */
[----:B------:R-:W3:Y:S01]  /*238d0*/  MUFU.EX2 R11, R175 ;  /* 0x000000af000b7308 */ /* 0x000ee20000000800 */
[C---:B--2---:R-:W-:Y:S01]  /*238e0*/  FADD.FTZ R162, R161.reuse, R162 ;  /* 0x000000a2a1a27221 */ /* 0x044fe20000010000 */
[----:B------:R-:W-:-:S06]  /*238f0*/  F2FP.BF16.F32.PACK_AB R201, R161, R201 ;  /* 0x000000c9a1c9723e */ /* 0x000fcc00000010ff */
[----:B------:R-:W2:Y:S01]  /*23900*/  MUFU.EX2 R197, R197 ;  /* 0x000000c500c57308 */ /* 0x000ea20000000800 */
[----:B0-----:R-:W-:-:S07]  /*23910*/  FADD.FTZ R162, R203, R162 ;  /* 0x000000a2cba27221 */ /* 0x001fce0000010000 */
[----:B-1----:R-:W0:Y:S01]  /*23920*/  MUFU.EX2 R9, R163 ;  /* 0x000000a300097308 */ /* 0x002e220000000800 */
[C---:B---3--:R-:W-:Y:S01]  /*23930*/  FADD.FTZ R162, R11.reuse, R162 ;  /* 0x000000a20ba27221 */ /* 0x048fe20000010000 */
[----:B------:R-:W-:-:S06]  /*23940*/  F2FP.BF16.F32.PACK_AB R203, R11, R203 ;  /* 0x000000cb0bcb723e */ /* 0x000fcc00000010ff */
[----:B------:R-:W1:Y:S01]  /*23950*/  MUFU.EX2 R199, R199 ;  /* 0x000000c700c77308 */ /* 0x000e620000000800 */
[----:B--2---:R-:W-:-:S07]  /*23960*/  FADD.FTZ R162, R197, R162 ;  /* 0x000000a2c5a27221 */ /* 0x004fce0000010000 */
[----:B------:R-:W2:Y:S01]  /*23970*/  MUFU.EX2 R12, R12 ;  /* 0x0000000c000c7308 */ /* 0x000ea20000000800 */
[C---:B0-----:R-:W-:Y:S01]  /*23980*/  FADD.FTZ R162, R9.reuse, R162 ;  /* 0x000000a209a27221 */ /* 0x041fe20000010000 */
[----:B------:R-:W-:Y:S01]  /*23990*/  F2FP.BF16.F32.PACK_AB R197, R9, R197 ;  /* 0x000000c509c5723e */ /* 0x000fe200000010ff */
[----:B------:R-:W-:-:S05]  /*239a0*/  IMAD.MOV.U32 R9, RZ, RZ, R219 ;  /* 0x000000ffff097224 */ /* 0x000fca00078e00db */
        /* <DEDUP_REMOVED lines=8> */
[----:B-1----:R-:W-:-:S07]  /*23a30*/  FADD.FTZ R162, R193, R162 ;  /* 0x000000a2c1a27221 */ /* 0x002fce0000010000 */
[----:B------:R-:W1:Y:S01]  /*23a40*/  MUFU.EX2 R194, R194 ;  /* 0x000000c200c27308 */ /* 0x000e620000000800 */
[C---:B--2---:R-:W-:Y:S01]  /*23a50*/  FADD.FTZ R13, R152.reuse, R13 ;  /* 0x0000000d980d7221 */ /* 0x044fe20000010000 */
[----:B------:R-:W-:-:S06]  /*23a60*/  F2FP.BF16.F32.PACK_AB R192, R152, R192 ;  /* 0x000000c098c0723e */ /* 0x000fcc00000010ff */
[----:B------:R-:W2:Y:S01]  /*23a70*/  MUFU.EX2 R158, R158 ;  /* 0x0000009e009e7308 */ /* 0x000ea20000000800 */
[C---:B0-----:R-:W-:Y:S01]  /*23a80*/  FADD.FTZ R7, R155.reuse, R162 ;  /* 0x000000a29b077221 */ /* 0x041fe20000010000 */
[----:B------:R-:W-:-:S06]  /*23a90*/  F2FP.BF16.F32.PACK_AB R193, R155, R193 ;  /* 0x000000c19bc1723e */ /* 0x000fcc00000010ff */
[----:B------:R-:W0:Y:S01]  /*23aa0*/  MUFU.EX2 R156, R156 ;  /* 0x0000009c009c7308 */ /* 0x000e220000000800 */
[----:B-1----:R-:W-:Y:S01]  /*23ab0*/  FADD.FTZ R13, R194, R13 ;  /* 0x0000000dc20d7221 */ /* 0x002fe20000010000 */
[----:B------:R-:W-:-:S03]  /*23ac0*/  F2FP.BF16.F32.PACK_AB R194, R6, R194 ;  /* 0x000000c206c2723e */ /* 0x000fc600000010ff */
[----:B------:R-:W-:Y:S01]  /*23ad0*/  FADD.FTZ R13, R6, R13 ;  /* 0x0000000d060d7221 */ /* 0x000fe20000010000 */
[----:B------:R-:W-:Y:S02]  /*23ae0*/  IMAD.MOV.U32 R6, RZ, RZ, R4 ;  /* 0x000000ffff067224 */ /* 0x000fe400078e0004 */
[----:B--2---:R-:W-:-:S04]  /*23af0*/  FADD.FTZ R7, R158, R7 ;  /* 0x000000079e077221 */ /* 0x004fc80000010000 */
[C---:B0-----:R-:W-:Y:S01]  /*23b00*/  FADD.FTZ R12, R156.reuse, R7 ;  /* 0x000000079c0c7221 */ /* 0x041fe20000010000 */
[----:B------:R-:W-:Y:S01]  /*23b10*/  F2FP.BF16.F32.PACK_AB R195, R156, R158 ;  /* 0x0000009e9cc3723e */ /* 0x000fe200000010ff */
[----:B------:R-:W-:Y:S01]  /*23b20*/  IMAD.MOV.U32 R7, RZ, RZ, R5 ;  /* 0x000000ffff077224 */ /* 0x000fe200078e0005 */
[----:B------:R-:W-:Y:S06]  /*23b30*/  @P2 BRA `(.L_x_2549) ;  /* 0xffffffb400f02947 */ /* 0x000fec000383ffff */
.L_x_2538:
[----:B------:R-:W-:Y:S05]  /*23b40*/  BSYNC B0 ;  /* 0x0000000000007941 */ /* 0x000fea0003800000 */
.L_x_2537:
        /* <DEDUP_REMOVED lines=131> */
.L_x_2550:
[----:B------:R-:W-:Y:S01]  /*24380*/  IMAD R0, R214, 0x8, R16 ;  /* 0x00000008d6007824 */ /* 0x000fe200078e0210 */
[----:B------:R-:W-:-:S04]  /*24390*/  SHF.L.U32 R7, R219, 0x1f, RZ ;  /* 0x0000001fdb077819 */ /* 0x000fc800000006ff */
[----:B------:R0:W1:Y:S01]  /*243a0*/  SYNCS.PHASECHK.TRANS64.TRYWAIT P2, [R0+URZ+0x38850], R7 ;  /* 0x03885007000075a7 */ /* 0x000062000804017f */
[----:B------:R-:W-:Y:S05]  /*243b0*/  @!P0 BRA `(.L_x_2551) ;  /* 0x0000000000048947 */ /* 0x000fea0003800000 */
[----:B------:R-:W-:Y:S01]  /*243c0*/  BPT.TRAP 0x1 ;  /* 0x000000040000795c */ /* 0x000fe20000300000 */
.L_x_2551:
        /* <DEDUP_REMOVED lines=9> */
.L_x_2553:
[----:B------:R-:W-:Y:S05]  /*24460*/  BSYNC B0 ;  /* 0x0000000000007941 */ /* 0x000fea0003800000 */
.L_x_2552:
[----:B------:R-:W-:Y:S01]  /*24470*/  IMAD.MOV.U32 R6, RZ, RZ, R2 ;  /* 0x000000ffff067224 */ /* 0x000fe200078e0002 */
[----:B------:R-:W2:Y:S01]  /*24480*/  LDL.LU R16, [R1+0x84] ;  /* 0x0000840001107983 */ /* 0x000ea20000300800 */
[----:B01----:R-:W-:Y:S01]  /*24490*/  IMAD.MOV.U32 R7, RZ, RZ, 0x40000040 ;  /* 0x40000040ff077424 */ /* 0x003fe200078e00ff */
[----:B------:R-:W-:Y:S01]  /*244a0*/  WARPGROUP.ARRIVE ;  /* 0x00000000000079c5 */ /* 0x000fe20000000000 */
[----:B------:R-:W-:Y:S01]  /*244b0*/  VIADD R214, R214, 0x1 ;  /* 0x00000001d6d67836 */ /* 0x000fe20000000000 */
[----:B------:R-:W-:Y:S01]  /*244c0*/  R2UR UR6, R6 ;  /* 0x00000000060672ca */ /* 0x000fe200000e0000 */
[----:B------:R-:W-:Y:S01]  /*244d0*/  VIADD R6, R2, 0x80 ;  /* 0x0000008002067836 */ /* 0x000fe20000000000 */
[----:B------:R-:W-:Y:S01]  /*244e0*/  R2UR UR7, R7 ;  /* 0x00000000070772ca */ /* 0x000fe200000e0000 */
[----:B------:R-:W-:Y:S01]  /*244f0*/  IMAD.MOV.U32 R7, RZ, RZ, 0x40000040 ;  /* 0x40000040ff077424 */ /* 0x000fe200078e00ff */
[----:B------:R-:W-:Y:S01]  /*24500*/  ISETP.NE.AND P2, PT, R214, 0x2, PT ;  /* 0x00000002d600780c */ /* 0x000fe20003f45270 */
[----:B------:R-:W-:-:S02]  /*24510*/  @!P1 VIADD R11, R0, 0x38860 ;  /* 0x00038860000b9836 */ /* 0x000fc40000000000 */
[----:B------:R-:W-:Y:S01]  /*24520*/  IMAD.MOV.U32 R0, RZ, RZ, -0x800000 ;  /* 0xff800000ff007424 */ /* 0x000fe200078e00ff */
[----:B------:R-:W-:Y:S02]  /*24530*/  SEL R214, R214, RZ, P2 ;  /* 0x000000ffd6d67207 */ /* 0x000fe40001000000 */
[----:B------:R-:W-:-:S05]  /*24540*/  @!P1 PRMT R11, RZ, 0x654, R11 ;  /* 0x00000654ff0b9816 */ /* 0x000fca000000000b */
[----:B------:R-:W-:Y:S01]  /*24550*/  HGMMA.64x256x16.F32.BF16 R24, R208, gdesc[UR4].tnspB, R24, gsb0 ;  /* 0x43e00004d0187df0 */ /* 0x000fe20008001818 */
[----:B------:R-:W-:Y:S01]  /*24560*/  R2UR UR6, R6 ;  /* 0x00000000060672ca */ /* 0x000fe200000e0000 */
[----:B------:R-:W-:Y:S01]  /*24570*/  VIADD R6, R2, 0x100 ;  /* 0x0000010002067836 */ /* 0x000fe20000000000 */
[----:B------:R-:W-:Y:S01]  /*24580*/  R2UR UR7, R7 ;  /* 0x00000000070772ca */ /* 0x000fe200000e0000 */
[----:B------:R-:W-:Y:S01]  /*24590*/  IMAD.MOV.U32 R7, RZ, RZ, 0x40000040 ;  /* 0x40000040ff077424 */ /* 0x000fe200078e00ff */
[----:B------:R-:W-:Y:S02]  /*245a0*/  WARPGROUP.DEPBAR.LE gsb0, 0x0 ;  /* 0x00008000000079c5 */ /* 0x000fe40000010000 */
[----:B------:R-:W-:-:S15]  /*245b0*/  WARPGROUP.ARRIVE ;  /* 0x00000000000079c5 */ /* 0x000fde0000000000 */
[----:B------:R-:W-:-:S06]  /*245c0*/  NOP ;  /* 0x0000000000007918 */ /* 0x000fcc0000000000 */
        /* <DEDUP_REMOVED lines=14> */
[----:B------:R-:W0:Y:S02]  /*246b0*/  SHFL.BFLY PT, R2, R13, 0x2, 0x1f ;  /* 0x0c401f000d027f89 */ /* 0x000e2400000e0000 */
[----:B0-----:R-:W-:Y:S01]  /*246c0*/  FADD.FTZ R2, R2, R13 ;  /* 0x0000000d02027221 */ /* 0x001fe20000010000 */
[----:B------:R-:W-:Y:S02]  /*246d0*/  WARPGROUP.DEPBAR.LE gsb0, 0x0 ;  /* 0x00008000000079c5 */ /* 0x000fe40000010000 */
[----:B------:R-:W-:-:S15]  /*246e0*/  WARPGROUP.ARRIVE ;  /* 0x00000000000079c5 */ /* 0x000fde0000000000 */
[----:B------:R-:W-:-:S03]  /*246f0*/  NOP ;  /* 0x0000000000007918 */ /* 0x000fc60000000000 */
[----:B------:R-:W-:Y:S01]  /*24700*/  HGMMA.64x256x16.F32.BF16 R24, R196, gdesc[UR4].tnspB, R24, gsb0 ;  /* 0x43e00004c4187df0 */ /* 0x000fe20008001818 */
[----:B------:R-:W-:Y:S02]  /*24710*/  R2UR UR6, R6 ;  /* 0x00000000060672ca */ /* 0x000fe400000e0000 */
[----:B------:R-:W-:Y:S02]  /*24720*/  R2UR UR7, R7 ;  /* 0x00000000070772ca */ /* 0x000fe400000e0000 */
[----:B------:R-:W0:Y:S02]  /*24730*/  SHFL.BFLY PT, R7, R12, 0x2, 0x1f ;  /* 0x0c401f000c077f89 */ /* 0x000e2400000e0000 */
[----:B0-----:R-:W-:Y:S02]  /*24740*/  FADD.FTZ R6, R7, R12 ;  /* 0x0000000c07067221 */ /* 0x001fe40000010000 */
[----:B------:R-:W0:Y:S04]  /*24750*/  SHFL.BFLY PT, R7, R2, 0x1, 0x1f ;  /* 0x0c201f0002077f89 */ /* 0x000e2800000e0000 */
[----:B------:R-:W1:Y:S01]  /*24760*/  SHFL.BFLY PT, R9, R6, 0x1, 0x1f ;  /* 0x0c201f0006097f89 */ /* 0x000e6200000e0000 */
[----:B0-----:R-:W-:Y:S01]  /*24770*/  FADD.FTZ R14, R2, R7 ;  /* 0x00000007020e7221 */ /* 0x001fe20000010000 */
[----:B------:R-:W-:Y:S01]  /*24780*/  SEL R2, RZ, 0x1, P2 ;  /* 0x00000001ff027807 */ /* 0x000fe20001000000 */
[----:B-1----:R-:W-:-:S03]  /*24790*/  FADD.FTZ R15, R6, R9 ;  /* 0x00000009060f7221 */ /* 0x002fc60000010000 */
[----:B------:R-:W-:Y:S02]  /*247a0*/  FSETP.NE.FTZ.AND P0, PT, R14, RZ, PT ;  /* 0x000000ff0e00720b */ /* 0x000fe40003f15000 */
[----:B------:R-:W-:Y:S02]  /*247b0*/  CS2R R6, SRZ ;  /* 0x0000000000067805 */ /* 0x000fe4000001ff00 */
[----:B------:R-:W-:Y:S01]  /*247c0*/  LOP3.LUT R219, R219, R2, RZ, 0x3c, !PT ;  /* 0x00000002dbdb7212 */ /* 0x000fe200078e3cff */
[----:B------:R-:W-:Y:S01]  /*247d0*/  IMAD.MOV.U32 R2, RZ, RZ, -0x800000 ;  /* 0xff800000ff027424 */ /* 0x000fe200078e00ff */
[----:B------:R-:W-:-:S07]  /*247e0*/  FSETP.NE.FTZ.AND P3, PT, R15, RZ, PT ;  /* 0x000000ff0f00720b */ /* 0x000fce0003f75000 */
[----:B------:R-:W0:Y:S01]  /*247f0*/  @P0 MUFU.LG2 R9, R14 ;  /* 0x0000000e00090308 */ /* 0x000e220000000c00 */
[----:B------:R-:W-:-:S05]  /*24800*/  @P0 FMUL.FTZ R8, R3, 0.69314718246459960938 ;  /* 0x3f31721803080820 */ /* 0x000fca0000410000 */
[----:B------:R-:W-:Y:S02]  /*24810*/  @P3 FMUL.FTZ R12, R3, 0.69314718246459960938 ;  /* 0x3f317218030c3820 */ /* 0x000fe40000410000 */
[----:B------:R-:W1:Y:S08]  /*24820*/  @P3 MUFU.LG2 R10, R15 ;  /* 0x0000000f000a3308 */ /* 0x000e700000000c00 */
[----:B------:R-:W2:Y:S01]  /*24830*/  @P0 MUFU.RCP R7, R14 ;  /* 0x0000000e00070308 */ /* 0x000ea20000001000 */
[----:B0-----:R-:W-:-:S04]  /*24840*/  @P0 FMUL.FTZ R9, R9, 0.69314718246459960938 ;  /* 0x3f31721809090820 */ /* 0x001fc80000410000 */
[----:B------:R-:W-:Y:S01]  /*24850*/  @P0 FFMA.FTZ R0, R8, R5, R9 ;  /* 0x0000000508000223 */ /* 0x000fe20000010009 */
[----:B------:R-:W-:Y:S02]  /*24860*/  PLOP3.LUT P0, PT, PT, PT, PT, 0x8, 0x0 ;  /* 0x000000000000781c */ /* 0x000fe40003f0e170 */
[----:B------:R-:W0:Y:S01]  /*24870*/  @P3 MUFU.RCP R6, R15 ;  /* 0x0000000f00063308 */ /* 0x000e220000001000 */
[----:B-1----:R-:W-:-:S04]  /*24880*/  @P3 FMUL.FTZ R3, R10, 0.69314718246459960938 ;  /* 0x3f3172180a033820 */ /* 0x002fc80000410000 */
[----:B------:R-:W-:Y:S01]  /*24890*/  @P3 FFMA.FTZ R2, R12, R4, R3 ;  /* 0x000000040c023223 */ /* 0x000fe20000010003 */
[----:B------:R-:W-:Y:S02]  /*248a0*/  WARPGROUP.DEPBAR.LE gsb0, 0x0 ;  /* 0x00008000000079c5 */ /* 0x000fe40000010000 */
[----:B------:R-:W-:-:S06]  /*248b0*/  WARPGROUP.ARRIVE ;  /* 0x00000000000079c5 */ /* 0x000fcc0000000000 */
[----:B------:R-:W-:Y:S03]  /*248c0*/  HGMMA.64x256x16.F32.BF16 R24, R192, gdesc[UR4].tnspB, R24, gsb0 ;  /* 0x43e00004c0187df0 */ /* 0x000fe60008001818 */
[----:B------:R-:W-:Y:S02]  /*248d0*/  WARPGROUP.DEPBAR.LE gsb0, 0x0 ;  /* 0x00008000000079c5 */ /* 0x000fe40000010000 */
[-C--:B--2---:R-:W-:Y:S01]  /*248e0*/  FMUL.FTZ R4, R24, R7.reuse ;  /* 0x0000000718047220 */ /* 0x084fe20000410000 */
[-C--:B------:R-:W-:Y:S01]  /*248f0*/  FMUL.FTZ R14, R44, R7.reuse ;  /* 0x000000072c0e7220 */ /* 0x080fe20000410000 */
        /* <DEDUP_REMOVED lines=127> */
.L_x_2413:
        /* <DEDUP_REMOVED lines=10> */
[----:B------:R-:W3:Y:S01]  /*25190*/  LDL R148, [R1+0x78] ;  /* 0x0000780001947983 */ /* 0x000ee20000100800 */
[----:B------:R-:W4:Y:S01]  /*251a0*/  S2R R55, SR_SWINHI ;  /* 0x0000000000377919 */ /* 0x000f220000002f00 */
[----:B------:R-:W-:Y:S01]  /*251b0*/  F2FP.BF16.F32.PACK_AB R4, R25, R4 ;  /* 0x000000041904723e */ /* 0x000fe200000010ff */
[----:B------:R-:W-:Y:S01]  /*251c0*/  ULDC.64 UR4, c[0x0][0xbd8] ;  /* 0x0002f60000047ab9 */ /* 0x000fe20000000a00 */
[----:B------:R-:W3:Y:S01]  /*251d0*/  LDL R144, [R1+0x7c] ;  /* 0x00007c0001907983 */ /* 0x000ee20000100800 */
[----:B------:R-:W-:Y:S02]  /*251e0*/  MOV R20, R16 ;  /* 0x0000001000147202 */ /* 0x000fe40000000f00 */
[----:B----4-:R-:W-:-:S02]  /*251f0*/  MOV R21, R55 ;  /* 0x0000003700157202 */ /* 0x010fc40000000f00 */
        /* <DEDUP_REMOVED lines=13> */
[----:B------:R-:W-:Y:S01]  /*252d0*/  BAR.SYNC.DEFER_BLOCKING 0x1, 0x100 ;  /* 0x0044000000007b1d */ /* 0x000fe20000010000 */
[----:B--2---:R-:W-:-:S03]  /*252e0*/  IMAD.WIDE R122, R6, 0x2, R20 ;  /* 0x00000002067a7825 */ /* 0x004fc600078e0214 */
[----:B------:R-:W-:-:S04]  /*252f0*/  IADD3 R6, P1, R122, 0x20, RZ ;  /* 0x000000207a067810 */ /* 0x000fc80007f3e0ff */
[----:B------:R-:W-:Y:S01]  /*25300*/  LOP3.LUT R92, R6, 0x380, RZ, 0xc0, !PT ;  /* 0x00000380065c7812 */ /* 0x000fe200078ec0ff */
[----:B------:R-:W-:Y:S01]  /*25310*/  IMAD.X R93, RZ, RZ, R123, P1 ;  /* 0x000000ffff5d7224 */ /* 0x000fe200008e067b */
[----:B------:R-:W-:Y:S02]  /*25320*/  IADD3 R55, P0, R122, 0x40, RZ ;  /* 0x000000407a377810 */ /* 0x000fe40007f1e0ff */
[----:B------:R-:W-:Y:S02]  /*25330*/  SHF.R.U64 R92, R92, 0x3, RZ ;  /* 0x000000035c5c7819 */ /* 0x000fe400000012ff */
[C---:B------:R-:W-:Y:S02]  /*25340*/  IADD3 R110, P1, R122.reuse, 0x8000, RZ ;  /* 0x000080007a6e7810 */ /* 0x040fe40007f3e0ff */
[----:B------:R-:W-:Y:S02]  /*25350*/  IADD3 R84, P4, R122, 0x60, RZ ;  /* 0x000000607a547810 */ /* 0x000fe40007f9e0ff */
[----:B------:R-:W-:-:S02]  /*25360*/  LOP3.LUT R96, R55, 0x380, RZ, 0xc0, !PT ;  /* 0x0000038037607812 */ /* 0x000fc400078ec0ff */
[----:B------:R-:W-:Y:S02]  /*25370*/  IADD3 R88, P3, R122, 0x4000, RZ ;  /* 0x000040007a587810 */ /* 0x000fe40007f7e0ff */
[----:B------:R-:W-:Y:S02]  /*25380*/  LOP3.LUT R92, R92, R6, RZ, 0x3c, !PT ;  /* 0x000000065c5c7212 */ /* 0x000fe400078e3cff */
[----:B------:R-:W-:Y:S02]  /*25390*/  LOP3.LUT R6, R110, 0x380, RZ, 0xc0, !PT ;  /* 0x000003806e067812 */ /* 0x000fe400078ec0ff */
[----:B------:R-:W-:Y:S02]  /*253a0*/  LOP3.LUT R100, R84, 0x380, RZ, 0xc0, !PT ;  /* 0x0000038054647812 */ /* 0x000fe400078ec0ff */
[----:B------:R-:W-:Y:S01]  /*253b0*/  SHF.R.U64 R96, R96, 0x3, RZ ;  /* 0x0000000360607819 */ /* 0x000fe200000012ff */
[----:B------:R-:W-:Y:S01]  /*253c0*/  IMAD.X R103, RZ, RZ, R123, P3 ;  /* 0x000000ffff677224 */ /* 0x000fe200018e067b */
[----:B------:R-:W-:-:S02]  /*253d0*/  IADD3 R108, P2, R122, 0x4060, RZ ;  /* 0x000040607a6c7810 */ /* 0x000fc40007f5e0ff */
[----:B------:R-:W-:Y:S02]  /*253e0*/  SHF.R.U64 R6, R6, 0x3, RZ ;  /* 0x0000000306067819 */ /* 0x000fe400000012ff */
[----:B------:R-:W-:Y:S02]  /*253f0*/  IADD3 R116, P3, R122, 0x8060, RZ ;  /* 0x000080607a747810 */ /* 0x000fe40007f7e0ff */
[----:B------:R-:W-:Y:S02]  /*25400*/  SHF.R.U64 R100, R100, 0x3, RZ ;  /* 0x0000000364647819 */ /* 0x000fe400000012ff */
[C---:B------:R-:W-:Y:S02]  /*25410*/  LOP3.LUT R85, R122.reuse, 0x380, RZ, 0xc0, !PT ;  /* 0x000003807a557812 */ /* 0x040fe400078ec0ff */
[C---:B------:R-:W-:Y:S02]  /*25420*/  IADD3 R104, P6, R122.reuse, 0x4020, RZ ;  /* 0x000040207a687810 */ /* 0x040fe40007fde0ff */
[----:B------:R-:W-:-:S02]  /*25430*/  IADD3 R106, P5, R122, 0x4040, RZ ;  /* 0x000040407a6a7810 */ /* 0x000fc40007fbe0ff */
[----:B------:R-:W-:Y:S02]  /*25440*/  LOP3.LUT R102, R88, 0x380, RZ, 0xc0, !PT ;  /* 0x0000038058667812 */ /* 0x000fe400078ec0ff */
[----:B------:R-:W-:Y:S02]  /*25450*/  LOP3.LUT R96, R96, R55, RZ, 0x3c, !PT ;  /* 0x0000003760607212 */ /* 0x000fe400078e3cff */
[----:B------:R-:W-:Y:S02]  /*25460*/  LOP3.LUT R55, R108, 0x380, RZ, 0xc0, !PT ;  /* 0x000003806c377812 */ /* 0x000fe400078ec0ff */
[----:B------:R-:W-:Y:S02]  /*25470*/  LOP3.LUT R110, R6, R110, RZ, 0x3c, !PT ;  /* 0x0000006e066e7212 */ /* 0x000fe400078e3cff */
[----:B------:R-:W-:Y:S02]  /*25480*/  LOP3.LUT R100, R100, R84, RZ, 0x3c, !PT ;  /* 0x0000005464647212 */ /* 0x000fe400078e3cff */
[----:B------:R-:W-:Y:S01]  /*25490*/  LOP3.LUT R6, R116, 0x380, RZ, 0xc0, !PT ;  /* 0x0000038074067812 */ /* 0x000fe200078ec0ff */
[----:B------:R-:W-:Y:S01]  /*254a0*/  IMAD.X R105, RZ, RZ, R123, P6 ;  /* 0x000000ffff697224 */ /* 0x000fe200030e067b */
[----:B------:R-:W-:-:S02]  /*254b0*/  SHF.R.U64 R85, R85, 0x3, RZ ;  /* 0x0000000355557819 */ /* 0x000fc400000012ff */
[----:B------:R-:W-:Y:S02]  /*254c0*/  SHF.R.U64 R102, R102, 0x3, RZ ;  /* 0x0000000366667819 */ /* 0x000fe400000012ff */
[----:B------:R-:W-:Y:S01]  /*254d0*/  LOP3.LUT R84, R106, 0x380, RZ, 0xc0, !PT ;  /* 0x000003806a547812 */ /* 0x000fe200078ec0ff */
[--C-:B------:R-:W-:Y:S01]  /*254e0*/  IMAD.X R97, RZ, RZ, R123.reuse, P0 ;  /* 0x000000ffff617224 */ /* 0x100fe200000e067b */
[----:B------:R-:W-:Y:S01]  /*254f0*/  SHF.R.U64 R55, R55, 0x3, RZ ;  /* 0x0000000337377819 */ /* 0x000fe200000012ff */
[--C-:B------:R-:W-:Y:S01]  /*25500*/  IMAD.X R101, RZ, RZ, R123.reuse, P4 ;  /* 0x000000ffff657224 */ /* 0x100fe200020e067b */
[C---:B------:R-:W-:Y:S01]  /*25510*/  IADD3 R118, P6, R122.reuse, 0xc000, RZ ;  /* 0x0000c0007a767810 */ /* 0x040fe20007fde0ff */
[--C-:B------:R-:W-:Y:S01]  /*25520*/  IMAD.X R107, RZ, RZ, R123.reuse, P5 ;  /* 0x000000ffff6b7224 */ /* 0x100fe200028e067b */
[C---:B------:R-:W-:Y:S01]  /*25530*/  IADD3 R112, P0, R122.reuse, 0x8020, RZ ;  /* 0x000080207a707810 */ /* 0x040fe20007f1e0ff */
[--C-:B------:R-:W-:Y:S01]  /*25540*/  IMAD.X R109, RZ, RZ, R123.reuse, P2 ;  /* 0x000000ffff6d7224 */ /* 0x100fe200010e067b */
[C---:B------:R-:W-:Y:S01]  /*25550*/  IADD3 R114, P4, R122.reuse, 0x8040, RZ ;  /* 0x000080407a727810 */ /* 0x040fe20007f9e0ff */
[----:B------:R-:W-:Y:S01]  /*25560*/  IMAD.X R111, RZ, RZ, R123, P1 ;  /* 0x000000ffff6f7224 */ /* 0x000fe200008e067b */
[----:B------:R-:W-:-:S02]  /*25570*/  IADD3 R26, P5, R122, 0xc020, RZ ;  /* 0x0000c0207a1a7810 */ /* 0x000fc40007fbe0ff */
[C---:B------:R-:W-:Y:S02]  /*25580*/  IADD3 R30, P2, R122.reuse, 0xc040, RZ ;  /* 0x0000c0407a1e7810 */ /* 0x040fe40007f5e0ff */
[----:B------:R-:W-:Y:S02]  /*25590*/  IADD3 R46, P1, R122, 0xc060, RZ ;  /* 0x0000c0607a2e7810 */ /* 0x000fe40007f3e0ff */
[----:B------:R-:W-:Y:S02]  /*255a0*/  SHF.R.U64 R6, R6, 0x3, RZ ;  /* 0x0000000306067819 */ /* 0x000fe400000012ff */
[----:B------:R-:W-:Y:S02]  /*255b0*/  LOP3.LUT R122, R85, R122, RZ, 0x3c, !PT ;  /* 0x0000007a557a7212 */ /* 0x000fe400078e3cff */
[----:B------:R-:W-:Y:S02]  /*255c0*/  LOP3.LUT R102, R102, R88, RZ, 0x3c, !PT ;  /* 0x0000005866667212 */ /* 0x000fe400078e3cff */
[----:B------:R-:W-:-:S02]  /*255d0*/  SHF.R.U64 R84, R84, 0x3, RZ ;  /* 0x0000000354547819 */ /* 0x000fc400000012ff */
[----:B------:R-:W-:Y:S02]  /*255e0*/  LOP3.LUT R88, R104, 0x380, RZ, 0xc0, !PT ;  /* 0x0000038068587812 */ /* 0x000fe400078ec0ff */
[----:B------:R-:W-:Y:S02]  /*255f0*/  LOP3.LUT R108, R55, R108, RZ, 0x3c, !PT ;  /* 0x0000006c376c7212 */ /* 0x000fe400078e3cff */
[----:B------:R-:W-:Y:S02]  /*25600*/  LOP3.LUT R55, R118, 0x380, RZ, 0xc0, !PT ;  /* 0x0000038076377812 */ /* 0x000fe400078ec0ff */
[----:B------:R-:W-:Y:S02]  /*25610*/  LOP3.LUT R116, R6, R116, RZ, 0x3c, !PT ;  /* 0x0000007406747212 */ /* 0x000fe400078e3cff */
[----:B------:R-:W-:Y:S02]  /*25620*/  LOP3.LUT R106, R84, R106, RZ, 0x3c, !PT ;  /* 0x0000006a546a7212 */ /* 0x000fe400078e3cff */
[----:B------:R-:W-:-:S02]  /*25630*/  MOV R122, R122 ;  /* 0x0000007a007a7202 */ /* 0x000fc40000000f00 */
[----:B------:R-:W-:Y:S02]  /*25640*/  F2FP.BF16.F32.PACK_AB R6, R29, R28 ;  /* 0x0000001c1d06723e */ /* 0x000fe400000010ff */
[----:B------:R-:W-:Y:S02]  /*25650*/  SHF.R.U64 R88, R88, 0x3, RZ ;  /* 0x0000000358587819 */ /* 0x000fe400000012ff */
[----:B------:R-:W-:Y:S02]  /*25660*/  LOP3.LUT R84, R112, 0x380, RZ, 0xc0, !PT ;  /* 0x0000038070547812 */ /* 0x000fe400078ec0ff */
[----:B------:R-:W-:Y:S02]  /*25670*/  SHF.R.U64 R55, R55, 0x3, RZ ;  /* 0x0000000337377819 */ /* 0x000fe400000012ff */
[----:B------:R-:W-:Y:S02]  /*25680*/  LOP3.LUT R25, R26, 0x380, RZ, 0xc0, !PT ;  /* 0x000003801a197812 */ /* 0x000fe400078ec0ff */
[----:B------:R-:W-:Y:S01]  /*25690*/  LOP3.LUT R27, R30, 0x380, RZ, 0xc0, !PT ;  /* 0x000003801e1b7812 */ /* 0x000fe200078ec0ff */
[----:B------:R2:W-:Y:S01]  /*256a0*/  STSM.16.M88.4 [R122], R4 ;  /* 0x000000047a007844 */ /* 0x0005e20000000200 */
[----:B------:R-:W-:-:S02]  /*256b0*/  LOP3.LUT R104, R88, R104, RZ, 0x3c, !PT ;  /* 0x0000006858687212 */ /* 0x000fc400078e3cff */
[----:B------:R-:W-:Y:S02]  /*256c0*/  SHF.R.U64 R84, R84, 0x3, RZ ;  /* 0x0000000354547819 */ /* 0x000fe400000012ff */
[----:B------:R-:W-:Y:S02]  /*256d0*/  LOP3.LUT R88, R114, 0x380, RZ, 0xc0, !PT ;  /* 0x0000038072587812 */ /* 0x000fe400078ec0ff */
[----:B------:R-:W-:Y:S02]  /*256e0*/  LOP3.LUT R118, R55, R118, RZ, 0x3c, !PT ;  /* 0x0000007637767212 */ /* 0x000fe400078e3cff */
[----:B------:R-:W-:Y:S02]  /*256f0*/  SHF.R.U64 R25, R25, 0x3, RZ ;  /* 0x0000000319197819 */ /* 0x000fe400000012ff */
[----:B------:R-:W-:Y:S02]  /*25700*/  SHF.R.U64 R27, R27, 0x3, RZ ;  /* 0x000000031b1b7819 */ /* 0x000fe400000012ff */
[----:B------:R-:W-:-:S02]  /*25710*/  MOV R92, R92 ;  /* 0x0000005c005c7202 */ /* 0x000fc40000000f00 */
[----:B------:R-:W-:Y:S02]  /*25720*/  LOP3.LUT R55, R46, 0x380, RZ, 0xc0, !PT ;  /* 0x000003802e377812 */ /* 0x000fe400078ec0ff */
[----:B--2---:R-:W-:Y:S02]  /*25730*/  F2FP.BF16.F32.PACK_AB R4, R33, R8 ;  /* 0x000000082104723e */ /* 0x004fe400000010ff */
[----:B------:R-:W-:Y:S02]  /*25740*/  F2FP.BF16.F32.PACK_AB R5, R35, R34 ;  /* 0x000000222305723e */ /* 0x000fe400000010ff */
[----:B------:R-:W-:Y:S02]  /*25750*/  F2FP.BF16.F32.PACK_AB R6, R37, R10 ;  /* 0x0000000a2506723e */ /* 0x000fe400000010ff */
[----:B------:R-:W-:Y:S02]  /*25760*/  F2FP.BF16.F32.PACK_AB R7, R39, R38 ;  /* 0x000000262707723e */ /* 0x000fe400000010ff */
[----:B------:R-:W-:-:S02]  /*25770*/  MOV R96, R96 ;  /* 0x0000006000607202 */ /* 0x000fc40000000f00 */
[----:B------:R-:W-:Y:S02]  /*25780*/  F2FP.BF16.F32.PACK_AB R8, R41, R12 ;  /* 0x0000000c2908723e */ /* 0x000fe400000010ff */
[----:B------:R-:W-:Y:S02]  /*25790*/  F2FP.BF16.F32.PACK_AB R10, R45, R14 ;  /* 0x0000000e2d0a723e */ /* 0x000fe400000010ff */
[----:B------:R-:W-:Y:S01]  /*257a0*/  LOP3.LUT R112, R84, R112, RZ, 0x3c, !PT ;  /* 0x0000007054707212 */ /* 0x000fe200078e3cff */
[----:B------:R2:W-:Y:S01]  /*257b0*/  STSM.16.M88.4 [R92], R4 ;  /* 0x000000045c007844 */ /* 0x0005e20000000200 */
[----:B------:R-:W-:Y:S02]  /*257c0*/  SHF.R.U64 R88, R88, 0x3, RZ ;  /* 0x0000000358587819 */ /* 0x000fe400000012ff */
[----:B------:R-:W-:Y:S02]  /*257d0*/  LOP3.LUT R120, R25, R26, RZ, 0x3c, !PT ;  /* 0x0000001a19787212 */ /* 0x000fe400078e3cff */
[----:B------:R-:W-:-:S02]  /*257e0*/  LOP3.LUT R84, R27, R30, RZ, 0x3c, !PT ;  /* 0x0000001e1b547212 */ /* 0x000fc400078e3cff */
[----:B------:R-:W-:Y:S02]  /*257f0*/  MOV R100, R100 ;  /* 0x0000006400647202 */ /* 0x000fe40000000f00 */
[----:B------:R-:W-:Y:S02]  /*25800*/  F2FP.BF16.F32.PACK_AB R12, R49, R24 ;  /* 0x00000018310c723e */ /* 0x000fe400000010ff */
[----:B------:R-:W-:Y:S01]  /*25810*/  F2FP.BF16.F32.PACK_AB R14, R53, R158 ;  /* 0x0000009e350e723e */ /* 0x000fe200000010ff */
[----:B------:R-:W-:Y:S01]  /*25820*/  IMAD.X R113, RZ, RZ, R123, P0 ;  /* 0x000000ffff717224 */ /* 0x000fe200000e067b */
[----:B------:R-:W-:Y:S02]  /*25830*/  SHF.R.U64 R55, R55, 0x3, RZ ;  /* 0x0000000337377819 */ /* 0x000fe400000012ff */
[----:B------:R-:W-:Y:S02]  /*25840*/  MOV R102, R102 ;  /* 0x0000006600667202 */ /* 0x000fe40000000f00 */
[----:B------:R-:W-:-:S02]  /*25850*/  F2FP.BF16.F32.PACK_AB R24, R57, R159 ;  /* 0x0000009f3918723e */ /* 0x000fc400000010ff */
[----:B------:R-:W-:Y:S02]  /*25860*/  F2FP.BF16.F32.PACK_AB R25, R59, R58 ;  /* 0x0000003a3b19723e */ /* 0x000fe400000010ff */
[----:B------:R-:W-:Y:S02]  /*25870*/  F2FP.BF16.F32.PACK_AB R26, R61, R160 ;  /* 0x000000a03d1a723e */ /* 0x000fe400000010ff */
[----:B------:R-:W-:Y:S01]  /*25880*/  F2FP.BF16.F32.PACK_AB R27, R63, R62 ;  /* 0x0000003e3f1b723e */ /* 0x000fe200000010ff */
[----:B------:R-:W-:Y:S01]  /*25890*/  IMAD.X R115, RZ, RZ, R123, P4 ;  /* 0x000000ffff737224 */ /* 0x000fe200020e067b */
[----:B------:R-:W-:Y:S01]  /*258a0*/  MOV R104, R104 ;  /* 0x0000006800687202 */ /* 0x000fe20000000f00 */
[----:B------:R4:W-:Y:S01]  /*258b0*/  STSM.16.M88.4 [R96], R8 ;  /* 0x0000000860007844 */ /* 0x0009e20000000200 */
[----:B--2---:R-:W-:Y:S02]  /*258c0*/  F2FP.BF16.F32.PACK_AB R4, R65, R161 ;  /* 0x000000a14104723e */ /* 0x004fe400000010ff */
[----:B------:R-:W-:-:S02]  /*258d0*/  F2FP.BF16.F32.PACK_AB R5, R67, R66 ;  /* 0x000000424305723e */ /* 0x000fc400000010ff */
[----:B------:R-:W-:Y:S02]  /*258e0*/  F2FP.BF16.F32.PACK_AB R6, R69, R162 ;  /* 0x000000a24506723e */ /* 0x000fe400000010ff */
[----:B------:R-:W-:Y:S01]  /*258f0*/  F2FP.BF16.F32.PACK_AB R7, R71, R70 ;  /* 0x000000464707723e */ /* 0x000fe200000010ff */
[----:B------:R-:W-:Y:S01]  /*25900*/  STSM.16.M88.4 [R100], R12 ;  /* 0x0000000c64007844 */ /* 0x000fe20000000200 */
[----:B------:R-:W-:Y:S02]  /*25910*/  LOP3.LUT R114, R88, R114, RZ, 0x3c, !PT ;  /* 0x0000007258727212 */ /* 0x000fe400078e3cff */
[----:B------:R-:W-:Y:S01]  /*25920*/  MOV R106, R106 ;  /* 0x0000006a006a7202 */ /* 0x000fe20000000f00 */
[----:B------:R-:W-:Y:S01]  /*25930*/  STSM.16.M88.4 [R102], R24 ;  /* 0x0000001866007844 */ /* 0x000fe20000000200 */
[----:B------:R-:W-:Y:S02]  /*25940*/  LOP3.LUT R88, R55, R46, RZ, 0x3c, !PT ;  /* 0x0000002e37587212 */ /* 0x000fe400078e3cff */
[----:B------:R-:W-:-:S02]  /*25950*/  MOV R108, R108 ;  /* 0x0000006c006c7202 */ /* 0x000fc40000000f00 */
[----:B----4-:R-:W-:Y:S02]  /*25960*/  F2FP.BF16.F32.PACK_AB R8, R73, R163 ;  /* 0x000000a34908723e */ /* 0x010fe400000010ff */
[----:B------:R-:W-:Y:S02]  /*25970*/  F2FP.BF16.F32.PACK_AB R9, R75, R74 ;  /* 0x0000004a4b09723e */ /* 0x000fe400000010ff */
[----:B------:R-:W-:Y:S02]  /*25980*/  F2FP.BF16.F32.PACK_AB R10, R77, R164 ;  /* 0x000000a44d0a723e */ /* 0x000fe400000010ff */
        /* <DEDUP_REMOVED lines=9> */
[----:B------:R-:W-:-:S02]  /*25a20*/  MOV R112, R112 ;  /* 0x0000007000707202 */ /* 0x000fc40000000f00 */
        /* <DEDUP_REMOVED lines=10> */
[--C-:B------:R-:W-:Y:S01]  /*25ad0*/  IMAD.X R119, RZ, RZ, R123.reuse, P6 ;  /* 0x000000ffff777224 */ /* 0x100fe200030e067b */
[----:B------:R-:W-:Y:S01]  /*25ae0*/  STSM.16.M88.4 [R108], R28 ;  /* 0x0000001c6c007844 */ /* 0x000fe20000000200 */
[--C-:B------:R-:W-:Y:S02]  /*25af0*/  IMAD.X R121, RZ, RZ, R123.reuse, P5 ;  /* 0x000000ffff797224 */ /* 0x100fe400028e067b */
[--C-:B------:R-:W-:Y:S01]  /*25b00*/  IMAD.X R85, RZ, RZ, R123.reuse, P2 ;  /* 0x000000ffff557224 */ /* 0x100fe200010e067b */
[----:B------:R-:W-:Y:S01]  /*25b10*/  STSM.16.M88.4 [R110], R44 ;  /* 0x0000002c6e007844 */ /* 0x000fe20000000200 */
[----:B------:R-:W-:Y:S01]  /*25b20*/  IMAD.X R89, RZ, RZ, R123, P1 ;  /* 0x000000ffff597224 */ /* 0x000fe200008e067b */
[----:B------:R-:W-:-:S02]  /*25b30*/  MOV R116, R116 ;  /* 0x0000007400747202 */ /* 0x000fc40000000f00 */
[----:B------:R-:W-:Y:S01]  /*25b40*/  STSM.16.M88.4 [R112], R52 ;  /* 0x0000003470007844 */ /* 0x000fe20000000200 */
[----:B----4-:R-:W-:Y:S02]  /*25b50*/  F2FP.BF16.F32.PACK_AB R8, R155, R173 ;  /* 0x000000ad9b08723e */ /* 0x010fe400000010ff */
[----:B------:R-:W-:Y:S01]  /*25b60*/  F2FP.BF16.F32.PACK_AB R9, R56, R51 ;  /* 0x000000333809723e */ /* 0x000fe200000010ff */
[----:B------:R2:W-:Y:S01]  /*25b70*/  STSM.16.M88.4 [R114], R4 ;  /* 0x0000000472007844 */ /* 0x0005e20000000200 */
[----:B------:R-:W-:Y:S02]  /*25b80*/  F2FP.BF16.F32.PACK_AB R10, R156, R174 ;  /* 0x000000ae9c0a723e */ /* 0x000fe400000010ff */
[----:B------:R-:W-:Y:S02]  /*25b90*/  F2FP.BF16.F32.PACK_AB R11, R64, R60 ;  /* 0x0000003c400b723e */ /* 0x000fe400000010ff */
[----:B------:R-:W-:Y:S02]  /*25ba0*/  MOV R118, R118 ;  /* 0x0000007600767202 */ /* 0x000fe40000000f00 */
[----:B------:R-:W-:-:S02]  /*25bb0*/  F2FP.BF16.F32.PACK_AB R12, R157, R175 ;  /* 0x000000af9d0c723e */ /* 0x000fc400000010ff */
[----:B------:R-:W-:Y:S02]  /*25bc0*/  F2FP.BF16.F32.PACK_AB R13, R72, R68 ;  /* 0x00000044480d723e */ /* 0x000fe400000010ff */
[----:B------:R-:W-:Y:S02]  /*25bd0*/  F2FP.BF16.F32.PACK_AB R14, R125, R124 ;  /* 0x0000007c7d0e723e */ /* 0x000fe400000010ff */
[----:B------:R-:W-:Y:S02]  /*25be0*/  F2FP.BF16.F32.PACK_AB R15, R127, R126 ;  /* 0x0000007e7f0f723e */ /* 0x000fe400000010ff */
[----:B---3--:R-:W-:Y:S01]  /*25bf0*/  SHF.R.S32.HI R80, RZ, 0x1f, R148 ;  /* 0x0000001fff507819 */ /* 0x008fe20000011494 */
[----:B--2---:R-:W-:Y:S01]  /*25c00*/  IMAD.SHL.U32 R4, R148, 0x4, RZ ;  /* 0x0000000494047824 */ /* 0x004fe200078e00ff */
        /* <DEDUP_REMOVED lines=9> */
[----:B------:R-:W-:Y:S01]  /*25ca0*/  F2FP.BF16.F32.PACK_AB R31, R143, R142 ;  /* 0x0000008e8f1f723e */ /* 0x000fe200000010ff */
[----:B------:R2:W-:Y:S01]  /*25cb0*/  STSM.16.M88.4 [R116], R8 ;  /* 0x0000000874007844 */ /* 0x0005e20000000200 */
[----:B------:R-:W-:Y:S02]  /*25cc0*/  MOV R88, R88 ;  /* 0x0000005800587202 */ /* 0x000fe40000000f00 */
[----:B------:R-:W-:Y:S01]  /*25cd0*/  ISETP.NE.U32.AND P0, PT, RZ, UR4, PT ;  /* 0x00000004ff007c0c */ /* 0x000fe2000bf05070 */
[----:B------:R2:W-:Y:S01]  /*25ce0*/  STSM.16.M88.4 [R118], R12 ;  /* 0x0000000c76007844 */ /* 0x0005e20000000200 */
[----:B------:R-:W-:Y:S02]  /*25cf0*/  SHF.L.U64.HI R3, R148, 0x2, R80 ;  /* 0x0000000294037819 */ /* 0x000fe40000010250 */
[----:B------:R-:W-:Y:S01]  /*25d00*/  IADD3 R6, P1, R4, UR4, RZ ;  /* 0x0000000404067c10 */ /* 0x000fe2000ff3e0ff */
[----:B------:R2:W-:Y:S01]  /*25d10*/  STSM.16.M88.4 [R120], R24 ;  /* 0x0000001878007844 */ /* 0x0005e20000000200 */
[----:B------:R-:W-:-:S02]  /*25d20*/  ISETP.NE.AND.EX P0, PT, RZ, UR5, PT, P0 ;  /* 0x00000005ff007c0c */ /* 0x000fc4000bf05300 */
[----:B------:R-:W-:Y:S01]  /*25d30*/  IADD3.X R7, R3, UR5, RZ, P1, !PT ;  /* 0x0000000503077c10 */ /* 0x000fe20008ffe4ff */
[----:B------:R2:W-:Y:S01]  /*25d40*/  STSM.16.M88.4 [R84], R28 ;  /* 0x0000001c54007844 */ /* 0x0005e20000000200 */
[----:B------:R-:W-:-:S03]  /*25d50*/  ULDC.64 UR4, c[0x0][0xbe0] ;  /* 0x0002f80000047ab9 */ /* 0x000fc60000000a00 */
[----:B------:R2:W-:Y:S01]  /*25d60*/  STSM.16.M88.4 [R88], R176 ;  /* 0x000000b058007844 */ /* 0x0005e20000000200 */
[----:B------:R-:W-:Y:S01]  /*25d70*/  BAR.SYNC.DEFER_BLOCKING 0x1, 0x100 ;  /* 0x0044000000007b1d */ /* 0x000fe20000010000 */
[----:B------:R-:W-:-:S04]  /*25d80*/  ISETP.NE.U32.AND P1, PT, RZ, UR4, PT ;  /* 0x00000004ff007c0c */ /* 0x000fc8000bf25070 */
[----:B------:R-:W-:Y:S01]  /*25d90*/  ISETP.NE.AND.EX P1, PT, RZ, UR5, PT, P1 ;  /* 0x00000005ff007c0c */ /* 0x000fe2000bf25310 */
[----:B------:R-:W-:-:S12]  /*25da0*/  IMAD.MOV.U32 R76, RZ, RZ, RZ ;  /* 0x000000ffff4c7224 */ /* 0x000fd800078e00ff */
[----:B------:R-:W-:Y:S01]  /*25db0*/  @P1 IADD3 R4, P2, R4, UR4, RZ ;  /* 0x0000000404041c10 */ /* 0x000fe2000ff5e0ff */
[----:B------:R-:W-:Y:S02]  /*25dc0*/  ULDC UR4, c[0x0][0xa88] ;  /* 0x0002a20000047ab9 */ /* 0x000fe40000000800 */
[----:B------:R-:W-:Y:S01]  /*25dd0*/  IMAD.U32 R77, RZ, RZ, UR4 ;  /* 0x00000004ff4d7e24 */ /* 0x000fe2000f8e00ff */
[----:B------:R-:W-:Y:S01]  /*25de0*/  @P1 IADD3.X R5, R3, UR5, RZ, P2, !PT ;  /* 0x0000000503051c10 */ /* 0x000fe200097fe4ff */
[----:B------:R-:W3:Y:S04]  /*25df0*/  @P0 LDG.E R76, desc[UR60][R6.64] ;  /* 0x0000003c064c0981 */ /* 0x000ee8000c1e1900 */
[----:B------:R2:W5:Y:S01]  /*25e00*/  @P1 LDG.E R77, desc[UR60][R4.64] ;  /* 0x0000003c044d1981 */ /* 0x000562000c1e1900 */
[----:B------:R-:W-:-:S02]  /*25e10*/  SHF.R.S32.HI R3, RZ, 0x1f, R144 ;  /* 0x0000001fff037819 */ /* 0x000fc40000011490 */
[----:B---3--:R-:W-:Y:S01]  /*25e20*/  SHF.R.S32.HI R79, RZ, 0x1f, R76 ;  /* 0x0000001fff4f7819 */ /* 0x008fe2000001144c */
[----:B--2---:R-:W-:Y:S06]  /*25e30*/  @P1 BRA `(.L_x_2557) ;  /* 0x0000000000101947 */ /* 0x004fec0003800000 */
[----:B------:R-:W-:Y:S05]  /*25e40*/  @!P0 BRA `(.L_x_2557) ;  /* 0x00000000000c8947 */ /* 0x000fea0003800000 */
[----:B------:R-:W2:Y:S04]  /*25e50*/  LDG.E R4, desc[UR60][R6.64] ;  /* 0x0000003c06047981 */ /* 0x000ea8000c1e1900 */
[----:B-----5:R-:W2:Y:S02]  /*25e60*/  LDG.E R77, desc[UR60][R6.64+0x4] ;  /* 0x0000043c064d7981 */ /* 0x020ea4000c1e1900 */
[----:B--2---:R-:W-:-:S07]  /*25e70*/  IMAD.IADD R77, R77, 0x1, -R4 ;  /* 0x000000014d4d7824 */ /* 0x004fce00078e0a04 */
.L_x_2557:
[----:B------:R-:W2:Y:S01]  /*25e80*/  LDL R8, [R1+0x6c] ;  /* 0x00006c0001087983 */ /* 0x000ea20000100800 */
[----:B------:R-:W-:-:S03]  /*25e90*/  ULDC.64 UR4, c[0x0][0xb70] ;  /* 0x0002dc0000047ab9 */ /* 0x000fc60000000a00 */
[----:B------:R-:W2:Y:S01]  /*25ea0*/  LDL.LU R81, [R1+0x88] ;  /* 0x0000880001517983 */ /* 0x000ea20000300800 */
[----:B------:R-:W-:Y:S01]  /*25eb0*/  IMAD R6, R3, UR4, RZ ;  /* 0x0000000403067c24 */ /* 0x000fe2000f8e02ff */
[----:B------:R-:W-:Y:S01]  /*25ec0*/  SEL R80, R80, RZ, !P0 ;  /* 0x000000ff50507207 */ /* 0x000fe20004000000 */
[----:B------:R-:W-:Y:S01]  /*25ed0*/  IMAD.MOV.U32 R78, RZ, RZ, R76 ;  /* 0x000000ffff4e7224 */ /* 0x000fe200078e004c */
[----:B------:R-:W3:Y:S01]  /*25ee0*/  LDL R82, [R1+0x8c] ;  /* 0x00008c0001527983 */ /* 0x000ee20000100800 */
[C---:B------:R-:W-:Y:S02]  /*25ef0*/  IMAD R9, R144.reuse, UR5, R6 ;  /* 0x0000000590097c24 */ /* 0x040fe4000f8e0206 */
[----:B------:R-:W-:Y:S01]  /*25f00*/  IMAD.WIDE.U32 R4, R144, UR4, R78 ;  /* 0x0000000490047c25 */ /* 0x000fe2000f8e004e */
[----:B------:R-:W4:Y:S01]  /*25f10*/  S2R R10, SR_TID.X ;  /* 0x00000000000a7919 */ /* 0x000f220000002100 */
[----:B------:R-:W-:Y:S01]  /*25f20*/  SEL R78, R148, RZ, !P0 ;  /* 0x000000ff944e7207 */ /* 0x000fe20004000000 */
[----:B------:R-:W-:Y:S01]  /*25f30*/  ULDC.64 UR4, c[0x0][0xb78] ;  /* 0x0002de0000047ab9 */ /* 0x000fe20000000a00 */
[----:B------:R-:W-:-:S02]  /*25f40*/  IMAD R7, R222, 0x8, R234 ;  /* 0x00000008de077824 */ /* 0x000fc400078e02ea */
[----:B------:R-:W-:Y:S02]  /*25f50*/  IMAD.IADD R5, R5, 0x1, R9 ;  /* 0x0000000105057824 */ /* 0x000fe400078e0209 */
[----:B------:R-:W-:-:S04]  /*25f60*/  IMAD.WIDE R20, R7, 0x2, R20 ;  /* 0x0000000207147825 */ /* 0x000fc800078e0214 */
[----:B------:R-:W-:Y:S02]  /*25f70*/  IMAD R7, R80, UR4, RZ ;  /* 0x0000000450077c24 */ /* 0x000fe4000f8e02ff */
[----:B------:R-:W-:-:S04]  /*25f80*/  IMAD.WIDE.U32 R4, R78, UR4, R4 ;  /* 0x000000044e047c25 */ /* 0x000fc8000f8e0004 */
[----:B----4-:R-:W-:-:S05]  /*25f90*/  VIADD R11, R10, 0xffffff80 ;  /* 0xffffff800a0b7836 */ /* 0x010fca0000000000 */
[----:B------:R-:W-:Y:S02]  /*25fa0*/  SHF.R.S32.HI R6, RZ, 0x1f, R11 ;  /* 0x0000001fff067819 */ /* 0x000fe4000001140b */
[C---:B------:R-:W-:Y:S02]  /*25fb0*/  IADD3 R9, P4, R20.reuse, 0x1000, RZ ;  /* 0x0000100014097810 */ /* 0x040fe40007f9e0ff */
[C---:B------:R-:W-:Y:S02]  /*25fc0*/  IADD3 R13, P3, R20.reuse, 0x2000, RZ ;  /* 0x00002000140d7810 */ /* 0x040fe40007f7e0ff */
[----:B------:R-:W-:-:S04]  /*25fd0*/  IADD3 R29, P2, R20, 0x4000, RZ ;  /* 0x00004000141d7810 */ /* 0x000fc80007f5e0ff */
[----:B------:R-:W-:-:S04]  /*25fe0*/  LOP3.LUT R28, R29, 0x380, RZ, 0xc0, !PT ;  /* 0x000003801d1c7812 */ /* 0x000fc800078ec0ff */
[----:B------:R-:W-:Y:S02]  /*25ff0*/  SHF.R.U64 R28, R28, 0x3, RZ ;  /* 0x000000031c1c7819 */ /* 0x000fe400000012ff */
[----:B------:R-:W-:Y:S02]  /*26000*/  IADD3 R33, P6, R20, 0x5000, RZ ;  /* 0x0000500014217810 */ /* 0x000fe40007fde0ff */
[----:B------:R-:W-:Y:S01]  /*26010*/  LOP3.LUT R28, R28, R29, RZ, 0x3c, !PT ;  /* 0x0000001d1c1c7212 */ /* 0x000fe200078e3cff */
[----:B------:R-:W-:Y:S01]  /*26020*/  IMAD.X R29, RZ, RZ, R21, P2 ;  /* 0x000000ffff1d7224 */ /* 0x000fe200010e0615 */
[C---:B------:R-:W-:Y:S02]  /*26030*/  IADD3 R37, P5, R20.reuse, 0x6000, RZ ;  /* 0x0000600014257810 */ /* 0x040fe40007fbe0ff */
[----:B------:R-:W-:Y:S02]  /*26040*/  IADD3 R53, P2, R20, 0xa000, RZ ;  /* 0x0000a00014357810 */ /* 0x000fe40007f5e0ff */
[----:B------:R-:W-:-:S02]  /*26050*/  LOP3.LUT R32, R33, 0x380, RZ, 0xc0, !PT ;  /* 0x0000038021207812 */ /* 0x000fc400078ec0ff */
[----:B------:R-:W-:Y:S02]  /*26060*/  LOP3.LUT R36, R37, 0x380, RZ, 0xc0, !PT ;  /* 0x0000038025247812 */ /* 0x000fe400078ec0ff */
[----:B------:R-:W-:Y:S02]  /*26070*/  LOP3.LUT R52, R53, 0x380, RZ, 0xc0, !PT ;  /* 0x0000038035347812 */ /* 0x000fe400078ec0ff */
[----:B------:R-:W-:Y:S02]  /*26080*/  SHF.R.U64 R32, R32, 0x3, RZ ;  /* 0x0000000320207819 */ /* 0x000fe400000012ff */
[----:B------:R-:W-:Y:S02]  /*26090*/  SHF.R.U64 R36, R36, 0x3, RZ ;  /* 0x0000000324247819 */ /* 0x000fe400000012ff */
[----:B------:R-:W-:Y:S02]  /*260a0*/  SHF.R.U64 R52, R52, 0x3, RZ ;  /* 0x0000000334347819 */ /* 0x000fe400000012ff */
[----:B------:R-:W-:Y:S01]  /*260b0*/  LOP3.LUT R32, R32, R33, RZ, 0x3c, !PT ;  /* 0x0000002120207212 */ /* 0x000fe200078e3cff */
[--C-:B------:R-:W-:Y:S01]  /*260c0*/  IMAD.X R33, RZ, RZ, R21.reuse, P6 ;  /* 0x000000ffff217224 */ /* 0x100fe200030e0615 */
[----:B------:R-:W-:Y:S01]  /*260d0*/  LOP3.LUT R36, R36, R37, RZ, 0x3c, !PT ;  /* 0x0000002524247212 */ /* 0x000fe200078e3cff */
[--C-:B------:R-:W-:Y:S01]  /*260e0*/  IMAD.X R37, RZ, RZ, R21.reuse, P5 ;  /* 0x000000ffff257224 */ /* 0x100fe200028e0615 */
[----:B------:R-:W-:Y:S01]  /*260f0*/  LOP3.LUT R52, R52, R53, RZ, 0x3c, !PT ;  /* 0x0000003534347212 */ /* 0x000fe200078e3cff */
[----:B------:R-:W-:Y:S01]  /*26100*/  IMAD.X R53, RZ, RZ, R21, P2 ;  /* 0x000000ffff357224 */ /* 0x000fe200010e0615 */
[----:B------:R-:W-:-:S02]  /*26110*/  IADD3 R57, P6, R20, 0xb000, RZ ;  /* 0x0000b00014397810 */ /* 0x000fc40007fde0ff */
[----:B------:R-:W-:Y:S02]  /*26120*/  IADD3 R61, P5, R20, 0xc000, RZ ;  /* 0x0000c000143d7810 */ /* 0x000fe40007fbe0ff */
[----:B------:R-:W-:Y:S02]  /*26130*/  LOP3.LUT R56, R57, 0x380, RZ, 0xc0, !PT ;  /* 0x0000038039387812 */ /* 0x000fe400078ec0ff */
[----:B------:R-:W-:Y:S02]  /*26140*/  LOP3.LUT R60, R61, 0x380, RZ, 0xc0, !PT ;  /* 0x000003803d3c7812 */ /* 0x000fe400078ec0ff */
[----:B------:R-:W-:Y:S02]  /*26150*/  SHF.R.U64 R56, R56, 0x3, RZ ;  /* 0x0000000338387819 */ /* 0x000fe400000012ff */
[----:B------:R-:W-:Y:S02]  /*26160*/  SHF.R.U64 R60, R60, 0x3, RZ ;  /* 0x000000033c3c7819 */ /* 0x000fe400000012ff */
[----:B------:R-:W-:Y:S01]  /*26170*/  LOP3.LUT R56, R56, R57, RZ, 0x3c, !PT ;  /* 0x0000003938387212 */ /* 0x000fe200078e3cff */
[--C-:B------:R-:W-:Y:S01]  /*26180*/  IMAD.X R57, RZ, RZ, R21.reuse, P6 ;  /* 0x000000ffff397224 */ /* 0x100fe200030e0615 */
[----:B------:R-:W-:Y:S01]  /*26190*/  LOP3.LUT R60, R60, R61, RZ, 0x3c, !PT ;  /* 0x0000003d3c3c7212 */ /* 0x000fe200078e3cff */
[----:B------:R-:W-:Y:S01]  /*261a0*/  IMAD.X R61, RZ, RZ, R21, P5 ;  /* 0x000000ffff3d7224 */ /* 0x000fe200028e0615 */
[----:B------:R-:W-:Y:S01]  /*261b0*/  BSSY B1, `(.L_x_2558) ;  /* 0x0000086000017945 */ /* 0x000fe20003800000 */
[----:B------:R-:W-:-:S02]  /*261c0*/  VIADD R83, R213, 0x80 ;  /* 0x00000080d5537836 */ /* 0x000fc40000000000 */
[----:B--2---:R-:W-:Y:S01]  /*261d0*/  IMAD R10, R81, 0x80, R8 ;  /* 0x00000080510a7824 */ /* 0x004fe200078e0208 */
[----:B------:R-:W-:Y:S01]  /*261e0*/  LEA.HI R8, R6, R11, RZ, 0x7 ;  /* 0x0000000b06087211 */ /* 0x000fe200078f38ff */
[----:B------:R-:W-:Y:S01]  /*261f0*/  IMAD R6, R78, UR5, R7 ;  /* 0x000000054e067c24 */ /* 0x000fe2000f8e0207 */
[----:B------:R-:W-:Y:S02]  /*26200*/  ULDC.64 UR4, c[0x0][0xb40] ;  /* 0x0002d00000047ab9 */ /* 0x000fe40000000a00 */
[----:B------:R-:W-:Y:S02]  /*26210*/  SHF.R.S32.HI R7, RZ, 0x1f, R10 ;  /* 0x0000001fff077819 */ /* 0x000fe4000001140a */
[----:B------:R-:W-:Y:S02]  /*26220*/  IADD3 R4, P0, R10, R4, RZ ;  /* 0x000000040a047210 */ /* 0x000fe40007f1e0ff */
[----:B------:R-:W-:Y:S02]  /*26230*/  LOP3.LUT R12, R8, 0xffffff80, RZ, 0xc0, !PT ;  /* 0xffffff80080c7812 */ /* 0x000fe400078ec0ff */
[----:B------:R-:W-:-:S02]  /*26240*/  IADD3.X R7, R7, R5, R6, P0, !PT ;  /* 0x0000000507077210 */ /* 0x000fc400007fe406 */
[----:B------:R-:W-:Y:S01]  /*26250*/  LEA R54, P1, R4, UR4, 0x2 ;  /* 0x0000000404367c11 */ /* 0x000fe2000f8210ff */
[----:B------:R-:W-:-:S03]  /*26260*/  IMAD.IADD R11, R11, 0x1, -R12 ;  /* 0x000000010b0b7824 */ /* 0x000fc600078e0a0c */
[----:B------:R-:W-:Y:S02]  /*26270*/  LEA.HI.X R55, R4, UR5, R7, 0x2, P1 ;  /* 0x0000000504377c11 */ /* 0x000fe400088f1407 */
[----:B------:R-:W-:Y:S02]  /*26280*/  LOP3.LUT R8, R9, 0x380, RZ, 0xc0, !PT ;  /* 0x0000038009087812 */ /* 0x000fe400078ec0ff */
[----:B------:R-:W-:Y:S01]  /*26290*/  LOP3.LUT R12, R13, 0x380, RZ, 0xc0, !PT ;  /* 0x000003800d0c7812 */ /* 0x000fe200078ec0ff */
[----:B------:R-:W-:Y:S01]  /*262a0*/  VIADD R4, R10, 0x8 ;  /* 0x000000080a047836 */ /* 0x000fe20000000000 */
[----:B------:R-:W-:Y:S01]  /*262b0*/  IADD3 R25, P1, R20, 0x3000, RZ ;  /* 0x0000300014197810 */ /* 0x000fe20007f3e0ff */
[----:B------:R-:W-:-:S03]  /*262c0*/  ULDC.64 UR4, c[0x0][0xaa0] ;  /* 0x0002a80000047ab9 */ /* 0x000fc60000000a00 */
        /* <DEDUP_REMOVED lines=12> */
[----:B------:R-:W-:Y:S02]  /*26390*/  IADD3 R49, P1, R20, 0x9000, RZ ;  /* 0x0000900014317810 */ /* 0x000fe40007f3e0ff */
[----:B------:R-:W-:Y:S02]  /*263a0*/  LOP3.LUT R40, R41, 0x380, RZ, 0xc0, !PT ;  /* 0x0000038029287812 */ /* 0x000fe400078ec0ff */
[----:B------:R-:W-:Y:S02]  /*263b0*/  LOP3.LUT R44, R45, 0x380, RZ, 0xc0, !PT ;  /* 0x000003802d2c7812 */ /* 0x000fe400078ec0ff */
[----:B------:R-:W-:Y:S02]  /*263c0*/  LOP3.LUT R48, R49, 0x380, RZ, 0xc0, !PT ;  /* 0x0000038031307812 */ /* 0x000fe400078ec0ff */
[----:B------:R-:W-:-:S02]  /*263d0*/  SHF.R.U64 R40, R40, 0x3, RZ ;  /* 0x0000000328287819 */ /* 0x000fc400000012ff */
        /* <DEDUP_REMOVED lines=11> */
[-C--:B-----5:R-:W-:Y:S02]  /*26490*/  ISETP.GE.OR P1, PT, R10, R77.reuse, P0 ;  /* 0x0000004d0a00720c */ /* 0x0a0fe40000726670 */
[----:B------:R-:W-:Y:S02]  /*264a0*/  IADD3 R5, P2, R20, 0xf000, RZ ;  /* 0x0000f00014057810 */ /* 0x000fe40007f5e0ff */
[----:B------:R-:W-:Y:S02]  /*264b0*/  ISETP.GE.OR P0, PT, R4, R77, P0 ;  /* 0x0000004d0400720c */ /* 0x000fe40000706670 */
        /* <DEDUP_REMOVED lines=13> */
[----:B------:R-:W-:Y:S01]  /*26590*/  IMAD.X R69, RZ, RZ, R21, P3 ;  /* 0x000000ffff457224 */ /* 0x000fe200018e0615 */
[----:B------:R-:W-:Y:S01]  /*265a0*/  LOP3.LUT R72, R4, R5, RZ, 0x3c, !PT ;  /* 0x0000000504487212 */ /* 0x000fe200078e3cff */
[----:B------:R-:W-:Y:S01]  /*265b0*/  @!P1 STG.E desc[UR60][R54.64], R0 ;  /* 0x0000000036009986 */ /* 0x000fe2000c10193c */
[----:B------:R-:W-:-:S03]  /*265c0*/  IMAD R79, R79, UR4, RZ ;  /* 0x000000044f4f7c24 */ /* 0x000fc6000f8e02ff */
[----:B------:R2:W-:Y:S04]  /*265d0*/  @!P0 STG.E desc[UR60][R54.64+0x20], R2 ;  /* 0x0000200236008986 */ /* 0x0005e8000c10193c */
[----:B------:R4:W5:Y:S01]  /*265e0*/  LD.E.128 R4, desc[UR60][R20.64] ;  /* 0x0000003c14047980 */ /* 0x000962000c101d00 */
[----:B------:R-:W-:-:S03]  /*265f0*/  IMAD R79, R76, UR5, R79 ;  /* 0x000000054c4f7c24 */ /* 0x000fc6000f8e024f */
[----:B------:R-:W5:Y:S04]  /*26600*/  LD.E.128 R8, desc[UR60][R8.64] ;  /* 0x0000003c08087980 */ /* 0x000f68000c101d00 */
[----:B------:R-:W5:Y:S01]  /*26610*/  LD.E.128 R12, desc[UR60][R12.64] ;  /* 0x0000003c0c0c7980 */ /* 0x000f62000c101d00 */
[--C-:B----4-:R-:W-:Y:S01]  /*26620*/  SHF.R.S32.HI R21, RZ, 0x1f, R213.reuse ;  /* 0x0000001fff157819 */ /* 0x110fe200000114d5 */
[----:B------:R-:W-:Y:S02]  /*26630*/  IMAD.MOV.U32 R20, RZ, RZ, R213 ;  /* 0x000000ffff147224 */ /* 0x000fe400078e00d5 */
[----:B------:R-:W5:Y:S04]  /*26640*/  LD.E.128 R24, desc[UR60][R24.64] ;  /* 0x0000003c18187980 */ /* 0x000f68000c101d00 */
[----:B------:R-:W5:Y:S01]  /*26650*/  LD.E.128 R28, desc[UR60][R28.64] ;  /* 0x0000003c1c1c7980 */ /* 0x000f62000c101d00 */
[----:B------:R-:W-:Y:S01]  /*26660*/  IMAD.WIDE.U32 R20, R76, UR4, R20 ;  /* 0x000000044c147c25 */ /* 0x000fe2000f8e0014 */
[----:B------:R-:W-:-:S02]  /*26670*/  ULDC.64 UR4, c[0x0][0xae0] ;  /* 0x0002b80000047ab9 */ /* 0x000fc40000000a00 */
        /* <DEDUP_REMOVED lines=16> */
[----:B--2---:R-:W2:Y:S01]  /*26780*/  FENCE.VIEW.ASYNC.S ;  /* 0x00000000000073c6 */ /* 0x004ea20000000000 */
[----:B------:R-:W-:-:S02]  /*26790*/  IMAD.IADD R21, R21, 0x1, R79 ;  /* 0x0000000115157824 */ /* 0x000fc400078e024f */
[----:B------:R-:W-:Y:S02]  /*267a0*/  IMAD R79, R81, -0x80, R77 ;  /* 0xffffff80514f7824 */ /* 0x000fe400078e024d */
[----:B------:R-:W-:-:S03]  /*267b0*/  IMAD R3, R3, UR4, RZ ;  /* 0x0000000403037c24 */ /* 0x000fc6000f8e02ff */
[----:B------:R-:W-:Y:S01]  /*267c0*/  ISETP.GE.AND P3, PT, R18, R79, PT ;  /* 0x0000004f1200720c */ /* 0x000fe20003f66270 */
[C---:B------:R-:W-:Y:S02]  /*267d0*/  IMAD R77, R144.reuse, UR5, R3 ;  /* 0x00000005904d7c24 */ /* 0x040fe4000f8e0203 */
[----:B------:R-:W-:Y:S01]  /*267e0*/  IMAD.WIDE.U32 R2, R144, UR4, R20 ;  /* 0x0000000490027c25 */ /* 0x000fe2000f8e0014 */
[----:B------:R-:W-:-:S03]  /*267f0*/  ULDC.64 UR4, c[0x0][0xae8] ;  /* 0x0002ba0000047ab9 */ /* 0x000fc60000000a00 */
[----:B------:R-:W-:Y:S02]  /*26800*/  VIADD R0, R16, 0x38820 ;  /* 0x0003882010007836 */ /* 0x000fe40000000000 */
[----:B------:R-:W-:Y:S02]  /*26810*/  IMAD R21, R80, UR4, RZ ;  /* 0x0000000450157c24 */ /* 0x000fe4000f8e02ff */
[----:B------:R-:W-:Y:S01]  /*26820*/  IMAD.IADD R3, R3, 0x1, R77 ;  /* 0x0000000103037824 */ /* 0x000fe200078e024d */
[----:B------:R-:W-:Y:S01]  /*26830*/  PRMT R0, RZ, 0x654, R0 ;  /* 0x00000654ff007816 */ /* 0x000fe20000000000 */
[----:B------:R-:W-:Y:S01]  /*26840*/  IMAD R77, R78, UR5, R21 ;  /* 0x000000054e4d7c24 */ /* 0x000fe2000f8e0215 */
[-C--:B------:R-:W-:Y:S02]  /*26850*/  ISETP.GE.AND P0, PT, R218, R79.reuse, PT ;  /* 0x0000004fda00720c */ /* 0x080fe40003f06270 */
[-C--:B------:R-:W-:Y:S01]  /*26860*/  ISETP.GE.AND P1, PT, R220, R79.reuse, PT ;  /* 0x0000004fdc00720c */ /* 0x080fe20003f26270 */
[----:B--2---:R2:W-:Y:S01]  /*26870*/  SYNCS.ARRIVE.TRANS64.RED.A1T0 RZ, [R0+URZ], RZ ;  /* 0x000000ff00ff79a7 */ /* 0x0045e2000810043f */
[----:B---3--:R-:W-:Y:S01]  /*26880*/  ISETP.GE.AND P2, PT, R82, R79, PT ;  /* 0x0000004f5200720c */ /* 0x008fe20003f46270 */
[----:B------:R-:W-:-:S04]  /*26890*/  IMAD.WIDE.U32 R78, R78, UR4, R2 ;  /* 0x000000044e4e7c25 */ /* 0x000fc8000f8e0002 */
[----:B------:R-:W-:-:S04]  /*268a0*/  IMAD.WIDE R20, R81, 0x80, R18 ;  /* 0x0000008051147825 */ /* 0x000fc800078e0212 */
[----:B------:R-:W-:Y:S02]  /*268b0*/  VIADD R82, R213, 0xc0 ;  /* 0x000000c0d5527836 */ /* 0x000fe40000000000 */
[----:B------:R-:W-:Y:S01]  /*268c0*/  IMAD.IADD R81, R79, 0x1, R77 ;  /* 0x000000014f517824 */ /* 0x000fe200078e024d */
[----:B--2---:R-:W-:Y:S06]  /*268d0*/  @P3 BRA `(.L_x_2559) ;  /* 0x00000000004c3947 */ /* 0x004fec0003800000 */
[----:B------:R-:W-:Y:S01]  /*268e0*/  ULDC.64 UR4, c[0x0][0xad8] ;  /* 0x0002b60000047ab9 */ /* 0x000fe20000000a00 */
[----:B------:R-:W-:Y:S01]  /*268f0*/  IMAD.MOV.U32 R2, RZ, RZ, R78 ;  /* 0x000000ffff027224 */ /* 0x000fe200078e004e */
[----:B------:R-:W-:Y:S01]  /*26900*/  ULDC.64 UR6, c[0x0][0xa80] ;  /* 0x0002a00000067ab9 */ /* 0x000fe20000000a00 */
[----:B------:R-:W-:Y:S02]  /*26910*/  IMAD R77, R21, UR4, RZ ;  /* 0x00000004154d7c24 */ /* 0x000fe4000f8e02ff */
        /* <DEDUP_REMOVED lines=15> */
.L_x_2559:
[----:B------:R-:W-:Y:S05]  /*26a10*/  BSYNC B1 ;  /* 0x0000000000017941 */ /* 0x000fea0003800000 */
.L_x_2558:
[----:B------:R-:W-:Y:S04]  /*26a20*/  BSSY B1, `(.L_x_2560) ;  /* 0x0000017000017945 */ /* 0x000fe80003800000 */
[----:B------:R-:W-:Y:S05]  /*26a30*/  @P0 BRA `(.L_x_2561) ;  /* 0x0000000000540947 */ /* 0x000fea0003800000 */
[----:B--2--5:R-:W-:Y:S01]  /*26a40*/  IADD3 R5, P0, R20, 0x20, RZ ;  /* 0x0000002014057810 */ /* 0x024fe20007f1e0ff */
        /* <DEDUP_REMOVED lines=8> */
[----:B------:R-:W-:Y:S02]  /*26ad0*/  ISETP.GE.AND P5, PT, R83, UR4, PT ;  /* 0x0000000453007c0c */ /* 0x000fe4000bfa6270 */
        /* <DEDUP_REMOVED lines=11> */
.L_x_2561:
[----:B------:R-:W-:Y:S05]  /*26b90*/  BSYNC B1 ;  /* 0x0000000000017941 */ /* 0x000fea0003800000 */
.L_x_2560:
[----:B------:R-:W-:Y:S04]  /*26ba0*/  BSSY B1, `(.L_x_2562) ;  /* 0x0000017000017945 */ /* 0x000fe80003800000 */
[----:B------:R-:W-:Y:S05]  /*26bb0*/  @P1 BRA `(.L_x_2563) ;  /* 0x0000000000541947 */ /* 0x000fea0003800000 */
[----:B--23-5:R-:W-:Y:S01]  /*26bc0*/  IADD3 R5, P0, R20, 0x40, RZ ;  /* 0x0000004014057810 */ /* 0x02cfe20007f1e0ff */
        /* <DEDUP_REMOVED lines=20> */
.L_x_2563:
[----:B------:R-:W-:Y:S05]  /*26d10*/  BSYNC B1 ;  /* 0x0000000000017941 */ /* 0x000fea0003800000 */
.L_x_2562:
[----:B------:R-:W-:Y:S05]  /*26d20*/  @P2 BRA `(.L_x_2564) ;  /* 0x0000000c00242947 */ /* 0x000fea0003800000 */
[----:B--2345:R-:W-:Y:S01]  /*26d30*/  IADD3 R5, P0, R20, 0x60, RZ ;  /* 0x0000006014057810 */ /* 0x03cfe20007f1e0ff */
        /* <DEDUP_REMOVED lines=8> */
[----:B------:R-:W-:-:S03]  /*26dc0*/  ISETP.GE.AND P3, PT, R83, UR4, PT ;  /* 0x0000000453007c0c */ /* 0x000fc6000bf66270 */
        /* <DEDUP_REMOVED lines=13> */
.L_x_2556:
[----:B------:R-:W2:Y:S01]  /*26ea0*/  LDL R13, [R1+0x78] ;  /* 0x00007800010d7983 */ /* 0x000ea20000100800 */
[----:B------:R-:W-:Y:S01]  /*26eb0*/  ULDC.64 UR4, c[0x0][0xbd8] ;  /* 0x0002f60000047ab9 */ /* 0x000fe20000000a00 */
[----:B------:R-:W-:Y:S01]  /*26ec0*/  IMAD.MOV.U32 R7, RZ, RZ, RZ ;  /* 0x000000ffff077224 */ /* 0x000fe200078e00ff */
[----:B------:R-:W-:-:S04]  /*26ed0*/  ISETP.NE.U32.AND P0, PT, RZ, UR4, PT ;  /* 0x00000004ff007c0c */ /* 0x000fc8000bf05070 */
[----:B------:R-:W-:Y:S01]  /*26ee0*/  ISETP.NE.AND.EX P0, PT, RZ, UR5, PT, P0 ;  /* 0x00000005ff007c0c */ /* 0x000fe2000bf05300 */
        /* <DEDUP_REMOVED lines=12> */
[----:B------:R-:W-:-:S06]  /*26fb0*/  IMAD.U32 R0, RZ, RZ, UR4 ;  /* 0x00000004ff007e24 */ /* 0x000fcc000f8e00ff */
[----:B------:R2:W5:Y:S01]  /*26fc0*/  @P1 LDG.E R0, desc[UR60][R4.64] ;  /* 0x0000003c04001981 */ /* 0x000562000c1e1900 */
[----:B------:R-:W3:Y:S02]  /*26fd0*/  S2R R8, SR_TID.X ;  /* 0x0000000000087919 */ /* 0x000ee40000002100 */
[----:B---3--:R-:W-:-:S05]  /*26fe0*/  VIADD R6, R8, 0xffffff80 ;  /* 0xffffff8008067836 */ /* 0x008fca0000000000 */
[----:B------:R-:W-:Y:S01]  /*26ff0*/  ISETP.GT.AND P2, PT, R6, 0x7f, PT ;  /* 0x0000007f0600780c */ /* 0x000fe20003f44270 */
[----:B--2---:R-:W-:-:S12]  /*27000*/  @P1 BRA `(.L_x_2565) ;  /* 0x0000000000101947 */ /* 0x004fd80003800000 */
[----:B------:R-:W-:Y:S05]  /*27010*/  @!P0 BRA `(.L_x_2565) ;  /* 0x00000000000c8947 */ /* 0x000fea0003800000 */
[----:B------:R-:W2:Y:S04]  /*27020*/  LDG.E R5, desc[UR60][R2.64] ;  /* 0x0000003c02057981 */ /* 0x000ea8000c1e1900 */
[----:B-----5:R-:W2:Y:S02]  /*27030*/  LDG.E R0, desc[UR60][R2.64+0x4] ;  /* 0x0000043c02007981 */ /* 0x020ea4000c1e1900 */
[----:B--2---:R-:W-:-:S07]  /*27040*/  IMAD.IADD R0, R0, 0x1, -R5 ;  /* 0x0000000100007824 */ /* 0x004fce00078e0a05 */
.L_x_2565:
[----:B------:R-:W2:Y:S04]  /*27050*/  LDL R11, [R1+0x7c] ;  /* 0x00007c00010b7983 */ /* 0x000ea80000100800 */
[----:B------:R3:W5:Y:S01]  /*27060*/  LDL R14, [R1+0x88] ;  /* 0x00008800010e7983 */ /* 0x0007620000100800 */
[----:B------:R-:W-:Y:S01]  /*27070*/  BSSY B1, `(.L_x_2566) ;  /* 0x000001c000017945 */ /* 0x000fe20003800000 */
[----:B------:R-:W-:Y:S02]  /*27080*/  SHF.R.S32.HI R12, RZ, 0x1f, R213 ;  /* 0x0000001fff0c7819 */ /* 0x000fe400000114d5 */
[----:B------:R-:W-:Y:S02]  /*27090*/  SEL R13, R13, RZ, !P0 ;  /* 0x000000ff0d0d7207 */ /* 0x000fe40004000000 */
[----:B------:R-:W-:-:S02]  /*270a0*/  SEL R10, R10, RZ, !P0 ;  /* 0x000000ff0a0a7207 */ /* 0x000fc40004000000 */
[----:B-----5:R-:W-:Y:S02]  /*270b0*/  SHF.R.S32.HI R6, RZ, 0x1f, R7 ;  /* 0x0000001fff067819 */ /* 0x020fe40000011407 */
[----:B--2---:R-:W-:Y:S01]  /*270c0*/  SHF.R.S32.HI R9, RZ, 0x1f, R11 ;  /* 0x0000001fff097819 */ /* 0x004fe2000001140b */
[----:B---3--:R-:W-:Y:S06]  /*270d0*/  @P2 BRA `(.L_x_2567) ;  /* 0x0000000000542947 */ /* 0x008fec0003800000 */
[----:B------:R-:W-:-:S04]  /*270e0*/  IMAD R2, R14, 0x80, R8 ;  /* 0x000000800e027824 */ /* 0x000fc800078e0208 */
[----:B------:R-:W-:-:S05]  /*270f0*/  VIADD R3, R2, 0xffffff80 ;  /* 0xffffff8002037836 */ /* 0x000fca0000000000 */
[----:B------:R-:W-:-:S13]  /*27100*/  ISETP.GE.AND P0, PT, R3, R0, PT ;  /* 0x000000000300720c */ /* 0x000fda0003f06270 */
[----:B------:R-:W-:Y:S05]  /*27110*/  @P0 BRA `(.L_x_2567) ;  /* 0x0000000000440947 */ /* 0x000fea0003800000 */
[----:B------:R-:W-:Y:S01]  /*27120*/  IADD3 R2, P0, R3, R7, RZ ;  /* 0x0000000703027210 */ /* 0x000fe20007f1e0ff */
[----:B------:R-:W-:Y:S02]  /*27130*/  ULDC.64 UR4, c[0x0][0xb70] ;  /* 0x0002dc0000047ab9 */ /* 0x000fe40000000a00 */
        /* <DEDUP_REMOVED lines=15> */
.L_x_2567:
[----:B------:R-:W-:Y:S05]  /*27230*/  BSYNC B1 ;  /* 0x0000000000017941 */ /* 0x000fea0003800000 */
.L_x_2566:
[----:B------:R-:W-:Y:S01]  /*27240*/  ULDC.64 UR4, c[0x0][0xaa0] ;  /* 0x0002a80000047ab9 */ /* 0x000fe20000000a00 */
[----:B------:R-:W-:Y:S01]  /*27250*/  IMAD.MOV.U32 R2, RZ, RZ, R213 ;  /* 0x000000ffff027224 */ /* 0x000fe200078e00d5 */
[----:B------:R-:W-:Y:S01]  /*27260*/  BSSY B1, `(.L_x_2568) ;  /* 0x000002d000017945 */ /* 0x000fe20003800000 */
[----:B--2---:R-:W-:Y:S02]  /*27270*/  IMAD.MOV.U32 R3, RZ, RZ, R12 ;  /* 0x000000ffff037224 */ /* 0x004fe400078e000c */
[----:B------:R-:W-:Y:S02]  /*27280*/  IMAD R4, R6, UR4, RZ ;  /* 0x0000000406047c24 */ /* 0x000fe4000f8e02ff */
[----:B------:R-:W-:-:S04]  /*27290*/  IMAD.WIDE.U32 R2, R7, UR4, R2 ;  /* 0x0000000407027c25 */ /* 0x000fc8000f8e0002 */
[----:B------:R-:W-:Y:S01]  /*272a0*/  IMAD R7, R7, UR5, R4 ;  /* 0x0000000507077c24 */ /* 0x000fe2000f8e0204 */
[----:B------:R-:W-:Y:S01]  /*272b0*/  ULDC.64 UR4, c[0x0][0xae0] ;  /* 0x0002b80000047ab9 */ /* 0x000fe20000000a00 */
[----:B------:R-:W-:Y:S02]  /*272c0*/  VIADD R15, R213, 0x80 ;  /* 0x00000080d50f7836 */ /* 0x000fe40000000000 */
[----:B------:R-:W-:Y:S02]  /*272d0*/  IMAD R4, R9, UR4, RZ ;  /* 0x0000000409047c24 */ /* 0x000fe4000f8e02ff */
[----:B------:R-:W-:Y:S02]  /*272e0*/  IMAD.IADD R3, R3, 0x1, R7 ;  /* 0x0000000103037824 */ /* 0x000fe400078e0207 */
[C---:B------:R-:W-:Y:S02]  /*272f0*/  IMAD R5, R11.reuse, UR5, R4 ;  /* 0x000000050b057c24 */ /* 0x040fe4000f8e0204 */
[----:B------:R-:W-:Y:S01]  /*27300*/  IMAD.WIDE.U32 R2, R11, UR4, R2 ;  /* 0x000000040b027c25 */ /* 0x000fe2000f8e0002 */
[----:B------:R-:W-:-:S03]  /*27310*/  ULDC.64 UR4, c[0x0][0xae8] ;  /* 0x0002ba0000047ab9 */ /* 0x000fc60000000a00 */
[----:B------:R-:W-:Y:S02]  /*27320*/  IMAD R11, R14, -0x80, R0 ;  /* 0xffffff800e0b7824 */ /* 0x000fe400078e0200 */
[----:B------:R-:W-:Y:S02]  /*27330*/  IMAD.IADD R3, R3, 0x1, R5 ;  /* 0x0000000103037824 */ /* 0x000fe400078e0205 */
[----:B------:R-:W-:Y:S01]  /*27340*/  IMAD R0, R10, UR4, RZ ;  /* 0x000000040a007c24 */ /* 0x000fe2000f8e02ff */
[-C--:B------:R-:W-:Y:S01]  /*27350*/  ISETP.GE.AND P2, PT, R18, R11.reuse, PT ;  /* 0x0000000b1200720c */ /* 0x080fe20003f46270 */
[----:B------:R-:W-:Y:S01]  /*27360*/  IMAD.WIDE.U32 R4, R13, UR4, R2 ;  /* 0x000000040d047c25 */ /* 0x000fe2000f8e0002 */
[-C--:B------:R-:W-:Y:S02]  /*27370*/  ISETP.GE.AND P1, PT, R218, R11.reuse, PT ;  /* 0x0000000bda00720c */ /* 0x080fe40003f26270 */
[----:B------:R-:W-:Y:S01]  /*27380*/  ISETP.GE.AND P0, PT, R220, R11, PT ;  /* 0x0000000bdc00720c */ /* 0x000fe20003f06270 */
[----:B------:R-:W-:-:S02]  /*27390*/  IMAD.MOV.U32 R2, RZ, RZ, R18 ;  /* 0x000000ffff027224 */ /* 0x000fc400078e0012 */
[----:B------:R-:W-:Y:S02]  /*273a0*/  IMAD.MOV.U32 R3, RZ, RZ, R19 ;  /* 0x000000ffff037224 */ /* 0x000fe400078e0013 */
[----:B------:R-:W-:Y:S02]  /*273b0*/  IMAD R9, R13, UR5, R0 ;  /* 0x000000050d097c24 */ /* 0x000fe4000f8e0200 */
[----:B------:R-:W-:-:S04]  /*273c0*/  IMAD.WIDE R6, R14, 0x80, R2 ;  /* 0x000000800e067825 */ /* 0x000fc800078e0202 */
[----:B------:R-:W-:Y:S02]  /*273d0*/  VIADD R14, R213, 0xc0 ;  /* 0x000000c0d50e7836 */ /* 0x000fe40000000000 */
[----:B------:R-:W-:Y:S01]  /*273e0*/  IMAD.IADD R13, R5, 0x1, R9 ;  /* 0x00000001050d7824 */ /* 0x000fe200078e0209 */
        /* <DEDUP_REMOVED lines=9> */
[----:B------:R-:W-:Y:S01]  /*27480*/  ISETP.GE.AND P5, PT, R15, UR4, PT ;  /* 0x000000040f007c0c */ /* 0x000fe2000bfa6270 */
[----:B------:R-:W-:Y:S01]  /*27490*/  IMAD.WIDE.U32 R2, R6, UR6, R2 ;  /* 0x0000000606027c25 */ /* 0x000fe2000f8e0002 */
[----:B------:R-:W-:Y:S01]  /*274a0*/  ISETP.GE.AND P6, PT, R14, UR4, PT ;  /* 0x000000040e007c0c */ /* 0x000fe2000bfc6270 */
        /* <DEDUP_REMOVED lines=8> */
.L_x_2569:
[----:B------:R-:W-:Y:S05]  /*27530*/  BSYNC B1 ;  /* 0x0000000000017941 */ /* 0x000fea0003800000 */
.L_x_2568:
        /* <DEDUP_REMOVED lines=25> */
.L_x_2571:
[----:B------:R-:W-:Y:S05]  /*276d0*/  BSYNC B1 ;  /* 0x0000000000017941 */ /* 0x000fea0003800000 */
.L_x_2570:
        /* <DEDUP_REMOVED lines=23> */
.L_x_2573:
[----:B------:R-:W-:Y:S05]  /*27850*/  BSYNC B1 ;  /* 0x0000000000017941 */ /* 0x000fea0003800000 */
.L_x_2572:
        /* <DEDUP_REMOVED lines=22> */
.L_x_2564:
[----:B------:R-:W-:Y:S05]  /*279c0*/  BSYNC B0 ;  /* 0x0000000000007941 */ /* 0x000fea0003800000 */
.L_x_2555:
[----:B------:R-:W-:Y:S02]  /*279d0*/  ULDC UR4, c[0x0][0xc14] ;  /* 0x0003050000047ab9 */ /* 0x000fe40000000800 */
[----:B-1----:R-:W-:-:S13]  /*279e0*/  ISETP.GE.AND P0, PT, R227, UR4, PT ;  /* 0x00000004e3007c0c */ /* 0x002fda000bf06270 */
[----:B------:R-:W-:Y:S05]  /*279f0*/  @!P0 BRA `(.L_x_2574) ;  /* 0xfffffd9800088947 */ /* 0x000fea000383ffff */
[----:B------:R-:W-:Y:S05]  /*27a00*/  BRA `(.L_x_2294) ;  /* 0x0000006800387947 */ /* 0x000fea0003800000 */
.L_x_2292:
        /* <DEDUP_REMOVED lines=10> */
[----:B------:R-:W1:Y:S01]  /*27ab0*/  S2UR UR6, SR_CTAID.X ;  /* 0x00000000000679c3 */ /* 0x000e620000002500 */
        /* <DEDUP_REMOVED lines=16> */
[----:B------:R-:W-:Y:S01]  /*27bc0*/  IMAD.MOV.U32 R19, RZ, RZ, RZ ;  /* 0x000000ffff137224 */ /* 0x000fe200078e00ff */
[----:B--2---:R-:W0:Y:S02]  /*27bd0*/  SHFL.UP PT, R0, R17, 0x1, RZ ;  /* 0x0420000011007989 */ /* 0x004e2400000e00ff */
[----:B0-----:R-:W-:-:S05]  /*27be0*/  SEL R0, R0, RZ, P1 ;  /* 0x000000ff00007207 */ /* 0x001fca0000800000 */
[----:B------:R-:W-:-:S05]  /*27bf0*/  IMAD.IADD R0, R17, 0x1, R0 ;  /* 0x0000000111007824 */ /* 0x000fca00078e0200 */
[----:B------:R-:W0:Y:S02]  /*27c00*/  SHFL.UP PT, R4, R0, 0x2, RZ ;  /* 0x0440000000047989 */ /* 0x000e2400000e00ff */
[----:B0-----:R-:W-:-:S05]  /*27c10*/  SEL R5, R4, RZ, P0 ;  /* 0x000000ff04057207 */ /* 0x001fca0000000000 */
[----:B------:R-:W-:-:S05]  /*27c20*/  IMAD.IADD R5, R0, 0x1, R5 ;  /* 0x0000000100057824 */ /* 0x000fca00078e0205 */
[----:B------:R-:W0:Y:S01]  /*27c30*/  SHFL.UP PT, R4, R5, 0x4, RZ ;  /* 0x0480000005047989 */ /* 0x000e2200000e00ff */
[----:B------:R-:W-:-:S04]  /*27c40*/  ISETP.GE.U32.AND P0, PT, R7, 0x4, PT ;  /* 0x000000040700780c */ /* 0x000fc80003f06070 */
[----:B0-----:R-:W-:-:S05]  /*27c50*/  SEL R4, R4, RZ, P0 ;  /* 0x000000ff04047207 */ /* 0x001fca0000000000 */
[----:B------:R-:W-:-:S05]  /*27c60*/  IMAD.IADD R4, R5, 0x1, R4 ;  /* 0x0000000105047824 */ /* 0x000fca00078e0204 */
[----:B------:R-:W0:Y:S01]  /*27c70*/  SHFL.UP PT, R2, R4, 0x8, RZ ;  /* 0x0500000004027989 */ /* 0x000e2200000e00ff */
[----:B------:R-:W-:Y:S02]  /*27c80*/  @P0 LOP3.LUT R6, R6, 0x10, RZ, 0xfc, !PT ;  /* 0x0000001006060812 */ /* 0x000fe400078efcff */
[----:B------:R-:W-:-:S04]  /*27c90*/  ISETP.GE.U32.AND P0, PT, R7, 0x8, PT ;  /* 0x000000080700780c */ /* 0x000fc80003f06070 */
[----:B0-----:R-:W-:-:S05]  /*27ca0*/  SEL R3, R2, RZ, P0 ;  /* 0x000000ff02037207 */ /* 0x001fca0000000000 */
[----:B------:R-:W-:-:S05]  /*27cb0*/  IMAD.IADD R3, R4, 0x1, R3 ;  /* 0x0000000104037824 */ /* 0x000fca00078e0203 */
[----:B------:R-:W0:Y:S01]  /*27cc0*/  SHFL.UP PT, R0, R3, 0x10, RZ ;  /* 0x0600000003007989 */ /* 0x000e2200000e00ff */
[----:B------:R-:W-:-:S04]  /*27cd0*/  LOP3.LUT R6, R6, 0xfffffff7, RZ, 0xc0, !PT ;  /* 0xfffffff706067812 */ /* 0x000fc800078ec0ff */
[----:B------:R-:W-:Y:S02]  /*27ce0*/  @P0 LOP3.LUT R6, R6, 0x8, RZ, 0xfc, !PT ;  /* 0x0000000806060812 */ /* 0x000fe400078efcff */
[----:B------:R-:W-:-:S04]  /*27cf0*/  ISETP.GE.U32.AND P0, PT, R7, 0x10, PT ;  /* 0x000000100700780c */ /* 0x000fc80003f06070 */
[----:B0-----:R-:W-:-:S05]  /*27d00*/  SEL R0, R0, RZ, P0 ;  /* 0x000000ff00007207 */ /* 0x001fca0000000000 */
[----:B------:R-:W-:-:S05]  /*27d10*/  IMAD.IADD R0, R3, 0x1, R0 ;  /* 0x0000000103007824 */ /* 0x000fca00078e0200 */
[----:B------:R-:W0:Y:S01]  /*27d20*/  SHFL.IDX PT, R2, R0, 0x1f, 0x1f ;  /* 0x03e01f0000027f89 */ /* 0x000e2200000e0000 */
[----:B------:R-:W-:-:S04]  /*27d30*/  LOP3.LUT R6, R6, 0xfffffffb, RZ, 0xc0, !PT ;  /* 0xfffffffb06067812 */ /* 0x000fc800078ec0ff */
[----:B------:R-:W-:-:S05]  /*27d40*/  @P0 LOP3.LUT R6, R6, 0x4, RZ, 0xfc, !PT ;  /* 0x0000000406060812 */ /* 0x000fca00078efcff */
[----:B------:R2:W-:Y:S01]  /*27d50*/  STL [R1+0x14], R6 ;  /* 0x0000140601007387 */ /* 0x0005e20000100800 */
[----:B0-----:R-:W-:-:S05]  /*27d60*/  IMAD R4, R2, UR4, RZ ;  /* 0x0000000402047c24 */ /* 0x001fca000f8e02ff */
[----:B-1----:R-:W-:Y:S01]  /*27d70*/  ISETP.GT.AND P0, PT, R4, UR6, PT ;  /* 0x0000000604007c0c */ /* 0x002fe2000bf04270 */
[----:B------:R-:W-:-:S12]  /*27d80*/  IMAD.MOV.U32 R5, RZ, RZ, R4 ;  /* 0x000000ffff057224 */ /* 0x000fd800078e0004 */
[----:B--2---:R-:W-:Y:S05]  /*27d90*/  @P0 BRA `(.L_x_2575) ;  /* 0x0000000000bc0947 */ /* 0x004fea0003800000 */
[----:B------:R-:W-:Y:S01]  /*27da0*/  IMAD.MOV.U32 R4, RZ, RZ, R5 ;  /* 0x000000ffff047224 */ /* 0x000fe200078e0005 */
[----:B------:R-:W-:Y:S01]  /*27db0*/  ULDC UR5, c[0x0][0xc14] ;  /* 0x0003050000057ab9 */ /* 0x000fe20000000800 */
[----:B------:R-:W-:Y:S01]  /*27dc0*/  IMAD.MOV.U32 R19, RZ, RZ, RZ ;  /* 0x000000ffff137224 */ /* 0x000fe200078e00ff */
[----:B------:R-:W-:Y:S01]  /*27dd0*/  ULDC UR7, c[0x0][0xc14] ;  /* 0x0003050000077ab9 */ /* 0x000fe20000000800 */
[----:B------:R-:W-:-:S05]  /*27de0*/  ULDC UR4, c[0x0][0xc10] ;  /* 0x0003040000047ab9 */ /* 0x000fca0000000800 */
.L_x_2579:
        /* <DEDUP_REMOVED lines=16> */
.L_x_2578:
[----:B------:R-:W-:Y:S05]  /*27ef0*/  BSYNC B0 ;  /* 0x0000000000007941 */ /* 0x000fea0003800000 */
.L_x_2577:
        /* <DEDUP_REMOVED lines=25> */
.L_x_2575:
        /* <DEDUP_REMOVED lines=20> */
.L_x_2580:
        /* <DEDUP_REMOVED lines=56> */
.L_x_2576:
[----:B------:R-:W-:Y:S02]  /*28550*/  IMAD.MOV.U32 R17, RZ, RZ, RZ ;  /* 0x000000ffff117224 */ /* 0x000fe400078e00ff */
[----:B------:R-:W-:Y:S02]  /*28560*/  IMAD.U32 R16, RZ, RZ, UR6 ;  /* 0x00000006ff107e24 */ /* 0x000fe4000f8e00ff */
[----:B------:R-:W-:-:S07]  /*28570*/  IMAD.MOV.U32 R18, RZ, RZ, RZ ;  /* 0x000000ffff127224 */ /* 0x000fce00078e00ff */
.L_x_2581:
        /* <DEDUP_REMOVED lines=38> */
.L_x_2673:
[----:B--2---:R-:W1:Y:S02]  /*287e0*/  LDC.64 R2, c[0x0][0xc60] ;  /* 0x00031800ff027b82 */ /* 0x004e640000000a00 */
[----:B-1----:R-:W-:-:S05]  /*287f0*/  IMAD.WIDE R2, R19, 0x4, R2 ;  /* 0x0000000413027825 */ /* 0x002fca00078e0202 */
[----:B0-----:R-:W2:Y:S01]  /*28800*/  LDG.E R11, desc[UR60][R2.64] ;  /* 0x0000003c020b7981 */ /* 0x001ea2000c1e1900 */
        /* <DEDUP_REMOVED lines=8> */
[----:B------:R-:W-:-:S10]  /*28890*/  IMAD.SHL.U32 R15, R11, 0x4, RZ ;  /* 0x000000040b0f7824 */ /* 0x000fd400078e00ff */
[C---:B------:R-:W-:Y:S01]  /*288a0*/  @P0 LEA R2, P1, R11.reuse, UR4, 0x2 ;  /* 0x000000040b020c11 */ /* 0x040fe2000f8210ff */
[----:B------:R-:W-:Y:S03]  /*288b0*/  STL [R1+0x20], R11 ;  /* 0x0000200b01007387 */ /* 0x000fe60000100800 */
[----:B------:R-:W-:Y:S01]  /*288c0*/  @P0 LEA.HI.X R3, R11, UR5, R0, 0x2, P1 ;  /* 0x000000050b030c11 */ /* 0x000fe200088f1400 */
[----:B------:R-:W-:-:S04]  /*288d0*/  ULDC.64 UR4, c[0x0][0xa18] ;  /* 0x0002860000047ab9 */ /* 0x000fc80000000a00 */
[----:B------:R0:W5:Y:S01]  /*288e0*/  @P0 LDG.E R8, desc[UR60][R2.64] ;  /* 0x0000003c02080981 */ /* 0x000162000c1e1900 */
[----:B------:R-:W-:Y:S02]  /*288f0*/  ISETP.NE.U32.AND P0, PT, RZ, UR4, PT ;  /* 0x00000004ff007c0c */ /* 0x000fe4000bf05070 */
[----:B------:R-:W-:Y:S01]  /*28900*/  SHF.L.U64.HI R14, R11, 0x2, R0 ;  /* 0x000000020b0e7819 */ /* 0x000fe20000010200 */
[----:B------:R-:W-:Y:S01]  /*28910*/  STL [R1+0x28], R15 ;  /* 0x0000280f01007387 */ /* 0x000fe20000100800 */
[----:B------:R-:W-:Y:S01]  /*28920*/  ISETP.NE.AND.EX P0, PT, RZ, UR5, PT, P0 ;  /* 0x00000005ff007c0c */ /* 0x000fe2000bf05300 */
[----:B------:R-:W-:Y:S02]  /*28930*/  ULDC UR6, c[0x0][0x338] ;  /* 0x0000ce0000067ab9 */ /* 0x000fe40000000800 */
[----:B------:R-:W-:Y:S10]  /*28940*/  STL [R1+0x2c], R14 ;  /* 0x00002c0e01007387 */ /* 0x000ff40000100800 */
[----:B------:R-:W-:-:S04]  /*28950*/  @P0 IADD3 R12, P1, R15, UR4, RZ ;  /* 0x000000040f0c0c10 */ /* 0x000fc8000ff3e0ff */
[C---:B------:R-:W-:Y:S01]  /*28960*/  @P0 IADD3.X R13, R14.reuse, UR5, RZ, P1, !PT ;  /* 0x000000050e0d0c10 */ /* 0x040fe20008ffe4ff */
[----:B------:R-:W-:Y:S02]  /*28970*/  ULDC.64 UR4, c[0x0][0xa00] ;  /* 0x0002800000047ab9 */ /* 0x000fe40000000a00 */
[----:B------:R-:W-:Y:S02]  /*28980*/  ISETP.NE.U32.AND P2, PT, RZ, UR4, PT ;  /* 0x00000004ff007c0c */ /* 0x000fe4000bf45070 */
[C---:B0-----:R-:W-:Y:S02]  /*28990*/  IADD3 R2, P1, R15.reuse, UR4, RZ ;  /* 0x000000040f027c10 */ /* 0x041fe4000ff3e0ff */
[----:B------:R-:W-:Y:S02]  /*289a0*/  ISETP.NE.AND.EX P2, PT, RZ, UR5, PT, P2 ;  /* 0x00000005ff007c0c */ /* 0x000fe4000bf45320 */
[----:B------:R-:W-:Y:S01]  /*289b0*/  IADD3.X R3, R14, UR5, RZ, P1, !PT ;  /* 0x000000050e037c10 */ /* 0x000fe20008ffe4ff */
[----:B------:R-:W-:Y:S01]  /*289c0*/  ULDC UR4, c[0x0][0x288] ;  /* 0x0000a20000047ab9 */ /* 0x000fe20000000800 */
[----:B------:R-:W-:Y:S01]  /*289d0*/  IADD3 R6, P1, R15, UR8, RZ ;  /* 0x000000080f067c10 */ /* 0x000fe2000ff3e0ff */
[----:B------:R-:W-:Y:S01]  /*289e0*/  IMAD.U32 R10, RZ, RZ, UR4 ;  /* 0x00000004ff0a7e24 */ /* 0x000fe2000f8e00ff */
[----:B------:R-:W-:-:S02]  /*289f0*/  ULDC.64 UR4, c[0x0][0x3f8] ;  /* 0x0000fe0000047ab9 */ /* 0x000fc40000000a00 */
[----:B------:R-:W-:-:S03]  /*28a00*/  IADD3.X R7, R14, UR9, RZ, P1, !PT ;  /* 0x000000090e077c10 */ /* 0x000fc60008ffe4ff */
[----:B------:R0:W5:Y:S04]  /*28a10*/  @P0 LDG.E R10, desc[UR60][R12.64] ;  /* 0x0000003c0c0a0981 */ /* 0x000168000c1e1900 */
[----:B------:R-:W2:Y:S01]  /*28a20*/  @P2 LDG.E R9, desc[UR60][R2.64] ;  /* 0x0000003c02092981 */ /* 0x000ea2000c1e1900 */
[----:B------:R-:W-:Y:S01]  /*28a30*/  UISETP.NE.U32.AND UP0, UPT, UR4, URZ, UPT ;  /* 0x0000003f0400728c */ /* 0x000fe2000bf05070 */
[----:B------:R-:W-:Y:S02]  /*28a40*/  IADD3 R4, P1, R15, UR10, RZ ;  /* 0x0000000a0f047c10 */ /* 0x000fe4000ff3e0ff */
[----:B------:R-:W-:Y:S01]  /*28a50*/  ULDC UR4, c[0x0][0x404] ;  /* 0x0001010000047ab9 */ /* 0x000fe20000000800 */
[----:B------:R-:W-:Y:S01]  /*28a60*/  UISETP.NE.AND.EX UP0, UPT, UR5, URZ, UPT, UP0 ;  /* 0x0000003f0500728c */ /* 0x000fe2000bf05300 */
[----:B------:R-:W-:-:S02]  /*28a70*/  IADD3.X R5, R14, UR11, RZ, P1, !PT ;  /* 0x0000000b0e057c10 */ /* 0x000fc40008ffe4ff */
[----:B------:R-:W-:Y:S01]  /*28a80*/  ISETP.NE.U32.AND P1, PT, RZ, UR8, PT ;  /* 0x00000008ff007c0c */ /* 0x000fe2000bf25070 */
[----:B------:R-:W-:Y:S01]  /*28a90*/  USEL UR4, UR4, 0x1, UP0 ;  /* 0x0000000104047887 */ /* 0x000fe20008000000 */
[----:B------:R-:W-:Y:S02]  /*28aa0*/  ULDC UR5, c[0x0][0x2e0] ;  /* 0x0000b80000057ab9 */ /* 0x000fe40000000800 */
[----:B------:R-:W-:Y:S01]  /*28ab0*/  ISETP.NE.AND.EX P3, PT, RZ, UR9, PT, P1 ;  /* 0x00000009ff007c0c */ /* 0x000fe2000bf65310 */
[----:B------:R-:W-:Y:S01]  /*28ac0*/  UIMAD UR4, UR4, UR5, URZ ;  /* 0x00000005040472a4 */ /* 0x000fe2000f8e023f */
[----:B------:R-:W-:Y:S01]  /*28ad0*/  ISETP.NE.U32.AND P1, PT, RZ, UR10, PT ;  /* 0x0000000aff007c0c */ /* 0x000fe2000bf25070 */
[----:B------:R-:W-:-:S03]  /*28ae0*/  IMAD.U32 R0, RZ, RZ, UR6 ;  /* 0x00000006ff007e24 */ /* 0x000fc6000f8e00ff */
[----:B------:R-:W-:Y:S01]  /*28af0*/  ISETP.NE.AND.EX P1, PT, RZ, UR11, PT, P1 ;  /* 0x0000000bff007c0c */ /* 0x000fe2000bf25310 */
[----:B--2---:R1:W-:Y:S02]  /*28b00*/  STL [R1+0x34], R9 ;  /* 0x0000340901007387 */ /* 0x0043e40000100800 */
[----:B-1----:R-:W-:Y:S01]  /*28b10*/  IMAD.U32 R9, RZ, RZ, UR4 ;  /* 0x00000004ff097e24 */ /* 0x002fe2000f8e00ff */
[----:B0-----:R-:W-:Y:S09]  /*28b20*/  @P0 BRA `(.L_x_2583) ;  /* 0x0000000000100947 */ /* 0x001ff20003800000 */
[----:B------:R-:W-:Y:S05]  /*28b30*/  @!P2 BRA `(.L_x_2583) ;  /* 0x00000000000ca947 */ /* 0x000fea0003800000 */
[----:B-----5:R-:W2:Y:S04]  /*28b40*/  LDG.E R10, desc[UR60][R2.64] ;  /* 0x0000003c020a7981 */ /* 0x020ea8000c1e1900 */
[----:B------:R-:W2:Y:S02]  /*28b50*/  LDG.E R2, desc[UR60][R2.64+0x4] ;  /* 0x0000043c02027981 */ /* 0x000ea4000c1e1900 */
[----:B--2---:R-:W-:-:S07]  /*28b60*/  IMAD.IADD R10, R2, 0x1, -R10 ;  /* 0x00000001020a7824 */ /* 0x004fce00078e0a0a */
.L_x_2583:
[----:B------:R-:W-:Y:S01]  /*28b70*/  IMAD.MOV.U32 R2, RZ, RZ, RZ ;  /* 0x000000ffff027224 */ /* 0x000fe200078e00ff */
[----:B------:R-:W-:-:S05]  /*28b80*/  ULDC.64 UR4, c[0x0][0xa20] ;  /* 0x0002880000047ab9 */ /* 0x000fca0000000a00 */
[----:B------:R-:W2:Y:S01]  /*28b90*/  @P3 LDG.E R2, desc[UR60][R6.64] ;  /* 0x0000003c06023981 */ /* 0x000ea2000c1e1900 */
[----:B------:R-:W-:-:S06]  /*28ba0*/  IMAD.MOV.U32 R20, RZ, RZ, RZ ;  /* 0x000000ffff147224 */ /* 0x000fcc00078e00ff */
[----:B------:R0:W5:Y:S01]  /*28bb0*/  @P1 LDG.E R20, desc[UR60][R4.64] ;  /* 0x0000003c04141981 */ /* 0x000162000c1e1900 */
[----:B------:R-:W-:-:S04]  /*28bc0*/  ISETP.NE.U32.AND P0, PT, RZ, UR4, PT ;  /* 0x00000004ff007c0c */ /* 0x000fc8000bf05070 */
[----:B------:R-:W-:Y:S01]  /*28bd0*/  ISETP.NE.AND.EX P0, PT, RZ, UR5, PT, P0 ;  /* 0x00000005ff007c0c */ /* 0x000fe2000bf05300 */
[----:B--2--5:R-:W-:-:S05]  /*28be0*/  IMAD.IADD R2, R2, 0x1, R8 ;  /* 0x0000000102027824 */ /* 0x024fca00078e0208 */
[----:B------:R0:W-:Y:S07]  /*28bf0*/  STL [R1+0x4], R2 ;  /* 0x0000040201007387 */ /* 0x0001ee0000100800 */
[----:B------:R-:W-:Y:S05]  /*28c00*/  @!P0 BRA `(.L_x_2584) ;  /* 0x0000000000108947 */ /* 0x000fea0003800000 */
[----:B0-----:R-:W-:-:S04]  /*28c10*/  IADD3 R2, P0, R15, UR4, RZ ;  /* 0x000000040f027c10 */ /* 0x001fc8000ff1e0ff */
[----:B------:R-:W-:-:S05]  /*28c20*/  IADD3.X R3, R14, UR5, RZ, P0, !PT ;  /* 0x000000050e037c10 */ /* 0x000fca00087fe4ff */
[----:B------:R0:W5:Y:S01]  /*28c30*/  LDG.E R9, desc[UR60][R2.64] ;  /* 0x0000003c02097981 */ /* 0x000162000c1e1900 */
[----:B------:R-:W-:Y:S05]  /*28c40*/  BRA `(.L_x_2585) ;  /* 0x0000000000107947 */ /* 0x000fea0003800000 */
.L_x_2584:
[----:B------:R-:W-:Y:S05]  /*28c50*/  @!P3 BRA `(.L_x_2585) ;  /* 0x00000000000cb947 */ /* 0x000fea0003800000 */
[----:B------:R-:W2:Y:S04]  /*28c60*/  LDG.E R9, desc[UR60][R6.64] ;  /* 0x0000003c06097981 */ /* 0x000ea8000c1e1900 */
[----:B------:R-:W2:Y:S02]  /*28c70*/  LDG.E R6, desc[UR60][R6.64+0x4] ;  /* 0x0000043c06067981 */ /* 0x000ea4000c1e1900 */
[----:B--2---:R-:W-:-:S07]  /*28c80*/  IMAD.IADD R9, R6, 0x1, -R9 ;  /* 0x0000000106097824 */ /* 0x004fce00078e0a09 */
.L_x_2585:
[----:B0-----:R-:W2:Y:S01]  /*28c90*/  @P1 LDG.E R2, desc[UR60][R4.64] ;  /* 0x0000003c04021981 */ /* 0x001ea2000c1e1900 */
[----:B-----5:R-:W-:-:S03]  /*28ca0*/  IMAD.IADD R9, R9, 0x1, -R8 ;  /* 0x0000000109097824 */ /* 0x020fc600078e0a08 */
[----:B------:R-:W2:Y:S01]  /*28cb0*/  @P1 LDG.E R4, desc[UR60][R4.64+0x4] ;  /* 0x0000043c04041981 */ /* 0x000ea2000c1e1900 */
[----:B------:R-:W-:Y:S01]  /*28cc0*/  LEA R3, R17, 0xcf, 0x7 ;  /* 0x000000cf11037811 */ /* 0x000fe200078e38ff */
[----:B------:R-:W-:Y:S01]  /*28cd0*/  BSSY B0, `(.L_x_2586) ;  /* 0x0000108000007945 */ /* 0x000fe20003800000 */
[----:B------:R-:W-:Y:S01]  /*28ce0*/  PLOP3.LUT P2, PT, PT, PT, PT, 0x80, 0x0 ;  /* 0x000000000000781c */ /* 0x000fe20003f4f070 */
[----:B--2---:R-:W-:-:S04]  /*28cf0*/  @P1 IMAD.IADD R0, R4, 0x1, -R2 ;  /* 0x0000000104001824 */ /* 0x004fc800078e0a02 */
[----:B------:R-:W-:-:S05]  /*28d00*/  IMAD.IADD R2, R9, 0x1, R0 ;  /* 0x0000000109027824 */ /* 0x000fca00078e0200 */
[C---:B------:R-:W-:Y:S01]  /*28d10*/  IADD3 R3, R2.reuse, R3, -R10 ;  /* 0x0000000302037210 */ /* 0x040fe20007ffe80a */
[----:B------:R-:W-:-:S04]  /*28d20*/  VIADD R2, R2, 0x4f ;  /* 0x0000004f02027836 */ /* 0x000fc80000000000 */
[----:B------:R-:W-:-:S04]  /*28d30*/  IMAD.HI R2, R2, 0x66666667, RZ ;  /* 0x6666666702027827 */ /* 0x000fc800078e02ff */
[----:B------:R-:W-:Y:S01]  /*28d40*/  IMAD.HI R3, R3, 0x66666667, RZ ;  /* 0x6666666703037827 */ /* 0x000fe200078e02ff */
[----:B------:R-:W-:-:S04]  /*28d50*/  SHF.R.U32.HI R4, RZ, 0x1f, R2 ;  /* 0x0000001fff047819 */ /* 0x000fc80000011602 */
[----:B------:R-:W-:Y:S02]  /*28d60*/  LEA.HI.SX32 R4, R2, R4, 0x1b ;  /* 0x0000000402047211 */ /* 0x000fe400078fdaff */
[----:B------:R-:W-:-:S04]  /*28d70*/  SHF.R.U32.HI R2, RZ, 0x1f, R3 ;  /* 0x0000001fff027819 */ /* 0x000fc80000011603 */
[----:B------:R-:W-:-:S04]  /*28d80*/  LEA.HI.SX32 R2, R3, R2, 0x1b ;  /* 0x0000000203027211 */ /* 0x000fc800078fdaff */
[----:B------:R-:W-:-:S05]  /*28d90*/  VIMNMX R6, R4, R2, PT ;  /* 0x0000000204067248 */ /* 0x000fca0003fe0100 */
[--C-:B------:R-:W-:Y:S02]  /*28da0*/  IMAD R2, R6, 0x50, -R9.reuse ;  /* 0x0000005006027824 */ /* 0x100fe400078e0a09 */
[----:B------:R-:W-:-:S03]  /*28db0*/  IMAD.MOV R9, RZ, RZ, -R9 ;  /* 0x000000ffff097224 */ /* 0x000fc600078e0a09 */
[----:B------:R-:W-:Y:S02]  /*28dc0*/  VIMNMX R2, R2, R0, PT ;  /* 0x0000000002027248 */ /* 0x000fe40003fe0100 */
[----:B------:R-:W-:-:S04]  /*28dd0*/  VIMNMX R9, RZ, R9, !PT ;  /* 0x00000009ff097248 */ /* 0x000fc80007fe0100 */
[----:B------:R-:W-:Y:S01]  /*28de0*/  ISETP.GT.AND P0, PT, R2, R9, PT ;  /* 0x000000090200720c */ /* 0x000fe20003f04270 */
[----:B------:R-:W-:-:S05]  /*28df0*/  IMAD.WIDE.U32 R4, R9, -0x33333333, RZ ;  /* 0xcccccccd09047825 */ /* 0x000fca00078e00ff */
[----:B------:R-:W-:-:S07]  /*28e00*/  SHF.R.U32.HI R0, RZ, 0x6, R5 ;  /* 0x00000006ff007819 */ /* 0x000fce0000011605 */
[----:B------:R-:W-:-:S04]  /*28e10*/  @P0 VIADD R2, R2, 0x4f ;  /* 0x0000004f02020836 */ /* 0x000fc80000000000 */
[----:B------:R-:W-:Y:S01]  /*28e20*/  @P0 IMAD.HI R2, R2, 0x66666667, RZ ;  /* 0x6666666702020827 */ /* 0x000fe200078e02ff */
[----:B------:R0:W-:Y:S04]  /*28e30*/  STL [R1+0x24], R6 ;  /* 0x0000240601007387 */ /* 0x0001e80000100800 */
[----:B------:R-:W-:Y:S01]  /*28e40*/  @P0 SHF.R.U32.HI R3, RZ, 0x1f, R2 ;  /* 0x0000001fff030819 */ /* 0x000fe20000011602 */
[----:B------:R-:W-:-:S03]  /*28e50*/  IMAD.MOV.U32 R4, RZ, RZ, R0 ;  /* 0x000000ffff047224 */ /* 0x000fc600078e0000 */
[----:B------:R-:W-:-:S04]  /*28e60*/  @P0 LEA.HI.SX32 R4, R2, R3, 0x1b ;  /* 0x0000000302040211 */ /* 0x000fc800078fdaff */
        /* <DEDUP_REMOVED lines=12> */
.L_x_2788:
[----:B------:R-:W-:-:S03]  /*28f30*/  UMOV UR4, 0xffffffff ;  /* 0xffffffff00047882 */ /* 0x000fc60000000000 */
[----:B------:R-:W-:Y:S05]  /*28f40*/  BRA.DIV UR4, `(.L_x_2589) ;  /* 0x0000006e04147947 */ /* 0x000fea000b800000 */
[----:B------:R-:W-:-:S13]  /*28f50*/  ELECT P6, URZ, PT ;  /* 0x00000000003f782f */ /* 0x000fda00038c0000 */
.L_x_2791:
        /* <DEDUP_REMOVED lines=12> */
.L_x_2792:
[----:B------:R-:W-:Y:S05]  /*29020*/  BSYNC B1 ;  /* 0x0000000000017941 */ /* 0x000fea0003800000 */
.L_x_2590:
        /* <DEDUP_REMOVED lines=8> */
.L_x_2793:
        /* <DEDUP_REMOVED lines=11> */
.L_x_2595:
[----:B-1----:R-:W2:Y:S01]  /*29160*/  LDL R6, [R1+0xc] ;  /* 0x00000c0001067983 */ /* 0x002ea20000100800 */
[----:B------:R-:W-:Y:S01]  /*29170*/  R2UR UR9, R5 ;  /* 0x00000000050972ca */ /* 0x000fe200000e0000 */
[----:B------:R-:W-:Y:S01]  /*29180*/  IMAD R7, R4, 0x50, R20 ;  /* 0x0000005004077824 */ /* 0x000fe200078e0214 */
        /* <DEDUP_REMOVED lines=31> */
.L_x_2794:
        /* <DEDUP_REMOVED lines=8> */
.L_x_2597:
        /* <DEDUP_REMOVED lines=29> */
.L_x_2593:
[----:B------:R-:W-:Y:S05]  /*295d0*/  BSYNC B1 ;  /* 0x0000000000017941 */ /* 0x000fea0003800000 */
.L_x_2592:
[----:B01----:R-:W2:Y:S04]  /*295e0*/  LDL.LU R5, [R1+0xc] ;  /* 0x00000c0001057983 */ /* 0x003ea80000300800 */
[----:B------:R-:W3:Y:S01]  /*295f0*/  LDL.LU R7, [R1+0x10] ;  /* 0x0000100001077983 */ /* 0x000ee20000300800 */
[----:B------:R-:W-:Y:S01]  /*29600*/  PLOP3.LUT P2, PT, PT, PT, PT, 0x8, 0x0 ;  /* 0x000000000000781c */ /* 0x000fe20003f4e170 */
[----:B--2---:R-:W-:-:S05]  /*29610*/  VIADD R5, R5, 0x1 ;  /* 0x0000000105057836 */ /* 0x004fca0000000000 */
[----:B------:R-:W-:-:S04]  /*29620*/  ISETP.NE.AND P0, PT, R5, 0x2, PT ;  /* 0x000000020500780c */ /* 0x000fc80003f05270 */
[----:B------:R-:W-:Y:S02]  /*29630*/  SEL R6, RZ, 0x1, P0 ;  /* 0x00000001ff067807 */ /* 0x000fe40000000000 */
[----:B------:R-:W-:Y:S01]  /*29640*/  SEL R8, R5, RZ, P0 ;  /* 0x000000ff05087207 */ /* 0x000fe20000000000 */
[----:B------:R-:W-:Y:S01]  /*29650*/  VIADD R5, R4, 0xfffffffe ;  /* 0xfffffffe04057836 */ /* 0x000fe20000000000 */
[----:B---3--:R-:W-:-:S03]  /*29660*/  LOP3.LUT R7, R7, R6, RZ, 0x3c, !PT ;  /* 0x0000000607077212 */ /* 0x008fc600078e3cff */
[----:B------:R0:W-:Y:S01]  /*29670*/  STL [R1+0xc], R8 ;  /* 0x00000c0801007387 */ /* 0x0001e20000100800 */
[----:B------:R-:W-:-:S03]  /*29680*/  ISETP.GE.AND P0, PT, R5, R0, PT ;  /* 0x000000000500720c */ /* 0x000fc60003f06270 */
[----:B------:R0:W-:Y:S10]  /*29690*/  STL [R1+0x10], R7 ;  /* 0x0000100701007387 */ /* 0x0001f40000100800 */
[----:B0-----:R-:W-:Y:S05]  /*296a0*/  @!P0 BRA `(.L_x_2587) ;  /* 0x0000000400a88947 */ /* 0x001fea0003800000 */
[C---:B------:R-:W-:Y:S02]  /*296b0*/  IMAD R5, R4.reuse, 0x50, R20 ;  /* 0x0000005004057824 */ /* 0x040fe400078e0214 */
[----:B------:R-:W-:Y:S02]  /*296c0*/  VIADD R4, R4, 0xffffffff ;  /* 0xffffffff04047836 */ /* 0x000fe40000000000 */
[----:B------:R-:W-:-:S07]  /*296d0*/  VIADD R5, R5, 0xffffff60 ;  /* 0xffffff6005057836 */ /* 0x000fce0000000000 */
.L_x_2604:
        /* <DEDUP_REMOVED lines=9> */
.L_x_2795:
        /* <DEDUP_REMOVED lines=11> */
.L_x_2601:
        /* <DEDUP_REMOVED lines=32> */
.L_x_2796:
        /* <DEDUP_REMOVED lines=8> */
.L_x_2603:
        /* <DEDUP_REMOVED lines=29> */
.L_x_2599:
[----:B------:R-:W-:Y:S05]  /*29c70*/  BSYNC B1 ;  /* 0x0000000000017941 */ /* 0x000fea0003800000 */
.L_x_2598:
        /* <DEDUP_REMOVED lines=13> */
.L_x_2587:
[----:B------:R-:W-:Y:S05]  /*29d50*/  BSYNC B0 ;  /* 0x0000000000007941 */ /* 0x000fea0003800000 */
.L_x_2586:
        /* <DEDUP_REMOVED lines=13> */
[----:B------:R-:W0:Y:S08]  /*29e30*/  FLO.U32 R0, UR4 ;  /* 0x0000000400007d00 */ /* 0x000e3000080e0000 */
        /* <DEDUP_REMOVED lines=9> */
.L_x_2606:
        /* <DEDUP_REMOVED lines=18> */
[----:B------:R-:W-:Y:S02]  /*29ff0*/  IMAD.MOV.U32 R8, RZ, RZ, 0x70 ;  /* 0x00000070ff087424 */ /* 0x000fe400078e00ff */
[----:B------:R-:W-:Y:S02]  /*2a000*/  IMAD.MOV.U32 R12, RZ, RZ, 0x1 ;  /* 0x00000001ff0c7424 */ /* 0x000fe400078e00ff */
[----:B------:R-:W-:-:S07]  /*2a010*/  IMAD.MOV.U32 R13, RZ, RZ, RZ ;  /* 0x000000ffff0d7224 */ /* 0x000fce00078e00ff */
[----:B------:R-:W-:-:S07]  /*2a020*/  LEPC R20, `(.L_x_2608) ;  /* 0x000000001014794e */ /* 0x000fce0000000000 */
[----:B-1----:R-:W-:Y:S05]  /*2a030*/  CALL.ABS.NOINC R2 ;  /* 0x0000000002007343 */ /* 0x002fea0003c00000 */
.L_x_2608:
        /* <DEDUP_REMOVED lines=9> */
[----:B------:R-:W-:Y:S02]  /*2a0d0*/  IMAD.U32 R4, RZ, RZ, UR6 ;  /* 0x00000006ff047e24 */ /* 0x000fe4000f8e00ff */
[----:B------:R-:W-:Y:S02]  /*2a0e0*/  IMAD.U32 R5, RZ, RZ, UR7 ;  /* 0x00000007ff057e24 */ /* 0x000fe4000f8e00ff */
[----:B------:R-:W-:Y:S02]  /*2a0f0*/  IMAD.U32 R6, RZ, RZ, UR8 ;  /* 0x00000008ff067e24 */ /* 0x000fe4000f8e00ff */
[----:B0-----:R-:W-:-:S02]  /*2a100*/  IMAD.U32 R7, RZ, RZ, UR9 ;  /* 0x00000009ff077e24 */ /* 0x001fc4000f8e00ff */
[----:B------:R-:W-:Y:S02]  /*2a110*/  IMAD.U32 R10, RZ, RZ, UR4 ;  /* 0x00000004ff0a7e24 */ /* 0x000fe4000f8e00ff */
[----:B------:R-:W-:Y:S02]  /*2a120*/  IMAD.U32 R11, RZ, RZ, UR5 ;  /* 0x00000005ff0b7e24 */ /* 0x000fe4000f8e00ff */
[----:B------:R-:W-:Y:S02]  /*2a130*/  IMAD.MOV.U32 R8, RZ, RZ, 0x70 ;  /* 0x00000070ff087424 */ /* 0x000fe400078e00ff */
[----:B------:R-:W-:Y:S02]  /*2a140*/  IMAD.MOV.U32 R12, RZ, RZ, 0x1 ;  /* 0x00000001ff0c7424 */ /* 0x000fe400078e00ff */
[----:B-1----:R-:W-:-:S07]  /*2a150*/  IMAD.MOV.U32 R13, RZ, RZ, RZ ;  /* 0x000000ffff0d7224 */ /* 0x002fce00078e00ff */
[----:B------:R-:W-:-:S07]  /*2a160*/  LEPC R20, `(.L_x_2610) ;  /* 0x000000001014794e */ /* 0x000fce0000000000 */
[----:B--2---:R-:W-:Y:S05]  /*2a170*/  CALL.ABS.NOINC R2 ;  /* 0x0000000002007343 */ /* 0x004fea0003c00000 */
.L_x_2610:
        /* <DEDUP_REMOVED lines=16> */
.L_x_2609:
[----:B------:R-:W2:Y:S01]  /*2a280*/  LDL.LU R2, [R1+0x28] ;  /* 0x0000280001027983 */ /* 0x000ea20000300800 */
[----:B------:R-:W-:-:S03]  /*2a290*/  ULDC.64 UR4, c[0x0][0x9f8] ;  /* 0x00027e0000047ab9 */ /* 0x000fc60000000a00 */
[----:B------:R-:W3:Y:S04]  /*2a2a0*/  LDL.LU R0, [R1+0x2c] ;  /* 0x00002c0001007983 */ /* 0x000ee80000300800 */
[----:B------:R-:W4:Y:S04]  /*2a2b0*/  LDL.LU R4, [R1+0x34] ;  /* 0x0000340001047983 */ /* 0x000f280000300800 */
[----:B------:R-:W4:Y:S01]  /*2a2c0*/  LDL.LU R6, [R1+0x20] ;  /* 0x0000200001067983 */ /* 0x000f220000300800 */
[----:B------:R-:W-:-:S04]  /*2a2d0*/  ISETP.NE.U32.AND P0, PT, RZ, UR4, PT ;  /* 0x00000004ff007c0c */ /* 0x000fc8000bf05070 */
[----:B------:R-:W-:Y:S01]  /*2a2e0*/  ISETP.NE.AND.EX P0, PT, RZ, UR5, PT, P0 ;  /* 0x00000005ff007c0c */ /* 0x000fe2000bf05300 */
[----:B0-----:R-:W0:Y:S02]  /*2a2f0*/  S2R R7, SR_TID.X ;  /* 0x0000000000077919 */ /* 0x001e240000002100 */
        /* <DEDUP_REMOVED lines=9> */
[----:B----4-:R-:W-:-:S06]  /*2a390*/  IMAD.MOV.U32 R0, RZ, RZ, R6 ;  /* 0x000000ffff007224 */ /* 0x010fcc00078e0006 */
[----:B------:R0:W5:Y:S01]  /*2a3a0*/  @P0 LDG.E R0, desc[UR60][R2.64] ;  /* 0x0000003c02000981 */ /* 0x000162000c1e1900 */
[----:B------:R-:W-:Y:S01]  /*2a3b0*/  PLOP3.LUT P1, PT, P6, PT, PT, 0x8, 0x0 ;  /* 0x000000000000781c */ /* 0x000fe2000372e170 */
[----:B0-----:R-:W-:Y:S02]  /*2a3c0*/  IMAD R3, R17, 0x80, R4 ;  /* 0x0000008011037824 */ /* 0x001fe400078e0204 */
[----:B------:R-:W0:Y:S02]  /*2a3d0*/  LDC R4, c[0x0][0x428] ;  /* 0x00010a00ff047b82 */ /* 0x000e240000000800 */
[----:B0-----:R-:W-:-:S13]  /*2a3e0*/  ISETP.NE.AND P0, PT, R4, 0x1, PT ;  /* 0x000000010400780c */ /* 0x001fda0003f05270 */
[----:B------:R-:W0:Y:S08]  /*2a3f0*/  @P0 LDC R5, c[0x0][0x42c] ;  /* 0x00010b00ff050b82 */ /* 0x000e300000000800 */
[----:B------:R-:W1:Y:S01]  /*2a400*/  @P0 LDC R2, c[0x0][0x430] ;  /* 0x00010c00ff020b82 */ /* 0x000e620000000800 */
[----:B0-----:R-:W-:-:S04]  /*2a410*/  @P0 IMAD.HI.U32 R4, R18, R5, RZ ;  /* 0x0000000512040227 */ /* 0x001fc800078e00ff */
[----:B------:R-:W-:Y:S01]  /*2a420*/  IMAD.MOV.U32 R5, RZ, RZ, R18 ;  /* 0x000000ffff057224 */ /* 0x000fe200078e0012 */
[----:B-1----:R-:W-:Y:S02]  /*2a430*/  @P0 SHF.R.U32.HI R5, RZ, R2, R4 ;  /* 0x00000002ff050219 */ /* 0x002fe40000011604 */
[----:B------:R-:W-:-:S04]  /*2a440*/  ISETP.NE.U32.AND P0, PT, RZ, UR4, PT ;  /* 0x00000004ff007c0c */ /* 0x000fc8000bf05070 */
[----:B------:R-:W-:-:S04]  /*2a450*/  ISETP.NE.AND.EX P0, PT, RZ, UR5, PT, P0 ;  /* 0x00000005ff007c0c */ /* 0x000fc8000bf05300 */
[----:B------:R-:W-:-:S09]  /*2a460*/  SEL R2, R6, RZ, !P0 ;  /* 0x000000ff06027207 */ /* 0x000fd20004000000 */
.L_x_2611:
        /* <DEDUP_REMOVED lines=16> */
.L_x_2612:
        /* <DEDUP_REMOVED lines=15> */
.L_x_2613:
        /* <DEDUP_REMOVED lines=15> */
.L_x_2614:
        /* <DEDUP_REMOVED lines=18> */
.L_x_2799:
[----:B------:R-:W-:Y:S01]  /*2a870*/  UMOV UR4, 0xffffffff ;  /* 0xffffffff00047882 */ /* 0x000fe20000000000 */
[----:B------:R-:W-:Y:S02]  /*2a880*/  SHF.R.S32.HI R17, RZ, 0x1f, R0 ;  /* 0x0000001fff117819 */ /* 0x000fe40000011400 */
[----:B------:R-:W-:Y:S05]  /*2a890*/  BRA.DIV UR4, `(.L_x_2616) ;  /* 0x0000005604787947 */ /* 0x000fea000b800000 */
[----:B------:R-:W-:-:S13]  /*2a8a0*/  ELECT P6, URZ, PT ;  /* 0x00000000003f782f */ /* 0x000fda00038c0000 */
.L_x_2802:
[----:B------:R-:W-:Y:S05]  /*2a8b0*/  @!P6 BRA `(.L_x_2617) ;  /* 0x000000040034e947 */ /* 0x000fea0003800000 */
[----:B------:R-:W-:-:S04]  /*2a8c0*/  ISETP.NE.U32.AND P0, PT, R8, RZ, PT ;  /* 0x000000ff0800720c */ /* 0x000fc80003f05070 */
        /* <DEDUP_REMOVED lines=19> */
.L_x_2618:
        /* <DEDUP_REMOVED lines=9> */
.L_x_2803:
        /* <DEDUP_REMOVED lines=11> */
.L_x_2620:
        /* <DEDUP_REMOVED lines=37> */
.L_x_2617:
        /* <DEDUP_REMOVED lines=55> */
.L_x_2804:
[----:B------:R-:W-:Y:S05]  /*2b100*/  BSYNC B0 ;  /* 0x0000000000007941 */ /* 0x000fea0003800000 */
.L_x_2621:
[----:B0-----:R-:W2:Y:S01]  /*2b110*/  LDL R3, [R1+0x24] ;  /* 0x0000240001037983 */ /* 0x001ea20000100800 */
[----:B------:R-:W-:Y:S01]  /*2b120*/  BSSY B0, `(.L_x_2623) ;  /* 0x00001c4000007945 */ /* 0x000fe20003800000 */
[----:B--2---:R-:W-:-:S13]  /*2b130*/  ISETP.GE.AND P0, PT, R3, 0x2, PT ;  /* 0x000000020300780c */ /* 0x004fda0003f06270 */
[----:B------:R-:W-:Y:S05]  /*2b140*/  @!P0 BRA `(.L_x_2624) ;  /* 0x0000001c00048947 */ /* 0x000fea0003800000 */
[C---:B------:R-:W-:Y:S01]  /*2b150*/  LOP3.LUT R2, R3.reuse, 0x1, RZ, 0xc0, !PT ;  /* 0x0000000103027812 */ /* 0x040fe200078ec0ff */
[----:B------:R-:W-:Y:S03]  /*2b160*/  BSSY B1, `(.L_x_2625) ;  /* 0x000009a000017945 */ /* 0x000fe60003800000 */
[----:B------:R-:W-:Y:S01]  /*2b170*/  ISETP.NE.U32.AND P0, PT, R2, 0x1, PT ;  /* 0x000000010200780c */ /* 0x000fe20003f05070 */
[----:B------:R-:W-:-:S04]  /*2b180*/  VIADD R2, R3, 0xfffffffe ;  /* 0xfffffffe03027836 */ /* 0x000fc80000000000 */
[----:B------:R-:W-:-:S08]  /*2b190*/  IMAD.MOV.U32 R7, RZ, RZ, R2 ;  /* 0x000000ffff077224 */ /* 0x000fd000078e0002 */
        /* <DEDUP_REMOVED lines=11> */
[----:B------:R-:W-:Y:S02]  /*2b250*/  IMAD.MOV.U32 R3, RZ, RZ, R2 ;  /* 0x000000ffff037224 */ /* 0x000fe400078e0002 */
[----:B------:R-:W-:Y:S01]  /*2b260*/  IMAD.MOV.U32 R7, RZ, RZ, R6 ;  /* 0x000000ffff077224 */ /* 0x000fe200078e0006 */
[----:B------:R-:W-:-:S13]  /*2b270*/  ISETP.NE.AND.EX P0, PT, R9, RZ, PT, P0 ;  /* 0x000000ff0900720c */ /* 0x000fda0003f05300 */
[----:B------:R-:W-:Y:S05]  /*2b280*/  @!P0 BRA `(.L_x_2629) ;  /* 0x0000000000488947 */ /* 0x000fea0003800000 */
[----:B------:R-:W0:Y:S01]  /*2b290*/  LDC R14, c[0x0][0x41c] ;  /* 0x00010700ff0e7b82 */ /* 0x000e220000000800 */
[----:B------:R-:W-:Y:S01]  /*2b2a0*/  IMAD.MOV.U32 R3, RZ, RZ, R2 ;  /* 0x000000ffff037224 */ /* 0x000fe200078e0002 */
[----:B------:R-:W-:Y:S02]  /*2b2b0*/  ULDC.64 UR4, c[0x0][0x408] ;  /* 0x0001020000047ab9 */ /* 0x000fe40000000a00 */
[----:B------:R-:W-:-:S04]  /*2b2c0*/  IMAD R7, R17, UR4, RZ ;  /* 0x0000000411077c24 */ /* 0x000fc8000f8e02ff */
[----:B------:R-:W-:Y:S01]  /*2b2d0*/  IMAD R7, R0, UR5, R7 ;  /* 0x0000000500077c24 */ /* 0x000fe2000f8e0207 */
[----:B0-----:R-:W-:-:S13]  /*2b2e0*/  ISETP.NE.AND P0, PT, R14, 0x1, PT ;  /* 0x000000010e00780c */ /* 0x001fda0003f05270 */
[----:B------:R-:W0:Y:S02]  /*2b2f0*/  @P0 LDC.64 R10, c[0x0][0x420] ;  /* 0x00010800ff0a0b82 */ /* 0x000e240000000a00 */
[----:B0-----:R-:W-:-:S05]  /*2b300*/  @P0 IMAD.HI.U32 R10, R2, R10, RZ ;  /* 0x0000000a020a0227 */ /* 0x001fca00078e00ff */
[----:B------:R-:W-:-:S04]  /*2b310*/  @P0 SHF.R.U32.HI R3, RZ, R11, R10 ;  /* 0x0000000bff030219 */ /* 0x000fc8000001160a */
[--C-:B------:R-:W-:Y:S01]  /*2b320*/  SHF.R.S32.HI R11, RZ, 0x1f, R3.reuse ;  /* 0x0000001fff0b7819 */ /* 0x100fe20000011403 */
        /* <DEDUP_REMOVED lines=8> */
.L_x_2629:
[----:B0-----:R-:W0:Y:S01]  /*2b3b0*/  S2R R9, SR_CgaCtaId ;  /* 0x0000000000097919 */ /* 0x001e220000008800 */
[----:B------:R-:W-:-:S04]  /*2b3c0*/  MOV R8, 0x400 ;  /* 0x0000040000087802 */ /* 0x000fc80000000f00 */
[----:B0-----:R-:W-:Y:S02]  /*2b3d0*/  LEA R8, R9, R8, 0x18 ;  /* 0x0000000809087211 */ /* 0x001fe400078ec0ff */
[----:B------:R-:W-:-:S03]  /*2b3e0*/  SHF.L.U32 R9, R13, 0x1f, RZ ;  /* 0x0000001f0d097819 */ /* 0x000fc600000006ff */
[----:B------:R-:W-:-:S04]  /*2b3f0*/  IMAD R8, R12, 0x8, R8 ;  /* 0x000000080c087824 */ /* 0x000fc800078e0208 */
[----:B------:R-:W0:Y:S02]  /*2b400*/  SYNCS.PHASECHK.TRANS64.TRYWAIT P0, [R8+URZ+0x38840], R9 ;  /* 0x03884009080075a7 */ /* 0x000e24000800017f */
[----:B0-----:R-:W-:Y:S05]  /*2b410*/  @!P0 BRA `(.L_x_2630) ;  /* 0x0000004800ec8947 */ /* 0x001fea0003800000 */
.L_x_2805:
        /* <DEDUP_REMOVED lines=11> */
.L_x_2631:
        /* <DEDUP_REMOVED lines=41> */
.L_x_2806:
        /* <DEDUP_REMOVED lines=10> */
.L_x_2633:
[----:B------:R-:W2:Y:S02]  /*2b800*/  LDL R9, [R1+0x14] ;  /* 0x0000140001097983 */ /* 0x000ea40000100800 */
[----:B--2---:R-:W-:-:S13]  /*2b810*/  LOP3.LUT P0, RZ, R9, 0x40, RZ, 0xc0, !PT ;  /* 0x0000004009ff7812 */ /* 0x004fda000780c0ff */
[----:B------:R-:W-:Y:S05]  /*2b820*/  @P0 BRA `(.L_x_2634) ;  /* 0x0000000000040947 */ /* 0x000fea0003800000 */
[----:B------:R-:W-:Y:S01]  /*2b830*/  BPT.TRAP 0x1 ;  /* 0x000000040000795c */ /* 0x000fe20000300000 */
.L_x_2634:
        /* <DEDUP_REMOVED lines=39> */
.L_x_2628:
[----:B------:R-:W-:Y:S05]  /*2bab0*/  BSYNC B2 ;  /* 0x0000000000027941 */ /* 0x000fea0003800000 */
.L_x_2627:
[----:B------:R-:W2:Y:S04]  /*2bac0*/  LDL.LU R3, [R1+0x24] ;  /* 0x0000240001037983 */ /* 0x000ea80000300800 */
[----:B------:R0:W-:Y:S04]  /*2bad0*/  STL [R1], R12 ;  /* 0x0000000c01007387 */ /* 0x0001e80000100800 */
[----:B------:R0:W-:Y:S02]  /*2bae0*/  STL [R1+0x8], R13 ;  /* 0x0000080d01007387 */ /* 0x0001e40000100800 */
[----:B0-2---:R-:W-:-:S07]  /*2baf0*/  VIADD R7, R3, 0xfffffffd ;  /* 0xfffffffd03077836 */ /* 0x005fce0000000000 */
.L_x_2626:
[----:B------:R-:W-:Y:S05]  /*2bb00*/  BSYNC B1 ;  /* 0x0000000000017941 */ /* 0x000fea0003800000 */
.L_x_2625:
[----:B------:R-:W-:-:S13]  /*2bb10*/  ISETP.NE.AND P0, PT, R2, RZ, PT ;  /* 0x000000ff0200720c */ /* 0x000fda0003f05270 */
[----:B------:R-:W-:Y:S05]  /*2bb20*/  @!P0 BRA `(.L_x_2624) ;  /* 0x00000010008c8947 */ /* 0x000fea0003800000 */
[----:B------:R-:W-:-:S07]  /*2bb30*/  IMAD.MOV.U32 R11, RZ, RZ, R6 ;  /* 0x000000ffff0b7224 */ /* 0x000fce00078e0006 */
.L_x_2651:
        /* <DEDUP_REMOVED lines=30> */
[----:B------:R-:W-:-:S06]  /*2bd20*/  LEA.HI.X R11, R2, UR5, R3, 0x2, P0 ;  /* 0x00000005020b7c11 */ /* 0x000fcc00080f1403 */
[----:B------:R0:W5:Y:S03]  /*2bd30*/  LDG.E R11, desc[UR60][R10.64] ;  /* 0x0000003c0a0b7981 */ /* 0x000166000c1e1900 */
.L_x_2637:
[----:B------:R-:W1:Y:S01]  /*2bd40*/  S2R R3, SR_CgaCtaId ;  /* 0x0000000000037919 */ /* 0x000e620000008800 */
[----:B------:R-:W-:-:S04]  /*2bd50*/  MOV R2, 0x400 ;  /* 0x0000040000027802 */ /* 0x000fc80000000f00 */
[----:B-1----:R-:W-:Y:S02]  /*2bd60*/  LEA R2, R3, R2, 0x18 ;  /* 0x0000000203027211 */ /* 0x002fe400078ec0ff */
[----:B------:R-:W-:-:S03]  /*2bd70*/  SHF.L.U32 R3, R9, 0x1f, RZ ;  /* 0x0000001f09037819 */ /* 0x000fc600000006ff */
[----:B------:R-:W-:-:S04]  /*2bd80*/  IMAD R2, R8, 0x8, R2 ;  /* 0x0000000808027824 */ /* 0x000fc800078e0202 */
[----:B------:R-:W1:Y:S02]  /*2bd90*/  SYNCS.PHASECHK.TRANS64.TRYWAIT P0, [R2+URZ+0x38840], R3 ;  /* 0x03884003020075a7 */ /* 0x000e64000800017f */
[----:B-1----:R-:W-:Y:S05]  /*2bda0*/  @!P0 BRA `(.L_x_2638) ;  /* 0x0000004000b08947 */ /* 0x002fea0003800000 */
.L_x_2807:
        /* <DEDUP_REMOVED lines=11> */
.L_x_2639:
        /* <DEDUP_REMOVED lines=41> */
.L_x_2808:
        /* <DEDUP_REMOVED lines=10> */
.L_x_2641:
[----:B------:R-:W2:Y:S02]  /*2c190*/  LDL R3, [R1+0x14] ;  /* 0x0000140001037983 */ /* 0x000ea40000100800 */
[----:B--2---:R-:W-:-:S13]  /*2c1a0*/  LOP3.LUT P0, RZ, R3, 0x40, RZ, 0xc0, !PT ;  /* 0x0000004003ff7812 */ /* 0x004fda000780c0ff */
[----:B------:R-:W-:Y:S05]  /*2c1b0*/  @P0 BRA `(.L_x_2642) ;  /* 0x0000000000040947 */ /* 0x000fea0003800000 */
[----:B------:R-:W-:Y:S01]  /*2c1c0*/  BPT.TRAP 0x1 ;  /* 0x000000040000795c */ /* 0x000fe20000300000 */
.L_x_2642:
        /* <DEDUP_REMOVED lines=39> */
.L_x_2636:
[----:B------:R-:W-:Y:S05]  /*2c440*/  BSYNC B1 ;  /* 0x0000000000017941 */ /* 0x000fea0003800000 */
.L_x_2635:
        /* <DEDUP_REMOVED lines=31> */
.L_x_2645:
[----:B------:R-:W2:Y:S01]  /*2c640*/  S2R R3, SR_CgaCtaId ;  /* 0x0000000000037919 */ /* 0x000ea20000008800 */
[----:B------:R-:W-:-:S04]  /*2c650*/  MOV R2, 0x400 ;  /* 0x0000040000027802 */ /* 0x000fc80000000f00 */
[----:B--2---:R-:W-:Y:S02]  /*2c660*/  LEA R2, R3, R2, 0x18 ;  /* 0x0000000203027211 */ /* 0x004fe400078ec0ff */
[----:B------:R-:W-:-:S03]  /*2c670*/  SHF.L.U32 R3, R14, 0x1f, RZ ;  /* 0x0000001f0e037819 */ /* 0x000fc600000006ff */
[----:B------:R-:W-:-:S04]  /*2c680*/  IMAD R2, R15, 0x8, R2 ;  /* 0x000000080f027824 */ /* 0x000fc800078e0202 */
[----:B------:R-:W2:Y:S02]  /*2c690*/  SYNCS.PHASECHK.TRANS64.TRYWAIT P0, [R2+URZ+0x38840], R3 ;  /* 0x03884003020075a7 */ /* 0x000ea4000800017f */
[----:B--2---:R-:W-:Y:S05]  /*2c6a0*/  @!P0 BRA `(.L_x_2646) ;  /* 0x0000003800988947 */ /* 0x004fea0003800000 */
.L_x_2809:
        /* <DEDUP_REMOVED lines=11> */
.L_x_2647:
        /* <DEDUP_REMOVED lines=40> */
.L_x_2810:
        /* <DEDUP_REMOVED lines=10> */
.L_x_2649:
[----:B------:R-:W2:Y:S02]  /*2ca80*/  LDL R3, [R1+0x14] ;  /* 0x0000140001037983 */ /* 0x000ea40000100800 */
[----:B--2---:R-:W-:-:S13]  /*2ca90*/  LOP3.LUT P0, RZ, R3, 0x40, RZ, 0xc0, !PT ;  /* 0x0000004003ff7812 */ /* 0x004fda000780c0ff */
[----:B------:R-:W-:Y:S05]  /*2caa0*/  @P0 BRA `(.L_x_2650) ;  /* 0x0000000000040947 */ /* 0x000fea0003800000 */
[----:B------:R-:W-:Y:S01]  /*2cab0*/  BPT.TRAP 0x1 ;  /* 0x000000040000795c */ /* 0x000fe20000300000 */
.L_x_2650:
        /* <DEDUP_REMOVED lines=38> */
.L_x_2644:
[----:B------:R-:W-:Y:S05]  /*2cd20*/  BSYNC B1 ;  /* 0x0000000000017941 */ /* 0x000fea0003800000 */
.L_x_2643:
[C---:B------:R-:W-:Y:S01]  /*2cd30*/  ISETP.GT.AND P0, PT, R7.reuse, 0x1, PT ;  /* 0x000000010700780c */ /* 0x040fe20003f04270 */
[----:B------:R-:W-:-:S12]  /*2cd40*/  VIADD R7, R7, 0xfffffffe ;  /* 0xfffffffe07077836 */ /* 0x000fd80000000000 */
[----:B------:R-:W-:Y:S05]  /*2cd50*/  @P0 BRA `(.L_x_2651) ;  /* 0xffffffec00780947 */ /* 0x000fea000383ffff */
.L_x_2624:
[----:B------:R-:W-:Y:S05]  /*2cd60*/  BSYNC B0 ;  /* 0x0000000000007941 */ /* 0x000fea0003800000 */
.L_x_2623:
        /* <DEDUP_REMOVED lines=8> */
[----:B------:R-:W1:Y:S02]  /*2cdf0*/  FLO.U32 R0, UR4 ;  /* 0x0000000400007d00 */ /* 0x000e6400080e0000 */
        /* <DEDUP_REMOVED lines=8> */
.L_x_2653:
[----:B------:R-:W-:Y:S05]  /*2ce80*/  BSYNC B0 ;  /* 0x0000000000007941 */ /* 0x000fea0003800000 */
.L_x_2652:
        /* <DEDUP_REMOVED lines=11> */
.L_x_2811:
        /* <DEDUP_REMOVED lines=10> */
.L_x_2657:
[----:B------:R-:W2:Y:S02]  /*2cfe0*/  LDL R0, [R1+0x14] ;  /* 0x0000140001007983 */ /* 0x000ea40000100800 */
[----:B--2---:R-:W-:-:S13]  /*2cff0*/  LOP3.LUT P0, RZ, R0, 0x40, RZ, 0xc0, !PT ;  /* 0x0000004000ff7812 */ /* 0x004fda000780c0ff */
[----:B------:R-:W-:Y:S05]  /*2d000*/  @P0 BRA `(.L_x_2658) ;  /* 0x0000000000040947 */ /* 0x000fea0003800000 */
[----:B------:R-:W-:Y:S01]  /*2d010*/  BPT.TRAP 0x1 ;  /* 0x000000040000795c */ /* 0x000fe20000300000 */
.L_x_2658:
[----:B------:R-:W2:Y:S01]  /*2d020*/  LDL R0, [R1] ;  /* 0x0000000001007983 */ /* 0x000ea20000100800 */
        /* <DEDUP_REMOVED lines=36> */
.L_x_2655:
[----:B------:R-:W-:Y:S05]  /*2d270*/  BSYNC B0 ;  /* 0x0000000000007941 */ /* 0x000fea0003800000 */
.L_x_2654:
        /* <DEDUP_REMOVED lines=9> */
.L_x_2607:
[----:B------:R-:W-:Y:S05]  /*2d310*/  BSYNC B6 ;  /* 0x0000000000067941 */ /* 0x000fea0003800000 */
.L_x_2605:
[----:B------:R-:W-:-:S03]  /*2d320*/  UMOV UR4, 0xffffffff ;  /* 0xffffffff00047882 */ /* 0x000fc60000000000 */
[----:B------:R-:W-:Y:S05]  /*2d330*/  BRA.DIV UR4, `(.L_x_2659) ;  /* 0x0000002e04b07947 */ /* 0x000fea000b800000 */
[----:B------:R2:W3:Y:S04]  /*2d340*/  SHFL.IDX PT, R4, R16, RZ, 0x1f ;  /* 0x00001fff10047589 */ /* 0x0004e800000e0000 */
[----:B------:R-:W4:Y:S02]  /*2d350*/  SHFL.IDX PT, R16, R16, 0x1, 0x1f ;  /* 0x00201f0010107f89 */ /* 0x000f2400000e0000 */
.L_x_2815:
[----:B-1----:R-:W0:Y:S01]  /*2d360*/  S2R R0, SR_TID.X ;  /* 0x0000000000007919 */ /* 0x002e220000002100 */
        /* <DEDUP_REMOVED lines=9> */
[----:B------:R-:W0:Y:S02]  /*2d400*/  LDC.64 R2, c[0x0][0xc58] ;  /* 0x00031600ff027b82 */ /* 0x000e240000000a00 */
[----:B0-----:R-:W-:-:S05]  /*2d410*/  IMAD.WIDE R2, R5, 0x4, R2 ;  /* 0x0000000405027825 */ /* 0x001fca00078e0202 */
[----:B------:R0:W5:Y:S02]  /*2d420*/  LDG.E R17, desc[UR60][R2.64] ;  /* 0x0000003c02117981 */ /* 0x000164000c1e1900 */
.L_x_2661:
[----:B------:R-:W-:Y:S05]  /*2d430*/  BSYNC B0 ;  /* 0x0000000000007941 */ /* 0x000fea0003800000 */
.L_x_2660:
        /* <DEDUP_REMOVED lines=23> */
.L_x_2823:
[----:B------:R-:W-:Y:S02]  /*2d5b0*/  ULDC UR4, c[0x0][0xc10] ;  /* 0x0003040000047ab9 */ /* 0x000fe40000000800 */
[----:B------:R-:W-:-:S04]  /*2d5c0*/  IMAD.U32 R5, RZ, RZ, UR4 ;  /* 0x00000004ff057e24 */ /* 0x000fc8000f8e00ff */
[----:B-1----:R-:W-:-:S04]  /*2d5d0*/  IMAD R3, R14, R5, RZ ;  /* 0x000000050e037224 */ /* 0x002fc800078e02ff */
[----:B--2-4-:R-:W-:-:S05]  /*2d5e0*/  IMAD.IADD R16, R16, 0x1, R3 ;  /* 0x0000000110107824 */ /* 0x014fca00078e0203 */
[----:B---3--:R-:W-:-:S13]  /*2d5f0*/  ISETP.GT.AND P0, PT, R16, R4, PT ;  /* 0x000000041000720c */ /* 0x008fda0003f04270 */
[----:B------:R-:W-:Y:S05]  /*2d600*/  @P0 BRA `(.L_x_2663) ;  /* 0x0000000000b40947 */ /* 0x000fea0003800000 */
[----:B------:R-:W1:Y:S02]  /*2d610*/  LDC R0, c[0x0][0xc14] ;  /* 0x00030500ff007b82 */ /* 0x000e640000000800 */
.L_x_2668:
        /* <DEDUP_REMOVED lines=14> */
.L_x_2666:
[----:B------:R-:W-:Y:S05]  /*2d700*/  BSYNC B0 ;  /* 0x0000000000007941 */ /* 0x000fea0003800000 */
.L_x_2665:
        /* <DEDUP_REMOVED lines=23> */
.L_x_2831:
[----:B------:R-:W-:Y:S02]  /*2d880*/  ULDC UR4, c[0x0][0xc10] ;  /* 0x0003040000047ab9 */ /* 0x000fe40000000800 */
[----:B------:R-:W-:-:S04]  /*2d890*/  IMAD.U32 R5, RZ, RZ, UR4 ;  /* 0x00000004ff057e24 */ /* 0x000fc8000f8e00ff */
[----:B-1----:R-:W-:-:S04]  /*2d8a0*/  IMAD R3, R14, R5, RZ ;  /* 0x000000050e037224 */ /* 0x002fc800078e02ff */
[----:B------:R-:W-:-:S05]  /*2d8b0*/  IMAD.IADD R16, R3, 0x1, R16 ;  /* 0x0000000103107824 */ /* 0x000fca00078e0210 */
[----:B------:R-:W-:-:S13]  /*2d8c0*/  ISETP.GT.AND P0, PT, R16, R4, PT ;  /* 0x000000041000720c */ /* 0x000fda0003f04270 */
[----:B------:R-:W-:Y:S05]  /*2d8d0*/  @!P0 BRA `(.L_x_2668) ;  /* 0xfffffffc00508947 */ /* 0x000fea000383ffff */
.L_x_2663:
        /* <DEDUP_REMOVED lines=8> */
.L_x_2835:
[----:B------:R-:W-:Y:S01]  /*2d960*/  ISETP.NE.AND P0, PT, R3, RZ, PT ;  /* 0x000000ff0300720c */ /* 0x000fe20003f05270 */
[----:B------:R-:W-:-:S12]  /*2d970*/  IMAD.MOV.U32 R7, RZ, RZ, RZ ;  /* 0x000000ffff077224 */ /* 0x000fd800078e00ff */
[----:B------:R-:W-:Y:S05]  /*2d980*/  @!P0 BRA `(.L_x_2670) ;  /* 0x0000000000108947 */ /* 0x000fea0003800000 */
[----:B------:R-:W-:Y:S01]  /*2d990*/  UMOV UR4, 0xffffffff ;  /* 0xffffffff00047882 */ /* 0x000fe20000000000 */
[----:B------:R-:W-:Y:S02]  /*2d9a0*/  VIADD R12, R6, 0xffffffff ;  /* 0xffffffff060c7836 */ /* 0x000fe40000000000 */
[----:B------:R-:W-:Y:S05]  /*2d9b0*/  BRA.DIV UR4, `(.L_x_2671) ;  /* 0x0000003204447947 */ /* 0x000fea000b800000 */
[----:B------:R3:W4:Y:S02]  /*2d9c0*/  SHFL.IDX PT, R7, R2, R12, 0x1f ;  /* 0x00001f0c02077589 */ /* 0x00072400000e0000 */
.L_x_2670:
[----:B0--3--:R-:W0:Y:S01]  /*2d9d0*/  LDC.64 R2, c[0x0][0xc68] ;  /* 0x00031a00ff027b82 */ /* 0x009e220000000a00 */
[----:B------:R-:W-:-:S04]  /*2d9e0*/  IMAD.IADD R19, R6, 0x1, R19 ;  /* 0x0000000106137824 */ /* 0x000fc800078e0213 */
        /* <DEDUP_REMOVED lines=65> */
.L_x_2664:
[----:B------:R-:W-:Y:S01]  /*2de00*/  UMOV UR4, URZ ;  /* 0x0000003f00047c82 */ /* 0x000fe20008000000 */
[----:B------:R-:W-:Y:S01]  /*2de10*/  UMOV UR5, URZ ;  /* 0x0000003f00057c82 */ /* 0x000fe20008000000 */
[----:B------:R-:W-:Y:S01]  /*2de20*/  ULDC UR6, c[0x0][0xc14] ;  /* 0x0003050000067ab9 */ /* 0x000fe20000000800 */
[----:B------:R-:W-:Y:S02]  /*2de30*/  IMAD.MOV.U32 R16, RZ, RZ, R4 ;  /* 0x000000ffff107224 */ /* 0x000fe400078e0004 */
[----:B------:R-:W-:Y:S02]  /*2de40*/  IMAD.U32 R17, RZ, RZ, UR4 ;  /* 0x00000004ff117e24 */ /* 0x000fe4000f8e00ff */
[----:B------:R-:W-:Y:S02]  /*2de50*/  IMAD.U32 R18, RZ, RZ, UR5 ;  /* 0x00000005ff127e24 */ /* 0x000fe4000f8e00ff */
[----:B------:R-:W-:-:S07]  /*2de60*/  IMAD.U32 R19, RZ, RZ, UR6 ;  /* 0x00000006ff137e24 */ /* 0x000fce000f8e00ff */
.L_x_2672:
        /* <DEDUP_REMOVED lines=12> */
.L_x_2582:
        /* <DEDUP_REMOVED lines=12> */
.L_x_2838:
[----:B------:R-:W-:Y:S05]  /*2dff0*/  BSYNC B0 ;  /* 0x0000000000007941 */ /* 0x000fea0003800000 */
.L_x_2674:
[----:B------:R-:W-:-:S03]  /*2e000*/  UMOV UR4, 0xffffffff ;  /* 0xffffffff00047882 */ /* 0x000fc60000000000 */
[----:B------:R-:W-:Y:S05]  /*2e010*/  BRA.DIV UR4, `(.L_x_2676) ;  /* 0x0000002a04e87947 */ /* 0x000fea000b800000 */
[----:B------:R-:W2:Y:S02]  /*2e020*/  S2R R2, SR_TID.X ;  /* 0x0000000000027919 */ /* 0x000ea40000002100 */
[----:B--2---:R-:W-:-:S04]  /*2e030*/  SHF.R.U32.HI R2, RZ, 0x5, R2 ;  /* 0x00000005ff027819 */ /* 0x004fc80000011602 */
[----:B------:R-:W-:-:S05]  /*2e040*/  LOP3.LUT R2, R2, 0x3, RZ, 0xc0, !PT ;  /* 0x0000000302027812 */ /* 0x000fca00078ec0ff */
[----:B------:R2:W3:Y:S02]  /*2e050*/  SHFL.IDX PT, R14, R2, RZ, 0x1f ;  /* 0x00001fff020e7589 */ /* 0x0004e400000e0000 */
.L_x_2841:
[----:B---3--:R-:W-:-:S13]  /*2e060*/  ISETP.NE.AND P0, PT, R14, RZ, PT ;  /* 0x000000ff0e00720c */ /* 0x008fda0003f05270 */
[----:B------:R-:W-:Y:S05]  /*2e070*/  @P0 BRA `(.L_x_2294) ;  /* 0x00000000009c0947 */ /* 0x000fea0003800000 */
[----:B------:R-:W-:-:S03]  /*2e080*/  UMOV UR4, 0xffffffff ;  /* 0xffffffff00047882 */ /* 0x000fc60000000000 */
[----:B------:R-:W-:Y:S05]  /*2e090*/  BRA.DIV UR4, `(.L_x_2677) ;  /* 0x0000002a04fc7947 */ /* 0x000fea000b800000 */
[----:B------:R-:W-:-:S13]  /*2e0a0*/  ELECT P6, URZ, PT ;  /* 0x00000000003f782f */ /* 0x000fda00038c0000 */
.L_x_2844:
        /* <DEDUP_REMOVED lines=8> */
.L_x_2678:
        /* <DEDUP_REMOVED lines=14> */
.L_x_2845:
[----:B------:R-:W2:Y:S02]  /*2e210*/  SYNCS.PHASECHK.TRANS64.TRYWAIT P0, [R7+URZ], R2 ;  /* 0x00000002070075a7 */ /* 0x000ea4000800017f */
[----:B--2---:R-:W-:Y:S05]  /*2e220*/  @!P0 BRA `(.L_x_2680) ;  /* 0x0000002800cc8947 */ /* 0x004fea0003800000 */
.L_x_2846:
[----:B------:R-:W-:Y:S05]  /*2e230*/  @!P2 BRA `(.L_x_2681) ;  /* 0x000000000004a947 */ /* 0x000fea0003800000 */
[----:B------:R-:W-:Y:S01]  /*2e240*/  BPT.TRAP 0x1 ;  /* 0x000000040000795c */ /* 0x000fe20000300000 */
.L_x_2681:
[----:B------:R-:W3:Y:S01]  /*2e250*/  LDL.LU R4, [R1] ;  /* 0x0000000001047983 */ /* 0x000ee20000300800 */
[----:B------:R-:W-:-:S04]  /*2e260*/  VIADD R0, R0, 0x38860 ;  /* 0x0003886000007836 */ /* 0x000fc80000000000 */
[----:B---3--:R-:W-:-:S04]  /*2e270*/  IMAD R4, R4, 0x8, R0 ;  /* 0x0000000804047824 */ /* 0x008fc800078e0200 */
[----:B------:R-:W3:Y:S02]  /*2e280*/  SYNCS.PHASECHK.TRANS64.TRYWAIT P0, [R4+URZ], R5 ;  /* 0x00000005040075a7 */ /* 0x000ee4000800017f */
[----:B---3--:R-:W-:Y:S05]  /*2e290*/  @!P0 BRA `(.L_x_2682) ;  /* 0x0000002800c48947 */ /* 0x008fea0003800000 */
.L_x_2847:
[----:B------:R-:W-:-:S07]  /*2e2a0*/  IMAD R3, R3, 0x8, R0 ;  /* 0x0000000803037824 */ /* 0x000fce00078e0200 */
.L_x_2683:
[----:B----4-:R4:W0:Y:S02]  /*2e2b0*/  SYNCS.PHASECHK.TRANS64.TRYWAIT P0, [R3+URZ], R2 ;  /* 0x00000002030075a7 */ /* 0x010824000800017f */
[----:B0-----:R-:W-:Y:S05]  /*2e2c0*/  @!P0 NANOSLEEP.SYNCS 0x989680 ;  /* 0x009896800000895d */ /* 0x001fea0003900000 */
[----:B------:R-:W0:Y:S02]  /*2e2d0*/  @!P0 SYNCS.PHASECHK.TRANS64 P0, [R3+URZ], R2 ;  /* 0x00000002030085a7 */ /* 0x000e24000800007f */
[----:B0-----:R-:W-:Y:S05]  /*2e2e0*/  @!P0 BRA `(.L_x_2683) ;  /* 0xfffffffc00f08947 */ /* 0x001fea000383ffff */
.L_x_2294:
[----:B------:R-:W-:Y:S05]  /*2e2f0*/  BSYNC B7 ;  /* 0x0000000000077941 */ /* 0x000fea0003800000 */
.L_x_2291:
[----:B------:R-:W-:Y:S05]  /*2e300*/  EXIT ;  /* 0x000000000000794d */ /* 0x000fea0003800000 */
.L_x_2314:
[----:B0-----:R0:W1:Y:S02]  /*2e310*/  SYNCS.PHASECHK.TRANS64.TRYWAIT P6, [R0+URZ+0x38890], R115 ;  /* 0x03889073000075a7 */ /* 0x00106400080c017f */
[----:B-1----:R-:W-:Y:S05]  /*2e320*/  @!P6 NANOSLEEP.SYNCS 0x989680 ;  /* 0x009896800000e95d */ /* 0x002fea0003900000 */
[----:B------:R-:W1:Y:S02]  /*2e330*/  @!P6 SYNCS.PHASECHK.TRANS64 P6, [R0+URZ+0x38890], R115 ;  /* 0x038890730000e5a7 */ /* 0x000e6400080c007f */
[----:B-1----:R-:W-:Y:S05]  /*2e340*/  @!P6 BRA `(.L_x_2314) ;  /* 0xfffffffc00f0e947 */ /* 0x002fea000383ffff */
[----:B------:R-:W-:Y:S05]  /*2e350*/  BRA `(.L_x_2684) ;  /* 0xfffffd5400087947 */ /* 0x000fea000383ffff */
.L_x_2370:
[----:B-1----:R1:W3:Y:S02]  /*2e360*/  SYNCS.PHASECHK.TRANS64.TRYWAIT P6, [R0+URZ+0x38890], R115 ;  /* 0x03889073000075a7 */ /* 0x0022e400080c017f */
[----:B---3--:R-:W-:Y:S05]  /*2e370*/  @!P6 NANOSLEEP.SYNCS 0x989680 ;  /* 0x009896800000e95d */ /* 0x008fea0003900000 */
[----:B------:R-:W3:Y:S02]  /*2e380*/  @!P6 SYNCS.PHASECHK.TRANS64 P6, [R0+URZ+0x38890], R115 ;  /* 0x038890730000e5a7 */ /* 0x000ee400080c007f */
[----:B---3--:R-:W-:Y:S05]  /*2e390*/  @!P6 BRA `(.L_x_2370) ;  /* 0xfffffffc00f0e947 */ /* 0x008fea000383ffff */
[----:B------:R-:W-:Y:S05]  /*2e3a0*/  BRA `(.L_x_2685) ;  /* 0xfffffd8800947947 */ /* 0x000fea000383ffff */
.L_x_2395:
[----:B0-----:R0:W1:Y:S02]  /*2e3b0*/  SYNCS.PHASECHK.TRANS64.TRYWAIT P3, [R0+URZ+0x38890], R115 ;  /* 0x03889073000075a7 */ /* 0x001064000806017f */
[----:B-1----:R-:W-:Y:S05]  /*2e3c0*/  @!P3 NANOSLEEP.SYNCS 0x989680 ;  /* 0x009896800000b95d */ /* 0x002fea0003900000 */
[----:B------:R-:W1:Y:S02]  /*2e3d0*/  @!P3 SYNCS.PHASECHK.TRANS64 P3, [R0+URZ+0x38890], R115 ;  /* 0x038890730000b5a7 */ /* 0x000e64000806007f */
[----:B-1----:R-:W-:Y:S05]  /*2e3e0*/  @!P3 BRA `(.L_x_2395) ;  /* 0xfffffffc00f0b947 */ /* 0x002fea000383ffff */
[----:B------:R-:W-:Y:S05]  /*2e3f0*/  BRA `(.L_x_2686) ;  /* 0xfffffdbc00587947 */ /* 0x000fea000383ffff */
.L_x_2403:
[----:B-1----:R1:W2:Y:S02]  /*2e400*/  SYNCS.PHASECHK.TRANS64.TRYWAIT P2, [R0+URZ+0x388b0], R115 ;  /* 0x0388b073000075a7 */ /* 0x0022a4000804017f */
[----:B--2---:R-:W-:Y:S05]  /*2e410*/  @!P2 NANOSLEEP.SYNCS 0x989680 ;  /* 0x009896800000a95d */ /* 0x004fea0003900000 */
[----:B------:R-:W2:Y:S02]  /*2e420*/  @!P2 SYNCS.PHASECHK.TRANS64 P2, [R0+URZ+0x388b0], R115 ;  /* 0x0388b0730000a5a7 */ /* 0x000ea4000804007f */
[----:B--2---:R-:W-:Y:S05]  /*2e430*/  @!P2 BRA `(.L_x_2403) ;  /* 0xfffffffc00f0a947 */ /* 0x004fea000383ffff */
[----:B------:R-:W-:Y:S05]  /*2e440*/  BRA `(.L_x_2687) ;  /* 0xfffffdc000847947 */ /* 0x000fea000383ffff */
.L_x_2431:
        /* <DEDUP_REMOVED lines=8> */
.L_x_2689:
[----:B------:R-:W-:Y:S05]  /*2e4d0*/  BSYNC B1 ;  /* 0x0000000000017941 */ /* 0x000fea0003800000 */
.L_x_2688:
[----:B------:R-:W-:Y:S05]  /*2e4e0*/  BRA `(.L_x_2690) ;  /* 0xfffffde800487947 */ /* 0x000fea000383ffff */
.L_x_2432:
        /* <DEDUP_REMOVED lines=8> */
.L_x_2692:
[----:B------:R-:W-:Y:S05]  /*2e570*/  BSYNC B1 ;  /* 0x0000000000017941 */ /* 0x000fea0003800000 */
.L_x_2691:
[----:B------:R-:W-:Y:S05]  /*2e580*/  BRA `(.L_x_2693) ;  /* 0xfffffde800287947 */ /* 0x000fea000383ffff */
.L_x_2433:
        /* <DEDUP_REMOVED lines=8> */
.L_x_2695:
[----:B------:R-:W-:Y:S05]  /*2e610*/  BSYNC B1 ;  /* 0x0000000000017941 */ /* 0x000fea0003800000 */
.L_x_2694:
[----:B------:R-:W-:Y:S05]  /*2e620*/  BRA `(.L_x_2696) ;  /* 0xfffffde800087947 */ /* 0x000fea000383ffff */
.L_x_2434:
        /* <DEDUP_REMOVED lines=8> */
.L_x_2698:
[----:B------:R-:W-:Y:S05]  /*2e6b0*/  BSYNC B1 ;  /* 0x0000000000017941 */ /* 0x000fea0003800000 */
.L_x_2697:
[----:B------:R-:W-:Y:S05]  /*2e6c0*/  BRA `(.L_x_2699) ;  /* 0xfffffde400e87947 */ /* 0x000fea000383ffff */
.L_x_2435:
        /* <DEDUP_REMOVED lines=8> */
.L_x_2701:
[----:B------:R-:W-:Y:S05]  /*2e750*/  BSYNC B1 ;  /* 0x0000000000017941 */ /* 0x000fea0003800000 */
.L_x_2700:
[----:B------:R-:W-:Y:S05]  /*2e760*/  BRA `(.L_x_2702) ;  /* 0xfffffde400c87947 */ /* 0x000fea000383ffff */
.L_x_2436:
        /* <DEDUP_REMOVED lines=8> */
.L_x_2704:
[----:B------:R-:W-:Y:S05]  /*2e7f0*/  BSYNC B1 ;  /* 0x0000000000017941 */ /* 0x000fea0003800000 */
.L_x_2703:
[----:B------:R-:W-:Y:S05]  /*2e800*/  BRA `(.L_x_2705) ;  /* 0xfffffde400a87947 */ /* 0x000fea000383ffff */
.L_x_2437:
        /* <DEDUP_REMOVED lines=8> */
.L_x_2707:
[----:B------:R-:W-:Y:S05]  /*2e890*/  BSYNC B1 ;  /* 0x0000000000017941 */ /* 0x000fea0003800000 */
.L_x_2706:
[----:B------:R-:W-:Y:S05]  /*2e8a0*/  BRA `(.L_x_2708) ;  /* 0xfffffde400887947 */ /* 0x000fea000383ffff */
.L_x_2438:
        /* <DEDUP_REMOVED lines=8> */
.L_x_2710:
[----:B------:R-:W-:Y:S05]  /*2e930*/  BSYNC B1 ;  /* 0x0000000000017941 */ /* 0x000fea0003800000 */
.L_x_2709:
[----:B------:R-:W-:Y:S05]  /*2e940*/  BRA `(.L_x_2711) ;  /* 0xfffffde400687947 */ /* 0x000fea000383ffff */
.L_x_2439:
        /* <DEDUP_REMOVED lines=8> */
.L_x_2713:
[----:B------:R-:W-:Y:S05]  /*2e9d0*/  BSYNC B1 ;  /* 0x0000000000017941 */ /* 0x000fea0003800000 */
.L_x_2712:
[----:B------:R-:W-:Y:S05]  /*2e9e0*/  BRA `(.L_x_2714) ;  /* 0xfffffde400487947 */ /* 0x000fea000383ffff */
.L_x_2440:
        /* <DEDUP_REMOVED lines=8> */
.L_x_2716:
[----:B------:R-:W-:Y:S05]  /*2ea70*/  BSYNC B1 ;  /* 0x0000000000017941 */ /* 0x000fea0003800000 */
.L_x_2715:
[----:B------:R-:W-:Y:S05]  /*2ea80*/  BRA `(.L_x_2717) ;  /* 0xfffffde400287947 */ /* 0x000fea000383ffff */
.L_x_2441:
        /* <DEDUP_REMOVED lines=8> */
.L_x_2719:
[----:B------:R-:W-:Y:S05]  /*2eb10*/  BSYNC B1 ;  /* 0x0000000000017941 */ /* 0x000fea0003800000 */
.L_x_2718:
[----:B------:R-:W-:Y:S05]  /*2eb20*/  BRA `(.L_x_2720) ;  /* 0xfffffde400087947 */ /* 0x000fea000383ffff */
.L_x_2442:
        /* <DEDUP_REMOVED lines=8> */
.L_x_2722:
[----:B------:R-:W-:Y:S05]  /*2ebb0*/  BSYNC B1 ;  /* 0x0000000000017941 */ /* 0x000fea0003800000 */
.L_x_2721:
[----:B------:R-:W-:Y:S05]  /*2ebc0*/  BRA `(.L_x_2723) ;  /* 0xfffffde000e87947 */ /* 0x000fea000383ffff */
.L_x_2443:
        /* <DEDUP_REMOVED lines=8> */
.L_x_2725:
[----:B------:R-:W-:Y:S05]  /*2ec50*/  BSYNC B1 ;  /* 0x0000000000017941 */ /* 0x000fea0003800000 */
.L_x_2724:
[----:B------:R-:W-:Y:S05]  /*2ec60*/  BRA `(.L_x_2726) ;  /* 0xfffffde000c87947 */ /* 0x000fea000383ffff */
.L_x_2444:
        /* <DEDUP_REMOVED lines=8> */
.L_x_2728:
[----:B------:R-:W-:Y:S05]  /*2ecf0*/  BSYNC B1 ;  /* 0x0000000000017941 */ /* 0x000fea0003800000 */
.L_x_2727:
[----:B------:R-:W-:Y:S05]  /*2ed00*/  BRA `(.L_x_2729) ;  /* 0xfffffde000ac7947 */ /* 0x000fea000383ffff */
.L_x_2445:
        /* <DEDUP_REMOVED lines=8> */
.L_x_2731:
[----:B------:R-:W-:Y:S05]  /*2ed90*/  BSYNC B1 ;  /* 0x0000000000017941 */ /* 0x000fea0003800000 */
.L_x_2730:
[----:B------:R-:W-:Y:S05]  /*2eda0*/  BRA `(.L_x_2732) ;  /* 0xfffffde000907947 */ /* 0x000fea000383ffff */
.L_x_2446:
        /* <DEDUP_REMOVED lines=8> */
.L_x_2734:
[----:B------:R-:W-:Y:S05]  /*2ee30*/  BSYNC B1 ;  /* 0x0000000000017941 */ /* 0x000fea0003800000 */
.L_x_2733:
[----:B------:R-:W-:Y:S05]  /*2ee40*/  BRA `(.L_x_2735) ;  /* 0xfffffde000747947 */ /* 0x000fea000383ffff */
.L_x_2448:
[----:B0-----:R0:W1:Y:S02]  /*2ee50*/  SYNCS.PHASECHK.TRANS64.TRYWAIT P4, [R16+URZ+0x38800], R99 ;  /* 0x03880063100075a7 */ /* 0x001064000808017f */
[----:B-1----:R-:W-:Y:S05]  /*2ee60*/  @!P4 NANOSLEEP.SYNCS 0x989680 ;  /* 0x009896800000c95d */ /* 0x002fea0003900000 */
[----:B------:R-:W1:Y:S02]  /*2ee70*/  @!P4 SYNCS.PHASECHK.TRANS64 P4, [R16+URZ+0x38800], R99 ;  /* 0x038800631000c5a7 */ /* 0x000e64000808007f */
[----:B-1----:R-:W-:Y:S05]  /*2ee80*/  @!P4 BRA `(.L_x_2448) ;  /* 0xfffffffc00f0c947 */ /* 0x002fea000383ffff */
[----:B------:R-:W-:Y:S05]  /*2ee90*/  BRA `(.L_x_2736) ;  /* 0xfffffde000f47947 */ /* 0x000fea000383ffff */
.L_x_2488:
        /* <DEDUP_REMOVED lines=8> */
.L_x_2738:
[----:B------:R-:W-:Y:S05]  /*2ef20*/  BSYNC B1 ;  /* 0x0000000000017941 */ /* 0x000fea0003800000 */
.L_x_2737:
[----:B------:R-:W-:Y:S05]  /*2ef30*/  BRA `(.L_x_2739) ;  /* 0xfffffe2400dc7947 */ /* 0x000fea000383ffff */
.L_x_2489:
        /* <DEDUP_REMOVED lines=8> */
.L_x_2741:
[----:B------:R-:W-:Y:S05]  /*2efc0*/  BSYNC B1 ;  /* 0x0000000000017941 */ /* 0x000fea0003800000 */
.L_x_2740:
[----:B------:R-:W-:Y:S05]  /*2efd0*/  BRA `(.L_x_2742) ;  /* 0xfffffe2400bc7947 */ /* 0x000fea000383ffff */
.L_x_2490:
        /* <DEDUP_REMOVED lines=8> */
.L_x_2744:
[----:B------:R-:W-:Y:S05]  /*2f060*/  BSYNC B1 ;  /* 0x0000000000017941 */ /* 0x000fea0003800000 */
.L_x_2743:
[----:B------:R-:W-:Y:S05]  /*2f070*/  BRA `(.L_x_2745) ;  /* 0xfffffe24009c7947 */ /* 0x000fea000383ffff */
.L_x_2491:
        /* <DEDUP_REMOVED lines=8> */
.L_x_2747:
[----:B------:R-:W-:Y:S05]  /*2f100*/  BSYNC B1 ;  /* 0x0000000000017941 */ /* 0x000fea0003800000 */
.L_x_2746:
[----:B------:R-:W-:Y:S05]  /*2f110*/  BRA `(.L_x_2748) ;  /* 0xfffffe24007c7947 */ /* 0x000fea000383ffff */
.L_x_2492:
        /* <DEDUP_REMOVED lines=8> */
.L_x_2750:
[----:B------:R-:W-:Y:S05]  /*2f1a0*/  BSYNC B1 ;  /* 0x0000000000017941 */ /* 0x000fea0003800000 */
.L_x_2749:
[----:B------:R-:W-:Y:S05]  /*2f1b0*/  BRA `(.L_x_2751) ;  /* 0xfffffe24005c7947 */ /* 0x000fea000383ffff */
.L_x_2493:
        /* <DEDUP_REMOVED lines=8> */
.L_x_2753:
[----:B------:R-:W-:Y:S05]  /*2f240*/  BSYNC B1 ;  /* 0x0000000000017941 */ /* 0x000fea0003800000 */
.L_x_2752:
[----:B------:R-:W-:Y:S05]  /*2f250*/  BRA `(.L_x_2754) ;  /* 0xfffffe24003c7947 */ /* 0x000fea000383ffff */
.L_x_2494:
        /* <DEDUP_REMOVED lines=8> */
.L_x_2756:
[----:B------:R-:W-:Y:S05]  /*2f2e0*/  BSYNC B1 ;  /* 0x0000000000017941 */ /* 0x000fea0003800000 */
.L_x_2755:
[----:B------:R-:W-:Y:S05]  /*2f2f0*/  BRA `(.L_x_2757) ;  /* 0xfffffe24001c7947 */ /* 0x000fea000383ffff */
.L_x_2495:
        /* <DEDUP_REMOVED lines=8> */
.L_x_2759:
[----:B------:R-:W-:Y:S05]  /*2f380*/  BSYNC B1 ;  /* 0x0000000000017941 */ /* 0x000fea0003800000 */
.L_x_2758:
[----:B------:R-:W-:Y:S05]  /*2f390*/  BRA `(.L_x_2760) ;  /* 0xfffffe2000fc7947 */ /* 0x000fea000383ffff */
.L_x_2496:
        /* <DEDUP_REMOVED lines=8> */
.L_x_2762:
[----:B------:R-:W-:Y:S05]  /*2f420*/  BSYNC B1 ;  /* 0x0000000000017941 */ /* 0x000fea0003800000 */
.L_x_2761:
[----:B------:R-:W-:Y:S05]  /*2f430*/  BRA `(.L_x_2763) ;  /* 0xfffffe2000dc7947 */ /* 0x000fea000383ffff */
.L_x_2497:
        /* <DEDUP_REMOVED lines=8> */
.L_x_2765:
[----:B------:R-:W-:Y:S05]  /*2f4c0*/  BSYNC B1 ;  /* 0x0000000000017941 */ /* 0x000fea0003800000 */
.L_x_2764:
[----:B------:R-:W-:Y:S05]  /*2f4d0*/  BRA `(.L_x_2766) ;  /* 0xfffffe2000bc7947 */ /* 0x000fea000383ffff */
.L_x_2498:
        /* <DEDUP_REMOVED lines=8> */
.L_x_2768:
[----:B------:R-:W-:Y:S05]  /*2f560*/  BSYNC B1 ;  /* 0x0000000000017941 */ /* 0x000fea0003800000 */
.L_x_2767:
[----:B------:R-:W-:Y:S05]  /*2f570*/  BRA `(.L_x_2769) ;  /* 0xfffffe20009c7947 */ /* 0x000fea000383ffff */
.L_x_2499:
        /* <DEDUP_REMOVED lines=8> */
.L_x_2771:
[----:B------:R-:W-:Y:S05]  /*2f600*/  BSYNC B1 ;  /* 0x0000000000017941 */ /* 0x000fea0003800000 */
.L_x_2770:
[----:B------:R-:W-:Y:S05]  /*2f610*/  BRA `(.L_x_2772) ;  /* 0xfffffe20007c7947 */ /* 0x000fea000383ffff */
.L_x_2500:
        /* <DEDUP_REMOVED lines=8> */
.L_x_2774:
[----:B------:R-:W-:Y:S05]  /*2f6a0*/  BSYNC B1 ;  /* 0x0000000000017941 */ /* 0x000fea0003800000 */
.L_x_2773:
[----:B------:R-:W-:Y:S05]  /*2f6b0*/  BRA `(.L_x_2775) ;  /* 0xfffffe20005c7947 */ /* 0x000fea000383ffff */
.L_x_2501:
        /* <DEDUP_REMOVED lines=8> */
.L_x_2777:
[----:B------:R-:W-:Y:S05]  /*2f740*/  BSYNC B1 ;  /* 0x0000000000017941 */ /* 0x000fea0003800000 */
.L_x_2776:
[----:B------:R-:W-:Y:S05]  /*2f750*/  BRA `(.L_x_2778) ;  /* 0xfffffe2000407947 */ /* 0x000fea000383ffff */
.L_x_2502:
        /* <DEDUP_REMOVED lines=8> */
.L_x_2780:
[----:B------:R-:W-:Y:S05]  /*2f7e0*/  BSYNC B1 ;  /* 0x0000000000017941 */ /* 0x000fea0003800000 */
.L_x_2779:
[----:B------:R-:W-:Y:S05]  /*2f7f0*/  BRA `(.L_x_2781) ;  /* 0xfffffe2000247947 */ /* 0x000fea000383ffff */
.L_x_2503:
        /* <DEDUP_REMOVED lines=8> */
.L_x_2783:
[----:B------:R-:W-:Y:S05]  /*2f880*/  BSYNC B1 ;  /* 0x0000000000017941 */ /* 0x000fea0003800000 */
.L_x_2782:
[----:B------:R-:W-:Y:S05]  /*2f890*/  BRA `(.L_x_2784) ;  /* 0xfffffe20000c7947 */ /* 0x000fea000383ffff */
.L_x_2505:
[----:B0-----:R0:W1:Y:S02]  /*2f8a0*/  SYNCS.PHASECHK.TRANS64.TRYWAIT P4, [R16+URZ+0x38800], R9 ;  /* 0x03880009100075a7 */ /* 0x001064000808017f */
[----:B-1----:R-:W-:Y:S05]  /*2f8b0*/  @!P4 NANOSLEEP.SYNCS 0x989680 ;  /* 0x009896800000c95d */ /* 0x002fea0003900000 */
[----:B------:R-:W1:Y:S02]  /*2f8c0*/  @!P4 SYNCS.PHASECHK.TRANS64 P4, [R16+URZ+0x38800], R9 ;  /* 0x038800091000c5a7 */ /* 0x000e64000808007f */
[----:B-1----:R-:W-:Y:S05]  /*2f8d0*/  @!P4 BRA `(.L_x_2505) ;  /* 0xfffffffc00f0c947 */ /* 0x002fea000383ffff */
[----:B------:R-:W-:Y:S05]  /*2f8e0*/  BRA `(.L_x_2785) ;  /* 0xfffffe20008c7947 */ /* 0x000fea000383ffff */
.L_x_2523:
[----:B-1----:R1:W2:Y:S02]  /*2f8f0*/  SYNCS.PHASECHK.TRANS64.TRYWAIT P2, [R0+URZ+0x38830], R3 ;  /* 0x03883003000075a7 */ /* 0x0022a4000804017f */
[----:B--2---:R-:W-:Y:S05]  /*2f900*/  @!P2 NANOSLEEP.SYNCS 0x989680 ;  /* 0x009896800000a95d */ /* 0x004fea0003900000 */
[----:B------:R-:W2:Y:S02]  /*2f910*/  @!P2 SYNCS.PHASECHK.TRANS64 P2, [R0+URZ+0x38830], R3 ;  /* 0x038830030000a5a7 */ /* 0x000ea4000804007f */
[----:B--2---:R-:W-:Y:S05]  /*2f920*/  @!P2 BRA `(.L_x_2523) ;  /* 0xfffffffc00f0a947 */ /* 0x004fea000383ffff */
[----:B------:R-:W-:Y:S05]  /*2f930*/  BRA `(.L_x_2522) ;  /* 0xfffffe5c00087947 */ /* 0x000fea000383ffff */
.L_x_2530:
[----:B-1----:R1:W2:Y:S02]  /*2f940*/  SYNCS.PHASECHK.TRANS64.TRYWAIT P2, [R11+URZ+0x38830], R4 ;  /* 0x038830040b0075a7 */ /* 0x0022a4000804017f */
[----:B--2---:R-:W-:Y:S05]  /*2f950*/  @!P2 NANOSLEEP.SYNCS 0x989680 ;  /* 0x009896800000a95d */ /* 0x004fea0003900000 */
[----:B------:R-:W2:Y:S02]  /*2f960*/  @!P2 SYNCS.PHASECHK.TRANS64 P2, [R11+URZ+0x38830], R4 ;  /* 0x038830040b00a5a7 */ /* 0x000ea4000804007f */
[----:B--2---:R-:W-:Y:S05]  /*2f970*/  @!P2 BRA `(.L_x_2530) ;  /* 0xfffffffc00f0a947 */ /* 0x004fea000383ffff */
[----:B------:R-:W-:Y:S05]  /*2f980*/  BRA `(.L_x_2529) ;  /* 0xfffffeac00047947 */ /* 0x000fea000383ffff */
.L_x_2535:
[----:B-1----:R1:W2:Y:S02]  /*2f990*/  SYNCS.PHASECHK.TRANS64.TRYWAIT P2, [R9+URZ+0x38850], R0 ;  /* 0x03885000090075a7 */ /* 0x0022a4000804017f */
[----:B--2---:R-:W-:Y:S05]  /*2f9a0*/  @!P2 NANOSLEEP.SYNCS 0x989680 ;  /* 0x009896800000a95d */ /* 0x004fea0003900000 */
[----:B------:R-:W2:Y:S02]  /*2f9b0*/  @!P2 SYNCS.PHASECHK.TRANS64 P2, [R9+URZ+0x38850], R0 ;  /* 0x038850000900a5a7 */ /* 0x000ea4000804007f */
[----:B--2---:R-:W-:Y:S05]  /*2f9c0*/  @!P2 BRA `(.L_x_2535) ;  /* 0xfffffffc00f0a947 */ /* 0x004fea000383ffff */
[----:B------:R-:W-:Y:S05]  /*2f9d0*/  BRA `(.L_x_2534) ;  /* 0xfffffee000c07947 */ /* 0x000fea000383ffff */
.L_x_2543:
[----:B-1----:R1:W2:Y:S02]  /*2f9e0*/  SYNCS.PHASECHK.TRANS64.TRYWAIT P2, [R4+URZ+0x38830], R5 ;  /* 0x03883005040075a7 */ /* 0x0022a4000804017f */
[----:B--2---:R-:W-:Y:S05]  /*2f9f0*/  @!P2 NANOSLEEP.SYNCS 0x989680 ;  /* 0x009896800000a95d */ /* 0x004fea0003900000 */
[----:B------:R-:W2:Y:S02]  /*2fa00*/  @!P2 SYNCS.PHASECHK.TRANS64 P2, [R4+URZ+0x38830], R5 ;  /* 0x038830050400a5a7 */ /* 0x000ea4000804007f */
[----:B--2---:R-:W-:Y:S05]  /*2fa10*/  @!P2 BRA `(.L_x_2543) ;  /* 0xfffffffc00f0a947 */ /* 0x004fea000383ffff */
[----:B------:R-:W-:Y:S05]  /*2fa20*/  BRA `(.L_x_2542) ;  /* 0xfffffef800847947 */ /* 0x000fea000383ffff */
.L_x_2548:
[----:B-1----:R1:W2:Y:S02]  /*2fa30*/  SYNCS.PHASECHK.TRANS64.TRYWAIT P2, [R9+URZ+0x38850], R0 ;  /* 0x03885000090075a7 */ /* 0x0022a4000804017f */
[----:B--2---:R-:W-:Y:S05]  /*2fa40*/  @!P2 NANOSLEEP.SYNCS 0x989680 ;  /* 0x009896800000a95d */ /* 0x004fea0003900000 */
[----:B------:R-:W2:Y:S02]  /*2fa50*/  @!P2 SYNCS.PHASECHK.TRANS64 P2, [R9+URZ+0x38850], R0 ;  /* 0x038850000900a5a7 */ /* 0x000ea4000804007f */
[----:B--2---:R-:W-:Y:S05]  /*2fa60*/  @!P2 BRA `(.L_x_2548) ;  /* 0xfffffffc00f0a947 */ /* 0x004fea000383ffff */
[----:B------:R-:W-:Y:S05]  /*2fa70*/  BRA `(.L_x_2547) ;  /* 0xffffff3000407947 */ /* 0x000fea000383ffff */
.L_x_2554:
[----:B-1----:R1:W2:Y:S02]  /*2fa80*/  SYNCS.PHASECHK.TRANS64.TRYWAIT P0, [R0+URZ+0x38850], R7 ;  /* 0x03885007000075a7 */ /* 0x0022a4000800017f */
[----:B--2---:R-:W-:Y:S05]  /*2fa90*/  @!P0 NANOSLEEP.SYNCS 0x989680 ;  /* 0x009896800000895d */ /* 0x004fea0003900000 */
[----:B------:R-:W2:Y:S02]  /*2faa0*/  @!P0 SYNCS.PHASECHK.TRANS64 P0, [R0+URZ+0x38850], R7 ;  /* 0x03885007000085a7 */ /* 0x000ea4000800007f */
[----:B--2---:R-:W-:Y:S05]  /*2fab0*/  @!P0 BRA `(.L_x_2554) ;  /* 0xfffffffc00f08947 */ /* 0x004fea000383ffff */
[----:B------:R-:W-:Y:S05]  /*2fac0*/  BRA `(.L_x_2553) ;  /* 0xffffff4800647947 */ /* 0x000fea000383ffff */
.L_x_2588:
        /* <DEDUP_REMOVED lines=11> */
.L_x_2787:
[----:B------:R-:W-:Y:S05]  /*2fb80*/  BSYNC B1 ;  /* 0x0000000000017941 */ /* 0x000fea0003800000 */
.L_x_2786:
[----:B------:R-:W-:Y:S05]  /*2fb90*/  BRA `(.L_x_2788) ;  /* 0xffffff9000e47947 */ /* 0x000fea000383ffff */
.L_x_2589:
[----:B------:R-:W-:Y:S01]  /*2fba0*/  BSSY B1, `(.L_x_2789) ;  /* 0x0000006000017945 */ /* 0x000fe20003800000 */
[----:B------:R-:W-:-:S07]  /*2fbb0*/  IMAD.MOV.U32 R15, RZ, RZ, -0x1 ;  /* 0xffffffffff0f7424 */ /* 0x000fce00078e00ff */
[----:B------:R-:W-:Y:S05]  /*2fbc0*/  WARPSYNC.COLLECTIVE R15, `(.L_x_2790) ;  /* 0x000000000f0c7348 */ /* 0x000fea0003c00000 */
[----:B------:R-:W-:Y:S02]  /*2fbd0*/  ELECT P6, UR62, PT ;  /* 0x00000000003e782f */ /* 0x000fe400038c0000 */
[----:B------:R-:W-:Y:S01]  /*2fbe0*/  MOV R14, UR62 ;  /* 0x0000003e000e7c02 */ /* 0x000fe20008000f00 */
[----:B------:R-:W-:Y:S10]  /*2fbf0*/  ENDCOLLECTIVE ;  /* 0x000000000000791b */ /* 0x000ff40003800000 */
.L_x_2790:
[----:B------:R-:W-:Y:S05]  /*2fc00*/  BSYNC B1 ;  /* 0x0000000000017941 */ /* 0x000fea0003800000 */
.L_x_2789:
[----:B------:R-:W-:Y:S05]  /*2fc10*/  BRA `(.L_x_2791) ;  /* 0xffffff9000d07947 */ /* 0x000fea000383ffff */
.L_x_2591:
[----:B0-----:R0:W1:Y:S02]  /*2fc20*/  SYNCS.PHASECHK.TRANS64.TRYWAIT P0, [R9+URZ+0x38820], R5 ;  /* 0x03882005090075a7 */ /* 0x001064000800017f */
[----:B-1----:R-:W-:Y:S05]  /*2fc30*/  @!P0 NANOSLEEP.SYNCS 0x989680 ;  /* 0x009896800000895d */ /* 0x002fea0003900000 */
[----:B------:R-:W1:Y:S02]  /*2fc40*/  @!P0 SYNCS.PHASECHK.TRANS64 P0, [R9+URZ+0x38820], R5 ;  /* 0x03882005090085a7 */ /* 0x000e64000800007f */
[----:B-1----:R-:W-:Y:S05]  /*2fc50*/  @!P0 BRA `(.L_x_2591) ;  /* 0xfffffffc00f08947 */ /* 0x002fea000383ffff */
[----:B------:R-:W-:Y:S05]  /*2fc60*/  BRA `(.L_x_2792) ;  /* 0xffffff9000ec7947 */ /* 0x000fea000383ffff */
.L_x_2594:
[----:B0-----:R0:W1:Y:S02]  /*2fc70*/  SYNCS.PHASECHK.TRANS64.TRYWAIT P0, [R5+URZ+0x388a0], R8 ;  /* 0x0388a008050075a7 */ /* 0x001064000800017f */
[----:B-1----:R-:W-:Y:S05]  /*2fc80*/  @!P0 NANOSLEEP.SYNCS 0x989680 ;  /* 0x009896800000895d */ /* 0x002fea0003900000 */
[----:B------:R-:W1:Y:S02]  /*2fc90*/  @!P0 SYNCS.PHASECHK.TRANS64 P0, [R5+URZ+0x388a0], R8 ;  /* 0x0388a008050085a7 */ /* 0x000e64000800007f */
[----:B-1----:R-:W-:Y:S05]  /*2fca0*/  @!P0 BRA `(.L_x_2594) ;  /* 0xfffffffc00f08947 */ /* 0x002fea000383ffff */
[----:B------:R-:W-:Y:S05]  /*2fcb0*/  BRA `(.L_x_2793) ;  /* 0xffffff9000fc7947 */ /* 0x000fea000383ffff */
.L_x_2596:
[----:B-1----:R1:W2:Y:S02]  /*2fcc0*/  SYNCS.PHASECHK.TRANS64.TRYWAIT P0, [R5+URZ+0x388c0], R8 ;  /* 0x0388c008050075a7 */ /* 0x0022a4000800017f */
[----:B--2---:R-:W-:Y:S05]  /*2fcd0*/  @!P0 NANOSLEEP.SYNCS 0x989680 ;  /* 0x009896800000895d */ /* 0x004fea0003900000 */
[----:B------:R-:W2:Y:S02]  /*2fce0*/  @!P0 SYNCS.PHASECHK.TRANS64 P0, [R5+URZ+0x388c0], R8 ;  /* 0x0388c008050085a7 */ /* 0x000ea4000800007f */
[----:B--2---:R-:W-:Y:S05]  /*2fcf0*/  @!P0 BRA `(.L_x_2596) ;  /* 0xfffffffc00f08947 */ /* 0x004fea000383ffff */
[----:B------:R-:W-:Y:S05]  /*2fd00*/  BRA `(.L_x_2794) ;  /* 0xffffff94009c7947 */ /* 0x000fea000383ffff */
.L_x_2600:
[----:B0-----:R0:W1:Y:S02]  /*2fd10*/  SYNCS.PHASECHK.TRANS64.TRYWAIT P0, [R6+URZ+0x388a0], R7 ;  /* 0x0388a007060075a7 */ /* 0x001064000800017f */
[----:B-1----:R-:W-:Y:S05]  /*2fd20*/  @!P0 NANOSLEEP.SYNCS 0x989680 ;  /* 0x009896800000895d */ /* 0x002fea0003900000 */
[----:B------:R-:W1:Y:S02]  /*2fd30*/  @!P0 SYNCS.PHASECHK.TRANS64 P0, [R6+URZ+0x388a0], R7 ;  /* 0x0388a007060085a7 */ /* 0x000e64000800007f */
[----:B-1----:R-:W-:Y:S05]  /*2fd40*/  @!P0 BRA `(.L_x_2600) ;  /* 0xfffffffc00f08947 */ /* 0x002fea000383ffff */
[----:B------:R-:W-:Y:S05]  /*2fd50*/  BRA `(.L_x_2795) ;  /* 0xffffff9800847947 */ /* 0x000fea000383ffff */
.L_x_2602:
[----:B-1----:R1:W2:Y:S02]  /*2fd60*/  SYNCS.PHASECHK.TRANS64.TRYWAIT P1, [R6+URZ+0x388c0], R7 ;  /* 0x0388c007060075a7 */ /* 0x0022a4000802017f */
[----:B--2---:R-:W-:Y:S05]  /*2fd70*/  @!P1 NANOSLEEP.SYNCS 0x989680 ;  /* 0x009896800000995d */ /* 0x004fea0003900000 */
[----:B------:R-:W2:Y:S02]  /*2fd80*/  @!P1 SYNCS.PHASECHK.TRANS64 P1, [R6+URZ+0x388c0], R7 ;  /* 0x0388c007060095a7 */ /* 0x000ea4000802007f */
[----:B--2---:R-:W-:Y:S05]  /*2fd90*/  @!P1 BRA `(.L_x_2602) ;  /* 0xfffffffc00f09947 */ /* 0x004fea000383ffff */
[----:B------:R-:W-:Y:S05]  /*2fda0*/  BRA `(.L_x_2796) ;  /* 0xffffff9c001c7947 */ /* 0x000fea000383ffff */
.L_x_2615:
        /* <DEDUP_REMOVED lines=11> */
.L_x_2798:
[----:B------:R-:W-:Y:S05]  /*2fe60*/  BSYNC B0 ;  /* 0x0000000000007941 */ /* 0x000fea0003800000 */
.L_x_2797:
[----:B------:R-:W-:Y:S05]  /*2fe70*/  BRA `(.L_x_2799) ;  /* 0xffffffa8007c7947 */ /* 0x000fea000383ffff */
.L_x_2616:
[----:B------:R-:W-:Y:S01]  /*2fe80*/  BSSY B0, `(.L_x_2800) ;  /* 0x0000006000007945 */ /* 0x000fe20003800000 */
[----:B------:R-:W-:-:S07]  /*2fe90*/  IMAD.MOV.U32 R15, RZ, RZ, -0x1 ;  /* 0xffffffffff0f7424 */ /* 0x000fce00078e00ff */
[----:B------:R-:W-:Y:S05]  /*2fea0*/  WARPSYNC.COLLECTIVE R15, `(.L_x_2801) ;  /* 0x000000000f0c7348 */ /* 0x000fea0003c00000 */
[----:B------:R-:W-:Y:S02]  /*2feb0*/  ELECT P6, UR62, PT ;  /* 0x00000000003e782f */ /* 0x000fe400038c0000 */
[----:B------:R-:W-:Y:S01]  /*2fec0*/  MOV R14, UR62 ;  /* 0x0000003e000e7c02 */ /* 0x000fe20008000f00 */
[----:B------:R-:W-:Y:S10]  /*2fed0*/  ENDCOLLECTIVE ;  /* 0x000000000000791b */ /* 0x000ff40003800000 */
.L_x_2801:
[----:B------:R-:W-:Y:S05]  /*2fee0*/  BSYNC B0 ;  /* 0x0000000000007941 */ /* 0x000fea0003800000 */
.L_x_2800:
[----:B------:R-:W-:Y:S05]  /*2fef0*/  BRA `(.L_x_2802) ;  /* 0xffffffa8006c7947 */ /* 0x000fea000383ffff */
.L_x_2619:
[----:B0-----:R0:W1:Y:S02]  /*2ff00*/  SYNCS.PHASECHK.TRANS64.TRYWAIT P0, [R7+URZ+0x38840], R10 ;  /* 0x0388400a070075a7 */ /* 0x001064000800017f */
[----:B-1----:R-:W-:Y:S05]  /*2ff10*/  @!P0 NANOSLEEP.SYNCS 0x989680 ;  /* 0x009896800000895d */ /* 0x002fea0003900000 */
[----:B------:R-:W1:Y:S02]  /*2ff20*/  @!P0 SYNCS.PHASECHK.TRANS64 P0, [R7+URZ+0x38840], R10 ;  /* 0x0388400a070085a7 */ /* 0x000e64000800007f */
[----:B-1----:R-:W-:Y:S05]  /*2ff30*/  @!P0 BRA `(.L_x_2619) ;  /* 0xfffffffc00f08947 */ /* 0x002fea000383ffff */
[----:B------:R-:W-:Y:S05]  /*2ff40*/  BRA `(.L_x_2803) ;  /* 0xffffffa800d07947 */ /* 0x000fea000383ffff */
.L_x_2622:
        /* <DEDUP_REMOVED lines=8> */
.L_x_2630:
[----:B0-----:R0:W1:Y:S02]  /*2ffd0*/  SYNCS.PHASECHK.TRANS64.TRYWAIT P0, [R8+URZ+0x38840], R9 ;  /* 0x03884009080075a7 */ /* 0x001064000800017f */
[----:B-1----:R-:W-:Y:S05]  /*2ffe0*/  @!P0 NANOSLEEP.SYNCS 0x989680 ;  /* 0x009896800000895d */ /* 0x002fea0003900000 */
[----:B------:R-:W1:Y:S02]  /*2fff0*/  @!P0 SYNCS.PHASECHK.TRANS64 P0, [R8+URZ+0x38840], R9 ;  /* 0x03884009080085a7 */ /* 0x000e64000800007f */
[----:B-1----:R-:W-:Y:S05]  /*30000*/  @!P0 BRA `(.L_x_2630) ;  /* 0xfffffffc00f08947 */ /* 0x002fea000383ffff */
[----:B------:R-:W-:Y:S05]  /*30010*/  BRA `(.L_x_2805) ;  /* 0xffffffb400007947 */ /* 0x000fea000383ffff */
.L_x_2632:
[----:B0-----:R0:W1:Y:S02]  /*30020*/  SYNCS.PHASECHK.TRANS64.TRYWAIT P0, [R8+URZ+0x38860], R9 ;  /* 0x03886009080075a7 */ /* 0x001064000800017f */
[----:B-1----:R-:W-:Y:S05]  /*30030*/  @!P0 NANOSLEEP.SYNCS 0x989680 ;  /* 0x009896800000895d */ /* 0x002fea0003900000 */
[----:B------:R-:W1:Y:S02]  /*30040*/  @!P0 SYNCS.PHASECHK.TRANS64 P0, [R8+URZ+0x38860], R9 ;  /* 0x03886009080085a7 */ /* 0x000e64000800007f */
[----:B-1----:R-:W-:Y:S05]  /*30050*/  @!P0 BRA `(.L_x_2632) ;  /* 0xfffffffc00f08947 */ /* 0x002fea000383ffff */
[----:B------:R-:W-:Y:S05]  /*30060*/  BRA `(.L_x_2806) ;  /* 0xffffffb400bc7947 */ /* 0x000fea000383ffff */
.L_x_2638:
[----:B-1----:R1:W2:Y:S02]  /*30070*/  SYNCS.PHASECHK.TRANS64.TRYWAIT P0, [R2+URZ+0x38840], R3 ;  /* 0x03884003020075a7 */ /* 0x0022a4000800017f */
[----:B--2---:R-:W-:Y:S05]  /*30080*/  @!P0 NANOSLEEP.SYNCS 0x989680 ;  /* 0x009896800000895d */ /* 0x004fea0003900000 */
[----:B------:R-:W2:Y:S02]  /*30090*/  @!P0 SYNCS.PHASECHK.TRANS64 P0, [R2+URZ+0x38840], R3 ;  /* 0x03884003020085a7 */ /* 0x000ea4000800007f */
[----:B--2---:R-:W-:Y:S05]  /*300a0*/  @!P0 BRA `(.L_x_2638) ;  /* 0xfffffffc00f08947 */ /* 0x004fea000383ffff */
[----:B------:R-:W-:Y:S05]  /*300b0*/  BRA `(.L_x_2807) ;  /* 0xffffffbc003c7947 */ /* 0x000fea000383ffff */
.L_x_2640:
[----:B0-----:R0:W1:Y:S02]  /*300c0*/  SYNCS.PHASECHK.TRANS64.TRYWAIT P0, [R2+URZ+0x38860], R3 ;  /* 0x03886003020075a7 */ /* 0x001064000800017f */
[----:B-1----:R-:W-:Y:S05]  /*300d0*/  @!P0 NANOSLEEP.SYNCS 0x989680 ;  /* 0x009896800000895d */ /* 0x002fea0003900000 */
[----:B------:R-:W1:Y:S02]  /*300e0*/  @!P0 SYNCS.PHASECHK.TRANS64 P0, [R2+URZ+0x38860], R3 ;  /* 0x03886003020085a7 */ /* 0x000e64000800007f */
[----:B-1----:R-:W-:Y:S05]  /*300f0*/  @!P0 BRA `(.L_x_2640) ;  /* 0xfffffffc00f08947 */ /* 0x002fea000383ffff */
[----:B------:R-:W-:Y:S05]  /*30100*/  BRA `(.L_x_2808) ;  /* 0xffffffbc00f87947 */ /* 0x000fea000383ffff */
.L_x_2646:
[----:B--2---:R2:W3:Y:S02]  /*30110*/  SYNCS.PHASECHK.TRANS64.TRYWAIT P0, [R2+URZ+0x38840], R3 ;  /* 0x03884003020075a7 */ /* 0x0044e4000800017f */
[----:B---3--:R-:W-:Y:S05]  /*30120*/  @!P0 NANOSLEEP.SYNCS 0x989680 ;  /* 0x009896800000895d */ /* 0x008fea0003900000 */
[----:B------:R-:W3:Y:S02]  /*30130*/  @!P0 SYNCS.PHASECHK.TRANS64 P0, [R2+URZ+0x38840], R3 ;  /* 0x03884003020085a7 */ /* 0x000ee4000800007f */
[----:B---3--:R-:W-:Y:S05]  /*30140*/  @!P0 BRA `(.L_x_2646) ;  /* 0xfffffffc00f08947 */ /* 0x008fea000383ffff */
[----:B------:R-:W-:Y:S05]  /*30150*/  BRA `(.L_x_2809) ;  /* 0xffffffc400547947 */ /* 0x000fea000383ffff */
.L_x_2648:
[----:B0-----:R0:W1:Y:S02]  /*30160*/  SYNCS.PHASECHK.TRANS64.TRYWAIT P0, [R2+URZ+0x38860], R9 ;  /* 0x03886009020075a7 */ /* 0x001064000800017f */
[----:B-1----:R-:W-:Y:S05]  /*30170*/  @!P0 NANOSLEEP.SYNCS 0x989680 ;  /* 0x009896800000895d */ /* 0x002fea0003900000 */
[----:B------:R-:W1:Y:S02]  /*30180*/  @!P0 SYNCS.PHASECHK.TRANS64 P0, [R2+URZ+0x38860], R9 ;  /* 0x03886009020085a7 */ /* 0x000e64000800007f */
[----:B-1----:R-:W-:Y:S05]  /*30190*/  @!P0 BRA `(.L_x_2648) ;  /* 0xfffffffc00f08947 */ /* 0x002fea000383ffff */
[----:B------:R-:W-:Y:S05]  /*301a0*/  BRA `(.L_x_2810) ;  /* 0xffffffc8000c7947 */ /* 0x000fea000383ffff */
.L_x_2656:
[----:B-1----:R1:W2:Y:S02]  /*301b0*/  SYNCS.PHASECHK.TRANS64.TRYWAIT P0, [R3+URZ+0x38860], R0 ;  /* 0x03886000030075a7 */ /* 0x0022a4000800017f */
[----:B--2---:R-:W-:Y:S05]  /*301c0*/  @!P0 NANOSLEEP.SYNCS 0x989680 ;  /* 0x009896800000895d */ /* 0x004fea0003900000 */
[----:B------:R-:W2:Y:S02]  /*301d0*/  @!P0 SYNCS.PHASECHK.TRANS64 P0, [R3+URZ+0x38860], R0 ;  /* 0x03886000030085a7 */ /* 0x000ea4000800007f */
[----:B--2---:R-:W-:Y:S05]  /*301e0*/  @!P0 BRA `(.L_x_2656) ;  /* 0xfffffffc00f08947 */ /* 0x004fea000383ffff */
[----:B------:R-:W-:Y:S05]  /*301f0*/  BRA `(.L_x_2811) ;  /* 0xffffffcc00507947 */ /* 0x000fea000383ffff */
.L_x_2659:
[----:B------:R-:W-:Y:S01]  /*30200*/  BSSY B0, `(.L_x_2812) ;  /* 0x0000008000007945 */ /* 0x000fe20003800000 */
[----:B------:R-:W-:Y:S02]  /*30210*/  IMAD.MOV.U32 R13, RZ, RZ, R16 ;  /* 0x000000ffff0d7224 */ /* 0x000fe400078e0010 */
[----:B------:R-:W-:Y:S02]  /*30220*/  IMAD.MOV.U32 R12, RZ, RZ, RZ ;  /* 0x000000ffff0c7224 */ /* 0x000fe400078e00ff */
[----:B------:R-:W-:Y:S02]  /*30230*/  IMAD.MOV.U32 R11, RZ, RZ, 0x1f ;  /* 0x0000001fff0b7424 */ /* 0x000fe400078e00ff */
[----:B0-----:R-:W-:-:S07]  /*30240*/  IMAD.MOV.U32 R15, RZ, RZ, -0x1 ;  /* 0xffffffffff0f7424 */ /* 0x001fce00078e00ff */
[----:B-1----:R-:W-:Y:S05]  /*30250*/  WARPSYNC.COLLECTIVE R15, `(.L_x_2813) ;  /* 0x000000000f087348 */ /* 0x002fea0003c00000 */
[----:B------:R0:W2:Y:S02]  /*30260*/  SHFL.IDX P6, R14, R13, R12, R11 ;  /* 0x0000000c0d0e7389 */ /* 0x0000a400000c000b */
[----:B012---:R-:W-:Y:S01]  /*30270*/  ENDCOLLECTIVE ;  /* 0x000000000000791b */ /* 0x007fe20003800000 */
.L_x_2813:
[----:B------:R-:W-:Y:S05]  /*30280*/  BSYNC B0 ;  /* 0x0000000000007941 */ /* 0x000fea0003800000 */
.L_x_2812:
        /* <DEDUP_REMOVED lines=8> */
.L_x_2814:
[----:B------:R-:W-:Y:S01]  /*30310*/  IMAD.MOV.U32 R16, RZ, RZ, R14 ;  /* 0x000000ffff107224 */ /* 0x000fe200078e000e */
[----:B------:R-:W-:Y:S06]  /*30320*/  BRA `(.L_x_2815) ;  /* 0xffffffd0000c7947 */ /* 0x000fec000383ffff */
.L_x_2662:
        /* <DEDUP_REMOVED lines=8> */
.L_x_2817:
[----:B------:R-:W-:Y:S05]  /*303b0*/  BSYNC B0 ;  /* 0x0000000000007941 */ /* 0x000fea0003800000 */
.L_x_2816:
        /* <DEDUP_REMOVED lines=10> */
.L_x_2818:
        /* <DEDUP_REMOVED lines=8> */
.L_x_2819:
        /* <DEDUP_REMOVED lines=8> */
.L_x_2820:
        /* <DEDUP_REMOVED lines=8> */
.L_x_2821:
        /* <DEDUP_REMOVED lines=8> */
.L_x_2822:
[----:B------:R-:W-:Y:S05]  /*30660*/  BRA `(.L_x_2823) ;  /* 0xffffffcc00d07947 */ /* 0x000fea000383ffff */
.L_x_2667:
        /* <DEDUP_REMOVED lines=8> */
.L_x_2825:
[----:B------:R-:W-:Y:S05]  /*306f0*/  BSYNC B0 ;  /* 0x0000000000007941 */ /* 0x000fea0003800000 */
.L_x_2824:
        /* <DEDUP_REMOVED lines=10> */
.L_x_2826:
        /* <DEDUP_REMOVED lines=8> */
.L_x_2827:
        /* <DEDUP_REMOVED lines=8> */
.L_x_2828:
        /* <DEDUP_REMOVED lines=8> */
.L_x_2829:
        /* <DEDUP_REMOVED lines=8> */
.L_x_2830:
[----:B------:R-:W-:Y:S05]  /*309a0*/  BRA `(.L_x_2831) ;  /* 0xffffffcc00b47947 */ /* 0x000fea000383ffff */
.L_x_2669:
[----:B------:R-:W-:Y:S01]  /*309b0*/  BSSY B0, `(.L_x_2832) ;  /* 0x0000006000007945 */ /* 0x000fe20003800000 */
[----:B------:R-:W-:Y:S01]  /*309c0*/  PLOP3.LUT P6, PT, P6, PT, PT, 0x8, 0x0 ;  /* 0x000000000000781c */ /* 0x000fe200037ce170 */
[----:B------:R-:W-:-:S12]  /*309d0*/  IMAD.MOV.U32 R15, RZ, RZ, -0x1 ;  /* 0xffffffffff0f7424 */ /* 0x000fd800078e00ff */
[----:B0-----:R-:W-:Y:S05]  /*309e0*/  WARPSYNC.COLLECTIVE R15, `(.L_x_2833) ;  /* 0x000000000f087348 */ /* 0x001fea0003c00000 */
[----:B------:R-:W-:Y:S01]  /*309f0*/  VOTE.ANY R14, PT, P6 ;  /* 0x00000000000e7806 */ /* 0x000fe200030e0100 */
[----:B0-----:R-:W-:Y:S06]  /*30a00*/  ENDCOLLECTIVE ;  /* 0x000000000000791b */ /* 0x001fec0003800000 */
.L_x_2833:
[----:B------:R-:W-:Y:S05]  /*30a10*/  BSYNC B0 ;  /* 0x0000000000007941 */ /* 0x000fea0003800000 */
.L_x_2832:
        /* <DEDUP_REMOVED lines=9> */
.L_x_2834:
[----:B------:R-:W-:Y:S01]  /*30ab0*/  IMAD.MOV.U32 R17, RZ, RZ, R14 ;  /* 0x000000ffff117224 */ /* 0x000fe200078e000e */
[----:B------:R-:W-:Y:S06]  /*30ac0*/  BRA `(.L_x_2835) ;  /* 0xffffffcc00a47947 */ /* 0x000fec000383ffff */
.L_x_2671:
[----:B------:R-:W-:Y:S01]  /*30ad0*/  BSSY B0, `(.L_x_2836) ;  /* 0x0000007000007945 */ /* 0x000fe20003800000 */
[----:B------:R-:W-:Y:S02]  /*30ae0*/  IMAD.MOV.U32 R13, RZ, RZ, R2 ;  /* 0x000000ffff0d7224 */ /* 0x000fe400078e0002 */
[----:B------:R-:W-:Y:S02]  /*30af0*/  IMAD.MOV.U32 R11, RZ, RZ, 0x1f ;  /* 0x0000001fff0b7424 */ /* 0x000fe400078e00ff */
[----:B------:R-:W-:-:S07]  /*30b00*/  IMAD.MOV.U32 R15, RZ, RZ, -0x1 ;  /* 0xffffffffff0f7424 */ /* 0x000fce00078e00ff */
[----:B012---:R-:W-:Y:S05]  /*30b10*/  WARPSYNC.COLLECTIVE R15, `(.L_x_2837) ;  /* 0x000000000f087348 */ /* 0x007fea0003c00000 */
[----:B------:R3:W4:Y:S02]  /*30b20*/  SHFL.IDX P6, R14, R13, R12, R11 ;  /* 0x0000000c0d0e7389 */ /* 0x00072400000c000b */
[----:B01234-:R-:W-:Y:S01]  /*30b30*/  ENDCOLLECTIVE ;  /* 0x000000000000791b */ /* 0x01ffe20003800000 */
.L_x_2837:
[----:B------:R-:W-:Y:S05]  /*30b40*/  BSYNC B0 ;  /* 0x0000000000007941 */ /* 0x000fea0003800000 */
.L_x_2836:
[----:B------:R-:W-:Y:S01]  /*30b50*/  IMAD.MOV.U32 R7, RZ, RZ, R14 ;  /* 0x000000ffff077224 */ /* 0x000fe200078e000e */
[----:B------:R-:W-:Y:S06]  /*30b60*/  BRA `(.L_x_2670) ;  /* 0xffffffcc00987947 */ /* 0x000fec000383ffff */
.L_x_2675:
[----:B-1----:R1:W2:Y:S02]  /*30b70*/  SYNCS.PHASECHK.TRANS64.TRYWAIT P0, [R0+URZ+0x38820], R3 ;  /* 0x03882003000075a7 */ /* 0x0022a4000800017f */
[----:B--2---:R-:W-:Y:S05]  /*30b80*/  @!P0 NANOSLEEP.SYNCS 0x989680 ;  /* 0x009896800000895d */ /* 0x004fea0003900000 */
[----:B------:R-:W2:Y:S02]  /*30b90*/  @!P0 SYNCS.PHASECHK.TRANS64 P0, [R0+URZ+0x38820], R3 ;  /* 0x03882003000085a7 */ /* 0x000ea4000800007f */
[----:B--2---:R-:W-:Y:S05]  /*30ba0*/  @!P0 BRA `(.L_x_2675) ;  /* 0xfffffffc00f08947 */ /* 0x004fea000383ffff */
[----:B------:R-:W-:Y:S05]  /*30bb0*/  BRA `(.L_x_2838) ;  /* 0xffffffd4000c7947 */ /* 0x000fea000383ffff */
.L_x_2676:
        /* <DEDUP_REMOVED lines=11> */
.L_x_2840:
[----:B------:R-:W-:Y:S05]  /*30c70*/  BSYNC B0 ;  /* 0x0000000000007941 */ /* 0x000fea0003800000 */
.L_x_2839:
[----:B------:R-:W-:Y:S05]  /*30c80*/  BRA `(.L_x_2841) ;  /* 0xffffffd000f47947 */ /* 0x000fea000383ffff */
.L_x_2677:
[----:B------:R-:W-:Y:S01]  /*30c90*/  BSSY B0, `(.L_x_2842) ;  /* 0x0000006000007945 */ /* 0x000fe20003800000 */
[----:B------:R-:W-:-:S07]  /*30ca0*/  IMAD.MOV.U32 R15, RZ, RZ, -0x1 ;  /* 0xffffffffff0f7424 */ /* 0x000fce00078e00ff */
[----:B012---:R-:W-:Y:S05]  /*30cb0*/  WARPSYNC.COLLECTIVE R15, `(.L_x_2843) ;  /* 0x000000000f0c7348 */ /* 0x007fea0003c00000 */
[----:B------:R-:W-:Y:S02]  /*30cc0*/  ELECT P6, UR62, PT ;  /* 0x00000000003e782f */ /* 0x000fe400038c0000 */
[----:B------:R-:W-:Y:S01]  /*30cd0*/  MOV R14, UR62 ;  /* 0x0000003e000e7c02 */ /* 0x000fe20008000f00 */
[----:B012---:R-:W-:Y:S10]  /*30ce0*/  ENDCOLLECTIVE ;  /* 0x000000000000791b */ /* 0x007ff40003800000 */
.L_x_2843:
[----:B------:R-:W-:Y:S05]  /*30cf0*/  BSYNC B0 ;  /* 0x0000000000007941 */ /* 0x000fea0003800000 */
.L_x_2842:
[----:B------:R-:W-:Y:S05]  /*30d00*/  BRA `(.L_x_2844) ;  /* 0xffffffd000e87947 */ /* 0x000fea000383ffff */
.L_x_2679:
[----:B-1----:R1:W2:Y:S02]  /*30d10*/  SYNCS.PHASECHK.TRANS64.TRYWAIT P0, [R6+URZ], R5 ;  /* 0x00000005060075a7 */ /* 0x0022a4000800017f */
[----:B--2---:R-:W-:Y:S05]  /*30d20*/  @!P0 NANOSLEEP.SYNCS 0x989680 ;  /* 0x009896800000895d */ /* 0x004fea0003900000 */
[----:B------:R-:W2:Y:S02]  /*30d30*/  @!P0 SYNCS.PHASECHK.TRANS64 P0, [R6+URZ], R5 ;  /* 0x00000005060085a7 */ /* 0x000ea4000800007f */
[----:B--2---:R-:W-:Y:S05]  /*30d40*/  @!P0 BRA `(.L_x_2679) ;  /* 0xfffffffc00f08947 */ /* 0x004fea000383ffff */
[----:B------:R-:W-:Y:S05]  /*30d50*/  BRA `(.L_x_2845) ;  /* 0xffffffd4002c7947 */ /* 0x000fea000383ffff */
.L_x_2680:
[----:B--2---:R2:W3:Y:S02]  /*30d60*/  SYNCS.PHASECHK.TRANS64.TRYWAIT P0, [R7+URZ], R2 ;  /* 0x00000002070075a7 */ /* 0x0044e4000800017f */
[----:B---3--:R-:W-:Y:S05]  /*30d70*/  @!P0 NANOSLEEP.SYNCS 0x989680 ;  /* 0x009896800000895d */ /* 0x008fea0003900000 */
[----:B------:R-:W3:Y:S02]  /*30d80*/  @!P0 SYNCS.PHASECHK.TRANS64 P0, [R7+URZ], R2 ;  /* 0x00000002070085a7 */ /* 0x000ee4000800007f */
[----:B---3--:R-:W-:Y:S05]  /*30d90*/  @!P0 BRA `(.L_x_2680) ;  /* 0xfffffffc00f08947 */ /* 0x008fea000383ffff */
[----:B------:R-:W-:Y:S05]  /*30da0*/  BRA `(.L_x_2846) ;  /* 0xffffffd400207947 */ /* 0x000fea000383ffff */
.L_x_2682:
[----:B---3--:R3:W4:Y:S02]  /*30db0*/  SYNCS.PHASECHK.TRANS64.TRYWAIT P0, [R4+URZ], R5 ;  /* 0x00000005040075a7 */ /* 0x008724000800017f */
[----:B----4-:R-:W-:Y:S05]  /*30dc0*/  @!P0 NANOSLEEP.SYNCS 0x989680 ;  /* 0x009896800000895d */ /* 0x010fea0003900000 */
[----:B------:R-:W4:Y:S02]  /*30dd0*/  @!P0 SYNCS.PHASECHK.TRANS64 P0, [R4+URZ], R5 ;  /* 0x00000005040085a7 */ /* 0x000f24000800007f */
[----:B----4-:R-:W-:Y:S05]  /*30de0*/  @!P0 BRA `(.L_x_2682) ;  /* 0xfffffffc00f08947 */ /* 0x010fea000383ffff */
[----:B------:R-:W-:Y:S05]  /*30df0*/  BRA `(.L_x_2847) ;  /* 0xffffffd400287947 */ /* 0x000fea000383ffff */
.L_x_2848:
        /* <DEDUP_REMOVED lines=16> */
.L_x_12758:


//--------------------- .text._ZN7cutlass13device_kernelIN5flash11enable_sm90INS1_16FlashAttnFwdSm90INS1_25CollectiveMainloopFwdSm90ILi2EN4cute5tupleIJNS5_1CILi1EEES8_S8_EEENS6_IJNS7_ILi128EEENS7_ILi112EEENS7_ILi192EEEEEELi192ENS_10bfloat16_tEfNS_4arch4Sm90ELb0ELb0ELb0ELb0ELb0ELb0ELb0ELb1ELb1ELb0ELb0ELb0EEENS1_21CollectiveEpilogueFwdINS6_IJSA_SC_SB_EEES9_SE_SG_Li256ELb0ELb0ELb0ELb0EEENS1_29StaticPersistentTileSchedulerILb0EEEEEEEEEvNT_6ParamsE --------------------------
	.section	.text._ZN7cutlass13device_kernelIN5flash11enable_sm90INS1_16FlashAttnFwdSm90INS1_25CollectiveMainloopFwdSm90ILi2EN4cute5tupleIJNS5_1CILi1EEES8_S8_EEENS6_IJNS7_ILi128EEENS7_ILi112EEENS7_ILi192EEEEEELi192ENS_10bfloat16_tEfNS_4arch4Sm90ELb0ELb0ELb0ELb0ELb0ELb0ELb0ELb1ELb1ELb0ELb0ELb0EEENS1_21CollectiveEpilogueFwdINS6_IJSA_SC_SB_EEES9_SE_SG_Li256ELb0ELb0ELb0ELb0EEENS1_29StaticPersistentTileSchedulerILb0EEEEEEEEEvNT_6ParamsE,"ax",@progbits
	.align	128
.text._ZN7cutlass13device_kernelIN5flash11enable_sm90INS1_16FlashAttnFwdSm90INS1_25CollectiveMainloopFwdSm90ILi2EN4cute5tupleIJNS5_1CILi1EEES8_S8_EEENS6_IJNS7_ILi128EEENS7_ILi112EEENS7_ILi192EEEEEELi192ENS_10bfloat16_tEfNS_4arch4Sm90ELb0ELb0ELb0ELb0ELb0ELb0ELb0ELb1ELb1ELb0ELb0ELb0EEENS1_21CollectiveEpilogueFwdINS6_IJSA_SC_SB_EEES9_SE_SG_Li256ELb0ELb0ELb0ELb0EEENS1_29StaticPersistentTileSchedulerILb0EEEEEEEEEvNT_6ParamsE:
        .type           _ZN7cutlass13device_kernelIN5flash11enable_sm90INS1_16FlashAttnFwdSm90INS1_25CollectiveMainloopFwdSm90ILi2EN4cute5tupleIJNS5_1CILi1EEES8_S8_EEENS6_IJNS7_ILi128EEENS7_ILi112EEENS7_ILi192EEEEEELi192ENS_10bfloat16_tEfNS_4arch4Sm90ELb0ELb0ELb0ELb0ELb0ELb0ELb0ELb1ELb1ELb0ELb0ELb0EEENS1_21CollectiveEpilogueFwdINS6_IJSA_SC_SB_EEES9_SE_SG_Li256ELb0ELb0ELb0ELb0EEENS1_29StaticPersistentTileSchedulerILb0EEEEEEEEEvNT_6ParamsE,@function
        .size           _ZN7cutlass13device_kernelIN5flash11enable_sm90INS1_16FlashAttnFwdSm90INS1_25CollectiveMainloopFwdSm90ILi2EN4cute5tupleIJNS5_1CILi1EEES8_S8_EEENS6_IJNS7_ILi128EEENS7_ILi112EEENS7_ILi192EEEEEELi192ENS_10bfloat16_tEfNS_4arch4Sm90ELb0ELb0ELb0ELb0ELb0ELb0ELb0ELb1ELb1ELb0ELb0ELb0EEENS1_21CollectiveEpilogueFwdINS6_IJSA_SC_SB_EEES9_SE_SG_Li256ELb0ELb0ELb0ELb0EEENS1_29StaticPersistentTileSchedulerILb0EEEEEEEEEvNT_6ParamsE,(.L_x_12759 - _ZN7cutlass13device_kernelIN5flash11enable_sm90INS1_16FlashAttnFwdSm90INS1_25CollectiveMainloopFwdSm90ILi2EN4cute5tupleIJNS5_1CILi1EEES8_S8_EEENS6_IJNS7_ILi128EEENS7_ILi112EEENS7_ILi192EEEEEELi192ENS_10bfloat16_tEfNS_4arch4Sm90ELb0ELb0ELb0ELb0ELb0ELb0ELb0ELb1ELb1ELb0ELb0ELb0EEENS1_21CollectiveEpilogueFwdINS6_IJSA_SC_SB_EEES9_SE_SG_Li256ELb0ELb0ELb0ELb0EEENS1_29StaticPersistentTileSchedulerILb0EEEEEEEEEvNT_6ParamsE)
        .other          _ZN7cutlass13device_kernelIN5flash11enable_sm90INS1_16FlashAttnFwdSm90INS1_25CollectiveMainloopFwdSm90ILi2EN4cute5tupleIJNS5_1CILi1EEES8_S8_EEENS6_IJNS7_ILi128EEENS7_ILi112EEENS7_ILi192EEEEEELi192ENS_10bfloat16_tEfNS_4arch4Sm90ELb0ELb0ELb0ELb0ELb0ELb0ELb0ELb1ELb1ELb0ELb0ELb0EEENS1_21CollectiveEpilogueFwdINS6_IJSA_SC_SB_EEES9_SE_SG_Li256ELb0ELb0ELb0ELb0EEENS1_29StaticPersistentTileSchedulerILb0EEEEEEEEEvNT_6ParamsE,@"STO_CUDA_ENTRY STV_DEFAULT"
_ZN7cutlass13device_kernelIN5flash11enable_sm90INS1_16FlashAttnFwdSm90INS1_25CollectiveMainloopFwdSm90ILi2EN4cute5tupleIJNS5_1CILi1EEES8_S8_EEENS6_IJNS7_ILi128EEENS7_ILi112EEENS7_ILi192EEEEEELi192ENS_10bfloat16_tEfNS_4arch4Sm90ELb0ELb0ELb0ELb0ELb0ELb0ELb0ELb1ELb1ELb0ELb0ELb0EEENS1_21CollectiveEpilogueFwdINS6_IJSA_SC_SB_EEES9_SE_SG_Li256ELb0ELb0ELb0ELb0EEENS1_29StaticPersistentTileSchedulerILb0EEEEEEEEEvNT_6ParamsE:
        /* <DEDUP_REMOVED lines=24> */
.L_x_2850:
[----:B------:R-:W-:Y:S05]  /*0180*/  BSYNC B0 ;  /* 0x0000000000007941 */ /* 0x000fea0003800000 */
.L_x_2849:
        /* <DEDUP_REMOVED lines=37> */
.L_x_2851:
        /* <DEDUP_REMOVED lines=22> */
.L_x_2852:
        /* <DEDUP_REMOVED lines=18> */
.L_x_2853:
        /* <DEDUP_REMOVED lines=22> */
.L_x_2854:
        /* <DEDUP_REMOVED lines=22> */
.L_x_2855:
[----:B-1----:R-:W-:Y:S01]  /*0920*/  UMOV UR4, 0x1 ;  /* 0x0000000100047882 */ /* 0x002fe20000000000 */
[----:B------:R-:W-:Y:S01]  /*0930*/  PLOP3.LUT P0, PT, PT, PT, UP0, 0x80, 0x0 ;  /* 0x000000000000781c */ /* 0x000fe20003f0f008 */
[----:B------:R-:W-:Y:S01]  /*0940*/  USEL UR4, UR4, 0x2, !UP0 ;  /* 0x0000000204047887 */ /* 0x000fe2000c000000 */
[----:B------:R-:W-:-:S05]  /*0950*/  NOP ;  /* 0x0000000000007918 */ /* 0x000fca0000000000 */
[----:B------:R-:W-:-:S05]  /*0960*/  IMAD.U32 R2, RZ, RZ, UR4 ;  /* 0x00000004ff027e24 */ /* 0x000fca000f8e00ff */
[----:B------:R1:W-:Y:S01]  /*0970*/  STL [R1+0x1c], R2 ;  /* 0x00001c0201007387 */ /* 0x0003e20000100800 */
[----:B--23--:R-:W-:Y:S06]  /*0980*/  BAR.SYNC.DEFER_BLOCKING 0x0 ;  /* 0x0000000000007b1d */ /* 0x00cfec0000010000 */
[----:B------:R-:W-:Y:S05]  /*0990*/  @!P0 BRA `(.L_x_2856) ;  /* 0x000000a8009c8947 */ /* 0x000fea0003800000 */
.L_x_2857:
        /* <DEDUP_REMOVED lines=9> */
[----:B-1----:R-:W2:Y:S01]  /*0a30*/  LDL R2, [R1+0x1c] ;  /* 0x00001c0001027983 */ /* 0x002ea20000100800 */
[----:B------:R-:W-:Y:S01]  /*0a40*/  VIADD R0, R4, 0xffffff80 ;  /* 0xffffff8004007836 */ /* 0x000fe20000000000 */
[----:B------:R-:W1:Y:S01]  /*0a50*/  S2UR UR5, SR_CgaCtaId ;  /* 0x00000000000579c3 */ /* 0x000e620000008800 */
[----:B------:R-:W-:Y:S01]  /*0a60*/  UMOV UR4, 0x400 ;  /* 0x0000040000047882 */ /* 0x000fe20000000000 */
[----:B------:R-:W-:Y:S01]  /*0a70*/  IMAD.MOV.U32 R210, RZ, RZ, -0x2 ;  /* 0xfffffffeffd27424 */ /* 0x000fe200078e00ff */
[----:B------:R-:W-:Y:S01]  /*0a80*/  UMOV UR38, URZ ;  /* 0x0000003f00267c82 */ /* 0x000fe20008000000 */
[----:B------:R-:W-:Y:S01]  /*0a90*/  SHF.R.S32.HI R3, RZ, 0x1f, R0 ;  /* 0x0000001fff037819 */ /* 0x000fe20000011400 */
[----:B------:R-:W-:-:S03]  /*0aa0*/  IMAD.U32 R22, RZ, RZ, UR7 ;  /* 0x00000007ff167e24 */ /* 0x000fc6000f8e00ff */
[----:B------:R-:W3:Y:S01]  /*0ab0*/  S2UR UR6, SR_SWINHI ;  /* 0x00000000000679c3 */ /* 0x000ee20000002f00 */
[CC--:B------:R-:W-:Y:S02]  /*0ac0*/  LEA.HI R6, R3.reuse, R0.reuse, RZ, 0x4 ;  /* 0x0000000003067211 */ /* 0x0c0fe400078f20ff */
[----:B------:R-:W-:Y:S02]  /*0ad0*/  LEA.HI R208, R3, R0, RZ, 0x5 ;  /* 0x0000000003d07211 */ /* 0x000fe400078f28ff */
[----:B------:R-:W-:Y:S02]  /*0ae0*/  SHF.R.S32.HI R7, RZ, 0x4, R6 ;  /* 0x00000004ff077819 */ /* 0x000fe40000011406 */
[----:B------:R-:W-:Y:S02]  /*0af0*/  SHF.R.S32.HI R208, RZ, 0x5, R208 ;  /* 0x00000005ffd07819 */ /* 0x000fe400000114d0 */
[----:B------:R-:W-:-:S04]  /*0b00*/  LEA.HI R8, R6, R7, RZ, 0x1 ;  /* 0x0000000706087211 */ /* 0x000fc800078f08ff */
[----:B------:R-:W-:Y:S01]  /*0b10*/  LOP3.LUT R8, R8, 0x1ffffffe, RZ, 0xc0, !PT ;  /* 0x1ffffffe08087812 */ /* 0x000fe200078ec0ff */
[----:B-1----:R-:W-:-:S03]  /*0b20*/  ULEA UR9, UR5, UR4, 0x18 ;  /* 0x0000000405097291 */ /* 0x002fc6000f8ec03f */
[----:B------:R-:W-:-:S03]  /*0b30*/  IADD3 R8, R7, -R8, RZ ;  /* 0x8000000807087210 */ /* 0x000fc60007ffe0ff */
[----:B------:R-:W-:Y:S01]  /*0b40*/  IMAD.U32 R16, RZ, RZ, UR9 ;  /* 0x00000009ff107e24 */ /* 0x000fe2000f8e00ff */
[----:B------:R-:W-:Y:S01]  /*0b50*/  UMOV UR4, UR9 ;  /* 0x0000000900047c82 */ /* 0x000fe20008000000 */
[----:B---3--:R-:W-:Y:S01]  /*0b60*/  UMOV UR5, UR6 ;  /* 0x0000000600057c82 */ /* 0x008fe20008000000 */
[----:B------:R-:W-:Y:S02]  /*0b70*/  IMAD.U32 R18, RZ, RZ, UR4 ;  /* 0x00000004ff127e24 */ /* 0x000fe4000f8e00ff */
[----:B------:R-:W-:Y:S01]  /*0b80*/  IMAD.U32 R19, RZ, RZ, UR5 ;  /* 0x00000005ff137e24 */ /* 0x000fe2000f8e00ff */
[----:B------:R-:W-:Y:S02]  /*0b90*/  UMOV UR5, URZ ;  /* 0x0000003f00057c82 */ /* 0x000fe40008000000 */
[----:B------:R-:W-:Y:S01]  /*0ba0*/  IMAD.U32 R23, RZ, RZ, UR5 ;  /* 0x00000005ff177e24 */ /* 0x000fe2000f8e00ff */
[----:B--2---:R-:W-:Y:S02]  /*0bb0*/  R2UR UR8, R2 ;  /* 0x00000000020872ca */ /* 0x004fe400000e0000 */
[----:B------:R-:W-:-:S02]  /*0bc0*/  LEA.HI R2, R3, R0, RZ, 0x7 ;  /* 0x0000000003027211 */ /* 0x000fc400078f38ff */
[----:B------:R-:W-:Y:S02]  /*0bd0*/  LOP3.LUT R3, R6, 0x3fffff0, RZ, 0xc0, !PT ;  /* 0x03fffff006037812 */ /* 0x000fe400078ec0ff */
[----:B------:R-:W-:Y:S02]  /*0be0*/  LOP3.LUT R5, R2, 0xffffff80, RZ, 0xc0, !PT ;  /* 0xffffff8002057812 */ /* 0x000fe400078ec0ff */
[----:B------:R-:W-:Y:S01]  /*0bf0*/  SHF.R.S32.HI R207, RZ, 0x7, R2 ;  /* 0x00000007ffcf7819 */ /* 0x000fe20000011402 */
[C---:B------:R-:W-:Y:S02]  /*0c00*/  IMAD.IADD R3, R0.reuse, 0x1, -R3 ;  /* 0x0000000100037824 */ /* 0x040fe400078e0a03 */
[----:B------:R-:W-:Y:S01]  /*0c10*/  IMAD.IADD R204, R0, 0x1, -R5 ;  /* 0x0000000100cc7824 */ /* 0x000fe200078e0a05 */
[----:B------:R-:W-:Y:S01]  /*0c20*/  LEA.HI R2, R2, R207, RZ, 0x1 ;  /* 0x000000cf02027211 */ /* 0x000fe200078f08ff */
[----:B------:R-:W-:Y:S01]  /*0c30*/  IMAD R3, R208, 0x10, R3 ;  /* 0x00000010d0037824 */ /* 0x000fe200078e0203 */
[----:B------:R-:W-:-:S02]  /*0c40*/  ULOP3.LUT UR4, UR8, 0x1, URZ, 0xfc, !UPT ;  /* 0x0000000108047892 */ /* 0x000fc4000f8efc3f */
[----:B------:R-:W-:Y:S01]  /*0c50*/  SHF.R.S32.HI R5, RZ, 0x1f, R204 ;  /* 0x0000001fff057819 */ /* 0x000fe200000114cc */
[----:B------:R-:W-:Y:S01]  /*0c60*/  IMAD R8, R3, 0x8, R8 ;  /* 0x0000000803087824 */ /* 0x000fe200078e0208 */
[----:B------:R-:W-:Y:S02]  /*0c70*/  LOP3.LUT R2, R2, 0x3fffffe, RZ, 0xc0, !PT ;  /* 0x03fffffe02027812 */ /* 0x000fe400078ec0ff */
[CC--:B------:R-:W-:Y:S01]  /*0c80*/  LEA.HI R4, R5.reuse, R204.reuse, RZ, 0x2 ;  /* 0x000000cc05047211 */ /* 0x0c0fe200078f10ff */
[----:B------:R-:W-:Y:S01]  /*0c90*/  IMAD.U32 R211, RZ, RZ, UR4 ;  /* 0x00000004ffd37e24 */ /* 0x000fe2000f8e00ff */
[----:B------:R-:W-:Y:S01]  /*0ca0*/  LEA.HI R5, R5, R204, RZ, 0x5 ;  /* 0x000000cc05057211 */ /* 0x000fe200078f28ff */
[----:B------:R-:W-:Y:S01]  /*0cb0*/  IMAD.IADD R2, R207, 0x1, -R2 ;  /* 0x00000001cf027824 */ /* 0x000fe200078e0a02 */
[--C-:B------:R-:W-:Y:S01]  /*0cc0*/  SHF.R.S32.HI R6, RZ, 0x2, R4.reuse ;  /* 0x00000002ff067819 */ /* 0x100fe20000011404 */
[----:B------:R-:W-:Y:S01]  /*0cd0*/  UMOV UR4, URZ ;  /* 0x0000003f00047c82 */ /* 0x000fe20008000000 */
[----:B------:R-:W-:Y:S01]  /*0ce0*/  SHF.R.S32.HI R9, RZ, 0x1f, R4 ;  /* 0x0000001fff097819 */ /* 0x000fe20000011404 */
[----:B------:R-:W-:Y:S01]  /*0cf0*/  IMAD.U32 R17, RZ, RZ, UR4 ;  /* 0x00000004ff117e24 */ /* 0x000fe2000f8e00ff */
[----:B------:R-:W-:Y:S01]  /*0d00*/  SHF.R.S32.HI R0, RZ, 0x5, R5 ;  /* 0x00000005ff007819 */ /* 0x000fe20000011405 */
[----:B------:R-:W-:Y:S01]  /*0d10*/  IMAD.SHL.U32 R5, R8, 0x8, RZ ;  /* 0x0000000808057824 */ /* 0x000fe200078e00ff */
[----:B------:R-:W-:-:S02]  /*0d20*/  LEA.HI R9, R9, R6, RZ, 0x3 ;  /* 0x0000000609097211 */ /* 0x000fc400078f18ff */
[----:B------:R-:W-:Y:S01]  /*0d30*/  LOP3.LUT R3, R4, 0x7ffffffc, RZ, 0xc0, !PT ;  /* 0x7ffffffc04037812 */ /* 0x000fe200078ec0ff */
[----:B------:R-:W-:Y:S01]  /*0d40*/  IMAD.WIDE R18, R5, 0x2, R18 ;  /* 0x0000000205127825 */ /* 0x000fe200078e0212 */
[----:B------:R-:W-:Y:S02]  /*0d50*/  LOP3.LUT R9, R9, 0xfffffff8, RZ, 0xc0, !PT ;  /* 0xfffffff809097812 */ /* 0x000fe400078ec0ff */
[----:B------:R-:W-:-:S03]  /*0d60*/  IADD3 R3, R204, -R3, RZ ;  /* 0x80000003cc037210 */ /* 0x000fc60007ffe0ff */
[----:B------:R-:W-:Y:S02]  /*0d70*/  IMAD.IADD R9, R6, 0x1, -R9 ;  /* 0x0000000106097824 */ /* 0x000fe400078e0a09 */
[----:B------:R-:W-:Y:S02]  /*0d80*/  IMAD R210, R3, R210, 0x70 ;  /* 0x0000007003d27424 */ /* 0x000fe400078e02d2 */
[----:B------:R-:W-:-:S05]  /*0d90*/  IMAD R9, R0, 0x10, R9 ;  /* 0x0000001000097824 */ /* 0x000fca00078e0209 */
[----:B------:R-:W-:-:S07]  /*0da0*/  LEA R209, R2, R9, 0x6 ;  /* 0x0000000902d17211 */ /* 0x000fce00078e30ff */
.L_x_2880:
[----:B------:R-:W1:Y:S01]  /*0db0*/  SHFL.IDX PT, R0, R207, RZ, 0x1f ;  /* 0x00001fffcf007589 */ /* 0x000e6200000e0000 */
[----:B------:R-:W-:Y:S01]  /*0dc0*/  R2UR UR9, R16 ;  /* 0x00000000100972ca */ /* 0x000fe200000e0000 */
[----:B------:R-:W-:Y:S01]  /*0dd0*/  ULDC UR5, c[0x0][0xda8] ;  /* 0x00036a0000057ab9 */ /* 0x000fe20000000800 */
[----:B------:R-:W-:Y:S01]  /*0de0*/  ULDC.64 UR6, c[0x0][0x3f8] ;  /* 0x0000fe0000067ab9 */ /* 0x000fe20000000a00 */
[----:B------:R-:W-:Y:S01]  /*0df0*/  R2UR UR12, R22 ;  /* 0x00000000160c72ca */ /* 0x000fe200000e0000 */
[----:B------:R-:W-:Y:S02]  /*0e00*/  UISETP.NE.AND UP1, UPT, UR5, 0x1, UPT ;  /* 0x000000010500788c */ /* 0x000fe4000bf25270 */
[----:B------:R-:W-:Y:S01]  /*0e10*/  UISETP.NE.U32.AND UP0, UPT, UR6, URZ, UPT ;  /* 0x0000003f0600728c */ /* 0x000fe2000bf05070 */
[----:B------:R-:W-:Y:S01]  /*0e20*/  ULDC UR5, c[0x0][0xdb4] ;  /* 0x00036d0000057ab9 */ /* 0x000fe20000000800 */
[----:B------:R-:W-:Y:S01]  /*0e30*/  ULDC UR60, c[0x0][0x404] ;  /* 0x00010100003c7ab9 */ /* 0x000fe20000000800 */
[----:B------:R-:W-:-:S02]  /*0e40*/  UISETP.NE.AND UP2, UPT, UR5, 0x1, UPT ;  /* 0x000000010500788c */ /* 0x000fc4000bf45270 */
[----:B------:R-:W-:Y:S02]  /*0e50*/  UISETP.NE.AND.EX UP0, UPT, UR7, URZ, UPT, UP0 ;  /* 0x0000003f0700728c */ /* 0x000fe4000bf05300 */
[----:B------:R-:W-:Y:S02]  /*0e60*/  UIADD3 UR9, UR9, 0x15400, URZ ;  /* 0x0001540009097890 */ /* 0x000fe4000fffe03f */
[----:B------:R-:W-:Y:S01]  /*0e70*/  USEL UR60, UR60, 0x1, UP0 ;  /* 0x000000013c3c7887 */ /* 0x000fe20008000000 */
[----:B------:R-:W-:Y:S01]  /*0e80*/  ULDC UR8, c[0x0][0x2e0] ;  /* 0x0000b80000087ab9 */ /* 0x000fe20000000800 */
[----:B------:R-:W-:Y:S01]  /*0e90*/  @UP1 ULDC UR6, c[0x0][0xdac] ;  /* 0x00036b0000061ab9 */ /* 0x000fe20000000800 */
[----:B------:R-:W-:Y:S02]  /*0ea0*/  ULOP3.LUT UP0, URZ, UR9, 0x9f, URZ, 0xc0, !UPT ;  /* 0x0000009f093f7892 */ /* 0x000fe4000f80c03f */
[----:B------:R-:W-:Y:S01]  /*0eb0*/  UIMAD.WIDE.U32 UR6, UR12, UR6, URZ ;  /* 0x000000060c0672a5 */ /* 0x000fe2000f8e003f */
[----:B-1----:R-:W-:Y:S01]  /*0ec0*/  R2UR UR4, R0 ;  /* 0x00000000000472ca */ /* 0x002fe200000e0000 */
[----:B------:R-:W-:Y:S01]  /*0ed0*/  UIMAD UR60, UR60, UR8, URZ ;  /* 0x000000083c3c72a4 */ /* 0x000fe2000f8e023f */
[----:B------:R-:W-:-:S02]  /*0ee0*/  UMOV UR13, UR12 ;  /* 0x0000000c000d7c82 */ /* 0x000fc40008000000 */
[----:B------:R-:W-:Y:S01]  /*0ef0*/  @UP1 ULDC UR8, c[0x0][0xdb0] ;  /* 0x00036c0000081ab9 */ /* 0x000fe20000000800 */
[----:B------:R-:W-:Y:S01]  /*0f00*/  PLOP3.LUT P0, PT, PT, PT, UP0, 0x80, 0x0 ;  /* 0x000000000000781c */ /* 0x000fe20003f0f008 */
[----:B------:R-:W-:Y:S01]  /*0f10*/  @UP1 USHF.R.U32.HI UR13, URZ, UR8, UR7 ;  /* 0x000000083f0d1299 */ /* 0x000fe20008011607 */
[----:B------:R-:W-:-:S03]  /*0f20*/  @UP2 ULDC.64 UR10, c[0x0][0xdb8] ;  /* 0x00036e00000a2ab9 */ /* 0x000fc60000000a00 */
[----:B------:R-:W-:Y:S02]  /*0f30*/  UIMAD.WIDE.U32 UR6, UR13, UR10, URZ ;  /* 0x0000000a0d0672a5 */ /* 0x000fe4000f8e003f */
[----:B------:R-:W-:Y:S01]  /*0f40*/  IMAD.U32 R206, RZ, RZ, UR13 ;  /* 0x0000000dffce7e24 */ /* 0x000fe2000f8e00ff */
[----:B------:R-:W-:Y:S01]  /*0f50*/  ULEA.HI UR5, UR4, UR4, URZ, 0x1 ;  /* 0x0000000404057291 */ /* 0x000fe2000f8f083f */
[----:B------:R-:W-:Y:S01]  /*0f60*/  UMOV UR36, UR13 ;  /* 0x0000000d00247c82 */ /* 0x000fe20008000000 */
[----:B------:R-:W-:Y:S02]  /*0f70*/  @UP2 USHF.R.U32.HI UR36, URZ, UR11, UR7 ;  /* 0x0000000b3f242299 */ /* 0x000fe40008011607 */
[----:B------:R-:W-:-:S04]  /*0f80*/  ULOP3.LUT UR5, UR5, 0x1e, URZ, 0xc0, !UPT ;  /* 0x0000001e05057892 */ /* 0x000fc8000f8ec03f */
[----:B------:R-:W-:Y:S02]  /*0f90*/  UIADD3 UR4, UR4, -UR5, URZ ;  /* 0x8000000504047290 */ /* 0x000fe4000fffe03f */
[----:B------:R-:W-:Y:S02]  /*0fa0*/  UIADD3 UR5, UR60, 0x6f, URZ ;  /* 0x0000006f3c057890 */ /* 0x000fe4000fffe03f */
[----:B------:R-:W-:-:S03]  /*0fb0*/  ULEA UR8, UR4, UR9, 0xd ;  /* 0x0000000904087291 */ /* 0x000fc6000f8e683f */
[----:B------:R-:W-:Y:S01]  /*0fc0*/  UMOV UR4, URZ ;  /* 0x0000003f00047c82 */ /* 0x000fe20008000000 */
[----:B------:R-:W-:Y:S02]  /*0fd0*/  USHF.R.U32.HI UR8, URZ, 0x4, UR8 ;  /* 0x000000043f087899 */ /* 0x000fe40008011608 */
[----:B------:R-:W-:Y:S02]  /*0fe0*/  UIMAD.WIDE UR4, UR5, -0x6db6db6d, UR4 ;  /* 0x92492493050478a5 */ /* 0x000fe4000f8e0204 */
[----:B------:R-:W-:Y:S02]  /*0ff0*/  ULOP3.LUT UR39, UR8, 0x3fff, URZ, 0xc0, !UPT ;  /* 0x00003fff08277892 */ /* 0x000fe4000f8ec03f */
[----:B------:R-:W-:-:S03]  /*1000*/  USHF.R.U32.HI UR61, URZ, 0x1f, UR5 ;  /* 0x0000001f3f3d7899 */ /* 0x000fc60008011605 */
[----:B------:R-:W-:Y:S01]  /*1010*/  UMOV UR4, UR12 ;  /* 0x0000000c00047c82 */ /* 0x000fe20008000000 */
[----:B------:R-:W-:Y:S01]  /*1020*/  ULEA.HI.SX32 UR61, UR5, UR61, 0x1a ;  /* 0x0000003d053d7291 */ /* 0x000fe2000f8fd23f */
[----:B------:R-:W-:Y:S01]  /*1030*/  MOV R205, UR4 ;  /* 0x0000000400cd7c02 */ /* 0x000fe20008000f00 */
[----:B------:R-:W-:Y:S10]  /*1040*/  @!P0 BRA `(.L_x_2858) ;  /* 0x0000000000408947 */ /* 0x000ff40003800000 */
        /* <DEDUP_REMOVED lines=8> */
[----:B------:R-:W-:Y:S01]  /*10d0*/  MOV R11, UR7 ;  /* 0x00000007000b7c02 */ /* 0x000fe20008000f00 */
[----:B------:R-:W-:Y:S02]  /*10e0*/  IMAD.U32 R6, RZ, RZ, UR4 ;  /* 0x00000004ff067e24 */ /* 0x000fe4000f8e00ff */
[----:B------:R-:W-:-:S02]  /*10f0*/  IMAD.U32 R7, RZ, RZ, UR5 ;  /* 0x00000005ff077e24 */ /* 0x000fc4000f8e00ff */
[----:B------:R-:W-:Y:S02]  /*1100*/  IMAD.MOV.U32 R8, RZ, RZ, 0x70 ;  /* 0x00000070ff087424 */ /* 0x000fe400078e00ff */
[----:B------:R-:W-:Y:S02]  /*1110*/  IMAD.MOV.U32 R12, RZ, RZ, 0x1 ;  /* 0x00000001ff0c7424 */ /* 0x000fe400078e00ff */
[----:B-1----:R-:W-:-:S07]  /*1120*/  IMAD.MOV.U32 R13, RZ, RZ, RZ ;  /* 0x000000ffff0d7224 */ /* 0x002fce00078e00ff */
[----:B------:R-:W-:-:S07]  /*1130*/  LEPC R20, `(.L_x_2858) ;  /* 0x000000001014794e */ /* 0x000fce0000000000 */
[----:B--2---:R-:W-:Y:S05]  /*1140*/  CALL.ABS.NOINC R2 ;  /* 0x0000000002007343 */ /* 0x004fea0003c00000 */
.L_x_2858:
[----:B------:R-:W-:Y:S02]  /*1150*/  R2UR UR4, R23 ;  /* 0x00000000170472ca */ /* 0x000fe400000e0000 */
[----:B------:R-:W-:Y:S02]  /*1160*/  R2UR UR6, R16 ;  /* 0x00000000100672ca */ /* 0x000fe400000e0000 */
[----:B------:R-:W-:-:S09]  /*1170*/  R2UR UR5, R211 ;  /* 0x00000000d30572ca */ /* 0x000fd200000e0000 */
[----:B------:R-:W-:-:S04]  /*1180*/  ULOP3.LUT UR4, UR4, 0x1, URZ, 0xc0, !UPT ;  /* 0x0000000104047892 */ /* 0x000fc8000f8ec03f */
[----:B------:R-:W-:Y:S02]  /*1190*/  IMAD.U32 R2, RZ, RZ, UR5 ;  /* 0x00000005ff027e24 */ /* 0x000fe4000f8e00ff */
[----:B------:R-:W-:-:S03]  /*11a0*/  IMAD.U32 R0, RZ, RZ, UR4 ;  /* 0x00000004ff007e24 */ /* 0x000fc6000f8e00ff */
[----:B------:R-:W-:Y:S02]  /*11b0*/  ISETP.NE.AND P0, PT, R2, 0x3, PT ;  /* 0x000000030200780c */ /* 0x000fe40003f05270 */
[----:B------:R-:W-:-:S04]  /*11c0*/  SHF.L.U32 R0, R0, 0x1f, RZ ;  /* 0x0000001f00007819 */ /* 0x000fc800000006ff */
[----:B------:R-:W1:Y:S02]  /*11d0*/  SYNCS.PHASECHK.TRANS64.TRYWAIT P1, [UR6+0x36800], R0 ;  /* 0x03680000ff0075a7 */ /* 0x000e640008020146 */
[----:B-1----:R-:W-:Y:S05]  /*11e0*/  @!P1 BRA `(.L_x_2859) ;  /* 0x000000d4004c9947 */ /* 0x002fea0003800000 */
.L_x_2938:
[----:B------:R-:W-:Y:S05]  /*11f0*/  @!P0 BRA `(.L_x_2860) ;  /* 0x0000000000048947 */ /* 0x000fea0003800000 */
[----:B------:R-:W-:Y:S01]  /*1200*/  BPT.TRAP 0x1 ;  /* 0x000000040000795c */ /* 0x000fe20000300000 */
.L_x_2860:
[----:B------:R-:W-:Y:S02]  /*1210*/  R2UR UR5, R17 ;  /* 0x00000000110572ca */ /* 0x000fe400000e0000 */
[----:B------:R-:W-:Y:S02]  /*1220*/  R2UR UR4, R16 ;  /* 0x00000000100472ca */ /* 0x000fe400000e0000 */
[----:B------:R-:W-:-:S09]  /*1230*/  MOV R2, UR38 ;  /* 0x0000002600027c02 */ /* 0x000fd20008000f00 */
[----:B-1----:R-:W-:Y:S02]  /*1240*/  IMAD.U32 R3, RZ, RZ, UR5 ;  /* 0x00000005ff037e24 */ /* 0x002fe4000f8e00ff */
[----:B------:R-:W-:-:S03]  /*1250*/  LEA R2, R2, UR4, 0x3 ;  /* 0x0000000402027c11 */ /* 0x000fc6000f8e18ff */
[----:B------:R-:W-:-:S04]  /*1260*/  SHF.L.U32 R3, R3, 0x1f, RZ ;  /* 0x0000001f03037819 */ /* 0x000fc800000006ff */
[----:B------:R1:W2:Y:S01]  /*1270*/  SYNCS.PHASECHK.TRANS64.TRYWAIT P2, [R2+URZ+0x36830], R3 ;  /* 0x03683003020075a7 */ /* 0x0002a2000804017f */
[----:B------:R-:W-:Y:S05]  /*1280*/  @!P0 BRA `(.L_x_2861) ;  /* 0x0000000000048947 */ /* 0x000fea0003800000 */
[----:B------:R-:W-:Y:S01]  /*1290*/  BPT.TRAP 0x1 ;  /* 0x000000040000795c */ /* 0x000fe20000300000 */
.L_x_2861:
[----:B------:R-:W3:Y:S01]  /*12a0*/  S2R R0, SR_TID.X ;  /* 0x0000000000007919 */ /* 0x000ee20000002100 */
[----:B------:R-:W-:Y:S01]  /*12b0*/  IMAD.MOV.U32 R119, RZ, RZ, RZ ;  /* 0x000000ffff777224 */ /* 0x000fe200078e00ff */
[----:B---3--:R-:W-:-:S04]  /*12c0*/  LOP3.LUT R0, R0, 0x7f, RZ, 0xc0, !PT ;  /* 0x0000007f00007812 */ /* 0x008fc800078ec0ff */
[----:B------:R-:W-:Y:S01]  /*12d0*/  ISETP.NE.AND P1, PT, R0, RZ, PT ;  /* 0x000000ff0000720c */ /* 0x000fe20003f25270 */
[----:B--2---:R-:W-:-:S12]  /*12e0*/  @P2 BRA `(.L_x_2862) ;  /* 0x0000000000082947 */ /* 0x004fd80003800000 */
[----:B------:R-:W2:Y:S02]  /*12f0*/  SYNCS.PHASECHK.TRANS64.TRYWAIT P2, [R2+URZ+0x36830], R3 ;  /* 0x03683003020075a7 */ /* 0x000ea4000804017f */
[----:B--2---:R-:W-:Y:S05]  /*1300*/  @!P2 BRA `(.L_x_2863) ;  /* 0x000000d40020a947 */ /* 0x004fea0003800000 */
.L_x_2862:
[----:B------:R-:W-:Y:S05]  /*1310*/  WARPSYNC.ALL ;  /* 0x0000000000007948 */ /* 0x000fea0003800000 */
[----:B------:R-:W-:Y:S01]  /*1320*/  R2UR UR4, R16 ;  /* 0x00000000100472ca */ /* 0x000fe200000e0000 */
[----:B------:R-:W-:Y:S01]  /*1330*/  ULOP3.LUT UR39, UR39, 0x10000, URZ, 0xfc, !UPT ;  /* 0x0001000027277892 */ /* 0x000fe2000f8efc3f */
[----:B------:R-:W-:Y:S01]  /*1340*/  WARPGROUP.ARRIVE ;  /* 0x00000000000079c5 */ /* 0x000fe20000000000 */
[----:B------:R-:W-:Y:S01]  /*1350*/  UMOV UR57, 0x40000040 ;  /* 0x4000004000397882 */ /* 0x000fe20000000000 */
[----:B------:R-:W-:Y:S01]  /*1360*/  UMOV UR59, 0x40000040 ;  /* 0x40000040003b7882 */ /* 0x000fe20000000000 */
[----:B------:R-:W-:Y:S01]  /*1370*/  UMOV UR7, 0x40000040 ;  /* 0x4000004000077882 */ /* 0x000fe20000000000 */
[----:B------:R-:W-:Y:S01]  /*1380*/  UMOV UR9, UR57 ;  /* 0x0000003900097c82 */ /* 0x000fe20008000000 */
[----:B------:R-:W-:Y:S01]  /*1390*/  UMOV UR11, 0x40000040 ;  /* 0x40000040000b7882 */ /* 0x000fe20000000000 */
[----:B------:R-:W-:Y:S01]  /*13a0*/  UMOV UR56, UR39 ;  /* 0x0000002700387c82 */ /* 0x000fe20008000000 */
[----:B------:R-:W-:Y:S01]  /*13b0*/  UMOV UR13, UR57 ;  /* 0x00000039000d7c82 */ /* 0x000fe20008000000 */
[----:B------:R-:W-:Y:S01]  /*13c0*/  UMOV UR8, UR56 ;  /* 0x0000003800087c82 */ /* 0x000fe20008000000 */
[----:B------:R-:W-:Y:S01]  /*13d0*/  UMOV UR12, UR56 ;  /* 0x00000038000c7c82 */ /* 0x000fe20008000000 */
[----:B------:R-:W-:Y:S01]  /*13e0*/  UMOV UR15, 0x40000040 ;  /* 0x40000040000f7882 */ /* 0x000fe20000000000 */
[----:B------:R-:W-:Y:S01]  /*13f0*/  UIADD3 UR4, UR4, 0x21400, URZ ;  /* 0x0002140004047890 */ /* 0x000fe2000fffe03f */
[----:B------:R-:W-:Y:S01]  /*1400*/  MOV R0, UR57 ;  /* 0x0000003900007c02 */ /* 0x000fe20008000f00 */
[----:B------:R-:W-:Y:S01]  /*1410*/  UMOV UR16, UR56 ;  /* 0x0000003800107c82 */ /* 0x000fe20008000000 */
[----:B------:R-:W-:Y:S01]  /*1420*/  UMOV UR17, UR57 ;  /* 0x0000003900117c82 */ /* 0x000fe20008000000 */
[----:B------:R-:W-:Y:S01]  /*1430*/  USHF.R.U32.HI UR4, URZ, 0x4, UR4 ;  /* 0x000000043f047899 */ /* 0x000fe20008011604 */
[----:B-12---:R-:W-:Y:S01]  /*1440*/  MOV R3, UR56 ;  /* 0x0000003800037c02 */ /* 0x006fe20008000f00 */
[----:B------:R-:W-:Y:S01]  /*1450*/  UMOV UR19, 0x40000040 ;  /* 0x4000004000137882 */ /* 0x000fe20000000000 */
[----:B------:R-:W-:Y:S01]  /*1460*/  UIADD3 UR20, UR39, 0x2, URZ ;  /* 0x0000000227147890 */ /* 0x000fe2000fffe03f */
[----:B------:R-:W-:Y:S01]  /*1470*/  P2R R80, PR, RZ, 0x2 ;  /* 0x00000002ff507803 */ /* 0x000fe20000000000 */
[----:B------:R-:W-:Y:S01]  /*1480*/  ULOP3.LUT UR4, UR4, 0x3fff, URZ, 0xc0, !UPT ;  /* 0x00003fff04047892 */ /* 0x000fe2000f8ec03f */
[----:B------:R-:W-:Y:S01]  /*1490*/  P2R R82, PR, RZ, 0x1 ;  /* 0x00000001ff527803 */ /* 0x000fe20000000000 */
[----:B------:R-:W-:Y:S01]  /*14a0*/  UMOV UR23, 0x40000040 ;  /* 0x4000004000177882 */ /* 0x000fe20000000000 */
[----:B------:R-:W-:Y:S01]  /*14b0*/  UMOV UR27, 0x40000040 ;  /* 0x40000040001b7882 */ /* 0x000fe20000000000 */
[----:B------:R-:W-:Y:S01]  /*14c0*/  ULOP3.LUT UR5, UR4, 0x10000, URZ, 0xfc, !UPT ;  /* 0x0001000004057892 */ /* 0x000fe2000f8efc3f */
[-C--:B------:R-:W-:Y:S01]  /*14d0*/  MOV R118, R119.reuse ;  /* 0x0000007700767202 */ /* 0x080fe20000000f00 */
[----:B------:R-:W-:Y:S01]  /*14e0*/  UMOV UR31, 0x40000040 ;  /* 0x40000040001f7882 */ /* 0x000fe20000000000 */
[----:B------:R-:W-:Y:S01]  /*14f0*/  UMOV UR4, UR56 ;  /* 0x0000003800047c82 */ /* 0x000fe20008000000 */
[----:B------:R-:W-:Y:S01]  /*1500*/  UIMAD UR37, UR38, 0xa80, UR5 ;  /* 0x00000a80262578a4 */ /* 0x000fe2000f8e0205 */
[--C-:B------:R-:W-:Y:S01]  /*1510*/  IMAD.MOV.U32 R116, RZ, RZ, R119.reuse ;  /* 0x000000ffff747224 */ /* 0x100fe200078e0077 */
[----:B------:R-:W-:Y:S01]  /*1520*/  UMOV UR35, 0x40000040 ;  /* 0x4000004000237882 */ /* 0x000fe20000000000 */
[----:B------:R-:W-:Y:S01]  /*1530*/  IMAD.U32 R8, RZ, RZ, UR5 ;  /* 0x00000005ff087e24 */ /* 0x000fe2000f8e00ff */
[----:B------:R-:W-:Y:S01]  /*1540*/  UIADD3 UR6, UR37, 0x80, URZ ;  /* 0x0000008025067890 */ /* 0x000fe2000fffe03f */
[--C-:B------:R-:W-:Y:S01]  /*1550*/  IMAD.MOV.U32 R114, RZ, RZ, R119.reuse ;  /* 0x000000ffff727224 */ /* 0x100fe200078e0077 */
[----:B------:R-:W-:Y:S01]  /*1560*/  UMOV UR5, UR57 ;  /* 0x0000003900057c82 */ /* 0x000fe20008000000 */
[----:B------:R-:W-:Y:S01]  /*1570*/  UMOV UR58, UR37 ;  /* 0x00000025003a7c82 */ /* 0x000fe20008000000 */
[----:B------:R-:W-:Y:S01]  /*1580*/  UIADD3 UR10, UR37, 0x180, URZ ;  /* 0x00000180250a7890 */ /* 0x000fe2000fffe03f */
[----:B------:R-:W-:Y:S01]  /*1590*/  HGMMA.64x16x16.F32.BF16 R72, gdesc[UR56], RZ, !UPT, gsb0 ;  /* 0x00200000384879f0 */ /* 0x000fe2000c0018ff */
[----:B------:R-:W-:Y:S01]  /*15a0*/  UIADD3 UR14, UR37, 0x200, URZ ;  /* 0x00000200250e7890 */ /* 0x000fe2000fffe03f */
[--C-:B------:R-:W-:Y:S01]  /*15b0*/  IMAD.MOV.U32 R112, RZ, RZ, R119.reuse ;  /* 0x000000ffff707224 */ /* 0x100fe200078e0077 */
[----:B------:R-:W-:Y:S01]  /*15c0*/  UIADD3 UR18, UR37, 0x280, URZ ;  /* 0x0000028025127890 */ /* 0x000fe2000fffe03f */
[--C-:B------:R-:W-:Y:S01]  /*15d0*/  IMAD.MOV.U32 R110, RZ, RZ, R119.reuse ;  /* 0x000000ffff6e7224 */ /* 0x100fe200078e0077 */
[----:B------:R-:W-:Y:S01]  /*15e0*/  UIADD3 UR22, UR37, 0x284, URZ ;  /* 0x0000028425167890 */ /* 0x000fe2000fffe03f */
[-C--:B------:R-:W-:Y:S01]  /*15f0*/  MOV R108, R119.reuse ;  /* 0x00000077006c7202 */ /* 0x080fe20000000f00 */
[----:B------:R-:W-:Y:S01]  /*1600*/  UIADD3 UR26, UR37, 0x286, URZ ;  /* 0x00000286251a7890 */ /* 0x000fe2000fffe03f */
[--C-:B------:R-:W-:Y:S01]  /*1610*/  IMAD.MOV.U32 R106, RZ, RZ, R119.reuse ;  /* 0x000000ffff6a7224 */ /* 0x100fe200078e0077 */
[----:B------:R-:W-:Y:S01]  /*1620*/  UIADD3 UR30, UR37, 0x600, URZ ;  /* 0x00000600251e7890 */ /* 0x000fe2000fffe03f */
[--C-:B------:R-:W-:Y:S01]  /*1630*/  IMAD.MOV.U32 R104, RZ, RZ, R119.reuse ;  /* 0x000000ffff687224 */ /* 0x100fe200078e0077 */
[----:B------:R-:W-:Y:S01]  /*1640*/  UIADD3 UR34, UR37, 0x602, URZ ;  /* 0x0000060225227890 */ /* 0x000fe2000fffe03f */
[--C-:B------:R-:W-:Y:S01]  /*1650*/  IMAD.MOV.U32 R102, RZ, RZ, R119.reuse ;  /* 0x000000ffff667224 */ /* 0x100fe200078e0077 */
[----:B------:R-:W-:Y:S01]  /*1660*/  UIADD3 UR42, UR37, 0x604, URZ ;  /* 0x00000604252a7890 */ /* 0x000fe2000fffe03f */
[--C-:B------:R-:W-:Y:S01]  /*1670*/  IMAD.MOV.U32 R100, RZ, RZ, R119.reuse ;  /* 0x000000ffff647224 */ /* 0x100fe200078e0077 */
[----:B------:R-:W-:Y:S01]  /*1680*/  UMOV UR43, 0x40000040 ;  /* 0x40000040002b7882 */ /* 0x000fe20000000000 */
[----:B------:R-:W-:Y:S01]  /*1690*/  UIADD3 UR46, UR37, 0x606, URZ ;  /* 0x00000606252e7890 */ /* 0x000fe2000fffe03f */
[-C--:B------:R-:W-:Y:S01]  /*16a0*/  MOV R98, R119.reuse ;  /* 0x0000007700627202 */ /* 0x080fe20000000f00 */
[----:B------:R-:W-:Y:S01]  /*16b0*/  UMOV UR47, 0x40000040 ;  /* 0x40000040002f7882 */ /* 0x000fe20000000000 */
[----:B------:R-:W-:Y:S01]  /*16c0*/  UIADD3 UR50, UR37, 0x800, URZ ;  /* 0x0000080025327890 */ /* 0x000fe2000fffe03f */
[--C-:B------:R-:W-:Y:S01]  /*16d0*/  IMAD.MOV.U32 R96, RZ, RZ, R119.reuse ;  /* 0x000000ffff607224 */ /* 0x100fe200078e0077 */
[----:B------:R-:W-:Y:S01]  /*16e0*/  UMOV UR51, 0x40000040 ;  /* 0x4000004000337882 */ /* 0x000fe20000000000 */
[----:B------:R-:W-:Y:S01]  /*16f0*/  UIADD3 UR54, UR37, 0x802, URZ ;  /* 0x0000080225367890 */ /* 0x000fe2000fffe03f */
[--C-:B------:R-:W-:Y:S01]  /*1700*/  IMAD.MOV.U32 R94, RZ, RZ, R119.reuse ;  /* 0x000000ffff5e7224 */ /* 0x100fe200078e0077 */
[----:B------:R-:W-:Y:S01]  /*1710*/  UMOV UR55, 0x40000040 ;  /* 0x4000004000377882 */ /* 0x000fe20000000000 */
[----:B------:R-:W-:Y:S01]  /*1720*/  UMOV UR59, 0x40000040 ;  /* 0x40000040003b7882 */ /* 0x000fe20000000000 */
[----:B------:R-:W-:Y:S01]  /*1730*/  UISETP.GE.AND UP0, UPT, UR60, 0x71, UPT ;  /* 0x000000713c00788c */ /* 0x000fe2000bf06270 */
[--C-:B------:R-:W-:Y:S01]  /*1740*/  IMAD.MOV.U32 R92, RZ, RZ, R119.reuse ;  /* 0x000000ffff5c7224 */ /* 0x100fe200078e0077 */
[----:B------:R-:W-:Y:S01]  /*1750*/  MOV R88, R119 ;  /* 0x0000007700587202 */ /* 0x000fe20000000f00 */
[----:B------:R-:W-:-:S02]  /*1760*/  IMAD.MOV.U32 R90, RZ, RZ, R119 ;  /* 0x000000ffff5a7224 */ /* 0x000fc400078e0077 */
        /* <DEDUP_REMOVED lines=21> */
[----:B------:R-:W-:Y:S01]  /*18c0*/  UMOV UR9, 0x40000040 ;  /* 0x4000004000097882 */ /* 0x000fe20000000000 */
[----:B------:R-:W-:Y:S01]  /*18d0*/  UMOV UR11, 0x40000040 ;  /* 0x40000040000b7882 */ /* 0x000fe20000000000 */
        /* <DEDUP_REMOVED lines=49> */
[----:B------:R-:W-:Y:S01]  /*1bf0*/  UIADD3 UR14, UR37, 0x4, URZ ;  /* 0x00000004250e7890 */ /* 0x000fe2000fffe03f */
[----:B------:R-:W-:Y:S01]  /*1c00*/  UMOV UR12, UR20 ;  /* 0x00000014000c7c82 */ /* 0x000fe20008000000 */
[----:B------:R-:W-:Y:S01]  /*1c10*/  UMOV UR13, 0x40000040 ;  /* 0x40000040000d7882 */ /* 0x000fe20000000000 */
[----:B------:R-:W-:Y:S01]  /*1c20*/  UMOV UR15, 0x40000040 ;  /* 0x40000040000f7882 */ /* 0x000fe20000000000 */
[----:B------:R-:W-:Y:S01]  /*1c30*/  UMOV UR20, UR12 ;  /* 0x0000000c00147c82 */ /* 0x000fe20008000000 */
        /* <DEDUP_REMOVED lines=323> */
[----:B------:R-:W-:Y:S01]  /*3070*/  UMOV UR46, UR11 ;  /* 0x0000000b002e7c82 */ /* 0x000fe20008000000 */
[----:B------:R-:W-:Y:S01]  /*3080*/  UMOV UR47, 0x40000040 ;  /* 0x40000040002f7882 */ /* 0x000fe20000000000 */
[----:B------:R-:W-:Y:S01]  /*3090*/  UMOV UR52, UR44 ;  /* 0x0000002c00347c82 */ /* 0x000fe20008000000 */
[----:B------:R-:W-:Y:S01]  /*30a0*/  UMOV UR53, UR45 ;  /* 0x0000002d00357c82 */ /* 0x000fe20008000000 */
[----:B------:R-:W-:Y:S01]  /*30b0*/  UMOV UR48, UR44 ;  /* 0x0000002c00307c82 */ /* 0x000fe20008000000 */
[----:B------:R-:W-:Y:S01]  /*30c0*/  UMOV UR49, UR45 ;  /* 0x0000002d00317c82 */ /* 0x000fe20008000000 */
[----:B------:R-:W-:Y:S02]  /*30d0*/  UIADD3 UR11, UR37, 0xa02, URZ ;  /* 0x00000a02250b7890 */ /* 0x000fe4000fffe03f */
[----:B------:R-:W-:Y:S01]  /*30e0*/  UIADD3 UR10, UR39, 0x804, URZ ;  /* 0x00000804270a7890 */ /* 0x000fe2000fffe03f */
[----:B------:R-:W-:-:S02]  /*30f0*/  WARPGROUP.DEPBAR.LE gsb0, 0x0 ;  /* 0x00008000000079c5 */ /* 0x000fc40000010000 */
        /* <DEDUP_REMOVED lines=32> */
[----:B------:R-:W-:Y:S01]  /*3300*/  UMOV UR52, UR48 ;  /* 0x0000003000347c82 */ /* 0x000fe20008000000 */
[----:B------:R-:W-:Y:S01]  /*3310*/  UMOV UR53, UR49 ;  /* 0x0000003100357c82 */ /* 0x000fe20008000000 */
[----:B------:R-:W-:Y:S01]  /*3320*/  UIADD3 UR10, UR39, 0x806, URZ ;  /* 0x00000806270a7890 */ /* 0x000fe2000fffe03f */
[----:B------:R-:W-:-:S02]  /*3330*/  WARPGROUP.DEPBAR.LE gsb0, 0x0 ;  /* 0x00008000000079c5 */ /* 0x000fc40000010000 */
        /* <DEDUP_REMOVED lines=28> */
[----:B------:R-:W-:-:S04]  /*3500*/  UMOV UR7, 0x40000040 ;  /* 0x4000004000077882 */ /* 0x000fc80000000000 */
[----:B------:R-:W-:Y:S01]  /*3510*/  UMOV UR58, UR6 ;  /* 0x00000006003a7c82 */ /* 0x000fe20008000000 */
[----:B------:R-:W-:Y:S01]  /*3520*/  UIADD3 UR6, UR37, 0x984, URZ ;  /* 0x0000098425067890 */ /* 0x000fe2000fffe03f */
[----:B------:R-:W-:Y:S02]  /*3530*/  WARPGROUP.DEPBAR.LE gsb0, 0x0 ;  /* 0x00008000000079c5 */ /* 0x000fe40000010000 */
[----:B------:R-:W-:-:S06]  /*3540*/  WARPGROUP.ARRIVE ;  /* 0x00000000000079c5 */ /* 0x000fcc0000000000 */
[----:B------:R-:W-:Y:S01]  /*3550*/  HGMMA.64x16x16.F32.BF16 R56, gdesc[UR56], R56, gsb0 ;  /* 0x00200000383879f0 */ /* 0x000fe20008001838 */
[----:B------:R-:W-:Y:S02]  /*3560*/  R2UR UR56, R3 ;  /* 0x00000000033872ca */ /* 0x000fe400000e0000 */
[----:B------:R-:W-:Y:S01]  /*3570*/  R2UR UR57, R0 ;  /* 0x00000000003972ca */ /* 0x000fe200000e0000 */
[----:B------:R-:W-:Y:S01]  /*3580*/  VIADD R0, R210, UR60 ;  /* 0x0000003cd2007c36 */ /* 0x000fe20008000000 */
[----:B------:R-:W-:-:S05]  /*3590*/  MOV R3, UR61 ;  /* 0x0000003d00037c02 */ /* 0x000fca0008000f00 */
[----:B------:R-:W-:-:S05]  /*35a0*/  IMAD R3, R3, -0x70, R0 ;  /* 0xffffff9003037824 */ /* 0x000fca00078e0200 */
[C---:B------:R-:W-:Y:S02]  /*35b0*/  ISETP.GT.AND P2, PT, R3.reuse, RZ, PT ;  /* 0x000000ff0300720c */ /* 0x040fe40003f44270 */
[C---:B------:R-:W-:Y:S02]  /*35c0*/  ISETP.GT.AND P3, PT, R3.reuse, 0x1, PT ;  /* 0x000000010300780c */ /* 0x040fe40003f64270 */
[C---:B------:R-:W-:Y:S02]  /*35d0*/  ISETP.GT.AND P4, PT, R3.reuse, 0x8, PT ;  /* 0x000000080300780c */ /* 0x040fe40003f84270 */
[C---:B------:R-:W-:Y:S02]  /*35e0*/  ISETP.GT.AND P5, PT, R3.reuse, 0x9, PT ;  /* 0x000000090300780c */ /* 0x040fe40003fa4270 */
[C---:B------:R-:W-:Y:S02]  /*35f0*/  ISETP.GT.AND P6, PT, R3.reuse, 0x21, PT ;  /* 0x000000210300780c */ /* 0x040fe40003fc4270 */
[----:B------:R-:W-:-:S02]  /*3600*/  ISETP.GT.AND P1, PT, R3, 0x49, PT ;  /* 0x000000490300780c */ /* 0x000fc40003f24270 */
[----:B------:R-:W-:Y:S01]  /*3610*/  ISETP.GT.AND P0, PT, R3, 0x50, PT ;  /* 0x000000500300780c */ /* 0x000fe20003f04270 */
[----:B------:R-:W-:Y:S02]  /*3620*/  WARPGROUP.DEPBAR.LE gsb0, 0x0 ;  /* 0x00008000000079c5 */ /* 0x000fe40000010000 */
[----:B------:R-:W-:-:S06]  /*3630*/  WARPGROUP.ARRIVE ;  /* 0x00000000000079c5 */ /* 0x000fcc0000000000 */
[----:B------:R-:W-:Y:S01]  /*3640*/  HGMMA.64x16x16.F32.BF16 R48, gdesc[UR52], R48, gsb0 ;  /* 0x00200000343079f0 */ /* 0x000fe20008001830 */
[----:B------:R-:W-:Y:S01]  /*3650*/  UIADD3 UR54, UR37, 0x706, URZ ;  /* 0x0000070625367890 */ /* 0x000fe2000fffe03f */
[----:B------:R-:W-:Y:S01]  /*3660*/  UMOV UR52, UR10 ;  /* 0x0000000a00347c82 */ /* 0x000fe20008000000 */
[----:B------:R-:W-:Y:S01]  /*3670*/  UMOV UR53, 0x40000040 ;  /* 0x4000004000357882 */ /* 0x000fe20000000000 */
        /* <DEDUP_REMOVED lines=23> */
[----:B------:R-:W-:Y:S01]  /*37f0*/  WARPGROUP.ARRIVE ;  /* 0x00000000000079c5 */ /* 0x000fe20000000000 */
[----:B------:R-:W-:Y:S01]  /*3800*/  FSEL R81, R72, -INF , P2 ;  /* 0xff80000048517808 */ /* 0x000fe20001000000 */
[--C-:B------:R-:W-:Y:S01]  /*3810*/  IMAD.MOV.U32 R72, RZ, RZ, R119.reuse ;  /* 0x000000ffff487224 */ /* 0x100fe200078e0077 */
[----:B------:R-:W-:Y:S02]  /*3820*/  FSEL R73, R73, -INF , P3 ;  /* 0xff80000049497808 */ /* 0x000fe40001800000 */
        /* <DEDUP_REMOVED lines=9> */
[----:B------:R-:W-:Y:S01]  /*38c0*/  FSEL R77, R77, -INF , P5 ;  /* 0xff8000004d4d7808 */ /* 0x000fe20002800000 */
[----:B------:R-:W-:Y:S01]  /*38d0*/  IMAD.MOV.U32 R74, RZ, RZ, R119 ;  /* 0x000000ffff4a7224 */ /* 0x000fe200078e0077 */
[----:B------:R-:W-:-:S02]  /*38e0*/  ISETP.GT.AND P2, PT, R3, 0x10, PT ;  /* 0x000000100300780c */ /* 0x000fc40003f44270 */
[----:B------:R-:W-:Y:S02]  /*38f0*/  FMNMX.FTZ R0, R83, R0, !PT ;  /* 0x0000000053007209 */ /* 0x000fe40007810000 */
[----:B------:R-:W-:Y:S02]  /*3900*/  FSEL R75, R75, -INF , P3 ;  /* 0xff8000004b4b7808 */ /* 0x000fe40001800000 */
[----:B------:R-:W-:Y:S02]  /*3910*/  ISETP.GT.AND P3, PT, R3, 0x11, PT ;  /* 0x000000110300780c */ /* 0x000fe40003f64270 */
[----:B------:R-:W-:Y:S02]  /*3920*/  FMNMX.FTZ R0, R77, R0, !PT ;  /* 0x000000004d007209 */ /* 0x000fe40007810000 */
[----:B------:R-:W-:Y:S02]  /*3930*/  FSEL R7, R78, -INF , P4 ;  /* 0xff8000004e077808 */ /* 0x000fe40002000000 */
[----:B------:R-:W-:-:S02]  /*3940*/  ISETP.GT.AND P4, PT, R3, 0x18, PT ;  /* 0x000000180300780c */ /* 0x000fc40003f84270 */
[----:B------:R-:W-:Y:S02]  /*3950*/  FSEL R79, R79, -INF , P5 ;  /* 0xff8000004f4f7808 */ /* 0x000fe40002800000 */
[----:B------:R-:W-:Y:S02]  /*3960*/  ISETP.GT.AND P5, PT, R3, 0x19, PT ;  /* 0x000000190300780c */ /* 0x000fe40003fa4270 */
[----:B------:R-:W-:Y:S01]  /*3970*/  MOV R78, R119 ;  /* 0x00000077004e7202 */ /* 0x000fe20000000f00 */
[----:B------:R-:W-:Y:S02]  /*3980*/  WARPGROUP.DEPBAR.LE gsb0, 0x0 ;  /* 0x00008000000079c5 */ /* 0x000fe40000010000 */
[----:B------:R-:W-:Y:S01]  /*3990*/  WARPGROUP.ARRIVE ;  /* 0x00000000000079c5 */ /* 0x000fe20000000000 */
[----:B------:R-:W-:Y:S01]  /*39a0*/  FSEL R85, R64, -INF , P2 ;  /* 0xff80000040557808 */ /* 0x000fe20001000000 */
[----:B------:R-:W-:Y:S01]  /*39b0*/  IMAD.MOV.U32 R64, RZ, RZ, R119 ;  /* 0x000000ffff407224 */ /* 0x000fe200078e0077 */
[----:B------:R-:W-:-:S02]  /*39c0*/  FSEL R65, R65, -INF , P3 ;  /* 0xff80000041417808 */ /* 0x000fc40001800000 */
[----:B------:R-:W-:Y:S01]  /*39d0*/  FMNMX.FTZ R0, R85, R0, !PT ;  /* 0x0000000055007209 */ /* 0x000fe20007810000 */
[----:B------:R-:W-:Y:S01]  /*39e0*/  HGMMA.64x16x16.F32.BF16 R56, gdesc[UR4], R56, gsb0 ;  /* 0x00200000043879f0 */ /* 0x000fe20008001838 */
[----:B------:R-:W-:Y:S01]  /*39f0*/  UIADD3 UR6, UR37, 0x886, URZ ;  /* 0x0000088625067890 */ /* 0x000fe2000fffe03f */
[----:B------:R-:W-:Y:S01]  /*3a00*/  FSEL R87, R68, -INF , P4 ;  /* 0xff80000044577808 */ /* 0x000fe20002000000 */
[----:B------:R-:W-:Y:S01]  /*3a10*/  UMOV UR4, UR52 ;  /* 0x0000003400047c82 */ /* 0x000fe20008000000 */
[----:B------:R-:W-:Y:S01]  /*3a20*/  UMOV UR5, UR53 ;  /* 0x0000003500057c82 */ /* 0x000fe20008000000 */
[----:B------:R-:W-:Y:S01]  /*3a30*/  UMOV UR7, 0x40000040 ;  /* 0x4000004000077882 */ /* 0x000fe20000000000 */
[----:B------:R-:W-:Y:S02]  /*3a40*/  FMNMX.FTZ R0, R65, R0, !PT ;  /* 0x0000000041007209 */ /* 0x000fe40007810000 */
[----:B------:R-:W-:Y:S01]  /*3a50*/  FSEL R9, R66, -INF , P2 ;  /* 0xff80000042097808 */ /* 0x000fe20001000000 */
[----:B------:R-:W-:Y:S01]  /*3a60*/  IMAD.MOV.U32 R66, RZ, RZ, R119 ;  /* 0x000000ffff427224 */ /* 0x000fe200078e0077 */
[----:B------:R-:W-:-:S02]  /*3a70*/  FSEL R69, R69, -INF , P5 ;  /* 0xff80000045457808 */ /* 0x000fc40002800000 */
[----:B------:R-:W-:Y:S02]  /*3a80*/  ISETP.GT.AND P2, PT, R3, 0x20, PT ;  /* 0x000000200300780c */ /* 0x000fe40003f44270 */
[----:B------:R-:W-:Y:S02]  /*3a90*/  FMNMX.FTZ R0, R87, R0, !PT ;  /* 0x0000000057007209 */ /* 0x000fe40007810000 */
[----:B------:R-:W-:Y:S02]  /*3aa0*/  FSEL R71, R71, -INF , P5 ;  /* 0xff80000047477808 */ /* 0x000fe40002800000 */
[----:B------:R-:W-:Y:S02]  /*3ab0*/  FMNMX.FTZ R0, R69, R0, !PT ;  /* 0x0000000045007209 */ /* 0x000fe40007810000 */
[C---:B------:R-:W-:Y:S02]  /*3ac0*/  ISETP.GT.AND P5, PT, R3.reuse, 0x28, PT ;  /* 0x000000280300780c */ /* 0x040fe40003fa4270 */
[----:B------:R-:W-:Y:S01]  /*3ad0*/  FSEL R11, R70, -INF , P4 ;  /* 0xff800000460b7808 */ /* 0x000fe20002000000 */
[----:B------:R-:W-:Y:S01]  /*3ae0*/  IMAD.MOV.U32 R70, RZ, RZ, R119 ;  /* 0x000000ffff467224 */ /* 0x000fe200078e0077 */
        /* <DEDUP_REMOVED lines=16> */
[----:B------:R-:W-:Y:S01]  /*3bf0*/  FMNMX.FTZ R0, R57, R0, !PT ;  /* 0x0000000039007209 */ /* 0x000fe20007810000 */
[----:B------:R-:W-:Y:S01]  /*3c00*/  IMAD.MOV.U32 R60, RZ, RZ, R119 ;  /* 0x000000ffff3c7224 */ /* 0x000fe200078e0077 */
[----:B------:R-:W-:Y:S02]  /*3c10*/  FSEL R61, R61, -INF , P4 ;  /* 0xff8000003d3d7808 */ /* 0x000fe40002000000 */
[----:B------:R-:W-:-:S02]  /*3c20*/  FMNMX.FTZ R0, R91, R0, !PT ;  /* 0x000000005b007209 */ /* 0x000fc40007810000 */
[----:B------:R-:W-:Y:S02]  /*3c30*/  FSEL R13, R58, -INF , P2 ;  /* 0xff8000003a0d7808 */ /* 0x000fe40001000000 */
[----:B------:R-:W-:Y:S02]  /*3c40*/  ISETP.GT.AND P2, PT, R3, 0x31, PT ;  /* 0x000000310300780c */ /* 0x000fe40003f44270 */
[----:B------:R-:W-:Y:S02]  /*3c50*/  FMNMX.FTZ R0, R61, R0, !PT ;  /* 0x000000003d007209 */ /* 0x000fe40007810000 */
[----:B------:R-:W-:Y:S02]  /*3c60*/  FSEL R59, R59, -INF , P6 ;  /* 0xff8000003b3b7808 */ /* 0x000fe40003000000 */
        /* <DEDUP_REMOVED lines=13> */
[----:B------:R-:W-:Y:S01]  /*3d40*/  UMOV UR4, UR52 ;  /* 0x0000003400047c82 */ /* 0x000fe20008000000 */
[----:B------:R-:W-:Y:S01]  /*3d50*/  UMOV UR5, UR53 ;  /* 0x0000003500057c82 */ /* 0x000fe20008000000 */
[----:B------:R-:W-:Y:S01]  /*3d60*/  UMOV UR6, UR10 ;  /* 0x0000000a00067c82 */ /* 0x000fe20008000000 */
[----:B------:R-:W-:Y:S01]  /*3d70*/  UMOV UR7, 0x40000040 ;  /* 0x4000004000077882 */ /* 0x000fe20000000000 */
[----:B------:R-:W-:Y:S01]  /*3d80*/  FSEL R97, R52, -INF , P6 ;  /* 0xff80000034617808 */ /* 0x000fe20003000000 */
[----:B------:R-:W-:Y:S01]  /*3d90*/  IMAD.MOV.U32 R52, RZ, RZ, R119 ;  /* 0x000000ffff347224 */ /* 0x000fe200078e0077 */
[----:B------:R-:W-:Y:S02]  /*3da0*/  FMNMX.FTZ R0, R95, R0, !PT ;  /* 0x000000005f007209 */ /* 0x000fe40007810000 */
[----:B------:R-:W-:-:S02]  /*3db0*/  FSEL R99, R53, -INF , P5 ;  /* 0xff80000035637808 */ /* 0x000fc40002800000 */
[----:B------:R-:W-:Y:S02]  /*3dc0*/  FMNMX.FTZ R0, R97, R0, !PT ;  /* 0x0000000061007209 */ /* 0x000fe40007810000 */
[----:B------:R-:W-:Y:S01]  /*3dd0*/  FSEL R49, R50, -INF , P3 ;  /* 0xff80000032317808 */ /* 0x000fe20001800000 */
[----:B------:R-:W-:Y:S01]  /*3de0*/  IMAD.MOV.U32 R50, RZ, RZ, R119 ;  /* 0x000000ffff327224 */ /* 0x000fe200078e0077 */
[----:B------:R-:W-:Y:S02]  /*3df0*/  ISETP.GT.AND P3, PT, R3, 0x41, PT ;  /* 0x000000410300780c */ /* 0x000fe40003f64270 */
[----:B------:R-:W-:Y:S02]  /*3e00*/  FMNMX.FTZ R0, R99, R0, !PT ;  /* 0x0000000063007209 */ /* 0x000fe40007810000 */
[----:B------:R-:W-:Y:S02]  /*3e10*/  FSEL R51, R51, -INF , P2 ;  /* 0xff80000033337808 */ /* 0x000fe40001000000 */
[----:B------:R-:W-:-:S02]  /*3e20*/  ISETP.GT.AND P2, PT, R3, 0x48, PT ;  /* 0x000000480300780c */ /* 0x000fc40003f44270 */
[----:B------:R-:W-:Y:S02]  /*3e30*/  FSEL R55, R55, -INF , P5 ;  /* 0xff80000037377808 */ /* 0x000fe40002800000 */
[C---:B------:R-:W-:Y:S02]  /*3e40*/  ISETP.GT.AND P5, PT, R3.reuse, 0x68, PT ;  /* 0x000000680300780c */ /* 0x040fe40003fa4270 */
[----:B------:R-:W-:Y:S01]  /*3e50*/  FSEL R53, R54, -INF , P6 ;  /* 0xff80000036357808 */ /* 0x000fe20003000000 */
[----:B------:R-:W-:Y:S01]  /*3e60*/  IMAD.MOV.U32 R54, RZ, RZ, R119 ;  /* 0x000000ffff367224 */ /* 0x000fe200078e0077 */
[----:B------:R-:W-:Y:S02]  /*3e70*/  ISETP.GT.AND P6, PT, R3, 0x69, PT ;  /* 0x000000690300780c */ /* 0x000fe40003fc4270 */
[----:B------:R-:W-:Y:S01]  /*3e80*/  MOV R48, R119 ;  /* 0x0000007700307202 */ /* 0x000fe20000000f00 */
[----:B------:R-:W-:Y:S02]  /*3e90*/  WARPGROUP.DEPBAR.LE gsb0, 0x0 ;  /* 0x00008000000079c5 */ /* 0x000fe40000010000 */
[----:B------:R-:W-:Y:S01]  /*3ea0*/  WARPGROUP.ARRIVE ;  /* 0x00000000000079c5 */ /* 0x000fe20000000000 */
[----:B------:R-:W-:-:S02]  /*3eb0*/  FSEL R101, R40, -INF , P4 ;  /* 0xff80000028657808 */ /* 0x000fc40002000000 */
        /* <DEDUP_REMOVED lines=10> */
[----:B------:R-:W-:-:S02]  /*3f60*/  FSEL R107, R45, -INF , P1 ;  /* 0xff8000002d6b7808 */ /* 0x000fc40000800000 */
[----:B------:R-:W-:Y:S02]  /*3f70*/  FMNMX.FTZ R0, R105, R0, !PT ;  /* 0x0000000069007209 */ /* 0x000fe40007810000 */
[----:B------:R-:W-:Y:S02]  /*3f80*/  ISETP.GT.AND P1, PT, R3, 0x51, PT ;  /* 0x000000510300780c */ /* 0x000fe40003f24270 */
[----:B------:R-:W-:Y:S02]  /*3f90*/  FMNMX.FTZ R0, R107, R0, !PT ;  /* 0x000000006b007209 */ /* 0x000fe40007810000 */
[----:B------:R-:W-:Y:S01]  /*3fa0*/  FSEL R21, R46, -INF , P2 ;  /* 0xff8000002e157808 */ /* 0x000fe20001000000 */
[----:B------:R-:W-:Y:S01]  /*3fb0*/  IMAD.MOV.U32 R46, RZ, RZ, R119 ;  /* 0x000000ffff2e7224 */ /* 0x000fe200078e0077 */
[----:B------:R-:W-:Y:S02]  /*3fc0*/  ISETP.GT.AND P2, PT, R3, 0x59, PT ;  /* 0x000000590300780c */ /* 0x000fe40003f44270 */
[----:B------:R-:W-:-:S02]  /*3fd0*/  FSEL R43, R43, -INF , P3 ;  /* 0xff8000002b2b7808 */ /* 0x000fc40001800000 */
[C---:B------:R-:W-:Y:S02]  /*3fe0*/  ISETP.GT.AND P3, PT, R3.reuse, 0x60, PT ;  /* 0x000000600300780c */ /* 0x040fe40003f64270 */
[----:B------:R-:W-:Y:S02]  /*3ff0*/  FSEL R41, R42, -INF , P4 ;  /* 0xff8000002a297808 */ /* 0x000fe40002000000 */
[----:B------:R-:W-:Y:S02]  /*4000*/  ISETP.GT.AND P4, PT, R3, 0x61, PT ;  /* 0x000000610300780c */ /* 0x000fe40003f84270 */
[----:B------:R-:W-:Y:S01]  /*4010*/  P2R R14, PR, RZ, 0x4 ;  /* 0x00000004ff0e7803 */ /* 0x000fe20000000000 */
[----:B------:R-:W-:Y:S02]  /*4020*/  WARPGROUP.DEPBAR.LE gsb0, 0x0 ;  /* 0x00008000000079c5 */ /* 0x000fe40000010000 */
[----:B------:R-:W-:Y:S01]  /*4030*/  WARPGROUP.ARRIVE ;  /* 0x00000000000079c5 */ /* 0x000fe20000000000 */
[----:B------:R-:W-:-:S02]  /*4040*/  FSEL R109, R32, -INF , P0 ;  /* 0xff800000206d7808 */ /* 0x000fc40000000000 */
[----:B------:R-:W-:Y:S02]  /*4050*/  ISETP.GT.AND P0, PT, R3, 0x58, PT ;  /* 0x000000580300780c */ /* 0x000fe40003f04270 */
[----:B------:R-:W-:Y:S01]  /*4060*/  FSEL R111, R33, -INF , P1 ;  /* 0xff800000216f7808 */ /* 0x000fe20000800000 */
[----:B------:R-:W-:Y:S01]  /*4070*/  HGMMA.64x16x16.F32.BF16 R24, gdesc[UR4], R24, gsb0 ;  /* 0x00200000041879f0 */ /* 0x000fe20008001818 */
[----:B------:R-:W-:Y:S01]  /*4080*/  FMNMX.FTZ R0, R109, R0, !PT ;  /* 0x000000006d007209 */ /* 0x000fe20007810000 */
[----:B------:R-:W-:Y:S01]  /*4090*/  ULDC UR4, c[0x0][0x988] ;  /* 0x0002620000047ab9 */ /* 0x000fe20000000800 */
[----:B------:R-:W-:Y:S02]  /*40a0*/  FSEL R113, R36, -INF , P0 ;  /* 0xff80000024717808 */ /* 0x000fe40000000000 */
[----:B------:R-:W-:Y:S02]  /*40b0*/  FMNMX.FTZ R0, R111, R0, !PT ;  /* 0x000000006f007209 */ /* 0x000fe40007810000 */
[----:B------:R-:W-:-:S02]  /*40c0*/  FSEL R115, R37, -INF , P2 ;  /* 0xff80000025737808 */ /* 0x000fc40001000000 */
[----:B------:R-:W-:Y:S02]  /*40d0*/  FMNMX.FTZ R0, R113, R0, !PT ;  /* 0x0000000071007209 */ /* 0x000fe40007810000 */
[----:B------:R-:W-:Y:S02]  /*40e0*/  P2R R20, PR, RZ, 0x1 ;  /* 0x00000001ff147803 */ /* 0x000fe40000000000 */
[----:B------:R-:W-:Y:S02]  /*40f0*/  FMNMX.FTZ R0, R115, R0, !PT ;  /* 0x0000000073007209 */ /* 0x000fe40007810000 */
[C---:B------:R-:W-:Y:S02]  /*4100*/  ISETP.GT.AND P0, PT, R3.reuse, 0x49, PT ;  /* 0x000000490300780c */ /* 0x040fe40003f04270 */
[----:B------:R-:W-:Y:S02]  /*4110*/  P2R R32, PR, RZ, 0x2 ;  /* 0x00000002ff207803 */ /* 0x000fe40000000000 */
[----:B------:R-:W-:-:S02]  /*4120*/  ISETP.GT.AND P1, PT, R3, 0x50, PT ;  /* 0x000000500300780c */ /* 0x000fc40003f24270 */
[----:B------:R-:W-:Y:S02]  /*4130*/  FSEL R47, R47, -INF , P0 ;  /* 0xff8000002f2f7808 */ /* 0x000fe40000000000 */
[----:B------:R-:W-:Y:S02]  /*4140*/  FSEL R45, R34, -INF , P1 ;  /* 0xff800000222d7808 */ /* 0x000fe40000800000 */
[----:B------:R-:W-:Y:S02]  /*4150*/  ISETP.NE.AND P1, PT, R32, RZ, PT ;  /* 0x000000ff2000720c */ /* 0x000fe40003f25270 */
[----:B------:R-:W-:Y:S02]  /*4160*/  ISETP.NE.AND P0, PT, R20, RZ, PT ;  /* 0x000000ff1400720c */ /* 0x000fe40003f05270 */
[----:B------:R-:W-:Y:S02]  /*4170*/  FSEL R35, R35, -INF , P1 ;  /* 0xff80000023237808 */ /* 0x000fe40000800000 */
[----:B------:R-:W-:Y:S01]  /*4180*/  ISETP.NE.AND P1, PT, R80, RZ, PT ;  /* 0x000000ff5000720c */ /* 0x000fe20003f25270 */
[----:B------:R-:W-:-:S12]  /*4190*/  IMAD.MOV.U32 R80, RZ, RZ, R119 ;  /* 0x000000ffff507224 */ /* 0x000fd800078e0077 */
[----:B------:R-:W-:-:S05]  /*41a0*/  @!P1 VIADD R2, R2, 0x36840 ;  /* 0x0003684002029836 */ /* 0x000fca0000000000 */
[----:B------:R-:W-:Y:S01]  /*41b0*/  @!P1 PRMT R2, RZ, 0x654, R2 ;  /* 0x00000654ff029816 */ /* 0x000fe20000000002 */
        /* <DEDUP_REMOVED lines=10> */
[----:B------:R-:W-:Y:S01]  /*4260*/  FMNMX.FTZ R6, R125, R0, !PT ;  /* 0x000000007d067209 */ /* 0x000fe20007810000 */
[----:B------:R-:W-:Y:S01]  /*4270*/  IMAD.U32 R0, RZ, RZ, UR4 ;  /* 0x00000004ff007e24 */ /* 0x000fe2000f8e00ff */
[----:B------:R-:W-:Y:S02]  /*4280*/  FSEL R27, R27, -INF , P4 ;  /* 0xff8000001b1b7808 */ /* 0x000fe40002000000 */
[----:B------:R-:W-:Y:S01]  /*4290*/  FSEL R31, R31, -INF , P6 ;  /* 0xff8000001f1f7808 */ /* 0x000fe20003000000 */
[----:B------:R-:W2:Y:S01]  /*42a0*/  SHFL.BFLY PT, R25, R6, 0x2, 0x1f ;  /* 0x0c401f0006197f89 */ /* 0x000ea200000e0000 */
[----:B------:R-:W-:Y:S01]  /*42b0*/  ISETP.NE.AND P0, PT, R82, RZ, PT ;  /* 0x000000ff5200720c */ /* 0x000fe20003f05270 */
[----:B------:R-:W-:Y:S01]  /*42c0*/  IMAD.MOV.U32 R82, RZ, RZ, R119 ;  /* 0x000000ffff527224 */ /* 0x000fe200078e0077 */
[----:B--2---:R-:W-:-:S02]  /*42d0*/  FMNMX.FTZ R25, R6, R25, !PT ;  /* 0x0000001906197209 */ /* 0x004fc40007810000 */
[----:B------:R-:W-:-:S03]  /*42e0*/  FMNMX.FTZ R6, R5, R75, !PT ;  /* 0x0000004b05067209 */ /* 0x000fc60007810000 */
[----:B------:R-:W2:Y:S01]  /*42f0*/  SHFL.BFLY PT, R4, R25, 0x1, 0x1f ;  /* 0x0c201f0019047f89 */ /* 0x000ea200000e0000 */
[----:B------:R-:W-:-:S04]  /*4300*/  FMNMX.FTZ R6, R7, R6, !PT ;  /* 0x0000000607067209 */ /* 0x000fc80007810000 */
[----:B------:R-:W-:-:S04]  /*4310*/  FMNMX.FTZ R6, R79, R6, !PT ;  /* 0x000000064f067209 */ /* 0x000fc80007810000 */
[----:B------:R-:W-:-:S04]  /*4320*/  FMNMX.FTZ R6, R9, R6, !PT ;  /* 0x0000000609067209 */ /* 0x000fc80007810000 */
[----:B------:R-:W-:-:S04]  /*4330*/  FMNMX.FTZ R6, R67, R6, !PT ;  /* 0x0000000643067209 */ /* 0x000fc80007810000 */
[----:B------:R-:W-:-:S04]  /*4340*/  FMNMX.FTZ R6, R11, R6, !PT ;  /* 0x000000060b067209 */ /* 0x000fc80007810000 */
[----:B------:R-:W-:Y:S02]  /*4350*/  FMNMX.FTZ R6, R71, R6, !PT ;  /* 0x0000000647067209 */ /* 0x000fe40007810000 */
[----:B--2---:R-:W-:Y:S02]  /*4360*/  FMNMX.FTZ R4, R25, R4, !PT ;  /* 0x0000000419047209 */ /* 0x004fe40007810000 */
[----:B------:R-:W-:Y:S02]  /*4370*/  FMNMX.FTZ R6, R13, R6, !PT ;  /* 0x000000060d067209 */ /* 0x000fe40007810000 */
[C---:B------:R-:W-:Y:S01]  /*4380*/  FSETP.NEU.FTZ.AND P2, PT, R4.reuse, -INF , PT ;  /* 0xff8000000400780b */ /* 0x040fe20003f5d000 */
[----:B------:R-:W-:Y:S01]  /*4390*/  FMUL.FTZ R10, R4, R0 ;  /* 0x00000000040a7220 */ /* 0x000fe20000410000 */
[----:B------:R-:W-:-:S04]  /*43a0*/  FMNMX.FTZ R6, R59, R6, !PT ;  /* 0x000000063b067209 */ /* 0x000fc80007810000 */
[----:B------:R-:W-:Y:S02]  /*43b0*/  FMNMX.FTZ R6, R15, R6, !PT ;  /* 0x000000060f067209 */ /* 0x000fe40007810000 */
[----:B------:R-:W-:Y:S02]  /*43c0*/  FSEL R12, R10, RZ, P2 ;  /* 0x000000ff0a0c7208 */ /* 0x000fe40001000000 */
[----:B------:R-:W-:Y:S02]  /*43d0*/  FMNMX.FTZ R6, R63, R6, !PT ;  /* 0x000000063f067209 */ /* 0x000fe40007810000 */
[----:B------:R-:W-:Y:S01]  /*43e0*/  ISETP.NE.AND P2, PT, R14, RZ, PT ;  /* 0x000000ff0e00720c */ /* 0x000fe20003f45270 */
[--C-:B------:R-:W-:Y:S01]  /*43f0*/  FFMA.FTZ R57, R57, R0, -R12.reuse ;  /* 0x0000000039397223 */ /* 0x100fe2000001080c */
[----:B------:R-:W-:Y:S01]  /*4400*/  FMNMX.FTZ R6, R49, R6, !PT ;  /* 0x0000000631067209 */ /* 0x000fe20007810000 */
[--C-:B------:R-:W-:Y:S01]  /*4410*/  FFMA.FTZ R3, R61, R0, -R12.reuse ;  /* 0x000000003d037223 */ /* 0x100fe2000001080c */
[----:B------:R-:W-:Y:S01]  /*4420*/  FSEL R39, R39, -INF , P2 ;  /* 0xff80000027277808 */ /* 0x000fe20001000000 */
[----:B------:R2:W-:Y:S01]  /*4430*/  MUFU.EX2 R192, R57 ;  /* 0x0000003900c07308 */ /* 0x0005e20000000800 */
[----:B------:R-:W-:Y:S01]  /*4440*/  FMNMX.FTZ R6, R51, R6, !PT ;  /* 0x0000000633067209 */ /* 0x000fe20007810000 */
[-CC-:B------:R-:W-:Y:S01]  /*4450*/  FFMA.FTZ R200, R81, R0.reuse, -R12.reuse ;  /* 0x0000000051c87223 */ /* 0x180fe2000001080c */
[----:B------:R-:W-:Y:S01]  /*4460*/  FSEL R61, R30, -INF , P5 ;  /* 0xff8000001e3d7808 */ /* 0x000fe20002800000 */
[--C-:B------:R-:W-:Y:S01]  /*4470*/  FFMA.FTZ R25, R73, R0, -R12.reuse ;  /* 0x0000000049197223 */ /* 0x100fe2000001080c */
[----:B------:R-:W-:Y:S01]  /*4480*/  FMNMX.FTZ R6, R53, R6, !PT ;  /* 0x0000000635067209 */ /* 0x000fe20007810000 */
[-CC-:B------:R-:W-:Y:S01]  /*4490*/  FFMA.FTZ R202, R83, R0.reuse, -R12.reuse ;  /* 0x0000000053ca7223 */ /* 0x180fe2000001080c */
[--C-:B------:R-:W-:Y:S01]  /*44a0*/  FFMA.FTZ R33, R77, R0, -R12.reuse ;  /* 0x000000004d217223 */ /* 0x100fe2000001080c */
[----:B------:R3:W-:Y:S01]  /*44b0*/  MUFU.EX2 R194, R3 ;  /* 0x0000000300c27308 */ /* 0x0007e20000000800 */
[----:B------:R-:W-:Y:S01]  /*44c0*/  FMNMX.FTZ R6, R55, R6, !PT ;  /* 0x0000000637067209 */ /* 0x000fe20007810000 */
[-CC-:B------:R-:W-:Y:S01]  /*44d0*/  FFMA.FTZ R196, R85, R0.reuse, -R12.reuse ;  /* 0x0000000055c47223 */ /* 0x180fe2000001080c */
[----:B--2---:R-:W-:Y:S01]  /*44e0*/  FSEL R57, R26, -INF , P3 ;  /* 0xff8000001a397808 */ /* 0x004fe20001800000 */
        /* <DEDUP_REMOVED lines=20> */
[----:B------:R-:W4:Y:S01]  /*4630*/  MUFU.EX2 R202, R202 ;  /* 0x000000ca00ca7308 */ /* 0x000f220000000800 */
[----:B------:R-:W-:Y:S01]  /*4640*/  FMNMX.FTZ R6, R35, R6, !PT ;  /* 0x0000000623067209 */ /* 0x000fe20007810000 */
[-CC-:B------:R-:W-:Y:S01]  /*4650*/  FFMA.FTZ R109, R109, R0.reuse, -R12.reuse ;  /* 0x000000006d6d7223 */ /* 0x180fe2000001080c */
[-CC-:B------:R-:W-:Y:S01]  /*4660*/  FFMA.FTZ R111, R111, R0.reuse, -R12.reuse ;  /* 0x000000006f6f7223 */ /* 0x180fe2000001080c */
[--C-:B------:R-:W-:Y:S01]  /*4670*/  FFMA.FTZ R113, R113, R0, -R12.reuse ;  /* 0x0000000071717223 */ /* 0x100fe2000001080c */
[----:B------:R-:W-:Y:S01]  /*4680*/  FMNMX.FTZ R6, R29, R6, !PT ;  /* 0x000000061d067209 */ /* 0x000fe20007810000 */
[-CC-:B------:R-:W-:Y:S01]  /*4690*/  FFMA.FTZ R115, R115, R0.reuse, -R12.reuse ;  /* 0x0000000073737223 */ /* 0x180fe2000001080c */
[--C-:B------:R-:W-:Y:S01]  /*46a0*/  FFMA.FTZ R117, R117, R0, -R12.reuse ;  /* 0x0000000075757223 */ /* 0x100fe2000001080c */
[----:B------:R-:W5:Y:S01]  /*46b0*/  MUFU.EX2 R33, R33 ;  /* 0x0000002100217308 */ /* 0x000f620000000800 */
[----:B------:R-:W-:Y:S01]  /*46c0*/  FMNMX.FTZ R6, R39, R6, !PT ;  /* 0x0000000627067209 */ /* 0x000fe20007810000 */
[-CC-:B------:R-:W-:Y:S01]  /*46d0*/  FFMA.FTZ R121, R121, R0.reuse, -R12.reuse ;  /* 0x0000000079797223 */ /* 0x180fe2000001080c */
[-CC-:B------:R-:W-:Y:S01]  /*46e0*/  FFMA.FTZ R123, R123, R0.reuse, -R12.reuse ;  /* 0x000000007b7b7223 */ /* 0x180fe2000001080c */
[----:B------:R-:W-:Y:S01]  /*46f0*/  FFMA.FTZ R12, R125, R0, -R12 ;  /* 0x000000007d0c7223 */ /* 0x000fe2000001080c */
[----:B------:R-:W-:Y:S01]  /*4700*/  FMNMX.FTZ R6, R57, R6, !PT ;  /* 0x0000000639067209 */ /* 0x000fe20007810000 */
[--C-:B------:R-:W-:Y:S01]  /*4710*/  IMAD.MOV.U32 R87, RZ, RZ, R119.reuse ;  /* 0x000000ffff577224 */ /* 0x100fe200078e0077 */
[-C--:B------:R-:W-:Y:S01]  /*4720*/  MOV R83, R119.reuse ;  /* 0x0000007700537202 */ /* 0x080fe20000000f00 */
[----:B------:R-:W1:Y:S01]  /*4730*/  MUFU.EX2 R196, R196 ;  /* 0x000000c400c47308 */ /* 0x000e620000000800 */
[----:B------:R-:W-:Y:S01]  /*4740*/  FMNMX.FTZ R6, R27, R6, !PT ;  /* 0x000000061b067209 */ /* 0x000fe20007810000 */
[--C-:B------:R-:W-:Y:S01]  /*4750*/  IMAD.MOV.U32 R85, RZ, RZ, R119.reuse ;  /* 0x000000ffff557224 */ /* 0x100fe200078e0077 */
[----:B------:R-:W-:Y:S01]  /*4760*/  MOV R73, R119 ;  /* 0x0000007700497202 */ /* 0x000fe20000000f00 */
[--C-:B------:R-:W-:Y:S01]  /*4770*/  IMAD.MOV.U32 R81, RZ, RZ, R119.reuse ;  /* 0x000000ffff517224 */ /* 0x100fe200078e0077 */
[----:B------:R-:W-:Y:S01]  /*4780*/  FMNMX.FTZ R6, R61, R6, !PT ;  /* 0x000000063d067209 */ /* 0x000fe20007810000 */
[----:B------:R-:W-:-:S02]  /*4790*/  IMAD.MOV.U32 R77, RZ, RZ, R119 ;  /* 0x000000ffff4d7224 */ /* 0x000fc400078e0077 */
[----:B------:R-:W1:Y:S01]  /*47a0*/  MUFU.EX2 R37, R37 ;  /* 0x0000002500257308 */ /* 0x000e620000000800 */
[----:B------:R-:W-:Y:S01]  /*47b0*/  FMNMX.FTZ R6, R31, R6, !PT ;  /* 0x000000061f067209 */ /* 0x000fe20007810000 */
[----:B------:R-:W-:-:S04]  /*47c0*/  IMAD.MOV.U32 R65, RZ, RZ, R119 ;  /* 0x000000ffff417224 */ /* 0x000fc800078e0077 */
[----:B---3--:R-:W3:Y:S02]  /*47d0*/  SHFL.BFLY PT, R3, R6, 0x2, 0x1f ;  /* 0x0c401f0006037f89 */ /* 0x008ee400000e0000 */
[----:B------:R-:W1:Y:S08]  /*47e0*/  MUFU.EX2 R198, R198 ;  /* 0x000000c600c67308 */ /* 0x000e700000000800 */
[----:B------:R-:W-:Y:S08]  /*47f0*/  MUFU.EX2 R69, R69 ;  /* 0x0000004500457308 */ /* 0x000ff00000000800 */
[----:B------:R-:W-:Y:S01]  /*4800*/  MUFU.EX2 R89, R89 ;  /* 0x0000005900597308 */ /* 0x000fe20000000800 */
[----:B---3--:R-:W-:-:S07]  /*4810*/  FMNMX.FTZ R10, R6, R3, !PT ;  /* 0x00000003060a7209 */ /* 0x008fce0007810000 */
[----:B------:R-:W-:Y:S01]  /*4820*/  MUFU.EX2 R91, R91 ;  /* 0x0000005b005b7308 */ /* 0x000fe20000000800 */
[----:B------:R-:W3:Y:S07]  /*4830*/  SHFL.BFLY PT, R3, R10, 0x1, 0x1f ;  /* 0x0c201f000a037f89 */ /* 0x000eee00000e0000 */
[----:B------:R-:W-:Y:S08]  /*4840*/  MUFU.EX2 R93, R93 ;  /* 0x0000005d005d7308 */ /* 0x000ff00000000800 */
[----:B------:R2:W-:Y:S08]  /*4850*/  MUFU.EX2 R188, R95 ;  /* 0x0000005f00bc7308 */ /* 0x0005f00000000800 */
[----:B------:R-:W-:Y:S01]  /*4860*/  MUFU.EX2 R97, R97 ;  /* 0x0000006100617308 */ /* 0x000fe20000000800 */
[----:B--2---:R-:W-:Y:S01]  /*4870*/  IMAD.MOV.U32 R95, RZ, RZ, R119 ;  /* 0x000000ffff5f7224 */ /* 0x004fe200078e0077 */
[----:B---3--:R-:W-:-:S04]  /*4880*/  FMNMX.FTZ R3, R10, R3, !PT ;  /* 0x000000030a037209 */ /* 0x008fc80007810000 */
[C---:B------:R-:W-:Y:S01]  /*4890*/  FSETP.NEU.FTZ.AND P2, PT, R3.reuse, -INF , PT ;  /* 0xff8000000300780b */ /* 0x040fe20003f5d000 */
[-C--:B------:R-:W-:Y:S01]  /*48a0*/  FMUL.FTZ R6, R3, R0.reuse ;  /* 0x0000000003067220 */ /* 0x080fe20000410000 */
[----:B------:R-:W-:Y:S04]  /*48b0*/  MUFU.EX2 R190, R99 ;  /* 0x0000006300be7308 */ /* 0x000fe80000000800 */
[----:B------:R-:W-:Y:S02]  /*48c0*/  FSEL R6, R6, RZ, P2 ;  /* 0x000000ff06067208 */ /* 0x000fe40001000000 */
[----:B------:R-:W-:Y:S02]  /*48d0*/  PLOP3.LUT P2, PT, PT, PT, UP0, 0x80, 0x0 ;  /* 0x000000000000781c */ /* 0x000fe40003f4f008 */
        /* <DEDUP_REMOVED lines=17> */
[----:B--2---:R-:W-:Y:S01]  /*49f0*/  FADD.FTZ R7, R200, R25 ;  /* 0x00000019c8077221 */ /* 0x004fe20000010000 */
[-CC-:B------:R-:W-:Y:S01]  /*4a00*/  FFMA.FTZ R43, R43, R0.reuse, -R6.reuse ;  /* 0x000000002b2b7223 */ /* 0x180fe20000010806 */
[-CC-:B------:R-:W-:Y:S01]  /*4a10*/  FFMA.FTZ R53, R53, R0.reuse, -R6.reuse ;  /* 0x0000000035357223 */ /* 0x180fe20000010806 */
[-CC-:B------:R-:W-:Y:S01]  /*4a20*/  FFMA.FTZ R55, R55, R0.reuse, -R6.reuse ;  /* 0x0000000037377223 */ /* 0x180fe20000010806 */
[----:B----4-:R-:W-:Y:S01]  /*4a30*/  FADD.FTZ R32, R202, R7 ;  /* 0x00000007ca207221 */ /* 0x010fe20000010000 */
[-CC-:B------:R-:W-:Y:S01]  /*4a40*/  FFMA.FTZ R41, R41, R0.reuse, -R6.reuse ;  /* 0x0000000029297223 */ /* 0x180fe20000010806 */
[-C--:B------:R-:W-:Y:S01]  /*4a50*/  FFMA.FTZ R21, R21, R0.reuse, -R6 ;  /* 0x0000000015157223 */ /* 0x080fe20000010806 */
[----:B------:R-:W2:Y:S01]  /*4a60*/  MUFU.EX2 R10, R75 ;  /* 0x0000004b000a7308 */ /* 0x000ea20000000800 */
[----:B-----5:R-:W-:Y:S01]  /*4a70*/  FADD.FTZ R7, R33, R32 ;  /* 0x0000002021077221 */ /* 0x020fe20000010000 */
[-CC-:B------:R-:W-:Y:S01]  /*4a80*/  FFMA.FTZ R47, R47, R0.reuse, -R6.reuse ;  /* 0x000000002f2f7223 */ /* 0x180fe20000010806 */
[--C-:B------:R-:W-:Y:S01]  /*4a90*/  FFMA.FTZ R45, R45, R0, -R6.reuse ;  /* 0x000000002d2d7223 */ /* 0x100fe20000010806 */
[----:B------:R-:W-:Y:S01]  /*4aa0*/  F2FP.BF16.F32.PACK_AB R200, R25, R200 ;  /* 0x000000c819c8723e */ /* 0x000fe200000010ff */
[----:B-1----:R-:W-:Y:S01]  /*4ab0*/  FADD.FTZ R34, R196, R7 ;  /* 0x00000007c4227221 */ /* 0x002fe20000010000 */
[-CC-:B------:R-:W-:Y:S01]  /*4ac0*/  FFMA.FTZ R35, R35, R0.reuse, -R6.reuse ;  /* 0x0000000023237223 */ /* 0x180fe20000010806 */
[-C--:B------:R-:W-:Y:S01]  /*4ad0*/  FFMA.FTZ R29, R29, R0.reuse, -R6 ;  /* 0x000000001d1d7223 */ /* 0x080fe20000010806 */
[----:B------:R1:W3:Y:S01]  /*4ae0*/  MUFU.EX2 R14, R79 ;  /* 0x0000004f000e7308 */ /* 0x0002e20000000800 */
[----:B------:R-:W-:Y:S01]  /*4af0*/  FADD.FTZ R7, R37, R34 ;  /* 0x0000002225077221 */ /* 0x000fe20000010000 */
[-CC-:B------:R-:W-:Y:S01]  /*4b00*/  FFMA.FTZ R39, R39, R0.reuse, -R6.reuse ;  /* 0x0000000027277223 */ /* 0x180fe20000010806 */
[-CC-:B------:R-:W-:Y:S01]  /*4b10*/  FFMA.FTZ R57, R57, R0.reuse, -R6.reuse ;  /* 0x0000000039397223 */ /* 0x180fe20000010806 */
[-CC-:B------:R-:W-:Y:S01]  /*4b20*/  FFMA.FTZ R27, R27, R0.reuse, -R6.reuse ;  /* 0x000000001b1b7223 */ /* 0x180fe20000010806 */
[----:B------:R-:W-:Y:S01]  /*4b30*/  FADD.FTZ R36, R198, R7 ;  /* 0x00000007c6247221 */ /* 0x000fe20000010000 */
[-CC-:B------:R-:W-:Y:S01]  /*4b40*/  FFMA.FTZ R61, R61, R0.reuse, -R6.reuse ;  /* 0x000000003d3d7223 */ /* 0x180fe20000010806 */
[----:B------:R-:W-:Y:S01]  /*4b50*/  FFMA.FTZ R31, R31, R0, -R6 ;  /* 0x000000001f1f7223 */ /* 0x000fe20000010806 */
[----:B------:R-:W4:Y:S01]  /*4b60*/  MUFU.EX2 R9, R9 ;  /* 0x0000000900097308 */ /* 0x000f220000000800 */
[----:B--2---:R-:W-:Y:S01]  /*4b70*/  FADD.FTZ R34, R5, R10 ;  /* 0x0000000a05227221 */ /* 0x004fe20000010000 */
[----:B------:R-:W-:Y:S01]  /*4b80*/  FADD.FTZ R38, R69, R36 ;  /* 0x0000002445267221 */ /* 0x000fe20000010000 */
[----:B------:R-:W-:Y:S01]  /*4b90*/  F2FP.BF16.F32.PACK_AB R201, R10, R5 ;  /* 0x000000050ac9723e */ /* 0x000fe200000010ff */
[----:B------:R-:W-:-:S02]  /*4ba0*/  IMAD.MOV.U32 R99, RZ, RZ, R119 ;  /* 0x000000ffff637224 */ /* 0x000fc400078e0077 */
[----:B------:R-:W-:Y:S01]  /*4bb0*/  FADD.FTZ R7, R203, R34 ;  /* 0x00000022cb077221 */ /* 0x000fe20000010000 */
[----:B------:R-:W-:Y:S01]  /*4bc0*/  F2FP.BF16.F32.PACK_AB R202, R33, R202 ;  /* 0x000000ca21ca723e */ /* 0x000fe200000010ff */
[----:B-1----:R-:W-:Y:S01]  /*4bd0*/  IMAD.MOV.U32 R79, RZ, RZ, R119 ;  /* 0x000000ffff4f7224 */ /* 0x002fe200078e0077 */
[----:B------:R1:W2:Y:S01]  /*4be0*/  MUFU.EX2 R20, R67 ;  /* 0x0000004300147308 */ /* 0x0002a20000000800 */
[C---:B---3--:R-:W-:Y:S01]  /*4bf0*/  FADD.FTZ R36, R14.reuse, R7 ;  /* 0x000000070e247221 */ /* 0x048fe20000010000 */
[----:B------:R-:W-:Y:S01]  /*4c00*/  F2FP.BF16.F32.PACK_AB R196, R37, R196 ;  /* 0x000000c425c4723e */ /* 0x000fe200000010ff */
[--C-:B------:R-:W-:Y:S01]  /*4c10*/  IMAD.MOV.U32 R75, RZ, RZ, R119.reuse ;  /* 0x000000ffff4b7224 */ /* 0x100fe200078e0077 */
[----:B------:R-:W-:Y:S01]  /*4c20*/  F2FP.BF16.F32.PACK_AB R198, R69, R198 ;  /* 0x000000c645c6723e */ /* 0x000fe200000010ff */
[--C-:B------:R-:W-:Y:S01]  /*4c30*/  IMAD.MOV.U32 R69, RZ, RZ, R119.reuse ;  /* 0x000000ffff457224 */ /* 0x100fe200078e0077 */
[----:B------:R-:W-:Y:S01]  /*4c40*/  F2FP.BF16.F32.PACK_AB R203, R14, R203 ;  /* 0x000000cb0ecb723e */ /* 0x000fe200000010ff */
[--C-:B------:R-:W-:Y:S01]  /*4c50*/  IMAD.MOV.U32 R37, RZ, RZ, R119.reuse ;  /* 0x000000ffff257224 */ /* 0x100fe200078e0077 */
[----:B------:R-:W3:Y:S01]  /*4c60*/  MUFU.EX2 R11, R11 ;  /* 0x0000000b000b7308 */ /* 0x000ee20000000800 */
[----:B----4-:R-:W-:Y:S01]  /*4c70*/  FADD.FTZ R7, R9, R36 ;  /* 0x0000002409077221 */ /* 0x010fe20000010000 */
[----:B-1----:R-:W-:Y:S01]  /*4c80*/  IMAD.MOV.U32 R67, RZ, RZ, R119 ;  /* 0x000000ffff437224 */ /* 0x002fe200078e0077 */
[----:B------:R-:W-:-:S05]  /*4c90*/  MOV R33, R119 ;  /* 0x0000007700217202 */ /* 0x000fca0000000f00 */
[----:B------:R1:W4:Y:S01]  /*4ca0*/  MUFU.EX2 R24, R71 ;  /* 0x0000004700187308 */ /* 0x0003220000000800 */
[C---:B--2---:R-:W-:Y:S01]  /*4cb0*/  FADD.FTZ R36, R20.reuse, R7 ;  /* 0x0000000714247221 */ /* 0x044fe20000010000 */
[----:B------:R-:W-:-:S06]  /*4cc0*/  F2FP.BF16.F32.PACK_AB R197, R20, R9 ;  /* 0x0000000914c5723e */ /* 0x000fcc00000010ff */
[----:B------:R2:W-:Y:S01]  /*4cd0*/  MUFU.EX2 R30, R51 ;  /* 0x00000033001e7308 */ /* 0x0005e20000000800 */
[----:B---3--:R-:W-:Y:S01]  /*4ce0*/  FADD.FTZ R7, R11, R36 ;  /* 0x000000240b077221 */ /* 0x008fe20000010000 */
[----:B-1----:R-:W-:-:S06]  /*4cf0*/  IMAD.MOV.U32 R71, RZ, RZ, R119 ;  /* 0x000000ffff477224 */ /* 0x002fcc00078e0077 */
[----:B------:R-:W1:Y:S01]  /*4d00*/  MUFU.EX2 R13, R13 ;  /* 0x0000000d000d7308 */ /* 0x000e620000000800 */
[----:B--2---:R-:W-:Y:S01]  /*4d10*/  FADD.FTZ R51, R89, R38 ;  /* 0x0000002659337221 */ /* 0x004fe20000010000 */
[----:B----4-:R-:W-:-:S03]  /*4d20*/  F2FP.BF16.F32.PACK_AB R199, R24, R11 ;  /* 0x0000000b18c7723e */ /* 0x010fc600000010ff */
[C---:B------:R-:W-:Y:S01]  /*4d30*/  FADD.FTZ R38, R192.reuse, R51 ;  /* 0x00000033c0267221 */ /* 0x040fe20000010000 */
[----:B------:R-:W-:Y:S01]  /*4d40*/  F2FP.BF16.F32.PACK_AB R192, R192, R89 ;  /* 0x00000059c0c0723e */ /* 0x000fe200000010ff */
[----:B------:R-:W-:Y:S01]  /*4d50*/  IMAD.MOV.U32 R89, RZ, RZ, R119 ;  /* 0x000000ffff597224 */ /* 0x000fe200078e0077 */
[----:B------:R2:W3:Y:S01]  /*4d60*/  MUFU.EX2 R26, R59 ;  /* 0x0000003b001a7308 */ /* 0x0004e20000000800 */
[----:B------:R-:W-:Y:S01]  /*4d70*/  FADD.FTZ R51, R91, R38 ;  /* 0x000000265b337221 */ /* 0x000fe20000010000 */
[----:B------:R-:W-:Y:S01]  /*4d80*/  FADD.FTZ R38, R24, R7 ;  /* 0x0000000718267221 */ /* 0x000fe20000010000 */
[----:B------:R-:W-:Y:S02]  /*4d90*/  IMAD.MOV.U32 R24, RZ, RZ, R119 ;  /* 0x000000ffff187224 */ /* 0x000fe400078e0077 */
[C---:B------:R-:W-:Y:S01]  /*4da0*/  FADD.FTZ R40, R194.reuse, R51 ;  /* 0x00000033c2287221 */ /* 0x040fe20000010000 */
[----:B------:R-:W-:Y:S01]  /*4db0*/  F2FP.BF16.F32.PACK_AB R194, R194, R91 ;  /* 0x0000005bc2c2723e */ /* 0x000fe200000010ff */
[--C-:B------:R-:W-:Y:S01]  /*4dc0*/  IMAD.MOV.U32 R91, RZ, RZ, R119.reuse ;  /* 0x000000ffff5b7224 */ /* 0x100fe200078e0077 */
[----:B------:R-:W4:Y:S01]  /*4dd0*/  MUFU.EX2 R15, R15 ;  /* 0x0000000f000f7308 */ /* 0x000f220000000800 */
[----:B-1----:R-:W-:Y:S01]  /*4de0*/  FADD.FTZ R7, R13, R38 ;  /* 0x000000260d077221 */ /* 0x002fe20000010000 */
[----:B--2---:R-:W-:-:S02]  /*4df0*/  IMAD.MOV.U32 R59, RZ, RZ, R119 ;  /* 0x000000ffff3b7224 */ /* 0x004fc400078e0077 */
[----:B------:R-:W-:-:S04]  /*4e00*/  IMAD.MOV.U32 R51, RZ, RZ, R119 ;  /* 0x000000ffff337224 */ /* 0x000fc800078e0077 */
[----:B------:R1:W2:Y:S01]  /*4e10*/  MUFU.EX2 R28, R63 ;  /* 0x0000003f001c7308 */ /* 0x0002a20000000800 */
[C---:B---3--:R-:W-:Y:S01]  /*4e20*/  FADD.FTZ R2, R26.reuse, R7 ;  /* 0x000000071a027221 */ /* 0x048fe20000010000 */
[----:B------:R-:W-:Y:S01]  /*4e30*/  F2FP.BF16.F32.PACK_AB R193, R26, R13 ;  /* 0x0000000d1ac1723e */ /* 0x000fe200000010ff */
[----:B------:R-:W-:-:S05]  /*4e40*/  IMAD.MOV.U32 R26, RZ, RZ, R119 ;  /* 0x000000ffff1a7224 */ /* 0x000fca00078e0077 */
[----:B------:R3:W-:Y:S01]  /*4e50*/  MUFU.EX2 R34, R43 ;  /* 0x0000002b00227308 */ /* 0x0007e20000000800 */
[----:B----4-:R-:W-:Y:S01]  /*4e60*/  FADD.FTZ R7, R15, R2 ;  /* 0x000000020f077221 */ /* 0x010fe20000010000 */
[----:B-1----:R-:W-:-:S06]  /*4e70*/  MOV R63, R119 ;  /* 0x00000077003f7202 */ /* 0x002fcc0000000f00 */
[----:B------:R-:W1:Y:S01]  /*4e80*/  MUFU.EX2 R49, R49 ;  /* 0x0000003100317308 */ /* 0x000e620000000800 */
[----:B---3--:R-:W-:Y:S01]  /*4e90*/  FADD.FTZ R43, R93, R40 ;  /* 0x000000285d2b7221 */ /* 0x008fe20000010000 */
[----:B--2---:R-:W-:-:S03]  /*4ea0*/  F2FP.BF16.F32.PACK_AB R195, R28, R15 ;  /* 0x0000000f1cc3723e */ /* 0x004fc600000010ff */
[C---:B------:R-:W-:Y:S01]  /*4eb0*/  FADD.FTZ R38, R188.reuse, R43 ;  /* 0x0000002bbc267221 */ /* 0x040fe20000010000 */
[----:B------:R-:W-:Y:S02]  /*4ec0*/  F2FP.BF16.F32.PACK_AB R188, R188, R93 ;  /* 0x0000005dbcbc723e */ /* 0x000fe400000010ff */
[----:B------:R2:W3:Y:S01]  /*4ed0*/  MUFU.EX2 R184, R103 ;  /* 0x0000006700b87308 */ /* 0x0004e20000000800 */
[----:B------:R-:W-:Y:S01]  /*4ee0*/  FADD.FTZ R43, R97, R38 ;  /* 0x00000026612b7221 */ /* 0x000fe20000010000 */
[----:B------:R-:W-:Y:S01]  /*4ef0*/  FADD.FTZ R38, R28, R7 ;  /* 0x000000071c267221 */ /* 0x000fe20000010000 */
[----:B------:R-:W-:Y:S02]  /*4f00*/  MOV R93, R119 ;  /* 0x00000077005d7202 */ /* 0x000fe40000000f00 */
[C---:B------:R-:W-:Y:S01]  /*4f10*/  FADD.FTZ R40, R190.reuse, R43 ;  /* 0x0000002bbe287221 */ /* 0x040fe20000010000 */
[----:B------:R-:W-:Y:S01]  /*4f20*/  F2FP.BF16.F32.PACK_AB R190, R190, R97 ;  /* 0x00000061bebe723e */ /* 0x000fe200000010ff */
[--C-:B------:R-:W-:Y:S01]  /*4f30*/  IMAD.MOV.U32 R97, RZ, RZ, R119.reuse ;  /* 0x000000ffff617224 */ /* 0x100fe200078e0077 */
[----:B------:R-:W4:Y:S01]  /*4f40*/  MUFU.EX2 R105, R105 ;  /* 0x0000006900697308 */ /* 0x000f220000000800 */
[----:B------:R-:W-:Y:S01]  /*4f50*/  FADD.FTZ R43, R101, R40 ;  /* 0x00000028652b7221 */ /* 0x000fe20000010000 */
[----:B-1----:R-:W-:Y:S01]  /*4f60*/  FADD.FTZ R7, R49, R38 ;  /* 0x0000002631077221 */ /* 0x002fe20000010000 */
[C---:B------:R-:W-:Y:S01]  /*4f70*/  F2FP.BF16.F32.PACK_AB R189, R30.reuse, R49 ;  /* 0x000000311ebd723e */ /* 0x040fe200000010ff */
[----:B------:R-:W-:Y:S01]  /*4f80*/  IMAD.MOV.U32 R49, RZ, RZ, R119 ;  /* 0x000000ffff317224 */ /* 0x000fe200078e0077 */
[----:B--2---:R-:W-:Y:S01]  /*4f90*/  MOV R103, R119 ;  /* 0x0000007700677202 */ /* 0x004fe20000000f00 */
[----:B------:R-:W-:Y:S01]  /*4fa0*/  FADD.FTZ R38, R30, R7 ;  /* 0x000000071e267221 */ /* 0x000fe20000010000 */
[----:B------:R-:W-:Y:S01]  /*4fb0*/  IMAD.MOV.U32 R30, RZ, RZ, R119 ;  /* 0x000000ffff1e7224 */ /* 0x000fe200078e0077 */
[----:B------:R-:W1:Y:S01]  /*4fc0*/  MUFU.EX2 R53, R53 ;  /* 0x0000003500357308 */ /* 0x000e620000000800 */
[C---:B---3--:R-:W-:Y:S01]  /*4fd0*/  FADD.FTZ R40, R184.reuse, R43 ;  /* 0x0000002bb8287221 */ /* 0x048fe20000010000 */
[----:B------:R-:W-:Y:S01]  /*4fe0*/  F2FP.BF16.F32.PACK_AB R184, R184, R101 ;  /* 0x00000065b8b8723e */ /* 0x000fe200000010ff */
[----:B------:R-:W-:Y:S01]  /*4ff0*/  IMAD.MOV.U32 R101, RZ, RZ, R119 ;  /* 0x000000ffff657224 */ /* 0x000fe200078e0077 */
[----:B------:R-:W-:-:S04]  /*5000*/  MOV R28, R119 ;  /* 0x00000077001c7202 */ /* 0x000fc80000000f00 */
[----:B------:R2:W3:Y:S01]  /*5010*/  MUFU.EX2 R186, R107 ;  /* 0x0000006b00ba7308 */ /* 0x0004e20000000800 */
[----:B----4-:R-:W-:-:S07]  /*5020*/  FADD.FTZ R43, R105, R40 ;  /* 0x00000028692b7221 */ /* 0x010fce0000010000 */
[----:B------:R4:W5:Y:S01]  /*5030*/  MUFU.EX2 R32, R55 ;  /* 0x0000003700207308 */ /* 0x0009620000000800 */
[----:B-1----:R-:W-:Y:S01]  /*5040*/  FADD.FTZ R7, R53, R38 ;  /* 0x0000002635077221 */ /* 0x002fe20000010000 */
[----:B--2---:R-:W-:-:S06]  /*5050*/  IMAD.MOV.U32 R107, RZ, RZ, R119 ;  /* 0x000000ffff6b7224 */ /* 0x004fcc00078e0077 */
[----:B------:R-:W1:Y:S01]  /*5060*/  MUFU.EX2 R109, R109 ;  /* 0x0000006d006d7308 */ /* 0x000e620000000800 */
[C---:B---3--:R-:W-:Y:S01]  /*5070*/  FADD.FTZ R40, R186.reuse, R43 ;  /* 0x0000002bba287221 */ /* 0x048fe20000010000 */
[----:B------:R-:W-:Y:S01]  /*5080*/  F2FP.BF16.F32.PACK_AB R186, R186, R105 ;  /* 0x00000069baba723e */ /* 0x000fe200000010ff */
[--C-:B------:R-:W-:Y:S01]  /*5090*/  IMAD.MOV.U32 R105, RZ, RZ, R119.reuse ;  /* 0x000000ffff697224 */ /* 0x100fe200078e0077 */
[----:B------:R-:W-:Y:S01]  /*50a0*/  MOV R43, R119 ;  /* 0x00000077002b7202 */ /* 0x000fe20000000f00 */
[----:B----4-:R-:W-:-:S03]  /*50b0*/  IMAD.MOV.U32 R55, RZ, RZ, R119 ;  /* 0x000000ffff377224 */ /* 0x010fc600078e0077 */
[----:B------:R-:W2:Y:S01]  /*50c0*/  MUFU.EX2 R41, R41 ;  /* 0x0000002900297308 */ /* 0x000ea20000000800 */
[C---:B-----5:R-:W-:Y:S01]  /*50d0*/  FADD.FTZ R38, R32.reuse, R7 ;  /* 0x0000000720267221 */ /* 0x060fe20000010000 */
[----:B------:R-:W-:Y:S01]  /*50e0*/  F2FP.BF16.F32.PACK_AB R191, R32, R53 ;  /* 0x0000003520bf723e */ /* 0x000fe200000010ff */
[----:B------:R-:W-:Y:S01]  /*50f0*/  IMAD.MOV.U32 R32, RZ, RZ, R119 ;  /* 0x000000ffff207224 */ /* 0x000fe200078e0077 */
[----:B------:R-:W-:-:S04]  /*5100*/  MOV R53, R119 ;  /* 0x0000007700357202 */ /* 0x000fc80000000f00 */
[----:B------:R3:W4:Y:S01]  /*5110*/  MUFU.EX2 R180, R111 ;  /* 0x0000006f00b47308 */ /* 0x0007220000000800 */
[----:B-1----:R-:W-:-:S07]  /*5120*/  FADD.FTZ R25, R109, R40 ;  /* 0x000000286d197221 */ /* 0x002fce0000010000 */
[----:B------:R-:W1:Y:S01]  /*5130*/  MUFU.EX2 R113, R113 ;  /* 0x0000007100717308 */ /* 0x000e620000000800 */
[----:B--2---:R-:W-:Y:S01]  /*5140*/  FADD.FTZ R7, R41, R38 ;  /* 0x0000002629077221 */ /* 0x004fe20000010000 */
[C---:B------:R-:W-:Y:S01]  /*5150*/  F2FP.BF16.F32.PACK_AB R185, R34.reuse, R41 ;  /* 0x0000002922b9723e */ /* 0x040fe200000010ff */
[----:B---3--:R-:W-:Y:S02]  /*5160*/  IMAD.MOV.U32 R111, RZ, RZ, R119 ;  /* 0x000000ffff6f7224 */ /* 0x008fe400078e0077 */
[----:B------:R-:W-:Y:S01]  /*5170*/  FADD.FTZ R38, R34, R7 ;  /* 0x0000000722267221 */ /* 0x000fe20000010000 */
[----:B------:R-:W-:Y:S02]  /*5180*/  IMAD.MOV.U32 R41, RZ, RZ, R119 ;  /* 0x000000ffff297224 */ /* 0x000fe400078e0077 */
[----:B------:R-:W2:Y:S01]  /*5190*/  MUFU.EX2 R21, R21 ;  /* 0x0000001500157308 */ /* 0x000ea20000000800 */
[C---:B----4-:R-:W-:Y:S01]  /*51a0*/  FADD.FTZ R40, R180.reuse, R25 ;  /* 0x00000019b4287221 */ /* 0x050fe20000010000 */
[----:B------:R-:W-:Y:S01]  /*51b0*/  F2FP.BF16.F32.PACK_AB R180, R180, R109 ;  /* 0x0000006db4b4723e */ /* 0x000fe200000010ff */
[----:B------:R-:W-:-:S02]  /*51c0*/  IMAD.MOV.U32 R109, RZ, RZ, R119 ;  /* 0x000000ffff6d7224 */ /* 0x000fc400078e0077 */
[----:B------:R-:W-:-:S03]  /*51d0*/  IMAD.MOV.U32 R34, RZ, RZ, R119 ;  /* 0x000000ffff227224 */ /* 0x000fc600078e0077 */
[----:B------:R3:W4:Y:S01]  /*51e0*/  MUFU.EX2 R182, R115 ;  /* 0x0000007300b67308 */ /* 0x0007220000000800 */
[----:B-1----:R-:W-:-:S07]  /*51f0*/  FADD.FTZ R25, R113, R40 ;  /* 0x0000002871197221 */ /* 0x002fce0000010000 */
[----:B------:R1:W5:Y:S01]  /*5200*/  MUFU.EX2 R36, R47 ;  /* 0x0000002f00247308 */ /* 0x0003620000000800 */
[----:B--2---:R-:W-:Y:S01]  /*5210*/  FADD.FTZ R7, R21, R38 ;  /* 0x0000002615077221 */ /* 0x004fe20000010000 */
[----:B---3--:R-:W-:-:S06]  /*5220*/  IMAD.MOV.U32 R115, RZ, RZ, R119 ;  /* 0x000000ffff737224 */ /* 0x008fcc00078e0077 */
[----:B------:R-:W2:Y:S01]  /*5230*/  MUFU.EX2 R117, R117 ;  /* 0x0000007500757308 */ /* 0x000ea20000000800 */
[C---:B----4-:R-:W-:Y:S01]  /*5240*/  FADD.FTZ R42, R182.reuse, R25 ;  /* 0x00000019b62a7221 */ /* 0x050fe20000010000 */
[----:B------:R-:W-:Y:S01]  /*5250*/  F2FP.BF16.F32.PACK_AB R182, R182, R113 ;  /* 0x00000071b6b6723e */ /* 0x000fe200000010ff */
[----:B-1----:R-:W-:Y:S01]  /*5260*/  IMAD.MOV.U32 R47, RZ, RZ, R119 ;  /* 0x000000ffff2f7224 */ /* 0x002fe200078e0077 */
[----:B------:R-:W-:-:S04]  /*5270*/  MOV R113, R119 ;  /* 0x0000007700717202 */ /* 0x000fc80000000f00 */
[----:B------:R-:W1:Y:S01]  /*5280*/  MUFU.EX2 R45, R45 ;  /* 0x0000002d002d7308 */ /* 0x000e620000000800 */
[C---:B-----5:R-:W-:Y:S01]  /*5290*/  FADD.FTZ R40, R36.reuse, R7 ;  /* 0x0000000724287221 */ /* 0x060fe20000010000 */
[----:B------:R-:W-:Y:S01]  /*52a0*/  F2FP.BF16.F32.PACK_AB R187, R36, R21 ;  /* 0x0000001524bb723e */ /* 0x000fe200000010ff */
[----:B------:R-:W-:-:S05]  /*52b0*/  IMAD.MOV.U32 R36, RZ, RZ, R119 ;  /* 0x000000ffff247224 */ /* 0x000fca00078e0077 */
[----:B------:R-:W3:Y:S01]  /*52c0*/  MUFU.EX2 R176, R121 ;  /* 0x0000007900b07308 */ /* 0x000ee20000000800 */
[----:B--2---:R-:W-:-:S07]  /*52d0*/  FADD.FTZ R25, R117, R42 ;  /* 0x0000002a75197221 */ /* 0x004fce0000010000 */
[----:B------:R2:W4:Y:S01]  /*52e0*/  MUFU.EX2 R2, R35 ;  /* 0x0000002300027308 */ /* 0x0005220000000800 */
[----:B-1----:R-:W-:-:S07]  /*52f0*/  FADD.FTZ R7, R45, R40 ;  /* 0x000000282d077221 */ /* 0x002fce0000010000 */
[----:B------:R-:W1:Y:S01]  /*5300*/  MUFU.EX2 R123, R123 ;  /* 0x0000007b007b7308 */ /* 0x000e620000000800 */
[C---:B---3--:R-:W-:Y:S01]  /*5310*/  FADD.FTZ R42, R176.reuse, R25 ;  /* 0x00000019b02a7221 */ /* 0x048fe20000010000 */
[----:B------:R-:W-:Y:S01]  /*5320*/  F2FP.BF16.F32.PACK_AB R176, R176, R117 ;  /* 0x00000075b0b0723e */ /* 0x000fe200000010ff */
[--C-:B------:R-:W-:Y:S02]  /*5330*/  IMAD.MOV.U32 R117, RZ, RZ, R119.reuse ;  /* 0x000000ffff757224 */ /* 0x100fe400078e0077 */
[----:B--2---:R-:W-:-:S03]  /*5340*/  IMAD.MOV.U32 R35, RZ, RZ, R119 ;  /* 0x000000ffff237224 */ /* 0x004fc600078e0077 */
[----:B------:R-:W2:Y:S01]  /*5350*/  MUFU.EX2 R29, R29 ;  /* 0x0000001d001d7308 */ /* 0x000ea20000000800 */
[C---:B----4-:R-:W-:Y:S01]  /*5360*/  FADD.FTZ R40, R2.reuse, R7 ;  /* 0x0000000702287221 */ /* 0x050fe20000010000 */
[----:B------:R-:W-:Y:S01]  /*5370*/  F2FP.BF16.F32.PACK_AB R181, R2, R45 ;  /* 0x0000002d02b5723e */ /* 0x000fe200000010ff */
[----:B------:R-:W-:Y:S02]  /*5380*/  IMAD.MOV.U32 R2, RZ, RZ, 0x3f800000 ;  /* 0x3f800000ff027424 */ /* 0x000fe400078e00ff */
[----:B------:R-:W-:-:S03]  /*5390*/  IMAD.MOV.U32 R45, RZ, RZ, R119 ;  /* 0x000000ffff2d7224 */ /* 0x000fc600078e0077 */
[----:B------:R-:W3:Y:S01]  /*53a0*/  MUFU.EX2 R12, R12 ;  /* 0x0000000c000c7308 */ /* 0x000ee20000000800 */
[----:B-1----:R-:W-:Y:S01]  /*53b0*/  FADD.FTZ R7, R123, R42 ;  /* 0x0000002a7b077221 */ /* 0x002fe20000010000 */
[----:B------:R-:W-:-:S06]  /*53c0*/  IMAD.MOV.U32 R42, RZ, RZ, R119 ;  /* 0x000000ffff2a7224 */ /* 0x000fcc00078e0077 */
[----:B------:R1:W4:Y:S01]  /*53d0*/  MUFU.EX2 R6, R39 ;  /* 0x0000002700067308 */ /* 0x0003220000000800 */
[----:B--2---:R-:W-:Y:S01]  /*53e0*/  FADD.FTZ R25, R29, R40 ;  /* 0x000000281d197221 */ /* 0x004fe20000010000 */
[----:B------:R-:W-:-:S06]  /*53f0*/  IMAD.MOV.U32 R40, RZ, RZ, R119 ;  /* 0x000000ffff287224 */ /* 0x000fcc00078e0077 */
[----:B------:R-:W2:Y:S01]  /*5400*/  MUFU.EX2 R57, R57 ;  /* 0x0000003900397308 */ /* 0x000ea20000000800 */
[C---:B---3--:R-:W-:Y:S01]  /*5410*/  FADD.FTZ R7, R12.reuse, R7 ;  /* 0x000000070c077221 */ /* 0x048fe20000010000 */
[----:B------:R-:W-:Y:S01]  /*5420*/  F2FP.BF16.F32.PACK_AB R178, R12, R123 ;  /* 0x0000007b0cb2723e */ /* 0x000fe200000010ff */
[----:B-1----:R-:W-:-:S05]  /*5430*/  IMAD.MOV.U32 R39, RZ, RZ, R119 ;  /* 0x000000ffff277224 */ /* 0x002fca00078e0077 */
[----:B------:R1:W3:Y:S01]  /*5440*/  MUFU.EX2 R38, R27 ;  /* 0x0000001b00267308 */ /* 0x0002e20000000800 */
[C---:B----4-:R-:W-:Y:S01]  /*5450*/  FADD.FTZ R12, R6.reuse, R25 ;  /* 0x00000019060c7221 */ /* 0x050fe20000010000 */
[----:B------:R-:W-:Y:S01]  /*5460*/  F2FP.BF16.F32.PACK_AB R183, R6, R29 ;  /* 0x0000001d06b7723e */ /* 0x000fe200000010ff */
[----:B------:R-:W-:Y:S02]  /*5470*/  IMAD.MOV.U32 R6, RZ, RZ, 0x3f800000 ;  /* 0x3f800000ff067424 */ /* 0x000fe400078e00ff */
[--C-:B------:R-:W-:Y:S02]  /*5480*/  IMAD.MOV.U32 R29, RZ, RZ, R119.reuse ;  /* 0x000000ffff1d7224 */ /* 0x100fe400078e0077 */
[--C-:B------:R-:W-:Y:S01]  /*5490*/  IMAD.MOV.U32 R25, RZ, RZ, R119.reuse ;  /* 0x000000ffff197224 */ /* 0x100fe200078e0077 */
[----:B------:R-:W4:Y:S01]  /*54a0*/  MUFU.EX2 R61, R61 ;  /* 0x0000003d003d7308 */ /* 0x000f220000000800 */
[----:B--2---:R-:W-:Y:S01]  /*54b0*/  FADD.FTZ R5, R57, R12 ;  /* 0x0000000c39057221 */ /* 0x004fe20000010000 */
[----:B-1----:R-:W-:-:S06]  /*54c0*/  IMAD.MOV.U32 R27, RZ, RZ, R119 ;  /* 0x000000ffff1b7224 */ /* 0x002fcc00078e0077 */
[----:B------:R1:W2:Y:S01]  /*54d0*/  MUFU.EX2 R10, R31 ;  /* 0x0000001f000a7308 */ /* 0x0002a20000000800 */
[C---:B---3--:R-:W-:Y:S01]  /*54e0*/  FADD.FTZ R12, R38.reuse, R5 ;  /* 0x00000005260c7221 */ /* 0x048fe20000010000 */
[----:B------:R-:W-:Y:S01]  /*54f0*/  F2FP.BF16.F32.PACK_AB R177, R38, R57 ;  /* 0x0000003926b1723e */ /* 0x000fe200000010ff */
[--C-:B------:R-:W-:Y:S01]  /*5500*/  IMAD.MOV.U32 R57, RZ, RZ, R119.reuse ;  /* 0x000000ffff397224 */ /* 0x100fe200078e0077 */
[----:B------:R-:W-:Y:S01]  /*5510*/  MOV R38, R119 ;  /* 0x0000007700267202 */ /* 0x000fe20000000f00 */
[----:B----4-:R-:W-:Y:S01]  /*5520*/  FADD.FTZ R5, R61, R12 ;  /* 0x0000000c3d057221 */ /* 0x010fe20000010000 */
[----:B-1----:R-:W-:Y:S01]  /*5530*/  IMAD.MOV.U32 R31, RZ, RZ, R119 ;  /* 0x000000ffff1f7224 */ /* 0x002fe200078e0077 */
[C---:B--2---:R-:W-:Y:S02]  /*5540*/  F2FP.BF16.F32.PACK_AB R179, R10.reuse, R61 ;  /* 0x0000003d0ab3723e */ /* 0x044fe400000010ff */
[----:B------:R-:W-:Y:S01]  /*5550*/  FADD.FTZ R5, R10, R5 ;  /* 0x000000050a057221 */ /* 0x000fe20000010000 */
[----:B------:R-:W-:Y:S01]  /*5560*/  IMAD.MOV.U32 R61, RZ, RZ, R119 ;  /* 0x000000ffff3d7224 */ /* 0x000fe200078e0077 */
[----:B------:R-:W-:Y:S06]  /*5570*/  @!P2 BRA `(.L_x_2864) ;  /* 0x0000003c00b4a947 */ /* 0x000fec0003800000 */
[----:B------:R-:W-:Y:S01]  /*5580*/  R2UR UR60, R17 ;  /* 0x00000000113c72ca */ /* 0x000fe200000e0000 */
[----:B------:R-:W-:Y:S01]  /*5590*/  IMAD.MOV.U32 R9, RZ, RZ, R4 ;  /* 0x000000ffff097224 */ /* 0x000fe200078e0004 */
[----:B------:R-:W-:Y:S01]  /*55a0*/  MOV R10, R3 ;  /* 0x00000003000a7202 */ /* 0x000fe20000000f00 */
[----:B------:R-:W-:Y:S01]  /*55b0*/  IMAD.MOV.U32 R2, RZ, RZ, 0x3f800000 ;  /* 0x3f800000ff027424 */ /* 0x000fe200078e00ff */
        /* <DEDUP_REMOVED lines=48> */
[----:B------:R-:W-:Y:S01]  /*58c0*/  UIADD3 UR61, UR61, -0x2, URZ ;  /* 0xfffffffe3d3d7890 */ /* 0x000fe2000fffe03f */
[----:B------:R-:W-:-:S11]  /*58d0*/  UMOV UR37, UR38 ;  /* 0x0000002600257c82 */ /* 0x000fd60008000000 */
.L_x_2873:
        /* <DEDUP_REMOVED lines=8> */
.L_x_2865:
        /* <DEDUP_REMOVED lines=8> */
.L_x_2866:
[----:B--2---:R-:W-:Y:S05]  /*59e0*/  @P2 BRA `(.L_x_2867) ;  /* 0x0000000000082947 */ /* 0x004fea0003800000 */
[----:B------:R-:W2:Y:S02]  /*59f0*/  SYNCS.PHASECHK.TRANS64.TRYWAIT P2, [UR39+0x36830], R0 ;  /* 0x03683000ff0075a7 */ /* 0x000ea40008040167 */
[----:B--2---:R-:W-:Y:S05]  /*5a00*/  @!P2 BRA `(.L_x_2868) ;  /* 0x0000008c0074a947 */ /* 0x004fea0003800000 */
.L_x_2867:
[----:B------:R-:W-:Y:S01]  /*5a10*/  R2UR UR4, R8 ;  /* 0x00000000080472ca */ /* 0x000fe200000e0000 */
[----:B------:R-:W-:Y:S01]  /*5a20*/  WARPGROUP.ARRIVE ;  /* 0x00000000000079c5 */ /* 0x000fe20000000000 */
[----:B------:R-:W-:Y:S01]  /*5a30*/  UMOV UR59, 0x40000040 ;  /* 0x40000040003b7882 */ /* 0x000fe20000000000 */
        /* <DEDUP_REMOVED lines=10> */
[----:B------:R-:W-:Y:S01]  /*5ae0*/  UIMAD UR4, UR38, 0xa80, UR4 ;  /* 0x00000a80260478a4 */ /* 0x000fe2000f8e0204 */
[-C--:B------:R-:W-:Y:S01]  /*5af0*/  FMUL.FTZ R24, R24, R6.reuse ;  /* 0x0000000618187220 */ /* 0x080fe20000410000 */
[----:B------:R-:W-:Y:S01]  /*5b00*/  UMOV UR55, 0x40000040 ;  /* 0x4000004000377882 */ /* 0x000fe20000000000 */
[----:B------:R-:W-:Y:S01]  /*5b10*/  UMOV UR7, 0x40000040 ;  /* 0x4000004000077882 */ /* 0x000fe20000000000 */
[----:B------:R-:W-:Y:S01]  /*5b20*/  UIADD3 UR5, UR4, 0x80, URZ ;  /* 0x0000008004057890 */ /* 0x000fe2000fffe03f */
[-C--:B------:R-:W-:Y:S01]  /*5b30*/  FMUL.FTZ R25, R25, R6.reuse ;  /* 0x0000000619197220 */ /* 0x080fe20000410000 */
[----:B------:R-:W-:Y:S01]  /*5b40*/  UIADD3 UR6, UR4, 0x100, URZ ;  /* 0x0000010004067890 */ /* 0x000fe2000fffe03f */
[-C--:B------:R-:W-:Y:S01]  /*5b50*/  FMUL.FTZ R28, R28, R6.reuse ;  /* 0x000000061c1c7220 */ /* 0x080fe20000410000 */
[----:B------:R-:W-:Y:S01]  /*5b60*/  UMOV UR58, UR4 ;  /* 0x00000004003a7c82 */ /* 0x000fe20008000000 */
[----:B------:R-:W-:Y:S01]  /*5b70*/  UIADD3 UR10, UR4, 0x2, URZ ;  /* 0x00000002040a7890 */ /* 0x000fe2000fffe03f */
[----:B------:R-:W-:Y:S01]  /*5b80*/  HGMMA.64x16x16.F32.BF16 R168, gdesc[UR56], RZ, !UPT, gsb0 ;  /* 0x0020000038a879f0 */ /* 0x000fe2000c0018ff */
        /* <DEDUP_REMOVED lines=60> */
[----:B------:R-:W-:Y:S01]  /*5f50*/  UMOV UR59, 0x40000040 ;  /* 0x40000040003b7882 */ /* 0x000fe20000000000 */
[----:B------:R-:W-:Y:S01]  /*5f60*/  UIADD3 UR6, UR4, 0x200, URZ ;  /* 0x0000020004067890 */ /* 0x000fe2000fffe03f */
        /* <DEDUP_REMOVED lines=51> */
[----:B------:R-:W-:-:S04]  /*62a0*/  FMUL.FTZ R119, R119, R2 ;  /* 0x0000000277777220 */ /* 0x000fc80000410000 */
[----:B------:R-:W-:Y:S01]  /*62b0*/  HGMMA.64x16x16.F32.BF16 R152, gdesc[UR56], RZ, !UPT, gsb0 ;  /* 0x00200000389879f0 */ /* 0x000fe2000c0018ff */
[----:B------:R-:W-:Y:S01]  /*62c0*/  UMOV UR58, UR5 ;  /* 0x00000005003a7c82 */ /* 0x000fe20008000000 */
[----:B------:R-:W-:Y:S01]  /*62d0*/  UMOV UR59, 0x40000040 ;  /* 0x40000040003b7882 */ /* 0x000fe20000000000 */
[----:B------:R-:W-:Y:S01]  /*62e0*/  UIADD3 UR5, UR4, 0x280, URZ ;  /* 0x0000028004057890 */ /* 0x000fe2000fffe03f */
[----:B------:R-:W-:Y:S02]  /*62f0*/  WARPGROUP.DEPBAR.LE gsb0, 0x0 ;  /* 0x00008000000079c5 */ /* 0x000fe40000010000 */
[----:B------:R-:W-:-:S06]  /*6300*/  WARPGROUP.ARRIVE ;  /* 0x00000000000079c5 */ /* 0x000fcc0000000000 */
        /* <DEDUP_REMOVED lines=18> */
[----:B------:R-:W-:Y:S03]  /*6430*/  HGMMA.64x16x16.F32.BF16 R120, gdesc[UR56], RZ, !UPT, gsb0 ;  /* 0x00200000387879f0 */ /* 0x000fe6000c0018ff */
        /* <DEDUP_REMOVED lines=433> */
.L_x_2869:
[----:B------:R-:W-:Y:S02]  /*7f50*/  R2UR UR4, R16 ;  /* 0x00000000100472ca */ /* 0x000fe400000e0000 */
[----:B-12---:R-:W-:-:S04]  /*7f60*/  MOV R0, UR60 ;  /* 0x0000003c00007c02 */ /* 0x006fc80008000f00 */
[----:B------:R-:W-:-:S07]  /*7f70*/  SHF.L.U32 R0, R0, 0x1f, RZ ;  /* 0x0000001f00007819 */ /* 0x000fce00000006ff */
[----:B------:R-:W-:-:S09]  /*7f80*/  ULEA UR4, UR37, UR4, 0x3 ;  /* 0x0000000425047291 */ /* 0x000fd2000f8e183f */
[----:B------:R1:W2:Y:S01]  /*7f90*/  SYNCS.PHASECHK.TRANS64.TRYWAIT P2, [UR4+0x36850], R0 ;  /* 0x03685000ff0075a7 */ /* 0x0002a20008040144 */
[----:B------:R-:W-:Y:S05]  /*7fa0*/  @!P0 BRA `(.L_x_2870) ;  /* 0x0000000000048947 */ /* 0x000fea0003800000 */
[----:B------:R-:W-:Y:S01]  /*7fb0*/  BPT.TRAP 0x1 ;  /* 0x000000040000795c */ /* 0x000fe20000300000 */
.L_x_2870:
[----:B--2---:R-:W-:Y:S05]  /*7fc0*/  @P2 BRA `(.L_x_2871) ;  /* 0x0000000000082947 */ /* 0x004fea0003800000 */
[----:B------:R-:W2:Y:S02]  /*7fd0*/  SYNCS.PHASECHK.TRANS64.TRYWAIT P2, [UR4+0x36850], R0 ;  /* 0x03685000ff0075a7 */ /* 0x000ea40008040144 */
[----:B--2---:R-:W-:Y:S05]  /*7fe0*/  @!P2 BRA `(.L_x_2872) ;  /* 0x000000680014a947 */ /* 0x004fea0003800000 */
.L_x_2871:
[----:B------:R-:W-:Y:S01]  /*7ff0*/  R2UR UR5, R16 ;  /* 0x00000000100572ca */ /* 0x000fe200000e0000 */
[----:B------:R-:W-:Y:S01]  /*8000*/  WARPGROUP.ARRIVE ;  /* 0x00000000000079c5 */ /* 0x000fe20000000000 */
[----:B------:R-:W-:Y:S01]  /*8010*/  UMOV UR7, 0x40000040 ;  /* 0x4000004000077882 */ /* 0x000fe20000000000 */
[----:B-12---:R-:W-:Y:S02]  /*8020*/  FMNMX.FTZ R0, R168, R9, !PT ;  /* 0x00000009a8007209 */ /* 0x006fe40007810000 */
[----:B------:R-:W-:Y:S02]  /*8030*/  ISETP.LT.AND P2, PT, RZ, UR61, PT ;  /* 0x0000003dff007c0c */ /* 0x000fe4000bf41270 */
[----:B------:R-:W-:Y:S02]  /*8040*/  FMNMX.FTZ R3, R169, R0, !PT ;  /* 0x00000000a9037209 */ /* 0x000fe40007810000 */
[----:B------:R-:W-:Y:S02]  /*8050*/  R2UR UR60, R17 ;  /* 0x00000000113c72ca */ /* 0x000fe400000e0000 */
[----:B------:R-:W-:-:S02]  /*8060*/  FMNMX.FTZ R0, R172, R3, !PT ;  /* 0x00000003ac007209 */ /* 0x000fc40007810000 */
[----:B------:R-:W-:Y:S02]  /*8070*/  UIADD3 UR5, UR5, 0x400, URZ ;  /* 0x0000040005057890 */ /* 0x000fe4000fffe03f */
[----:B------:R-:W-:Y:S02]  /*8080*/  FMNMX.FTZ R3, R173, R0, !PT ;  /* 0x00000000ad037209 */ /* 0x000fe40007810000 */
[----:B------:R-:W-:Y:S02]  /*8090*/  USHF.R.U32.HI UR5, URZ, 0x4, UR5 ;  /* 0x000000043f057899 */ /* 0x000fe40008011605 */
[----:B------:R-:W-:Y:S02]  /*80a0*/  FMNMX.FTZ R0, R160, R3, !PT ;  /* 0x00000003a0007209 */ /* 0x000fe40007810000 */
[----:B------:R-:W-:Y:S02]  /*80b0*/  ULOP3.LUT UR5, UR5, 0x3fff, URZ, 0xc0, !UPT ;  /* 0x00003fff05057892 */ /* 0x000fe4000f8ec03f */
[----:B------:R-:W-:-:S02]  /*80c0*/  FMNMX.FTZ R3, R161, R0, !PT ;  /* 0x00000000a1037209 */ /* 0x000fc40007810000 */
[----:B------:R-:W-:Y:S02]  /*80d0*/  ULOP3.LUT UR5, UR5, 0x3800000, URZ, 0xfc, !UPT ;  /* 0x0380000005057892 */ /* 0x000fe4000f8efc3f */
[----:B------:R-:W-:Y:S02]  /*80e0*/  FMNMX.FTZ R0, R164, R3, !PT ;  /* 0x00000003a4007209 */ /* 0x000fe40007810000 */
[----:B------:R-:W-:Y:S02]  /*80f0*/  UIMAD UR5, UR37, 0xa80, UR5 ;  /* 0x00000a80250578a4 */ /* 0x000fe4000f8e0205 */
[----:B------:R-:W-:Y:S01]  /*8100*/  FMNMX.FTZ R3, R165, R0, !PT ;  /* 0x00000000a5037209 */ /* 0x000fe20007810000 */
[----:B------:R-:W-:-:S03]  /*8110*/  UMOV UR37, UR38 ;  /* 0x0000002600257c82 */ /* 0x000fc60008000000 */
[----:B------:R-:W-:Y:S01]  /*8120*/  FMNMX.FTZ R0, R152, R3, !PT ;  /* 0x0000000398007209 */ /* 0x000fe20007810000 */
[----:B------:R-:W-:Y:S02]  /*8130*/  UMOV UR6, UR5 ;  /* 0x0000000500067c82 */ /* 0x000fe40008000000 */
[----:B------:R-:W-:Y:S01]  /*8140*/  HGMMA.64x192x16.F32.BF16 R24, R200, gdesc[UR4].tnspB, R24, gsb0 ;  /* 0x42e00004c8187df0 */ /* 0x000fe20008001818 */
        /* <DEDUP_REMOVED lines=21> */
[----:B------:R-:W1:Y:S03]  /*82a0*/  LDC R0, c[0x0][0x988] ;  /* 0x00026200ff007b82 */ /* 0x000e660000000800 */
[----:B------:R-:W2:Y:S02]  /*82b0*/  SHFL.BFLY PT, R3, R2, 0x2, 0x1f ;  /* 0x0c401f0002037f89 */ /* 0x000ea400000e0000 */
[----:B--2---:R-:W-:Y:S02]  /*82c0*/  FMNMX.FTZ R3, R2, R3, !PT ;  /* 0x0000000302037209 */ /* 0x004fe40007810000 */
[----:B------:R-:W-:-:S03]  /*82d0*/  FMNMX.FTZ R2, R170, R10, !PT ;  /* 0x0000000aaa027209 */ /* 0x000fc60007810000 */
[----:B------:R-:W2:Y:S02]  /*82e0*/  SHFL.BFLY PT, R4, R3, 0x1, 0x1f ;  /* 0x0c201f0003047f89 */ /* 0x000ea400000e0000 */
[----:B--2---:R-:W-:Y:S02]  /*82f0*/  FMNMX.FTZ R4, R3, R4, !PT ;  /* 0x0000000403047209 */ /* 0x004fe40007810000 */
[----:B------:R-:W-:-:S03]  /*8300*/  FMNMX.FTZ R3, R171, R2, !PT ;  /* 0x00000002ab037209 */ /* 0x000fc60007810000 */
[----:B------:R-:W-:Y:S01]  /*8310*/  FADD.FTZ R9, -R4, R9 ;  /* 0x0000000904097221 */ /* 0x000fe20000010100 */
[----:B------:R-:W-:-:S03]  /*8320*/  FMNMX.FTZ R2, R174, R3, !PT ;  /* 0x00000003ae027209 */ /* 0x000fc60007810000 */
[----:B-1----:R-:W-:Y:S01]  /*8330*/  FMUL.FTZ R6, R9, R0 ;  /* 0x0000000009067220 */ /* 0x002fe20000410000 */
[----:B------:R-:W-:-:S04]  /*8340*/  FMNMX.FTZ R3, R175, R2, !PT ;  /* 0x00000002af037209 */ /* 0x000fc80007810000 */
[----:B------:R-:W-:Y:S01]  /*8350*/  FMNMX.FTZ R2, R162, R3, !PT ;  /* 0x00000003a2027209 */ /* 0x000fe20007810000 */
[----:B------:R-:W-:Y:S03]  /*8360*/  MUFU.EX2 R6, R6 ;  /* 0x0000000600067308 */ /* 0x000fe60000000800 */
        /* <DEDUP_REMOVED lines=15> */
[----:B------:R-:W-:Y:S01]  /*8460*/  WARPGROUP.ARRIVE ;  /* 0x00000000000079c5 */ /* 0x000fe20000000000 */
[----:B------:R-:W-:-:S04]  /*8470*/  FMNMX.FTZ R3, R143, R2, !PT ;  /* 0x000000028f037209 */ /* 0x000fc80007810000 */
[----:B------:R-:W-:Y:S01]  /*8480*/  FMNMX.FTZ R2, R130, R3, !PT ;  /* 0x0000000382027209 */ /* 0x000fe20007810000 */
[----:B------:R-:W-:Y:S01]  /*8490*/  HGMMA.64x192x16.F32.BF16 R24, R196, gdesc[UR4].tnspB, R24, gsb0 ;  /* 0x42e00004c4187df0 */ /* 0x000fe20008001818 */
        /* <DEDUP_REMOVED lines=12> */
[----:B-1----:R-:W-:Y:S01]  /*8560*/  FMNMX.FTZ R3, R14, R3, !PT ;  /* 0x000000030e037209 */ /* 0x002fe20007810000 */
[----:B------:R-:W-:Y:S02]  /*8570*/  WARPGROUP.DEPBAR.LE gsb0, 0x0 ;  /* 0x00008000000079c5 */ /* 0x000fe40000010000 */
[----:B------:R-:W-:-:S06]  /*8580*/  WARPGROUP.ARRIVE ;  /* 0x00000000000079c5 */ /* 0x000fcc0000000000 */
[----:B------:R-:W-:Y:S01]  /*8590*/  HGMMA.64x192x16.F32.BF16 R24, R192, gdesc[UR4].tnspB, R24, gsb0 ;  /* 0x42e00004c0187df0 */ /* 0x000fe20008001818 */
[----:B------:R-:W-:Y:S01]  /*85a0*/  UIADD3 UR6, UR5, 0x180, URZ ;  /* 0x0000018005067890 */ /* 0x000fe2000fffe03f */
[----:B------:R-:W-:Y:S01]  /*85b0*/  UMOV UR7, 0x40000040 ;  /* 0x4000004000077882 */ /* 0x000fe20000000000 */
[----:B------:R-:W-:Y:S02]  /*85c0*/  WARPGROUP.DEPBAR.LE gsb0, 0x0 ;  /* 0x00008000000079c5 */ /* 0x000fe40000010000 */
[----:B------:R-:W-:-:S15]  /*85d0*/  WARPGROUP.ARRIVE ;  /* 0x00000000000079c5 */ /* 0x000fde0000000000 */
[----:B------:R-:W-:Y:S01]  /*85e0*/  HGMMA.64x192x16.F32.BF16 R24, R188, gdesc[UR4].tnspB, R24, gsb0 ;  /* 0x42e00004bc187df0 */ /* 0x000fe20008001818 */
[----:B------:R-:W-:Y:S01]  /*85f0*/  UIADD3 UR6, UR5, 0x200, URZ ;  /* 0x0000020005067890 */ /* 0x000fe2000fffe03f */
[----:B------:R-:W-:Y:S01]  /*8600*/  UMOV UR7, 0x40000040 ;  /* 0x4000004000077882 */ /* 0x000fe20000000000 */
[----:B------:R-:W-:Y:S02]  /*8610*/  WARPGROUP.DEPBAR.LE gsb0, 0x0 ;  /* 0x00008000000079c5 */ /* 0x000fe40000010000 */
[----:B------:R-:W-:Y:S01]  /*8620*/  WARPGROUP.ARRIVE ;  /* 0x00000000000079c5 */ /* 0x000fe20000000000 */
[----:B------:R-:W-:-:S04]  /*8630*/  FMUL.FTZ R189, R4, R0 ;  /* 0x0000000004bd7220 */ /* 0x000fc80000410000 */
[----:B------:R-:W-:-:S10]  /*8640*/  FFMA.FTZ R21, R153, R0, -R189 ;  /* 0x0000000099157223 */ /* 0x000fd400000108bd */
[----:B------:R-:W-:Y:S01]  /*8650*/  HGMMA.64x192x16.F32.BF16 R24, R184, gdesc[UR4].tnspB, R24, gsb0 ;  /* 0x42e00004b8187df0 */ /* 0x000fe20008001818 */
[----:B------:R-:W-:Y:S01]  /*8660*/  UIADD3 UR6, UR5, 0x280, URZ ;  /* 0x0000028005067890 */ /* 0x000fe2000fffe03f */
[-CC-:B------:R-:W-:Y:S01]  /*8670*/  FFMA.FTZ R153, R157, R0.reuse, -R189.reuse ;  /* 0x000000009d997223 */ /* 0x180fe200000108bd */
[----:B------:R-:W-:Y:S01]  /*8680*/  UMOV UR7, 0x40000040 ;  /* 0x4000004000077882 */ /* 0x000fe20000000000 */
[----:B------:R-:W-:Y:S01]  /*8690*/  FADD.FTZ R157, -R3, R10 ;  /* 0x0000000a039d7221 */ /* 0x000fe20000010100 */
[-CC-:B------:R-:W-:Y:S01]  /*86a0*/  FFMA.FTZ R9, R168, R0.reuse, -R189.reuse ;  /* 0x00000000a8097223 */ /* 0x180fe200000108bd */
[-CC-:B------:R-:W-:Y:S01]  /*86b0*/  FFMA.FTZ R200, R169, R0.reuse, -R189.reuse ;  /* 0x00000000a9c87223 */ /* 0x180fe200000108bd */
[-CC-:B------:R-:W-:Y:S01]  /*86c0*/  FFMA.FTZ R202, R172, R0.reuse, -R189.reuse ;  /* 0x00000000acca7223 */ /* 0x180fe200000108bd */
[-C--:B------:R-:W-:Y:S01]  /*86d0*/  FMUL.FTZ R2, R157, R0.reuse ;  /* 0x000000009d027220 */ /* 0x080fe20000410000 */
[-C--:B------:R-:W-:Y:S01]  /*86e0*/  FMUL.FTZ R157, R3, R0.reuse ;  /* 0x00000000039d7220 */ /* 0x080fe20000410000 */
[-CC-:B------:R-:W-:Y:S01]  /*86f0*/  FFMA.FTZ R11, R173, R0.reuse, -R189.reuse ;  /* 0x00000000ad0b7223 */ /* 0x180fe200000108bd */
[----:B------:R-:W1:Y:S01]  /*8700*/  MUFU.EX2 R9, R9 ;  /* 0x0000000900097308 */ /* 0x000e620000000800 */
[-C--:B------:R-:W-:Y:S01]  /*8710*/  FFMA.FTZ R196, R160, R0.reuse, -R189 ;  /* 0x00000000a0c47223 */ /* 0x080fe200000108bd */
[-CC-:B------:R-:W-:Y:S01]  /*8720*/  FFMA.FTZ R201, R170, R0.reuse, -R157.reuse ;  /* 0x00000000aac97223 */ /* 0x180fe2000001089d */
[-CC-:B------:R-:W-:Y:S01]  /*8730*/  FFMA.FTZ R10, R171, R0.reuse, -R157.reuse ;  /* 0x00000000ab0a7223 */ /* 0x180fe2000001089d */
[-CC-:B------:R-:W-:Y:S01]  /*8740*/  FFMA.FTZ R203, R174, R0.reuse, -R157.reuse ;  /* 0x00000000aecb7223 */ /* 0x180fe2000001089d */
[-C--:B------:R-:W-:Y:S01]  /*8750*/  FFMA.FTZ R20, R175, R0.reuse, -R157 ;  /* 0x00000000af147223 */ /* 0x080fe2000001089d */
        /* <DEDUP_REMOVED lines=19> */
[-C--:B------:R-:W-:Y:S01]  /*8890*/  FFMA.FTZ R125, R125, R0.reuse, -R189 ;  /* 0x000000007d7d7223 */ /* 0x080fe200000108bd */
[-CC-:B------:R-:W-:Y:S01]  /*88a0*/  FFMA.FTZ R197, R162, R0.reuse, -R157.reuse ;  /* 0x00000000a2c57223 */ /* 0x180fe2000001089d */
[-C--:B------:R-:W-:Y:S01]  /*88b0*/  FFMA.FTZ R120, R163, R0.reuse, -R157 ;  /* 0x00000000a3787223 */ /* 0x080fe2000001089d */
[----:B-1----:R-:W-:Y:S01]  /*88c0*/  FFMA.FTZ R7, R6, R7, R9 ;  /* 0x0000000706077223 */ /* 0x002fe20000010009 */
[-CC-:B------:R-:W-:Y:S01]  /*88d0*/  FFMA.FTZ R199, R166, R0.reuse, -R157.reuse ;  /* 0x00000000a6c77223 */ /* 0x180fe2000001089d */
[-CC-:B------:R-:W-:Y:S01]  /*88e0*/  FFMA.FTZ R193, R154, R0.reuse, -R157.reuse ;  /* 0x000000009ac17223 */ /* 0x180fe2000001089d */
[-C--:B------:R-:W-:Y:S01]  /*88f0*/  FFMA.FTZ R195, R158, R0.reuse, -R157 ;  /* 0x000000009ec37223 */ /* 0x080fe2000001089d */
[----:B------:R-:W1:Y:S01]  /*8900*/  MUFU.EX2 R10, R10 ;  /* 0x0000000a000a7308 */ /* 0x000e620000000800 */
[----:B--2---:R-:W-:Y:S01]  /*8910*/  FFMA.FTZ R5, R2, R5, R201 ;  /* 0x0000000502057223 */ /* 0x004fe200000100c9 */
[-CC-:B------:R-:W-:Y:S01]  /*8920*/  FFMA.FTZ R191, R150, R0.reuse, -R157.reuse ;  /* 0x0000000096bf7223 */ /* 0x180fe2000001089d */
[-CC-:B------:R-:W-:Y:S01]  /*8930*/  FFMA.FTZ R151, R151, R0.reuse, -R157.reuse ;  /* 0x0000000097977223 */ /* 0x180fe2000001089d */
[-CC-:B------:R-:W-:Y:S01]  /*8940*/  FFMA.FTZ R143, R143, R0.reuse, -R157.reuse ;  /* 0x000000008f8f7223 */ /* 0x180fe2000001089d */
[-CC-:B------:R-:W-:Y:S01]  /*8950*/  FFMA.FTZ R130, R130, R0.reuse, -R157.reuse ;  /* 0x0000000082827223 */ /* 0x180fe2000001089d */
[-CC-:B------:R-:W-:Y:S01]  /*8960*/  FFMA.FTZ R131, R131, R0.reuse, -R157.reuse ;  /* 0x0000000083837223 */ /* 0x180fe2000001089d */
[-C--:B------:R-:W-:Y:S01]  /*8970*/  FFMA.FTZ R134, R134, R0.reuse, -R157 ;  /* 0x0000000086867223 */ /* 0x080fe2000001089d */
[----:B------:R-:W-:Y:S01]  /*8980*/  MUFU.EX2 R202, R202 ;  /* 0x000000ca00ca7308 */ /* 0x000fe20000000800 */
[----:B---3--:R-:W-:Y:S01]  /*8990*/  FADD.FTZ R7, R200, R7 ;  /* 0x00000007c8077221 */ /* 0x008fe20000010000 */
[-CC-:B------:R-:W-:Y:S01]  /*89a0*/  FFMA.FTZ R135, R135, R0.reuse, -R157.reuse ;  /* 0x0000000087877223 */ /* 0x180fe2000001089d */
[-CC-:B------:R-:W-:Y:S01]  /*89b0*/  FFMA.FTZ R122, R122, R0.reuse, -R157.reuse ;  /* 0x000000007a7a7223 */ /* 0x180fe2000001089d */
[-CC-:B------:R-:W-:Y:S01]  /*89c0*/  FFMA.FTZ R123, R123, R0.reuse, -R157.reuse ;  /* 0x000000007b7b7223 */ /* 0x180fe2000001089d */
[-CC-:B------:R-:W-:Y:S01]  /*89d0*/  FFMA.FTZ R126, R126, R0.reuse, -R157.reuse ;  /* 0x000000007e7e7223 */ /* 0x180fe2000001089d */
[----:B------:R-:W-:Y:S01]  /*89e0*/  FFMA.FTZ R127, R127, R0, -R157 ;  /* 0x000000007f7f7223 */ /* 0x000fe2000001089d */
[----:B------:R-:W-:Y:S01]  /*89f0*/  F2FP.BF16.F32.PACK_AB R200, R200, R9 ;  /* 0x00000009c8c8723e */ /* 0x000fe200000010ff */
[----:B------:R-:W-:Y:S01]  /*8a00*/  MUFU.EX2 R203, R203 ;  /* 0x000000cb00cb7308 */ /* 0x000fe20000000800 */
[----:B-1----:R-:W-:Y:S01]  /*8a10*/  F2FP.BF16.F32.PACK_AB R201, R10, R201 ;  /* 0x000000c90ac9723e */ /* 0x002fe200000010ff */
[----:B------:R-:W-:-:S06]  /*8a20*/  IMAD.MOV.U32 R9, RZ, RZ, R4 ;  /* 0x000000ffff097224 */ /* 0x000fcc00078e0004 */
[----:B------:R-:W-:Y:S08]  /*8a30*/  MUFU.EX2 R11, R11 ;  /* 0x0000000b000b7308 */ /* 0x000ff00000000800 */
[----:B------:R-:W-:Y:S08]  /*8a40*/  MUFU.EX2 R20, R20 ;  /* 0x0000001400147308 */ /* 0x000ff00000000800 */
[----:B------:R-:W-:Y:S08]  /*8a50*/  MUFU.EX2 R196, R196 ;  /* 0x000000c400c47308 */ /* 0x000ff00000000800 */
[----:B------:R-:W-:Y:S08]  /*8a60*/  MUFU.EX2 R197, R197 ;  /* 0x000000c500c57308 */ /* 0x000ff00000000800 */
[----:B------:R-:W-:Y:S08]  /*8a70*/  MUFU.EX2 R13, R13 ;  /* 0x0000000d000d7308 */ /* 0x000ff00000000800 */
[----:B------:R-:W-:Y:S08]  /*8a80*/  MUFU.EX2 R120, R120 ;  /* 0x0000007800787308 */ /* 0x000ff00000000800 */
[----:B------:R1:W-:Y:S08]  /*8a90*/  MUFU.EX2 R14, R124 ;  /* 0x0000007c000e7308 */ /* 0x0003f00000000800 */
[----:B------:R-:W-:Y:S01]  /*8aa0*/  MUFU.EX2 R198, R198 ;  /* 0x000000c600c67308 */ /* 0x000fe20000000800 */
[----:B-1----:R-:W-:-:S07]  /*8ab0*/  FFMA.FTZ R124, R167, R0, -R157 ;  /* 0x00000000a77c7223 */ /* 0x002fce000001089d */
        /* <DEDUP_REMOVED lines=12> */
[-CC-:B------:R-:W-:Y:S01]  /*8b80*/  FFMA.FTZ R186, R140, R0.reuse, -R189.reuse ;  /* 0x000000008cba7223 */ /* 0x180fe200000108bd */
[----:B------:R-:W-:Y:S02]  /*8b90*/  IMAD.U32 R140, RZ, RZ, UR39 ;  /* 0x00000027ff8c7e24 */ /* 0x000fe4000f8e00ff */
[-C--:B------:R-:W-:Y:S01]  /*8ba0*/  FFMA.FTZ R184, R136, R0.reuse, -R189 ;  /* 0x0000000088b87223 */ /* 0x080fe200000108bd */
[-CC-:B------:R-:W-:Y:S01]  /*8bb0*/  FFMA.FTZ R185, R138, R0.reuse, -R157.reuse ;  /* 0x000000008ab97223 */ /* 0x180fe2000001089d */
[-CC-:B------:R-:W-:Y:S01]  /*8bc0*/  FFMA.FTZ R187, R142, R0.reuse, -R157.reuse ;  /* 0x000000008ebb7223 */ /* 0x180fe2000001089d */
[----:B------:R-:W-:Y:S01]  /*8bd0*/  HGMMA.64x192x16.F32.BF16 R24, R180, gdesc[UR4].tnspB, R24, gsb0 ;  /* 0x42e00004b4187df0 */ /* 0x000fe20008001818 */
[----:B------:R-:W-:Y:S01]  /*8be0*/  UIADD3 UR6, UR5, 0x300, URZ ;  /* 0x0000030005067890 */ /* 0x000fe2000fffe03f */
[----:B------:R-:W-:Y:S01]  /*8bf0*/  @!P1 VIADD R140, R140, 0x36840 ;  /* 0x000368408c8c9836 */ /* 0x000fe20000000000 */
[----:B------:R-:W-:Y:S01]  /*8c00*/  UMOV UR7, 0x40000040 ;  /* 0x4000004000077882 */ /* 0x000fe20000000000 */
[----:B------:R-:W-:Y:S01]  /*8c10*/  FFMA.FTZ R136, R147, R0, -R157 ;  /* 0x0000000093887223 */ /* 0x000fe2000001089d */
        /* <DEDUP_REMOVED lines=20> */
[----:B------:R-:W1:Y:S08]  /*8d60*/  MUFU.EX2 R121, R121 ;  /* 0x0000007900797308 */ /* 0x000e700000000800 */
[----:B------:R-:W-:Y:S08]  /*8d70*/  MUFU.EX2 R127, R127 ;  /* 0x0000007f007f7308 */ /* 0x000ff00000000800 */
[----:B------:R-:W2:Y:S01]  /*8d80*/  MUFU.EX2 R125, R125 ;  /* 0x0000007d007d7308 */ /* 0x000ea20000000800 */
[----:B------:R-:W-:-:S02]  /*8d90*/  WARPGROUP.DEPBAR.LE gsb0, 0x0 ;  /* 0x00008000000079c5 */ /* 0x000fc40000010000 */
[----:B------:R-:W-:Y:S01]  /*8da0*/  WARPGROUP.ARRIVE ;  /* 0x00000000000079c5 */ /* 0x000fe20000000000 */
[-CC-:B------:R-:W-:Y:S01]  /*8db0*/  FFMA.FTZ R180, R128, R0.reuse, -R189.reuse ;  /* 0x0000000080b47223 */ /* 0x180fe200000108bd */
[-C--:B------:R-:W-:Y:S01]  /*8dc0*/  FFMA.FTZ R182, R132, R0.reuse, -R189 ;  /* 0x0000000084b67223 */ /* 0x080fe200000108bd */
[-CC-:B------:R-:W-:Y:S01]  /*8dd0*/  FFMA.FTZ R189, R146, R0.reuse, -R157.reuse ;  /* 0x0000000092bd7223 */ /* 0x180fe2000001089d */
[----:B------:R-:W-:Y:S02]  /*8de0*/  IMAD.U32 R146, RZ, RZ, UR4 ;  /* 0x00000004ff927e24 */ /* 0x000fe4000f8e00ff */
[-CC-:B------:R-:W-:Y:S01]  /*8df0*/  FFMA.FTZ R128, R155, R0.reuse, -R157.reuse ;  /* 0x000000009b807223 */ /* 0x180fe2000001089d */
[----:B------:R-:W-:Y:S01]  /*8e00*/  HGMMA.64x192x16.F32.BF16 R24, R176, gdesc[UR4].tnspB, R24, gsb0 ;  /* 0x42e00004b0187df0 */ /* 0x000fe20008001818 */
[----:B------:R-:W-:Y:S01]  /*8e10*/  FFMA.FTZ R132, R159, R0, -R157 ;  /* 0x000000009f847223 */ /* 0x000fe2000001089d */
[----:B------:R-:W-:Y:S01]  /*8e20*/  MUFU.EX2 R181, R130 ;  /* 0x0000008200b57308 */ /* 0x000fe20000000800 */
[----:B------:R-:W-:-:S07]  /*8e30*/  UIADD3 UR4, UR61, -0x1, URZ ;  /* 0xffffffff3d047890 */ /* 0x000fce000fffe03f */
[----:B------:R-:W3:Y:S01]  /*8e40*/  MUFU.EX2 R128, R128 ;  /* 0x0000008000807308 */ /* 0x000ee20000000800 */
[----:B------:R-:W-:-:S07]  /*8e50*/  UMOV UR61, UR4 ;  /* 0x00000004003d7c82 */ /* 0x000fce0008000000 */
[----:B------:R-:W4:Y:S08]  /*8e60*/  MUFU.EX2 R132, R132 ;  /* 0x0000008400847308 */ /* 0x000f300000000800 */
[----:B------:R-:W5:Y:S08]  /*8e70*/  MUFU.EX2 R189, R189 ;  /* 0x000000bd00bd7308 */ /* 0x000f700000000800 */
[----:B------:R-:W-:Y:S08]  /*8e80*/  MUFU.EX2 R180, R180 ;  /* 0x000000b400b47308 */ /* 0x000ff00000000800 */
[----:B------:R-:W-:Y:S08]  /*8e90*/  MUFU.EX2 R183, R134 ;  /* 0x0000008600b77308 */ /* 0x000ff00000000800 */
[----:B------:R-:W-:Y:S01]  /*8ea0*/  MUFU.EX2 R182, R182 ;  /* 0x000000b600b67308 */ /* 0x000fe20000000800 */
[----:B------:R-:W-:-:S02]  /*8eb0*/  WARPGROUP.DEPBAR.LE gsb0, 0x0 ;  /* 0x00008000000079c5 */ /* 0x000fc40000010000 */
[----:B------:R3:W-:Y:S05]  /*8ec0*/  @!P1 SYNCS.ARRIVE.TRANS64.RED.A1T0 RZ, [R144+URZ], RZ ;  /* 0x000000ff90ff99a7 */ /* 0x0007ea000810043f */
[----:B------:R-:W-:Y:S01]  /*8ed0*/  MUFU.EX2 R177, R122 ;  /* 0x0000007a00b17308 */ /* 0x000fe20000000800 */
[----:B-1----:R-:W-:Y:S02]  /*8ee0*/  F2FP.BF16.F32.PACK_AB R176, R121, R12 ;  /* 0x0000000c79b0723e */ /* 0x002fe400000010ff */
[----:B--2---:R-:W-:Y:S01]  /*8ef0*/  F2FP.BF16.F32.PACK_AB R178, R125, R14 ;  /* 0x0000000e7db2723e */ /* 0x004fe200000010ff */
[----:B---3--:R-:W-:Y:S02]  /*8f00*/  @!P1 VIADD R144, R146, 0x36860 ;  /* 0x0003686092909836 */ /* 0x008fe40000000000 */
[----:B------:R-:W-:-:S02]  /*8f10*/  FADD.FTZ R146, R202, R7 ;  /* 0x00000007ca927221 */ /* 0x000fc40000010000 */
[----:B------:R-:W-:Y:S01]  /*8f20*/  MUFU.EX2 R179, R126 ;  /* 0x0000007e00b37308 */ /* 0x000fe20000000800 */
[C---:B------:R-:W-:Y:S02]  /*8f30*/  F2FP.BF16.F32.PACK_AB R202, R11.reuse, R202 ;  /* 0x000000ca0bca723e */ /* 0x040fe400000010ff */
[----:B------:R-:W-:Y:S01]  /*8f40*/  @!P1 PRMT R138, RZ, 0x654, R144 ;  /* 0x00000654ff8a9816 */ /* 0x000fe20000000090 */
[----:B------:R-:W-:Y:S01]  /*8f50*/  FADD.FTZ R144, R10, R5 ;  /* 0x000000050a907221 */ /* 0x000fe20000010000 */
[----:B------:R-:W-:Y:S02]  /*8f60*/  FADD.FTZ R7, R11, R146 ;  /* 0x000000920b077221 */ /* 0x000fe40000010000 */
[----:B------:R1:W-:Y:S01]  /*8f70*/  @!P1 SYNCS.ARRIVE.TRANS64.RED.A1T0 RZ, [R138+URZ], RZ ;  /* 0x000000ff8aff99a7 */ /* 0x0003e2000810043f */
[----:B------:R-:W-:Y:S01]  /*8f80*/  FADD.FTZ R5, R203, R144 ;  /* 0x00000090cb057221 */ /* 0x000fe20000010000 */
[----:B------:R-:W-:Y:S01]  /*8f90*/  FADD.FTZ R144, R196, R7 ;  /* 0x00000007c4907221 */ /* 0x000fe20000010000 */
[----:B------:R-:W-:-:S02]  /*8fa0*/  F2FP.BF16.F32.PACK_AB R203, R20, R203 ;  /* 0x000000cb14cb723e */ /* 0x000fc400000010ff */
[----:B------:R-:W-:Y:S01]  /*8fb0*/  FADD.FTZ R142, R20, R5 ;  /* 0x00000005148e7221 */ /* 0x000fe20000010000 */
[C---:B------:R-:W-:Y:S01]  /*8fc0*/  FADD.FTZ R7, R13.reuse, R144 ;  /* 0x000000900d077221 */ /* 0x040fe20000010000 */
[----:B------:R-:W-:Y:S01]  /*8fd0*/  F2FP.BF16.F32.PACK_AB R196, R13, R196 ;  /* 0x000000c40dc4723e */ /* 0x000fe200000010ff */
[----:B-1----:R-:W-:Y:S01]  /*8fe0*/  FFMA.FTZ R138, R139, R0, -R157 ;  /* 0x000000008b8a7223 */ /* 0x002fe2000001089d */
[----:B------:R-:W-:Y:S01]  /*8ff0*/  FADD.FTZ R5, R197, R142 ;  /* 0x0000008ec5057221 */ /* 0x000fe20000010000 */
[----:B------:R-:W-:Y:S01]  /*9000*/  FADD.FTZ R144, R198, R7 ;  /* 0x00000007c6907221 */ /* 0x000fe20000010000 */
[C---:B------:R-:W-:Y:S02]  /*9010*/  F2FP.BF16.F32.PACK_AB R197, R120.reuse, R197 ;  /* 0x000000c578c5723e */ /* 0x040fe400000010ff */
[----:B------:R-:W-:Y:S01]  /*9020*/  FADD.FTZ R142, R120, R5 ;  /* 0x00000005788e7221 */ /* 0x000fe20000010000 */
[C---:B------:R-:W-:Y:S01]  /*9030*/  FADD.FTZ R7, R15.reuse, R144 ;  /* 0x000000900f077221 */ /* 0x040fe20000010000 */
[----:B------:R-:W1:Y:S01]  /*9040*/  MUFU.EX2 R138, R138 ;  /* 0x0000008a008a7308 */ /* 0x000e620000000800 */
[----:B------:R-:W-:Y:S01]  /*9050*/  F2FP.BF16.F32.PACK_AB R198, R15, R198 ;  /* 0x000000c60fc6723e */ /* 0x000fe200000010ff */
[----:B------:R-:W-:Y:S01]  /*9060*/  FADD.FTZ R5, R199, R142 ;  /* 0x0000008ec7057221 */ /* 0x000fe20000010000 */
[----:B------:R-:W-:Y:S01]  /*9070*/  FADD.FTZ R144, R192, R7 ;  /* 0x00000007c0907221 */ /* 0x000fe20000010000 */
[----:B------:R-:W-:-:S02]  /*9080*/  F2FP.BF16.F32.PACK_AB R199, R124, R199 ;  /* 0x000000c77cc7723e */ /* 0x000fc400000010ff */
[----:B------:R-:W-:Y:S01]  /*9090*/  FADD.FTZ R142, R124, R5 ;  /* 0x000000057c8e7221 */ /* 0x000fe20000010000 */
[C---:B------:R-:W-:Y:S01]  /*90a0*/  FADD.FTZ R7, R21.reuse, R144 ;  /* 0x0000009015077221 */ /* 0x040fe20000010000 */
[----:B------:R-:W-:Y:S02]  /*90b0*/  F2FP.BF16.F32.PACK_AB R192, R21, R192 ;  /* 0x000000c015c0723e */ /* 0x000fe400000010ff */
[----:B------:R-:W-:Y:S01]  /*90c0*/  FADD.FTZ R5, R193, R142 ;  /* 0x0000008ec1057221 */ /* 0x000fe20000010000 */
[----:B------:R-:W-:Y:S01]  /*90d0*/  FADD.FTZ R144, R194, R7 ;  /* 0x00000007c2907221 */ /* 0x000fe20000010000 */
[C---:B------:R-:W-:Y:S02]  /*90e0*/  F2FP.BF16.F32.PACK_AB R193, R128.reuse, R193 ;  /* 0x000000c180c1723e */ /* 0x040fe400000010ff */
[----:B------:R-:W-:Y:S01]  /*90f0*/  FADD.FTZ R142, R128, R5 ;  /* 0x00000005808e7221 */ /* 0x000fe20000010000 */
[C---:B------:R-:W-:Y:S01]  /*9100*/  FADD.FTZ R7, R153.reuse, R144 ;  /* 0x0000009099077221 */ /* 0x040fe20000010000 */
[----:B------:R-:W-:-:S02]  /*9110*/  F2FP.BF16.F32.PACK_AB R194, R153, R194 ;  /* 0x000000c299c2723e */ /* 0x000fc400000010ff */
[----:B------:R-:W-:Y:S01]  /*9120*/  FADD.FTZ R5, R195, R142 ;  /* 0x0000008ec3057221 */ /* 0x000fe20000010000 */
[----:B------:R-:W-:Y:S01]  /*9130*/  FADD.FTZ R10, R188, R7 ;  /* 0x00000007bc0a7221 */ /* 0x000fe20000010000 */
[C---:B----4-:R-:W-:Y:S02]  /*9140*/  F2FP.BF16.F32.PACK_AB R195, R132.reuse, R195 ;  /* 0x000000c384c3723e */ /* 0x050fe400000010ff */
[----:B------:R-:W-:Y:S01]  /*9150*/  FADD.FTZ R142, R132, R5 ;  /* 0x00000005848e7221 */ /* 0x000fe20000010000 */
[C---:B------:R-:W-:Y:S01]  /*9160*/  FADD.FTZ R7, R145.reuse, R10 ;  /* 0x0000000a91077221 */ /* 0x040fe20000010000 */
[----:B------:R-:W-:Y:S02]  /*9170*/  F2FP.BF16.F32.PACK_AB R188, R145, R188 ;  /* 0x000000bc91bc723e */ /* 0x000fe400000010ff */
[----:B-----5:R-:W-:Y:S01]  /*9180*/  FADD.FTZ R5, R189, R142 ;  /* 0x0000008ebd057221 */ /* 0x020fe20000010000 */
        /* <DEDUP_REMOVED lines=13> */
[C---:B-1----:R-:W-:Y:S02]  /*9260*/  F2FP.BF16.F32.PACK_AB R185, R138.reuse, R185 ;  /* 0x000000b98ab9723e */ /* 0x042fe400000010ff */
[----:B------:R-:W-:Y:S01]  /*9270*/  FADD.FTZ R10, R138, R5 ;  /* 0x000000058a0a7221 */ /* 0x000fe20000010000 */
[C---:B------:R-:W-:Y:S01]  /*9280*/  FADD.FTZ R5, R141.reuse, R20 ;  /* 0x000000148d057221 */ /* 0x040fe20000010000 */
[----:B------:R-:W-:Y:S02]  /*9290*/  F2FP.BF16.F32.PACK_AB R186, R141, R186 ;  /* 0x000000ba8dba723e */ /* 0x000fe400000010ff */
        /* <DEDUP_REMOVED lines=14> */
[C---:B------:R-:W-:Y:S02]  /*9380*/  F2FP.BF16.F32.PACK_AB R183, R135.reuse, R183 ;  /* 0x000000b787b7723e */ /* 0x040fe400000010ff */
[----:B------:R-:W-:Y:S01]  /*9390*/  FADD.FTZ R10, R135, R10 ;  /* 0x0000000a870a7221 */ /* 0x000fe20000010000 */
[----:B------:R-:W-:-:S03]  /*93a0*/  FADD.FTZ R5, R121, R20 ;  /* 0x0000001479057221 */ /* 0x000fc60000010000 */
[----:B------:R-:W-:Y:S01]  /*93b0*/  FADD.FTZ R10, R177, R10 ;  /* 0x0000000ab10a7221 */ /* 0x000fe20000010000 */
[----:B------:R-:W-:Y:S01]  /*93c0*/  FADD.FTZ R12, R14, R5 ;  /* 0x000000050e0c7221 */ /* 0x000fe20000010000 */
[C---:B------:R-:W-:Y:S02]  /*93d0*/  F2FP.BF16.F32.PACK_AB R177, R123.reuse, R177 ;  /* 0x000000b17bb1723e */ /* 0x040fe400000010ff */
[----:B------:R-:W-:Y:S01]  /*93e0*/  FADD.FTZ R10, R123, R10 ;  /* 0x0000000a7b0a7221 */ /* 0x000fe20000010000 */
[----:B------:R-:W-:-:S03]  /*93f0*/  FADD.FTZ R7, R125, R12 ;  /* 0x0000000c7d077221 */ /* 0x000fc60000010000 */
[----:B------:R-:W-:Y:S01]  /*9400*/  FADD.FTZ R10, R179, R10 ;  /* 0x0000000ab30a7221 */ /* 0x000fe20000010000 */
[----:B------:R-:W-:-:S03]  /*9410*/  F2FP.BF16.F32.PACK_AB R179, R127, R179 ;  /* 0x000000b37fb3723e */ /* 0x000fc600000010ff */
[----:B------:R-:W-:Y:S01]  /*9420*/  FADD.FTZ R5, R127, R10 ;  /* 0x0000000a7f057221 */ /* 0x000fe20000010000 */
[----:B------:R-:W-:Y:S01]  /*9430*/  MOV R10, R3 ;  /* 0x00000003000a7202 */ /* 0x000fe20000000f00 */
[----:B------:R-:W-:Y:S06]  /*9440*/  @P2 BRA `(.L_x_2873) ;  /* 0xffffffc400242947 */ /* 0x000fec000383ffff */
.L_x_2864:
        /* <DEDUP_REMOVED lines=99> */
.L_x_2874:
        /* <DEDUP_REMOVED lines=8> */
.L_x_2875:
[----:B--2---:R-:W-:Y:S05]  /*9b00*/  @P2 BRA `(.L_x_2876) ;  /* 0x0000000000082947 */ /* 0x004fea0003800000 */
[----:B------:R-:W2:Y:S02]  /*9b10*/  SYNCS.PHASECHK.TRANS64.TRYWAIT P0, [UR7+0x36850], R2 ;  /* 0x03685002ff0075a7 */ /* 0x000ea40008000147 */
[----:B--2---:R-:W-:Y:S05]  /*9b20*/  @!P0 BRA `(.L_x_2877) ;  /* 0x0000004c005c8947 */ /* 0x004fea0003800000 */
.L_x_2876:
[----:B------:R-:W-:Y:S01]  /*9b30*/  R2UR UR4, R16 ;  /* 0x00000000100472ca */ /* 0x000fe200000e0000 */
[----:B------:R-:W-:Y:S01]  /*9b40*/  WARPGROUP.ARRIVE ;  /* 0x00000000000079c5 */ /* 0x000fe20000000000 */
[----:B------:R-:W-:Y:S01]  /*9b50*/  UMOV UR11, 0x40000040 ;  /* 0x40000040000b7882 */ /* 0x000fe20000000000 */
[C---:B------:R-:W-:Y:S01]  /*9b60*/  IADD3 R15, P4, R18.reuse, 0x40, RZ ;  /* 0x00000040120f7810 */ /* 0x040fe20007f9e0ff */
[----:B-12---:R-:W1:Y:S01]  /*9b70*/  SHFL.BFLY PT, R2, R7, 0x2, 0x1f ;  /* 0x0c401f0007027f89 */ /* 0x006e6200000e0000 */
[----:B------:R-:W-:Y:S01]  /*9b80*/  IADD3 R123, P0, R18, 0x4020, RZ ;  /* 0x00004020127b7810 */ /* 0x000fe20007f1e0ff */
[----:B------:R-:W-:Y:S01]  /*9b90*/  UIADD3 UR35, -UR36, URZ, URZ ;  /* 0x0000003f24237290 */ /* 0x000fe2000fffe13f */
[----:B------:R-:W-:Y:S01]  /*9ba0*/  LOP3.LUT R14, R15, 0x380, RZ, 0xc0, !PT ;  /* 0x000003800f0e7812 */ /* 0x000fe200078ec0ff */
[----:B------:R-:W2:Y:S01]  /*9bb0*/  SHFL.BFLY PT, R6, R5, 0x2, 0x1f ;  /* 0x0c401f0005067f89 */ /* 0x000ea200000e0000 */
[----:B------:R-:W-:Y:S01]  /*9bc0*/  LOP3.LUT R122, R123, 0x380, RZ, 0xc0, !PT ;  /* 0x000003807b7a7812 */ /* 0x000fe200078ec0ff */
[----:B------:R-:W-:Y:S01]  /*9bd0*/  ULDC.64 UR8, c[0x0][0xb70] ;  /* 0x0002dc0000087ab9 */ /* 0x000fe20000000a00 */
[----:B------:R-:W-:-:S02]  /*9be0*/  SHF.R.U64 R14, R14, 0x3, RZ ;  /* 0x000000030e0e7819 */ /* 0x000fc400000012ff */
[----:B------:R-:W-:Y:S01]  /*9bf0*/  UIADD3 UR4, UR4, 0x400, URZ ;  /* 0x0000040004047890 */ /* 0x000fe2000fffe03f */
[----:B------:R-:W-:Y:S02]  /*9c00*/  SHF.R.U64 R122, R122, 0x3, RZ ;  /* 0x000000037a7a7819 */ /* 0x000fe400000012ff */
[----:B------:R-:W-:Y:S01]  /*9c10*/  LOP3.LUT R14, R14, R15, RZ, 0x3c, !PT ;  /* 0x0000000f0e0e7212 */ /* 0x000fe200078e3cff */
[----:B------:R-:W-:Y:S01]  /*9c20*/  USHF.R.U32.HI UR4, URZ, 0x4, UR4 ;  /* 0x000000043f047899 */ /* 0x000fe20008011604 */
[--C-:B------:R-:W-:Y:S01]  /*9c30*/  IMAD.X R15, RZ, RZ, R19.reuse, P4 ;  /* 0x000000ffff0f7224 */ /* 0x100fe200020e0613 */
[----:B------:R-:W-:Y:S02]  /*9c40*/  IADD3 R13, P4, R18, 0x8000, RZ ;  /* 0x00008000120d7810 */ /* 0x000fe40007f9e0ff */
[----:B------:R-:W-:Y:S01]  /*9c50*/  ULOP3.LUT UR4, UR4, 0x3fff, URZ, 0xc0, !UPT ;  /* 0x00003fff04047892 */ /* 0x000fe2000f8ec03f */
[----:B------:R-:W-:Y:S01]  /*9c60*/  LOP3.LUT R122, R122, R123, RZ, 0x3c, !PT ;  /* 0x0000007b7a7a7212 */ /* 0x000fe200078e3cff */
[----:B------:R-:W-:Y:S01]  /*9c70*/  IMAD.X R123, RZ, RZ, R19, P0 ;  /* 0x000000ffff7b7224 */ /* 0x000fe200000e0613 */
[----:B------:R-:W-:Y:S01]  /*9c80*/  LOP3.LUT R12, R13, 0x380, RZ, 0xc0, !PT ;  /* 0x000003800d0c7812 */ /* 0x000fe200078ec0ff */
[----:B------:R-:W-:Y:S01]  /*9c90*/  ULOP3.LUT UR4, UR4, 0x3800000, URZ, 0xfc, !UPT ;  /* 0x0380000004047892 */ /* 0x000fe2000f8efc3f */
[----:B------:R-:W-:-:S02]  /*9ca0*/  IADD3 R132, P0, R18, 0x8060, RZ ;  /* 0x0000806012847810 */ /* 0x000fc40007f1e0ff */
[----:B------:R-:W-:Y:S01]  /*9cb0*/  SHF.R.U64 R12, R12, 0x3, RZ ;  /* 0x000000030c0c7819 */ /* 0x000fe200000012ff */
[----:B------:R-:W-:Y:S01]  /*9cc0*/  UIMAD UR4, UR38, 0xa80, UR4 ;  /* 0x00000a80260478a4 */ /* 0x000fe2000f8e0204 */
[----:B-1----:R-:W-:Y:S01]  /*9cd0*/  FADD.FTZ R2, R2, R7 ;  /* 0x0000000702027221 */ /* 0x002fe20000010000 */
[----:B------:R-:W-:Y:S01]  /*9ce0*/  IADD3 R21, P5, R18, 0x60, RZ ;  /* 0x0000006012157810 */ /* 0x000fe20007fbe0ff */
[----:B--2---:R-:W-:Y:S01]  /*9cf0*/  FADD.FTZ R5, R6, R5 ;  /* 0x0000000506057221 */ /* 0x004fe20000010000 */
[----:B------:R-:W-:Y:S01]  /*9d00*/  UIADD3 UR6, UR4, 0x80, URZ ;  /* 0x0000008004067890 */ /* 0x000fe2000fffe03f */
[----:B------:R-:W-:Y:S01]  /*9d10*/  LOP3.LUT R12, R12, R13, RZ, 0x3c, !PT ;  /* 0x0000000d0c0c7212 */ /* 0x000fe200078e3cff */
[----:B------:R-:W-:Y:S01]  /*9d20*/  SHFL.BFLY PT, R7, R2, 0x1, 0x1f ;  /* 0x0c201f0002077f89 */ /* 0x000fe200000e0000 */
[----:B------:R-:W-:Y:S01]  /*9d30*/  UMOV UR10, UR4 ;  /* 0x00000004000a7c82 */ /* 0x000fe20008000000 */
[----:B------:R-:W-:Y:S01]  /*9d40*/  LOP3.LUT R13, R132, 0x380, RZ, 0xc0, !PT ;  /* 0x00000380840d7812 */ /* 0x000fe200078ec0ff */
[----:B------:R-:W-:Y:S01]  /*9d50*/  HGMMA.64x192x16.F32.BF16 R24, R200, gdesc[UR8].tnspB, R24, gsb0 ;  /* 0x42e00008c8187df0 */ /* 0x000fe20008001818 */
[----:B------:R-:W-:Y:S01]  /*9d60*/  UMOV UR11, 0x40000040 ;  /* 0x40000040000b7882 */ /* 0x000fe20000000000 */
[----:B------:R-:W-:Y:S01]  /*9d70*/  UMOV UR10, UR6 ;  /* 0x00000006000a7c82 */ /* 0x000fe20008000000 */
[----:B------:R-:W-:Y:S01]  /*9d80*/  UIADD3 UR6, UR4, 0x100, URZ ;  /* 0x0000010004067890 */ /* 0x000fe2000fffe03f */
[----:B------:R-:W-:-:S02]  /*9d90*/  SHF.R.U64 R13, R13, 0x3, RZ ;  /* 0x000000030d0d7819 */ /* 0x000fc400000012ff */
[C---:B------:R-:W-:Y:S02]  /*9da0*/  LOP3.LUT R127, R18.reuse, 0x380, RZ, 0xc0, !PT ;  /* 0x00000380127f7812 */ /* 0x040fe400078ec0ff */
[----:B------:R-:W-:Y:S01]  /*9db0*/  LOP3.LUT R6, R13, R132, RZ, 0x3c, !PT ;  /* 0x000000840d067212 */ /* 0x000fe200078e3cff */
[----:B------:R-:W-:Y:S01]  /*9dc0*/  IMAD.X R13, RZ, RZ, R19, P4 ;  /* 0x000000ffff0d7224 */ /* 0x000fe200020e0613 */
[----:B------:R-:W1:Y:S01]  /*9dd0*/  SHFL.BFLY PT, R132, R5, 0x1, 0x1f ;  /* 0x0c201f0005847f89 */ /* 0x000e6200000e0000 */
[C---:B------:R-:W-:Y:S02]  /*9de0*/  IADD3 R129, P3, R18.reuse, 0x20, RZ ;  /* 0x0000002012817810 */ /* 0x040fe40007f7e0ff */
[----:B------:R-:W-:Y:S02]  /*9df0*/  IADD3 R121, P6, R18, 0x4000, RZ ;  /* 0x0000400012797810 */ /* 0x000fe40007fde0ff */
[----:B------:R-:W-:Y:S02]  /*9e00*/  LOP3.LUT R20, R21, 0x380, RZ, 0xc0, !PT ;  /* 0x0000038015147812 */ /* 0x000fe400078ec0ff */
[----:B------:R-:W-:-:S02]  /*9e10*/  SHF.R.U64 R127, R127, 0x3, RZ ;  /* 0x000000037f7f7819 */ /* 0x000fc400000012ff */
[----:B------:R-:W-:Y:S02]  /*9e20*/  IADD3 R131, P2, R18, 0x4040, RZ ;  /* 0x0000404012837810 */ /* 0x000fe40007f5e0ff */
[----:B------:R-:W-:Y:S02]  /*9e30*/  LOP3.LUT R128, R129, 0x380, RZ, 0xc0, !PT ;  /* 0x0000038081807812 */ /* 0x000fe400078ec0ff */
[----:B------:R-:W-:Y:S02]  /*9e40*/  LOP3.LUT R120, R121, 0x380, RZ, 0xc0, !PT ;  /* 0x0000038079787812 */ /* 0x000fe400078ec0ff */
[----:B------:R-:W-:Y:S02]  /*9e50*/  SHF.R.U64 R20, R20, 0x3, RZ ;  /* 0x0000000314147819 */ /* 0x000fe400000012ff */
[----:B------:R-:W-:Y:S01]  /*9e60*/  LOP3.LUT R126, R127, R18, RZ, 0x3c, !PT ;  /* 0x000000127f7e7212 */ /* 0x000fe200078e3cff */
[----:B------:R-:W-:Y:S01]  /*9e70*/  IMAD.MOV.U32 R127, RZ, RZ, R19 ;  /* 0x000000ffff7f7224 */ /* 0x000fe200078e0013 */
[----:B------:R-:W-:-:S02]  /*9e80*/  LOP3.LUT R130, R131, 0x380, RZ, 0xc0, !PT ;  /* 0x0000038083827812 */ /* 0x000fc400078ec0ff */
[----:B------:R-:W-:Y:S02]  /*9e90*/  SHF.R.U64 R128, R128, 0x3, RZ ;  /* 0x0000000380807819 */ /* 0x000fe400000012ff */
[----:B------:R-:W-:Y:S01]  /*9ea0*/  SHF.R.U64 R120, R120, 0x3, RZ ;  /* 0x0000000378787819 */ /* 0x000fe200000012ff */
[----:B-1----:R-:W-:Y:S01]  /*9eb0*/  FADD.FTZ R132, R5, R132 ;  /* 0x0000008405847221 */ /* 0x002fe20000010000 */
[----:B------:R-:W-:Y:S02]  /*9ec0*/  LOP3.LUT R20, R20, R21, RZ, 0x3c, !PT ;  /* 0x0000001514147212 */ /* 0x000fe400078e3cff */
[----:B------:R-:W-:Y:S02]  /*9ed0*/  IADD3.X R21, RZ, R19, RZ, P5, !PT ;  /* 0x00000013ff157210 */ /* 0x000fe40002ffe4ff */
[----:B------:R-:W-:Y:S02]  /*9ee0*/  SHF.R.U64 R130, R130, 0x3, RZ ;  /* 0x0000000382827819 */ /* 0x000fe400000012ff */
[----:B------:R-:W-:-:S02]  /*9ef0*/  IADD3 R11, P5, R18, 0x8020, RZ ;  /* 0x00008020120b7810 */ /* 0x000fc40007fbe0ff */
[----:B------:R-:W-:Y:S01]  /*9f00*/  MOV R126, R126 ;  /* 0x0000007e007e7202 */ /* 0x000fe20000000f00 */
[----:B------:R-:W-:Y:S01]  /*9f10*/  FADD.FTZ R127, R2, R7 ;  /* 0x00000007027f7221 */ /* 0x000fe20000010000 */
[----:B------:R-:W-:Y:S01]  /*9f20*/  LOP3.LUT R128, R128, R129, RZ, 0x3c, !PT ;  /* 0x0000008180807212 */ /* 0x000fe200078e3cff */
[--C-:B------:R-:W-:Y:S01]  /*9f30*/  IMAD.X R129, RZ, RZ, R19.reuse, P3 ;  /* 0x000000ffff817224 */ /* 0x100fe200018e0613 */
[----:B------:R-:W-:Y:S01]  /*9f40*/  LOP3.LUT R120, R120, R121, RZ, 0x3c, !PT ;  /* 0x0000007978787212 */ /* 0x000fe200078e3cff */
[--C-:B------:R-:W-:Y:S01]  /*9f50*/  IMAD.X R121, RZ, RZ, R19.reuse, P6 ;  /* 0x000000ffff797224 */ /* 0x100fe200030e0613 */
[----:B------:R-:W-:Y:S02]  /*9f60*/  IADD3 R125, P3, R18, 0x4060, RZ ;  /* 0x00004060127d7810 */ /* 0x000fe40007f7e0ff */
[----:B------:R-:W-:Y:S01]  /*9f70*/  LOP3.LUT R130, R130, R131, RZ, 0x3c, !PT ;  /* 0x0000008382827212 */ /* 0x000fe200078e3cff */
[----:B------:R-:W-:Y:S01]  /*9f80*/  IMAD.X R131, RZ, RZ, R19, P2 ;  /* 0x000000ffff837224 */ /* 0x000fe200010e0613 */
[----:B------:R-:W-:-:S02]  /*9f90*/  IADD3 R9, P6, R18, 0x8040, RZ ;  /* 0x0000804012097810 */ /* 0x000fc40007fde0ff */
[----:B------:R-:W-:Y:S02]  /*9fa0*/  LOP3.LUT R10, R11, 0x380, RZ, 0xc0, !PT ;  /* 0x000003800b0a7812 */ /* 0x000fe400078ec0ff */
[----:B------:R-:W-:Y:S02]  /*9fb0*/  FSETP.NE.FTZ.AND P2, PT, R127, RZ, PT ;  /* 0x000000ff7f00720b */ /* 0x000fe40003f55000 */
[----:B------:R-:W-:Y:S02]  /*9fc0*/  LOP3.LUT R124, R125, 0x380, RZ, 0xc0, !PT ;  /* 0x000003807d7c7812 */ /* 0x000fe400078ec0ff */
[----:B------:R-:W-:Y:S02]  /*9fd0*/  LOP3.LUT R8, R9, 0x380, RZ, 0xc0, !PT ;  /* 0x0000038009087812 */ /* 0x000fe400078ec0ff */
[----:B------:R-:W-:Y:S02]  /*9fe0*/  SHF.R.U64 R10, R10, 0x3, RZ ;  /* 0x000000030a0a7819 */ /* 0x000fe400000012ff */
[----:B------:R-:W-:-:S02]  /*9ff0*/  FSETP.NE.FTZ.AND P4, PT, R132, RZ, PT ;  /* 0x000000ff8400720b */ /* 0x000fc40003f95000 */
[----:B------:R-:W-:Y:S02]  /*a000*/  R2UR UR5, R206 ;  /* 0x00000000ce0572ca */ /* 0x000fe400000e0000 */
[----:B------:R-:W-:Y:S01]  /*a010*/  SHF.R.U64 R124, R124, 0x3, RZ ;  /* 0x000000037c7c7819 */ /* 0x000fe200000012ff */
[----:B------:R-:W-:Y:S01]  /*a020*/  @P2 FMUL.FTZ R5, R0, 0.69314718246459960938 ;  /* 0x3f31721800052820 */ /* 0x000fe20000410000 */
[----:B------:R-:W-:Y:S02]  /*a030*/  SHF.R.U64 R8, R8, 0x3, RZ ;  /* 0x0000000308087819 */ /* 0x000fe400000012ff */
[----:B------:R-:W-:Y:S01]  /*a040*/  LOP3.LUT R10, R10, R11, RZ, 0x3c, !PT ;  /* 0x0000000b0a0a7212 */ /* 0x000fe200078e3cff */
[----:B------:R-:W-:Y:S01]  /*a050*/  IMAD.X R11, RZ, RZ, R19, P5 ;  /* 0x000000ffff0b7224 */ /* 0x000fe200028e0613 */
[----:B------:R-:W-:Y:S02]  /*a060*/  R2UR UR12, R205 ;  /* 0x00000000cd0c72ca */ /* 0x000fe400000e0000 */
[----:B------:R-:W-:-:S02]  /*a070*/  LOP3.LUT R124, R124, R125, RZ, 0x3c, !PT ;  /* 0x0000007d7c7c7212 */ /* 0x000fc400078e3cff */
[----:B------:R-:W-:Y:S01]  /*a080*/  LOP3.LUT R8, R8, R9, RZ, 0x3c, !PT ;  /* 0x0000000908087212 */ /* 0x000fe200078e3cff */
[----:B------:R-:W-:Y:S01]  /*a090*/  IMAD.X R9, RZ, RZ, R19, P6 ;  /* 0x000000ffff097224 */ /* 0x000fe200030e0613 */
[----:B------:R-:W-:Y:S01]  /*a0a0*/  MOV R121, R120 ;  /* 0x0000007800797202 */ /* 0x000fe20000000f00 */
[----:B------:R-:W-:Y:S01]  /*a0b0*/  UIADD3 UR34, -UR5, URZ, URZ ;  /* 0x0000003f05227290 */ /* 0x000fe2000fffe13f */
[----:B------:R-:W-:Y:S02]  /*a0c0*/  IADD3.X R125, RZ, R19, RZ, P3, !PT ;  /* 0x00000013ff7d7210 */ /* 0x000fe40001ffe4ff */
[----:B------:R-:W-:Y:S01]  /*a0d0*/  MOV R2, R130 ;  /* 0x0000008200027202 */ /* 0x000fe20000000f00 */
[----:B------:R-:W-:Y:S01]  /*a0e0*/  IMAD.MOV.U32 R130, RZ, RZ, RZ ;  /* 0x000000ffff827224 */ /* 0x000fe200078e00ff */
[----:B------:R-:W-:Y:S02]  /*a0f0*/  MOV R120, R10 ;  /* 0x0000000a00787202 */ /* 0x000fe40000000f00 */
[----:B------:R-:W-:Y:S01]  /*a100*/  IADD3.X R7, RZ, R19, RZ, P0, !PT ;  /* 0x00000013ff077210 */ /* 0x000fe200007fe4ff */
[----:B------:R-:W1:Y:S01]  /*a110*/  @P2 MUFU.LG2 R10, R127 ;  /* 0x0000007f000a2308 */ /* 0x000e620000000c00 */
[----:B------:R-:W-:-:S02]  /*a120*/  MOV R14, R14 ;  /* 0x0000000e000e7202 */ /* 0x000fc40000000f00 */
[----:B------:R-:W-:Y:S02]  /*a130*/  MOV R123, R122 ;  /* 0x0000007a007b7202 */ /* 0x000fe40000000f00 */
[----:B------:R-:W-:Y:S01]  /*a140*/  MOV R15, R124 ;  /* 0x0000007c000f7202 */ /* 0x000fe20000000f00 */
[----:B------:R-:W-:Y:S01]  /*a150*/  IMAD.MOV.U32 R124, RZ, RZ, -0x800000 ;  /* 0xff800000ff7c7424 */ /* 0x000fe200078e00ff */
[----:B------:R-:W-:Y:S01]  /*a160*/  MOV R122, R8 ;  /* 0x00000008007a7202 */ /* 0x000fe20000000f00 */
[----:B------:R-:W-:Y:S01]  /*a170*/  @P2 MUFU.RCP R130, R127 ;  /* 0x0000007f00822308 */ /* 0x000fe20000001000 */
[----:B------:R-:W-:Y:S01]  /*a180*/  MOV R125, R6 ;  /* 0x00000006007d7202 */ /* 0x000fe20000000f00 */
[----:B------:R-:W-:Y:S01]  /*a190*/  IMAD.U32 R6, RZ, RZ, UR7 ;  /* 0x00000007ff067e24 */ /* 0x000fe2000f8e00ff */
[----:B------:R-:W-:Y:S01]  /*a1a0*/  MOV R128, R128 ;  /* 0x0000008000807202 */ /* 0x000fe20000000f00 */
[----:B------:R-:W-:Y:S02]  /*a1b0*/  IMAD.MOV.U32 R129, RZ, RZ, RZ ;  /* 0x000000ffff817224 */ /* 0x000fe400078e00ff */
[----:B------:R-:W-:Y:S01]  /*a1c0*/  @P4 FMUL.FTZ R7, R0, 0.69314718246459960938 ;  /* 0x3f31721800074820 */ /* 0x000fe20000410000 */
[----:B------:R-:W-:Y:S01]  /*a1d0*/  LOP3.LUT P0, RZ, R204, 0x3, RZ, 0xc0, !PT ;  /* 0x00000003ccff7812 */ /* 0x000fe2000780c0ff */
[----:B------:R-:W-:Y:S01]  /*a1e0*/  ULDC UR7, c[0x0][0xa88] ;  /* 0x0002a20000077ab9 */ /* 0x000fe20000000800 */
[----:B------:R-:W2:Y:S01]  /*a1f0*/  @P4 MUFU.LG2 R8, R132 ;  /* 0x0000008400084308 */ /* 0x000ea20000000c00 */
[----:B------:R-:W-:Y:S01]  /*a200*/  @!P1 IADD3 R6, R6, 0x36860, RZ ;  /* 0x0003686006069810 */ /* 0x000fe20007ffe0ff */
[----:B-1----:R-:W-:Y:S01]  /*a210*/  @P2 FMUL.FTZ R10, R10, 0.69314718246459960938 ;  /* 0x3f3172180a0a2820 */ /* 0x002fe20000410000 */
[----:B------:R-:W-:-:S02]  /*a220*/  MOV R20, R20 ;  /* 0x0000001400147202 */ /* 0x000fc40000000f00 */
[----:B------:R-:W-:Y:S01]  /*a230*/  @!P1 PRMT R6, RZ, 0x654, R6 ;  /* 0x00000654ff069816 */ /* 0x000fe20000000006 */
[----:B------:R-:W-:Y:S01]  /*a240*/  @P2 FFMA.FTZ R124, R5, R4, R10 ;  /* 0x00000004057c2223 */ /* 0x000fe2000001000a */
[----:B------:R-:W-:Y:S01]  /*a250*/  MOV R21, R12 ;  /* 0x0000000c00157202 */ /* 0x000fe20000000f00 */
[----:B------:R-:W1:Y:S01]  /*a260*/  @P4 MUFU.RCP R129, R132 ;  /* 0x0000008400814308 */ /* 0x000e620000001000 */
[----:B--2---:R-:W-:Y:S01]  /*a270*/  @P4 FMUL.FTZ R8, R8, 0.69314718246459960938 ;  /* 0x3f31721808084820 */ /* 0x004fe20000410000 */
[----:B------:R-:W-:Y:S02]  /*a280*/  WARPGROUP.DEPBAR.LE gsb0, 0x0 ;  /* 0x00008000000079c5 */ /* 0x000fe40000010000 */
[----:B------:R-:W-:-:S06]  /*a290*/  WARPGROUP.ARRIVE ;  /* 0x00000000000079c5 */ /* 0x000fcc0000000000 */
[----:B------:R-:W-:Y:S01]  /*a2a0*/  HGMMA.64x192x16.F32.BF16 R24, R196, gdesc[UR8].tnspB, R24, gsb0 ;  /* 0x42e00008c4187df0 */ /* 0x000fe20008001818 */
[----:B------:R-:W-:Y:S01]  /*a2b0*/  UMOV UR10, UR6 ;  /* 0x00000006000a7c82 */ /* 0x000fe20008000000 */
[----:B------:R-:W-:Y:S01]  /*a2c0*/  UMOV UR11, 0x40000040 ;  /* 0x40000040000b7882 */ /* 0x000fe20000000000 */
[----:B------:R-:W-:Y:S01]  /*a2d0*/  UIADD3 UR6, UR4, 0x180, URZ ;  /* 0x0000018004067890 */ /* 0x000fe2000fffe03f */
[----:B------:R-:W-:Y:S02]  /*a2e0*/  WARPGROUP.DEPBAR.LE gsb0, 0x0 ;  /* 0x00008000000079c5 */ /* 0x000fe40000010000 */
[----:B------:R-:W-:-:S14]  /*a2f0*/  WARPGROUP.ARRIVE ;  /* 0x00000000000079c5 */ /* 0x000fdc0000000000 */
        /* <DEDUP_REMOVED lines=9> */
[----:B------:R-:W-:Y:S02]  /*a390*/  UIADD3 UR6, UR4, 0x280, URZ ;  /* 0x0000028004067890 */ /* 0x000fe4000fffe03f */
[----:B------:R-:W-:Y:S01]  /*a3a0*/  UIADD3 UR4, UR4, 0x300, URZ ;  /* 0x0000030004047890 */ /* 0x000fe2000fffe03f */
[----:B------:R-:W-:Y:S02]  /*a3b0*/  WARPGROUP.DEPBAR.LE gsb0, 0x0 ;  /* 0x00008000000079c5 */ /* 0x000fe40000010000 */
[----:B------:R-:W-:-:S12]  /*a3c0*/  WARPGROUP.ARRIVE ;  /* 0x00000000000079c5 */ /* 0x000fd80000000000 */
[----:B------:R-:W-:Y:S01]  /*a3d0*/  HGMMA.64x192x16.F32.BF16 R24, R184, gdesc[UR8].tnspB, R24, gsb0 ;  /* 0x42e00008b8187df0 */ /* 0x000fe20008001818 */
[----:B------:R-:W-:Y:S01]  /*a3e0*/  UMOV UR10, UR6 ;  /* 0x00000006000a7c82 */ /* 0x000fe20008000000 */
[----:B------:R-:W-:Y:S01]  /*a3f0*/  UMOV UR11, 0x40000040 ;  /* 0x40000040000b7882 */ /* 0x000fe20000000000 */
[----:B------:R-:W-:Y:S02]  /*a400*/  WARPGROUP.DEPBAR.LE gsb0, 0x0 ;  /* 0x00008000000079c5 */ /* 0x000fe40000010000 */
[----:B------:R-:W-:-:S15]  /*a410*/  WARPGROUP.ARRIVE ;  /* 0x00000000000079c5 */ /* 0x000fde0000000000 */
[----:B------:R-:W-:Y:S01]  /*a420*/  HGMMA.64x192x16.F32.BF16 R24, R180, gdesc[UR8].tnspB, R24, gsb0 ;  /* 0x42e00008b4187df0 */ /* 0x000fe20008001818 */
        /* <DEDUP_REMOVED lines=13> */
[----:B------:R-:W-:Y:S01]  /*a500*/  IMAD.U32 R12, RZ, RZ, UR4 ;  /* 0x00000004ff0c7e24 */ /* 0x000fe2000f8e00ff */
[----:B------:R-:W-:Y:S01]  /*a510*/  UIADD3 UR4, UR5, UR6, URZ ;  /* 0x0000000605047290 */ /* 0x000fe2000fffe03f */
[----:B------:R-:W-:Y:S02]  /*a520*/  VIADD R9, R127, 0x8 ;  /* 0x000000087f097836 */ /* 0x000fe40000000000 */
[----:B------:R-:W-:-:S03]  /*a530*/  IMAD.U32 R13, RZ, RZ, UR5 ;  /* 0x00000005ff0d7e24 */ /* 0x000fc6000f8e00ff */
[----:B------:R-:W-:Y:S02]  /*a540*/  ISETP.GE.OR P3, PT, R9, UR7, P0 ;  /* 0x0000000709007c0c */ /* 0x000fe40008766670 */
[----:B------:R-:W-:Y:S01]  /*a550*/  MOV R13, UR4 ;  /* 0x00000004000d7c02 */ /* 0x000fe20008000f00 */
[----:B------:R-:W-:Y:S01]  /*a560*/  USHF.R.S32.HI UR4, URZ, 0x1f, UR36 ;  /* 0x0000001f3f047899 */ /* 0x000fe20008011424 */
[----:B------:R-:W-:Y:S01]  /*a570*/  ISETP.GE.OR P0, PT, R127, UR7, P0 ;  /* 0x000000077f007c0c */ /* 0x000fe20008706670 */
[----:B------:R-:W-:Y:S02]  /*a580*/  WARPGROUP.DEPBAR.LE gsb0, 0x0 ;  /* 0x00008000000079c5 */ /* 0x000fe40000010000 */
[----:B------:R-:W-:-:S06]  /*a590*/  WARPGROUP.ARRIVE ;  /* 0x00000000000079c5 */ /* 0x000fcc0000000000 */
[----:B------:R-:W-:Y:S01]  /*a5a0*/  HGMMA.64x192x16.F32.BF16 R24, R176, gdesc[UR8].tnspB, R24, gsb0 ;  /* 0x42e00008b0187df0 */ /* 0x000fe20008001818 */
[----:B------:R-:W-:Y:S01]  /*a5b0*/  R2UR UR10, R22 ;  /* 0x00000000160a72ca */ /* 0x000fe200000e0000 */
[----:B------:R-:W-:Y:S02]  /*a5c0*/  IMAD.MOV.U32 R22, RZ, RZ, -0x800000 ;  /* 0xff800000ff167424 */ /* 0x000fe400078e00ff */
[----:B------:R-:W-:Y:S01]  /*a5d0*/  @P4 FFMA.FTZ R22, R7, R3, R8 ;  /* 0x0000000307164223 */ /* 0x000fe20000010008 */
[----:B------:R-:W-:Y:S02]  /*a5e0*/  WARPGROUP.DEPBAR.LE gsb0, 0x0 ;  /* 0x00008000000079c5 */ /* 0x000fe40000010000 */
[----:B------:R2:W-:Y:S01]  /*a5f0*/  @!P1 SYNCS.ARRIVE.TRANS64.RED.A1T0 RZ, [R6+URZ], RZ ;  /* 0x000000ff06ff99a7 */ /* 0x0005e2000810043f */
[-C--:B------:R-:W-:Y:S01]  /*a600*/  FMUL.FTZ R10, R37, R130.reuse ;  /* 0x00000082250a7220 */ /* 0x080fe20000410000 */
[-C--:B------:R-:W-:Y:S01]  /*a610*/  FMUL.FTZ R11, R36, R130.reuse ;  /* 0x00000082240b7220 */ /* 0x080fe20000410000 */
[-C--:B------:R-:W-:Y:S01]  /*a620*/  FMUL.FTZ R7, R28, R130.reuse ;  /* 0x000000821c077220 */ /* 0x080fe20000410000 */
[-C--:B------:R-:W-:Y:S01]  /*a630*/  FMUL.FTZ R8, R33, R130.reuse ;  /* 0x0000008221087220 */ /* 0x080fe20000410000 */
[-C--:B------:R-:W-:Y:S01]  /*a640*/  FMUL.FTZ R9, R32, R130.reuse ;  /* 0x0000008220097220 */ /* 0x080fe20000410000 */
[-C--:B-1----:R-:W-:Y:S01]  /*a650*/  FMUL.FTZ R35, R35, R129.reuse ;  /* 0x0000008123237220 */ /* 0x082fe20000410000 */
[-C--:B------:R-:W-:Y:S01]  /*a660*/  FMUL.FTZ R34, R34, R129.reuse ;  /* 0x0000008122227220 */ /* 0x080fe20000410000 */
[----:B------:R-:W1:Y:S01]  /*a670*/  LDC.64 R36, c[0x0][0xb78] ;  /* 0x0002de00ff247b82 */ /* 0x000e620000000a00 */
[-C--:B--2---:R-:W-:Y:S01]  /*a680*/  FMUL.FTZ R6, R29, R130.reuse ;  /* 0x000000821d067220 */ /* 0x084fe20000410000 */
        /* <DEDUP_REMOVED lines=19> */
[----:B------:R-:W-:Y:S01]  /*a7c0*/  F2FP.BF16.F32.PACK_AB R8, R8, R9 ;  /* 0x000000090808723e */ /* 0x000fe200000010ff */
        /* <DEDUP_REMOVED lines=10> */
[----:B------:R-:W-:Y:S01]  /*a870*/  FMUL.FTZ R60, R60, R130 ;  /* 0x000000823c3c7220 */ /* 0x000fe20000410000 */
[----:B------:R-:W-:Y:S01]  /*a880*/  F2FP.BF16.F32.PACK_AB R4, R4, R3 ;  /* 0x000000030404723e */ /* 0x000fe200000010ff */
[-C--:B------:R-:W-:Y:S01]  /*a890*/  FMUL.FTZ R59, R59, R129.reuse ;  /* 0x000000813b3b7220 */ /* 0x080fe20000410000 */
[----:B------:R-:W-:Y:S01]  /*a8a0*/  F2FP.BF16.F32.PACK_AB R5, R5, R26 ;  /* 0x0000001a0505723e */ /* 0x000fe200000010ff */
[----:B------:R-:W-:Y:S01]  /*a8b0*/  FMUL.FTZ R58, R58, R129 ;  /* 0x000000813a3a7220 */ /* 0x000fe20000410000 */
[----:B------:R-:W-:Y:S01]  /*a8c0*/  F2FP.BF16.F32.PACK_AB R7, R7, R30 ;  /* 0x0000001e0707723e */ /* 0x000fe200000010ff */
[----:B------:R-:W-:Y:S01]  /*a8d0*/  BAR.SYNC.DEFER_BLOCKING 0x1, 0x100 ;  /* 0x0044000000007b1d */ /* 0x000fe20000010000 */
[----:B------:R-:W-:Y:S01]  /*a8e0*/  F2FP.BF16.F32.PACK_AB R10, R10, R11 ;  /* 0x0000000b0a0a723e */ /* 0x000fe200000010ff */
        /* <DEDUP_REMOVED lines=22> */
[----:B------:R-:W-:Y:S01]  /*aa50*/  F2FP.BF16.F32.PACK_AB R25, R43, R42 ;  /* 0x0000002a2b19723e */ /* 0x000fe200000010ff */
[----:B------:R-:W-:Y:S01]  /*aa60*/  FMUL.FTZ R81, R81, R130 ;  /* 0x0000008251517220 */ /* 0x000fe20000410000 */
[----:B------:R-:W-:Y:S01]  /*aa70*/  F2FP.BF16.F32.PACK_AB R26, R45, R44 ;  /* 0x0000002c2d1a723e */ /* 0x000fe200000010ff */
        /* <DEDUP_REMOVED lines=20> */
[----:B------:R-:W-:Y:S01]  /*abc0*/  FMUL.FTZ R98, R98, R129 ;  /* 0x0000008162627220 */ /* 0x000fe20000410000 */
[----:B------:R-:W-:Y:S01]  /*abd0*/  F2FP.BF16.F32.PACK_AB R29, R51, R50 ;  /* 0x00000032331d723e */ /* 0x000fe200000010ff */
[----:B------:R-:W-:Y:S01]  /*abe0*/  FMUL.FTZ R101, R101, R130 ;  /* 0x0000008265657220 */ /* 0x000fe20000410000 */
[----:B------:R-:W-:Y:S01]  /*abf0*/  F2FP.BF16.F32.PACK_AB R30, R53, R52 ;  /* 0x00000034351e723e */ /* 0x000fe200000010ff */
[----:B------:R-:W-:Y:S01]  /*ac00*/  FMUL.FTZ R100, R100, R130 ;  /* 0x0000008264647220 */ /* 0x000fe20000410000 */
[----:B------:R-:W-:Y:S01]  /*ac10*/  F2FP.BF16.F32.PACK_AB R31, R31, R54 ;  /* 0x000000361f1f723e */ /* 0x000fe200000010ff */
[-C--:B------:R-:W-:Y:S01]  /*ac20*/  FMUL.FTZ R113, R113, R130.reuse ;  /* 0x0000008271717220 */ /* 0x080fe20000410000 */
[----:B------:R-:W-:Y:S01]  /*ac30*/  F2FP.BF16.F32.PACK_AB R32, R32, R33 ;  /* 0x000000212020723e */ /* 0x000fe200000010ff */
[----:B------:R-:W-:Y:S01]  /*ac40*/  FMUL.FTZ R112, R112, R130 ;  /* 0x0000008270707220 */ /* 0x000fe20000410000 */
[-C--:B------:R-:W-:Y:S01]  /*ac50*/  FMUL.FTZ R103, R103, R129.reuse ;  /* 0x0000008167677220 */ /* 0x080fe20000410000 */
[-C--:B------:R-:W-:Y:S01]  /*ac60*/  FMUL.FTZ R102, R102, R129.reuse ;  /* 0x0000008166667220 */ /* 0x080fe20000410000 */
[-C--:B------:R-:W-:Y:S01]  /*ac70*/  FMUL.FTZ R107, R107, R129.reuse ;  /* 0x000000816b6b7220 */ /* 0x080fe20000410000 */
[-C--:B------:R-:W-:Y:S01]  /*ac80*/  FMUL.FTZ R106, R106, R129.reuse ;  /* 0x000000816a6a7220 */ /* 0x080fe20000410000 */
[----:B------:R2:W-:Y:S01]  /*ac90*/  STSM.16.M88.4 [R126], R4 ;  /* 0x000000047e007844 */ /* 0x0005e20000000200 */
        /* <DEDUP_REMOVED lines=9> */
[----:B------:R3:W-:Y:S01]  /*ad30*/  STSM.16.M88.4 [R128], R8 ;  /* 0x0000000880007844 */ /* 0x0007e20000000200 */
[-C--:B------:R-:W-:Y:S01]  /*ad40*/  FMUL.FTZ R117, R117, R130.reuse ;  /* 0x0000008275757220 */ /* 0x080fe20000410000 */
[----:B------:R-:W-:Y:S01]  /*ad50*/  FMUL.FTZ R116, R116, R130 ;  /* 0x0000008274747220 */ /* 0x000fe20000410000 */
[-C--:B------:R-:W-:Y:S01]  /*ad60*/  FMUL.FTZ R119, R119, R129.reuse ;  /* 0x0000008177777220 */ /* 0x080fe20000410000 */
[----:B------:R-:W-:Y:S01]  /*ad70*/  FMUL.FTZ R118, R118, R129 ;  /* 0x0000008176767220 */ /* 0x000fe20000410000 */
[----:B------:R4:W-:Y:S01]  /*ad80*/  STSM.16.M88.4 [R14], R24 ;  /* 0x000000180e007844 */ /* 0x0009e20000000200 */
[----:B--2---:R-:W-:Y:S01]  /*ad90*/  F2FP.BF16.F32.PACK_AB R4, R65, R64 ;  /* 0x000000404104723e */ /* 0x004fe200000010ff */
[C---:B-1----:R-:W-:Y:S01]  /*ada0*/  IMAD R0, R36.reuse, UR4, RZ ;  /* 0x0000000424007c24 */ /* 0x042fe2000f8e02ff */
[----:B------:R-:W-:Y:S01]  /*adb0*/  F2FP.BF16.F32.PACK_AB R5, R67, R66 ;  /* 0x000000424305723e */ /* 0x000fe200000010ff */
[----:B------:R-:W-:Y:S01]  /*adc0*/  STSM.16.M88.4 [R20], R28 ;  /* 0x0000001c14007844 */ /* 0x000fe20000000200 */
[----:B------:R-:W-:Y:S01]  /*add0*/  F2FP.BF16.F32.PACK_AB R6, R69, R68 ;  /* 0x000000444506723e */ /* 0x000fe200000010ff */
[----:B------:R-:W-:Y:S01]  /*ade0*/  IMAD.WIDE.U32 R12, R36, UR36, R12 ;  /* 0x00000024240c7c25 */ /* 0x000fe2000f8e000c */
[----:B------:R-:W-:Y:S01]  /*adf0*/  F2FP.BF16.F32.PACK_AB R7, R71, R70 ;  /* 0x000000464707723e */ /* 0x000fe200000010ff */
[----:B------:R-:W-:Y:S01]  /*ae00*/  STSM.16.M88.4 [R121], R32 ;  /* 0x0000002079007844 */ /* 0x000fe20000000200 */
[----:B------:R-:W-:Y:S01]  /*ae10*/  F2FP.BF16.F32.PACK_AB R88, R89, R88 ;  /* 0x000000585958723e */ /* 0x000fe200000010ff */
[----:B------:R-:W-:Y:S01]  /*ae20*/  IMAD R0, R37, UR36, R0 ;  /* 0x0000002425007c24 */ /* 0x000fe2000f8e0200 */
[----:B---3--:R-:W-:Y:S01]  /*ae30*/  F2FP.BF16.F32.PACK_AB R8, R73, R72 ;  /* 0x000000484908723e */ /* 0x008fe200000010ff */
[----:B------:R-:W-:Y:S01]  /*ae40*/  STSM.16.M88.4 [R123], R4 ;  /* 0x000000047b007844 */ /* 0x000fe20000000200 */
[----:B------:R-:W-:Y:S01]  /*ae50*/  F2FP.BF16.F32.PACK_AB R9, R75, R74 ;  /* 0x0000004a4b09723e */ /* 0x000fe200000010ff */
[----:B------:R-:W-:Y:S01]  /*ae60*/  ULDC.64 UR4, c[0x0][0xb40] ;  /* 0x0002d00000047ab9 */ /* 0x000fe20000000a00 */
[----:B------:R-:W-:-:S02]  /*ae70*/  F2FP.BF16.F32.PACK_AB R10, R77, R76 ;  /* 0x0000004c4d0a723e */ /* 0x000fc400000010ff */
[----:B------:R-:W-:Y:S02]  /*ae80*/  F2FP.BF16.F32.PACK_AB R11, R79, R78 ;  /* 0x0000004e4f0b723e */ /* 0x000fe400000010ff */
[----:B----4-:R-:W-:Y:S02]  /*ae90*/  F2FP.BF16.F32.PACK_AB R24, R81, R80 ;  /* 0x000000505118723e */ /* 0x010fe400000010ff */
        /* <DEDUP_REMOVED lines=23> */
[----:B------:R-:W-:Y:S02]  /*b010*/  SHF.R.S32.HI R3, RZ, 0x1f, R127 ;  /* 0x0000001fff037819 */ /* 0x000fe4000001147f */
[----:B------:R-:W-:Y:S01]  /*b020*/  IADD3 R127, P1, R127, R12, RZ ;  /* 0x0000000c7f7f7210 */ /* 0x000fe20007f3e0ff */
[----:B------:R-:W-:Y:S03]  /*b030*/  STSM.16.M88.4 [R125], R112 ;  /* 0x000000707d007844 */ /* 0x000fe60000000200 */
[----:B------:R-:W-:Y:S01]  /*b040*/  IADD3.X R12, R3, R13, R0, P1, !PT ;  /* 0x0000000d030c7210 */ /* 0x000fe20000ffe400 */
[----:B------:R-:W-:Y:S01]  /*b050*/  @!PT LDS RZ, [RZ] ;  /* 0x00000000fffff984 */ /* 0x000fe20000000800 */
[----:B------:R-:W-:Y:S01]  /*b060*/  @!PT LDS RZ, [RZ] ;  /* 0x00000000fffff984 */ /* 0x000fe20000000800 */
[----:B------:R-:W-:Y:S01]  /*b070*/  @!PT LDS RZ, [RZ] ;  /* 0x00000000fffff984 */ /* 0x000fe20000000800 */
[----:B------:R-:W-:Y:S01]  /*b080*/  @!PT LDS RZ, [RZ] ;  /* 0x00000000fffff984 */ /* 0x000fe20000000800 */
[----:B------:R2:W-:Y:S06]  /*b090*/  MEMBAR.ALL.CTA ;  /* 0x0000000000007992 */ /* 0x0005ec0000008000 */
[----:B--2---:R-:W2:Y:S02]  /*b0a0*/  FENCE.VIEW.ASYNC.S ;  /* 0x00000000000073c6 */ /* 0x004ea40000000000 */
[----:B--2---:R-:W-:Y:S06]  /*b0b0*/  BAR.ARV 0x1, 0x120 ;  /* 0x0044800000007b1d */ /* 0x004fec0000002000 */
[C---:B-1----:R-:W-:Y:S01]  /*b0c0*/  LEA R2, P1, R127.reuse, UR4, 0x2 ;  /* 0x000000047f027c11 */ /* 0x042fe2000f8210ff */
[----:B------:R-:W-:Y:S01]  /*b0d0*/  ULDC UR4, c[0x0][0xc] ;  /* 0x0000030000047ab9 */ /* 0x000fe20000000800 */
[----:B------:R-:W1:Y:S01]  /*b0e0*/  SHFL.IDX PT, R0, R208, RZ, 0x1f ;  /* 0x00001fffd0007589 */ /* 0x000e6200000e0000 */
[----:B------:R-:W-:Y:S01]  /*b0f0*/  UIADD3 UR10, UR4, UR10, URZ ;  /* 0x0000000a040a7290 */ /* 0x000fe2000fffe03f */
[----:B------:R-:W-:-:S05]  /*b100*/  LEA.HI.X R3, R127, UR5, R12, 0x2, P1 ;  /* 0x000000057f037c11 */ /* 0x000fca00088f140c */
[----:B------:R-:W-:Y:S04]  /*b110*/  @!P0 STG.E desc[UR12][R2.64], R124 ;  /* 0x0000007c02008986 */ /* 0x000fe8000c10190c */
[----:B------:R2:W-:Y:S02]  /*b120*/  @!P3 STG.E desc[UR12][R2.64+0x20], R22 ;  /* 0x000020160200b986 */ /* 0x0005e4000c10190c */
[----:B--2---:R-:W-:Y:S01]  /*b130*/  IMAD.U32 R22, RZ, RZ, UR10 ;  /* 0x0000000aff167e24 */ /* 0x004fe2000f8e00ff */
[----:B-1----:R-:W-:-:S13]  /*b140*/  ISETP.NE.AND P0, PT, R0, 0x7, PT ;  /* 0x000000070000780c */ /* 0x002fda0003f05270 */
        /* <DEDUP_REMOVED lines=14> */
[----:B------:R-:W-:Y:S02]  /*b230*/  UMOV UR32, UR9 ;  /* 0x0000000900207c82 */ /* 0x000fe40008000000 */
        /* <DEDUP_REMOVED lines=13> */
.L_x_2879:
[----:B------:R-:W-:Y:S05]  /*b310*/  BSYNC B0 ;  /* 0x0000000000007941 */ /* 0x000fea0003800000 */
.L_x_2878:
[----:B------:R-:W1:Y:S01]  /*b320*/  LDC R0, c[0x0][0xda4] ;  /* 0x00036900ff007b82 */ /* 0x000e620000000800 */
[----:B------:R-:W-:Y:S01]  /*b330*/  R2UR UR4, R23 ;  /* 0x00000000170472ca */ /* 0x000fe200000e0000 */
[----:B------:R-:W-:Y:S01]  /*b340*/  UIADD3 UR38, UR38, 0x1, URZ ;  /* 0x0000000126267890 */ /* 0x000fe2000fffe03f */
[----:B------:R-:W-:Y:S02]  /*b350*/  R2UR UR6, R22 ;  /* 0x00000000160672ca */ /* 0x000fe400000e0000 */
[----:B------:R-:W-:Y:S01]  /*b360*/  R2UR UR5, R17 ;  /* 0x00000000110572ca */ /* 0x000fe200000e0000 */
[----:B------:R-:W-:-:S04]  /*b370*/  UISETP.NE.AND UP0, UPT, UR38, 0x2, UPT ;  /* 0x000000022600788c */ /* 0x000fc8000bf05270 */
[----:B------:R-:W-:-:S04]  /*b380*/  USEL UR38, UR38, URZ, UP0 ;  /* 0x0000003f26267287 */ /* 0x000fc80008000000 */
[----:B------:R-:W-:-:S06]  /*b390*/  UIADD3 UR4, UR4, 0x1, URZ ;  /* 0x0000000104047890 */ /* 0x000fcc000fffe03f */
[----:B------:R-:W-:Y:S01]  /*b3a0*/  IMAD.U32 R23, RZ, RZ, UR4 ;  /* 0x00000004ff177e24 */ /* 0x000fe2000f8e00ff */
[----:B------:R-:W-:Y:S01]  /*b3b0*/  USEL UR4, URZ, 0x1, UP0 ;  /* 0x000000013f047887 */ /* 0x000fe20008000000 */
[----:B-1----:R-:W-:-:S03]  /*b3c0*/  ISETP.LE.AND P0, PT, R0, UR6, PT ;  /* 0x0000000600007c0c */ /* 0x002fc6000bf03270 */
[----:B------:R-:W-:-:S06]  /*b3d0*/  ULOP3.LUT UR5, UR5, UR4, URZ, 0x3c, !UPT ;  /* 0x0000000405057292 */ /* 0x000fcc000f8e3c3f */
[----:B------:R-:W-:-:S04]  /*b3e0*/  IMAD.U32 R17, RZ, RZ, UR5 ;  /* 0x00000005ff117e24 */ /* 0x000fc8000f8e00ff */
[----:B------:R-:W-:Y:S05]  /*b3f0*/  @!P0 BRA `(.L_x_2880) ;  /* 0xffffff58006c8947 */ /* 0x000fea000383ffff */
[----:B------:R-:W-:Y:S05]  /*b400*/  EXIT ;  /* 0x000000000000794d */ /* 0x000fea0003800000 */
.L_x_2856:
[----:B------:R-:W-:-:S08]  /*b410*/  NOP ;  /* 0x0000000000007918 */ /* 0x000fd00000000000 */
[----:B-1----:R-:W1:-:S00]  /*b420*/  USETMAXREG.DEALLOC.CTAPOOL 0x18 ;  /* 0x00000018000079c8 */ /* 0x002e4000080e0500 */
[----:B-1----:R-:W-:-:S06]  /*b430*/  LOP3.LUT R0, R0, 0x3, RZ, 0xc0, !PT ;  /* 0x0000000300007812 */ /* 0x002fcc00078ec0ff */
[----:B------:R-:W1:Y:S02]  /*b440*/  SHFL.IDX PT, R0, R0, RZ, 0x1f ;  /* 0x00001fff00007589 */ /* 0x000e6400000e0000 */
[----:B-1----:R-:W-:-:S13]  /*b450*/  ISETP.NE.AND P0, PT, R0, RZ, PT ;  /* 0x000000ff0000720c */ /* 0x002fda0003f05270 */
[----:B------:R-:W-:Y:S05]  /*b460*/  @P0 EXIT ;  /* 0x000000000000094d */ /* 0x000fea0003800000 */
        /* <DEDUP_REMOVED lines=8> */
[----:B------:R-:W-:Y:S01]  /*b4f0*/  ULDC.64 UR36, c[0x0][0x198] ;  /* 0x0000660000247ab9 */ /* 0x000fe20000000a00 */
[----:B------:R-:W-:Y:S01]  /*b500*/  IMAD.MOV.U32 R16, RZ, RZ, RZ ;  /* 0x000000ffff107224 */ /* 0x000fe200078e00ff */
[----:B------:R-:W-:Y:S01]  /*b510*/  ULDC UR38, c[0x0][0xc] ;  /* 0x0000030000267ab9 */ /* 0x000fe20000000800 */
[----:B------:R-:W-:Y:S01]  /*b520*/  IMAD.MOV.U32 R17, RZ, RZ, 0x1 ;  /* 0x00000001ff117424 */ /* 0x000fe200078e00ff */
[----:B------:R1:W-:Y:S04]  /*b530*/  STL [R1+0x10], R0 ;  /* 0x0000100001007387 */ /* 0x0003e80000100800 */
[----:B------:R1:W-:Y:S02]  /*b540*/  STL [R1+0x18], RZ ;  /* 0x000018ff01007387 */ /* 0x0003e40000100800 */
.L_x_2925:
[----:B------:R-:W2:Y:S01]  /*b550*/  LDL R4, [R1+0x10] ;  /* 0x0000100001047983 */ /* 0x000ea20000100800 */
[----:B-1----:R-:W1:Y:S01]  /*b560*/  LDC R0, c[0x0][0xda8] ;  /* 0x00036a00ff007b82 */ /* 0x002e620000000800 */
[----:B------:R-:W-:Y:S05]  /*b570*/  YIELD ;  /* 0x0000000000007946 */ /* 0x000fea0003800000 */
[----:B------:R-:W3:Y:S01]  /*b580*/  S2R R5, SR_CgaCtaId ;  /* 0x0000000000057919 */ /* 0x000ee20000008800 */
[----:B------:R-:W-:Y:S02]  /*b590*/  ULDC.64 UR4, c[0x0][0x3f8] ;  /* 0x0000fe0000047ab9 */ /* 0x000fe40000000a00 */
[----:B------:R-:W-:-:S03]  /*b5a0*/  UISETP.NE.U32.AND UP0, UPT, UR4, URZ, UPT ;  /* 0x0000003f0400728c */ /* 0x000fc6000bf05070 */
[----:B------:R-:W-:Y:S01]  /*b5b0*/  ULDC UR4, c[0x0][0x404] ;  /* 0x0001010000047ab9 */ /* 0x000fe20000000800 */
[----:B------:R-:W-:-:S04]  /*b5c0*/  UISETP.NE.AND.EX UP0, UPT, UR5, URZ, UPT, UP0 ;  /* 0x0000003f0500728c */ /* 0x000fc8000bf05300 */
[----:B------:R-:W-:Y:S01]  /*b5d0*/  USEL UR4, UR4, 0x1, UP0 ;  /* 0x0000000104047887 */ /* 0x000fe20008000000 */
[----:B-1----:R-:W-:Y:S02]  /*b5e0*/  ISETP.NE.AND P0, PT, R0, 0x1, PT ;  /* 0x000000010000780c */ /* 0x002fe40003f05270 */
[----:B------:R-:W1:Y:S11]  /*b5f0*/  LDC R0, c[0x0][0xdb4] ;  /* 0x00036d00ff007b82 */ /* 0x000e760000000800 */
[----:B------:R-:W2:Y:S08]  /*b600*/  @P0 LDC R2, c[0x0][0xdac] ;  /* 0x00036b00ff020b82 */ /* 0x000eb00000000800 */
[----:B------:R-:W4:Y:S01]  /*b610*/  @P0 LDC R3, c[0x0][0xdb0] ;  /* 0x00036c00ff030b82 */ /* 0x000f220000000800 */
[----:B-1----:R-:W-:Y:S01]  /*b620*/  ISETP.NE.AND P1, PT, R0, 0x1, PT ;  /* 0x000000010000780c */ /* 0x002fe20003f25270 */
[----:B--2---:R-:W-:Y:S01]  /*b630*/  @P0 IMAD.HI.U32 R2, R4, R2, RZ ;  /* 0x0000000204020227 */ /* 0x004fe200078e00ff */
[----:B------:R-:W-:-:S05]  /*b640*/  MOV R6, R4 ;  /* 0x0000000400067202 */ /* 0x000fca0000000f00 */
[----:B------:R-:W1:Y:S01]  /*b650*/  LDC R4, c[0x0][0x2e0] ;  /* 0x0000b800ff047b82 */ /* 0x000e620000000800 */
[----:B----4-:R-:W-:-:S05]  /*b660*/  @P0 SHF.R.U32.HI R6, RZ, R3, R2 ;  /* 0x00000003ff060219 */ /* 0x010fca0000011602 */
[----:B------:R-:W-:Y:S02]  /*b670*/  IMAD.MOV.U32 R19, RZ, RZ, R6 ;  /* 0x000000ffff137224 */ /* 0x000fe400078e0006 */
[----:B------:R-:W2:Y:S01]  /*b680*/  @P1 LDC.64 R2, c[0x0][0xdb8] ;  /* 0x00036e00ff021b82 */ /* 0x000ea20000000a00 */
[----:B------:R4:W-:Y:S01]  /*b690*/  STL [R1+0x8], R6 ;  /* 0x0000080601007387 */ /* 0x0009e20000100800 */
[----:B-1----:R-:W-:-:S05]  /*b6a0*/  IMAD R8, R4, UR4, RZ ;  /* 0x0000000404087c24 */ /* 0x002fca000f8e02ff */
[----:B------:R4:W-:Y:S01]  /*b6b0*/  STL [R1+0x14], R8 ;  /* 0x0000140801007387 */ /* 0x0009e20000100800 */
[----:B--2---:R-:W-:-:S05]  /*b6c0*/  @P1 IMAD.HI.U32 R2, R6, R2, RZ ;  /* 0x0000000206021227 */ /* 0x004fca00078e00ff */
[----:B------:R-:W-:Y:S01]  /*b6d0*/  @P1 SHF.R.U32.HI R19, RZ, R3, R2 ;  /* 0x00000003ff131219 */ /* 0x000fe20000011602 */
[----:B------:R-:W-:Y:S01]  /*b6e0*/  VIADD R3, R8, 0x6f ;  /* 0x0000006f08037836 */ /* 0x000fe20000000000 */
[----:B------:R-:W-:-:S04]  /*b6f0*/  MOV R2, 0x400 ;  /* 0x0000040000027802 */ /* 0x000fc80000000f00 */
[----:B---3--:R-:W-:Y:S01]  /*b700*/  LEA R7, R5, R2, 0x18 ;  /* 0x0000000205077211 */ /* 0x008fe200078ec0ff */
[----:B------:R-:W-:-:S04]  /*b710*/  IMAD.MOV.U32 R2, RZ, RZ, RZ ;  /* 0x000000ffff027224 */ /* 0x000fc800078e00ff */
[----:B------:R-:W-:Y:S01]  /*b720*/  IMAD.HI R2, R3, -0x6db6db6d, R2 ;  /* 0x9249249303027827 */ /* 0x000fe200078e0202 */
[----:B------:R-:W-:Y:S01]  /*b730*/  IADD3 R3, -R19, RZ, RZ ;  /* 0x000000ff13037210 */ /* 0x000fe20007ffe1ff */
[----:B------:R4:W-:Y:S02]  /*b740*/  STL [R1+0x4], R7 ;  /* 0x0000040701007387 */ /* 0x0009e40000100800 */
[----:B------:R-:W-:-:S05]  /*b750*/  VIADD R4, R7, 0x21400 ;  /* 0x0002140007047836 */ /* 0x000fca0000000000 */
[----:B------:R-:W-:Y:S01]  /*b760*/  LOP3.LUT P0, RZ, R4, 0x3ff, RZ, 0xc0, !PT ;  /* 0x000003ff04ff7812 */ /* 0x000fe2000780c0ff */
[----:B------:R-:W-:Y:S01]  /*b770*/  IMAD R4, R0, R3, R6 ;  /* 0x0000000300047224 */ /* 0x000fe200078e0206 */
[----:B------:R-:W-:-:S04]  /*b780*/  SHF.R.U32.HI R3, RZ, 0x1f, R2 ;  /* 0x0000001fff037819 */ /* 0x000fc80000011602 */
[----:B------:R-:W-:Y:S01]  /*b790*/  LEA.HI.SX32 R0, R2, R3, 0x1a ;  /* 0x0000000302007211 */ /* 0x000fe200078fd2ff */
[----:B------:R4:W-:Y:S04]  /*b7a0*/  STL [R1], R4 ;  /* 0x0000000401007387 */ /* 0x0009e80000100800 */
[----:B------:R4:W-:Y:S02]  /*b7b0*/  STL [R1+0xc], R0 ;  /* 0x00000c0001007387 */ /* 0x0009e40000100800 */
[----:B------:R-:W-:Y:S05]  /*b7c0*/  @!P0 BRA `(.L_x_2882) ;  /* 0x0000000000408947 */ /* 0x000fea0003800000 */
[----:B------:R-:W-:Y:S01]  /*b7d0*/  MOV R2, 0x0 ;  /* 0x0000000000027802 */ /* 0x000fe20000000f00 */
[----:B------:R-:W-:Y:S01]  /*b7e0*/  ULDC.64 UR6, c[0x4][0x1b8] ;  /* 0x01006e0000067ab9 */ /* 0x000fe20000000a00 */
[----:B------:R-:W-:Y:S01]  /*b7f0*/  ULDC.64 UR8, c[0x4][0x1c0] ;  /* 0x0100700000087ab9 */ /* 0x000fe20000000a00 */
[----:B------:R-:W-:Y:S01]  /*b800*/  ULDC.64 UR4, c[0x4][0xd0] ;  /* 0x0100340000047ab9 */ /* 0x000fe20000000a00 */
[----:B----4-:R-:W-:Y:S01]  /*b810*/  IMAD.U32 R4, RZ, RZ, UR6 ;  /* 0x00000006ff047e24 */ /* 0x010fe2000f8e00ff */
        /* <DEDUP_REMOVED lines=11> */
.L_x_2882:
[----:B------:R-:W4:Y:S02]  /*b8d0*/  LDL R2, [R1+0x4] ;  /* 0x0000040001027983 */ /* 0x000f240000100800 */
[----:B----4-:R-:W-:-:S04]  /*b8e0*/  IADD3 R0, R2, 0x400, RZ ;  /* 0x0000040002007810 */ /* 0x010fc80007ffe0ff */
        /* <DEDUP_REMOVED lines=18> */
.L_x_2884:
[----:B------:R-:W-:Y:S01]  /*ba10*/  MOV R2, 0x0 ;  /* 0x0000000000027802 */ /* 0x000fe20000000f00 */
[----:B------:R-:W-:Y:S01]  /*ba20*/  ULDC.64 UR6, c[0x4][0x1b8] ;  /* 0x01006e0000067ab9 */ /* 0x000fe20000000a00 */
[----:B------:R-:W-:Y:S01]  /*ba30*/  ULDC.64 UR8, c[0x4][0x1c0] ;  /* 0x0100700000087ab9 */ /* 0x000fe20000000a00 */
[----:B------:R-:W-:Y:S01]  /*ba40*/  ULDC.64 UR4, c[0x4][0xe0] ;  /* 0x0100380000047ab9 */ /* 0x000fe20000000a00 */
[----:B------:R-:W-:Y:S01]  /*ba50*/  MOV R4, UR6 ;  /* 0x0000000600047c02 */ /* 0x000fe20008000f00 */
[----:B------:R-:W-:Y:S01]  /*ba60*/  IMAD.U32 R5, RZ, RZ, UR7 ;  /* 0x00000007ff057e24 */ /* 0x000fe2000f8e00ff */
[----:B------:R-:W1:Y:S01]  /*ba70*/  LDC.64 R2, c[0x4][R2] ;  /* 0x0100000002027b82 */ /* 0x000e620000000a00 */
[----:B------:R-:W-:Y:S01]  /*ba80*/  IMAD.U32 R6, RZ, RZ, UR8 ;  /* 0x00000008ff067e24 */ /* 0x000fe2000f8e00ff */
[----:B------:R-:W-:Y:S01]  /*ba90*/  MOV R11, UR5 ;  /* 0x00000005000b7c02 */ /* 0x000fe20008000f00 */
[----:B------:R-:W-:Y:S02]  /*baa0*/  IMAD.U32 R7, RZ, RZ, UR9 ;  /* 0x00000009ff077e24 */ /* 0x000fe4000f8e00ff */
[----:B------:R-:W-:-:S02]  /*bab0*/  IMAD.U32 R10, RZ, RZ, UR4 ;  /* 0x00000004ff0a7e24 */ /* 0x000fc4000f8e00ff */
[----:B------:R-:W-:Y:S02]  /*bac0*/  IMAD.MOV.U32 R8, RZ, RZ, 0x70 ;  /* 0x00000070ff087424 */ /* 0x000fe400078e00ff */
[----:B------:R-:W-:Y:S02]  /*bad0*/  IMAD.MOV.U32 R12, RZ, RZ, 0x1 ;  /* 0x00000001ff0c7424 */ /* 0x000fe400078e00ff */
[----:B------:R-:W-:-:S07]  /*bae0*/  IMAD.MOV.U32 R13, RZ, RZ, RZ ;  /* 0x000000ffff0d7224 */ /* 0x000fce00078e00ff */
[----:B------:R-:W-:-:S07]  /*baf0*/  LEPC R20, `(.L_x_2883) ;  /* 0x000000001014794e */ /* 0x000fce0000000000 */
[----:B-1----:R-:W-:Y:S05]  /*bb00*/  CALL.ABS.NOINC R2 ;  /* 0x0000000002007343 */ /* 0x002fea0003c00000 */
.L_x_2883:
[----:B------:R-:W2:Y:S01]  /*bb10*/  LDL R2, [R1] ;  /* 0x0000000001027983 */ /* 0x000ea20000100800 */
[----:B------:R-:W1:Y:S01]  /*bb20*/  LDC R0, c[0x0][0x428] ;  /* 0x00010a00ff007b82 */ /* 0x000e620000000800 */
[----:B------:R-:W-:Y:S02]  /*bb30*/  ULDC.64 UR4, c[0x0][0x9f8] ;  /* 0x00027e0000047ab9 */ /* 0x000fe40000000a00 */
[----:B------:R-:W3:Y:S01]  /*bb40*/  LDL.LU R6, [R1+0x8] ;  /* 0x0000080001067983 */ /* 0x000ee20000300800 */
[----:B-1----:R-:W-:-:S03]  /*bb50*/  ISETP.NE.AND P1, PT, R0, 0x1, PT ;  /* 0x000000010000780c */ /* 0x002fc60003f25270 */
[----:B------:R-:W4:Y:S01]  /*bb60*/  LDL R5, [R1+0x10] ;  /* 0x0000100001057983 */ /* 0x000f220000100800 */
[----:B------:R-:W-:Y:S01]  /*bb70*/  ISETP.NE.U32.AND P0, PT, RZ, UR4, PT ;  /* 0x00000004ff007c0c */ /* 0x000fe2000bf05070 */
[----:B------:R-:W-:Y:S01]  /*bb80*/  ULDC.64 UR6, c[0x0][0x208] ;  /* 0x0000820000067ab9 */ /* 0x000fe20000000a00 */
[----:B------:R-:W-:Y:S01]  /*bb90*/  ULDC UR4, c[0x0][0xda8] ;  /* 0x00036a0000047ab9 */ /* 0x000fe20000000800 */
[----:B------:R-:W1:Y:S01]  /*bba0*/  S2R R7, SR_TID.X ;  /* 0x0000000000077919 */ /* 0x000e620000002100 */
[----:B------:R-:W-:-:S05]  /*bbb0*/  ISETP.NE.AND.EX P0, PT, RZ, UR5, PT, P0 ;  /* 0x00000005ff007c0c */ /* 0x000fca000bf05300 */
[----:B------:R-:W2:Y:S08]  /*bbc0*/  @P1 LDC R0, c[0x0][0x42c] ;  /* 0x00010b00ff001b82 */ /* 0x000eb00000000800 */
[----:B------:R-:W2:Y:S01]  /*bbd0*/  @P1 LDC R3, c[0x0][0x430] ;  /* 0x00010c00ff031b82 */ /* 0x000ea20000000800 */
[----:B-1----:R-:W-:Y:S01]  /*bbe0*/  LOP3.LUT R7, R7, 0x1f, RZ, 0xc0, !PT ;  /* 0x0000001f07077812 */ /* 0x002fe200078ec0ff */
[----:B--2---:R-:W-:-:S04]  /*bbf0*/  @P1 IMAD.HI.U32 R0, R2, R0, RZ ;  /* 0x0000000002001227 */ /* 0x004fc800078e00ff */
[----:B------:R-:W-:Y:S01]  /*bc00*/  IMAD.MOV.U32 R4, RZ, RZ, R2 ;  /* 0x000000ffff047224 */ /* 0x000fe200078e0002 */
[----:B------:R-:W-:Y:S02]  /*bc10*/  @P1 SHF.R.U32.HI R4, RZ, R3, R0 ;  /* 0x00000003ff041219 */ /* 0x000fe40000011600 */
[----:B------:R-:W1:Y:S01]  /*bc20*/  @P0 LDC.64 R2, c[0x0][0x9f8] ;  /* 0x00027e00ff020b82 */ /* 0x000e620000000a00 */
[----:B------:R-:W-:Y:S01]  /*bc30*/  MOV R0, R19 ;  /* 0x0000001300007202 */ /* 0x000fe20000000f00 */
[----:B-1----:R-:W-:-:S05]  /*bc40*/  @P0 IMAD.WIDE R2, R19, 0x4, R2 ;  /* 0x0000000413020825 */ /* 0x002fca00078e0202 */
[----:B------:R1:W5:Y:S01]  /*bc50*/  @P0 LDG.E R0, desc[UR6][R2.64] ;  /* 0x0000000602000981 */ /* 0x000362000c1e1900 */
[----:B------:R-:W-:Y:S01]  /*bc60*/  ISETP.NE.AND P1, PT, R7, RZ, PT ;  /* 0x000000ff0700720c */ /* 0x000fe20003f25270 */
[----:B---3--:R-:W-:-:S03]  /*bc70*/  IMAD.MOV R8, RZ, RZ, -R6 ;  /* 0x000000ffff087224 */ /* 0x008fc600078e0a06 */
[----:B------:R-:W-:Y:S01]  /*bc80*/  PLOP3.LUT P2, PT, P1, PT, PT, 0x8, 0x0 ;  /* 0x000000000000781c */ /* 0x000fe20000f4e170 */
[----:B----4-:R-:W-:-:S04]  /*bc90*/  IMAD R8, R8, UR4, R5 ;  /* 0x0000000408087c24 */ /* 0x010fc8000f8e0205 */
[----:B------:R-:W-:-:S04]  /*bca0*/  IMAD.SHL.U32 R8, R8, 0x80, RZ ;  /* 0x0000008008087824 */ /* 0x000fc800078e00ff */
[----:B------:R-:W-:-:S05]  /*bcb0*/  VOTEU.ALL UP1, P1 ;  /* 0x00000000003f7886 */ /* 0x000fca0000820000 */
[----:B------:R-:W-:-:S04]  /*bcc0*/  @!UP1 UIADD3 UR8, UP0, UR36, 0x270, URZ ;  /* 0x0000027024089890 */ /* 0x000fc8000ff1e03f */
[----:B------:R-:W-:-:S03]  /*bcd0*/  @!UP1 UIADD3.X UR9, URZ, UR37, URZ, UP0, !UPT ;  /* 0x000000253f099290 */ /* 0x000fc600087fe43f */
[----:B-1----:R-:W-:-:S09]  /*bce0*/  VOTEU.ALL UP0, P1 ;  /* 0x00000000003f7886 */ /* 0x002fd20000800000 */
.L_x_2885:
[----:B------:R-:W2:Y:S01]  /*bcf0*/  LDL R2, [R1] ;  /* 0x0000000001027983 */ /* 0x000ea20000100800 */
[----:B------:R-:W-:Y:S02]  /*bd00*/  PLOP3.LUT P0, PT, P0, P2, PT, 0xa2, 0x0 ;  /* 0x000000000000781c */ /* 0x000fe40000705472 */
[----:B------:R-:W-:Y:S01]  /*bd10*/  @P2 R2UR P0, UR7, R19 ;  /* 0x00000000130722ca */ /* 0x000fe20000000000 */
[----:B------:R-:W-:-:S07]  /*bd20*/  UMOV UR4, URZ ;  /* 0x0000003f00047c82 */ /* 0x000fce0008000000 */
[----:B------:R-:W-:Y:S02]  /*bd30*/  PLOP3.LUT P0, PT, P0, P2, PT, 0xa2, 0x0 ;  /* 0x000000000000781c */ /* 0x000fe40000705472 */
[----:B--2---:R-:W-:-:S08]  /*bd40*/  @P2 R2UR.OR P0, UR6, R2 ;  /* 0x00000000020622ca */ /* 0x004fd00000100000 */
        /* <DEDUP_REMOVED lines=8> */
.L_x_2886:
[----:B------:R-:W2:Y:S01]  /*bdd0*/  LDL R2, [R1] ;  /* 0x0000000001027983 */ /* 0x000ea20000100800 */
[----:B------:R-:W-:Y:S02]  /*bde0*/  PLOP3.LUT P0, PT, P0, P2, PT, 0xa2, 0x0 ;  /* 0x000000000000781c */ /* 0x000fe40000705472 */
[----:B------:R-:W-:-:S08]  /*bdf0*/  @P2 R2UR P0, UR7, R19 ;  /* 0x00000000130722ca */ /* 0x000fd00000000000 */
        /* <DEDUP_REMOVED lines=10> */
.L_x_2887:
        /* <DEDUP_REMOVED lines=16> */
.L_x_2941:
[----:B------:R-:W2:Y:S01]  /*bfa0*/  LDL R6, [R1+0xc] ;  /* 0x00000c0001067983 */ /* 0x000ea20000100800 */
[----:B------:R-:W-:Y:S01]  /*bfb0*/  UMOV UR4, 0xffffffff ;  /* 0xffffffff00047882 */ /* 0x000fe20000000000 */
[----:B------:R-:W-:Y:S01]  /*bfc0*/  SHF.R.S32.HI R11, RZ, 0x1f, R0 ;  /* 0x0000001fff0b7819 */ /* 0x000fe20000011400 */
[----:B--2---:R-:W-:Y:S01]  /*bfd0*/  VIADD R10, R6, 0xffffffff ;  /* 0xffffffff060a7836 */ /* 0x004fe20000000000 */
[----:B------:R-:W-:Y:S06]  /*bfe0*/  BRA.DIV UR4, `(.L_x_2889) ;  /* 0x0000002a04787947 */ /* 0x000fec000b800000 */
[----:B------:R-:W-:-:S13]  /*bff0*/  ELECT P6, URZ, PT ;  /* 0x00000000003f782f */ /* 0x000fda00038c0000 */
.L_x_2944:
[----:B------:R-:W-:Y:S05]  /*c000*/  @!P6 BRA `(.L_x_2890) ;  /* 0x000000040018e947 */ /* 0x000fea0003800000 */
[----:B------:R-:W-:Y:S01]  /*c010*/  IMAD.MOV.U32 R18, RZ, RZ, R10 ;  /* 0x000000ffff127224 */ /* 0x000fe200078e000a */
[----:B------:R-:W-:Y:S01]  /*c020*/  MOV R5, R0 ;  /* 0x0000000000057202 */ /* 0x000fe20000000f00 */
        /* <DEDUP_REMOVED lines=8> */
[----:B------:R-:W-:Y:S01]  /*c0b0*/  @P1 SHF.R.U32.HI R5, RZ, R7, R6 ;  /* 0x00000007ff051219 */ /* 0x000fe20000011606 */
[----:B------:R-:W-:-:S03]  /*c0c0*/  IMAD R6, R11, UR4, RZ ;  /* 0x000000040b067c24 */ /* 0x000fc6000f8e02ff */
[--C-:B------:R-:W-:Y:S01]  /*c0d0*/  SHF.R.S32.HI R7, RZ, 0x1f, R5.reuse ;  /* 0x0000001fff077819 */ /* 0x100fe20000011405 */
[----:B------:R-:W-:-:S04]  /*c0e0*/  IMAD.MOV R18, RZ, RZ, -R5 ;  /* 0x000000ffff127224 */ /* 0x000fc800078e0a05 */
[----:B------:R-:W-:Y:S02]  /*c0f0*/  IMAD R18, R9, R18, R10 ;  /* 0x0000001209127224 */ /* 0x000fe400078e020a */
[----:B------:R-:W-:Y:S02]  /*c100*/  IMAD R9, R0, UR5, R6 ;  /* 0x0000000500097c24 */ /* 0x000fe4000f8e0206 */
[----:B------:R-:W-:-:S04]  /*c110*/  IMAD.MOV.U32 R6, RZ, RZ, R5 ;  /* 0x000000ffff067224 */ /* 0x000fc800078e0005 */
[----:B------:R-:W-:-:S04]  /*c120*/  IMAD.WIDE.U32 R6, R0, UR4, R6 ;  /* 0x0000000400067c25 */ /* 0x000fc8000f8e0006 */
[----:B------:R-:W-:Y:S01]  /*c130*/  IMAD.IADD R5, R7, 0x1, R9 ;  /* 0x0000000107057824 */ /* 0x000fe200078e0209 */
[----:B------:R-:W-:-:S04]  /*c140*/  LEA R12, P1, R6, R2, 0x2 ;  /* 0x00000002060c7211 */ /* 0x000fc800078210ff */
[----:B------:R-:W-:-:S05]  /*c150*/  LEA.HI.X R13, R6, R3, R5, 0x2, P1 ;  /* 0x00000003060d7211 */ /* 0x000fca00008f1405 */
[----:B------:R1:W5:Y:S04]  /*c160*/  LDG.E R5, desc[UR6][R12.64] ;  /* 0x000000060c057981 */ /* 0x000368000c1e1900 */
.L_x_2891:
[----:B------:R-:W2:Y:S01]  /*c170*/  S2R R7, SR_CgaCtaId ;  /* 0x0000000000077919 */ /* 0x000ea20000008800 */
[----:B------:R-:W-:-:S04]  /*c180*/  MOV R6, 0x400 ;  /* 0x0000040000067802 */ /* 0x000fc80000000f00 */
[----:B--2---:R-:W-:Y:S02]  /*c190*/  LEA R6, R7, R6, 0x18 ;  /* 0x0000000607067211 */ /* 0x004fe400078ec0ff */
[----:B------:R-:W-:Y:S02]  /*c1a0*/  SHF.L.U32 R7, R17, 0x1f, RZ ;  /* 0x0000001f11077819 */ /* 0x000fe400000006ff */
[----:B------:R-:W-:-:S04]  /*c1b0*/  LEA R6, R16, R6, 0x3 ;  /* 0x0000000610067211 */ /* 0x000fc800078e18ff */
[----:B------:R-:W2:Y:S02]  /*c1c0*/  SYNCS.PHASECHK.TRANS64.TRYWAIT P1, [R6+URZ+0x36840], R7 ;  /* 0x03684007060075a7 */ /* 0x000ea4000802017f */
[----:B--2---:R-:W-:Y:S05]  /*c1d0*/  @!P1 BRA `(.L_x_2892) ;  /* 0x00000028001c9947 */ /* 0x004fea0003800000 */
.L_x_2945:
[----:B------:R-:W3:Y:S02]  /*c1e0*/  S2R R9, SR_TID.X ;  /* 0x0000000000097919 */ /* 0x000ee40000002100 */
[----:B---3--:R-:W-:-:S04]  /*c1f0*/  LOP3.LUT R9, R9, 0x7f, RZ, 0xc0, !PT ;  /* 0x0000007f09097812 */ /* 0x008fc800078ec0ff */
[----:B------:R-:W-:-:S13]  /*c200*/  ISETP.NE.AND P1, PT, R9, RZ, PT ;  /* 0x000000ff0900720c */ /* 0x000fda0003f25270 */
        /* <DEDUP_REMOVED lines=8> */
.L_x_2893:
[----:B------:R-:W3:Y:S01]  /*c290*/  S2R R9, SR_CgaCtaId ;  /* 0x0000000000097919 */ /* 0x000ee20000008800 */
        /* <DEDUP_REMOVED lines=10> */
[----:B------:R-:W-:-:S05]  /*c340*/  UMOV UR16, 0x40 ;  /* 0x0000004000107882 */ /* 0x000fca0000000000 */
[----:B------:R-:W-:Y:S02]  /*c350*/  UIADD3 UR9, UR9, 0x36830, URZ ;  /* 0x0003683009097890 */ /* 0x000fe4000fffe03f */
[----:B------:R-:W-:Y:S01]  /*c360*/  UIMAD UR11, UR11, 0x70, URZ ;  /* 0x000000700b0b78a4 */ /* 0x000fe2000f8e023f */
[----:B---3--:R-:W-:-:S05]  /*c370*/  LEA R7, R9, R7, 0x18 ;  /* 0x0000000709077211 */ /* 0x008fca00078ec0ff */
[----:B------:R-:W-:-:S05]  /*c380*/  IMAD R6, R16, 0xa800, R7 ;  /* 0x0000a80010067824 */ /* 0x000fca00078e0207 */
[----:B------:R-:W-:-:S13]  /*c390*/  R2UR UR8, R6 ;  /* 0x00000000060872ca */ /* 0x000fda00000e0000 */
[----:B------:R-:W-:Y:S02]  /*c3a0*/  UIADD3 UR14, UR8, 0x21400, URZ ;  /* 0x00021400080e7890 */ /* 0x000fe4000fffe03f */
[----:B------:R-:W-:Y:S02]  /*c3b0*/  UIADD3 UR15, UR8, 0x24c00, URZ ;  /* 0x00024c00080f7890 */ /* 0x000fe4000fffe03f */
[----:B------:R-:W-:-:S03]  /*c3c0*/  UIADD3 UR17, UR8, 0x28400, URZ ;  /* 0x0002840008117890 */ /* 0x000fc6000fffe03f */
[----:B------:R-:W-:Y:S01]  /*c3d0*/  UMOV UR8, UR14 ;  /* 0x0000000e00087c82 */ /* 0x000fe20008000000 */
[----:B------:R-:W-:Y:S01]  /*c3e0*/  UMOV UR14, 0x80 ;  /* 0x00000080000e7882 */ /* 0x000fe20000000000 */
[----:B------:R2:W-:Y:S02]  /*c3f0*/  UTMALDG.4D [UR8], [UR4], desc[UR6] ;  /* 0x00000608040075b4 */ /* 0x0005e40008019000 */
[----:B--2---:R-:W-:Y:S01]  /*c400*/  UMOV UR8, UR15 ;  /* 0x0000000f00087c82 */ /* 0x004fe20008000000 */
[----:B------:R-:W-:Y:S02]  /*c410*/  UMOV UR10, UR16 ;  /* 0x00000010000a7c82 */ /* 0x000fe40008000000 */
[----:B------:R2:W-:Y:S02]  /*c420*/  UTMALDG.4D [UR8], [UR4], desc[UR6] ;  /* 0x00000608040075b4 */ /* 0x0005e40008019000 */
[----:B--2---:R-:W-:Y:S01]  /*c430*/  UMOV UR8, UR17 ;  /* 0x0000001100087c82 */ /* 0x004fe20008000000 */
[----:B------:R-:W-:-:S02]  /*c440*/  UMOV UR10, UR14 ;  /* 0x0000000e000a7c82 */ /* 0x000fc40008000000 */
[----:B------:R2:W-:Y:S02]  /*c450*/  UTMALDG.4D [UR8], [UR4], desc[UR6] ;  /* 0x00000608040075b4 */ /* 0x0005e40008019000 */
[----:B--2---:R-:W-:Y:S01]  /*c460*/  NOP ;  /* 0x0000000000007918 */ /* 0x004fe20000000000 */
.L_x_2890:
[----:B------:R-:W2:Y:S04]  /*c470*/  LDL.LU R14, [R1] ;  /* 0x00000000010e7983 */ /* 0x000ea80000300800 */
[----:B-1----:R-:W3:Y:S01]  /*c480*/  LDL R13, [R1+0x18] ;  /* 0x00001800010d7983 */ /* 0x002ee20000100800 */
[----:B------:R-:W-:-:S03]  /*c490*/  MOV R9, 0x400 ;  /* 0x0000040000097802 */ /* 0x000fc60000000f00 */
[----:B------:R-:W4:Y:S01]  /*c4a0*/  LDL.LU R7, [R1+0x14] ;  /* 0x0000140001077983 */ /* 0x000f220000300800 */
[----:B------:R-:W1:Y:S01]  /*c4b0*/  S2R R12, SR_CgaCtaId ;  /* 0x00000000000c7919 */ /* 0x000e620000008800 */
[----:B------:R-:W-:Y:S05]  /*c4c0*/  WARPSYNC.ALL ;  /* 0x0000000000007948 */ /* 0x000fea0003800000 */
[----:B------:R-:W-:-:S13]  /*c4d0*/  ELECT P1, URZ, PT ;  /* 0x00000000003f782f */ /* 0x000fda0003820000 */
[----:B------:R-:W-:Y:S01]  /*c4e0*/  @P1 R2UR UR13, R19 ;  /* 0x00000000130d12ca */ /* 0x000fe200000e0000 */
[----:B------:R-:W-:Y:S01]  /*c4f0*/  UIADD3 UR4, UP0, UR36, 0x270, URZ ;  /* 0x0000027024047890 */ /* 0x000fe2000ff1e03f */
[----:B------:R-:W-:-:S03]  /*c500*/  @P1 R2UR UR11, R8 ;  /* 0x00000000080b12ca */ /* 0x000fc600000e0000 */
[----:B------:R-:W-:Y:S01]  /*c510*/  UIADD3.X UR5, URZ, UR37, URZ, UP0, !UPT ;  /* 0x000000253f057290 */ /* 0x000fe200087fe43f */
[----:B-1----:R-:W-:-:S04]  /*c520*/  LEA R9, R12, R9, 0x18 ;  /* 0x000000090c097211 */ /* 0x002fc800078ec0ff */
[----:B------:R-:W-:Y:S01]  /*c530*/  R2UR UR24, R9 ;  /* 0x00000000091872ca */ /* 0x000fe200000e0000 */
[----:B------:R-:W-:Y:S01]  /*c540*/  @P1 IMAD.MOV.U32 R6, RZ, RZ, 0xc000 ;  /* 0x0000c000ff061424 */ /* 0x000fe200078e00ff */
[----:B------:R-:W-:Y:S01]  /*c550*/  BAR.SYNC.DEFER_BLOCKING 0x8, 0x120 ;  /* 0x0204800000007b1d */ /* 0x000fe20000010000 */
[----:B------:R-:W-:-:S10]  /*c560*/  @P1 R2UR UR21, R19 ;  /* 0x00000000131512ca */ /* 0x000fd400000e0000 */
[----:B------:R-:W-:Y:S02]  /*c570*/  UIADD3 UR8, UR24, 0x15400, URZ ;  /* 0x0001540018087890 */ /* 0x000fe4000fffe03f */
[----:B------:R-:W-:Y:S01]  /*c580*/  UIADD3 UR9, UR24, 0x36800, URZ ;  /* 0x0003680018097890 */ /* 0x000fe2000fffe03f */
[----:B------:R-:W-:Y:S01]  /*c590*/  UMOV UR6, 0x0 ;  /* 0x0000000000067882 */ /* 0x000fe20000000000 */
[----:B------:R-:W-:Y:S01]  /*c5a0*/  UMOV UR7, 0x12f00000 ;  /* 0x12f0000000077882 */ /* 0x000fe20000000000 */
[----:B------:R-:W-:Y:S01]  /*c5b0*/  UMOV UR10, URZ ;  /* 0x0000003f000a7c82 */ /* 0x000fe20008000000 */
[----:B------:R-:W-:Y:S01]  /*c5c0*/  @P1 R2UR UR19, R8 ;  /* 0x00000000081312ca */ /* 0x000fe200000e0000 */
[----:B------:R-:W-:Y:S01]  /*c5d0*/  UIADD3 UR16, UR24, 0x19400, URZ ;  /* 0x0001940018107890 */ /* 0x000fe2000fffe03f */
[----:B------:R3:W-:Y:S01]  /*c5e0*/  @P1 SYNCS.ARRIVE.TRANS64 RZ, [R9+URZ+0x36800], R6 ;  /* 0x0368000609ff19a7 */ /* 0x0007e2000800003f */
[----:B------:R-:W-:Y:S01]  /*c5f0*/  UMOV UR14, 0x0 ;  /* 0x00000000000e7882 */ /* 0x000fe20000000000 */
[----:B------:R-:W-:Y:S01]  /*c600*/  UMOV UR15, 0x12f00000 ;  /* 0x12f00000000f7882 */ /* 0x000fe20000000000 */
[----:B------:R-:W-:Y:S01]  /*c610*/  UMOV UR18, 0x40 ;  /* 0x0000004000127882 */ /* 0x000fe20000000000 */
[----:B------:R-:W-:Y:S01]  /*c620*/  UMOV UR17, UR9 ;  /* 0x0000000900117c82 */ /* 0x000fe20008000000 */
[----:B------:R-:W-:Y:S01]  /*c630*/  UMOV UR22, 0x0 ;  /* 0x0000000000167882 */ /* 0x000fe20000000000 */
[----:B------:R-:W-:Y:S01]  /*c640*/  UMOV UR23, 0x12f00000 ;  /* 0x12f0000000177882 */ /* 0x000fe20000000000 */
[----:B------:R-:W-:Y:S01]  /*c650*/  BSSY B0, `(.L_x_2894) ;  /* 0x0000010000007945 */ /* 0x000fe20003800000 */
[----:B--2---:R-:W-:-:S02]  /*c660*/  @P1 R2UR UR12, R14 ;  /* 0x000000000e0c12ca */ /* 0x004fc400000e0000 */
[----:B------:R-:W-:Y:S02]  /*c670*/  @P1 R2UR UR20, R14 ;  /* 0x000000000e1412ca */ /* 0x000fe400000e0000 */
[----:B---3--:R-:W-:-:S09]  /*c680*/  LOP3.LUT R6, R13, 0x1, RZ, 0xc, !PT ;  /* 0x000000010d067812 */ /* 0x008fd200078e0cff */
[----:B------:R1:W-:Y:S01]  /*c690*/  UTMALDG.4D [UR8], [UR4], desc[UR6] ;  /* 0x00000608040075b4 */ /* 0x0003e20008019000 */
[----:B------:R-:W-:Y:S01]  /*c6a0*/  SHF.L.U32 R6, R6, 0x1f, RZ ;  /* 0x0000001f06067819 */ /* 0x000fe200000006ff */
[----:B------:R2:W-:Y:S01]  /*c6b0*/  UTMALDG.4D [UR16], [UR4], desc[UR14] ;  /* 0x00000e10040075b4 */ /* 0x0005e20008019000 */
[----:B-1----:R-:W-:Y:S02]  /*c6c0*/  @P1 R2UR UR13, R19 ;  /* 0x00000000130d12ca */ /* 0x002fe400000e0000 */
[----:B------:R-:W-:Y:S02]  /*c6d0*/  @P1 R2UR UR12, R14 ;  /* 0x000000000e0c12ca */ /* 0x000fe400000e0000 */
[----:B------:R-:W-:Y:S01]  /*c6e0*/  @P1 R2UR UR11, R8 ;  /* 0x00000000080b12ca */ /* 0x000fe200000e0000 */
[----:B------:R-:W-:Y:S01]  /*c6f0*/  UIADD3 UR8, UR24, 0x1d400, URZ ;  /* 0x0001d40018087890 */ /* 0x000fe2000fffe03f */
[----:B------:R-:W-:-:S11]  /*c700*/  UMOV UR10, 0x80 ;  /* 0x00000080000a7882 */ /* 0x000fd60000000000 */
[----:B------:R2:W-:Y:S01]  /*c710*/  UTMALDG.4D [UR8], [UR4], desc[UR22] ;  /* 0x00001608040075b4 */ /* 0x0005e20008019000 */
[----:B------:R-:W1:Y:S01]  /*c720*/  SYNCS.PHASECHK.TRANS64.TRYWAIT P1, [R9+URZ+0x36820], R6 ;  /* 0x03682006090075a7 */ /* 0x000e62000802017f */
[----:B----4-:R-:W-:Y:S01]  /*c730*/  ISETP.GE.AND P2, PT, R7, 0x71, PT ;  /* 0x000000710700780c */ /* 0x010fe20003f46270 */
[----:B-12---:R-:W-:-:S12]  /*c740*/  @!P1 BRA `(.L_x_2895) ;  /* 0x0000002000d49947 */ /* 0x006fd80003800000 */
.L_x_2946:
[----:B------:R-:W-:Y:S05]  /*c750*/  BSYNC B0 ;  /* 0x0000000000007941 */ /* 0x000fea0003800000 */
.L_x_2894:
[----:B------:R-:W-:Y:S05]  /*c760*/  @!P2 BRA `(.L_x_2896) ;  /* 0x000000180008a947 */ /* 0x000fea0003800000 */
[----:B------:R-:W2:Y:S01]  /*c770*/  LDL R8, [R1+0xc] ;  /* 0x00000c0001087983 */ /* 0x000ea20000100800 */
[----:B-1----:R-:W-:Y:S02]  /*c780*/  IMAD.MOV.U32 R7, RZ, RZ, 0x1 ;  /* 0x00000001ff077424 */ /* 0x002fe400078e00ff */
[----:B--2---:R-:W-:-:S05]  /*c790*/  IMAD.MOV R12, RZ, RZ, -R8 ;  /* 0x000000ffff0c7224 */ /* 0x004fca00078e0a08 */
[----:B------:R-:W-:-:S04]  /*c7a0*/  VIADDMNMX R12, R12, R7, 0xffffffff, !PT ;  /* 0xffffffff0c0c7446 */ /* 0x000fc80007800107 */
[----:B------:R-:W-:-:S04]  /*c7b0*/  IADD3 R6, R8, R12, RZ ;  /* 0x0000000c08067210 */ /* 0x000fc80007ffe0ff */
        /* <DEDUP_REMOVED lines=31> */
.L_x_2900:
[----:B-1----:R-:W1:Y:S01]  /*c9b0*/  S2R R3, SR_CgaCtaId ;  /* 0x0000000000037919 */ /* 0x002e620000008800 */
[----:B------:R-:W-:-:S04]  /*c9c0*/  MOV R2, 0x400 ;  /* 0x0000040000027802 */ /* 0x000fc80000000f00 */
[----:B-1----:R-:W-:Y:S02]  /*c9d0*/  LEA R2, R3, R2, 0x18 ;  /* 0x0000000203027211 */ /* 0x002fe400078ec0ff */
[----:B------:R-:W-:-:S03]  /*c9e0*/  SHF.L.U32 R3, R13, 0x1f, RZ ;  /* 0x0000001f0d037819 */ /* 0x000fc600000006ff */
[----:B------:R-:W-:-:S04]  /*c9f0*/  IMAD R2, R7, 0x8, R2 ;  /* 0x0000000807027824 */ /* 0x000fc800078e0202 */
[----:B------:R-:W1:Y:S02]  /*ca00*/  SYNCS.PHASECHK.TRANS64.TRYWAIT P1, [R2+URZ+0x36840], R3 ;  /* 0x03684003020075a7 */ /* 0x000e64000802017f */
[----:B-1----:R-:W-:Y:S05]  /*ca10*/  @!P1 BRA `(.L_x_2901) ;  /* 0x0000002000409947 */ /* 0x002fea0003800000 */
.L_x_2947:
        /* <DEDUP_REMOVED lines=11> */
.L_x_2902:
        /* <DEDUP_REMOVED lines=13> */
[----:B-1----:R-:W-:-:S03]  /*cba0*/  SHF.L.U32 R3, R17, 0x1f, RZ ;  /* 0x0000001f11037819 */ /* 0x002fc600000006ff */
[----:B------:R-:W-:Y:S02]  /*cbb0*/  UIADD3 UR9, UR9, 0x36830, URZ ;  /* 0x0003683009097890 */ /* 0x000fe4000fffe03f */
[----:B------:R-:W-:Y:S01]  /*cbc0*/  UIMAD UR11, UR11, 0x70, URZ ;  /* 0x000000700b0b78a4 */ /* 0x000fe2000f8e023f */
[----:B--2---:R-:W-:-:S05]  /*cbd0*/  LEA R9, R14, R9, 0x18 ;  /* 0x000000090e097211 */ /* 0x004fca00078ec0ff */
[----:B------:R-:W-:-:S05]  /*cbe0*/  IMAD R2, R7, 0xa800, R9 ;  /* 0x0000a80007027824 */ /* 0x000fca00078e0209 */
[----:B------:R-:W-:Y:S01]  /*cbf0*/  R2UR UR14, R2 ;  /* 0x00000000020e72ca */ /* 0x000fe200000e0000 */
[----:B------:R-:W-:-:S05]  /*cc00*/  VIADD R2, R9, 0x36800 ;  /* 0x0003680009027836 */ /* 0x000fca0000000000 */
[----:B------:R-:W-:-:S07]  /*cc10*/  LEA R2, R16, R2, 0x3 ;  /* 0x0000000210027211 */ /* 0x000fce00078e18ff */
[----:B------:R-:W-:Y:S02]  /*cc20*/  UIADD3 UR8, UR14, 0x21400, URZ ;  /* 0x000214000e087890 */ /* 0x000fe4000fffe03f */
[----:B------:R-:W-:Y:S02]  /*cc30*/  UIADD3 UR15, UR14, 0x24c00, URZ ;  /* 0x00024c000e0f7890 */ /* 0x000fe4000fffe03f */
[----:B------:R-:W-:-:S05]  /*cc40*/  UIADD3 UR14, UR14, 0x28400, URZ ;  /* 0x000284000e0e7890 */ /* 0x000fca000fffe03f */
[----:B------:R1:W-:Y:S02]  /*cc50*/  UTMALDG.4D [UR8], [UR4], desc[UR6] ;  /* 0x00000608040075b4 */ /* 0x0003e40008019000 */
[----:B-1----:R-:W-:Y:S01]  /*cc60*/  UMOV UR8, UR15 ;  /* 0x0000000f00087c82 */ /* 0x002fe20008000000 */
[----:B------:R-:W-:Y:S02]  /*cc70*/  UMOV UR10, UR16 ;  /* 0x00000010000a7c82 */ /* 0x000fe40008000000 */
[----:B------:R1:W-:Y:S02]  /*cc80*/  UTMALDG.4D [UR8], [UR4], desc[UR6] ;  /* 0x00000608040075b4 */ /* 0x0003e40008019000 */
[----:B-1----:R-:W-:Y:S01]  /*cc90*/  UMOV UR8, UR14 ;  /* 0x0000000e00087c82 */ /* 0x002fe20008000000 */
[----:B------:R-:W-:Y:S02]  /*cca0*/  UMOV UR10, UR17 ;  /* 0x00000011000a7c82 */ /* 0x000fe40008000000 */
[----:B------:R1:W-:Y:S01]  /*ccb0*/  UTMALDG.4D [UR8], [UR4], desc[UR6] ;  /* 0x00000608040075b4 */ /* 0x0003e20008019000 */
[----:B------:R-:W2:Y:S02]  /*ccc0*/  SYNCS.PHASECHK.TRANS64.TRYWAIT P1, [R2+URZ+0x60], R3 ;  /* 0x00006003020075a7 */ /* 0x000ea4000802017f */
[----:B-12---:R-:W-:Y:S05]  /*ccd0*/  @!P1 BRA `(.L_x_2903) ;  /* 0x0000001c00a49947 */ /* 0x006fea0003800000 */
.L_x_2948:
[----:B------:R-:W-:Y:S05]  /*cce0*/  @P2 BRA `(.L_x_2904) ;  /* 0x00000000002c2947 */ /* 0x000fea0003800000 */
[----:B------:R-:W2:Y:S01]  /*ccf0*/  S2R R9, SR_TID.X ;  /* 0x0000000000097919 */ /* 0x000ea20000002100 */
[----:B------:R-:W-:Y:S01]  /*cd00*/  MOV R14, 0x400 ;  /* 0x00000400000e7802 */ /* 0x000fe20000000f00 */
[----:B-1----:R-:W-:Y:S01]  /*cd10*/  IMAD.MOV.U32 R3, RZ, RZ, 0xa800 ;  /* 0x0000a800ff037424 */ /* 0x002fe200078e00ff */
[----:B------:R-:W1:Y:S01]  /*cd20*/  S2R R15, SR_CgaCtaId ;  /* 0x00000000000f7919 */ /* 0x000e620000008800 */
[----:B--2---:R-:W-:-:S04]  /*cd30*/  LOP3.LUT R9, R9, 0x1f, RZ, 0xc0, !PT ;  /* 0x0000001f09097812 */ /* 0x004fc800078ec0ff */
[----:B------:R-:W-:Y:S02]  /*cd40*/  ISETP.NE.AND P1, PT, R9, RZ, PT ;  /* 0x000000ff0900720c */ /* 0x000fe40003f25270 */
[----:B-1----:R-:W-:-:S05]  /*cd50*/  LEA R14, R15, R14, 0x18 ;  /* 0x0000000e0f0e7211 */ /* 0x002fca00078ec0ff */
[----:B------:R-:W-:-:S04]  /*cd60*/  IMAD R2, R16, 0x8, R14 ;  /* 0x0000000810027824 */ /* 0x000fc800078e020e */
[----:B------:R2:W-:Y:S02]  /*cd70*/  SYNCS.ARRIVE.TRANS64 RZ, [R2+URZ+0x36850], R3 ;  /* 0x0368500302ff79a7 */ /* 0x0005e4000800003f */
[----:B------:R-:W-:Y:S05]  /*cd80*/  @!P1 BRA `(.L_x_2904) ;  /* 0x0000000000049947 */ /* 0x000fea0003800000 */
[----:B------:R-:W-:Y:S01]  /*cd90*/  BPT.TRAP 0x1 ;  /* 0x000000040000795c */ /* 0x000fe20000300000 */
.L_x_2904:
[----:B------:R-:W3:Y:S01]  /*cda0*/  S2R R9, SR_CgaCtaId ;  /* 0x0000000000097919 */ /* 0x000ee20000008800 */
[----:B-12---:R-:W-:Y:S01]  /*cdb0*/  MOV R3, 0x400 ;  /* 0x0000040000037802 */ /* 0x006fe20000000f00 */
        /* <DEDUP_REMOVED lines=9> */
[----:B------:R-:W-:Y:S01]  /*ce50*/  IMAD.MOV.U32 R5, RZ, RZ, R8 ;  /* 0x000000ffff057224 */ /* 0x000fe200078e0008 */
[----:B------:R-:W-:-:S04]  /*ce60*/  MOV R18, R6 ;  /* 0x0000000600127202 */ /* 0x000fc80000000f00 */
[----:B------:R-:W-:Y:S01]  /*ce70*/  UIMAD UR11, UR11, 0x70, URZ ;  /* 0x000000700b0b78a4 */ /* 0x000fe2000f8e023f */
[----:B---3--:R-:W-:-:S05]  /*ce80*/  LEA R3, R9, R3, 0x18 ;  /* 0x0000000309037211 */ /* 0x008fca00078ec0ff */
[----:B------:R-:W-:-:S05]  /*ce90*/  IMAD R2, R16, 0x8, R3 ;  /* 0x0000000810027824 */ /* 0x000fca00078e0203 */
[----:B------:R-:W-:Y:S01]  /*cea0*/  R2UR UR9, R2 ;  /* 0x00000000020972ca */ /* 0x000fe200000e0000 */
[----:B------:R-:W-:-:S05]  /*ceb0*/  IMAD R2, R16, 0xa800, R3 ;  /* 0x0000a80010027824 */ /* 0x000fca00078e0203 */
[----:B------:R-:W-:-:S07]  /*cec0*/  R2UR UR15, R2 ;  /* 0x00000000020f72ca */ /* 0x000fce00000e0000 */
[----:B------:R-:W-:-:S06]  /*ced0*/  UIADD3 UR9, UR9, 0x36850, URZ ;  /* 0x0003685009097890 */ /* 0x000fcc000fffe03f */
[----:B------:R-:W-:Y:S02]  /*cee0*/  UIADD3 UR8, UR15, 0x400, URZ ;  /* 0x000004000f087890 */ /* 0x000fe4000fffe03f */
[----:B------:R-:W-:Y:S02]  /*cef0*/  UIADD3 UR14, UR15, 0x3c00, URZ ;  /* 0x00003c000f0e7890 */ /* 0x000fe4000fffe03f */
[----:B------:R-:W-:-:S05]  /*cf00*/  UIADD3 UR15, UR15, 0x7400, URZ ;  /* 0x000074000f0f7890 */ /* 0x000fca000fffe03f */
        /* <DEDUP_REMOVED lines=8> */
[----:B-1----:R-:W-:Y:S01]  /*cf90*/  NOP ;  /* 0x0000000000007918 */ /* 0x002fe20000000000 */
.L_x_2899:
[----:B------:R-:W-:Y:S05]  /*cfa0*/  BSYNC B0 ;  /* 0x0000000000007941 */ /* 0x000fea0003800000 */
.L_x_2898:
[----:B------:R-:W2:Y:S01]  /*cfb0*/  LDL.LU R2, [R1+0xc] ;  /* 0x00000c0001027983 */ /* 0x000ea20000300800 */
[----:B------:R-:W-:Y:S02]  /*cfc0*/  IMAD.MOV.U32 R16, RZ, RZ, R7 ;  /* 0x000000ffff107224 */ /* 0x000fe400078e0007 */
[----:B------:R-:W-:Y:S02]  /*cfd0*/  IMAD.MOV.U32 R17, RZ, RZ, R13 ;  /* 0x000000ffff117224 */ /* 0x000fe400078e000d */
[----:B--2---:R-:W-:-:S07]  /*cfe0*/  VIADD R6, R2, 0xfffffffd ;  /* 0xfffffffd02067836 */ /* 0x004fce0000000000 */
.L_x_2897:
[----:B------:R-:W-:Y:S01]  /*cff0*/  IMAD.MOV R3, RZ, RZ, -R12 ;  /* 0x000000ffff037224 */ /* 0x000fe200078e0a0c */
[----:B------:R-:W-:Y:S04]  /*d000*/  BSSY B0, `(.L_x_2896) ;  /* 0x00000f8000007945 */ /* 0x000fe80003800000 */
[----:B------:R-:W-:-:S13]  /*d010*/  ISETP.NE.AND P1, PT, R10, R3, PT ;  /* 0x000000030a00720c */ /* 0x000fda0003f25270 */
[----:B------:R-:W-:Y:S05]  /*d020*/  @!P1 BRA `(.L_x_2905) ;  /* 0x0000000c00d49947 */ /* 0x000fea0003800000 */
[----:B------:R-:W-:-:S07]  /*d030*/  MOV R8, R5 ;  /* 0x0000000500087202 */ /* 0x000fce0000000f00 */
.L_x_2920:
        /* <DEDUP_REMOVED lines=22> */
[----:B------:R-:W1:Y:S01]  /*d1a0*/  LDC.64 R8, c[0x0][0x3f8] ;  /* 0x0000fe00ff087b82 */ /* 0x000e620000000a00 */
[----:B------:R-:W-:-:S05]  /*d1b0*/  IMAD.WIDE.U32 R2, R0, UR4, R2 ;  /* 0x0000000400027c25 */ /* 0x000fca000f8e0002 */
[----:B------:R-:W-:Y:S02]  /*d1c0*/  IADD3 R13, R13, R3, RZ ;  /* 0x000000030d0d7210 */ /* 0x000fe40007ffe0ff */
[----:B-1----:R-:W-:-:S04]  /*d1d0*/  LEA R8, P1, R2, R8, 0x2 ;  /* 0x0000000802087211 */ /* 0x002fc800078210ff */
[----:B------:R-:W-:-:S05]  /*d1e0*/  LEA.HI.X R9, R2, R9, R13, 0x2, P1 ;  /* 0x0000000902097211 */ /* 0x000fca00008f140d */
[----:B------:R1:W5:Y:S04]  /*d1f0*/  LDG.E R8, desc[UR6][R8.64] ;  /* 0x0000000608087981 */ /* 0x000368000c1e1900 */
.L_x_2908:
[----:B------:R-:W2:Y:S01]  /*d200*/  S2R R3, SR_CgaCtaId ;  /* 0x0000000000037919 */ /* 0x000ea20000008800 */
[----:B------:R-:W-:-:S04]  /*d210*/  MOV R2, 0x400 ;  /* 0x0000040000027802 */ /* 0x000fc80000000f00 */
[----:B--2---:R-:W-:Y:S02]  /*d220*/  LEA R2, R3, R2, 0x18 ;  /* 0x0000000203027211 */ /* 0x004fe400078ec0ff */
[----:B------:R-:W-:-:S03]  /*d230*/  SHF.L.U32 R3, R10, 0x1f, RZ ;  /* 0x0000001f0a037819 */ /* 0x000fc600000006ff */
[----:B------:R-:W-:-:S04]  /*d240*/  IMAD R2, R7, 0x8, R2 ;  /* 0x0000000807027824 */ /* 0x000fc800078e0202 */
[----:B------:R-:W2:Y:S02]  /*d250*/  SYNCS.PHASECHK.TRANS64.TRYWAIT P1, [R2+URZ+0x36840], R3 ;  /* 0x03684003020075a7 */ /* 0x000ea4000802017f */
[----:B--2---:R-:W-:Y:S05]  /*d260*/  @!P1 BRA `(.L_x_2909) ;  /* 0x0000001800549947 */ /* 0x004fea0003800000 */
.L_x_2949:
        /* <DEDUP_REMOVED lines=11> */
.L_x_2910:
        /* <DEDUP_REMOVED lines=13> */
[----:B------:R-:W-:-:S03]  /*d3f0*/  SHF.L.U32 R17, R17, 0x1f, RZ ;  /* 0x0000001f11117819 */ /* 0x000fc600000006ff */
        /* <DEDUP_REMOVED lines=19> */
.L_x_2950:
        /* <DEDUP_REMOVED lines=8> */
.L_x_2912:
        /* <DEDUP_REMOVED lines=13> */
[----:B------:R-:W-:Y:S02]  /*d680*/  IMAD.MOV.U32 R5, RZ, RZ, R8 ;  /* 0x000000ffff057224 */ /* 0x000fe400078e0008 */
[----:B------:R-:W-:Y:S02]  /*d690*/  UIMAD UR11, UR11, 0x70, URZ ;  /* 0x000000700b0b78a4 */ /* 0x000fe4000f8e023f */
[----:B------:R-:W-:Y:S01]  /*d6a0*/  UIADD3 UR9, UR9, 0x50, URZ ;  /* 0x0000005009097890 */ /* 0x000fe2000fffe03f */
[----:B--2---:R-:W-:-:S05]  /*d6b0*/  LEA R3, R9, R3, 0x18 ;  /* 0x0000000309037211 */ /* 0x004fca00078ec0ff */
        /* <DEDUP_REMOVED lines=15> */
.L_x_2907:
[----:B------:R-:W-:Y:S05]  /*d7b0*/  BSYNC B1 ;  /* 0x0000000000017941 */ /* 0x000fea0003800000 */
.L_x_2906:
        /* <DEDUP_REMOVED lines=28> */
.L_x_2915:
[----:B------:R-:W2:Y:S01]  /*d980*/  S2R R3, SR_CgaCtaId ;  /* 0x0000000000037919 */ /* 0x000ea20000008800 */
[----:B------:R-:W-:-:S04]  /*d990*/  MOV R2, 0x400 ;  /* 0x0000040000027802 */ /* 0x000fc80000000f00 */
[----:B--2---:R-:W-:Y:S02]  /*d9a0*/  LEA R2, R3, R2, 0x18 ;  /* 0x0000000203027211 */ /* 0x004fe400078ec0ff */
[----:B------:R-:W-:-:S03]  /*d9b0*/  SHF.L.U32 R3, R17, 0x1f, RZ ;  /* 0x0000001f11037819 */ /* 0x000fc600000006ff */
[----:B------:R-:W-:-:S04]  /*d9c0*/  IMAD R2, R16, 0x8, R2 ;  /* 0x0000000810027824 */ /* 0x000fc800078e0202 */
[----:B------:R-:W2:Y:S02]  /*d9d0*/  SYNCS.PHASECHK.TRANS64.TRYWAIT P1, [R2+URZ+0x36840], R3 ;  /* 0x03684003020075a7 */ /* 0x000ea4000802017f */
[----:B--2---:R-:W-:Y:S05]  /*d9e0*/  @!P1 BRA `(.L_x_2916) ;  /* 0x00000010009c9947 */ /* 0x004fea0003800000 */
.L_x_2951:
        /* <DEDUP_REMOVED lines=11> */
.L_x_2917:
        /* <DEDUP_REMOVED lines=11> */
[----:B------:R-:W-:-:S05]  /*db50*/  UMOV UR18, 0x80 ;  /* 0x0000008000127882 */ /* 0x000fca0000000000 */
        /* <DEDUP_REMOVED lines=12> */
[----:B------:R-:W-:-:S03]  /*dc20*/  UIADD3 UR16, UR8, 0x28400, URZ ;  /* 0x0002840008107890 */ /* 0x000fc6000fffe03f */
        /* <DEDUP_REMOVED lines=10> */
.L_x_2952:
        /* <DEDUP_REMOVED lines=8> */
.L_x_2919:
[----:B------:R-:W2:Y:S01]  /*dd50*/  S2R R9, SR_CgaCtaId ;  /* 0x0000000000097919 */ /* 0x000ea20000008800 */
[----:B-1----:R-:W-:Y:S01]  /*dd60*/  MOV R3, 0x400 ;  /* 0x0000040000037802 */ /* 0x002fe20000000f00 */
        /* <DEDUP_REMOVED lines=10> */
[----:B------:R-:W-:Y:S01]  /*de10*/  IMAD.MOV.U32 R18, RZ, RZ, R12 ;  /* 0x000000ffff127224 */ /* 0x000fe200078e000c */
[----:B------:R-:W-:-:S03]  /*de20*/  MOV R5, R8 ;  /* 0x0000000800057202 */ /* 0x000fc60000000f00 */
[----:B------:R-:W-:Y:S02]  /*de30*/  UIMAD UR11, UR11, 0x70, URZ ;  /* 0x000000700b0b78a4 */ /* 0x000fe4000f8e023f */
[----:B------:R-:W-:Y:S01]  /*de40*/  UIADD3 UR9, UR9, 0x50, URZ ;  /* 0x0000005009097890 */ /* 0x000fe2000fffe03f */
[----:B--2---:R-:W-:-:S05]  /*de50*/  LEA R3, R9, R3, 0x18 ;  /* 0x0000000309037211 */ /* 0x004fca00078ec0ff */
[----:B------:R-:W-:-:S05]  /*de60*/  IMAD R7, R7, 0xa800, R3 ;  /* 0x0000a80007077824 */ /* 0x000fca00078e0203 */
[----:B------:R-:W-:-:S13]  /*de70*/  R2UR UR15, R7 ;  /* 0x00000000070f72ca */ /* 0x000fda00000e0000 */
        /* <DEDUP_REMOVED lines=12> */
.L_x_2914:
[----:B------:R-:W-:Y:S05]  /*df40*/  BSYNC B1 ;  /* 0x0000000000017941 */ /* 0x000fea0003800000 */
.L_x_2913:
[C---:B------:R-:W-:Y:S01]  /*df50*/  ISETP.GT.AND P1, PT, R6.reuse, 0x1, PT ;  /* 0x000000010600780c */ /* 0x040fe20003f24270 */
[----:B------:R-:W-:-:S12]  /*df60*/  VIADD R6, R6, 0xfffffffe ;  /* 0xfffffffe06067836 */ /* 0x000fd80000000000 */
[----:B------:R-:W-:Y:S05]  /*df70*/  @P1 BRA `(.L_x_2920) ;  /* 0xfffffff000301947 */ /* 0x000fea000383ffff */
.L_x_2905:
[----:B------:R-:W-:Y:S05]  /*df80*/  BSYNC B0 ;  /* 0x0000000000007941 */ /* 0x000fea0003800000 */
.L_x_2896:
[----:B------:R-:W-:Y:S04]  /*df90*/  BSSY B0, `(.L_x_2921) ;  /* 0x0000032000007945 */ /* 0x000fe80003800000 */
[----:B------:R-:W-:Y:S05]  /*dfa0*/  @!P6 BRA `(.L_x_2922) ;  /* 0x0000000000c0e947 */ /* 0x000fea0003800000 */
[----:B------:R-:W2:Y:S01]  /*dfb0*/  S2R R3, SR_CgaCtaId ;  /* 0x0000000000037919 */ /* 0x000ea20000008800 */
[----:B------:R-:W-:Y:S01]  /*dfc0*/  MOV R0, 0x400 ;  /* 0x0000040000007802 */ /* 0x000fe20000000f00 */
[----:B------:R-:W3:Y:S03]  /*dfd0*/  S2R R2, SR_TID.X ;  /* 0x0000000000027919 */ /* 0x000ee60000002100 */
[----:B--2---:R-:W-:Y:S02]  /*dfe0*/  LEA R0, R3, R0, 0x18 ;  /* 0x0000000003007211 */ /* 0x004fe400078ec0ff */
[----:B---3--:R-:W-:-:S03]  /*dff0*/  LOP3.LUT R2, R2, 0x7f, RZ, 0xc0, !PT ;  /* 0x0000007f02027812 */ /* 0x008fc600078ec0ff */
[----:B------:R-:W-:Y:S01]  /*e000*/  IMAD R3, R16, 0x8, R0 ;  /* 0x0000000810037824 */ /* 0x000fe200078e0200 */
[----:B------:R-:W-:Y:S02]  /*e010*/  SHF.L.U32 R0, R17, 0x1f, RZ ;  /* 0x0000001f11007819 */ /* 0x000fe400000006ff */
[----:B------:R-:W-:Y:S02]  /*e020*/  ISETP.NE.AND P1, PT, R2, RZ, PT ;  /* 0x000000ff0200720c */ /* 0x000fe40003f25270 */
[----:B------:R-:W2:Y:S02]  /*e030*/  SYNCS.PHASECHK.TRANS64.TRYWAIT P0, [R3+URZ+0x36860], R0 ;  /* 0x03686000030075a7 */ /* 0x000ea4000800017f */
[----:B--2---:R-:W-:Y:S09]  /*e040*/  @!P0 BRA `(.L_x_2923) ;  /* 0x0000000c002c8947 */ /* 0x004ff20003800000 */
.L_x_2953:
        /* <DEDUP_REMOVED lines=8> */
.L_x_2924:
        /* <DEDUP_REMOVED lines=30> */
.L_x_2922:
[----:B------:R-:W-:Y:S05]  /*e2b0*/  BSYNC B0 ;  /* 0x0000000000007941 */ /* 0x000fea0003800000 */
.L_x_2921:
        /* <DEDUP_REMOVED lines=15> */
.L_x_2881:
[----:B------:R-:W2:Y:S01]  /*e3b0*/  S2R R3, SR_CgaCtaId ;  /* 0x0000000000037919 */ /* 0x000ea20000008800 */
[----:B------:R-:W-:Y:S01]  /*e3c0*/  MOV R0, 0x400 ;  /* 0x0000040000007802 */ /* 0x000fe20000000f00 */
[----:B------:R-:W-:Y:S03]  /*e3d0*/  BSSY B0, `(.L_x_2926) ;  /* 0x0000005000007945 */ /* 0x000fe60003800000 */
[----:B--2---:R-:W-:Y:S02]  /*e3e0*/  LEA R0, R3, R0, 0x18 ;  /* 0x0000000003007211 */ /* 0x004fe400078ec0ff */
[----:B------:R-:W-:-:S04]  /*e3f0*/  SHF.L.U32 R3, R2, 0x1f, RZ ;  /* 0x0000001f02037819 */ /* 0x000fc800000006ff */
[----:B------:R-:W2:Y:S02]  /*e400*/  SYNCS.PHASECHK.TRANS64.TRYWAIT P0, [R0+URZ+0x36820], R3 ;  /* 0x03682003000075a7 */ /* 0x000ea4000800017f */
[----:B--2---:R-:W-:Y:S05]  /*e410*/  @!P0 BRA `(.L_x_2927) ;  /* 0x00000008004c8947 */ /* 0x004fea0003800000 */
.L_x_2954:
[----:B------:R-:W-:Y:S05]  /*e420*/  BSYNC B0 ;  /* 0x0000000000007941 */ /* 0x000fea0003800000 */
.L_x_2926:
[----:B------:R-:W-:-:S03]  /*e430*/  UMOV UR4, 0xffffffff ;  /* 0xffffffff00047882 */ /* 0x000fc60000000000 */
[----:B------:R-:W-:Y:S05]  /*e440*/  BRA.DIV UR4, `(.L_x_2928) ;  /* 0x0000000a04547947 */ /* 0x000fea000b800000 */
[----:B------:R-:W3:Y:S02]  /*e450*/  S2R R2, SR_TID.X ;  /* 0x0000000000027919 */ /* 0x000ee40000002100 */
[----:B---3--:R-:W-:-:S04]  /*e460*/  SHF.R.U32.HI R2, RZ, 0x5, R2 ;  /* 0x00000005ff027819 */ /* 0x008fc80000011602 */
[----:B------:R-:W-:-:S05]  /*e470*/  LOP3.LUT R2, R2, 0x3, RZ, 0xc0, !PT ;  /* 0x0000000302027812 */ /* 0x000fca00078ec0ff */
[----:B------:R3:W4:Y:S02]  /*e480*/  SHFL.IDX PT, R14, R2, RZ, 0x1f ;  /* 0x00001fff020e7589 */ /* 0x00072400000e0000 */
.L_x_2957:
[----:B----4-:R-:W-:Y:S01]  /*e490*/  ISETP.NE.AND P0, PT, R14, RZ, PT ;  /* 0x000000ff0e00720c */ /* 0x010fe20003f05270 */
[----:B------:R-:W-:-:S12]  /*e4a0*/  BSSY B0, `(.L_x_2929) ;  /* 0x0000026000007945 */ /* 0x000fd80003800000 */
[----:B------:R-:W-:Y:S05]  /*e4b0*/  @P0 BRA `(.L_x_2930) ;  /* 0x0000000000900947 */ /* 0x000fea0003800000 */
[----:B------:R-:W-:-:S03]  /*e4c0*/  UMOV UR4, 0xffffffff ;  /* 0xffffffff00047882 */ /* 0x000fc60000000000 */
[----:B------:R-:W-:Y:S05]  /*e4d0*/  BRA.DIV UR4, `(.L_x_2931) ;  /* 0x0000000a04647947 */ /* 0x000fea000b800000 */
[----:B------:R-:W-:-:S13]  /*e4e0*/  ELECT P6, URZ, PT ;  /* 0x00000000003f782f */ /* 0x000fda00038c0000 */
.L_x_2960:
[----:B------:R-:W-:Y:S05]  /*e4f0*/  @!P6 BRA `(.L_x_2930) ;  /* 0x000000000080e947 */ /* 0x000fea0003800000 */
[----:B---3--:R-:W3:Y:S02]  /*e500*/  LDL R2, [R1+0x1c] ;  /* 0x00001c0001027983 */ /* 0x008ee40000100800 */
[----:B---3--:R-:W-:-:S13]  /*e510*/  R2UR UR4, R2 ;  /* 0x00000000020472ca */ /* 0x008fda00000e0000 */
[----:B------:R-:W-:-:S06]  /*e520*/  ULOP3.LUT UR4, UR4, 0x2, URZ, 0xfc, !UPT ;  /* 0x0000000204047892 */ /* 0x000fcc000f8efc3f */
[----:B------:R-:W-:-:S05]  /*e530*/  IMAD.U32 R2, RZ, RZ, UR4 ;  /* 0x00000004ff027e24 */ /* 0x000fca000f8e00ff */
[----:B------:R-:W-:-:S13]  /*e540*/  ISETP.NE.AND P2, PT, R2, 0x3, PT ;  /* 0x000000030200780c */ /* 0x000fda0003f45270 */
[----:B------:R-:W-:Y:S05]  /*e550*/  @!P2 BRA `(.L_x_2932) ;  /* 0x000000000004a947 */ /* 0x000fea0003800000 */
[----:B------:R-:W-:Y:S01]  /*e560*/  BPT.TRAP 0x1 ;  /* 0x000000040000795c */ /* 0x000fe20000300000 */
.L_x_2932:
[----:B--2---:R-:W-:Y:S01]  /*e570*/  VIADD R3, R0, 0x36840 ;  /* 0x0003684000037836 */ /* 0x004fe20000000000 */
[----:B------:R-:W-:Y:S02]  /*e580*/  SHF.L.U32 R5, R17, 0x1f, RZ ;  /* 0x0000001f11057819 */ /* 0x000fe400000006ff */
[C---:B------:R-:W-:Y:S01]  /*e590*/  IADD3 R2, R16.reuse, 0x1, RZ ;  /* 0x0000000110027810 */ /* 0x040fe20007ffe0ff */
        /* <DEDUP_REMOVED lines=9> */
.L_x_2961:
[----:B------:R-:W2:Y:S02]  /*e630*/  SYNCS.PHASECHK.TRANS64.TRYWAIT P0, [R3+URZ], R2 ;  /* 0x00000002030075a7 */ /* 0x000ea4000800017f */
[----:B--2---:R-:W-:Y:S05]  /*e640*/  @!P0 BRA `(.L_x_2934) ;  /* 0x00000008003c8947 */ /* 0x004fea0003800000 */
.L_x_2962:
[----:B------:R-:W-:Y:S05]  /*e650*/  @!P2 BRA `(.L_x_2935) ;  /* 0x000000000004a947 */ /* 0x000fea0003800000 */
[----:B------:R-:W-:Y:S01]  /*e660*/  BPT.TRAP 0x1 ;  /* 0x000000040000795c */ /* 0x000fe20000300000 */
.L_x_2935:
[----:B--2---:R-:W-:-:S04]  /*e670*/  VIADD R3, R0, 0x36860 ;  /* 0x0003686000037836 */ /* 0x004fc80000000000 */
[----:B------:R-:W-:-:S04]  /*e680*/  IMAD R16, R16, 0x8, R3 ;  /* 0x0000000810107824 */ /* 0x000fc800078e0203 */
[----:B------:R-:W2:Y:S02]  /*e690*/  SYNCS.PHASECHK.TRANS64.TRYWAIT P0, [R16+URZ], R5 ;  /* 0x00000005100075a7 */ /* 0x000ea4000800017f */
[----:B--2---:R-:W-:Y:S05]  /*e6a0*/  @!P0 BRA `(.L_x_2936) ;  /* 0x0000000800388947 */ /* 0x004fea0003800000 */
.L_x_2963:
[----:B------:R-:W-:-:S07]  /*e6b0*/  IMAD R3, R4, 0x8, R3 ;  /* 0x0000000804037824 */ /* 0x000fce00078e0203 */
.L_x_2937:
[----:B---3--:R3:W4:Y:S02]  /*e6c0*/  SYNCS.PHASECHK.TRANS64.TRYWAIT P0, [R3+URZ], R2 ;  /* 0x00000002030075a7 */ /* 0x008724000800017f */
[----:B----4-:R-:W-:Y:S05]  /*e6d0*/  @!P0 NANOSLEEP.SYNCS 0x989680 ;  /* 0x009896800000895d */ /* 0x010fea0003900000 */
[----:B------:R-:W4:Y:S02]  /*e6e0*/  @!P0 SYNCS.PHASECHK.TRANS64 P0, [R3+URZ], R2 ;  /* 0x00000002030085a7 */ /* 0x000f24000800007f */
[----:B----4-:R-:W-:Y:S05]  /*e6f0*/  @!P0 BRA `(.L_x_2937) ;  /* 0xfffffffc00f08947 */ /* 0x010fea000383ffff */
.L_x_2930:
[----:B------:R-:W-:Y:S05]  /*e700*/  BSYNC B0 ;  /* 0x0000000000007941 */ /* 0x000fea0003800000 */
.L_x_2929:
[----:B------:R-:W-:Y:S05]  /*e710*/  EXIT ;  /* 0x000000000000794d */ /* 0x000fea0003800000 */
.L_x_2859:
[----:B------:R-:W-:-:S13]  /*e720*/  R2UR UR4, R16 ;  /* 0x00000000100472ca */ /* 0x000fda00000e0000 */
[----:B-1----:R-:W-:-:S04]  /*e730*/  MOV R3, UR4 ;  /* 0x0000000400037c02 */ /* 0x002fc80008000f00 */
[----:B------:R1:W2:Y:S03]  /*e740*/  SYNCS.PHASECHK.TRANS64.TRYWAIT P1, [R3+URZ+0x36800], R0 ;  /* 0x03680000030075a7 */ /* 0x0002a6000802017f */
[----:B--2---:R-:W-:Y:S05]  /*e750*/  @!P1 NANOSLEEP.SYNCS 0x989680 ;  /* 0x009896800000995d */ /* 0x004fea0003900000 */
[----:B------:R-:W2:Y:S02]  /*e760*/  @!P1 SYNCS.PHASECHK.TRANS64 P1, [R3+URZ+0x36800], R0 ;  /* 0x03680000030095a7 */ /* 0x000ea4000802007f */
[----:B--2---:R-:W-:Y:S05]  /*e770*/  @!P1 BRA `(.L_x_2859) ;  /* 0xfffffffc00e89947 */ /* 0x004fea000383ffff */
[----:B------:R-:W-:Y:S05]  /*e780*/  BRA `(.L_x_2938) ;  /* 0xffffff2800987947 */ /* 0x000fea000383ffff */
.L_x_2863:
[----:B--2---:R2:W3:Y:S02]  /*e790*/  SYNCS.PHASECHK.TRANS64.TRYWAIT P2, [R2+URZ+0x36830], R3 ;  /* 0x03683003020075a7 */ /* 0x0044e4000804017f */
[----:B---3--:R-:W-:Y:S05]  /*e7a0*/  @!P2 NANOSLEEP.SYNCS 0x989680 ;  /* 0x009896800000a95d */ /* 0x008fea0003900000 */
[----:B------:R-:W3:Y:S02]  /*e7b0*/  @!P2 SYNCS.PHASECHK.TRANS64 P2, [R2+URZ+0x36830], R3 ;  /* 0x036830030200a5a7 */ /* 0x000ee4000804007f */
[----:B---3--:R-:W-:Y:S05]  /*e7c0*/  @!P2 BRA `(.L_x_2863) ;  /* 0xfffffffc00f0a947 */ /* 0x008fea000383ffff */
[----:B------:R-:W-:Y:S05]  /*e7d0*/  BRA `(.L_x_2862) ;  /* 0xffffff2800cc7947 */ /* 0x000fea000383ffff */
.L_x_2868:
[----:B--2---:R-:W-:-:S04]  /*e7e0*/  IMAD.U32 R3, RZ, RZ, UR39 ;  /* 0x00000027ff037e24 */ /* 0x004fc8000f8e00ff */
[----:B------:R2:W3:Y:S03]  /*e7f0*/  SYNCS.PHASECHK.TRANS64.TRYWAIT P2, [R3+URZ+0x36830], R0 ;  /* 0x03683000030075a7 */ /* 0x0004e6000804017f */
[----:B---3--:R-:W-:Y:S05]  /*e800*/  @!P2 NANOSLEEP.SYNCS 0x989680 ;  /* 0x009896800000a95d */ /* 0x008fea0003900000 */
[----:B------:R-:W3:Y:S02]  /*e810*/  @!P2 SYNCS.PHASECHK.TRANS64 P2, [R3+URZ+0x36830], R0 ;  /* 0x036830000300a5a7 */ /* 0x000ee4000804007f */
[----:B---3--:R-:W-:Y:S05]  /*e820*/  @!P2 BRA `(.L_x_2868) ;  /* 0xfffffffc00eca947 */ /* 0x008fea000383ffff */
[----:B------:R-:W-:Y:S05]  /*e830*/  BRA `(.L_x_2867) ;  /* 0xffffff7000747947 */ /* 0x000fea000383ffff */
.L_x_2872:
[----:B--2---:R-:W-:-:S04]  /*e840*/  IMAD.U32 R3, RZ, RZ, UR4 ;  /* 0x00000004ff037e24 */ /* 0x004fc8000f8e00ff */
[----:B------:R2:W3:Y:S03]  /*e850*/  SYNCS.PHASECHK.TRANS64.TRYWAIT P2, [R3+URZ+0x36850], R0 ;  /* 0x03685000030075a7 */ /* 0x0004e6000804017f */
[----:B---3--:R-:W-:Y:S05]  /*e860*/  @!P2 NANOSLEEP.SYNCS 0x989680 ;  /* 0x009896800000a95d */ /* 0x008fea0003900000 */
[----:B------:R-:W3:Y:S02]  /*e870*/  @!P2 SYNCS.PHASECHK.TRANS64 P2, [R3+URZ+0x36850], R0 ;  /* 0x036850000300a5a7 */ /* 0x000ee4000804007f */
[----:B---3--:R-:W-:Y:S05]  /*e880*/  @!P2 BRA `(.L_x_2872) ;  /* 0xfffffffc00eca947 */ /* 0x008fea000383ffff */
[----:B------:R-:W-:Y:S05]  /*e890*/  BRA `(.L_x_2871) ;  /* 0xffffff9400d47947 */ /* 0x000fea000383ffff */
.L_x_2877:
[----:B--2---:R-:W-:-:S04]  /*e8a0*/  IMAD.U32 R9, RZ, RZ, UR7 ;  /* 0x00000007ff097e24 */ /* 0x004fc8000f8e00ff */
[----:B------:R2:W3:Y:S03]  /*e8b0*/  SYNCS.PHASECHK.TRANS64.TRYWAIT P0, [R9+URZ+0x36850], R2 ;  /* 0x03685002090075a7 */ /* 0x0004e6000800017f */
[----:B---3--:R-:W-:Y:S05]  /*e8c0*/  @!P0 NANOSLEEP.SYNCS 0x989680 ;  /* 0x009896800000895d */ /* 0x008fea0003900000 */
[----:B------:R-:W3:Y:S02]  /*e8d0*/  @!P0 SYNCS.PHASECHK.TRANS64 P0, [R9+URZ+0x36850], R2 ;  /* 0x03685002090085a7 */ /* 0x000ee4000800007f */
[----:B---3--:R-:W-:Y:S05]  /*e8e0*/  @!P0 BRA `(.L_x_2877) ;  /* 0xfffffffc00ec8947 */ /* 0x008fea000383ffff */
[----:B------:R-:W-:Y:S05]  /*e8f0*/  BRA `(.L_x_2876) ;  /* 0xffffffb0008c7947 */ /* 0x000fea000383ffff */
.L_x_2888:
[----:B------:R-:W1:Y:S01]  /*e900*/  S2R R6, SR_TID.X ;  /* 0x0000000000067919 */ /* 0x000e620000002100 */
[----:B------:R-:W-:Y:S01]  /*e910*/  BSSY B0, `(.L_x_2939) ;  /* 0x000000a000007945 */ /* 0x000fe20003800000 */
        /* <DEDUP_REMOVED lines=9> */
.L_x_2940:
[----:B------:R-:W-:Y:S05]  /*e9b0*/  BSYNC B0 ;  /* 0x0000000000007941 */ /* 0x000fea0003800000 */
.L_x_2939:
[----:B------:R-:W-:Y:S05]  /*e9c0*/  BRA `(.L_x_2941) ;  /* 0xffffffd400747947 */ /* 0x000fea000383ffff */
.L_x_2889:
[----:B------:R-:W-:Y:S01]  /*e9d0*/  BSSY B0, `(.L_x_2942) ;  /* 0x0000006000007945 */ /* 0x000fe20003800000 */
[----:B------:R-:W-:-:S07]  /*e9e0*/  IMAD.MOV.U32 R15, RZ, RZ, -0x1 ;  /* 0xffffffffff0f7424 */ /* 0x000fce00078e00ff */
[----:B------:R-:W-:Y:S05]  /*e9f0*/  WARPSYNC.COLLECTIVE R15, `(.L_x_2943) ;  /* 0x000000000f0c7348 */ /* 0x000fea0003c00000 */
[----:B------:R-:W-:Y:S02]  /*ea00*/  ELECT P6, UR62, PT ;  /* 0x00000000003e782f */ /* 0x000fe400038c0000 */
[----:B------:R-:W-:Y:S01]  /*ea10*/  MOV R14, UR62 ;  /* 0x0000003e000e7c02 */ /* 0x000fe20008000f00 */
[----:B------:R-:W-:Y:S10]  /*ea20*/  ENDCOLLECTIVE ;  /* 0x000000000000791b */ /* 0x000ff40003800000 */
.L_x_2943:
[----:B------:R-:W-:Y:S05]  /*ea30*/  BSYNC B0 ;  /* 0x0000000000007941 */ /* 0x000fea0003800000 */
.L_x_2942:
[----:B------:R-:W-:Y:S05]  /*ea40*/  BRA `(.L_x_2944) ;  /* 0xffffffd4006c7947 */ /* 0x000fea000383ffff */
.L_x_2892:
[----:B--2---:R2:W3:Y:S02]  /*ea50*/  SYNCS.PHASECHK.TRANS64.TRYWAIT P1, [R6+URZ+0x36840], R7 ;  /* 0x03684007060075a7 */ /* 0x0044e4000802017f */
[----:B---3--:R-:W-:Y:S05]  /*ea60*/  @!P1 NANOSLEEP.SYNCS 0x989680 ;  /* 0x009896800000995d */ /* 0x008fea0003900000 */
[----:B------:R-:W3:Y:S02]  /*ea70*/  @!P1 SYNCS.PHASECHK.TRANS64 P1, [R6+URZ+0x36840], R7 ;  /* 0x03684007060095a7 */ /* 0x000ee4000802007f */
[----:B---3--:R-:W-:Y:S05]  /*ea80*/  @!P1 BRA `(.L_x_2892) ;  /* 0xfffffffc00f09947 */ /* 0x008fea000383ffff */
[----:B------:R-:W-:Y:S05]  /*ea90*/  BRA `(.L_x_2945) ;  /* 0xffffffd400d07947 */ /* 0x000fea000383ffff */
.L_x_2895:
        /* <DEDUP_REMOVED lines=8> */
.L_x_2901:
[----:B-1----:R1:W2:Y:S02]  /*eb20*/  SYNCS.PHASECHK.TRANS64.TRYWAIT P1, [R2+URZ+0x36840], R3 ;  /* 0x03684003020075a7 */ /* 0x0022a4000802017f */
[----:B--2---:R-:W-:Y:S05]  /*eb30*/  @!P1 NANOSLEEP.SYNCS 0x989680 ;  /* 0x009896800000995d */ /* 0x004fea0003900000 */
[----:B------:R-:W2:Y:S02]  /*eb40*/  @!P1 SYNCS.PHASECHK.TRANS64 P1, [R2+URZ+0x36840], R3 ;  /* 0x03684003020095a7 */ /* 0x000ea4000802007f */
[----:B--2---:R-:W-:Y:S05]  /*eb50*/  @!P1 BRA `(.L_x_2901) ;  /* 0xfffffffc00f09947 */ /* 0x004fea000383ffff */
[----:B------:R-:W-:Y:S05]  /*eb60*/  BRA `(.L_x_2947) ;  /* 0xffffffdc00ac7947 */ /* 0x000fea000383ffff */
.L_x_2903:
[----:B-1----:R1:W2:Y:S02]  /*eb70*/  SYNCS.PHASECHK.TRANS64.TRYWAIT P1, [R2+URZ+0x60], R3 ;  /* 0x00006003020075a7 */ /* 0x0022a4000802017f */
[----:B--2---:R-:W-:Y:S05]  /*eb80*/  @!P1 NANOSLEEP.SYNCS 0x989680 ;  /* 0x009896800000995d */ /* 0x004fea0003900000 */
[----:B------:R-:W2:Y:S02]  /*eb90*/  @!P1 SYNCS.PHASECHK.TRANS64 P1, [R2+URZ+0x60], R3 ;  /* 0x00006003020095a7 */ /* 0x000ea4000802007f */
[----:B--2---:R-:W-:Y:S05]  /*eba0*/  @!P1 BRA `(.L_x_2903) ;  /* 0xfffffffc00f09947 */ /* 0x004fea000383ffff */
[----:B------:R-:W-:Y:S05]  /*ebb0*/  BRA `(.L_x_2948) ;  /* 0xffffffe000487947 */ /* 0x000fea000383ffff */
.L_x_2909:
[----:B--2---:R2:W3:Y:S02]  /*ebc0*/  SYNCS.PHASECHK.TRANS64.TRYWAIT P1, [R2+URZ+0x36840], R3 ;  /* 0x03684003020075a7 */ /* 0x0044e4000802017f */
[----:B---3--:R-:W-:Y:S05]  /*ebd0*/  @!P1 NANOSLEEP.SYNCS 0x989680 ;  /* 0x009896800000995d */ /* 0x008fea0003900000 */
[----:B------:R-:W3:Y:S02]  /*ebe0*/  @!P1 SYNCS.PHASECHK.TRANS64 P1, [R2+URZ+0x36840], R3 ;  /* 0x03684003020095a7 */ /* 0x000ee4000802007f */
[----:B---3--:R-:W-:Y:S05]  /*ebf0*/  @!P1 BRA `(.L_x_2909) ;  /* 0xfffffffc00f09947 */ /* 0x008fea000383ffff */
[----:B------:R-:W-:Y:S05]  /*ec00*/  BRA `(.L_x_2949) ;  /* 0xffffffe400987947 */ /* 0x000fea000383ffff */
.L_x_2911:
[----:B-1----:R1:W2:Y:S02]  /*ec10*/  SYNCS.PHASECHK.TRANS64.TRYWAIT P1, [R2+URZ+0x60], R17 ;  /* 0x00006011020075a7 */ /* 0x0022a4000802017f */
[----:B--2---:R-:W-:Y:S05]  /*ec20*/  @!P1 NANOSLEEP.SYNCS 0x989680 ;  /* 0x009896800000995d */ /* 0x004fea0003900000 */
[----:B------:R-:W2:Y:S02]  /*ec30*/  @!P1 SYNCS.PHASECHK.TRANS64 P1, [R2+URZ+0x60], R17 ;  /* 0x00006011020095a7 */ /* 0x000ea4000802007f */
[----:B--2---:R-:W-:Y:S05]  /*ec40*/  @!P1 BRA `(.L_x_2911) ;  /* 0xfffffffc00f09947 */ /* 0x004fea000383ffff */
[----:B------:R-:W-:Y:S05]  /*ec50*/  BRA `(.L_x_2950) ;  /* 0xffffffe800347947 */ /* 0x000fea000383ffff */
.L_x_2916:
[----:B--2---:R2:W3:Y:S02]  /*ec60*/  SYNCS.PHASECHK.TRANS64.TRYWAIT P1, [R2+URZ+0x36840], R3 ;  /* 0x03684003020075a7 */ /* 0x0044e4000802017f */
[----:B---3--:R-:W-:Y:S05]  /*ec70*/  @!P1 NANOSLEEP.SYNCS 0x989680 ;  /* 0x009896800000995d */ /* 0x008fea0003900000 */
[----:B------:R-:W3:Y:S02]  /*ec80*/  @!P1 SYNCS.PHASECHK.TRANS64 P1, [R2+URZ+0x36840], R3 ;  /* 0x03684003020095a7 */ /* 0x000ee4000802007f */
[----:B---3--:R-:W-:Y:S05]  /*ec90*/  @!P1 BRA `(.L_x_2916) ;  /* 0xfffffffc00f09947 */ /* 0x008fea000383ffff */
[----:B------:R-:W-:Y:S05]  /*eca0*/  BRA `(.L_x_2951) ;  /* 0xffffffec00507947 */ /* 0x000fea000383ffff */
.L_x_2918:
[----:B-1----:R1:W2:Y:S02]  /*ecb0*/  SYNCS.PHASECHK.TRANS64.TRYWAIT P1, [R2+URZ+0x60], R3 ;  /* 0x00006003020075a7 */ /* 0x0022a4000802017f */
[----:B--2---:R-:W-:Y:S05]  /*ecc0*/  @!P1 NANOSLEEP.SYNCS 0x989680 ;  /* 0x009896800000995d */ /* 0x004fea0003900000 */
[----:B------:R-:W2:Y:S02]  /*ecd0*/  @!P1 SYNCS.PHASECHK.TRANS64 P1, [R2+URZ+0x60], R3 ;  /* 0x00006003020095a7 */ /* 0x000ea4000802007f */
[----:B--2---:R-:W-:Y:S05]  /*ece0*/  @!P1 BRA `(.L_x_2918) ;  /* 0xfffffffc00f09947 */ /* 0x004fea000383ffff */
[----:B------:R-:W-:Y:S05]  /*ecf0*/  BRA `(.L_x_2952) ;  /* 0xffffffec00f47947 */ /* 0x000fea000383ffff */
.L_x_2923:
[----:B--2---:R2:W3:Y:S02]  /*ed00*/  SYNCS.PHASECHK.TRANS64.TRYWAIT P0, [R3+URZ+0x36860], R0 ;  /* 0x03686000030075a7 */ /* 0x0044e4000800017f */
[----:B---3--:R-:W-:Y:S05]  /*ed10*/  @!P0 NANOSLEEP.SYNCS 0x989680 ;  /* 0x009896800000895d */ /* 0x008fea0003900000 */
[----:B------:R-:W3:Y:S02]  /*ed20*/  @!P0 SYNCS.PHASECHK.TRANS64 P0, [R3+URZ+0x36860], R0 ;  /* 0x03686000030085a7 */ /* 0x000ee4000800007f */
[----:B---3--:R-:W-:Y:S05]  /*ed30*/  @!P0 BRA `(.L_x_2923) ;  /* 0xfffffffc00f08947 */ /* 0x008fea000383ffff */
[----:B------:R-:W-:Y:S05]  /*ed40*/  BRA `(.L_x_2953) ;  /* 0xfffffff000c07947 */ /* 0x000fea000383ffff */
.L_x_2927:
[----:B--2---:R2:W3:Y:S02]  /*ed50*/  SYNCS.PHASECHK.TRANS64.TRYWAIT P0, [R0+URZ+0x36820], R3 ;  /* 0x03682003000075a7 */ /* 0x0044e4000800017f */
[----:B---3--:R-:W-:Y:S05]  /*ed60*/  @!P0 NANOSLEEP.SYNCS 0x989680 ;  /* 0x009896800000895d */ /* 0x008fea0003900000 */
[----:B------:R-:W3:Y:S02]  /*ed70*/  @!P0 SYNCS.PHASECHK.TRANS64 P0, [R0+URZ+0x36820], R3 ;  /* 0x03682003000085a7 */ /* 0x000ee4000800007f */
[----:B---3--:R-:W-:Y:S05]  /*ed80*/  @!P0 BRA `(.L_x_2927) ;  /* 0xfffffffc00f08947 */ /* 0x008fea000383ffff */
[----:B------:R-:W-:Y:S05]  /*ed90*/  BRA `(.L_x_2954) ;  /* 0xfffffff400a07947 */ /* 0x000fea000383ffff */
.L_x_2928:
[----:B------:R-:W3:Y:S01]  /*eda0*/  S2R R2, SR_TID.X ;  /* 0x0000000000027919 */ /* 0x000ee20000002100 */
[----:B------:R-:W-:Y:S01]  /*edb0*/  BSSY B0, `(.L_x_2955) ;  /* 0x000000a000007945 */ /* 0x000fe20003800000 */
[----:B------:R-:W-:Y:S01]  /*edc0*/  MOV R12, RZ ;  /* 0x000000ff000c7202 */ /* 0x000fe20000000f00 */
[----:B------:R-:W-:Y:S02]  /*edd0*/  IMAD.MOV.U32 R11, RZ, RZ, 0x1f ;  /* 0x0000001fff0b7424 */ /* 0x000fe400078e00ff */
[----:B------:R-:W-:Y:S01]  /*ede0*/  IMAD.MOV.U32 R15, RZ, RZ, -0x1 ;  /* 0xffffffffff0f7424 */ /* 0x000fe200078e00ff */
[----:B---3--:R-:W-:-:S04]  /*edf0*/  SHF.R.U32.HI R2, RZ, 0x5, R2 ;  /* 0x00000005ff027819 */ /* 0x008fc80000011602 */
[----:B------:R-:W-:-:S05]  /*ee00*/  LOP3.LUT R2, R2, 0x3, RZ, 0xc0, !PT ;  /* 0x0000000302027812 */ /* 0x000fca00078ec0ff */
[----:B------:R-:W-:-:S07]  /*ee10*/  IMAD.MOV.U32 R13, RZ, RZ, R2 ;  /* 0x000000ffff0d7224 */ /* 0x000fce00078e0002 */
[----:B-12---:R-:W-:Y:S05]  /*ee20*/  WARPSYNC.COLLECTIVE R15, `(.L_x_2956) ;  /* 0x000000000f087348 */ /* 0x006fea0003c00000 */
[----:B------:R3:W4:Y:S02]  /*ee30*/  SHFL.IDX P6, R14, R13, R12, R11 ;  /* 0x0000000c0d0e7389 */ /* 0x00072400000c000b */
[----:B-1234-:R-:W-:Y:S01]  /*ee40*/  ENDCOLLECTIVE ;  /* 0x000000000000791b */ /* 0x01efe20003800000 */
.L_x_2956:
[----:B------:R-:W-:Y:S05]  /*ee50*/  BSYNC B0 ;  /* 0x0000000000007941 */ /* 0x000fea0003800000 */
.L_x_2955:
[----:B------:R-:W-:Y:S05]  /*ee60*/  BRA `(.L_x_2957) ;  /* 0xfffffff400887947 */ /* 0x000fea000383ffff */
.L_x_2931:
[----:B------:R-:W-:Y:S01]  /*ee70*/  BSSY B1, `(.L_x_2958) ;  /* 0x0000006000017945 */ /* 0x000fe20003800000 */
[----:B------:R-:W-:-:S07]  /*ee80*/  IMAD.MOV.U32 R15, RZ, RZ, -0x1 ;  /* 0xffffffffff0f7424 */ /* 0x000fce00078e00ff */
[----:B-123--:R-:W-:Y:S05]  /*ee90*/  WARPSYNC.COLLECTIVE R15, `(.L_x_2959) ;  /* 0x000000000f0c7348 */ /* 0x00efea0003c00000 */
[----:B------:R-:W-:Y:S02]  /*eea0*/  ELECT P6, UR62, PT ;  /* 0x00000000003e782f */ /* 0x000fe400038c0000 */
[----:B------:R-:W-:Y:S01]  /*eeb0*/  MOV R14, UR62 ;  /* 0x0000003e000e7c02 */ /* 0x000fe20008000f00 */
[----:B-123--:R-:W-:Y:S10]  /*eec0*/  ENDCOLLECTIVE ;  /* 0x000000000000791b */ /* 0x00eff40003800000 */
.L_x_2959:
[----:B------:R-:W-:Y:S05]  /*eed0*/  BSYNC B1 ;  /* 0x0000000000017941 */ /* 0x000fea0003800000 */
.L_x_2958:
[----:B------:R-:W-:Y:S05]  /*eee0*/  BRA `(.L_x_2960) ;  /* 0xfffffff400807947 */ /* 0x000fea000383ffff */
.L_x_2933:
[----:B-1----:R1:W2:Y:S02]  /*eef0*/  SYNCS.PHASECHK.TRANS64.TRYWAIT P0, [R6+URZ], R5 ;  /* 0x00000005060075a7 */ /* 0x0022a4000800017f */
[----:B--2---:R-:W-:Y:S05]  /*ef00*/  @!P0 NANOSLEEP.SYNCS 0x989680 ;  /* 0x009896800000895d */ /* 0x004fea0003900000 */
[----:B------:R-:W2:Y:S02]  /*ef10*/  @!P0 SYNCS.PHASECHK.TRANS64 P0, [R6+URZ], R5 ;  /* 0x00000005060085a7 */ /* 0x000ea4000800007f */
[----:B--2---:R-:W-:Y:S05]  /*ef20*/  @!P0 BRA `(.L_x_2933) ;  /* 0xfffffffc00f08947 */ /* 0x004fea000383ffff */
[----:B------:R-:W-:Y:S05]  /*ef30*/  BRA `(.L_x_2961) ;  /* 0xfffffff400bc7947 */ /* 0x000fea000383ffff */
.L_x_2934:
[----:B--2---:R2:W3:Y:S02]  /*ef40*/  SYNCS.PHASECHK.TRANS64.TRYWAIT P0, [R3+URZ], R2 ;  /* 0x00000002030075a7 */ /* 0x0044e4000800017f */
[----:B---3--:R-:W-:Y:S05]  /*ef50*/  @!P0 NANOSLEEP.SYNCS 0x989680 ;  /* 0x009896800000895d */ /* 0x008fea0003900000 */
[----:B------:R-:W3:Y:S02]  /*ef60*/  @!P0 SYNCS.PHASECHK.TRANS64 P0, [R3+URZ], R2 ;  /* 0x00000002030085a7 */ /* 0x000ee4000800007f */
[----:B---3--:R-:W-:Y:S05]  /*ef70*/  @!P0 BRA `(.L_x_2934) ;  /* 0xfffffffc00f08947 */ /* 0x008fea000383ffff */
[----:B------:R-:W-:Y:S05]  /*ef80*/  BRA `(.L_x_2962) ;  /* 0xfffffff400b07947 */ /* 0x000fea000383ffff */
.L_x_2936:
[----:B--2---:R2:W3:Y:S02]  /*ef90*/  SYNCS.PHASECHK.TRANS64.TRYWAIT P0, [R16+URZ], R5 ;  /* 0x00000005100075a7 */ /* 0x0044e4000800017f */
[----:B---3--:R-:W-:Y:S05]  /*efa0*/  @!P0 NANOSLEEP.SYNCS 0x989680 ;  /* 0x009896800000895d */ /* 0x008fea0003900000 */
[----:B------:R-:W3:Y:S02]  /*efb0*/  @!P0 SYNCS.PHASECHK.TRANS64 P0, [R16+URZ], R5 ;  /* 0x00000005100085a7 */ /* 0x000ee4000800007f */
[----:B---3--:R-:W-:Y:S05]  /*efc0*/  @!P0 BRA `(.L_x_2936) ;  /* 0xfffffffc00f08947 */ /* 0x008fea000383ffff */
[----:B------:R-:W-:Y:S05]  /*efd0*/  BRA `(.L_x_2963) ;  /* 0xfffffff400b47947 */ /* 0x000fea000383ffff */
.L_x_2964:
        /* <DEDUP_REMOVED lines=10> */
.L_x_12759:


//--------------------- .text._ZN7cutlass13device_kernelIN5flash11enable_sm90INS1_16FlashAttnFwdSm90INS1_25CollectiveMainloopFwdSm90ILi2EN4cute5tupleIJNS5_1CILi2EEENS7_ILi1EEES9_EEENS6_IJNS7_ILi128EEENS7_ILi112EEENS7_ILi192EEEEEELi192ENS_10bfloat16_tEfNS_4arch4Sm90ELb0ELb0ELb0ELb0ELb0ELb0ELb0ELb1ELb1ELb0ELb0ELb0EEENS1_21CollectiveEpilogueFwdINS6_IJSB_SD_SC_EEESA_SF_SH_Li256ELb0ELb0ELb0ELb0EEENS1_29StaticPersistentTileSchedulerILb0EEEEEEEEEvNT_6ParamsE --------------------------
	.section	.text._ZN7cutlass13device_kernelIN5flash11enable_sm90INS1_16FlashAttnFwdSm90INS1_25CollectiveMainloopFwdSm90ILi2EN4cute5tupleIJNS5_1CILi2EEENS7_ILi1EEES9_EEENS6_IJNS7_ILi128EEENS7_ILi112EEENS7_ILi192EEEEEELi192ENS_10bfloat16_tEfNS_4arch4Sm90ELb0ELb0ELb0ELb0ELb0ELb0ELb0ELb1ELb1ELb0ELb0ELb0EEENS1_21CollectiveEpilogueFwdINS6_IJSB_SD_SC_EEESA_SF_SH_Li256ELb0ELb0ELb0ELb0EEENS1_29StaticPersistentTileSchedulerILb0EEEEEEEEEvNT_6ParamsE,"ax",@progbits
	.align	128
.text._ZN7cutlass13device_kernelIN5flash11enable_sm90INS1_16FlashAttnFwdSm90INS1_25CollectiveMainloopFwdSm90ILi2EN4cute5tupleIJNS5_1CILi2EEENS7_ILi1EEES9_EEENS6_IJNS7_ILi128EEENS7_ILi112EEENS7_ILi192EEEEEELi192ENS_10bfloat16_tEfNS_4arch4Sm90ELb0ELb0ELb0ELb0ELb0ELb0ELb0ELb1ELb1ELb0ELb0ELb0EEENS1_21CollectiveEpilogueFwdINS6_IJSB_SD_SC_EEESA_SF_SH_Li256ELb0ELb0ELb0ELb0EEENS1_29StaticPersistentTileSchedulerILb0EEEEEEEEEvNT_6ParamsE:
        .type           _ZN7cutlass13device_kernelIN5flash11enable_sm90INS1_16FlashAttnFwdSm90INS1_25CollectiveMainloopFwdSm90ILi2EN4cute5tupleIJNS5_1CILi2EEENS7_ILi1EEES9_EEENS6_IJNS7_ILi128EEENS7_ILi112EEENS7_ILi192EEEEEELi192ENS_10bfloat16_tEfNS_4arch4Sm90ELb0ELb0ELb0ELb0ELb0ELb0ELb0ELb1ELb1ELb0ELb0ELb0EEENS1_21CollectiveEpilogueFwdINS6_IJSB_SD_SC_EEESA_SF_SH_Li256ELb0ELb0ELb0ELb0EEENS1_29StaticPersistentTileSchedulerILb0EEEEEEEEEvNT_6ParamsE,@function
        .size           _ZN7cutlass13device_kernelIN5flash11enable_sm90INS1_16FlashAttnFwdSm90INS1_25CollectiveMainloopFwdSm90ILi2EN4cute5tupleIJNS5_1CILi2EEENS7_ILi1EEES9_EEENS6_IJNS7_ILi128EEENS7_ILi112EEENS7_ILi192EEEEEELi192ENS_10bfloat16_tEfNS_4arch4Sm90ELb0ELb0ELb0ELb0ELb0ELb0ELb0ELb1ELb1ELb0ELb0ELb0EEENS1_21CollectiveEpilogueFwdINS6_IJSB_SD_SC_EEESA_SF_SH_Li256ELb0ELb0ELb0ELb0EEENS1_29StaticPersistentTileSchedulerILb0EEEEEEEEEvNT_6ParamsE,(.L_x_12760 - _ZN7cutlass13device_kernelIN5flash11enable_sm90INS1_16FlashAttnFwdSm90INS1_25CollectiveMainloopFwdSm90ILi2EN4cute5tupleIJNS5_1CILi2EEENS7_ILi1EEES9_EEENS6_IJNS7_ILi128EEENS7_ILi112EEENS7_ILi192EEEEEELi192ENS_10bfloat16_tEfNS_4arch4Sm90ELb0ELb0ELb0ELb0ELb0ELb0ELb0ELb1ELb1ELb0ELb0ELb0EEENS1_21CollectiveEpilogueFwdINS6_IJSB_SD_SC_EEESA_SF_SH_Li256ELb0ELb0ELb0ELb0EEENS1_29StaticPersistentTileSchedulerILb0EEEEEEEEEvNT_6ParamsE)
        .other          _ZN7cutlass13device_kernelIN5flash11enable_sm90INS1_16FlashAttnFwdSm90INS1_25CollectiveMainloopFwdSm90ILi2EN4cute5tupleIJNS5_1CILi2EEENS7_ILi1EEES9_EEENS6_IJNS7_ILi128EEENS7_ILi112EEENS7_ILi192EEEEEELi192ENS_10bfloat16_tEfNS_4arch4Sm90ELb0ELb0ELb0ELb0ELb0ELb0ELb0ELb1ELb1ELb0ELb0ELb0EEENS1_21CollectiveEpilogueFwdINS6_IJSB_SD_SC_EEESA_SF_SH_Li256ELb0ELb0ELb0ELb0EEENS1_29StaticPersistentTileSchedulerILb0EEEEEEEEEvNT_6ParamsE,@"STO_CUDA_ENTRY STV_DEFAULT"
_ZN7cutlass13device_kernelIN5flash11enable_sm90INS1_16FlashAttnFwdSm90INS1_25CollectiveMainloopFwdSm90ILi2EN4cute5tupleIJNS5_1CILi2EEENS7_ILi1EEES9_EEENS6_IJNS7_ILi128EEENS7_ILi112EEENS7_ILi192EEEEEELi192ENS_10bfloat16_tEfNS_4arch4Sm90ELb0ELb0ELb0ELb0ELb0ELb0ELb0ELb1ELb1ELb0ELb0ELb0EEENS1_21CollectiveEpilogueFwdINS6_IJSB_SD_SC_EEESA_SF_SH_Li256ELb0ELb0ELb0ELb0EEENS1_29StaticPersistentTileSchedulerILb0EEEEEEEEEvNT_6ParamsE:
        /* <DEDUP_REMOVED lines=23> */
.L_x_2966:
[----:B------:R-:W-:Y:S05]  /*0170*/  BSYNC B0 ;  /* 0x0000000000007941 */ /* 0x000fea0003800000 */
.L_x_2965:
[----:B------:R-:W-:Y:S01]  /*0180*/  VOTEU.ANY UP0, P0 ;  /* 0x00000000003f7886 */ /* 0x000fe20000000100 */
[----:B------:R-:W1:Y:S01]  /*0190*/  SHFL.IDX PT, R3, R0, RZ, 0x1f ;  /* 0x00001fff00037589 */ /* 0x000e6200000e0000 */
[----:B------:R-:W-:Y:S01]  /*01a0*/  UMOV UR4, 0x1 ;  /* 0x0000000100047882 */ /* 0x000fe20000000000 */
[----:B------:R-:W-:Y:S01]  /*01b0*/  UMOV UR7, 0x2 ;  /* 0x0000000200077882 */ /* 0x000fe20000000000 */
[----:B------:R-:W-:Y:S01]  /*01c0*/  SHF.R.U32.HI R2, RZ, 0x7, R11 ;  /* 0x00000007ff027819 */ /* 0x000fe2000001160b */
[----:B------:R-:W2:Y:S01]  /*01d0*/  @UP0 S2UR UR8, SR_CgaCtaId ;  /* 0x00000000000809c3 */ /* 0x000ea20000008800 */
[----:B------:R-:W-:Y:S01]  /*01e0*/  @UP0 UMOV UR6, 0x400 ;  /* 0x0000040000060882 */ /* 0x000fe20000000000 */
[----:B------:R-:W-:-:S04]  /*01f0*/  @UP0 UIADD3 UR4, -UR4, 0x100000, URZ ;  /* 0x0010000004040890 */ /* 0x000fc8000fffe13f */
[----:B------:R-:W-:Y:S02]  /*0200*/  @UP0 USHF.L.U32 UR5, UR4, 0xb, URZ ;  /* 0x0000000b04050899 */ /* 0x000fe4000800063f */
[----:B------:R-:W-:Y:S01]  /*0210*/  @UP0 USHF.L.U32 UR4, UR4, 0x1, URZ ;  /* 0x0000000104040899 */ /* 0x000fe2000800063f */
[----:B------:R-:W-:Y:S01]  /*0220*/  VOTEU.ANY UP1, P0 ;  /* 0x00000000003f7886 */ /* 0x000fe20000020100 */
[----:B------:R-:W3:Y:S01]  /*0230*/  SHFL.IDX PT, R2, R2, RZ, 0x1f ;  /* 0x00001fff02027589 */ /* 0x000ee200000e0000 */
[----:B-1----:R-:W-:Y:S01]  /*0240*/  ISETP.NE.AND P1, PT, R3, RZ, PT ;  /* 0x000000ff0300720c */ /* 0x002fe20003f25270 */
[----:B--2---:R-:W-:Y:S02]  /*0250*/  @UP0 ULEA UR8, UR8, UR6, 0x18 ;  /* 0x0000000608080291 */ /* 0x004fe4000f8ec03f */
[----:B------:R-:W-:-:S04]  /*0260*/  @UP0 UIADD3 UR6, -UR7, 0x100000, URZ ;  /* 0x0010000007060890 */ /* 0x000fc8000fffe13f */
[----:B------:R-:W-:Y:S02]  /*0270*/  @UP0 USHF.L.U32 UR7, UR6, 0xb, URZ ;  /* 0x0000000b06070899 */ /* 0x000fe4000800063f */
[----:B------:R-:W-:Y:S01]  /*0280*/  @UP0 USHF.L.U32 UR6, UR6, 0x1, URZ ;  /* 0x0000000106060899 */ /* 0x000fe2000800063f */
[----:B------:R-:W-:Y:S01]  /*0290*/  VOTEU.ANY UP0, P0 ;  /* 0x00000000003f7886 */ /* 0x000fe20000000100 */
[----:B------:R-:W1:Y:S04]  /*02a0*/  FENCE.VIEW.ASYNC.S ;  /* 0x00000000000073c6 */ /* 0x000e680000000000 */
[----:B-1----:R1:W2:Y:S06]  /*02b0*/  @UP0 SYNCS.EXCH.64 URZ, [UR8+0x36800], UR4 ;  /* 0x03680004083f05b2 */ /* 0x0022ac0008000100 */
[----:B------:R1:W4:Y:S01]  /*02c0*/  @UP1 SYNCS.EXCH.64 URZ, [UR8+0x36820], UR6 ;  /* 0x03682006083f15b2 */ /* 0x0003220008000100 */
[----:B---3--:R-:W-:Y:S05]  /*02d0*/  @P1 BRA `(.L_x_2967) ;  /* 0x0000000000481947 */ /* 0x008fea0003800000 */
        /* <DEDUP_REMOVED lines=17> */
[----:B---3--:R-:W-:Y:S01]  /*03f0*/  NOP ;  /* 0x0000000000007918 */ /* 0x008fe20000000000 */
.L_x_2967:
[----:B-1----:R-:W1:Y:S01]  /*0400*/  S2UR UR4, SR_CTAID.Y ;  /* 0x00000000000479c3 */ /* 0x002e620000002600 */
[----:B------:R-:W3:Y:S01]  /*0410*/  SHFL.IDX PT, R7, R0, RZ, 0x1f ;  /* 0x00001fff00077589 */ /* 0x000ee200000e0000 */
[----:B------:R-:W-:Y:S01]  /*0420*/  ULDC UR5, c[0x0][0x154] ;  /* 0x0000550000057ab9 */ /* 0x000fe20000000800 */
[----:B------:R-:W-:-:S05]  /*0430*/  NOP ;  /* 0x0000000000007918 */ /* 0x000fca0000000000 */
[----:B------:R-:W5:Y:S08]  /*0440*/  S2UR UR6, SR_CTAID.X ;  /* 0x00000000000679c3 */ /* 0x000f700000002500 */
[----:B------:R-:W2:Y:S01]  /*0450*/  LDC R8, c[0x0][0x148] ;  /* 0x00005200ff087b82 */ /* 0x000ea20000000800 */
[----:B-1----:R-:W-:Y:S02]  /*0460*/  I2FP.F32.U32 R4, UR4 ;  /* 0x0000000400047c45 */ /* 0x002fe40008201000 */
[----:B---3--:R-:W-:-:S03]  /*0470*/  ISETP.NE.AND P0, PT, R7, RZ, PT ;  /* 0x000000ff0700720c */ /* 0x008fc60003f05270 */
        /* <DEDUP_REMOVED lines=24> */
[----:B------:R1:W3:Y:S01]  /*0600*/  SYNCS.EXCH.64 URZ, [UR8+0x36860], UR6 ;  /* 0x03686006083f75b2 */ /* 0x0002e20008000100 */
[----:B------:R1:W1:Y:S01]  /*0610*/  SYNCS.EXCH.64 URZ, [UR8+0x36858], UR4 ;  /* 0x03685804083f75b2 */ /* 0x0002620008000100 */
[----:B------:R1:W1:Y:S01]  /*0620*/  SYNCS.EXCH.64 URZ, [UR8+0x36868], UR6 ;  /* 0x03686806083f75b2 */ /* 0x0002620008000100 */
[----:B------:R-:W-:Y:S01]  /*0630*/  NOP ;  /* 0x0000000000007918 */ /* 0x000fe20000000000 */
.L_x_2968:
[----:B------:R-:W5:Y:S01]  /*0640*/  SHFL.IDX PT, R10, R0, RZ, 0x1f ;  /* 0x00001fff000a7589 */ /* 0x000f6200000e0000 */
[----:B------:R-:W-:Y:S01]  /*0650*/  LOP3.LUT R4, R4, 0xffffff80, RZ, 0xc0, !PT ;  /* 0xffffff8004047812 */ /* 0x000fe200078ec0ff */
[----:B------:R-:W1:Y:S01]  /*0660*/  F2I.U32.TRUNC.NTZ R9, R9 ;  /* 0x0000000900097305 */ /* 0x000e62000020f000 */
[----:B------:R-:W-:Y:S01]  /*0670*/  SHF.R.S32.HI R8, RZ, 0x1f, R3 ;  /* 0x0000001fff087819 */ /* 0x000fe20000011403 */
[----:B------:R-:W-:Y:S02]  /*0680*/  NOP ;  /* 0x0000000000007918 */ /* 0x000fe40000000000 */
[----:B------:R-:W-:Y:S01]  /*0690*/  IMAD.IADD R4, R11, 0x1, -R4 ;  /* 0x000000010b047824 */ /* 0x000fe200078e0a04 */
[----:B------:R-:W-:Y:S01]  /*06a0*/  LEA.HI R8, R8, R3, RZ, 0x2 ;  /* 0x0000000308087211 */ /* 0x000fe200078f10ff */
[----:B------:R-:W1:Y:S03]  /*06b0*/  LDC R11, c[0x0][0x144] ;  /* 0x00005100ff0b7b82 */ /* 0x000e660000000800 */
[----:B------:R-:W-:-:S02]  /*06c0*/  SHF.R.S32.HI R5, RZ, 0x1f, R4 ;  /* 0x0000001fff057819 */ /* 0x000fc40000011404 */
[----:B------:R-:W-:Y:S02]  /*06d0*/  LOP3.LUT R8, R8, 0x3ffffffc, RZ, 0xc0, !PT ;  /* 0x3ffffffc08087812 */ /* 0x000fe400078ec0ff */
        /* <DEDUP_REMOVED lines=27> */
.L_x_2969:
[----:B------:R-:W5:Y:S01]  /*0890*/  SHFL.IDX PT, R13, R0, RZ, 0x1f ;  /* 0x00001fff000d7589 */ /* 0x000f6200000e0000 */
[----:B-1----:R-:W1:Y:S01]  /*08a0*/  S2UR UR4, SR_CTAID.X ;  /* 0x00000000000479c3 */ /* 0x002e620000002500 */
[----:B------:R-:W-:Y:S01]  /*08b0*/  LOP3.LUT R10, R10, 0x3ffffffc, RZ, 0xc0, !PT ;  /* 0x3ffffffc0a0a7812 */ /* 0x000fe200078ec0ff */
[----:B------:R-:W-:Y:S01]  /*08c0*/  IMAD.IADD R5, R6, 0x1, -R5 ;  /* 0x0000000106057824 */ /* 0x000fe200078e0a05 */
[----:B------:R-:W-:Y:S01]  /*08d0*/  NOP ;  /* 0x0000000000007918 */ /* 0x000fe20000000000 */
[----:B------:R-:W-:Y:S02]  /*08e0*/  IMAD.IADD R8, R3, 0x1, -R8 ;  /* 0x0000000103087824 */ /* 0x000fe400078e0a08 */
[----:B------:R-:W-:Y:S02]  /*08f0*/  IMAD.IADD R10, R7, 0x1, -R10 ;  /* 0x00000001070a7824 */ /* 0x000fe400078e0a0a */
[----:B------:R-:W2:Y:S01]  /*0900*/  LDC R7, c[0x0][0x140] ;  /* 0x00005000ff077b82 */ /* 0x000ea20000000800 */
[----:B------:R-:W-:-:S02]  /*0910*/  IMAD R8, R8, 0x4, R5 ;  /* 0x0000000408087824 */ /* 0x000fc400078e0205 */
[----:B------:R-:W-:Y:S02]  /*0920*/  IMAD R10, R10, 0x4, R5 ;  /* 0x000000040a0a7824 */ /* 0x000fe400078e0205 */
[----:B------:R-:W-:Y:S01]  /*0930*/  IMAD.MOV R6, RZ, RZ, -R9 ;  /* 0x000000ffff067224 */ /* 0x000fe200078e0a09 */
[----:B------:R-:W-:Y:S02]  /*0940*/  LEA.HI R3, R8, R8, RZ, 0x1 ;  /* 0x0000000808037211 */ /* 0x000fe400078f08ff */
[----:B------:R-:W-:Y:S02]  /*0950*/  LEA.HI R5, R10, R10, RZ, 0x1 ;  /* 0x0000000a0a057211 */ /* 0x000fe400078f08ff */
[----:B------:R-:W-:Y:S02]  /*0960*/  LOP3.LUT R3, R3, 0xfffffffe, RZ, 0xc0, !PT ;  /* 0xfffffffe03037812 */ /* 0x000fe400078ec0ff */
[----:B------:R-:W-:Y:S02]  /*0970*/  LOP3.LUT R5, R5, 0xfffffffe, RZ, 0xc0, !PT ;  /* 0xfffffffe05057812 */ /* 0x000fe400078ec0ff */
[----:B-----5:R-:W-:Y:S01]  /*0980*/  ISETP.NE.AND P0, PT, R13, RZ, PT ;  /* 0x000000ff0d00720c */ /* 0x020fe20003f05270 */
[----:B-1----:R-:W-:-:S02]  /*0990*/  IMAD R6, R11, R6, UR4 ;  /* 0x000000040b067e24 */ /* 0x002fc4000f8e0206 */
[----:B------:R-:W-:Y:S02]  /*09a0*/  IMAD.IADD R3, R8, 0x1, -R3 ;  /* 0x0000000108037824 */ /* 0x000fe400078e0a03 */
[----:B------:R-:W-:-:S03]  /*09b0*/  IMAD.IADD R5, R10, 0x1, -R5 ;  /* 0x000000010a057824 */ /* 0x000fc600078e0a05 */
[-C--:B------:R-:W-:Y:S02]  /*09c0*/  ISETP.NE.AND P3, PT, R3, R6.reuse, PT ;  /* 0x000000060300720c */ /* 0x080fe40003f65270 */
[----:B------:R-:W-:-:S03]  /*09d0*/  ISETP.NE.AND P5, PT, R5, R6, PT ;  /* 0x000000060500720c */ /* 0x000fc60003fa5270 */
[----:B------:R-:W-:Y:S10]  /*09e0*/  @P0 BRA `(.L_x_2970) ;  /* 0x0000000000480947 */ /* 0x000ff40003800000 */
        /* <DEDUP_REMOVED lines=18> */
.L_x_2970:
[----:B------:R-:W5:Y:S01]  /*0b10*/  SHFL.IDX PT, R6, R0, RZ, 0x1f ;  /* 0x00001fff00067589 */ /* 0x000f6200000e0000 */
[----:B------:R-:W-:Y:S01]  /*0b20*/  IMAD.SHL.U32 R3, R8, 0x4, RZ ;  /* 0x0000000408037824 */ /* 0x000fe200078e00ff */
[----:B------:R-:W-:Y:S01]  /*0b30*/  LOP3.LUT P0, RZ, R4, 0x7, RZ, 0xc0, !PT ;  /* 0x0000000704ff7812 */ /* 0x000fe2000780c0ff */
[----:B------:R-:W-:Y:S01]  /*0b40*/  IMAD.SHL.U32 R5, R10, 0x4, RZ ;  /* 0x000000040a057824 */ /* 0x000fe200078e00ff */
[----:B------:R-:W-:Y:S01]  /*0b50*/  ISETP.NE.AND P2, PT, R2, RZ, PT ;  /* 0x000000ff0200720c */ /* 0x000fe20003f45270 */
[----:B------:R-:W-:Y:S01]  /*0b60*/  IMAD.MOV.U32 R23, RZ, RZ, 0x1 ;  /* 0x00000001ff177424 */ /* 0x000fe200078e00ff */
[----:B------:R-:W-:Y:S01]  /*0b70*/  LOP3.LUT R11, R8, 0xc, R3, 0x78, !PT ;  /* 0x0000000c080b7812 */ /* 0x000fe200078e7803 */
[----:B------:R-:W-:Y:S01]  /*0b80*/  IMAD.MOV.U32 R22, RZ, RZ, 0x1 ;  /* 0x00000001ff167424 */ /* 0x000fe200078e00ff */
[----:B------:R-:W-:Y:S01]  /*0b90*/  LOP3.LUT R9, R10, 0xc, R5, 0x78, !PT ;  /* 0x0000000c0a097812 */ /* 0x000fe200078e7805 */
[----:B------:R-:W-:Y:S01]  /*0ba0*/  NOP ;  /* 0x0000000000007918 */ /* 0x000fe20000000000 */
[----:B------:R-:W-:Y:S01]  /*0bb0*/  @P3 LEA.HI R3, R11, R11, RZ, 0x1 ;  /* 0x0000000b0b033211 */ /* 0x000fe200078f08ff */
[----:B------:R1:W-:Y:S01]  /*0bc0*/  STL [R1+0x4], R11 ;  /* 0x0000040b01007387 */ /* 0x0003e20000100800 */
[----:B------:R-:W-:-:S02]  /*0bd0*/  @P5 LEA.HI R5, R9, R9, RZ, 0x1 ;  /* 0x0000000909055211 */ /* 0x000fc400078f08ff */
[----:B------:R-:W-:Y:S01]  /*0be0*/  @P3 SHF.R.S32.HI R3, RZ, 0x1, R3 ;  /* 0x00000001ff033819 */ /* 0x000fe20000011403 */
[----:B------:R1:W-:Y:S01]  /*0bf0*/  STL [R1], R9 ;  /* 0x0000000901007387 */ /* 0x0003e20000100800 */
[----:B------:R-:W-:Y:S02]  /*0c00*/  @P5 SHF.R.S32.HI R5, RZ, 0x1, R5 ;  /* 0x00000001ff055819 */ /* 0x000fe40000011405 */
[-C--:B------:R-:W-:Y:S02]  /*0c10*/  @P3 ISETP.NE.AND P6, PT, R3, R12.reuse, PT ;  /* 0x0000000c0300320c */ /* 0x080fe40003fc5270 */
[----:B------:R-:W-:Y:S02]  /*0c20*/  @P5 ISETP.NE.AND P4, PT, R5, R12, PT ;  /* 0x0000000c0500520c */ /* 0x000fe40003f85270 */
[----:B------:R-:W-:Y:S02]  /*0c30*/  @P3 SEL R23, RZ, 0x1, P6 ;  /* 0x00000001ff173807 */ /* 0x000fe40003000000 */
[----:B-----5:R-:W-:-:S02]  /*0c40*/  ISETP.NE.AND P3, PT, R6, RZ, PT ;  /* 0x000000ff0600720c */ /* 0x020fc40003f65270 */
[----:B------:R-:W-:Y:S02]  /*0c50*/  ISETP.LT.U32.AND P6, PT, R11, 0x2, !P0 ;  /* 0x000000020b00780c */ /* 0x000fe400047c1070 */
[----:B------:R-:W-:Y:S02]  /*0c60*/  ISETP.LT.U32.AND P0, PT, R9, 0x2, !P0 ;  /* 0x000000020900780c */ /* 0x000fe40004701070 */
[----:B--2---:R-:W-:Y:S02]  /*0c70*/  ISETP.EQ.U32.AND P1, PT, R7, 0x1, PT ;  /* 0x000000010700780c */ /* 0x004fe40003f22070 */
[----:B------:R-:W-:Y:S02]  /*0c80*/  SEL R2, RZ, 0x1, !P6 ;  /* 0x00000001ff027807 */ /* 0x000fe40007000000 */
[----:B------:R-:W-:Y:S02]  /*0c90*/  SEL R3, RZ, 0x1, !P0 ;  /* 0x00000001ff037807 */ /* 0x000fe40004000000 */
[----:B------:R-:W-:Y:S01]  /*0ca0*/  @P5 SEL R22, RZ, 0x1, P4 ;  /* 0x00000001ff165807 */ /* 0x000fe20002000000 */
[----:B-1----:R-:W-:Y:S06]  /*0cb0*/  @P3 BRA `(.L_x_2971) ;  /* 0x0000000000483947 */ /* 0x002fec0003800000 */
        /* <DEDUP_REMOVED lines=14> */
[----:B------:R1:W1:Y:S01]  /*0da0*/  SYNCS.EXCH.64 URZ, [UR8+0x368c0], UR6 ;  /* 0x0368c006083f75b2 */ /* 0x0002620008000100 */
[----:B------:R1:W1:Y:S01]  /*0db0*/  SYNCS.EXCH.64 URZ, [UR8+0x368b8], UR4 ;  /* 0x0368b804083f75b2 */ /* 0x0002620008000100 */
[----:B------:R1:W1:Y:S01]  /*0dc0*/  SYNCS.EXCH.64 URZ, [UR8+0x368c8], UR6 ;  /* 0x0368c806083f75b2 */ /* 0x0002620008000100 */
[----:B------:R-:W-:Y:S01]  /*0dd0*/  NOP ;  /* 0x0000000000007918 */ /* 0x000fe20000000000 */
.L_x_2971:
[----:B------:R-:W-:Y:S01]  /*0de0*/  LOP3.LUT R23, R23, R2, RZ, 0xc0, !PT ;  /* 0x0000000217177212 */ /* 0x000fe200078ec0ff */
[----:B------:R-:W-:Y:S01]  /*0df0*/  NOP ;  /* 0x0000000000007918 */ /* 0x000fe20000000000 */
[----:B------:R-:W-:Y:S01]  /*0e00*/  LOP3.LUT R22, R22, R3, RZ, 0xc0, !PT ;  /* 0x0000000316167212 */ /* 0x000fe200078ec0ff */
[----:B------:R-:W-:Y:S06]  /*0e10*/  @!P1 BRA `(.L_x_2972) ;  /* 0x0000000000089947 */ /* 0x000fec0003800000 */
[----:B-1234-:R-:W-:Y:S01]  /*0e20*/  UCGABAR_ARV ;  /* 0x00000000000079c7 */ /* 0x01efe20008000000 */
[----:B------:R-:W-:Y:S05]  /*0e30*/  BRA `(.L_x_2973) ;  /* 0x0000000000047947 */ /* 0x000fea0003800000 */
.L_x_2972:
[----:B-1234-:R-:W-:Y:S01]  /*0e40*/  NOP ;  /* 0x0000000000007918 */ /* 0x01efe20000000000 */
.L_x_2973:
[----:B------:R-:W-:Y:S05]  /*0e50*/  @!P1 BRA `(.L_x_2974) ;  /* 0x00000000000c9947 */ /* 0x000fea0003800000 */
[----:B------:R-:W-:Y:S01]  /*0e60*/  UCGABAR_WAIT ;  /* 0x0000000000007dc7 */ /* 0x000fe20008000000 */
[----:B------:R-:W-:Y:S01]  /*0e70*/  CCTL.IVALL ;  /* 0x00000000ff00798f */ /* 0x000fe20002000000 */
[----:B------:R-:W-:Y:S05]  /*0e80*/  BRA `(.L_x_2975) ;  /* 0x0000000000047947 */ /* 0x000fea0003800000 */
.L_x_2974:
[----:B------:R-:W-:Y:S06]  /*0e90*/  BAR.SYNC.DEFER_BLOCKING 0x0 ;  /* 0x0000000000007b1d */ /* 0x000fec0000010000 */
.L_x_2975:
[----:B------:R-:W-:-:S05]  /*0ea0*/  IMAD.MOV.U32 R2, RZ, RZ, 0x1 ;  /* 0x00000001ff027424 */ /* 0x000fca00078e00ff */
[----:B------:R-:W-:-:S05]  /*0eb0*/  SEL R2, R2, 0x2, !P2 ;  /* 0x0000000202027807 */ /* 0x000fca0005000000 */
[----:B------:R1:W-:Y:S01]  /*0ec0*/  STL [R1+0x1c], R2 ;  /* 0x00001c0201007387 */ /* 0x0003e20000100800 */
[----:B------:R-:W-:Y:S05]  /*0ed0*/  @!P2 BRA `(.L_x_2976) ;  /* 0x000000a00098a947 */ /* 0x000fea0003800000 */
.L_x_2977:
        /* <DEDUP_REMOVED lines=9> */
[----:B------:R-:W2:Y:S01]  /*0f70*/  LDL.LU R8, [R1+0x1c] ;  /* 0x00001c0001087983 */ /* 0x000ea20000300800 */
[----:B-1----:R-:W1:Y:S01]  /*0f80*/  S2R R2, SR_TID.X ;  /* 0x0000000000027919 */ /* 0x002e620000002100 */
[----:B------:R-:W3:Y:S01]  /*0f90*/  S2UR UR5, SR_CgaCtaId ;  /* 0x00000000000579c3 */ /* 0x000ee20000008800 */
[----:B-1----:R-:W-:-:S05]  /*0fa0*/  VIADD R0, R2, 0xffffff80 ;  /* 0xffffff8002007836 */ /* 0x002fca0000000000 */
[----:B------:R-:W-:-:S04]  /*0fb0*/  SHF.R.S32.HI R3, RZ, 0x1f, R0 ;  /* 0x0000001fff037819 */ /* 0x000fc80000011400 */
[----:B------:R-:W-:-:S04]  /*0fc0*/  LEA.HI R2, R3, R0, RZ, 0x7 ;  /* 0x0000000003027211 */ /* 0x000fc800078f38ff */
[----:B------:R-:W-:Y:S02]  /*0fd0*/  LOP3.LUT R5, R2, 0xffffff80, RZ, 0xc0, !PT ;  /* 0xffffff8002057812 */ /* 0x000fe400078ec0ff */
[----:B------:R-:W-:-:S03]  /*0fe0*/  LEA.HI R6, R3, R0, RZ, 0x4 ;  /* 0x0000000003067211 */ /* 0x000fc600078f20ff */
[----:B------:R-:W-:Y:S01]  /*0ff0*/  IMAD.IADD R206, R0, 0x1, -R5 ;  /* 0x0000000100ce7824 */ /* 0x000fe200078e0a05 */
[----:B------:R-:W1:Y:S01]  /*1000*/  S2UR UR6, SR_SWINHI ;  /* 0x00000000000679c3 */ /* 0x000e620000002f00 */
[----:B------:R-:W-:-:S03]  /*1010*/  LOP3.LUT R7, R6, 0x3fffff0, RZ, 0xc0, !PT ;  /* 0x03fffff006077812 */ /* 0x000fc600078ec0ff */
[----:B------:R-:W-:Y:S02]  /*1020*/  SHF.R.S32.HI R5, RZ, 0x1f, R206 ;  /* 0x0000001fff057819 */ /* 0x000fe400000114ce */
[----:B------:R-:W-:Y:S02]  /*1030*/  SHF.R.S32.HI R9, RZ, 0x4, R6 ;  /* 0x00000004ff097819 */ /* 0x000fe40000011406 */
[----:B------:R-:W-:Y:S01]  /*1040*/  LEA.HI R4, R5, R206, RZ, 0x2 ;  /* 0x000000ce05047211 */ /* 0x000fe200078f10ff */
[----:B------:R-:W-:Y:S01]  /*1050*/  IMAD.IADD R7, R0, 0x1, -R7 ;  /* 0x0000000100077824 */ /* 0x000fe200078e0a07 */
[----:B------:R-:W-:Y:S02]  /*1060*/  LEA.HI R210, R3, R0, RZ, 0x5 ;  /* 0x0000000003d27211 */ /* 0x000fe400078f28ff */
[----:B------:R-:W-:Y:S02]  /*1070*/  LEA.HI R6, R6, R9, RZ, 0x1 ;  /* 0x0000000906067211 */ /* 0x000fe400078f08ff */
[----:B------:R-:W-:-:S02]  /*1080*/  SHF.R.S32.HI R0, RZ, 0x2, R4 ;  /* 0x00000002ff007819 */ /* 0x000fc40000011404 */
[----:B------:R-:W-:Y:S02]  /*1090*/  SHF.R.S32.HI R3, RZ, 0x1f, R4 ;  /* 0x0000001fff037819 */ /* 0x000fe40000011404 */
[----:B------:R-:W-:Y:S02]  /*10a0*/  LOP3.LUT R6, R6, 0x1ffffffe, RZ, 0xc0, !PT ;  /* 0x1ffffffe06067812 */ /* 0x000fe400078ec0ff */
[----:B------:R-:W-:Y:S02]  /*10b0*/  SHF.R.S32.HI R210, RZ, 0x5, R210 ;  /* 0x00000005ffd27819 */ /* 0x000fe400000114d2 */
[----:B------:R-:W-:Y:S02]  /*10c0*/  LEA.HI R3, R3, R0, RZ, 0x3 ;  /* 0x0000000003037211 */ /* 0x000fe400078f18ff */
[----:B------:R-:W-:Y:S01]  /*10d0*/  SHF.R.S32.HI R209, RZ, 0x7, R2 ;  /* 0x00000007ffd17819 */ /* 0x000fe20000011402 */
[----:B------:R-:W-:Y:S01]  /*10e0*/  UMOV UR4, 0x400 ;  /* 0x0000040000047882 */ /* 0x000fe20000000000 */
[----:B------:R-:W-:Y:S01]  /*10f0*/  IMAD.IADD R6, R9, 0x1, -R6 ;  /* 0x0000000109067824 */ /* 0x000fe200078e0a06 */
[----:B------:R-:W-:Y:S01]  /*1100*/  LOP3.LUT R3, R3, 0xfffffff8, RZ, 0xc0, !PT ;  /* 0xfffffff803037812 */ /* 0x000fe200078ec0ff */
[----:B------:R-:W-:Y:S01]  /*1110*/  IMAD R7, R210, 0x10, R7 ;  /* 0x00000010d2077824 */ /* 0x000fe200078e0207 */
[----:B---3--:R-:W-:Y:S01]  /*1120*/  ULEA UR8, UR5, UR4, 0x18 ;  /* 0x0000000405087291 */ /* 0x008fe2000f8ec03f */
[----:B------:R-:W-:-:S02]  /*1130*/  LEA.HI R5, R5, R206, RZ, 0x5 ;  /* 0x000000ce05057211 */ /* 0x000fc400078f28ff */
[----:B------:R-:W-:Y:S01]  /*1140*/  LEA.HI R2, R2, R209, RZ, 0x1 ;  /* 0x000000d102027211 */ /* 0x000fe200078f08ff */
[----:B------:R-:W-:Y:S02]  /*1150*/  IMAD R6, R7, 0x8, R6 ;  /* 0x0000000807067824 */ /* 0x000fe400078e0206 */
[----:B------:R-:W-:Y:S01]  /*1160*/  IMAD.IADD R7, R0, 0x1, -R3 ;  /* 0x0000000100077824 */ /* 0x000fe200078e0a03 */
[----:B------:R-:W-:Y:S02]  /*1170*/  LOP3.LUT R3, R4, 0x7ffffffc, RZ, 0xc0, !PT ;  /* 0x7ffffffc04037812 */ /* 0x000fe400078ec0ff */
[----:B------:R-:W-:Y:S02]  /*1180*/  SHF.R.S32.HI R0, RZ, 0x5, R5 ;  /* 0x00000005ff007819 */ /* 0x000fe40000011405 */
[----:B------:R-:W-:Y:S01]  /*1190*/  LOP3.LUT R2, R2, 0x3fffffe, RZ, 0xc0, !PT ;  /* 0x03fffffe02027812 */ /* 0x000fe200078ec0ff */
[----:B------:R-:W-:Y:S01]  /*11a0*/  UMOV UR4, UR8 ;  /* 0x0000000800047c82 */ /* 0x000fe20008000000 */
[----:B-1----:R-:W-:Y:S01]  /*11b0*/  UMOV UR5, UR6 ;  /* 0x0000000600057c82 */ /* 0x002fe20008000000 */
[----:B------:R-:W-:-:S02]  /*11c0*/  IMAD.MOV.U32 R212, RZ, RZ, -0x2 ;  /* 0xfffffffeffd47424 */ /* 0x000fc400078e00ff */
[----:B------:R-:W-:Y:S02]  /*11d0*/  IMAD.U32 R18, RZ, RZ, UR4 ;  /* 0x00000004ff127e24 */ /* 0x000fe4000f8e00ff */
[----:B------:R-:W-:Y:S02]  /*11e0*/  IMAD.U32 R19, RZ, RZ, UR5 ;  /* 0x00000005ff137e24 */ /* 0x000fe4000f8e00ff */
[----:B------:R-:W-:Y:S02]  /*11f0*/  IMAD.IADD R3, R206, 0x1, -R3 ;  /* 0x00000001ce037824 */ /* 0x000fe400078e0a03 */
[----:B------:R-:W-:Y:S02]  /*1200*/  IMAD.SHL.U32 R5, R6, 0x8, RZ ;  /* 0x0000000806057824 */ /* 0x000fe400078e00ff */
[----:B------:R-:W-:Y:S02]  /*1210*/  IMAD R7, R0, 0x10, R7 ;  /* 0x0000001000077824 */ /* 0x000fe400078e0207 */
[----:B------:R-:W-:-:S02]  /*1220*/  IMAD.IADD R2, R209, 0x1, -R2 ;  /* 0x00000001d1027824 */ /* 0x000fc400078e0a02 */
[----:B------:R-:W-:Y:S02]  /*1230*/  IMAD.U32 R16, RZ, RZ, UR8 ;  /* 0x00000008ff107e24 */ /* 0x000fe4000f8e00ff */
[----:B------:R-:W-:Y:S02]  /*1240*/  IMAD R212, R3, R212, 0x70 ;  /* 0x0000007003d47424 */ /* 0x000fe400078e02d4 */
[----:B------:R-:W-:Y:S01]  /*1250*/  IMAD.WIDE R18, R5, 0x2, R18 ;  /* 0x0000000205127825 */ /* 0x000fe200078e0212 */
[----:B------:R-:W-:-:S03]  /*1260*/  UMOV UR61, URZ ;  /* 0x0000003f003d7c82 */ /* 0x000fc60008000000 */
[----:B------:R-:W-:Y:S02]  /*1270*/  IMAD R211, R2, 0x40, R7 ;  /* 0x0000004002d37824 */ /* 0x000fe400078e0207 */
[----:B------:R-:W-:Y:S02]  /*1280*/  IMAD.U32 R204, RZ, RZ, UR7 ;  /* 0x00000007ffcc7e24 */ /* 0x000fe4000f8e00ff */
[----:B------:R-:W-:Y:S01]  /*1290*/  IMAD.MOV.U32 R205, RZ, RZ, RZ ;  /* 0x000000ffffcd7224 */ /* 0x000fe200078e00ff */
[----:B------:R-:W-:Y:S01]  /*12a0*/  UMOV UR38, URZ ;  /* 0x0000003f00267c82 */ /* 0x000fe20008000000 */
[----:B--2---:R-:W-:-:S07]  /*12b0*/  LOP3.LUT R17, R8, 0x1, RZ, 0xfc, !PT ;  /* 0x0000000108117812 */ /* 0x004fce00078efcff */
.L_x_3004:
[----:B------:R-:W1:Y:S01]  /*12c0*/  SHFL.IDX PT, R0, R209, RZ, 0x1f ;  /* 0x00001fffd1007589 */ /* 0x000e6200000e0000 */
[----:B--2---:R-:W2:Y:S01]  /*12d0*/  LDC R81, c[0x0][0x2e0] ;  /* 0x0000b800ff517b82 */ /* 0x004ea20000000800 */
[----:B------:R-:W-:Y:S01]  /*12e0*/  R2UR UR12, R16 ;  /* 0x00000000100c72ca */ /* 0x000fe200000e0000 */
[----:B------:R-:W-:Y:S01]  /*12f0*/  ULDC UR4, c[0x0][0xda8] ;  /* 0x00036a0000047ab9 */ /* 0x000fe20000000800 */
[----:B------:R-:W-:Y:S01]  /*1300*/  ULDC.64 UR8, c[0x0][0x3f8] ;  /* 0x0000fe0000087ab9 */ /* 0x000fe20000000a00 */
[----:B------:R-:W-:Y:S01]  /*1310*/  R2UR UR10, R204 ;  /* 0x00000000cc0a72ca */ /* 0x000fe200000e0000 */
[----:B------:R-:W-:Y:S01]  /*1320*/  UISETP.NE.AND UP1, UPT, UR4, 0x1, UPT ;  /* 0x000000010400788c */ /* 0x000fe2000bf25270 */
[----:B------:R-:W-:Y:S01]  /*1330*/  IMAD.MOV.U32 R2, RZ, RZ, RZ ;  /* 0x000000ffff027224 */ /* 0x000fe200078e00ff */
[----:B------:R-:W-:Y:S01]  /*1340*/  UISETP.NE.U32.AND UP0, UPT, UR8, URZ, UPT ;  /* 0x0000003f0800728c */ /* 0x000fe2000bf05070 */
[----:B------:R-:W-:Y:S01]  /*1350*/  ULDC UR5, c[0x0][0xdb4] ;  /* 0x00036d0000057ab9 */ /* 0x000fe20000000800 */
[----:B------:R-:W-:-:S02]  /*1360*/  ULDC UR6, c[0x0][0x404] ;  /* 0x0001010000067ab9 */ /* 0x000fc40000000800 */
[----:B------:R-:W-:Y:S02]  /*1370*/  UISETP.NE.AND.EX UP0, UPT, UR9, URZ, UPT, UP0 ;  /* 0x0000003f0900728c */ /* 0x000fe4000bf05300 */
[----:B------:R-:W-:Y:S02]  /*1380*/  UISETP.NE.AND UP2, UPT, UR5, 0x1, UPT ;  /* 0x000000010500788c */ /* 0x000fe4000bf45270 */
[----:B------:R-:W-:Y:S02]  /*1390*/  UIADD3 UR9, UR12, 0x15400, URZ ;  /* 0x000154000c097890 */ /* 0x000fe4000fffe03f */
[----:B------:R-:W-:Y:S01]  /*13a0*/  USEL UR6, UR6, 0x1, UP0 ;  /* 0x0000000106067887 */ /* 0x000fe20008000000 */
[----:B------:R-:W-:Y:S01]  /*13b0*/  @UP1 ULDC UR5, c[0x0][0xdac] ;  /* 0x00036b0000051ab9 */ /* 0x000fe20000000800 */
[----:B------:R-:W-:Y:S01]  /*13c0*/  ULOP3.LUT UP0, URZ, UR9, 0x9f, URZ, 0xc0, !UPT ;  /* 0x0000009f093f7892 */ /* 0x000fe2000f80c03f */
[----:B------:R-:W-:Y:S01]  /*13d0*/  UMOV UR11, UR10 ;  /* 0x0000000a000b7c82 */ /* 0x000fe20008000000 */
[----:B-1----:R-:W-:-:S02]  /*13e0*/  R2UR UR7, R0 ;  /* 0x00000000000772ca */ /* 0x002fc400000e0000 */
[----:B--2---:R-:W-:Y:S01]  /*13f0*/  IMAD R81, R81, UR6, RZ ;  /* 0x0000000651517c24 */ /* 0x004fe2000f8e02ff */
[----:B------:R-:W-:Y:S01]  /*1400*/  @UP1 ULDC UR6, c[0x0][0xdb0] ;  /* 0x00036c0000061ab9 */ /* 0x000fe20000000800 */
[----:B------:R-:W-:Y:S02]  /*1410*/  PLOP3.LUT P0, PT, PT, PT, UP0, 0x80, 0x0 ;  /* 0x000000000000781c */ /* 0x000fe40003f0f008 */
[----:B------:R-:W-:-:S04]  /*1420*/  VIADD R3, R81, 0x6f ;  /* 0x0000006f51037836 */ /* 0x000fc80000000000 */
[----:B------:R-:W-:-:S03]  /*1430*/  IMAD.HI R2, R3, -0x6db6db6d, R2 ;  /* 0x9249249303027827 */ /* 0x000fc600078e0202 */
        /* <DEDUP_REMOVED lines=34> */
.L_x_2978:
[----:B------:R-:W-:Y:S02]  /*1660*/  R2UR UR4, R16 ;  /* 0x00000000100472ca */ /* 0x000fe400000e0000 */
[----:B------:R-:W-:Y:S02]  /*1670*/  LOP3.LUT R0, R205, 0x1, RZ, 0xc0, !PT ;  /* 0x00000001cd007812 */ /* 0x000fe400078ec0ff */
[----:B------:R-:W-:Y:S02]  /*1680*/  ISETP.NE.AND P0, PT, R17, 0x3, PT ;  /* 0x000000031100780c */ /* 0x000fe40003f05270 */
[----:B------:R-:W-:-:S07]  /*1690*/  SHF.L.U32 R0, R0, 0x1f, RZ ;  /* 0x0000001f00007819 */ /* 0x000fce00000006ff */
[----:B------:R-:W1:Y:S02]  /*16a0*/  SYNCS.PHASECHK.TRANS64.TRYWAIT P1, [UR4+0x36800], R0 ;  /* 0x03680000ff0075a7 */ /* 0x000e640008020144 */
[----:B-1----:R-:W-:Y:S05]  /*16b0*/  @!P1 BRA `(.L_x_2979) ;  /* 0x000000d0001c9947 */ /* 0x002fea0003800000 */
.L_x_3070:
[----:B------:R-:W-:Y:S05]  /*16c0*/  @!P0 BRA `(.L_x_2980) ;  /* 0x0000000000048947 */ /* 0x000fea0003800000 */
[----:B------:R-:W-:Y:S01]  /*16d0*/  BPT.TRAP 0x1 ;  /* 0x000000040000795c */ /* 0x000fe20000300000 */
.L_x_2980:
[----:B------:R-:W-:Y:S01]  /*16e0*/  R2UR UR4, R16 ;  /* 0x00000000100472ca */ /* 0x000fe200000e0000 */
[----:B------:R-:W-:Y:S02]  /*16f0*/  IMAD.U32 R2, RZ, RZ, UR38 ;  /* 0x00000026ff027e24 */ /* 0x000fe4000f8e00ff */
[----:B-1----:R-:W-:-:S05]  /*1700*/  IMAD.U32 R3, RZ, RZ, UR61 ;  /* 0x0000003dff037e24 */ /* 0x002fca000f8e00ff */
[----:B------:R-:W-:-:S05]  /*1710*/  SHF.L.U32 R3, R3, 0x1f, RZ ;  /* 0x0000001f03037819 */ /* 0x000fca00000006ff */
[----:B------:R-:W-:-:S04]  /*1720*/  LEA R2, R2, UR4, 0x3 ;  /* 0x0000000402027c11 */ /* 0x000fc8000f8e18ff */
[----:B------:R1:W2:Y:S01]  /*1730*/  SYNCS.PHASECHK.TRANS64.TRYWAIT P1, [R2+URZ+0x36830], R3 ;  /* 0x03683003020075a7 */ /* 0x0002a2000802017f */
[----:B------:R-:W-:Y:S05]  /*1740*/  @!P0 BRA `(.L_x_2981) ;  /* 0x0000000000048947 */ /* 0x000fea0003800000 */
[----:B------:R-:W-:Y:S01]  /*1750*/  BPT.TRAP 0x1 ;  /* 0x000000040000795c */ /* 0x000fe20000300000 */
.L_x_2981:
[----:B--2---:R-:W-:Y:S05]  /*1760*/  @P1 BRA `(.L_x_2982) ;  /* 0x0000000000081947 */ /* 0x004fea0003800000 */
[----:B------:R-:W2:Y:S02]  /*1770*/  SYNCS.PHASECHK.TRANS64.TRYWAIT P1, [R2+URZ+0x36830], R3 ;  /* 0x03683003020075a7 */ /* 0x000ea4000802017f */
[----:B--2---:R-:W-:Y:S05]  /*1780*/  @!P1 BRA `(.L_x_2983) ;  /* 0x000000d000049947 */ /* 0x004fea0003800000 */
.L_x_2982:
[----:B------:R-:W-:Y:S05]  /*1790*/  WARPSYNC.ALL ;  /* 0x0000000000007948 */ /* 0x000fea0003800000 */
[----:B------:R-:W-:Y:S01]  /*17a0*/  R2UR UR4, R16 ;  /* 0x00000000100472ca */ /* 0x000fe200000e0000 */
[----:B------:R-:W-:Y:S01]  /*17b0*/  WARPGROUP.ARRIVE ;  /* 0x00000000000079c5 */ /* 0x000fe20000000000 */
[----:B------:R-:W-:Y:S01]  /*17c0*/  UMOV UR57, 0x40000040 ;  /* 0x4000004000397882 */ /* 0x000fe20000000000 */
[----:B------:R-:W-:Y:S01]  /*17d0*/  UMOV UR59, 0x40000040 ;  /* 0x40000040003b7882 */ /* 0x000fe20000000000 */
[----:B------:R-:W-:Y:S01]  /*17e0*/  UMOV UR9, UR57 ;  /* 0x0000003900097c82 */ /* 0x000fe20008000000 */
[----:B------:R-:W-:Y:S01]  /*17f0*/  UMOV UR11, 0x40000040 ;  /* 0x40000040000b7882 */ /* 0x000fe20000000000 */
[----:B------:R-:W-:Y:S01]  /*1800*/  UMOV UR13, UR57 ;  /* 0x00000039000d7c82 */ /* 0x000fe20008000000 */
[----:B------:R-:W-:Y:S01]  /*1810*/  UMOV UR15, 0x40000040 ;  /* 0x40000040000f7882 */ /* 0x000fe20000000000 */
[----:B------:R-:W-:Y:S01]  /*1820*/  UMOV UR17, UR57 ;  /* 0x0000003900117c82 */ /* 0x000fe20008000000 */
[----:B------:R-:W-:Y:S01]  /*1830*/  UMOV UR19, 0x40000040 ;  /* 0x4000004000137882 */ /* 0x000fe20000000000 */
[----:B------:R-:W-:Y:S01]  /*1840*/  UMOV UR21, UR57 ;  /* 0x0000003900157c82 */ /* 0x000fe20008000000 */
[----:B------:R-:W-:Y:S01]  /*1850*/  UMOV UR23, 0x40000040 ;  /* 0x4000004000177882 */ /* 0x000fe20000000000 */
[----:B------:R-:W-:Y:S01]  /*1860*/  UMOV UR27, 0x40000040 ;  /* 0x40000040001b7882 */ /* 0x000fe20000000000 */
[----:B------:R-:W-:Y:S01]  /*1870*/  UIADD3 UR4, UR4, 0x21400, URZ ;  /* 0x0002140004047890 */ /* 0x000fe2000fffe03f */
[----:B------:R-:W-:Y:S01]  /*1880*/  MOV R4, UR38 ;  /* 0x0000002600047c02 */ /* 0x000fe20008000f00 */
[----:B------:R-:W-:Y:S01]  /*1890*/  UMOV UR31, 0x40000040 ;  /* 0x40000040001f7882 */ /* 0x000fe20000000000 */
[----:B------:R-:W-:Y:S01]  /*18a0*/  UMOV UR35, 0x40000040 ;  /* 0x4000004000237882 */ /* 0x000fe20000000000 */
[----:B------:R-:W-:Y:S01]  /*18b0*/  USHF.R.U32.HI UR5, URZ, 0x4, UR4 ;  /* 0x000000043f057899 */ /* 0x000fe20008011604 */
[----:B------:R-:W-:Y:S01]  /*18c0*/  MOV R5, UR36 ;  /* 0x0000002400057c02 */ /* 0x000fe20008000f00 */
[----:B------:R-:W-:Y:S01]  /*18d0*/  ULOP3.LUT UR4, UR37, 0x10000, URZ, 0xfc, !UPT ;  /* 0x0001000025047892 */ /* 0x000fe2000f8efc3f */
[----:B------:R-:W-:Y:S01]  /*18e0*/  MOV R0, UR57 ;  /* 0x0000003900007c02 */ /* 0x000fe20008000f00 */
[----:B------:R-:W-:Y:S01]  /*18f0*/  ULOP3.LUT UR5, UR5, 0x3fff, URZ, 0xc0, !UPT ;  /* 0x00003fff05057892 */ /* 0x000fe2000f8ec03f */
[----:B------:R-:W-:Y:S01]  /*1900*/  UMOV UR43, 0x40000040 ;  /* 0x40000040002b7882 */ /* 0x000fe20000000000 */
[----:B------:R-:W-:-:S02]  /*1910*/  UMOV UR47, 0x40000040 ;  /* 0x40000040002f7882 */ /* 0x000fc40000000000 */
[----:B------:R-:W-:Y:S01]  /*1920*/  ULOP3.LUT UR6, UR5, 0x10000, URZ, 0xfc, !UPT ;  /* 0x0001000005067892 */ /* 0x000fe2000f8efc3f */
[----:B------:R-:W-:Y:S01]  /*1930*/  UMOV UR56, UR4 ;  /* 0x0000000400387c82 */ /* 0x000fe20008000000 */
[----:B------:R-:W-:Y:S01]  /*1940*/  UMOV UR51, 0x40000040 ;  /* 0x4000004000337882 */ /* 0x000fe20000000000 */
[----:B------:R-:W-:Y:S01]  /*1950*/  UMOV UR8, UR56 ;  /* 0x0000003800087c82 */ /* 0x000fe20008000000 */
[----:B------:R-:W-:Y:S02]  /*1960*/  UMOV UR12, UR56 ;  /* 0x00000038000c7c82 */ /* 0x000fe40008000000 */
[----:B------:R-:W-:Y:S01]  /*1970*/  IMAD.U32 R8, RZ, RZ, UR6 ;  /* 0x00000006ff087e24 */ /* 0x000fe2000f8e00ff */
[----:B------:R-:W-:Y:S01]  /*1980*/  UIMAD UR6, UR38, 0xa80, UR6 ;  /* 0x00000a80260678a4 */ /* 0x000fe2000f8e0206 */
[----:B-12---:R-:W-:Y:S01]  /*1990*/  MOV R3, UR56 ;  /* 0x0000003800037c02 */ /* 0x006fe20008000f00 */
[----:B------:R-:W-:Y:S01]  /*19a0*/  UMOV UR16, UR56 ;  /* 0x0000003800107c82 */ /* 0x000fe20008000000 */
[----:B------:R-:W-:Y:S01]  /*19b0*/  UMOV UR20, UR56 ;  /* 0x0000003800147c82 */ /* 0x000fe20008000000 */
[----:B------:R-:W-:-:S02]  /*19c0*/  UIADD3 UR10, UR6, 0x80, URZ ;  /* 0x00000080060a7890 */ /* 0x000fc4000fffe03f */
[----:B------:R-:W-:Y:S02]  /*19d0*/  UIADD3 UR14, UR6, 0x100, URZ ;  /* 0x00000100060e7890 */ /* 0x000fe4000fffe03f */
[----:B------:R-:W-:Y:S01]  /*19e0*/  UMOV UR58, UR6 ;  /* 0x00000006003a7c82 */ /* 0x000fe20008000000 */
[----:B------:R-:W-:Y:S01]  /*19f0*/  UIADD3 UR18, UR6, 0x180, URZ ;  /* 0x0000018006127890 */ /* 0x000fe2000fffe03f */
[----:B------:R-:W-:Y:S01]  /*1a00*/  HGMMA.64x16x16.F32.BF16 R72, gdesc[UR56], RZ, !UPT, gsb0 ;  /* 0x00200000384879f0 */ /* 0x000fe2000c0018ff */
[----:B------:R-:W-:Y:S02]  /*1a10*/  UIADD3 UR22, UR6, 0x200, URZ ;  /* 0x0000020006167890 */ /* 0x000fe4000fffe03f */
[----:B------:R-:W-:Y:S01]  /*1a20*/  UIADD3 UR58, UR6, 0x280, URZ ;  /* 0x00000280063a7890 */ /* 0x000fe2000fffe03f */
[----:B------:R-:W-:Y:S01]  /*1a30*/  UMOV UR59, 0x40000040 ;  /* 0x40000040003b7882 */ /* 0x000fe20000000000 */
[----:B------:R-:W-:Y:S02]  /*1a40*/  UIADD3 UR5, UR6, 0x300, URZ ;  /* 0x0000030006057890 */ /* 0x000fe4000fffe03f */
[----:B------:R-:W-:-:S02]  /*1a50*/  UIADD3 UR26, UR6, 0x204, URZ ;  /* 0x00000204061a7890 */ /* 0x000fc4000fffe03f */
[----:B------:R-:W-:Y:S02]  /*1a60*/  UIADD3 UR30, UR6, 0x206, URZ ;  /* 0x00000206061e7890 */ /* 0x000fe4000fffe03f */
[----:B------:R-:W-:Y:S02]  /*1a70*/  UIADD3 UR34, UR6, 0x580, URZ ;  /* 0x0000058006227890 */ /* 0x000fe4000fffe03f */
[----:B------:R-:W-:Y:S02]  /*1a80*/  UIADD3 UR42, UR6, 0x582, URZ ;  /* 0x00000582062a7890 */ /* 0x000fe4000fffe03f */
[----:B------:R-:W-:Y:S02]  /*1a90*/  UIADD3 UR46, UR6, 0x584, URZ ;  /* 0x00000584062e7890 */ /* 0x000fe4000fffe03f */
[----:B------:R-:W-:Y:S02]  /*1aa0*/  UIADD3 UR50, UR6, 0x586, URZ ;  /* 0x0000058606327890 */ /* 0x000fe4000fffe03f */
[----:B------:R-:W-:Y:S01]  /*1ab0*/  UIADD3 UR54, UR6, 0x780, URZ ;  /* 0x0000078006367890 */ /* 0x000fe2000fffe03f */
[----:B------:R-:W-:Y:S01]  /*1ac0*/  UMOV UR55, 0x40000040 ;  /* 0x4000004000377882 */ /* 0x000fe20000000000 */
[----:B------:R-:W-:Y:S01]  /*1ad0*/  UMOV UR39, 0x40000040 ;  /* 0x4000004000277882 */ /* 0x000fe20000000000 */
[----:B------:R-:W-:Y:S01]  /*1ae0*/  UIADD3 UR7, UR6, 0xa02, URZ ;  /* 0x00000a0206077890 */ /* 0x000fe2000fffe03f */
[----:B------:R-:W-:-:S02]  /*1af0*/  WARPGROUP.DEPBAR.LE gsb0, 0x0 ;  /* 0x00008000000079c5 */ /* 0x000fc40000010000 */
[----:B------:R-:W-:-:S06]  /*1b00*/  WARPGROUP.ARRIVE ;  /* 0x00000000000079c5 */ /* 0x000fcc0000000000 */
[----:B------:R-:W-:Y:S01]  /*1b10*/  HGMMA.64x16x16.F32.BF16 R64, gdesc[UR8], RZ, !UPT, gsb0 ;  /* 0x00200000084079f0 */ /* 0x000fe2000c0018ff */
[----:B------:R-:W-:Y:S02]  /*1b20*/  UIADD3 UR8, UR4, 0x2, URZ ;  /* 0x0000000204087890 */ /* 0x000fe4000fffe03f */
[----:B------:R-:W-:Y:S01]  /*1b30*/  UIADD3 UR10, UR6, 0x2, URZ ;  /* 0x00000002060a7890 */ /* 0x000fe2000fffe03f */
[----:B------:R-:W-:Y:S01]  /*1b40*/  UMOV UR9, 0x40000040 ;  /* 0x4000004000097882 */ /* 0x000fe20000000000 */
        /* <DEDUP_REMOVED lines=31> */
[----:B------:R-:W-:Y:S02]  /*1d40*/  UMOV UR59, 0x40000040 ;  /* 0x40000040003b7882 */ /* 0x000fe40000000000 */
        /* <DEDUP_REMOVED lines=329> */
[----:B------:R-:W-:Y:S01]  /*31e0*/  UMOV UR52, UR44 ;  /* 0x0000002c00347c82 */ /* 0x000fe20008000000 */
[----:B------:R-:W-:Y:S01]  /*31f0*/  UMOV UR53, UR45 ;  /* 0x0000002d00357c82 */ /* 0x000fe20008000000 */
        /* <DEDUP_REMOVED lines=26> */
[----:B------:R-:W-:Y:S02]  /*33a0*/  UMOV UR39, 0x40000040 ;  /* 0x4000004000277882 */ /* 0x000fe40000000000 */
        /* <DEDUP_REMOVED lines=24> */
[----:B------:R-:W-:Y:S01]  /*3530*/  UMOV UR52, UR48 ;  /* 0x0000003000347c82 */ /* 0x000fe20008000000 */
[----:B------:R-:W-:Y:S01]  /*3540*/  UMOV UR53, UR49 ;  /* 0x0000003100357c82 */ /* 0x000fe20008000000 */
[----:B------:R-:W-:-:S02]  /*3550*/  WARPGROUP.DEPBAR.LE gsb0, 0x0 ;  /* 0x00008000000079c5 */ /* 0x000fc40000010000 */
        /* <DEDUP_REMOVED lines=48> */
[----:B------:R-:W-:-:S07]  /*3860*/  UIADD3 UR7, UR6, 0x786, URZ ;  /* 0x0000078606077890 */ /* 0x000fce000fffe03f */
        /* <DEDUP_REMOVED lines=9> */
[----:B------:R-:W-:Y:S02]  /*3900*/  UMOV UR55, 0x40000040 ;  /* 0x4000004000377882 */ /* 0x000fe40000000000 */
[----:B------:R-:W-:Y:S01]  /*3910*/  UMOV UR6, UR11 ;  /* 0x0000000b00067c82 */ /* 0x000fe20008000000 */
[----:B------:R-:W-:Y:S02]  /*3920*/  WARPGROUP.DEPBAR.LE gsb0, 0x0 ;  /* 0x00008000000079c5 */ /* 0x000fe40000010000 */
[----:B------:R-:W-:-:S06]  /*3930*/  WARPGROUP.ARRIVE ;  /* 0x00000000000079c5 */ /* 0x000fcc0000000000 */
[----:B------:R-:W-:Y:S01]  /*3940*/  HGMMA.64x16x16.F32.BF16 R64, gdesc[UR56], R64, gsb0 ;  /* 0x00200000384079f0 */ /* 0x000fe20008001840 */
[----:B------:R-:W-:Y:S02]  /*3950*/  R2UR UR57, R0 ;  /* 0x00000000003972ca */ /* 0x000fe400000e0000 */
[----:B------:R-:W-:Y:S01]  /*3960*/  R2UR UR56, R3 ;  /* 0x00000000033872ca */ /* 0x000fe200000e0000 */
[----:B------:R-:W-:Y:S02]  /*3970*/  WARPGROUP.DEPBAR.LE gsb0, 0x0 ;  /* 0x00008000000079c5 */ /* 0x000fe40000010000 */
[----:B------:R-:W-:-:S06]  /*3980*/  WARPGROUP.ARRIVE ;  /* 0x00000000000079c5 */ /* 0x000fcc0000000000 */
[----:B------:R-:W-:Y:S01]  /*3990*/  HGMMA.64x16x16.F32.BF16 R56, gdesc[UR36], R56, gsb0 ;  /* 0x00200000243879f0 */ /* 0x000fe20008001838 */
        /* <DEDUP_REMOVED lines=25> */
.L_x_2984:
[----:B------:R-:W-:Y:S01]  /*3b30*/  IMAD.IADD R3, R212, 0x1, R81 ;  /* 0x00000001d4037824 */ /* 0x000fe200078e0251 */
[----:B------:R-:W2:Y:S01]  /*3b40*/  LDL R82, [R1+0x4] ;  /* 0x0000040001527983 */ /* 0x000ea20000100800 */
[----:B------:R-:W-:Y:S01]  /*3b50*/  P2R R80, PR, RZ, 0x1 ;  /* 0x00000001ff507803 */ /* 0x000fe20000000000 */
[----:B------:R-:W-:Y:S01]  /*3b60*/  ULDC UR4, c[0x0][0x988] ;  /* 0x0002620000047ab9 */ /* 0x000fe20000000800 */
[----:B------:R-:W-:-:S05]  /*3b70*/  IMAD R3, R120, -0x70, R3 ;  /* 0xffffff9078037824 */ /* 0x000fca00078e0203 */
[C---:B------:R-:W-:Y:S02]  /*3b80*/  ISETP.GT.AND P6, PT, R3.reuse, RZ, PT ;  /* 0x000000ff0300720c */ /* 0x040fe40003fc4270 */
[C---:B------:R-:W-:Y:S02]  /*3b90*/  ISETP.GT.AND P5, PT, R3.reuse, 0x1, PT ;  /* 0x000000010300780c */ /* 0x040fe40003fa4270 */
[----:B------:R-:W-:Y:S02]  /*3ba0*/  ISETP.GT.AND P4, PT, R3, 0x8, PT ;  /* 0x000000080300780c */ /* 0x000fe40003f84270 */
[----:B------:R-:W-:Y:S02]  /*3bb0*/  FSEL R21, R72, -INF , P6 ;  /* 0xff80000048157808 */ /* 0x000fe40003000000 */
[----:B------:R-:W-:Y:S02]  /*3bc0*/  FSEL R73, R73, -INF , P5 ;  /* 0xff80000049497808 */ /* 0x000fe40002800000 */
[----:B------:R-:W-:-:S02]  /*3bd0*/  ISETP.GT.AND P3, PT, R3, 0x9, PT ;  /* 0x000000090300780c */ /* 0x000fc40003f64270 */
[----:B------:R-:W-:Y:S02]  /*3be0*/  FSEL R83, R76, -INF , P4 ;  /* 0xff8000004c537808 */ /* 0x000fe40002000000 */
[----:B------:R-:W-:Y:S02]  /*3bf0*/  FMNMX.FTZ R0, R21, R73, !PT ;  /* 0x0000004915007209 */ /* 0x000fe40007810000 */
[----:B------:R-:W-:Y:S02]  /*3c00*/  ISETP.GT.AND P1, PT, R3, 0x10, PT ;  /* 0x000000100300780c */ /* 0x000fe40003f24270 */
[----:B------:R-:W-:Y:S02]  /*3c10*/  FSEL R77, R77, -INF , P3 ;  /* 0xff8000004d4d7808 */ /* 0x000fe40001800000 */
[----:B------:R-:W-:Y:S02]  /*3c20*/  FMNMX.FTZ R0, R83, R0, !PT ;  /* 0x0000000053007209 */ /* 0x000fe40007810000 */
[----:B------:R-:W-:-:S02]  /*3c30*/  ISETP.GT.AND P2, PT, R3, 0x11, PT ;  /* 0x000000110300780c */ /* 0x000fc40003f44270 */
[----:B------:R-:W-:Y:S02]  /*3c40*/  FSEL R85, R64, -INF , P1 ;  /* 0xff80000040557808 */ /* 0x000fe40000800000 */
[----:B------:R-:W-:Y:S02]  /*3c50*/  FMNMX.FTZ R0, R77, R0, !PT ;  /* 0x000000004d007209 */ /* 0x000fe40007810000 */
[----:B------:R-:W-:Y:S02]  /*3c60*/  FSEL R5, R74, -INF , P6 ;  /* 0xff8000004a057808 */ /* 0x000fe40003000000 */
[----:B------:R-:W-:Y:S02]  /*3c70*/  ISETP.GT.AND P6, PT, R3, 0x18, PT ;  /* 0x000000180300780c */ /* 0x000fe40003fc4270 */
[----:B------:R-:W-:Y:S02]  /*3c80*/  FSEL R65, R65, -INF , P2 ;  /* 0xff80000041417808 */ /* 0x000fe40001000000 */
[----:B------:R-:W-:-:S02]  /*3c90*/  FMNMX.FTZ R0, R85, R0, !PT ;  /* 0x0000000055007209 */ /* 0x000fc40007810000 */
[----:B------:R-:W-:Y:S02]  /*3ca0*/  FSEL R75, R75, -INF , P5 ;  /* 0xff8000004b4b7808 */ /* 0x000fe40002800000 */
[----:B------:R-:W-:Y:S02]  /*3cb0*/  ISETP.GT.AND P5, PT, R3, 0x19, PT ;  /* 0x000000190300780c */ /* 0x000fe40003fa4270 */
[----:B------:R-:W-:Y:S02]  /*3cc0*/  FSEL R87, R68, -INF , P6 ;  /* 0xff80000044577808 */ /* 0x000fe40003000000 */
[----:B------:R-:W-:Y:S02]  /*3cd0*/  FMNMX.FTZ R0, R65, R0, !PT ;  /* 0x0000000041007209 */ /* 0x000fe40007810000 */
[----:B------:R-:W-:Y:S02]  /*3ce0*/  FSEL R7, R78, -INF , P4 ;  /* 0xff8000004e077808 */ /* 0x000fe40002000000 */
        /* <DEDUP_REMOVED lines=43> */
[----:B------:R-:W-:Y:S02]  /*3fa0*/  ISETP.GT.AND P0, PT, R3, 0x49, PT ;  /* 0x000000490300780c */ /* 0x000fe40003f04270 */
[----:B------:R-:W-:Y:S02]  /*3fb0*/  FSEL R105, R44, -INF , P6 ;  /* 0xff8000002c697808 */ /* 0x000fe40003000000 */
[----:B------:R-:W-:Y:S02]  /*3fc0*/  FMNMX.FTZ R0, R103, R0, !PT ;  /* 0x0000000067007209 */ /* 0x000fe40007810000 */
[----:B------:R-:W-:Y:S02]  /*3fd0*/  FSEL R51, R51, -INF , P5 ;  /* 0xff80000033337808 */ /* 0x000fe40002800000 */
        /* <DEDUP_REMOVED lines=15> */
[----:B------:R-:W-:Y:S02]  /*40d0*/  FSEL R115, R37, -INF , P2 ;  /* 0xff80000025737808 */ /* 0x000fe40001000000 */
[----:B------:R-:W-:Y:S02]  /*40e0*/  FMNMX.FTZ R0, R113, R0, !PT ;  /* 0x0000000071007209 */ /* 0x000fe40007810000 */
[----:B------:R-:W-:Y:S02]  /*40f0*/  ISETP.GT.AND P3, PT, R3, 0x60, PT ;  /* 0x000000600300780c */ /* 0x000fe40003f64270 */
[----:B------:R-:W-:Y:S02]  /*4100*/  FSEL R53, R54, -INF , P4 ;  /* 0xff80000036357808 */ /* 0x000fe40002000000 */
[----:B------:R-:W-:-:S02]  /*4110*/  FSEL R117, R24, -INF , P3 ;  /* 0xff80000018757808 */ /* 0x000fc40001800000 */
[----:B------:R-:W-:Y:S02]  /*4120*/  FMNMX.FTZ R0, R115, R0, !PT ;  /* 0x0000000073007209 */ /* 0x000fe40007810000 */
[----:B------:R-:W-:Y:S02]  /*4130*/  ISETP.GT.AND P4, PT, R3, 0x61, PT ;  /* 0x000000610300780c */ /* 0x000fe40003f84270 */
[----:B------:R-:W-:Y:S02]  /*4140*/  FMNMX.FTZ R0, R117, R0, !PT ;  /* 0x0000000075007209 */ /* 0x000fe40007810000 */
[----:B------:R-:W-:Y:S02]  /*4150*/  FSEL R119, R25, -INF , P4 ;  /* 0xff80000019777808 */ /* 0x000fe40002000000 */
[----:B------:R-:W-:Y:S02]  /*4160*/  ISETP.GT.AND P5, PT, R3, 0x68, PT ;  /* 0x000000680300780c */ /* 0x000fe40003fa4270 */
[----:B------:R-:W-:-:S02]  /*4170*/  FMNMX.FTZ R0, R119, R0, !PT ;  /* 0x0000000077007209 */ /* 0x000fc40007810000 */
[----:B------:R-:W-:Y:S02]  /*4180*/  FSEL R121, R28, -INF , P5 ;  /* 0xff8000001c797808 */ /* 0x000fe40002800000 */
[----:B------:R-:W-:Y:S02]  /*4190*/  ISETP.GT.AND P6, PT, R3, 0x69, PT ;  /* 0x000000690300780c */ /* 0x000fe40003fc4270 */
[----:B------:R-:W-:Y:S02]  /*41a0*/  FMNMX.FTZ R0, R121, R0, !PT ;  /* 0x0000000079007209 */ /* 0x000fe40007810000 */
[----:B------:R-:W-:Y:S02]  /*41b0*/  FSEL R123, R29, -INF , P6 ;  /* 0xff8000001d7b7808 */ /* 0x000fe40003000000 */
[----:B------:R-:W-:Y:S02]  /*41c0*/  P2R R20, PR, RZ, 0x4 ;  /* 0x00000004ff147803 */ /* 0x000fe40000000000 */
[----:B------:R-:W-:Y:S01]  /*41d0*/  FMNMX.FTZ R6, R123, R0, !PT ;  /* 0x000000007b067209 */ /* 0x000fe20007810000 */
[----:B------:R-:W-:Y:S01]  /*41e0*/  IMAD.U32 R0, RZ, RZ, UR4 ;  /* 0x00000004ff007e24 */ /* 0x000fe2000f8e00ff */
[----:B------:R-:W-:-:S02]  /*41f0*/  ISETP.GT.AND P2, PT, R3, 0x48, PT ;  /* 0x000000480300780c */ /* 0x000fc40003f44270 */
[----:B------:R-:W-:Y:S01]  /*4200*/  P2R R32, PR, RZ, 0x2 ;  /* 0x00000002ff207803 */ /* 0x000fe20000000000 */
[----:B------:R-:W1:Y:S01]  /*4210*/  SHFL.BFLY PT, R25, R6, 0x2, 0x1f ;  /* 0x0c401f0006197f89 */ /* 0x000e6200000e0000 */
[C---:B------:R-:W-:Y:S02]  /*4220*/  ISETP.GT.AND P1, PT, R3.reuse, 0x49, PT ;  /* 0x000000490300780c */ /* 0x040fe40003f24270 */
[----:B------:R-:W-:Y:S02]  /*4230*/  FSEL R45, R46, -INF , P2 ;  /* 0xff8000002e2d7808 */ /* 0x000fe40001000000 */
[----:B------:R-:W-:Y:S02]  /*4240*/  P2R R33, PR, RZ, 0x1 ;  /* 0x00000001ff217803 */ /* 0x000fe40000000000 */
[----:B------:R-:W-:Y:S02]  /*4250*/  ISETP.GT.AND P0, PT, R3, 0x50, PT ;  /* 0x000000500300780c */ /* 0x000fe40003f04270 */
[----:B------:R-:W-:-:S02]  /*4260*/  FSEL R47, R47, -INF , P1 ;  /* 0xff8000002f2f7808 */ /* 0x000fc40000800000 */
[----:B------:R-:W-:Y:S02]  /*4270*/  P2R R14, PR, RZ, 0x8 ;  /* 0x00000008ff0e7803 */ /* 0x000fe40000000000 */
[----:B------:R-:W-:Y:S02]  /*4280*/  FSEL R37, R34, -INF , P0 ;  /* 0xff80000022257808 */ /* 0x000fe40000000000 */
[----:B------:R-:W-:Y:S02]  /*4290*/  ISETP.NE.AND P0, PT, R33, RZ, PT ;  /* 0x000000ff2100720c */ /* 0x000fe40003f05270 */
[----:B------:R-:W-:Y:S02]  /*42a0*/  ISETP.NE.AND P1, PT, R32, RZ, PT ;  /* 0x000000ff2000720c */ /* 0x000fe40003f25270 */
[----:B------:R-:W-:Y:S02]  /*42b0*/  FSEL R35, R35, -INF , P0 ;  /* 0xff80000023237808 */ /* 0x000fe40000000000 */
[----:B------:R-:W-:-:S02]  /*42c0*/  ISETP.NE.AND P2, PT, R20, RZ, PT ;  /* 0x000000ff1400720c */ /* 0x000fc40003f45270 */
[----:B------:R-:W-:Y:S02]  /*42d0*/  FSEL R27, R27, -INF , P4 ;  /* 0xff8000001b1b7808 */ /* 0x000fe40002000000 */
[----:B-1----:R-:W-:Y:S02]  /*42e0*/  FMNMX.FTZ R25, R6, R25, !PT ;  /* 0x0000001906197209 */ /* 0x002fe40007810000 */
[----:B------:R-:W-:Y:S02]  /*42f0*/  FMNMX.FTZ R6, R5, R75, !PT ;  /* 0x0000004b05067209 */ /* 0x000fe40007810000 */
[----:B------:R-:W-:Y:S01]  /*4300*/  FSEL R39, R39, -INF , P2 ;  /* 0xff80000027277808 */ /* 0x000fe20001000000 */
[----:B------:R-:W1:Y:S01]  /*4310*/  SHFL.BFLY PT, R4, R25, 0x1, 0x1f ;  /* 0x0c201f0019047f89 */ /* 0x000e6200000e0000 */
[----:B------:R-:W-:Y:S02]  /*4320*/  FMNMX.FTZ R6, R7, R6, !PT ;  /* 0x0000000607067209 */ /* 0x000fe40007810000 */
[----:B------:R-:W-:-:S02]  /*4330*/  FSEL R31, R31, -INF , P6 ;  /* 0xff8000001f1f7808 */ /* 0x000fc40003000000 */
[----:B------:R-:W-:Y:S02]  /*4340*/  FMNMX.FTZ R6, R79, R6, !PT ;  /* 0x000000064f067209 */ /* 0x000fe40007810000 */
[----:B------:R-:W-:Y:S02]  /*4350*/  ISETP.GE.AND P2, PT, R81, 0x71, PT ;  /* 0x000000715100780c */ /* 0x000fe40003f46270 */
[----:B------:R-:W-:Y:S02]  /*4360*/  FMNMX.FTZ R6, R9, R6, !PT ;  /* 0x0000000609067209 */ /* 0x000fe40007810000 */
[----:B------:R-:W-:Y:S02]  /*4370*/  ISETP.NE.AND P0, PT, R80, RZ, PT ;  /* 0x000000ff5000720c */ /* 0x000fe40003f05270 */
[----:B------:R-:W-:Y:S02]  /*4380*/  CS2R R80, SRZ ;  /* 0x0000000000507805 */ /* 0x000fe4000001ff00 */
[----:B------:R-:W-:-:S04]  /*4390*/  FMNMX.FTZ R6, R67, R6, !PT ;  /* 0x0000000643067209 */ /* 0x000fc80007810000 */
[----:B------:R-:W-:-:S04]  /*43a0*/  FMNMX.FTZ R6, R11, R6, !PT ;  /* 0x000000060b067209 */ /* 0x000fc80007810000 */
[----:B------:R-:W-:Y:S02]  /*43b0*/  FMNMX.FTZ R6, R71, R6, !PT ;  /* 0x0000000647067209 */ /* 0x000fe40007810000 */
[----:B-1----:R-:W-:Y:S02]  /*43c0*/  FMNMX.FTZ R4, R25, R4, !PT ;  /* 0x0000000419047209 */ /* 0x002fe40007810000 */
        /* <DEDUP_REMOVED lines=52> */
[--C-:B------:R-:W-:Y:S01]  /*4710*/  FFMA.FTZ R119, R119, R0, -R12.reuse ;  /* 0x0000000077777223 */ /* 0x100fe2000001080c */
[----:B------:R-:W-:Y:S01]  /*4720*/  FMNMX.FTZ R6, R39, R6, !PT ;  /* 0x0000000627067209 */ /* 0x000fe20007810000 */
[-CC-:B------:R-:W-:Y:S01]  /*4730*/  FFMA.FTZ R121, R121, R0.reuse, -R12.reuse ;  /* 0x0000000079797223 */ /* 0x180fe2000001080c */
[----:B------:R-:W-:Y:S01]  /*4740*/  FFMA.FTZ R12, R123, R0, -R12 ;  /* 0x000000007b0c7223 */ /* 0x000fe2000001080c */
[----:B------:R-:W2:Y:S01]  /*4750*/  MUFU.EX2 R25, R25 ;  /* 0x0000001900197308 */ /* 0x000ea20000000800 */
[----:B------:R-:W-:-:S02]  /*4760*/  FMNMX.FTZ R6, R61, R6, !PT ;  /* 0x000000063d067209 */ /* 0x000fc40007810000 */
[----:B------:R-:W-:Y:S02]  /*4770*/  CS2R R88, SRZ ;  /* 0x0000000000587805 */ /* 0x000fe4000001ff00 */
[----:B------:R-:W-:Y:S02]  /*4780*/  CS2R R86, SRZ ;  /* 0x0000000000567805 */ /* 0x000fe4000001ff00 */
[----:B------:R-:W-:Y:S02]  /*4790*/  CS2R R84, SRZ ;  /* 0x0000000000547805 */ /* 0x000fe4000001ff00 */
[----:B------:R-:W-:Y:S02]  /*47a0*/  FMNMX.FTZ R6, R27, R6, !PT ;  /* 0x000000061b067209 */ /* 0x000fe40007810000 */
[----:B------:R-:W-:Y:S02]  /*47b0*/  CS2R R76, SRZ ;  /* 0x00000000004c7805 */ /* 0x000fe4000001ff00 */
[----:B------:R-:W-:Y:S01]  /*47c0*/  CS2R R72, SRZ ;  /* 0x0000000000487805 */ /* 0x000fe2000001ff00 */
[----:B------:R-:W-:Y:S01]  /*47d0*/  MUFU.EX2 R196, R196 ;  /* 0x000000c400c47308 */ /* 0x000fe20000000800 */
[----:B------:R-:W-:-:S04]  /*47e0*/  FMNMX.FTZ R6, R65, R6, !PT ;  /* 0x0000000641067209 */ /* 0x000fc80007810000 */
[----:B------:R-:W-:-:S03]  /*47f0*/  FMNMX.FTZ R6, R31, R6, !PT ;  /* 0x000000061f067209 */ /* 0x000fc60007810000 */
[----:B------:R-:W-:Y:S02]  /*4800*/  MUFU.EX2 R29, R29 ;  /* 0x0000001d001d7308 */ /* 0x000fe40000000800 */
[----:B-1----:R-:W3:Y:S06]  /*4810*/  SHFL.BFLY PT, R3, R6, 0x2, 0x1f ;  /* 0x0c401f0006037f89 */ /* 0x002eec00000e0000 */
[----:B------:R-:W-:Y:S08]  /*4820*/  MUFU.EX2 R198, R198 ;  /* 0x000000c600c67308 */ /* 0x000ff00000000800 */
[----:B------:R-:W-:Y:S08]  /*4830*/  MUFU.EX2 R33, R33 ;  /* 0x0000002100217308 */ /* 0x000ff00000000800 */
[----:B------:R-:W-:Y:S01]  /*4840*/  MUFU.EX2 R192, R192 ;  /* 0x000000c000c07308 */ /* 0x000fe20000000800 */
[----:B---3--:R-:W-:-:S05]  /*4850*/  FMNMX.FTZ R10, R6, R3, !PT ;  /* 0x00000003060a7209 */ /* 0x008fca0007810000 */
[----:B------:R-:W1:Y:S02]  /*4860*/  SHFL.BFLY PT, R3, R10, 0x1, 0x1f ;  /* 0x0c201f000a037f89 */ /* 0x000e6400000e0000 */
[----:B------:R-:W-:Y:S08]  /*4870*/  MUFU.EX2 R91, R91 ;  /* 0x0000005b005b7308 */ /* 0x000ff00000000800 */
[----:B------:R-:W-:Y:S08]  /*4880*/  MUFU.EX2 R93, R93 ;  /* 0x0000005d005d7308 */ /* 0x000ff00000000800 */
[----:B------:R3:W-:Y:S01]  /*4890*/  MUFU.EX2 R188, R95 ;  /* 0x0000005f00bc7308 */ /* 0x0007e20000000800 */
[----:B-1----:R-:W-:-:S07]  /*48a0*/  FMNMX.FTZ R3, R10, R3, !PT ;  /* 0x000000030a037209 */ /* 0x002fce0007810000 */
[----:B------:R-:W-:Y:S01]  /*48b0*/  MUFU.EX2 R97, R97 ;  /* 0x0000006100617308 */ /* 0x000fe20000000800 */
[----:B---3--:R-:W-:Y:S02]  /*48c0*/  CS2R R94, SRZ ;  /* 0x00000000005e7805 */ /* 0x008fe4000001ff00 */
[C---:B------:R-:W-:Y:S01]  /*48d0*/  FSETP.NEU.FTZ.AND P1, PT, R3.reuse, -INF , PT ;  /* 0xff8000000300780b */ /* 0x040fe20003f3d000 */
[----:B------:R-:W-:-:S04]  /*48e0*/  FMUL.FTZ R6, R3, R0 ;  /* 0x0000000003067220 */ /* 0x000fc80000410000 */
[----:B------:R-:W-:Y:S01]  /*48f0*/  MUFU.EX2 R190, R99 ;  /* 0x0000006300be7308 */ /* 0x000fe20000000800 */
[----:B------:R-:W-:Y:S02]  /*4900*/  FSEL R6, R6, RZ, P1 ;  /* 0x000000ff06067208 */ /* 0x000fe40000800000 */
[----:B------:R-:W-:-:S03]  /*4910*/  ISETP.NE.AND P1, PT, R23, RZ, PT ;  /* 0x000000ff1700720c */ /* 0x000fc60003f25270 */
        /* <DEDUP_REMOVED lines=14> */
[----:B----4-:R-:W-:Y:S01]  /*4a00*/  FADD.FTZ R67, R200, R21 ;  /* 0x00000015c8437221 */ /* 0x010fe20000010000 */
[-CC-:B------:R-:W-:Y:S01]  /*4a10*/  FFMA.FTZ R43, R43, R0.reuse, -R6.reuse ;  /* 0x000000002b2b7223 */ /* 0x180fe20000010806 */
[-CC-:B------:R-:W-:Y:S01]  /*4a20*/  FFMA.FTZ R63, R63, R0.reuse, -R6.reuse ;  /* 0x000000003f3f7223 */ /* 0x180fe20000010806 */
[----:B------:R-:W-:Y:S01]  /*4a30*/  FFMA.FTZ R49, R49, R0, -R6 ;  /* 0x0000000031317223 */ /* 0x000fe20000010806 */
[----:B-----5:R-:W-:Y:S01]  /*4a40*/  FADD.FTZ R32, R202, R67 ;  /* 0x00000043ca207221 */ /* 0x020fe20000010000 */
[----:B------:R-:W-:-:S02]  /*4a50*/  @P1 VIADD R2, R2, 0x36840 ;  /* 0x0003684002021836 */ /* 0x000fc40000000000 */
[-CC-:B------:R-:W-:Y:S01]  /*4a60*/  FFMA.FTZ R53, R53, R0.reuse, -R6.reuse ;  /* 0x0000000035357223 */ /* 0x180fe20000010806 */
[----:B------:R-:W1:Y:S01]  /*4a70*/  MUFU.EX2 R10, R75 ;  /* 0x0000004b000a7308 */ /* 0x000e620000000800 */
[-CC-:B------:R-:W-:Y:S01]  /*4a80*/  FFMA.FTZ R55, R55, R0.reuse, -R6.reuse ;  /* 0x0000000037377223 */ /* 0x180fe20000010806 */
[-C--:B------:R-:W-:Y:S01]  /*4a90*/  FFMA.FTZ R41, R41, R0.reuse, -R6 ;  /* 0x0000000029297223 */ /* 0x080fe20000010806 */
[----:B--2---:R-:W-:Y:S01]  /*4aa0*/  @P1 PRMT R2, R82, 0x654, R2 ;  /* 0x0000065452021816 */ /* 0x004fe20000000002 */
[-CC-:B------:R-:W-:Y:S01]  /*4ab0*/  FFMA.FTZ R47, R47, R0.reuse, -R6.reuse ;  /* 0x000000002f2f7223 */ /* 0x180fe20000010806 */
[--C-:B------:R-:W-:Y:S01]  /*4ac0*/  FFMA.FTZ R45, R45, R0, -R6.reuse ;  /* 0x000000002d2d7223 */ /* 0x100fe20000010806 */
[----:B------:R-:W-:Y:S01]  /*4ad0*/  F2FP.BF16.F32.PACK_AB R200, R21, R200 ;  /* 0x000000c815c8723e */ /* 0x000fe200000010ff */
[----:B------:R2:W-:Y:S01]  /*4ae0*/  @P1 SYNCS.ARRIVE.TRANS64.RED.A1T0 RZ, [R2+URZ], RZ ;  /* 0x000000ff02ff19a7 */ /* 0x0005e2000810043f */
        /* <DEDUP_REMOVED lines=9> */
[----:B------:R-:W-:Y:S01]  /*4b80*/  FFMA.FTZ R31, R31, R0, -R6 ;  /* 0x000000001f1f7223 */ /* 0x000fe20000010806 */
[----:B------:R-:W-:-:S02]  /*4b90*/  F2FP.BF16.F32.PACK_AB R202, R25, R202 ;  /* 0x000000ca19ca723e */ /* 0x000fc400000010ff */
[----:B------:R-:W-:Y:S02]  /*4ba0*/  CS2R R98, SRZ ;  /* 0x0000000000627805 */ /* 0x000fe4000001ff00 */
[----:B-1----:R-:W-:Y:S02]  /*4bb0*/  F2FP.BF16.F32.PACK_AB R201, R10, R5 ;  /* 0x000000050ac9723e */ /* 0x002fe400000010ff */
[----:B------:R-:W-:Y:S02]  /*4bc0*/  CS2R R82, SRZ ;  /* 0x0000000000527805 */ /* 0x000fe4000001ff00 */
[----:B------:R-:W-:Y:S02]  /*4bd0*/  CS2R R74, SRZ ;  /* 0x00000000004a7805 */ /* 0x000fe4000001ff00 */
[----:B------:R-:W-:Y:S01]  /*4be0*/  CS2R R66, SRZ ;  /* 0x0000000000427805 */ /* 0x000fe2000001ff00 */
[----:B------:R1:W4:Y:S01]  /*4bf0*/  MUFU.EX2 R14, R79 ;  /* 0x0000004f000e7308 */ /* 0x0003220000000800 */
[----:B---3--:R-:W-:-:S04]  /*4c00*/  FADD.FTZ R59, R25, R32 ;  /* 0x00000020193b7221 */ /* 0x008fc80000010000 */
[----:B------:R-:W-:Y:S01]  /*4c10*/  FADD.FTZ R34, R196, R59 ;  /* 0x0000003bc4227221 */ /* 0x000fe20000010000 */
[C---:B------:R-:W-:Y:S02]  /*4c20*/  F2FP.BF16.F32.PACK_AB R196, R29.reuse, R196 ;  /* 0x000000c41dc4723e */ /* 0x040fe400000010ff */
[----:B------:R-:W3:Y:S01]  /*4c30*/  MUFU.EX2 R9, R9 ;  /* 0x0000000900097308 */ /* 0x000ee20000000800 */
[----:B------:R-:W-:Y:S01]  /*4c40*/  FADD.FTZ R59, R29, R34 ;  /* 0x000000221d3b7221 */ /* 0x000fe20000010000 */
[----:B------:R-:W-:Y:S01]  /*4c50*/  FADD.FTZ R34, R5, R10 ;  /* 0x0000000a05227221 */ /* 0x000fe20000010000 */
[----:B-1----:R-:W-:Y:S02]  /*4c60*/  CS2R R78, SRZ ;  /* 0x00000000004e7805 */ /* 0x002fe4000001ff00 */
[----:B------:R-:W-:Y:S01]  /*4c70*/  FADD.FTZ R36, R198, R59 ;  /* 0x0000003bc6247221 */ /* 0x000fe20000010000 */
[C---:B------:R-:W-:Y:S02]  /*4c80*/  F2FP.BF16.F32.PACK_AB R198, R33.reuse, R198 ;  /* 0x000000c621c6723e */ /* 0x040fe400000010ff */
[----:B------:R-:W-:Y:S01]  /*4c90*/  MUFU.EX2 R11, R11 ;  /* 0x0000000b000b7308 */ /* 0x000fe20000000800 */
[----:B------:R-:W-:Y:S01]  /*4ca0*/  FADD.FTZ R59, R33, R36 ;  /* 0x00000024213b7221 */ /* 0x000fe20000010000 */
[----:B----4-:R-:W-:-:S03]  /*4cb0*/  F2FP.BF16.F32.PACK_AB R203, R14, R7 ;  /* 0x000000070ecb723e */ /* 0x010fc600000010ff */
[----:B------:R-:W-:Y:S01]  /*4cc0*/  FADD.FTZ R38, R192, R59 ;  /* 0x0000003bc0267221 */ /* 0x000fe20000010000 */
[C---:B------:R-:W-:Y:S02]  /*4cd0*/  F2FP.BF16.F32.PACK_AB R192, R69.reuse, R192 ;  /* 0x000000c045c0723e */ /* 0x040fe400000010ff */
[----:B------:R-:W-:Y:S01]  /*4ce0*/  CS2R R58, SRZ ;  /* 0x00000000003a7805 */ /* 0x000fe2000001ff00 */
[----:B------:R1:W-:Y:S01]  /*4cf0*/  MUFU.EX2 R30, R51 ;  /* 0x00000033001e7308 */ /* 0x0003e20000000800 */
[----:B------:R-:W-:Y:S01]  /*4d00*/  FADD.FTZ R38, R69, R38 ;  /* 0x0000002645267221 */ /* 0x000fe20000010000 */
[----:B---3--:R-:W-:Y:S02]  /*4d10*/  F2FP.BF16.F32.PACK_AB R197, R20, R9 ;  /* 0x0000000914c5723e */ /* 0x008fe400000010ff */
[----:B------:R-:W-:-:S04]  /*4d20*/  CS2R R68, SRZ ;  /* 0x0000000000447805 */ /* 0x000fc8000001ff00 */
[----:B------:R3:W4:Y:S01]  /*4d30*/  MUFU.EX2 R24, R71 ;  /* 0x0000004700187308 */ /* 0x0007220000000800 */
[----:B-1----:R-:W-:Y:S01]  /*4d40*/  FADD.FTZ R51, R7, R34 ;  /* 0x0000002207337221 */ /* 0x002fe20000010000 */
[----:B------:R-:W-:-:S03]  /*4d50*/  IMAD.MOV.U32 R7, RZ, RZ, 0x3f800000 ;  /* 0x3f800000ff077424 */ /* 0x000fc600078e00ff */
[----:B------:R-:W-:-:S03]  /*4d60*/  FADD.FTZ R36, R14, R51 ;  /* 0x000000330e247221 */ /* 0x000fc60000010000 */
[----:B------:R-:W1:Y:S01]  /*4d70*/  MUFU.EX2 R13, R13 ;  /* 0x0000000d000d7308 */ /* 0x000e620000000800 */
[----:B------:R-:W-:Y:S01]  /*4d80*/  FADD.FTZ R51, R9, R36 ;  /* 0x0000002409337221 */ /* 0x000fe20000010000 */
[----:B---3--:R-:W-:-:S03]  /*4d90*/  CS2R R70, SRZ ;  /* 0x0000000000467805 */ /* 0x008fc6000001ff00 */
[----:B------:R-:W-:Y:S01]  /*4da0*/  FADD.FTZ R36, R20, R51 ;  /* 0x0000003314247221 */ /* 0x000fe20000010000 */
[----:B------:R-:W-:Y:S02]  /*4db0*/  FADD.FTZ R51, R91, R38 ;  /* 0x000000265b337221 */ /* 0x000fe40000010000 */
[----:B------:R-:W3:Y:S01]  /*4dc0*/  MUFU.EX2 R15, R15 ;  /* 0x0000000f000f7308 */ /* 0x000ee20000000800 */
[----:B----4-:R-:W-:Y:S01]  /*4dd0*/  F2FP.BF16.F32.PACK_AB R199, R24, R11 ;  /* 0x0000000b18c7723e */ /* 0x010fe200000010ff */
[C---:B------:R-:W-:Y:S01]  /*4de0*/  FADD.FTZ R40, R194.reuse, R51 ;  /* 0x00000033c2287221 */ /* 0x040fe20000010000 */
[----:B------:R-:W-:Y:S02]  /*4df0*/  F2FP.BF16.F32.PACK_AB R194, R194, R91 ;  /* 0x0000005bc2c2723e */ /* 0x000fe400000010ff */
[----:B------:R-:W-:Y:S01]  /*4e00*/  CS2R R90, SRZ ;  /* 0x00000000005a7805 */ /* 0x000fe2000001ff00 */
[----:B------:R-:W-:Y:S02]  /*4e10*/  FADD.FTZ R51, R93, R40 ;  /* 0x000000285d337221 */ /* 0x000fe40000010000 */
[----:B------:R4:W-:Y:S01]  /*4e20*/  MUFU.EX2 R34, R43 ;  /* 0x0000002b00227308 */ /* 0x0009e20000000800 */
[----:B-1----:R-:W-:-:S07]  /*4e30*/  F2FP.BF16.F32.PACK_AB R193, R26, R13 ;  /* 0x0000000d1ac1723e */ /* 0x002fce00000010ff */
[----:B------:R1:W5:Y:S01]  /*4e40*/  MUFU.EX2 R28, R63 ;  /* 0x0000003f001c7308 */ /* 0x0003620000000800 */
[----:B----4-:R-:W-:-:S04]  /*4e50*/  FADD.FTZ R43, R11, R36 ;  /* 0x000000240b2b7221 */ /* 0x010fc80000010000 */
[----:B------:R-:W-:-:S03]  /*4e60*/  FADD.FTZ R38, R24, R43 ;  /* 0x0000002b18267221 */ /* 0x000fc60000010000 */
[----:B------:R-:W-:Y:S01]  /*4e70*/  MUFU.EX2 R101, R101 ;  /* 0x0000006500657308 */ /* 0x000fe20000000800 */
[----:B------:R-:W-:Y:S01]  /*4e80*/  FADD.FTZ R43, R13, R38 ;  /* 0x000000260d2b7221 */ /* 0x000fe20000010000 */
[C---:B------:R-:W-:Y:S01]  /*4e90*/  FADD.FTZ R38, R188.reuse, R51 ;  /* 0x00000033bc267221 */ /* 0x040fe20000010000 */
[----:B------:R-:W-:Y:S02]  /*4ea0*/  F2FP.BF16.F32.PACK_AB R188, R188, R93 ;  /* 0x0000005dbcbc723e */ /* 0x000fe400000010ff */
[----:B------:R-:W-:Y:S01]  /*4eb0*/  CS2R R92, SRZ ;  /* 0x00000000005c7805 */ /* 0x000fe2000001ff00 */
[----:B--2---:R-:W-:Y:S01]  /*4ec0*/  FADD.FTZ R2, R26, R43 ;  /* 0x0000002b1a027221 */ /* 0x004fe20000010000 */
[----:B------:R-:W-:Y:S01]  /*4ed0*/  FADD.FTZ R51, R97, R38 ;  /* 0x0000002661337221 */ /* 0x000fe20000010000 */
[----:B-1----:R-:W-:Y:S01]  /*4ee0*/  CS2R R62, SRZ ;  /* 0x00000000003e7805 */ /* 0x002fe2000001ff00 */
[----:B------:R-:W1:Y:S01]  /*4ef0*/  MUFU.EX2 R49, R49 ;  /* 0x0000003100317308 */ /* 0x000e620000000800 */
[----:B---3--:R-:W-:Y:S01]  /*4f00*/  FADD.FTZ R43, R15, R2 ;  /* 0x000000020f2b7221 */ /* 0x008fe20000010000 */
[C---:B------:R-:W-:Y:S01]  /*4f10*/  FADD.FTZ R40, R190.reuse, R51 ;  /* 0x00000033be287221 */ /* 0x040fe20000010000 */
[----:B------:R-:W-:-:S02]  /*4f20*/  F2FP.BF16.F32.PACK_AB R190, R190, R97 ;  /* 0x00000061bebe723e */ /* 0x000fc400000010ff */
[----:B------:R-:W-:Y:S01]  /*4f30*/  CS2R R96, SRZ ;  /* 0x0000000000607805 */ /* 0x000fe2000001ff00 */
[C---:B-----5:R-:W-:Y:S01]  /*4f40*/  FADD.FTZ R38, R28.reuse, R43 ;  /* 0x0000002b1c267221 */ /* 0x060fe20000010000 */
[----:B------:R-:W-:Y:S02]  /*4f50*/  F2FP.BF16.F32.PACK_AB R195, R28, R15 ;  /* 0x0000000f1cc3723e */ /* 0x000fe400000010ff */
[----:B------:R-:W-:Y:S01]  /*4f60*/  CS2R R50, SRZ ;  /* 0x0000000000327805 */ /* 0x000fe2000001ff00 */
[----:B------:R2:W-:Y:S01]  /*4f70*/  MUFU.EX2 R184, R103 ;  /* 0x0000006700b87308 */ /* 0x0005e20000000800 */
[----:B------:R-:W-:-:S07]  /*4f80*/  CS2R R28, SRZ ;  /* 0x00000000001c7805 */ /* 0x000fce000001ff00 */
[----:B------:R-:W-:Y:S01]  /*4f90*/  MUFU.EX2 R105, R105 ;  /* 0x0000006900697308 */ /* 0x000fe20000000800 */
[----:B-1----:R-:W-:Y:S01]  /*4fa0*/  FADD.FTZ R43, R49, R38 ;  /* 0x00000026312b7221 */ /* 0x002fe20000010000 */
[C---:B------:R-:W-:Y:S02]  /*4fb0*/  F2FP.BF16.F32.PACK_AB R189, R30.reuse, R49 ;  /* 0x000000311ebd723e */ /* 0x040fe400000010ff */
[----:B--2---:R-:W-:Y:S02]  /*4fc0*/  CS2R R102, SRZ ;  /* 0x0000000000667805 */ /* 0x004fe4000001ff00 */
[----:B------:R-:W-:Y:S01]  /*4fd0*/  CS2R R48, SRZ ;  /* 0x0000000000307805 */ /* 0x000fe2000001ff00 */
[----:B------:R-:W-:Y:S01]  /*4fe0*/  FADD.FTZ R38, R30, R43 ;  /* 0x0000002b1e267221 */ /* 0x000fe20000010000 */
[----:B------:R-:W1:Y:S08]  /*4ff0*/  MUFU.EX2 R53, R53 ;  /* 0x0000003500357308 */ /* 0x000e700000000800 */
[----:B------:R2:W-:Y:S08]  /*5000*/  MUFU.EX2 R186, R107 ;  /* 0x0000006b00ba7308 */ /* 0x0005f00000000800 */
[----:B------:R3:W4:Y:S01]  /*5010*/  MUFU.EX2 R32, R55 ;  /* 0x0000003700207308 */ /* 0x0007220000000800 */
[----:B-1----:R-:W-:Y:S01]  /*5020*/  FADD.FTZ R21, R53, R38 ;  /* 0x0000002635157221 */ /* 0x002fe20000010000 */
[----:B--2---:R-:W-:-:S06]  /*5030*/  CS2R R106, SRZ ;  /* 0x00000000006a7805 */ /* 0x004fcc000001ff00 */
[----:B------:R-:W1:Y:S01]  /*5040*/  MUFU.EX2 R109, R109 ;  /* 0x0000006d006d7308 */ /* 0x000e620000000800 */
[----:B---3--:R-:W-:-:S07]  /*5050*/  CS2R R54, SRZ ;  /* 0x0000000000367805 */ /* 0x008fce000001ff00 */
[----:B------:R2:W-:Y:S01]  /*5060*/  MUFU.EX2 R36, R47 ;  /* 0x0000002f00247308 */ /* 0x0005e20000000800 */
[C---:B----4-:R-:W-:Y:S01]  /*5070*/  FADD.FTZ R6, R32.reuse, R21 ;  /* 0x0000001520067221 */ /* 0x050fe20000010000 */
[----:B------:R-:W-:Y:S02]  /*5080*/  F2FP.BF16.F32.PACK_AB R191, R32, R53 ;  /* 0x0000003520bf723e */ /* 0x000fe400000010ff */
[----:B------:R-:W-:Y:S02]  /*5090*/  CS2R R52, SRZ ;  /* 0x0000000000347805 */ /* 0x000fe4000001ff00 */
[----:B------:R-:W-:Y:S02]  /*50a0*/  CS2R R32, SRZ ;  /* 0x0000000000207805 */ /* 0x000fe4000001ff00 */
[----:B------:R-:W3:Y:S01]  /*50b0*/  MUFU.EX2 R41, R41 ;  /* 0x0000002900297308 */ /* 0x000ee20000000800 */
[----:B--2---:R-:W-:-:S04]  /*50c0*/  FADD.FTZ R47, R101, R40 ;  /* 0x00000028652f7221 */ /* 0x004fc80000010000 */
[C---:B------:R-:W-:Y:S01]  /*50d0*/  FADD.FTZ R40, R184.reuse, R47 ;  /* 0x0000002fb8287221 */ /* 0x040fe20000010000 */
[----:B------:R-:W-:Y:S02]  /*50e0*/  F2FP.BF16.F32.PACK_AB R184, R184, R101 ;  /* 0x00000065b8b8723e */ /* 0x000fe400000010ff */
[----:B------:R-:W-:Y:S01]  /*50f0*/  CS2R R100, SRZ ;  /* 0x0000000000647805 */ /* 0x000fe2000001ff00 */
[----:B------:R2:W4:Y:S01]  /*5100*/  MUFU.EX2 R180, R111 ;  /* 0x0000006f00b47308 */ /* 0x0005220000000800 */
[----:B------:R-:W-:Y:S01]  /*5110*/  FADD.FTZ R43, R105, R40 ;  /* 0x00000028692b7221 */ /* 0x000fe20000010000 */
[----:B------:R-:W-:-:S03]  /*5120*/  CS2R R46, SRZ ;  /* 0x00000000002e7805 */ /* 0x000fc6000001ff00 */
[C---:B------:R-:W-:Y:S01]  /*5130*/  FADD.FTZ R40, R186.reuse, R43 ;  /* 0x0000002bba287221 */ /* 0x040fe20000010000 */
[----:B------:R-:W-:Y:S02]  /*5140*/  F2FP.BF16.F32.PACK_AB R186, R186, R105 ;  /* 0x00000069baba723e */ /* 0x000fe400000010ff */
[----:B------:R-:W-:Y:S01]  /*5150*/  CS2R R104, SRZ ;  /* 0x0000000000687805 */ /* 0x000fe2000001ff00 */
[----:B------:R-:W5:Y:S01]  /*5160*/  MUFU.EX2 R113, R113 ;  /* 0x0000007100717308 */ /* 0x000f620000000800 */
[----:B-1----:R-:W-:Y:S01]  /*5170*/  FADD.FTZ R25, R109, R40 ;  /* 0x000000286d197221 */ /* 0x002fe20000010000 */
[----:B---3--:R-:W-:Y:S01]  /*5180*/  FADD.FTZ R21, R41, R6 ;  /* 0x0000000629157221 */ /* 0x008fe20000010000 */
[C---:B------:R-:W-:Y:S02]  /*5190*/  F2FP.BF16.F32.PACK_AB R185, R34.reuse, R41 ;  /* 0x0000002922b9723e */ /* 0x040fe400000010ff */
[----:B--2---:R-:W-:Y:S01]  /*51a0*/  CS2R R110, SRZ ;  /* 0x00000000006e7805 */ /* 0x004fe2000001ff00 */
[----:B------:R-:W-:-:S02]  /*51b0*/  FADD.FTZ R6, R34, R21 ;  /* 0x0000001522067221 */ /* 0x000fc40000010000 */
[----:B------:R-:W1:Y:S01]  /*51c0*/  MUFU.EX2 R45, R45 ;  /* 0x0000002d002d7308 */ /* 0x000e620000000800 */
[C---:B----4-:R-:W-:Y:S01]  /*51d0*/  FADD.FTZ R40, R180.reuse, R25 ;  /* 0x00000019b4287221 */ /* 0x050fe20000010000 */
[----:B------:R-:W-:Y:S02]  /*51e0*/  F2FP.BF16.F32.PACK_AB R180, R180, R109 ;  /* 0x0000006db4b4723e */ /* 0x000fe400000010ff */
[----:B------:R-:W-:-:S04]  /*51f0*/  CS2R R108, SRZ ;  /* 0x00000000006c7805 */ /* 0x000fc8000001ff00 */
[----:B------:R2:W3:Y:S01]  /*5200*/  MUFU.EX2 R182, R115 ;  /* 0x0000007300b67308 */ /* 0x0004e20000000800 */
[----:B-----5:R-:W-:-:S07]  /*5210*/  FADD.FTZ R25, R113, R40 ;  /* 0x0000002871197221 */ /* 0x020fce0000010000 */
[----:B------:R-:W4:Y:S01]  /*5220*/  MUFU.EX2 R117, R117 ;  /* 0x0000007500757308 */ /* 0x000f220000000800 */
[----:B-1----:R-:W-:Y:S01]  /*5230*/  FADD.FTZ R21, R45, R6 ;  /* 0x000000062d157221 */ /* 0x002fe20000010000 */
[C---:B------:R-:W-:Y:S02]  /*5240*/  F2FP.BF16.F32.PACK_AB R187, R36.reuse, R45 ;  /* 0x0000002d24bb723e */ /* 0x040fe400000010ff */
[----:B--2---:R-:W-:Y:S02]  /*5250*/  CS2R R114, SRZ ;  /* 0x0000000000727805 */ /* 0x004fe4000001ff00 */
[----:B------:R-:W-:Y:S01]  /*5260*/  CS2R R44, SRZ ;  /* 0x00000000002c7805 */ /* 0x000fe2000001ff00 */
[----:B------:R-:W-:Y:S01]  /*5270*/  FADD.FTZ R6, R36, R21 ;  /* 0x0000001524067221 */ /* 0x000fe20000010000 */
[----:B------:R-:W1:Y:S01]  /*5280*/  MUFU.EX2 R37, R37 ;  /* 0x0000002500257308 */ /* 0x000e620000000800 */
[C---:B---3--:R-:W-:Y:S01]  /*5290*/  FADD.FTZ R42, R182.reuse, R25 ;  /* 0x00000019b62a7221 */ /* 0x048fe20000010000 */
[----:B------:R-:W-:-:S02]  /*52a0*/  F2FP.BF16.F32.PACK_AB R182, R182, R113 ;  /* 0x00000071b6b6723e */ /* 0x000fc400000010ff */
[----:B------:R-:W-:-:S04]  /*52b0*/  CS2R R112, SRZ ;  /* 0x0000000000707805 */ /* 0x000fc8000001ff00 */
[----:B------:R2:W3:Y:S01]  /*52c0*/  MUFU.EX2 R176, R119 ;  /* 0x0000007700b07308 */ /* 0x0004e20000000800 */
[----:B----4-:R-:W-:-:S07]  /*52d0*/  FADD.FTZ R25, R117, R42 ;  /* 0x0000002a75197221 */ /* 0x010fce0000010000 */
[----:B------:R4:W5:Y:S01]  /*52e0*/  MUFU.EX2 R2, R35 ;  /* 0x0000002300027308 */ /* 0x0009620000000800 */
[----:B-1----:R-:W-:Y:S01]  /*52f0*/  FADD.FTZ R21, R37, R6 ;  /* 0x0000000625157221 */ /* 0x002fe20000010000 */
[----:B--2---:R-:W-:-:S06]  /*5300*/  CS2R R118, SRZ ;  /* 0x0000000000767805 */ /* 0x004fcc000001ff00 */
[----:B------:R-:W1:Y:S01]  /*5310*/  MUFU.EX2 R121, R121 ;  /* 0x0000007900797308 */ /* 0x000e620000000800 */
[C---:B---3--:R-:W-:Y:S01]  /*5320*/  FADD.FTZ R42, R176.reuse, R25 ;  /* 0x00000019b02a7221 */ /* 0x048fe20000010000 */
[----:B------:R-:W-:Y:S02]  /*5330*/  F2FP.BF16.F32.PACK_AB R176, R176, R117 ;  /* 0x00000075b0b0723e */ /* 0x000fe400000010ff */
[----:B------:R-:W-:Y:S02]  /*5340*/  CS2R R116, SRZ ;  /* 0x0000000000747805 */ /* 0x000fe4000001ff00 */
[----:B----4-:R-:W-:Y:S02]  /*5350*/  CS2R R34, SRZ ;  /* 0x0000000000227805 */ /* 0x010fe4000001ff00 */
[----:B------:R-:W2:Y:S01]  /*5360*/  MUFU.EX2 R57, R57 ;  /* 0x0000003900397308 */ /* 0x000ea20000000800 */
[C---:B-----5:R-:W-:Y:S01]  /*5370*/  FADD.FTZ R6, R2.reuse, R21 ;  /* 0x0000001502067221 */ /* 0x060fe20000010000 */
[----:B------:R-:W-:Y:S01]  /*5380*/  F2FP.BF16.F32.PACK_AB R181, R2, R37 ;  /* 0x0000002502b5723e */ /* 0x000fe200000010ff */
[----:B------:R-:W-:Y:S01]  /*5390*/  IMAD.MOV.U32 R2, RZ, RZ, 0x3f800000 ;  /* 0x3f800000ff027424 */ /* 0x000fe200078e00ff */
[----:B------:R-:W-:-:S04]  /*53a0*/  CS2R R36, SRZ ;  /* 0x0000000000247805 */ /* 0x000fc8000001ff00 */
[----:B------:R-:W3:Y:S01]  /*53b0*/  MUFU.EX2 R12, R12 ;  /* 0x0000000c000c7308 */ /* 0x000ee20000000800 */
[----:B-1----:R-:W-:Y:S01]  /*53c0*/  FADD.FTZ R25, R121, R42 ;  /* 0x0000002a79197221 */ /* 0x002fe20000010000 */
[----:B------:R-:W-:-:S06]  /*53d0*/  CS2R R42, SRZ ;  /* 0x00000000002a7805 */ /* 0x000fcc000001ff00 */
[----:B------:R-:W1:Y:S01]  /*53e0*/  MUFU.EX2 R38, R39 ;  /* 0x0000002700267308 */ /* 0x000e620000000800 */
[----:B--2---:R-:W-:-:S07]  /*53f0*/  FADD.FTZ R21, R57, R6 ;  /* 0x0000000639157221 */ /* 0x004fce0000010000 */
[----:B------:R-:W2:Y:S01]  /*5400*/  MUFU.EX2 R61, R61 ;  /* 0x0000003d003d7308 */ /* 0x000ea20000000800 */
[C---:B---3--:R-:W-:Y:S01]  /*5410*/  FADD.FTZ R6, R12.reuse, R25 ;  /* 0x000000190c067221 */ /* 0x048fe20000010000 */
[----:B------:R-:W-:Y:S02]  /*5420*/  F2FP.BF16.F32.PACK_AB R178, R12, R121 ;  /* 0x000000790cb2723e */ /* 0x000fe400000010ff */
[----:B------:R-:W-:-:S04]  /*5430*/  CS2R R24, SRZ ;  /* 0x0000000000187805 */ /* 0x000fc8000001ff00 */
[----:B------:R3:W4:Y:S01]  /*5440*/  MUFU.EX2 R40, R27 ;  /* 0x0000001b00287308 */ /* 0x0007220000000800 */
[C---:B-1----:R-:W-:Y:S01]  /*5450*/  FADD.FTZ R12, R38.reuse, R21 ;  /* 0x00000015260c7221 */ /* 0x042fe20000010000 */
[----:B------:R-:W-:Y:S02]  /*5460*/  F2FP.BF16.F32.PACK_AB R183, R38, R57 ;  /* 0x0000003926b7723e */ /* 0x000fe400000010ff */
[----:B------:R-:W-:Y:S02]  /*5470*/  CS2R R56, SRZ ;  /* 0x0000000000387805 */ /* 0x000fe4000001ff00 */
[----:B------:R-:W-:Y:S02]  /*5480*/  CS2R R38, SRZ ;  /* 0x0000000000267805 */ /* 0x000fe4000001ff00 */
[----:B------:R-:W1:Y:S01]  /*5490*/  MUFU.EX2 R65, R65 ;  /* 0x0000004100417308 */ /* 0x000e620000000800 */
[----:B--2---:R-:W-:Y:S01]  /*54a0*/  FADD.FTZ R5, R61, R12 ;  /* 0x0000000c3d057221 */ /* 0x004fe20000010000 */
[----:B---3--:R-:W-:-:S06]  /*54b0*/  CS2R R26, SRZ ;  /* 0x00000000001a7805 */ /* 0x008fcc000001ff00 */
[----:B------:R2:W3:Y:S01]  /*54c0*/  MUFU.EX2 R10, R31 ;  /* 0x0000001f000a7308 */ /* 0x0004e20000000800 */
[C---:B----4-:R-:W-:Y:S01]  /*54d0*/  FADD.FTZ R12, R40.reuse, R5 ;  /* 0x00000005280c7221 */ /* 0x050fe20000010000 */
[----:B------:R-:W-:Y:S02]  /*54e0*/  F2FP.BF16.F32.PACK_AB R177, R40, R61 ;  /* 0x0000003d28b1723e */ /* 0x000fe400000010ff */
[----:B------:R-:W-:Y:S02]  /*54f0*/  CS2R R60, SRZ ;  /* 0x00000000003c7805 */ /* 0x000fe4000001ff00 */
[----:B------:R-:W-:Y:S01]  /*5500*/  CS2R R40, SRZ ;  /* 0x0000000000287805 */ /* 0x000fe2000001ff00 */
[----:B-1----:R-:W-:Y:S01]  /*5510*/  FADD.FTZ R5, R65, R12 ;  /* 0x0000000c41057221 */ /* 0x002fe20000010000 */
[----:B--2---:R-:W-:Y:S02]  /*5520*/  CS2R R30, SRZ ;  /* 0x00000000001e7805 */ /* 0x004fe4000001ff00 */
[C---:B---3--:R-:W-:Y:S01]  /*5530*/  F2FP.BF16.F32.PACK_AB R179, R10.reuse, R65 ;  /* 0x000000410ab3723e */ /* 0x048fe200000010ff */
[----:B------:R-:W-:Y:S01]  /*5540*/  FADD.FTZ R5, R10, R5 ;  /* 0x000000050a057221 */ /* 0x000fe20000010000 */
[----:B------:R-:W-:Y:S01]  /*5550*/  CS2R R64, SRZ ;  /* 0x0000000000407805 */ /* 0x000fe2000001ff00 */
[----:B------:R-:W-:Y:S06]  /*5560*/  @!P2 BRA `(.L_x_2985) ;  /* 0x0000003c0010a947 */ /* 0x000fec0003800000 */
[----:B------:R-:W-:Y:S01]  /*5570*/  VIADD R9, R120, 0xfffffffe ;  /* 0xfffffffe78097836 */ /* 0x000fe20000000000 */
[----:B------:R-:W-:Y:S01]  /*5580*/  UMOV UR60, UR61 ;  /* 0x0000003d003c7c82 */ /* 0x000fe20008000000 */
[----:B------:R-:W-:Y:S01]  /*5590*/  IMAD.MOV.U32 R10, RZ, RZ, R3 ;  /* 0x000000ffff0a7224 */ /* 0x000fe200078e0003 */
[----:B------:R-:W-:Y:S01]  /*55a0*/  UMOV UR37, UR38 ;  /* 0x0000002600257c82 */ /* 0x000fe20008000000 */
[----:B------:R-:W-:Y:S02]  /*55b0*/  IMAD.MOV.U32 R11, RZ, RZ, R4 ;  /* 0x000000ffff0b7224 */ /* 0x000fe400078e0004 */
[----:B------:R-:W-:Y:S02]  /*55c0*/  IMAD.MOV.U32 R2, RZ, RZ, 0x3f800000 ;  /* 0x3f800000ff027424 */ /* 0x000fe400078e00ff */
[----:B------:R-:W-:-:S07]  /*55d0*/  IMAD.MOV.U32 R119, RZ, RZ, RZ ;  /* 0x000000ffff777224 */ /* 0x000fce00078e00ff */
.L_x_2996:
[----:B------:R-:W-:-:S04]  /*55e0*/  UIADD3 UR4, UR37, 0x1, URZ ;  /* 0x0000000125047890 */ /* 0x000fc8000fffe03f */
[----:B------:R-:W-:-:S04]  /*55f0*/  UISETP.NE.AND UP0, UPT, UR4, 0x2, UPT ;  /* 0x000000020400788c */ /* 0x000fc8000bf05270 */
[----:B------:R-:W-:Y:S02]  /*5600*/  USEL UR61, URZ, 0x1, UP0 ;  /* 0x000000013f3d7887 */ /* 0x000fe40008000000 */
[----:B------:R-:W-:Y:S02]  /*5610*/  USEL UR38, UR4, URZ, UP0 ;  /* 0x0000003f04267287 */ /* 0x000fe40008000000 */
[----:B------:R-:W-:Y:S01]  /*5620*/  ULOP3.LUT UR61, UR60, UR61, URZ, 0x3c, !UPT ;  /* 0x0000003d3c3d7292 */ /* 0x000fe2000f8e3c3f */
[----:B------:R-:W-:Y:S11]  /*5630*/  @!P0 BRA `(.L_x_2986) ;  /* 0x0000000000048947 */ /* 0x000ff60003800000 */
[----:B------:R-:W-:Y:S01]  /*5640*/  BPT.TRAP 0x1 ;  /* 0x000000040000795c */ /* 0x000fe20000300000 */
.L_x_2986:
[----:B------:R-:W-:Y:S01]  /*5650*/  R2UR UR4, R16 ;  /* 0x00000000100472ca */ /* 0x000fe200000e0000 */
[----:B------:R-:W-:-:S05]  /*5660*/  IMAD.U32 R0, RZ, RZ, UR61 ;  /* 0x0000003dff007e24 */ /* 0x000fca000f8e00ff */
[----:B------:R-:W-:-:S07]  /*5670*/  SHF.L.U32 R0, R0, 0x1f, RZ ;  /* 0x0000001f00007819 */ /* 0x000fce00000006ff */
[----:B------:R-:W-:-:S09]  /*5680*/  ULEA UR39, UR38, UR4, 0x3 ;  /* 0x0000000426277291 */ /* 0x000fd2000f8e183f */
[----:B------:R1:W2:Y:S01]  /*5690*/  SYNCS.PHASECHK.TRANS64.TRYWAIT P1, [UR39+0x36830], R0 ;  /* 0x03683000ff0075a7 */ /* 0x0002a20008020167 */
[----:B------:R-:W-:Y:S05]  /*56a0*/  @!P0 BRA `(.L_x_2987) ;  /* 0x0000000000048947 */ /* 0x000fea0003800000 */
[----:B------:R-:W-:Y:S01]  /*56b0*/  BPT.TRAP 0x1 ;  /* 0x000000040000795c */ /* 0x000fe20000300000 */
.L_x_2987:
[----:B--2---:R-:W-:Y:S05]  /*56c0*/  @P1 BRA `(.L_x_2988) ;  /* 0x0000000000081947 */ /* 0x004fea0003800000 */
[----:B------:R-:W2:Y:S02]  /*56d0*/  SYNCS.PHASECHK.TRANS64.TRYWAIT P1, [UR39+0x36830], R0 ;  /* 0x03683000ff0075a7 */ /* 0x000ea40008020167 */
[----:B--2---:R-:W-:Y:S05]  /*56e0*/  @!P1 BRA `(.L_x_2989) ;  /* 0x0000009000409947 */ /* 0x004fea0003800000 */
.L_x_2988:
        /* <DEDUP_REMOVED lines=596> */
.L_x_2990:
[----:B------:R-:W-:Y:S01]  /*7c30*/  R2UR UR4, R16 ;  /* 0x00000000100472ca */ /* 0x000fe200000e0000 */
[----:B-12---:R-:W-:-:S05]  /*7c40*/  IMAD.U32 R0, RZ, RZ, UR60 ;  /* 0x0000003cff007e24 */ /* 0x006fca000f8e00ff */
[----:B------:R-:W-:-:S07]  /*7c50*/  SHF.L.U32 R0, R0, 0x1f, RZ ;  /* 0x0000001f00007819 */ /* 0x000fce00000006ff */
[----:B------:R-:W-:-:S09]  /*7c60*/  ULEA UR5, UR37, UR4, 0x3 ;  /* 0x0000000425057291 */ /* 0x000fd2000f8e183f */
[----:B------:R1:W2:Y:S01]  /*7c70*/  SYNCS.PHASECHK.TRANS64.TRYWAIT P1, [UR5+0x36850], R0 ;  /* 0x03685000ff0075a7 */ /* 0x0002a20008020145 */
[----:B------:R-:W-:Y:S05]  /*7c80*/  @!P0 BRA `(.L_x_2991) ;  /* 0x0000000000048947 */ /* 0x000fea0003800000 */
[----:B------:R-:W-:Y:S01]  /*7c90*/  BPT.TRAP 0x1 ;  /* 0x000000040000795c */ /* 0x000fe20000300000 */
.L_x_2991:
[----:B--2---:R-:W-:Y:S05]  /*7ca0*/  @P1 BRA `(.L_x_2992) ;  /* 0x0000000000081947 */ /* 0x004fea0003800000 */
[----:B------:R-:W2:Y:S02]  /*7cb0*/  SYNCS.PHASECHK.TRANS64.TRYWAIT P1, [UR5+0x36850], R0 ;  /* 0x03685000ff0075a7 */ /* 0x000ea40008020145 */
[----:B--2---:R-:W-:Y:S05]  /*7cc0*/  @!P1 BRA `(.L_x_2993) ;  /* 0x0000006800e09947 */ /* 0x004fea0003800000 */
.L_x_2992:
        /* <DEDUP_REMOVED lines=32> */
[----:B------:R-:W-:Y:S01]  /*7ed0*/  UIADD3 UR4, UR4, 0x300, URZ ;  /* 0x0000030004047890 */ /* 0x000fe2000fffe03f */
[----:B------:R-:W-:Y:S02]  /*7ee0*/  WARPGROUP.DEPBAR.LE gsb0, 0x0 ;  /* 0x00008000000079c5 */ /* 0x000fe40000010000 */
[----:B------:R-:W-:-:S14]  /*7ef0*/  WARPGROUP.ARRIVE ;  /* 0x00000000000079c5 */ /* 0x000fdc0000000000 */
[----:B------:R-:W-:Y:S01]  /*7f00*/  HGMMA.64x192x16.F32.BF16 R24, R180, gdesc[UR4].tnspB, R24, gsb0 ;  /* 0x42e00004b4187df0 */ /* 0x000fe20008001818 */
[----:B------:R-:W-:Y:S01]  /*7f10*/  UMOV UR6, UR4 ;  /* 0x0000000400067c82 */ /* 0x000fe20008000000 */
[----:B------:R-:W-:Y:S01]  /*7f20*/  UMOV UR7, 0x40000040 ;  /* 0x4000004000077882 */ /* 0x000fe20000000000 */
[----:B------:R-:W-:Y:S02]  /*7f30*/  WARPGROUP.DEPBAR.LE gsb0, 0x0 ;  /* 0x00008000000079c5 */ /* 0x000fe40000010000 */
[----:B------:R-:W-:-:S15]  /*7f40*/  WARPGROUP.ARRIVE ;  /* 0x00000000000079c5 */ /* 0x000fde0000000000 */
[----:B------:R-:W-:Y:S03]  /*7f50*/  HGMMA.64x192x16.F32.BF16 R24, R176, gdesc[UR4].tnspB, R24, gsb0 ;  /* 0x42e00004b0187df0 */ /* 0x000fe60008001818 */
[----:B------:R-:W-:Y:S02]  /*7f60*/  WARPGROUP.DEPBAR.LE gsb0, 0x0 ;  /* 0x00008000000079c5 */ /* 0x000fe40000010000 */
[----:B------:R-:W-:Y:S05]  /*7f70*/  @!P0 BRA `(.L_x_2994) ;  /* 0x0000000000048947 */ /* 0x000fea0003800000 */
[----:B------:R-:W-:Y:S01]  /*7f80*/  BPT.TRAP 0x1 ;  /* 0x000000040000795c */ /* 0x000fe20000300000 */
.L_x_2994:
[----:B------:R-:W3:Y:S01]  /*7f90*/  LDL R213, [R1+0x4] ;  /* 0x0000040001d57983 */ /* 0x000ee20000100800 */
[----:B-12---:R-:W-:Y:S02]  /*7fa0*/  FMNMX.FTZ R0, R168, R11, !PT ;  /* 0x0000000ba8007209 */ /* 0x006fe40007810000 */
        /* <DEDUP_REMOVED lines=55> */
[----:B------:R-:W-:Y:S01]  /*8320*/  ISETP.NE.AND P1, PT, R23, RZ, PT ;  /* 0x000000ff1700720c */ /* 0x000fe20003f25270 */
[----:B------:R-:W1:Y:S04]  /*8330*/  SHFL.BFLY PT, R0, R7, 0x2, 0x1f ;  /* 0x0c401f0007007f89 */ /* 0x000e6800000e0000 */
[----:B------:R-:W2:Y:S01]  /*8340*/  SHFL.BFLY PT, R3, R2, 0x2, 0x1f ;  /* 0x0c401f0002037f89 */ /* 0x000ea200000e0000 */
[----:B-1----:R-:W-:-:S02]  /*8350*/  FMNMX.FTZ R12, R7, R0, !PT ;  /* 0x00000000070c7209 */ /* 0x002fc40007810000 */
[----:B------:R-:W1:Y:S01]  /*8360*/  LDC R0, c[0x0][0x988] ;  /* 0x00026200ff007b82 */ /* 0x000e620000000800 */
[----:B--2---:R-:W-:Y:S02]  /*8370*/  FMNMX.FTZ R13, R2, R3, !PT ;  /* 0x00000003020d7209 */ /* 0x004fe40007810000 */
[----:B------:R-:W2:Y:S04]  /*8380*/  SHFL.BFLY PT, R3, R12, 0x1, 0x1f ;  /* 0x0c201f000c037f89 */ /* 0x000ea800000e0000 */
[----:B------:R-:W4:Y:S01]  /*8390*/  SHFL.BFLY PT, R14, R13, 0x1, 0x1f ;  /* 0x0c201f000d0e7f89 */ /* 0x000f2200000e0000 */
[----:B--2---:R-:W-:Y:S02]  /*83a0*/  FMNMX.FTZ R4, R12, R3, !PT ;  /* 0x000000030c047209 */ /* 0x004fe40007810000 */
[----:B----4-:R-:W-:-:S03]  /*83b0*/  FMNMX.FTZ R3, R13, R14, !PT ;  /* 0x0000000e0d037209 */ /* 0x010fc60007810000 */
[C---:B------:R-:W-:Y:S01]  /*83c0*/  FADD.FTZ R11, -R4.reuse, R11 ;  /* 0x0000000b040b7221 */ /* 0x040fe20000010100 */
[----:B-1----:R-:W-:-:S03]  /*83d0*/  FMUL.FTZ R177, R4, R0 ;  /* 0x0000000004b17220 */ /* 0x002fc60000410000 */
[-C--:B------:R-:W-:Y:S01]  /*83e0*/  FMUL.FTZ R14, R11, R0.reuse ;  /* 0x000000000b0e7220 */ /* 0x080fe20000410000 */
[-CC-:B------:R-:W-:Y:S01]  /*83f0*/  FFMA.FTZ R15, R161, R0.reuse, -R177.reuse ;  /* 0x00000000a10f7223 */ /* 0x180fe200000108b1 */
[C---:B------:R-:W-:Y:S01]  /*8400*/  FADD.FTZ R11, -R3.reuse, R10 ;  /* 0x0000000a030b7221 */ /* 0x040fe20000010100 */
[-C--:B------:R-:W-:Y:S01]  /*8410*/  FMUL.FTZ R161, R3, R0.reuse ;  /* 0x0000000003a17220 */ /* 0x080fe20000410000 */
[-C--:B------:R-:W-:Y:S01]  /*8420*/  FFMA.FTZ R200, R168, R0.reuse, -R177 ;  /* 0x00000000a8c87223 */ /* 0x080fe200000108b1 */
[----:B------:R1:W-:Y:S01]  /*8430*/  MUFU.EX2 R7, R14 ;  /* 0x0000000e00077308 */ /* 0x0003e20000000800 */
[-C--:B------:R-:W-:Y:S01]  /*8440*/  FMUL.FTZ R2, R11, R0.reuse ;  /* 0x000000000b027220 */ /* 0x080fe20000410000 */
[-C--:B------:R-:W-:Y:S01]  /*8450*/  FFMA.FTZ R201, R170, R0.reuse, -R161 ;  /* 0x00000000aac97223 */ /* 0x080fe200000108a1 */
[-C--:B------:R-:W-:Y:S01]  /*8460*/  FFMA.FTZ R11, R169, R0.reuse, -R177 ;  /* 0x00000000a90b7223 */ /* 0x080fe200000108b1 */
[-C--:B------:R-:W-:Y:S01]  /*8470*/  FFMA.FTZ R10, R171, R0.reuse, -R161 ;  /* 0x00000000ab0a7223 */ /* 0x080fe200000108a1 */
[-C--:B------:R-:W-:Y:S01]  /*8480*/  FFMA.FTZ R202, R172, R0.reuse, -R177 ;  /* 0x00000000acca7223 */ /* 0x080fe200000108b1 */
[-C--:B------:R-:W-:Y:S01]  /*8490*/  FFMA.FTZ R203, R174, R0.reuse, -R161 ;  /* 0x00000000aecb7223 */ /* 0x080fe200000108a1 */
[-C--:B------:R-:W-:Y:S01]  /*84a0*/  FFMA.FTZ R13, R173, R0.reuse, -R177 ;  /* 0x00000000ad0d7223 */ /* 0x080fe200000108b1 */
[----:B------:R-:W2:Y:S01]  /*84b0*/  MUFU.EX2 R200, R200 ;  /* 0x000000c800c87308 */ /* 0x000ea20000000800 */
[-C--:B------:R-:W-:Y:S01]  /*84c0*/  FFMA.FTZ R12, R175, R0.reuse, -R161 ;  /* 0x00000000af0c7223 */ /* 0x080fe200000108a1 */
[-C--:B------:R-:W-:Y:S01]  /*84d0*/  FFMA.FTZ R196, R160, R0.reuse, -R177 ;  /* 0x00000000a0c47223 */ /* 0x080fe200000108b1 */
[-CC-:B------:R-:W-:Y:S01]  /*84e0*/  FFMA.FTZ R197, R162, R0.reuse, -R161.reuse ;  /* 0x00000000a2c57223 */ /* 0x180fe200000108a1 */
[-C--:B-1----:R-:W-:Y:S01]  /*84f0*/  FFMA.FTZ R14, R163, R0.reuse, -R161 ;  /* 0x00000000a30e7223 */ /* 0x082fe200000108a1 */
[-CC-:B------:R-:W-:Y:S01]  /*8500*/  FFMA.FTZ R198, R164, R0.reuse, -R177.reuse ;  /* 0x00000000a4c67223 */ /* 0x180fe200000108b1 */
[-C--:B------:R-:W-:Y:S01]  /*8510*/  FFMA.FTZ R180, R128, R0.reuse, -R177 ;  /* 0x0000000080b47223 */ /* 0x080fe200000108b1 */
[-CC-:B------:R-:W-:Y:S01]  /*8520*/  FFMA.FTZ R199, R166, R0.reuse, -R161.reuse ;  /* 0x00000000a6c77223 */ /* 0x180fe200000108a1 */
[----:B------:R-:W-:Y:S01]  /*8530*/  MUFU.EX2 R2, R2 ;  /* 0x0000000200027308 */ /* 0x000fe20000000800 */
[-C--:B------:R-:W-:Y:S01]  /*8540*/  FFMA.FTZ R128, R147, R0.reuse, -R161 ;  /* 0x0000000093807223 */ /* 0x080fe200000108a1 */
[-C--:B------:R-:W-:Y:S01]  /*8550*/  FFMA.FTZ R21, R165, R0.reuse, -R177 ;  /* 0x00000000a5157223 */ /* 0x080fe200000108b1 */
[-CC-:B------:R-:W-:Y:S01]  /*8560*/  FFMA.FTZ R20, R167, R0.reuse, -R161.reuse ;  /* 0x00000000a7147223 */ /* 0x180fe200000108a1 */
[-C--:B------:R-:W-:Y:S01]  /*8570*/  FFMA.FTZ R185, R138, R0.reuse, -R161 ;  /* 0x000000008ab97223 */ /* 0x080fe200000108a1 */
[-CC-:B------:R-:W-:Y:S01]  /*8580*/  FFMA.FTZ R192, R152, R0.reuse, -R177.reuse ;  /* 0x0000000098c07223 */ /* 0x180fe200000108b1 */
[-C--:B------:R-:W-:Y:S01]  /*8590*/  FFMA.FTZ R184, R136, R0.reuse, -R177 ;  /* 0x0000000088b87223 */ /* 0x080fe200000108b1 */
[--C-:B------:R-:W-:Y:S01]  /*85a0*/  FFMA.FTZ R193, R154, R0, -R161.reuse ;  /* 0x000000009ac17223 */ /* 0x100fe200000108a1 */
[----:B------:R-:W1:Y:S01]  /*85b0*/  MUFU.EX2 R201, R201 ;  /* 0x000000c900c97308 */ /* 0x000e620000000800 */
[----:B--2---:R-:W-:Y:S01]  /*85c0*/  FFMA.FTZ R6, R7, R6, R200 ;  /* 0x0000000607067223 */ /* 0x004fe200000100c8 */
[-C--:B------:R-:W-:Y:S01]  /*85d0*/  FFMA.FTZ R136, R139, R0.reuse, -R161 ;  /* 0x000000008b887223 */ /* 0x080fe200000108a1 */
[-CC-:B------:R-:W-:Y:S01]  /*85e0*/  FFMA.FTZ R153, R153, R0.reuse, -R177.reuse ;  /* 0x0000000099997223 */ /* 0x180fe200000108b1 */
[-C--:B------:R-:W-:Y:S01]  /*85f0*/  FFMA.FTZ R176, R120, R0.reuse, -R177 ;  /* 0x0000000078b07223 */ /* 0x080fe200000108b1 */
[-C--:B------:R-:W-:Y:S01]  /*8600*/  FFMA.FTZ R120, R155, R0.reuse, -R161 ;  /* 0x000000009b787223 */ /* 0x080fe200000108a1 */
[-C--:B------:R-:W-:Y:S01]  /*8610*/  FFMA.FTZ R194, R156, R0.reuse, -R177 ;  /* 0x000000009cc27223 */ /* 0x080fe200000108b1 */
[-C--:B------:R-:W-:Y:S01]  /*8620*/  FFMA.FTZ R195, R158, R0.reuse, -R161 ;  /* 0x000000009ec37223 */ /* 0x080fe200000108a1 */
[----:B------:R-:W2:Y:S01]  /*8630*/  MUFU.EX2 R11, R11 ;  /* 0x0000000b000b7308 */ /* 0x000ea20000000800 */
[-CC-:B------:R-:W-:Y:S01]  /*8640*/  FFMA.FTZ R157, R157, R0.reuse, -R177.reuse ;  /* 0x000000009d9d7223 */ /* 0x180fe200000108b1 */
[-C--:B------:R-:W-:Y:S01]  /*8650*/  FFMA.FTZ R178, R124, R0.reuse, -R177 ;  /* 0x000000007cb27223 */ /* 0x080fe200000108b1 */
[-C--:B------:R-:W-:Y:S01]  /*8660*/  FFMA.FTZ R124, R159, R0.reuse, -R161 ;  /* 0x000000009f7c7223 */ /* 0x080fe200000108a1 */
[-CC-:B------:R-:W-:Y:S01]  /*8670*/  FFMA.FTZ R186, R140, R0.reuse, -R177.reuse ;  /* 0x000000008cba7223 */ /* 0x180fe200000108b1 */
[-C--:B------:R-:W-:Y:S01]  /*8680*/  FFMA.FTZ R188, R144, R0.reuse, -R177 ;  /* 0x0000000090bc7223 */ /* 0x080fe200000108b1 */
[-C--:B------:R-:W-:Y:S01]  /*8690*/  FFMA.FTZ R189, R146, R0.reuse, -R161 ;  /* 0x0000000092bd7223 */ /* 0x080fe200000108a1 */
[-C--:B------:R-:W-:Y:S01]  /*86a0*/  FFMA.FTZ R145, R145, R0.reuse, -R177 ;  /* 0x0000000091917223 */ /* 0x080fe200000108b1 */
[----:B------:R-:W4:Y:S01]  /*86b0*/  MUFU.EX2 R10, R10 ;  /* 0x0000000a000a7308 */ /* 0x000f220000000800 */
[----:B-1----:R-:W-:Y:S01]  /*86c0*/  FFMA.FTZ R5, R2, R5, R201 ;  /* 0x0000000502057223 */ /* 0x002fe200000100c9 */
[-C--:B------:R-:W-:Y:S01]  /*86d0*/  FFMA.FTZ R181, R130, R0.reuse, -R161 ;  /* 0x0000000082b57223 */ /* 0x080fe200000108a1 */
[-C--:B------:R-:W-:Y:S01]  /*86e0*/  FFMA.FTZ R190, R148, R0.reuse, -R177 ;  /* 0x0000000094be7223 */ /* 0x080fe200000108b1 */
[-C--:B------:R-:W-:Y:S01]  /*86f0*/  FFMA.FTZ R191, R150, R0.reuse, -R161 ;  /* 0x0000000096bf7223 */ /* 0x080fe200000108a1 */
[-CC-:B------:R-:W-:Y:S01]  /*8700*/  FFMA.FTZ R149, R149, R0.reuse, -R177.reuse ;  /* 0x0000000095957223 */ /* 0x180fe200000108b1 */
[-C--:B------:R-:W-:Y:S01]  /*8710*/  FFMA.FTZ R182, R132, R0.reuse, -R177 ;  /* 0x0000000084b67223 */ /* 0x080fe200000108b1 */
[-C--:B------:R-:W-:Y:S01]  /*8720*/  FFMA.FTZ R132, R151, R0.reuse, -R161 ;  /* 0x0000000097847223 */ /* 0x080fe200000108a1 */
[----:B------:R-:W1:Y:S01]  /*8730*/  MUFU.EX2 R202, R202 ;  /* 0x000000ca00ca7308 */ /* 0x000e620000000800 */
[----:B--2---:R-:W-:Y:S01]  /*8740*/  FADD.FTZ R147, R11, R6 ;  /* 0x000000060b937221 */ /* 0x004fe20000010000 */
[-C--:B------:R-:W-:Y:S01]  /*8750*/  FFMA.FTZ R137, R137, R0.reuse, -R177 ;  /* 0x0000000089897223 */ /* 0x080fe200000108b1 */
[-CC-:B------:R-:W-:Y:S01]  /*8760*/  FFMA.FTZ R183, R134, R0.reuse, -R161.reuse ;  /* 0x0000000086b77223 */ /* 0x180fe200000108a1 */
[-C--:B------:R-:W-:Y:S01]  /*8770*/  FFMA.FTZ R187, R142, R0.reuse, -R161 ;  /* 0x000000008ebb7223 */ /* 0x080fe200000108a1 */
[-CC-:B------:R-:W-:Y:S01]  /*8780*/  FFMA.FTZ R141, R141, R0.reuse, -R177.reuse ;  /* 0x000000008d8d7223 */ /* 0x180fe200000108b1 */
[-CC-:B------:R-:W-:Y:S01]  /*8790*/  FFMA.FTZ R129, R129, R0.reuse, -R177.reuse ;  /* 0x0000000081817223 */ /* 0x180fe200000108b1 */
[-C--:B------:R-:W-:Y:S01]  /*87a0*/  FFMA.FTZ R133, R133, R0.reuse, -R177 ;  /* 0x0000000085857223 */ /* 0x080fe200000108b1 */
[----:B------:R-:W2:Y:S01]  /*87b0*/  MUFU.EX2 R203, R203 ;  /* 0x000000cb00cb7308 */ /* 0x000ea20000000800 */
[----:B----4-:R-:W-:Y:S01]  /*87c0*/  FADD.FTZ R6, R10, R5 ;  /* 0x000000050a067221 */ /* 0x010fe20000010000 */
[-CC-:B------:R-:W-:Y:S01]  /*87d0*/  FFMA.FTZ R121, R121, R0.reuse, -R177.reuse ;  /* 0x0000000079797223 */ /* 0x180fe200000108b1 */
[-C--:B------:R-:W-:Y:S01]  /*87e0*/  FFMA.FTZ R125, R125, R0.reuse, -R177 ;  /* 0x000000007d7d7223 */ /* 0x080fe200000108b1 */
[-CC-:B------:R-:W-:Y:S01]  /*87f0*/  FFMA.FTZ R177, R122, R0.reuse, -R161.reuse ;  /* 0x000000007ab17223 */ /* 0x180fe200000108a1 */
[-CC-:B------:R-:W-:Y:S01]  /*8800*/  FFMA.FTZ R123, R123, R0.reuse, -R161.reuse ;  /* 0x000000007b7b7223 */ /* 0x180fe200000108a1 */
[-CC-:B------:R-:W-:Y:S01]  /*8810*/  FFMA.FTZ R126, R126, R0.reuse, -R161.reuse ;  /* 0x000000007e7e7223 */ /* 0x180fe200000108a1 */
[----:B------:R-:W-:Y:S01]  /*8820*/  FFMA.FTZ R127, R127, R0, -R161 ;  /* 0x000000007f7f7223 */ /* 0x000fe200000108a1 */
[----:B------:R-:W4:Y:S01]  /*8830*/  MUFU.EX2 R13, R13 ;  /* 0x0000000d000d7308 */ /* 0x000f220000000800 */
[----:B-1----:R-:W-:-:S07]  /*8840*/  FADD.FTZ R138, R202, R147 ;  /* 0x00000093ca8a7221 */ /* 0x002fce0000010000 */
[----:B------:R-:W1:Y:S01]  /*8850*/  MUFU.EX2 R12, R12 ;  /* 0x0000000c000c7308 */ /* 0x000e620000000800 */
[----:B--2---:R-:W-:-:S07]  /*8860*/  FADD.FTZ R5, R203, R6 ;  /* 0x00000006cb057221 */ /* 0x004fce0000010000 */
[----:B------:R-:W2:Y:S01]  /*8870*/  MUFU.EX2 R196, R196 ;  /* 0x000000c400c47308 */ /* 0x000ea20000000800 */
[----:B----4-:R-:W-:-:S07]  /*8880*/  FADD.FTZ R139, R13, R138 ;  /* 0x0000008a0d8b7221 */ /* 0x010fce0000010000 */
[----:B------:R-:W4:Y:S01]  /*8890*/  MUFU.EX2 R197, R197 ;  /* 0x000000c500c57308 */ /* 0x000f220000000800 */
[----:B-1----:R-:W-:-:S07]  /*88a0*/  FADD.FTZ R6, R12, R5 ;  /* 0x000000050c067221 */ /* 0x002fce0000010000 */
[----:B------:R-:W1:Y:S01]  /*88b0*/  MUFU.EX2 R15, R15 ;  /* 0x0000000f000f7308 */ /* 0x000e620000000800 */
[----:B--2---:R-:W-:-:S07]  /*88c0*/  FADD.FTZ R138, R196, R139 ;  /* 0x0000008bc48a7221 */ /* 0x004fce0000010000 */
[----:B------:R-:W2:Y:S01]  /*88d0*/  MUFU.EX2 R14, R14 ;  /* 0x0000000e000e7308 */ /* 0x000ea20000000800 */
[----:B----4-:R-:W-:-:S07]  /*88e0*/  FADD.FTZ R5, R197, R6 ;  /* 0x00000006c5057221 */ /* 0x010fce0000010000 */
[----:B------:R-:W4:Y:S01]  /*88f0*/  MUFU.EX2 R198, R198 ;  /* 0x000000c600c67308 */ /* 0x000f220000000800 */
[----:B-1----:R-:W-:Y:S01]  /*8900*/  FADD.FTZ R139, R15, R138 ;  /* 0x0000008a0f8b7221 */ /* 0x002fe20000010000 */
[----:B------:R-:W-:-:S06]  /*8910*/  FFMA.FTZ R138, R143, R0, -R161 ;  /* 0x000000008f8a7223 */ /* 0x000fcc00000108a1 */
        /* <DEDUP_REMOVED lines=15> */
[----:B----4-:R-:W-:Y:S01]  /*8a10*/  FADD.FTZ R139, R153, R130 ;  /* 0x00000082998b7221 */ /* 0x010fe20000010000 */
[----:B------:R-:W-:-:S06]  /*8a20*/  FFMA.FTZ R130, R131, R0, -R161 ;  /* 0x0000000083827223 */ /* 0x000fcc00000108a1 */
        /* <DEDUP_REMOVED lines=15> */
[----:B--2---:R-:W-:Y:S01]  /*8b20*/  FADD.FTZ R131, R145, R134 ;  /* 0x0000008691837221 */ /* 0x004fe20000010000 */
[----:B------:R-:W-:-:S06]  /*8b30*/  FFMA.FTZ R134, R135, R0, -R161 ;  /* 0x0000000087867223 */ /* 0x000fcc00000108a1 */
        /* <DEDUP_REMOVED lines=26> */
[----:B------:R-:W-:-:S04]  /*8ce0*/  IMAD.U32 R5, RZ, RZ, UR39 ;  /* 0x00000027ff057e24 */ /* 0x000fc8000f8e00ff */
[----:B------:R-:W-:Y:S02]  /*8cf0*/  @P1 VIADD R5, R5, 0x36840 ;  /* 0x0003684005051836 */ /* 0x000fe40000000000 */
[----:B------:R-:W4:Y:S01]  /*8d00*/  MUFU.EX2 R129, R129 ;  /* 0x0000008100817308 */ /* 0x000f220000000800 */
[----:B-1----:R-:W-:Y:S02]  /*8d10*/  FADD.FTZ R122, R180, R131 ;  /* 0x00000083b47a7221 */ /* 0x002fe40000010000 */
[----:B---3--:R-:W-:-:S04]  /*8d20*/  @P1 PRMT R5, R213, 0x654, R5 ;  /* 0x00000654d5051816 */ /* 0x008fc80000000005 */
[----:B------:R1:W-:Y:S01]  /*8d30*/  @P1 SYNCS.ARRIVE.TRANS64.RED.A1T0 RZ, [R5+URZ], RZ ;  /* 0x000000ff05ff19a7 */ /* 0x0003e2000810043f */
[----:B------:R-:W3:Y:S01]  /*8d40*/  MUFU.EX2 R130, R130 ;  /* 0x0000008200827308 */ /* 0x000ee20000000800 */
[----:B--2---:R-:W-:-:S07]  /*8d50*/  FADD.FTZ R131, R181, R6 ;  /* 0x00000006b5837221 */ /* 0x004fce0000010000 */
[----:B------:R-:W2:Y:S01]  /*8d60*/  MUFU.EX2 R182, R182 ;  /* 0x000000b600b67308 */ /* 0x000ea20000000800 */
[----:B----4-:R-:W-:-:S07]  /*8d70*/  FADD.FTZ R135, R129, R122 ;  /* 0x0000007a81877221 */ /* 0x010fce0000010000 */
[----:B------:R-:W-:Y:S01]  /*8d80*/  MUFU.EX2 R183, R183 ;  /* 0x000000b700b77308 */ /* 0x000fe20000000800 */
[----:B---3--:R-:W-:-:S07]  /*8d90*/  FADD.FTZ R6, R130, R131 ;  /* 0x0000008382067221 */ /* 0x008fce0000010000 */
[----:B------:R-:W1:Y:S01]  /*8da0*/  MUFU.EX2 R133, R133 ;  /* 0x0000008500857308 */ /* 0x000e620000000800 */
[----:B--2---:R-:W-:-:S07]  /*8db0*/  FADD.FTZ R122, R182, R135 ;  /* 0x00000087b67a7221 */ /* 0x004fce0000010000 */
[----:B------:R-:W-:Y:S08]  /*8dc0*/  MUFU.EX2 R134, R134 ;  /* 0x0000008600867308 */ /* 0x000ff00000000800 */
[----:B------:R-:W2:Y:S01]  /*8dd0*/  MUFU.EX2 R176, R176 ;  /* 0x000000b000b07308 */ /* 0x000ea20000000800 */
[----:B-1----:R-:W-:-:S07]  /*8de0*/  FADD.FTZ R5, R133, R122 ;  /* 0x0000007a85057221 */ /* 0x002fce0000010000 */
[----:B------:R-:W-:Y:S08]  /*8df0*/  MUFU.EX2 R177, R177 ;  /* 0x000000b100b17308 */ /* 0x000ff00000000800 */
[----:B------:R-:W1:Y:S01]  /*8e00*/  MUFU.EX2 R121, R121 ;  /* 0x0000007900797308 */ /* 0x000e620000000800 */
[----:B--2---:R-:W-:-:S07]  /*8e10*/  FADD.FTZ R122, R176, R5 ;  /* 0x00000005b07a7221 */ /* 0x004fce0000010000 */
[----:B------:R2:W3:Y:S08]  /*8e20*/  MUFU.EX2 R139, R123 ;  /* 0x0000007b008b7308 */ /* 0x0004f00000000800 */
[----:B------:R-:W4:Y:S01]  /*8e30*/  MUFU.EX2 R178, R178 ;  /* 0x000000b200b27308 */ /* 0x000f220000000800 */
[----:B--2---:R-:W-:Y:S01]  /*8e40*/  FADD.FTZ R123, R183, R6 ;  /* 0x00000006b77b7221 */ /* 0x004fe20000010000 */
[----:B-1----:R-:W-:-:S03]  /*8e50*/  FADD.FTZ R5, R121, R122 ;  /* 0x0000007a79057221 */ /* 0x002fc60000010000 */
[----:B------:R-:W-:-:S03]  /*8e60*/  FADD.FTZ R6, R134, R123 ;  /* 0x0000007b86067221 */ /* 0x000fc60000010000 */
[----:B------:R-:W1:Y:S01]  /*8e70*/  MUFU.EX2 R179, R126 ;  /* 0x0000007e00b37308 */ /* 0x000e620000000800 */
[----:B------:R-:W-:-:S04]  /*8e80*/  FADD.FTZ R6, R177, R6 ;  /* 0x00000006b1067221 */ /* 0x000fc80000010000 */
[----:B---3--:R-:W-:-:S03]  /*8e90*/  FADD.FTZ R6, R139, R6 ;  /* 0x000000068b067221 */ /* 0x008fc60000010000 */
[----:B------:R-:W2:Y:S01]  /*8ea0*/  MUFU.EX2 R125, R125 ;  /* 0x0000007d007d7308 */ /* 0x000ea20000000800 */
[----:B----4-:R-:W-:-:S07]  /*8eb0*/  FADD.FTZ R122, R178, R5 ;  /* 0x00000005b27a7221 */ /* 0x010fce0000010000 */
[----:B------:R-:W3:Y:S01]  /*8ec0*/  MUFU.EX2 R140, R127 ;  /* 0x0000007f008c7308 */ /* 0x000ee20000000800 */
[----:B-1----:R-:W-:Y:S01]  /*8ed0*/  FADD.FTZ R5, R179, R6 ;  /* 0x00000006b3057221 */ /* 0x002fe20000010000 */
[----:B--2---:R-:W-:-:S03]  /*8ee0*/  FADD.FTZ R6, R125, R122 ;  /* 0x0000007a7d067221 */ /* 0x004fc60000010000 */
[----:B---3--:R-:W-:Y:S01]  /*8ef0*/  FADD.FTZ R5, R140, R5 ;  /* 0x000000058c057221 */ /* 0x008fe20000010000 */
[----:B------:R-:W-:Y:S06]  /*8f00*/  @!P0 BRA `(.L_x_2995) ;  /* 0x0000000000048947 */ /* 0x000fec0003800000 */
[----:B------:R-:W-:Y:S01]  /*8f10*/  BPT.TRAP 0x1 ;  /* 0x000000040000795c */ /* 0x000fe20000300000 */
.L_x_2995:
[----:B------:R-:W2:Y:S01]  /*8f20*/  LDL R123, [R1] ;  /* 0x00000000017b7983 */ /* 0x000ea20000100800 */
[----:B------:R-:W-:Y:S01]  /*8f30*/  ISETP.NE.AND P1, PT, R22, RZ, PT ;  /* 0x000000ff1600720c */ /* 0x000fe20003f25270 */
[----:B------:R-:W-:Y:S01]  /*8f40*/  IMAD.U32 R122, RZ, RZ, UR5 ;  /* 0x00000005ff7a7e24 */ /* 0x000fe2000f8e00ff */
[----:B------:R-:W-:Y:S01]  /*8f50*/  UMOV UR60, UR61 ;  /* 0x0000003d003c7c82 */ /* 0x000fe20008000000 */
        /* <DEDUP_REMOVED lines=32> */
[----:B--2---:R-:W-:-:S04]  /*9160*/  @P1 PRMT R122, R123, 0x654, R122 ;  /* 0x000006547b7a1816 */ /* 0x004fc8000000007a */
[----:B------:R1:W-:Y:S01]  /*9170*/  @P1 SYNCS.ARRIVE.TRANS64.RED.A1T0 RZ, [R122+URZ], RZ ;  /* 0x000000ff7aff19a7 */ /* 0x0003e2000810043f */
[C---:B------:R-:W-:Y:S01]  /*9180*/  ISETP.GT.AND P1, PT, R9.reuse, RZ, PT ;  /* 0x000000ff0900720c */ /* 0x040fe20003f24270 */
[----:B------:R-:W-:-:S12]  /*9190*/  VIADD R9, R9, 0xffffffff ;  /* 0xffffffff09097836 */ /* 0x000fd80000000000 */
[----:B-1----:R-:W-:Y:S05]  /*91a0*/  @P1 BRA `(.L_x_2996) ;  /* 0xffffffc4000c1947 */ /* 0x002fea000383ffff */
.L_x_2985:
        /* <DEDUP_REMOVED lines=99> */
.L_x_2997:
[----:B------:R-:W-:Y:S01]  /*97e0*/  R2UR UR4, R16 ;  /* 0x00000000100472ca */ /* 0x000fe200000e0000 */
[----:B------:R-:W-:-:S05]  /*97f0*/  IMAD.U32 R2, RZ, RZ, UR61 ;  /* 0x0000003dff027e24 */ /* 0x000fca000f8e00ff */
[----:B------:R-:W-:-:S07]  /*9800*/  SHF.L.U32 R2, R2, 0x1f, RZ ;  /* 0x0000001f02027819 */ /* 0x000fce00000006ff */
[----:B------:R-:W-:-:S09]  /*9810*/  ULEA UR5, UR38, UR4, 0x3 ;  /* 0x0000000426057291 */ /* 0x000fd2000f8e183f */
[----:B------:R1:W2:Y:S01]  /*9820*/  SYNCS.PHASECHK.TRANS64.TRYWAIT P1, [UR5+0x36850], R2 ;  /* 0x03685002ff0075a7 */ /* 0x0002a20008020145 */
[----:B------:R-:W-:Y:S05]  /*9830*/  @!P0 BRA `(.L_x_2998) ;  /* 0x0000000000048947 */ /* 0x000fea0003800000 */
[----:B------:R-:W-:Y:S01]  /*9840*/  BPT.TRAP 0x1 ;  /* 0x000000040000795c */ /* 0x000fe20000300000 */
.L_x_2998:
[----:B--2---:R-:W-:Y:S05]  /*9850*/  @P1 BRA `(.L_x_2999) ;  /* 0x0000000000081947 */ /* 0x004fea0003800000 */
[----:B------:R-:W2:Y:S02]  /*9860*/  SYNCS.PHASECHK.TRANS64.TRYWAIT P1, [UR5+0x36850], R2 ;  /* 0x03685002ff0075a7 */ /* 0x000ea40008020145 */
[----:B--2---:R-:W-:Y:S05]  /*9870*/  @!P1 BRA `(.L_x_3000) ;  /* 0x00000050000c9947 */ /* 0x004fea0003800000 */
.L_x_2999:
[----:B------:R-:W-:Y:S01]  /*9880*/  R2UR UR4, R16 ;  /* 0x00000000100472ca */ /* 0x000fe200000e0000 */
[----:B------:R-:W-:Y:S01]  /*9890*/  WARPGROUP.ARRIVE ;  /* 0x00000000000079c5 */ /* 0x000fe20000000000 */
[----:B------:R-:W-:Y:S01]  /*98a0*/  UMOV UR7, 0x40000040 ;  /* 0x4000004000077882 */ /* 0x000fe20000000000 */
[----:B--2---:R-:W2:Y:S01]  /*98b0*/  SHFL.BFLY PT, R7, R6, 0x2, 0x1f ;  /* 0x0c401f0006077f89 */ /* 0x004ea200000e0000 */
[----:B------:R-:W-:Y:S02]  /*98c0*/  IMAD.MOV.U32 R10, RZ, RZ, RZ ;  /* 0x000000ffff0a7224 */ /* 0x000fe400078e00ff */
[----:B------:R-:W-:Y:S01]  /*98d0*/  IMAD.MOV.U32 R20, RZ, RZ, -0x800000 ;  /* 0xff800000ff147424 */ /* 0x000fe200078e00ff */
[----:B-1----:R-:W1:Y:S06]  /*98e0*/  SHFL.BFLY PT, R2, R5, 0x2, 0x1f ;  /* 0x0c401f0005027f89 */ /* 0x002e6c00000e0000 */
[----:B------:R-:W-:-:S04]  /*98f0*/  UIADD3 UR4, UR4, 0x400, URZ ;  /* 0x0000040004047890 */ /* 0x000fc8000fffe03f */
[----:B------:R-:W-:-:S04]  /*9900*/  USHF.R.U32.HI UR4, URZ, 0x4, UR4 ;  /* 0x000000043f047899 */ /* 0x000fc80008011604 */
[----:B------:R-:W-:-:S04]  /*9910*/  ULOP3.LUT UR4, UR4, 0x3fff, URZ, 0xc0, !UPT ;  /* 0x00003fff04047892 */ /* 0x000fc8000f8ec03f */
[----:B------:R-:W-:Y:S01]  /*9920*/  ULOP3.LUT UR4, UR4, 0x3800000, URZ, 0xfc, !UPT ;  /* 0x0380000004047892 */ /* 0x000fe2000f8efc3f */
[----:B--2---:R-:W-:-:S03]  /*9930*/  FADD.FTZ R7, R7, R6 ;  /* 0x0000000607077221 */ /* 0x004fc60000010000 */
[----:B------:R-:W-:Y:S01]  /*9940*/  UIMAD UR4, UR38, 0xa80, UR4 ;  /* 0x00000a80260478a4 */ /* 0x000fe2000f8e0204 */
[----:B-1----:R-:W-:Y:S01]  /*9950*/  FADD.FTZ R8, R2, R5 ;  /* 0x0000000502087221 */ /* 0x002fe20000010000 */
[----:B------:R-:W-:Y:S01]  /*9960*/  IMAD.MOV.U32 R5, RZ, RZ, RZ ;  /* 0x000000ffff057224 */ /* 0x000fe200078e00ff */
[----:B------:R-:W1:Y:S04]  /*9970*/  SHFL.BFLY PT, R2, R7, 0x1, 0x1f ;  /* 0x0c201f0007027f89 */ /* 0x000e6800000e0000 */
[----:B------:R-:W-:Y:S01]  /*9980*/  UMOV UR6, UR4 ;  /* 0x0000000400067c82 */ /* 0x000fe20008000000 */
[----:B------:R-:W2:Y:S01]  /*9990*/  SHFL.BFLY PT, R9, R8, 0x1, 0x1f ;  /* 0x0c201f0008097f89 */ /* 0x000ea200000e0000 */
[----:B------:R-:W-:Y:S01]  /*99a0*/  HGMMA.64x192x16.F32.BF16 R24, R200, gdesc[UR4].tnspB, R24, gsb0 ;  /* 0x42e00004c8187df0 */ /* 0x000fe20008001818 */
[----:B------:R-:W-:Y:S01]  /*99b0*/  UIADD3 UR6, UR4, 0x80, URZ ;  /* 0x0000008004067890 */ /* 0x000fe2000fffe03f */
[----:B------:R-:W-:Y:S01]  /*99c0*/  UMOV UR7, 0x40000040 ;  /* 0x4000004000077882 */ /* 0x000fe20000000000 */
[----:B-1----:R-:W-:Y:S01]  /*99d0*/  FADD.FTZ R11, R7, R2 ;  /* 0x00000002070b7221 */ /* 0x002fe20000010000 */
[----:B------:R-:W-:-:S02]  /*99e0*/  IMAD.MOV.U32 R2, RZ, RZ, -0x800000 ;  /* 0xff800000ff027424 */ /* 0x000fc400078e00ff */
[----:B--2---:R-:W-:Y:S02]  /*99f0*/  FADD.FTZ R12, R8, R9 ;  /* 0x00000009080c7221 */ /* 0x004fe40000010000 */
[----:B------:R-:W-:-:S03]  /*9a00*/  FSETP.NE.FTZ.AND P1, PT, R11, RZ, PT ;  /* 0x000000ff0b00720b */ /* 0x000fc60003f35000 */
[----:B------:R-:W-:-:S10]  /*9a10*/  FSETP.NE.FTZ.AND P2, PT, R12, RZ, PT ;  /* 0x000000ff0c00720b */ /* 0x000fd40003f55000 */
[----:B------:R-:W1:Y:S01]  /*9a20*/  @P1 MUFU.LG2 R9, R11 ;  /* 0x0000000b00091308 */ /* 0x000e620000000c00 */
[C---:B------:R-:W-:Y:S02]  /*9a30*/  @P1 FMUL.FTZ R7, R0.reuse, 0.69314718246459960938 ;  /* 0x3f31721800071820 */ /* 0x040fe40000410000 */
[----:B------:R-:W-:-:S05]  /*9a40*/  @P2 FMUL.FTZ R13, R0, 0.69314718246459960938 ;  /* 0x3f317218000d2820 */ /* 0x000fca0000410000 */
        /* <DEDUP_REMOVED lines=37> */
[----:B-1-34-:R-:W-:Y:S05]  /*9ca0*/  @!P0 BRA `(.L_x_3001) ;  /* 0x0000000000048947 */ /* 0x01afea0003800000 */
[----:B------:R-:W-:Y:S01]  /*9cb0*/  BPT.TRAP 0x1 ;  /* 0x000000040000795c */ /* 0x000fe20000300000 */
.L_x_3001:
[----:B------:R-:W2:Y:S01]  /*9cc0*/  LDL R8, [R1] ;  /* 0x0000000001087983 */ /* 0x000ea20000100800 */
[----:B------:R-:W-:Y:S01]  /*9cd0*/  ISETP.NE.AND P0, PT, R22, RZ, PT ;  /* 0x000000ff1600720c */ /* 0x000fe20003f05270 */
[----:B------:R-:W-:Y:S02]  /*9ce0*/  IMAD.U32 R4, RZ, RZ, UR5 ;  /* 0x00000005ff047e24 */ /* 0x000fe4000f8e00ff */
        /* <DEDUP_REMOVED lines=11> */
[----:B------:R-:W-:-:S02]  /*9da0*/  @P0 VIADD R4, R4, 0x36860 ;  /* 0x0003686004040836 */ /* 0x000fc40000000000 */
        /* <DEDUP_REMOVED lines=37> */
[C---:B------:R-:W-:Y:S01]  /*a000*/  LOP3.LUT R5, R18.reuse, 0x380, RZ, 0xc0, !PT ;  /* 0x0000038012057812 */ /* 0x040fe200078ec0ff */
[-C--:B------:R-:W-:Y:S01]  /*a010*/  FMUL.FTZ R27, R27, R10.reuse ;  /* 0x0000000a1b1b7220 */ /* 0x080fe20000410000 */
[----:B------:R-:W-:Y:S01]  /*a020*/  IADD3 R9, P2, R18, 0x20, RZ ;  /* 0x0000002012097810 */ /* 0x000fe20007f5e0ff */
[-C--:B------:R-:W-:Y:S01]  /*a030*/  FMUL.FTZ R120, R26, R10.reuse ;  /* 0x0000000a1a787220 */ /* 0x080fe20000410000 */
[----:B------:R-:W-:Y:S01]  /*a040*/  SHF.R.U64 R5, R5, 0x3, RZ ;  /* 0x0000000305057819 */ /* 0x000fe200000012ff */
[-C--:B------:R-:W-:Y:S01]  /*a050*/  FMUL.FTZ R7, R31, R10.reuse ;  /* 0x0000000a1f077220 */ /* 0x080fe20000410000 */
[----:B------:R-:W-:Y:S01]  /*a060*/  IADD3 R11, P1, R18, 0x40, RZ ;  /* 0x00000040120b7810 */ /* 0x000fe20007f3e0ff */
        /* <DEDUP_REMOVED lines=45> */
[----:B------:R-:W-:Y:S01]  /*a340*/  IADD3 R13, P6, R18, 0x60, RZ ;  /* 0x00000060120d7810 */ /* 0x000fe20007fde0ff */
[----:B------:R-:W-:Y:S01]  /*a350*/  ULDC UR4, c[0x0][0xda8] ;  /* 0x00036a0000047ab9 */ /* 0x000fe20000000800 */
[----:B------:R-:W-:Y:S01]  /*a360*/  LOP3.LUT R10, R11, 0x380, RZ, 0xc0, !PT ;  /* 0x000003800b0a7812 */ /* 0x000fe200078ec0ff */
[----:B------:R-:W-:Y:S01]  /*a370*/  UIADD3 UR35, -UR36, URZ, URZ ;  /* 0x0000003f24237290 */ /* 0x000fe2000fffe13f */
[----:B------:R-:W-:Y:S01]  /*a380*/  R2UR UR6, R208 ;  /* 0x00000000d00672ca */ /* 0x000fe200000e0000 */
[----:B------:R-:W-:Y:S01]  /*a390*/  ULDC UR10, c[0x0][0xa88] ;  /* 0x0002a200000a7ab9 */ /* 0x000fe20000000800 */
[----:B------:R-:W-:Y:S01]  /*a3a0*/  LOP3.LUT R12, R13, 0x380, RZ, 0xc0, !PT ;  /* 0x000003800d0c7812 */ /* 0x000fe200078ec0ff */
[----:B------:R-:W-:Y:S01]  /*a3b0*/  ULDC.64 UR8, c[0x0][0xb70] ;  /* 0x0002dc0000087ab9 */ /* 0x000fe20000000a00 */
[----:B------:R-:W-:Y:S01]  /*a3c0*/  SHF.R.U64 R10, R10, 0x3, RZ ;  /* 0x000000030a0a7819 */ /* 0x000fe200000012ff */
[----:B------:R-:W-:Y:S01]  /*a3d0*/  ULDC.64 UR12, c[0x0][0x208] ;  /* 0x00008200000c7ab9 */ /* 0x000fe20000000a00 */
[----:B------:R-:W-:-:S02]  /*a3e0*/  R2UR UR7, R207 ;  /* 0x00000000cf0772ca */ /* 0x000fc400000e0000 */
[----:B------:R-:W-:Y:S02]  /*a3f0*/  IADD3 R15, P5, R18, 0x4000, RZ ;  /* 0x00004000120f7810 */ /* 0x000fe40007fbe0ff */
[----:B------:R-:W-:Y:S02]  /*a400*/  F2FP.BF16.F32.PACK_AB R6, R6, R3 ;  /* 0x000000030606723e */ /* 0x000fe400000010ff */
[----:B------:R-:W-:Y:S01]  /*a410*/  F2FP.BF16.F32.PACK_AB R7, R7, R122 ;  /* 0x0000007a0707723e */ /* 0x000fe200000010ff */
[----:B------:R-:W-:Y:S01]  /*a420*/  UIADD3 UR34, -UR6, URZ, URZ ;  /* 0x0000003f06227290 */ /* 0x000fe2000fffe13f */
[----:B------:R-:W-:Y:S02]  /*a430*/  SHF.R.U64 R12, R12, 0x3, RZ ;  /* 0x000000030c0c7819 */ /* 0x000fe400000012ff */
[----:B------:R-:W-:Y:S02]  /*a440*/  LOP3.LUT R10, R10, R11, RZ, 0x3c, !PT ;  /* 0x0000000b0a0a7212 */ /* 0x000fe400078e3cff */
[----:B------:R-:W-:Y:S01]  /*a450*/  LOP3.LUT R14, R15, 0x380, RZ, 0xc0, !PT ;  /* 0x000003800f0e7812 */ /* 0x000fe200078ec0ff */
[----:B------:R-:W-:Y:S01]  /*a460*/  UIMAD UR34, UR4, UR34, UR7 ;  /* 0x00000022042272a4 */ /* 0x000fe2000f8e0207 */
[----:B------:R-:W-:Y:S01]  /*a470*/  LOP3.LUT R12, R12, R13, RZ, 0x3c, !PT ;  /* 0x0000000d0c0c7212 */ /* 0x000fe200078e3cff */
[----:B------:R-:W-:Y:S01]  /*a480*/  USHF.R.S32.HI UR7, URZ, 0x1f, UR36 ;  /* 0x0000001f3f077899 */ /* 0x000fe20008011424 */
[----:B------:R-:W-:Y:S01]  /*a490*/  SHF.R.U64 R14, R14, 0x3, RZ ;  /* 0x000000030e0e7819 */ /* 0x000fe200000012ff */
[----:B------:R-:W-:Y:S01]  /*a4a0*/  USHF.L.U32 UR34, UR34, 0x7, URZ ;  /* 0x0000000722227899 */ /* 0x000fe2000800063f */
[----:B------:R-:W-:Y:S01]  /*a4b0*/  IADD3 R13, P4, R18, 0x4040, RZ ;  /* 0x00004040120d7810 */ /* 0x000fe20007f9e0ff */
[----:B------:R-:W-:Y:S01]  /*a4c0*/  ULDC UR4, c[0x0][0xdb4] ;  /* 0x00036d0000047ab9 */ /* 0x000fe20000000800 */
[----:B------:R-:W-:Y:S01]  /*a4d0*/  LOP3.LUT R14, R14, R15, RZ, 0x3c, !PT ;  /* 0x0000000f0e0e7212 */ /* 0x000fe200078e3cff */
[----:B------:R-:W-:Y:S01]  /*a4e0*/  IMAD.X R15, RZ, RZ, R19, P5 ;  /* 0x000000ffff0f7224 */ /* 0x000fe200028e0613 */
[----:B------:R-:W-:Y:S01]  /*a4f0*/  LOP3.LUT R26, R13, 0x380, RZ, 0xc0, !PT ;  /* 0x000003800d1a7812 */ /* 0x000fe200078ec0ff */
[----:B------:R-:W-:Y:S01]  /*a500*/  UIMAD UR35, UR4, UR35, UR6 ;  /* 0x00000023042372a4 */ /* 0x000fe2000f8e0206 */
[----:B------:R-:W-:-:S02]  /*a510*/  IADD3 R29, P3, R18, 0x4060, RZ ;  /* 0x00004060121d7810 */ /* 0x000fc40007f7e0ff */
[----:B------:R-:W-:Y:S01]  /*a520*/  SHF.R.U64 R26, R26, 0x3, RZ ;  /* 0x000000031a1a7819 */ /* 0x000fe200000012ff */
[----:B------:R-:W-:Y:S01]  /*a530*/  USHF.R.S32.HI UR4, URZ, 0x1f, UR35 ;  /* 0x0000001f3f047899 */ /* 0x000fe20008011423 */
[----:B------:R-:W-:Y:S02]  /*a540*/  LOP3.LUT R28, R29, 0x380, RZ, 0xc0, !PT ;  /* 0x000003801d1c7812 */ /* 0x000fe400078ec0ff */
[----:B------:R-:W-:Y:S01]  /*a550*/  LOP3.LUT R26, R26, R13, RZ, 0x3c, !PT ;  /* 0x0000000d1a1a7212 */ /* 0x000fe200078e3cff */
[----:B------:R-:W-:Y:S01]  /*a560*/  IMAD.X R13, RZ, RZ, R19, P6 ;  /* 0x000000ffff0d7224 */ /* 0x000fe200030e0613 */
[----:B------:R-:W-:Y:S01]  /*a570*/  IADD3 R39, P6, R18, 0x8040, RZ ;  /* 0x0000804012277810 */ /* 0x000fe20007fde0ff */
[----:B------:R-:W-:Y:S01]  /*a580*/  UIMAD UR6, UR4, UR8, URZ ;  /* 0x00000008040672a4 */ /* 0x000fe2000f8e023f */
[----:B------:R-:W-:Y:S01]  /*a590*/  SHF.R.U64 R28, R28, 0x3, RZ ;  /* 0x000000031c1c7819 */ /* 0x000fe200000012ff */
[----:B------:R-:W-:Y:S01]  /*a5a0*/  UIMAD.WIDE.U32 UR4, UR35, UR8, URZ ;  /* 0x00000008230472a5 */ /* 0x000fe2000f8e003f */
[----:B------:R-:W-:Y:S01]  /*a5b0*/  LOP3.LUT R38, R39, 0x380, RZ, 0xc0, !PT ;  /* 0x0000038027267812 */ /* 0x000fe200078ec0ff */
[----:B------:R-:W-:Y:S01]  /*a5c0*/  UIMAD UR6, UR35, UR9, UR6 ;  /* 0x00000009230672a4 */ /* 0x000fe2000f8e0206 */
[----:B------:R-:W-:-:S02]  /*a5d0*/  MOV R125, R12 ;  /* 0x0000000c007d7202 */ /* 0x000fc40000000f00 */
[----:B------:R-:W-:Y:S01]  /*a5e0*/  SHF.R.U64 R38, R38, 0x3, RZ ;  /* 0x0000000326267819 */ /* 0x000fe200000012ff */
[----:B------:R-:W-:Y:S01]  /*a5f0*/  UIADD3 UR6, UR5, UR6, URZ ;  /* 0x0000000605067290 */ /* 0x000fe2000fffe03f */
[----:B------:R-:W-:Y:S01]  /*a600*/  LOP3.LUT R28, R28, R29, RZ, 0x3c, !PT ;  /* 0x0000001d1c1c7212 */ /* 0x000fe200078e3cff */
[----:B------:R-:W-:Y:S01]  /*a610*/  IMAD.X R29, RZ, RZ, R19, P3 ;  /* 0x000000ffff1d7224 */ /* 0x000fe200018e0613 */
[----:B------:R-:W-:Y:S02]  /*a620*/  MOV R122, R14 ;  /* 0x0000000e007a7202 */ /* 0x000fe40000000f00 */
[----:B------:R-:W-:Y:S02]  /*a630*/  F2FP.BF16.F32.PACK_AB R13, R51, R50 ;  /* 0x00000032330d723e */ /* 0x000fe400000010ff */
[----:B------:R-:W-:Y:S02]  /*a640*/  F2FP.BF16.F32.PACK_AB R14, R53, R52 ;  /* 0x00000034350e723e */ /* 0x000fe400000010ff */
[----:B------:R-:W-:-:S02]  /*a650*/  F2FP.BF16.F32.PACK_AB R15, R55, R54 ;  /* 0x00000036370f723e */ /* 0x000fc400000010ff */
[----:B------:R-:W-:Y:S01]  /*a660*/  LOP3.LUT R38, R38, R39, RZ, 0x3c, !PT ;  /* 0x0000002726267212 */ /* 0x000fe200078e3cff */
[----:B------:R-:W-:Y:S01]  /*a670*/  IMAD.X R39, RZ, RZ, R19, P6 ;  /* 0x000000ffff277224 */ /* 0x000fe200030e0613 */
        /* <DEDUP_REMOVED lines=16> */
[----:B------:R-:W-:-:S02]  /*a780*/  F2FP.BF16.F32.PACK_AB R106, R109, R108 ;  /* 0x0000006c6d6a723e */ /* 0x000fc400000010ff */
[----:B------:R-:W-:Y:S02]  /*a790*/  F2FP.BF16.F32.PACK_AB R107, R111, R110 ;  /* 0x0000006e6f6b723e */ /* 0x000fe400000010ff */
[----:B------:R-:W-:Y:S02]  /*a7a0*/  F2FP.BF16.F32.PACK_AB R113, R115, R114 ;  /* 0x000000727371723e */ /* 0x000fe400000010ff */
[----:B------:R-:W-:Y:S02]  /*a7b0*/  F2FP.BF16.F32.PACK_AB R114, R117, R116 ;  /* 0x000000747572723e */ /* 0x000fe400000010ff */
[----:B------:R-:W-:Y:S02]  /*a7c0*/  F2FP.BF16.F32.PACK_AB R115, R119, R118 ;  /* 0x000000767773723e */ /* 0x000fe400000010ff */
[----:B------:R-:W-:Y:S02]  /*a7d0*/  R2UR UR11, R204 ;  /* 0x00000000cc0b72ca */ /* 0x000fe400000e0000 */
[----:B--2---:R-:W-:-:S02]  /*a7e0*/  @P0 PRMT R4, R8, 0x654, R4 ;  /* 0x0000065408040816 */ /* 0x004fc40000000004 */
[----:B------:R-:W-:Y:S02]  /*a7f0*/  LOP3.LUT R8, R9, 0x380, RZ, 0xc0, !PT ;  /* 0x0000038009087812 */ /* 0x000fe400078ec0ff */
[----:B------:R1:W-:Y:S01]  /*a800*/  @P0 SYNCS.ARRIVE.TRANS64.RED.A1T0 RZ, [R4+URZ], RZ ;  /* 0x000000ff04ff09a7 */ /* 0x0003e2000810043f */
[----:B------:R-:W-:Y:S01]  /*a810*/  BAR.SYNC.DEFER_BLOCKING 0x1, 0x100 ;  /* 0x0044000000007b1d */ /* 0x000fe20000010000 */
[----:B------:R-:W-:Y:S02]  /*a820*/  SHF.R.U64 R8, R8, 0x3, RZ ;  /* 0x0000000308087819 */ /* 0x000fe400000012ff */
[----:B------:R-:W-:Y:S02]  /*a830*/  IADD3 R11, P0, R18, 0x4020, RZ ;  /* 0x00004020120b7810 */ /* 0x000fe40007f1e0ff */
[----:B------:R-:W-:Y:S01]  /*a840*/  LOP3.LUT R8, R8, R9, RZ, 0x3c, !PT ;  /* 0x0000000908087212 */ /* 0x000fe200078e3cff */
[--C-:B------:R-:W-:Y:S01]  /*a850*/  IMAD.X R9, RZ, RZ, R19.reuse, P2 ;  /* 0x000000ffff097224 */ /* 0x100fe200010e0613 */
[----:B-1----:R-:W-:Y:S01]  /*a860*/  LOP3.LUT R4, R5, R18, RZ, 0x3c, !PT ;  /* 0x0000001205047212 */ /* 0x002fe200078e3cff */
[----:B------:R-:W-:Y:S01]  /*a870*/  IMAD.MOV.U32 R5, RZ, RZ, R19 ;  /* 0x000000ffff057224 */ /* 0x000fe200078e0013 */
[----:B------:R-:W-:-:S02]  /*a880*/  IADD3 R31, P2, R18, 0x8000, RZ ;  /* 0x00008000121f7810 */ /* 0x000fc40007f5e0ff */
[----:B------:R-:W-:Y:S02]  /*a890*/  LOP3.LUT R24, R11, 0x380, RZ, 0xc0, !PT ;  /* 0x000003800b187812 */ /* 0x000fe400078ec0ff */
[----:B------:R-:W-:Y:S02]  /*a8a0*/  MOV R35, R4 ;  /* 0x0000000400237202 */ /* 0x000fe40000000f00 */
[----:B------:R-:W-:Y:S02]  /*a8b0*/  F2FP.BF16.F32.PACK_AB R4, R25, R0 ;  /* 0x000000001904723e */ /* 0x000fe400000010ff */
[----:B------:R-:W-:Y:S01]  /*a8c0*/  F2FP.BF16.F32.PACK_AB R5, R27, R120 ;  /* 0x000000781b05723e */ /* 0x000fe200000010ff */
[----:B------:R-:W-:Y:S01]  /*a8d0*/  IMAD.X R27, RZ, RZ, R19, P4 ;  /* 0x000000ffff1b7224 */ /* 0x000fe200020e0613 */
[----:B------:R-:W-:Y:S02]  /*a8e0*/  LOP3.LUT R30, R31, 0x380, RZ, 0xc0, !PT ;  /* 0x000003801f1e7812 */ /* 0x000fe400078ec0ff */
[----:B------:R-:W-:-:S02]  /*a8f0*/  SHF.R.U64 R24, R24, 0x3, RZ ;  /* 0x0000000318187819 */ /* 0x000fc400000012ff */
[----:B------:R-:W-:Y:S01]  /*a900*/  SHF.R.U64 R30, R30, 0x3, RZ ;  /* 0x000000031e1e7819 */ /* 0x000fe200000012ff */
[----:B------:R1:W-:Y:S01]  /*a910*/  STSM.16.M88.4 [R35], R4 ;  /* 0x0000000423007844 */ /* 0x0003e20000000200 */
[----:B------:R-:W-:Y:S02]  /*a920*/  IADD3 R25, P5, R18, 0x8060, RZ ;  /* 0x0000806012197810 */ /* 0x000fe40007fbe0ff */
[----:B------:R-:W-:Y:S01]  /*a930*/  LOP3.LUT R24, R24, R11, RZ, 0x3c, !PT ;  /* 0x0000000b18187212 */ /* 0x000fe200078e3cff */
[--C-:B------:R-:W-:Y:S01]  /*a940*/  IMAD.X R11, RZ, RZ, R19.reuse, P1 ;  /* 0x000000ffff0b7224 */ /* 0x100fe200008e0613 */
[----:B------:R-:W-:Y:S01]  /*a950*/  LOP3.LUT R30, R30, R31, RZ, 0x3c, !PT ;  /* 0x0000001f1e1e7212 */ /* 0x000fe200078e3cff */
[----:B------:R-:W-:Y:S01]  /*a960*/  IMAD.X R31, RZ, RZ, R19, P2 ;  /* 0x000000ffff1f7224 */ /* 0x000fe200010e0613 */
[----:B------:R-:W-:Y:S02]  /*a970*/  IADD3 R43, P1, R18, 0x8020, RZ ;  /* 0x00008020122b7810 */ /* 0x000fe40007f3e0ff */
[----:B------:R-:W-:-:S02]  /*a980*/  LOP3.LUT R34, R25, 0x380, RZ, 0xc0, !PT ;  /* 0x0000038019227812 */ /* 0x000fc400078ec0ff */
[----:B------:R-:W-:Y:S02]  /*a990*/  LOP3.LUT R42, R43, 0x380, RZ, 0xc0, !PT ;  /* 0x000003802b2a7812 */ /* 0x000fe400078ec0ff */
[----:B------:R-:W-:Y:S02]  /*a9a0*/  SHF.R.U64 R34, R34, 0x3, RZ ;  /* 0x0000000322227819 */ /* 0x000fe400000012ff */
[----:B------:R-:W-:Y:S01]  /*a9b0*/  MOV R30, R30 ;  /* 0x0000001e001e7202 */ /* 0x000fe20000000f00 */
[----:B------:R-:W-:Y:S01]  /*a9c0*/  VIADD R31, R211, UR34 ;  /* 0x00000022d31f7c36 */ /* 0x000fe20008000000 */
[----:B-1----:R-:W-:Y:S01]  /*a9d0*/  F2FP.BF16.F32.PACK_AB R4, R33, R32 ;  /* 0x000000202104723e */ /* 0x002fe200000010ff */
[----:B------:R-:W-:Y:S01]  /*a9e0*/  IMAD.X R35, RZ, RZ, R19, P5 ;  /* 0x000000ffff237224 */ /* 0x000fe200028e0613 */
[----:B------:R-:W1:Y:S01]  /*a9f0*/  LDC.64 R32, c[0x0][0xb78] ;  /* 0x0002de00ff207b82 */ /* 0x000e620000000a00 */
[----:B------:R-:W-:Y:S01]  /*aa00*/  MOV R129, R8 ;  /* 0x0000000800817202 */ /* 0x000fe20000000f00 */
[----:B------:R-:W-:Y:S01]  /*aa10*/  VIADD R12, R31, 0x8 ;  /* 0x000000081f0c7836 */ /* 0x000fe20000000000 */
[----:B------:R-:W-:-:S02]  /*aa20*/  MOV R127, R10 ;  /* 0x0000000a007f7202 */ /* 0x000fc40000000f00 */
[----:B------:R-:W-:Y:S02]  /*aa30*/  F2FP.BF16.F32.PACK_AB R5, R21, R124 ;  /* 0x0000007c1505723e */ /* 0x000fe400000010ff */
[----:B------:R-:W-:Y:S02]  /*aa40*/  F2FP.BF16.F32.PACK_AB R6, R37, R36 ;  /* 0x000000242506723e */ /* 0x000fe400000010ff */
[----:B------:R-:W-:Y:S02]  /*aa50*/  F2FP.BF16.F32.PACK_AB R7, R121, R126 ;  /* 0x0000007e7907723e */ /* 0x000fe400000010ff */
[----:B------:R-:W-:Y:S02]  /*aa60*/  F2FP.BF16.F32.PACK_AB R8, R41, R40 ;  /* 0x000000282908723e */ /* 0x000fe400000010ff */
[----:B------:R-:W-:Y:S01]  /*aa70*/  F2FP.BF16.F32.PACK_AB R9, R123, R128 ;  /* 0x000000807b09723e */ /* 0x000fe200000010ff */
[----:B------:R-:W-:Y:S01]  /*aa80*/  STSM.16.M88.4 [R129], R4 ;  /* 0x0000000481007844 */ /* 0x000fe20000000200 */
[----:B------:R-:W-:-:S02]  /*aa90*/  F2FP.BF16.F32.PACK_AB R10, R45, R44 ;  /* 0x0000002c2d0a723e */ /* 0x000fc400000010ff */
[----:B------:R-:W-:Y:S02]  /*aaa0*/  F2FP.BF16.F32.PACK_AB R11, R47, R46 ;  /* 0x0000002e2f0b723e */ /* 0x000fe400000010ff */
[----:B------:R-:W-:Y:S02]  /*aab0*/  SHF.R.U64 R42, R42, 0x3, RZ ;  /* 0x000000032a2a7819 */ /* 0x000fe400000012ff */
[----:B------:R-:W-:Y:S01]  /*aac0*/  LOP3.LUT R34, R34, R25, RZ, 0x3c, !PT ;  /* 0x0000001922227212 */ /* 0x000fe200078e3cff */
[--C-:B------:R-:W-:Y:S01]  /*aad0*/  IMAD.X R25, RZ, RZ, R19.reuse, P0 ;  /* 0x000000ffff197224 */ /* 0x100fe200000e0613 */
[----:B------:R-:W-:Y:S01]  /*aae0*/  LOP3.LUT P0, RZ, R206, 0x3, RZ, 0xc0, !PT ;  /* 0x00000003ceff7812 */ /* 0x000fe2000780c0ff */
[----:B------:R1:W-:Y:S01]  /*aaf0*/  STSM.16.M88.4 [R127], R8 ;  /* 0x000000087f007844 */ /* 0x0003e20000000200 */
[----:B------:R-:W-:Y:S01]  /*ab00*/  LOP3.LUT R42, R42, R43, RZ, 0x3c, !PT ;  /* 0x0000002b2a2a7212 */ /* 0x000fe200078e3cff */
[----:B------:R-:W-:Y:S01]  /*ab10*/  IMAD.X R43, RZ, RZ, R19, P1 ;  /* 0x000000ffff2b7224 */ /* 0x000fe200008e0613 */
[----:B------:R-:W-:-:S02]  /*ab20*/  ISETP.GE.OR P1, PT, R12, UR10, P0 ;  /* 0x0000000a0c007c0c */ /* 0x000fc40008726670 */
[----:B------:R-:W-:Y:S02]  /*ab30*/  MOV R120, R24 ;  /* 0x0000001800787202 */ /* 0x000fe40000000f00 */
[----:B------:R-:W-:Y:S02]  /*ab40*/  MOV R3, R26 ;  /* 0x0000001a00037202 */ /* 0x000fe40000000f00 */
[----:B------:R-:W-:Y:S02]  /*ab50*/  F2FP.BF16.F32.PACK_AB R12, R49, R48 ;  /* 0x00000030310c723e */ /* 0x000fe400000010ff */
[----:B------:R-:W-:Y:S02]  /*ab60*/  F2FP.BF16.F32.PACK_AB R24, R57, R56 ;  /* 0x000000383918723e */ /* 0x000fe400000010ff */
[----:B------:R-:W-:Y:S01]  /*ab70*/  F2FP.BF16.F32.PACK_AB R25, R59, R58 ;  /* 0x0000003a3b19723e */ /* 0x000fe200000010ff */
[----:B------:R-:W-:Y:S01]  /*ab80*/  STSM.16.M88.4 [R125], R12 ;  /* 0x0000000c7d007844 */ /* 0x000fe20000000200 */
[----:B------:R-:W-:Y:S01]  /*ab90*/  F2FP.BF16.F32.PACK_AB R26, R61, R60 ;  /* 0x0000003c3d1a723e */ /* 0x000fe200000010ff */
[----:B-1----:R-:W-:Y:S01]  /*aba0*/  IMAD R8, R32, UR7, RZ ;  /* 0x0000000720087c24 */ /* 0x002fe2000f8e02ff */
[----:B------:R-:W-:-:S02]  /*abb0*/  F2FP.BF16.F32.PACK_AB R27, R63, R62 ;  /* 0x0000003e3f1b723e */ /* 0x000fc400000010ff */
[----:B------:R-:W-:Y:S01]  /*abc0*/  F2FP.BF16.F32.PACK_AB R4, R65, R64 ;  /* 0x000000404104723e */ /* 0x000fe200000010ff */
[----:B------:R-:W-:Y:S01]  /*abd0*/  IMAD R21, R33, UR36, R8 ;  /* 0x0000002421157c24 */ /* 0x000fe2000f8e0208 */
[----:B------:R-:W-:Y:S01]  /*abe0*/  F2FP.BF16.F32.PACK_AB R5, R67, R66 ;  /* 0x000000424305723e */ /* 0x000fe200000010ff */
[----:B------:R-:W-:Y:S01]  /*abf0*/  STSM.16.M88.4 [R122], R24 ;  /* 0x000000187a007844 */ /* 0x000fe20000000200 */
[----:B------:R-:W-:Y:S02]  /*ac00*/  F2FP.BF16.F32.PACK_AB R6, R69, R68 ;  /* 0x000000444506723e */ /* 0x000fe400000010ff */
[----:B------:R-:W-:Y:S02]  /*ac10*/  F2FP.BF16.F32.PACK_AB R7, R71, R70 ;  /* 0x000000464707723e */ /* 0x000fe400000010ff */
[----:B------:R-:W-:Y:S02]  /*ac20*/  F2FP.BF16.F32.PACK_AB R8, R73, R72 ;  /* 0x000000484908723e */ /* 0x000fe400000010ff */
[----:B------:R-:W-:Y:S01]  /*ac30*/  F2FP.BF16.F32.PACK_AB R9, R75, R74 ;  /* 0x0000004a4b09723e */ /* 0x000fe200000010ff */
[----:B------:R1:W-:Y:S01]  /*ac40*/  STSM.16.M88.4 [R120], R4 ;  /* 0x0000000478007844 */ /* 0x0003e20000000200 */
[----:B------:R-:W-:-:S02]  /*ac50*/  F2FP.BF16.F32.PACK_AB R10, R77, R76 ;  /* 0x0000004c4d0a723e */ /* 0x000fc400000010ff */
[----:B------:R-:W-:Y:S02]  /*ac60*/  F2FP.BF16.F32.PACK_AB R11, R79, R78 ;  /* 0x0000004e4f0b723e */ /* 0x000fe400000010ff */
[----:B------:R-:W-:Y:S01]  /*ac70*/  MOV R0, R28 ;  /* 0x0000001c00007202 */ /* 0x000fe20000000f00 */
[----:B------:R-:W-:Y:S01]  /*ac80*/  IMAD.U32 R29, RZ, RZ, UR5 ;  /* 0x00000005ff1d7e24 */ /* 0x000fe2000f8e00ff */
[----:B------:R-:W-:Y:S01]  /*ac90*/  MOV R42, R42 ;  /* 0x0000002a002a7202 */ /* 0x000fe20000000f00 */
[----:B------:R-:W-:Y:S01]  /*aca0*/  STSM.16.M88.4 [R3], R8 ;  /* 0x0000000803007844 */ /* 0x000fe20000000200 */
[----:B------:R-:W-:Y:S01]  /*acb0*/  MOV R34, R34 ;  /* 0x0000002200227202 */ /* 0x000fe20000000f00 */
[----:B------:R-:W-:Y:S01]  /*acc0*/  IMAD.U32 R28, RZ, RZ, UR4 ;  /* 0x00000004ff1c7e24 */ /* 0x000fe2000f8e00ff */
[----:B------:R-:W-:Y:S01]  /*acd0*/  ISETP.GE.OR P0, PT, R31, UR10, P0 ;  /* 0x0000000a1f007c0c */ /* 0x000fe20008706670 */
[----:B------:R-:W-:Y:S01]  /*ace0*/  STSM.16.M88.4 [R0], R80 ;  /* 0x0000005000007844 */ /* 0x000fe20000000200 */
[----:B------:R-:W-:Y:S01]  /*acf0*/  IMAD.U32 R29, RZ, RZ, UR6 ;  /* 0x00000006ff1d7e24 */ /* 0x000fe2000f8e00ff */
[----:B------:R-:W-:-:S02]  /*ad00*/  ULDC.64 UR4, c[0x0][0xb40] ;  /* 0x0002d00000047ab9 */ /* 0x000fc40000000a00 */
[----:B------:R-:W-:Y:S01]  /*ad10*/  STSM.16.M88.4 [R30], R88 ;  /* 0x000000581e007844 */ /* 0x000fe20000000200 */
[----:B------:R-:W-:Y:S01]  /*ad20*/  IMAD.WIDE.U32 R28, R32, UR36, R28 ;  /* 0x00000024201c7c25 */ /* 0x000fe2000f8e001c */
[----:B-1----:R-:W-:Y:S02]  /*ad30*/  SHF.R.S32.HI R5, RZ, 0x1f, R31 ;  /* 0x0000001fff057819 */ /* 0x002fe4000001141f */
[----:B------:R-:W-:Y:S01]  /*ad40*/  STSM.16.M88.4 [R42], R96 ;  /* 0x000000602a007844 */ /* 0x000fe20000000200 */
[----:B------:R-:W-:-:S03]  /*ad50*/  IADD3 R6, P2, R31, R28, RZ ;  /* 0x0000001c1f067210 */ /* 0x000fc60007f5e0ff */
[----:B------:R-:W-:Y:S01]  /*ad60*/  STSM.16.M88.4 [R38], R104 ;  /* 0x0000006826007844 */ /* 0x000fe20000000200 */
[----:B------:R-:W-:-:S03]  /*ad70*/  IADD3.X R5, R5, R29, R21, P2, !PT ;  /* 0x0000001d05057210 */ /* 0x000fc600017fe415 */
[----:B------:R-:W-:Y:S01]  /*ad80*/  STSM.16.M88.4 [R34], R112 ;  /* 0x0000007022007844 */ /* 0x000fe20000000200 */
[C---:B------:R-:W-:Y:S01]  /*ad90*/  LEA R4, P2, R6.reuse, UR4, 0x2 ;  /* 0x0000000406047c11 */ /* 0x040fe2000f8410ff */
[----:B------:R-:W-:Y:S01]  /*ada0*/  ULDC UR4, c[0x0][0xc] ;  /* 0x0000030000047ab9 */ /* 0x000fe20000000800 */
[----:B------:R-:W-:Y:S01]  /*adb0*/  @!PT LDS RZ, [RZ] ;  /* 0x00000000fffff984 */ /* 0x000fe20000000800 */
[----:B------:R-:W-:Y:S01]  /*adc0*/  @!PT LDS RZ, [RZ] ;  /* 0x00000000fffff984 */ /* 0x000fe20000000800 */
[----:B------:R-:W-:Y:S01]  /*add0*/  @!PT LDS RZ, [RZ] ;  /* 0x00000000fffff984 */ /* 0x000fe20000000800 */
[----:B------:R-:W-:Y:S01]  /*ade0*/  @!PT LDS RZ, [RZ] ;  /* 0x00000000fffff984 */ /* 0x000fe20000000800 */
[----:B------:R1:W-:Y:S06]  /*adf0*/  MEMBAR.ALL.CTA ;  /* 0x0000000000007992 */ /* 0x0003ec0000008000 */
[----:B-1----:R-:W1:Y:S01]  /*ae00*/  FENCE.VIEW.ASYNC.S ;  /* 0x00000000000073c6 */ /* 0x002e620000000000 */
[----:B------:R-:W-:Y:S01]  /*ae10*/  LEA.HI.X R5, R6, UR5, R5, 0x2, P2 ;  /* 0x0000000506057c11 */ /* 0x000fe200090f1405 */
[----:B------:R-:W-:-:S02]  /*ae20*/  UIADD3 UR11, UR4, UR11, URZ ;  /* 0x0000000b040b7290 */ /* 0x000fc4000fffe03f */
[----:B-1----:R-:W1:Y:S04]  /*ae30*/  SHFL.IDX PT, R0, R210, RZ, 0x1f ;  /* 0x00001fffd2007589 */ /* 0x002e6800000e0000 */
        /* <DEDUP_REMOVED lines=28> */
[----:B------:R1:W-:Y:S01]  /*b000*/  UTMASTG.5D [UR32], [UR4] ;  /* 0x00000020040073b5 */ /* 0x0003e20008020000 */
[----:B------:R-:W-:-:S02]  /*b010*/  UMOV UR8, 0x1 ;  /* 0x0000000100087882 */ /* 0x000fc40000000000 */
[----:B------:R-:W-:Y:S02]  /*b020*/  UPRMT UR7, URZ, 0x654, UR6 ;  /* 0x000006543f077896 */ /* 0x000fe40008000006 */
[----:B------:R-:W-:Y:S01]  /*b030*/  UPRMT UR6, UR8, 0x654, UR6 ;  /* 0x0000065408067896 */ /* 0x000fe20008000006 */
[----:B------:R0:W-:Y:S01]  /*b040*/  UTMACMDFLUSH ;  /* 0x00000000000079b7 */ /* 0x0001e20000000000 */
[----:B------:R-:W-:-:S05]  /*b050*/  DEPBAR.LE SB0, 0x0 ;  /* 0x000080000000791a */ /* 0x000fca0000000000 */
[----:B------:R-:W-:Y:S02]  /*b060*/  SYNCS.ARRIVE.TRANS64.RED.A1T0 RZ, [UR7], RZ ;  /* 0x000000ffffff79a7 */ /* 0x000fe40008100407 */
[----:B-1----:R-:W-:Y:S03]  /*b070*/  SYNCS.ARRIVE.TRANS64.RED.A1T0 RZ, [UR6], RZ ;  /* 0x000000ffffff79a7 */ /* 0x002fe60008100406 */
.L_x_3003:
[----:B------:R-:W-:Y:S05]  /*b080*/  BSYNC B0 ;  /* 0x0000000000007941 */ /* 0x000fea0003800000 */
.L_x_3002:
[----:B------:R-:W1:Y:S01]  /*b090*/  LDC R0, c[0x0][0xda4] ;  /* 0x00036900ff007b82 */ /* 0x000e620000000800 */
[----:B------:R-:W-:Y:S01]  /*b0a0*/  R2UR UR5, R204 ;  /* 0x00000000cc0572ca */ /* 0x000fe200000e0000 */
[----:B------:R-:W-:Y:S01]  /*b0b0*/  UIADD3 UR38, UR38, 0x1, URZ ;  /* 0x0000000126267890 */ /* 0x000fe2000fffe03f */
[----:B------:R-:W-:-:S03]  /*b0c0*/  VIADD R205, R205, 0x1 ;  /* 0x00000001cdcd7836 */ /* 0x000fc60000000000 */
[----:B------:R-:W-:-:S04]  /*b0d0*/  UISETP.NE.AND UP0, UPT, UR38, 0x2, UPT ;  /* 0x000000022600788c */ /* 0x000fc8000bf05270 */
[----:B------:R-:W-:Y:S02]  /*b0e0*/  USEL UR4, URZ, 0x1, UP0 ;  /* 0x000000013f047887 */ /* 0x000fe40008000000 */
[----:B------:R-:W-:Y:S02]  /*b0f0*/  USEL UR38, UR38, URZ, UP0 ;  /* 0x0000003f26267287 */ /* 0x000fe40008000000 */
[----:B------:R-:W-:Y:S01]  /*b100*/  ULOP3.LUT UR61, UR61, UR4, URZ, 0x3c, !UPT ;  /* 0x000000043d3d7292 */ /* 0x000fe2000f8e3c3f */
[----:B-1----:R-:W-:-:S13]  /*b110*/  ISETP.LE.AND P0, PT, R0, UR5, PT ;  /* 0x0000000500007c0c */ /* 0x002fda000bf03270 */
[----:B------:R-:W-:Y:S05]  /*b120*/  @!P0 BRA `(.L_x_3004) ;  /* 0xffffff6000648947 */ /* 0x000fea000383ffff */
[----:B------:R-:W-:Y:S05]  /*b130*/  EXIT ;  /* 0x000000000000794d */ /* 0x000fea0003800000 */
.L_x_2976:
        /* <DEDUP_REMOVED lines=14> */
[----:B------:R-:W1:Y:S01]  /*b220*/  S2R R4, SR_TID.X ;  /* 0x0000000000047919 */ /* 0x000e620000002100 */
[----:B------:R-:W3:Y:S01]  /*b230*/  S2UR UR4, SR_CTAID.X ;  /* 0x00000000000479c3 */ /* 0x000ee20000002500 */
[----:B------:R-:W-:Y:S02]  /*b240*/  LOP3.LUT R19, R19, 0xfffffffd, RZ, 0xc0, !PT ;  /* 0xfffffffd13137812 */ /* 0x000fe400078ec0ff */
[----:B-1----:R-:W-:-:S05]  /*b250*/  LOP3.LUT P0, R0, R4, 0x1f, RZ, 0xc0, !PT ;  /* 0x0000001f04007812 */ /* 0x002fca000780c0ff */
[----:B------:R3:W-:Y:S02]  /*b260*/  STL [R1+0x28], R0 ;  /* 0x0000280001007387 */ /* 0x0007e40000100800 */
[----:B---3--:R-:W-:-:S05]  /*b270*/  IMAD.U32 R0, RZ, RZ, UR4 ;  /* 0x00000004ff007e24 */ /* 0x008fca000f8e00ff */
[----:B------:R2:W-:Y:S01]  /*b280*/  STL [R1+0x18], R0 ;  /* 0x0000180001007387 */ /* 0x0005e20000100800 */
[----:B------:R-:W-:-:S04]  /*b290*/  LOP3.LUT P1, RZ, R4, 0x7f, RZ, 0xc0, !PT ;  /* 0x0000007f04ff7812 */ /* 0x000fc8000782c0ff */
[----:B------:R-:W-:Y:S01]  /*b2a0*/  PLOP3.LUT P0, PT, P0, P1, PT, 0x8a, 0x0 ;  /* 0x000000000000781c */ /* 0x000fe20000703172 */
[----:B------:R-:W-:-:S08]  /*b2b0*/  IMAD.MOV.U32 R16, RZ, RZ, RZ ;  /* 0x000000ffff107224 */ /* 0x000fd000078e00ff */
[----:B------:R-:W-:-:S04]  /*b2c0*/  @P1 LOP3.LUT R19, R19, 0x2, RZ, 0xfc, !PT ;  /* 0x0000000213131812 */ /* 0x000fc800078efcff */
[----:B------:R-:W-:Y:S01]  /*b2d0*/  LOP3.LUT R19, R19, 0xfffffffe, RZ, 0xc0, !PT ;  /* 0xfffffffe13137812 */ /* 0x000fe200078ec0ff */
[----:B------:R-:W-:-:S03]  /*b2e0*/  IMAD.MOV.U32 R17, RZ, RZ, 0x1 ;  /* 0x00000001ff117424 */ /* 0x000fc600078e00ff */
[----:B------:R-:W-:Y:S01]  /*b2f0*/  @P0 LOP3.LUT R19, R19, 0x1, RZ, 0xfc, !PT ;  /* 0x0000000113130812 */ /* 0x000fe200078efcff */
[----:B------:R-:W-:Y:S01]  /*b300*/  ULDC.64 UR36, c[0x0][0x198] ;  /* 0x0000660000247ab9 */ /* 0x000fe20000000a00 */
[----:B------:R-:W-:Y:S01]  /*b310*/  ULDC UR38, c[0x0][0xc] ;  /* 0x0000030000267ab9 */ /* 0x000fe20000000800 */
[----:B--2---:R-:W-:-:S05]  /*b320*/  LOP3.LUT R0, R3, 0x2, RZ, 0xfc, !PT ;  /* 0x0000000203007812 */ /* 0x004fca00078efcff */
[----:B------:R1:W-:Y:S04]  /*b330*/  STL [R1+0xc], R0 ;  /* 0x00000c0001007387 */ /* 0x0003e80000100800 */
[----:B------:R1:W-:Y:S02]  /*b340*/  STL [R1+0x24], RZ ;  /* 0x000024ff01007387 */ /* 0x0003e40000100800 */
.L_x_3057:
        /* <DEDUP_REMOVED lines=14> */
[----:B--2---:R-:W-:-:S04]  /*b430*/  @P0 IMAD.HI.U32 R2, R4, R2, RZ ;  /* 0x0000000204020227 */ /* 0x004fc800078e00ff */
[----:B------:R-:W-:Y:S01]  /*b440*/  IMAD.MOV.U32 R6, RZ, RZ, R4 ;  /* 0x000000ffff067224 */ /* 0x000fe200078e0004 */
[----:B----4-:R-:W-:Y:S01]  /*b450*/  @P0 SHF.R.U32.HI R6, RZ, R3, R2 ;  /* 0x00000003ff060219 */ /* 0x010fe20000011602 */
[----:B------:R-:W1:Y:S04]  /*b460*/  LDC R4, c[0x0][0x2e0] ;  /* 0x0000b800ff047b82 */ /* 0x000e680000000800 */
[----:B------:R-:W-:Y:S01]  /*b470*/  IMAD.MOV.U32 R7, RZ, RZ, R6 ;  /* 0x000000ffff077224 */ /* 0x000fe200078e0006 */
[----:B------:R2:W-:Y:S03]  /*b480*/  STL [R1+0x10], R6 ;  /* 0x0000100601007387 */ /* 0x0005e60000100800 */
[----:B------:R-:W4:Y:S01]  /*b490*/  @P1 LDC.64 R2, c[0x0][0xdb8] ;  /* 0x00036e00ff021b82 */ /* 0x000f220000000a00 */
[----:B-1----:R-:W-:-:S02]  /*b4a0*/  IMAD R9, R4, UR4, RZ ;  /* 0x0000000404097c24 */ /* 0x002fc4000f8e02ff */
[----:B----4-:R-:W-:-:S05]  /*b4b0*/  @P1 IMAD.HI.U32 R2, R6, R2, RZ ;  /* 0x0000000206021227 */ /* 0x010fca00078e00ff */
[----:B------:R-:W-:Y:S01]  /*b4c0*/  @P1 SHF.R.U32.HI R7, RZ, R3, R2 ;  /* 0x00000003ff071219 */ /* 0x000fe20000011602 */
[----:B------:R-:W-:Y:S01]  /*b4d0*/  VIADD R3, R9, 0x6f ;  /* 0x0000006f09037836 */ /* 0x000fe20000000000 */
[----:B------:R-:W-:-:S03]  /*b4e0*/  MOV R2, 0x400 ;  /* 0x0000040000027802 */ /* 0x000fc60000000f00 */
[----:B------:R2:W-:Y:S01]  /*b4f0*/  STL [R1], R7 ;  /* 0x0000000701007387 */ /* 0x0005e20000100800 */
[----:B---3--:R-:W-:Y:S01]  /*b500*/  LEA R8, R5, R2, 0x18 ;  /* 0x0000000205087211 */ /* 0x008fe200078ec0ff */
[----:B------:R-:W-:Y:S02]  /*b510*/  IMAD.MOV.U32 R2, RZ, RZ, RZ ;  /* 0x000000ffff027224 */ /* 0x000fe400078e00ff */
[----:B------:R2:W-:Y:S02]  /*b520*/  STL [R1+0x20], R9 ;  /* 0x0000200901007387 */ /* 0x0005e40000100800 */
[----:B------:R-:W-:Y:S02]  /*b530*/  VIADD R4, R8, 0x21400 ;  /* 0x0002140008047836 */ /* 0x000fe40000000000 */
[----:B------:R-:W-:Y:S01]  /*b540*/  IMAD.HI R2, R3, -0x6db6db6d, R2 ;  /* 0x9249249303027827 */ /* 0x000fe200078e0202 */
[----:B------:R2:W-:Y:S02]  /*b550*/  STL [R1+0x8], R8 ;  /* 0x0000080801007387 */ /* 0x0005e40000100800 */
[----:B------:R-:W-:Y:S01]  /*b560*/  LOP3.LUT P0, RZ, R4, 0x3ff, RZ, 0xc0, !PT ;  /* 0x000003ff04ff7812 */ /* 0x000fe2000780c0ff */
[----:B------:R-:W-:-:S04]  /*b570*/  IMAD.MOV R3, RZ, RZ, -R7 ;  /* 0x000000ffff037224 */ /* 0x000fc800078e0a07 */
[----:B------:R-:W-:Y:S01]  /*b580*/  IMAD R4, R0, R3, R6 ;  /* 0x0000000300047224 */ /* 0x000fe200078e0206 */
[----:B------:R-:W-:-:S04]  /*b590*/  SHF.R.U32.HI R3, RZ, 0x1f, R2 ;  /* 0x0000001fff037819 */ /* 0x000fc80000011602 */
[----:B------:R-:W-:Y:S01]  /*b5a0*/  LEA.HI.SX32 R0, R2, R3, 0x1a ;  /* 0x0000000302007211 */ /* 0x000fe200078fd2ff */
[----:B------:R2:W-:Y:S04]  /*b5b0*/  STL [R1+0x4], R4 ;  /* 0x0000040401007387 */ /* 0x0005e80000100800 */
[----:B------:R2:W-:Y:S01]  /*b5c0*/  STL [R1+0x14], R0 ;  /* 0x0000140001007387 */ /* 0x0005e20000100800 */
[----:B------:R-:W-:Y:S05]  /*b5d0*/  @!P0 BRA `(.L_x_3006) ;  /* 0x0000000000408947 */ /* 0x000fea0003800000 */
[----:B------:R-:W-:Y:S01]  /*b5e0*/  MOV R2, 0x0 ;  /* 0x0000000000027802 */ /* 0x000fe20000000f00 */
[----:B------:R-:W-:Y:S01]  /*b5f0*/  ULDC.64 UR6, c[0x4][0x1b8] ;  /* 0x01006e0000067ab9 */ /* 0x000fe20000000a00 */
[----:B------:R-:W-:Y:S01]  /*b600*/  ULDC.64 UR8, c[0x4][0x1c0] ;  /* 0x0100700000087ab9 */ /* 0x000fe20000000a00 */
[----:B------:R-:W-:Y:S01]  /*b610*/  ULDC.64 UR4, c[0x4][0xd0] ;  /* 0x0100340000047ab9 */ /* 0x000fe20000000a00 */
[----:B--2---:R-:W-:Y:S02]  /*b620*/  IMAD.U32 R4, RZ, RZ, UR6 ;  /* 0x00000006ff047e24 */ /* 0x004fe4000f8e00ff */
[----:B------:R-:W1:Y:S01]  /*b630*/  LDC.64 R2, c[0x4][R2] ;  /* 0x0100000002027b82 */ /* 0x000e620000000a00 */
        /* <DEDUP_REMOVED lines=9> */
[----:B-1----:R-:W-:Y:S05]  /*b6d0*/  CALL.ABS.NOINC R2 ;  /* 0x0000000002007343 */ /* 0x002fea0003c00000 */
.L_x_3006:
        /* <DEDUP_REMOVED lines=12> */
[----:B------:R-:W-:-:S02]  /*b7a0*/  IMAD.U32 R7, RZ, RZ, UR9 ;  /* 0x00000009ff077e24 */ /* 0x000fc4000f8e00ff */
[----:B------:R-:W-:Y:S02]  /*b7b0*/  IMAD.U32 R10, RZ, RZ, UR4 ;  /* 0x00000004ff0a7e24 */ /* 0x000fe4000f8e00ff */
[----:B------:R-:W-:Y:S02]  /*b7c0*/  IMAD.U32 R11, RZ, RZ, UR5 ;  /* 0x00000005ff0b7e24 */ /* 0x000fe4000f8e00ff */
[----:B------:R-:W-:Y:S02]  /*b7d0*/  IMAD.MOV.U32 R8, RZ, RZ, 0x70 ;  /* 0x00000070ff087424 */ /* 0x000fe400078e00ff */
[----:B------:R-:W-:Y:S02]  /*b7e0*/  IMAD.MOV.U32 R12, RZ, RZ, 0x1 ;  /* 0x00000001ff0c7424 */ /* 0x000fe400078e00ff */
[----:B-1----:R-:W-:-:S07]  /*b7f0*/  IMAD.MOV.U32 R13, RZ, RZ, RZ ;  /* 0x000000ffff0d7224 */ /* 0x002fce00078e00ff */
[----:B------:R-:W-:-:S07]  /*b800*/  LEPC R20, `(.L_x_3008) ;  /* 0x000000001014794e */ /* 0x000fce0000000000 */
[----:B--2---:R-:W-:Y:S05]  /*b810*/  CALL.ABS.NOINC R2 ;  /* 0x0000000002007343 */ /* 0x004fea0003c00000 */
.L_x_3008:
        /* <DEDUP_REMOVED lines=16> */
.L_x_3007:
[----:B------:R-:W2:Y:S01]  /*b920*/  LDL R8, [R1+0x4] ;  /* 0x0000040001087983 */ /* 0x000ea20000100800 */
[----:B------:R-:W1:Y:S01]  /*b930*/  LDC R0, c[0x0][0x428] ;  /* 0x00010a00ff007b82 */ /* 0x000e620000000800 */
[----:B------:R-:W-:Y:S02]  /*b940*/  ULDC.64 UR4, c[0x0][0x9f8] ;  /* 0x00027e0000047ab9 */ /* 0x000fe40000000a00 */
[----:B------:R-:W3:Y:S04]  /*b950*/  LDL R6, [R1] ;  /* 0x0000000001067983 */ /* 0x000ee80000100800 */
[----:B------:R-:W4:Y:S01]  /*b960*/  LDL R7, [R1+0x28] ;  /* 0x0000280001077983 */ /* 0x000f220000100800 */
[----:B-1----:R-:W-:-:S03]  /*b970*/  ISETP.NE.AND P1, PT, R0, 0x1, PT ;  /* 0x000000010000780c */ /* 0x002fc60003f25270 */
[----:B------:R-:W4:Y:S01]  /*b980*/  LDL.LU R5, [R1+0x10] ;  /* 0x0000100001057983 */ /* 0x000f220000300800 */
[----:B------:R-:W-:Y:S01]  /*b990*/  ISETP.NE.U32.AND P0, PT, RZ, UR4, PT ;  /* 0x00000004ff007c0c */ /* 0x000fe2000bf05070 */
[----:B------:R-:W-:Y:S01]  /*b9a0*/  ULDC.64 UR6, c[0x0][0x208] ;  /* 0x0000820000067ab9 */ /* 0x000fe20000000a00 */
[----:B------:R-:W-:Y:S01]  /*b9b0*/  ULDC UR4, c[0x0][0xda8] ;  /* 0x00036a0000047ab9 */ /* 0x000fe20000000800 */
[----:B------:R-:W4:Y:S01]  /*b9c0*/  LDL R4, [R1+0x18] ;  /* 0x0000180001047983 */ /* 0x000f220000100800 */
[----:B------:R-:W-:-:S05]  /*b9d0*/  ISETP.NE.AND.EX P0, PT, RZ, UR5, PT, P0 ;  /* 0x00000005ff007c0c */ /* 0x000fca000bf05300 */
[----:B------:R-:W2:Y:S08]  /*b9e0*/  @P1 LDC R2, c[0x0][0x42c] ;  /* 0x00010b00ff021b82 */ /* 0x000eb00000000800 */
[----:B------:R-:W1:Y:S01]  /*b9f0*/  @P1 LDC R3, c[0x0][0x430] ;  /* 0x00010c00ff031b82 */ /* 0x000e620000000800 */
[----:B--2---:R-:W-:-:S04]  /*ba00*/  @P1 IMAD.HI.U32 R2, R8, R2, RZ ;  /* 0x0000000208021227 */ /* 0x004fc800078e00ff */
[----:B------:R-:W-:Y:S01]  /*ba10*/  IMAD.MOV.U32 R0, RZ, RZ, R8 ;  /* 0x000000ffff007224 */ /* 0x000fe200078e0008 */
[----:B-1----:R-:W-:Y:S02]  /*ba20*/  @P1 SHF.R.U32.HI R0, RZ, R3, R2 ;  /* 0x00000003ff001219 */ /* 0x002fe40000011602 */
[----:B------:R-:W3:Y:S02]  /*ba30*/  @P0 LDC.64 R2, c[0x0][0x9f8] ;  /* 0x00027e00ff020b82 */ /* 0x000ee40000000a00 */
[----:B---3--:R-:W-:-:S05]  /*ba40*/  @P0 IMAD.WIDE R2, R6, 0x4, R2 ;  /* 0x0000000406020825 */ /* 0x008fca00078e0202 */
[----:B------:R1:W5:Y:S01]  /*ba50*/  @P0 LDG.E R6, desc[UR6][R2.64] ;  /* 0x0000000602060981 */ /* 0x000362000c1e1900 */
[----:B----4-:R-:W-:Y:S01]  /*ba60*/  ISETP.NE.AND P1, PT, R7, RZ, PT ;  /* 0x000000ff0700720c */ /* 0x010fe20003f25270 */
[----:B------:R-:W-:Y:S01]  /*ba70*/  IMAD.MOV R7, RZ, RZ, -R5 ;  /* 0x000000ffff077224 */ /* 0x000fe200078e0a05 */
[----:B------:R-:W2:Y:S02]  /*ba80*/  S2R R21, SR_CgaCtaId ;  /* 0x0000000000157919 */ /* 0x000ea40000008800 */
[----:B------:R-:W-:Y:S01]  /*ba90*/  PLOP3.LUT P2, PT, P1, PT, PT, 0x8, 0x0 ;  /* 0x000000000000781c */ /* 0x000fe20000f4e170 */
[----:B------:R-:W-:-:S04]  /*baa0*/  IMAD R7, R7, UR4, R4 ;  /* 0x0000000407077c24 */ /* 0x000fc8000f8e0204 */
[----:B------:R-:W-:-:S04]  /*bab0*/  IMAD.SHL.U32 R7, R7, 0x80, RZ ;  /* 0x0000008007077824 */ /* 0x000fc800078e00ff */
[----:B------:R-:W-:-:S05]  /*bac0*/  VOTEU.ALL UP1, P1 ;  /* 0x00000000003f7886 */ /* 0x000fca0000820000 */
[----:B------:R-:W-:-:S04]  /*bad0*/  @!UP1 UIADD3 UR8, UP0, UR36, 0x270, URZ ;  /* 0x0000027024089890 */ /* 0x000fc8000ff1e03f */
[----:B------:R-:W-:-:S03]  /*bae0*/  @!UP1 UIADD3.X UR9, URZ, UR37, URZ, UP0, !UPT ;  /* 0x000000253f099290 */ /* 0x000fc600087fe43f */
[----:B-1----:R-:W-:-:S09]  /*baf0*/  VOTEU.ALL UP0, P1 ;  /* 0x00000000003f7886 */ /* 0x002fd20000800000 */
.L_x_3009:
[----:B------:R-:W3:Y:S04]  /*bb00*/  LDL R3, [R1] ;  /* 0x0000000001037983 */ /* 0x000ee80000100800 */
[----:B------:R-:W4:Y:S01]  /*bb10*/  LDL R2, [R1+0x4] ;  /* 0x0000040001027983 */ /* 0x000f220000100800 */
[----:B------:R-:W-:Y:S01]  /*bb20*/  UMOV UR4, URZ ;  /* 0x0000003f00047c82 */ /* 0x000fe20008000000 */
[----:B------:R-:W-:Y:S02]  /*bb30*/  PLOP3.LUT P0, PT, P0, P2, PT, 0xa2, 0x0 ;  /* 0x000000000000781c */ /* 0x000fe40000705472 */
[----:B---3--:R-:W-:-:S08]  /*bb40*/  @P2 R2UR P0, UR7, R3 ;  /* 0x00000000030722ca */ /* 0x008fd00000000000 */
[----:B------:R-:W-:Y:S02]  /*bb50*/  PLOP3.LUT P0, PT, P0, P2, PT, 0xa2, 0x0 ;  /* 0x000000000000781c */ /* 0x000fe40000705472 */
[----:B----4-:R-:W-:-:S08]  /*bb60*/  @P2 R2UR.OR P0, UR6, R2 ;  /* 0x00000000020622ca */ /* 0x010fd00000100000 */
        /* <DEDUP_REMOVED lines=8> */
.L_x_3010:
[----:B------:R-:W3:Y:S04]  /*bbf0*/  LDL R3, [R1] ;  /* 0x0000000001037983 */ /* 0x000ee80000100800 */
[----:B------:R-:W4:Y:S01]  /*bc00*/  LDL R2, [R1+0x4] ;  /* 0x0000040001027983 */ /* 0x000f220000100800 */
        /* <DEDUP_REMOVED lines=12> */
.L_x_3011:
        /* <DEDUP_REMOVED lines=11> */
[----:B------:R-:W1:Y:S01]  /*bd80*/  LDC.64 R2, c[0x0][0x3f8] ;  /* 0x0000fe00ff027b82 */ /* 0x000e620000000a00 */
[----:B--2---:R-:W-:Y:S01]  /*bd90*/  LOP3.LUT R21, R21, 0x1, RZ, 0xc0, !PT ;  /* 0x0000000115157812 */ /* 0x004fe200078ec0ff */
[----:B------:R-:W-:-:S04]  /*bda0*/  UMOV UR4, 0xffffffff ;  /* 0xffffffff00047882 */ /* 0x000fc80000000000 */
[C---:B------:R-:W-:Y:S02]  /*bdb0*/  IMAD R20, R21.reuse, 0x38, RZ ;  /* 0x0000003815147824 */ /* 0x040fe400078e02ff */
[----:B------:R-:W-:Y:S01]  /*bdc0*/  IMAD R21, R21, 0xe00, RZ ;  /* 0x00000e0015157824 */ /* 0x000fe200078e02ff */
[----:B-1----:R-:W-:-:S04]  /*bdd0*/  ISETP.NE.U32.AND P0, PT, R2, RZ, PT ;  /* 0x000000ff0200720c */ /* 0x002fc80003f05070 */
[----:B------:R-:W-:-:S04]  /*bde0*/  ISETP.NE.AND.EX P0, PT, R3, RZ, PT, P0 ;  /* 0x000000ff0300720c */ /* 0x000fc80003f05300 */
[----:B-----5:R-:W-:Y:S01]  /*bdf0*/  SEL R5, R6, RZ, !P0 ;  /* 0x000000ff06057207 */ /* 0x020fe20004000000 */
[----:B------:R-:W-:Y:S08]  /*be00*/  BRA.DIV UR4, `(.L_x_3012) ;  /* 0x0000002a04c07947 */ /* 0x000ff0000b800000 */
.L_x_3073:
[----:B------:R-:W2:Y:S01]  /*be10*/  LDL R8, [R1+0x14] ;  /* 0x0000140001087983 */ /* 0x000ea20000100800 */
[----:B------:R-:W-:Y:S01]  /*be20*/  UMOV UR4, 0xffffffff ;  /* 0xffffffff00047882 */ /* 0x000fe20000000000 */
[--C-:B------:R-:W-:Y:S01]  /*be30*/  SHF.R.S32.HI R12, RZ, 0x1f, R6.reuse ;  /* 0x0000001fff0c7819 */ /* 0x100fe20000011406 */
[----:B------:R-:W-:Y:S02]  /*be40*/  IMAD.MOV.U32 R4, RZ, RZ, R6 ;  /* 0x000000ffff047224 */ /* 0x000fe400078e0006 */
[----:B--2---:R-:W-:Y:S01]  /*be50*/  VIADD R8, R8, 0xffffffff ;  /* 0xffffffff08087836 */ /* 0x004fe20000000000 */
[----:B------:R-:W-:Y:S06]  /*be60*/  BRA.DIV UR4, `(.L_x_3013) ;  /* 0x0000002a04dc7947 */ /* 0x000fec000b800000 */
[----:B------:R-:W-:-:S13]  /*be70*/  ELECT P6, URZ, PT ;  /* 0x00000000003f782f */ /* 0x000fda00038c0000 */
.L_x_3076:
[----:B------:R-:W-:Y:S05]  /*be80*/  @!P6 BRA `(.L_x_3014) ;  /* 0x000000040028e947 */ /* 0x000fea0003800000 */
        /* <DEDUP_REMOVED lines=21> */
.L_x_3015:
[----:B------:R-:W2:Y:S01]  /*bfe0*/  S2R R9, SR_CgaCtaId ;  /* 0x0000000000097919 */ /* 0x000ea20000008800 */
[----:B------:R-:W-:-:S04]  /*bff0*/  MOV R5, 0x400 ;  /* 0x0000040000057802 */ /* 0x000fc80000000f00 */
[----:B--2---:R-:W-:Y:S02]  /*c000*/  LEA R5, R9, R5, 0x18 ;  /* 0x0000000509057211 */ /* 0x004fe400078ec0ff */
[----:B------:R-:W-:-:S03]  /*c010*/  SHF.L.U32 R9, R17, 0x1f, RZ ;  /* 0x0000001f11097819 */ /* 0x000fc600000006ff */
[----:B------:R-:W-:-:S04]  /*c020*/  IMAD R5, R16, 0x8, R5 ;  /* 0x0000000810057824 */ /* 0x000fc800078e0205 */
[----:B------:R-:W2:Y:S02]  /*c030*/  SYNCS.PHASECHK.TRANS64.TRYWAIT P1, [R5+URZ+0x36840], R9 ;  /* 0x03684009050075a7 */ /* 0x000ea4000802017f */
[----:B--2---:R-:W-:Y:S05]  /*c040*/  @!P1 BRA `(.L_x_3016) ;  /* 0x0000002800849947 */ /* 0x004fea0003800000 */
.L_x_3077:
[----:B------:R-:W3:Y:S01]  /*c050*/  LDL R10, [R1+0xc] ;  /* 0x00000c00010a7983 */ /* 0x000ee20000100800 */
[----:B------:R-:W4:Y:S02]  /*c060*/  S2R R11, SR_TID.X ;  /* 0x00000000000b7919 */ /* 0x000f240000002100 */
[----:B----4-:R-:W-:-:S13]  /*c070*/  LOP3.LUT P1, RZ, R11, 0x7f, RZ, 0xc0, !PT ;  /* 0x0000007f0bff7812 */ /* 0x010fda000782c0ff */
[----:B--2---:R-:W-:-:S04]  /*c080*/  @!P1 IMAD.MOV.U32 R9, RZ, RZ, 0xa800 ;  /* 0x0000a800ff099424 */ /* 0x004fc800078e00ff */
[----:B------:R3:W-:Y:S02]  /*c090*/  @!P1 SYNCS.ARRIVE.TRANS64 RZ, [R5+URZ+0x36830], R9 ;  /* 0x0368300905ff99a7 */ /* 0x0007e4000800003f */
[----:B---3--:R-:W-:-:S04]  /*c0a0*/  PRMT R9, R10, 0x9910, RZ ;  /* 0x000099100a097816 */ /* 0x008fc800000000ff */
[----:B------:R-:W-:-:S13]  /*c0b0*/  ISETP.NE.AND P1, PT, R9, 0x2, PT ;  /* 0x000000020900780c */ /* 0x000fda0003f25270 */
[----:B------:R-:W-:Y:S05]  /*c0c0*/  @P1 BRA `(.L_x_3017) ;  /* 0x0000000000041947 */ /* 0x000fea0003800000 */
[----:B------:R-:W-:Y:S01]  /*c0d0*/  BPT.TRAP 0x1 ;  /* 0x000000040000795c */ /* 0x000fe20000300000 */
.L_x_3017:
[----:B------:R-:W-:-:S13]  /*c0e0*/  LOP3.LUT P1, RZ, R19, 0x1, RZ, 0xc0, !PT ;  /* 0x0000000113ff7812 */ /* 0x000fda000782c0ff */
[----:B------:R-:W-:Y:S05]  /*c0f0*/  @P1 BRA `(.L_x_3018) ;  /* 0x0000000000041947 */ /* 0x000fea0003800000 */
[----:B------:R-:W-:Y:S01]  /*c100*/  BPT.TRAP 0x1 ;  /* 0x000000040000795c */ /* 0x000fe20000300000 */
.L_x_3018:
[----:B------:R-:W2:Y:S01]  /*c110*/  S2R R10, SR_CgaCtaId ;  /* 0x00000000000a7919 */ /* 0x000ea20000008800 */
        /* <DEDUP_REMOVED lines=12> */
[----:B------:R-:W-:-:S03]  /*c1e0*/  UMOV UR16, 0x40 ;  /* 0x0000004000107882 */ /* 0x000fc60000000000 */
[----:B------:R-:W-:-:S04]  /*c1f0*/  UIADD3 UR9, UR9, 0x36830, URZ ;  /* 0x0003683009097890 */ /* 0x000fc8000fffe03f */
[----:B------:R-:W-:Y:S02]  /*c200*/  UIMAD UR11, UR11, 0x70, UR5 ;  /* 0x000000700b0b78a4 */ /* 0x000fe4000f8e0205 */
[----:B------:R-:W-:Y:S01]  /*c210*/  UIADD3.X UR5, URZ, UR37, URZ, UP0, !UPT ;  /* 0x000000253f057290 */ /* 0x000fe200087fe43f */
[----:B--2---:R-:W-:-:S05]  /*c220*/  LEA R9, R10, R9, 0x18 ;  /* 0x000000090a097211 */ /* 0x004fca00078ec0ff */
[----:B------:R-:W-:-:S05]  /*c230*/  IMAD R5, R5, 0x2, R9 ;  /* 0x0000000205057824 */ /* 0x000fca00078e0209 */
[----:B------:R-:W-:Y:S01]  /*c240*/  R2UR UR8, R5 ;  /* 0x00000000050872ca */ /* 0x000fe200000e0000 */
[----:B------:R-:W-:-:S12]  /*c250*/  IMAD.MOV.U32 R5, RZ, RZ, R6 ;  /* 0x000000ffff057224 */ /* 0x000fd800078e0006 */
[----:B------:R-:W-:Y:S02]  /*c260*/  UIADD3 UR14, UR8, 0x21400, URZ ;  /* 0x00021400080e7890 */ /* 0x000fe4000fffe03f */
[----:B------:R-:W-:Y:S02]  /*c270*/  UIADD3 UR15, UR8, 0x24c00, URZ ;  /* 0x00024c00080f7890 */ /* 0x000fe4000fffe03f */
[----:B------:R-:W-:-:S03]  /*c280*/  UIADD3 UR17, UR8, 0x28400, URZ ;  /* 0x0002840008117890 */ /* 0x000fc6000fffe03f */
[----:B------:R-:W-:Y:S01]  /*c290*/  UMOV UR8, UR14 ;  /* 0x0000000e00087c82 */ /* 0x000fe20008000000 */
[----:B------:R-:W-:Y:S01]  /*c2a0*/  UMOV UR14, 0x80 ;  /* 0x00000080000e7882 */ /* 0x000fe20000000000 */
[----:B------:R2:W-:Y:S02]  /*c2b0*/  UTMALDG.4D.MULTICAST [UR8], [UR4], UR18, desc[UR6] ;  /* 0x00000608040073b4 */ /* 0x0005e40008019812 */
[----:B--2---:R-:W-:Y:S01]  /*c2c0*/  UMOV UR8, UR15 ;  /* 0x0000000f00087c82 */ /* 0x004fe20008000000 */
[----:B------:R-:W-:Y:S02]  /*c2d0*/  UMOV UR10, UR16 ;  /* 0x00000010000a7c82 */ /* 0x000fe40008000000 */
[----:B------:R2:W-:Y:S02]  /*c2e0*/  UTMALDG.4D.MULTICAST [UR8], [UR4], UR18, desc[UR6] ;  /* 0x00000608040073b4 */ /* 0x0005e40008019812 */
[----:B--2---:R-:W-:Y:S01]  /*c2f0*/  UMOV UR8, UR17 ;  /* 0x0000001100087c82 */ /* 0x004fe20008000000 */
[----:B------:R-:W-:-:S02]  /*c300*/  UMOV UR10, UR14 ;  /* 0x0000000e000a7c82 */ /* 0x000fc40008000000 */
[----:B------:R2:W-:Y:S02]  /*c310*/  UTMALDG.4D.MULTICAST [UR8], [UR4], UR18, desc[UR6] ;  /* 0x00000608040073b4 */ /* 0x0005e40008019812 */
[----:B--2---:R-:W-:Y:S01]  /*c320*/  NOP ;  /* 0x0000000000007918 */ /* 0x004fe20000000000 */
.L_x_3014:
[----:B-1----:R-:W2:Y:S04]  /*c330*/  LDL.LU R15, [R1] ;  /* 0x00000000010f7983 */ /* 0x002ea80000300800 */
[----:B------:R-:W3:Y:S04]  /*c340*/  LDL.LU R14, [R1+0x4] ;  /* 0x00000400010e7983 */ /* 0x000ee80000300800 */
[----:B------:R-:W4:Y:S01]  /*c350*/  LDL R13, [R1+0x24] ;  /* 0x00002400010d7983 */ /* 0x000f220000100800 */
[----:B------:R-:W-:-:S03]  /*c360*/  MOV R10, 0x400 ;  /* 0x00000400000a7802 */ /* 0x000fc60000000f00 */
[----:B------:R-:W5:Y:S01]  /*c370*/  LDL.LU R9, [R1+0x20] ;  /* 0x0000200001097983 */ /* 0x000f620000300800 */
[----:B------:R-:W1:Y:S01]  /*c380*/  S2R R11, SR_CgaCtaId ;  /* 0x00000000000b7919 */ /* 0x000e620000008800 */
[----:B------:R-:W-:Y:S05]  /*c390*/  WARPSYNC.ALL ;  /* 0x0000000000007948 */ /* 0x000fea0003800000 */
[----:B------:R-:W-:-:S13]  /*c3a0*/  ELECT P1, URZ, PT ;  /* 0x00000000003f782f */ /* 0x000fda0003820000 */
[----:B------:R-:W-:Y:S01]  /*c3b0*/  @P1 R2UR UR11, R7 ;  /* 0x00000000070b12ca */ /* 0x000fe200000e0000 */
[----:B------:R-:W-:-:S04]  /*c3c0*/  UIADD3 UR4, UP0, UR36, 0x270, URZ ;  /* 0x0000027024047890 */ /* 0x000fc8000ff1e03f */
        /* <DEDUP_REMOVED lines=21> */
[C---:B---3--:R-:W-:Y:S02]  /*c520*/  @P1 R2UR UR12, R14.reuse ;  /* 0x000000000e0c12ca */ /* 0x048fe400000e0000 */
[----:B------:R-:W-:Y:S02]  /*c530*/  @P1 R2UR UR21, R15 ;  /* 0x000000000f1512ca */ /* 0x000fe400000e0000 */
[----:B------:R-:W-:Y:S02]  /*c540*/  @P1 R2UR UR20, R14 ;  /* 0x000000000e1412ca */ /* 0x000fe400000e0000 */
[----:B----4-:R-:W-:-:S07]  /*c550*/  LOP3.LUT R6, R13, 0x1, RZ, 0xc, !PT ;  /* 0x000000010d067812 */ /* 0x010fce00078e0cff */
[----:B------:R1:W-:Y:S01]  /*c560*/  UTMALDG.4D [UR8], [UR4], desc[UR6] ;  /* 0x00000608040075b4 */ /* 0x0003e20008019000 */
[----:B------:R-:W-:-:S03]  /*c570*/  SHF.L.U32 R6, R6, 0x1f, RZ ;  /* 0x0000001f06067819 */ /* 0x000fc600000006ff */
        /* <DEDUP_REMOVED lines=8> */
[----:B-----5:R-:W-:Y:S01]  /*c600*/  ISETP.GE.AND P2, PT, R9, 0x71, PT ;  /* 0x000000710900780c */ /* 0x020fe20003f46270 */
[----:B-12---:R-:W-:-:S12]  /*c610*/  @!P1 BRA `(.L_x_3020) ;  /* 0x0000002400249947 */ /* 0x006fd80003800000 */
.L_x_3078:
[----:B------:R-:W-:Y:S05]  /*c620*/  BSYNC B0 ;  /* 0x0000000000007941 */ /* 0x000fea0003800000 */
.L_x_3019:
        /* <DEDUP_REMOVED lines=28> */
[----:B------:R-:W-:-:S04]  /*c7f0*/  IMAD.MOV R10, RZ, RZ, -R7 ;  /* 0x000000ffff0a7224 */ /* 0x000fc800078e0a07 */
        /* <DEDUP_REMOVED lines=9> */
.L_x_3025:
[----:B-1----:R-:W1:Y:S01]  /*c890*/  S2R R3, SR_CgaCtaId ;  /* 0x0000000000037919 */ /* 0x002e620000008800 */
[----:B------:R-:W-:-:S04]  /*c8a0*/  MOV R2, 0x400 ;  /* 0x0000040000027802 */ /* 0x000fc80000000f00 */
[----:B-1----:R-:W-:Y:S02]  /*c8b0*/  LEA R2, R3, R2, 0x18 ;  /* 0x0000000203027211 */ /* 0x002fe400078ec0ff */
[----:B------:R-:W-:-:S03]  /*c8c0*/  SHF.L.U32 R3, R14, 0x1f, RZ ;  /* 0x0000001f0e037819 */ /* 0x000fc600000006ff */
[----:B------:R-:W-:-:S04]  /*c8d0*/  IMAD R2, R9, 0x8, R2 ;  /* 0x0000000809027824 */ /* 0x000fc800078e0202 */
[----:B------:R-:W1:Y:S02]  /*c8e0*/  SYNCS.PHASECHK.TRANS64.TRYWAIT P1, [R2+URZ+0x36840], R3 ;  /* 0x03684003020075a7 */ /* 0x000e64000802017f */
[----:B-1----:R-:W-:Y:S05]  /*c8f0*/  @!P1 BRA `(.L_x_3026) ;  /* 0x00000020008c9947 */ /* 0x002fea0003800000 */
.L_x_3079:
[----:B------:R-:W2:Y:S01]  /*c900*/  LDL R10, [R1+0xc] ;  /* 0x00000c00010a7983 */ /* 0x000ea20000100800 */
[----:B------:R-:W3:Y:S02]  /*c910*/  S2R R11, SR_TID.X ;  /* 0x00000000000b7919 */ /* 0x000ee40000002100 */
[----:B---3--:R-:W-:-:S13]  /*c920*/  LOP3.LUT P1, RZ, R11, 0x7f, RZ, 0xc0, !PT ;  /* 0x0000007f0bff7812 */ /* 0x008fda000782c0ff */
[----:B-1----:R-:W-:-:S04]  /*c930*/  @!P1 IMAD.MOV.U32 R3, RZ, RZ, 0xa800 ;  /* 0x0000a800ff039424 */ /* 0x002fc800078e00ff */
[----:B------:R2:W-:Y:S02]  /*c940*/  @!P1 SYNCS.ARRIVE.TRANS64 RZ, [R2+URZ+0x36830], R3 ;  /* 0x0368300302ff99a7 */ /* 0x0005e4000800003f */
[----:B--2---:R-:W-:-:S04]  /*c950*/  PRMT R3, R10, 0x9910, RZ ;  /* 0x000099100a037816 */ /* 0x004fc800000000ff */
[----:B------:R-:W-:-:S13]  /*c960*/  ISETP.NE.AND P2, PT, R3, 0x2, PT ;  /* 0x000000020300780c */ /* 0x000fda0003f45270 */
[----:B------:R-:W-:Y:S05]  /*c970*/  @P2 BRA `(.L_x_3027) ;  /* 0x0000000000042947 */ /* 0x000fea0003800000 */
[----:B------:R-:W-:Y:S01]  /*c980*/  BPT.TRAP 0x1 ;  /* 0x000000040000795c */ /* 0x000fe20000300000 */
.L_x_3027:
[----:B------:R-:W-:-:S13]  /*c990*/  LOP3.LUT P1, RZ, R19, 0x1, RZ, 0xc0, !PT ;  /* 0x0000000113ff7812 */ /* 0x000fda000782c0ff */
[----:B------:R-:W-:Y:S05]  /*c9a0*/  @P1 BRA `(.L_x_3028) ;  /* 0x0000000000041947 */ /* 0x000fea0003800000 */
[----:B------:R-:W-:Y:S01]  /*c9b0*/  BPT.TRAP 0x1 ;  /* 0x000000040000795c */ /* 0x000fe20000300000 */
.L_x_3028:
        /* <DEDUP_REMOVED lines=25> */
[----:B------:R-:W-:-:S03]  /*cb50*/  UIADD3 UR16, UR8, 0x28400, URZ ;  /* 0x0002840008107890 */ /* 0x000fc6000fffe03f */
[----:B------:R-:W-:Y:S02]  /*cb60*/  UMOV UR8, UR14 ;  /* 0x0000000e00087c82 */ /* 0x000fe40008000000 */
        /* <DEDUP_REMOVED lines=9> */
.L_x_3080:
[----:B------:R-:W2:Y:S02]  /*cc00*/  S2R R10, SR_TID.X ;  /* 0x00000000000a7919 */ /* 0x000ea40000002100 */
[----:B--2---:R-:W-:-:S13]  /*cc10*/  LOP3.LUT P1, RZ, R10, 0x7f, RZ, 0xc0, !PT ;  /* 0x0000007f0aff7812 */ /* 0x004fda000782c0ff */
[----:B-1----:R-:W-:-:S04]  /*cc20*/  @!P1 IMAD.MOV.U32 R3, RZ, RZ, 0xa800 ;  /* 0x0000a800ff039424 */ /* 0x002fc800078e00ff */
[----:B------:R1:W-:Y:S01]  /*cc30*/  @!P1 SYNCS.ARRIVE.TRANS64 RZ, [R2+URZ+0x36850], R3 ;  /* 0x0368500302ff99a7 */ /* 0x0003e2000800003f */
[----:B------:R-:W-:Y:S05]  /*cc40*/  @P2 BRA `(.L_x_3030) ;  /* 0x0000000000042947 */ /* 0x000fea0003800000 */
[----:B------:R-:W-:Y:S01]  /*cc50*/  BPT.TRAP 0x1 ;  /* 0x000000040000795c */ /* 0x000fe20000300000 */
.L_x_3030:
[----:B------:R-:W-:-:S13]  /*cc60*/  LOP3.LUT P1, RZ, R19, 0x1, RZ, 0xc0, !PT ;  /* 0x0000000113ff7812 */ /* 0x000fda000782c0ff */
[----:B------:R-:W-:Y:S05]  /*cc70*/  @P1 BRA `(.L_x_3031) ;  /* 0x0000000000041947 */ /* 0x000fea0003800000 */
[----:B------:R-:W-:Y:S01]  /*cc80*/  BPT.TRAP 0x1 ;  /* 0x000000040000795c */ /* 0x000fe20000300000 */
.L_x_3031:
[----:B------:R-:W2:Y:S01]  /*cc90*/  S2R R11, SR_CgaCtaId ;  /* 0x00000000000b7919 */ /* 0x000ea20000008800 */
[----:B------:R-:W-:Y:S01]  /*cca0*/  MOV R10, 0x400 ;  /* 0x00000400000a7802 */ /* 0x000fe20000000f00 */
[----:B-1----:R-:W-:Y:S01]  /*ccb0*/  IMAD R3, R16, 0x5400, R21 ;  /* 0x0000540010037824 */ /* 0x002fe200078e0215 */
[----:B------:R-:W-:Y:S01]  /*ccc0*/  R2UR UR11, R18 ;  /* 0x00000000120b72ca */ /* 0x000fe200000e0000 */
[----:B------:R-:W-:Y:S01]  /*ccd0*/  UIADD3 UR4, UP0, UR36, 0x470, URZ ;  /* 0x0000047024047890 */ /* 0x000fe2000ff1e03f */
[----:B------:R-:W-:Y:S01]  /*cce0*/  R2UR UR5, R20 ;  /* 0x00000000140572ca */ /* 0x000fe200000e0000 */
[----:B------:R-:W-:Y:S01]  /*ccf0*/  UMOV UR10, URZ ;  /* 0x0000003f000a7c82 */ /* 0x000fe20008000000 */
[----:B------:R-:W-:Y:S01]  /*cd00*/  R2UR UR9, R2 ;  /* 0x00000000020972ca */ /* 0x000fe200000e0000 */
[----:B------:R-:W-:Y:S01]  /*cd10*/  UMOV UR17, 0x30000 ;  /* 0x0003000000117882 */ /* 0x000fe20000000000 */
[----:B------:R-:W-:Y:S01]  /*cd20*/  R2UR UR13, R5 ;  /* 0x00000000050d72ca */ /* 0x000fe200000e0000 */
[----:B------:R-:W-:Y:S01]  /*cd30*/  UMOV UR6, 0x0 ;  /* 0x0000000000067882 */ /* 0x000fe20000000000 */
[----:B------:R-:W-:Y:S01]  /*cd40*/  R2UR UR12, R0 ;  /* 0x00000000000c72ca */ /* 0x000fe200000e0000 */
[----:B------:R-:W-:Y:S01]  /*cd50*/  UMOV UR7, 0x14f00000 ;  /* 0x14f0000000077882 */ /* 0x000fe20000000000 */
[----:B------:R-:W-:Y:S01]  /*cd60*/  UMOV UR16, 0x40 ;  /* 0x0000004000107882 */ /* 0x000fe20000000000 */
[----:B------:R-:W-:-:S02]  /*cd70*/  IMAD.MOV.U32 R5, RZ, RZ, R7 ;  /* 0x000000ffff057224 */ /* 0x000fc400078e0007 */
[----:B------:R-:W-:Y:S02]  /*cd80*/  IMAD.MOV.U32 R18, RZ, RZ, R6 ;  /* 0x000000ffff127224 */ /* 0x000fe400078e0006 */
[----:B------:R-:W-:Y:S02]  /*cd90*/  UIMAD UR11, UR11, 0x70, UR5 ;  /* 0x000000700b0b78a4 */ /* 0x000fe4000f8e0205 */
[----:B------:R-:W-:Y:S02]  /*cda0*/  UIADD3 UR9, UR9, 0x36850, URZ ;  /* 0x0003685009097890 */ /* 0x000fe4000fffe03f */
[----:B------:R-:W-:Y:S01]  /*cdb0*/  UIADD3.X UR5, URZ, UR37, URZ, UP0, !UPT ;  /* 0x000000253f057290 */ /* 0x000fe200087fe43f */
[----:B--2---:R-:W-:-:S05]  /*cdc0*/  LEA R10, R11, R10, 0x18 ;  /* 0x0000000a0b0a7211 */ /* 0x004fca00078ec0ff */
[----:B------:R-:W-:-:S05]  /*cdd0*/  IMAD R3, R3, 0x2, R10 ;  /* 0x0000000203037824 */ /* 0x000fca00078e020a */
[----:B------:R-:W-:-:S13]  /*cde0*/  R2UR UR15, R3 ;  /* 0x00000000030f72ca */ /* 0x000fda00000e0000 */
[----:B------:R-:W-:Y:S02]  /*cdf0*/  UIADD3 UR8, UR15, 0x400, URZ ;  /* 0x000004000f087890 */ /* 0x000fe4000fffe03f */
[----:B------:R-:W-:Y:S02]  /*ce00*/  UIADD3 UR14, UR15, 0x3c00, URZ ;  /* 0x00003c000f0e7890 */ /* 0x000fe4000fffe03f */
[----:B------:R-:W-:-:S05]  /*ce10*/  UIADD3 UR15, UR15, 0x7400, URZ ;  /* 0x000074000f0f7890 */ /* 0x000fca000fffe03f */
        /* <DEDUP_REMOVED lines=8> */
[----:B-1----:R-:W-:Y:S01]  /*cea0*/  NOP ;  /* 0x0000000000007918 */ /* 0x002fe20000000000 */
.L_x_3024:
[----:B------:R-:W-:Y:S05]  /*ceb0*/  BSYNC B0 ;  /* 0x0000000000007941 */ /* 0x000fea0003800000 */
.L_x_3023:
[----:B------:R-:W2:Y:S01]  /*cec0*/  LDL.LU R2, [R1+0x14] ;  /* 0x0000140001027983 */ /* 0x000ea20000300800 */
[----:B------:R-:W-:Y:S02]  /*ced0*/  IMAD.MOV.U32 R16, RZ, RZ, R9 ;  /* 0x000000ffff107224 */ /* 0x000fe400078e0009 */
[----:B------:R-:W-:Y:S02]  /*cee0*/  IMAD.MOV.U32 R17, RZ, RZ, R14 ;  /* 0x000000ffff117224 */ /* 0x000fe400078e000e */
[----:B--2---:R-:W-:-:S07]  /*cef0*/  VIADD R6, R2, 0xfffffffd ;  /* 0xfffffffd02067836 */ /* 0x004fce0000000000 */
.L_x_3022:
[----:B------:R-:W-:Y:S01]  /*cf00*/  IMAD.MOV R13, RZ, RZ, -R13 ;  /* 0x000000ffff0d7224 */ /* 0x000fe200078e0a0d */
[----:B------:R-:W-:Y:S04]  /*cf10*/  BSSY B0, `(.L_x_3021) ;  /* 0x0000106000007945 */ /* 0x000fe80003800000 */
[----:B------:R-:W-:-:S13]  /*cf20*/  ISETP.NE.AND P1, PT, R8, R13, PT ;  /* 0x0000000d0800720c */ /* 0x000fda0003f25270 */
[----:B------:R-:W-:Y:S05]  /*cf30*/  @!P1 BRA `(.L_x_3032) ;  /* 0x00000010000c9947 */ /* 0x000fea0003800000 */
[----:B------:R-:W-:-:S07]  /*cf40*/  IMAD.MOV.U32 R8, RZ, RZ, R5 ;  /* 0x000000ffff087224 */ /* 0x000fce00078e0005 */
.L_x_3051:
[----:B------:R-:W-:Y:S01]  /*cf50*/  VIADD R7, R16, 0x1 ;  /* 0x0000000110077836 */ /* 0x000fe20000000000 */
[----:B------:R-:W-:Y:S04]  /*cf60*/  BSSY B1, `(.L_x_3033) ;  /* 0x000007e000017945 */ /* 0x000fe80003800000 */
[----:B------:R-:W-:-:S04]  /*cf70*/  ISETP.NE.AND P1, PT, R7, 0x2, PT ;  /* 0x000000020700780c */ /* 0x000fc80003f25270 */
[----:B-1----:R-:W-:Y:S02]  /*cf80*/  SEL R10, RZ, 0x1, P1 ;  /* 0x00000001ff0a7807 */ /* 0x002fe40000800000 */
        /* <DEDUP_REMOVED lines=19> */
[----:B------:R-:W-:-:S04]  /*d0c0*/  IMAD.WIDE.U32 R2, R4, UR4, R2 ;  /* 0x0000000404027c25 */ /* 0x000fc8000f8e0002 */
[----:B------:R-:W-:Y:S01]  /*d0d0*/  IMAD.IADD R13, R13, 0x1, R3 ;  /* 0x000000010d0d7824 */ /* 0x000fe200078e0203 */
[----:B-1----:R-:W-:-:S04]  /*d0e0*/  LEA R8, P1, R2, R8, 0x2 ;  /* 0x0000000802087211 */ /* 0x002fc800078210ff */
[----:B------:R-:W-:-:S05]  /*d0f0*/  LEA.HI.X R9, R2, R9, R13, 0x2, P1 ;  /* 0x0000000902097211 */ /* 0x000fca00008f140d */
[----:B------:R1:W5:Y:S04]  /*d100*/  LDG.E R8, desc[UR6][R8.64] ;  /* 0x0000000608087981 */ /* 0x000368000c1e1900 */
.L_x_3035:
[----:B------:R-:W2:Y:S01]  /*d110*/  S2R R3, SR_CgaCtaId ;  /* 0x0000000000037919 */ /* 0x000ea20000008800 */
[----:B------:R-:W-:-:S04]  /*d120*/  MOV R2, 0x400 ;  /* 0x0000040000027802 */ /* 0x000fc80000000f00 */
[----:B--2---:R-:W-:Y:S02]  /*d130*/  LEA R2, R3, R2, 0x18 ;  /* 0x0000000203027211 */ /* 0x004fe400078ec0ff */
[----:B------:R-:W-:-:S03]  /*d140*/  SHF.L.U32 R3, R10, 0x1f, RZ ;  /* 0x0000001f0a037819 */ /* 0x000fc600000006ff */
[----:B------:R-:W-:-:S04]  /*d150*/  IMAD R2, R7, 0x8, R2 ;  /* 0x0000000807027824 */ /* 0x000fc800078e0202 */
[----:B------:R-:W2:Y:S02]  /*d160*/  SYNCS.PHASECHK.TRANS64.TRYWAIT P1, [R2+URZ+0x36840], R3 ;  /* 0x03684003020075a7 */ /* 0x000ea4000802017f */
[----:B--2---:R-:W-:Y:S05]  /*d170*/  @!P1 BRA `(.L_x_3036) ;  /* 0x0000001800949947 */ /* 0x004fea0003800000 */
.L_x_3081:
[----:B-1----:R-:W3:Y:S01]  /*d180*/  LDL R9, [R1+0xc] ;  /* 0x00000c0001097983 */ /* 0x002ee20000100800 */
[----:B------:R-:W1:Y:S02]  /*d190*/  S2R R13, SR_TID.X ;  /* 0x00000000000d7919 */ /* 0x000e640000002100 */
[----:B-1----:R-:W-:-:S13]  /*d1a0*/  LOP3.LUT P1, RZ, R13, 0x7f, RZ, 0xc0, !PT ;  /* 0x0000007f0dff7812 */ /* 0x002fda000782c0ff */
[----:B--2---:R-:W-:-:S04]  /*d1b0*/  @!P1 IMAD.MOV.U32 R3, RZ, RZ, 0xa800 ;  /* 0x0000a800ff039424 */ /* 0x004fc800078e00ff */
[----:B------:R3:W-:Y:S02]  /*d1c0*/  @!P1 SYNCS.ARRIVE.TRANS64 RZ, [R2+URZ+0x36830], R3 ;  /* 0x0368300302ff99a7 */ /* 0x0007e4000800003f */
[----:B---3--:R-:W-:-:S04]  /*d1d0*/  PRMT R3, R9, 0x9910, RZ ;  /* 0x0000991009037816 */ /* 0x008fc800000000ff */
[----:B------:R-:W-:-:S13]  /*d1e0*/  ISETP.NE.AND P2, PT, R3, 0x2, PT ;  /* 0x000000020300780c */ /* 0x000fda0003f45270 */
[----:B------:R-:W-:Y:S05]  /*d1f0*/  @P2 BRA `(.L_x_3037) ;  /* 0x0000000000042947 */ /* 0x000fea0003800000 */
[----:B------:R-:W-:Y:S01]  /*d200*/  BPT.TRAP 0x1 ;  /* 0x000000040000795c */ /* 0x000fe20000300000 */
.L_x_3037:
[----:B------:R-:W-:-:S13]  /*d210*/  LOP3.LUT P1, RZ, R19, 0x1, RZ, 0xc0, !PT ;  /* 0x0000000113ff7812 */ /* 0x000fda000782c0ff */
[----:B------:R-:W-:Y:S05]  /*d220*/  @P1 BRA `(.L_x_3038) ;  /* 0x0000000000041947 */ /* 0x000fea0003800000 */
[----:B------:R-:W-:Y:S01]  /*d230*/  BPT.TRAP 0x1 ;  /* 0x000000040000795c */ /* 0x000fe20000300000 */
.L_x_3038:
        /* <DEDUP_REMOVED lines=36> */
.L_x_3082:
[----:B------:R-:W2:Y:S02]  /*d480*/  S2R R3, SR_TID.X ;  /* 0x0000000000037919 */ /* 0x000ea40000002100 */
[----:B--2---:R-:W-:-:S13]  /*d490*/  LOP3.LUT P1, RZ, R3, 0x7f, RZ, 0xc0, !PT ;  /* 0x0000007f03ff7812 */ /* 0x004fda000782c0ff */
[----:B------:R-:W-:-:S04]  /*d4a0*/  @!P1 IMAD.MOV.U32 R3, RZ, RZ, 0xa800 ;  /* 0x0000a800ff039424 */ /* 0x000fc800078e00ff */
[----:B------:R2:W-:Y:S01]  /*d4b0*/  @!P1 SYNCS.ARRIVE.TRANS64 RZ, [R2+URZ+0x36850], R3 ;  /* 0x0368500302ff99a7 */ /* 0x0005e2000800003f */
[----:B------:R-:W-:Y:S05]  /*d4c0*/  @P2 BRA `(.L_x_3040) ;  /* 0x0000000000042947 */ /* 0x000fea0003800000 */
[----:B------:R-:W-:Y:S01]  /*d4d0*/  BPT.TRAP 0x1 ;  /* 0x000000040000795c */ /* 0x000fe20000300000 */
.L_x_3040:
[----:B------:R-:W-:-:S13]  /*d4e0*/  LOP3.LUT P1, RZ, R19, 0x1, RZ, 0xc0, !PT ;  /* 0x0000000113ff7812 */ /* 0x000fda000782c0ff */
[----:B------:R-:W-:Y:S05]  /*d4f0*/  @P1 BRA `(.L_x_3041) ;  /* 0x0000000000041947 */ /* 0x000fea0003800000 */
[----:B------:R-:W-:Y:S01]  /*d500*/  BPT.TRAP 0x1 ;  /* 0x000000040000795c */ /* 0x000fe20000300000 */
.L_x_3041:
[----:B------:R-:W3:Y:S01]  /*d510*/  S2R R9, SR_CgaCtaId ;  /* 0x0000000000097919 */ /* 0x000ee20000008800 */
[----:B--2---:R-:W-:Y:S01]  /*d520*/  MOV R3, 0x400 ;  /* 0x0000040000037802 */ /* 0x004fe20000000f00 */
[----:B------:R-:W-:Y:S01]  /*d530*/  IMAD R16, R16, 0x5400, R21 ;  /* 0x0000540010107824 */ /* 0x000fe200078e0215 */
        /* <DEDUP_REMOVED lines=32> */
.L_x_3034:
[----:B------:R-:W-:Y:S05]  /*d740*/  BSYNC B1 ;  /* 0x0000000000017941 */ /* 0x000fea0003800000 */
.L_x_3033:
        /* <DEDUP_REMOVED lines=28> */
.L_x_3044:
[----:B------:R-:W2:Y:S01]  /*d910*/  S2R R3, SR_CgaCtaId ;  /* 0x0000000000037919 */ /* 0x000ea20000008800 */
[----:B------:R-:W-:-:S04]  /*d920*/  MOV R2, 0x400 ;  /* 0x0000040000027802 */ /* 0x000fc80000000f00 */
[----:B--2---:R-:W-:Y:S02]  /*d930*/  LEA R2, R3, R2, 0x18 ;  /* 0x0000000203027211 */ /* 0x004fe400078ec0ff */
[----:B------:R-:W-:-:S03]  /*d940*/  SHF.L.U32 R3, R17, 0x1f, RZ ;  /* 0x0000001f11037819 */ /* 0x000fc600000006ff */
[----:B------:R-:W-:-:S04]  /*d950*/  IMAD R2, R16, 0x8, R2 ;  /* 0x0000000810027824 */ /* 0x000fc800078e0202 */
[----:B------:R-:W2:Y:S02]  /*d960*/  SYNCS.PHASECHK.TRANS64.TRYWAIT P1, [R2+URZ+0x36840], R3 ;  /* 0x03684003020075a7 */ /* 0x000ea4000802017f */
[----:B--2---:R-:W-:Y:S05]  /*d970*/  @!P1 BRA `(.L_x_3045) ;  /* 0x0000001000bc9947 */ /* 0x004fea0003800000 */
.L_x_3083:
        /* <DEDUP_REMOVED lines=9> */
.L_x_3046:
[----:B------:R-:W-:-:S13]  /*da10*/  LOP3.LUT P1, RZ, R19, 0x1, RZ, 0xc0, !PT ;  /* 0x0000000113ff7812 */ /* 0x000fda000782c0ff */
[----:B------:R-:W-:Y:S05]  /*da20*/  @P1 BRA `(.L_x_3047) ;  /* 0x0000000000041947 */ /* 0x000fea0003800000 */
[----:B------:R-:W-:Y:S01]  /*da30*/  BPT.TRAP 0x1 ;  /* 0x000000040000795c */ /* 0x000fe20000300000 */
.L_x_3047:
        /* <DEDUP_REMOVED lines=36> */
.L_x_3084:
[----:B------:R-:W2:Y:S02]  /*dc80*/  S2R R3, SR_TID.X ;  /* 0x0000000000037919 */ /* 0x000ea40000002100 */
[----:B--2---:R-:W-:-:S13]  /*dc90*/  LOP3.LUT P1, RZ, R3, 0x7f, RZ, 0xc0, !PT ;  /* 0x0000007f03ff7812 */ /* 0x004fda000782c0ff */
[----:B------:R-:W-:-:S04]  /*dca0*/  @!P1 IMAD.MOV.U32 R3, RZ, RZ, 0xa800 ;  /* 0x0000a800ff039424 */ /* 0x000fc800078e00ff */
[----:B------:R2:W-:Y:S01]  /*dcb0*/  @!P1 SYNCS.ARRIVE.TRANS64 RZ, [R2+URZ+0x36850], R3 ;  /* 0x0368500302ff99a7 */ /* 0x0005e2000800003f */
[----:B------:R-:W-:Y:S05]  /*dcc0*/  @P2 BRA `(.L_x_3049) ;  /* 0x0000000000042947 */ /* 0x000fea0003800000 */
[----:B------:R-:W-:Y:S01]  /*dcd0*/  BPT.TRAP 0x1 ;  /* 0x000000040000795c */ /* 0x000fe20000300000 */
.L_x_3049:
[----:B------:R-:W-:-:S13]  /*dce0*/  LOP3.LUT P1, RZ, R19, 0x1, RZ, 0xc0, !PT ;  /* 0x0000000113ff7812 */ /* 0x000fda000782c0ff */
[----:B------:R-:W-:Y:S05]  /*dcf0*/  @P1 BRA `(.L_x_3050) ;  /* 0x0000000000041947 */ /* 0x000fea0003800000 */
[----:B------:R-:W-:Y:S01]  /*dd00*/  BPT.TRAP 0x1 ;  /* 0x000000040000795c */ /* 0x000fe20000300000 */
.L_x_3050:
        /* <DEDUP_REMOVED lines=24> */
[----:B------:R-:W-:-:S05]  /*de90*/  UIADD3 UR15, UR15, 0x7400, URZ ;  /* 0x000074000f0f7890 */ /* 0x000fca000fffe03f */
[----:B------:R2:W-:Y:S02]  /*dea0*/  UTMALDG.4D.MULTICAST [UR8], [UR4], UR17, desc[UR6] ;  /* 0x00000608040073b4 */ /* 0x0005e40008019811 */
[----:B--2---:R-:W-:Y:S01]  /*deb0*/  UMOV UR8, UR14 ;  /* 0x0000000e00087c82 */ /* 0x004fe20008000000 */
[----:B------:R-:W-:Y:S01]  /*dec0*/  UMOV UR10, UR16 ;  /* 0x00000010000a7c82 */ /* 0x000fe20008000000 */
[----:B------:R-:W-:Y:S01]  /*ded0*/  UMOV UR14, 0x80 ;  /* 0x00000080000e7882 */ /* 0x000fe20000000000 */
[----:B------:R2:W-:Y:S02]  /*dee0*/  UTMALDG.4D.MULTICAST [UR8], [UR4], UR17, desc[UR6] ;  /* 0x00000608040073b4 */ /* 0x0005e40008019811 */
[----:B--2---:R-:W-:Y:S01]  /*def0*/  UMOV UR8, UR15 ;  /* 0x0000000f00087c82 */ /* 0x004fe20008000000 */
[----:B------:R-:W-:Y:S02]  /*df00*/  UMOV UR10, UR14 ;  /* 0x0000000e000a7c82 */ /* 0x000fe40008000000 */
[----:B------:R2:W-:Y:S02]  /*df10*/  UTMALDG.4D.MULTICAST [UR8], [UR4], UR17, desc[UR6] ;  /* 0x00000608040073b4 */ /* 0x0005e40008019811 */
[----:B--2---:R-:W-:Y:S01]  /*df20*/  NOP ;  /* 0x0000000000007918 */ /* 0x004fe20000000000 */
.L_x_3043:
[----:B------:R-:W-:Y:S05]  /*df30*/  BSYNC B1 ;  /* 0x0000000000017941 */ /* 0x000fea0003800000 */
.L_x_3042:
[C---:B------:R-:W-:Y:S01]  /*df40*/  ISETP.GT.AND P1, PT, R6.reuse, 0x1, PT ;  /* 0x000000010600780c */ /* 0x040fe20003f24270 */
[----:B------:R-:W-:-:S12]  /*df50*/  VIADD R6, R6, 0xfffffffe ;  /* 0xfffffffe06067836 */ /* 0x000fd80000000000 */
[----:B------:R-:W-:Y:S05]  /*df60*/  @P1 BRA `(.L_x_3051) ;  /* 0xffffffec00f81947 */ /* 0x000fea000383ffff */
.L_x_3032:
[----:B------:R-:W-:Y:S05]  /*df70*/  BSYNC B0 ;  /* 0x0000000000007941 */ /* 0x000fea0003800000 */
.L_x_3021:
[----:B------:R-:W-:Y:S04]  /*df80*/  BSSY B0, `(.L_x_3052) ;  /* 0x0000036000007945 */ /* 0x000fe80003800000 */
[----:B------:R-:W-:Y:S05]  /*df90*/  @!P6 BRA `(.L_x_3053) ;  /* 0x0000000000d0e947 */ /* 0x000fea0003800000 */
[----:B------:R-:W2:Y:S01]  /*dfa0*/  S2R R3, SR_CgaCtaId ;  /* 0x0000000000037919 */ /* 0x000ea20000008800 */
[----:B-1----:R-:W-:-:S04]  /*dfb0*/  MOV R2, 0x400 ;  /* 0x0000040000027802 */ /* 0x002fc80000000f00 */
[----:B--2---:R-:W-:Y:S02]  /*dfc0*/  LEA R2, R3, R2, 0x18 ;  /* 0x0000000203027211 */ /* 0x004fe400078ec0ff */
[----:B------:R-:W-:-:S03]  /*dfd0*/  SHF.L.U32 R3, R17, 0x1f, RZ ;  /* 0x0000001f11037819 */ /* 0x000fc600000006ff */
[----:B------:R-:W-:-:S04]  /*dfe0*/  IMAD R2, R16, 0x8, R2 ;  /* 0x0000000810027824 */ /* 0x000fc800078e0202 */
[----:B------:R-:W1:Y:S02]  /*dff0*/  SYNCS.PHASECHK.TRANS64.TRYWAIT P0, [R2+URZ+0x36860], R3 ;  /* 0x03686003020075a7 */ /* 0x000e64000800017f */
[----:B-1----:R-:W-:Y:S05]  /*e000*/  @!P0 BRA `(.L_x_3054) ;  /* 0x0000000c00408947 */ /* 0x002fea0003800000 */
.L_x_3085:
        /* <DEDUP_REMOVED lines=9> */
.L_x_3055:
[----:B------:R-:W-:-:S13]  /*e0a0*/  LOP3.LUT P0, RZ, R19, 0x1, RZ, 0xc0, !PT ;  /* 0x0000000113ff7812 */ /* 0x000fda000780c0ff */
[----:B------:R-:W-:Y:S05]  /*e0b0*/  @P0 BRA `(.L_x_3056) ;  /* 0x0000000000040947 */ /* 0x000fea0003800000 */
[----:B------:R-:W-:Y:S01]  /*e0c0*/  BPT.TRAP 0x1 ;  /* 0x000000040000795c */ /* 0x000fe20000300000 */
.L_x_3056:
[----:B------:R-:W1:Y:S01]  /*e0d0*/  S2R R4, SR_CgaCtaId ;  /* 0x0000000000047919 */ /* 0x000e620000008800 */
[----:B------:R-:W-:Y:S01]  /*e0e0*/  MOV R3, 0x400 ;  /* 0x0000040000037802 */ /* 0x000fe20000000f00 */
        /* <DEDUP_REMOVED lines=11> */
[----:B------:R-:W-:-:S05]  /*e1a0*/  UMOV UR17, 0x40 ;  /* 0x0000004000117882 */ /* 0x000fca0000000000 */
[----:B------:R-:W-:Y:S02]  /*e1b0*/  UIMAD UR11, UR11, 0x70, UR5 ;  /* 0x000000700b0b78a4 */ /* 0x000fe4000f8e0205 */
[----:B------:R-:W-:Y:S02]  /*e1c0*/  UIADD3 UR9, UR9, 0x36850, URZ ;  /* 0x0003685009097890 */ /* 0x000fe4000fffe03f */
[----:B------:R-:W-:Y:S01]  /*e1d0*/  UIADD3.X UR5, URZ, UR37, URZ, UP0, !UPT ;  /* 0x000000253f057290 */ /* 0x000fe200087fe43f */
[----:B-1----:R-:W-:-:S05]  /*e1e0*/  LEA R3, R4, R3, 0x18 ;  /* 0x0000000304037211 */ /* 0x002fca00078ec0ff */
        /* <DEDUP_REMOVED lines=13> */
[----:B------:R2:W-:Y:S02]  /*e2c0*/  UTMALDG.4D.MULTICAST [UR8], [UR4], UR18, desc[UR6] ;  /* 0x00000608040073b4 */ /* 0x0005e40008019812 */
[----:B--2---:R-:W-:Y:S01]  /*e2d0*/  NOP ;  /* 0x0000000000007918 */ /* 0x004fe20000000000 */
.L_x_3053:
[----:B------:R-:W-:Y:S05]  /*e2e0*/  BSYNC B0 ;  /* 0x0000000000007941 */ /* 0x000fea0003800000 */
.L_x_3052:
[----:B------:R-:W2:Y:S01]  /*e2f0*/  LDL.LU R0, [R1+0x18] ;  /* 0x0000180001007983 */ /* 0x000ea20000300800 */
[----:B------:R-:W-:-:S03]  /*e300*/  ULDC UR4, c[0x0][0xda4] ;  /* 0x0003690000047ab9 */ /* 0x000fc60000000800 */
[----:B-1----:R-:W3:Y:S01]  /*e310*/  LDL.LU R2, [R1+0x24] ;  /* 0x0000240001027983 */ /* 0x002ee20000300800 */
[----:B------:R-:W-:-:S05]  /*e320*/  VIADD R16, R16, 0x1 ;  /* 0x0000000110107836 */ /* 0x000fca0000000000 */
[----:B------:R-:W-:-:S04]  /*e330*/  ISETP.NE.AND P0, PT, R16, 0x2, PT ;  /* 0x000000021000780c */ /* 0x000fc80003f05270 */
[----:B------:R-:W-:Y:S01]  /*e340*/  SEL R16, R16, RZ, P0 ;  /* 0x000000ff10107207 */ /* 0x000fe20000000000 */
[----:B--2---:R-:W-:Y:S02]  /*e350*/  VIADD R0, R0, UR38 ;  /* 0x0000002600007c36 */ /* 0x004fe40008000000 */
[----:B---3--:R-:W-:-:S03]  /*e360*/  VIADD R2, R2, 0x1 ;  /* 0x0000000102027836 */ /* 0x008fc60000000000 */
[----:B------:R1:W-:Y:S01]  /*e370*/  STL [R1+0x18], R0 ;  /* 0x0000180001007387 */ /* 0x0003e20000100800 */
[----:B------:R-:W-:-:S03]  /*e380*/  ISETP.GE.AND P1, PT, R0, UR4, PT ;  /* 0x0000000400007c0c */ /* 0x000fc6000bf26270 */
[----:B------:R2:W-:Y:S01]  /*e390*/  STL [R1+0x24], R2 ;  /* 0x0000240201007387 */ /* 0x0005e20000100800 */
[----:B-1----:R-:W-:-:S04]  /*e3a0*/  SEL R0, RZ, 0x1, P0 ;  /* 0x00000001ff007807 */ /* 0x002fc80000000000 */
[----:B------:R-:W-:-:S05]  /*e3b0*/  LOP3.LUT R17, R17, R0, RZ, 0x3c, !PT ;  /* 0x0000000011117212 */ /* 0x000fca00078e3cff */
[----:B--2---:R-:W-:Y:S05]  /*e3c0*/  @!P1 BRA `(.L_x_3057) ;  /* 0xffffffcc00e09947 */ /* 0x004fea000383ffff */
[----:B------:R-:W-:-:S07]  /*e3d0*/  LOP3.LUT R2, R2, 0x1, RZ, 0xc, !PT ;  /* 0x0000000102027812 */ /* 0x000fce00078e0cff */
.L_x_3005:
[----:B------:R-:W1:Y:S01]  /*e3e0*/  S2R R3, SR_CgaCtaId ;  /* 0x0000000000037919 */ /* 0x000e620000008800 */
[----:B------:R-:W-:Y:S01]  /*e3f0*/  MOV R0, 0x400 ;  /* 0x0000040000007802 */ /* 0x000fe20000000f00 */
[----:B------:R-:W-:Y:S03]  /*e400*/  BSSY B0, `(.L_x_3058) ;  /* 0x0000005000007945 */ /* 0x000fe60003800000 */
[----:B-1----:R-:W-:Y:S02]  /*e410*/  LEA R0, R3, R0, 0x18 ;  /* 0x0000000003007211 */ /* 0x002fe400078ec0ff */
[----:B------:R-:W-:-:S04]  /*e420*/  SHF.L.U32 R3, R2, 0x1f, RZ ;  /* 0x0000001f02037819 */ /* 0x000fc800000006ff */
[----:B------:R-:W1:Y:S02]  /*e430*/  SYNCS.PHASECHK.TRANS64.TRYWAIT P0, [R0+URZ+0x36820], R3 ;  /* 0x03682003000075a7 */ /* 0x000e64000800017f */
[----:B-1----:R-:W-:Y:S05]  /*e440*/  @!P0 BRA `(.L_x_3059) ;  /* 0x0000000800448947 */ /* 0x002fea0003800000 */
.L_x_3086:
[----:B------:R-:W-:Y:S05]  /*e450*/  BSYNC B0 ;  /* 0x0000000000007941 */ /* 0x000fea0003800000 */
.L_x_3058:
[----:B------:R-:W-:-:S03]  /*e460*/  UMOV UR4, 0xffffffff ;  /* 0xffffffff00047882 */ /* 0x000fc60000000000 */
[----:B------:R-:W-:Y:S05]  /*e470*/  BRA.DIV UR4, `(.L_x_3060) ;  /* 0x0000000a044c7947 */ /* 0x000fea000b800000 */
[----:B------:R-:W2:Y:S02]  /*e480*/  S2R R2, SR_TID.X ;  /* 0x0000000000027919 */ /* 0x000ea40000002100 */
[----:B--2---:R-:W-:-:S04]  /*e490*/  SHF.R.U32.HI R2, RZ, 0x5, R2 ;  /* 0x00000005ff027819 */ /* 0x004fc80000011602 */
[----:B------:R-:W-:-:S05]  /*e4a0*/  LOP3.LUT R2, R2, 0x3, RZ, 0xc0, !PT ;  /* 0x0000000302027812 */ /* 0x000fca00078ec0ff */
[----:B------:R2:W3:Y:S02]  /*e4b0*/  SHFL.IDX PT, R14, R2, RZ, 0x1f ;  /* 0x00001fff020e7589 */ /* 0x0004e400000e0000 */
.L_x_3089:
[----:B---3--:R-:W-:Y:S01]  /*e4c0*/  ISETP.NE.AND P0, PT, R14, RZ, PT ;  /* 0x000000ff0e00720c */ /* 0x008fe20003f05270 */
[----:B------:R-:W-:-:S12]  /*e4d0*/  BSSY B0, `(.L_x_3061) ;  /* 0x0000024000007945 */ /* 0x000fd80003800000 */
[----:B------:R-:W-:Y:S05]  /*e4e0*/  @P0 BRA `(.L_x_3062) ;  /* 0x0000000000880947 */ /* 0x000fea0003800000 */
[----:B------:R-:W-:-:S03]  /*e4f0*/  UMOV UR4, 0xffffffff ;  /* 0xffffffff00047882 */ /* 0x000fc60000000000 */
[----:B------:R-:W-:Y:S05]  /*e500*/  BRA.DIV UR4, `(.L_x_3063) ;  /* 0x0000000a045c7947 */ /* 0x000fea000b800000 */
[----:B------:R-:W-:-:S13]  /*e510*/  ELECT P6, URZ, PT ;  /* 0x00000000003f782f */ /* 0x000fda00038c0000 */
.L_x_3092:
[----:B------:R-:W-:Y:S05]  /*e520*/  @!P6 BRA `(.L_x_3062) ;  /* 0x000000000078e947 */ /* 0x000fea0003800000 */
[----:B--2---:R-:W2:Y:S02]  /*e530*/  LDL.LU R2, [R1+0x1c] ;  /* 0x00001c0001027983 */ /* 0x004ea40000300800 */
[----:B--2---:R-:W-:-:S04]  /*e540*/  LOP3.LUT R2, R2, 0x2, RZ, 0xfc, !PT ;  /* 0x0000000202027812 */ /* 0x004fc800078efcff */
[----:B------:R-:W-:-:S13]  /*e550*/  ISETP.NE.AND P2, PT, R2, 0x3, PT ;  /* 0x000000030200780c */ /* 0x000fda0003f45270 */
[----:B------:R-:W-:Y:S05]  /*e560*/  @!P2 BRA `(.L_x_3064) ;  /* 0x000000000004a947 */ /* 0x000fea0003800000 */
[----:B------:R-:W-:Y:S01]  /*e570*/  BPT.TRAP 0x1 ;  /* 0x000000040000795c */ /* 0x000fe20000300000 */
.L_x_3064:
[----:B-1----:R-:W-:Y:S01]  /*e580*/  VIADD R3, R0, 0x36840 ;  /* 0x0003684000037836 */ /* 0x002fe20000000000 */
[----:B------:R-:W-:Y:S01]  /*e590*/  SHF.L.U32 R5, R17, 0x1f, RZ ;  /* 0x0000001f11057819 */ /* 0x000fe200000006ff */
[C---:B------:R-:W-:Y:S02]  /*e5a0*/  VIADD R2, R16.reuse, 0x1 ;  /* 0x0000000110027836 */ /* 0x040fe40000000000 */
[----:B------:R-:W-:-:S03]  /*e5b0*/  IMAD R6, R16, 0x8, R3 ;  /* 0x0000000810067824 */ /* 0x000fc600078e0203 */
        /* <DEDUP_REMOVED lines=8> */
.L_x_3093:
[----:B------:R-:W2:Y:S02]  /*e640*/  SYNCS.PHASECHK.TRANS64.TRYWAIT P0, [R3+URZ], R2 ;  /* 0x00000002030075a7 */ /* 0x000ea4000800017f */
[----:B--2---:R-:W-:Y:S05]  /*e650*/  @!P0 BRA `(.L_x_3066) ;  /* 0x00000008003c8947 */ /* 0x004fea0003800000 */
.L_x_3094:
[----:B------:R-:W-:Y:S05]  /*e660*/  @!P2 BRA `(.L_x_3067) ;  /* 0x000000000004a947 */ /* 0x000fea0003800000 */
[----:B------:R-:W-:Y:S01]  /*e670*/  BPT.TRAP 0x1 ;  /* 0x000000040000795c */ /* 0x000fe20000300000 */
.L_x_3067:
[----:B--2---:R-:W-:-:S04]  /*e680*/  VIADD R3, R0, 0x36860 ;  /* 0x0003686000037836 */ /* 0x004fc80000000000 */
[----:B------:R-:W-:-:S04]  /*e690*/  IMAD R16, R16, 0x8, R3 ;  /* 0x0000000810107824 */ /* 0x000fc800078e0203 */
[----:B------:R-:W2:Y:S02]  /*e6a0*/  SYNCS.PHASECHK.TRANS64.TRYWAIT P0, [R16+URZ], R5 ;  /* 0x00000005100075a7 */ /* 0x000ea4000800017f */
[----:B--2---:R-:W-:Y:S05]  /*e6b0*/  @!P0 BRA `(.L_x_3068) ;  /* 0x0000000800388947 */ /* 0x004fea0003800000 */
.L_x_3095:
[----:B------:R-:W-:-:S07]  /*e6c0*/  IMAD R3, R4, 0x8, R3 ;  /* 0x0000000804037824 */ /* 0x000fce00078e0203 */
.L_x_3069:
[----:B---3--:R3:W4:Y:S02]  /*e6d0*/  SYNCS.PHASECHK.TRANS64.TRYWAIT P0, [R3+URZ], R2 ;  /* 0x00000002030075a7 */ /* 0x008724000800017f */
[----:B----4-:R-:W-:Y:S05]  /*e6e0*/  @!P0 NANOSLEEP.SYNCS 0x989680 ;  /* 0x009896800000895d */ /* 0x010fea0003900000 */
[----:B------:R-:W4:Y:S02]  /*e6f0*/  @!P0 SYNCS.PHASECHK.TRANS64 P0, [R3+URZ], R2 ;  /* 0x00000002030085a7 */ /* 0x000f24000800007f */
[----:B----4-:R-:W-:Y:S05]  /*e700*/  @!P0 BRA `(.L_x_3069) ;  /* 0xfffffffc00f08947 */ /* 0x010fea000383ffff */
.L_x_3062:
[----:B------:R-:W-:Y:S05]  /*e710*/  BSYNC B0 ;  /* 0x0000000000007941 */ /* 0x000fea0003800000 */
.L_x_3061:
[----:B------:R-:W-:Y:S05]  /*e720*/  EXIT ;  /* 0x000000000000794d */ /* 0x000fea0003800000 */
.L_x_2979:
[----:B------:R-:W-:-:S13]  /*e730*/  R2UR UR4, R16 ;  /* 0x00000000100472ca */ /* 0x000fda00000e0000 */
[----:B-1----:R-:W-:-:S04]  /*e740*/  IMAD.U32 R3, RZ, RZ, UR4 ;  /* 0x00000004ff037e24 */ /* 0x002fc8000f8e00ff */
[----:B------:R1:W2:Y:S03]  /*e750*/  SYNCS.PHASECHK.TRANS64.TRYWAIT P1, [R3+URZ+0x36800], R0 ;  /* 0x03680000030075a7 */ /* 0x0002a6000802017f */
[----:B--2---:R-:W-:Y:S05]  /*e760*/  @!P1 NANOSLEEP.SYNCS 0x989680 ;  /* 0x009896800000995d */ /* 0x004fea0003900000 */
[----:B------:R-:W2:Y:S02]  /*e770*/  @!P1 SYNCS.PHASECHK.TRANS64 P1, [R3+URZ+0x36800], R0 ;  /* 0x03680000030095a7 */ /* 0x000ea4000802007f */
[----:B--2---:R-:W-:Y:S05]  /*e780*/  @!P1 BRA `(.L_x_2979) ;  /* 0xfffffffc00e89947 */ /* 0x004fea000383ffff */
[----:B------:R-:W-:Y:S05]  /*e790*/  BRA `(.L_x_3070) ;  /* 0xffffff2c00c87947 */ /* 0x000fea000383ffff */
.L_x_2983:
[----:B--2---:R2:W3:Y:S02]  /*e7a0*/  SYNCS.PHASECHK.TRANS64.TRYWAIT P1, [R2+URZ+0x36830], R3 ;  /* 0x03683003020075a7 */ /* 0x0044e4000802017f */
[----:B---3--:R-:W-:Y:S05]  /*e7b0*/  @!P1 NANOSLEEP.SYNCS 0x989680 ;  /* 0x009896800000995d */ /* 0x008fea0003900000 */
[----:B------:R-:W3:Y:S02]  /*e7c0*/  @!P1 SYNCS.PHASECHK.TRANS64 P1, [R2+URZ+0x36830], R3 ;  /* 0x03683003020095a7 */ /* 0x000ee4000802007f */
[----:B---3--:R-:W-:Y:S05]  /*e7d0*/  @!P1 BRA `(.L_x_2983) ;  /* 0xfffffffc00f09947 */ /* 0x008fea000383ffff */
[----:B------:R-:W-:Y:S05]  /*e7e0*/  BRA `(.L_x_2982) ;  /* 0xffffff2c00e87947 */ /* 0x000fea000383ffff */
.L_x_2989:
[----:B--2---:R-:W-:-:S04]  /*e7f0*/  IMAD.U32 R3, RZ, RZ, UR39 ;  /* 0x00000027ff037e24 */ /* 0x004fc8000f8e00ff */
[----:B------:R2:W3:Y:S03]  /*e800*/  SYNCS.PHASECHK.TRANS64.TRYWAIT P1, [R3+URZ+0x36830], R0 ;  /* 0x03683000030075a7 */ /* 0x0004e6000802017f */
[----:B---3--:R-:W-:Y:S05]  /*e810*/  @!P1 NANOSLEEP.SYNCS 0x989680 ;  /* 0x009896800000995d */ /* 0x008fea0003900000 */
[----:B------:R-:W3:Y:S02]  /*e820*/  @!P1 SYNCS.PHASECHK.TRANS64 P1, [R3+URZ+0x36830], R0 ;  /* 0x03683000030095a7 */ /* 0x000ee4000802007f */
[----:B---3--:R-:W-:Y:S05]  /*e830*/  @!P1 BRA `(.L_x_2989) ;  /* 0xfffffffc00ec9947 */ /* 0x008fea000383ffff */
[----:B------:R-:W-:Y:S05]  /*e840*/  BRA `(.L_x_2988) ;  /* 0xffffff6c00a87947 */ /* 0x000fea000383ffff */
.L_x_2993:
[----:B--2---:R-:W-:-:S04]  /*e850*/  IMAD.U32 R3, RZ, RZ, UR5 ;  /* 0x00000005ff037e24 */ /* 0x004fc8000f8e00ff */
[----:B------:R2:W3:Y:S03]  /*e860*/  SYNCS.PHASECHK.TRANS64.TRYWAIT P1, [R3+URZ+0x36850], R0 ;  /* 0x03685000030075a7 */ /* 0x0004e6000802017f */
[----:B---3--:R-:W-:Y:S05]  /*e870*/  @!P1 NANOSLEEP.SYNCS 0x989680 ;  /* 0x009896800000995d */ /* 0x008fea0003900000 */
[----:B------:R-:W3:Y:S02]  /*e880*/  @!P1 SYNCS.PHASECHK.TRANS64 P1, [R3+URZ+0x36850], R0 ;  /* 0x03685000030095a7 */ /* 0x000ee4000802007f */
[----:B---3--:R-:W-:Y:S05]  /*e890*/  @!P1 BRA `(.L_x_2993) ;  /* 0xfffffffc00ec9947 */ /* 0x008fea000383ffff */
[----:B------:R-:W-:Y:S05]  /*e8a0*/  BRA `(.L_x_2992) ;  /* 0xffffff9400087947 */ /* 0x000fea000383ffff */
.L_x_3000:
[----:B--2---:R-:W-:-:S04]  /*e8b0*/  IMAD.U32 R7, RZ, RZ, UR5 ;  /* 0x00000005ff077e24 */ /* 0x004fc8000f8e00ff */
[----:B------:R2:W3:Y:S03]  /*e8c0*/  SYNCS.PHASECHK.TRANS64.TRYWAIT P1, [R7+URZ+0x36850], R2 ;  /* 0x03685002070075a7 */ /* 0x0004e6000802017f */
[----:B---3--:R-:W-:Y:S05]  /*e8d0*/  @!P1 NANOSLEEP.SYNCS 0x989680 ;  /* 0x009896800000995d */ /* 0x008fea0003900000 */
[----:B------:R-:W3:Y:S02]  /*e8e0*/  @!P1 SYNCS.PHASECHK.TRANS64 P1, [R7+URZ+0x36850], R2 ;  /* 0x03685002070095a7 */ /* 0x000ee4000802007f */
[----:B---3--:R-:W-:Y:S05]  /*e8f0*/  @!P1 BRA `(.L_x_3000) ;  /* 0xfffffffc00ec9947 */ /* 0x008fea000383ffff */
[----:B------:R-:W-:Y:S05]  /*e900*/  BRA `(.L_x_2999) ;  /* 0xffffffac00dc7947 */ /* 0x000fea000383ffff */
.L_x_3012:
        /* <DEDUP_REMOVED lines=11> */
.L_x_3072:
[----:B------:R-:W-:Y:S05]  /*e9c0*/  BSYNC B0 ;  /* 0x0000000000007941 */ /* 0x000fea0003800000 */
.L_x_3071:
[----:B------:R-:W-:Y:S05]  /*e9d0*/  BRA `(.L_x_3073) ;  /* 0xffffffd4000c7947 */ /* 0x000fea000383ffff */
.L_x_3013:
[----:B------:R-:W-:Y:S01]  /*e9e0*/  BSSY B0, `(.L_x_3074) ;  /* 0x0000006000007945 */ /* 0x000fe20003800000 */
[----:B------:R-:W-:-:S07]  /*e9f0*/  IMAD.MOV.U32 R15, RZ, RZ, -0x1 ;  /* 0xffffffffff0f7424 */ /* 0x000fce00078e00ff */
[----:B------:R-:W-:Y:S05]  /*ea00*/  WARPSYNC.COLLECTIVE R15, `(.L_x_3075) ;  /* 0x000000000f0c7348 */ /* 0x000fea0003c00000 */
[----:B------:R-:W-:Y:S02]  /*ea10*/  ELECT P6, UR62, PT ;  /* 0x00000000003e782f */ /* 0x000fe400038c0000 */
[----:B------:R-:W-:Y:S01]  /*ea20*/  MOV R14, UR62 ;  /* 0x0000003e000e7c02 */ /* 0x000fe20008000f00 */
[----:B------:R-:W-:Y:S10]  /*ea30*/  ENDCOLLECTIVE ;  /* 0x000000000000791b */ /* 0x000ff40003800000 */
.L_x_3075:
[----:B------:R-:W-:Y:S05]  /*ea40*/  BSYNC B0 ;  /* 0x0000000000007941 */ /* 0x000fea0003800000 */
.L_x_3074:
[----:B------:R-:W-:Y:S05]  /*ea50*/  BRA `(.L_x_3076) ;  /* 0xffffffd400087947 */ /* 0x000fea000383ffff */
.L_x_3016:
[----:B--2---:R2:W3:Y:S02]  /*ea60*/  SYNCS.PHASECHK.TRANS64.TRYWAIT P1, [R5+URZ+0x36840], R9 ;  /* 0x03684009050075a7 */ /* 0x0044e4000802017f */
[----:B---3--:R-:W-:Y:S05]  /*ea70*/  @!P1 NANOSLEEP.SYNCS 0x989680 ;  /* 0x009896800000995d */ /* 0x008fea0003900000 */
[----:B------:R-:W3:Y:S02]  /*ea80*/  @!P1 SYNCS.PHASECHK.TRANS64 P1, [R5+URZ+0x36840], R9 ;  /* 0x03684009050095a7 */ /* 0x000ee4000802007f */
[----:B---3--:R-:W-:Y:S05]  /*ea90*/  @!P1 BRA `(.L_x_3016) ;  /* 0xfffffffc00f09947 */ /* 0x008fea000383ffff */
[----:B------:R-:W-:Y:S05]  /*eaa0*/  BRA `(.L_x_3077) ;  /* 0xffffffd400687947 */ /* 0x000fea000383ffff */
.L_x_3020:
        /* <DEDUP_REMOVED lines=8> */
.L_x_3026:
[----:B-1----:R1:W2:Y:S02]  /*eb30*/  SYNCS.PHASECHK.TRANS64.TRYWAIT P1, [R2+URZ+0x36840], R3 ;  /* 0x03684003020075a7 */ /* 0x0022a4000802017f */
[----:B--2---:R-:W-:Y:S05]  /*eb40*/  @!P1 NANOSLEEP.SYNCS 0x989680 ;  /* 0x009896800000995d */ /* 0x004fea0003900000 */
[----:B------:R-:W2:Y:S02]  /*eb50*/  @!P1 SYNCS.PHASECHK.TRANS64 P1, [R2+URZ+0x36840], R3 ;  /* 0x03684003020095a7 */ /* 0x000ea4000802007f */
[----:B--2---:R-:W-:Y:S05]  /*eb60*/  @!P1 BRA `(.L_x_3026) ;  /* 0xfffffffc00f09947 */ /* 0x004fea000383ffff */
[----:B------:R-:W-:Y:S05]  /*eb70*/  BRA `(.L_x_3079) ;  /* 0xffffffdc00607947 */ /* 0x000fea000383ffff */
.L_x_3029:
[----:B-1----:R1:W2:Y:S02]  /*eb80*/  SYNCS.PHASECHK.TRANS64.TRYWAIT P1, [R2+URZ+0x36860], R3 ;  /* 0x03686003020075a7 */ /* 0x0022a4000802017f */
[----:B--2---:R-:W-:Y:S05]  /*eb90*/  @!P1 NANOSLEEP.SYNCS 0x989680 ;  /* 0x009896800000995d */ /* 0x004fea0003900000 */
[----:B------:R-:W2:Y:S02]  /*eba0*/  @!P1 SYNCS.PHASECHK.TRANS64 P1, [R2+URZ+0x36860], R3 ;  /* 0x03686003020095a7 */ /* 0x000ea4000802007f */
[----:B--2---:R-:W-:Y:S05]  /*ebb0*/  @!P1 BRA `(.L_x_3029) ;  /* 0xfffffffc00f09947 */ /* 0x004fea000383ffff */
[----:B------:R-:W-:Y:S05]  /*ebc0*/  BRA `(.L_x_3080) ;  /* 0xffffffe0000c7947 */ /* 0x000fea000383ffff */
.L_x_3036:
[----:B--2---:R2:W3:Y:S02]  /*ebd0*/  SYNCS.PHASECHK.TRANS64.TRYWAIT P1, [R2+URZ+0x36840], R3 ;  /* 0x03684003020075a7 */ /* 0x0044e4000802017f */
[----:B---3--:R-:W-:Y:S05]  /*ebe0*/  @!P1 NANOSLEEP.SYNCS 0x989680 ;  /* 0x009896800000995d */ /* 0x008fea0003900000 */
[----:B------:R-:W3:Y:S02]  /*ebf0*/  @!P1 SYNCS.PHASECHK.TRANS64 P1, [R2+URZ+0x36840], R3 ;  /* 0x03684003020095a7 */ /* 0x000ee4000802007f */
[----:B---3--:R-:W-:Y:S05]  /*ec00*/  @!P1 BRA `(.L_x_3036) ;  /* 0xfffffffc00f09947 */ /* 0x008fea000383ffff */
[----:B------:R-:W-:Y:S05]  /*ec10*/  BRA `(.L_x_3081) ;  /* 0xffffffe400587947 */ /* 0x000fea000383ffff */
.L_x_3039:
[----:B-1----:R1:W2:Y:S02]  /*ec20*/  SYNCS.PHASECHK.TRANS64.TRYWAIT P1, [R2+URZ+0x36860], R17 ;  /* 0x03686011020075a7 */ /* 0x0022a4000802017f */
[----:B--2---:R-:W-:Y:S05]  /*ec30*/  @!P1 NANOSLEEP.SYNCS 0x989680 ;  /* 0x009896800000995d */ /* 0x004fea0003900000 */
[----:B------:R-:W2:Y:S02]  /*ec40*/  @!P1 SYNCS.PHASECHK.TRANS64 P1, [R2+URZ+0x36860], R17 ;  /* 0x03686011020095a7 */ /* 0x000ea4000802007f */
[----:B--2---:R-:W-:Y:S05]  /*ec50*/  @!P1 BRA `(.L_x_3039) ;  /* 0xfffffffc00f09947 */ /* 0x004fea000383ffff */
[----:B------:R-:W-:Y:S05]  /*ec60*/  BRA `(.L_x_3082) ;  /* 0xffffffe800047947 */ /* 0x000fea000383ffff */
.L_x_3045:
[----:B--2---:R2:W3:Y:S02]  /*ec70*/  SYNCS.PHASECHK.TRANS64.TRYWAIT P1, [R2+URZ+0x36840], R3 ;  /* 0x03684003020075a7 */ /* 0x0044e4000802017f */
[----:B---3--:R-:W-:Y:S05]  /*ec80*/  @!P1 NANOSLEEP.SYNCS 0x989680 ;  /* 0x009896800000995d */ /* 0x008fea0003900000 */
[----:B------:R-:W3:Y:S02]  /*ec90*/  @!P1 SYNCS.PHASECHK.TRANS64 P1, [R2+URZ+0x36840], R3 ;  /* 0x03684003020095a7 */ /* 0x000ee4000802007f */
[----:B---3--:R-:W-:Y:S05]  /*eca0*/  @!P1 BRA `(.L_x_3045) ;  /* 0xfffffffc00f09947 */ /* 0x008fea000383ffff */
[----:B------:R-:W-:Y:S05]  /*ecb0*/  BRA `(.L_x_3083) ;  /* 0xffffffec00307947 */ /* 0x000fea000383ffff */
.L_x_3048:
[----:B-1----:R1:W2:Y:S02]  /*ecc0*/  SYNCS.PHASECHK.TRANS64.TRYWAIT P1, [R2+URZ+0x36860], R10 ;  /* 0x0368600a020075a7 */ /* 0x0022a4000802017f */
[----:B--2---:R-:W-:Y:S05]  /*ecd0*/  @!P1 NANOSLEEP.SYNCS 0x989680 ;  /* 0x009896800000995d */ /* 0x004fea0003900000 */
[----:B------:R-:W2:Y:S02]  /*ece0*/  @!P1 SYNCS.PHASECHK.TRANS64 P1, [R2+URZ+0x36860], R10 ;  /* 0x0368600a020095a7 */ /* 0x000ea4000802007f */
[----:B--2---:R-:W-:Y:S05]  /*ecf0*/  @!P1 BRA `(.L_x_3048) ;  /* 0xfffffffc00f09947 */ /* 0x004fea000383ffff */
[----:B------:R-:W-:Y:S05]  /*ed00*/  BRA `(.L_x_3084) ;  /* 0xffffffec00dc7947 */ /* 0x000fea000383ffff */
.L_x_3054:
[----:B-1----:R1:W2:Y:S02]  /*ed10*/  SYNCS.PHASECHK.TRANS64.TRYWAIT P0, [R2+URZ+0x36860], R3 ;  /* 0x03686003020075a7 */ /* 0x0022a4000800017f */
[----:B--2---:R-:W-:Y:S05]  /*ed20*/  @!P0 NANOSLEEP.SYNCS 0x989680 ;  /* 0x009896800000895d */ /* 0x004fea0003900000 */
[----:B------:R-:W2:Y:S02]  /*ed30*/  @!P0 SYNCS.PHASECHK.TRANS64 P0, [R2+URZ+0x36860], R3 ;  /* 0x03686003020085a7 */ /* 0x000ea4000800007f */
[----:B--2---:R-:W-:Y:S05]  /*ed40*/  @!P0 BRA `(.L_x_3054) ;  /* 0xfffffffc00f08947 */ /* 0x004fea000383ffff */
[----:B------:R-:W-:Y:S05]  /*ed50*/  BRA `(.L_x_3085) ;  /* 0xfffffff000ac7947 */ /* 0x000fea000383ffff */
.L_x_3059:
[----:B-1----:R1:W2:Y:S02]  /*ed60*/  SYNCS.PHASECHK.TRANS64.TRYWAIT P0, [R0+URZ+0x36820], R3 ;  /* 0x03682003000075a7 */ /* 0x0022a4000800017f */
[----:B--2---:R-:W-:Y:S05]  /*ed70*/  @!P0 NANOSLEEP.SYNCS 0x989680 ;  /* 0x009896800000895d */ /* 0x004fea0003900000 */
[----:B------:R-:W2:Y:S02]  /*ed80*/  @!P0 SYNCS.PHASECHK.TRANS64 P0, [R0+URZ+0x36820], R3 ;  /* 0x03682003000085a7 */ /* 0x000ea4000800007f */
[----:B--2---:R-:W-:Y:S05]  /*ed90*/  @!P0 BRA `(.L_x_3059) ;  /* 0xfffffffc00f08947 */ /* 0x004fea000383ffff */
[----:B------:R-:W-:Y:S05]  /*eda0*/  BRA `(.L_x_3086) ;  /* 0xfffffff400a87947 */ /* 0x000fea000383ffff */
.L_x_3060:
[----:B------:R-:W2:Y:S01]  /*edb0*/  S2R R2, SR_TID.X ;  /* 0x0000000000027919 */ /* 0x000ea20000002100 */
[----:B------:R-:W-:Y:S01]  /*edc0*/  BSSY B0, `(.L_x_3087) ;  /* 0x000000a000007945 */ /* 0x000fe20003800000 */
[----:B------:R-:W-:Y:S02]  /*edd0*/  IMAD.MOV.U32 R12, RZ, RZ, RZ ;  /* 0x000000ffff0c7224 */ /* 0x000fe400078e00ff */
[----:B------:R-:W-:Y:S02]  /*ede0*/  IMAD.MOV.U32 R11, RZ, RZ, 0x1f ;  /* 0x0000001fff0b7424 */ /* 0x000fe400078e00ff */
[----:B------:R-:W-:Y:S01]  /*edf0*/  IMAD.MOV.U32 R15, RZ, RZ, -0x1 ;  /* 0xffffffffff0f7424 */ /* 0x000fe200078e00ff */
[----:B--2---:R-:W-:-:S04]  /*ee00*/  SHF.R.U32.HI R2, RZ, 0x5, R2 ;  /* 0x00000005ff027819 */ /* 0x004fc80000011602 */
[----:B------:R-:W-:-:S05]  /*ee10*/  LOP3.LUT R2, R2, 0x3, RZ, 0xc0, !PT ;  /* 0x0000000302027812 */ /* 0x000fca00078ec0ff */
[----:B------:R-:W-:-:S07]  /*ee20*/  IMAD.MOV.U32 R13, RZ, RZ, R2 ;  /* 0x000000ffff0d7224 */ /* 0x000fce00078e0002 */
[----:B-1----:R-:W-:Y:S05]  /*ee30*/  WARPSYNC.COLLECTIVE R15, `(.L_x_3088) ;  /* 0x000000000f087348 */ /* 0x002fea0003c00000 */
[----:B------:R2:W3:Y:S02]  /*ee40*/  SHFL.IDX P6, R14, R13, R12, R11 ;  /* 0x0000000c0d0e7389 */ /* 0x0004e400000c000b */
[----:B-123--:R-:W-:Y:S01]  /*ee50*/  ENDCOLLECTIVE ;  /* 0x000000000000791b */ /* 0x00efe20003800000 */
.L_x_3088:
[----:B------:R-:W-:Y:S05]  /*ee60*/  BSYNC B0 ;  /* 0x0000000000007941 */ /* 0x000fea0003800000 */
.L_x_3087:
[----:B------:R-:W-:Y:S05]  /*ee70*/  BRA `(.L_x_3089) ;  /* 0xfffffff400907947 */ /* 0x000fea000383ffff */
.L_x_3063:
[----:B------:R-:W-:Y:S01]  /*ee80*/  BSSY B1, `(.L_x_3090) ;  /* 0x0000006000017945 */ /* 0x000fe20003800000 */
[----:B------:R-:W-:-:S07]  /*ee90*/  IMAD.MOV.U32 R15, RZ, RZ, -0x1 ;  /* 0xffffffffff0f7424 */ /* 0x000fce00078e00ff */
[----:B-12---:R-:W-:Y:S05]  /*eea0*/  WARPSYNC.COLLECTIVE R15, `(.L_x_3091) ;  /* 0x000000000f0c7348 */ /* 0x006fea0003c00000 */
[----:B------:R-:W-:Y:S02]  /*eeb0*/  ELECT P6, UR62, PT ;  /* 0x00000000003e782f */ /* 0x000fe400038c0000 */
[----:B------:R-:W-:Y:S01]  /*eec0*/  MOV R14, UR62 ;  /* 0x0000003e000e7c02 */ /* 0x000fe20008000f00 */
[----:B-12---:R-:W-:Y:S10]  /*eed0*/  ENDCOLLECTIVE ;  /* 0x000000000000791b */ /* 0x006ff40003800000 */
.L_x_3091:
[----:B------:R-:W-:Y:S05]  /*eee0*/  BSYNC B1 ;  /* 0x0000000000017941 */ /* 0x000fea0003800000 */
.L_x_3090:
[----:B------:R-:W-:Y:S05]  /*eef0*/  BRA `(.L_x_3092) ;  /* 0xfffffff400887947 */ /* 0x000fea000383ffff */
.L_x_3065:
[----:B-1----:R1:W2:Y:S02]  /*ef00*/  SYNCS.PHASECHK.TRANS64.TRYWAIT P0, [R6+URZ], R5 ;  /* 0x00000005060075a7 */ /* 0x0022a4000800017f */
[----:B--2---:R-:W-:Y:S05]  /*ef10*/  @!P0 NANOSLEEP.SYNCS 0x989680 ;  /* 0x009896800000895d */ /* 0x004fea0003900000 */
[----:B------:R-:W2:Y:S02]  /*ef20*/  @!P0 SYNCS.PHASECHK.TRANS64 P0, [R6+URZ], R5 ;  /* 0x00000005060085a7 */ /* 0x000ea4000800007f */
[----:B--2---:R-:W-:Y:S05]  /*ef30*/  @!P0 BRA `(.L_x_3065) ;  /* 0xfffffffc00f08947 */ /* 0x004fea000383ffff */
[----:B------:R-:W-:Y:S05]  /*ef40*/  BRA `(.L_x_3093) ;  /* 0xfffffff400bc7947 */ /* 0x000fea000383ffff */
.L_x_3066:
[----:B--2---:R2:W3:Y:S02]  /*ef50*/  SYNCS.PHASECHK.TRANS64.TRYWAIT P0, [R3+URZ], R2 ;  /* 0x00000002030075a7 */ /* 0x0044e4000800017f */
[----:B---3--:R-:W-:Y:S05]  /*ef60*/  @!P0 NANOSLEEP.SYNCS 0x989680 ;  /* 0x009896800000895d */ /* 0x008fea0003900000 */
[----:B------:R-:W3:Y:S02]  /*ef70*/  @!P0 SYNCS.PHASECHK.TRANS64 P0, [R3+URZ], R2 ;  /* 0x00000002030085a7 */ /* 0x000ee4000800007f */
[----:B---3--:R-:W-:Y:S05]  /*ef80*/  @!P0 BRA `(.L_x_3066) ;  /* 0xfffffffc00f08947 */ /* 0x008fea000383ffff */
[----:B------:R-:W-:Y:S05]  /*ef90*/  BRA `(.L_x_3094) ;  /* 0xfffffff400b07947 */ /* 0x000fea000383ffff */
.L_x_3068:
[----:B--2---:R2:W3:Y:S02]  /*efa0*/  SYNCS.PHASECHK.TRANS64.TRYWAIT P0, [R16+URZ], R5 ;  /* 0x00000005100075a7 */ /* 0x0044e4000800017f */
[----:B---3--:R-:W-:Y:S05]  /*efb0*/  @!P0 NANOSLEEP.SYNCS 0x989680 ;  /* 0x009896800000895d */ /* 0x008fea0003900000 */
[----:B------:R-:W3:Y:S02]  /*efc0*/  @!P0 SYNCS.PHASECHK.TRANS64 P0, [R16+URZ], R5 ;  /* 0x00000005100085a7 */ /* 0x000ee4000800007f */
[----:B---3--:R-:W-:Y:S05]  /*efd0*/  @!P0 BRA `(.L_x_3068) ;  /* 0xfffffffc00f08947 */ /* 0x008fea000383ffff */
[----:B------:R-:W-:Y:S05]  /*efe0*/  BRA `(.L_x_3095) ;  /* 0xfffffff400b47947 */ /* 0x000fea000383ffff */
.L_x_3096:
        /* <DEDUP_REMOVED lines=9> */
.L_x_12760:


//--------------------- .text._ZN7cutlass13device_kernelIN5flash11enable_sm90INS1_16FlashAttnFwdSm90INS1_25CollectiveMainloopFwdSm90ILi2EN4cute5tupleIJNS5_1CILi1EEES8_S8_EEENS6_IJNS7_ILi128EEENS7_ILi112EEENS7_ILi192EEEEEELi192ENS_10bfloat16_tEfNS_4arch4Sm90ELb0ELb0ELb0ELb1ELb0ELb0ELb0ELb1ELb1ELb0ELb0ELb0EEENS1_21CollectiveEpilogueFwdINS6_IJSA_SC_SB_EEES9_SE_SG_Li256ELb1ELb0ELb0ELb0EEENS1_36VarlenDynamicPersistentTileSchedulerILi128ELi112ELi256ELi32ELb0ELb0ELb1ELb0ELb1ELb1EEEEEEEEEvNT_6ParamsE --------------------------
	.section	.text._ZN7cutlass13device_kernelIN5flash11enable_sm90INS1_16FlashAttnFwdSm90INS1_25CollectiveMainloopFwdSm90ILi2EN4cute5tupleIJNS5_1CILi1EEES8_S8_EEENS6_IJNS7_ILi128EEENS7_ILi112EEENS7_ILi192EEEEEELi192ENS_10bfloat16_tEfNS_4arch4Sm90ELb0ELb0ELb0ELb1ELb0ELb0ELb0ELb1ELb1ELb0ELb0ELb0EEENS1_21CollectiveEpilogueFwdINS6_IJSA_SC_SB_EEES9_SE_SG_Li256ELb1ELb0ELb0ELb0EEENS1_36VarlenDynamicPersistentTileSchedulerILi128ELi112ELi256ELi32ELb0ELb0ELb1ELb0ELb1ELb1EEEEEEEEEvNT_6ParamsE,"ax",@progbits
	.align	128
.text._ZN7cutlass13device_kernelIN5flash11enable_sm90INS1_16FlashAttnFwdSm90INS1_25CollectiveMainloopFwdSm90ILi2EN4cute5tupleIJNS5_1CILi1EEES8_S8_EEENS6_IJNS7_ILi128EEENS7_ILi112EEENS7_ILi192EEEEEELi192ENS_10bfloat16_tEfNS_4arch4Sm90ELb0ELb0ELb0ELb1ELb0ELb0ELb0ELb1ELb1ELb0ELb0ELb0EEENS1_21CollectiveEpilogueFwdINS6_IJSA_SC_SB_EEES9_SE_SG_Li256ELb1ELb0ELb0ELb0EEENS1_36VarlenDynamicPersistentTileSchedulerILi128ELi112ELi256ELi32ELb0ELb0ELb1ELb0ELb1ELb1EEEEEEEEEvNT_6ParamsE:
        .type           _ZN7cutlass13device_kernelIN5flash11enable_sm90INS1_16FlashAttnFwdSm90INS1_25CollectiveMainloopFwdSm90ILi2EN4cute5tupleIJNS5_1CILi1EEES8_S8_EEENS6_IJNS7_ILi128EEENS7_ILi112EEENS7_ILi192EEEEEELi192ENS_10bfloat16_tEfNS_4arch4Sm90ELb0ELb0ELb0ELb1ELb0ELb0ELb0ELb1ELb1ELb0ELb0ELb0EEENS1_21CollectiveEpilogueFwdINS6_IJSA_SC_SB_EEES9_SE_SG_Li256ELb1ELb0ELb0ELb0EEENS1_36VarlenDynamicPersistentTileSchedulerILi128ELi112ELi256ELi32ELb0ELb0ELb1ELb0ELb1ELb1EEEEEEEEEvNT_6ParamsE,@function
        .size           _ZN7cutlass13device_kernelIN5flash11enable_sm90INS1_16FlashAttnFwdSm90INS1_25CollectiveMainloopFwdSm90ILi2EN4cute5tupleIJNS5_1CILi1EEES8_S8_EEENS6_IJNS7_ILi128EEENS7_ILi112EEENS7_ILi192EEEEEELi192ENS_10bfloat16_tEfNS_4arch4Sm90ELb0ELb0ELb0ELb1ELb0ELb0ELb0ELb1ELb1ELb0ELb0ELb0EEENS1_21CollectiveEpilogueFwdINS6_IJSA_SC_SB_EEES9_SE_SG_Li256ELb1ELb0ELb0ELb0EEENS1_36VarlenDynamicPersistentTileSchedulerILi128ELi112ELi256ELi32ELb0ELb0ELb1ELb0ELb1ELb1EEEEEEEEEvNT_6ParamsE,(.L_x_12761 - _ZN7cutlass13device_kernelIN5flash11enable_sm90INS1_16FlashAttnFwdSm90INS1_25CollectiveMainloopFwdSm90ILi2EN4cute5tupleIJNS5_1CILi1EEES8_S8_EEENS6_IJNS7_ILi128EEENS7_ILi112EEENS7_ILi192EEEEEELi192ENS_10bfloat16_tEfNS_4arch4Sm90ELb0ELb0ELb0ELb1ELb0ELb0ELb0ELb1ELb1ELb0ELb0ELb0EEENS1_21CollectiveEpilogueFwdINS6_IJSA_SC_SB_EEES9_SE_SG_Li256ELb1ELb0ELb0ELb0EEENS1_36VarlenDynamicPersistentTileSchedulerILi128ELi112ELi256ELi32ELb0ELb0ELb1ELb0ELb1ELb1EEEEEEEEEvNT_6ParamsE)
        .other          _ZN7cutlass13device_kernelIN5flash11enable_sm90INS1_16FlashAttnFwdSm90INS1_25CollectiveMainloopFwdSm90ILi2EN4cute5tupleIJNS5_1CILi1EEES8_S8_EEENS6_IJNS7_ILi128EEENS7_ILi112EEENS7_ILi192EEEEEELi192ENS_10bfloat16_tEfNS_4arch4Sm90ELb0ELb0ELb0ELb1ELb0ELb0ELb0ELb1ELb1ELb0ELb0ELb0EEENS1_21CollectiveEpilogueFwdINS6_IJSA_SC_SB_EEES9_SE_SG_Li256ELb1ELb0ELb0ELb0EEENS1_36VarlenDynamicPersistentTileSchedulerILi128ELi112ELi256ELi32ELb0ELb0ELb1ELb0ELb1ELb1EEEEEEEEEvNT_6ParamsE,@"STO_CUDA_ENTRY STV_DEFAULT"
_ZN7cutlass13device_kernelIN5flash11enable_sm90INS1_16FlashAttnFwdSm90INS1_25CollectiveMainloopFwdSm90ILi2EN4cute5tupleIJNS5_1CILi1EEES8_S8_EEENS6_IJNS7_ILi128EEENS7_ILi112EEENS7_ILi192EEEEEELi192ENS_10bfloat16_tEfNS_4arch4Sm90ELb0ELb0ELb0ELb1ELb0ELb0ELb0ELb1ELb1ELb0ELb0ELb0EEENS1_21CollectiveEpilogueFwdINS6_IJSA_SC_SB_EEES9_SE_SG_Li256ELb1ELb0ELb0ELb0EEENS1_36VarlenDynamicPersistentTileSchedulerILi128ELi112ELi256ELi32ELb0ELb0ELb1ELb0ELb1ELb1EEEEEEEEEvNT_6ParamsE:
[----:B------:R-:W0:Y:S02]  /*0000*/  LDC R1, c[0x0][0x28] ;  /* 0x00000a00ff017b82 */ /* 0x000e240000000800 */
[----:B0-----:R-:W-:Y:S01]  /*0010*/  VIADD R1, R1, 0xffffffc8 ;  /* 0xffffffc801017836 */ /* 0x001fe20000000000 */
[----:B------:R-:W0:Y:S01]  /*0020*/  S2R R3, SR_TID.X ;  /* 0x0000000000037919 */ /* 0x000e220000002100 */
[----:B------:R-:W-:Y:S01]  /*0030*/  ELECT P0, URZ, PT ;  /* 0x00000000003f782f */ /* 0x000fe20003800000 */
[----:B------:R-:W-:Y:S01]  /*0040*/  BSSY B0, `(.L_x_3097) ;  /* 0x0000010000007945 */ /* 0x000fe20003800000 */
[----:B0-----:R-:W-:-:S05]  /*0050*/  SHF.R.U32.HI R0, RZ, 0x5, R3 ;  /* 0x00000005ff007819 */ /* 0x001fca0000011603 */
[----:B------:R-:W0:Y:S02]  /*0060*/  SHFL.IDX PT, R2, R0, RZ, 0x1f ;  /* 0x00001fff00027589 */ /* 0x000e2400000e0000 */
[----:B0-----:R-:W-:-:S13]  /*0070*/  ISETP.EQ.AND P0, PT, R2, RZ, P0 ;  /* 0x000000ff0200720c */ /* 0x001fda0000702270 */
        /* <DEDUP_REMOVED lines=12> */
.L_x_3098:
[----:B------:R-:W-:Y:S05]  /*0140*/  BSYNC B0 ;  /* 0x0000000000007941 */ /* 0x000fea0003800000 */
.L_x_3097:
[----:B------:R-:W-:Y:S01]  /*0150*/  VOTEU.ANY UP0, P0 ;  /* 0x00000000003f7886 */ /* 0x000fe20000000100 */
[----:B------:R-:W0:Y:S01]  /*0160*/  SHFL.IDX PT, R2, R0, RZ, 0x1f ;  /* 0x00001fff00027589 */ /* 0x000e2200000e0000 */
[----:B------:R-:W-:Y:S01]  /*0170*/  UMOV UR4, 0x1 ;  /* 0x0000000100047882 */ /* 0x000fe20000000000 */
[----:B------:R-:W-:Y:S01]  /*0180*/  UMOV UR7, 0x100 ;  /* 0x0000010000077882 */ /* 0x000fe20000000000 */
[----:B------:R-:W-:Y:S01]  /*0190*/  VOTEU.ANY UP1, P0 ;  /* 0x00000000003f7886 */ /* 0x000fe20000020100 */
[----:B------:R-:W1:Y:S01]  /*01a0*/  @UP0 S2UR UR8, SR_CgaCtaId ;  /* 0x00000000000809c3 */ /* 0x000e620000008800 */
[----:B------:R-:W-:Y:S01]  /*01b0*/  @UP0 UMOV UR6, 0x400 ;  /* 0x0000040000060882 */ /* 0x000fe20000000000 */
[----:B------:R-:W-:-:S04]  /*01c0*/  @UP0 UIADD3 UR4, -UR4, 0x100000, URZ ;  /* 0x0010000004040890 */ /* 0x000fc8000fffe13f */
[----:B------:R-:W-:Y:S02]  /*01d0*/  @UP0 USHF.L.U32 UR5, UR4, 0xb, URZ ;  /* 0x0000000b04050899 */ /* 0x000fe4000800063f */
[----:B------:R-:W-:Y:S01]  /*01e0*/  @UP0 USHF.L.U32 UR4, UR4, 0x1, URZ ;  /* 0x0000000104040899 */ /* 0x000fe2000800063f */
[----:B0-----:R-:W-:Y:S02]  /*01f0*/  ISETP.NE.AND P1, PT, R2, RZ, PT ;  /* 0x000000ff0200720c */ /* 0x001fe40003f25270 */
[----:B------:R-:W-:Y:S01]  /*0200*/  SHF.R.U32.HI R2, RZ, 0x7, R3 ;  /* 0x00000007ff027819 */ /* 0x000fe20000011603 */
[----:B-1----:R-:W-:Y:S02]  /*0210*/  @UP0 ULEA UR8, UR8, UR6, 0x18 ;  /* 0x0000000608080291 */ /* 0x002fe4000f8ec03f */
[----:B------:R-:W-:-:S04]  /*0220*/  @UP0 UIADD3 UR6, -UR7, 0x100000, URZ ;  /* 0x0010000007060890 */ /* 0x000fc8000fffe13f */
[----:B------:R-:W-:Y:S02]  /*0230*/  @UP0 USHF.L.U32 UR7, UR6, 0xb, URZ ;  /* 0x0000000b06070899 */ /* 0x000fe4000800063f */
[----:B------:R-:W-:Y:S01]  /*0240*/  @UP0 USHF.L.U32 UR6, UR6, 0x1, URZ ;  /* 0x0000000106060899 */ /* 0x000fe2000800063f */
[----:B------:R-:W-:Y:S01]  /*0250*/  VOTEU.ANY UP0, P0 ;  /* 0x00000000003f7886 */ /* 0x000fe20000000100 */
[----:B------:R-:W0:Y:S04]  /*0260*/  SHFL.IDX PT, R2, R2, RZ, 0x1f ;  /* 0x00001fff02027589 */ /* 0x000e2800000e0000 */
[----:B------:R-:W1:Y:S02]  /*0270*/  FENCE.VIEW.ASYNC.S ;  /* 0x00000000000073c6 */ /* 0x000e640000000000 */
[----:B-1----:R1:W2:Y:S04]  /*0280*/  @UP0 SYNCS.EXCH.64 URZ, [UR8+0x36800], UR4 ;  /* 0x03680004083f05b2 */ /* 0x0022a80008000100 */
        /* <DEDUP_REMOVED lines=16> */
[----:B------:R4:W0:Y:S01]  /*0390*/  SYNCS.EXCH.64 URZ, [UR8+0x36840], UR4 ;  /* 0x03684004083f75b2 */ /* 0x0008220008000100 */
[----:B------:R4:W0:Y:S01]  /*03a0*/  SYNCS.EXCH.64 URZ, [UR8+0x36838], UR6 ;  /* 0x03683806083f75b2 */ /* 0x0008220008000100 */
[----:B------:R4:W0:Y:S02]  /*03b0*/  SYNCS.EXCH.64 URZ, [UR8+0x36848], UR4 ;  /* 0x03684804083f75b2 */ /* 0x0008240008000100 */
[----:B----4-:R-:W-:Y:S01]  /*03c0*/  NOP ;  /* 0x0000000000007918 */ /* 0x010fe20000000000 */
.L_x_3099:
        /* <DEDUP_REMOVED lines=22> */
.L_x_3100:
        /* <DEDUP_REMOVED lines=14> */
[----:B------:R4:W0:Y:S01]  /*0610*/  SYNCS.EXCH.64 URZ, [UR6+0x36880], UR4 ;  /* 0x03688004063f75b2 */ /* 0x0008220008000100 */
[----:B------:R4:W0:Y:S01]  /*0620*/  SYNCS.EXCH.64 URZ, [UR6+0x36878], UR4 ;  /* 0x03687804063f75b2 */ /* 0x0008220008000100 */
[----:B------:R4:W0:Y:S02]  /*0630*/  SYNCS.EXCH.64 URZ, [UR6+0x36888], UR4 ;  /* 0x03688804063f75b2 */ /* 0x0008240008000100 */
[----:B----4-:R-:W-:Y:S01]  /*0640*/  NOP ;  /* 0x0000000000007918 */ /* 0x010fe20000000000 */
.L_x_3101:
        /* <DEDUP_REMOVED lines=22> */
.L_x_3102:
        /* <DEDUP_REMOVED lines=22> */
.L_x_3103:
[----:B0-----:R-:W-:Y:S01]  /*0910*/  ISETP.NE.AND P0, PT, R2, RZ, PT ;  /* 0x000000ff0200720c */ /* 0x001fe20003f05270 */
[----:B------:R-:W-:Y:S01]  /*0920*/  IMAD.MOV.U32 R2, RZ, RZ, 0x1 ;  /* 0x00000001ff027424 */ /* 0x000fe200078e00ff */
[----:B------:R-:W-:Y:S01]  /*0930*/  NOP ;  /* 0x0000000000007918 */ /* 0x000fe20000000000 */
[----:B------:R-:W-:-:S03]  /*0940*/  ULDC.64 UR60, c[0x0][0x208] ;  /* 0x00008200003c7ab9 */ /* 0x000fc60000000a00 */
[----:B------:R-:W-:-:S05]  /*0950*/  SEL R2, R2, 0x2, !P0 ;  /* 0x0000000202027807 */ /* 0x000fca0004000000 */
[----:B------:R0:W-:Y:S01]  /*0960*/  STL [R1+0x30], R2 ;  /* 0x0000300201007387 */ /* 0x0001e20000100800 */
[----:B-123--:R-:W-:Y:S06]  /*0970*/  BAR.SYNC.DEFER_BLOCKING 0x0 ;  /* 0x0000000000007b1d */ /* 0x00efec0000010000 */
[----:B------:R-:W-:Y:S05]  /*0980*/  @!P0 BRA `(.L_x_3104) ;  /* 0x000000c000288947 */ /* 0x000fea0003800000 */
.L_x_3105:
        /* <DEDUP_REMOVED lines=14> */
[----:B------:R-:W2:Y:S01]  /*0a70*/  LDL.LU R10, [R1+0x30] ;  /* 0x00003000010a7983 */ /* 0x000ea20000300800 */
[----:B------:R-:W1:Y:S02]  /*0a80*/  S2R R0, SR_TID.X ;  /* 0x0000000000007919 */ /* 0x000e640000002100 */
[----:B-1----:R-:W-:-:S05]  /*0a90*/  VIADD R214, R0, 0xffffff80 ;  /* 0xffffff8000d67836 */ /* 0x002fca0000000000 */
[----:B------:R-:W-:-:S04]  /*0aa0*/  SHF.R.S32.HI R3, RZ, 0x1f, R214 ;  /* 0x0000001fff037819 */ /* 0x000fc800000114d6 */
[----:B------:R-:W-:-:S04]  /*0ab0*/  LEA.HI R5, R3, R214, RZ, 0x7 ;  /* 0x000000d603057211 */ /* 0x000fc800078f38ff */
[----:B------:R-:W-:-:S05]  /*0ac0*/  LOP3.LUT R209, R5, 0xffffff80, RZ, 0xc0, !PT ;  /* 0xffffff8005d17812 */ /* 0x000fca00078ec0ff */
[----:B------:R-:W-:-:S05]  /*0ad0*/  IMAD.IADD R209, R214, 0x1, -R209 ;  /* 0x00000001d6d17824 */ /* 0x000fca00078e0ad1 */
[----:B------:R-:W-:-:S04]  /*0ae0*/  SHF.R.S32.HI R4, RZ, 0x1f, R209 ;  /* 0x0000001fff047819 */ /* 0x000fc800000114d1 */
[----:B------:R-:W-:-:S04]  /*0af0*/  LEA.HI R6, R4, R209, RZ, 0x2 ;  /* 0x000000d104067211 */ /* 0x000fc800078f10ff */
[--C-:B------:R-:W-:Y:S02]  /*0b00*/  SHF.R.S32.HI R8, RZ, 0x2, R6.reuse ;  /* 0x00000002ff087819 */ /* 0x100fe40000011406 */
[----:B------:R-:W-:Y:S02]  /*0b10*/  SHF.R.S32.HI R11, RZ, 0x1f, R6 ;  /* 0x0000001fff0b7819 */ /* 0x000fe40000011406 */
[----:B------:R-:W-:Y:S02]  /*0b20*/  SHF.R.S32.HI R210, RZ, 0x7, R5 ;  /* 0x00000007ffd27819 */ /* 0x000fe40000011405 */
[----:B------:R-:W-:Y:S02]  /*0b30*/  LEA.HI R11, R11, R8, RZ, 0x3 ;  /* 0x000000080b0b7211 */ /* 0x000fe400078f18ff */
[----:B------:R-:W-:Y:S02]  /*0b40*/  LEA.HI R4, R4, R209, RZ, 0x5 ;  /* 0x000000d104047211 */ /* 0x000fe400078f28ff */
[----:B------:R-:W-:-:S02]  /*0b50*/  LOP3.LUT R11, R11, 0xfffffff8, RZ, 0xc0, !PT ;  /* 0xfffffff80b0b7812 */ /* 0x000fc400078ec0ff */
[----:B------:R-:W-:Y:S02]  /*0b60*/  LEA.HI R5, R5, R210, RZ, 0x1 ;  /* 0x000000d205057211 */ /* 0x000fe400078f08ff */
[-C--:B------:R-:W-:Y:S01]  /*0b70*/  LEA.HI R0, R3, R214.reuse, RZ, 0x4 ;  /* 0x000000d603007211 */ /* 0x080fe200078f20ff */
[----:B------:R-:W-:Y:S01]  /*0b80*/  IMAD.IADD R11, R8, 0x1, -R11 ;  /* 0x00000001080b7824 */ /* 0x000fe200078e0a0b */
[----:B------:R-:W-:Y:S02]  /*0b90*/  SHF.R.S32.HI R4, RZ, 0x5, R4 ;  /* 0x00000005ff047819 */ /* 0x000fe40000011404 */
[----:B------:R-:W-:Y:S02]  /*0ba0*/  LOP3.LUT R5, R5, 0x3fffffe, RZ, 0xc0, !PT ;  /* 0x03fffffe05057812 */ /* 0x000fe400078ec0ff */
[CC--:B0-----:R-:W-:Y:S02]  /*0bb0*/  LEA.HI R2, R3.reuse, R214.reuse, RZ, 0x5 ;  /* 0x000000d603027211 */ /* 0x0c1fe400078f28ff */
[----:B------:R-:W-:Y:S01]  /*0bc0*/  SHF.R.S32.HI R9, RZ, 0x4, R0 ;  /* 0x00000004ff097819 */ /* 0x000fe20000011400 */
[----:B------:R-:W-:Y:S01]  /*0bd0*/  IMAD R4, R4, 0x10, R11 ;  /* 0x0000001004047824 */ /* 0x000fe200078e020b */
[----:B------:R-:W-:Y:S01]  /*0be0*/  LOP3.LUT R7, R0, 0x3fffff0, RZ, 0xc0, !PT ;  /* 0x03fffff000077812 */ /* 0x000fe200078ec0ff */
[----:B------:R-:W-:Y:S01]  /*0bf0*/  IMAD.IADD R5, R210, 0x1, -R5 ;  /* 0x00000001d2057824 */ /* 0x000fe200078e0a05 */
[----:B------:R-:W-:Y:S01]  /*0c00*/  LEA.HI R3, R3, R214, RZ, 0x3 ;  /* 0x000000d603037211 */ /* 0x000fe200078f18ff */
[----:B------:R-:W-:Y:S01]  /*0c10*/  IMAD.SHL.U32 R2, R2, 0x20, RZ ;  /* 0x0000002002027824 */ /* 0x000fe200078e00ff */
[----:B------:R-:W-:Y:S01]  /*0c20*/  LEA.HI R0, R0, R9, RZ, 0x1 ;  /* 0x0000000900007211 */ /* 0x000fe200078f08ff */
[----:B------:R-:W-:Y:S01]  /*0c30*/  IMAD R212, R5, 0x40, R4 ;  /* 0x0000004005d47824 */ /* 0x000fe200078e0204 */
[----:B------:R-:W-:Y:S01]  /*0c40*/  LOP3.LUT R5, R3, 0x1ffffff8, RZ, 0xc0, !PT ;  /* 0x1ffffff803057812 */ /* 0x000fe200078ec0ff */
[----:B------:R-:W-:Y:S01]  /*0c50*/  IMAD.IADD R7, R214, 0x1, -R7 ;  /* 0x00000001d6077824 */ /* 0x000fe200078e0a07 */
[----:B------:R-:W-:-:S02]  /*0c60*/  LOP3.LUT R2, R2, 0xfffffc00, RZ, 0xc0, !PT ;  /* 0xfffffc0002027812 */ /* 0x000fc400078ec0ff */
[----:B------:R-:W-:Y:S02]  /*0c70*/  LOP3.LUT R0, R0, 0x1ffffffe, RZ, 0xc0, !PT ;  /* 0x1ffffffe00007812 */ /* 0x000fe400078ec0ff */
[----:B------:R-:W-:Y:S01]  /*0c80*/  LOP3.LUT R6, R6, 0x7ffffffc, RZ, 0xc0, !PT ;  /* 0x7ffffffc06067812 */ /* 0x000fe200078ec0ff */
[----:B------:R-:W-:Y:S02]  /*0c90*/  IMAD.IADD R5, R214, 0x1, -R5 ;  /* 0x00000001d6057824 */ /* 0x000fe400078e0a05 */
[----:B------:R-:W-:Y:S02]  /*0ca0*/  IMAD R7, R7, 0x40, R2 ;  /* 0x0000004007077824 */ /* 0x000fe400078e0202 */
[----:B------:R-:W-:Y:S02]  /*0cb0*/  IMAD.IADD R0, R9, 0x1, -R0 ;  /* 0x0000000109007824 */ /* 0x000fe400078e0a00 */
[----:B------:R-:W-:Y:S02]  /*0cc0*/  IMAD.MOV.U32 R211, RZ, RZ, -0x2 ;  /* 0xfffffffeffd37424 */ /* 0x000fe400078e00ff */
[----:B------:R-:W-:Y:S01]  /*0cd0*/  IMAD.IADD R6, R209, 0x1, -R6 ;  /* 0x00000001d1067824 */ /* 0x000fe200078e0a06 */
[----:B------:R-:W-:Y:S01]  /*0ce0*/  CS2R R16, SRZ ;  /* 0x0000000000107805 */ /* 0x000fe2000001ff00 */
[----:B------:R-:W-:Y:S01]  /*0cf0*/  IMAD R213, R0, 0x8, R7 ;  /* 0x0000000800d57824 */ /* 0x000fe200078e0207 */
[----:B------:R-:W-:Y:S01]  /*0d00*/  SHF.R.S32.HI R22, RZ, 0x3, R3 ;  /* 0x00000003ff167819 */ /* 0x000fe20000011403 */
[----:B------:R-:W-:Y:S01]  /*0d10*/  IMAD R211, R6, R211, 0x70 ;  /* 0x0000007006d37424 */ /* 0x000fe200078e02d3 */
[----:B------:R-:W-:Y:S01]  /*0d20*/  SHF.L.U32 R18, R5, 0x3, RZ ;  /* 0x0000000305127819 */ /* 0x000fe200000006ff */
[----:B------:R-:W-:Y:S01]  /*0d30*/  IMAD.MOV.U32 R208, RZ, RZ, RZ ;  /* 0x000000ffffd07224 */ /* 0x000fe200078e00ff */
[----:B--2---:R-:W-:-:S07]  /*0d40*/  LOP3.LUT R19, R10, 0x1, RZ, 0xfc, !PT ;  /* 0x000000010a137812 */ /* 0x004fce00078efcff */
.L_x_3148:
[----:B0-----:R-:W0:Y:S01]  /*0d50*/  LDC.64 R204, c[0x0][0xc60] ;  /* 0x00031800ffcc7b82 */ /* 0x001e220000000a00 */
[----:B------:R-:W-:Y:S01]  /*0d60*/  ULDC.64 UR4, c[0x0][0xa28] ;  /* 0x00028a0000047ab9 */ /* 0x000fe20000000a00 */
[----:B---3-5:R-:W-:Y:S01]  /*0d70*/  IMAD.MOV.U32 R5, RZ, RZ, RZ ;  /* 0x000000ffff057224 */ /* 0x028fe200078e00ff */
[----:B------:R-:W-:Y:S01]  /*0d80*/  ULDC.64 UR6, c[0x0][0xa20] ;  /* 0x0002880000067ab9 */ /* 0x000fe20000000a00 */
[----:B0-----:R-:W-:-:S06]  /*0d90*/  IMAD.WIDE R204, R103, 0x4, R204 ;  /* 0x0000000467cc7825 */ /* 0x001fcc00078e02cc */
[----:B--2---:R-:W2:Y:S01]  /*0da0*/  LDG.E R204, desc[UR60][R204.64] ;  /* 0x0000003ccccc7981 */ /* 0x004ea2000c1e1900 */
[----:B------:R-:W-:-:S04]  /*0db0*/  ISETP.NE.U32.AND P0, PT, RZ, UR4, PT ;  /* 0x00000004ff007c0c */ /* 0x000fc8000bf05070 */
[----:B------:R-:W-:Y:S02]  /*0dc0*/  ISETP.NE.AND.EX P0, PT, RZ, UR5, PT, P0 ;  /* 0x00000005ff007c0c */ /* 0x000fe4000bf05300 */
[----:B--2---:R-:W-:-:S11]  /*0dd0*/  SHF.R.S32.HI R207, RZ, 0x1f, R204 ;  /* 0x0000001fffcf7819 */ /* 0x004fd600000114cc */
[----:B------:R-:W-:-:S04]  /*0de0*/  @P0 LEA R2, P1, R204, UR4, 0x2 ;  /* 0x00000004cc020c11 */ /* 0x000fc8000f8210ff */
[----:B------:R-:W-:Y:S01]  /*0df0*/  @P0 LEA.HI.X R3, R204, UR5, R207, 0x2, P1 ;  /* 0x00000005cc030c11 */ /* 0x000fe200088f14cf */
[----:B------:R-:W-:-:S04]  /*0e00*/  ULDC.64 UR4, c[0x0][0x3f8] ;  /* 0x0000fe0000047ab9 */ /* 0x000fc80000000a00 */
[----:B------:R0:W5:Y:S01]  /*0e10*/  @P0 LDG.E R5, desc[UR60][R2.64] ;  /* 0x0000003c02050981 */ /* 0x000162000c1e1900 */
[----:B------:R-:W-:Y:S01]  /*0e20*/  ISETP.NE.U32.AND P0, PT, RZ, UR6, PT ;  /* 0x00000006ff007c0c */ /* 0x000fe2000bf05070 */
[----:B------:R-:W-:-:S03]  /*0e30*/  UISETP.NE.U32.AND UP0, UPT, UR4, URZ, UPT ;  /* 0x0000003f0400728c */ /* 0x000fc6000bf05070 */
[----:B------:R-:W-:Y:S01]  /*0e40*/  ISETP.NE.AND.EX P0, PT, RZ, UR7, PT, P0 ;  /* 0x00000007ff007c0c */ /* 0x000fe2000bf05300 */
[----:B------:R-:W-:Y:S01]  /*0e50*/  UISETP.NE.AND.EX UP0, UPT, UR5, URZ, UPT, UP0 ;  /* 0x0000003f0500728c */ /* 0x000fe2000bf05300 */
[----:B------:R-:W-:Y:S02]  /*0e60*/  ULDC UR4, c[0x0][0x404] ;  /* 0x0001010000047ab9 */ /* 0x000fe40000000800 */
[----:B------:R-:W-:Y:S01]  /*0e70*/  ULDC UR5, c[0x0][0x2e0] ;  /* 0x0000b80000057ab9 */ /* 0x000fe20000000800 */
[----:B------:R-:W-:-:S04]  /*0e80*/  USEL UR4, UR4, 0x1, UP0 ;  /* 0x0000000104047887 */ /* 0x000fc80008000000 */
[----:B------:R-:W-:-:S04]  /*0e90*/  UIMAD UR4, UR4, UR5, URZ ;  /* 0x00000005040472a4 */ /* 0x000fc8000f8e023f */
[C---:B0-----:R-:W-:Y:S02]  /*0ea0*/  @P0 LEA R2, P1, R204.reuse, UR6, 0x2 ;  /* 0x00000006cc020c11 */ /* 0x041fe4000f8210ff */
[----:B------:R-:W-:Y:S02]  /*0eb0*/  IMAD.U32 R82, RZ, RZ, UR4 ;  /* 0x00000004ff527e24 */ /* 0x000fe4000f8e00ff */
[----:B------:R-:W-:-:S05]  /*0ec0*/  @P0 LEA.HI.X R3, R204, UR7, R207, 0x2, P1 ;  /* 0x00000007cc030c11 */ /* 0x000fca00088f14cf */
[----:B------:R0:W5:Y:S01]  /*0ed0*/  @P0 LDG.E R82, desc[UR60][R2.64] ;  /* 0x0000003c02520981 */ /* 0x000162000c1e1900 */
[----:B----4-:R-:W-:Y:S05]  /*0ee0*/  @P0 BRA `(.L_x_3106) ;  /* 0x0000000000240947 */ /* 0x010fea0003800000 */
[----:B------:R-:W-:Y:S02]  /*0ef0*/  ULDC.64 UR4, c[0x0][0xa08] ;  /* 0x0002820000047ab9 */ /* 0x000fe40000000a00 */
[----:B------:R-:W-:-:S04]  /*0f00*/  ISETP.NE.U32.AND P0, PT, RZ, UR4, PT ;  /* 0x00000004ff007c0c */ /* 0x000fc8000bf05070 */
[----:B------:R-:W-:-:S13]  /*0f10*/  ISETP.NE.AND.EX P0, PT, RZ, UR5, PT, P0 ;  /* 0x00000005ff007c0c */ /* 0x000fda000bf05300 */
[----:B------:R-:W-:Y:S05]  /*0f20*/  @!P0 BRA `(.L_x_3106) ;  /* 0x0000000000148947 */ /* 0x000fea0003800000 */
[----:B0-----:R-:W0:Y:S02]  /*0f30*/  LDC.64 R2, c[0x0][0xa08] ;  /* 0x00028200ff027b82 */ /* 0x001e240000000a00 */
[----:B0-----:R-:W-:-:S05]  /*0f40*/  IMAD.WIDE R2, R204, 0x4, R2 ;  /* 0x00000004cc027825 */ /* 0x001fca00078e0202 */
[----:B-----5:R-:W2:Y:S04]  /*0f50*/  LDG.E R82, desc[UR60][R2.64] ;  /* 0x0000003c02527981 */ /* 0x020ea8000c1e1900 */
[----:B------:R-:W2:Y:S02]  /*0f60*/  LDG.E R7, desc[UR60][R2.64+0x4] ;  /* 0x0000043c02077981 */ /* 0x000ea4000c1e1900 */
[----:B--2---:R-:W-:-:S07]  /*0f70*/  IMAD.IADD R82, R7, 0x1, -R82 ;  /* 0x0000000107527824 */ /* 0x004fce00078e0a52 */
.L_x_3106:
[----:B-----5:R-:W-:Y:S01]  /*0f80*/  IMAD.IADD R82, R82, 0x1, -R5 ;  /* 0x0000000152527824 */ /* 0x020fe200078e0a05 */
[----:B------:R-:W-:Y:S01]  /*0f90*/  PLOP3.LUT P0, PT, PT, PT, PT, 0x80, 0x0 ;  /* 0x000000000000781c */ /* 0x000fe20003f0f070 */
[----:B0-----:R-:W-:Y:S01]  /*0fa0*/  IMAD.MOV.U32 R2, RZ, RZ, RZ ;  /* 0x000000ffff027224 */ /* 0x001fe200078e00ff */
[----:B------:R-:W-:Y:S01]  /*0fb0*/  CS2R R20, SRZ ;  /* 0x0000000000147805 */ /* 0x000fe2000001ff00 */
[C---:B------:R-:W-:Y:S01]  /*0fc0*/  VIADD R3, R82.reuse, 0x6f ;  /* 0x0000006f52037836 */ /* 0x040fe20000000000 */
[----:B------:R-:W-:Y:S01]  /*0fd0*/  ISETP.GE.AND P1, PT, R82, 0x1, PT ;  /* 0x000000015200780c */ /* 0x000fe20003f26270 */
[----:B------:R-:W-:Y:S01]  /*0fe0*/  IMAD.MOV.U32 R206, RZ, RZ, R101 ;  /* 0x000000ffffce7224 */ /* 0x000fe200078e0065 */
[----:B------:R-:W-:Y:S01]  /*0ff0*/  CS2R R118, SRZ ;  /* 0x0000000000767805 */ /* 0x000fe2000001ff00 */
[----:B------:R-:W-:Y:S01]  /*1000*/  IMAD.HI R2, R3, -0x6db6db6d, R2 ;  /* 0x9249249303027827 */ /* 0x000fe200078e0202 */
[----:B------:R-:W-:Y:S02]  /*1010*/  CS2R R116, SRZ ;  /* 0x0000000000747805 */ /* 0x000fe4000001ff00 */
[----:B------:R-:W-:-:S02]  /*1020*/  CS2R R114, SRZ ;  /* 0x0000000000727805 */ /* 0x000fc4000001ff00 */
[----:B------:R-:W-:Y:S01]  /*1030*/  CS2R R112, SRZ ;  /* 0x0000000000707805 */ /* 0x000fe2000001ff00 */
[----:B------:R-:W-:Y:S01]  /*1040*/  IMAD.MOV.U32 R205, RZ, RZ, R102 ;  /* 0x000000ffffcd7224 */ /* 0x000fe200078e0066 */
[----:B------:R-:W-:Y:S02]  /*1050*/  SHF.R.U32.HI R3, RZ, 0x1f, R2 ;  /* 0x0000001fff037819 */ /* 0x000fe40000011602 */
[----:B------:R-:W-:Y:S02]  /*1060*/  CS2R R110, SRZ ;  /* 0x00000000006e7805 */ /* 0x000fe4000001ff00 */
[----:B------:R-:W-:Y:S02]  /*1070*/  CS2R R108, SRZ ;  /* 0x00000000006c7805 */ /* 0x000fe4000001ff00 */
[----:B------:R-:W-:Y:S02]  /*1080*/  CS2R R106, SRZ ;  /* 0x00000000006a7805 */ /* 0x000fe4000001ff00 */
[----:B------:R-:W-:-:S02]  /*1090*/  LEA.HI.SX32 R120, R2, R3, 0x1a ;  /* 0x0000000302787211 */ /* 0x000fc400078fd2ff */
[----:B------:R-:W-:Y:S02]  /*10a0*/  CS2R R2, SRZ ;  /* 0x0000000000027805 */ /* 0x000fe4000001ff00 */
[----:B------:R-:W-:Y:S02]  /*10b0*/  CS2R R104, SRZ ;  /* 0x0000000000687805 */ /* 0x000fe4000001ff00 */
[----:B------:R-:W-:Y:S01]  /*10c0*/  CS2R R50, SRZ ;  /* 0x0000000000327805 */ /* 0x000fe2000001ff00 */
[----:B------:R-:W-:Y:S01]  /*10d0*/  IMAD.MOV.U32 R43, RZ, RZ, RZ ;  /* 0x000000ffff2b7224 */ /* 0x000fe200078e00ff */
        /* <DEDUP_REMOVED lines=38> */
[----:B------:R-:W-:-:S02]  /*1340*/  IMAD.MOV.U32 R138, RZ, RZ, RZ ;  /* 0x000000ffff8a7224 */ /* 0x000fc400078e00ff */
[----:B------:R-:W-:Y:S02]  /*1350*/  IMAD.MOV.U32 R121, RZ, RZ, RZ ;  /* 0x000000ffff797224 */ /* 0x000fe400078e00ff */
[----:B------:R-:W-:Y:S01]  /*1360*/  IMAD.MOV.U32 R24, RZ, RZ, RZ ;  /* 0x000000ffff187224 */ /* 0x000fe200078e00ff */
        /* <DEDUP_REMOVED lines=32> */
.L_x_3108:
[----:B------:R-:W0:Y:S01]  /*1570*/  S2UR UR5, SR_CgaCtaId ;  /* 0x00000000000579c3 */ /* 0x000e220000008800 */
[----:B------:R-:W-:Y:S01]  /*1580*/  LEA.HI R0, R208, R208, RZ, 0x1 ;  /* 0x000000d0d0007211 */ /* 0x000fe200078f08ff */
[----:B------:R-:W-:Y:S01]  /*1590*/  UMOV UR4, 0x400 ;  /* 0x0000040000047882 */ /* 0x000fe20000000000 */
[----:B------:R-:W-:Y:S01]  /*15a0*/  BSSY B0, `(.L_x_3109) ;  /* 0x0000009000007945 */ /* 0x000fe20003800000 */
[----:B------:R-:W-:Y:S02]  /*15b0*/  ISETP.NE.AND P0, PT, R19, 0x3, PT ;  /* 0x000000031300780c */ /* 0x000fe40003f05270 */
[----:B------:R-:W-:-:S05]  /*15c0*/  LOP3.LUT R3, R0, 0xfffffffe, RZ, 0xc0, !PT ;  /* 0xfffffffe00037812 */ /* 0x000fca00078ec0ff */
[----:B------:R-:W-:-:S05]  /*15d0*/  IMAD.IADD R0, R208, 0x1, -R3 ;  /* 0x00000001d0007824 */ /* 0x000fca00078e0a03 */
[----:B------:R-:W-:Y:S01]  /*15e0*/  SHF.L.U32 R0, R0, 0x1f, RZ ;  /* 0x0000001f00007819 */ /* 0x000fe200000006ff */
[----:B0-----:R-:W-:-:S06]  /*15f0*/  ULEA UR4, UR5, UR4, 0x18 ;  /* 0x0000000405047291 */ /* 0x001fcc000f8ec03f */
[----:B------:R-:W-:-:S04]  /*1600*/  IMAD.U32 R5, RZ, RZ, UR4 ;  /* 0x00000004ff057e24 */ /* 0x000fc8000f8e00ff */
[----:B------:R-:W0:Y:S02]  /*1610*/  SYNCS.PHASECHK.TRANS64.TRYWAIT P1, [R5+URZ+0x36800], R0 ;  /* 0x03680000050075a7 */ /* 0x000e24000802017f */
[----:B0-----:R-:W-:Y:S05]  /*1620*/  @!P1 BRA `(.L_x_3110) ;  /* 0x0000010000749947 */ /* 0x001fea0003800000 */
.L_x_3234:
[----:B------:R-:W-:Y:S05]  /*1630*/  BSYNC B0 ;  /* 0x0000000000007941 */ /* 0x000fea0003800000 */
.L_x_3109:
[----:B------:R-:W-:Y:S05]  /*1640*/  @!P0 BRA `(.L_x_3111) ;  /* 0x0000000000048947 */ /* 0x000fea0003800000 */
[----:B------:R-:W-:Y:S01]  /*1650*/  BPT.TRAP 0x1 ;  /* 0x000000040000795c */ /* 0x000fe20000300000 */
.L_x_3111:
[----:B------:R-:W-:Y:S01]  /*1660*/  IMAD R2, R16, 0x8, R5 ;  /* 0x0000000810027824 */ /* 0x000fe200078e0205 */
[----:B------:R-:W-:-:S04]  /*1670*/  SHF.L.U32 R3, R17, 0x1f, RZ ;  /* 0x0000001f11037819 */ /* 0x000fc800000006ff */
[----:B------:R1:W2:Y:S01]  /*1680*/  SYNCS.PHASECHK.TRANS64.TRYWAIT P2, [R2+URZ+0x36830], R3 ;  /* 0x03683003020075a7 */ /* 0x0002a2000804017f */
[----:B------:R-:W-:Y:S05]  /*1690*/  @!P0 BRA `(.L_x_3112) ;  /* 0x0000000000048947 */ /* 0x000fea0003800000 */
[----:B------:R-:W-:Y:S01]  /*16a0*/  BPT.TRAP 0x1 ;  /* 0x000000040000795c */ /* 0x000fe20000300000 */
.L_x_3112:
[----:B0-----:R-:W0:Y:S01]  /*16b0*/  S2R R0, SR_TID.X ;  /* 0x0000000000007919 */ /* 0x001e220000002100 */
[----:B------:R-:W-:Y:S01]  /*16c0*/  IMAD.MOV.U32 R119, RZ, RZ, RZ ;  /* 0x000000ffff777224 */ /* 0x000fe200078e00ff */
[----:B0-----:R-:W-:Y:S01]  /*16d0*/  LOP3.LUT P1, RZ, R0, 0x7f, RZ, 0xc0, !PT ;  /* 0x0000007f00ff7812 */ /* 0x001fe2000782c0ff */
[----:B--2---:R-:W-:-:S12]  /*16e0*/  @P2 BRA `(.L_x_3113) ;  /* 0x0000000000082947 */ /* 0x004fd80003800000 */
[----:B------:R-:W0:Y:S02]  /*16f0*/  SYNCS.PHASECHK.TRANS64.TRYWAIT P2, [R2+URZ+0x36830], R3 ;  /* 0x03683003020075a7 */ /* 0x000e24000804017f */
[----:B0-----:R-:W-:Y:S05]  /*1700*/  @!P2 BRA `(.L_x_3114) ;  /* 0x000001000050a947 */ /* 0x001fea0003800000 */
.L_x_3113:
[----:B------:R-:W-:Y:S05]  /*1710*/  WARPSYNC.ALL ;  /* 0x0000000000007948 */ /* 0x000fea0003800000 */
[----:B------:R-:W-:Y:S01]  /*1720*/  VIADD R0, R5, 0x21400 ;  /* 0x0002140005007836 */ /* 0x000fe20000000000 */
[----:B------:R-:W-:Y:S01]  /*1730*/  ULOP3.LUT UR8, UR36, 0x10000, URZ, 0xfc, !UPT ;  /* 0x0001000024087892 */ /* 0x000fe2000f8efc3f */
[----:B------:R-:W-:Y:S01]  /*1740*/  WARPGROUP.ARRIVE ;  /* 0x00000000000079c5 */ /* 0x000fe20000000000 */
[----:B------:R-:W-:Y:S01]  /*1750*/  UMOV UR9, 0x40000040 ;  /* 0x4000004000097882 */ /* 0x000fe20000000000 */
[----:B------:R-:W-:Y:S01]  /*1760*/  UMOV UR11, 0x40000040 ;  /* 0x40000040000b7882 */ /* 0x000fe20000000000 */
[----:B------:R-:W-:Y:S01]  /*1770*/  SHF.R.U32.HI R0, RZ, 0x4, R0 ;  /* 0x00000004ff007819 */ /* 0x000fe20000011600 */
[----:B------:R-:W-:Y:S01]  /*1780*/  UMOV UR5, UR9 ;  /* 0x0000000900057c82 */ /* 0x000fe20008000000 */
[----:B------:R-:W-:Y:S01]  /*1790*/  UMOV UR7, 0x40000040 ;  /* 0x4000004000077882 */ /* 0x000fe20000000000 */
[----:B------:R-:W-:Y:S01]  /*17a0*/  UMOV UR4, UR8 ;  /* 0x0000000800047c82 */ /* 0x000fe20008000000 */
[----:B------:R-:W-:Y:S01]  /*17b0*/  LOP3.LUT R0, R0, 0x3fff, RZ, 0xc0, !PT ;  /* 0x00003fff00007812 */ /* 0x000fe200078ec0ff */
[----:B------:R-:W-:Y:S01]  /*17c0*/  UMOV UR12, UR8 ;  /* 0x00000008000c7c82 */ /* 0x000fe20008000000 */
[----:B------:R-:W-:Y:S01]  /*17d0*/  UMOV UR13, UR9 ;  /* 0x00000009000d7c82 */ /* 0x000fe20008000000 */
[----:B------:R-:W-:Y:S01]  /*17e0*/  UMOV UR15, 0x40000040 ;  /* 0x40000040000f7882 */ /* 0x000fe20000000000 */
[----:B------:R-:W-:Y:S01]  /*17f0*/  LOP3.LUT R9, R0, 0x10000, RZ, 0xfc, !PT ;  /* 0x0001000000097812 */ /* 0x000fe200078efcff */
[----:B------:R-:W-:Y:S01]  /*1800*/  UMOV UR16, UR8 ;  /* 0x0000000800107c82 */ /* 0x000fe20008000000 */
[----:B------:R-:W-:Y:S01]  /*1810*/  UMOV UR17, UR9 ;  /* 0x0000000900117c82 */ /* 0x000fe20008000000 */
[----:B------:R-:W-:Y:S01]  /*1820*/  UMOV UR19, 0x40000040 ;  /* 0x4000004000137882 */ /* 0x000fe20000000000 */
[----:B------:R-:W-:Y:S01]  /*1830*/  UMOV UR20, UR8 ;  /* 0x0000000800147c82 */ /* 0x000fe20008000000 */
[----:B------:R-:W-:Y:S01]  /*1840*/  IMAD R0, R16, 0xa80, R9 ;  /* 0x00000a8010007824 */ /* 0x000fe200078e0209 */
[----:B------:R-:W-:Y:S01]  /*1850*/  UMOV UR21, UR9 ;  /* 0x0000000900157c82 */ /* 0x000fe20008000000 */
[----:B------:R-:W-:Y:S01]  /*1860*/  UMOV UR23, 0x40000040 ;  /* 0x4000004000177882 */ /* 0x000fe20000000000 */
[----:B------:R-:W-:Y:S01]  /*1870*/  UMOV UR27, 0x40000040 ;  /* 0x40000040001b7882 */ /* 0x000fe20000000000 */
[----:B------:R-:W-:Y:S01]  /*1880*/  UMOV UR31, 0x40000040 ;  /* 0x40000040001f7882 */ /* 0x000fe20000000000 */
[----:B------:R-:W-:Y:S01]  /*1890*/  R2UR UR10, R0 ;  /* 0x00000000000a72ca */ /* 0x000fe200000e0000 */
[----:B------:R-:W-:Y:S01]  /*18a0*/  UMOV UR35, 0x40000040 ;  /* 0x4000004000237882 */ /* 0x000fe20000000000 */
[----:B------:R-:W-:Y:S01]  /*18b0*/  UMOV UR39, 0x40000040 ;  /* 0x4000004000277882 */ /* 0x000fe20000000000 */
[----:B------:R-:W-:Y:S01]  /*18c0*/  UMOV UR43, 0x40000040 ;  /* 0x40000040002b7882 */ /* 0x000fe20000000000 */
[----:B------:R-:W-:Y:S01]  /*18d0*/  UMOV UR47, 0x40000040 ;  /* 0x40000040002f7882 */ /* 0x000fe20000000000 */
[----:B------:R-:W-:Y:S01]  /*18e0*/  UMOV UR51, 0x40000040 ;  /* 0x4000004000337882 */ /* 0x000fe20000000000 */
[----:B------:R-:W-:Y:S01]  /*18f0*/  UMOV UR55, 0x40000040 ;  /* 0x4000004000377882 */ /* 0x000fe20000000000 */
[----:B------:R-:W-:Y:S01]  /*1900*/  UMOV UR59, 0x40000040 ;  /* 0x40000040003b7882 */ /* 0x000fe20000000000 */
[----:B01----:R-:W-:Y:S01]  /*1910*/  IMAD.IADD R3, R211, 0x1, R82 ;  /* 0x00000001d3037824 */ /* 0x003fe200078e0252 */
[----:B------:R-:W-:Y:S01]  /*1920*/  P2R R80, PR, RZ, 0x2 ;  /* 0x00000002ff507803 */ /* 0x000fe20000000000 */
[----:B------:R-:W-:Y:S01]  /*1930*/  IMAD.MOV.U32 R116, RZ, RZ, R119 ;  /* 0x000000ffff747224 */ /* 0x000fe200078e0077 */
[----:B------:R-:W-:Y:S01]  /*1940*/  P2R R84, PR, RZ, 0x1 ;  /* 0x00000001ff547803 */ /* 0x000fe20000000000 */
[----:B------:R-:W-:Y:S01]  /*1950*/  IMAD R3, R120, -0x70, R3 ;  /* 0xffffff9078037824 */ /* 0x000fe200078e0203 */
[----:B------:R-:W-:Y:S01]  /*1960*/  HGMMA.64x16x16.F32.BF16 R72, gdesc[UR8], RZ, !UPT, gsb0 ;  /* 0x00200000084879f0 */ /* 0x000fe2000c0018ff */
[----:B------:R-:W-:Y:S01]  /*1970*/  UIADD3 UR6, UR10, 0x80, URZ ;  /* 0x000000800a067890 */ /* 0x000fe2000fffe03f */
[-C--:B------:R-:W-:Y:S01]  /*1980*/  MOV R118, R119.reuse ;  /* 0x0000007700767202 */ /* 0x080fe20000000f00 */
[----:B------:R-:W-:Y:S01]  /*1990*/  UIADD3 UR14, UR10, 0x180, URZ ;  /* 0x000001800a0e7890 */ /* 0x000fe2000fffe03f */
[C---:B------:R-:W-:Y:S01]  /*19a0*/  ISETP.GT.AND P2, PT, R3.reuse, RZ, PT ;  /* 0x000000ff0300720c */ /* 0x040fe20003f44270 */
[----:B------:R-:W-:Y:S01]  /*19b0*/  UIADD3 UR18, UR10, 0x200, URZ ;  /* 0x000002000a127890 */ /* 0x000fe2000fffe03f */
[C---:B------:R-:W-:Y:S01]  /*19c0*/  ISETP.GT.AND P3, PT, R3.reuse, 0x1, PT ;  /* 0x000000010300780c */ /* 0x040fe20003f64270 */
        /* <DEDUP_REMOVED lines=9> */
[----:B------:R-:W-:Y:S01]  /*1a60*/  ISETP.GT.AND P0, PT, R3, 0x50, PT ;  /* 0x000000500300780c */ /* 0x000fe20003f04270 */
        /* <DEDUP_REMOVED lines=471> */
[----:B------:R-:W-:Y:S01]  /*37e0*/  UMOV UR52, UR11 ;  /* 0x0000000b00347c82 */ /* 0x000fe20008000000 */
[----:B------:R-:W-:Y:S01]  /*37f0*/  UMOV UR53, 0x40000040 ;  /* 0x4000004000357882 */ /* 0x000fe20000000000 */
[----:B------:R-:W-:Y:S01]  /*3800*/  UMOV UR55, 0x40000040 ;  /* 0x4000004000377882 */ /* 0x000fe20000000000 */
[----:B------:R-:W-:Y:S02]  /*3810*/  WARPGROUP.DEPBAR.LE gsb0, 0x0 ;  /* 0x00008000000079c5 */ /* 0x000fe40000010000 */
[----:B------:R-:W-:-:S06]  /*3820*/  WARPGROUP.ARRIVE ;  /* 0x00000000000079c5 */ /* 0x000fcc0000000000 */
[----:B------:R-:W-:Y:S03]  /*3830*/  HGMMA.64x16x16.F32.BF16 R32, gdesc[UR56], R32, gsb0 ;  /* 0x00200000382079f0 */ /* 0x000fe60008001820 */
        /* <DEDUP_REMOVED lines=27> */
[----:B------:R-:W-:Y:S01]  /*39f0*/  FSEL R11, R78, -INF , P4 ;  /* 0xff8000004e0b7808 */ /* 0x000fe20002000000 */
[----:B------:R-:W-:Y:S01]  /*3a00*/  IMAD.MOV.U32 R78, RZ, RZ, R119 ;  /* 0x000000ffff4e7224 */ /* 0x000fe200078e0077 */
        /* <DEDUP_REMOVED lines=11> */
[----:B------:R-:W-:Y:S01]  /*3ac0*/  UMOV UR55, 0x40000040 ;  /* 0x4000004000377882 */ /* 0x000fe20000000000 */
[----:B------:R-:W-:Y:S01]  /*3ad0*/  FMNMX.FTZ R0, R65, R0, !PT ;  /* 0x0000000041007209 */ /* 0x000fe20007810000 */
[--C-:B------:R-:W-:Y:S01]  /*3ae0*/  IMAD.MOV.U32 R68, RZ, RZ, R119.reuse ;  /* 0x000000ffff447224 */ /* 0x100fe200078e0077 */
        /* <DEDUP_REMOVED lines=23> */
[----:B------:R-:W-:Y:S01]  /*3c60*/  UMOV UR55, 0x40000040 ;  /* 0x4000004000377882 */ /* 0x000fe20000000000 */
[----:B------:R-:W-:Y:S01]  /*3c70*/  FMNMX.FTZ R0, R91, R0, !PT ;  /* 0x000000005b007209 */ /* 0x000fe20007810000 */
[--C-:B------:R-:W-:Y:S01]  /*3c80*/  IMAD.MOV.U32 R60, RZ, RZ, R119.reuse ;  /* 0x000000ffff3c7224 */ /* 0x100fe200078e0077 */
[----:B------:R-:W-:Y:S02]  /*3c90*/  FSEL R95, R61, -INF , P4 ;  /* 0xff8000003d5f7808 */ /* 0x000fe40002000000 */
        /* <DEDUP_REMOVED lines=11> */
[----:B------:R-:W-:Y:S01]  /*3d50*/  FSEL R97, R48, -INF , P3 ;  /* 0xff80000030617808 */ /* 0x000fe20001800000 */
[----:B------:R-:W-:Y:S01]  /*3d60*/  IMAD.MOV.U32 R48, RZ, RZ, R119 ;  /* 0x000000ffff307224 */ /* 0x000fe200078e0077 */
[----:B------:R-:W-:-:S02]  /*3d70*/  FSEL R99, R49, -INF , P2 ;  /* 0xff80000031637808 */ /* 0x000fc40001000000 */
[----:B------:R-:W-:Y:S01]  /*3d80*/  FMNMX.FTZ R0, R97, R0, !PT ;  /* 0x0000000061007209 */ /* 0x000fe20007810000 */
[----:B------:R-:W-:Y:S01]  /*3d90*/  HGMMA.64x16x16.F32.BF16 R40, gdesc[UR52], R40, gsb0 ;  /* 0x00200000342879f0 */ /* 0x000fe20008001828 */
[----:B------:R-:W-:Y:S01]  /*3da0*/  UMOV UR54, UR4 ;  /* 0x0000000400367c82 */ /* 0x000fe20008000000 */
[----:B------:R-:W-:Y:S01]  /*3db0*/  UMOV UR55, 0x40000040 ;  /* 0x4000004000377882 */ /* 0x000fe20000000000 */
[----:B------:R-:W-:Y:S01]  /*3dc0*/  FSEL R49, R62, -INF , P5 ;  /* 0xff8000003e317808 */ /* 0x000fe20002800000 */
[----:B------:R-:W-:Y:S01]  /*3dd0*/  ULDC UR4, c[0x0][0x988] ;  /* 0x0002620000047ab9 */ /* 0x000fe20000000800 */
[----:B------:R-:W-:Y:S01]  /*3de0*/  ISETP.GT.AND P5, PT, R3, 0x39, PT ;  /* 0x000000390300780c */ /* 0x000fe20003fa4270 */
[--C-:B------:R-:W-:Y:S01]  /*3df0*/  IMAD.MOV.U32 R62, RZ, RZ, R119.reuse ;  /* 0x000000ffff3e7224 */ /* 0x100fe200078e0077 */
[----:B------:R-:W-:Y:S01]  /*3e00*/  FSEL R101, R52, -INF , P6 ;  /* 0xff80000034657808 */ /* 0x000fe20003000000 */
[----:B------:R-:W-:Y:S01]  /*3e10*/  IMAD.MOV.U32 R52, RZ, RZ, R119 ;  /* 0x000000ffff347224 */ /* 0x000fe200078e0077 */
[----:B------:R-:W-:-:S02]  /*3e20*/  FMNMX.FTZ R0, R99, R0, !PT ;  /* 0x0000000063007209 */ /* 0x000fc40007810000 */
[----:B------:R-:W-:Y:S02]  /*3e30*/  FSEL R103, R53, -INF , P5 ;  /* 0xff80000035677808 */ /* 0x000fe40002800000 */
[----:B------:R-:W-:Y:S02]  /*3e40*/  FMNMX.FTZ R0, R101, R0, !PT ;  /* 0x0000000065007209 */ /* 0x000fe40007810000 */
[----:B------:R-:W-:Y:S01]  /*3e50*/  FSEL R53, R50, -INF , P3 ;  /* 0xff80000032357808 */ /* 0x000fe20001800000 */
[----:B------:R-:W-:Y:S01]  /*3e60*/  IMAD.MOV.U32 R50, RZ, RZ, R119 ;  /* 0x000000ffff327224 */ /* 0x000fe200078e0077 */
[----:B------:R-:W-:Y:S02]  /*3e70*/  ISETP.GT.AND P3, PT, R3, 0x41, PT ;  /* 0x000000410300780c */ /* 0x000fe40003f64270 */
[----:B------:R-:W-:Y:S02]  /*3e80*/  FMNMX.FTZ R0, R103, R0, !PT ;  /* 0x0000000067007209 */ /* 0x000fe40007810000 */
[----:B------:R-:W-:-:S02]  /*3e90*/  FSEL R51, R51, -INF , P2 ;  /* 0xff80000033337808 */ /* 0x000fc40001000000 */
[----:B------:R-:W-:Y:S02]  /*3ea0*/  ISETP.GT.AND P2, PT, R3, 0x48, PT ;  /* 0x000000480300780c */ /* 0x000fe40003f44270 */
        /* <DEDUP_REMOVED lines=8> */
[----:B------:R-:W-:Y:S01]  /*3f30*/  UIADD3 UR54, UR10, 0xa06, URZ ;  /* 0x00000a060a367890 */ /* 0x000fe2000fffe03f */
[----:B------:R-:W-:Y:S01]  /*3f40*/  FSEL R109, R44, -INF , P2 ;  /* 0xff8000002c6d7808 */ /* 0x000fe20001000000 */
[----:B------:R-:W-:Y:S01]  /*3f50*/  UMOV UR55, 0x40000040 ;  /* 0x4000004000377882 */ /* 0x000fe20000000000 */
[----:B------:R-:W-:Y:S01]  /*3f60*/  FMNMX.FTZ R0, R107, R0, !PT ;  /* 0x000000006b007209 */ /* 0x000fe20007810000 */
[----:B------:R-:W-:Y:S01]  /*3f70*/  IMAD.MOV.U32 R44, RZ, RZ, R119 ;  /* 0x000000ffff2c7224 */ /* 0x000fe200078e0077 */
[----:B------:R-:W-:Y:S02]  /*3f80*/  FSEL R113, R45, -INF , P1 ;  /* 0xff8000002d717808 */ /* 0x000fe40000800000 */
[----:B------:R-:W-:Y:S02]  /*3f90*/  FMNMX.FTZ R0, R109, R0, !PT ;  /* 0x000000006d007209 */ /* 0x000fe40007810000 */
[----:B------:R-:W-:-:S02]  /*3fa0*/  ISETP.GT.AND P1, PT, R3, 0x51, PT ;  /* 0x000000510300780c */ /* 0x000fc40003f24270 */
[----:B------:R-:W-:Y:S02]  /*3fb0*/  FMNMX.FTZ R0, R113, R0, !PT ;  /* 0x0000000071007209 */ /* 0x000fe40007810000 */
[----:B------:R-:W-:Y:S02]  /*3fc0*/  FSEL R43, R43, -INF , P3 ;  /* 0xff8000002b2b7808 */ /* 0x000fe40001800000 */
[C---:B------:R-:W-:Y:S02]  /*3fd0*/  ISETP.GT.AND P3, PT, R3.reuse, 0x60, PT ;  /* 0x000000600300780c */ /* 0x040fe40003f64270 */
[----:B------:R-:W-:Y:S01]  /*3fe0*/  FSEL R45, R42, -INF , P4 ;  /* 0xff8000002a2d7808 */ /* 0x000fe20002000000 */
[--C-:B------:R-:W-:Y:S01]  /*3ff0*/  IMAD.MOV.U32 R42, RZ, RZ, R119.reuse ;  /* 0x000000ffff2a7224 */ /* 0x100fe200078e0077 */
[C---:B------:R-:W-:Y:S02]  /*4000*/  ISETP.GT.AND P4, PT, R3.reuse, 0x61, PT ;  /* 0x000000610300780c */ /* 0x040fe40003f84270 */
[----:B------:R-:W-:Y:S01]  /*4010*/  FSEL R41, R54, -INF , P6 ;  /* 0xff80000036297808 */ /* 0x000fe20003000000 */
[----:B------:R-:W-:Y:S01]  /*4020*/  IMAD.MOV.U32 R54, RZ, RZ, R119 ;  /* 0x000000ffff367224 */ /* 0x000fe200078e0077 */
[----:B------:R-:W-:-:S02]  /*4030*/  ISETP.GT.AND P6, PT, R3, 0x69, PT ;  /* 0x000000690300780c */ /* 0x000fc40003fc4270 */
[----:B------:R-:W-:Y:S01]  /*4040*/  P2R R20, PR, RZ, 0x2 ;  /* 0x00000002ff147803 */ /* 0x000fe20000000000 */
[----:B------:R-:W-:Y:S02]  /*4050*/  WARPGROUP.DEPBAR.LE gsb0, 0x0 ;  /* 0x00008000000079c5 */ /* 0x000fe40000010000 */
[----:B------:R-:W-:Y:S01]  /*4060*/  WARPGROUP.ARRIVE ;  /* 0x00000000000079c5 */ /* 0x000fe20000000000 */
[----:B------:R-:W-:Y:S02]  /*4070*/  FSEL R115, R32, -INF , P0 ;  /* 0xff80000020737808 */ /* 0x000fe40000000000 */
[----:B------:R-:W-:Y:S02]  /*4080*/  ISETP.GT.AND P0, PT, R3, 0x58, PT ;  /* 0x000000580300780c */ /* 0x000fe40003f04270 */
[----:B------:R-:W-:Y:S01]  /*4090*/  FSEL R117, R33, -INF , P1 ;  /* 0xff80000021757808 */ /* 0x000fe20000800000 */
[----:B------:R-:W-:Y:S01]  /*40a0*/  HGMMA.64x16x16.F32.BF16 R24, gdesc[UR52], R24, gsb0 ;  /* 0x00200000341879f0 */ /* 0x000fe20008001818 */
[----:B------:R-:W-:-:S02]  /*40b0*/  FMNMX.FTZ R0, R115, R0, !PT ;  /* 0x0000000073007209 */ /* 0x000fc40007810000 */
[----:B------:R-:W-:Y:S02]  /*40c0*/  FSEL R33, R46, -INF , P2 ;  /* 0xff8000002e217808 */ /* 0x000fe40001000000 */
[----:B------:R-:W-:Y:S02]  /*40d0*/  ISETP.GT.AND P2, PT, R3, 0x59, PT ;  /* 0x000000590300780c */ /* 0x000fe40003f44270 */
[----:B------:R-:W-:Y:S02]  /*40e0*/  FSEL R121, R36, -INF , P0 ;  /* 0xff80000024797808 */ /* 0x000fe40000000000 */
[----:B------:R-:W-:Y:S02]  /*40f0*/  FMNMX.FTZ R0, R117, R0, !PT ;  /* 0x0000000075007209 */ /* 0x000fe40007810000 */
[----:B------:R-:W-:Y:S02]  /*4100*/  FSEL R123, R37, -INF , P2 ;  /* 0xff800000257b7808 */ /* 0x000fe40001000000 */
[----:B------:R-:W-:-:S02]  /*4110*/  FMNMX.FTZ R0, R121, R0, !PT ;  /* 0x0000000079007209 */ /* 0x000fc40007810000 */
[----:B------:R-:W-:Y:S02]  /*4120*/  P2R R14, PR, RZ, 0x1 ;  /* 0x00000001ff0e7803 */ /* 0x000fe40000000000 */
[----:B------:R-:W-:Y:S02]  /*4130*/  FMNMX.FTZ R0, R123, R0, !PT ;  /* 0x000000007b007209 */ /* 0x000fe40007810000 */
[C---:B------:R-:W-:Y:S02]  /*4140*/  ISETP.GT.AND P0, PT, R3.reuse, 0x49, PT ;  /* 0x000000490300780c */ /* 0x040fe40003f04270 */
[----:B------:R-:W-:Y:S02]  /*4150*/  ISETP.GT.AND P1, PT, R3, 0x50, PT ;  /* 0x000000500300780c */ /* 0x000fe40003f24270 */
[----:B------:R-:W-:Y:S02]  /*4160*/  FSEL R111, R47, -INF , P0 ;  /* 0xff8000002f6f7808 */ /* 0x000fe40000000000 */
[----:B------:R-:W-:-:S02]  /*4170*/  FSEL R47, R34, -INF , P1 ;  /* 0xff800000222f7808 */ /* 0x000fc40000800000 */
[----:B------:R-:W-:Y:S02]  /*4180*/  ISETP.NE.AND P1, PT, R20, RZ, PT ;  /* 0x000000ff1400720c */ /* 0x000fe40003f25270 */
[----:B------:R-:W-:Y:S02]  /*4190*/  P2R R12, PR, RZ, 0x4 ;  /* 0x00000004ff0c7803 */ /* 0x000fe40000000000 */
[----:B------:R-:W-:Y:S02]  /*41a0*/  ISETP.NE.AND P0, PT, R14, RZ, PT ;  /* 0x000000ff0e00720c */ /* 0x000fe40003f05270 */
[----:B------:R-:W-:Y:S02]  /*41b0*/  FSEL R35, R35, -INF , P1 ;  /* 0xff80000023237808 */ /* 0x000fe40000800000 */
[----:B------:R-:W-:Y:S01]  /*41c0*/  ISETP.NE.AND P1, PT, R80, RZ, PT ;  /* 0x000000ff5000720c */ /* 0x000fe20003f25270 */
[----:B------:R-:W-:Y:S01]  /*41d0*/  IMAD.MOV.U32 R80, RZ, RZ, R119 ;  /* 0x000000ffff507224 */ /* 0x000fe200078e0077 */
[----:B------:R-:W-:-:S11]  /*41e0*/  MOV R46, R119 ;  /* 0x00000077002e7202 */ /* 0x000fd60000000f00 */
[----:B------:R-:W-:Y:S01]  /*41f0*/  @!P1 VIADD R2, R2, 0x36840 ;  /* 0x0003684002029836 */ /* 0x000fe20000000000 */
[----:B------:R-:W-:Y:S02]  /*4200*/  WARPGROUP.DEPBAR.LE gsb0, 0x0 ;  /* 0x00008000000079c5 */ /* 0x000fe40000010000 */
[----:B------:R-:W-:Y:S02]  /*4210*/  FSEL R125, R24, -INF , P3 ;  /* 0xff800000187d7808 */ /* 0x000fe40001800000 */
        /* <DEDUP_REMOVED lines=11> */
[----:B------:R-:W0:Y:S01]  /*42d0*/  SHFL.BFLY PT, R25, R6, 0x2, 0x1f ;  /* 0x0c401f0006197f89 */ /* 0x000e2200000e0000 */
[----:B------:R-:W-:-:S02]  /*42e0*/  @!P1 PRMT R2, RZ, 0x654, R2 ;  /* 0x00000654ff029816 */ /* 0x000fc40000000002 */
[----:B------:R-:W-:Y:S01]  /*42f0*/  ISETP.NE.AND P0, PT, R84, RZ, PT ;  /* 0x000000ff5400720c */ /* 0x000fe20003f05270 */
[----:B------:R-:W-:Y:S01]  /*4300*/  IMAD.MOV.U32 R84, RZ, RZ, R119 ;  /* 0x000000ffff547224 */ /* 0x000fe200078e0077 */
[----:B------:R1:W-:Y:S01]  /*4310*/  @!P1 SYNCS.ARRIVE.TRANS64.RED.A1T0 RZ, [R2+URZ], RZ ;  /* 0x000000ff02ff99a7 */ /* 0x0003e2000810043f */
        /* <DEDUP_REMOVED lines=25> */
[----:B------:R-:W-:Y:S01]  /*44b0*/  FSEL R65, R26, -INF , P3 ;  /* 0xff8000001a417808 */ /* 0x000fe20001800000 */
[--C-:B------:R-:W-:Y:S01]  /*44c0*/  FFMA.FTZ R202, R83, R0, -R10.reuse ;  /* 0x0000000053ca7223 */ /* 0x100fe2000001080a */
[----:B------:R-:W-:Y:S01]  /*44d0*/  FMNMX.FTZ R6, R41, R6, !PT ;  /* 0x0000000629067209 */ /* 0x000fe20007810000 */
[----:B------:R-:W-:Y:S01]  /*44e0*/  MUFU.EX2 R200, R200 ;  /* 0x000000c800c87308 */ /* 0x000fe20000000800 */
[----:B------:R-:W-:Y:S01]  /*44f0*/  FSEL R69, R30, -INF , P5 ;  /* 0xff8000001e457808 */ /* 0x000fe20002800000 */
[--C-:B------:R-:W-:Y:S01]  /*4500*/  FFMA.FTZ R37, R77, R0, -R10.reuse ;  /* 0x000000004d257223 */ /* 0x100fe2000001080a */
[----:B------:R-:W-:Y:S01]  /*4510*/  FMNMX.FTZ R6, R55, R6, !PT ;  /* 0x0000000637067209 */ /* 0x000fe20007810000 */
[-CC-:B------:R-:W-:Y:S01]  /*4520*/  FFMA.FTZ R196, R85, R0.reuse, -R10.reuse ;  /* 0x0000000055c47223 */ /* 0x180fe2000001080a */
[-CC-:B------:R-:W-:Y:S01]  /*4530*/  FFMA.FTZ R198, R87, R0.reuse, -R10.reuse ;  /* 0x0000000057c67223 */ /* 0x180fe2000001080a */
[--C-:B------:R-:W-:Y:S01]  /*4540*/  FFMA.FTZ R192, R89, R0, -R10.reuse ;  /* 0x0000000059c07223 */ /* 0x100fe2000001080a */
[----:B------:R-:W-:Y:S01]  /*4550*/  FMNMX.FTZ R6, R45, R6, !PT ;  /* 0x000000062d067209 */ /* 0x000fe20007810000 */
[----:B------:R-:W0:Y:S01]  /*4560*/  MUFU.EX2 R25, R25 ;  /* 0x0000001900197308 */ /* 0x000e220000000800 */
[-CC-:B------:R-:W-:Y:S01]  /*4570*/  FFMA.FTZ R91, R91, R0.reuse, -R10.reuse ;  /* 0x000000005b5b7223 */ /* 0x180fe2000001080a */
[--C-:B------:R-:W-:Y:S01]  /*4580*/  FFMA.FTZ R93, R93, R0, -R10.reuse ;  /* 0x000000005d5d7223 */ /* 0x100fe2000001080a */
[----:B------:R-:W-:Y:S01]  /*4590*/  FMNMX.FTZ R6, R43, R6, !PT ;  /* 0x000000062b067209 */ /* 0x000fe20007810000 */
[-CC-:B------:R-:W-:Y:S01]  /*45a0*/  FFMA.FTZ R95, R95, R0.reuse, -R10.reuse ;  /* 0x000000005f5f7223 */ /* 0x180fe2000001080a */
[-CC-:B------:R-:W-:Y:S01]  /*45b0*/  FFMA.FTZ R97, R97, R0.reuse, -R10.reuse ;  /* 0x0000000061617223 */ /* 0x180fe2000001080a */
[--C-:B------:R-:W-:Y:S01]  /*45c0*/  FFMA.FTZ R99, R99, R0, -R10.reuse ;  /* 0x0000000063637223 */ /* 0x100fe2000001080a */
        /* <DEDUP_REMOVED lines=9> */
[----:B------:R-:W3:Y:S01]  /*4660*/  MUFU.EX2 R37, R37 ;  /* 0x0000002500257308 */ /* 0x000ee20000000800 */
[-CC-:B------:R-:W-:Y:S01]  /*4670*/  FFMA.FTZ R113, R113, R0.reuse, -R10.reuse ;  /* 0x0000000071717223 */ /* 0x180fe2000001080a */
[--C-:B------:R-:W-:Y:S01]  /*4680*/  FFMA.FTZ R115, R115, R0, -R10.reuse ;  /* 0x0000000073737223 */ /* 0x100fe2000001080a */
[----:B------:R-:W-:Y:S01]  /*4690*/  FMNMX.FTZ R6, R35, R6, !PT ;  /* 0x0000000623067209 */ /* 0x000fe20007810000 */
[-CC-:B------:R-:W-:Y:S01]  /*46a0*/  FFMA.FTZ R117, R117, R0.reuse, -R10.reuse ;  /* 0x0000000075757223 */ /* 0x180fe2000001080a */
[-CC-:B------:R-:W-:Y:S01]  /*46b0*/  FFMA.FTZ R121, R121, R0.reuse, -R10.reuse ;  /* 0x0000000079797223 */ /* 0x180fe2000001080a */
[--C-:B------:R-:W-:Y:S01]  /*46c0*/  FFMA.FTZ R123, R123, R0, -R10.reuse ;  /* 0x000000007b7b7223 */ /* 0x100fe2000001080a */
[----:B------:R-:W-:Y:S01]  /*46d0*/  FMNMX.FTZ R6, R29, R6, !PT ;  /* 0x000000061d067209 */ /* 0x000fe20007810000 */
[----:B------:R-:W4:Y:S01]  /*46e0*/  MUFU.EX2 R196, R196 ;  /* 0x000000c400c47308 */ /* 0x000f220000000800 */
[-CC-:B------:R-:W-:Y:S01]  /*46f0*/  FFMA.FTZ R125, R125, R0.reuse, -R10.reuse ;  /* 0x000000007d7d7223 */ /* 0x180fe2000001080a */
[--C-:B------:R-:W-:Y:S01]  /*4700*/  FFMA.FTZ R127, R127, R0, -R10.reuse ;  /* 0x000000007f7f7223 */ /* 0x100fe2000001080a */
[----:B------:R-:W-:Y:S01]  /*4710*/  FMNMX.FTZ R6, R39, R6, !PT ;  /* 0x0000000627067209 */ /* 0x000fe20007810000 */
[-CC-:B------:R-:W-:Y:S01]  /*4720*/  FFMA.FTZ R129, R129, R0.reuse, -R10.reuse ;  /* 0x0000000081817223 */ /* 0x180fe2000001080a */
[----:B------:R-:W-:Y:S01]  /*4730*/  FFMA.FTZ R10, R131, R0, -R10 ;  /* 0x00000000830a7223 */ /* 0x000fe2000001080a */
[--C-:B------:R-:W-:Y:S01]  /*4740*/  IMAD.MOV.U32 R89, RZ, RZ, R119.reuse ;  /* 0x000000ffff597224 */ /* 0x100fe200078e0077 */
[----:B------:R-:W-:Y:S01]  /*4750*/  FMNMX.FTZ R6, R65, R6, !PT ;  /* 0x0000000641067209 */ /* 0x000fe20007810000 */
[----:B------:R-:W5:Y:S01]  /*4760*/  MUFU.EX2 R57, R57 ;  /* 0x0000003900397308 */ /* 0x000f620000000800 */
[----:B------:R-:W-:-:S02]  /*4770*/  IMAD.MOV.U32 R87, RZ, RZ, R119 ;  /* 0x000000ffff577224 */ /* 0x000fc400078e0077 */
[----:B------:R-:W-:Y:S01]  /*4780*/  FMNMX.FTZ R6, R27, R6, !PT ;  /* 0x000000061b067209 */ /* 0x000fe20007810000 */
[--C-:B------:R-:W-:Y:S02]  /*4790*/  IMAD.MOV.U32 R85, RZ, RZ, R119.reuse ;  /* 0x000000ffff557224 */ /* 0x100fe400078e0077 */
[--C-:B------:R-:W-:Y:S01]  /*47a0*/  IMAD.MOV.U32 R83, RZ, RZ, R119.reuse ;  /* 0x000000ffff537224 */ /* 0x100fe200078e0077 */
[----:B------:R-:W-:Y:S01]  /*47b0*/  FMNMX.FTZ R6, R69, R6, !PT ;  /* 0x0000000645067209 */ /* 0x000fe20007810000 */
[----:B------:R-:W-:Y:S01]  /*47c0*/  MUFU.EX2 R198, R198 ;  /* 0x000000c600c67308 */ /* 0x000fe20000000800 */
[--C-:B------:R-:W-:Y:S02]  /*47d0*/  IMAD.MOV.U32 R81, RZ, RZ, R119.reuse ;  /* 0x000000ffff517224 */ /* 0x100fe400078e0077 */
[----:B------:R-:W-:Y:S01]  /*47e0*/  FMNMX.FTZ R6, R31, R6, !PT ;  /* 0x000000061f067209 */ /* 0x000fe20007810000 */
[--C-:B------:R-:W-:Y:S02]  /*47f0*/  IMAD.MOV.U32 R77, RZ, RZ, R119.reuse ;  /* 0x000000ffff4d7224 */ /* 0x100fe400078e0077 */
[----:B------:R-:W-:-:S02]  /*4800*/  IMAD.MOV.U32 R73, RZ, RZ, R119 ;  /* 0x000000ffff497224 */ /* 0x000fc400078e0077 */
        /* <DEDUP_REMOVED lines=8> */
[----:B------:R-:W-:Y:S01]  /*4890*/  MUFU.EX2 R97, R97 ;  /* 0x0000006100617308 */ /* 0x000fe20000000800 */
[----:B0-----:R-:W-:-:S07]  /*48a0*/  IMAD.MOV.U32 R95, RZ, RZ, R119 ;  /* 0x000000ffff5f7224 */ /* 0x001fce00078e0077 */
[----:B------:R0:W-:Y:S01]  /*48b0*/  MUFU.EX2 R188, R99 ;  /* 0x0000006300bc7308 */ /* 0x0001e20000000800 */
[----:B-1----:R-:W-:-:S04]  /*48c0*/  FMNMX.FTZ R3, R8, R3, !PT ;  /* 0x0000000308037209 */ /* 0x002fc80007810000 */
[C---:B------:R-:W-:Y:S01]  /*48d0*/  FSETP.NEU.FTZ.AND P2, PT, R3.reuse, -INF , PT ;  /* 0xff8000000300780b */ /* 0x040fe20003f5d000 */
[----:B------:R-:W-:Y:S02]  /*48e0*/  FMUL.FTZ R6, R3, R0 ;  /* 0x0000000003067220 */ /* 0x000fe40000410000 */
[----:B------:R-:W-:Y:S01]  /*48f0*/  MUFU.EX2 R101, R101 ;  /* 0x0000006500657308 */ /* 0x000fe20000000800 */
[----:B0-----:R-:W-:Y:S02]  /*4900*/  IMAD.MOV.U32 R99, RZ, RZ, R119 ;  /* 0x000000ffff637224 */ /* 0x001fe400078e0077 */
[----:B------:R-:W-:Y:S02]  /*4910*/  FSEL R6, R6, RZ, P2 ;  /* 0x000000ff06067208 */ /* 0x000fe40001000000 */
[----:B------:R-:W-:-:S03]  /*4920*/  ISETP.GE.AND P2, PT, R82, 0x71, PT ;  /* 0x000000715200780c */ /* 0x000fc60003f46270 */
        /* <DEDUP_REMOVED lines=17> */
[----:B0-----:R-:W-:Y:S01]  /*4a40*/  FADD.FTZ R7, R200, R25 ;  /* 0x00000019c8077221 */ /* 0x001fe20000010000 */
[-CC-:B------:R-:W-:Y:S01]  /*4a50*/  FFMA.FTZ R43, R43, R0.reuse, -R6.reuse ;  /* 0x000000002b2b7223 */ /* 0x180fe20000010806 */
[-CC-:B------:R-:W-:Y:S01]  /*4a60*/  FFMA.FTZ R41, R41, R0.reuse, -R6.reuse ;  /* 0x0000000029297223 */ /* 0x180fe20000010806 */
[-CC-:B------:R-:W-:Y:S01]  /*4a70*/  FFMA.FTZ R55, R55, R0.reuse, -R6.reuse ;  /* 0x0000000037377223 */ /* 0x180fe20000010806 */
[----:B--2---:R-:W-:Y:S01]  /*4a80*/  FADD.FTZ R30, R202, R7 ;  /* 0x00000007ca1e7221 */ /* 0x004fe20000010000 */
[-CC-:B------:R-:W-:Y:S01]  /*4a90*/  FFMA.FTZ R45, R45, R0.reuse, -R6.reuse ;  /* 0x000000002d2d7223 */ /* 0x180fe20000010806 */
[-C--:B------:R-:W-:Y:S01]  /*4aa0*/  FFMA.FTZ R33, R33, R0.reuse, -R6 ;  /* 0x0000000021217223 */ /* 0x080fe20000010806 */
[----:B------:R-:W0:Y:S01]  /*4ab0*/  MUFU.EX2 R11, R11 ;  /* 0x0000000b000b7308 */ /* 0x000e220000000800 */
[----:B---3--:R-:W-:Y:S01]  /*4ac0*/  FADD.FTZ R7, R37, R30 ;  /* 0x0000001e25077221 */ /* 0x008fe20000010000 */
[-CC-:B------:R-:W-:Y:S01]  /*4ad0*/  FFMA.FTZ R111, R111, R0.reuse, -R6.reuse ;  /* 0x000000006f6f7223 */ /* 0x180fe20000010806 */
[--C-:B------:R-:W-:Y:S01]  /*4ae0*/  FFMA.FTZ R47, R47, R0, -R6.reuse ;  /* 0x000000002f2f7223 */ /* 0x100fe20000010806 */
[----:B------:R-:W-:Y:S01]  /*4af0*/  F2FP.BF16.F32.PACK_AB R200, R25, R200 ;  /* 0x000000c819c8723e */ /* 0x000fe200000010ff */
[----:B----4-:R-:W-:Y:S01]  /*4b00*/  FADD.FTZ R32, R196, R7 ;  /* 0x00000007c4207221 */ /* 0x010fe20000010000 */
[-CC-:B------:R-:W-:Y:S01]  /*4b10*/  FFMA.FTZ R35, R35, R0.reuse, -R6.reuse ;  /* 0x0000000023237223 */ /* 0x180fe20000010806 */
[-C--:B------:R-:W-:Y:S01]  /*4b20*/  FFMA.FTZ R29, R29, R0.reuse, -R6 ;  /* 0x000000001d1d7223 */ /* 0x080fe20000010806 */
[----:B------:R2:W3:Y:S01]  /*4b30*/  MUFU.EX2 R12, R79 ;  /* 0x0000004f000c7308 */ /* 0x0004e20000000800 */
[----:B-----5:R-:W-:Y:S01]  /*4b40*/  FADD.FTZ R7, R57, R32 ;  /* 0x0000002039077221 */ /* 0x020fe20000010000 */
[----:B-1----:R-:W-:Y:S01]  /*4b50*/  FADD.FTZ R32, R201, R8 ;  /* 0x00000008c9207221 */ /* 0x002fe20000010000 */
[-CC-:B------:R-:W-:Y:S01]  /*4b60*/  FFMA.FTZ R39, R39, R0.reuse, -R6.reuse ;  /* 0x0000000027277223 */ /* 0x180fe20000010806 */
[-CC-:B------:R-:W-:Y:S01]  /*4b70*/  FFMA.FTZ R65, R65, R0.reuse, -R6.reuse ;  /* 0x0000000041417223 */ /* 0x180fe20000010806 */
[----:B------:R-:W-:Y:S01]  /*4b80*/  FADD.FTZ R34, R198, R7 ;  /* 0x00000007c6227221 */ /* 0x000fe20000010000 */
[-CC-:B------:R-:W-:Y:S01]  /*4b90*/  FFMA.FTZ R27, R27, R0.reuse, -R6.reuse ;  /* 0x000000001b1b7223 */ /* 0x180fe20000010806 */
[-C--:B------:R-:W-:Y:S01]  /*4ba0*/  FFMA.FTZ R69, R69, R0.reuse, -R6 ;  /* 0x0000000045457223 */ /* 0x080fe20000010806 */
[----:B------:R-:W-:Y:S01]  /*4bb0*/  MUFU.EX2 R13, R13 ;  /* 0x0000000d000d7308 */ /* 0x000fe20000000800 */
[----:B0-----:R-:W-:Y:S01]  /*4bc0*/  FADD.FTZ R7, R11, R32 ;  /* 0x000000200b077221 */ /* 0x001fe20000010000 */
[----:B------:R-:W-:Y:S01]  /*4bd0*/  FFMA.FTZ R31, R31, R0, -R6 ;  /* 0x000000001f1f7223 */ /* 0x000fe20000010806 */
[----:B------:R-:W-:Y:S01]  /*4be0*/  F2FP.BF16.F32.PACK_AB R201, R8, R201 ;  /* 0x000000c908c9723e */ /* 0x000fe200000010ff */
[--C-:B------:R-:W-:Y:S01]  /*4bf0*/  IMAD.MOV.U32 R103, RZ, RZ, R119.reuse ;  /* 0x000000ffff677224 */ /* 0x100fe200078e0077 */
[----:B------:R-:W-:Y:S01]  /*4c00*/  F2FP.BF16.F32.PACK_AB R202, R37, R202 ;  /* 0x000000ca25ca723e */ /* 0x000fe200000010ff */
[--C-:B--2---:R-:W-:Y:S01]  /*4c10*/  IMAD.MOV.U32 R79, RZ, RZ, R119.reuse ;  /* 0x000000ffff4f7224 */ /* 0x104fe200078e0077 */
[----:B------:R-:W-:Y:S01]  /*4c20*/  F2FP.BF16.F32.PACK_AB R196, R57, R196 ;  /* 0x000000c439c4723e */ /* 0x000fe200000010ff */
[----:B------:R0:W1:Y:S01]  /*4c30*/  MUFU.EX2 R14, R67 ;  /* 0x00000043000e7308 */ /* 0x0000620000000800 */
[----:B---3--:R-:W-:Y:S01]  /*4c40*/  F2FP.BF16.F32.PACK_AB R203, R12, R11 ;  /* 0x0000000b0ccb723e */ /* 0x008fe200000010ff */
[--C-:B------:R-:W-:Y:S01]  /*4c50*/  IMAD.MOV.U32 R75, RZ, RZ, R119.reuse ;  /* 0x000000ffff4b7224 */ /* 0x100fe200078e0077 */
[----:B------:R-:W-:Y:S01]  /*4c60*/  F2FP.BF16.F32.PACK_AB R198, R61, R198 ;  /* 0x000000c63dc6723e */ /* 0x000fe200000010ff */
[--C-:B------:R-:W-:Y:S01]  /*4c70*/  IMAD.MOV.U32 R57, RZ, RZ, R119.reuse ;  /* 0x000000ffff397224 */ /* 0x100fe200078e0077 */
[----:B------:R-:W-:Y:S01]  /*4c80*/  MOV R82, R119 ;  /* 0x0000007700527202 */ /* 0x000fe20000000f00 */
[----:B------:R-:W-:-:S02]  /*4c90*/  IMAD.MOV.U32 R37, RZ, RZ, R119 ;  /* 0x000000ffff257224 */ /* 0x000fc400078e0077 */
[----:B------:R-:W2:Y:S01]  /*4ca0*/  MUFU.EX2 R15, R15 ;  /* 0x0000000f000f7308 */ /* 0x000ea20000000800 */
[----:B0-----:R-:W-:-:S07]  /*4cb0*/  IMAD.MOV.U32 R67, RZ, RZ, R119 ;  /* 0x000000ffff437224 */ /* 0x001fce00078e0077 */
[----:B------:R0:W-:Y:S01]  /*4cc0*/  MUFU.EX2 R28, R51 ;  /* 0x00000033001c7308 */ /* 0x0001e20000000800 */
[----:B-1----:R-:W-:-:S07]  /*4cd0*/  F2FP.BF16.F32.PACK_AB R197, R14, R13 ;  /* 0x0000000d0ec5723e */ /* 0x002fce00000010ff */
[----:B------:R1:W3:Y:S01]  /*4ce0*/  MUFU.EX2 R20, R71 ;  /* 0x0000004700147308 */ /* 0x0002e20000000800 */
[----:B0-----:R-:W-:Y:S01]  /*4cf0*/  FADD.FTZ R51, R61, R34 ;  /* 0x000000223d337221 */ /* 0x001fe20000010000 */
[----:B------:R-:W-:Y:S01]  /*4d00*/  FADD.FTZ R34, R12, R7 ;  /* 0x000000070c227221 */ /* 0x000fe20000010000 */
[----:B------:R-:W-:Y:S02]  /*4d10*/  IMAD.MOV.U32 R61, RZ, RZ, R119 ;  /* 0x000000ffff3d7224 */ /* 0x000fe400078e0077 */
[----:B------:R-:W-:Y:S01]  /*4d20*/  FADD.FTZ R36, R192, R51 ;  /* 0x00000033c0247221 */ /* 0x000fe20000010000 */
[----:B------:R-:W-:Y:S01]  /*4d30*/  FADD.FTZ R7, R13, R34 ;  /* 0x000000220d077221 */ /* 0x000fe20000010000 */
[C---:B------:R-:W-:Y:S01]  /*4d40*/  F2FP.BF16.F32.PACK_AB R192, R91.reuse, R192 ;  /* 0x000000c05bc0723e */ /* 0x040fe200000010ff */
[----:B------:R-:W0:Y:S01]  /*4d50*/  MUFU.EX2 R21, R21 ;  /* 0x0000001500157308 */ /* 0x000e220000000800 */
[----:B------:R-:W-:Y:S01]  /*4d60*/  FADD.FTZ R36, R91, R36 ;  /* 0x000000245b247221 */ /* 0x000fe20000010000 */
[----:B------:R-:W-:Y:S01]  /*4d70*/  FADD.FTZ R34, R14, R7 ;  /* 0x000000070e227221 */ /* 0x000fe20000010000 */
[----:B------:R-:W-:-:S02]  /*4d80*/  IMAD.MOV.U32 R91, RZ, RZ, R119 ;  /* 0x000000ffff5b7224 */ /* 0x000fc400078e0077 */
[----:B------:R-:W-:Y:S01]  /*4d90*/  FADD.FTZ R51, R93, R36 ;  /* 0x000000245d337221 */ /* 0x000fe20000010000 */
[----:B--2---:R-:W-:Y:S01]  /*4da0*/  FADD.FTZ R7, R15, R34 ;  /* 0x000000220f077221 */ /* 0x004fe20000010000 */
[----:B-1----:R-:W-:Y:S01]  /*4db0*/  IMAD.MOV.U32 R71, RZ, RZ, R119 ;  /* 0x000000ffff477224 */ /* 0x002fe200078e0077 */
[----:B------:R1:W2:Y:S01]  /*4dc0*/  MUFU.EX2 R24, R59 ;  /* 0x0000003b00187308 */ /* 0x0002a20000000800 */
[----:B------:R-:W-:Y:S01]  /*4dd0*/  FADD.FTZ R38, R194, R51 ;  /* 0x00000033c2267221 */ /* 0x000fe20000010000 */
[----:B---3--:R-:W-:Y:S01]  /*4de0*/  FADD.FTZ R36, R20, R7 ;  /* 0x0000000714247221 */ /* 0x008fe20000010000 */
[----:B------:R-:W-:Y:S01]  /*4df0*/  F2FP.BF16.F32.PACK_AB R194, R194, R93 ;  /* 0x0000005dc2c2723e */ /* 0x000fe200000010ff */
[--C-:B------:R-:W-:Y:S01]  /*4e00*/  IMAD.MOV.U32 R93, RZ, RZ, R119.reuse ;  /* 0x000000ffff5d7224 */ /* 0x100fe200078e0077 */
[----:B------:R-:W-:Y:S01]  /*4e10*/  F2FP.BF16.F32.PACK_AB R199, R20, R15 ;  /* 0x0000000f14c7723e */ /* 0x000fe200000010ff */
[--C-:B------:R-:W-:Y:S02]  /*4e20*/  IMAD.MOV.U32 R51, RZ, RZ, R119.reuse ;  /* 0x000000ffff337224 */ /* 0x100fe400078e0077 */
[----:B------:R-:W3:Y:S01]  /*4e30*/  MUFU.EX2 R49, R49 ;  /* 0x0000003100317308 */ /* 0x000ee20000000800 */
[----:B0-----:R-:W-:Y:S01]  /*4e40*/  FADD.FTZ R7, R21, R36 ;  /* 0x0000002415077221 */ /* 0x001fe20000010000 */
[----:B-1----:R-:W-:-:S06]  /*4e50*/  IMAD.MOV.U32 R59, RZ, RZ, R119 ;  /* 0x000000ffff3b7224 */ /* 0x002fcc00078e0077 */
[----:B------:R0:W1:Y:S01]  /*4e60*/  MUFU.EX2 R26, R63 ;  /* 0x0000003f001a7308 */ /* 0x0000620000000800 */
[C---:B--2---:R-:W-:Y:S01]  /*4e70*/  FADD.FTZ R2, R24.reuse, R7 ;  /* 0x0000000718027221 */ /* 0x044fe20000010000 */
[----:B------:R-:W-:Y:S01]  /*4e80*/  F2FP.BF16.F32.PACK_AB R193, R24, R21 ;  /* 0x0000001518c1723e */ /* 0x000fe200000010ff */
[----:B------:R-:W-:-:S05]  /*4e90*/  IMAD.MOV.U32 R24, RZ, RZ, R119 ;  /* 0x000000ffff187224 */ /* 0x000fca00078e0077 */
[----:B------:R-:W2:Y:S01]  /*4ea0*/  MUFU.EX2 R105, R105 ;  /* 0x0000006900697308 */ /* 0x000ea20000000800 */
[----:B---3--:R-:W-:Y:S01]  /*4eb0*/  FADD.FTZ R7, R49, R2 ;  /* 0x0000000231077221 */ /* 0x008fe20000010000 */
[----:B0-----:R-:W-:-:S06]  /*4ec0*/  IMAD.MOV.U32 R63, RZ, RZ, R119 ;  /* 0x000000ffff3f7224 */ /* 0x001fcc00078e0077 */
[----:B------:R0:W-:Y:S01]  /*4ed0*/  MUFU.EX2 R32, R43 ;  /* 0x0000002b00207308 */ /* 0x0001e20000000800 */
[----:B-1----:R-:W-:Y:S01]  /*4ee0*/  F2FP.BF16.F32.PACK_AB R195, R26, R49 ;  /* 0x000000311ac3723e */ /* 0x002fe200000010ff */
[----:B------:R-:W-:-:S06]  /*4ef0*/  IMAD.MOV.U32 R49, RZ, RZ, R119 ;  /* 0x000000ffff317224 */ /* 0x000fcc00078e0077 */
[----:B------:R-:W1:Y:S01]  /*4f00*/  MUFU.EX2 R53, R53 ;  /* 0x0000003500357308 */ /* 0x000e620000000800 */
[----:B0-----:R-:W-:-:S04]  /*4f10*/  FADD.FTZ R43, R97, R38 ;  /* 0x00000026612b7221 */ /* 0x001fc80000010000 */
        /* <DEDUP_REMOVED lines=11> */
[----:B--2---:R-:W-:Y:S01]  /*4fd0*/  FADD.FTZ R43, R105, R38 ;  /* 0x00000026692b7221 */ /* 0x004fe20000010000 */
[----:B-1----:R-:W-:Y:S01]  /*4fe0*/  FADD.FTZ R7, R53, R36 ;  /* 0x0000002435077221 */ /* 0x002fe20000010000 */
[----:B------:R-:W-:Y:S01]  /*4ff0*/  F2FP.BF16.F32.PACK_AB R189, R28, R53 ;  /* 0x000000351cbd723e */ /* 0x000fe200000010ff */
[----:B0-----:R-:W-:-:S02]  /*5000*/  IMAD.MOV.U32 R107, RZ, RZ, R119 ;  /* 0x000000ffff6b7224 */ /* 0x001fc400078e0077 */
[----:B------:R-:W-:Y:S01]  /*5010*/  FADD.FTZ R36, R28, R7 ;  /* 0x000000071c247221 */ /* 0x000fe20000010000 */
[----:B------:R-:W-:Y:S01]  /*5020*/  IMAD.MOV.U32 R53, RZ, RZ, R119 ;  /* 0x000000ffff357224 */ /* 0x000fe200078e0077 */
[----:B------:R-:W0:Y:S01]  /*5030*/  MUFU.EX2 R41, R41 ;  /* 0x0000002900297308 */ /* 0x000e220000000800 */
[C---:B---3--:R-:W-:Y:S01]  /*5040*/  FADD.FTZ R38, R184.reuse, R43 ;  /* 0x0000002bb8267221 */ /* 0x048fe20000010000 */
[----:B------:R-:W-:Y:S01]  /*5050*/  F2FP.BF16.F32.PACK_AB R184, R184, R105 ;  /* 0x00000069b8b8723e */ /* 0x000fe200000010ff */
[----:B------:R-:W-:Y:S01]  /*5060*/  IMAD.MOV.U32 R105, RZ, RZ, R119 ;  /* 0x000000ffff697224 */ /* 0x000fe200078e0077 */
[----:B------:R-:W-:-:S04]  /*5070*/  MOV R28, R119 ;  /* 0x00000077001c7202 */ /* 0x000fc80000000f00 */
[----:B------:R1:W2:Y:S01]  /*5080*/  MUFU.EX2 R186, R113 ;  /* 0x0000007100ba7308 */ /* 0x0002a20000000800 */
[----:B----4-:R-:W-:-:S07]  /*5090*/  FADD.FTZ R43, R109, R38 ;  /* 0x000000266d2b7221 */ /* 0x010fce0000010000 */
[----:B------:R3:W4:Y:S01]  /*50a0*/  MUFU.EX2 R30, R55 ;  /* 0x00000037001e7308 */ /* 0x0007220000000800 */
[----:B0-----:R-:W-:Y:S01]  /*50b0*/  FADD.FTZ R7, R41, R36 ;  /* 0x0000002429077221 */ /* 0x001fe20000010000 */
[----:B-1----:R-:W-:-:S06]  /*50c0*/  IMAD.MOV.U32 R113, RZ, RZ, R119 ;  /* 0x000000ffff717224 */ /* 0x002fcc00078e0077 */
[----:B------:R-:W0:Y:S01]  /*50d0*/  MUFU.EX2 R115, R115 ;  /* 0x0000007300737308 */ /* 0x000e220000000800 */
[C---:B--2---:R-:W-:Y:S01]  /*50e0*/  FADD.FTZ R38, R186.reuse, R43 ;  /* 0x0000002bba267221 */ /* 0x044fe20000010000 */
[----:B------:R-:W-:Y:S01]  /*50f0*/  F2FP.BF16.F32.PACK_AB R186, R186, R109 ;  /* 0x0000006dbaba723e */ /* 0x000fe200000010ff */
[--C-:B------:R-:W-:Y:S02]  /*5100*/  IMAD.MOV.U32 R109, RZ, RZ, R119.reuse ;  /* 0x000000ffff6d7224 */ /* 0x100fe400078e0077 */
[--C-:B---3--:R-:W-:Y:S02]  /*5110*/  IMAD.MOV.U32 R55, RZ, RZ, R119.reuse ;  /* 0x000000ffff377224 */ /* 0x108fe400078e0077 */
[----:B------:R-:W-:Y:S01]  /*5120*/  IMAD.MOV.U32 R43, RZ, RZ, R119 ;  /* 0x000000ffff2b7224 */ /* 0x000fe200078e0077 */
[----:B------:R-:W1:Y:S01]  /*5130*/  MUFU.EX2 R45, R45 ;  /* 0x0000002d002d7308 */ /* 0x000e620000000800 */
[C---:B----4-:R-:W-:Y:S01]  /*5140*/  FADD.FTZ R36, R30.reuse, R7 ;  /* 0x000000071e247221 */ /* 0x050fe20000010000 */
[----:B------:R-:W-:Y:S01]  /*5150*/  F2FP.BF16.F32.PACK_AB R191, R30, R41 ;  /* 0x000000291ebf723e */ /* 0x000fe200000010ff */
[----:B------:R-:W-:-:S02]  /*5160*/  IMAD.MOV.U32 R41, RZ, RZ, R119 ;  /* 0x000000ffff297224 */ /* 0x000fc400078e0077 */
[----:B------:R-:W-:-:S03]  /*5170*/  IMAD.MOV.U32 R30, RZ, RZ, R119 ;  /* 0x000000ffff1e7224 */ /* 0x000fc600078e0077 */
[----:B------:R2:W3:Y:S01]  /*5180*/  MUFU.EX2 R180, R117 ;  /* 0x0000007500b47308 */ /* 0x0004e20000000800 */
[----:B0-----:R-:W-:-:S07]  /*5190*/  FADD.FTZ R25, R115, R38 ;  /* 0x0000002673197221 */ /* 0x001fce0000010000 */
[----:B------:R-:W0:Y:S01]  /*51a0*/  MUFU.EX2 R121, R121 ;  /* 0x0000007900797308 */ /* 0x000e220000000800 */
[----:B-1----:R-:W-:Y:S01]  /*51b0*/  FADD.FTZ R7, R45, R36 ;  /* 0x000000242d077221 */ /* 0x002fe20000010000 */
[C---:B------:R-:W-:Y:S01]  /*51c0*/  F2FP.BF16.F32.PACK_AB R185, R32.reuse, R45 ;  /* 0x0000002d20b9723e */ /* 0x040fe200000010ff */
[----:B--2---:R-:W-:Y:S02]  /*51d0*/  IMAD.MOV.U32 R117, RZ, RZ, R119 ;  /* 0x000000ffff757224 */ /* 0x004fe400078e0077 */
[----:B------:R-:W-:Y:S01]  /*51e0*/  FADD.FTZ R36, R32, R7 ;  /* 0x0000000720247221 */ /* 0x000fe20000010000 */
[----:B------:R-:W-:Y:S02]  /*51f0*/  IMAD.MOV.U32 R45, RZ, RZ, R119 ;  /* 0x000000ffff2d7224 */ /* 0x000fe400078e0077 */
[----:B------:R-:W1:Y:S01]  /*5200*/  MUFU.EX2 R33, R33 ;  /* 0x0000002100217308 */ /* 0x000e620000000800 */
[C---:B---3--:R-:W-:Y:S01]  /*5210*/  FADD.FTZ R38, R180.reuse, R25 ;  /* 0x00000019b4267221 */ /* 0x048fe20000010000 */
[----:B------:R-:W-:Y:S01]  /*5220*/  F2FP.BF16.F32.PACK_AB R180, R180, R115 ;  /* 0x00000073b4b4723e */ /* 0x000fe200000010ff */
[----:B------:R-:W-:-:S02]  /*5230*/  IMAD.MOV.U32 R115, RZ, RZ, R119 ;  /* 0x000000ffff737224 */ /* 0x000fc400078e0077 */
[----:B------:R-:W-:-:S03]  /*5240*/  IMAD.MOV.U32 R32, RZ, RZ, R119 ;  /* 0x000000ffff207224 */ /* 0x000fc600078e0077 */
[----:B------:R-:W2:Y:S01]  /*5250*/  MUFU.EX2 R182, R123 ;  /* 0x0000007b00b67308 */ /* 0x000ea20000000800 */
[----:B0-----:R-:W-:-:S07]  /*5260*/  FADD.FTZ R25, R121, R38 ;  /* 0x0000002679197221 */ /* 0x001fce0000010000 */
[----:B------:R0:W3:Y:S01]  /*5270*/  MUFU.EX2 R34, R111 ;  /* 0x0000006f00227308 */ /* 0x0000e20000000800 */
[----:B-1----:R-:W-:-:S07]  /*5280*/  FADD.FTZ R7, R33, R36 ;  /* 0x0000002421077221 */ /* 0x002fce0000010000 */
[----:B------:R-:W1:Y:S01]  /*5290*/  MUFU.EX2 R125, R125 ;  /* 0x0000007d007d7308 */ /* 0x000e620000000800 */
[C---:B--2---:R-:W-:Y:S01]  /*52a0*/  FADD.FTZ R40, R182.reuse, R25 ;  /* 0x00000019b6287221 */ /* 0x044fe20000010000 */
[----:B------:R-:W-:Y:S01]  /*52b0*/  F2FP.BF16.F32.PACK_AB R182, R182, R121 ;  /* 0x00000079b6b6723e */ /* 0x000fe200000010ff */
[----:B0-----:R-:W-:-:S05]  /*52c0*/  IMAD.MOV.U32 R111, RZ, RZ, R119 ;  /* 0x000000ffff6f7224 */ /* 0x001fca00078e0077 */
[----:B------:R-:W0:Y:S01]  /*52d0*/  MUFU.EX2 R47, R47 ;  /* 0x0000002f002f7308 */ /* 0x000e220000000800 */
[C---:B---3--:R-:W-:Y:S01]  /*52e0*/  FADD.FTZ R38, R34.reuse, R7 ;  /* 0x0000000722267221 */ /* 0x048fe20000010000 */
[----:B------:R-:W-:Y:S01]  /*52f0*/  F2FP.BF16.F32.PACK_AB R187, R34, R33 ;  /* 0x0000002122bb723e */ /* 0x000fe200000010ff */
[--C-:B------:R-:W-:Y:S02]  /*5300*/  IMAD.MOV.U32 R34, RZ, RZ, R119.reuse ;  /* 0x000000ffff227224 */ /* 0x100fe400078e0077 */
[----:B------:R-:W-:-:S03]  /*5310*/  IMAD.MOV.U32 R33, RZ, RZ, R119 ;  /* 0x000000ffff217224 */ /* 0x000fc600078e0077 */
[----:B------:R-:W2:Y:S01]  /*5320*/  MUFU.EX2 R176, R127 ;  /* 0x0000007f00b07308 */ /* 0x000ea20000000800 */
[----:B-1----:R-:W-:-:S07]  /*5330*/  FADD.FTZ R25, R125, R40 ;  /* 0x000000287d197221 */ /* 0x002fce0000010000 */
[----:B------:R1:W3:Y:S01]  /*5340*/  MUFU.EX2 R2, R35 ;  /* 0x0000002300027308 */ /* 0x0002e20000000800 */
[----:B0-----:R-:W-:-:S07]  /*5350*/  FADD.FTZ R7, R47, R38 ;  /* 0x000000262f077221 */ /* 0x001fce0000010000 */
[----:B------:R-:W0:Y:S01]  /*5360*/  MUFU.EX2 R129, R129 ;  /* 0x0000008100817308 */ /* 0x000e220000000800 */
[C---:B--2---:R-:W-:Y:S01]  /*5370*/  FADD.FTZ R40, R176.reuse, R25 ;  /* 0x00000019b0287221 */ /* 0x044fe20000010000 */
[----:B------:R-:W-:Y:S01]  /*5380*/  F2FP.BF16.F32.PACK_AB R176, R176, R125 ;  /* 0x0000007db0b0723e */ /* 0x000fe200000010ff */
[----:B-1----:R-:W-:-:S05]  /*5390*/  IMAD.MOV.U32 R35, RZ, RZ, R119 ;  /* 0x000000ffff237224 */ /* 0x002fca00078e0077 */
[----:B------:R-:W1:Y:S01]  /*53a0*/  MUFU.EX2 R29, R29 ;  /* 0x0000001d001d7308 */ /* 0x000e620000000800 */
[C---:B---3--:R-:W-:Y:S01]  /*53b0*/  FADD.FTZ R38, R2.reuse, R7 ;  /* 0x0000000702267221 */ /* 0x048fe20000010000 */
[----:B------:R-:W-:Y:S01]  /*53c0*/  F2FP.BF16.F32.PACK_AB R181, R2, R47 ;  /* 0x0000002f02b5723e */ /* 0x000fe200000010ff */
[----:B------:R-:W-:Y:S02]  /*53d0*/  IMAD.MOV.U32 R2, RZ, RZ, 0x3f800000 ;  /* 0x3f800000ff027424 */ /* 0x000fe400078e00ff */
[----:B------:R-:W-:-:S03]  /*53e0*/  IMAD.MOV.U32 R47, RZ, RZ, R119 ;  /* 0x000000ffff2f7224 */ /* 0x000fc600078e0077 */
[----:B------:R-:W2:Y:S01]  /*53f0*/  MUFU.EX2 R10, R10 ;  /* 0x0000000a000a7308 */ /* 0x000ea20000000800 */
[----:B0-----:R-:W-:Y:S01]  /*5400*/  FADD.FTZ R7, R129, R40 ;  /* 0x0000002881077221 */ /* 0x001fe20000010000 */
[----:B------:R-:W-:-:S06]  /*5410*/  IMAD.MOV.U32 R40, RZ, RZ, R119 ;  /* 0x000000ffff287224 */ /* 0x000fcc00078e0077 */
[----:B------:R0:W3:Y:S01]  /*5420*/  MUFU.EX2 R6, R39 ;  /* 0x0000002700067308 */ /* 0x0000e20000000800 */
[----:B-1----:R-:W-:Y:S01]  /*5430*/  FADD.FTZ R25, R29, R38 ;  /* 0x000000261d197221 */ /* 0x002fe20000010000 */
[----:B------:R-:W-:-:S06]  /*5440*/  IMAD.MOV.U32 R38, RZ, RZ, R119 ;  /* 0x000000ffff267224 */ /* 0x000fcc00078e0077 */
[----:B------:R-:W1:Y:S01]  /*5450*/  MUFU.EX2 R65, R65 ;  /* 0x0000004100417308 */ /* 0x000e620000000800 */
[C---:B--2---:R-:W-:Y:S01]  /*5460*/  FADD.FTZ R7, R10.reuse, R7 ;  /* 0x000000070a077221 */ /* 0x044fe20000010000 */
[----:B------:R-:W-:Y:S01]  /*5470*/  F2FP.BF16.F32.PACK_AB R178, R10, R129 ;  /* 0x000000810ab2723e */ /* 0x000fe200000010ff */
[----:B0-----:R-:W-:-:S05]  /*5480*/  IMAD.MOV.U32 R39, RZ, RZ, R119 ;  /* 0x000000ffff277224 */ /* 0x001fca00078e0077 */
[----:B------:R0:W2:Y:S01]  /*5490*/  MUFU.EX2 R36, R27 ;  /* 0x0000001b00247308 */ /* 0x0000a20000000800 */
[C---:B---3--:R-:W-:Y:S01]  /*54a0*/  FADD.FTZ R10, R6.reuse, R25 ;  /* 0x00000019060a7221 */ /* 0x048fe20000010000 */
[----:B------:R-:W-:Y:S01]  /*54b0*/  F2FP.BF16.F32.PACK_AB R183, R6, R29 ;  /* 0x0000001d06b7723e */ /* 0x000fe200000010ff */
[--C-:B------:R-:W-:Y:S02]  /*54c0*/  IMAD.MOV.U32 R29, RZ, RZ, R119.reuse ;  /* 0x000000ffff1d7224 */ /* 0x100fe400078e0077 */
[----:B------:R-:W-:-:S03]  /*54d0*/  IMAD.MOV.U32 R25, RZ, RZ, R119 ;  /* 0x000000ffff197224 */ /* 0x000fc600078e0077 */
[----:B------:R-:W3:Y:S01]  /*54e0*/  MUFU.EX2 R69, R69 ;  /* 0x0000004500457308 */ /* 0x000ee20000000800 */
[----:B-1----:R-:W-:Y:S01]  /*54f0*/  FADD.FTZ R11, R65, R10 ;  /* 0x0000000a410b7221 */ /* 0x002fe20000010000 */
[----:B0-----:R-:W-:-:S06]  /*5500*/  IMAD.MOV.U32 R27, RZ, RZ, R119 ;  /* 0x000000ffff1b7224 */ /* 0x001fcc00078e0077 */
[----:B------:R0:W1:Y:S01]  /*5510*/  MUFU.EX2 R8, R31 ;  /* 0x0000001f00087308 */ /* 0x0000620000000800 */
[C---:B--2---:R-:W-:Y:S01]  /*5520*/  FADD.FTZ R10, R36.reuse, R11 ;  /* 0x0000000b240a7221 */ /* 0x044fe20000010000 */
[----:B------:R-:W-:Y:S01]  /*5530*/  F2FP.BF16.F32.PACK_AB R177, R36, R65 ;  /* 0x0000004124b1723e */ /* 0x000fe200000010ff */
[--C-:B------:R-:W-:Y:S02]  /*5540*/  IMAD.MOV.U32 R65, RZ, RZ, R119.reuse ;  /* 0x000000ffff417224 */ /* 0x100fe400078e0077 */
[--C-:B------:R-:W-:Y:S02]  /*5550*/  IMAD.MOV.U32 R36, RZ, RZ, R119.reuse ;  /* 0x000000ffff247224 */ /* 0x100fe400078e0077 */
[----:B---3--:R-:W-:Y:S01]  /*5560*/  FADD.FTZ R11, R69, R10 ;  /* 0x0000000a450b7221 */ /* 0x008fe20000010000 */
[----:B0-----:R-:W-:-:S03]  /*5570*/  IMAD.MOV.U32 R31, RZ, RZ, R119 ;  /* 0x000000ffff1f7224 */ /* 0x001fc600078e0077 */
[C---:B-1----:R-:W-:Y:S01]  /*5580*/  FADD.FTZ R6, R8.reuse, R11 ;  /* 0x0000000b08067221 */ /* 0x042fe20000010000 */
[----:B------:R-:W-:Y:S01]  /*5590*/  F2FP.BF16.F32.PACK_AB R179, R8, R69 ;  /* 0x0000004508b3723e */ /* 0x000fe200000010ff */
[----:B------:R-:W-:Y:S02]  /*55a0*/  IMAD.MOV.U32 R8, RZ, RZ, 0x3f800000 ;  /* 0x3f800000ff087424 */ /* 0x000fe400078e00ff */
[----:B------:R-:W-:Y:S01]  /*55b0*/  IMAD.MOV.U32 R69, RZ, RZ, R119 ;  /* 0x000000ffff457224 */ /* 0x000fe200078e0077 */
[----:B------:R-:W-:Y:S06]  /*55c0*/  @!P2 BRA `(.L_x_3115) ;  /* 0x0000003c00a0a947 */ /* 0x000fec0003800000 */
[----:B------:R-:W-:Y:S01]  /*55d0*/  R2UR UR4, R16 ;  /* 0x00000000100472ca */ /* 0x000fe200000e0000 */
[----:B------:R-:W-:Y:S01]  /*55e0*/  VIADD R11, R120, 0xfffffffe ;  /* 0xfffffffe780b7836 */ /* 0x000fe20000000000 */
        /* <DEDUP_REMOVED lines=51> */
[----:B------:R-:W-:-:S07]  /*5920*/  CS2R R24, SRZ ;  /* 0x0000000000187805 */ /* 0x000fce000001ff00 */
.L_x_3124:
        /* <DEDUP_REMOVED lines=8> */
.L_x_3116:
[----:B------:R-:W0:Y:S01]  /*59b0*/  S2UR UR7, SR_CgaCtaId ;  /* 0x00000000000779c3 */ /* 0x000e220000008800 */
[----:B------:R-:W-:Y:S01]  /*59c0*/  UMOV UR6, 0x400 ;  /* 0x0000040000067882 */ /* 0x000fe20000000000 */
[----:B------:R-:W-:Y:S01]  /*59d0*/  IMAD.U32 R12, RZ, RZ, UR5 ;  /* 0x00000005ff0c7e24 */ /* 0x000fe2000f8e00ff */
[----:B------:R-:W-:Y:S01]  /*59e0*/  SHF.L.U32 R3, R17, 0x1f, RZ ;  /* 0x0000001f11037819 */ /* 0x000fe200000006ff */
[----:B0-----:R-:W-:-:S06]  /*59f0*/  ULEA UR6, UR7, UR6, 0x18 ;  /* 0x0000000607067291 */ /* 0x001fcc000f8ec03f */
[----:B------:R-:W-:-:S04]  /*5a00*/  IMAD.U32 R5, RZ, RZ, UR6 ;  /* 0x00000006ff057e24 */ /* 0x000fc8000f8e00ff */
[----:B------:R-:W-:-:S04]  /*5a10*/  IMAD R12, R12, 0x8, R5 ;  /* 0x000000080c0c7824 */ /* 0x000fc800078e0205 */
[----:B------:R0:W1:Y:S01]  /*5a20*/  SYNCS.PHASECHK.TRANS64.TRYWAIT P2, [R12+URZ+0x36830], R3 ;  /* 0x036830030c0075a7 */ /* 0x000062000804017f */
[----:B------:R-:W-:Y:S05]  /*5a30*/  @!P0 BRA `(.L_x_3117) ;  /* 0x0000000000048947 */ /* 0x000fea0003800000 */
[----:B------:R-:W-:Y:S01]  /*5a40*/  BPT.TRAP 0x1 ;  /* 0x000000040000795c */ /* 0x000fe20000300000 */
.L_x_3117:
[----:B------:R-:W-:Y:S01]  /*5a50*/  IMAD R0, R16, 0xa80, R9 ;  /* 0x00000a8010007824 */ /* 0x000fe200078e0209 */
[----:B-1----:R-:W-:Y:S06]  /*5a60*/  @P2 BRA `(.L_x_3118) ;  /* 0x0000000000082947 */ /* 0x002fec0003800000 */
[----:B------:R-:W1:Y:S02]  /*5a70*/  SYNCS.PHASECHK.TRANS64.TRYWAIT P2, [R12+URZ+0x36830], R3 ;  /* 0x036830030c0075a7 */ /* 0x000e64000804017f */
[----:B-1----:R-:W-:Y:S05]  /*5a80*/  @!P2 BRA `(.L_x_3119) ;  /* 0x000000bc0084a947 */ /* 0x002fea0003800000 */
.L_x_3118:
        /* <DEDUP_REMOVED lines=13> */
[----:B------:R-:W-:Y:S01]  /*5b60*/  UMOV UR10, UR6 ;  /* 0x00000006000a7c82 */ /* 0x000fe20008000000 */
[----:B------:R-:W-:Y:S01]  /*5b70*/  UIADD3 UR5, UR6, 0x80, URZ ;  /* 0x0000008006057890 */ /* 0x000fe2000fffe03f */
[----:B------:R-:W-:Y:S01]  /*5b80*/  HGMMA.64x16x16.F32.BF16 R168, gdesc[UR8], RZ, !UPT, gsb0 ;  /* 0x0020000008a879f0 */ /* 0x000fe2000c0018ff */
[----:B------:R-:W-:Y:S01]  /*5b90*/  UMOV UR11, 0x40000040 ;  /* 0x40000040000b7882 */ /* 0x000fe20000000000 */
[----:B------:R-:W-:Y:S01]  /*5ba0*/  UIADD3 UR7, UR6, 0x100, URZ ;  /* 0x0000010006077890 */ /* 0x000fe2000fffe03f */
[-C--:B------:R-:W-:Y:S01]  /*5bb0*/  FMUL.FTZ R24, R24, R8.reuse ;  /* 0x0000000818187220 */ /* 0x080fe20000410000 */
[----:B------:R-:W-:Y:S01]  /*5bc0*/  UIADD3 UR14, UR6, 0x2, URZ ;  /* 0x00000002060e7890 */ /* 0x000fe2000fffe03f */
[-C--:B------:R-:W-:Y:S01]  /*5bd0*/  FMUL.FTZ R25, R25, R8.reuse ;  /* 0x0000000819197220 */ /* 0x080fe20000410000 */
[----:B------:R-:W-:Y:S01]  /*5be0*/  UMOV UR10, UR5 ;  /* 0x00000005000a7c82 */ /* 0x000fe20008000000 */
        /* <DEDUP_REMOVED lines=117> */
[----:B------:R-:W-:Y:S01]  /*6340*/  FMUL.FTZ R119, R119, R2 ;  /* 0x0000000277777220 */ /* 0x000fe20000410000 */
[----:B------:R-:W-:-:S02]  /*6350*/  WARPGROUP.DEPBAR.LE gsb0, 0x0 ;  /* 0x00008000000079c5 */ /* 0x000fc40000010000 */
        /* <DEDUP_REMOVED lines=427> */
[----:B------:R-:W-:Y:S02]  /*7e10*/  UIADD3 UR5, UR6, 0x986, URZ ;  /* 0x0000098606057890 */ /* 0x000fe4000fffe03f */
[----:B------:R-:W-:Y:S01]  /*7e20*/  UIADD3 UR6, UR6, 0xa06, URZ ;  /* 0x00000a0606067890 */ /* 0x000fe2000fffe03f */
[----:B------:R-:W-:Y:S02]  /*7e30*/  WARPGROUP.DEPBAR.LE gsb0, 0x0 ;  /* 0x00008000000079c5 */ /* 0x000fe40000010000 */
[----:B------:R-:W-:-:S06]  /*7e40*/  WARPGROUP.ARRIVE ;  /* 0x00000000000079c5 */ /* 0x000fcc0000000000 */
[----:B------:R-:W-:Y:S01]  /*7e50*/  HGMMA.64x16x16.F32.BF16 R144, gdesc[UR52], R144, gsb0 ;  /* 0x00200000349079f0 */ /* 0x000fe20008001890 */
[----:B------:R-:W-:Y:S01]  /*7e60*/  UMOV UR54, UR7 ;  /* 0x0000000700367c82 */ /* 0x000fe20008000000 */
[----:B------:R-:W-:Y:S01]  /*7e70*/  UMOV UR55, 0x40000040 ;  /* 0x4000004000377882 */ /* 0x000fe20000000000 */
        /* <DEDUP_REMOVED lines=16> */
.L_x_3120:
[----:B------:R-:W-:Y:S01]  /*7f80*/  IMAD.U32 R2, RZ, RZ, UR4 ;  /* 0x00000004ff027e24 */ /* 0x000fe2000f8e00ff */
[----:B------:R-:W-:-:S03]  /*7f90*/  SHF.L.U32 R0, R13, 0x1f, RZ ;  /* 0x0000001f0d007819 */ /* 0x000fc600000006ff */
[----:B------:R-:W-:-:S04]  /*7fa0*/  IMAD R13, R2, 0x8, R5 ;  /* 0x00000008020d7824 */ /* 0x000fc800078e0205 */
[----:B------:R2:W3:Y:S01]  /*7fb0*/  SYNCS.PHASECHK.TRANS64.TRYWAIT P2, [R13+URZ+0x36850], R0 ;  /* 0x036850000d0075a7 */ /* 0x0004e2000804017f */
[----:B------:R-:W-:Y:S05]  /*7fc0*/  @!P0 BRA `(.L_x_3121) ;  /* 0x0000000000048947 */ /* 0x000fea0003800000 */
[----:B------:R-:W-:Y:S01]  /*7fd0*/  BPT.TRAP 0x1 ;  /* 0x000000040000795c */ /* 0x000fe20000300000 */
.L_x_3121:
[----:B---3--:R-:W-:Y:S05]  /*7fe0*/  @P2 BRA `(.L_x_3122) ;  /* 0x0000000000082947 */ /* 0x008fea0003800000 */
[----:B------:R-:W3:Y:S02]  /*7ff0*/  SYNCS.PHASECHK.TRANS64.TRYWAIT P2, [R13+URZ+0x36850], R0 ;  /* 0x036850000d0075a7 */ /* 0x000ee4000804017f */
[----:B---3--:R-:W-:Y:S05]  /*8000*/  @!P2 BRA `(.L_x_3123) ;  /* 0x000000980038a947 */ /* 0x008fea0003800000 */
.L_x_3122:
[----:B------:R-:W-:Y:S01]  /*8010*/  R2UR UR5, R5 ;  /* 0x00000000050572ca */ /* 0x000fe200000e0000 */
[----:B------:R-:W-:Y:S01]  /*8020*/  WARPGROUP.ARRIVE ;  /* 0x00000000000079c5 */ /* 0x000fe20000000000 */
[----:B------:R-:W-:Y:S01]  /*8030*/  UMOV UR7, 0x40000040 ;  /* 0x4000004000077882 */ /* 0x000fe20000000000 */
[----:B--23--:R-:W-:Y:S01]  /*8040*/  FMNMX.FTZ R0, R168, R15, !PT ;  /* 0x0000000fa8007209 */ /* 0x00cfe20007810000 */
[----:B01----:R-:W-:Y:S01]  /*8050*/  @!P1 VIADD R12, R12, 0x36840 ;  /* 0x000368400c0c9836 */ /* 0x003fe20000000000 */
[C---:B------:R-:W-:Y:S01]  /*8060*/  ISETP.GT.AND P2, PT, R11.reuse, RZ, PT ;  /* 0x000000ff0b00720c */ /* 0x040fe20003f44270 */
[----:B------:R-:W-:Y:S01]  /*8070*/  VIADD R11, R11, 0xffffffff ;  /* 0xffffffff0b0b7836 */ /* 0x000fe20000000000 */
[----:B------:R-:W-:-:S04]  /*8080*/  FMNMX.FTZ R3, R169, R0, !PT ;  /* 0x00000000a9037209 */ /* 0x000fc80007810000 */
        /* <DEDUP_REMOVED lines=10> */
[----:B------:R-:W-:-:S04]  /*8130*/  FMNMX.FTZ R3, R165, R0, !PT ;  /* 0x00000000a5037209 */ /* 0x000fc80007810000 */
        /* <DEDUP_REMOVED lines=24> */
[----:B------:R-:W0:Y:S03]  /*82c0*/  LDC R0, c[0x0][0x988] ;  /* 0x00026200ff007b82 */ /* 0x000e260000000800 */
[----:B------:R-:W1:Y:S02]  /*82d0*/  SHFL.BFLY PT, R3, R2, 0x2, 0x1f ;  /* 0x0c401f0002037f89 */ /* 0x000e6400000e0000 */
[----:B-1----:R-:W-:Y:S02]  /*82e0*/  FMNMX.FTZ R3, R2, R3, !PT ;  /* 0x0000000302037209 */ /* 0x002fe40007810000 */
[----:B------:R-:W-:-:S03]  /*82f0*/  FMNMX.FTZ R2, R170, R10, !PT ;  /* 0x0000000aaa027209 */ /* 0x000fc60007810000 */
[----:B------:R-:W1:Y:S02]  /*8300*/  SHFL.BFLY PT, R4, R3, 0x1, 0x1f ;  /* 0x0c201f0003047f89 */ /* 0x000e6400000e0000 */
[----:B-1----:R-:W-:Y:S02]  /*8310*/  FMNMX.FTZ R4, R3, R4, !PT ;  /* 0x0000000403047209 */ /* 0x002fe40007810000 */
[----:B------:R-:W-:-:S03]  /*8320*/  FMNMX.FTZ R3, R171, R2, !PT ;  /* 0x00000002ab037209 */ /* 0x000fc60007810000 */
[----:B------:R-:W-:Y:S01]  /*8330*/  FADD.FTZ R15, -R4, R15 ;  /* 0x0000000f040f7221 */ /* 0x000fe20000010100 */
[----:B------:R-:W-:-:S03]  /*8340*/  FMNMX.FTZ R2, R174, R3, !PT ;  /* 0x00000003ae027209 */ /* 0x000fc60007810000 */
[----:B0-----:R-:W-:Y:S01]  /*8350*/  FMUL.FTZ R8, R15, R0 ;  /* 0x000000000f087220 */ /* 0x001fe20000410000 */
        /* <DEDUP_REMOVED lines=34> */
[----:B0-----:R-:W-:Y:S01]  /*8580*/  FMNMX.FTZ R3, R20, R3, !PT ;  /* 0x0000000314037209 */ /* 0x001fe20007810000 */
        /* <DEDUP_REMOVED lines=18> */
[----:B------:R-:W-:Y:S01]  /*86b0*/  UIADD3 UR4, UR4, 0x300, URZ ;  /* 0x0000030004047890 */ /* 0x000fe2000fffe03f */
[-CC-:B------:R-:W-:Y:S01]  /*86c0*/  FFMA.FTZ R157, R145, R0.reuse, -R189.reuse ;  /* 0x00000000919d7223 */ /* 0x180fe200000108bd */
[-CC-:B------:R-:W-:Y:S01]  /*86d0*/  FFMA.FTZ R145, R149, R0.reuse, -R189.reuse ;  /* 0x0000000095917223 */ /* 0x180fe200000108bd */
[----:B------:R-:W-:Y:S01]  /*86e0*/  FADD.FTZ R149, -R3, R10 ;  /* 0x0000000a03957221 */ /* 0x000fe20000010100 */
[-CC-:B------:R-:W-:Y:S01]  /*86f0*/  FFMA.FTZ R15, R168, R0.reuse, -R189.reuse ;  /* 0x00000000a80f7223 */ /* 0x180fe200000108bd */
[-CC-:B------:R-:W-:Y:S01]  /*8700*/  FFMA.FTZ R200, R169, R0.reuse, -R189.reuse ;  /* 0x00000000a9c87223 */ /* 0x180fe200000108bd */
[-CC-:B------:R-:W-:Y:S01]  /*8710*/  FFMA.FTZ R202, R172, R0.reuse, -R189.reuse ;  /* 0x00000000acca7223 */ /* 0x180fe200000108bd */
[-C--:B------:R-:W-:Y:S01]  /*8720*/  FMUL.FTZ R2, R149, R0.reuse ;  /* 0x0000000095027220 */ /* 0x080fe20000410000 */
[-C--:B------:R-:W-:Y:S01]  /*8730*/  FMUL.FTZ R149, R3, R0.reuse ;  /* 0x0000000003957220 */ /* 0x080fe20000410000 */
[-CC-:B------:R-:W-:Y:S01]  /*8740*/  FFMA.FTZ R169, R173, R0.reuse, -R189.reuse ;  /* 0x00000000ada97223 */ /* 0x180fe200000108bd */
[----:B------:R-:W0:Y:S01]  /*8750*/  MUFU.EX2 R15, R15 ;  /* 0x0000000f000f7308 */ /* 0x000e220000000800 */
        /* <DEDUP_REMOVED lines=8> */
[-C--:B------:R-:W-:Y:S01]  /*87e0*/  FFMA.FTZ R124, R124, R0.reuse, -R189 ;  /* 0x000000007c7c7223 */ /* 0x080fe200000108bd */
[-C--:B------:R-:W-:Y:S01]  /*87f0*/  FFMA.FTZ R197, R162, R0.reuse, -R149 ;  /* 0x00000000a2c57223 */ /* 0x080fe20000010895 */
[----:B------:R-:W-:Y:S01]  /*8800*/  @!P1 PRMT R144, RZ, 0x654, R12 ;  /* 0x00000654ff909816 */ /* 0x000fe2000000000c */
[-CC-:B------:R-:W-:Y:S01]  /*8810*/  FFMA.FTZ R173, R161, R0.reuse, -R189.reuse ;  /* 0x00000000a1ad7223 */ /* 0x180fe200000108bd */
[-C--:B------:R-:W-:Y:S01]  /*8820*/  FFMA.FTZ R198, R164, R0.reuse, -R189 ;  /* 0x00000000a4c67223 */ /* 0x080fe200000108bd */
[-C--:B------:R-:W-:Y:S01]  /*8830*/  FFMA.FTZ R199, R166, R0.reuse, -R149 ;  /* 0x00000000a6c77223 */ /* 0x080fe20000010895 */
[-C--:B------:R-:W-:Y:S01]  /*8840*/  FFMA.FTZ R161, R165, R0.reuse, -R189 ;  /* 0x00000000a5a17223 */ /* 0x080fe200000108bd */
[----:B------:R-:W-:Y:S01]  /*8850*/  MUFU.EX2 R2, R2 ;  /* 0x0000000200027308 */ /* 0x000fe20000000800 */
[----:B0-----:R-:W-:Y:S01]  /*8860*/  FFMA.FTZ R7, R8, R7, R15 ;  /* 0x0000000708077223 */ /* 0x001fe2000001000f */
[-C--:B------:R-:W-:Y:S01]  /*8870*/  FFMA.FTZ R192, R152, R0.reuse, -R189 ;  /* 0x0000000098c07223 */ /* 0x080fe200000108bd */
[-C--:B------:R-:W-:Y:S01]  /*8880*/  FFMA.FTZ R193, R154, R0.reuse, -R149 ;  /* 0x000000009ac17223 */ /* 0x080fe20000010895 */
[-C--:B------:R-:W-:Y:S01]  /*8890*/  FFMA.FTZ R194, R156, R0.reuse, -R189 ;  /* 0x000000009cc27223 */ /* 0x080fe200000108bd */
        /* <DEDUP_REMOVED lines=20> */
[----:B------:R-:W-:-:S07]  /*89e0*/  FFMA.FTZ R127, R127, R0, -R149 ;  /* 0x000000007f7f7223 */ /* 0x000fce0000010895 */
[----:B------:R-:W-:Y:S08]  /*89f0*/  MUFU.EX2 R203, R203 ;  /* 0x000000cb00cb7308 */ /* 0x000ff00000000800 */
[----:B------:R-:W-:Y:S08]  /*8a00*/  MUFU.EX2 R169, R169 ;  /* 0x000000a900a97308 */ /* 0x000ff00000000800 */
[----:B------:R-:W-:Y:S08]  /*8a10*/  MUFU.EX2 R120, R120 ;  /* 0x0000007800787308 */ /* 0x000ff00000000800 */
[----:B------:R0:W-:Y:S08]  /*8a20*/  MUFU.EX2 R20, R124 ;  /* 0x0000007c00147308 */ /* 0x0001f00000000800 */
[----:B------:R-:W-:Y:S01]  /*8a30*/  MUFU.EX2 R196, R196 ;  /* 0x000000c400c47308 */ /* 0x000fe20000000800 */
[----:B0-----:R-:W-:-:S07]  /*8a40*/  FFMA.FTZ R124, R163, R0, -R149 ;  /* 0x00000000a37c7223 */ /* 0x001fce0000010895 */
        /* <DEDUP_REMOVED lines=16> */
[-C--:B------:R-:W-:Y:S01]  /*8b50*/  FFMA.FTZ R187, R142, R0.reuse, -R149 ;  /* 0x000000008ebb7223 */ /* 0x080fe20000010895 */
[-C--:B------:R-:W-:Y:S01]  /*8b60*/  FFMA.FTZ R184, R136, R0.reuse, -R189 ;  /* 0x0000000088b87223 */ /* 0x080fe200000108bd */
[-C--:B------:R-:W-:Y:S01]  /*8b70*/  FFMA.FTZ R136, R159, R0.reuse, -R149 ;  /* 0x000000009f887223 */ /* 0x080fe20000010895 */
[-C--:B------:R-:W-:Y:S01]  /*8b80*/  FFMA.FTZ R186, R140, R0.reuse, -R189 ;  /* 0x000000008cba7223 */ /* 0x080fe200000108bd */
[----:B------:R-:W-:Y:S01]  /*8b90*/  HGMMA.64x192x16.F32.BF16 R24, R180, gdesc[UR4].tnspB, R24, gsb0 ;  /* 0x42e00004b4187df0 */ /* 0x000fe20008001818 */
[----:B------:R-:W-:Y:S01]  /*8ba0*/  UMOV UR6, UR4 ;  /* 0x0000000400067c82 */ /* 0x000fe20008000000 */
[----:B------:R-:W-:Y:S01]  /*8bb0*/  UMOV UR7, 0x40000040 ;  /* 0x4000004000077882 */ /* 0x000fe20000000000 */
[----:B------:R-:W-:Y:S01]  /*8bc0*/  FFMA.FTZ R140, R147, R0, -R149 ;  /* 0x00000000938c7223 */ /* 0x000fe20000010895 */
[----:B------:R-:W-:Y:S01]  /*8bd0*/  MUFU.EX2 R136, R136 ;  /* 0x0000008800887308 */ /* 0x000fe20000000800 */
[----:B------:R-:W-:-:S07]  /*8be0*/  R2UR UR4, R16 ;  /* 0x00000000100472ca */ /* 0x000fce00000e0000 */
        /* <DEDUP_REMOVED lines=16> */
[----:B------:R-:W-:Y:S08]  /*8cf0*/  MUFU.EX2 R133, R133 ;  /* 0x0000008500857308 */ /* 0x000ff00000000800 */
[----:B------:R-:W1:Y:S08]  /*8d00*/  MUFU.EX2 R135, R135 ;  /* 0x0000008700877308 */ /* 0x000e700000000800 */
[----:B------:R-:W-:Y:S08]  /*8d10*/  MUFU.EX2 R14, R14 ;  /* 0x0000000e000e7308 */ /* 0x000ff00000000800 */
[----:B------:R-:W2:Y:S08]  /*8d20*/  MUFU.EX2 R121, R121 ;  /* 0x0000007900797308 */ /* 0x000eb00000000800 */
[----:B------:R-:W-:Y:S08]  /*8d30*/  MUFU.EX2 R123, R123 ;  /* 0x0000007b007b7308 */ /* 0x000ff00000000800 */
[----:B------:R-:W-:Y:S08]  /*8d40*/  MUFU.EX2 R126, R126 ;  /* 0x0000007e007e7308 */ /* 0x000ff00000000800 */
[----:B------:R-:W3:Y:S08]  /*8d50*/  MUFU.EX2 R125, R125 ;  /* 0x0000007d007d7308 */ /* 0x000ef00000000800 */
[----:B------:R-:W4:Y:S01]  /*8d60*/  MUFU.EX2 R127, R127 ;  /* 0x0000007f007f7308 */ /* 0x000f220000000800 */
[----:B------:R-:W-:-:S02]  /*8d70*/  WARPGROUP.DEPBAR.LE gsb0, 0x0 ;  /* 0x00008000000079c5 */ /* 0x000fc40000010000 */
[----:B------:R-:W-:Y:S01]  /*8d80*/  WARPGROUP.ARRIVE ;  /* 0x00000000000079c5 */ /* 0x000fe20000000000 */
[-C--:B------:R-:W-:Y:S01]  /*8d90*/  FFMA.FTZ R180, R128, R0.reuse, -R189 ;  /* 0x0000000080b47223 */ /* 0x080fe200000108bd */
[-C--:B------:R-:W-:Y:S01]  /*8da0*/  FFMA.FTZ R128, R167, R0.reuse, -R149 ;  /* 0x00000000a7807223 */ /* 0x080fe20000010895 */
[-C--:B------:R-:W-:Y:S01]  /*8db0*/  FFMA.FTZ R182, R132, R0.reuse, -R189 ;  /* 0x0000000084b67223 */ /* 0x080fe200000108bd */
[-CC-:B------:R-:W-:Y:S01]  /*8dc0*/  FFMA.FTZ R132, R155, R0.reuse, -R149.reuse ;  /* 0x000000009b847223 */ /* 0x180fe20000010895 */
[----:B------:R-:W-:Y:S01]  /*8dd0*/  FFMA.FTZ R189, R146, R0, -R149 ;  /* 0x0000000092bd7223 */ /* 0x000fe20000010895 */
[----:B------:R-:W-:Y:S01]  /*8de0*/  HGMMA.64x192x16.F32.BF16 R24, R176, gdesc[UR4].tnspB, R24, gsb0 ;  /* 0x42e00004b0187df0 */ /* 0x000fe20008001818 */
[----:B------:R-:W-:Y:S01]  /*8df0*/  MUFU.EX2 R180, R180 ;  /* 0x000000b400b47308 */ /* 0x000fe20000000800 */
[----:B0-----:R-:W-:Y:S02]  /*8e00*/  F2FP.BF16.F32.PACK_AB R181, R131, R130 ;  /* 0x0000008283b5723e */ /* 0x001fe400000010ff */
[----:B-1----:R-:W-:-:S05]  /*8e10*/  F2FP.BF16.F32.PACK_AB R183, R135, R134 ;  /* 0x0000008687b7723e */ /* 0x002fca00000010ff */
[----:B------:R-:W0:Y:S08]  /*8e20*/  MUFU.EX2 R128, R128 ;  /* 0x0000008000807308 */ /* 0x000e300000000800 */
[----:B------:R-:W1:Y:S08]  /*8e30*/  MUFU.EX2 R132, R132 ;  /* 0x0000008400847308 */ /* 0x000e700000000800 */
[----:B------:R-:W5:Y:S08]  /*8e40*/  MUFU.EX2 R189, R189 ;  /* 0x000000bd00bd7308 */ /* 0x000f700000000800 */
[----:B------:R-:W-:Y:S01]  /*8e50*/  MUFU.EX2 R182, R182 ;  /* 0x000000b600b67308 */ /* 0x000fe20000000800 */
[----:B------:R-:W-:-:S02]  /*8e60*/  WARPGROUP.DEPBAR.LE gsb0, 0x0 ;  /* 0x00008000000079c5 */ /* 0x000fc40000010000 */
[----:B------:R0:W-:Y:S01]  /*8e70*/  @!P1 SYNCS.ARRIVE.TRANS64.RED.A1T0 RZ, [R144+URZ], RZ ;  /* 0x000000ff90ff99a7 */ /* 0x0001e2000810043f */
[----:B--2---:R-:W-:Y:S02]  /*8e80*/  F2FP.BF16.F32.PACK_AB R176, R121, R14 ;  /* 0x0000000e79b0723e */ /* 0x004fe400000010ff */
[----:B---3--:R-:W-:Y:S02]  /*8e90*/  F2FP.BF16.F32.PACK_AB R178, R125, R20 ;  /* 0x000000147db2723e */ /* 0x008fe400000010ff */
[----:B----4-:R-:W-:Y:S02]  /*8ea0*/  F2FP.BF16.F32.PACK_AB R179, R127, R126 ;  /* 0x0000007e7fb3723e */ /* 0x010fe400000010ff */
[----:B0-----:R-:W-:Y:S01]  /*8eb0*/  @!P1 IADD3 R144, R13, 0x36860, RZ ;  /* 0x000368600d909810 */ /* 0x001fe20007ffe0ff */
[----:B------:R-:W-:Y:S01]  /*8ec0*/  FADD.FTZ R13, R200, R7 ;  /* 0x00000007c80d7221 */ /* 0x000fe20000010000 */
[----:B------:R-:W-:Y:S01]  /*8ed0*/  FFMA.FTZ R7, R2, R6, R201 ;  /* 0x0000000602077223 */ /* 0x000fe200000100c9 */
[----:B------:R-:W-:-:S02]  /*8ee0*/  F2FP.BF16.F32.PACK_AB R200, R200, R15 ;  /* 0x0000000fc8c8723e */ /* 0x000fc400000010ff */
[----:B------:R-:W-:Y:S01]  /*8ef0*/  FADD.FTZ R6, R202, R13 ;  /* 0x0000000dca067221 */ /* 0x000fe20000010000 */
[C---:B------:R-:W-:Y:S01]  /*8f00*/  FADD.FTZ R138, R10.reuse, R7 ;  /* 0x000000070a8a7221 */ /* 0x040fe20000010000 */
[----:B------:R-:W-:Y:S02]  /*8f10*/  F2FP.BF16.F32.PACK_AB R201, R10, R201 ;  /* 0x000000c90ac9723e */ /* 0x000fe400000010ff */
[----:B------:R-:W-:Y:S01]  /*8f20*/  FADD.FTZ R13, R169, R6 ;  /* 0x00000006a90d7221 */ /* 0x000fe20000010000 */
[----:B------:R-:W-:Y:S01]  /*8f30*/  FADD.FTZ R7, R203, R138 ;  /* 0x0000008acb077221 */ /* 0x000fe20000010000 */
[----:B------:R-:W-:Y:S01]  /*8f40*/  FFMA.FTZ R6, R139, R0, -R149 ;  /* 0x000000008b067223 */ /* 0x000fe20000010895 */
[----:B------:R-:W-:Y:S01]  /*8f50*/  F2FP.BF16.F32.PACK_AB R203, R120, R203 ;  /* 0x000000cb78cb723e */ /* 0x000fe200000010ff */
[----:B------:R-:W-:Y:S01]  /*8f60*/  FADD.FTZ R142, R196, R13 ;  /* 0x0000000dc48e7221 */ /* 0x000fe20000010000 */
[----:B------:R-:W-:Y:S01]  /*8f70*/  FADD.FTZ R138, R120, R7 ;  /* 0x00000007788a7221 */ /* 0x000fe20000010000 */
[----:B------:R-:W-:-:S02]  /*8f80*/  @!P1 PRMT R144, RZ, 0x654, R144 ;  /* 0x00000654ff909816 */ /* 0x000fc40000000090 */
[----:B------:R-:W-:Y:S01]  /*8f90*/  FADD.FTZ R13, R173, R142 ;  /* 0x0000008ead0d7221 */ /* 0x000fe20000010000 */
[----:B------:R-:W-:Y:S01]  /*8fa0*/  FADD.FTZ R7, R197, R138 ;  /* 0x0000008ac5077221 */ /* 0x000fe20000010000 */
[----:B------:R-:W0:Y:S01]  /*8fb0*/  MUFU.EX2 R6, R6 ;  /* 0x0000000600067308 */ /* 0x000e220000000800 */
[----:B------:R-:W-:Y:S01]  /*8fc0*/  F2FP.BF16.F32.PACK_AB R197, R124, R197 ;  /* 0x000000c57cc5723e */ /* 0x000fe200000010ff */
[----:B------:R-:W-:Y:S01]  /*8fd0*/  FADD.FTZ R142, R198, R13 ;  /* 0x0000000dc68e7221 */ /* 0x000fe20000010000 */
[----:B------:R-:W-:Y:S01]  /*8fe0*/  FADD.FTZ R138, R124, R7 ;  /* 0x000000077c8a7221 */ /* 0x000fe20000010000 */
[----:B------:R-:W-:Y:S01]  /*8ff0*/  FFMA.FTZ R7, R122, R0, -R149 ;  /* 0x000000007a077223 */ /* 0x000fe20000010895 */
[----:B------:R2:W-:Y:S01]  /*9000*/  @!P1 SYNCS.ARRIVE.TRANS64.RED.A1T0 RZ, [R144+URZ], RZ ;  /* 0x000000ff90ff99a7 */ /* 0x0005e2000810043f */
[----:B------:R-:W-:Y:S01]  /*9010*/  FADD.FTZ R139, R161, R142 ;  /* 0x0000008ea18b7221 */ /* 0x000fe20000010000 */
[----:B------:R-:W-:Y:S01]  /*9020*/  FADD.FTZ R13, R199, R138 ;  /* 0x0000008ac70d7221 */ /* 0x000fe20000010000 */
[----:B------:R-:W3:Y:S01]  /*9030*/  MUFU.EX2 R122, R143 ;  /* 0x0000008f007a7308 */ /* 0x000ee20000000800 */
[----:B------:R-:W-:Y:S01]  /*9040*/  F2FP.BF16.F32.PACK_AB R202, R169, R202 ;  /* 0x000000caa9ca723e */ /* 0x000fe200000010ff */
[----:B------:R-:W-:Y:S01]  /*9050*/  FADD.FTZ R142, R192, R139 ;  /* 0x0000008bc08e7221 */ /* 0x000fe20000010000 */
[----:B------:R-:W-:Y:S01]  /*9060*/  FADD.FTZ R138, R128, R13 ;  /* 0x0000000d808a7221 */ /* 0x000fe20000010000 */
[----:B------:R-:W-:-:S02]  /*9070*/  F2FP.BF16.F32.PACK_AB R196, R173, R196 ;  /* 0x000000c4adc4723e */ /* 0x000fc400000010ff */
[----:B------:R-:W-:Y:S01]  /*9080*/  FADD.FTZ R139, R21, R142 ;  /* 0x0000008e158b7221 */ /* 0x000fe20000010000 */
[----:B------:R-:W-:Y:S01]  /*9090*/  FADD.FTZ R13, R193, R138 ;  /* 0x0000008ac10d7221 */ /* 0x000fe20000010000 */
[----:B------:R4:W2:Y:S01]  /*90a0*/  MUFU.EX2 R124, R7 ;  /* 0x00000007007c7308 */ /* 0x0008a20000000800 */
[----:B------:R-:W-:Y:S01]  /*90b0*/  F2FP.BF16.F32.PACK_AB R198, R161, R198 ;  /* 0x000000c6a1c6723e */ /* 0x000fe200000010ff */
[----:B------:R-:W-:Y:S01]  /*90c0*/  FADD.FTZ R142, R194, R139 ;  /* 0x0000008bc28e7221 */ /* 0x000fe20000010000 */
[----:B-1----:R-:W-:Y:S01]  /*90d0*/  FADD.FTZ R138, R132, R13 ;  /* 0x0000000d848a7221 */ /* 0x002fe20000010000 */
[----:B------:R-:W-:Y:S02]  /*90e0*/  F2FP.BF16.F32.PACK_AB R199, R128, R199 ;  /* 0x000000c780c7723e */ /* 0x000fe400000010ff */
[----:B------:R-:W-:Y:S01]  /*90f0*/  FADD.FTZ R15, R153, R142 ;  /* 0x0000008e990f7221 */ /* 0x000fe20000010000 */
[----:B------:R-:W-:Y:S01]  /*9100*/  FADD.FTZ R13, R195, R138 ;  /* 0x0000008ac30d7221 */ /* 0x000fe20000010000 */
[----:B------:R-:W-:-:S02]  /*9110*/  F2FP.BF16.F32.PACK_AB R192, R21, R192 ;  /* 0x000000c015c0723e */ /* 0x000fc400000010ff */
[----:B------:R-:W-:Y:S01]  /*9120*/  FADD.FTZ R142, R188, R15 ;  /* 0x0000000fbc8e7221 */ /* 0x000fe20000010000 */
[----:B------:R-:W-:Y:S01]  /*9130*/  FADD.FTZ R138, R136, R13 ;  /* 0x0000000d888a7221 */ /* 0x000fe20000010000 */
[----:B------:R-:W-:Y:S02]  /*9140*/  F2FP.BF16.F32.PACK_AB R193, R132, R193 ;  /* 0x000000c184c1723e */ /* 0x000fe400000010ff */
[----:B------:R-:W-:Y:S01]  /*9150*/  FADD.FTZ R15, R157, R142 ;  /* 0x0000008e9d0f7221 */ /* 0x000fe20000010000 */
[----:B-----5:R-:W-:Y:S01]  /*9160*/  FADD.FTZ R13, R189, R138 ;  /* 0x0000008abd0d7221 */ /* 0x020fe20000010000 */
        /* <DEDUP_REMOVED lines=8> */
[----:B------:R-:W-:Y:S01]  /*91f0*/  FADD.FTZ R10, R12, R13 ;  /* 0x0000000d0c0a7221 */ /* 0x000fe20000010000 */
[----:B------:R-:W-:Y:S02]  /*9200*/  F2FP.BF16.F32.PACK_AB R189, R140, R189 ;  /* 0x000000bd8cbd723e */ /* 0x000fe400000010ff */
[----:B------:R-:W-:Y:S01]  /*9210*/  FADD.FTZ R15, R137, R120 ;  /* 0x00000078890f7221 */ /* 0x000fe20000010000 */
[----:B------:R-:W-:Y:S01]  /*9220*/  FADD.FTZ R13, R185, R10 ;  /* 0x0000000ab90d7221 */ /* 0x000fe20000010000 */
[----:B0-----:R-:W-:-:S02]  /*9230*/  F2FP.BF16.F32.PACK_AB R185, R6, R185 ;  /* 0x000000b906b9723e */ /* 0x001fc400000010ff */
[----:B------:R-:W-:Y:S01]  /*9240*/  FADD.FTZ R120, R186, R15 ;  /* 0x0000000fba787221 */ /* 0x000fe20000010000 */
[----:B------:R-:W-:Y:S01]  /*9250*/  FADD.FTZ R10, R6, R13 ;  /* 0x0000000d060a7221 */ /* 0x000fe20000010000 */
[----:B------:R-:W-:Y:S02]  /*9260*/  F2FP.BF16.F32.PACK_AB R190, R145, R190 ;  /* 0x000000be91be723e */ /* 0x000fe400000010ff */
[----:B------:R-:W-:Y:S01]  /*9270*/  FADD.FTZ R15, R141, R120 ;  /* 0x000000788d0f7221 */ /* 0x000fe20000010000 */
[----:B------:R-:W-:Y:S01]  /*9280*/  FADD.FTZ R13, R187, R10 ;  /* 0x0000000abb0d7221 */ /* 0x000fe20000010000 */
[----:B------:R-:W-:Y:S02]  /*9290*/  F2FP.BF16.F32.PACK_AB R191, R12, R191 ;  /* 0x000000bf0cbf723e */ /* 0x000fe400000010ff */
[----:B------:R-:W-:Y:S01]  /*92a0*/  FADD.FTZ R10, R180, R15 ;  /* 0x0000000fb40a7221 */ /* 0x000fe20000010000 */
[----:B---3--:R-:W-:Y:S01]  /*92b0*/  FADD.FTZ R13, R122, R13 ;  /* 0x0000000d7a0d7221 */ /* 0x008fe20000010000 */
[----:B------:R-:W-:Y:S01]  /*92c0*/  F2FP.BF16.F32.PACK_AB R184, R137, R184 ;  /* 0x000000b889b8723e */ /* 0x000fe200000010ff */
[----:B------:R-:W-:-:S02]  /*92d0*/  IMAD.MOV.U32 R15, RZ, RZ, R4 ;  /* 0x000000ffff0f7224 */ /* 0x000fc400078e0004 */
[----:B----4-:R-:W-:Y:S01]  /*92e0*/  FADD.FTZ R7, R129, R10 ;  /* 0x0000000a81077221 */ /* 0x010fe20000010000 */
[----:B------:R-:W-:Y:S01]  /*92f0*/  FADD.FTZ R13, R130, R13 ;  /* 0x0000000d820d7221 */ /* 0x000fe20000010000 */
[----:B------:R-:W-:Y:S01]  /*9300*/  F2FP.BF16.F32.PACK_AB R186, R141, R186 ;  /* 0x000000ba8dba723e */ /* 0x000fe200000010ff */
[----:B------:R-:W-:Y:S02]  /*9310*/  IMAD.MOV.U32 R10, RZ, RZ, R3 ;  /* 0x000000ffff0a7224 */ /* 0x000fe400078e0003 */
[----:B------:R-:W-:Y:S01]  /*9320*/  FADD.FTZ R6, R182, R7 ;  /* 0x00000007b6067221 */ /* 0x000fe20000010000 */
[----:B------:R-:W-:Y:S01]  /*9330*/  FADD.FTZ R13, R131, R13 ;  /* 0x0000000d830d7221 */ /* 0x000fe20000010000 */
        /* <DEDUP_REMOVED lines=8> */
[----:B--2---:R-:W-:Y:S01]  /*93c0*/  FADD.FTZ R13, R124, R13 ;  /* 0x0000000d7c0d7221 */ /* 0x004fe20000010000 */
[C---:B------:R-:W-:Y:S02]  /*93d0*/  F2FP.BF16.F32.PACK_AB R177, R123.reuse, R124 ;  /* 0x0000007c7bb1723e */ /* 0x040fe400000010ff */
[----:B------:R-:W-:Y:S01]  /*93e0*/  FADD.FTZ R6, R20, R7 ;  /* 0x0000000714067221 */ /* 0x000fe20000010000 */
[----:B------:R-:W-:-:S03]  /*93f0*/  FADD.FTZ R13, R123, R13 ;  /* 0x0000000d7b0d7221 */ /* 0x000fc60000010000 */
[----:B------:R-:W-:Y:S01]  /*9400*/  FADD.FTZ R7, R125, R6 ;  /* 0x000000067d077221 */ /* 0x000fe20000010000 */
[----:B------:R-:W-:-:S04]  /*9410*/  FADD.FTZ R13, R126, R13 ;  /* 0x0000000d7e0d7221 */ /* 0x000fc80000010000 */
[----:B------:R-:W-:Y:S01]  /*9420*/  FADD.FTZ R6, R127, R13 ;  /* 0x0000000d7f067221 */ /* 0x000fe20000010000 */
[----:B------:R-:W-:Y:S01]  /*9430*/  IMAD.MOV.U32 R13, RZ, RZ, R17 ;  /* 0x000000ffff0d7224 */ /* 0x000fe200078e0011 */
[----:B------:R-:W-:Y:S06]  /*9440*/  @P2 BRA `(.L_x_3124) ;  /* 0xffffffc400382947 */ /* 0x000fec000383ffff */
.L_x_3115:
        /* <DEDUP_REMOVED lines=99> */
.L_x_3125:
[----:B------:R-:W-:Y:S01]  /*9a80*/  IMAD R11, R16, 0x8, R5 ;  /* 0x00000008100b7824 */ /* 0x000fe200078e0205 */
[----:B------:R-:W-:-:S04]  /*9a90*/  SHF.L.U32 R2, R17, 0x1f, RZ ;  /* 0x0000001f11027819 */ /* 0x000fc800000006ff */
[----:B------:R0:W1:Y:S01]  /*9aa0*/  SYNCS.PHASECHK.TRANS64.TRYWAIT P2, [R11+URZ+0x36850], R2 ;  /* 0x036850020b0075a7 */ /* 0x000062000804017f */
[----:B------:R-:W-:Y:S05]  /*9ab0*/  @!P0 BRA `(.L_x_3126) ;  /* 0x0000000000048947 */ /* 0x000fea0003800000 */
[----:B------:R-:W-:Y:S01]  /*9ac0*/  BPT.TRAP 0x1 ;  /* 0x000000040000795c */ /* 0x000fe20000300000 */
.L_x_3126:
[----:B-1----:R-:W-:Y:S05]  /*9ad0*/  @P2 BRA `(.L_x_3127) ;  /* 0x0000000000082947 */ /* 0x002fea0003800000 */
[----:B------:R-:W1:Y:S02]  /*9ae0*/  SYNCS.PHASECHK.TRANS64.TRYWAIT P0, [R11+URZ+0x36850], R2 ;  /* 0x036850020b0075a7 */ /* 0x000e64000800017f */
[----:B-1----:R-:W-:Y:S05]  /*9af0*/  @!P0 BRA `(.L_x_3128) ;  /* 0x0000007c00908947 */ /* 0x002fea0003800000 */
.L_x_3127:
        /* <DEDUP_REMOVED lines=11> */
[----:B------:R-:W-:Y:S01]  /*9bb0*/  IMAD.MOV.U32 R20, RZ, RZ, -0x800000 ;  /* 0xff800000ff147424 */ /* 0x000fe200078e00ff */
[----:B------:R-:W-:Y:S01]  /*9bc0*/  @!P1 PRMT R10, RZ, 0x654, R10 ;  /* 0x00000654ff0a9816 */ /* 0x000fe2000000000a */
[----:B------:R-:W-:Y:S01]  /*9bd0*/  VIADD R208, R208, 0x1 ;  /* 0x00000001d0d07836 */ /* 0x000fe20000000000 */
[----:B------:R-:W-:-:S05]  /*9be0*/  LOP3.LUT R5, R5, 0x3800000, RZ, 0xfc, !PT ;  /* 0x0380000005057812 */ /* 0x000fca00078efcff */
[C---:B------:R-:W-:Y:S02]  /*9bf0*/  IMAD R8, R16.reuse, 0xa80, R5 ;  /* 0x00000a8010087824 */ /* 0x040fe400078e0205 */
[----:B------:R-:W1:Y:S01]  /*9c00*/  SHFL.BFLY PT, R5, R6, 0x2, 0x1f ;  /* 0x0c401f0006057f89 */ /* 0x000e6200000e0000 */
[----:B------:R-:W-:Y:S02]  /*9c10*/  VIADD R16, R16, 0x1 ;  /* 0x0000000110107836 */ /* 0x000fe40000000000 */
[C---:B------:R-:W-:Y:S01]  /*9c20*/  R2UR UR6, R8.reuse ;  /* 0x00000000080672ca */ /* 0x040fe200000e0000 */
[----:B------:R-:W-:Y:S02]  /*9c30*/  VIADD R12, R8, 0x80 ;  /* 0x00000080080c7836 */ /* 0x000fe40000000000 */
[----:B------:R-:W-:Y:S01]  /*9c40*/  ISETP.NE.AND P2, PT, R16, 0x2, PT ;  /* 0x000000021000780c */ /* 0x000fe20003f45270 */
[----:B0-----:R-:W-:-:S03]  /*9c50*/  FADD.FTZ R2, R2, R7 ;  /* 0x0000000702027221 */ /* 0x001fc60000010000 */
[----:B------:R-:W-:-:S06]  /*9c60*/  SEL R16, R16, RZ, P2 ;  /* 0x000000ff10107207 */ /* 0x000fcc0001000000 */
[----:B------:R-:W-:Y:S01]  /*9c70*/  HGMMA.64x192x16.F32.BF16 R24, R200, gdesc[UR4].tnspB, R24, gsb0 ;  /* 0x42e00004c8187df0 */ /* 0x000fe20008001818 */
[----:B------:R-:W-:Y:S01]  /*9c80*/  R2UR UR6, R12 ;  /* 0x000000000c0672ca */ /* 0x000fe200000e0000 */
[----:B------:R-:W-:Y:S01]  /*9c90*/  VIADD R12, R8, 0x100 ;  /* 0x00000100080c7836 */ /* 0x000fe20000000000 */
[----:B------:R-:W-:Y:S01]  /*9ca0*/  R2UR UR7, R13 ;  /* 0x000000000d0772ca */ /* 0x000fe200000e0000 */
[----:B------:R-:W-:Y:S01]  /*9cb0*/  IMAD.MOV.U32 R13, RZ, RZ, 0x40000040 ;  /* 0x40000040ff0d7424 */ /* 0x000fe200078e00ff */
[----:B------:R-:W-:Y:S02]  /*9cc0*/  WARPGROUP.DEPBAR.LE gsb0, 0x0 ;  /* 0x00008000000079c5 */ /* 0x000fe40000010000 */
[----:B------:R-:W-:-:S13]  /*9cd0*/  WARPGROUP.ARRIVE ;  /* 0x00000000000079c5 */ /* 0x000fda0000000000 */
        /* <DEDUP_REMOVED lines=16> */
[C---:B------:R-:W-:Y:S01]  /*9de0*/  VIADD R12, R8.reuse, 0x280 ;  /* 0x00000280080c7836 */ /* 0x040fe20000000000 */
[----:B------:R-:W-:Y:S01]  /*9df0*/  R2UR UR7, R13 ;  /* 0x000000000d0772ca */ /* 0x000fe200000e0000 */
[----:B------:R-:W-:Y:S01]  /*9e00*/  VIADD R8, R8, 0x300 ;  /* 0x0000030008087836 */ /* 0x000fe20000000000 */
[----:B------:R-:W-:Y:S01]  /*9e10*/  MOV R13, 0x40000040 ;  /* 0x40000040000d7802 */ /* 0x000fe20000000f00 */
[----:B------:R-:W-:Y:S02]  /*9e20*/  WARPGROUP.DEPBAR.LE gsb0, 0x0 ;  /* 0x00008000000079c5 */ /* 0x000fe40000010000 */
[----:B------:R-:W-:-:S12]  /*9e30*/  WARPGROUP.ARRIVE ;  /* 0x00000000000079c5 */ /* 0x000fd80000000000 */
[----:B------:R-:W-:Y:S01]  /*9e40*/  HGMMA.64x192x16.F32.BF16 R24, R184, gdesc[UR4].tnspB, R24, gsb0 ;  /* 0x42e00004b8187df0 */ /* 0x000fe20008001818 */
[----:B------:R-:W-:Y:S02]  /*9e50*/  R2UR UR6, R12 ;  /* 0x000000000c0672ca */ /* 0x000fe400000e0000 */
[----:B------:R-:W-:Y:S01]  /*9e60*/  R2UR UR7, R13 ;  /* 0x000000000d0772ca */ /* 0x000fe200000e0000 */
[----:B------:R-:W-:Y:S02]  /*9e70*/  WARPGROUP.DEPBAR.LE gsb0, 0x0 ;  /* 0x00008000000079c5 */ /* 0x000fe40000010000 */
[----:B------:R-:W-:-:S14]  /*9e80*/  WARPGROUP.ARRIVE ;  /* 0x00000000000079c5 */ /* 0x000fdc0000000000 */
[----:B------:R-:W-:Y:S01]  /*9e90*/  HGMMA.64x192x16.F32.BF16 R24, R180, gdesc[UR4].tnspB, R24, gsb0 ;  /* 0x42e00004b4187df0 */ /* 0x000fe20008001818 */
[----:B------:R-:W-:Y:S01]  /*9ea0*/  R2UR UR6, R8 ;  /* 0x00000000080672ca */ /* 0x000fe200000e0000 */
[----:B-1----:R-:W-:Y:S01]  /*9eb0*/  FADD.FTZ R8, R5, R6 ;  /* 0x0000000605087221 */ /* 0x002fe20000010000 */
[----:B------:R-:W-:Y:S01]  /*9ec0*/  R2UR UR7, R9 ;  /* 0x00000000090772ca */ /* 0x000fe200000e0000 */
[----:B------:R-:W0:Y:S04]  /*9ed0*/  SHFL.BFLY PT, R5, R2, 0x1, 0x1f ;  /* 0x0c201f0002057f89 */ /* 0x000e2800000e0000 */
[----:B------:R-:W1:Y:S01]  /*9ee0*/  SHFL.BFLY PT, R9, R8, 0x1, 0x1f ;  /* 0x0c201f0008097f89 */ /* 0x000e6200000e0000 */
[----:B0-----:R-:W-:Y:S01]  /*9ef0*/  FADD.FTZ R12, R2, R5 ;  /* 0x00000005020c7221 */ /* 0x001fe20000010000 */
[----:B------:R-:W-:Y:S01]  /*9f00*/  IMAD.MOV.U32 R5, RZ, RZ, RZ ;  /* 0x000000ffff057224 */ /* 0x000fe200078e00ff */
[----:B------:R-:W-:Y:S01]  /*9f10*/  SEL R2, RZ, 0x1, P2 ;  /* 0x00000001ff027807 */ /* 0x000fe20001000000 */
[----:B-1----:R-:W-:-:S02]  /*9f20*/  FADD.FTZ R13, R8, R9 ;  /* 0x00000009080d7221 */ /* 0x002fc40000010000 */
[----:B------:R-:W-:Y:S01]  /*9f30*/  FSETP.NE.FTZ.AND P0, PT, R12, RZ, PT ;  /* 0x000000ff0c00720b */ /* 0x000fe20003f15000 */
[----:B------:R-:W-:Y:S01]  /*9f40*/  IMAD.MOV.U32 R8, RZ, RZ, RZ ;  /* 0x000000ffff087224 */ /* 0x000fe200078e00ff */
[----:B------:R-:W-:Y:S01]  /*9f50*/  LOP3.LUT R17, R17, R2, RZ, 0x3c, !PT ;  /* 0x0000000211117212 */ /* 0x000fe200078e3cff */
[----:B------:R-:W-:Y:S01]  /*9f60*/  IMAD.MOV.U32 R2, RZ, RZ, -0x800000 ;  /* 0xff800000ff027424 */ /* 0x000fe200078e00ff */
[----:B------:R-:W-:-:S09]  /*9f70*/  FSETP.NE.FTZ.AND P3, PT, R13, RZ, PT ;  /* 0x000000ff0d00720b */ /* 0x000fd20003f75000 */
[----:B------:R-:W0:Y:S01]  /*9f80*/  @P0 MUFU.LG2 R9, R12 ;  /* 0x0000000c00090308 */ /* 0x000e220000000c00 */
[----:B------:R-:W-:-:S03]  /*9f90*/  @P0 FMUL.FTZ R7, R0, 0.69314718246459960938 ;  /* 0x3f31721800070820 */ /* 0x000fc60000410000 */
[----:B------:R-:W-:-:S04]  /*9fa0*/  @P3 FMUL.FTZ R11, R0, 0.69314718246459960938 ;  /* 0x3f317218000b3820 */ /* 0x000fc80000410000 */
[----:B------:R-:W1:Y:S08]  /*9fb0*/  @P3 MUFU.LG2 R6, R13 ;  /* 0x0000000d00063308 */ /* 0x000e700000000c00 */
[----:B------:R-:W2:Y:S01]  /*9fc0*/  @P3 MUFU.RCP R8, R13 ;  /* 0x0000000d00083308 */ /* 0x000ea20000001000 */
[----:B0-----:R-:W-:-:S04]  /*9fd0*/  @P0 FMUL.FTZ R0, R9, 0.69314718246459960938 ;  /* 0x3f31721809000820 */ /* 0x001fc80000410000 */
[----:B------:R-:W-:-:S03]  /*9fe0*/  @P0 FFMA.FTZ R20, R7, R4, R0 ;  /* 0x0000000407140223 */ /* 0x000fc60000010000 */
[----:B------:R-:W0:Y:S01]  /*9ff0*/  @P0 MUFU.RCP R5, R12 ;  /* 0x0000000c00050308 */ /* 0x000e220000001000 */
[----:B-1----:R-:W-:Y:S01]  /*a000*/  @P3 FMUL.FTZ R6, R6, 0.69314718246459960938 ;  /* 0x3f31721806063820 */ /* 0x002fe20000410000 */
[----:B------:R-:W-:-:S03]  /*a010*/  PLOP3.LUT P0, PT, PT, PT, PT, 0x8, 0x0 ;  /* 0x000000000000781c */ /* 0x000fc60003f0e170 */
[----:B------:R-:W-:Y:S01]  /*a020*/  @P3 FFMA.FTZ R2, R11, R3, R6 ;  /* 0x000000030b023223 */ /* 0x000fe20000010006 */
[----:B------:R-:W-:Y:S02]  /*a030*/  WARPGROUP.DEPBAR.LE gsb0, 0x0 ;  /* 0x00008000000079c5 */ /* 0x000fe40000010000 */
[----:B------:R-:W-:-:S06]  /*a040*/  WARPGROUP.ARRIVE ;  /* 0x00000000000079c5 */ /* 0x000fcc0000000000 */
[----:B------:R-:W-:Y:S03]  /*a050*/  HGMMA.64x192x16.F32.BF16 R24, R176, gdesc[UR4].tnspB, R24, gsb0 ;  /* 0x42e00004b0187df0 */ /* 0x000fe60008001818 */
[----:B------:R-:W-:Y:S02]  /*a060*/  WARPGROUP.DEPBAR.LE gsb0, 0x0 ;  /* 0x00008000000079c5 */ /* 0x000fe40000010000 */
[----:B------:R1:W-:Y:S01]  /*a070*/  @!P1 SYNCS.ARRIVE.TRANS64.RED.A1T0 RZ, [R10+URZ], RZ ;  /* 0x000000ff0aff99a7 */ /* 0x0003e2000810043f */
[-C--:B--2---:R-:W-:Y:S01]  /*a080*/  FMUL.FTZ R131, R47, R8.reuse ;  /* 0x000000082f837220 */ /* 0x084fe20000410000 */
        /* <DEDUP_REMOVED lines=94> */
[----:B-1----:R-:W-:-:S07]  /*a670*/  FMUL.FTZ R119, R119, R8 ;  /* 0x0000000877777220 */ /* 0x002fce0000410000 */
.L_x_3107:
[----:B------:R-:W0:Y:S01]  /*a680*/  S2R R5, SR_CgaCtaId ;  /* 0x0000000000057919 */ /* 0x000e220000008800 */
[----:B------:R-:W-:Y:S01]  /*a690*/  MOV R42, 0x400 ;  /* 0x00000400002a7802 */ /* 0x000fe20000000f00 */
[----:B------:R-:W-:Y:S01]  /*a6a0*/  BSSY B0, `(.L_x_3129) ;  /* 0x0000234000007945 */ /* 0x000fe20003800000 */
[----:B------:R-:W-:Y:S02]  /*a6b0*/  BAR.SYNC.DEFER_BLOCKING 0x5, 0x120 ;  /* 0x0144800000007b1d */ /* 0x000fe40000010000 */
[----:B0-----:R-:W-:-:S05]  /*a6c0*/  LEA R42, R5, R42, 0x18 ;  /* 0x0000002a052a7211 */ /* 0x001fca00078ec0ff */
[----:B------:R0:W1:Y:S01]  /*a6d0*/  LDS.128 R100, [R42+0x368d0] ;  /* 0x0368d0002a647984 */ /* 0x0000620000000c00 */
[----:B------:R-:W-:Y:S06]  /*a6e0*/  BAR.ARV 0x4, 0x120 ;  /* 0x0104800000007b1d */ /* 0x000fec0000002000 */
[----:B------:R-:W-:Y:S05]  /*a6f0*/  @P0 BRA `(.L_x_3130) ;  /* 0x0000001800080947 */ /* 0x000fea0003800000 */
[----:B------:R-:W2:Y:S01]  /*a700*/  S2R R5, SR_SWINHI ;  /* 0x0000000000057919 */ /* 0x000ea20000002f00 */
[----:B------:R-:W-:Y:S01]  /*a710*/  F2FP.BF16.F32.PACK_AB R6, R7, R6 ;  /* 0x000000060706723e */ /* 0x000fe200000010ff */
[----:B------:R-:W-:Y:S01]  /*a720*/  ULDC.64 UR4, c[0x0][0xbe0] ;  /* 0x0002f80000047ab9 */ /* 0x000fe20000000a00 */
        /* <DEDUP_REMOVED lines=16> */
[----:B--2---:R-:W-:-:S02]  /*a830*/  MOV R33, R5 ;  /* 0x0000000500217202 */ /* 0x004fc40000000f00 */
[----:B------:R-:W-:Y:S02]  /*a840*/  F2FP.BF16.F32.PACK_AB R114, R117, R116 ;  /* 0x000000747572723e */ /* 0x000fe400000010ff */
[----:B------:R-:W-:Y:S01]  /*a850*/  F2FP.BF16.F32.PACK_AB R115, R119, R118 ;  /* 0x000000767773723e */ /* 0x000fe200000010ff */
[----:B------:R-:W-:-:S03]  /*a860*/  IMAD.WIDE R4, R213, 0x2, R32 ;  /* 0x00000002d5047825 */ /* 0x000fc600078e0220 */
[C---:B------:R-:W-:Y:S02]  /*a870*/  IADD3 R55, P2, R4.reuse, 0x20, RZ ;  /* 0x0000002004377810 */ /* 0x040fe40007f5e0ff */
[C---:B------:R-:W-:Y:S02]  /*a880*/  IADD3 R139, P6, R4.reuse, 0x60, RZ ;  /* 0x00000060048b7810 */ /* 0x040fe40007fde0ff */
[C---:B------:R-:W-:Y:S01]  /*a890*/  LOP3.LUT R25, R4.reuse, 0x380, RZ, 0xc0, !PT ;  /* 0x0000038004197812 */ /* 0x040fe200078ec0ff */
[--C-:B------:R-:W-:Y:S01]  /*a8a0*/  IMAD.X R9, RZ, RZ, R5.reuse, P2 ;  /* 0x000000ffff097224 */ /* 0x100fe200010e0605 */
[C---:B------:R-:W-:Y:S01]  /*a8b0*/  IADD3 R95, P1, R4.reuse, 0x40, RZ ;  /* 0x00000040045f7810 */ /* 0x040fe20007f3e0ff */
[--C-:B------:R-:W-:Y:S01]  /*a8c0*/  IMAD.X R13, RZ, RZ, R5.reuse, P6 ;  /* 0x000000ffff0d7224 */ /* 0x100fe200030e0605 */
[----:B------:R-:W-:Y:S02]  /*a8d0*/  IADD3 R141, P5, R4, 0x4000, RZ ;  /* 0x00004000048d7810 */ /* 0x000fe40007fbe0ff */
[----:B------:R-:W-:Y:S01]  /*a8e0*/  LOP3.LUT R8, R55, 0x380, RZ, 0xc0, !PT ;  /* 0x0000038037087812 */ /* 0x000fe200078ec0ff */
[--C-:B------:R-:W-:Y:S01]  /*a8f0*/  IMAD.X R11, RZ, RZ, R5.reuse, P1 ;  /* 0x000000ffff0b7224 */ /* 0x100fe200008e0605 */
[----:B------:R-:W-:Y:S01]  /*a900*/  LOP3.LUT R12, R139, 0x380, RZ, 0xc0, !PT ;  /* 0x000003808b0c7812 */ /* 0x000fe200078ec0ff */
[----:B------:R-:W-:Y:S01]  /*a910*/  IMAD.X R15, RZ, RZ, R5, P5 ;  /* 0x000000ffff0f7224 */ /* 0x000fe200028e0605 */
[----:B------:R-:W-:-:S02]  /*a920*/  SHF.R.U64 R25, R25, 0x3, RZ ;  /* 0x0000000319197819 */ /* 0x000fc400000012ff */
[C---:B------:R-:W-:Y:S02]  /*a930*/  IADD3 R143, P0, R4.reuse, 0x4020, RZ ;  /* 0x00004020048f7810 */ /* 0x040fe40007f1e0ff */
[C---:B------:R-:W-:Y:S02]  /*a940*/  IADD3 R145, P4, R4.reuse, 0x4040, RZ ;  /* 0x0000404004917810 */ /* 0x040fe40007f9e0ff */
[C---:B------:R-:W-:Y:S01]  /*a950*/  IADD3 R147, P3, R4.reuse, 0x4060, RZ ;  /* 0x0000406004937810 */ /* 0x040fe20007f7e0ff */
[--C-:B------:R-:W-:Y:S01]  /*a960*/  IMAD.X R27, RZ, RZ, R5.reuse, P0 ;  /* 0x000000ffff1b7224 */ /* 0x100fe200000e0605 */
[C---:B------:R-:W-:Y:S01]  /*a970*/  IADD3 R149, P2, R4.reuse, 0x8000, RZ ;  /* 0x0000800004957810 */ /* 0x040fe20007f5e0ff */
[--C-:B------:R-:W-:Y:S01]  /*a980*/  IMAD.X R29, RZ, RZ, R5.reuse, P4 ;  /* 0x000000ffff1d7224 */ /* 0x100fe200020e0605 */
[C---:B------:R-:W-:Y:S01]  /*a990*/  IADD3 R151, P1, R4.reuse, 0x8020, RZ ;  /* 0x0000802004977810 */ /* 0x040fe20007f3e0ff */
[----:B------:R-:W-:Y:S01]  /*a9a0*/  IMAD.X R31, RZ, RZ, R5, P3 ;  /* 0x000000ffff1f7224 */ /* 0x000fe200018e0605 */
[----:B------:R-:W-:-:S02]  /*a9b0*/  IADD3 R153, P6, R4, 0x8040, RZ ;  /* 0x0000804004997810 */ /* 0x000fc40007fde0ff */
[----:B------:R-:W-:Y:S01]  /*a9c0*/  IADD3 R82, P5, R4, 0x8060, RZ ;  /* 0x0000806004527810 */ /* 0x000fe20007fbe0ff */
[--C-:B------:R-:W-:Y:S01]  /*a9d0*/  IMAD.X R37, RZ, RZ, R5.reuse, P1 ;  /* 0x000000ffff257224 */ /* 0x100fe200008e0605 */
[----:B------:R-:W-:Y:S01]  /*a9e0*/  SHF.R.U64 R8, R8, 0x3, RZ ;  /* 0x0000000308087819 */ /* 0x000fe200000012ff */
[--C-:B------:R-:W-:Y:S01]  /*a9f0*/  IMAD.X R39, RZ, RZ, R5.reuse, P6 ;  /* 0x000000ffff277224 */ /* 0x100fe200030e0605 */
[----:B------:R-:W-:Y:S02]  /*aa00*/  SHF.R.U64 R12, R12, 0x3, RZ ;  /* 0x000000030c0c7819 */ /* 0x000fe400000012ff */
[----:B------:R-:W-:Y:S01]  /*aa10*/  LOP3.LUT R4, R25, R4, RZ, 0x3c, !PT ;  /* 0x0000000419047212 */ /* 0x000fe200078e3cff */
[----:B------:R-:W-:Y:S01]  /*aa20*/  IMAD.X R25, RZ, RZ, R5, P5 ;  /* 0x000000ffff197224 */ /* 0x000fe200028e0605 */
[----:B------:R-:W-:Y:S02]  /*aa30*/  LOP3.LUT R8, R8, R55, RZ, 0x3c, !PT ;  /* 0x0000003708087212 */ /* 0x000fe400078e3cff */
[----:B------:R-:W-:-:S02]  /*aa40*/  LOP3.LUT R12, R12, R139, RZ, 0x3c, !PT ;  /* 0x0000008b0c0c7212 */ /* 0x000fc400078e3cff */
[----:B------:R-:W-:Y:S02]  /*aa50*/  MOV R139, R4 ;  /* 0x00000004008b7202 */ /* 0x000fe40000000f00 */
[----:B------:R-:W-:Y:S02]  /*aa60*/  LOP3.LUT R10, R95, 0x380, RZ, 0xc0, !PT ;  /* 0x000003805f0a7812 */ /* 0x000fe400078ec0ff */
[----:B------:R-:W-:Y:S02]  /*aa70*/  F2FP.BF16.F32.PACK_AB R4, R121, R24 ;  /* 0x000000187904723e */ /* 0x000fe400000010ff */
[----:B------:R-:W-:Y:S02]  /*aa80*/  LOP3.LUT R14, R141, 0x380, RZ, 0xc0, !PT ;  /* 0x000003808d0e7812 */ /* 0x000fe400078ec0ff */
[----:B------:R-:W-:Y:S02]  /*aa90*/  LOP3.LUT R24, R151, 0x380, RZ, 0xc0, !PT ;  /* 0x0000038097187812 */ /* 0x000fe400078ec0ff */
[----:B------:R-:W-:-:S02]  /*aaa0*/  LOP3.LUT R26, R143, 0x380, RZ, 0xc0, !PT ;  /* 0x000003808f1a7812 */ /* 0x000fc400078ec0ff */
[----:B------:R-:W-:Y:S02]  /*aab0*/  LOP3.LUT R55, R82, 0x380, RZ, 0xc0, !PT ;  /* 0x0000038052377812 */ /* 0x000fe400078ec0ff */
[----:B------:R-:W-:Y:S02]  /*aac0*/  MOV R121, R8 ;  /* 0x0000000800797202 */ /* 0x000fe40000000f00 */
[----:B------:R-:W-:Y:S02]  /*aad0*/  LOP3.LUT R28, R145, 0x380, RZ, 0xc0, !PT ;  /* 0x00000380911c7812 */ /* 0x000fe400078ec0ff */
[----:B------:R-:W-:Y:S02]  /*aae0*/  LOP3.LUT R30, R147, 0x380, RZ, 0xc0, !PT ;  /* 0x00000380931e7812 */ /* 0x000fe400078ec0ff */
[----:B------:R-:W-:Y:S02]  /*aaf0*/  F2FP.BF16.F32.PACK_AB R8, R41, R40 ;  /* 0x000000282908723e */ /* 0x000fe400000010ff */
[----:B------:R-:W-:Y:S01]  /*ab00*/  IADD3.X R35, RZ, R5, RZ, P2, !PT ;  /* 0x00000005ff237210 */ /* 0x000fe200017fe4ff */
[----:B------:R-:W2:Y:S01]  /*ab10*/  LDC.64 R40, c[0x0][0xbd8] ;  /* 0x0002f600ff287b82 */ /* 0x000ea20000000a00 */
[----:B------:R-:W-:-:S02]  /*ab20*/  SHF.R.U64 R10, R10, 0x3, RZ ;  /* 0x000000030a0a7819 */ /* 0x000fc400000012ff */
[----:B------:R-:W-:Y:S02]  /*ab30*/  SHF.R.U64 R14, R14, 0x3, RZ ;  /* 0x000000030e0e7819 */ /* 0x000fe400000012ff */
[----:B------:R-:W-:-:S03]  /*ab40*/  F2FP.BF16.F32.PACK_AB R5, R137, R138 ;  /* 0x0000008a8905723e */ /* 0x000fc600000010ff */
[----:B------:R-:W-:Y:S01]  /*ab50*/  BAR.SYNC.DEFER_BLOCKING 0x1, 0x100 ;  /* 0x0044000000007b1d */ /* 0x000fe20000010000 */
[----:B------:R-:W-:Y:S02]  /*ab60*/  SHF.R.U64 R24, R24, 0x3, RZ ;  /* 0x0000000318187819 */ /* 0x000fe400000012ff */
[----:B------:R-:W-:Y:S02]  /*ab70*/  SHF.R.U64 R26, R26, 0x3, RZ ;  /* 0x000000031a1a7819 */ /* 0x000fe400000012ff */
[----:B------:R-:W-:Y:S02]  /*ab80*/  SHF.R.U64 R55, R55, 0x3, RZ ;  /* 0x0000000337377819 */ /* 0x000fe400000012ff */
[----:B------:R-:W-:Y:S02]  /*ab90*/  SHF.R.U64 R28, R28, 0x3, RZ ;  /* 0x000000031c1c7819 */ /* 0x000fe400000012ff */
[----:B------:R-:W-:Y:S02]  /*aba0*/  SHF.R.U64 R30, R30, 0x3, RZ ;  /* 0x000000031e1e7819 */ /* 0x000fe400000012ff */
[----:B------:R-:W-:-:S02]  /*abb0*/  LOP3.LUT R10, R10, R95, RZ, 0x3c, !PT ;  /* 0x0000005f0a0a7212 */ /* 0x000fc400078e3cff */
[----:B------:R-:W-:Y:S02]  /*abc0*/  LOP3.LUT R14, R14, R141, RZ, 0x3c, !PT ;  /* 0x0000008d0e0e7212 */ /* 0x000fe400078e3cff */
[----:B------:R-:W-:Y:S02]  /*abd0*/  LOP3.LUT R36, R24, R151, RZ, 0x3c, !PT ;  /* 0x0000009718247212 */ /* 0x000fe400078e3cff */
[----:B------:R-:W-:Y:S02]  /*abe0*/  LOP3.LUT R26, R26, R143, RZ, 0x3c, !PT ;  /* 0x0000008f1a1a7212 */ /* 0x000fe400078e3cff */
[----:B------:R-:W-:Y:S02]  /*abf0*/  LOP3.LUT R24, R55, R82, RZ, 0x3c, !PT ;  /* 0x0000005237187212 */ /* 0x000fe400078e3cff */
[----:B------:R-:W-:Y:S02]  /*ac00*/  LOP3.LUT R28, R28, R145, RZ, 0x3c, !PT ;  /* 0x000000911c1c7212 */ /* 0x000fe400078e3cff */
[----:B------:R-:W-:Y:S01]  /*ac10*/  LOP3.LUT R30, R30, R147, RZ, 0x3c, !PT ;  /* 0x000000931e1e7212 */ /* 0x000fe200078e3cff */
[----:B------:R3:W-:Y:S01]  /*ac20*/  STSM.16.M88.4 [R139], R4 ;  /* 0x000000048b007844 */ /* 0x0007e20000000200 */
[----:B------:R-:W-:-:S02]  /*ac30*/  MOV R120, R10 ;  /* 0x0000000a00787202 */ /* 0x000fc40000000f00 */
[----:B-1----:R-:W-:Y:S02]  /*ac40*/  MOV R100, R12 ;  /* 0x0000000c00647202 */ /* 0x002fe40000000f00 */
[----:B------:R-:W-:Y:S02]  /*ac50*/  MOV R95, R14 ;  /* 0x0000000e005f7202 */ /* 0x000fe40000000f00 */
[----:B------:R-:W-:Y:S02]  /*ac60*/  F2FP.BF16.F32.PACK_AB R9, R134, R127 ;  /* 0x0000007f8609723e */ /* 0x000fe400000010ff */
[----:B------:R-:W-:Y:S02]  /*ac70*/  F2FP.BF16.F32.PACK_AB R10, R45, R44 ;  /* 0x0000002c2d0a723e */ /* 0x000fe400000010ff */
[----:B------:R-:W-:Y:S02]  /*ac80*/  F2FP.BF16.F32.PACK_AB R11, R131, R126 ;  /* 0x0000007e830b723e */ /* 0x000fe400000010ff */
[----:B------:R-:W-:-:S02]  /*ac90*/  MOV R94, R26 ;  /* 0x0000001a005e7202 */ /* 0x000fc40000000f00 */
[----:B------:R-:W-:Y:S02]  /*aca0*/  F2FP.BF16.F32.PACK_AB R12, R49, R48 ;  /* 0x00000030310c723e */ /* 0x000fe400000010ff */
[----:B---3--:R-:W-:Y:S02]  /*acb0*/  F2FP.BF16.F32.PACK_AB R4, R122, R3 ;  /* 0x000000037a04723e */ /* 0x008fe400000010ff */
[----:B------:R-:W-:Y:S02]  /*acc0*/  F2FP.BF16.F32.PACK_AB R5, R136, R129 ;  /* 0x000000818805723e */ /* 0x000fe400000010ff */
[----:B------:R-:W-:Y:S02]  /*acd0*/  F2FP.BF16.F32.PACK_AB R6, R21, R0 ;  /* 0x000000001506723e */ /* 0x000fe400000010ff */
[----:B------:R-:W-:Y:S02]  /*ace0*/  F2FP.BF16.F32.PACK_AB R7, R133, R128 ;  /* 0x000000808507723e */ /* 0x000fe400000010ff */
[----:B------:R-:W-:-:S02]  /*acf0*/  F2FP.BF16.F32.PACK_AB R13, R130, R125 ;  /* 0x0000007d820d723e */ /* 0x000fc400000010ff */
[----:B------:R-:W-:Y:S01]  /*ad00*/  F2FP.BF16.F32.PACK_AB R14, R53, R52 ;  /* 0x00000034350e723e */ /* 0x000fe200000010ff */
[----:B------:R1:W-:Y:S01]  /*ad10*/  STSM.16.M88.4 [R121], R4 ;  /* 0x0000000479007844 */ /* 0x0003e20000000200 */
[----:B------:R-:W-:Y:S02]  /*ad20*/  F2FP.BF16.F32.PACK_AB R15, R132, R51 ;  /* 0x00000033840f723e */ /* 0x000fe400000010ff */
[----:B------:R-:W-:Y:S01]  /*ad30*/  MOV R0, R24 ;  /* 0x0000001800007202 */ /* 0x000fe20000000f00 */
[----:B------:R3:W-:Y:S01]  /*ad40*/  STSM.16.M88.4 [R120], R8 ;  /* 0x0000000878007844 */ /* 0x0007e20000000200 */
[----:B------:R-:W-:Y:S02]  /*ad50*/  LOP3.LUT R34, R149, 0x380, RZ, 0xc0, !PT ;  /* 0x0000038095227812 */ /* 0x000fe400078ec0ff */
[----:B------:R-:W-:Y:S01]  /*ad60*/  MOV R82, R28 ;  /* 0x0000001c00527202 */ /* 0x000fe20000000f00 */
[----:B------:R-:W-:Y:S01]  /*ad70*/  STSM.16.M88.4 [R100], R12 ;  /* 0x0000000c64007844 */ /* 0x000fe20000000200 */
[----:B------:R-:W-:-:S02]  /*ad80*/  MOV R55, R30 ;  /* 0x0000001e00377202 */ /* 0x000fc40000000f00 */
[----:B------:R-:W-:Y:S02]  /*ad90*/  F2FP.BF16.F32.PACK_AB R24, R57, R56 ;  /* 0x000000383918723e */ /* 0x000fe400000010ff */
        /* <DEDUP_REMOVED lines=8> */
[----:B------:R-:W-:Y:S02]  /*ae20*/  LOP3.LUT R38, R153, 0x380, RZ, 0xc0, !PT ;  /* 0x0000038099267812 */ /* 0x000fe400078ec0ff */
[----:B-1----:R-:W-:Y:S01]  /*ae30*/  F2FP.BF16.F32.PACK_AB R4, R73, R72 ;  /* 0x000000484904723e */ /* 0x002fe200000010ff */
[----:B------:R-:W-:Y:S01]  /*ae40*/  STSM.16.M88.4 [R94], R28 ;  /* 0x0000001c5e007844 */ /* 0x000fe20000000200 */
[----:B------:R-:W-:Y:S02]  /*ae50*/  F2FP.BF16.F32.PACK_AB R5, R75, R74 ;  /* 0x0000004a4b05723e */ /* 0x000fe400000010ff */
[----:B------:R-:W-:Y:S02]  /*ae60*/  F2FP.BF16.F32.PACK_AB R6, R77, R76 ;  /* 0x0000004c4d06723e */ /* 0x000fe400000010ff */
[----:B------:R-:W-:-:S02]  /*ae70*/  F2FP.BF16.F32.PACK_AB R7, R79, R78 ;  /* 0x0000004e4f07723e */ /* 0x000fc400000010ff */
[----:B------:R-:W-:Y:S02]  /*ae80*/  SHF.R.U64 R34, R34, 0x3, RZ ;  /* 0x0000000322227819 */ /* 0x000fe400000012ff */
[----:B------:R-:W-:Y:S01]  /*ae90*/  SHF.R.U64 R38, R38, 0x3, RZ ;  /* 0x0000000326267819 */ /* 0x000fe200000012ff */
[----:B------:R1:W-:Y:S01]  /*aea0*/  STSM.16.M88.4 [R82], R4 ;  /* 0x0000000452007844 */ /* 0x0003e20000000200 */
[----:B---3--:R-:W-:Y:S02]  /*aeb0*/  F2FP.BF16.F32.PACK_AB R8, R81, R80 ;  /* 0x000000505108723e */ /* 0x008fe400000010ff */
[----:B------:R-:W-:Y:S02]  /*aec0*/  F2FP.BF16.F32.PACK_AB R9, R83, R46 ;  /* 0x0000002e5309723e */ /* 0x000fe400000010ff */
[----:B------:R-:W-:Y:S02]  /*aed0*/  F2FP.BF16.F32.PACK_AB R10, R85, R84 ;  /* 0x00000054550a723e */ /* 0x000fe400000010ff */
[----:B------:R-:W-:-:S02]  /*aee0*/  F2FP.BF16.F32.PACK_AB R11, R87, R86 ;  /* 0x00000056570b723e */ /* 0x000fc400000010ff */
[----:B------:R-:W-:Y:S02]  /*aef0*/  LOP3.LUT R34, R34, R149, RZ, 0x3c, !PT ;  /* 0x0000009522227212 */ /* 0x000fe400078e3cff */
[----:B------:R-:W-:Y:S01]  /*af00*/  LOP3.LUT R38, R38, R153, RZ, 0x3c, !PT ;  /* 0x0000009926267212 */ /* 0x000fe200078e3cff */
[----:B------:R3:W-:Y:S01]  /*af10*/  STSM.16.M88.4 [R55], R8 ;  /* 0x0000000837007844 */ /* 0x0007e20000000200 */
[----:B------:R-:W-:Y:S02]  /*af20*/  MOV R34, R34 ;  /* 0x0000002200227202 */ /* 0x000fe40000000f00 */
[----:B------:R-:W-:Y:S01]  /*af30*/  MOV R36, R36 ;  /* 0x0000002400247202 */ /* 0x000fe20000000f00 */
[----:B-1----:R-:W-:Y:S01]  /*af40*/  IMAD.SHL.U32 R5, R204, 0x4, RZ ;  /* 0x00000004cc057824 */ /* 0x002fe200078e00ff */
[----:B------:R-:W-:Y:S01]  /*af50*/  MOV R38, R38 ;  /* 0x0000002600267202 */ /* 0x000fe20000000f00 */
[----:B------:R1:W-:Y:S01]  /*af60*/  STSM.16.M88.4 [R34], R88 ;  /* 0x0000005822007844 */ /* 0x0003e20000000200 */
[----:B--2---:R-:W-:-:S02]  /*af70*/  ISETP.NE.U32.AND P0, PT, R40, RZ, PT ;  /* 0x000000ff2800720c */ /* 0x004fc40003f05070 */
[----:B------:R-:W-:Y:S01]  /*af80*/  IADD3 R6, P1, R5, R40, RZ ;  /* 0x0000002805067210 */ /* 0x000fe20007f3e0ff */
[----:B------:R1:W-:Y:S01]  /*af90*/  STSM.16.M88.4 [R36], R96 ;  /* 0x0000006024007844 */ /* 0x0003e20000000200 */
[----:B------:R-:W2:Y:S01]  /*afa0*/  LDC R21, c[0x0][0xa88] ;  /* 0x0002a200ff157b82 */ /* 0x000ea20000000800 */
[----:B------:R-:W-:Y:S01]  /*afb0*/  ISETP.NE.AND.EX P0, PT, R41, RZ, PT, P0 ;  /* 0x000000ff2900720c */ /* 0x000fe20003f05300 */
[----:B------:R-:W-:Y:S01]  /*afc0*/  IMAD.MOV.U32 R40, RZ, RZ, RZ ;  /* 0x000000ffff287224 */ /* 0x000fe200078e00ff */
[----:B------:R1:W-:Y:S01]  /*afd0*/  STSM.16.M88.4 [R38], R104 ;  /* 0x0000006826007844 */ /* 0x0003e20000000200 */
[----:B---3--:R-:W-:-:S03]  /*afe0*/  SHF.L.U64.HI R8, R204, 0x2, R207 ;  /* 0x00000002cc087819 */ /* 0x008fc600000102cf */
[----:B------:R1:W-:Y:S02]  /*aff0*/  STSM.16.M88.4 [R0], R112 ;  /* 0x0000007000007844 */ /* 0x0003e40000000200 */
[----:B------:R-:W-:Y:S01]  /*b000*/  IMAD.X R7, R8, 0x1, R41, P1 ;  /* 0x0000000108077824 */ /* 0x000fe200008e0629 */
[----:B------:R-:W-:Y:S01]  /*b010*/  BAR.SYNC.DEFER_BLOCKING 0x1, 0x100 ;  /* 0x0044000000007b1d */ /* 0x000fe20000010000 */
[----:B------:R-:W-:-:S04]  /*b020*/  ISETP.NE.U32.AND P1, PT, RZ, UR4, PT ;  /* 0x00000004ff007c0c */ /* 0x000fc8000bf25070 */
[----:B------:R-:W-:-:S13]  /*b030*/  ISETP.NE.AND.EX P1, PT, RZ, UR5, PT, P1 ;  /* 0x00000005ff007c0c */ /* 0x000fda000bf25310 */
[----:B------:R-:W-:-:S04]  /*b040*/  @P1 IADD3 R4, P2, R5, UR4, RZ ;  /* 0x0000000405041c10 */ /* 0x000fc8000ff5e0ff */
[----:B------:R-:W-:Y:S01]  /*b050*/  @P1 IADD3.X R5, R8, UR5, RZ, P2, !PT ;  /* 0x0000000508051c10 */ /* 0x000fe200097fe4ff */
[----:B------:R1:W5:Y:S01]  /*b060*/  @P0 LDG.E R40, desc[UR60][R6.64] ;  /* 0x0000003c06280981 */ /* 0x000362000c1e1900 */
[----:B------:R-:W-:-:S03]  /*b070*/  IMAD R3, R22, 0x40, R18 ;  /* 0x0000004016037824 */ /* 0x000fc600078e0212 */
[----:B--2---:R1:W5:Y:S01]  /*b080*/  @P1 LDG.E R21, desc[UR60][R4.64] ;  /* 0x0000003c04151981 */ /* 0x004362000c1e1900 */
[----:B------:R-:W-:-:S03]  /*b090*/  IMAD.WIDE R32, R3, 0x2, R32 ;  /* 0x0000000203207825 */ /* 0x000fc600078e0220 */
[----:B------:R-:W-:-:S04]  /*b0a0*/  IADD3 R13, P4, R32, 0x1000, RZ ;  /* 0x00001000200d7810 */ /* 0x000fc80007f9e0ff */
[----:B------:R-:W-:Y:S01]  /*b0b0*/  LOP3.LUT R12, R13, 0x380, RZ, 0xc0, !PT ;  /* 0x000003800d0c7812 */ /* 0x000fe200078ec0ff */
[----:B------:R-:W-:Y:S08]  /*b0c0*/  @P1 BRA `(.L_x_3131) ;  /* 0x0000000000101947 */ /* 0x000ff00003800000 */
[----:B------:R-:W-:Y:S05]  /*b0d0*/  @!P0 BRA `(.L_x_3131) ;  /* 0x00000000000c8947 */ /* 0x000fea0003800000 */
[----:B-1----:R-:W2:Y:S04]  /*b0e0*/  LDG.E R0, desc[UR60][R6.64] ;  /* 0x0000003c06007981 */ /* 0x002ea8000c1e1900 */
[----:B-----5:R-:W2:Y:S02]  /*b0f0*/  LDG.E R21, desc[UR60][R6.64+0x4] ;  /* 0x0000043c06157981 */ /* 0x020ea4000c1e1900 */
[----:B--2---:R-:W-:-:S07]  /*b100*/  IMAD.IADD R21, R21, 0x1, -R0 ;  /* 0x0000000115157824 */ /* 0x004fce00078e0a00 */
.L_x_3131:
[----:B------:R-:W-:Y:S01]  /*b110*/  SHF.R.S32.HI R43, RZ, 0x1f, R205 ;  /* 0x0000001fff2b7819 */ /* 0x000fe200000114cd */
[----:B------:R-:W-:Y:S01]  /*b120*/  ULDC.64 UR4, c[0x0][0xb70] ;  /* 0x0002dc0000047ab9 */ /* 0x000fe20000000a00 */
[----:B-----5:R-:W-:Y:S01]  /*b130*/  SHF.R.S32.HI R41, RZ, 0x1f, R40 ;  /* 0x0000001fff297819 */ /* 0x020fe20000011428 */
[----:B------:R-:W-:Y:S01]  /*b140*/  IMAD R10, R206, 0x80, R212 ;  /* 0x00000080ce0a7824 */ /* 0x000fe200078e02d4 */
[----:B-1----:R-:W-:Y:S01]  /*b150*/  IADD3 R7, P6, R32, 0x3000, RZ ;  /* 0x0000300020077810 */ /* 0x002fe20007fde0ff */
[----:B------:R-:W-:Y:S01]  /*b160*/  IMAD R0, R43, UR4, RZ ;  /* 0x000000042b007c24 */ /* 0x000fe2000f8e02ff */
[----:B------:R-:W-:Y:S01]  /*b170*/  SEL R207, R207, RZ, !P0 ;  /* 0x000000ffcfcf7207 */ /* 0x000fe20004000000 */
[----:B------:R-:W-:Y:S01]  /*b180*/  IMAD.WIDE.U32 R4, R205, UR4, R40 ;  /* 0x00000004cd047c25 */ /* 0x000fe2000f8e0028 */
[----:B------:R-:W-:Y:S02]  /*b190*/  LOP3.LUT R6, R7, 0x380, RZ, 0xc0, !PT ;  /* 0x0000038007067812 */ /* 0x000fe400078ec0ff */
[----:B------:R-:W-:Y:S01]  /*b1a0*/  SEL R65, R204, RZ, !P0 ;  /* 0x000000ffcc417207 */ /* 0x000fe20004000000 */
[----:B------:R-:W-:Y:S01]  /*b1b0*/  IMAD R3, R205, UR5, R0 ;  /* 0x00000005cd037c24 */ /* 0x000fe2000f8e0200 */
[----:B------:R-:W-:Y:S01]  /*b1c0*/  ULDC.64 UR4, c[0x0][0xb78] ;  /* 0x0002de0000047ab9 */ /* 0x000fe20000000a00 */
[----:B------:R-:W-:Y:S01]  /*b1d0*/  SHF.R.U64 R6, R6, 0x3, RZ ;  /* 0x0000000306067819 */ /* 0x000fe200000012ff */
[----:B------:R-:W-:Y:S01]  /*b1e0*/  IMAD R0, R207, UR4, RZ ;  /* 0x00000004cf007c24 */ /* 0x000fe2000f8e02ff */
[C---:B------:R-:W-:Y:S01]  /*b1f0*/  IADD3 R57, P0, R32.reuse, 0x4000, RZ ;  /* 0x0000400020397810 */ /* 0x040fe20007f1e0ff */
[----:B------:R-:W-:Y:S01]  /*b200*/  IMAD.IADD R5, R5, 0x1, R3 ;  /* 0x0000000105057824 */ /* 0x000fe200078e0203 */
[----:B------:R-:W-:-:S02]  /*b210*/  IADD3 R9, P5, R32, 0x2000, RZ ;  /* 0x0000200020097810 */ /* 0x000fc40007fbe0ff */
[----:B------:R-:W-:Y:S01]  /*b220*/  LOP3.LUT R6, R6, R7, RZ, 0x3c, !PT ;  /* 0x0000000706067212 */ /* 0x000fe200078e3cff */
[C---:B------:R-:W-:Y:S01]  /*b230*/  IMAD.WIDE.U32 R4, R65.reuse, UR4, R4 ;  /* 0x0000000441047c25 */ /* 0x040fe2000f8e0004 */
[C---:B------:R-:W-:Y:S02]  /*b240*/  IADD3 R35, P2, R32.reuse, 0x6000, RZ ;  /* 0x0000600020237810 */ /* 0x040fe40007f5e0ff */
[----:B------:R-:W-:Y:S01]  /*b250*/  SHF.R.S32.HI R3, RZ, 0x1f, R10 ;  /* 0x0000001fff037819 */ /* 0x000fe2000001140a */
[----:B------:R-:W-:Y:S01]  /*b260*/  IMAD R7, R65, UR5, R0 ;  /* 0x0000000541077c24 */ /* 0x000fe2000f8e0200 */
[----:B------:R-:W-:Y:S01]  /*b270*/  IADD3 R45, P1, R32, 0x5000, RZ ;  /* 0x00005000202d7810 */ /* 0x000fe20007f3e0ff */
[----:B------:R-:W-:Y:S01]  /*b280*/  ULDC.64 UR4, c[0x0][0xb40] ;  /* 0x0002d00000047ab9 */ /* 0x000fe20000000a00 */
[----:B------:R-:W-:Y:S02]  /*b290*/  IADD3 R0, P3, R10, R4, RZ ;  /* 0x000000040a007210 */ /* 0x000fe40007f7e0ff */
[----:B------:R-:W-:-:S02]  /*b2a0*/  LOP3.LUT R56, R57, 0x380, RZ, 0xc0, !PT ;  /* 0x0000038039387812 */ /* 0x000fc400078ec0ff */
[----:B------:R-:W-:Y:S02]  /*b2b0*/  LOP3.LUT R8, R9, 0x380, RZ, 0xc0, !PT ;  /* 0x0000038009087812 */ /* 0x000fe400078ec0ff */
[----:B------:R-:W-:Y:S02]  /*b2c0*/  LOP3.LUT R34, R35, 0x380, RZ, 0xc0, !PT ;  /* 0x0000038023227812 */ /* 0x000fe400078ec0ff */
[----:B------:R-:W-:Y:S02]  /*b2d0*/  LOP3.LUT R44, R45, 0x380, RZ, 0xc0, !PT ;  /* 0x000003802d2c7812 */ /* 0x000fe400078ec0ff */
[----:B------:R-:W-:Y:S01]  /*b2e0*/  IADD3.X R3, R3, R5, R7, P3, !PT ;  /* 0x0000000503037210 */ /* 0x000fe20001ffe407 */
[----:B------:R-:W-:Y:S01]  /*b2f0*/  IMAD.X R7, RZ, RZ, R33, P6 ;  /* 0x000000ffff077224 */ /* 0x000fe200030e0621 */
[----:B------:R-:W-:Y:S02]  /*b300*/  SHF.R.U64 R56, R56, 0x3, RZ ;  /* 0x0000000338387819 */ /* 0x000fe400000012ff */
[----:B------:R-:W-:-:S02]  /*b310*/  SHF.R.U64 R12, R12, 0x3, RZ ;  /* 0x000000030c0c7819 */ /* 0x000fc400000012ff */
[----:B------:R-:W-:Y:S02]  /*b320*/  SHF.R.U64 R8, R8, 0x3, RZ ;  /* 0x0000000308087819 */ /* 0x000fe400000012ff */
[----:B------:R-:W-:Y:S02]  /*b330*/  LEA R30, P3, R0, UR4, 0x2 ;  /* 0x00000004001e7c11 */ /* 0x000fe4000f8610ff */
        /* <DEDUP_REMOVED lines=8> */
[----:B------:R-:W-:Y:S01]  /*b3c0*/  LEA.HI.X R31, R0, UR5, R3, 0x2, P3 ;  /* 0x00000005001f7c11 */ /* 0x000fe200098f1403 */
[----:B------:R-:W-:Y:S01]  /*b3d0*/  VIADD R0, R10, 0x8 ;  /* 0x000000080a007836 */ /* 0x000fe20000000000 */
[----:B------:R-:W-:Y:S01]  /*b3e0*/  LOP3.LUT R34, R34, R35, RZ, 0x3c, !PT ;  /* 0x0000002322227212 */ /* 0x000fe200078e3cff */
[----:B------:R-:W-:Y:S01]  /*b3f0*/  ULDC.64 UR4, c[0x0][0xaa0] ;  /* 0x0002a80000047ab9 */ /* 0x000fe20000000a00 */
[----:B------:R-:W-:-:S02]  /*b400*/  LOP3.LUT P0, RZ, R209, 0x3, RZ, 0xc0, !PT ;  /* 0x00000003d1ff7812 */ /* 0x000fc4000780c0ff */
[C---:B------:R-:W-:Y:S02]  /*b410*/  IADD3 R25, P3, R32.reuse, 0x7000, RZ ;  /* 0x0000700020197810 */ /* 0x040fe40007f7e0ff */
[C---:B------:R-:W-:Y:S02]  /*b420*/  IADD3 R61, P4, R32.reuse, 0x8000, RZ ;  /* 0x00008000203d7810 */ /* 0x040fe40007f9e0ff */
[C---:B------:R-:W-:Y:S02]  /*b430*/  IADD3 R53, P5, R32.reuse, 0x9000, RZ ;  /* 0x0000900020357810 */ /* 0x040fe40007fbe0ff */
[----:B------:R-:W-:Y:S02]  /*b440*/  IADD3 R37, P6, R32, 0xa000, RZ ;  /* 0x0000a00020257810 */ /* 0x000fe40007fde0ff */
[----:B------:R-:W-:Y:S02]  /*b450*/  IADD3.X R35, RZ, R33, RZ, P2, !PT ;  /* 0x00000021ff237210 */ /* 0x000fe400017fe4ff */
[----:B------:R-:W-:Y:S01]  /*b460*/  LOP3.LUT R44, R44, R45, RZ, 0x3c, !PT ;  /* 0x0000002d2c2c7212 */ /* 0x000fe200078e3cff */
[----:B------:R-:W-:Y:S01]  /*b470*/  IMAD.X R45, RZ, RZ, R33, P1 ;  /* 0x000000ffff2d7224 */ /* 0x000fe200008e0621 */
[----:B------:R-:W-:-:S02]  /*b480*/  IADD3 R3, P2, R32, 0xb000, RZ ;  /* 0x0000b00020037810 */ /* 0x000fc40007f5e0ff */
[----:B------:R-:W-:Y:S02]  /*b490*/  ISETP.GE.OR P1, PT, R10, R21, P0 ;  /* 0x000000150a00720c */ /* 0x000fe40000726670 */
[----:B------:R-:W-:Y:S01]  /*b4a0*/  LOP3.LUT R24, R25, 0x380, RZ, 0xc0, !PT ;  /* 0x0000038019187812 */ /* 0x000fe200078ec0ff */
[----:B------:R-:W-:Y:S01]  /*b4b0*/  IMAD.X R29, RZ, RZ, R33, P2 ;  /* 0x000000ffff1d7224 */ /* 0x000fe200010e0621 */
[----:B------:R-:W-:Y:S02]  /*b4c0*/  LOP3.LUT R60, R61, 0x380, RZ, 0xc0, !PT ;  /* 0x000003803d3c7812 */ /* 0x000fe400078ec0ff */
[----:B------:R-:W-:Y:S02]  /*b4d0*/  LOP3.LUT R52, R53, 0x380, RZ, 0xc0, !PT ;  /* 0x0000038035347812 */ /* 0x000fe400078ec0ff */
[----:B------:R-:W-:Y:S02]  /*b4e0*/  LOP3.LUT R36, R37, 0x380, RZ, 0xc0, !PT ;  /* 0x0000038025247812 */ /* 0x000fe400078ec0ff */
[----:B------:R-:W-:-:S02]  /*b4f0*/  LOP3.LUT R49, R32, 0x380, RZ, 0xc0, !PT ;  /* 0x0000038020317812 */ /* 0x000fc400078ec0ff */
[----:B------:R-:W-:Y:S01]  /*b500*/  ISETP.GE.OR P0, PT, R0, R21, P0 ;  /* 0x000000150000720c */ /* 0x000fe20000706670 */
[----:B------:R-:W-:Y:S01]  /*b510*/  @!P1 STG.E desc[UR60][R30.64], R20 ;  /* 0x000000141e009986 */ /* 0x000fe2000c10193c */
[----:B------:R-:W-:Y:S02]  /*b520*/  LOP3.LUT R0, R3, 0x380, RZ, 0xc0, !PT ;  /* 0x0000038003007812 */ /* 0x000fe400078ec0ff */
[----:B------:R-:W-:Y:S02]  /*b530*/  SHF.R.U64 R24, R24, 0x3, RZ ;  /* 0x0000000318187819 */ /* 0x000fe400000012ff */
[----:B------:R-:W-:Y:S02]  /*b540*/  SHF.R.U64 R60, R60, 0x3, RZ ;  /* 0x000000033c3c7819 */ /* 0x000fe400000012ff */
[----:B------:R-:W-:Y:S02]  /*b550*/  SHF.R.U64 R52, R52, 0x3, RZ ;  /* 0x0000000334347819 */ /* 0x000fe400000012ff */
[----:B------:R-:W-:-:S02]  /*b560*/  SHF.R.U64 R36, R36, 0x3, RZ ;  /* 0x0000000324247819 */ /* 0x000fc400000012ff */
[----:B------:R-:W-:Y:S01]  /*b570*/  SHF.R.U64 R49, R49, 0x3, RZ ;  /* 0x0000000331317819 */ /* 0x000fe200000012ff */
[----:B------:R1:W-:Y:S01]  /*b580*/  @!P0 STG.E desc[UR60][R30.64+0x20], R2 ;  /* 0x000020021e008986 */ /* 0x0003e2000c10193c */
[----:B------:R-:W-:Y:S02]  /*b590*/  SHF.R.U64 R0, R0, 0x3, RZ ;  /* 0x0000000300007819 */ /* 0x000fe400000012ff */
        /* <DEDUP_REMOVED lines=11> */
[----:B------:R-:W5:Y:S01]  /*b650*/  LD.E.128 R12, desc[UR60][R12.64] ;  /* 0x0000003c0c0c7980 */ /* 0x000f62000c101d00 */
[----:B------:R-:W-:-:S03]  /*b660*/  SHF.R.S32.HI R3, RZ, 0x1f, R18 ;  /* 0x0000001fff037819 */ /* 0x000fc60000011412 */
        /* <DEDUP_REMOVED lines=10> */
[----:B-1----:R-:W5:Y:S01]  /*b710*/  LD.E.128 R28, desc[UR60][R28.64] ;  /* 0x0000003c1c1c7980 */ /* 0x002f62000c101d00 */
[----:B------:R-:W-:Y:S01]  /*b720*/  IMAD R23, R41, UR4, RZ ;  /* 0x0000000429177c24 */ /* 0x000fe2000f8e02ff */
[----:B------:R-:W-:Y:S01]  /*b730*/  @!PT LDS RZ, [RZ] ;  /* 0x00000000fffff984 */ /* 0x000fe20000000800 */
[----:B------:R-:W-:Y:S01]  /*b740*/  @!PT LDS RZ, [RZ] ;  /* 0x00000000fffff984 */ /* 0x000fe20000000800 */
[----:B------:R-:W-:Y:S01]  /*b750*/  @!PT LDS RZ, [RZ] ;  /* 0x00000000fffff984 */ /* 0x000fe20000000800 */
[----:B------:R-:W-:Y:S01]  /*b760*/  @!PT LDS RZ, [RZ] ;  /* 0x00000000fffff984 */ /* 0x000fe20000000800 */
[----:B------:R1:W-:Y:S06]  /*b770*/  MEMBAR.ALL.CTA ;  /* 0x0000000000007992 */ /* 0x0003ec0000008000 */
[----:B-1----:R-:W1:Y:S01]  /*b780*/  FENCE.VIEW.ASYNC.S ;  /* 0x00000000000073c6 */ /* 0x002e620000000000 */
[----:B------:R-:W-:-:S02]  /*b790*/  IMAD.MOV.U32 R2, RZ, RZ, R18 ;  /* 0x000000ffff027224 */ /* 0x000fc400078e0012 */
[C---:B------:R-:W-:Y:S02]  /*b7a0*/  IMAD R23, R40.reuse, UR5, R23 ;  /* 0x0000000528177c24 */ /* 0x040fe4000f8e0217 */
[----:B------:R-:W-:Y:S01]  /*b7b0*/  IMAD.WIDE.U32 R2, R40, UR4, R2 ;  /* 0x0000000428027c25 */ /* 0x000fe2000f8e0002 */
[----:B------:R-:W-:-:S03]  /*b7c0*/  ULDC.64 UR4, c[0x0][0xae0] ;  /* 0x0002b80000047ab9 */ /* 0x000fc60000000a00 */
[----:B------:R-:W-:Y:S02]  /*b7d0*/  IMAD R41, R206, -0x80, R21 ;  /* 0xffffff80ce297824 */ /* 0x000fe400078e0215 */
[----:B------:R-:W-:Y:S02]  /*b7e0*/  IMAD.IADD R3, R3, 0x1, R23 ;  /* 0x0000000103037824 */ /* 0x000fe400078e0217 */
[----:B------:R-:W-:Y:S01]  /*b7f0*/  IMAD R40, R43, UR4, RZ ;  /* 0x000000042b287c24 */ /* 0x000fe2000f8e02ff */
[C---:B------:R-:W-:Y:S01]  /*b800*/  ISETP.GE.AND P3, PT, R22.reuse, R41, PT ;  /* 0x000000291600720c */ /* 0x040fe20003f66270 */
[----:B------:R-:W-:Y:S02]  /*b810*/  VIADD R0, R22, 0x20 ;  /* 0x0000002016007836 */ /* 0x000fe40000000000 */
[C---:B------:R-:W-:Y:S02]  /*b820*/  IMAD R23, R205.reuse, UR5, R40 ;  /* 0x00000005cd177c24 */ /* 0x040fe4000f8e0228 */
[----:B------:R-:W-:Y:S01]  /*b830*/  IMAD.WIDE.U32 R2, R205, UR4, R2 ;  /* 0x00000004cd027c25 */ /* 0x000fe2000f8e0002 */
[----:B------:R-:W-:-:S03]  /*b840*/  ULDC.64 UR4, c[0x0][0xae8] ;  /* 0x0002ba0000047ab9 */ /* 0x000fc60000000a00 */
[----:B0-----:R-:W-:Y:S01]  /*b850*/  VIADD R42, R42, 0x36820 ;  /* 0x000368202a2a7836 */ /* 0x001fe20000000000 */
[-C--:B------:R-:W-:Y:S01]  /*b860*/  ISETP.GE.AND P0, PT, R0, R41.reuse, PT ;  /* 0x000000290000720c */ /* 0x080fe20003f06270 */
[C---:B------:R-:W-:Y:S02]  /*b870*/  VIADD R20, R22.reuse, 0x40 ;  /* 0x0000004016147836 */ /* 0x040fe40000000000 */
[----:B------:R-:W-:Y:S01]  /*b880*/  VIADD R21, R22, 0x60 ;  /* 0x0000006016157836 */ /* 0x000fe20000000000 */
[----:B------:R-:W-:Y:S01]  /*b890*/  PRMT R42, RZ, 0x654, R42 ;  /* 0x00000654ff2a7816 */ /* 0x000fe2000000002a */
[----:B------:R-:W-:Y:S02]  /*b8a0*/  IMAD.IADD R3, R3, 0x1, R23 ;  /* 0x0000000103037824 */ /* 0x000fe400078e0217 */
[----:B------:R-:W-:Y:S01]  /*b8b0*/  IMAD R0, R207, UR4, RZ ;  /* 0x00000004cf007c24 */ /* 0x000fe2000f8e02ff */
[-C--:B------:R-:W-:Y:S01]  /*b8c0*/  ISETP.GE.AND P1, PT, R20, R41.reuse, PT ;  /* 0x000000291400720c */ /* 0x080fe20003f26270 */
[----:B-1----:R0:W-:Y:S01]  /*b8d0*/  SYNCS.ARRIVE.TRANS64.RED.A1T0 RZ, [R42+URZ], RZ ;  /* 0x000000ff2aff79a7 */ /* 0x0021e2000810043f */
[----:B------:R-:W-:Y:S01]  /*b8e0*/  ISETP.GE.AND P2, PT, R21, R41, PT ;  /* 0x000000291500720c */ /* 0x000fe20003f46270 */
[C---:B------:R-:W-:Y:S01]  /*b8f0*/  IMAD R43, R65.reuse, UR5, R0 ;  /* 0x00000005412b7c24 */ /* 0x040fe2000f8e0200 */
[----:B------:R-:W-:Y:S01]  /*b900*/  SHF.R.S32.HI R23, RZ, 0x1f, R22 ;  /* 0x0000001fff177819 */ /* 0x000fe20000011416 */
[----:B------:R-:W-:Y:S01]  /*b910*/  IMAD.WIDE.U32 R40, R65, UR4, R2 ;  /* 0x0000000441287c25 */ /* 0x000fe2000f8e0002 */
[----:B------:R-:W-:Y:S03]  /*b920*/  BSSY B1, `(.L_x_3132) ;  /* 0x0000017000017945 */ /* 0x000fe60003800000 */
[----:B------:R-:W-:-:S04]  /*b930*/  IMAD.WIDE R20, R206, 0x80, R22 ;  /* 0x00000080ce147825 */ /* 0x000fc800078e0216 */
[----:B------:R-:W-:Y:S01]  /*b940*/  IMAD.IADD R65, R41, 0x1, R43 ;  /* 0x0000000129417824 */ /* 0x000fe200078e022b */
[----:B0-----:R-:W-:Y:S06]  /*b950*/  @P3 BRA `(.L_x_3133) ;  /* 0x00000000004c3947 */ /* 0x001fec0003800000 */
[----:B------:R-:W-:Y:S01]  /*b960*/  ULDC.64 UR6, c[0x0][0xad8] ;  /* 0x0002b60000067ab9 */ /* 0x000fe20000000a00 */
[----:B------:R-:W-:Y:S01]  /*b970*/  MOV R2, R40 ;  /* 0x0000002800027202 */ /* 0x000fe20000000f00 */
[C---:B------:R-:W-:Y:S01]  /*b980*/  VIADD R0, R18.reuse, 0x40 ;  /* 0x0000004012007836 */ /* 0x040fe20000000000 */
[----:B------:R-:W-:Y:S01]  /*b990*/  ULDC UR4, c[0x0][0xa8c] ;  /* 0x0002a30000047ab9 */ /* 0x000fe20000000800 */
[C---:B------:R-:W-:Y:S01]  /*b9a0*/  VIADD R42, R18.reuse, 0x80 ;  /* 0x00000080122a7836 */ /* 0x040fe20000000000 */
[----:B------:R-:W-:Y:S01]  /*b9b0*/  ISETP.GE.AND P3, PT, R18, UR4, PT ;  /* 0x0000000412007c0c */ /* 0x000fe2000bf66270 */
[----:B------:R-:W-:Y:S01]  /*b9c0*/  IMAD R43, R21, UR6, RZ ;  /* 0x00000006152b7c24 */ /* 0x000fe2000f8e02ff */
        /* <DEDUP_REMOVED lines=9> */
[----:B-----5:R0:W-:Y:S04]  /*ba60*/  @!P3 STG.E.128 desc[UR60][R42.64], R48 ;  /* 0x000000302a00b986 */ /* 0x0201e8000c101d3c */
[----:B------:R0:W-:Y:S04]  /*ba70*/  @!P4 STG.E.128 desc[UR60][R42.64+0x80], R56 ;  /* 0x000080382a00c986 */ /* 0x0001e8000c101d3c */
[----:B------:R0:W-:Y:S02]  /*ba80*/  @!P5 STG.E.128 desc[UR60][R42.64+0x100], R60 ;  /* 0x0001003c2a00d986 */ /* 0x0001e4000c101d3c */
.L_x_3133:
[----:B------:R-:W-:Y:S05]  /*ba90*/  BSYNC B1 ;  /* 0x0000000000017941 */ /* 0x000fea0003800000 */
.L_x_3132:
[----:B------:R-:W-:Y:S04]  /*baa0*/  BSSY B1, `(.L_x_3134) ;  /* 0x0000017000017945 */ /* 0x000fe80003800000 */
[----:B------:R-:W-:Y:S05]  /*bab0*/  @P0 BRA `(.L_x_3135) ;  /* 0x0000000000540947 */ /* 0x000fea0003800000 */
[----:B0-----:R-:W-:Y:S01]  /*bac0*/  IADD3 R43, P0, R20, 0x20, RZ ;  /* 0x00000020142b7810 */ /* 0x001fe20007f1e0ff */
        /* <DEDUP_REMOVED lines=8> */
[----:B------:R-:W-:-:S02]  /*bb50*/  VIADD R42, R18, 0x80 ;  /* 0x00000080122a7836 */ /* 0x000fc40000000000 */
[----:B------:R-:W-:Y:S02]  /*bb60*/  IMAD R0, R0, UR6, RZ ;  /* 0x0000000600007c24 */ /* 0x000fe4000f8e02ff */
[----:B------:R-:W-:Y:S01]  /*bb70*/  IMAD.WIDE.U32 R2, R43, UR6, R2 ;  /* 0x000000062b027c25 */ /* 0x000fe2000f8e0002 */
[----:B------:R-:W-:-:S03]  /*bb80*/  ISETP.GE.AND P5, PT, R42, UR4, PT ;  /* 0x000000042a007c0c */ /* 0x000fc6000bfa6270 */
[----:B------:R-:W-:Y:S01]  /*bb90*/  IMAD R43, R43, UR7, R0 ;  /* 0x000000072b2b7c24 */ /* 0x000fe2000f8e0200 */
[----:B------:R-:W-:Y:S02]  /*bba0*/  ULDC.64 UR6, c[0x0][0xa80] ;  /* 0x0002a00000067ab9 */ /* 0x000fe40000000a00 */
[----:B------:R-:W-:Y:S01]  /*bbb0*/  LEA R42, P0, R2, UR6, 0x1 ;  /* 0x00000006022a7c11 */ /* 0x000fe2000f8008ff */
[----:B------:R-:W-:-:S05]  /*bbc0*/  IMAD.IADD R3, R3, 0x1, R43 ;  /* 0x0000000103037824 */ /* 0x000fca00078e022b */
[----:B------:R-:W-:-:S05]  /*bbd0*/  LEA.HI.X R43, R2, UR7, R3, 0x1, P0 ;  /* 0x00000007022b7c11 */ /* 0x000fca00080f0c03 */
[----:B-----5:R1:W-:Y:S04]  /*bbe0*/  @!P3 STG.E.128 desc[UR60][R42.64], R12 ;  /* 0x0000000c2a00b986 */ /* 0x0203e8000c101d3c */
[----:B------:R1:W-:Y:S04]  /*bbf0*/  @!P4 STG.E.128 desc[UR60][R42.64+0x80], R44 ;  /* 0x0000802c2a00c986 */ /* 0x0003e8000c101d3c */
[----:B------:R1:W-:Y:S02]  /*bc00*/  @!P5 STG.E.128 desc[UR60][R42.64+0x100], R52 ;  /* 0x000100342a00d986 */ /* 0x0003e4000c101d3c */
.L_x_3135:
[----:B------:R-:W-:Y:S05]  /*bc10*/  BSYNC B1 ;  /* 0x0000000000017941 */ /* 0x000fea0003800000 */
.L_x_3134:
[----:B------:R-:W-:Y:S04]  /*bc20*/  BSSY B1, `(.L_x_3136) ;  /* 0x0000017000017945 */ /* 0x000fe80003800000 */
[----:B------:R-:W-:Y:S05]  /*bc30*/  @P1 BRA `(.L_x_3137) ;  /* 0x0000000000541947 */ /* 0x000fea0003800000 */
[----:B-1---5:R-:W-:Y:S01]  /*bc40*/  IADD3 R13, P0, R20, 0x40, RZ ;  /* 0x00000040140d7810 */ /* 0x022fe20007f1e0ff */
        /* <DEDUP_REMOVED lines=19> */
[----:B------:R2:W-:Y:S02]  /*bd80*/  @!P4 STG.E.128 desc[UR60][R12.64+0x100], R36 ;  /* 0x000100240c00c986 */ /* 0x0005e4000c101d3c */
.L_x_3137:
[----:B------:R-:W-:Y:S05]  /*bd90*/  BSYNC B1 ;  /* 0x0000000000017941 */ /* 0x000fea0003800000 */
.L_x_3136:
[----:B------:R-:W-:Y:S05]  /*bda0*/  @P2 BRA `(.L_x_3138) ;  /* 0x0000000c000c2947 */ /* 0x000fea0003800000 */
[----:B--2--5:R-:W-:Y:S01]  /*bdb0*/  IADD3 R9, P0, R20, 0x60, RZ ;  /* 0x0000006014097810 */ /* 0x024fe20007f1e0ff */
[----:B------:R-:W-:Y:S01]  /*bdc0*/  ULDC.64 UR4, c[0x0][0xad8] ;  /* 0x0002b60000047ab9 */ /* 0x000fe20000000a00 */
[----:B------:R-:W-:Y:S01]  /*bdd0*/  MOV R3, R65 ;  /* 0x0000004100037202 */ /* 0x000fe20000000f00 */
[----:B------:R-:W-:Y:S01]  /*bde0*/  IMAD.MOV.U32 R2, RZ, RZ, R40 ;  /* 0x000000ffff027224 */ /* 0x000fe200078e0028 */
[----:B------:R-:W-:Y:S01]  /*bdf0*/  ULDC.64 UR6, c[0x0][0xa80] ;  /* 0x0002a00000067ab9 */ /* 0x000fe20000000a00 */
[----:B------:R-:W-:Y:S02]  /*be00*/  IMAD.X R20, RZ, RZ, R21, P0 ;  /* 0x000000ffff147224 */ /* 0x000fe400000e0615 */
[----:B------:R-:W-:Y:S02]  /*be10*/  VIADD R0, R18, 0x40 ;  /* 0x0000004012007836 */ /* 0x000fe40000000000 */
[----:B------:R-:W-:Y:S02]  /*be20*/  IMAD R20, R20, UR4, RZ ;  /* 0x0000000414147c24 */ /* 0x000fe4000f8e02ff */
[----:B------:R-:W-:Y:S01]  /*be30*/  IMAD.WIDE.U32 R2, R9, UR4, R2 ;  /* 0x0000000409027c25 */ /* 0x000fe2000f8e0002 */
[----:B------:R-:W-:-:S02]  /*be40*/  ULDC UR4, c[0x0][0xa8c] ;  /* 0x0002a30000047ab9 */ /* 0x000fc40000000800 */
[----:B------:R-:W-:Y:S01]  /*be50*/  ISETP.GE.AND P1, PT, R18, UR4, PT ;  /* 0x0000000412007c0c */ /* 0x000fe2000bf26270 */
[----:B------:R-:W-:Y:S01]  /*be60*/  IMAD R9, R9, UR5, R20 ;  /* 0x0000000509097c24 */ /* 0x000fe2000f8e0214 */
[----:B------:R-:W-:Y:S01]  /*be70*/  ISETP.GE.AND P2, PT, R0, UR4, PT ;  /* 0x0000000400007c0c */ /* 0x000fe2000bf46270 */
[----:B------:R-:W-:Y:S01]  /*be80*/  VIADD R0, R18, 0x80 ;  /* 0x0000008012007836 */ /* 0x000fe20000000000 */
[----:B------:R-:W-:Y:S01]  /*be90*/  LEA R8, P0, R2, UR6, 0x1 ;  /* 0x0000000602087c11 */ /* 0x000fe2000f8008ff */
[----:B------:R-:W-:-:S05]  /*bea0*/  IMAD.IADD R3, R3, 0x1, R9 ;  /* 0x0000000103037824 */ /* 0x000fca00078e0209 */
[----:B------:R-:W-:Y:S02]  /*beb0*/  LEA.HI.X R9, R2, UR7, R3, 0x1, P0 ;  /* 0x0000000702097c11 */ /* 0x000fe400080f0c03 */
[----:B------:R-:W-:-:S03]  /*bec0*/  ISETP.GE.AND P0, PT, R0, UR4, PT ;  /* 0x0000000400007c0c */ /* 0x000fc6000bf06270 */
[----:B------:R3:W-:Y:S04]  /*bed0*/  @!P1 STG.E.128 desc[UR60][R8.64], R4 ;  /* 0x0000000408009986 */ /* 0x0007e8000c101d3c */
[----:B------:R3:W-:Y:S06]  /*bee0*/  @!P2 STG.E.128 desc[UR60][R8.64+0x80], R24 ;  /* 0x000080180800a986 */ /* 0x0007ec000c101d3c */
[----:B------:R-:W-:Y:S05]  /*bef0*/  @P0 BRA `(.L_x_3138) ;  /* 0x0000000800b80947 */ /* 0x000fea0003800000 */
[----:B------:R4:W-:Y:S01]  /*bf00*/  STG.E.128 desc[UR60][R8.64+0x100], R28 ;  /* 0x0001001c08007986 */ /* 0x0009e2000c101d3c */
[----:B------:R-:W-:Y:S05]  /*bf10*/  BRA `(.L_x_3138) ;  /* 0x0000000800b07947 */ /* 0x000fea0003800000 */
.L_x_3130:
[----:B------:R-:W2:Y:S01]  /*bf20*/  LDC.64 R4, c[0x0][0xbd8] ;  /* 0x0002f600ff047b82 */ /* 0x000ea20000000a00 */
[C---:B------:R-:W-:Y:S01]  /*bf30*/  IMAD.SHL.U32 R3, R204.reuse, 0x4, RZ ;  /* 0x00000004cc037824 */ /* 0x040fe200078e00ff */
[----:B------:R-:W-:Y:S01]  /*bf40*/  SHF.L.U64.HI R0, R204, 0x2, R207 ;  /* 0x00000002cc007819 */ /* 0x000fe200000102cf */
[----:B------:R-:W-:Y:S01]  /*bf50*/  ULDC.64 UR4, c[0x0][0xbe0] ;  /* 0x0002f80000047ab9 */ /* 0x000fe20000000a00 */
[----:B------:R-:W-:-:S04]  /*bf60*/  IMAD.MOV.U32 R9, RZ, RZ, RZ ;  /* 0x000000ffff097224 */ /* 0x000fc800078e00ff */
[----:B------:R-:W3:Y:S01]  /*bf70*/  LDC R7, c[0x0][0xa88] ;  /* 0x0002a200ff077b82 */ /* 0x000ee20000000800 */
[----:B--2---:R-:W-:Y:S02]  /*bf80*/  ISETP.NE.U32.AND P0, PT, R4, RZ, PT ;  /* 0x000000ff0400720c */ /* 0x004fe40003f05070 */
[----:B------:R-:W-:Y:S02]  /*bf90*/  IADD3 R4, P1, R3, R4, RZ ;  /* 0x0000000403047210 */ /* 0x000fe40007f3e0ff */
[----:B------:R-:W-:-:S03]  /*bfa0*/  ISETP.NE.AND.EX P0, PT, R5, RZ, PT, P0 ;  /* 0x000000ff0500720c */ /* 0x000fc60003f05300 */
[----:B------:R-:W-:Y:S01]  /*bfb0*/  IMAD.X R5, R0, 0x1, R5, P1 ;  /* 0x0000000100057824 */ /* 0x000fe200008e0605 */
[----:B------:R-:W-:-:S04]  /*bfc0*/  ISETP.NE.U32.AND P1, PT, RZ, UR4, PT ;  /* 0x00000004ff007c0c */ /* 0x000fc8000bf25070 */
[----:B------:R-:W-:-:S05]  /*bfd0*/  ISETP.NE.AND.EX P1, PT, RZ, UR5, PT, P1 ;  /* 0x00000005ff007c0c */ /* 0x000fca000bf25310 */
[----:B------:R2:W5:Y:S08]  /*bfe0*/  @P0 LDG.E R9, desc[UR60][R4.64] ;  /* 0x0000003c04090981 */ /* 0x000570000c1e1900 */
[----:B------:R-:W-:-:S04]  /*bff0*/  @P1 IADD3 R2, P2, R3, UR4, RZ ;  /* 0x0000000403021c10 */ /* 0x000fc8000ff5e0ff */
[----:B------:R-:W-:-:S05]  /*c000*/  @P1 IADD3.X R3, R0, UR5, RZ, P2, !PT ;  /* 0x0000000500031c10 */ /* 0x000fca00097fe4ff */
[----:B---3--:R2:W5:Y:S01]  /*c010*/  @P1 LDG.E R7, desc[UR60][R2.64] ;  /* 0x0000003c02071981 */ /* 0x008562000c1e1900 */
[----:B------:R-:W-:Y:S01]  /*c020*/  ISETP.GE.AND P2, PT, R214, 0x80, PT ;  /* 0x00000080d600780c */ /* 0x000fe20003f46270 */
[----:B------:R-:W-:-:S12]  /*c030*/  @P1 BRA `(.L_x_3139) ;  /* 0x0000000000101947 */ /* 0x000fd80003800000 */
[----:B------:R-:W-:Y:S05]  /*c040*/  @!P0 BRA `(.L_x_3139) ;  /* 0x00000000000c8947 */ /* 0x000fea0003800000 */
[----:B------:R-:W3:Y:S04]  /*c050*/  LDG.E R0, desc[UR60][R4.64] ;  /* 0x0000003c04007981 */ /* 0x000ee8000c1e1900 */
[----:B-----5:R-:W3:Y:S02]  /*c060*/  LDG.E R7, desc[UR60][R4.64+0x4] ;  /* 0x0000043c04077981 */ /* 0x020ee4000c1e1900 */
[----:B---3--:R-:W-:-:S07]  /*c070*/  IMAD.IADD R7, R7, 0x1, -R0 ;  /* 0x0000000107077824 */ /* 0x008fce00078e0a00 */
.L_x_3139:
[----:B------:R-:W-:Y:S01]  /*c080*/  BSSY B1, `(.L_x_3140) ;  /* 0x000001d000017945 */ /* 0x000fe20003800000 */
[----:B------:R-:W-:Y:S02]  /*c090*/  SHF.R.S32.HI R8, RZ, 0x1f, R205 ;  /* 0x0000001fff087819 */ /* 0x000fe400000114cd */
[----:B------:R-:W-:Y:S02]  /*c0a0*/  SHF.R.S32.HI R13, RZ, 0x1f, R18 ;  /* 0x0000001fff0d7819 */ /* 0x000fe40000011412 */
[----:B------:R-:W-:Y:S02]  /*c0b0*/  SEL R11, R204, RZ, !P0 ;  /* 0x000000ffcc0b7207 */ /* 0x000fe40004000000 */
[----:B------:R-:W-:Y:S02]  /*c0c0*/  SEL R207, R207, RZ, !P0 ;  /* 0x000000ffcfcf7207 */ /* 0x000fe40004000000 */
[----:B-----5:R-:W-:Y:S01]  /*c0d0*/  SHF.R.S32.HI R6, RZ, 0x1f, R9 ;  /* 0x0000001fff067819 */ /* 0x020fe20000011409 */
[----:B------:R-:W-:Y:S06]  /*c0e0*/  @P2 BRA `(.L_x_3141) ;  /* 0x0000000000582947 */ /* 0x000fec0003800000 */
[----:B------:R-:W3:Y:S02]  /*c0f0*/  S2R R0, SR_TID.X ;  /* 0x0000000000007919 */ /* 0x000ee40000002100 */
[----:B---3--:R-:W-:-:S04]  /*c100*/  IMAD R0, R206, 0x80, R0 ;  /* 0x00000080ce007824 */ /* 0x008fc800078e0200 */
[----:B------:R-:W-:-:S05]  /*c110*/  VIADD R0, R0, 0xffffff80 ;  /* 0xffffff8000007836 */ /* 0x000fca0000000000 */
[----:B------:R-:W-:-:S13]  /*c120*/  ISETP.GE.AND P0, PT, R0, R7, PT ;  /* 0x000000070000720c */ /* 0x000fda0003f06270 */
[----:B------:R-:W-:Y:S05]  /*c130*/  @P0 BRA `(.L_x_3141) ;  /* 0x0000000000440947 */ /* 0x000fea0003800000 */
[----:B--2---:R-:W-:Y:S01]  /*c140*/  IADD3 R2, P0, R0, R9, RZ ;  /* 0x0000000900027210 */ /* 0x004fe20007f1e0ff */
[----:B------:R-:W-:-:S03]  /*c150*/  ULDC.64 UR4, c[0x0][0xb70] ;  /* 0x0002dc0000047ab9 */ /* 0x000fc60000000a00 */
[----:B------:R-:W-:Y:S01]  /*c160*/  LEA.HI.X.SX32 R3, R0, R6, 0x1, P0 ;  /* 0x0000000600037211 */ /* 0x000fe200000f0eff */
[----:B------:R-:W-:-:S04]  /*c170*/  IMAD R0, R8, UR4, RZ ;  /* 0x0000000408007c24 */ /* 0x000fc8000f8e02ff */
        /* <DEDUP_REMOVED lines=13> */
.L_x_3141:
[----:B------:R-:W-:Y:S05]  /*c250*/  BSYNC B1 ;  /* 0x0000000000017941 */ /* 0x000fea0003800000 */
.L_x_3140:
[----:B------:R-:W-:Y:S01]  /*c260*/  ULDC.64 UR4, c[0x0][0xaa0] ;  /* 0x0002a80000047ab9 */ /* 0x000fe20000000a00 */
[----:B--2---:R-:W-:Y:S01]  /*c270*/  IMAD.MOV.U32 R2, RZ, RZ, R18 ;  /* 0x000000ffff027224 */ /* 0x004fe200078e0012 */
[----:B------:R-:W-:Y:S01]  /*c280*/  BSSY B1, `(.L_x_3142) ;  /* 0x000002f000017945 */ /* 0x000fe20003800000 */
[----:B---3--:R-:W-:Y:S02]  /*c290*/  IMAD.MOV.U32 R3, RZ, RZ, R13 ;  /* 0x000000ffff037224 */ /* 0x008fe400078e000d */
[----:B------:R-:W-:Y:S02]  /*c2a0*/  IMAD R0, R6, UR4, RZ ;  /* 0x0000000406007c24 */ /* 0x000fe4000f8e02ff */
[----:B------:R-:W-:-:S04]  /*c2b0*/  IMAD.WIDE.U32 R2, R9, UR4, R2 ;  /* 0x0000000409027c25 */ /* 0x000fc8000f8e0002 */
[----:B------:R-:W-:Y:S01]  /*c2c0*/  IMAD R9, R9, UR5, R0 ;  /* 0x0000000509097c24 */ /* 0x000fe2000f8e0200 */
[----:B------:R-:W-:Y:S01]  /*c2d0*/  ULDC.64 UR4, c[0x0][0xae0] ;  /* 0x0002b80000047ab9 */ /* 0x000fe20000000a00 */
[----:B------:R-:W-:Y:S02]  /*c2e0*/  IMAD R7, R206, -0x80, R7 ;  /* 0xffffff80ce077824 */ /* 0x000fe400078e0207 */
[----:B------:R-:W-:Y:S02]  /*c2f0*/  IMAD R0, R8, UR4, RZ ;  /* 0x0000000408007c24 */ /* 0x000fe4000f8e02ff */
[C---:B------:R-:W-:Y:S01]  /*c300*/  VIADD R4, R22.reuse, 0x20 ;  /* 0x0000002016047836 */ /* 0x040fe20000000000 */
[CC--:B------:R-:W-:Y:S01]  /*c310*/  ISETP.GE.AND P3, PT, R22.reuse, R7.reuse, PT ;  /* 0x000000071600720c */ /* 0x0c0fe20003f66270 */
[----:B------:R-:W-:Y:S02]  /*c320*/  IMAD.IADD R3, R3, 0x1, R9 ;  /* 0x0000000103037824 */ /* 0x000fe400078e0209 */
[C---:B------:R-:W-:Y:S01]  /*c330*/  IMAD R5, R205.reuse, UR5, R0 ;  /* 0x00000005cd057c24 */ /* 0x040fe2000f8e0200 */
[----:B------:R-:W-:Y:S01]  /*c340*/  IADD3 R0, R22, 0x40, RZ ;  /* 0x0000004016007810 */ /* 0x000fe20007ffe0ff */
[----:B------:R-:W-:Y:S01]  /*c350*/  IMAD.WIDE.U32 R2, R205, UR4, R2 ;  /* 0x00000004cd027c25 */ /* 0x000fe2000f8e0002 */
[-C--:B------:R-:W-:Y:S01]  /*c360*/  ISETP.GE.AND P2, PT, R4, R7.reuse, PT ;  /* 0x000000070400720c */ /* 0x080fe20003f46270 */
[----:B------:R-:W-:Y:S01]  /*c370*/  ULDC.64 UR4, c[0x0][0xae8] ;  /* 0x0002ba0000047ab9 */ /* 0x000fe20000000a00 */
[----:B------:R-:W-:Y:S01]  /*c380*/  ISETP.GE.AND P1, PT, R0, R7, PT ;  /* 0x000000070000720c */ /* 0x000fe20003f26270 */
[----:B------:R-:W-:-:S02]  /*c390*/  VIADD R4, R22, 0x60 ;  /* 0x0000006016047836 */ /* 0x000fc40000000000 */
[----:B------:R-:W-:Y:S02]  /*c3a0*/  IMAD.IADD R3, R3, 0x1, R5 ;  /* 0x0000000103037824 */ /* 0x000fe400078e0205 */
[----:B------:R-:W-:Y:S01]  /*c3b0*/  IMAD R0, R207, UR4, RZ ;  /* 0x00000004cf007c24 */ /* 0x000fe2000f8e02ff */
[----:B------:R-:W-:Y:S01]  /*c3c0*/  ISETP.GE.AND P0, PT, R4, R7, PT ;  /* 0x000000070400720c */ /* 0x000fe20003f06270 */
[----:B------:R-:W-:Y:S01]  /*c3d0*/  IMAD.WIDE.U32 R4, R11, UR4, R2 ;  /* 0x000000040b047c25 */ /* 0x000fe2000f8e0002 */
[----:B------:R-:W-:-:S03]  /*c3e0*/  SHF.R.S32.HI R7, RZ, 0x1f, R22 ;  /* 0x0000001fff077819 */ /* 0x000fc60000011416 */
[----:B------:R-:W-:Y:S02]  /*c3f0*/  IMAD R9, R11, UR5, R0 ;  /* 0x000000050b097c24 */ /* 0x000fe4000f8e0200 */
[----:B------:R-:W-:Y:S02]  /*c400*/  IMAD.MOV.U32 R6, RZ, RZ, R22 ;  /* 0x000000ffff067224 */ /* 0x000fe400078e0016 */
[----:B------:R-:W-:Y:S02]  /*c410*/  IMAD.IADD R11, R5, 0x1, R9 ;  /* 0x00000001050b7824 */ /* 0x000fe400078e0209 */
[----:B------:R-:W-:Y:S01]  /*c420*/  IMAD.WIDE R6, R206, 0x80, R6 ;  /* 0x00000080ce067825 */ /* 0x000fe200078e0206 */
[----:B------:R-:W-:Y:S06]  /*c430*/  @P3 BRA `(.L_x_3143) ;  /* 0x00000000004c3947 */ /* 0x000fec0003800000 */
[----:B------:R-:W-:Y:S01]  /*c440*/  ULDC.64 UR6, c[0x0][0xad8] ;  /* 0x0002b60000067ab9 */ /* 0x000fe20000000a00 */
        /* <DEDUP_REMOVED lines=8> */
[----:B------:R-:W-:Y:S02]  /*c4d0*/  IMAD.MOV.U32 R3, RZ, RZ, R11 ;  /* 0x000000ffff037224 */ /* 0x000fe400078e000b */
        /* <DEDUP_REMOVED lines=8> */
[----:B------:R2:W-:Y:S02]  /*c560*/  @!P6 STG.E.128 desc[UR60][R8.64+0x100], RZ ;  /* 0x000100ff0800e986 */ /* 0x0005e4000c101d3c */
.L_x_3143:
[----:B------:R-:W-:Y:S05]  /*c570*/  BSYNC B1 ;  /* 0x0000000000017941 */ /* 0x000fea0003800000 */
.L_x_3142:
[----:B------:R-:W-:Y:S04]  /*c580*/  BSSY B1, `(.L_x_3144) ;  /* 0x0000017000017945 */ /* 0x000fe80003800000 */
[----:B------:R-:W-:Y:S05]  /*c590*/  @P2 BRA `(.L_x_3145) ;  /* 0x0000000000542947 */ /* 0x000fea0003800000 */
[----:B--2---:R-:W-:Y:S01]  /*c5a0*/  IADD3 R9, P2, R6, 0x20, RZ ;  /* 0x0000002006097810 */ /* 0x004fe20007f5e0ff */
        /* <DEDUP_REMOVED lines=19> */
[----:B------:R3:W-:Y:S02]  /*c6e0*/  @!P5 STG.E.128 desc[UR60][R8.64+0x100], RZ ;  /* 0x000100ff0800d986 */ /* 0x0007e4000c101d3c */
.L_x_3145:
[----:B------:R-:W-:Y:S05]  /*c6f0*/  BSYNC B1 ;  /* 0x0000000000017941 */ /* 0x000fea0003800000 */
.L_x_3144:
[----:B------:R-:W-:Y:S04]  /*c700*/  BSSY B1, `(.L_x_3146) ;  /* 0x0000017000017945 */ /* 0x000fe80003800000 */
[----:B------:R-:W-:Y:S05]  /*c710*/  @P1 BRA `(.L_x_3147) ;  /* 0x0000000000541947 */ /* 0x000fea0003800000 */
[----:B--23--:R-:W-:Y:S01]  /*c720*/  IADD3 R9, P1, R6, 0x40, RZ ;  /* 0x0000004006097810 */ /* 0x00cfe20007f3e0ff */
[----:B------:R-:W-:Y:S01]  /*c730*/  ULDC UR4, c[0x0][0xa8c] ;  /* 0x0002a30000047ab9 */ /* 0x000fe20000000800 */
[C---:B------:R-:W-:Y:S01]  /*c740*/  IADD3 R2, R18.reuse, 0x40, RZ ;  /* 0x0000004012027810 */ /* 0x040fe20007ffe0ff */
        /* <DEDUP_REMOVED lines=18> */
.L_x_3147:
[----:B------:R-:W-:Y:S05]  /*c870*/  BSYNC B1 ;  /* 0x0000000000017941 */ /* 0x000fea0003800000 */
.L_x_3146:
        /* <DEDUP_REMOVED lines=22> */
.L_x_3138:
[----:B------:R-:W-:Y:S05]  /*c9e0*/  BSYNC B0 ;  /* 0x0000000000007941 */ /* 0x000fea0003800000 */
.L_x_3129:
[----:B------:R-:W-:Y:S02]  /*c9f0*/  ULDC UR4, c[0x0][0xc14] ;  /* 0x0003050000047ab9 */ /* 0x000fe40000000800 */
[----:B-1----:R-:W-:-:S13]  /*ca00*/  ISETP.GE.AND P0, PT, R103, UR4, PT ;  /* 0x0000000467007c0c */ /* 0x002fda000bf06270 */
[----:B------:R-:W-:Y:S05]  /*ca10*/  @!P0 BRA `(.L_x_3148) ;  /* 0xffffff4000cc8947 */ /* 0x000fea000383ffff */
[----:B------:R-:W-:Y:S05]  /*ca20*/  EXIT ;  /* 0x000000000000794d */ /* 0x000fea0003800000 */
.L_x_3104:
        /* <DEDUP_REMOVED lines=22> */
[----:B------:R-:W-:Y:S02]  /*cb90*/  LOP3.LUT R4, R4, 0xfffffffe, RZ, 0xc0, !PT ;  /* 0xfffffffe04047812 */ /* 0x000fe400078ec0ff */
[----:B------:R-:W-:-:S07]  /*cba0*/  MOV R16, RZ ;  /* 0x000000ff00107202 */ /* 0x000fce0000000f00 */
        /* <DEDUP_REMOVED lines=37> */
.L_x_3153:
        /* <DEDUP_REMOVED lines=16> */
.L_x_3152:
[----:B------:R-:W-:Y:S05]  /*cf00*/  BSYNC B0 ;  /* 0x0000000000007941 */ /* 0x000fea0003800000 */
.L_x_3151:
        /* <DEDUP_REMOVED lines=26> */
.L_x_3149:
[----:B------:R-:W-:-:S05]  /*d0b0*/  IADD3 R7, -R6, R5, RZ ;  /* 0x0000000506077210 */ /* 0x000fca0007ffe1ff */
        /* <DEDUP_REMOVED lines=15> */
.L_x_3154:
[----:B-1----:R-:W-:Y:S02]  /*d1b0*/  IMAD R16, R16, UR4, R7 ;  /* 0x0000000410107c24 */ /* 0x002fe4000f8e0207 */
[----:B------:R-:W-:Y:S02]  /*d1c0*/  IMAD R7, R11, R6, RZ ;  /* 0x000000060b077224 */ /* 0x000fe400078e02ff */
[----:B0-----:R-:W-:Y:S01]  /*d1d0*/  IMAD.MOV.U32 R2, RZ, RZ, RZ ;  /* 0x000000ffff027224 */ /* 0x001fe200078e00ff */
[----:B------:R-:W-:Y:S01]  /*d1e0*/  IADD3 R17, -R16, UR6, RZ ;  /* 0x0000000610117c10 */ /* 0x000fe2000fffe1ff */
[----:B------:R-:W-:Y:S02]  /*d1f0*/  IMAD.IADD R19, R5, 0x1, R19 ;  /* 0x0000000105137824 */ /* 0x000fe400078e0213 */
        /* <DEDUP_REMOVED lines=20> */
.L_x_3150:
[----:B------:R-:W-:Y:S02]  /*d340*/  IMAD.MOV.U32 R17, RZ, RZ, RZ ;  /* 0x000000ffff117224 */ /* 0x000fe400078e00ff */
[----:B------:R-:W-:Y:S02]  /*d350*/  IMAD.U32 R16, RZ, RZ, UR6 ;  /* 0x00000006ff107e24 */ /* 0x000fe4000f8e00ff */
[----:B------:R-:W-:-:S07]  /*d360*/  IMAD.MOV.U32 R18, RZ, RZ, RZ ;  /* 0x000000ffff127224 */ /* 0x000fce00078e00ff */
.L_x_3155:
        /* <DEDUP_REMOVED lines=14> */
[----:B0-----:R-:W-:Y:S01]  /*d450*/  MOV R0, 0x1 ;  /* 0x0000000100007802 */ /* 0x001fe20000000f00 */
[----:B------:R0:W-:Y:S01]  /*d460*/  STL [R1], RZ ;  /* 0x000000ff01007387 */ /* 0x0001e20000100800 */
[----:B------:R-:W-:Y:S01]  /*d470*/  ULDC UR36, c[0x0][0xc] ;  /* 0x0000030000247ab9 */ /* 0x000fe20000000800 */
[----:B------:R-:W-:Y:S02]  /*d480*/  ULDC.64 UR38, c[0x0][0x198] ;  /* 0x0000660000267ab9 */ /* 0x000fe40000000a00 */
[----:B------:R0:W-:Y:S04]  /*d490*/  STL [R1+0x8], R0 ;  /* 0x0000080001007387 */ /* 0x0001e80000100800 */
[----:B------:R0:W-:Y:S02]  /*d4a0*/  STL [R1+0x28], RZ ;  /* 0x000028ff01007387 */ /* 0x0001e40000100800 */
.L_x_3221:
[----:B-1----:R-:W1:Y:S02]  /*d4b0*/  LDC.64 R2, c[0x0][0xc60] ;  /* 0x00031800ff027b82 */ /* 0x002e640000000a00 */
[----:B-1----:R-:W-:-:S05]  /*d4c0*/  IMAD.WIDE R2, R19, 0x4, R2 ;  /* 0x0000000413027825 */ /* 0x002fca00078e0202 */
[----:B------:R-:W2:Y:S01]  /*d4d0*/  LDG.E R5, desc[UR60][R2.64] ;  /* 0x0000003c02057981 */ /* 0x000ea2000c1e1900 */
[----:B------:R-:W-:Y:S05]  /*d4e0*/  YIELD ;  /* 0x0000000000007946 */ /* 0x000fea0003800000 */
[----:B------:R-:W-:Y:S01]  /*d4f0*/  ULDC.64 UR4, c[0x0][0xa28] ;  /* 0x00028a0000047ab9 */ /* 0x000fe20000000a00 */
[----:B0-----:R-:W-:Y:S01]  /*d500*/  IMAD.MOV.U32 R0, RZ, RZ, RZ ;  /* 0x000000ffff007224 */ /* 0x001fe200078e00ff */
[----:B------:R-:W-:-:S04]  /*d510*/  ISETP.NE.U32.AND P0, PT, RZ, UR4, PT ;  /* 0x00000004ff007c0c */ /* 0x000fc8000bf05070 */
        /* <DEDUP_REMOVED lines=22> */
[----:B------:R-:W-:Y:S01]  /*d680*/  @P0 IADD3.X R5, R6, UR5, RZ, P1, !PT ;  /* 0x0000000506050c10 */ /* 0x000fe20008ffe4ff */
[----:B------:R-:W-:Y:S02]  /*d690*/  ULDC.64 UR4, c[0x0][0xa08] ;  /* 0x0002820000047ab9 */ /* 0x000fe40000000a00 */
[----:B------:R-:W-:Y:S01]  /*d6a0*/  IADD3 R2, P1, R7, UR4, RZ ;  /* 0x0000000407027c10 */ /* 0x000fe2000ff3e0ff */
[----:B-1----:R-:W-:-:S03]  /*d6b0*/  IMAD.MOV.U32 R7, RZ, RZ, RZ ;  /* 0x000000ffff077224 */ /* 0x002fc600078e00ff */
[----:B------:R-:W-:Y:S02]  /*d6c0*/  IADD3.X R3, R6, UR5, RZ, P1, !PT ;  /* 0x0000000506037c10 */ /* 0x000fe40008ffe4ff */
        /* <DEDUP_REMOVED lines=14> */
[----:B-----5:R-:W2:Y:S04]  /*d7b0*/  LDG.E R6, desc[UR60][R2.64] ;  /* 0x0000003c02067981 */ /* 0x020ea8000c1e1900 */
[----:B-1----:R-:W2:Y:S02]  /*d7c0*/  LDG.E R5, desc[UR60][R2.64+0x4] ;  /* 0x0000043c02057981 */ /* 0x002ea4000c1e1900 */
[----:B--2---:R-:W-:-:S07]  /*d7d0*/  IMAD.IADD R6, R5, 0x1, -R6 ;  /* 0x0000000105067824 */ /* 0x004fce00078e0a06 */
.L_x_3157:
[--C-:B-1---5:R-:W-:Y:S01]  /*d7e0*/  IMAD.IADD R4, R6, 0x1, -R0.reuse ;  /* 0x0000000106047824 */ /* 0x122fe200078e0a00 */
[----:B------:R-:W-:Y:S01]  /*d7f0*/  BSSY B6, `(.L_x_3158) ;  /* 0x0000326000067945 */ /* 0x000fe20003800000 */
[----:B------:R-:W-:Y:S02]  /*d800*/  IMAD.IADD R3, R7, 0x1, R0 ;  /* 0x0000000107037824 */ /* 0x000fe400078e0200 */
[----:B------:R-:W-:Y:S01]  /*d810*/  IMAD.MOV.U32 R2, RZ, RZ, RZ ;  /* 0x000000ffff027224 */ /* 0x000fe200078e00ff */
[----:B------:R-:W-:Y:S01]  /*d820*/  STL [R1+0x24], R4 ;  /* 0x0000240401007387 */ /* 0x000fe20000100800 */
[----:B------:R-:W-:-:S03]  /*d830*/  ISETP.GT.AND P0, PT, R4, RZ, PT ;  /* 0x000000ff0400720c */ /* 0x000fc60003f04270 */
[----:B------:R0:W-:Y:S02]  /*d840*/  STL [R1+0x4], R3 ;  /* 0x0000040301007387 */ /* 0x0001e40000100800 */
[----:B0-----:R-:W-:-:S04]  /*d850*/  VIADD R3, R4, 0x6f ;  /* 0x0000006f04037836 */ /* 0x001fc80000000000 */
[----:B------:R-:W-:-:S05]  /*d860*/  IMAD.HI R2, R3, -0x6db6db6d, R2 ;  /* 0x9249249303027827 */ /* 0x000fca00078e0202 */
[----:B------:R-:W-:-:S04]  /*d870*/  SHF.R.U32.HI R3, RZ, 0x1f, R2 ;  /* 0x0000001fff037819 */ /* 0x000fc80000011602 */
        /* <DEDUP_REMOVED lines=10> */
[----:B0-----:R-:W1:Y:S08]  /*d920*/  FLO.U32 R0, UR4 ;  /* 0x0000000400007d00 */ /* 0x001e7000080e0000 */
        /* <DEDUP_REMOVED lines=9> */
.L_x_3159:
        /* <DEDUP_REMOVED lines=23> */
.L_x_3161:
        /* <DEDUP_REMOVED lines=17> */
[----:B0-----:R-:W-:-:S07]  /*dc40*/  IMAD.MOV.U32 R13, RZ, RZ, RZ ;  /* 0x000000ffff0d7224 */ /* 0x001fce00078e00ff */
[----:B------:R-:W-:-:S07]  /*dc50*/  LEPC R20, `(.L_x_3163) ;  /* 0x000000001014794e */ /* 0x000fce0000000000 */
[----:B-1----:R-:W-:Y:S05]  /*dc60*/  CALL.ABS.NOINC R2 ;  /* 0x0000000002007343 */ /* 0x002fea0003c00000 */
.L_x_3163:
        /* <DEDUP_REMOVED lines=16> */
.L_x_3162:
[----:B------:R-:W2:Y:S01]  /*dd70*/  LDL.LU R2, [R1+0x1c] ;  /* 0x00001c0001027983 */ /* 0x000ea20000300800 */
[----:B------:R-:W-:-:S03]  /*dd80*/  ULDC.64 UR4, c[0x0][0x9f8] ;  /* 0x00027e0000047ab9 */ /* 0x000fc60000000a00 */
[----:B------:R-:W3:Y:S04]  /*dd90*/  LDL.LU R0, [R1+0x20] ;  /* 0x0000200001007983 */ /* 0x000ee80000300800 */
[----:B------:R-:W4:Y:S04]  /*dda0*/  LDL.LU R4, [R1+0x2c] ;  /* 0x00002c0001047983 */ /* 0x000f280000300800 */
[----:B------:R-:W4:Y:S01]  /*ddb0*/  LDL.LU R8, [R1+0x14] ;  /* 0x0000140001087983 */ /* 0x000f220000300800 */
[----:B------:R-:W-:-:S04]  /*ddc0*/  ISETP.NE.U32.AND P0, PT, RZ, UR4, PT ;  /* 0x00000004ff007c0c */ /* 0x000fc8000bf05070 */
        /* <DEDUP_REMOVED lines=25> */
.L_x_3164:
        /* <DEDUP_REMOVED lines=16> */
.L_x_3165:
        /* <DEDUP_REMOVED lines=15> */
.L_x_3166:
        /* <DEDUP_REMOVED lines=16> */
.L_x_3237:
[----:B------:R-:W2:Y:S01]  /*e250*/  LDL R7, [R1+0x18] ;  /* 0x0000180001077983 */ /* 0x000ea20000100800 */
[----:B------:R-:W-:Y:S01]  /*e260*/  UMOV UR4, 0xffffffff ;  /* 0xffffffff00047882 */ /* 0x000fe20000000000 */
[----:B------:R-:W-:Y:S01]  /*e270*/  SHF.R.S32.HI R12, RZ, 0x1f, R0 ;  /* 0x0000001fff0c7819 */ /* 0x000fe20000011400 */
[----:B--2---:R-:W-:Y:S01]  /*e280*/  VIADD R7, R7, 0xffffffff ;  /* 0xffffffff07077836 */ /* 0x004fe20000000000 */
[----:B------:R-:W-:Y:S06]  /*e290*/  BRA.DIV UR4, `(.L_x_3168) ;  /* 0x0000003604f07947 */ /* 0x000fec000b800000 */
[----:B------:R-:W-:-:S13]  /*e2a0*/  ELECT P6, URZ, PT ;  /* 0x00000000003f782f */ /* 0x000fda00038c0000 */
.L_x_3240:
        /* <DEDUP_REMOVED lines=24> */
.L_x_3170:
        /* <DEDUP_REMOVED lines=9> */
.L_x_3241:
        /* <DEDUP_REMOVED lines=11> */
.L_x_3172:
        /* <DEDUP_REMOVED lines=23> */
[----:B------:R-:W-:-:S03]  /*e6e0*/  UIADD3 UR17, UR8, 0x28400, URZ ;  /* 0x0002840008117890 */ /* 0x000fc6000fffe03f */
        /* <DEDUP_REMOVED lines=8> */
[----:B------:R0:W-:Y:S02]  /*e770*/  UTMALDG.4D [UR8], [UR4], desc[UR6] ;  /* 0x00000608040075b4 */ /* 0x0001e40008019000 */
[----:B0-----:R-:W-:Y:S01]  /*e780*/  NOP ;  /* 0x0000000000007918 */ /* 0x001fe20000000000 */
.L_x_3169:
        /* <DEDUP_REMOVED lines=32> */
[----:B------:R0:W-:Y:S01]  /*e990*/  UTMALDG.4D [UR16], [UR4], desc[UR14] ;  /* 0x00000e10040075b4 */ /* 0x0001e20008019000 */
[----:B-1----:R-:W-:Y:S01]  /*e9a0*/  @P0 R2UR UR13, R6 ;  /* 0x00000000060d02ca */ /* 0x002fe200000e0000 */
[----:B------:R-:W-:Y:S01]  /*e9b0*/  UIADD3 UR8, UR24, 0x1d400, URZ ;  /* 0x0001d40018087890 */ /* 0x000fe2000fffe03f */
[----:B------:R-:W-:Y:S01]  /*e9c0*/  @P0 R2UR UR12, R18 ;  /* 0x00000000120c02ca */ /* 0x000fe200000e0000 */
[----:B------:R-:W-:Y:S01]  /*e9d0*/  UMOV UR10, 0x80 ;  /* 0x00000080000a7882 */ /* 0x000fe20000000000 */
[----:B------:R-:W-:-:S13]  /*e9e0*/  @P0 R2UR UR11, R17 ;  /* 0x00000000110b02ca */ /* 0x000fda00000e0000 */
[----:B------:R0:W-:Y:S01]  /*e9f0*/  UTMALDG.4D [UR8], [UR4], desc[UR22] ;  /* 0x00001608040075b4 */ /* 0x0001e20008019000 */
[----:B--2---:R-:W-:-:S04]  /*ea00*/  IADD3 R11, R11, 0x1, RZ ;  /* 0x000000010b0b7810 */ /* 0x004fc80007ffe0ff */
[----:B------:R-:W-:Y:S01]  /*ea10*/  LEA.HI R6, R11, R11, RZ, 0x1 ;  /* 0x0000000b0b067211 */ /* 0x000fe200078f08ff */
[----:B------:R0:W-:Y:S03]  /*ea20*/  STL [R1+0x28], R11 ;  /* 0x0000280b01007387 */ /* 0x0001e60000100800 */
[----:B------:R-:W-:-:S05]  /*ea30*/  LOP3.LUT R6, R6, 0xfffffffe, RZ, 0xc0, !PT ;  /* 0xfffffffe06067812 */ /* 0x000fca00078ec0ff */
[----:B------:R-:W-:-:S05]  /*ea40*/  IMAD.IADD R6, R11, 0x1, -R6 ;  /* 0x000000010b067824 */ /* 0x000fca00078e0a06 */
[----:B------:R-:W-:-:S04]  /*ea50*/  SHF.L.U32 R6, R6, 0x1f, RZ ;  /* 0x0000001f06067819 */ /* 0x000fc800000006ff */
[----:B------:R-:W1:Y:S02]  /*ea60*/  SYNCS.PHASECHK.TRANS64.TRYWAIT P0, [R9+URZ+0x36820], R6 ;  /* 0x03682006090075a7 */ /* 0x000e64000800017f */
[----:B01----:R-:W-:Y:S05]  /*ea70*/  @!P0 BRA `(.L_x_3174) ;  /* 0x00000030002c8947 */ /* 0x003fea0003800000 */
.L_x_3242:
[----:B------:R-:W-:Y:S05]  /*ea80*/  BSYNC B0 ;  /* 0x0000000000007941 */ /* 0x000fea0003800000 */
.L_x_3173:
        /* <DEDUP_REMOVED lines=9> */
[----:B------:R-:W-:-:S05]  /*eb20*/  IMAD.IADD R6, R8, 0x1, R14 ;  /* 0x0000000108067824 */ /* 0x000fca00078e020e */
        /* <DEDUP_REMOVED lines=34> */
.L_x_3181:
[----:B0-----:R-:W0:Y:S01]  /*ed50*/  S2R R3, SR_CgaCtaId ;  /* 0x0000000000037919 */ /* 0x001e220000008800 */
[----:B------:R-:W-:-:S04]  /*ed60*/  MOV R2, 0x400 ;  /* 0x0000040000027802 */ /* 0x000fc80000000f00 */
[----:B0-----:R-:W-:Y:S02]  /*ed70*/  LEA R2, R3, R2, 0x18 ;  /* 0x0000000203027211 */ /* 0x001fe400078ec0ff */
[----:B------:R-:W-:-:S03]  /*ed80*/  SHF.L.U32 R3, R15, 0x1f, RZ ;  /* 0x0000001f0f037819 */ /* 0x000fc600000006ff */
[----:B------:R-:W-:-:S04]  /*ed90*/  IMAD R2, R13, 0x8, R2 ;  /* 0x000000080d027824 */ /* 0x000fc800078e0202 */
[----:B------:R-:W0:Y:S02]  /*eda0*/  SYNCS.PHASECHK.TRANS64.TRYWAIT P0, [R2+URZ+0x36840], R3 ;  /* 0x03684003020075a7 */ /* 0x000e24000800017f */
[----:B0-----:R-:W-:Y:S05]  /*edb0*/  @!P0 BRA `(.L_x_3182) ;  /* 0x0000002c007c8947 */ /* 0x001fea0003800000 */
.L_x_3243:
        /* <DEDUP_REMOVED lines=11> */
.L_x_3183:
        /* <DEDUP_REMOVED lines=14> */
[----:B------:R-:W-:Y:S01]  /*ef50*/  VIADD R3, R3, 0x36800 ;  /* 0x0003680003037836 */ /* 0x000fe20000000000 */
[----:B------:R-:W-:Y:S01]  /*ef60*/  UMOV UR10, URZ ;  /* 0x0000003f000a7c82 */ /* 0x000fe20008000000 */
[----:B------:R-:W-:Y:S01]  /*ef70*/  UMOV UR6, 0x0 ;  /* 0x0000000000067882 */ /* 0x000fe20000000000 */
[----:B------:R-:W-:-:S08]  /*ef80*/  UMOV UR7, 0x14f00000 ;  /* 0x14f0000000077882 */ /* 0x000fd00000000000 */
[----:B------:R-:W-:Y:S02]  /*ef90*/  UIADD3 UR8, UR14, 0x21400, URZ ;  /* 0x000214000e087890 */ /* 0x000fe4000fffe03f */
[----:B------:R-:W-:Y:S02]  /*efa0*/  UIADD3 UR15, UR14, 0x24c00, URZ ;  /* 0x00024c000e0f7890 */ /* 0x000fe4000fffe03f */
[----:B------:R-:W-:Y:S01]  /*efb0*/  UIADD3 UR14, UR14, 0x28400, URZ ;  /* 0x000284000e0e7890 */ /* 0x000fe2000fffe03f */
        /* <DEDUP_REMOVED lines=13> */
[----:B------:R0:W-:Y:S01]  /*f090*/  UTMALDG.4D [UR8], [UR4], desc[UR6] ;  /* 0x00000608040075b4 */ /* 0x0001e20008019000 */
[----:B------:R-:W1:Y:S02]  /*f0a0*/  SYNCS.PHASECHK.TRANS64.TRYWAIT P0, [R3+URZ+0x60], R2 ;  /* 0x00006002030075a7 */ /* 0x000e64000800017f */
[----:B01----:R-:W-:Y:S05]  /*f0b0*/  @!P0 BRA `(.L_x_3184) ;  /* 0x0000002800d08947 */ /* 0x003fea0003800000 */
.L_x_3244:
        /* <DEDUP_REMOVED lines=13> */
.L_x_3185:
        /* <DEDUP_REMOVED lines=15> */
[----:B--2---:R-:W-:-:S02]  /*f280*/  R2UR UR11, R2 ;  /* 0x00000000020b72ca */ /* 0x004fc400000e0000 */
[----:B---3--:R-:W-:-:S04]  /*f290*/  LEA R2, R9, R10, 0x3 ;  /* 0x0000000a09027211 */ /* 0x008fc800078e18ff */
        /* <DEDUP_REMOVED lines=18> */
[----:B0-----:R-:W-:Y:S01]  /*f3c0*/  NOP ;  /* 0x0000000000007918 */ /* 0x001fe20000000000 */
.L_x_3180:
[----:B------:R-:W-:Y:S05]  /*f3d0*/  BSYNC B2 ;  /* 0x0000000000027941 */ /* 0x000fea0003800000 */
.L_x_3179:
[----:B------:R-:W2:Y:S04]  /*f3e0*/  LDL.LU R2, [R1+0x18] ;  /* 0x0000180001027983 */ /* 0x000ea80000300800 */
[----:B------:R0:W-:Y:S04]  /*f3f0*/  STL [R1], R13 ;  /* 0x0000000d01007387 */ /* 0x0001e80000100800 */
[----:B------:R0:W-:Y:S02]  /*f400*/  STL [R1+0x8], R15 ;  /* 0x0000080f01007387 */ /* 0x0001e40000100800 */
[----:B0-2---:R-:W-:-:S07]  /*f410*/  VIADD R6, R2, 0xfffffffd ;  /* 0xfffffffd02067836 */ /* 0x005fce0000000000 */
.L_x_3178:
[----:B------:R-:W-:Y:S05]  /*f420*/  BSYNC B1 ;  /* 0x0000000000017941 */ /* 0x000fea0003800000 */
.L_x_3177:
[----:B------:R-:W-:-:S05]  /*f430*/  IMAD.MOV R14, RZ, RZ, -R14 ;  /* 0x000000ffff0e7224 */ /* 0x000fca00078e0a0e */
[----:B------:R-:W-:-:S13]  /*f440*/  ISETP.NE.AND P0, PT, R7, R14, PT ;  /* 0x0000000e0700720c */ /* 0x000fda0003f05270 */
[----:B------:R-:W-:Y:S05]  /*f450*/  @!P0 BRA `(.L_x_3176) ;  /* 0x0000001000288947 */ /* 0x000fea0003800000 */
[----:B------:R-:W-:-:S07]  /*f460*/  IMAD.MOV.U32 R10, RZ, RZ, R5 ;  /* 0x000000ffff0a7224 */ /* 0x000fce00078e0005 */
.L_x_3200:
        /* <DEDUP_REMOVED lines=32> */
.L_x_3188:
[----:B------:R-:W1:Y:S01]  /*f670*/  S2R R3, SR_CgaCtaId ;  /* 0x0000000000037919 */ /* 0x000e620000008800 */
[----:B------:R-:W-:-:S04]  /*f680*/  MOV R2, 0x400 ;  /* 0x0000040000027802 */ /* 0x000fc80000000f00 */
[----:B-1----:R-:W-:Y:S02]  /*f690*/  LEA R2, R3, R2, 0x18 ;  /* 0x0000000203027211 */ /* 0x002fe400078ec0ff */
[----:B------:R-:W-:-:S03]  /*f6a0*/  SHF.L.U32 R3, R8, 0x1f, RZ ;  /* 0x0000001f08037819 */ /* 0x000fc600000006ff */
[----:B------:R-:W-:-:S04]  /*f6b0*/  IMAD R2, R7, 0x8, R2 ;  /* 0x0000000807027824 */ /* 0x000fc800078e0202 */
[----:B------:R-:W1:Y:S02]  /*f6c0*/  SYNCS.PHASECHK.TRANS64.TRYWAIT P0, [R2+URZ+0x36840], R3 ;  /* 0x03684003020075a7 */ /* 0x000e64000800017f */
[----:B-1----:R-:W-:Y:S05]  /*f6d0*/  @!P0 BRA `(.L_x_3189) ;  /* 0x00000024005c8947 */ /* 0x002fea0003800000 */
.L_x_3245:
        /* <DEDUP_REMOVED lines=11> */
.L_x_3190:
        /* <DEDUP_REMOVED lines=37> */
.L_x_3246:
        /* <DEDUP_REMOVED lines=8> */
.L_x_3192:
        /* <DEDUP_REMOVED lines=25> */
[----:B------:R-:W-:-:S03]  /*fbf0*/  UIADD3 UR16, UR8, 0x7400, URZ ;  /* 0x0000740008107890 */ /* 0x000fc6000fffe03f */
[----:B------:R-:W-:Y:S02]  /*fc00*/  UMOV UR8, UR14 ;  /* 0x0000000e00087c82 */ /* 0x000fe40008000000 */
[----:B------:R1:W-:Y:S01]  /*fc10*/  UTMALDG.4D [UR8], [UR4], desc[UR6] ;  /* 0x00000608040075b4 */ /* 0x0003e20008019000 */
[----:B------:R-:W-:Y:S01]  /*fc20*/  UMOV UR14, 0x80 ;  /* 0x00000080000e7882 */ /* 0x000fe20000000000 */
[----:B-1----:R-:W-:Y:S01]  /*fc30*/  UMOV UR8, UR15 ;  /* 0x0000000f00087c82 */ /* 0x002fe20008000000 */
[----:B------:R-:W-:Y:S02]  /*fc40*/  UMOV UR10, UR17 ;  /* 0x00000011000a7c82 */ /* 0x000fe40008000000 */
[----:B------:R1:W-:Y:S02]  /*fc50*/  UTMALDG.4D [UR8], [UR4], desc[UR6] ;  /* 0x00000608040075b4 */ /* 0x0003e40008019000 */
[----:B-1----:R-:W-:Y:S01]  /*fc60*/  UMOV UR8, UR16 ;  /* 0x0000001000087c82 */ /* 0x002fe20008000000 */
[----:B------:R-:W-:-:S02]  /*fc70*/  UMOV UR10, UR14 ;  /* 0x0000000e000a7c82 */ /* 0x000fc40008000000 */
[----:B------:R0:W-:Y:S02]  /*fc80*/  UTMALDG.4D [UR8], [UR4], desc[UR6] ;  /* 0x00000608040075b4 */ /* 0x0001e40008019000 */
[----:B0-----:R-:W-:Y:S01]  /*fc90*/  NOP ;  /* 0x0000000000007918 */ /* 0x001fe20000000000 */
.L_x_3187:
[----:B------:R-:W-:Y:S05]  /*fca0*/  BSYNC B1 ;  /* 0x0000000000017941 */ /* 0x000fea0003800000 */
.L_x_3186:
        /* <DEDUP_REMOVED lines=31> */
.L_x_3195:
[----:B------:R-:W2:Y:S01]  /*fea0*/  S2R R3, SR_CgaCtaId ;  /* 0x0000000000037919 */ /* 0x000ea20000008800 */
[----:B------:R-:W-:-:S04]  /*feb0*/  MOV R2, 0x400 ;  /* 0x0000040000027802 */ /* 0x000fc80000000f00 */
[----:B--2---:R-:W-:Y:S02]  /*fec0*/  LEA R2, R3, R2, 0x18 ;  /* 0x0000000203027211 */ /* 0x004fe400078ec0ff */
[----:B------:R-:W-:-:S03]  /*fed0*/  SHF.L.U32 R3, R13, 0x1f, RZ ;  /* 0x0000001f0d037819 */ /* 0x000fc600000006ff */
[----:B------:R-:W-:-:S04]  /*fee0*/  IMAD R2, R14, 0x8, R2 ;  /* 0x000000080e027824 */ /* 0x000fc800078e0202 */
[----:B------:R-:W2:Y:S02]  /*fef0*/  SYNCS.PHASECHK.TRANS64.TRYWAIT P0, [R2+URZ+0x36840], R3 ;  /* 0x03684003020075a7 */ /* 0x000ea4000800017f */
[----:B--2---:R-:W-:Y:S05]  /*ff00*/  @!P0 BRA `(.L_x_3196) ;  /* 0x0000001c00788947 */ /* 0x004fea0003800000 */
.L_x_3247:
        /* <DEDUP_REMOVED lines=11> */
.L_x_3197:
        /* <DEDUP_REMOVED lines=26> */
[----:B------:R-:W-:-:S03]  /*10160*/  UIADD3 UR16, UR8, 0x28400, URZ ;  /* 0x0002840008107890 */ /* 0x000fc6000fffe03f */
[----:B------:R-:W-:Y:S02]  /*10170*/  UMOV UR8, UR14 ;  /* 0x0000000e00087c82 */ /* 0x000fe40008000000 */
[----:B------:R0:W-:Y:S01]  /*10180*/  UTMALDG.4D [UR8], [UR4], desc[UR6] ;  /* 0x00000608040075b4 */ /* 0x0001e20008019000 */
[----:B------:R-:W-:Y:S01]  /*10190*/  IMAD R2, R7, 0x8, R2 ;  /* 0x0000000807027824 */ /* 0x000fe200078e0202 */
        /* <DEDUP_REMOVED lines=8> */
.L_x_3248:
        /* <DEDUP_REMOVED lines=8> */
.L_x_3199:
        /* <DEDUP_REMOVED lines=33> */
[----:B-1----:R-:W-:Y:S01]  /*104b0*/  NOP ;  /* 0x0000000000007918 */ /* 0x002fe20000000000 */
.L_x_3194:
[----:B------:R-:W-:Y:S05]  /*104c0*/  BSYNC B1 ;  /* 0x0000000000017941 */ /* 0x000fea0003800000 */
.L_x_3193:
[C---:B------:R-:W-:Y:S01]  /*104d0*/  ISETP.GT.AND P0, PT, R6.reuse, 0x1, PT ;  /* 0x000000010600780c */ /* 0x040fe20003f04270 */
[----:B------:R-:W-:-:S12]  /*104e0*/  VIADD R6, R6, 0xfffffffe ;  /* 0xfffffffe06067836 */ /* 0x000fd80000000000 */
[----:B------:R-:W-:Y:S05]  /*104f0*/  @P0 BRA `(.L_x_3200) ;  /* 0xffffffec00dc0947 */ /* 0x000fea000383ffff */
.L_x_3176:
[----:B------:R-:W-:Y:S05]  /*10500*/  BSYNC B0 ;  /* 0x0000000000007941 */ /* 0x000fea0003800000 */
.L_x_3175:
        /* <DEDUP_REMOVED lines=17> */
.L_x_3202:
[----:B------:R-:W-:Y:S05]  /*10620*/  BSYNC B0 ;  /* 0x0000000000007941 */ /* 0x000fea0003800000 */
.L_x_3201:
        /* <DEDUP_REMOVED lines=11> */
.L_x_3249:
        /* <DEDUP_REMOVED lines=11> */
.L_x_3206:
        /* <DEDUP_REMOVED lines=33> */
[----:B-1----:R-:W-:Y:S01]  /*109a0*/  NOP ;  /* 0x0000000000007918 */ /* 0x002fe20000000000 */
.L_x_3204:
[----:B------:R-:W-:Y:S05]  /*109b0*/  BSYNC B0 ;  /* 0x0000000000007941 */ /* 0x000fea0003800000 */
.L_x_3203:
        /* <DEDUP_REMOVED lines=9> */
.L_x_3160:
[----:B------:R-:W-:Y:S05]  /*10a50*/  BSYNC B6 ;  /* 0x0000000000067941 */ /* 0x000fea0003800000 */
.L_x_3158:
[----:B------:R-:W-:-:S03]  /*10a60*/  UMOV UR4, 0xffffffff ;  /* 0xffffffff00047882 */ /* 0x000fc60000000000 */
[----:B------:R-:W-:Y:S05]  /*10a70*/  BRA.DIV UR4, `(.L_x_3207) ;  /* 0x0000001204d87947 */ /* 0x000fea000b800000 */
[----:B------:R2:W3:Y:S04]  /*10a80*/  SHFL.IDX PT, R4, R16, RZ, 0x1f ;  /* 0x00001fff10047589 */ /* 0x0004e800000e0000 */
[----:B------:R2:W4:Y:S02]  /*10a90*/  SHFL.IDX PT, R5, R16, 0x1, 0x1f ;  /* 0x00201f0010057f89 */ /* 0x00052400000e0000 */
.L_x_3253:
[----:B01----:R-:W0:Y:S01]  /*10aa0*/  S2R R0, SR_TID.X ;  /* 0x0000000000007919 */ /* 0x003e220000002100 */
[----:B------:R-:W-:Y:S01]  /*10ab0*/  ULDC UR4, c[0x0][0xc14] ;  /* 0x0003050000047ab9 */ /* 0x000fe20000000800 */
[----:B------:R-:W-:Y:S01]  /*10ac0*/  BSSY B0, `(.L_x_3208) ;  /* 0x000000b000007945 */ /* 0x000fe20003800000 */
[----:B------:R-:W-:Y:S02]  /*10ad0*/  MOV R3, RZ ;  /* 0x000000ff00037202 */ /* 0x000fe40000000f00 */
[----:B0-----:R-:W-:Y:S01]  /*10ae0*/  LOP3.LUT R9, R0, 0x1f, RZ, 0xc0, !PT ;  /* 0x0000001f00097812 */ /* 0x001fe200078ec0ff */
[----:B------:R-:W-:-:S03]  /*10af0*/  IMAD.U32 R0, RZ, RZ, UR4 ;  /* 0x00000004ff007e24 */ /* 0x000fc6000f8e00ff */
[C---:B------:R-:W-:Y:S01]  /*10b00*/  ISETP.NE.AND P0, PT, R9.reuse, 0x1f, PT ;  /* 0x0000001f0900780c */ /* 0x040fe20003f05270 */
[----:B------:R-:W-:-:S05]  /*10b10*/  IMAD.IADD R7, R9, 0x1, R19 ;  /* 0x0000000109077824 */ /* 0x000fca00078e0213 */
[----:B------:R-:W-:-:S13]  /*10b20*/  ISETP.GE.OR P0, PT, R7, R0, !P0 ;  /* 0x000000000700720c */ /* 0x000fda0004706670 */
[----:B------:R-:W-:Y:S05]  /*10b30*/  @P0 BRA `(.L_x_3209) ;  /* 0x00000000000c0947 */ /* 0x000fea0003800000 */
[----:B------:R-:W0:Y:S02]  /*10b40*/  LDC.64 R2, c[0x0][0xc58] ;  /* 0x00031600ff027b82 */ /* 0x000e240000000a00 */
[----:B0-----:R-:W-:-:S06]  /*10b50*/  IMAD.WIDE R2, R7, 0x4, R2 ;  /* 0x0000000407027825 */ /* 0x001fcc00078e0202 */
[----:B------:R0:W5:Y:S02]  /*10b60*/  LDG.E R3, desc[UR60][R2.64] ;  /* 0x0000003c02037981 */ /* 0x000164000c1e1900 */
.L_x_3209:
[----:B------:R-:W-:Y:S05]  /*10b70*/  BSYNC B0 ;  /* 0x0000000000007941 */ /* 0x000fea0003800000 */
.L_x_3208:
        /* <DEDUP_REMOVED lines=23> */
.L_x_3261:
[----:B------:R-:W-:Y:S02]  /*10cf0*/  ULDC UR4, c[0x0][0xc10] ;  /* 0x0003040000047ab9 */ /* 0x000fe40000000800 */
[----:B--2---:R-:W-:-:S04]  /*10d00*/  IMAD.U32 R16, RZ, RZ, UR4 ;  /* 0x00000004ff107e24 */ /* 0x004fc8000f8e00ff */
[----:B-1----:R-:W-:-:S04]  /*10d10*/  IMAD R6, R14, R16, RZ ;  /* 0x000000100e067224 */ /* 0x002fc800078e02ff */
[----:B----4-:R-:W-:-:S05]  /*10d20*/  IMAD.IADD R5, R5, 0x1, R6 ;  /* 0x0000000105057824 */ /* 0x010fca00078e0206 */
[----:B---3--:R-:W-:-:S13]  /*10d30*/  ISETP.GT.AND P0, PT, R5, R4, PT ;  /* 0x000000040500720c */ /* 0x008fda0003f04270 */
[----:B------:R-:W-:Y:S05]  /*10d40*/  @P0 BRA `(.L_x_3211) ;  /* 0x0000000000b40947 */ /* 0x000fea0003800000 */
[----:B------:R-:W1:Y:S02]  /*10d50*/  LDC R0, c[0x0][0xc14] ;  /* 0x00030500ff007b82 */ /* 0x000e640000000800 */
.L_x_3216:
        /* <DEDUP_REMOVED lines=12> */
[----:B0-----:R-:W-:-:S06]  /*10e20*/  IMAD.WIDE R2, R7, 0x4, R2 ;  /* 0x0000000407027825 */ /* 0x001fcc00078e0202 */
[----:B------:R0:W5:Y:S02]  /*10e30*/  LDG.E R3, desc[UR60][R2.64] ;  /* 0x0000003c02037981 */ /* 0x000164000c1e1900 */
.L_x_3214:
[----:B------:R-:W-:Y:S05]  /*10e40*/  BSYNC B0 ;  /* 0x0000000000007941 */ /* 0x000fea0003800000 */
.L_x_3213:
        /* <DEDUP_REMOVED lines=23> */
.L_x_3269:
[----:B------:R-:W-:Y:S02]  /*10fc0*/  ULDC UR4, c[0x0][0xc10] ;  /* 0x0003040000047ab9 */ /* 0x000fe40000000800 */
[----:B------:R-:W-:-:S04]  /*10fd0*/  IMAD.U32 R16, RZ, RZ, UR4 ;  /* 0x00000004ff107e24 */ /* 0x000fc8000f8e00ff */
[----:B-1----:R-:W-:-:S05]  /*10fe0*/  IMAD R6, R14, R16, RZ ;  /* 0x000000100e067224 */ /* 0x002fca00078e02ff */
[----:B------:R-:W-:-:S04]  /*10ff0*/  IADD3 R5, R6, R5, RZ ;  /* 0x0000000506057210 */ /* 0x000fc80007ffe0ff */
[----:B------:R-:W-:-:S13]  /*11000*/  ISETP.GT.AND P0, PT, R5, R4, PT ;  /* 0x000000040500720c */ /* 0x000fda0003f04270 */
[----:B------:R-:W-:Y:S05]  /*11010*/  @!P0 BRA `(.L_x_3216) ;  /* 0xfffffffc00508947 */ /* 0x000fea000383ffff */
.L_x_3211:
        /* <DEDUP_REMOVED lines=8> */
.L_x_3273:
[----:B------:R-:W-:Y:S01]  /*110a0*/  ISETP.NE.AND P0, PT, R7, RZ, PT ;  /* 0x000000ff0700720c */ /* 0x000fe20003f05270 */
[----:B------:R-:W-:-:S12]  /*110b0*/  IMAD.MOV.U32 R14, RZ, RZ, RZ ;  /* 0x000000ffff0e7224 */ /* 0x000fd800078e00ff */
[----:B------:R-:W-:Y:S05]  /*110c0*/  @!P0 BRA `(.L_x_3218) ;  /* 0x0000000000108947 */ /* 0x000fea0003800000 */
[----:B------:R-:W-:Y:S01]  /*110d0*/  UMOV UR4, 0xffffffff ;  /* 0xffffffff00047882 */ /* 0x000fe20000000000 */
[----:B------:R-:W-:Y:S02]  /*110e0*/  VIADD R12, R5, 0xffffffff ;  /* 0xffffffff050c7836 */ /* 0x000fe40000000000 */
[----:B------:R-:W-:Y:S05]  /*110f0*/  BRA.DIV UR4, `(.L_x_3219) ;  /* 0x00000016046c7947 */ /* 0x000fea000b800000 */
[----:B------:R3:W4:Y:S02]  /*11100*/  SHFL.IDX PT, R14, R2, R12, 0x1f ;  /* 0x00001f0c020e7589 */ /* 0x00072400000e0000 */
.L_x_3218:
        /* <DEDUP_REMOVED lines=9> */
[----:B0--3--:R-:W-:-:S04]  /*111a0*/  IMAD.MOV R2, RZ, RZ, -R3 ;  /* 0x000000ffff027224 */ /* 0x009fc800078e0a03 */
        /* <DEDUP_REMOVED lines=21> */
.L_x_3212:
[----:B------:R-:W-:Y:S01]  /*11300*/  UMOV UR4, URZ ;  /* 0x0000003f00047c82 */ /* 0x000fe20008000000 */
[----:B------:R-:W-:Y:S01]  /*11310*/  UMOV UR5, URZ ;  /* 0x0000003f00057c82 */ /* 0x000fe20008000000 */
[----:B------:R-:W-:Y:S01]  /*11320*/  ULDC UR6, c[0x0][0xc14] ;  /* 0x0003050000067ab9 */ /* 0x000fe20000000800 */
[----:B------:R-:W-:Y:S01]  /*11330*/  IMAD.MOV.U32 R16, RZ, RZ, R4 ;  /* 0x000000ffff107224 */ /* 0x000fe200078e0004 */
[----:B------:R-:W-:Y:S01]  /*11340*/  MOV R17, UR4 ;  /* 0x0000000400117c02 */ /* 0x000fe20008000f00 */
[----:B------:R-:W-:Y:S02]  /*11350*/  IMAD.U32 R18, RZ, RZ, UR5 ;  /* 0x00000005ff127e24 */ /* 0x000fe4000f8e00ff */
[----:B------:R-:W-:-:S07]  /*11360*/  IMAD.U32 R19, RZ, RZ, UR6 ;  /* 0x00000006ff137e24 */ /* 0x000fce000f8e00ff */
.L_x_3220:
        /* <DEDUP_REMOVED lines=12> */
.L_x_3156:
        /* <DEDUP_REMOVED lines=12> */
.L_x_3276:
[----:B------:R-:W-:Y:S05]  /*114f0*/  BSYNC B0 ;  /* 0x0000000000007941 */ /* 0x000fea0003800000 */
.L_x_3222:
[----:B------:R-:W-:-:S03]  /*11500*/  UMOV UR4, 0xffffffff ;  /* 0xffffffff00047882 */ /* 0x000fc60000000000 */
[----:B------:R-:W-:Y:S05]  /*11510*/  BRA.DIV UR4, `(.L_x_3224) ;  /* 0x00000012049c7947 */ /* 0x000fea000b800000 */
[----:B------:R-:W1:Y:S02]  /*11520*/  S2R R2, SR_TID.X ;  /* 0x0000000000027919 */ /* 0x000e640000002100 */
[----:B-1----:R-:W-:-:S04]  /*11530*/  SHF.R.U32.HI R2, RZ, 0x5, R2 ;  /* 0x00000005ff027819 */ /* 0x002fc80000011602 */
[----:B------:R-:W-:-:S05]  /*11540*/  LOP3.LUT R2, R2, 0x3, RZ, 0xc0, !PT ;  /* 0x0000000302027812 */ /* 0x000fca00078ec0ff */
[----:B------:R1:W2:Y:S02]  /*11550*/  SHFL.IDX PT, R14, R2, RZ, 0x1f ;  /* 0x00001fff020e7589 */ /* 0x0002a400000e0000 */
.L_x_3279:
[----:B--2---:R-:W-:Y:S01]  /*11560*/  ISETP.NE.AND P0, PT, R14, RZ, PT ;  /* 0x000000ff0e00720c */ /* 0x004fe20003f05270 */
[----:B------:R-:W-:-:S12]  /*11570*/  BSSY B0, `(.L_x_3225) ;  /* 0x0000027000007945 */ /* 0x000fd80003800000 */
[----:B------:R-:W-:Y:S05]  /*11580*/  @P0 BRA `(.L_x_3226) ;  /* 0x0000000000940947 */ /* 0x000fea0003800000 */
[----:B------:R-:W-:-:S03]  /*11590*/  UMOV UR4, 0xffffffff ;  /* 0xffffffff00047882 */ /* 0x000fc60000000000 */
[----:B------:R-:W-:Y:S05]  /*115a0*/  BRA.DIV UR4, `(.L_x_3227) ;  /* 0x0000001204ac7947 */ /* 0x000fea000b800000 */
[----:B------:R-:W-:-:S13]  /*115b0*/  ELECT P6, URZ, PT ;  /* 0x00000000003f782f */ /* 0x000fda00038c0000 */
.L_x_3282:
[----:B------:R-:W-:Y:S05]  /*115c0*/  @!P6 BRA `(.L_x_3226) ;  /* 0x000000000084e947 */ /* 0x000fea0003800000 */
[----:B-1----:R-:W2:Y:S02]  /*115d0*/  LDL.LU R2, [R1+0x30] ;  /* 0x0000300001027983 */ /* 0x002ea40000300800 */
[----:B--2---:R-:W-:-:S04]  /*115e0*/  LOP3.LUT R2, R2, 0x2, RZ, 0xfc, !PT ;  /* 0x0000000202027812 */ /* 0x004fc800078efcff */
[----:B------:R-:W-:-:S13]  /*115f0*/  ISETP.NE.AND P2, PT, R2, 0x3, PT ;  /* 0x000000030200780c */ /* 0x000fda0003f45270 */
[----:B------:R-:W-:Y:S05]  /*11600*/  @!P2 BRA `(.L_x_3228) ;  /* 0x000000000004a947 */ /* 0x000fea0003800000 */
[----:B------:R-:W-:Y:S01]  /*11610*/  BPT.TRAP 0x1 ;  /* 0x000000040000795c */ /* 0x000fe20000300000 */
.L_x_3228:
        /* <DEDUP_REMOVED lines=14> */
.L_x_3283:
[----:B------:R-:W1:Y:S02]  /*11700*/  SYNCS.PHASECHK.TRANS64.TRYWAIT P0, [R7+URZ], R2 ;  /* 0x00000002070075a7 */ /* 0x000e64000800017f */
[----:B-1----:R-:W-:Y:S05]  /*11710*/  @!P0 BRA `(.L_x_3230) ;  /* 0x0000001000848947 */ /* 0x002fea0003800000 */
.L_x_3284:
[----:B------:R-:W-:Y:S05]  /*11720*/  @!P2 BRA `(.L_x_3231) ;  /* 0x000000000004a947 */ /* 0x000fea0003800000 */
[----:B------:R-:W-:Y:S01]  /*11730*/  BPT.TRAP 0x1 ;  /* 0x000000040000795c */ /* 0x000fe20000300000 */
.L_x_3231:
[----:B------:R-:W2:Y:S01]  /*11740*/  LDL.LU R4, [R1] ;  /* 0x0000000001047983 */ /* 0x000ea20000300800 */
[----:B------:R-:W-:-:S04]  /*11750*/  VIADD R0, R0, 0x36860 ;  /* 0x0003686000007836 */ /* 0x000fc80000000000 */
[----:B--2---:R-:W-:-:S04]  /*11760*/  IMAD R4, R4, 0x8, R0 ;  /* 0x0000000804047824 */ /* 0x004fc800078e0200 */
[----:B------:R-:W2:Y:S02]  /*11770*/  SYNCS.PHASECHK.TRANS64.TRYWAIT P0, [R4+URZ], R5 ;  /* 0x00000005040075a7 */ /* 0x000ea4000800017f */
[----:B--2---:R-:W-:Y:S05]  /*11780*/  @!P0 BRA `(.L_x_3232) ;  /* 0x00000010007c8947 */ /* 0x004fea0003800000 */
.L_x_3285:
[----:B------:R-:W-:-:S07]  /*11790*/  IMAD R3, R3, 0x8, R0 ;  /* 0x0000000803037824 */ /* 0x000fce00078e0200 */
.L_x_3233:
[----:B---3--:R3:W4:Y:S02]  /*117a0*/  SYNCS.PHASECHK.TRANS64.TRYWAIT P0, [R3+URZ], R2 ;  /* 0x00000002030075a7 */ /* 0x008724000800017f */
[----:B----4-:R-:W-:Y:S05]  /*117b0*/  @!P0 NANOSLEEP.SYNCS 0x989680 ;  /* 0x009896800000895d */ /* 0x010fea0003900000 */
[----:B------:R-:W4:Y:S02]  /*117c0*/  @!P0 SYNCS.PHASECHK.TRANS64 P0, [R3+URZ], R2 ;  /* 0x00000002030085a7 */ /* 0x000f24000800007f */
[----:B----4-:R-:W-:Y:S05]  /*117d0*/  @!P0 BRA `(.L_x_3233) ;  /* 0xfffffffc00f08947 */ /* 0x010fea000383ffff */
.L_x_3226:
[----:B------:R-:W-:Y:S05]  /*117e0*/  BSYNC B0 ;  /* 0x0000000000007941 */ /* 0x000fea0003800000 */
.L_x_3225:
[----:B------:R-:W-:Y:S05]  /*117f0*/  EXIT ;  /* 0x000000000000794d */ /* 0x000fea0003800000 */
.L_x_3110:
[----:B0-----:R0:W1:Y:S02]  /*11800*/  SYNCS.PHASECHK.TRANS64.TRYWAIT P1, [R5+URZ+0x36800], R0 ;  /* 0x03680000050075a7 */ /* 0x001064000802017f */
[----:B-1----:R-:W-:Y:S05]  /*11810*/  @!P1 NANOSLEEP.SYNCS 0x989680 ;  /* 0x009896800000995d */ /* 0x002fea0003900000 */
[----:B------:R-:W1:Y:S02]  /*11820*/  @!P1 SYNCS.PHASECHK.TRANS64 P1, [R5+URZ+0x36800], R0 ;  /* 0x03680000050095a7 */ /* 0x000e64000802007f */
[----:B-1----:R-:W-:Y:S05]  /*11830*/  @!P1 BRA `(.L_x_3110) ;  /* 0xfffffffc00f09947 */ /* 0x002fea000383ffff */
[----:B------:R-:W-:Y:S05]  /*11840*/  BRA `(.L_x_3234) ;  /* 0xfffffefc00787947 */ /* 0x000fea000383ffff */
.L_x_3114:
[----:B0-----:R0:W2:Y:S02]  /*11850*/  SYNCS.PHASECHK.TRANS64.TRYWAIT P2, [R2+URZ+0x36830], R3 ;  /* 0x03683003020075a7 */ /* 0x0010a4000804017f */
[----:B--2---:R-:W-:Y:S05]  /*11860*/  @!P2 NANOSLEEP.SYNCS 0x989680 ;  /* 0x009896800000a95d */ /* 0x004fea0003900000 */
[----:B------:R-:W2:Y:S02]  /*11870*/  @!P2 SYNCS.PHASECHK.TRANS64 P2, [R2+URZ+0x36830], R3 ;  /* 0x036830030200a5a7 */ /* 0x000ea4000804007f */
[----:B--2---:R-:W-:Y:S05]  /*11880*/  @!P2 BRA `(.L_x_3114) ;  /* 0xfffffffc00f0a947 */ /* 0x004fea000383ffff */
[----:B------:R-:W-:Y:S05]  /*11890*/  BRA `(.L_x_3113) ;  /* 0xfffffefc009c7947 */ /* 0x000fea000383ffff */
.L_x_3119:
[----:B-1----:R1:W2:Y:S02]  /*118a0*/  SYNCS.PHASECHK.TRANS64.TRYWAIT P2, [R12+URZ+0x36830], R3 ;  /* 0x036830030c0075a7 */ /* 0x0022a4000804017f */
[----:B--2---:R-:W-:Y:S05]  /*118b0*/  @!P2 NANOSLEEP.SYNCS 0x989680 ;  /* 0x009896800000a95d */ /* 0x004fea0003900000 */
[----:B------:R-:W2:Y:S02]  /*118c0*/  @!P2 SYNCS.PHASECHK.TRANS64 P2, [R12+URZ+0x36830], R3 ;  /* 0x036830030c00a5a7 */ /* 0x000ea4000804007f */
[----:B--2---:R-:W-:Y:S05]  /*118d0*/  @!P2 BRA `(.L_x_3119) ;  /* 0xfffffffc00f0a947 */ /* 0x004fea000383ffff */
[----:B------:R-:W-:Y:S05]  /*118e0*/  BRA `(.L_x_3118) ;  /* 0xffffff4000687947 */ /* 0x000fea000383ffff */
.L_x_3123:
[----:B---3--:R3:W4:Y:S02]  /*118f0*/  SYNCS.PHASECHK.TRANS64.TRYWAIT P2, [R13+URZ+0x36850], R0 ;  /* 0x036850000d0075a7 */ /* 0x008724000804017f */
[----:B----4-:R-:W-:Y:S05]  /*11900*/  @!P2 NANOSLEEP.SYNCS 0x989680 ;  /* 0x009896800000a95d */ /* 0x010fea0003900000 */
[----:B------:R-:W4:Y:S02]  /*11910*/  @!P2 SYNCS.PHASECHK.TRANS64 P2, [R13+URZ+0x36850], R0 ;  /* 0x036850000d00a5a7 */ /* 0x000f24000804007f */
[----:B----4-:R-:W-:Y:S05]  /*11920*/  @!P2 BRA `(.L_x_3123) ;  /* 0xfffffffc00f0a947 */ /* 0x010fea000383ffff */
[----:B------:R-:W-:Y:S05]  /*11930*/  BRA `(.L_x_3122) ;  /* 0xffffff6400b47947 */ /* 0x000fea000383ffff */
.L_x_3128:
[----:B-1----:R1:W2:Y:S02]  /*11940*/  SYNCS.PHASECHK.TRANS64.TRYWAIT P0, [R11+URZ+0x36850], R2 ;  /* 0x036850020b0075a7 */ /* 0x0022a4000800017f */
[----:B--2---:R-:W-:Y:S05]  /*11950*/  @!P0 NANOSLEEP.SYNCS 0x989680 ;  /* 0x009896800000895d */ /* 0x004fea0003900000 */
[----:B------:R-:W2:Y:S02]  /*11960*/  @!P0 SYNCS.PHASECHK.TRANS64 P0, [R11+URZ+0x36850], R2 ;  /* 0x036850020b0085a7 */ /* 0x000ea4000800007f */
[----:B--2---:R-:W-:Y:S05]  /*11970*/  @!P0 BRA `(.L_x_3128) ;  /* 0xfffffffc00f08947 */ /* 0x004fea000383ffff */
[----:B------:R-:W-:Y:S05]  /*11980*/  BRA `(.L_x_3127) ;  /* 0xffffff80005c7947 */ /* 0x000fea000383ffff */
.L_x_3167:
        /* <DEDUP_REMOVED lines=11> */
.L_x_3236:
[----:B------:R-:W-:Y:S05]  /*11a40*/  BSYNC B0 ;  /* 0x0000000000007941 */ /* 0x000fea0003800000 */
.L_x_3235:
[----:B------:R-:W-:Y:S05]  /*11a50*/  BRA `(.L_x_3237) ;  /* 0xffffffc400fc7947 */ /* 0x000fea000383ffff */
.L_x_3168:
[----:B------:R-:W-:Y:S01]  /*11a60*/  BSSY B0, `(.L_x_3238) ;  /* 0x0000006000007945 */ /* 0x000fe20003800000 */
[----:B------:R-:W-:-:S07]  /*11a70*/  IMAD.MOV.U32 R15, RZ, RZ, -0x1 ;  /* 0xffffffffff0f7424 */ /* 0x000fce00078e00ff */
[----:B------:R-:W-:Y:S05]  /*11a80*/  WARPSYNC.COLLECTIVE R15, `(.L_x_3239) ;  /* 0x000000000f0c7348 */ /* 0x000fea0003c00000 */
[----:B------:R-:W-:Y:S02]  /*11a90*/  ELECT P6, UR62, PT ;  /* 0x00000000003e782f */ /* 0x000fe400038c0000 */
[----:B------:R-:W-:Y:S01]  /*11aa0*/  MOV R14, UR62 ;  /* 0x0000003e000e7c02 */ /* 0x000fe20008000f00 */
[----:B------:R-:W-:Y:S10]  /*11ab0*/  ENDCOLLECTIVE ;  /* 0x000000000000791b */ /* 0x000ff40003800000 */
.L_x_3239:
[----:B------:R-:W-:Y:S05]  /*11ac0*/  BSYNC B0 ;  /* 0x0000000000007941 */ /* 0x000fea0003800000 */
.L_x_3238:
[----:B------:R-:W-:Y:S05]  /*11ad0*/  BRA `(.L_x_3240) ;  /* 0xffffffc400f47947 */ /* 0x000fea000383ffff */
.L_x_3171:
[----:B0-----:R0:W1:Y:S02]  /*11ae0*/  SYNCS.PHASECHK.TRANS64.TRYWAIT P0, [R8+URZ+0x36840], R9 ;  /* 0x03684009080075a7 */ /* 0x001064000800017f */
[----:B-1----:R-:W-:Y:S05]  /*11af0*/  @!P0 NANOSLEEP.SYNCS 0x989680 ;  /* 0x009896800000895d */ /* 0x002fea0003900000 */
[----:B------:R-:W1:Y:S02]  /*11b00*/  @!P0 SYNCS.PHASECHK.TRANS64 P0, [R8+URZ+0x36840], R9 ;  /* 0x03684009080085a7 */ /* 0x000e64000800007f */
[----:B-1----:R-:W-:Y:S05]  /*11b10*/  @!P0 BRA `(.L_x_3171) ;  /* 0xfffffffc00f08947 */ /* 0x002fea000383ffff */
[----:B------:R-:W-:Y:S05]  /*11b20*/  BRA `(.L_x_3241) ;  /* 0xffffffc800647947 */ /* 0x000fea000383ffff */
.L_x_3174:
        /* <DEDUP_REMOVED lines=8> */
.L_x_3182:
[----:B0-----:R0:W1:Y:S02]  /*11bb0*/  SYNCS.PHASECHK.TRANS64.TRYWAIT P0, [R2+URZ+0x36840], R3 ;  /* 0x03684003020075a7 */ /* 0x001064000800017f */
[----:B-1----:R-:W-:Y:S05]  /*11bc0*/  @!P0 NANOSLEEP.SYNCS 0x989680 ;  /* 0x009896800000895d */ /* 0x002fea0003900000 */
[----:B------:R-:W1:Y:S02]  /*11bd0*/  @!P0 SYNCS.PHASECHK.TRANS64 P0, [R2+URZ+0x36840], R3 ;  /* 0x03684003020085a7 */ /* 0x000e64000800007f */
[----:B-1----:R-:W-:Y:S05]  /*11be0*/  @!P0 BRA `(.L_x_3182) ;  /* 0xfffffffc00f08947 */ /* 0x002fea000383ffff */
[----:B------:R-:W-:Y:S05]  /*11bf0*/  BRA `(.L_x_3243) ;  /* 0xffffffd000707947 */ /* 0x000fea000383ffff */
.L_x_3184:
[----:B0-----:R0:W1:Y:S02]  /*11c00*/  SYNCS.PHASECHK.TRANS64.TRYWAIT P0, [R3+URZ+0x60], R2 ;  /* 0x00006002030075a7 */ /* 0x001064000800017f */
[----:B-1----:R-:W-:Y:S05]  /*11c10*/  @!P0 NANOSLEEP.SYNCS 0x989680 ;  /* 0x009896800000895d */ /* 0x002fea0003900000 */
[----:B------:R-:W1:Y:S02]  /*11c20*/  @!P0 SYNCS.PHASECHK.TRANS64 P0, [R3+URZ+0x60], R2 ;  /* 0x00006002030085a7 */ /* 0x000e64000800007f */
[----:B-1----:R-:W-:Y:S05]  /*11c30*/  @!P0 BRA `(.L_x_3184) ;  /* 0xfffffffc00f08947 */ /* 0x002fea000383ffff */
[----:B------:R-:W-:Y:S05]  /*11c40*/  BRA `(.L_x_3244) ;  /* 0xffffffd4001c7947 */ /* 0x000fea000383ffff */
.L_x_3189:
[----:B-1----:R1:W2:Y:S02]  /*11c50*/  SYNCS.PHASECHK.TRANS64.TRYWAIT P0, [R2+URZ+0x36840], R3 ;  /* 0x03684003020075a7 */ /* 0x0022a4000800017f */
[----:B--2---:R-:W-:Y:S05]  /*11c60*/  @!P0 NANOSLEEP.SYNCS 0x989680 ;  /* 0x009896800000895d */ /* 0x004fea0003900000 */
[----:B------:R-:W2:Y:S02]  /*11c70*/  @!P0 SYNCS.PHASECHK.TRANS64 P0, [R2+URZ+0x36840], R3 ;  /* 0x03684003020085a7 */ /* 0x000ea4000800007f */
[----:B--2---:R-:W-:Y:S05]  /*11c80*/  @!P0 BRA `(.L_x_3189) ;  /* 0xfffffffc00f08947 */ /* 0x004fea000383ffff */
[----:B------:R-:W-:Y:S05]  /*11c90*/  BRA `(.L_x_3245) ;  /* 0xffffffd800907947 */ /* 0x000fea000383ffff */
.L_x_3191:
[----:B0-----:R0:W1:Y:S02]  /*11ca0*/  SYNCS.PHASECHK.TRANS64.TRYWAIT P1, [R2+URZ+0x60], R3 ;  /* 0x00006003020075a7 */ /* 0x001064000802017f */
[----:B-1----:R-:W-:Y:S05]  /*11cb0*/  @!P1 NANOSLEEP.SYNCS 0x989680 ;  /* 0x009896800000995d */ /* 0x002fea0003900000 */
[----:B------:R-:W1:Y:S02]  /*11cc0*/  @!P1 SYNCS.PHASECHK.TRANS64 P1, [R2+URZ+0x60], R3 ;  /* 0x00006003020095a7 */ /* 0x000e64000802007f */
[----:B-1----:R-:W-:Y:S05]  /*11cd0*/  @!P1 BRA `(.L_x_3191) ;  /* 0xfffffffc00f09947 */ /* 0x002fea000383ffff */
[----:B------:R-:W-:Y:S05]  /*11ce0*/  BRA `(.L_x_3246) ;  /* 0xffffffdc003c7947 */ /* 0x000fea000383ffff */
.L_x_3196:
[----:B--2---:R2:W3:Y:S02]  /*11cf0*/  SYNCS.PHASECHK.TRANS64.TRYWAIT P0, [R2+URZ+0x36840], R3 ;  /* 0x03684003020075a7 */ /* 0x0044e4000800017f */
[----:B---3--:R-:W-:Y:S05]  /*11d00*/  @!P0 NANOSLEEP.SYNCS 0x989680 ;  /* 0x009896800000895d */ /* 0x008fea0003900000 */
[----:B------:R-:W3:Y:S02]  /*11d10*/  @!P0 SYNCS.PHASECHK.TRANS64 P0, [R2+URZ+0x36840], R3 ;  /* 0x03684003020085a7 */ /* 0x000ee4000800007f */
[----:B---3--:R-:W-:Y:S05]  /*11d20*/  @!P0 BRA `(.L_x_3196) ;  /* 0xfffffffc00f08947 */ /* 0x008fea000383ffff */
[----:B------:R-:W-:Y:S05]  /*11d30*/  BRA `(.L_x_3247) ;  /* 0xffffffe000747947 */ /* 0x000fea000383ffff */
.L_x_3198:
[----:B0-----:R0:W1:Y:S02]  /*11d40*/  SYNCS.PHASECHK.TRANS64.TRYWAIT P1, [R2+URZ+0x60], R8 ;  /* 0x00006008020075a7 */ /* 0x001064000802017f */
[----:B-1----:R-:W-:Y:S05]  /*11d50*/  @!P1 NANOSLEEP.SYNCS 0x989680 ;  /* 0x009896800000995d */ /* 0x002fea0003900000 */
[----:B------:R-:W1:Y:S02]  /*11d60*/  @!P1 SYNCS.PHASECHK.TRANS64 P1, [R2+URZ+0x60], R8 ;  /* 0x00006008020095a7 */ /* 0x000e64000802007f */
[----:B-1----:R-:W-:Y:S05]  /*11d70*/  @!P1 BRA `(.L_x_3198) ;  /* 0xfffffffc00f09947 */ /* 0x002fea000383ffff */
[----:B------:R-:W-:Y:S05]  /*11d80*/  BRA `(.L_x_3248) ;  /* 0xffffffe400247947 */ /* 0x000fea000383ffff */
.L_x_3205:
[----:B-1----:R1:W2:Y:S02]  /*11d90*/  SYNCS.PHASECHK.TRANS64.TRYWAIT P0, [R3+URZ+0x36860], R0 ;  /* 0x03686000030075a7 */ /* 0x0022a4000800017f */
[----:B--2---:R-:W-:Y:S05]  /*11da0*/  @!P0 NANOSLEEP.SYNCS 0x989680 ;  /* 0x009896800000895d */ /* 0x004fea0003900000 */
[----:B------:R-:W2:Y:S02]  /*11db0*/  @!P0 SYNCS.PHASECHK.TRANS64 P0, [R3+URZ+0x36860], R0 ;  /* 0x03686000030085a7 */ /* 0x000ea4000800007f */
[----:B--2---:R-:W-:Y:S05]  /*11dc0*/  @!P0 BRA `(.L_x_3205) ;  /* 0xfffffffc00f08947 */ /* 0x004fea000383ffff */
[----:B------:R-:W-:Y:S05]  /*11dd0*/  BRA `(.L_x_3249) ;  /* 0xffffffe800407947 */ /* 0x000fea000383ffff */
.L_x_3207:
[----:B------:R-:W-:Y:S01]  /*11de0*/  BSSY B0, `(.L_x_3250) ;  /* 0x0000008000007945 */ /* 0x000fe20003800000 */
[----:B0-----:R-:W-:Y:S01]  /*11df0*/  MOV R13, R16 ;  /* 0x00000010000d7202 */ /* 0x001fe20000000f00 */
[----:B------:R-:W-:Y:S02]  /*11e00*/  IMAD.MOV.U32 R12, RZ, RZ, RZ ;  /* 0x000000ffff0c7224 */ /* 0x000fe400078e00ff */
[----:B------:R-:W-:Y:S02]  /*11e10*/  IMAD.MOV.U32 R11, RZ, RZ, 0x1f ;  /* 0x0000001fff0b7424 */ /* 0x000fe400078e00ff */
[----:B------:R-:W-:-:S07]  /*11e20*/  IMAD.MOV.U32 R15, RZ, RZ, -0x1 ;  /* 0xffffffffff0f7424 */ /* 0x000fce00078e00ff */
[----:B-1----:R-:W-:Y:S05]  /*11e30*/  WARPSYNC.COLLECTIVE R15, `(.L_x_3251) ;  /* 0x000000000f087348 */ /* 0x002fea0003c00000 */
[----:B------:R0:W2:Y:S02]  /*11e40*/  SHFL.IDX P6, R14, R13, R12, R11 ;  /* 0x0000000c0d0e7389 */ /* 0x0000a400000c000b */
[----:B012---:R-:W-:Y:S01]  /*11e50*/  ENDCOLLECTIVE ;  /* 0x000000000000791b */ /* 0x007fe20003800000 */
.L_x_3251:
[----:B------:R-:W-:Y:S05]  /*11e60*/  BSYNC B0 ;  /* 0x0000000000007941 */ /* 0x000fea0003800000 */
.L_x_3250:
        /* <DEDUP_REMOVED lines=8> */
.L_x_3252:
[----:B------:R-:W-:Y:S01]  /*11ef0*/  IMAD.MOV.U32 R5, RZ, RZ, R14 ;  /* 0x000000ffff057224 */ /* 0x000fe200078e000e */
[----:B------:R-:W-:Y:S06]  /*11f00*/  BRA `(.L_x_3253) ;  /* 0xffffffe800e47947 */ /* 0x000fec000383ffff */
.L_x_3210:
        /* <DEDUP_REMOVED lines=8> */
.L_x_3255:
[----:B------:R-:W-:Y:S05]  /*11f90*/  BSYNC B0 ;  /* 0x0000000000007941 */ /* 0x000fea0003800000 */
.L_x_3254:
[C---:B------:R-:W-:Y:S01]  /*11fa0*/  ISETP.NE.AND P0, PT, R9.reuse, RZ, PT ;  /* 0x000000ff0900720c */ /* 0x040fe20003f05270 */
        /* <DEDUP_REMOVED lines=9> */
.L_x_3256:
        /* <DEDUP_REMOVED lines=8> */
.L_x_3257:
        /* <DEDUP_REMOVED lines=8> */
.L_x_3258:
        /* <DEDUP_REMOVED lines=8> */
.L_x_3259:
        /* <DEDUP_REMOVED lines=8> */
.L_x_3260:
[----:B------:R-:W-:Y:S05]  /*12240*/  BRA `(.L_x_3261) ;  /* 0xffffffe800a87947 */ /* 0x000fea000383ffff */
.L_x_3215:
[----:B------:R-:W-:Y:S01]  /*12250*/  BSSY B0, `(.L_x_3262) ;  /* 0x0000008000007945 */ /* 0x000fe20003800000 */
[----:B-----5:R-:W-:Y:S01]  /*12260*/  IMAD.MOV.U32 R13, RZ, RZ, R3 ;  /* 0x000000ffff0d7224 */ /* 0x020fe200078e0003 */
[----:B------:R-:W-:Y:S01]  /*12270*/  MOV R15, 0xffffffff ;  /* 0xffffffff000f7802 */ /* 0x000fe20000000f00 */
[----:B------:R-:W-:Y:S02]  /*12280*/  IMAD.MOV.U32 R12, RZ, RZ, 0x1 ;  /* 0x00000001ff0c7424 */ /* 0x000fe400078e00ff */
[----:B------:R-:W-:-:S07]  /*12290*/  IMAD.MOV.U32 R11, RZ, RZ, RZ ;  /* 0x000000ffff0b7224 */ /* 0x000fce00078e00ff */
[----:B0-----:R-:W-:Y:S05]  /*122a0*/  WARPSYNC.COLLECTIVE R15, `(.L_x_3263) ;  /* 0x000000000f087348 */ /* 0x001fea0003c00000 */
[----:B------:R1:W2:Y:S02]  /*122b0*/  SHFL.UP P6, R14, R13, R12, R11 ;  /* 0x0400000c0d0e7389 */ /* 0x0002a400000c000b */
[----:B012---:R-:W-:Y:S01]  /*122c0*/  ENDCOLLECTIVE ;  /* 0x000000000000791b */ /* 0x007fe20003800000 */
.L_x_3263:
[----:B------:R-:W-:Y:S05]  /*122d0*/  BSYNC B0 ;  /* 0x0000000000007941 */ /* 0x000fea0003800000 */
.L_x_3262:
        /* <DEDUP_REMOVED lines=10> */
.L_x_3264:
        /* <DEDUP_REMOVED lines=8> */
.L_x_3265:
        /* <DEDUP_REMOVED lines=8> */
.L_x_3266:
        /* <DEDUP_REMOVED lines=8> */
.L_x_3267:
        /* <DEDUP_REMOVED lines=8> */
.L_x_3268:
[----:B------:R-:W-:Y:S05]  /*12580*/  BRA `(.L_x_3269) ;  /* 0xffffffe8008c7947 */ /* 0x000fea000383ffff */
.L_x_3217:
[----:B------:R-:W-:Y:S01]  /*12590*/  BSSY B0, `(.L_x_3270) ;  /* 0x0000006000007945 */ /* 0x000fe20003800000 */
[----:B------:R-:W-:Y:S01]  /*125a0*/  PLOP3.LUT P6, PT, P6, PT, PT, 0x8, 0x0 ;  /* 0x000000000000781c */ /* 0x000fe200037ce170 */
[----:B------:R-:W-:-:S12]  /*125b0*/  IMAD.MOV.U32 R15, RZ, RZ, -0x1 ;  /* 0xffffffffff0f7424 */ /* 0x000fd800078e00ff */
[----:B0-----:R-:W-:Y:S05]  /*125c0*/  WARPSYNC.COLLECTIVE R15, `(.L_x_3271) ;  /* 0x000000000f087348 */ /* 0x001fea0003c00000 */
[----:B------:R-:W-:Y:S01]  /*125d0*/  VOTE.ANY R14, PT, P6 ;  /* 0x00000000000e7806 */ /* 0x000fe200030e0100 */
[----:B0-----:R-:W-:Y:S06]  /*125e0*/  ENDCOLLECTIVE ;  /* 0x000000000000791b */ /* 0x001fec0003800000 */
.L_x_3271:
[----:B------:R-:W-:Y:S05]  /*125f0*/  BSYNC B0 ;  /* 0x0000000000007941 */ /* 0x000fea0003800000 */
.L_x_3270:
        /* <DEDUP_REMOVED lines=9> */
.L_x_3272:
[----:B------:R-:W-:Y:S01]  /*12690*/  IMAD.MOV.U32 R17, RZ, RZ, R14 ;  /* 0x000000ffff117224 */ /* 0x000fe200078e000e */
[----:B------:R-:W-:Y:S06]  /*126a0*/  BRA `(.L_x_3273) ;  /* 0xffffffe8007c7947 */ /* 0x000fec000383ffff */
.L_x_3219:
[----:B------:R-:W-:Y:S01]  /*126b0*/  BSSY B0, `(.L_x_3274) ;  /* 0x0000007000007945 */ /* 0x000fe20003800000 */
[----:B------:R-:W-:Y:S02]  /*126c0*/  IMAD.MOV.U32 R13, RZ, RZ, R2 ;  /* 0x000000ffff0d7224 */ /* 0x000fe400078e0002 */
[----:B------:R-:W-:Y:S02]  /*126d0*/  IMAD.MOV.U32 R11, RZ, RZ, 0x1f ;  /* 0x0000001fff0b7424 */ /* 0x000fe400078e00ff */
[----:B------:R-:W-:-:S07]  /*126e0*/  IMAD.MOV.U32 R15, RZ, RZ, -0x1 ;  /* 0xffffffffff0f7424 */ /* 0x000fce00078e00ff */
[----:B012---:R-:W-:Y:S05]  /*126f0*/  WARPSYNC.COLLECTIVE R15, `(.L_x_3275) ;  /* 0x000000000f087348 */ /* 0x007fea0003c00000 */
[----:B------:R3:W4:Y:S02]  /*12700*/  SHFL.IDX P6, R14, R13, R12, R11 ;  /* 0x0000000c0d0e7389 */ /* 0x00072400000c000b */
[----:B01234-:R-:W-:Y:S01]  /*12710*/  ENDCOLLECTIVE ;  /* 0x000000000000791b */ /* 0x01ffe20003800000 */
.L_x_3275:
[----:B------:R-:W-:Y:S05]  /*12720*/  BSYNC B0 ;  /* 0x0000000000007941 */ /* 0x000fea0003800000 */
.L_x_3274:
[----:B------:R-:W-:Y:S05]  /*12730*/  BRA `(.L_x_3218) ;  /* 0xffffffe800747947 */ /* 0x000fea000383ffff */
.L_x_3223:
[----:B0-----:R0:W1:Y:S02]  /*12740*/  SYNCS.PHASECHK.TRANS64.TRYWAIT P0, [R0+URZ+0x36820], R3 ;  /* 0x03682003000075a7 */ /* 0x001064000800017f */
[----:B-1----:R-:W-:Y:S05]  /*12750*/  @!P0 NANOSLEEP.SYNCS 0x989680 ;  /* 0x009896800000895d */ /* 0x002fea0003900000 */
[----:B------:R-:W1:Y:S02]  /*12760*/  @!P0 SYNCS.PHASECHK.TRANS64 P0, [R0+URZ+0x36820], R3 ;  /* 0x03682003000085a7 */ /* 0x000e64000800007f */
[----:B-1----:R-:W-:Y:S05]  /*12770*/  @!P0 BRA `(.L_x_3223) ;  /* 0xfffffffc00f08947 */ /* 0x002fea000383ffff */
[----:B------:R-:W-:Y:S05]  /*12780*/  BRA `(.L_x_3276) ;  /* 0xffffffec00587947 */ /* 0x000fea000383ffff */
.L_x_3224:
        /* <DEDUP_REMOVED lines=11> */
.L_x_3278:
[----:B------:R-:W-:Y:S05]  /*12840*/  BSYNC B0 ;  /* 0x0000000000007941 */ /* 0x000fea0003800000 */
.L_x_3277:
[----:B------:R-:W-:Y:S05]  /*12850*/  BRA `(.L_x_3279) ;  /* 0xffffffec00407947 */ /* 0x000fea000383ffff */
.L_x_3227:
[----:B------:R-:W-:Y:S01]  /*12860*/  BSSY B1, `(.L_x_3280) ;  /* 0x0000006000017945 */ /* 0x000fe20003800000 */
[----:B------:R-:W-:-:S07]  /*12870*/  IMAD.MOV.U32 R15, RZ, RZ, -0x1 ;  /* 0xffffffffff0f7424 */ /* 0x000fce00078e00ff */
[----:B01----:R-:W-:Y:S05]  /*12880*/  WARPSYNC.COLLECTIVE R15, `(.L_x_3281) ;  /* 0x000000000f0c7348 */ /* 0x003fea0003c00000 */
[----:B------:R-:W-:Y:S02]  /*12890*/  ELECT P6, UR62, PT ;  /* 0x00000000003e782f */ /* 0x000fe400038c0000 */
[----:B------:R-:W-:Y:S01]  /*128a0*/  MOV R14, UR62 ;  /* 0x0000003e000e7c02 */ /* 0x000fe20008000f00 */
[----:B01----:R-:W-:Y:S10]  /*128b0*/  ENDCOLLECTIVE ;  /* 0x000000000000791b */ /* 0x003ff40003800000 */
.L_x_3281:
[----:B------:R-:W-:Y:S05]  /*128c0*/  BSYNC B1 ;  /* 0x0000000000017941 */ /* 0x000fea0003800000 */
.L_x_3280:
[----:B------:R-:W-:Y:S05]  /*128d0*/  BRA `(.L_x_3282) ;  /* 0xffffffec00387947 */ /* 0x000fea000383ffff */
.L_x_3229:
[----:B0-----:R0:W1:Y:S02]  /*128e0*/  SYNCS.PHASECHK.TRANS64.TRYWAIT P0, [R6+URZ], R5 ;  /* 0x00000005060075a7 */ /* 0x001064000800017f */
[----:B-1----:R-:W-:Y:S05]  /*128f0*/  @!P0 NANOSLEEP.SYNCS 0x989680 ;  /* 0x009896800000895d */ /* 0x002fea0003900000 */
[----:B------:R-:W1:Y:S02]  /*12900*/  @!P0 SYNCS.PHASECHK.TRANS64 P0, [R6+URZ], R5 ;  /* 0x00000005060085a7 */ /* 0x000e64000800007f */
[----:B-1----:R-:W-:Y:S05]  /*12910*/  @!P0 BRA `(.L_x_3229) ;  /* 0xfffffffc00f08947 */ /* 0x002fea000383ffff */
[----:B------:R-:W-:Y:S05]  /*12920*/  BRA `(.L_x_3283) ;  /* 0xffffffec00747947 */ /* 0x000fea000383ffff */
.L_x_3230:
[----:B-1----:R1:W2:Y:S02]  /*12930*/  SYNCS.PHASECHK.TRANS64.TRYWAIT P0, [R7+URZ], R2 ;  /* 0x00000002070075a7 */ /* 0x0022a4000800017f */
[----:B--2---:R-:W-:Y:S05]  /*12940*/  @!P0 NANOSLEEP.SYNCS 0x989680 ;  /* 0x009896800000895d */ /* 0x004fea0003900000 */
[----:B------:R-:W2:Y:S02]  /*12950*/  @!P0 SYNCS.PHASECHK.TRANS64 P0, [R7+URZ], R2 ;  /* 0x00000002070085a7 */ /* 0x000ea4000800007f */
[----:B--2---:R-:W-:Y:S05]  /*12960*/  @!P0 BRA `(.L_x_3230) ;  /* 0xfffffffc00f08947 */ /* 0x004fea000383ffff */
[----:B------:R-:W-:Y:S05]  /*12970*/  BRA `(.L_x_3284) ;  /* 0xffffffec00687947 */ /* 0x000fea000383ffff */
.L_x_3232:
[----:B--2---:R2:W3:Y:S02]  /*12980*/  SYNCS.PHASECHK.TRANS64.TRYWAIT P0, [R4+URZ], R5 ;  /* 0x00000005040075a7 */ /* 0x0044e4000800017f */
[----:B---3--:R-:W-:Y:S05]  /*12990*/  @!P0 NANOSLEEP.SYNCS 0x989680 ;  /* 0x009896800000895d */ /* 0x008fea0003900000 */
[----:B------:R-:W3:Y:S02]  /*129a0*/  @!P0 SYNCS.PHASECHK.TRANS64 P0, [R4+URZ], R5 ;  /* 0x00000005040085a7 */ /* 0x000ee4000800007f */
[----:B---3--:R-:W-:Y:S05]  /*129b0*/  @!P0 BRA `(.L_x_3232) ;  /* 0xfffffffc00f08947 */ /* 0x008fea000383ffff */
[----:B------:R-:W-:Y:S05]  /*129c0*/  BRA `(.L_x_3285) ;  /* 0xffffffec00707947 */ /* 0x000fea000383ffff */
.L_x_3286:
        /* <DEDUP_REMOVED lines=11> */
.L_x_12761:


//--------------------- .text._ZN7cutlass13device_kernelIN5flash11enable_sm90INS1_16FlashAttnFwdSm90INS1_25CollectiveMainloopFwdSm90ILi2EN4cute5tupleIJNS5_1CILi1EEES8_S8_EEENS6_IJNS7_ILi128EEENS7_ILi112EEENS7_ILi192EEEEEELi192ENS_10bfloat16_tEfNS_4arch4Sm90ELb0ELb0ELb0ELb1ELb0ELb1ELb0ELb1ELb1ELb0ELb0ELb0EEENS1_21CollectiveEpilogueFwdINS6_IJSA_SC_SB_EEES9_SE_SG_Li256ELb1ELb0ELb0ELb0EEENS1_36VarlenDynamicPersistentTileSchedulerILi128ELi112ELi256ELi32ELb0ELb0ELb1ELb0ELb1ELb1EEEEEEEEEvNT_6ParamsE --------------------------
	.section	.text._ZN7cutlass13device_kernelIN5flash11enable_sm90INS1_16FlashAttnFwdSm90INS1_25CollectiveMainloopFwdSm90ILi2EN4cute5tupleIJNS5_1CILi1EEES8_S8_EEENS6_IJNS7_ILi128EEENS7_ILi112EEENS7_ILi192EEEEEELi192ENS_10bfloat16_tEfNS_4arch4Sm90ELb0ELb0ELb0ELb1ELb0ELb1ELb0ELb1ELb1ELb0ELb0ELb0EEENS1_21CollectiveEpilogueFwdINS6_IJSA_SC_SB_EEES9_SE_SG_Li256ELb1ELb0ELb0ELb0EEENS1_36VarlenDynamicPersistentTileSchedulerILi128ELi112ELi256ELi32ELb0ELb0ELb1ELb0ELb1ELb1EEEEEEEEEvNT_6ParamsE,"ax",@progbits
	.align	128
.text._ZN7cutlass13device_kernelIN5flash11enable_sm90INS1_16FlashAttnFwdSm90INS1_25CollectiveMainloopFwdSm90ILi2EN4cute5tupleIJNS5_1CILi1EEES8_S8_EEENS6_IJNS7_ILi128EEENS7_ILi112EEENS7_ILi192EEEEEELi192ENS_10bfloat16_tEfNS_4arch4Sm90ELb0ELb0ELb0ELb1ELb0ELb1ELb0ELb1ELb1ELb0ELb0ELb0EEENS1_21CollectiveEpilogueFwdINS6_IJSA_SC_SB_EEES9_SE_SG_Li256ELb1ELb0ELb0ELb0EEENS1_36VarlenDynamicPersistentTileSchedulerILi128ELi112ELi256ELi32ELb0ELb0ELb1ELb0ELb1ELb1EEEEEEEEEvNT_6ParamsE:
        .type           _ZN7cutlass13device_kernelIN5flash11enable_sm90INS1_16FlashAttnFwdSm90INS1_25CollectiveMainloopFwdSm90ILi2EN4cute5tupleIJNS5_1CILi1EEES8_S8_EEENS6_IJNS7_ILi128EEENS7_ILi112EEENS7_ILi192EEEEEELi192ENS_10bfloat16_tEfNS_4arch4Sm90ELb0ELb0ELb0ELb1ELb0ELb1ELb0ELb1ELb1ELb0ELb0ELb0EEENS1_21CollectiveEpilogueFwdINS6_IJSA_SC_SB_EEES9_SE_SG_Li256ELb1ELb0ELb0ELb0EEENS1_36VarlenDynamicPersistentTileSchedulerILi128ELi112ELi256ELi32ELb0ELb0ELb1ELb0ELb1ELb1EEEEEEEEEvNT_6ParamsE,@function
        .size           _ZN7cutlass13device_kernelIN5flash11enable_sm90INS1_16FlashAttnFwdSm90INS1_25CollectiveMainloopFwdSm90ILi2EN4cute5tupleIJNS5_1CILi1EEES8_S8_EEENS6_IJNS7_ILi128EEENS7_ILi112EEENS7_ILi192EEEEEELi192ENS_10bfloat16_tEfNS_4arch4Sm90ELb0ELb0ELb0ELb1ELb0ELb1ELb0ELb1ELb1ELb0ELb0ELb0EEENS1_21CollectiveEpilogueFwdINS6_IJSA_SC_SB_EEES9_SE_SG_Li256ELb1ELb0ELb0ELb0EEENS1_36VarlenDynamicPersistentTileSchedulerILi128ELi112ELi256ELi32ELb0ELb0ELb1ELb0ELb1ELb1EEEEEEEEEvNT_6ParamsE,(.L_x_12762 - _ZN7cutlass13device_kernelIN5flash11enable_sm90INS1_16FlashAttnFwdSm90INS1_25CollectiveMainloopFwdSm90ILi2EN4cute5tupleIJNS5_1CILi1EEES8_S8_EEENS6_IJNS7_ILi128EEENS7_ILi112EEENS7_ILi192EEEEEELi192ENS_10bfloat16_tEfNS_4arch4Sm90ELb0ELb0ELb0ELb1ELb0ELb1ELb0ELb1ELb1ELb0ELb0ELb0EEENS1_21CollectiveEpilogueFwdINS6_IJSA_SC_SB_EEES9_SE_SG_Li256ELb1ELb0ELb0ELb0EEENS1_36VarlenDynamicPersistentTileSchedulerILi128ELi112ELi256ELi32ELb0ELb0ELb1ELb0ELb1ELb1EEEEEEEEEvNT_6ParamsE)
        .other          _ZN7cutlass13device_kernelIN5flash11enable_sm90INS1_16FlashAttnFwdSm90INS1_25CollectiveMainloopFwdSm90ILi2EN4cute5tupleIJNS5_1CILi1EEES8_S8_EEENS6_IJNS7_ILi128EEENS7_ILi112EEENS7_ILi192EEEEEELi192ENS_10bfloat16_tEfNS_4arch4Sm90ELb0ELb0ELb0ELb1ELb0ELb1ELb0ELb1ELb1ELb0ELb0ELb0EEENS1_21CollectiveEpilogueFwdINS6_IJSA_SC_SB_EEES9_SE_SG_Li256ELb1ELb0ELb0ELb0EEENS1_36VarlenDynamicPersistentTileSchedulerILi128ELi112ELi256ELi32ELb0ELb0ELb1ELb0ELb1ELb1EEEEEEEEEvNT_6ParamsE,@"STO_CUDA_ENTRY STV_DEFAULT"
_ZN7cutlass13device_kernelIN5flash11enable_sm90INS1_16FlashAttnFwdSm90INS1_25CollectiveMainloopFwdSm90ILi2EN4cute5tupleIJNS5_1CILi1EEES8_S8_EEENS6_IJNS7_ILi128EEENS7_ILi112EEENS7_ILi192EEEEEELi192ENS_10bfloat16_tEfNS_4arch4Sm90ELb0ELb0ELb0ELb1ELb0ELb1ELb0ELb1ELb1ELb0ELb0ELb0EEENS1_21CollectiveEpilogueFwdINS6_IJSA_SC_SB_EEES9_SE_SG_Li256ELb1ELb0ELb0ELb0EEENS1_36VarlenDynamicPersistentTileSchedulerILi128ELi112ELi256ELi32ELb0ELb0ELb1ELb0ELb1ELb1EEEEEEEEEvNT_6ParamsE:
        /* <DEDUP_REMOVED lines=27> */
.L_x_3288:
[----:B------:R-:W-:Y:S05]  /*01b0*/  BSYNC B0 ;  /* 0x0000000000007941 */ /* 0x000fea0003800000 */
.L_x_3287:
        /* <DEDUP_REMOVED lines=41> */
.L_x_3289:
        /* <DEDUP_REMOVED lines=22> */
.L_x_3290:
        /* <DEDUP_REMOVED lines=18> */
.L_x_3291:
        /* <DEDUP_REMOVED lines=22> */
.L_x_3292:
        /* <DEDUP_REMOVED lines=22> */
.L_x_3293:
        /* <DEDUP_REMOVED lines=10> */
.L_x_3296:
        /* <DEDUP_REMOVED lines=15> */
[----:B------:R-:W2:Y:S01]  /*0b20*/  LDL R0, [R1+0x60] ;  /* 0x0000600001007983 */ /* 0x000ea20000100800 */
[----:B------:R-:W-:Y:S01]  /*0b30*/  VIADD R13, R4, 0xffffff80 ;  /* 0xffffff80040d7836 */ /* 0x000fe20000000000 */
[----:B------:R-:W-:Y:S01]  /*0b40*/  R2UR UR4, R18 ;  /* 0x00000000120472ca */ /* 0x000fe200000e0000 */
[----:B------:R-:W-:Y:S02]  /*0b50*/  IMAD.MOV.U32 R10, RZ, RZ, -0x2 ;  /* 0xfffffffeff0a7424 */ /* 0x000fe400078e00ff */
[----:B------:R-:W-:Y:S02]  /*0b60*/  IMAD.MOV.U32 R225, RZ, RZ, RZ ;  /* 0x000000ffffe17224 */ /* 0x000fe400078e00ff */
[----:B------:R-:W-:Y:S02]  /*0b70*/  IMAD.MOV.U32 R19, RZ, RZ, RZ ;  /* 0x000000ffff137224 */ /* 0x000fe400078e00ff */
[----:B------:R-:W-:Y:S02]  /*0b80*/  IMAD.MOV.U32 R207, RZ, RZ, RZ ;  /* 0x000000ffffcf7224 */ /* 0x000fe400078e00ff */
[----:B------:R-:W-:-:S02]  /*0b90*/  IMAD.MOV.U32 R214, RZ, RZ, RZ ;  /* 0x000000ffffd67224 */ /* 0x000fc400078e00ff */
[----:B------:R-:W-:Y:S02]  /*0ba0*/  IMAD.MOV.U32 R212, RZ, RZ, RZ ;  /* 0x000000ffffd47224 */ /* 0x000fe400078e00ff */
[----:B------:R-:W-:Y:S01]  /*0bb0*/  UIADD3 UR4, UR4, 0x15400, URZ ;  /* 0x0001540004047890 */ /* 0x000fe2000fffe03f */
[----:B--2---:R-:W-:Y:S02]  /*0bc0*/  R2UR UR5, R0 ;  /* 0x00000000000572ca */ /* 0x004fe400000e0000 */
[----:B------:R-:W-:-:S04]  /*0bd0*/  SHF.R.S32.HI R0, RZ, 0x1f, R13 ;  /* 0x0000001fff007819 */ /* 0x000fc8000001140d */
[CC--:B------:R-:W-:Y:S02]  /*0be0*/  LEA.HI R3, R0.reuse, R13.reuse, RZ, 0x4 ;  /* 0x0000000d00037211 */ /* 0x0c0fe400078f20ff */
[----:B0-----:R-:W-:Y:S02]  /*0bf0*/  LEA.HI R2, R0, R13, RZ, 0x7 ;  /* 0x0000000d00027211 */ /* 0x001fe400078f38ff */
[----:B------:R-:W-:Y:S02]  /*0c00*/  SHF.R.S32.HI R4, RZ, 0x4, R3 ;  /* 0x00000004ff047819 */ /* 0x000fe40000011403 */
[----:B------:R-:W-:Y:S01]  /*0c10*/  LOP3.LUT R230, R2, 0xffffff80, RZ, 0xc0, !PT ;  /* 0xffffff8002e67812 */ /* 0x000fe200078ec0ff */
[----:B------:R-:W-:Y:S01]  /*0c20*/  ULOP3.LUT UR5, UR5, 0x1, URZ, 0xfc, !UPT ;  /* 0x0000000105057892 */ /* 0x000fe2000f8efc3f */
[C---:B------:R-:W-:Y:S02]  /*0c30*/  LEA.HI R5, R3.reuse, R4, RZ, 0x1 ;  /* 0x0000000403057211 */ /* 0x040fe400078f08ff */
[----:B------:R-:W-:Y:S01]  /*0c40*/  LOP3.LUT R3, R3, 0x3fffff0, RZ, 0xc0, !PT ;  /* 0x03fffff003037812 */ /* 0x000fe200078ec0ff */
[----:B------:R-:W-:Y:S01]  /*0c50*/  IMAD.IADD R230, R13, 0x1, -R230 ;  /* 0x000000010de67824 */ /* 0x000fe200078e0ae6 */
[----:B------:R-:W-:-:S03]  /*0c60*/  LOP3.LUT R5, R5, 0x1ffffffe, RZ, 0xc0, !PT ;  /* 0x1ffffffe05057812 */ /* 0x000fc600078ec0ff */
[----:B------:R-:W-:Y:S01]  /*0c70*/  IMAD.IADD R3, R13, 0x1, -R3 ;  /* 0x000000010d037824 */ /* 0x000fe200078e0a03 */
[----:B------:R-:W-:Y:S01]  /*0c80*/  SHF.R.S32.HI R7, RZ, 0x1f, R230 ;  /* 0x0000001fff077819 */ /* 0x000fe200000114e6 */
[----:B------:R-:W-:Y:S01]  /*0c90*/  IMAD.IADD R5, R4, 0x1, -R5 ;  /* 0x0000000104057824 */ /* 0x000fe200078e0a05 */
[-C--:B------:R-:W-:Y:S02]  /*0ca0*/  LEA.HI R4, R0, R13.reuse, RZ, 0x5 ;  /* 0x0000000d00047211 */ /* 0x080fe400078f28ff */
[----:B------:R-:W-:Y:S02]  /*0cb0*/  LEA.HI R6, R7, R230, RZ, 0x2 ;  /* 0x000000e607067211 */ /* 0x000fe400078f10ff */
[----:B------:R-:W-:Y:S02]  /*0cc0*/  SHF.R.S32.HI R4, RZ, 0x5, R4 ;  /* 0x00000005ff047819 */ /* 0x000fe40000011404 */
[----:B------:R-:W-:Y:S02]  /*0cd0*/  LOP3.LUT R11, R6, 0x7ffffffc, RZ, 0xc0, !PT ;  /* 0x7ffffffc060b7812 */ /* 0x000fe400078ec0ff */
[--C-:B------:R-:W-:Y:S01]  /*0ce0*/  SHF.R.S32.HI R8, RZ, 0x2, R6.reuse ;  /* 0x00000002ff087819 */ /* 0x100fe20000011406 */
[C---:B------:R-:W-:Y:S01]  /*0cf0*/  IMAD.SHL.U32 R211, R4.reuse, 0x200, RZ ;  /* 0x0000020004d37824 */ /* 0x040fe200078e00ff */
[----:B------:R-:W-:Y:S01]  /*0d00*/  SHF.R.S32.HI R9, RZ, 0x1f, R6 ;  /* 0x0000001fff097819 */ /* 0x000fe20000011406 */
[----:B------:R-:W-:Y:S01]  /*0d10*/  IMAD R6, R4, 0x10, R3 ;  /* 0x0000001004067824 */ /* 0x000fe200078e0203 */
[----:B------:R-:W-:Y:S01]  /*0d20*/  LEA.HI R3, R0, R13, RZ, 0x2 ;  /* 0x0000000d00037211 */ /* 0x000fe200078f10ff */
[----:B------:R-:W-:Y:S01]  /*0d30*/  IMAD.IADD R11, R230, 0x1, -R11 ;  /* 0x00000001e60b7824 */ /* 0x000fe200078e0a0b */
[----:B------:R-:W-:Y:S01]  /*0d40*/  LEA.HI R9, R9, R8, RZ, 0x3 ;  /* 0x0000000809097211 */ /* 0x000fe200078f18ff */
[----:B------:R-:W-:Y:S01]  /*0d50*/  IMAD R12, R6, 0x8, R5 ;  /* 0x00000008060c7824 */ /* 0x000fe200078e0205 */
[----:B------:R-:W-:Y:S01]  /*0d60*/  SHF.R.S32.HI R204, RZ, 0x2, R3 ;  /* 0x00000002ffcc7819 */ /* 0x000fe20000011403 */
[----:B------:R-:W-:Y:S01]  /*0d70*/  IMAD R5, R11, R10, 0x70 ;  /* 0x000000700b057424 */ /* 0x000fe200078e020a */
[----:B------:R-:W-:-:S02]  /*0d80*/  LOP3.LUT R228, R3, 0xfffffffc, RZ, 0xc0, !PT ;  /* 0xfffffffc03e47812 */ /* 0x000fc400078ec0ff */
[----:B------:R-:W-:Y:S01]  /*0d90*/  SHF.R.S32.HI R6, RZ, 0x7, R2 ;  /* 0x00000007ff067819 */ /* 0x000fe20000011402 */
[----:B------:R-:W-:Y:S01]  /*0da0*/  VIADD R224, R204, 0x40 ;  /* 0x00000040cce07836 */ /* 0x000fe20000000000 */
[----:B------:R0:W-:Y:S01]  /*0db0*/  STL [R1+0x54], R5 ;  /* 0x0000540501007387 */ /* 0x0001e20000100800 */
[----:B------:R-:W-:Y:S01]  /*0dc0*/  IMAD.IADD R228, R13, 0x1, -R228 ;  /* 0x000000010de47824 */ /* 0x000fe200078e0ae4 */
[----:B------:R-:W-:Y:S01]  /*0dd0*/  LEA.HI R2, R2, R6, RZ, 0x1 ;  /* 0x0000000602027211 */ /* 0x000fe200078f08ff */
[----:B------:R-:W-:Y:S01]  /*0de0*/  IMAD.SHL.U32 R208, R224, 0x40, RZ ;  /* 0x00000040e0d07824 */ /* 0x000fe200078e00ff */
[----:B------:R-:W-:Y:S01]  /*0df0*/  LOP3.LUT R9, R9, 0xfffffff8, RZ, 0xc0, !PT ;  /* 0xfffffff809097812 */ /* 0x000fe200078ec0ff */
[C---:B------:R-:W-:Y:S01]  /*0e00*/  IMAD.SHL.U32 R22, R228.reuse, 0x8, RZ ;  /* 0x00000008e4167824 */ /* 0x040fe200078e00ff */
[----:B------:R-:W-:Y:S01]  /*0e10*/  LEA.HI R7, R7, R230, RZ, 0x5 ;  /* 0x000000e607077211 */ /* 0x000fe200078f28ff */
[----:B------:R-:W-:Y:S01]  /*0e20*/  IMAD.SHL.U32 R16, R228, 0x4, RZ ;  /* 0x00000004e4107824 */ /* 0x000fe200078e00ff */
[----:B------:R-:W-:Y:S01]  /*0e30*/  LOP3.LUT R2, R2, 0x3fffffe, RZ, 0xc0, !PT ;  /* 0x03fffffe02027812 */ /* 0x000fe200078ec0ff */
[C---:B------:R-:W-:Y:S01]  /*0e40*/  VIADD R205, R22.reuse, 0x20 ;  /* 0x0000002016cd7836 */ /* 0x040fe20000000000 */
[----:B0-----:R-:W-:Y:S01]  /*0e50*/  SHF.R.S32.HI R5, RZ, 0x1f, R3 ;  /* 0x0000001fff057819 */ /* 0x001fe20000011403 */
[----:B------:R-:W-:Y:S01]  /*0e60*/  VIADD R206, R22, 0x40 ;  /* 0x0000004016ce7836 */ /* 0x000fe20000000000 */
[----:B------:R-:W-:Y:S01]  /*0e70*/  SHF.R.S32.HI R3, RZ, 0x1f, R224 ;  /* 0x0000001fff037819 */ /* 0x000fe200000114e0 */
[----:B------:R-:W-:Y:S01]  /*0e80*/  IMAD.IADD R8, R8, 0x1, -R9 ;  /* 0x0000000108087824 */ /* 0x000fe200078e0a09 */
[----:B------:R-:W-:Y:S01]  /*0e90*/  LEA.HI R5, R5, R204, RZ, 0x3 ;  /* 0x000000cc05057211 */ /* 0x000fe200078f18ff */
[----:B------:R-:W-:Y:S01]  /*0ea0*/  IMAD.IADD R2, R6, 0x1, -R2 ;  /* 0x0000000106027824 */ /* 0x000fe200078e0a02 */
[----:B------:R-:W-:-:S02]  /*0eb0*/  LEA.HI R3, R3, R224, RZ, 0x3 ;  /* 0x000000e003037211 */ /* 0x000fc400078f18ff */
[----:B------:R-:W-:Y:S02]  /*0ec0*/  LOP3.LUT R5, R5, 0xfffffff8, RZ, 0xc0, !PT ;  /* 0xfffffff805057812 */ /* 0x000fe400078ec0ff */
[----:B------:R-:W-:Y:S01]  /*0ed0*/  SHF.R.S32.HI R4, RZ, 0x1f, R205 ;  /* 0x0000001fff047819 */ /* 0x000fe200000114cd */
[----:B------:R-:W-:Y:S01]  /*0ee0*/  IMAD.SHL.U32 R3, R3, 0x40, RZ ;  /* 0x0000004003037824 */ /* 0x000fe200078e00ff */
[----:B------:R-:W-:Y:S01]  /*0ef0*/  SHF.R.S32.HI R7, RZ, 0x5, R7 ;  /* 0x00000005ff077819 */ /* 0x000fe20000011407 */
[----:B------:R-:W-:Y:S01]  /*0f00*/  IMAD.IADD R217, R204, 0x1, -R5 ;  /* 0x00000001ccd97824 */ /* 0x000fe200078e0a05 */
[----:B------:R-:W-:Y:S02]  /*0f10*/  SHF.R.S32.HI R5, RZ, 0x1f, R206 ;  /* 0x0000001fff057819 */ /* 0x000fe400000114ce */
[----:B------:R-:W-:Y:S01]  /*0f20*/  LOP3.LUT R213, R3, 0xfffffe00, RZ, 0xc0, !PT ;  /* 0xfffffe0003d57812 */ /* 0x000fe200078ec0ff */
[----:B------:R-:W-:Y:S01]  /*0f30*/  IMAD.SHL.U32 R209, R217, 0x40, RZ ;  /* 0x00000040d9d17824 */ /* 0x000fe200078e00ff */
[CC--:B------:R-:W-:Y:S01]  /*0f40*/  LEA.HI R229, R4.reuse, R205.reuse, RZ, 0x3 ;  /* 0x000000cd04e57211 */ /* 0x0c0fe200078f18ff */
[----:B------:R-:W-:Y:S01]  /*0f50*/  IMAD R7, R7, 0x10, R8 ;  /* 0x0000001007077824 */ /* 0x000fe200078e0208 */
[----:B------:R-:W-:-:S02]  /*0f60*/  LEA.HI R4, R4, R205, RZ, 0x6 ;  /* 0x000000cd04047211 */ /* 0x000fc400078f30ff */
[----:B------:R-:W-:Y:S01]  /*0f70*/  LEA.HI R3, R5, R206, RZ, 0x6 ;  /* 0x000000ce05037211 */ /* 0x000fe200078f30ff */
[----:B------:R-:W-:Y:S01]  /*0f80*/  IMAD R2, R2, 0x40, R7 ;  /* 0x0000004002027824 */ /* 0x000fe200078e0207 */
[----:B------:R-:W-:Y:S01]  /*0f90*/  LOP3.LUT R208, R208, 0x1c0, RZ, 0xc0, !PT ;  /* 0x000001c0d0d07812 */ /* 0x000fe200078ec0ff */
[----:B------:R-:W-:Y:S01]  /*0fa0*/  IMAD.SHL.U32 R4, R4, 0x80, RZ ;  /* 0x0000008004047824 */ /* 0x000fe200078e00ff */
[----:B------:R-:W-:Y:S01]  /*0fb0*/  LOP3.LUT R209, R209, 0x1c0, RZ, 0xc0, !PT ;  /* 0x000001c0d1d17812 */ /* 0x000fe200078ec0ff */
[----:B------:R-:W-:Y:S01]  /*0fc0*/  IMAD.SHL.U32 R6, R3, 0x80, RZ ;  /* 0x0000008003067824 */ /* 0x000fe200078e00ff */
[----:B------:R-:W-:Y:S01]  /*0fd0*/  SHF.R.U32.HI R237, RZ, 0x3, R208 ;  /* 0x00000003ffed7819 */ /* 0x000fe200000116d0 */
[----:B------:R0:W-:Y:S01]  /*0fe0*/  STL [R1+0x58], R2 ;  /* 0x0000580201007387 */ /* 0x0001e20000100800 */
[----:B------:R-:W-:Y:S02]  /*0ff0*/  SHF.R.U32.HI R210, RZ, 0x3, R209 ;  /* 0x00000003ffd27819 */ /* 0x000fe400000116d1 */
[----:B------:R-:W-:-:S02]  /*1000*/  LOP3.LUT R3, R209, 0x38, R229, 0xf8, !PT ;  /* 0x00000038d1037812 */ /* 0x000fc400078ef8e5 */
[----:B------:R-:W-:Y:S02]  /*1010*/  LOP3.LUT R8, R208, 0x38, R229, 0xf8, !PT ;  /* 0x00000038d0087812 */ /* 0x000fe400078ef8e5 */
[----:B------:R-:W-:Y:S02]  /*1020*/  LOP3.LUT R4, R4, 0xffffe000, RZ, 0xc0, !PT ;  /* 0xffffe00004047812 */ /* 0x000fe400078ec0ff */
[----:B------:R-:W-:Y:S02]  /*1030*/  LOP3.LUT R3, R3, R210, RZ, 0x3c, !PT ;  /* 0x000000d203037212 */ /* 0x000fe400078e3cff */
[----:B------:R-:W-:Y:S02]  /*1040*/  LOP3.LUT R8, R8, R237, RZ, 0x3c, !PT ;  /* 0x000000ed08087212 */ /* 0x000fe400078e3cff */
[----:B------:R-:W-:Y:S02]  /*1050*/  LEA.HI R0, R0, R13, RZ, 0x3 ;  /* 0x0000000d00007211 */ /* 0x000fe400078f18ff */
[----:B------:R-:W-:-:S02]  /*1060*/  IADD3 R3, R3, R4, R211 ;  /* 0x0000000403037210 */ /* 0x000fc40007ffe0d3 */
[----:B------:R-:W-:Y:S01]  /*1070*/  IADD3 R8, R8, R4, R213 ;  /* 0x0000000408087210 */ /* 0x000fe20007ffe0d5 */
[----:B------:R-:W-:Y:S01]  /*1080*/  IMAD.U32 R4, RZ, RZ, UR5 ;  /* 0x00000005ff047e24 */ /* 0x000fe2000f8e00ff */
[----:B0-----:R-:W-:Y:S02]  /*1090*/  LOP3.LUT R2, R0, 0x1ffffff8, RZ, 0xc0, !PT ;  /* 0x1ffffff800027812 */ /* 0x001fe400078ec0ff */
[----:B------:R-:W-:Y:S01]  /*10a0*/  SHF.R.S32.HI R218, RZ, 0x3, R0 ;  /* 0x00000003ffda7819 */ /* 0x000fe20000011400 */
[----:B------:R-:W-:Y:S01]  /*10b0*/  IMAD.U32 R0, RZ, RZ, UR4 ;  /* 0x00000004ff007e24 */ /* 0x000fe2000f8e00ff */
[----:B------:R0:W-:Y:S01]  /*10c0*/  STL [R1+0x1c], R4 ;  /* 0x00001c0401007387 */ /* 0x0001e20000100800 */
[----:B------:R-:W-:Y:S01]  /*10d0*/  LEA.HI R5, R5, R206, RZ, 0x3 ;  /* 0x000000ce05057211 */ /* 0x000fe200078f18ff */
[----:B------:R-:W-:Y:S01]  /*10e0*/  IMAD.IADD R2, R13, 0x1, -R2 ;  /* 0x000000010d027824 */ /* 0x000fe200078e0a02 */
[----:B------:R-:W-:Y:S01]  /*10f0*/  LOP3.LUT R6, R6, 0xffffe000, RZ, 0xc0, !PT ;  /* 0xffffe00006067812 */ /* 0x000fe200078ec0ff */
[----:B------:R1:W-:Y:S01]  /*1100*/  STL [R1+0x50], R0 ;  /* 0x0000500001007387 */ /* 0x0003e20000100800 */
[--C-:B------:R-:W-:Y:S01]  /*1110*/  LOP3.LUT R9, R209, 0x38, R5.reuse, 0xf8, !PT ;  /* 0x00000038d1097812 */ /* 0x100fe200078ef805 */
[----:B------:R-:W-:Y:S01]  /*1120*/  IMAD.SHL.U32 R215, R2, 0x8, RZ ;  /* 0x0000000802d77824 */ /* 0x000fe200078e00ff */
[----:B------:R-:W-:-:S02]  /*1130*/  LOP3.LUT R10, R208, 0x38, R5, 0xf8, !PT ;  /* 0x00000038d00a7812 */ /* 0x000fc400078ef805 */
[----:B------:R-:W-:Y:S02]  /*1140*/  LOP3.LUT R9, R9, R210, RZ, 0x3c, !PT ;  /* 0x000000d209097212 */ /* 0x000fe400078e3cff */
[----:B------:R-:W-:Y:S02]  /*1150*/  LOP3.LUT R10, R10, R237, RZ, 0x3c, !PT ;  /* 0x000000ed0a0a7212 */ /* 0x000fe400078e3cff */
[----:B0-----:R-:W-:Y:S01]  /*1160*/  LOP3.LUT R4, R208, 0x38, R22, 0xf8, !PT ;  /* 0x00000038d0047812 */ /* 0x001fe200078ef816 */
[----:B-1----:R-:W-:Y:S01]  /*1170*/  IMAD.SHL.U32 R0, R12, 0x8, RZ ;  /* 0x000000080c007824 */ /* 0x002fe200078e00ff */
[-C--:B------:R-:W-:Y:S02]  /*1180*/  IADD3 R9, R9, R6.reuse, R211 ;  /* 0x0000000609097210 */ /* 0x080fe40007ffe0d3 */
[----:B------:R-:W-:Y:S02]  /*1190*/  IADD3 R10, R10, R6, R213 ;  /* 0x000000060a0a7210 */ /* 0x000fe40007ffe0d5 */
[----:B------:R0:W-:Y:S01]  /*11a0*/  STL [R1+0x5c], R0 ;  /* 0x00005c0001007387 */ /* 0x0001e20000100800 */
[----:B------:R-:W-:-:S02]  /*11b0*/  LOP3.LUT R4, R213, R4, R237, 0xf6, !PT ;  /* 0x00000004d5047212 */ /* 0x000fc400078ef6ed */
[----:B------:R-:W-:Y:S02]  /*11c0*/  SHF.R.S32.HI R229, RZ, 0x3, R229 ;  /* 0x00000003ffe57819 */ /* 0x000fe400000114e5 */
[----:B------:R-:W-:Y:S02]  /*11d0*/  SHF.R.S32.HI R234, RZ, 0x3, R5 ;  /* 0x00000003ffea7819 */ /* 0x000fe40000011405 */
[----:B------:R-:W-:Y:S02]  /*11e0*/  LEA R235, R4, UR4, 0x1 ;  /* 0x0000000404eb7c11 */ /* 0x000fe4000f8e08ff */
[----:B------:R-:W-:Y:S02]  /*11f0*/  LEA R236, R3, UR4, 0x1 ;  /* 0x0000000403ec7c11 */ /* 0x000fe4000f8e08ff */
[----:B------:R-:W-:Y:S02]  /*1200*/  LEA R232, R8, UR4, 0x1 ;  /* 0x0000000408e87c11 */ /* 0x000fe4000f8e08ff */
[----:B------:R-:W-:-:S02]  /*1210*/  LEA R233, R9, UR4, 0x1 ;  /* 0x0000000409e97c11 */ /* 0x000fc4000f8e08ff */
[----:B0-----:R-:W-:-:S07]  /*1220*/  LEA R231, R10, UR4, 0x1 ;  /* 0x000000040ae77c11 */ /* 0x001fce000f8e08ff */
.L_x_3508:
[----:B0-----:R-:W0:Y:S01]  /*1230*/  LDC.64 R2, c[0x0][0xc60] ;  /* 0x00031800ff027b82 */ /* 0x001e220000000a00 */
[----:B------:R-:W-:Y:S01]  /*1240*/  ULDC.64 UR4, c[0x0][0xa28] ;  /* 0x00028a0000047ab9 */ /* 0x000fe20000000a00 */
[----:B------:R-:W-:Y:S01]  /*1250*/  ULDC.64 UR8, c[0x0][0xa18] ;  /* 0x0002860000087ab9 */ /* 0x000fe20000000a00 */
[----:B------:R-:W-:Y:S01]  /*1260*/  ULDC.64 UR6, c[0x0][0xa08] ;  /* 0x0002820000067ab9 */ /* 0x000fe20000000a00 */
[----:B0-----:R-:W-:-:S05]  /*1270*/  IMAD.WIDE R2, R147, 0x4, R2 ;  /* 0x0000000493027825 */ /* 0x001fca00078e0202 */
[----:B--2---:R-:W2:Y:S01]  /*1280*/  LDG.E R223, desc[UR60][R2.64] ;  /* 0x0000003c02df7981 */ /* 0x004ea2000c1e1900 */
[----:B------:R-:W-:Y:S01]  /*1290*/  ISETP.NE.U32.AND P2, PT, RZ, UR4, PT ;  /* 0x00000004ff007c0c */ /* 0x000fe2000bf45070 */
[----:B---345:R-:W-:Y:S01]  /*12a0*/  IMAD.MOV.U32 R9, RZ, RZ, RZ ;  /* 0x000000ffff097224 */ /* 0x038fe200078e00ff */
[----:B------:R-:W-:Y:S01]  /*12b0*/  ISETP.NE.U32.AND P1, PT, RZ, UR8, PT ;  /* 0x00000008ff007c0c */ /* 0x000fe2000bf25070 */
[----:B------:R-:W-:Y:S01]  /*12c0*/  IMAD.MOV.U32 R29, RZ, RZ, RZ ;  /* 0x000000ffff1d7224 */ /* 0x000fe200078e00ff */
[----:B------:R-:W-:Y:S02]  /*12d0*/  ISETP.NE.AND.EX P2, PT, RZ, UR5, PT, P2 ;  /* 0x00000005ff007c0c */ /* 0x000fe4000bf45320 */
[----:B------:R-:W-:Y:S02]  /*12e0*/  ISETP.NE.AND.EX P1, PT, RZ, UR9, PT, P1 ;  /* 0x00000009ff007c0c */ /* 0x000fe4000bf25310 */
[----:B------:R-:W-:-:S04]  /*12f0*/  ISETP.NE.U32.AND P0, PT, RZ, UR6, PT ;  /* 0x00000006ff007c0c */ /* 0x000fc8000bf05070 */
[----:B------:R-:W-:Y:S02]  /*1300*/  ISETP.NE.AND.EX P0, PT, RZ, UR7, PT, P0 ;  /* 0x00000007ff007c0c */ /* 0x000fe4000bf05300 */
[----:B--2---:R-:W-:Y:S01]  /*1310*/  SHF.R.S32.HI R227, RZ, 0x1f, R223 ;  /* 0x0000001fffe37819 */ /* 0x004fe200000114df */
[C---:B------:R-:W-:Y:S02]  /*1320*/  IMAD.SHL.U32 R221, R223.reuse, 0x4, RZ ;  /* 0x00000004dfdd7824 */ /* 0x040fe400078e00ff */
[C---:B------:R-:W-:Y:S02]  /*1330*/  @P2 LEA R2, P3, R223.reuse, UR4, 0x2 ;  /* 0x00000004df022c11 */ /* 0x040fe4000f8610ff */
[C-C-:B------:R-:W-:Y:S02]  /*1340*/  SHF.L.U64.HI R222, R223.reuse, 0x2, R227.reuse ;  /* 0x00000002dfde7819 */ /* 0x140fe400000102e3 */
[----:B------:R-:W-:Y:S01]  /*1350*/  @P2 LEA.HI.X R3, R223, UR5, R227, 0x2, P3 ;  /* 0x00000005df032c11 */ /* 0x000fe200098f14e3 */
[----:B------:R-:W-:Y:S01]  /*1360*/  ULDC UR4, c[0x0][0x288] ;  /* 0x0000a20000047ab9 */ /* 0x000fe20000000800 */
[----:B------:R-:W-:-:S03]  /*1370*/  IADD3 R6, P4, R221, UR6, RZ ;  /* 0x00000006dd067c10 */ /* 0x000fc6000ff9e0ff */
[----:B------:R0:W5:Y:S01]  /*1380*/  @P2 LDG.E R9, desc[UR60][R2.64] ;  /* 0x0000003c02092981 */ /* 0x000162000c1e1900 */
[----:B------:R-:W-:Y:S01]  /*1390*/  @P1 IADD3 R4, P2, R221, UR8, RZ ;  /* 0x00000008dd041c10 */ /* 0x000fe2000ff5e0ff */
[----:B------:R-:W-:Y:S01]  /*13a0*/  IMAD.U32 R151, RZ, RZ, UR4 ;  /* 0x00000004ff977e24 */ /* 0x000fe2000f8e00ff */
[C---:B------:R-:W-:Y:S01]  /*13b0*/  IADD3.X R7, R222.reuse, UR7, RZ, P4, !PT ;  /* 0x00000007de077c10 */ /* 0x040fe2000a7fe4ff */
[----:B------:R-:W-:Y:S01]  /*13c0*/  ULDC.64 UR4, c[0x0][0x3f8] ;  /* 0x0000fe0000047ab9 */ /* 0x000fe20000000a00 */
[----:B------:R-:W-:-:S03]  /*13d0*/  @P1 IADD3.X R5, R222, UR9, RZ, P2, !PT ;  /* 0x00000009de051c10 */ /* 0x000fc600097fe4ff */
[----:B------:R0:W5:Y:S01]  /*13e0*/  @P0 LDG.E R29, desc[UR60][R6.64] ;  /* 0x0000003c061d0981 */ /* 0x000162000c1e1900 */
[----:B------:R-:W-:Y:S01]  /*13f0*/  UISETP.NE.U32.AND UP0, UPT, UR4, URZ, UPT ;  /* 0x0000003f0400728c */ /* 0x000fe2000bf05070 */
[----:B------:R-:W-:Y:S02]  /*1400*/  ULDC.64 UR8, c[0x0][0xa20] ;  /* 0x0002880000087ab9 */ /* 0x000fe40000000a00 */
[----:B------:R0:W5:Y:S01]  /*1410*/  @P1 LDG.E R151, desc[UR60][R4.64] ;  /* 0x0000003c04971981 */ /* 0x000162000c1e1900 */
[----:B------:R-:W-:Y:S01]  /*1420*/  UISETP.NE.AND.EX UP0, UPT, UR5, URZ, UPT, UP0 ;  /* 0x0000003f0500728c */ /* 0x000fe2000bf05300 */
[----:B------:R-:W-:Y:S01]  /*1430*/  ULDC UR4, c[0x0][0x404] ;  /* 0x0001010000047ab9 */ /* 0x000fe20000000800 */
[----:B------:R-:W-:Y:S02]  /*1440*/  ISETP.NE.U32.AND P2, PT, RZ, UR8, PT ;  /* 0x00000008ff007c0c */ /* 0x000fe4000bf45070 */
[----:B------:R-:W-:Y:S01]  /*1450*/  USEL UR4, UR4, 0x1, UP0 ;  /* 0x0000000104047887 */ /* 0x000fe20008000000 */
[----:B------:R-:W-:Y:S01]  /*1460*/  ULDC UR5, c[0x0][0x2e0] ;  /* 0x0000b80000057ab9 */ /* 0x000fe20000000800 */
[----:B------:R-:W-:-:S02]  /*1470*/  ISETP.NE.AND.EX P2, PT, RZ, UR9, PT, P2 ;  /* 0x00000009ff007c0c */ /* 0x000fc4000bf45320 */
[----:B------:R-:W-:-:S03]  /*1480*/  UIMAD UR4, UR4, UR5, URZ ;  /* 0x00000005040472a4 */ /* 0x000fc6000f8e023f */
[----:B------:R-:W-:Y:S01]  /*1490*/  ULDC UR5, c[0x0][0x338] ;  /* 0x0000ce0000057ab9 */ /* 0x000fe20000000800 */
[----:B------:R-:W-:Y:S02]  /*14a0*/  IMAD.MOV.U32 R226, RZ, RZ, R145 ;  /* 0x000000ffffe27224 */ /* 0x000fe400078e0091 */
[----:B------:R-:W-:Y:S02]  /*14b0*/  IMAD.MOV.U32 R220, RZ, RZ, R146 ;  /* 0x000000ffffdc7224 */ /* 0x000fe400078e0092 */
[----:B------:R-:W-:Y:S01]  /*14c0*/  IMAD.MOV.U32 R27, RZ, RZ, R223 ;  /* 0x000000ffff1b7224 */ /* 0x000fe200078e00df */
[----:B0-----:R-:W-:Y:S06]  /*14d0*/  @P1 BRA `(.L_x_3298) ;  /* 0x0000000000241947 */ /* 0x001fec0003800000 */
        /* <DEDUP_REMOVED lines=9> */
.L_x_3298:
[----:B------:R-:W-:Y:S02]  /*1570*/  IMAD.U32 R2, RZ, RZ, UR5 ;  /* 0x00000005ff027e24 */ /* 0x000fe4000f8e00ff */
[----:B------:R-:W-:Y:S01]  /*1580*/  IMAD.U32 R26, RZ, RZ, UR4 ;  /* 0x00000004ff1a7e24 */ /* 0x000fe2000f8e00ff */
[----:B------:R-:W-:Y:S06]  /*1590*/  @!P2 BRA `(.L_x_3299) ;  /* 0x000000000010a947 */ /* 0x000fec0003800000 */
[----:B------:R-:W-:-:S04]  /*15a0*/  IADD3 R4, P0, R221, UR8, RZ ;  /* 0x00000008dd047c10 */ /* 0x000fc8000ff1e0ff */
[----:B------:R-:W-:-:S05]  /*15b0*/  IADD3.X R5, R222, UR9, RZ, P0, !PT ;  /* 0x00000009de057c10 */ /* 0x000fca00087fe4ff */
[----:B------:R0:W5:Y:S01]  /*15c0*/  LDG.E R26, desc[UR60][R4.64] ;  /* 0x0000003c041a7981 */ /* 0x000162000c1e1900 */
[----:B------:R-:W-:Y:S05]  /*15d0*/  BRA `(.L_x_3300) ;  /* 0x0000000000107947 */ /* 0x000fea0003800000 */
.L_x_3299:
[----:B------:R-:W-:Y:S05]  /*15e0*/  @!P0 BRA `(.L_x_3300) ;  /* 0x00000000000c8947 */ /* 0x000fea0003800000 */
[----:B------:R-:W2:Y:S04]  /*15f0*/  LDG.E R3, desc[UR60][R6.64] ;  /* 0x0000003c06037981 */ /* 0x000ea8000c1e1900 */
[----:B------:R-:W2:Y:S02]  /*1600*/  LDG.E R26, desc[UR60][R6.64+0x4] ;  /* 0x0000043c061a7981 */ /* 0x000ea4000c1e1900 */
[----:B--2---:R-:W-:-:S07]  /*1610*/  IMAD.IADD R26, R26, 0x1, -R3 ;  /* 0x000000011a1a7824 */ /* 0x004fce00078e0a03 */
.L_x_3300:
        /* <DEDUP_REMOVED lines=15> */
[----:B------:R-:W-:Y:S01]  /*1710*/  PLOP3.LUT P2, PT, PT, PT, PT, 0x80, 0x0 ;  /* 0x000000000000781c */ /* 0x000fe20003f4f070 */
[----:B0-----:R-:W-:Y:S02]  /*1720*/  IMAD.MOV.U32 R4, RZ, RZ, RZ ;  /* 0x000000ffff047224 */ /* 0x001fe400078e00ff */
[----:B--2---:R-:W-:Y:S02]  /*1730*/  @P0 IMAD.IADD R2, R3, 0x1, -R0 ;  /* 0x0000000103020824 */ /* 0x004fe400078e0a00 */
[----:B------:R-:W-:Y:S02]  /*1740*/  IMAD.MOV R0, RZ, RZ, -R9 ;  /* 0x000000ffff007224 */ /* 0x000fe400078e0a09 */
[----:B------:R-:W-:-:S03]  /*1750*/  IMAD.IADD R150, R9, 0x1, R2 ;  /* 0x0000000109967824 */ /* 0x000fc600078e0202 */
[----:B------:R-:W-:Y:S01]  /*1760*/  VIMNMX R0, RZ, R0, !PT ;  /* 0x00000000ff007248 */ /* 0x000fe20007fe0100 */
[----:B------:R-:W-:-:S03]  /*1770*/  VIADD R5, R150, 0x6f ;  /* 0x0000006f96057836 */ /* 0x000fc60000000000 */
[----:B------:R-:W-:Y:S01]  /*1780*/  SHF.R.U32.HI R124, RZ, 0x4, R0 ;  /* 0x00000004ff7c7819 */ /* 0x000fe20000011600 */
[----:B------:R-:W-:-:S04]  /*1790*/  IMAD.HI R4, R5, -0x6db6db6d, R4 ;  /* 0x9249249305047827 */ /* 0x000fc800078e0204 */
[----:B------:R-:W-:Y:S01]  /*17a0*/  IMAD.WIDE.U32 R124, R124, 0x24924925, RZ ;  /* 0x249249257c7c7825 */ /* 0x000fe200078e00ff */
[----:B------:R-:W-:-:S03]  /*17b0*/  SHF.R.U32.HI R3, RZ, 0x1f, R4 ;  /* 0x0000001fff037819 */ /* 0x000fc60000011604 */
[----:B------:R-:W-:Y:S01]  /*17c0*/  IMAD.MOV.U32 R24, RZ, RZ, R125 ;  /* 0x000000ffff187224 */ /* 0x000fe200078e007d */
[----:B------:R-:W-:-:S05]  /*17d0*/  LEA.HI.SX32 R152, R4, R3, 0x1a ;  /* 0x0000000304987211 */ /* 0x000fca00078fd2ff */
[----:B------:R-:W-:-:S05]  /*17e0*/  IMAD R3, R152, 0x70, -R9 ;  /* 0x0000007098037824 */ /* 0x000fca00078e0a09 */
[----:B------:R-:W-:-:S04]  /*17f0*/  VIMNMX R3, R3, R2, PT ;  /* 0x0000000203037248 */ /* 0x000fc80003fe0100 */
[----:B------:R-:W-:-:S13]  /*1800*/  ISETP.GT.AND P0, PT, R3, R0, PT ;  /* 0x000000000300720c */ /* 0x000fda0003f04270 */
[----:B------:R-:W-:Y:S02]  /*1810*/  @P0 VIADD R5, R3, 0x6f ;  /* 0x0000006f03050836 */ /* 0x000fe40000000000 */
[----:B------:R-:W-:-:S04]  /*1820*/  @P0 IMAD.MOV.U32 R4, RZ, RZ, RZ ;  /* 0x000000ffff040224 */ /* 0x000fc800078e00ff */
[----:B------:R-:W-:-:S05]  /*1830*/  @P0 IMAD.HI R4, R5, -0x6db6db6d, R4 ;  /* 0x9249249305040827 */ /* 0x000fca00078e0204 */
        /* <DEDUP_REMOVED lines=24> */
.L_x_3303:
[----:B------:R-:W-:Y:S05]  /*19c0*/  BSYNC B6 ;  /* 0x0000000000067941 */ /* 0x000fea0003800000 */
.L_x_3302:
[----:B------:R-:W-:Y:S01]  /*19d0*/  VIADD R25, R18, 0x400 ;  /* 0x0000040012197836 */ /* 0x000fe20000000000 */
[----:B------:R-:W-:Y:S04]  /*19e0*/  BSSY B6, `(.L_x_3304) ;  /* 0x0000013000067945 */ /* 0x000fe80003800000 */
[----:B------:R-:W-:-:S13]  /*19f0*/  LOP3.LUT P0, RZ, R25, 0x3ff, RZ, 0xc0, !PT ;  /* 0x000003ff19ff7812 */ /* 0x000fda000780c0ff */
[----:B------:R-:W-:Y:S05]  /*1a00*/  @!P0 BRA `(.L_x_3305) ;  /* 0x0000000000408947 */ /* 0x000fea0003800000 */
[----:B------:R-:W-:Y:S01]  /*1a10*/  MOV R0, 0x0 ;  /* 0x0000000000007802 */ /* 0x000fe20000000f00 */
[----:B------:R-:W-:Y:S01]  /*1a20*/  ULDC.64 UR4, c[0x4][0x1b8] ;  /* 0x01006e0000047ab9 */ /* 0x000fe20000000a00 */
[----:B------:R-:W-:Y:S01]  /*1a30*/  ULDC.64 UR6, c[0x4][0xe0] ;  /* 0x0100380000067ab9 */ /* 0x000fe20000000a00 */
[----:B------:R-:W-:Y:S01]  /*1a40*/  MOV R4, UR4 ;  /* 0x0000000400047c02 */ /* 0x000fe20008000f00 */
        /* <DEDUP_REMOVED lines=12> */
.L_x_3305:
[----:B------:R-:W-:Y:S05]  /*1b10*/  BSYNC B6 ;  /* 0x0000000000067941 */ /* 0x000fea0003800000 */
.L_x_3304:
[----:B------:R-:W-:Y:S01]  /*1b20*/  ULDC.64 UR4, c[0x0][0x9f8] ;  /* 0x00027e0000047ab9 */ /* 0x000fe20000000a00 */
[----:B------:R-:W2:Y:S01]  /*1b30*/  LDL.LU R20, [R1+0x10] ;  /* 0x0000100001147983 */ /* 0x000ea20000300800 */
[----:B------:R-:W-:Y:S01]  /*1b40*/  ISETP.NE.U32.AND P0, PT, RZ, UR4, PT ;  /* 0x00000004ff007c0c */ /* 0x000fe2000bf05070 */
[----:B------:R-:W0:Y:S01]  /*1b50*/  LDC R0, c[0x0][0x428] ;  /* 0x00010a00ff007b82 */ /* 0x000e220000000800 */
[----:B------:R-:W-:-:S07]  /*1b60*/  ULDC UR6, c[0x0][0x2e4] ;  /* 0x0000b90000067ab9 */ /* 0x000fce0000000800 */
[----:B------:R-:W1:Y:S01]  /*1b70*/  LDC.64 R114, c[0x0][0x2f0] ;  /* 0x0000bc00ff727b82 */ /* 0x000e620000000a00 */
[----:B------:R-:W-:Y:S01]  /*1b80*/  ISETP.NE.AND.EX P0, PT, RZ, UR5, PT, P0 ;  /* 0x00000005ff007c0c */ /* 0x000fe2000bf05300 */
[----:B------:R-:W-:Y:S01]  /*1b90*/  IMAD.IADD R29, R29, 0x1, R26 ;  /* 0x000000011d1d7824 */ /* 0x000fe200078e021a */
[----:B------:R-:W-:Y:S01]  /*1ba0*/  SHF.R.S32.HI R23, RZ, 0x1f, R22 ;  /* 0x0000001fff177819 */ /* 0x000fe20000011416 */
[----:B------:R-:W-:-:S04]  /*1bb0*/  ULDC.64 UR8, c[0x0][0xa08] ;  /* 0x0002820000087ab9 */ /* 0x000fc80000000a00 */
[----:B------:R-:W3:Y:S06]  /*1bc0*/  LDC.64 R108, c[0x0][0x3e8] ;  /* 0x0000fa00ff6c7b82 */ /* 0x000eec0000000a00 */
[----:B------:R-:W-:Y:S02]  /*1bd0*/  @P0 IADD3 R4, P1, R221, UR4, RZ ;  /* 0x00000004dd040c10 */ /* 0x000fe4000ff3e0ff */
[----:B------:R-:W4:Y:S02]  /*1be0*/  LDC.64 R102, c[0x0][0x3d8] ;  /* 0x0000f600ff667b82 */ /* 0x000f240000000a00 */
[----:B------:R-:W-:Y:S01]  /*1bf0*/  @P0 IADD3.X R5, R222, UR5, RZ, P1, !PT ;  /* 0x00000005de050c10 */ /* 0x000fe20008ffe4ff */
[----:B------:R-:W-:-:S04]  /*1c00*/  ULDC.64 UR4, c[0x0][0x320] ;  /* 0x0000c80000047ab9 */ /* 0x000fc80000000a00 */
[----:B------:R3:W2:Y:S01]  /*1c10*/  @P0 LDG.E R27, desc[UR60][R4.64] ;  /* 0x0000003c041b0981 */ /* 0x0006a2000c1e1900 */
[----:B0-----:R-:W-:Y:S01]  /*1c20*/  ISETP.NE.AND P0, PT, R0, 0x1, PT ;  /* 0x000000010000780c */ /* 0x001fe20003f05270 */
[----:B------:R-:W0:Y:S01]  /*1c30*/  LDC R31, c[0x0][0x3d4] ;  /* 0x0000f500ff1f7b82 */ /* 0x000e220000000800 */
[----:B------:R-:W-:Y:S01]  /*1c40*/  ISETP.GE.AND P2, PT, R205, UR6, PT ;  /* 0x00000006cd007c0c */ /* 0x000fe2000bf46270 */
[----:B------:R-:W0:Y:S01]  /*1c50*/  S2R R153, SR_TID.X ;  /* 0x0000000000997919 */ /* 0x000e220000002100 */
[----:B------:R-:W-:Y:S01]  /*1c60*/  ISETP.GE.AND P1, PT, R22, UR6, PT ;  /* 0x0000000616007c0c */ /* 0x000fe2000bf26270 */
[----:B-1----:R-:W-:Y:S01]  /*1c70*/  IMAD R33, R115, 0x70, RZ ;  /* 0x0000007073217824 */ /* 0x002fe200078e02ff */
[----:B------:R-:W-:Y:S01]  /*1c80*/  SEL R0, RZ, 0xffffffff, P2 ;  /* 0xffffffffff007807 */ /* 0x000fe20001000000 */
[----:B------:R-:W-:Y:S01]  /*1c90*/  IMAD.SHL.U32 R136, R114, 0x40, RZ ;  /* 0x0000004072887824 */ /* 0x000fe200078e00ff */
[----:B------:R-:W-:Y:S01]  /*1ca0*/  SEL R3, RZ, 0x1, P1 ;  /* 0x00000001ff037807 */ /* 0x000fe20000800000 */
[----:B---3--:R-:W-:Y:S01]  /*1cb0*/  IMAD.WIDE.U32 R110, R204, R108, R22 ;  /* 0x0000006ccc6e7225 */ /* 0x008fe200078e0016 */
[----:B------:R-:W-:-:S02]  /*1cc0*/  ISETP.GE.AND P1, PT, R206, UR6, PT ;  /* 0x00000006ce007c0c */ /* 0x000fc4000bf26270 */
[----:B------:R-:W-:Y:S01]  /*1cd0*/  SHF.R.S32.HI R15, RZ, 0x1f, R29 ;  /* 0x0000001fff0f7819 */ /* 0x000fe2000001141d */
[----:B------:R-:W1:Y:S01]  /*1ce0*/  @P0 LDC R7, c[0x0][0x42c] ;  /* 0x00010b00ff070b82 */ /* 0x000e620000000800 */
[----:B------:R-:W-:Y:S01]  /*1cf0*/  IMAD.SHL.U32 R4, R0, 0x2, RZ ;  /* 0x0000000200047824 */ /* 0x000fe200078e00ff */
[----:B------:R-:W-:Y:S01]  /*1d00*/  SEL R5, RZ, 0x4, P1 ;  /* 0x00000004ff057807 */ /* 0x000fe20000800000 */
[----:B------:R-:W-:Y:S01]  /*1d10*/  VIADD R0, R22, 0x60 ;  /* 0x0000006016007836 */ /* 0x000fe20000000000 */
[----:B------:R-:W-:Y:S01]  /*1d20*/  SHF.R.S32.HI R147, RZ, 0x1f, R204 ;  /* 0x0000001fff937819 */ /* 0x000fe200000114cc */
[----:B------:R-:W-:Y:S01]  /*1d30*/  IMAD R10, R15, R114, RZ ;  /* 0x000000720f0a7224 */ /* 0x000fe200078e02ff */
[----:B------:R-:W-:Y:S01]  /*1d40*/  LOP3.LUT R4, R4, 0x2, R3, 0xe2, !PT ;  /* 0x0000000204047812 */ /* 0x000fe200078ee203 */
[----:B----4-:R-:W-:Y:S01]  /*1d50*/  IMAD.WIDE.U32 R104, R204, R102, R22 ;  /* 0x00000066cc687225 */ /* 0x010fe200078e0016 */
[----:B------:R-:W3:Y:S01]  /*1d60*/  @P0 LDC R8, c[0x0][0x430] ;  /* 0x00010c00ff080b82 */ /* 0x000ee20000000800 */
[----:B------:R-:W-:-:S02]  /*1d70*/  ISETP.GE.AND P2, PT, R0, UR6, PT ;  /* 0x0000000600007c0c */ /* 0x000fc4000bf46270 */
[----:B------:R-:W-:Y:S01]  /*1d80*/  IMAD R11, R29, R115, R10 ;  /* 0x000000731d0b7224 */ /* 0x000fe200078e020a */
[--C-:B------:R-:W-:Y:S01]  /*1d90*/  SHF.R.S32.HI R17, RZ, 0x1f, R16.reuse ;  /* 0x0000001fff117819 */ /* 0x100fe20000011410 */
[----:B0-----:R-:W-:Y:S01]  /*1da0*/  IMAD.SHL.U32 R124, R31, 0x2, RZ ;  /* 0x000000021f7c7824 */ /* 0x001fe200078e00ff */
[----:B------:R-:W-:Y:S01]  /*1db0*/  SEL R6, RZ, 0x8, P2 ;  /* 0x00000008ff067807 */ /* 0x000fe20001000000 */
[----:B------:R-:W-:Y:S01]  /*1dc0*/  IMAD R35, R109, 0x70, RZ ;  /* 0x000000706d237824 */ /* 0x000fe200078e02ff */
[-C--:B------:R-:W-:Y:S01]  /*1dd0*/  ISETP.GE.AND P1, PT, R205, R31.reuse, PT ;  /* 0x0000001fcd00720c */ /* 0x080fe20003f26270 */
[----:B------:R-:W-:Y:S01]  /*1de0*/  IMAD.WIDE.U32 R106, R204, R102, R16 ;  /* 0x00000066cc6a7225 */ /* 0x000fe200078e0010 */
[----:B------:R-:W-:Y:S02]  /*1df0*/  LOP3.LUT R30, R6, R4, R5, 0xfe, !PT ;  /* 0x00000004061e7212 */ /* 0x000fe400078efe05 */
[----:B------:R-:W-:Y:S01]  /*1e00*/  ISETP.GE.AND P3, PT, R206, R31, PT ;  /* 0x0000001fce00720c */ /* 0x000fe20003f66270 */
[----:B------:R-:W-:Y:S01]  /*1e10*/  IMAD.WIDE.U32 R112, R204, R108, R16 ;  /* 0x0000006ccc707225 */ /* 0x000fe200078e0010 */
[----:B------:R-:W-:-:S02]  /*1e20*/  LOP3.LUT P2, RZ, R217, 0x4, RZ, 0xc0, !PT ;  /* 0x00000004d9ff7812 */ /* 0x000fc4000784c0ff */
[----:B------:R-:W-:Y:S01]  /*1e30*/  SHF.L.U64.HI R135, R114, 0x6, R115 ;  /* 0x0000000672877819 */ /* 0x000fe20000010273 */
[----:B-1----:R-:W-:Y:S01]  /*1e40*/  @P0 IMAD.HI.U32 R3, R146, R7, RZ ;  /* 0x0000000792030227 */ /* 0x002fe200078e00ff */
[----:B------:R-:W-:Y:S02]  /*1e50*/  SHF.R.S32.HI R148, RZ, 0x1f, R224 ;  /* 0x0000001fff947819 */ /* 0x000fe400000114e0 */
[----:B------:R-:W-:Y:S01]  /*1e60*/  LEA.HI R153, R153, 0x8, RZ, 0x19 ;  /* 0x0000000899997811 */ /* 0x000fe200078fc8ff */
[----:B------:R-:W-:Y:S01]  /*1e70*/  IMAD R133, R103, 0x70, RZ ;  /* 0x0000007067857824 */ /* 0x000fe200078e02ff */
[----:B---3--:R-:W-:Y:S01]  /*1e80*/  @P0 SHF.R.U32.HI R146, RZ, R8, R3 ;  /* 0x00000008ff920219 */ /* 0x008fe20000011603 */
[----:B------:R-:W-:-:S03]  /*1e90*/  VIADD R3, R22, 0x80 ;  /* 0x0000008016037836 */ /* 0x000fc60000000000 */
[----:B------:R-:W-:Y:S01]  /*1ea0*/  SHF.R.S32.HI R8, RZ, 0x1f, R146 ;  /* 0x0000001fff087819 */ /* 0x000fe20000011492 */
[----:B------:R-:W-:Y:S01]  /*1eb0*/  IMAD.WIDE.U32 R6, R146, UR4, R22 ;  /* 0x0000000492067c25 */ /* 0x000fe2000f8e0016 */
[----:B------:R-:W-:-:S03]  /*1ec0*/  ISETP.GE.AND P0, PT, R3, UR6, PT ;  /* 0x0000000603007c0c */ /* 0x000fc6000bf06270 */
[----:B------:R-:W-:Y:S01]  /*1ed0*/  IMAD R5, R8, UR4, RZ ;  /* 0x0000000408057c24 */ /* 0x000fe2000f8e02ff */
[----:B------:R-:W-:Y:S01]  /*1ee0*/  SEL R9, RZ, 0x10, P0 ;  /* 0x00000010ff097807 */ /* 0x000fe20000000000 */
[----:B------:R-:W-:Y:S01]  /*1ef0*/  IMAD.MOV.U32 R116, RZ, RZ, R6 ;  /* 0x000000ffff747224 */ /* 0x000fe200078e0006 */
[----:B------:R-:W-:Y:S01]  /*1f00*/  ISETP.NE.U32.AND P0, PT, RZ, UR8, PT ;  /* 0x00000008ff007c0c */ /* 0x000fe2000bf05070 */
[----:B------:R-:W-:Y:S01]  /*1f10*/  IMAD R117, R146, UR5, R5 ;  /* 0x0000000592757c24 */ /* 0x000fe2000f8e0205 */
[----:B------:R-:W-:Y:S01]  /*1f20*/  ULDC.64 UR4, c[0x0][0x2f8] ;  /* 0x0000be0000047ab9 */ /* 0x000fe20000000a00 */
[----:B------:R-:W-:Y:S01]  /*1f30*/  IMAD.WIDE.U32 R4, R29, R114, RZ ;  /* 0x000000721d047225 */ /* 0x000fe200078e00ff */
[----:B------:R-:W-:Y:S02]  /*1f40*/  ISETP.NE.AND.EX P0, PT, RZ, UR9, PT, P0 ;  /* 0x00000009ff007c0c */ /* 0x000fe4000bf05300 */
[----:B------:R-:W-:Y:S01]  /*1f50*/  LOP3.LUT R30, R30, R9, RZ, 0xfc, !PT ;  /* 0x000000091e1e7212 */ /* 0x000fe200078efcff */
[----:B------:R-:W-:-:S02]  /*1f60*/  IMAD.IADD R117, R7, 0x1, R117 ;  /* 0x0000000107757824 */ /* 0x000fc400078e0275 */
[----:B------:R-:W-:Y:S02]  /*1f70*/  IMAD.IADD R5, R5, 0x1, R11 ;  /* 0x0000000105057824 */ /* 0x000fe400078e020b */
[----:B------:R-:W-:Y:S02]  /*1f80*/  IMAD R7, R8, UR4, RZ ;  /* 0x0000000408077c24 */ /* 0x000fe4000f8e02ff */
[----:B------:R-:W-:-:S04]  /*1f90*/  IMAD.WIDE.U32 R4, R146, UR4, R4 ;  /* 0x0000000492047c25 */ /* 0x000fc8000f8e0004 */
[----:B------:R-:W-:Y:S01]  /*1fa0*/  IMAD R7, R146, UR5, R7 ;  /* 0x0000000592077c24 */ /* 0x000fe2000f8e0207 */
[----:B------:R-:W-:-:S03]  /*1fb0*/  ULDC.64 UR4, c[0x0][0x300] ;  /* 0x0000c00000047ab9 */ /* 0x000fc60000000a00 */
[----:B------:R-:W-:Y:S01]  /*1fc0*/  IMAD.IADD R5, R5, 0x1, R7 ;  /* 0x0000000105057824 */ /* 0x000fe200078e0207 */
[----:B--2---:R-:W-:-:S04]  /*1fd0*/  LOP3.LUT R20, R20, 0xfffffffe, RZ, 0xc0, !PT ;  /* 0xfffffffe14147812 */ /* 0x004fc800078ec0ff */
[----:B------:R-:W-:-:S04]  /*1fe0*/  @P3 LOP3.LUT R20, R20, 0x1, RZ, 0xfc, !PT ;  /* 0x0000000114143812 */ /* 0x000fc800078efcff */
[----:B------:R-:W-:-:S04]  /*1ff0*/  LOP3.LUT R20, R20, 0xfffffffb, RZ, 0xc0, !PT ;  /* 0xfffffffb14147812 */ /* 0x000fc800078ec0ff */
[----:B------:R-:W-:-:S05]  /*2000*/  @P2 LOP3.LUT R20, R20, 0x4, RZ, 0xfc, !PT ;  /* 0x0000000414142812 */ /* 0x000fca00078efcff */
[----:B------:R0:W-:Y:S01]  /*2010*/  STL [R1+0x10], R20 ;  /* 0x0000101401007387 */ /* 0x0001e20000100800 */
[----:B------:R-:W-:Y:S02]  /*2020*/  SHF.R.S32.HI R6, RZ, 0x1f, R27 ;  /* 0x0000001fff067819 */ /* 0x000fe4000001141b */
[----:B------:R-:W-:Y:S02]  /*2030*/  SEL R9, R27, RZ, !P0 ;  /* 0x000000ff1b097207 */ /* 0x000fe40004000000 */
[----:B------:R-:W-:Y:S01]  /*2040*/  SEL R8, R6, RZ, !P0 ;  /* 0x000000ff06087207 */ /* 0x000fe20004000000 */
[----:B------:R-:W-:Y:S02]  /*2050*/  IMAD R6, R147, R108, RZ ;  /* 0x0000006c93067224 */ /* 0x000fe400078e02ff */
[----:B------:R-:W-:-:S04]  /*2060*/  IMAD.WIDE.U32 R118, R9, UR4, R4 ;  /* 0x0000000409767c25 */ /* 0x000fc8000f8e0004 */
[----:B------:R-:W-:Y:S02]  /*2070*/  IMAD R10, R8, UR4, RZ ;  /* 0x00000004080a7c24 */ /* 0x000fe4000f8e02ff */
[-C--:B------:R-:W-:Y:S02]  /*2080*/  IMAD R4, R147, R114.reuse, RZ ;  /* 0x0000007293047224 */ /* 0x080fe400078e02ff */
[C---:B------:R-:W-:Y:S02]  /*2090*/  IMAD R11, R204.reuse, R109, R6 ;  /* 0x0000006dcc0b7224 */ /* 0x040fe400078e0206 */
[----:B------:R-:W-:Y:S01]  /*20a0*/  IMAD R13, R9, UR5, R10 ;  /* 0x00000005090d7c24 */ /* 0x000fe2000f8e020a */
[----:B------:R-:W-:Y:S01]  /*20b0*/  ULDC.64 UR4, c[0x0][0x328] ;  /* 0x0000ca0000047ab9 */ /* 0x000fe20000000a00 */
[----:B------:R-:W-:-:S04]  /*20c0*/  IMAD.WIDE.U32 R6, R204, R114, R22 ;  /* 0x00000072cc067225 */ /* 0x000fc800078e0016 */
[----:B------:R-:W-:Y:S01]  /*20d0*/  IMAD R21, R204, R115, R4 ;  /* 0x00000073cc157224 */ /* 0x000fe200078e0204 */
[----:B------:R-:W-:Y:S01]  /*20e0*/  IADD3 R5, P0, R118, R6, RZ ;  /* 0x0000000676057210 */ /* 0x000fe20007f1e0ff */
[----:B------:R-:W-:Y:S02]  /*20f0*/  IMAD.IADD R4, R119, 0x1, R13 ;  /* 0x0000000177047824 */ /* 0x000fe400078e020d */
[----:B------:R-:W-:Y:S02]  /*2100*/  IMAD R8, R8, UR4, RZ ;  /* 0x0000000408087c24 */ /* 0x000fe4000f8e02ff */
[----:B------:R-:W-:Y:S01]  /*2110*/  IMAD.WIDE.U32 R116, R9, UR4, R116 ;  /* 0x0000000409747c25 */ /* 0x000fe2000f8e0074 */
[----:B------:R-:W-:Y:S02]  /*2120*/  IADD3.X R6, R4, R7, R21, P0, !PT ;  /* 0x0000000704067210 */ /* 0x000fe400007fe415 */
[----:B------:R-:W-:Y:S01]  /*2130*/  ISETP.GE.AND P0, PT, R22, R31, PT ;  /* 0x0000001f1600720c */ /* 0x000fe20003f06270 */
[----:B------:R-:W-:-:S02]  /*2140*/  IMAD R7, R147, R102, RZ ;  /* 0x0000006693077224 */ /* 0x000fc400078e02ff */
[----:B------:R-:W-:Y:S01]  /*2150*/  IMAD R41, R9, UR5, R8 ;  /* 0x0000000509297c24 */ /* 0x000fe2000f8e0208 */
[C---:B------:R-:W-:Y:S01]  /*2160*/  SEL R8, R31.reuse, RZ, P1 ;  /* 0x000000ff1f087207 */ /* 0x040fe20000800000 */
[----:B------:R-:W-:Y:S01]  /*2170*/  IMAD R9, R204, R103, R7 ;  /* 0x00000067cc097224 */ /* 0x000fe200078e0207 */
[----:B------:R-:W-:Y:S01]  /*2180*/  SEL R7, R31, RZ, P0 ;  /* 0x000000ff1f077207 */ /* 0x000fe20000000000 */
[----:B------:R-:W-:Y:S02]  /*2190*/  IMAD.IADD R113, R113, 0x1, R11 ;  /* 0x0000000171717824 */ /* 0x000fe400078e020b */
[----:B------:R-:W-:Y:S02]  /*21a0*/  IMAD.IADD R107, R107, 0x1, R9 ;  /* 0x000000016b6b7824 */ /* 0x000fe400078e0209 */
[----:B------:R-:W-:Y:S02]  /*21b0*/  IMAD.IADD R7, R22, 0x1, R7 ;  /* 0x0000000116077824 */ /* 0x000fe400078e0207 */
[----:B------:R-:W-:-:S02]  /*21c0*/  IMAD.IADD R105, R9, 0x1, R105 ;  /* 0x0000000109697824 */ /* 0x000fc400078e0269 */
[----:B------:R-:W-:Y:S01]  /*21d0*/  IMAD.IADD R9, R205, 0x1, R8 ;  /* 0x00000001cd097824 */ /* 0x000fe200078e0208 */
[----:B------:R-:W-:Y:S01]  /*21e0*/  SHF.R.S32.HI R8, RZ, 0x1f, R7 ;  /* 0x0000001fff087819 */ /* 0x000fe20000011407 */
[----:B------:R-:W-:Y:S01]  /*21f0*/  IMAD.IADD R111, R11, 0x1, R111 ;  /* 0x000000010b6f7824 */ /* 0x000fe200078e026f */
[----:B------:R-:W-:Y:S01]  /*2200*/  SEL R11, R31, RZ, P3 ;  /* 0x000000ff1f0b7207 */ /* 0x000fe20001800000 */
[-C--:B-----5:R-:W-:Y:S01]  /*2210*/  IMAD.WIDE.U32 R112, R144, R108.reuse, R112 ;  /* 0x0000006c90707225 */ /* 0x0a0fe200078e0070 */
[CC--:B------:R-:W-:Y:S02]  /*2220*/  LEA.HI R21, R8.reuse, R7.reuse, RZ, 0x3 ;  /* 0x0000000708157211 */ /* 0x0c0fe400078f18ff */
[----:B------:R-:W-:Y:S01]  /*2230*/  LEA.HI R7, R8, R7, RZ, 0x6 ;  /* 0x0000000708077211 */ /* 0x000fe200078f30ff */
[----:B------:R-:W-:Y:S01]  /*2240*/  IMAD.IADD R13, R206, 0x1, R11 ;  /* 0x00000001ce0d7824 */ /* 0x000fe200078e020b */
[----:B------:R-:W-:Y:S01]  /*2250*/  SHF.R.S32.HI R10, RZ, 0x1f, R9 ;  /* 0x0000001fff0a7819 */ /* 0x000fe20000011409 */
[----:B------:R-:W-:Y:S01]  /*2260*/  IMAD.WIDE.U32 R110, R144, R108, R110 ;  /* 0x0000006c906e7225 */ /* 0x000fe200078e006e */
[----:B------:R-:W-:-:S02]  /*2270*/  SHF.R.S32.HI R8, RZ, 0x6, R7 ;  /* 0x00000006ff087819 */ /* 0x000fc40000011407 */
[----:B------:R-:W-:Y:S01]  /*2280*/  LOP3.LUT R7, R209, 0x38, R21, 0xf8, !PT ;  /* 0x00000038d1077812 */ /* 0x000fe200078ef815 */
[----:B------:R-:W-:Y:S01]  /*2290*/  IMAD.WIDE.U32 R106, R144, R102, R106 ;  /* 0x00000066906a7225 */ /* 0x000fe200078e006a */
[----:B------:R-:W-:Y:S02]  /*22a0*/  SHF.R.S32.HI R14, RZ, 0x1f, R13 ;  /* 0x0000001fff0e7819 */ /* 0x000fe4000001140d */
[----:B------:R-:W-:Y:S01]  /*22b0*/  LEA.HI R11, R10, R9, RZ, 0x6 ;  /* 0x000000090a0b7211 */ /* 0x000fe200078f30ff */
[----:B------:R-:W-:Y:S01]  /*22c0*/  IMAD R143, R8, 0x1c00, R211 ;  /* 0x00001c00088f7824 */ /* 0x000fe200078e02d3 */
[-C--:B------:R-:W-:Y:S01]  /*22d0*/  LEA.HI R32, R14, R13.reuse, RZ, 0x3 ;  /* 0x0000000d0e207211 */ /* 0x080fe200078f18ff */
[----:B------:R-:W-:Y:S01]  /*22e0*/  IMAD R141, R8, 0x1c00, R213 ;  /* 0x00001c00088d7824 */ /* 0x000fe200078e02d5 */
[----:B------:R-:W-:Y:S01]  /*22f0*/  LOP3.LUT R8, R7, R210, RZ, 0x3c, !PT ;  /* 0x000000d207087212 */ /* 0x000fe200078e3cff */
[----:B------:R-:W-:Y:S01]  /*2300*/  IMAD.WIDE.U32 R104, R144, R102, R104 ;  /* 0x0000006690687225 */ /* 0x000fe200078e0068 */
[----:B------:R-:W-:-:S02]  /*2310*/  LEA.HI R13, R14, R13, RZ, 0x6 ;  /* 0x0000000d0e0d7211 */ /* 0x000fc400078f30ff */
[----:B------:R-:W-:Y:S01]  /*2320*/  LOP3.LUT R7, R209, 0x38, R32, 0xf8, !PT ;  /* 0x00000038d1077812 */ /* 0x000fe200078ef820 */
[----:B------:R-:W-:Y:S01]  /*2330*/  IMAD.IADD R143, R143, 0x1, R8 ;  /* 0x000000018f8f7824 */ /* 0x000fe200078e0208 */
[----:B------:R-:W-:Y:S01]  /*2340*/  SHF.R.S32.HI R8, RZ, 0x6, R13 ;  /* 0x00000006ff087819 */ /* 0x000fe2000001140d */
[----:B------:R-:W-:Y:S01]  /*2350*/  IMAD.WIDE.U32 R114, R114, 0x70, RZ ;  /* 0x0000007072727825 */ /* 0x000fe200078e00ff */
[----:B------:R-:W-:Y:S02]  /*2360*/  LEA.HI R27, R10, R9, RZ, 0x3 ;  /* 0x000000090a1b7211 */ /* 0x000fe400078f18ff */
[----:B------:R-:W-:Y:S01]  /*2370*/  SHF.R.S32.HI R10, RZ, 0x6, R11 ;  /* 0x00000006ff0a7819 */ /* 0x000fe2000001140b */
[C---:B------:R-:W-:Y:S01]  /*2380*/  IMAD R140, R8.reuse, 0x1c00, R211 ;  /* 0x00001c00088c7824 */ /* 0x040fe200078e02d3 */
[----:B------:R-:W-:Y:S01]  /*2390*/  LOP3.LUT R7, R7, R210, RZ, 0x3c, !PT ;  /* 0x000000d207077212 */ /* 0x000fe200078e3cff */
[----:B------:R-:W-:Y:S01]  /*23a0*/  IMAD R138, R8, 0x1c00, R213 ;  /* 0x00001c00088a7824 */ /* 0x000fe200078e02d5 */
[----:B------:R-:W-:Y:S01]  /*23b0*/  SHF.R.S32.HI R11, RZ, 0x1f, R144 ;  /* 0x0000001fff0b7819 */ /* 0x000fe20000011490 */
[----:B------:R-:W-:Y:S01]  /*23c0*/  IMAD R142, R10, 0x1c00, R211 ;  /* 0x00001c000a8e7824 */ /* 0x000fe200078e02d3 */
[----:B------:R-:W-:Y:S01]  /*23d0*/  LOP3.LUT R12, R208, 0x38, R21, 0xf8, !PT ;  /* 0x00000038d00c7812 */ /* 0x000fe200078ef815 */
[----:B------:R-:W-:Y:S01]  /*23e0*/  IMAD.IADD R140, R140, 0x1, R7 ;  /* 0x000000018c8c7824 */ /* 0x000fe200078e0207 */
[----:B------:R-:W-:Y:S01]  /*23f0*/  LOP3.LUT R9, R209, 0x38, R27, 0xf8, !PT ;  /* 0x00000038d1097812 */ /* 0x000fe200078ef81b */
[C---:B------:R-:W-:Y:S01]  /*2400*/  IMAD R7, R11.reuse, R108, RZ ;  /* 0x0000006c0b077224 */ /* 0x040fe200078e02ff */
[----:B------:R-:W-:Y:S01]  /*2410*/  LOP3.LUT R12, R12, R237, RZ, 0x3c, !PT ;  /* 0x000000ed0c0c7212 */ /* 0x000fe200078e3cff */
[----:B------:R-:W-:Y:S01]  /*2420*/  IMAD R11, R11, R102, RZ ;  /* 0x000000660b0b7224 */ /* 0x000fe200078e02ff */
[-C--:B------:R-:W-:Y:S01]  /*2430*/  LOP3.LUT R9, R9, R210.reuse, RZ, 0x3c, !PT ;  /* 0x000000d209097212 */ /* 0x080fe200078e3cff */
[----:B------:R-:W-:Y:S01]  /*2440*/  IMAD R139, R10, 0x1c00, R213 ;  /* 0x00001c000a8b7824 */ /* 0x000fe200078e02d5 */
[----:B------:R-:W-:Y:S01]  /*2450*/  LOP3.LUT R14, R208, 0x38, R32, 0xf8, !PT ;  /* 0x00000038d00e7812 */ /* 0x000fe200078ef820 */
[----:B------:R-:W-:Y:S01]  /*2460*/  IMAD R37, R144, R103, R11 ;  /* 0x0000006790257224 */ /* 0x000fe200078e020b */
[----:B------:R-:W-:Y:S01]  /*2470*/  LOP3.LUT R13, R209, 0x18, R22, 0xf8, !PT ;  /* 0x00000018d10d7812 */ /* 0x000fe200078ef816 */
[----:B------:R-:W-:Y:S01]  /*2480*/  IMAD.IADD R141, R141, 0x1, R12 ;  /* 0x000000018d8d7824 */ /* 0x000fe200078e020c */
[----:B------:R-:W-:Y:S01]  /*2490*/  LOP3.LUT R12, R208, 0x38, R27, 0xf8, !PT ;  /* 0x00000038d00c7812 */ /* 0x000fe200078ef81b */
[----:B------:R-:W-:Y:S01]  /*24a0*/  VIADD R11, R22, 0xa0 ;  /* 0x000000a0160b7836 */ /* 0x000fe20000000000 */
[----:B------:R-:W-:Y:S01]  /*24b0*/  IADD3 R120, P3, R204, R29, RZ ;  /* 0x0000001dcc787210 */ /* 0x000fe20007f7e0ff */
[----:B------:R-:W-:Y:S01]  /*24c0*/  IMAD.IADD R142, R142, 0x1, R9 ;  /* 0x000000018e8e7824 */ /* 0x000fe200078e0209 */
[----:B------:R-:W-:Y:S01]  /*24d0*/  LOP3.LUT R12, R12, R237, RZ, 0x3c, !PT ;  /* 0x000000ed0c0c7212 */ /* 0x000fe200078e3cff */
[----:B------:R-:W-:Y:S01]  /*24e0*/  IMAD R39, R144, R109, R7 ;  /* 0x0000006d90277224 */ /* 0x000fe200078e0207 */
[----:B------:R-:W-:Y:S01]  /*24f0*/  ISETP.GE.AND P2, PT, R11, UR6, PT ;  /* 0x000000060b007c0c */ /* 0x000fe2000bf46270 */
[----:B------:R-:W-:Y:S01]  /*2500*/  IMAD.SHL.U32 R8, R108, 0x40, RZ ;  /* 0x000000406c087824 */ /* 0x000fe200078e00ff */
[----:B------:R-:W-:Y:S01]  /*2510*/  LOP3.LUT R9, R14, R237, RZ, 0x3c, !PT ;  /* 0x000000ed0e097212 */ /* 0x000fe200078e3cff */
[----:B------:R-:W-:Y:S01]  /*2520*/  IMAD.IADD R139, R139, 0x1, R12 ;  /* 0x000000018b8b7824 */ /* 0x000fe200078e020c */
[----:B------:R-:W-:Y:S01]  /*2530*/  SEL R31, RZ, 0x20, P2 ;  /* 0x00000020ff1f7807 */ /* 0x000fe20001000000 */
[----:B------:R-:W-:Y:S01]  /*2540*/  IMAD.SHL.U32 R10, R102, 0x40, RZ ;  /* 0x00000040660a7824 */ /* 0x000fe200078e00ff */
[----:B------:R-:W-:Y:S01]  /*2550*/  SHF.L.U64.HI R7, R108, 0x6, R109 ;  /* 0x000000066c077819 */ /* 0x000fe2000001026d */
[----:B------:R-:W-:Y:S01]  /*2560*/  IMAD.IADD R138, R138, 0x1, R9 ;  /* 0x000000018a8a7824 */ /* 0x000fe200078e0209 */
[----:B------:R-:W-:Y:S01]  /*2570*/  LOP3.LUT R12, R13, R210, RZ, 0x3c, !PT ;  /* 0x000000d20d0c7212 */ /* 0x000fe200078e3cff */
[----:B------:R-:W-:Y:S01]  /*2580*/  IMAD.WIDE.U32 R108, R108, 0x70, RZ ;  /* 0x000000706c6c7825 */ /* 0x000fe200078e00ff */
[----:B------:R-:W-:-:S02]  /*2590*/  SHF.L.U64.HI R9, R102, 0x6, R103 ;  /* 0x0000000666097819 */ /* 0x000fc40000010267 */
[----:B0-----:R-:W-:Y:S01]  /*25a0*/  SHF.R.S32.HI R20, RZ, 0x3, R21 ;  /* 0x00000003ff147819 */ /* 0x001fe20000011415 */
[----:B------:R-:W-:Y:S01]  /*25b0*/  IMAD.WIDE.U32 R102, R102, 0x70, RZ ;  /* 0x0000007066667825 */ /* 0x000fe200078e00ff */
[----:B------:R-:W-:Y:S02]  /*25c0*/  SHF.R.S32.HI R26, RZ, 0x3, R27 ;  /* 0x00000003ff1a7819 */ /* 0x000fe4000001141b */
[----:B------:R-:W-:Y:S01]  /*25d0*/  LOP3.LUT R38, R30, R31, RZ, 0xfc, !PT ;  /* 0x0000001f1e267212 */ /* 0x000fe200078efcff */
[----:B------:R-:W-:Y:S01]  /*25e0*/  IMAD.X R121, R15, 0x1, R147, P3 ;  /* 0x000000010f797824 */ /* 0x000fe200018e0693 */
        /* <DEDUP_REMOVED lines=8> */
[C---:B------:R-:W-:Y:S01]  /*2670*/  LOP3.LUT R34, R38.reuse, 0x2, RZ, 0xc0, !PT ;  /* 0x0000000226227812 */ /* 0x040fe200078ec0ff */
[----:B------:R-:W-:Y:S01]  /*2680*/  IMAD.IADD R132, R115, 0x1, R33 ;  /* 0x0000000173847824 */ /* 0x000fe200078e0221 */
[C---:B------:R-:W-:Y:S01]  /*2690*/  LOP3.LUT R35, R38.reuse, 0x4, RZ, 0xc0, !PT ;  /* 0x0000000426237812 */ /* 0x040fe200078ec0ff */
[----:B------:R-:W-:Y:S01]  /*26a0*/  IMAD.IADD R12, R113, 0x1, R39 ;  /* 0x00000001710c7824 */ /* 0x000fe200078e0227 */
[C---:B------:R-:W-:Y:S01]  /*26b0*/  LOP3.LUT R36, R38.reuse, 0x8, RZ, 0xc0, !PT ;  /* 0x0000000826247812 */ /* 0x040fe200078ec0ff */
[----:B------:R-:W-:Y:S01]  /*26c0*/  IMAD.IADD R13, R39, 0x1, R111 ;  /* 0x00000001270d7824 */ /* 0x000fe200078e026f */
[----:B------:R-:W-:Y:S01]  /*26d0*/  LOP3.LUT R37, R38, 0x10, RZ, 0xc0, !PT ;  /* 0x0000001026257812 */ /* 0x000fe200078ec0ff */
[----:B------:R-:W-:Y:S01]  /*26e0*/  IMAD.IADD R133, R103, 0x1, R133 ;  /* 0x0000000167857824 */ /* 0x000fe200078e0285 */
[----:B------:R-:W-:Y:S01]  /*26f0*/  LOP3.LUT R30, R30, 0x1, RZ, 0xc0, !PT ;  /* 0x000000011e1e7812 */ /* 0x000fe200078ec0ff */
[----:B------:R-:W-:Y:S01]  /*2700*/  IMAD.IADD R39, R117, 0x1, R41 ;  /* 0x0000000175277824 */ /* 0x000fe200078e0229 */
[----:B------:R-:W-:-:S02]  /*2710*/  SHF.R.S32.HI R31, RZ, 0x1f, R21 ;  /* 0x0000001fff1f7819 */ /* 0x000fc40000011415 */
[----:B------:R-:W-:Y:S02]  /*2720*/  SHF.R.S32.HI R32, RZ, 0x1f, R27 ;  /* 0x0000001fff207819 */ /* 0x000fe4000001141b */
[----:B------:R-:W-:Y:S02]  /*2730*/  SHF.R.S32.HI R33, RZ, 0x1f, R29 ;  /* 0x0000001fff217819 */ /* 0x000fe4000001141d */
[----:B------:R-:W-:-:S07]  /*2740*/  LOP3.LUT R38, R38, 0x20, RZ, 0xc0, !PT ;  /* 0x0000002026267812 */ /* 0x000fce00078ec0ff */
.L_x_3405:
[----:B-12---:R-:W2:Y:S01]  /*2750*/  LDL.LU R45, [R1+0x10] ;  /* 0x00001000012d7983 */ /* 0x006ea20000300800 */
[----:B------:R-:W-:Y:S01]  /*2760*/  VIADD R47, R24, 0xffffffff ;  /* 0xffffffff182f7836 */ /* 0x000fe20000000000 */
[----:B------:R-:W0:Y:S01]  /*2770*/  LDC.64 R122, c[0x0][0x2d8] ;  /* 0x0000b600ff7a7b82 */ /* 0x000e220000000a00 */
[----:B------:R-:W-:Y:S01]  /*2780*/  LOP3.LUT P5, RZ, R217, 0x4, RZ, 0xc0, !PT ;  /* 0x00000004d9ff7812 */ /* 0x000fe200078ac0ff */
[----:B------:R-:W-:Y:S01]  /*2790*/  IMAD R40, R19, 0x5400, R137 ;  /* 0x0000540013287824 */ /* 0x000fe200078e0289 */
        /* <DEDUP_REMOVED lines=8> */
[----:B------:R-:W-:Y:S01]  /*2820*/  IADD3 R42, P4, R5, R128, RZ ;  /* 0x00000080052a7210 */ /* 0x000fe20007f9e0ff */
[----:B------:R-:W-:-:S04]  /*2830*/  IMAD.IADD R96, R129, 0x1, R41 ;  /* 0x0000000181607824 */ /* 0x000fc800078e0229 */
[----:B------:R-:W-:Y:S01]  /*2840*/  IMAD.X R43, R96, 0x1, R6, P4 ;  /* 0x00000001602b7824 */ /* 0x000fe200020e0606 */
[----:B------:R-:W-:Y:S02]  /*2850*/  IADD3.X R41, R6, R96, R135, P2, P3 ;  /* 0x0000006006297210 */ /* 0x000fe400017e6487 */
[----:B------:R-:W-:Y:S02]  /*2860*/  ISETP.GT.AND P3, PT, R47, R125, PT ;  /* 0x0000007d2f00720c */ /* 0x000fe40003f64270 */
[-C--:B0-----:R-:W-:Y:S02]  /*2870*/  LEA R48, P2, R24, R122.reuse, 0x1 ;  /* 0x0000007a18307211 */ /* 0x081fe400078408ff */
[----:B------:R-:W-:Y:S02]  /*2880*/  LEA R50, P4, R42, R122, 0x1 ;  /* 0x0000007a2a327211 */ /* 0x000fe400078808ff */
[----:B------:R-:W-:Y:S01]  /*2890*/  LEA.HI.X R49, R24, R123, R41, 0x1, P2 ;  /* 0x0000007b18317211 */ /* 0x000fe200010f0c29 */
[----:B------:R-:W-:Y:S01]  /*28a0*/  IMAD.MOV.U32 R24, RZ, RZ, R47 ;  /* 0x000000ffff187224 */ /* 0x000fe200078e002f */
[----:B-1----:R-:W-:-:S02]  /*28b0*/  ISETP.GE.AND P2, PT, R101, 0x1, PT ;  /* 0x000000016500780c */ /* 0x002fc40003f46270 */
[----:B------:R-:W-:Y:S01]  /*28c0*/  LEA.HI.X R51, R42, R123, R43, 0x1, P4 ;  /* 0x0000007b2a337211 */ /* 0x000fe200020f0c2b */
[C---:B------:R-:W-:Y:S02]  /*28d0*/  VIADD R42, R40.reuse, 0x20 ;  /* 0x00000020282a7836 */ /* 0x040fe40000000000 */
[C---:B------:R-:W-:Y:S02]  /*28e0*/  @P5 VIADD R42, R40.reuse, 0xffffffe0 ;  /* 0xffffffe0282a5836 */ /* 0x040fe40000000000 */
[--C-:B------:R-:W-:Y:S02]  /*28f0*/  IMAD R40, R40, 0x2, R25.reuse ;  /* 0x0000000228287824 */ /* 0x100fe400078e0219 */
[----:B------:R-:W-:Y:S01]  /*2900*/  IMAD R41, R42, 0x2, R25 ;  /* 0x000000022a297824 */ /* 0x000fe200078e0219 */
[----:B--2---:R-:W-:-:S04]  /*2910*/  LOP3.LUT R45, R45, 0xfffffffd, RZ, 0xc0, !PT ;  /* 0xfffffffd2d2d7812 */ /* 0x004fc800078ec0ff */
[----:B------:R-:W-:-:S05]  /*2920*/  @P3 LOP3.LUT R45, R45, 0x2, RZ, 0xfc, !PT ;  /* 0x000000022d2d3812 */ /* 0x000fca00078efcff */
[----:B------:R0:W-:Y:S01]  /*2930*/  STL [R1+0x10], R45 ;  /* 0x0000102d01007387 */ /* 0x0001e20000100800 */
[----:B-----5:R-:W-:Y:S05]  /*2940*/  @!P2 BRA `(.L_x_3307) ;  /* 0x0000007400aca947 */ /* 0x020fea0003800000 */
[----:B------:R-:W-:Y:S01]  /*2950*/  ULDC.U8 UR4, c[0x0][0x3f0] ;  /* 0x0000fc0000047ab9 */ /* 0x000fe20000000000 */
[-C--:B------:R-:W-:Y:S01]  /*2960*/  IMAD R43, R133, R47.reuse, RZ ;  /* 0x0000002f852b7224 */ /* 0x080fe200078e02ff */
[----:B------:R-:W-:Y:S01]  /*2970*/  ISETP.NE.AND P2, PT, RZ, UR4, PT ;  /* 0x00000004ff007c0c */ /* 0x000fe2000bf45270 */
[-C--:B0-----:R-:W-:Y:S02]  /*2980*/  IMAD R45, R134, R47.reuse, RZ ;  /* 0x0000002f862d7224 */ /* 0x081fe400078e02ff */
[----:B------:R-:W-:Y:S02]  /*2990*/  IMAD R42, R24, -0x70, R2 ;  /* 0xffffff90182a7824 */ /* 0x000fe400078e0202 */
[C---:B------:R-:W-:Y:S02]  /*29a0*/  IMAD R43, R44.reuse, R102, R43 ;  /* 0x000000662c2b7224 */ /* 0x040fe400078e022b */
[----:B------:R-:W-:Y:S01]  /*29b0*/  IMAD R45, R44, R108, R45 ;  /* 0x0000006c2c2d7224 */ /* 0x000fe200078e022d */
[----:B------:R-:W-:Y:S01]  /*29c0*/  VIMNMX R42, R42, 0x70, PT ;  /* 0x000000702a2a7848 */ /* 0x000fe20003fe0100 */
[----:B------:R-:W-:-:S04]  /*29d0*/  IMAD.WIDE.U32 R94, R102, R47, RZ ;  /* 0x0000002f665e7225 */ /* 0x000fc800078e00ff */
        /* <DEDUP_REMOVED lines=22> */
[----:B------:R-:W-:Y:S02]  /*2b40*/  CS2R R122, SRZ ;  /* 0x00000000007a7805 */ /* 0x000fe4000001ff00 */
[----:B------:R-:W-:Y:S01]  /*2b50*/  CS2R R126, SRZ ;  /* 0x00000000007e7805 */ /* 0x000fe2000001ff00 */
[----:B------:R-:W-:Y:S01]  /*2b60*/  IMAD.X R46, R43, 0x1, R14, P2 ;  /* 0x000000012b2e7824 */ /* 0x000fe200010e060e */
[----:B------:R-:W-:-:S04]  /*2b70*/  LEA R44, P2, R45, UR4, 0x1 ;  /* 0x000000042d2c7c11 */ /* 0x000fc8000f8408ff */
[----:B------:R-:W-:Y:S01]  /*2b80*/  LEA.HI.X R45, R45, UR5, R46, 0x1, P2 ;  /* 0x000000052d2d7c11 */ /* 0x000fe200090f0c2e */
[----:B------:R-:W-:Y:S01]  /*2b90*/  ULDC.64 UR4, c[0x0][0x3e0] ;  /* 0x0000f80000047ab9 */ /* 0x000fe20000000a00 */
[----:B------:R-:W-:-:S05]  /*2ba0*/  IADD3 R47, P2, R112, R92, RZ ;  /* 0x0000005c702f7210 */ /* 0x000fca0007f5e0ff */
[----:B------:R-:W-:Y:S01]  /*2bb0*/  IMAD.X R54, R100, 0x1, R12, P2 ;  /* 0x0000000164367824 */ /* 0x000fe200010e060c */
[----:B------:R-:W-:-:S04]  /*2bc0*/  LEA R46, P2, R47, UR4, 0x1 ;  /* 0x000000042f2e7c11 */ /* 0x000fc8000f8408ff */
[----:B------:R-:W-:Y:S01]  /*2bd0*/  LEA.HI.X R47, R47, UR5, R54, 0x1, P2 ;  /* 0x000000052f2f7c11 */ /* 0x000fe200090f0c36 */
[C---:B------:R-:W-:Y:S01]  /*2be0*/  VIADD R54, R16.reuse, 0x10 ;  /* 0x0000001010367836 */ /* 0x040fe20000000000 */
[----:B------:R-:W-:Y:S02]  /*2bf0*/  ISETP.GE.AND P2, PT, R16, R101, PT ;  /* 0x000000651000720c */ /* 0x000fe40003f46270 */
[----:B------:R-:W-:Y:S02]  /*2c00*/  CS2R R96, SRZ ;  /* 0x0000000000607805 */ /* 0x000fe4000001ff00 */
[----:B------:R-:W-:-:S09]  /*2c10*/  CS2R R98, SRZ ;  /* 0x0000000000627805 */ /* 0x000fd2000001ff00 */
[----:B------:R0:W5:Y:S04]  /*2c20*/  @!P2 LDG.E.64 R122, desc[UR60][R44.64] ;  /* 0x0000003c2c7aa981 */ /* 0x000168000c1e1b00 */
[----:B------:R0:W5:Y:S01]  /*2c30*/  @!P2 LDG.E.64 R126, desc[UR60][R46.64] ;  /* 0x0000003c2e7ea981 */ /* 0x000162000c1e1b00 */
[----:B------:R-:W-:Y:S01]  /*2c40*/  ISETP.GE.AND P2, PT, R54, R101, PT ;  /* 0x000000653600720c */ /* 0x000fe20003f46270 */
[----:B------:R-:W-:Y:S01]  /*2c50*/  VIADD R54, R16, 0x20 ;  /* 0x0000002010367836 */ /* 0x000fe20000000000 */
        /* <DEDUP_REMOVED lines=22> */
[----:B------:R-:W-:-:S13]  /*2dc0*/  ISETP.GE.AND P2, PT, R54, R101, PT ;  /* 0x000000653600720c */ /* 0x000fda0003f46270 */
[----:B------:R0:W5:Y:S04]  /*2dd0*/  @!P2 LDG.E.64 R76, desc[UR60][R44.64+0xa0] ;  /* 0x0000a03c2c4ca981 */ /* 0x000168000c1e1b00 */
[----:B------:R0:W5:Y:S02]  /*2de0*/  @!P2 LDG.E.64 R78, desc[UR60][R46.64+0xa0] ;  /* 0x0000a03c2e4ea981 */ /* 0x000164000c1e1b00 */
.L_x_3310:
[----:B------:R-:W-:Y:S05]  /*2df0*/  BSYNC B1 ;  /* 0x0000000000017941 */ /* 0x000fea0003800000 */
.L_x_3309:
        /* <DEDUP_REMOVED lines=12> */
[----:B-----5:R-:W-:Y:S01]  /*2ec0*/  IMAD.MOV.U32 R128, RZ, RZ, R76 ;  /* 0x000000ffff807224 */ /* 0x020fe200078e004c */
[----:B------:R-:W-:Y:S01]  /*2ed0*/  CS2R R74, SRZ ;  /* 0x00000000004a7805 */ /* 0x000fe2000001ff00 */
[----:B------:R-:W-:Y:S01]  /*2ee0*/  IMAD.MOV.U32 R129, RZ, RZ, R77 ;  /* 0x000000ffff817224 */ /* 0x000fe200078e004d */
[----:B------:R-:W-:Y:S06]  /*2ef0*/  @P4 BRA `(.L_x_3312) ;  /* 0x0000000000b44947 */ /* 0x000fec0003800000 */
[----:B------:R-:W-:Y:S01]  /*2f00*/  IADD3 R94, P2, P5, R106, R94, R10 ;  /* 0x0000005e6a5e7210 */ /* 0x000fe20007d5e00a */
[----:B------:R-:W-:Y:S01]  /*2f10*/  ULDC.64 UR4, c[0x0][0x3c8] ;  /* 0x0000f20000047ab9 */ /* 0x000fe20000000a00 */
[----:B------:R-:W-:Y:S02]  /*2f20*/  CS2R R72, SRZ ;  /* 0x0000000000487805 */ /* 0x000fe4000001ff00 */
[----:B------:R-:W-:Y:S02]  /*2f30*/  CS2R R74, SRZ ;  /* 0x00000000004a7805 */ /* 0x000fe4000001ff00 */
[----:B0-----:R-:W-:Y:S02]  /*2f40*/  IADD3.X R45, R14, R43, R9, P2, P5 ;  /* 0x0000002b0e2d7210 */ /* 0x001fe400017ea409 */
[----:B------:R-:W-:-:S04]  /*2f50*/  IADD3 R92, P2, P5, R112, R92, R8 ;  /* 0x0000005c705c7210 */ /* 0x000fc80007d5e008 */
[----:B------:R-:W-:Y:S02]  /*2f60*/  IADD3.X R43, R12, R100, R7, P2, P5 ;  /* 0x000000640c2b7210 */ /* 0x000fe400017ea407 */
[----:B------:R-:W-:-:S04]  /*2f70*/  LEA R44, P2, R94, UR4, 0x1 ;  /* 0x000000045e2c7c11 */ /* 0x000fc8000f8408ff */
[----:B------:R-:W-:Y:S01]  /*2f80*/  LEA.HI.X R45, R94, UR5, R45, 0x1, P2 ;  /* 0x000000055e2d7c11 */ /* 0x000fe200090f0c2d */
[----:B------:R-:W-:Y:S02]  /*2f90*/  ULDC.64 UR4, c[0x0][0x3e0] ;  /* 0x0000f80000047ab9 */ /* 0x000fe40000000a00 */
[----:B------:R-:W-:-:S04]  /*2fa0*/  LEA R46, P2, R92, UR4, 0x1 ;  /* 0x000000045c2e7c11 */ /* 0x000fc8000f8408ff */
[----:B------:R-:W-:Y:S02]  /*2fb0*/  LEA.HI.X R47, R92, UR5, R43, 0x1, P2 ;  /* 0x000000055c2f7c11 */ /* 0x000fe400090f0c2b */
[C---:B------:R-:W-:Y:S01]  /*2fc0*/  ISETP.GE.AND P2, PT, R16.reuse, R101, PT ;  /* 0x000000651000720c */ /* 0x040fe20003f46270 */
        /* <DEDUP_REMOVED lines=17> */
[----:B------:R-:W-:Y:S02]  /*30e0*/  ISETP.GE.AND P2, PT, R52, R101, PT ;  /* 0x000000653400720c */ /* 0x000fe40003f46270 */
[----:B------:R-:W-:Y:S02]  /*30f0*/  IADD3 R52, R16, 0x40, RZ ;  /* 0x0000004010347810 */ /* 0x000fe40007ffe0ff */
[----:B------:R-:W-:Y:S02]  /*3100*/  CS2R R56, SRZ ;  /* 0x0000000000387805 */ /* 0x000fe4000001ff00 */
[----:B------:R-:W-:-:S07]  /*3110*/  CS2R R58, SRZ ;  /* 0x00000000003a7805 */ /* 0x000fce000001ff00 */
        /* <DEDUP_REMOVED lines=11> */
.L_x_3312:
[----:B------:R-:W-:Y:S05]  /*31d0*/  BSYNC B1 ;  /* 0x0000000000017941 */ /* 0x000fea0003800000 */
.L_x_3311:
[----:B------:R-:W2:Y:S01]  /*31e0*/  LDL R43, [R1+0x1c] ;  /* 0x00001c00012b7983 */ /* 0x000ea20000100800 */
        /* <DEDUP_REMOVED lines=99> */
.L_x_3313:
[----:B------:R-:W-:Y:S01]  /*3820*/  IMAD R43, R19, 0x8, R18 ;  /* 0x00000008132b7824 */ /* 0x000fe200078e0212 */
[----:B------:R-:W-:Y:S01]  /*3830*/  SHF.L.U32 R100, R207, 0x1f, RZ ;  /* 0x0000001fcf647819 */ /* 0x000fe200000006ff */
[----:B------:R-:W-:Y:S03]  /*3840*/  BSSY B1, `(.L_x_3314) ;  /* 0x0000003000017945 */ /* 0x000fe60003800000 */
[----:B------:R-:W0:Y:S02]  /*3850*/  SYNCS.PHASECHK.TRANS64.TRYWAIT P5, [R43+URZ+0x36890], R100 ;  /* 0x036890642b0075a7 */ /* 0x000e2400080a017f */
[----:B0-----:R-:W-:Y:S05]  /*3860*/  @!P5 BRA `(.L_x_3315) ;  /* 0x00000208004cd947 */ /* 0x001fea0003800000 */
.L_x_3615:
[----:B------:R-:W-:Y:S05]  /*3870*/  BSYNC B1 ;  /* 0x0000000000017941 */ /* 0x000fea0003800000 */
.L_x_3314:
        /* <DEDUP_REMOVED lines=21> */
[C---:B------:R-:W-:Y:S01]  /*39d0*/  LOP3.LUT R168, R164.reuse, 0xffff0000, RZ, 0xc0, !PT ;  /* 0xffff0000a4a87812 */ /* 0x040fe200078ec0ff */
[----:B------:R-:W-:Y:S01]  /*39e0*/  IMAD.U32 R167, R127, 0x10000, RZ ;  /* 0x000100007fa77824 */ /* 0x000fe200078e00ff */
[----:B------:R-:W-:Y:S01]  /*39f0*/  LOP3.LUT R170, R165, 0xffff0000, RZ, 0xc0, !PT ;  /* 0xffff0000a5aa7812 */ /* 0x000fe200078ec0ff */
[----:B------:R-:W-:Y:S01]  /*3a00*/  IMAD.U32 R164, R164, 0x10000, RZ ;  /* 0x00010000a4a47824 */ /* 0x000fe200078e00ff */
[----:B------:R-:W-:Y:S01]  /*3a10*/  LOP3.LUT R46, R46, 0xffff0000, RZ, 0xc0, !PT ;  /* 0xffff00002e2e7812 */ /* 0x000fe200078ec0ff */
[----:B------:R-:W-:Y:S01]  /*3a20*/  FMUL.FTZ R172, R175, R168 ;  /* 0x000000a8afac7220 */ /* 0x000fe20000410000 */
[----:B------:R-:W-:Y:S01]  /*3a30*/  LOP3.LUT R123, R47, 0xffff0000, RZ, 0xc0, !PT ;  /* 0xffff00002f7b7812 */ /* 0x000fe200078ec0ff */
[----:B------:R-:W-:-:S02]  /*3a40*/  IMAD.U32 R47, R45, 0x10000, RZ ;  /* 0x000100002d2f7824 */ /* 0x000fc400078e00ff */
[-C--:B------:R-:W-:Y:S01]  /*3a50*/  FMUL.FTZ R175, R175, R170.reuse ;  /* 0x000000aaafaf7220 */ /* 0x080fe20000410000 */
[----:B------:R-:W-:Y:S01]  /*3a60*/  FMUL.FTZ R177, R46, R167 ;  /* 0x000000a72eb17220 */ /* 0x000fe20000410000 */
[----:B------:R-:W-:Y:S02]  /*3a70*/  IMAD.U32 R45, R44, 0x10000, RZ ;  /* 0x000100002c2d7824 */ /* 0x000fe400078e00ff */
[C---:B------:R-:W-:Y:S01]  /*3a80*/  FFMA.FTZ R172, R47.reuse, R170, -R172 ;  /* 0x000000aa2fac7223 */ /* 0x040fe200000108ac */
[----:B------:R-:W-:Y:S01]  /*3a90*/  FFMA.FTZ R175, R47, R168, R175 ;  /* 0x000000a82faf7223 */ /* 0x000fe200000100af */
[-C--:B------:R-:W-:Y:S01]  /*3aa0*/  FMUL.FTZ R47, R46, R169.reuse ;  /* 0x000000a92e2f7220 */ /* 0x080fe20000410000 */
[----:B------:R-:W-:Y:S01]  /*3ab0*/  LOP3.LUT R127, R127, 0xffff0000, RZ, 0xc0, !PT ;  /* 0xffff00007f7f7812 */ /* 0x000fe200078ec0ff */
[----:B------:R-:W-:Y:S01]  /*3ac0*/  IMAD.U32 R165, R165, 0x10000, RZ ;  /* 0x00010000a5a57824 */ /* 0x000fe200078e00ff */
[----:B------:R-:W-:Y:S01]  /*3ad0*/  LOP3.LUT R126, R126, 0xffff0000, RZ, 0xc0, !PT ;  /* 0xffff00007e7e7812 */ /* 0x000fe200078ec0ff */
[----:B------:R-:W-:Y:S01]  /*3ae0*/  FFMA.FTZ R177, R122, R169, -R177 ;  /* 0x000000a97ab17223 */ /* 0x000fe200000108b1 */
[----:B------:R-:W-:Y:S01]  /*3af0*/  LOP3.LUT R44, R44, 0xffff0000, RZ, 0xc0, !PT ;  /* 0xffff00002c2c7812 */ /* 0x000fe200078ec0ff */
[----:B------:R-:W-:Y:S01]  /*3b00*/  FFMA.FTZ R122, R122, R167, R47 ;  /* 0x000000a77a7a7223 */ /* 0x000fe2000001002f */
[C---:B------:R-:W-:Y:S01]  /*3b10*/  FMUL.FTZ R47, R123.reuse, R127 ;  /* 0x0000007f7b2f7220 */ /* 0x040fe20000410000 */
[----:B------:R-:W-:-:S02]  /*3b20*/  FMUL.FTZ R168, R123, R126 ;  /* 0x0000007e7ba87220 */ /* 0x000fc40000410000 */
[C---:B------:R-:W-:Y:S01]  /*3b30*/  FMUL.FTZ R46, R44.reuse, R164 ;  /* 0x000000a42c2e7220 */ /* 0x040fe20000410000 */
[----:B------:R-:W-:Y:S01]  /*3b40*/  FMUL.FTZ R123, R44, R165 ;  /* 0x000000a52c7b7220 */ /* 0x000fe20000410000 */
[C---:B------:R-:W-:Y:S01]  /*3b50*/  FFMA.FTZ R47, R166.reuse, R126, -R47 ;  /* 0x0000007ea62f7223 */ /* 0x040fe2000001082f */
[----:B------:R-:W-:Y:S01]  /*3b60*/  FFMA.FTZ R168, R166, R127, R168 ;  /* 0x0000007fa6a87223 */ /* 0x000fe200000100a8 */
[C---:B------:R-:W-:Y:S01]  /*3b70*/  FFMA.FTZ R46, R45.reuse, R165, -R46 ;  /* 0x000000a52d2e7223 */ /* 0x040fe2000001082e */
[----:B------:R-:W-:Y:S01]  /*3b80*/  FFMA.FTZ R123, R45, R164, R123 ;  /* 0x000000a42d7b7223 */ /* 0x000fe2000001007b */
[----:B------:R-:W-:Y:S02]  /*3b90*/  F2FP.BF16.F32.PACK_AB R122, R122, R177 ;  /* 0x000000b17a7a723e */ /* 0x000fe400000010ff */
[----:B------:R-:W-:Y:S02]  /*3ba0*/  F2FP.BF16.F32.PACK_AB R45, R175, R172 ;  /* 0x000000acaf2d723e */ /* 0x000fe400000010ff */
[----:B------:R-:W-:Y:S01]  /*3bb0*/  F2FP.BF16.F32.PACK_AB R44, R123, R46 ;  /* 0x0000002e7b2c723e */ /* 0x000fe200000010ff */
[----:B------:R-:W-:Y:S01]  /*3bc0*/  IMAD.MOV.U32 R46, RZ, RZ, R122 ;  /* 0x000000ffff2e7224 */ /* 0x000fe200078e007a */
[----:B------:R-:W-:-:S07]  /*3bd0*/  F2FP.BF16.F32.PACK_AB R47, R168, R47 ;  /* 0x0000002fa82f723e */ /* 0x000fce00000010ff */
.L_x_3321:
[----:B------:R-:W-:Y:S05]  /*3be0*/  BSYNC B3 ;  /* 0x0000000000037941 */ /* 0x000fea0003800000 */
.L_x_3320:
[----:B--2---:R1:W-:Y:S02]  /*3bf0*/  STG.E.128 desc[UR60][R50.64], R44 ;  /* 0x0000002c32007986 */ /* 0x0043e4000c101d3c */
.L_x_3319:
[----:B------:R-:W-:Y:S05]  /*3c00*/  BSYNC B2 ;  /* 0x0000000000027941 */ /* 0x000fea0003800000 */
.L_x_3318:
[----:B------:R-:W-:Y:S01]  /*3c10*/  ISETP.NE.AND P3, PT, R34, RZ, PT ;  /* 0x000000ff2200720c */ /* 0x000fe20003f65270 */
[----:B------:R-:W-:-:S12]  /*3c20*/  BSSY B2, `(.L_x_3322) ;  /* 0x0000036000027945 */ /* 0x000fd80003800000 */
[----:B------:R-:W-:Y:S05]  /*3c30*/  @!P3 BRA `(.L_x_3323) ;  /* 0x0000000000d0b947 */ /* 0x000fea0003800000 */
[----:B-1----:R1:W2:Y:S01]  /*3c40*/  LDS.128 R44, [R41+0x21000] ;  /* 0x02100000292c7984 */ /* 0x0022a20000000c00 */
[----:B------:R-:W-:Y:S01]  /*3c50*/  VIADD R122, R16, 0x10 ;  /* 0x00000010107a7836 */ /* 0x000fe20000000000 */
[----:B------:R-:W-:Y:S04]  /*3c60*/  BSSY B3, `(.L_x_3324) ;  /* 0x0000030000037945 */ /* 0x000fe80003800000 */
[----:B------:R-:W-:-:S13]  /*3c70*/  ISETP.GE.AND P3, PT, R122, R101, PT ;  /* 0x000000657a00720c */ /* 0x000fda0003f66270 */
        /* <DEDUP_REMOVED lines=46> */
.L_x_3325:
[----:B------:R-:W-:Y:S05]  /*3f60*/  BSYNC B3 ;  /* 0x0000000000037941 */ /* 0x000fea0003800000 */
.L_x_3324:
[----:B--2---:R2:W-:Y:S02]  /*3f70*/  STG.E.128 desc[UR60][R50.64+0x40], R44 ;  /* 0x0000402c32007986 */ /* 0x0045e4000c101d3c */
.L_x_3323:
[----:B------:R-:W-:Y:S05]  /*3f80*/  BSYNC B2 ;  /* 0x0000000000027941 */ /* 0x000fea0003800000 */
.L_x_3322:
[----:B------:R-:W-:Y:S01]  /*3f90*/  ISETP.NE.AND P3, PT, R35, RZ, PT ;  /* 0x000000ff2300720c */ /* 0x000fe20003f65270 */
[----:B------:R-:W-:-:S12]  /*3fa0*/  BSSY B2, `(.L_x_3326) ;  /* 0x0000036000027945 */ /* 0x000fd80003800000 */
[----:B------:R-:W-:Y:S05]  /*3fb0*/  @!P3 BRA `(.L_x_3327) ;  /* 0x0000000000d0b947 */ /* 0x000fea0003800000 */
[----:B-12---:R1:W2:Y:S01]  /*3fc0*/  LDS.128 R44, [R40+0x24800] ;  /* 0x02480000282c7984 */ /* 0x0062a20000000c00 */
[----:B------:R-:W-:Y:S01]  /*3fd0*/  IADD3 R96, R16, 0x20, RZ ;  /* 0x0000002010607810 */ /* 0x000fe20007ffe0ff */
[----:B------:R-:W-:Y:S03]  /*3fe0*/  BSSY B3, `(.L_x_3328) ;  /* 0x0000030000037945 */ /* 0x000fe60003800000 */
        /* <DEDUP_REMOVED lines=47> */
.L_x_3329:
[----:B------:R-:W-:Y:S05]  /*42e0*/  BSYNC B3 ;  /* 0x0000000000037941 */ /* 0x000fea0003800000 */
.L_x_3328:
[----:B--2---:R3:W-:Y:S02]  /*42f0*/  STG.E.128 desc[UR60][R50.64+0x80], R44 ;  /* 0x0000802c32007986 */ /* 0x0047e4000c101d3c */
.L_x_3327:
[----:B------:R-:W-:Y:S05]  /*4300*/  BSYNC B2 ;  /* 0x0000000000027941 */ /* 0x000fea0003800000 */
.L_x_3326:
[----:B------:R-:W-:Y:S01]  /*4310*/  ISETP.NE.AND P3, PT, R36, RZ, PT ;  /* 0x000000ff2400720c */ /* 0x000fe20003f65270 */
[----:B------:R-:W-:-:S12]  /*4320*/  BSSY B2, `(.L_x_3330) ;  /* 0x0000036000027945 */ /* 0x000fd80003800000 */
[----:B------:R-:W-:Y:S05]  /*4330*/  @!P3 BRA `(.L_x_3331) ;  /* 0x0000000000d0b947 */ /* 0x000fea0003800000 */
[----:B-123--:R1:W2:Y:S01]  /*4340*/  LDS.128 R44, [R41+0x24800] ;  /* 0x02480000292c7984 */ /* 0x00e2a20000000c00 */
[----:B------:R-:W-:Y:S01]  /*4350*/  VIADD R88, R16, 0x30 ;  /* 0x0000003010587836 */ /* 0x000fe20000000000 */
[----:B------:R-:W-:Y:S04]  /*4360*/  BSSY B3, `(.L_x_3332) ;  /* 0x0000030000037945 */ /* 0x000fe80003800000 */
[----:B------:R-:W-:-:S13]  /*4370*/  ISETP.GE.AND P3, PT, R88, R101, PT ;  /* 0x000000655800720c */ /* 0x000fda0003f66270 */
[----:B-1----:R-:W-:Y:S05]  /*4380*/  @P3 BRA `(.L_x_3333) ;  /* 0x0000000000b43947 */ /* 0x002fea0003800000 */
[----:B------:R-:W-:Y:S02]  /*4390*/  SHF.R.U64 R89, R86, 0x10, R87 ;  /* 0x0000001056597819 */ /* 0x000fe40000001257 */
[----:B------:R-:W-:Y:S01]  /*43a0*/  SHF.R.U64 R91, R84, 0x10, R85 ;  /* 0x00000010545b7819 */ /* 0x000fe20000001255 */
[----:B--2---:R-:W-:Y:S01]  /*43b0*/  IMAD.U32 R84, R46, 0x10000, RZ ;  /* 0x000100002e547824 */ /* 0x004fe200078e00ff */
[----:B------:R-:W-:Y:S02]  /*43c0*/  PRMT R192, R192, 0x5410, R89 ;  /* 0x00005410c0c07816 */ /* 0x000fe40000000059 */
[----:B------:R-:W-:Y:S02]  /*43d0*/  SHF.R.U32.HI R86, RZ, 0x10, R87 ;  /* 0x00000010ff567819 */ /* 0x000fe40000011657 */
[----:B------:R-:W-:Y:S02]  /*43e0*/  PRMT R186, R186, 0x5410, R91 ;  /* 0x00005410baba7816 */ /* 0x000fe4000000005b */
[----:B------:R-:W-:-:S02]  /*43f0*/  SHF.R.U32.HI R88, RZ, 0x10, R85 ;  /* 0x00000010ff587819 */ /* 0x000fc40000011655 */
[----:B------:R-:W-:Y:S02]  /*4400*/  LOP3.LUT R90, R45, 0xffff0000, RZ, 0xc0, !PT ;  /* 0xffff00002d5a7812 */ /* 0x000fe400078ec0ff */
[C---:B------:R-:W-:Y:S01]  /*4410*/  LOP3.LUT R91, R192.reuse, 0xffff0000, RZ, 0xc0, !PT ;  /* 0xffff0000c05b7812 */ /* 0x040fe200078ec0ff */
[----:B------:R-:W-:Y:S01]  /*4420*/  IMAD.U32 R192, R192, 0x10000, RZ ;  /* 0x00010000c0c07824 */ /* 0x000fe200078e00ff */
[----:B------:R-:W-:Y:S02]  /*4430*/  PRMT R193, R193, 0x5410, R86 ;  /* 0x00005410c1c17816 */ /* 0x000fe40000000056 */
[----:B------:R-:W-:Y:S01]  /*4440*/  LOP3.LUT R87, R186, 0xffff0000, RZ, 0xc0, !PT ;  /* 0xffff0000ba577812 */ /* 0x000fe200078ec0ff */
[----:B------:R-:W-:Y:S01]  /*4450*/  FMUL.FTZ R97, R90, R91 ;  /* 0x0000005b5a617220 */ /* 0x000fe20000410000 */
[----:B------:R-:W-:Y:S01]  /*4460*/  PRMT R187, R187, 0x5410, R88 ;  /* 0x00005410bbbb7816 */ /* 0x000fe20000000058 */
[----:B------:R-:W-:Y:S01]  /*4470*/  IMAD.U32 R88, R45, 0x10000, RZ ;  /* 0x000100002d587824 */ /* 0x000fe200078e00ff */
[----:B------:R-:W-:Y:S01]  /*4480*/  LOP3.LUT R85, R46, 0xffff0000, RZ, 0xc0, !PT ;  /* 0xffff00002e557812 */ /* 0x000fe200078ec0ff */
[----:B------:R-:W-:-:S02]  /*4490*/  IMAD.U32 R86, R193, 0x10000, RZ ;  /* 0x00010000c1567824 */ /* 0x000fc400078e00ff */
[-C--:B------:R-:W-:Y:S01]  /*44a0*/  FMUL.FTZ R90, R90, R87.reuse ;  /* 0x000000575a5a7220 */ /* 0x080fe20000410000 */
[----:B------:R-:W-:Y:S02]  /*44b0*/  IMAD.U32 R89, R187, 0x10000, RZ ;  /* 0x00010000bb597824 */ /* 0x000fe400078e00ff */
[C---:B------:R-:W-:Y:S01]  /*44c0*/  FFMA.FTZ R87, R88.reuse, R87, -R97 ;  /* 0x0000005758577223 */ /* 0x040fe20000010861 */
[-C--:B------:R-:W-:Y:S01]  /*44d0*/  FMUL.FTZ R99, R85, R86.reuse ;  /* 0x0000005655637220 */ /* 0x080fe20000410000 */
[----:B------:R-:W-:Y:S01]  /*44e0*/  FFMA.FTZ R88, R88, R91, R90 ;  /* 0x0000005b58587223 */ /* 0x000fe2000001005a */
[----:B------:R-:W-:Y:S01]  /*44f0*/  LOP3.LUT R46, R47, 0xffff0000, RZ, 0xc0, !PT ;  /* 0xffff00002f2e7812 */ /* 0x000fe200078ec0ff */
[----:B------:R-:W-:Y:S02]  /*4500*/  IMAD.U32 R45, R44, 0x10000, RZ ;  /* 0x000100002c2d7824 */ /* 0x000fe400078e00ff */
        /* <DEDUP_REMOVED lines=9> */
[----:B------:R-:W-:-:S02]  /*45a0*/  IMAD.U32 R47, R47, 0x10000, RZ ;  /* 0x000100002f2f7824 */ /* 0x000fc400078e00ff */
[C---:B------:R-:W-:Y:S01]  /*45b0*/  FMUL.FTZ R46, R44.reuse, R192 ;  /* 0x000000c02c2e7220 */ /* 0x040fe20000410000 */
[-C--:B------:R-:W-:Y:S01]  /*45c0*/  FMUL.FTZ R89, R44, R186.reuse ;  /* 0x000000ba2c597220 */ /* 0x080fe20000410000 */
[----:B------:R-:W-:Y:S01]  /*45d0*/  F2FP.BF16.F32.PACK_AB R84, R84, R85 ;  /* 0x000000555454723e */ /* 0x000fe200000010ff */
[----:B------:R-:W-:Y:S01]  /*45e0*/  FFMA.FTZ R86, R47, R187, -R86 ;  /* 0x000000bb2f567223 */ /* 0x000fe20000010856 */
[C---:B------:R-:W-:Y:S01]  /*45f0*/  FFMA.FTZ R46, R45.reuse, R186, -R46 ;  /* 0x000000ba2d2e7223 */ /* 0x040fe2000001082e */
[----:B------:R-:W-:Y:S01]  /*4600*/  FFMA.FTZ R89, R45, R192, R89 ;  /* 0x000000c02d597223 */ /* 0x000fe20000010059 */
[----:B------:R-:W-:Y:S01]  /*4610*/  FFMA.FTZ R47, R47, R193, R90 ;  /* 0x000000c12f2f7223 */ /* 0x000fe2000001005a */
[----:B------:R-:W-:-:S03]  /*4620*/  F2FP.BF16.F32.PACK_AB R45, R88, R87 ;  /* 0x00000057582d723e */ /* 0x000fc600000010ff */
[----:B------:R-:W-:Y:S01]  /*4630*/  F2FP.BF16.F32.PACK_AB R44, R89, R46 ;  /* 0x0000002e592c723e */ /* 0x000fe200000010ff */
[----:B------:R-:W-:Y:S01]  /*4640*/  IMAD.MOV.U32 R46, RZ, RZ, R84 ;  /* 0x000000ffff2e7224 */ /* 0x000fe200078e0054 */
[----:B------:R-:W-:-:S07]  /*4650*/  F2FP.BF16.F32.PACK_AB R47, R47, R86 ;  /* 0x000000562f2f723e */ /* 0x000fce00000010ff */
.L_x_3333:
[----:B------:R-:W-:Y:S05]  /*4660*/  BSYNC B3 ;  /* 0x0000000000037941 */ /* 0x000fea0003800000 */
.L_x_3332:
[----:B--2---:R4:W-:Y:S02]  /*4670*/  STG.E.128 desc[UR60][R50.64+0xc0], R44 ;  /* 0x0000c02c32007986 */ /* 0x0049e4000c101d3c */
.L_x_3331:
[----:B------:R-:W-:Y:S05]  /*4680*/  BSYNC B2 ;  /* 0x0000000000027941 */ /* 0x000fea0003800000 */
.L_x_3330:
[----:B------:R-:W-:Y:S01]  /*4690*/  ISETP.NE.AND P3, PT, R37, RZ, PT ;  /* 0x000000ff2500720c */ /* 0x000fe20003f65270 */
[----:B------:R-:W-:-:S12]  /*46a0*/  BSSY B2, `(.L_x_3334) ;  /* 0x0000036000027945 */ /* 0x000fd80003800000 */
[----:B------:R-:W-:Y:S05]  /*46b0*/  @!P3 BRA `(.L_x_3335) ;  /* 0x0000000000d0b947 */ /* 0x000fea0003800000 */
[----:B-1234-:R1:W2:Y:S01]  /*46c0*/  LDS.128 R44, [R40+0x28000] ;  /* 0x02800000282c7984 */ /* 0x01e2a20000000c00 */
[----:B------:R-:W-:Y:S01]  /*46d0*/  VIADD R84, R16, 0x40 ;  /* 0x0000004010547836 */ /* 0x000fe20000000000 */
[----:B------:R-:W-:Y:S04]  /*46e0*/  BSSY B3, `(.L_x_3336) ;  /* 0x0000030000037945 */ /* 0x000fe80003800000 */
[----:B------:R-:W-:-:S13]  /*46f0*/  ISETP.GE.AND P3, PT, R84, R101, PT ;  /* 0x000000655400720c */ /* 0x000fda0003f66270 */
[----:B-1----:R-:W-:Y:S05]  /*4700*/  @P3 BRA `(.L_x_3337) ;  /* 0x0000000000b43947 */ /* 0x002fea0003800000 */
[--C-:B------:R-:W-:Y:S01]  /*4710*/  SHF.R.U64 R85, R80, 0x10, R81.reuse ;  /* 0x0000001050557819 */ /* 0x100fe20000001251 */
[----:B--2---:R-:W-:Y:S01]  /*4720*/  IMAD.U32 R80, R46, 0x10000, RZ ;  /* 0x000100002e507824 */ /* 0x004fe200078e00ff */
[----:B------:R-:W-:Y:S02]  /*4730*/  SHF.R.U32.HI R86, RZ, 0x10, R81 ;  /* 0x00000010ff567819 */ /* 0x000fe40000011651 */
[--C-:B------:R-:W-:Y:S02]  /*4740*/  SHF.R.U64 R81, R82, 0x10, R83.reuse ;  /* 0x0000001052517819 */ /* 0x100fe40000001253 */
[----:B------:R-:W-:Y:S01]  /*4750*/  SHF.R.U32.HI R84, RZ, 0x10, R83 ;  /* 0x00000010ff547819 */ /* 0x000fe20000011653 */
[----:B------:R-:W-:Y:S01]  /*4760*/  IMAD.U32 R83, R45, 0x10000, RZ ;  /* 0x000100002d537824 */ /* 0x000fe200078e00ff */
        /* <DEDUP_REMOVED lines=15> */
[----:B------:R-:W-:Y:S01]  /*4860*/  FFMA.FTZ R44, R83, R84, -R88 ;  /* 0x00000054532c7223 */ /* 0x000fe20000010858 */
[----:B------:R-:W-:Y:S01]  /*4870*/  LOP3.LUT R185, R185, 0xffff0000, RZ, 0xc0, !PT ;  /* 0xffff0000b9b97812 */ /* 0x000fe200078ec0ff */
[----:B------:R-:W-:Y:S01]  /*4880*/  FMUL.FTZ R91, R82, R87 ;  /* 0x00000057525b7220 */ /* 0x000fe20000410000 */
[----:B------:R-:W-:Y:S01]  /*4890*/  LOP3.LUT R183, R183, 0xffff0000, RZ, 0xc0, !PT ;  /* 0xffff0000b7b77812 */ /* 0x000fe200078ec0ff */
[----:B------:R-:W-:Y:S01]  /*48a0*/  FFMA.FTZ R83, R83, R86, R89 ;  /* 0x0000005653537223 */ /* 0x000fe20000010059 */
[----:B------:R-:W-:-:S02]  /*48b0*/  IMAD.U32 R184, R184, 0x10000, RZ ;  /* 0x00010000b8b87824 */ /* 0x000fc400078e00ff */
[----:B------:R-:W-:Y:S01]  /*48c0*/  FMUL.FTZ R89, R82, R85 ;  /* 0x0000005552597220 */ /* 0x000fe20000410000 */
[----:B------:R-:W-:Y:S02]  /*48d0*/  IMAD.U32 R182, R182, 0x10000, RZ ;  /* 0x00010000b6b67824 */ /* 0x000fe400078e00ff */
        /* <DEDUP_REMOVED lines=16> */
.L_x_3337:
[----:B------:R-:W-:Y:S05]  /*49e0*/  BSYNC B3 ;  /* 0x0000000000037941 */ /* 0x000fea0003800000 */
.L_x_3336:
[----:B--2---:R1:W-:Y:S02]  /*49f0*/  STG.E.128 desc[UR60][R50.64+0x100], R44 ;  /* 0x0001002c32007986 */ /* 0x0043e4000c101d3c */
.L_x_3335:
[----:B------:R-:W-:Y:S05]  /*4a00*/  BSYNC B2 ;  /* 0x0000000000027941 */ /* 0x000fea0003800000 */
.L_x_3334:
[----:B------:R-:W-:-:S13]  /*4a10*/  ISETP.NE.AND P3, PT, R38, RZ, PT ;  /* 0x000000ff2600720c */ /* 0x000fda0003f65270 */
[----:B------:R-:W-:Y:S05]  /*4a20*/  @!P3 BRA `(.L_x_3317) ;  /* 0x0000000000ccb947 */ /* 0x000fea0003800000 */
[----:B-1234-:R1:W2:Y:S01]  /*4a30*/  LDS.128 R44, [R41+0x28000] ;  /* 0x02800000292c7984 */ /* 0x01e2a20000000c00 */
[----:B------:R-:W-:Y:S01]  /*4a40*/  VIADD R80, R16, 0x50 ;  /* 0x0000005010507836 */ /* 0x000fe20000000000 */
[----:B------:R-:W-:Y:S04]  /*4a50*/  BSSY B2, `(.L_x_3338) ;  /* 0x000002f000027945 */ /* 0x000fe80003800000 */
[----:B------:R-:W-:-:S13]  /*4a60*/  ISETP.GE.AND P3, PT, R80, R101, PT ;  /* 0x000000655000720c */ /* 0x000fda0003f66270 */
[----:B-1----:R-:W-:Y:S05]  /*4a70*/  @P3 BRA `(.L_x_3339) ;  /* 0x0000000000b03947 */ /* 0x002fea0003800000 */
[----:B------:R-:W-:Y:S02]  /*4a80*/  SHF.R.U64 R83, R78, 0x10, R79 ;  /* 0x000000104e537819 */ /* 0x000fe4000000124f */
[----:B------:R-:W-:Y:S02]  /*4a90*/  SHF.R.U64 R82, R76, 0x10, R77 ;  /* 0x000000104c527819 */ /* 0x000fe4000000124d */
[----:B------:R-:W-:Y:S02]  /*4aa0*/  SHF.R.U32.HI R81, RZ, 0x10, R79 ;  /* 0x00000010ff517819 */ /* 0x000fe4000001164f */
[----:B------:R-:W-:Y:S01]  /*4ab0*/  SHF.R.U32.HI R80, RZ, 0x10, R77 ;  /* 0x00000010ff507819 */ /* 0x000fe2000001164d */
[----:B--2---:R-:W-:Y:S01]  /*4ac0*/  IMAD.U32 R77, R46, 0x10000, RZ ;  /* 0x000100002e4d7824 */ /* 0x004fe200078e00ff */
        /* <DEDUP_REMOVED lines=11> */
[C---:B------:R-:W-:Y:S01]  /*4b80*/  IMAD.U32 R46, R47.reuse, 0x10000, RZ ;  /* 0x000100002f2e7824 */ /* 0x040fe200078e00ff */
[----:B------:R-:W-:Y:S01]  /*4b90*/  LOP3.LUT R76, R47, 0xffff0000, RZ, 0xc0, !PT ;  /* 0xffff00002f4c7812 */ /* 0x000fe200078ec0ff */
[----:B------:R-:W-:Y:S01]  /*4ba0*/  FMUL.FTZ R86, R78, R81 ;  /* 0x000000514e567220 */ /* 0x000fe20000410000 */
[----:B------:R-:W-:-:S02]  /*4bb0*/  IMAD.U32 R47, R45, 0x10000, RZ ;  /* 0x000100002d2f7824 */ /* 0x000fc400078e00ff */
[-C--:B------:R-:W-:Y:S01]  /*4bc0*/  FMUL.FTZ R78, R78, R80.reuse ;  /* 0x000000504e4e7220 */ /* 0x080fe20000410000 */
[----:B------:R-:W-:Y:S01]  /*4bd0*/  IMAD.U32 R45, R44, 0x10000, RZ ;  /* 0x000100002c2d7824 */ /* 0x000fe200078e00ff */
[----:B------:R-:W-:Y:S01]  /*4be0*/  LOP3.LUT R173, R173, 0xffff0000, RZ, 0xc0, !PT ;  /* 0xffff0000adad7812 */ /* 0x000fe200078ec0ff */
[C---:B------:R-:W-:Y:S01]  /*4bf0*/  FFMA.FTZ R86, R47.reuse, R80, -R86 ;  /* 0x000000502f567223 */ /* 0x040fe20000010856 */
[----:B------:R-:W-:Y:S01]  /*4c00*/  FFMA.FTZ R81, R47, R81, R78 ;  /* 0x000000512f517223 */ /* 0x000fe2000001004e */
[C---:B------:R-:W-:Y:S01]  /*4c10*/  FMUL.FTZ R78, R79.reuse, R82 ;  /* 0x000000524f4e7220 */ /* 0x040fe20000410000 */
[----:B------:R-:W-:Y:S01]  /*4c20*/  LOP3.LUT R47, R176, 0xffff0000, RZ, 0xc0, !PT ;  /* 0xffff0000b02f7812 */ /* 0x000fe200078ec0ff */
[-C--:B------:R-:W-:Y:S01]  /*4c30*/  FMUL.FTZ R88, R79, R84.reuse ;  /* 0x000000544f587220 */ /* 0x080fe20000410000 */
[----:B------:R-:W-:Y:S01]  /*4c40*/  LOP3.LUT R44, R44, 0xffff0000, RZ, 0xc0, !PT ;  /* 0xffff00002c2c7812 */ /* 0x000fe200078ec0ff */
[----:B------:R-:W-:Y:S02]  /*4c50*/  IMAD.U32 R171, R171, 0x10000, RZ ;  /* 0x00010000abab7824 */ /* 0x000fe400078e00ff */
[C---:B------:R-:W-:Y:S01]  /*4c60*/  FFMA.FTZ R79, R77.reuse, R84, R78 ;  /* 0x000000544d4f7223 */ /* 0x040fe2000001004e */
[----:B------:R-:W-:Y:S01]  /*4c70*/  FFMA.FTZ R88, R77, R82, -R88 ;  /* 0x000000524d587223 */ /* 0x000fe20000010858 */
[C---:B------:R-:W-:Y:S01]  /*4c80*/  FMUL.FTZ R83, R76.reuse, R47 ;  /* 0x0000002f4c537220 */ /* 0x040fe20000410000 */
[----:B------:R-:W-:Y:S01]  /*4c90*/  FMUL.FTZ R78, R76, R173 ;  /* 0x000000ad4c4e7220 */ /* 0x000fe20000410000 */
        /* <DEDUP_REMOVED lines=10> */
.L_x_3339:
[----:B------:R-:W-:Y:S05]  /*4d40*/  BSYNC B2 ;  /* 0x0000000000027941 */ /* 0x000fea0003800000 */
.L_x_3338:
[----:B--2---:R1:W-:Y:S02]  /*4d50*/  STG.E.128 desc[UR60][R50.64+0x140], R44 ;  /* 0x0001402c32007986 */ /* 0x0043e4000c101d3c */
.L_x_3317:
[----:B------:R-:W-:Y:S05]  /*4d60*/  BSYNC B1 ;  /* 0x0000000000017941 */ /* 0x000fea0003800000 */
.L_x_3316:
        /* <DEDUP_REMOVED lines=54> */
.L_x_3344:
[----:B------:R-:W-:Y:S05]  /*50d0*/  BSYNC B2 ;  /* 0x0000000000027941 */ /* 0x000fea0003800000 */
.L_x_3343:
[----:B--2---:R1:W-:Y:S02]  /*50e0*/  STG.E.128 desc[UR60][R48.64], R44 ;  /* 0x0000002c30007986 */ /* 0x0043e4000c101d3c */
.L_x_3342:
[----:B------:R-:W-:Y:S05]  /*50f0*/  BSYNC B1 ;  /* 0x0000000000017941 */ /* 0x000fea0003800000 */
.L_x_3341:
        /* <DEDUP_REMOVED lines=54> */
.L_x_3348:
[----:B------:R-:W-:Y:S05]  /*5460*/  BSYNC B2 ;  /* 0x0000000000027941 */ /* 0x000fea0003800000 */
.L_x_3347:
[----:B--2---:R1:W-:Y:S02]  /*5470*/  STG.E.128 desc[UR60][R48.64+0x40], R44 ;  /* 0x0000402c30007986 */ /* 0x0043e4000c101d3c */
.L_x_3346:
[----:B------:R-:W-:Y:S05]  /*5480*/  BSYNC B1 ;  /* 0x0000000000017941 */ /* 0x000fea0003800000 */
.L_x_3345:
        /* <DEDUP_REMOVED lines=36> */
[----:B------:R-:W-:Y:S01]  /*56d0*/  SHF.L.U32 R156, R156, 0x10, RZ ;  /* 0x000000109c9c7819 */ /* 0x000fe200000006ff */
[----:B------:R-:W-:Y:S01]  /*56e0*/  FFMA.FTZ R50, R50, R69, R51 ;  /* 0x0000004532327223 */ /* 0x000fe20000010033 */
[----:B------:R-:W-:-:S02]  /*56f0*/  IMAD.U32 R158, R158, 0x10000, RZ ;  /* 0x000100009e9e7824 */ /* 0x000fc400078e00ff */
[C---:B------:R-:W-:Y:S01]  /*5700*/  FMUL.FTZ R51, R65.reuse, R159 ;  /* 0x0000009f41337220 */ /* 0x040fe20000410000 */
        /* <DEDUP_REMOVED lines=8> */
[----:B------:R-:W-:Y:S02]  /*5790*/  F2FP.BF16.F32.PACK_AB R50, R50, R73 ;  /* 0x000000493232723e */ /* 0x000fe400000010ff */
[----:B------:R-:W-:-:S02]  /*57a0*/  F2FP.BF16.F32.PACK_AB R51, R66, R51 ;  /* 0x000000334233723e */ /* 0x000fc400000010ff */
[----:B------:R-:W-:Y:S01]  /*57b0*/  F2FP.BF16.F32.PACK_AB R44, R47, R46 ;  /* 0x0000002e2f2c723e */ /* 0x000fe200000010ff */
[----:B------:R-:W-:Y:S01]  /*57c0*/  IMAD.MOV.U32 R46, RZ, RZ, R50 ;  /* 0x000000ffff2e7224 */ /* 0x000fe200078e0032 */
[----:B------:R-:W-:Y:S01]  /*57d0*/  F2FP.BF16.F32.PACK_AB R45, R68, R71 ;  /* 0x00000047442d723e */ /* 0x000fe200000010ff */
[----:B------:R-:W-:-:S07]  /*57e0*/  IMAD.MOV.U32 R47, RZ, RZ, R51 ;  /* 0x000000ffff2f7224 */ /* 0x000fce00078e0033 */
.L_x_3352:
[----:B------:R-:W-:Y:S05]  /*57f0*/  BSYNC B2 ;  /* 0x0000000000027941 */ /* 0x000fea0003800000 */
.L_x_3351:
[----:B--2---:R1:W-:Y:S02]  /*5800*/  STG.E.128 desc[UR60][R48.64+0x80], R44 ;  /* 0x0000802c30007986 */ /* 0x0043e4000c101d3c */
.L_x_3350:
[----:B------:R-:W-:Y:S05]  /*5810*/  BSYNC B1 ;  /* 0x0000000000017941 */ /* 0x000fea0003800000 */
.L_x_3349:
        /* <DEDUP_REMOVED lines=54> */
.L_x_3356:
[----:B------:R-:W-:Y:S05]  /*5b80*/  BSYNC B2 ;  /* 0x0000000000027941 */ /* 0x000fea0003800000 */
.L_x_3355:
[----:B--2---:R1:W-:Y:S02]  /*5b90*/  STG.E.128 desc[UR60][R48.64+0xc0], R44 ;  /* 0x0000c02c30007986 */ /* 0x0043e4000c101d3c */
.L_x_3354:
[----:B------:R-:W-:Y:S05]  /*5ba0*/  BSYNC B1 ;  /* 0x0000000000017941 */ /* 0x000fea0003800000 */
.L_x_3353:
        /* <DEDUP_REMOVED lines=54> */
.L_x_3360:
[----:B------:R-:W-:Y:S05]  /*5f10*/  BSYNC B2 ;  /* 0x0000000000027941 */ /* 0x000fea0003800000 */
.L_x_3359:
[----:B--2---:R1:W-:Y:S02]  /*5f20*/  STG.E.128 desc[UR60][R48.64+0x100], R44 ;  /* 0x0001002c30007986 */ /* 0x0043e4000c101d3c */
.L_x_3358:
[----:B------:R-:W-:Y:S05]  /*5f30*/  BSYNC B1 ;  /* 0x0000000000017941 */ /* 0x000fea0003800000 */
.L_x_3357:
[----:B------:R-:W-:-:S13]  /*5f40*/  ISETP.NE.AND P3, PT, R38, RZ, PT ;  /* 0x000000ff2600720c */ /* 0x000fda0003f65270 */
        /* <DEDUP_REMOVED lines=52> */
.L_x_3362:
[----:B------:R-:W-:Y:S05]  /*6290*/  BSYNC B1 ;  /* 0x0000000000017941 */ /* 0x000fea0003800000 */
.L_x_3361:
[----:B--2---:R1:W-:Y:S01]  /*62a0*/  STG.E.128 desc[UR60][R48.64+0x140], R44 ;  /* 0x0001402c30007986 */ /* 0x0043e2000c101d3c */
[----:B------:R-:W-:Y:S05]  /*62b0*/  BRA `(.L_x_3340) ;  /* 0x0000004000307947 */ /* 0x000fea0003800000 */
.L_x_3308:
        /* <DEDUP_REMOVED lines=19> */
[----:B------:R-:W-:Y:S02]  /*63f0*/  CS2R R52, SRZ ;  /* 0x0000000000347805 */ /* 0x000fe4000001ff00 */
[----:B------:R-:W-:Y:S01]  /*6400*/  CS2R R66, SRZ ;  /* 0x0000000000427805 */ /* 0x000fe2000001ff00 */
[----:B------:R-:W-:Y:S01]  /*6410*/  IMAD.X R45, R43, 0x1, R15, P2 ;  /* 0x000000012b2d7824 */ /* 0x000fe200010e060f */
[----:B------:R-:W-:Y:S02]  /*6420*/  LEA R68, P2, R44, UR4, 0x1 ;  /* 0x000000042c447c11 */ /* 0x000fe4000f8408ff */
[----:B------:R-:W-:-:S02]  /*6430*/  CS2R R64, SRZ ;  /* 0x0000000000407805 */ /* 0x000fc4000001ff00 */
[----:B------:R-:W-:Y:S01]  /*6440*/  LEA.HI.X R69, R44, UR5, R45, 0x1, P2 ;  /* 0x000000052c457c11 */ /* 0x000fe200090f0c2d */
[----:B------:R-:W-:Y:S01]  /*6450*/  ULDC.64 UR4, c[0x0][0x3e0] ;  /* 0x0000f80000047ab9 */ /* 0x000fe20000000a00 */
[----:B------:R-:W-:-:S05]  /*6460*/  IADD3 R44, P2, R110, R92, RZ ;  /* 0x0000005c6e2c7210 */ /* 0x000fca0007f5e0ff */
[----:B------:R-:W-:Y:S01]  /*6470*/  IMAD.X R45, R100, 0x1, R13, P2 ;  /* 0x00000001642d7824 */ /* 0x000fe200010e060d */
        /* <DEDUP_REMOVED lines=9> */
[----:B------:R-:W-:Y:S02]  /*6510*/  ISETP.GE.AND P2, PT, R205, R101, PT ;  /* 0x00000065cd00720c */ /* 0x000fe40003f46270 */
[----:B------:R-:W-:Y:S02]  /*6520*/  CS2R R46, SRZ ;  /* 0x00000000002e7805 */ /* 0x000fe4000001ff00 */
[----:B------:R-:W-:Y:S02]  /*6530*/  CS2R R44, SRZ ;  /* 0x00000000002c7805 */ /* 0x000fe4000001ff00 */
[----:B------:R-:W-:-:S02]  /*6540*/  CS2R R58, SRZ ;  /* 0x00000000003a7805 */ /* 0x000fc4000001ff00 */
[----:B------:R-:W-:-:S05]  /*6550*/  CS2R R56, SRZ ;  /* 0x0000000000387805 */ /* 0x000fca000001ff00 */
[----:B------:R0:W5:Y:S04]  /*6560*/  @!P2 LDG.E.128 R48, desc[UR60][R68.64+0x40] ;  /* 0x0000403c4430a981 */ /* 0x000168000c1e1d00 */
[----:B------:R0:W5:Y:S01]  /*6570*/  @!P2 LDG.E.128 R60, desc[UR60][R72.64+0x40] ;  /* 0x0000403c483ca981 */ /* 0x000162000c1e1d00 */
[----:B------:R-:W-:-:S13]  /*6580*/  ISETP.GE.AND P2, PT, R206, R101, PT ;  /* 0x00000065ce00720c */ /* 0x000fda0003f46270 */
[----:B------:R0:W5:Y:S04]  /*6590*/  @!P2 LDG.E.128 R44, desc[UR60][R68.64+0x80] ;  /* 0x0000803c442ca981 */ /* 0x000168000c1e1d00 */
[----:B------:R0:W5:Y:S02]  /*65a0*/  @!P2 LDG.E.128 R56, desc[UR60][R72.64+0x80] ;  /* 0x0000803c4838a981 */ /* 0x000164000c1e1d00 */
.L_x_3364:
[----:B------:R-:W-:Y:S05]  /*65b0*/  BSYNC B1 ;  /* 0x0000000000017941 */ /* 0x000fea0003800000 */
.L_x_3363:
        /* <DEDUP_REMOVED lines=20> */
[----:B------:R-:W-:Y:S02]  /*6700*/  IADD3.X R69, R15, R43, R9, P2, P5 ;  /* 0x0000002b0f457210 */ /* 0x000fe400017ea409 */
[----:B------:R-:W-:Y:S02]  /*6710*/  CS2R R90, SRZ ;  /* 0x00000000005a7805 */ /* 0x000fe4000001ff00 */
[----:B------:R-:W-:-:S02]  /*6720*/  IADD3 R43, P2, P5, R110, R92, R8 ;  /* 0x0000005c6e2b7210 */ /* 0x000fc40007d5e008 */
[----:B------:R-:W-:Y:S02]  /*6730*/  CS2R R88, SRZ ;  /* 0x0000000000587805 */ /* 0x000fe4000001ff00 */
[----:B------:R-:W-:Y:S02]  /*6740*/  IADD3.X R100, R13, R100, R7, P2, P5 ;  /* 0x000000640d647210 */ /* 0x000fe400017ea407 */
[----:B------:R-:W-:-:S04]  /*6750*/  LEA R92, P2, R94, UR4, 0x1 ;  /* 0x000000045e5c7c11 */ /* 0x000fc8000f8408ff */
[----:B------:R-:W-:Y:S01]  /*6760*/  LEA.HI.X R93, R94, UR5, R69, 0x1, P2 ;  /* 0x000000055e5d7c11 */ /* 0x000fe200090f0c45 */
[----:B------:R-:W-:Y:S02]  /*6770*/  ULDC.64 UR4, c[0x0][0x3e0] ;  /* 0x0000f80000047ab9 */ /* 0x000fe40000000a00 */
        /* <DEDUP_REMOVED lines=19> */
.L_x_3366:
[----:B------:R-:W-:Y:S05]  /*68b0*/  BSYNC B1 ;  /* 0x0000000000017941 */ /* 0x000fea0003800000 */
.L_x_3365:
[----:B------:R-:W2:Y:S01]  /*68c0*/  LDL R43, [R1+0x1c] ;  /* 0x00001c00012b7983 */ /* 0x000ea20000100800 */
[----:B0-----:R-:W-:Y:S01]  /*68d0*/  IMAD.MOV.U32 R92, RZ, RZ, R45 ;  /* 0x000000ffff5c7224 */ /* 0x001fe200078e002d */
[----:B------:R-:W-:Y:S01]  /*68e0*/  PRMT R179, R98, 0x7610, R179 ;  /* 0x0000761062b37816 */ /* 0x000fe200000000b3 */
[----:B------:R-:W-:Y:S02]  /*68f0*/  IMAD.MOV.U32 R93, RZ, RZ, R48 ;  /* 0x000000ffff5d7224 */ /* 0x000fe400078e0030 */
[----:B------:R-:W-:Y:S01]  /*6900*/  IMAD.MOV.U32 R94, RZ, RZ, R49 ;  /* 0x000000ffff5e7224 */ /* 0x000fe200078e0031 */
[----:B------:R-:W-:Y:S01]  /*6910*/  PRMT R182, R92, 0x7610, R182 ;  /* 0x000076105cb67816 */ /* 0x000fe200000000b6 */
[----:B------:R-:W-:-:S03]  /*6920*/  IMAD.MOV.U32 R92, RZ, RZ, R51 ;  /* 0x000000ffff5c7224 */ /* 0x000fc600078e0033 */
[----:B------:R-:W-:Y:S01]  /*6930*/  PRMT R184, R94, 0x5410, R93 ;  /* 0x000054105eb87816 */ /* 0x000fe2000000005d */
[----:B------:R-:W-:Y:S02]  /*6940*/  IMAD.MOV.U32 R93, RZ, RZ, R52 ;  /* 0x000000ffff5d7224 */ /* 0x000fe400078e0034 */
[----:B------:R-:W-:-:S05]  /*6950*/  IMAD.MOV.U32 R94, RZ, RZ, R53 ;  /* 0x000000ffff5e7224 */ /* 0x000fca00078e0035 */
[----:B------:R-:W-:Y:S01]  /*6960*/  PRMT R167, R167, 0x5410, R94 ;  /* 0x00005410a7a77816 */ /* 0x000fe2000000005e */
[----:B------:R-:W-:Y:S01]  /*6970*/  IMAD.MOV.U32 R94, RZ, RZ, R57 ;  /* 0x000000ffff5e7224 */ /* 0x000fe200078e0039 */
[----:B--2---:R-:W-:Y:S01]  /*6980*/  R2UR UR4, R43 ;  /* 0x000000002b0472ca */ /* 0x004fe200000e0000 */
[----:B------:R-:W-:-:S05]  /*6990*/  IMAD.MOV.U32 R43, RZ, RZ, R44 ;  /* 0x000000ffff2b7224 */ /* 0x000fca00078e002c */
[----:B------:R-:W-:Y:S01]  /*69a0*/  PRMT R181, R43, 0x5410, R97 ;  /* 0x000054102bb57816 */ /* 0x000fe20000000061 */
[----:B------:R-:W-:-:S05]  /*69b0*/  IMAD.MOV.U32 R43, RZ, RZ, R50 ;  /* 0x000000ffff2b7224 */ /* 0x000fca00078e0032 */
[----:B------:R-:W-:Y:S01]  /*69c0*/  PRMT R183, R92, 0x5410, R43 ;  /* 0x000054105cb77816 */ /* 0x000fe2000000002b */
[----:B------:R-:W-:Y:S01]  /*69d0*/  IMAD.MOV.U32 R43, RZ, RZ, R54 ;  /* 0x000000ffff2b7224 */ /* 0x000fe200078e0036 */
[----:B------:R-:W-:Y:S01]  /*69e0*/  UISETP.NE.AND UP0, UPT, UR4, 0x3, UPT ;  /* 0x000000030400788c */ /* 0x000fe2000bf05270 */
[----:B------:R-:W-:-:S03]  /*69f0*/  IMAD.MOV.U32 R92, RZ, RZ, R55 ;  /* 0x000000ffff5c7224 */ /* 0x000fc600078e0037 */
        /* <DEDUP_REMOVED lines=15> */
[----:B------:R-:W-:Y:S01]  /*6af0*/  IMAD.MOV.U32 R92, RZ, RZ, R67 ;  /* 0x000000ffff5c7224 */ /* 0x000fe200078e0043 */
[----:B------:R-:W-:Y:S01]  /*6b00*/  PRMT R187, R93, 0x5410, R94 ;  /* 0x000054105dbb7816 */ /* 0x000fe2000000005e */
[----:B------:R-:W-:Y:S02]  /*6b10*/  IMAD.MOV.U32 R93, RZ, RZ, R64 ;  /* 0x000000ffff5d7224 */ /* 0x000fe400078e0040 */
[----:B------:R-:W-:Y:S01]  /*6b20*/  IMAD.MOV.U32 R94, RZ, RZ, R65 ;  /* 0x000000ffff5e7224 */ /* 0x000fe200078e0041 */
[----:B------:R-:W-:Y:S01]  /*6b30*/  PRMT R172, R92, 0x7610, R172 ;  /* 0x000076105cac7816 */ /* 0x000fe200000000ac */
[----:B-----5:R-:W-:Y:S01]  /*6b40*/  IMAD.MOV.U32 R92, RZ, RZ, R71 ;  /* 0x000000ffff5c7224 */ /* 0x020fe200078e0047 */
        /* <DEDUP_REMOVED lines=15> */
[----:B------:R-:W-:Y:S02]  /*6c40*/  IMAD.MOV.U32 R94, RZ, RZ, R76 ;  /* 0x000000ffff5e7224 */ /* 0x000fe400078e004c */
[----:B------:R-:W-:Y:S01]  /*6c50*/  IMAD.MOV.U32 R43, RZ, RZ, R77 ;  /* 0x000000ffff2b7224 */ /* 0x000fe200078e004d */
[----:B------:R-:W-:Y:S01]  /*6c60*/  PRMT R175, R92, 0x5410, R93 ;  /* 0x000054105caf7816 */ /* 0x000fe2000000005d */
[----:B------:R-:W-:Y:S02]  /*6c70*/  IMAD.MOV.U32 R93, RZ, RZ, R83 ;  /* 0x000000ffff5d7224 */ /* 0x000fe400078e0053 */
        /* <DEDUP_REMOVED lines=8> */
[----:B------:R-:W-:Y:S02]  /*6d00*/  IMAD.MOV.U32 R92, RZ, RZ, R84 ;  /* 0x000000ffff5c7224 */ /* 0x000fe400078e0054 */
[----:B------:R-:W-:Y:S01]  /*6d10*/  IMAD.MOV.U32 R43, RZ, RZ, R85 ;  /* 0x000000ffff2b7224 */ /* 0x000fe200078e0055 */
[----:B------:R-:W-:Y:S01]  /*6d20*/  PRMT R161, R94, 0x5410, R93 ;  /* 0x000054105ea17816 */ /* 0x000fe2000000005d */
[----:B------:R-:W-:Y:S02]  /*6d30*/  IMAD.MOV.U32 R94, RZ, RZ, R90 ;  /* 0x000000ffff5e7224 */ /* 0x000fe400078e005a */
        /* <DEDUP_REMOVED lines=8> */
.L_x_3367:
[----:B------:R-:W-:Y:S01]  /*6dc0*/  IMAD R43, R19, 0x8, R18 ;  /* 0x00000008132b7824 */ /* 0x000fe200078e0212 */
[----:B------:R-:W-:Y:S01]  /*6dd0*/  SHF.L.U32 R100, R207, 0x1f, RZ ;  /* 0x0000001fcf647819 */ /* 0x000fe200000006ff */
[----:B------:R-:W0:Y:S01]  /*6de0*/  LDC R146, c[0x0][0x2e4] ;  /* 0x0000b900ff927b82 */ /* 0x000e220000000800 */
[----:B------:R-:W-:Y:S02]  /*6df0*/  BSSY B1, `(.L_x_3368) ;  /* 0x0000004000017945 */ /* 0x000fe40003800000 */
[----:B------:R-:W1:Y:S05]  /*6e00*/  SYNCS.PHASECHK.TRANS64.TRYWAIT P5, [R43+URZ+0x36890], R100 ;  /* 0x036890642b0075a7 */ /* 0x000e6a00080a017f */
[----:B------:R-:W2:Y:S01]  /*6e10*/  LDC.64 R126, c[0x0][0x2f0] ;  /* 0x0000bc00ff7e7b82 */ /* 0x000ea20000000a00 */
[----:B-1----:R-:W-:Y:S05]  /*6e20*/  @!P5 BRA `(.L_x_3369) ;  /* 0x000001d000f0d947 */ /* 0x002fea0003800000 */
.L_x_3616:
[----:B------:R-:W-:Y:S05]  /*6e30*/  BSYNC B1 ;  /* 0x0000000000017941 */ /* 0x000fea0003800000 */
.L_x_3368:
        /* <DEDUP_REMOVED lines=17> */
[----:B------:R-:W-:-:S02]  /*6f50*/  ISETP.GE.AND P4, PT, R22, R101, PT ;  /* 0x000000651600720c */ /* 0x000fc40003f86270 */
[----:B------:R-:W-:-:S04]  /*6f60*/  LEA.HI.SX32 R164, R93, R20, 0x1c ;  /* 0x000000145da47211 */ /* 0x000fc800078fe2ff */
[----:B------:R-:W-:-:S04]  /*6f70*/  SHF.R.S32.HI R93, RZ, 0x1f, R164 ;  /* 0x0000001fff5d7819 */ /* 0x000fc800000114a4 */
[----:B------:R-:W-:Y:S01]  /*6f80*/  LEA.HI R93, R93, R164, RZ, 0x3 ;  /* 0x000000a45d5d7211 */ /* 0x000fe200078f18ff */
[----:B------:R-:W-:-:S03]  /*6f90*/  IMAD.SHL.U32 R164, R164, 0x8, RZ ;  /* 0x00000008a4a47824 */ /* 0x000fc600078e00ff */
[----:B------:R-:W-:Y:S02]  /*6fa0*/  SHF.R.S32.HI R93, RZ, 0x3, R93 ;  /* 0x00000003ff5d7819 */ /* 0x000fe4000001145d */
[----:B------:R-:W-:-:S03]  /*6fb0*/  LOP3.LUT R92, R209, 0x38, R164, 0xf8, !PT ;  /* 0x00000038d15c7812 */ /* 0x000fc600078ef8a4 */
[----:B------:R-:W-:Y:S01]  /*6fc0*/  IMAD R93, R93, 0x1c00, R211 ;  /* 0x00001c005d5d7824 */ /* 0x000fe200078e02d3 */
[----:B------:R-:W-:-:S05]  /*6fd0*/  LOP3.LUT R92, R92, R210, RZ, 0x3c, !PT ;  /* 0x000000d25c5c7212 */ /* 0x000fca00078e3cff */
        /* <DEDUP_REMOVED lines=10> */
[----:B------:R-:W-:Y:S02]  /*7080*/  SHF.R.U32.HI R166, RZ, 0x10, R53 ;  /* 0x00000010ffa67819 */ /* 0x000fe40000011635 */
[C---:B------:R-:W-:Y:S02]  /*7090*/  PRMT R165, R167.reuse, 0x5410, R165 ;  /* 0x00005410a7a57816 */ /* 0x040fe400000000a5 */
[----:B------:R-:W-:Y:S01]  /*70a0*/  PRMT R166, R167, 0x5432, R166 ;  /* 0x00005432a7a67816 */ /* 0x000fe200000000a6 */
[----:B0-----:R-:W-:Y:S01]  /*70b0*/  IMAD.U32 R167, R93, 0x10000, RZ ;  /* 0x000100005da77824 */ /* 0x001fe200078e00ff */
[----:B------:R-:W-:Y:S01]  /*70c0*/  LOP3.LUT R97, R97, 0xffff0000, RZ, 0xc0, !PT ;  /* 0xffff000061617812 */ /* 0x000fe200078ec0ff */
[----:B------:R-:W-:Y:S01]  /*70d0*/  IMAD.U32 R169, R165, 0x10000, RZ ;  /* 0x00010000a5a97824 */ /* 0x000fe200078e00ff */
[----:B------:R-:W-:Y:S01]  /*70e0*/  LOP3.LUT R93, R93, 0xffff0000, RZ, 0xc0, !PT ;  /* 0xffff00005d5d7812 */ /* 0x000fe200078ec0ff */
[----:B------:R-:W-:Y:S01]  /*70f0*/  IMAD.U32 R168, R166, 0x10000, RZ ;  /* 0x00010000a6a87824 */ /* 0x000fe200078e00ff */
[----:B------:R-:W-:Y:S01]  /*7100*/  SHF.R.U64 R65, R64, 0x10, R65 ;  /* 0x0000001040417819 */ /* 0x000fe20000001241 */
[C---:B------:R-:W-:Y:S01]  /*7110*/  FMUL.FTZ R171, R170.reuse, R169 ;  /* 0x000000a9aaab7220 */ /* 0x040fe20000410000 */
[----:B------:R-:W-:Y:S01]  /*7120*/  LOP3.LUT R64, R99, 0xffff0000, RZ, 0xc0, !PT ;  /* 0xffff000063407812 */ /* 0x000fe200078ec0ff */
[-C--:B------:R-:W-:Y:S01]  /*7130*/  FMUL.FTZ R170, R170, R168.reuse ;  /* 0x000000a8aaaa7220 */ /* 0x080fe20000410000 */
[----:B------:R-:W-:Y:S01]  /*7140*/  PRMT R65, R188, 0x5410, R65 ;  /* 0x00005410bc417816 */ /* 0x000fe20000000041 */
[----:B------:R-:W-:Y:S01]  /*7150*/  FFMA.FTZ R168, R167, R168, -R171 ;  /* 0x000000a8a7a87223 */ /* 0x000fe200000108ab */
[----:B------:R-:W-:-:S02]  /*7160*/  IMAD.U32 R171, R99, 0x10000, RZ ;  /* 0x0001000063ab7824 */ /* 0x000fc400078e00ff */
[----:B------:R-:W-:Y:S01]  /*7170*/  FFMA.FTZ R167, R167, R169, R170 ;  /* 0x000000a9a7a77223 */ /* 0x000fe200000100aa */
[----:B------:R-:W-:Y:S02]  /*7180*/  LOP3.LUT R169, R166, 0xffff0000, RZ, 0xc0, !PT ;  /* 0xffff0000a6a97812 */ /* 0x000fe400078ec0ff */
[----:B------:R-:W-:Y:S02]  /*7190*/  LOP3.LUT R166, R165, 0xffff0000, RZ, 0xc0, !PT ;  /* 0xffff0000a5a67812 */ /* 0x000fe400078ec0ff */
[----:B------:R-:W-:Y:S02]  /*71a0*/  SHF.R.U64 R66, R66, 0x10, R67 ;  /* 0x0000001042427819 */ /* 0x000fe40000001243 */
[----:B------:R-:W-:Y:S01]  /*71b0*/  SHF.R.U64 R54, R54, 0x10, R55 ;  /* 0x0000001036367819 */ /* 0x000fe20000001237 */
[C---:B------:R-:W-:Y:S01]  /*71c0*/  FMUL.FTZ R165, R97.reuse, R166 ;  /* 0x000000a661a57220 */ /* 0x040fe20000410000 */
[----:B------:R-:W-:Y:S01]  /*71d0*/  FMUL.FTZ R97, R97, R169 ;  /* 0x000000a961617220 */ /* 0x000fe20000410000 */
[----:B------:R-:W-:-:S02]  /*71e0*/  PRMT R66, R188, 0x5432, R66 ;  /* 0x00005432bc427816 */ /* 0x000fc40000000042 */
[C---:B------:R-:W-:Y:S01]  /*71f0*/  FFMA.FTZ R165, R93.reuse, R169, -R165 ;  /* 0x000000a95da57223 */ /* 0x040fe200000108a5 */
[----:B------:R-:W-:Y:S01]  /*7200*/  FFMA.FTZ R93, R93, R166, R97 ;  /* 0x000000a65d5d7223 */ /* 0x000fe20000010061 */
[----:B------:R-:W-:Y:S01]  /*7210*/  SHF.R.U32.HI R97, RZ, 0x10, R67 ;  /* 0x00000010ff617819 */ /* 0x000fe20000011643 */
[----:B------:R-:W-:Y:S01]  /*7220*/  IMAD.U32 R169, R95, 0x10000, RZ ;  /* 0x000100005fa97824 */ /* 0x000fe200078e00ff */
[----:B------:R-:W-:Y:S01]  /*7230*/  SHF.R.U32.HI R166, RZ, 0x10, R55 ;  /* 0x00000010ffa67819 */ /* 0x000fe20000011637 */
[----:B------:R-:W-:Y:S01]  /*7240*/  IMAD.U32 R67, R98, 0x10000, RZ ;  /* 0x0001000062437824 */ /* 0x000fe200078e00ff */
[----:B------:R-:W-:Y:S01]  /*7250*/  PRMT R97, R172, 0x5410, R97 ;  /* 0x00005410ac617816 */ /* 0x000fe20000000061 */
[----:B------:R-:W-:Y:S01]  /*7260*/  IMAD.U32 R55, R94, 0x10000, RZ ;  /* 0x000100005e377824 */ /* 0x000fe200078e00ff */
[----:B------:R-:W-:Y:S02]  /*7270*/  PRMT R166, R172, 0x5432, R166 ;  /* 0x00005432aca67816 */ /* 0x000fe400000000a6 */
[----:B------:R-:W-:Y:S01]  /*7280*/  PRMT R54, R185, 0x5432, R54 ;  /* 0x00005432b9367816 */ /* 0x000fe20000000036 */
[C---:B------:R-:W-:Y:S01]  /*7290*/  IMAD.U32 R170, R97.reuse, 0x10000, RZ ;  /* 0x0001000061aa7824 */ /* 0x040fe200078e00ff */
[----:B------:R-:W-:Y:S01]  /*72a0*/  LOP3.LUT R97, R97, 0xffff0000, RZ, 0xc0, !PT ;  /* 0xffff000061617812 */ /* 0x000fe200078ec0ff */
[----:B------:R-:W-:Y:S01]  /*72b0*/  IMAD.U32 R172, R166, 0x10000, RZ ;  /* 0x00010000a6ac7824 */ /* 0x000fe200078e00ff */
[----:B------:R-:W-:Y:S01]  /*72c0*/  LOP3.LUT R98, R98, 0xffff0000, RZ, 0xc0, !PT ;  /* 0xffff000062627812 */ /* 0x000fe200078ec0ff */
[C---:B------:R-:W-:Y:S01]  /*72d0*/  FMUL.FTZ R173, R171.reuse, R170 ;  /* 0x000000aaabad7220 */ /* 0x040fe20000410000 */
[----:B------:R-:W-:Y:S01]  /*72e0*/  LOP3.LUT R94, R94, 0xffff0000, RZ, 0xc0, !PT ;  /* 0xffff00005e5e7812 */ /* 0x000fe200078ec0ff */
[----:B------:R-:W-:Y:S01]  /*72f0*/  FMUL.FTZ R171, R171, R172 ;  /* 0x000000acabab7220 */ /* 0x000fe20000410000 */
[----:B------:R-:W-:Y:S01]  /*7300*/  F2FP.BF16.F32.PACK_AB R165, R165, R168 ;  /* 0x000000a8a5a5723e */ /* 0x000fe200000010ff */
[----:B------:R-:W-:Y:S01]  /*7310*/  FFMA.FTZ R172, R169, R172, -R173 ;  /* 0x000000aca9ac7223 */ /* 0x000fe200000108ad */
[----:B------:R-:W-:Y:S01]  /*7320*/  F2FP.BF16.F32.PACK_AB R167, R93, R167 ;  /* 0x000000a75da7723e */ /* 0x000fe200000010ff */
[----:B------:R-:W-:Y:S01]  /*7330*/  FFMA.FTZ R171, R169, R170, R171 ;  /* 0x000000aaa9ab7223 */ /* 0x000fe200000100ab */
[----:B------:R-:W-:Y:S01]  /*7340*/  SHF.R.U64 R169, R52, 0x10, R53 ;  /* 0x0000001034a97819 */ /* 0x000fe20000001235 */
[----:B------:R-:W-:Y:S01]  /*7350*/  IMAD.MOV.U32 R93, RZ, RZ, R165 ;  /* 0x000000ffff5d7224 */ /* 0x000fe200078e00a5 */
[----:B------:R-:W-:-:S02]  /*7360*/  LOP3.LUT R53, R166, 0xffff0000, RZ, 0xc0, !PT ;  /* 0xffff0000a6357812 */ /* 0x000fc400078ec0ff */
[----:B------:R-:W-:Y:S01]  /*7370*/  LOP3.LUT R52, R95, 0xffff0000, RZ, 0xc0, !PT ;  /* 0xffff00005f347812 */ /* 0x000fe200078ec0ff */
[C---:B------:R-:W-:Y:S02]  /*7380*/  FMUL.FTZ R95, R64.reuse, R97 ;  /* 0x00000061405f7220 */ /* 0x040fe40000410000 */
[-C--:B------:R-:W-:Y:S02]  /*7390*/  FMUL.FTZ R64, R64, R53.reuse ;  /* 0x0000003540407220 */ /* 0x080fe40000410000 */
[----:B------:R-:W-:Y:S01]  /*73a0*/  FFMA.FTZ R53, R52, R53, -R95 ;  /* 0x0000003534357223 */ /* 0x000fe2000001085f */
[----:B------:R-:W-:Y:S02]  /*73b0*/  IMAD.U32 R95, R92, 0x10000, RZ ;  /* 0x000100005c5f7824 */ /* 0x000fe400078e00ff */
[----:B------:R-:W-:Y:S01]  /*73c0*/  FFMA.FTZ R52, R52, R97, R64 ;  /* 0x0000006134347223 */ /* 0x000fe20000010040 */
[----:B------:R-:W-:Y:S01]  /*73d0*/  PRMT R64, R185, 0x5410, R169 ;  /* 0x00005410b9407816 */ /* 0x000fe200000000a9 */
[C---:B------:R-:W-:Y:S01]  /*73e0*/  IMAD.U32 R169, R96.reuse, 0x10000, RZ ;  /* 0x0001000060a97824 */ /* 0x040fe200078e00ff */
[----:B------:R-:W-:Y:S01]  /*73f0*/  LOP3.LUT R96, R96, 0xffff0000, RZ, 0xc0, !PT ;  /* 0xffff000060607812 */ /* 0x000fe200078ec0ff */
[C---:B------:R-:W-:Y:S01]  /*7400*/  IMAD.U32 R97, R65.reuse, 0x10000, RZ ;  /* 0x0001000041617824 */ /* 0x040fe200078e00ff */
[----:B------:R-:W-:Y:S01]  /*7410*/  LOP3.LUT R65, R65, 0xffff0000, RZ, 0xc0, !PT ;  /* 0xffff000041417812 */ /* 0x000fe200078ec0ff */
[----:B------:R-:W-:Y:S01]  /*7420*/  IMAD.U32 R99, R64, 0x10000, RZ ;  /* 0x0001000040637824 */ /* 0x000fe200078e00ff */
[----:B------:R-:W-:Y:S01]  /*7430*/  LOP3.LUT R92, R92, 0xffff0000, RZ, 0xc0, !PT ;  /* 0xffff00005c5c7812 */ /* 0x000fe200078ec0ff */
[C---:B------:R-:W-:Y:S01]  /*7440*/  FMUL.FTZ R166, R169.reuse, R97 ;  /* 0x00000061a9a67220 */ /* 0x040fe20000410000 */
[----:B------:R-:W-:Y:S01]  /*7450*/  LOP3.LUT R64, R64, 0xffff0000, RZ, 0xc0, !PT ;  /* 0xffff000040407812 */ /* 0x000fe200078ec0ff */
[-C--:B------:R-:W-:Y:S01]  /*7460*/  FMUL.FTZ R169, R169, R99.reuse ;  /* 0x00000063a9a97220 */ /* 0x080fe20000410000 */
[----:B------:R-:W-:Y:S01]  /*7470*/  F2FP.BF16.F32.PACK_AB R53, R53, R172 ;  /* 0x000000ac3535723e */ /* 0x000fe200000010ff */
[C---:B------:R-:W-:Y:S01]  /*7480*/  FFMA.FTZ R166, R95.reuse, R99, -R166 ;  /* 0x000000635fa67223 */ /* 0x040fe200000108a6 */
[----:B------:R-:W-:Y:S01]  /*7490*/  F2FP.BF16.F32.PACK_AB R52, R52, R171 ;  /* 0x000000ab3434723e */ /* 0x000fe200000010ff */
[----:B------:R-:W-:Y:S01]  /*74a0*/  FFMA.FTZ R169, R95, R97, R169 ;  /* 0x000000615fa97223 */ /* 0x000fe200000100a9 */
[CC--:B------:R-:W-:Y:S01]  /*74b0*/  FMUL.FTZ R95, R96.reuse, R65.reuse ;  /* 0x00000041605f7220 */ /* 0x0c0fe20000410000 */
[-C--:B------:R-:W-:Y:S01]  /*74c0*/  FMUL.FTZ R96, R96, R64.reuse ;  /* 0x0000004060607220 */ /* 0x080fe20000410000 */
[C---:B------:R-:W-:Y:S01]  /*74d0*/  IMAD.U32 R97, R54.reuse, 0x10000, RZ ;  /* 0x0001000036617824 */ /* 0x040fe200078e00ff */
[----:B------:R-:W-:Y:S01]  /*74e0*/  LOP3.LUT R54, R54, 0xffff0000, RZ, 0xc0, !PT ;  /* 0xffff000036367812 */ /* 0x000fe200078ec0ff */
[----:B------:R-:W-:Y:S01]  /*74f0*/  FFMA.FTZ R95, R92, R64, -R95 ;  /* 0x000000405c5f7223 */ /* 0x000fe2000001085f */
[C---:B------:R-:W-:Y:S01]  /*7500*/  IMAD.U32 R64, R66.reuse, 0x10000, RZ ;  /* 0x0001000042407824 */ /* 0x040fe200078e00ff */
[----:B------:R-:W-:Y:S01]  /*7510*/  LOP3.LUT R66, R66, 0xffff0000, RZ, 0xc0, !PT ;  /* 0xffff000042427812 */ /* 0x000fe200078ec0ff */
[----:B------:R-:W-:Y:S01]  /*7520*/  FFMA.FTZ R96, R92, R65, R96 ;  /* 0x000000415c607223 */ /* 0x000fe20000010060 */
[CC--:B------:R-:W-:Y:S01]  /*7530*/  FMUL.FTZ R92, R67.reuse, R97.reuse ;  /* 0x00000061435c7220 */ /* 0x0c0fe20000410000 */
        /* <DEDUP_REMOVED lines=8> */
[----:B------:R-:W-:Y:S01]  /*75c0*/  F2FP.BF16.F32.PACK_AB R96, R96, R169 ;  /* 0x000000a96060723e */ /* 0x000fe200000010ff */
[----:B------:R-:W-:-:S02]  /*75d0*/  IMAD.MOV.U32 R97, RZ, RZ, R167 ;  /* 0x000000ffff617224 */ /* 0x000fc400078e00a7 */
[----:B------:R-:W-:Y:S01]  /*75e0*/  F2FP.BF16.F32.PACK_AB R65, R67, R65 ;  /* 0x000000414341723e */ /* 0x000fe200000010ff */
[----:B------:R-:W-:Y:S01]  /*75f0*/  IMAD.MOV.U32 R99, RZ, RZ, R52 ;  /* 0x000000ffff637224 */ /* 0x000fe200078e0034 */
[----:B------:R-:W-:Y:S01]  /*7600*/  F2FP.BF16.F32.PACK_AB R98, R98, R92 ;  /* 0x0000005c6262723e */ /* 0x000fe200000010ff */
[----:B------:R-:W-:Y:S02]  /*7610*/  IMAD.MOV.U32 R92, RZ, RZ, R95 ;  /* 0x000000ffff5c7224 */ /* 0x000fe400078e005f */
[----:B------:R-:W-:Y:S02]  /*7620*/  IMAD.MOV.U32 R94, RZ, RZ, R65 ;  /* 0x000000ffff5e7224 */ /* 0x000fe400078e0041 */
[----:B------:R-:W-:-:S07]  /*7630*/  IMAD.MOV.U32 R95, RZ, RZ, R53 ;  /* 0x000000ffff5f7224 */ /* 0x000fce00078e0035 */
.L_x_3375:
[----:B------:R-:W-:Y:S05]  /*7640*/  BSYNC B3 ;  /* 0x0000000000037941 */ /* 0x000fea0003800000 */
.L_x_3374:
[----:B------:R-:W-:-:S13]  /*7650*/  ISETP.GE.AND P4, PT, R164, R146, PT ;  /* 0x00000092a400720c */ /* 0x000fda0003f86270 */
[--C-:B------:R-:W-:Y:S02]  /*7660*/  @!P4 SHF.R.S32.HI R55, RZ, 0x1f, R164.reuse ;  /* 0x0000001fff37c819 */ /* 0x100fe400000114a4 */
[----:B------:R-:W-:-:S04]  /*7670*/  @!P4 IADD3 R164, P5, P6, R118, R130, R164 ;  /* 0x0000008276a4c210 */ /* 0x000fc80007ebe0a4 */
[----:B------:R-:W-:Y:S02]  /*7680*/  @!P4 IADD3.X R55, R4, R156, R55, P5, P6 ;  /* 0x0000009c0437c210 */ /* 0x000fe40002fec437 */
[----:B------:R-:W-:-:S04]  /*7690*/  LEA R52, P5, R162, R122, 0x1 ;  /* 0x0000007aa2347211 */ /* 0x000fc800078a08ff */
[----:B------:R-:W-:Y:S02]  /*76a0*/  LEA.HI.X R53, R162, R123, R163, 0x1, P5 ;  /* 0x0000007ba2357211 */ /* 0x000fe400028f0ca3 */
[----:B------:R-:W-:-:S03]  /*76b0*/  @!P4 LEA R54, P5, R164, R122, 0x1 ;  /* 0x0000007aa436c211 */ /* 0x000fc600078a08ff */
[----:B0-----:R0:W-:Y:S01]  /*76c0*/  STG.E.128 desc[UR60][R52.64], R92 ;  /* 0x0000005c34007986 */ /* 0x0011e2000c101d3c */
[----:B------:R-:W-:-:S05]  /*76d0*/  @!P4 LEA.HI.X R55, R164, R123, R55, 0x1, P5 ;  /* 0x0000007ba437c211 */ /* 0x000fca00028f0c37 */
[----:B--2---:R0:W-:Y:S04]  /*76e0*/  @!P4 STG.E.128 desc[UR60][R54.64], R96 ;  /* 0x000000603600c986 */ /* 0x0041e8000c101d3c */
.L_x_3373:
[----:B------:R-:W-:Y:S05]  /*76f0*/  BSYNC B2 ;  /* 0x0000000000027941 */ /* 0x000fea0003800000 */
.L_x_3372:
[----:B------:R-:W-:Y:S01]  /*7700*/  ISETP.NE.AND P4, PT, R34, RZ, PT ;  /* 0x000000ff2200720c */ /* 0x000fe20003f85270 */
[----:B------:R-:W-:-:S12]  /*7710*/  BSSY B2, `(.L_x_3376) ;  /* 0x0000081000027945 */ /* 0x000fd80003800000 */
[----:B------:R-:W-:Y:S05]  /*7720*/  @!P4 BRA `(.L_x_3377) ;  /* 0x0000000400fcc947 */ /* 0x000fea0003800000 */
[----:B0-----:R-:W-:Y:S01]  /*7730*/  SEL R52, R124, R149, !P1 ;  /* 0x000000957c347207 */ /* 0x001fe20004800000 */
[----:B------:R-:W-:Y:S01]  /*7740*/  IMAD R55, R19, 0x5400, R142 ;  /* 0x0000540013377824 */ /* 0x000fe200078e028e */
[----:B------:R-:W-:Y:S01]  /*7750*/  IADD3 R92, P4, P5, R118, R130, R27 ;  /* 0x00000082765c7210 */ /* 0x000fe20007d9e01b */
[----:B------:R-:W-:Y:S01]  /*7760*/  BSSY B3, `(.L_x_3378) ;  /* 0x0000071000037945 */ /* 0x000fe20003800000 */
        /* <DEDUP_REMOVED lines=48> */
[----:B------:R-:W-:Y:S01]  /*7a70*/  FMUL.FTZ R98, R98, R49 ;  /* 0x0000003162627220 */ /* 0x000fe20000410000 */
        /* <DEDUP_REMOVED lines=32> */
[----:B------:R-:W-:Y:S01]  /*7c80*/  FMUL.FTZ R55, R64, R51 ;  /* 0x0000003340377220 */ /* 0x000fe20000410000 */
[C---:B------:R-:W-:Y:S01]  /*7c90*/  IMAD.U32 R53, R167.reuse, 0x10000, RZ ;  /* 0x00010000a7357824 */ /* 0x040fe200078e00ff */
[----:B------:R-:W-:Y:S01]  /*7ca0*/  LOP3.LUT R66, R66, 0xffff0000, RZ, 0xc0, !PT ;  /* 0xffff000042427812 */ /* 0x000fe200078ec0ff */
[-C--:B------:R-:W-:Y:S01]  /*7cb0*/  FMUL.FTZ R64, R64, R95.reuse ;  /* 0x0000005f40407220 */ /* 0x080fe20000410000 */
[----:B------:R-:W-:Y:S01]  /*7cc0*/  LOP3.LUT R167, R167, 0xffff0000, RZ, 0xc0, !PT ;  /* 0xffff0000a7a77812 */ /* 0x000fe200078ec0ff */
[----:B------:R-:W-:Y:S02]  /*7cd0*/  IMAD.U32 R60, R50, 0x10000, RZ ;  /* 0x00010000323c7824 */ /* 0x000fe400078e00ff */
        /* <DEDUP_REMOVED lines=24> */
[----:B------:R-:W-:-:S07]  /*7e60*/  MOV R52, R48 ;  /* 0x0000003000347202 */ /* 0x000fce0000000f00 */
.L_x_3379:
[----:B------:R-:W-:Y:S05]  /*7e70*/  BSYNC B3 ;  /* 0x0000000000037941 */ /* 0x000fea0003800000 */
.L_x_3378:
        /* <DEDUP_REMOVED lines=10> */
.L_x_3377:
[----:B------:R-:W-:Y:S05]  /*7f20*/  BSYNC B2 ;  /* 0x0000000000027941 */ /* 0x000fea0003800000 */
.L_x_3376:
[----:B------:R-:W-:-:S13]  /*7f30*/  ISETP.NE.AND P4, PT, R35, RZ, PT ;  /* 0x000000ff2300720c */ /* 0x000fda0003f85270 */
[----:B------:R-:W-:Y:S05]  /*7f40*/  @!P4 BRA `(.L_x_3371) ;  /* 0x000000080004c947 */ /* 0x000fea0003800000 */
[----:B---3--:R-:W2:Y:S01]  /*7f50*/  LDL R48, [R1+0x10] ;  /* 0x0000100001307983 */ /* 0x008ea20000100800 */
[----:B------:R-:W-:Y:S01]  /*7f60*/  IADD3 R60, P4, P5, R118, R130, R29 ;  /* 0x00000082763c7210 */ /* 0x000fe20007d9e01d */
[----:B------:R-:W-:Y:S03]  /*7f70*/  BSSY B2, `(.L_x_3380) ;  /* 0x0000074000027945 */ /* 0x000fe60003800000 */
[----:B------:R-:W-:Y:S02]  /*7f80*/  IADD3.X R61, R4, R156, R33, P4, P5 ;  /* 0x0000009c043d7210 */ /* 0x000fe400027ea421 */
[----:B------:R-:W-:Y:S02]  /*7f90*/  ISETP.GE.AND P4, PT, R206, R101, PT ;  /* 0x00000065ce00720c */ /* 0x000fe40003f86270 */
[----:B--2---:R-:W-:-:S04]  /*7fa0*/  LOP3.LUT P6, RZ, R48, 0x1, RZ, 0xc0, !PT ;  /* 0x0000000130ff7812 */ /* 0x004fc800078cc0ff */
[----:B------:R-:W-:-:S04]  /*7fb0*/  SEL R48, R124, R149, !P6 ;  /* 0x000000957c307207 */ /* 0x000fc80007000000 */
[----:B------:R-:W-:-:S04]  /*7fc0*/  SHF.R.S32.HI R49, RZ, 0x1f, R48 ;  /* 0x0000001fff317819 */ /* 0x000fc80000011430 */
[----:B------:R-:W-:-:S04]  /*7fd0*/  LEA.HI R49, R49, R48, RZ, 0x4 ;  /* 0x0000003031317211 */ /* 0x000fc800078f20ff */
[----:B------:R-:W-:-:S04]  /*7fe0*/  LEA.HI.SX32 R49, R49, R28, 0x1c ;  /* 0x0000001c31317211 */ /* 0x000fc800078fe2ff */
[----:B------:R-:W-:Y:S01]  /*7ff0*/  SHF.R.S32.HI R48, RZ, 0x1f, R49 ;  /* 0x0000001fff307819 */ /* 0x000fe20000011431 */
[----:B------:R-:W-:-:S03]  /*8000*/  IMAD.SHL.U32 R62, R49, 0x8, RZ ;  /* 0x00000008313e7824 */ /* 0x000fc600078e00ff */
[----:B------:R-:W-:Y:S02]  /*8010*/  LEA.HI R48, R48, R49, RZ, 0x3 ;  /* 0x0000003130307211 */ /* 0x000fe400078f18ff */
[----:B------:R-:W-:Y:S02]  /*8020*/  LOP3.LUT R49, R209, 0x38, R62, 0xf8, !PT ;  /* 0x00000038d1317812 */ /* 0x000fe400078ef83e */
[----:B------:R-:W-:Y:S02]  /*8030*/  SHF.R.S32.HI R48, RZ, 0x3, R48 ;  /* 0x00000003ff307819 */ /* 0x000fe40000011430 */
[----:B------:R-:W-:-:S03]  /*8040*/  LOP3.LUT R49, R49, R210, RZ, 0x3c, !PT ;  /* 0x000000d231317212 */ /* 0x000fc600078e3cff */
[----:B------:R-:W-:-:S04]  /*8050*/  IMAD R48, R48, 0x1c00, R211 ;  /* 0x00001c0030307824 */ /* 0x000fc800078e02d3 */
[----:B------:R-:W-:Y:S02]  /*8060*/  IMAD.IADD R48, R48, 0x1, R49 ;  /* 0x0000000130307824 */ /* 0x000fe400078e0231 */
[C---:B------:R-:W-:Y:S02]  /*8070*/  IMAD R49, R19.reuse, 0x5400, R140 ;  /* 0x0000540013317824 */ /* 0x040fe400078e028c */
[----:B------:R-:W-:Y:S02]  /*8080*/  IMAD R51, R19, 0x5400, R48 ;  /* 0x0000540013337824 */ /* 0x000fe400078e0230 */
[--C-:B------:R-:W-:Y:S02]  /*8090*/  IMAD R49, R49, 0x2, R18.reuse ;  /* 0x0000000231317824 */ /* 0x100fe400078e0212 */
[----:B0-----:R-:W-:-:S04]  /*80a0*/  IMAD R52, R51, 0x2, R18 ;  /* 0x0000000233347824 */ /* 0x001fc800078e0212 */
[----:B------:R-:W0:Y:S04]  /*80b0*/  LDS.128 R48, [R49+0x21400] ;  /* 0x0214000031307984 */ /* 0x000e280000000c00 */
[----:B------:R-:W2:Y:S01]  /*80c0*/  LDS.128 R52, [R52+0x21400] ;  /* 0x0214000034347984 */ /* 0x000ea20000000c00 */
[----:B------:R-:W-:Y:S05]  /*80d0*/  @P4 BRA `(.L_x_3381) ;  /* 0x0000000400744947 */ /* 0x000fea0003800000 */
[--C-:B------:R-:W-:Y:S01]  /*80e0*/  SHF.R.U64 R46, R46, 0x10, R47.reuse ;  /* 0x000000102e2e7819 */ /* 0x100fe2000000122f */
[----:B--2---:R-:W-:Y:S01]  /*80f0*/  IMAD.U32 R65, R53, 0x10000, RZ ;  /* 0x0001000035417824 */ /* 0x004fe200078e00ff */
[----:B------:R-:W-:Y:S01]  /*8100*/  SHF.R.U32.HI R63, RZ, 0x10, R47 ;  /* 0x00000010ff3f7819 */ /* 0x000fe2000001162f */
[----:B------:R-:W-:Y:S01]  /*8110*/  IMAD.U32 R93, R55, 0x10000, RZ ;  /* 0x00010000375d7824 */ /* 0x000fe200078e00ff */
[----:B------:R-:W-:Y:S01]  /*8120*/  SHF.R.U64 R47, R56, 0x10, R57 ;  /* 0x00000010382f7819 */ /* 0x000fe20000001239 */
[----:B0-----:R-:W-:Y:S01]  /*8130*/  IMAD.U32 R92, R51, 0x10000, RZ ;  /* 0x00010000335c7824 */ /* 0x001fe200078e00ff */
[----:B------:R-:W-:Y:S01]  /*8140*/  SHF.R.U64 R44, R44, 0x10, R45 ;  /* 0x000000102c2c7819 */ /* 0x000fe2000000122d */
[----:B------:R-:W-:Y:S01]  /*8150*/  IMAD.U32 R94, R54, 0x10000, RZ ;  /* 0x00010000365e7824 */ /* 0x000fe200078e00ff */
[----:B------:R-:W-:Y:S01]  /*8160*/  SHF.R.U32.HI R56, RZ, 0x10, R57 ;  /* 0x00000010ff387819 */ /* 0x000fe20000011639 */
[----:B------:R-:W-:Y:S01]  /*8170*/  IMAD.U32 R67, R50, 0x10000, RZ ;  /* 0x0001000032437824 */ /* 0x000fe200078e00ff */
[----:B------:R-:W-:-:S02]  /*8180*/  SHF.R.U32.HI R45, RZ, 0x10, R45 ;  /* 0x00000010ff2d7819 */ /* 0x000fc4000001162d */
[----:B------:R-:W-:Y:S02]  /*8190*/  PRMT R56, R180, 0x5432, R56 ;  /* 0x00005432b4387816 */ /* 0x000fe40000000038 */
[----:B------:R-:W-:Y:S02]  /*81a0*/  PRMT R45, R182, 0x5410, R45 ;  /* 0x00005410b62d7816 */ /* 0x000fe4000000002d */
[--C-:B------:R-:W-:Y:S01]  /*81b0*/  SHF.R.U64 R57, R58, 0x10, R59.reuse ;  /* 0x000000103a397819 */ /* 0x100fe2000000123b */
[----:B------:R-:W-:Y:S01]  /*81c0*/  IMAD.U32 R95, R56, 0x10000, RZ ;  /* 0x00010000385f7824 */ /* 0x000fe200078e00ff */
[----:B------:R-:W-:Y:S01]  /*81d0*/  SHF.R.U32.HI R58, RZ, 0x10, R59 ;  /* 0x00000010ff3a7819 */ /* 0x000fe2000001163b */
[----:B------:R-:W-:Y:S01]  /*81e0*/  IMAD.U32 R96, R45, 0x10000, RZ ;  /* 0x000100002d607824 */ /* 0x000fe200078e00ff */
[----:B------:R-:W-:Y:S01]  /*81f0*/  PRMT R63, R179, 0x5410, R63 ;  /* 0x00005410b33f7816 */ /* 0x000fe2000000003f */
        /* <DEDUP_REMOVED lines=14> */
[----:B------:R-:W-:Y:S02]  /*82e0*/  IMAD.U32 R59, R63, 0x10000, RZ ;  /* 0x000100003f3b7824 */ /* 0x000fe400078e00ff */
[-C--:B------:R-:W-:Y:S01]  /*82f0*/  FMUL.FTZ R95, R66, R45.reuse ;  /* 0x0000002d425f7220 */ /* 0x080fe20000410000 */
[----:B------:R-:W-:Y:S01]  /*8300*/  FFMA.FTZ R66, R64, R45, -R97 ;  /* 0x0000002d40427223 */ /* 0x000fe20000010861 */
[CC--:B------:R-:W-:Y:S01]  /*8310*/  FMUL.FTZ R45, R93.reuse, R96.reuse ;  /* 0x000000605d2d7220 */ /* 0x0c0fe20000410000 */
[----:B------:R-:W-:Y:S01]  /*8320*/  PRMT R47, R182, 0x5432, R47 ;  /* 0x00005432b62f7816 */ /* 0x000fe2000000002f */
[-C--:B------:R-:W-:Y:S01]  /*8330*/  FMUL.FTZ R93, R93, R59.reuse ;  /* 0x0000003b5d5d7220 */ /* 0x080fe20000410000 */
[----:B------:R-:W-:Y:S01]  /*8340*/  PRMT R44, R181, 0x5410, R44 ;  /* 0x00005410b52c7816 */ /* 0x000fe2000000002c */
[C---:B------:R-:W-:Y:S01]  /*8350*/  FFMA.FTZ R45, R92.reuse, R59, -R45 ;  /* 0x0000003b5c2d7223 */ /* 0x040fe2000001082d */
[----:B------:R-:W-:Y:S01]  /*8360*/  LOP3.LUT R55, R55, 0xffff0000, RZ, 0xc0, !PT ;  /* 0xffff000037377812 */ /* 0x000fe200078ec0ff */
[----:B------:R-:W-:Y:S01]  /*8370*/  FFMA.FTZ R93, R92, R96, R93 ;  /* 0x000000605c5d7223 */ /* 0x000fe2000001005d */
[----:B------:R-:W-:Y:S01]  /*8380*/  LOP3.LUT R58, R58, 0xffff0000, RZ, 0xc0, !PT ;  /* 0xffff00003a3a7812 */ /* 0x000fe200078ec0ff */
[----:B------:R-:W-:Y:S01]  /*8390*/  FFMA.FTZ R56, R64, R56, R95 ;  /* 0x0000003840387223 */ /* 0x000fe2000001005f */
[----:B------:R-:W-:Y:S01]  /*83a0*/  LOP3.LUT R98, R63, 0xffff0000, RZ, 0xc0, !PT ;  /* 0xffff00003f627812 */ /* 0x000fe200078ec0ff */
[----:B------:R-:W-:Y:S01]  /*83b0*/  IMAD.U32 R92, R47, 0x10000, RZ ;  /* 0x000100002f5c7824 */ /* 0x000fe200078e00ff */
[----:B------:R-:W-:Y:S01]  /*83c0*/  LOP3.LUT R51, R51, 0xffff0000, RZ, 0xc0, !PT ;  /* 0xffff000033337812 */ /* 0x000fe200078ec0ff */
[----:B------:R-:W-:Y:S01]  /*83d0*/  IMAD.U32 R64, R44, 0x10000, RZ ;  /* 0x000100002c407824 */ /* 0x000fe200078e00ff */
[----:B------:R-:W-:Y:S01]  /*83e0*/  LOP3.LUT R52, R52, 0xffff0000, RZ, 0xc0, !PT ;  /* 0xffff000034347812 */ /* 0x000fe200078ec0ff */
[C---:B------:R-:W-:Y:S01]  /*83f0*/  FMUL.FTZ R162, R55.reuse, R58 ;  /* 0x0000003a37a27220 */ /* 0x040fe20000410000 */
[----:B------:R-:W-:Y:S01]  /*8400*/  FMUL.FTZ R96, R55, R98 ;  /* 0x0000006237607220 */ /* 0x000fe20000410000 */
[----:B------:R-:W-:Y:S01]  /*8410*/  LOP3.LUT R47, R47, 0xffff0000, RZ, 0xc0, !PT ;  /* 0xffff00002f2f7812 */ /* 0x000fe200078ec0ff */
[----:B------:R-:W-:Y:S01]  /*8420*/  IMAD.U32 R49, R48, 0x10000, RZ ;  /* 0x0001000030317824 */ /* 0x000fe200078e00ff */
[----:B------:R-:W-:Y:S01]  /*8430*/  LOP3.LUT R55, R44, 0xffff0000, RZ, 0xc0, !PT ;  /* 0xffff00002c377812 */ /* 0x000fe200078ec0ff */
[C---:B------:R-:W-:Y:S01]  /*8440*/  FMUL.FTZ R44, R53.reuse, R92 ;  /* 0x0000005c352c7220 */ /* 0x040fe20000410000 */
[----:B------:R-:W-:Y:S01]  /*8450*/  FMUL.FTZ R53, R53, R64 ;  /* 0x0000004035357220 */ /* 0x000fe20000410000 */
[----:B------:R-:W-:Y:S01]  /*8460*/  LOP3.LUT R48, R48, 0xffff0000, RZ, 0xc0, !PT ;  /* 0xffff000030307812 */ /* 0x000fe200078ec0ff */
[C---:B------:R-:W-:Y:S01]  /*8470*/  FFMA.FTZ R98, R51.reuse, R98, -R162 ;  /* 0x0000006233627223 */ /* 0x040fe200000108a2 */
[----:B------:R-:W-:Y:S01]  /*8480*/  FFMA.FTZ R96, R51, R58, R96 ;  /* 0x0000003a33607223 */ /* 0x000fe20000010060 */
[C---:B------:R-:W-:Y:S01]  /*8490*/  FMUL.FTZ R51, R52.reuse, R47 ;  /* 0x0000002f34337220 */ /* 0x040fe20000410000 */
[----:B------:R-:W-:Y:S01]  /*84a0*/  PRMT R46, R181, 0x5432, R46 ;  /* 0x00005432b52e7816 */ /* 0x000fe2000000002e */
[C---:B------:R-:W-:Y:S01]  /*84b0*/  FFMA.FTZ R64, R49.reuse, R64, -R44 ;  /* 0x0000004031407223 */ /* 0x040fe2000001082c */
[----:B------:R-:W-:Y:S01]  /*84c0*/  FFMA.FTZ R49, R49, R92, R53 ;  /* 0x0000005c31317223 */ /* 0x000fe20000010035 */
[-C--:B------:R-:W-:Y:S01]  /*84d0*/  FMUL.FTZ R53, R52, R55.reuse ;  /* 0x0000003734357220 */ /* 0x080fe20000410000 */
[C---:B------:R-:W-:Y:S01]  /*84e0*/  IMAD.U32 R44, R179.reuse, 0x10000, RZ ;  /* 0x00010000b32c7824 */ /* 0x040fe200078e00ff */
[----:B------:R-:W-:Y:S01]  /*84f0*/  LOP3.LUT R54, R54, 0xffff0000, RZ, 0xc0, !PT ;  /* 0xffff000036367812 */ /* 0x000fe200078ec0ff */
[----:B------:R-:W-:Y:S01]  /*8500*/  FFMA.FTZ R55, R48, R55, -R51 ;  /* 0x0000003730377223 */ /* 0x000fe20000010833 */
[----:B------:R-:W-:Y:S01]  /*8510*/  LOP3.LUT R179, R179, 0xffff0000, RZ, 0xc0, !PT ;  /* 0xffff0000b3b37812 */ /* 0x000fe200078ec0ff */
[C---:B------:R-:W-:Y:S01]  /*8520*/  IMAD.U32 R52, R46.reuse, 0x10000, RZ ;  /* 0x000100002e347824 */ /* 0x040fe200078e00ff */
[----:B------:R-:W-:Y:S01]  /*8530*/  LOP3.LUT R51, R46, 0xffff0000, RZ, 0xc0, !PT ;  /* 0xffff00002e337812 */ /* 0x000fe200078ec0ff */
[----:B------:R-:W-:Y:S01]  /*8540*/  FFMA.FTZ R48, R48, R47, R53 ;  /* 0x0000002f30307223 */ /* 0x000fe20000010035 */
[----:B------:R-:W-:Y:S01]  /*8550*/  LOP3.LUT R50, R50, 0xffff0000, RZ, 0xc0, !PT ;  /* 0xffff000032327812 */ /* 0x000fe200078ec0ff */
[----:B------:R-:W-:Y:S01]  /*8560*/  FMUL.FTZ R46, R94, R44 ;  /* 0x0000002c5e2e7220 */ /* 0x000fe20000410000 */
[----:B------:R-:W-:Y:S01]  /*8570*/  FMUL.FTZ R53, R54, R179 ;  /* 0x000000b336357220 */ /* 0x000fe20000410000 */
[-C--:B------:R-:W-:Y:S01]  /*8580*/  FMUL.FTZ R47, R94, R52.reuse ;  /* 0x000000345e2f7220 */ /* 0x080fe20000410000 */
[----:B------:R-:W-:Y:S01]  /*8590*/  FMUL.FTZ R54, R54, R51 ;  /* 0x0000003336367220 */ /* 0x000fe20000410000 */
[----:B------:R-:W-:Y:S01]  /*85a0*/  F2FP.BF16.F32.PACK_AB R65, R56, R65 ;  /* 0x000000413841723e */ /* 0x000fe200000010ff */
[----:B------:R-:W-:Y:S01]  /*85b0*/  FFMA.FTZ R52, R67, R52, -R46 ;  /* 0x0000003443347223 */ /* 0x000fe2000001082e */
[C---:B------:R-:W-:Y:S01]  /*85c0*/  FFMA.FTZ R53, R50.reuse, R51, -R53 ;  /* 0x0000003332357223 */ /* 0x040fe20000010835 */
[----:B------:R-:W-:Y:S01]  /*85d0*/  F2FP.BF16.F32.PACK_AB R56, R55, R64 ;  /* 0x000000403738723e */ /* 0x000fe200000010ff */
        /* <DEDUP_REMOVED lines=11> */
[----:B------:R-:W-:Y:S02]  /*8690*/  IMAD.MOV.U32 R53, RZ, RZ, R65 ;  /* 0x000000ffff357224 */ /* 0x000fe400078e0041 */
[----:B------:R-:W-:-:S07]  /*86a0*/  IMAD.MOV.U32 R55, RZ, RZ, R93 ;  /* 0x000000ffff377224 */ /* 0x000fce00078e005d */
.L_x_3381:
[----:B------:R-:W-:Y:S05]  /*86b0*/  BSYNC B2 ;  /* 0x0000000000027941 */ /* 0x000fea0003800000 */
.L_x_3380:
        /* <DEDUP_REMOVED lines=10> */
.L_x_3371:
[----:B------:R-:W-:Y:S05]  /*8760*/  BSYNC B1 ;  /* 0x0000000000017941 */ /* 0x000fea0003800000 */
.L_x_3370:
[-C--:B--2-4-:R-:W-:Y:S02]  /*8770*/  IMAD R44, R148, R126.reuse, RZ ;  /* 0x0000007e942c7224 */ /* 0x094fe400078e02ff */
[----:B------:R-:W-:-:S04]  /*8780*/  IMAD.WIDE.U32 R128, R224, R126, R128 ;  /* 0x0000007ee0807225 */ /* 0x000fc800078e0080 */
[----:B------:R-:W-:Y:S01]  /*8790*/  IMAD R57, R224, R127, R44 ;  /* 0x0000007fe0397224 */ /* 0x000fe200078e022c */
[----:B------:R-:W-:Y:S06]  /*87a0*/  @P3 BRA `(.L_x_3340) ;  /* 0x0000001800f43947 */ /* 0x000fec0003800000 */
[----:B------:R-:W-:Y:S01]  /*87b0*/  ISETP.NE.AND P3, PT, R30, RZ, PT ;  /* 0x000000ff1e00720c */ /* 0x000fe20003f65270 */
[----:B------:R-:W-:Y:S01]  /*87c0*/  BSSY B1, `(.L_x_3382) ;  /* 0x0000081000017945 */ /* 0x000fe20003800000 */
[----:B------:R-:W-:-:S11]  /*87d0*/  IMAD.IADD R57, R129, 0x1, R57 ;  /* 0x0000000181397824 */ /* 0x000fd600078e0239 */
[----:B------:R-:W-:Y:S05]  /*87e0*/  @!P3 BRA `(.L_x_3383) ;  /* 0x0000000400f8b947 */ /* 0x000fea0003800000 */
[----:B------:R-:W-:Y:S01]  /*87f0*/  SEL R44, R124, R149, !P0 ;  /* 0x000000957c2c7207 */ /* 0x000fe20004000000 */
[----:B------:R-:W-:Y:S01]  /*8800*/  BSSY B2, `(.L_x_3384) ;  /* 0x000007a000027945 */ /* 0x000fe20003800000 */
[----:B------:R-:W-:Y:S02]  /*8810*/  IADD3 R46, P3, P4, R118, R128, R21 ;  /* 0x00000080762e7210 */ /* 0x000fe40007c7e015 */
[----:B------:R-:W-:Y:S02]  /*8820*/  SHF.R.S32.HI R45, RZ, 0x1f, R44 ;  /* 0x0000001fff2d7819 */ /* 0x000fe4000001142c */
[----:B------:R-:W-:Y:S02]  /*8830*/  IADD3.X R47, R4, R57, R31, P3, P4 ;  /* 0x00000039042f7210 */ /* 0x000fe40001fe841f */
[----:B------:R-:W-:-:S04]  /*8840*/  LEA.HI R45, R45, R44, RZ, 0x4 ;  /* 0x0000002c2d2d7211 */ /* 0x000fc800078f20ff */
[----:B---3--:R-:W-:-:S05]  /*8850*/  LEA.HI.SX32 R48, R45, R20, 0x1c ;  /* 0x000000142d307211 */ /* 0x008fca00078fe2ff */
[----:B------:R-:W-:-:S05]  /*8860*/  IMAD.SHL.U32 R49, R48, 0x8, RZ ;  /* 0x0000000830317824 */ /* 0x000fca00078e00ff */
[----:B------:R-:W-:-:S13]  /*8870*/  ISETP.GE.AND P3, PT, R49, R146, PT ;  /* 0x000000923100720c */ /* 0x000fda0003f66270 */
[--C-:B------:R-:W-:Y:S02]  /*8880*/  @!P3 SHF.R.S32.HI R45, RZ, 0x1f, R49.reuse ;  /* 0x0000001fff2db819 */ /* 0x100fe40000011431 */
[----:B------:R-:W-:-:S04]  /*8890*/  @!P3 IADD3 R44, P4, P5, R118, R128, R49 ;  /* 0x00000080762cb210 */ /* 0x000fc80007d9e031 */
[----:B------:R-:W-:Y:S02]  /*88a0*/  @!P3 IADD3.X R45, R4, R57, R45, P4, P5 ;  /* 0x00000039042db210 */ /* 0x000fe400027ea42d */
[----:B0-----:R-:W-:-:S04]  /*88b0*/  LEA R52, P4, R46, R122, 0x1 ;  /* 0x0000007a2e347211 */ /* 0x001fc800078808ff */
[----:B------:R-:W-:Y:S02]  /*88c0*/  LEA.HI.X R53, R46, R123, R47, 0x1, P4 ;  /* 0x0000007b2e357211 */ /* 0x000fe400020f0c2f */
[----:B------:R-:W-:-:S04]  /*88d0*/  @!P3 LEA R54, P4, R44, R122, 0x1 ;  /* 0x0000007a2c36b211 */ /* 0x000fc800078808ff */
[----:B------:R-:W-:Y:S02]  /*88e0*/  @!P3 LEA.HI.X R55, R44, R123, R45, 0x1, P4 ;  /* 0x0000007b2c37b211 */ /* 0x000fe400020f0c2d */
[----:B------:R-:W-:Y:S02]  /*88f0*/  SHF.R.S32.HI R45, RZ, 0x1f, R48 ;  /* 0x0000001fff2d7819 */ /* 0x000fe40000011430 */
[----:B------:R-:W-:Y:S02]  /*8900*/  LOP3.LUT R44, R208, 0x38, R49, 0xf8, !PT ;  /* 0x00000038d02c7812 */ /* 0x000fe400078ef831 */
[----:B------:R-:W-:Y:S02]  /*8910*/  LEA.HI R45, R45, R48, RZ, 0x3 ;  /* 0x000000302d2d7211 */ /* 0x000fe400078f18ff */
[----:B------:R-:W-:Y:S02]  /*8920*/  LOP3.LUT R44, R44, R237, RZ, 0x3c, !PT ;  /* 0x000000ed2c2c7212 */ /* 0x000fe400078e3cff */
[----:B------:R-:W-:-:S02]  /*8930*/  SHF.R.S32.HI R46, RZ, 0x3, R45 ;  /* 0x00000003ff2e7819 */ /* 0x000fc4000001142d */
[----:B------:R-:W-:-:S03]  /*8940*/  ISETP.GE.AND P4, PT, R22, R101, PT ;  /* 0x000000651600720c */ /* 0x000fc60003f86270 */
        /* <DEDUP_REMOVED lines=9> */
[----:B------:R-:W-:Y:S01]  /*89e0*/  SHF.R.U64 R62, R78, 0x10, R79 ;  /* 0x000000104e3e7819 */ /* 0x000fe2000000124f */
[----:B0-----:R-:W-:Y:S01]  /*89f0*/  IMAD.U32 R63, R45, 0x10000, RZ ;  /* 0x000100002d3f7824 */ /* 0x001fe200078e00ff */
[----:B------:R-:W-:Y:S01]  /*8a00*/  SHF.R.U64 R59, R76, 0x10, R77 ;  /* 0x000000104c3b7819 */ /* 0x000fe2000000124d */
[----:B--2---:R-:W-:Y:S01]  /*8a10*/  IMAD.U32 R76, R49, 0x10000, RZ ;  /* 0x00010000314c7824 */ /* 0x004fe200078e00ff */
[----:B------:R-:W-:Y:S01]  /*8a20*/  SHF.R.U32.HI R78, RZ, 0x10, R79 ;  /* 0x00000010ff4e7819 */ /* 0x000fe2000001164f */
[----:B------:R-:W-:Y:S01]  /*8a30*/  IMAD.U32 R67, R51, 0x10000, RZ ;  /* 0x0001000033437824 */ /* 0x000fe200078e00ff */
[----:B------:R-:W-:Y:S01]  /*8a40*/  SHF.R.U32.HI R77, RZ, 0x10, R77 ;  /* 0x00000010ff4d7819 */ /* 0x000fe2000001164d */
[----:B------:R-:W-:Y:S01]  /*8a50*/  IMAD.U32 R64, R47, 0x10000, RZ ;  /* 0x000100002f407824 */ /* 0x000fe200078e00ff */
[--C-:B------:R-:W-:Y:S01]  /*8a60*/  SHF.R.U32.HI R79, RZ, 0x10, R89.reuse ;  /* 0x00000010ff4f7819 */ /* 0x100fe20000011659 */
[----:B------:R-:W-:Y:S01]  /*8a70*/  IMAD.U32 R58, R46, 0x10000, RZ ;  /* 0x000100002e3a7824 */ /* 0x000fe200078e00ff */
[----:B------:R-:W-:-:S02]  /*8a80*/  SHF.R.U64 R61, R88, 0x10, R89 ;  /* 0x00000010583d7819 */ /* 0x000fc40000001259 */
[----:B------:R-:W-:Y:S02]  /*8a90*/  PRMT R77, R176, 0x5432, R77 ;  /* 0x00005432b04d7816 */ /* 0x000fe4000000004d */
[----:B------:R-:W-:Y:S02]  /*8aa0*/  PRMT R79, R178, 0x5432, R79 ;  /* 0x00005432b24f7816 */ /* 0x000fe4000000004f */
[--C-:B------:R-:W-:Y:S02]  /*8ab0*/  SHF.R.U64 R66, R90, 0x10, R91.reuse ;  /* 0x000000105a427819 */ /* 0x100fe4000000125b */
[----:B------:R-:W-:Y:S01]  /*8ac0*/  SHF.R.U32.HI R90, RZ, 0x10, R91 ;  /* 0x00000010ff5a7819 */ /* 0x000fe2000001165b */
[----:B------:R-:W-:Y:S01]  /*8ad0*/  IMAD.U32 R88, R79, 0x10000, RZ ;  /* 0x000100004f587824 */ /* 0x000fe200078e00ff */
[----:B------:R-:W-:Y:S01]  /*8ae0*/  PRMT R178, R178, 0x5410, R61 ;  /* 0x00005410b2b27816 */ /* 0x000fe2000000003d */
[----:B------:R-:W-:Y:S01]  /*8af0*/  IMAD.U32 R61, R77, 0x10000, RZ ;  /* 0x000100004d3d7824 */ /* 0x000fe200078e00ff */
[----:B------:R-:W-:Y:S01]  /*8b00*/  LOP3.LUT R65, R49, 0xffff0000, RZ, 0xc0, !PT ;  /* 0xffff000031417812 */ /* 0x000fe200078ec0ff */
[C---:B------:R-:W-:Y:S01]  /*8b10*/  FMUL.FTZ R92, R76.reuse, R88 ;  /* 0x000000584c5c7220 */ /* 0x040fe20000410000 */
[----:B------:R-:W-:Y:S01]  /*8b20*/  LOP3.LUT R79, R79, 0xffff0000, RZ, 0xc0, !PT ;  /* 0xffff00004f4f7812 */ /* 0x000fe200078ec0ff */
[-C--:B------:R-:W-:Y:S01]  /*8b30*/  FMUL.FTZ R94, R76, R61.reuse ;  /* 0x0000003d4c5e7220 */ /* 0x080fe20000410000 */
[----:B------:R-:W-:Y:S01]  /*8b40*/  PRMT R90, R177, 0x5432, R90 ;  /* 0x00005432b15a7816 */ /* 0x000fe2000000005a */
[----:B------:R-:W-:Y:S01]  /*8b50*/  FFMA.FTZ R61, R63, R61, -R92 ;  /* 0x0000003d3f3d7223 */ /* 0x000fe2000001085c */
[----:B------:R-:W-:Y:S01]  /*8b60*/  PRMT R78, R175, 0x5432, R78 ;  /* 0x00005432af4e7816 */ /* 0x000fe2000000004e */
[----:B------:R-:W-:Y:S01]  /*8b70*/  FMUL.FTZ R91, R65, R79 ;  /* 0x0000004f415b7220 */ /* 0x000fe20000410000 */
[----:B------:R-:W-:Y:S01]  /*8b80*/  LOP3.LUT R76, R77, 0xffff0000, RZ, 0xc0, !PT ;  /* 0xffff00004d4c7812 */ /* 0x000fe200078ec0ff */
[----:B------:R-:W-:Y:S01]  /*8b90*/  IMAD.U32 R89, R90, 0x10000, RZ ;  /* 0x000100005a597824 */ /* 0x000fe200078e00ff */
[----:B------:R-:W-:Y:S01]  /*8ba0*/  LOP3.LUT R56, R45, 0xffff0000, RZ, 0xc0, !PT ;  /* 0xffff00002d387812 */ /* 0x000fe200078ec0ff */
[----:B------:R-:W-:Y:S01]  /*8bb0*/  IMAD.U32 R77, R78, 0x10000, RZ ;  /* 0x000100004e4d7824 */ /* 0x000fe200078e00ff */
[----:B------:R-:W-:Y:S01]  /*8bc0*/  LOP3.LUT R51, R51, 0xffff0000, RZ, 0xc0, !PT ;  /* 0xffff000033337812 */ /* 0x000fe200078ec0ff */
[-C--:B------:R-:W-:Y:S01]  /*8bd0*/  FMUL.FTZ R65, R65, R76.reuse ;  /* 0x0000004c41417220 */ /* 0x080fe20000410000 */
[----:B------:R-:W-:Y:S01]  /*8be0*/  LOP3.LUT R92, R90, 0xffff0000, RZ, 0xc0, !PT ;  /* 0xffff00005a5c7812 */ /* 0x000fe200078ec0ff */
[----:B------:R-:W-:Y:S01]  /*8bf0*/  FFMA.FTZ R76, R56, R76, -R91 ;  /* 0x0000004c384c7223 */ /* 0x000fe2000001085b */
[----:B------:R-:W-:Y:S01]  /*8c00*/  LOP3.LUT R78, R78, 0xffff0000, RZ, 0xc0, !PT ;  /* 0xffff00004e4e7812 */ /* 0x000fe200078ec0ff */
[----:B------:R-:W-:Y:S01]  /*8c10*/  FFMA.FTZ R63, R63, R88, R94 ;  /* 0x000000583f3f7223 */ /* 0x000fe2000001005e */
[C---:B------:R-:W-:Y:S01]  /*8c20*/  FMUL.FTZ R91, R67.reuse, R89 ;  /* 0x00000059435b7220 */ /* 0x040fe20000410000 */
[----:B------:R-:W-:Y:S01]  /*8c30*/  PRMT R59, R176, 0x5410, R59 ;  /* 0x00005410b03b7816 */ /* 0x000fe2000000003b */
[----:B------:R-:W-:Y:S01]  /*8c40*/  FMUL.FTZ R88, R67, R77 ;  /* 0x0000004d43587220 */ /* 0x000fe20000410000 */
[----:B------:R-:W-:Y:S01]  /*8c50*/  IMAD.U32 R49, R48, 0x10000, RZ ;  /* 0x0001000030317824 */ /* 0x000fe200078e00ff */
[----:B------:R-:W-:Y:S01]  /*8c60*/  LOP3.LUT R47, R47, 0xffff0000, RZ, 0xc0, !PT ;  /* 0xffff00002f2f7812 */ /* 0x000fe200078ec0ff */
[----:B------:R-:W-:Y:S01]  /*8c70*/  FFMA.FTZ R56, R56, R79, R65 ;  /* 0x0000004f38387223 */ /* 0x000fe20000010041 */
[C---:B------:R-:W-:Y:S01]  /*8c80*/  FMUL.FTZ R94, R51.reuse, R92 ;  /* 0x0000005c335e7220 */ /* 0x040fe20000410000 */
[----:B------:R-:W-:Y:S01]  /*8c90*/  FMUL.FTZ R96, R51, R78 ;  /* 0x0000004e33607220 */ /* 0x000fe20000410000 */
[----:B------:R-:W-:Y:S01]  /*8ca0*/  LOP3.LUT R48, R48, 0xffff0000, RZ, 0xc0, !PT ;  /* 0xffff000030307812 */ /* 0x000fe200078ec0ff */
[----:B------:R-:W-:Y:S01]  /*8cb0*/  FFMA.FTZ R65, R64, R77, -R91 ;  /* 0x0000004d40417223 */ /* 0x000fe2000001085b */
[----:B------:R-:W-:Y:S01]  /*8cc0*/  LOP3.LUT R51, R178, 0xffff0000, RZ, 0xc0, !PT ;  /* 0xffff0000b2337812 */ /* 0x000fe200078ec0ff */
[----:B------:R-:W-:Y:S01]  /*8cd0*/  FFMA.FTZ R64, R64, R89, R88 ;  /* 0x0000005940407223 */ /* 0x000fe20000010058 */
[----:B------:R-:W-:-:S02]  /*8ce0*/  IMAD.U32 R90, R178, 0x10000, RZ ;  /* 0x00010000b25a7824 */ /* 0x000fc400078e00ff */
[----:B------:R-:W-:Y:S01]  /*8cf0*/  FFMA.FTZ R78, R47, R78, -R94 ;  /* 0x0000004e2f4e7223 */ /* 0x000fe2000001085e */
[C---:B------:R-:W-:Y:S01]  /*8d00*/  IMAD.U32 R88, R59.reuse, 0x10000, RZ ;  /* 0x000100003b587824 */ /* 0x040fe200078e00ff */
[----:B------:R-:W-:Y:S01]  /*8d10*/  LOP3.LUT R59, R59, 0xffff0000, RZ, 0xc0, !PT ;  /* 0xffff00003b3b7812 */ /* 0x000fe200078ec0ff */
[C---:B------:R-:W-:Y:S01]  /*8d20*/  IMAD.U32 R45, R44.reuse, 0x10000, RZ ;  /* 0x000100002c2d7824 */ /* 0x040fe200078e00ff */
[----:B------:R-:W-:Y:S01]  /*8d30*/  LOP3.LUT R44, R44, 0xffff0000, RZ, 0xc0, !PT ;  /* 0xffff00002c2c7812 */ /* 0x000fe200078ec0ff */
[----:B------:R-:W-:Y:S01]  /*8d40*/  FFMA.FTZ R89, R47, R92, R96 ;  /* 0x0000005c2f597223 */ /* 0x000fe20000010060 */
[----:B------:R-:W-:Y:S01]  /*8d50*/  FMUL.FTZ R94, R49, R90 ;  /* 0x0000005a315e7220 */ /* 0x000fe20000410000 */
[C---:B------:R-:W-:Y:S01]  /*8d60*/  FMUL.FTZ R47, R48.reuse, R51 ;  /* 0x00000033302f7220 */ /* 0x040fe20000410000 */
[----:B------:R-:W-:Y:S01]  /*8d70*/  PRMT R66, R177, 0x5410, R66 ;  /* 0x00005410b1427816 */ /* 0x000fe20000000042 */
[----:B------:R-:W-:Y:S01]  /*8d80*/  FMUL.FTZ R49, R49, R88 ;  /* 0x0000005831317220 */ /* 0x000fe20000410000 */
[----:B------:R-:W-:Y:S01]  /*8d90*/  PRMT R62, R175, 0x5410, R62 ;  /* 0x00005410af3e7816 */ /* 0x000fe2000000003e */
[----:B------:R-:W-:Y:S01]  /*8da0*/  FMUL.FTZ R77, R48, R59 ;  /* 0x0000003b304d7220 */ /* 0x000fe20000410000 */
[----:B------:R-:W-:Y:S01]  /*8db0*/  LOP3.LUT R60, R46, 0xffff0000, RZ, 0xc0, !PT ;  /* 0xffff00002e3c7812 */ /* 0x000fe200078ec0ff */
[----:B------:R-:W-:-:S02]  /*8dc0*/  IMAD.U32 R46, R50, 0x10000, RZ ;  /* 0x00010000322e7824 */ /* 0x000fc400078e00ff */
[----:B------:R-:W-:Y:S01]  /*8dd0*/  FFMA.FTZ R67, R44, R59, -R47 ;  /* 0x0000003b2c437223 */ /* 0x000fe2000001082f */
[----:B------:R-:W-:Y:S01]  /*8de0*/  LOP3.LUT R50, R50, 0xffff0000, RZ, 0xc0, !PT ;  /* 0xffff000032327812 */ /* 0x000fe200078ec0ff */
[C---:B------:R-:W-:Y:S01]  /*8df0*/  FFMA.FTZ R90, R45.reuse, R90, R49 ;  /* 0x0000005a2d5a7223 */ /* 0x040fe20000010031 */
[C---:B------:R-:W-:Y:S01]  /*8e00*/  LOP3.LUT R59, R66.reuse, 0xffff0000, RZ, 0xc0, !PT ;  /* 0xffff0000423b7812 */ /* 0x040fe200078ec0ff */
[----:B------:R-:W-:Y:S01]  /*8e10*/  FFMA.FTZ R94, R45, R88, -R94 ;  /* 0x000000582d5e7223 */ /* 0x000fe2000001085e */
[----:B------:R-:W-:Y:S01]  /*8e20*/  IMAD.U32 R49, R66, 0x10000, RZ ;  /* 0x0001000042317824 */ /* 0x000fe200078e00ff */
        /* <DEDUP_REMOVED lines=23> */
.L_x_3385:
[----:B------:R-:W-:Y:S05]  /*8fa0*/  BSYNC B2 ;  /* 0x0000000000027941 */ /* 0x000fea0003800000 */
.L_x_3384:
[----:B0-----:R4:W-:Y:S04]  /*8fb0*/  STG.E.128 desc[UR60][R52.64], R44 ;  /* 0x0000002c34007986 */ /* 0x0019e8000c101d3c */
[----:B--2---:R4:W-:Y:S02]  /*8fc0*/  @!P3 STG.E.128 desc[UR60][R54.64], R48 ;  /* 0x000000303600b986 */ /* 0x0049e4000c101d3c */
.L_x_3383:
[----:B------:R-:W-:Y:S05]  /*8fd0*/  BSYNC B1 ;  /* 0x0000000000017941 */ /* 0x000fea0003800000 */
.L_x_3382:
[----:B------:R-:W-:Y:S01]  /*8fe0*/  ISETP.NE.AND P3, PT, R34, RZ, PT ;  /* 0x000000ff2200720c */ /* 0x000fe20003f65270 */
[----:B------:R-:W-:-:S12]  /*8ff0*/  BSSY B1, `(.L_x_3386) ;  /* 0x000007e000017945 */ /* 0x000fd80003800000 */
[----:B------:R-:W-:Y:S05]  /*9000*/  @!P3 BRA `(.L_x_3387) ;  /* 0x0000000400f0b947 */ /* 0x000fea0003800000 */
[----:B----4-:R-:W-:Y:S01]  /*9010*/  SEL R44, R124, R149, !P1 ;  /* 0x000000957c2c7207 */ /* 0x010fe20004800000 */
        /* <DEDUP_REMOVED lines=34> */
[----:B------:R-:W-:Y:S01]  /*9240*/  SHF.R.U32.HI R73, RZ, 0x10, R85 ;  /* 0x00000010ff497819 */ /* 0x000fe20000011655 */
[----:B0-----:R-:W-:Y:S01]  /*9250*/  IMAD.U32 R60, R45, 0x10000, RZ ;  /* 0x000100002d3c7824 */ /* 0x001fe200078e00ff */
[----:B------:R-:W-:Y:S01]  /*9260*/  SHF.R.U64 R78, R74, 0x10, R75 ;  /* 0x000000104a4e7819 */ /* 0x000fe2000000124b */
[----:B------:R-:W-:Y:S01]  /*9270*/  IMAD.U32 R65, R47, 0x10000, RZ ;  /* 0x000100002f417824 */ /* 0x000fe200078e00ff */
[----:B------:R-:W-:Y:S01]  /*9280*/  PRMT R73, R174, 0x5432, R73 ;  /* 0x00005432ae497816 */ /* 0x000fe20000000049 */
[----:B------:R-:W-:Y:S01]  /*9290*/  IMAD.U32 R58, R48, 0x10000, RZ ;  /* 0x00010000303a7824 */ /* 0x000fe200078e00ff */
[----:B------:R-:W-:Y:S01]  /*92a0*/  SHF.R.U64 R61, R84, 0x10, R85 ;  /* 0x00000010543d7819 */ /* 0x000fe20000001255 */
[----:B------:R-:W-:Y:S01]  /*92b0*/  IMAD.U32 R56, R44, 0x10000, RZ ;  /* 0x000100002c387824 */ /* 0x000fe200078e00ff */
[----:B------:R-:W-:-:S02]  /*92c0*/  PRMT R63, R160, 0x5410, R63 ;  /* 0x00005410a03f7816 */ /* 0x000fc4000000003f */
[----:B------:R-:W-:Y:S02]  /*92d0*/  SHF.R.U64 R74, R86, 0x10, R87 ;  /* 0x00000010564a7819 */ /* 0x000fe40000001257 */
[----:B------:R-:W-:Y:S02]  /*92e0*/  PRMT R160, R160, 0x5432, R77 ;  /* 0x00005432a0a07816 */ /* 0x000fe4000000004d */
[----:B------:R-:W-:Y:S01]  /*92f0*/  SHF.R.U32.HI R76, RZ, 0x10, R75 ;  /* 0x00000010ff4c7819 */ /* 0x000fe2000001164b */
[----:B------:R-:W-:Y:S01]  /*9300*/  IMAD.U32 R75, R73, 0x10000, RZ ;  /* 0x00010000494b7824 */ /* 0x000fe200078e00ff */
[----:B------:R-:W-:Y:S02]  /*9310*/  SHF.R.U32.HI R86, RZ, 0x10, R87 ;  /* 0x00000010ff567819 */ /* 0x000fe40000011657 */
[----:B------:R-:W-:Y:S01]  /*9320*/  LOP3.LUT R67, R49, 0xffff0000, RZ, 0xc0, !PT ;  /* 0xffff000031437812 */ /* 0x000fe200078ec0ff */
[----:B------:R-:W-:Y:S01]  /*9330*/  FMUL.FTZ R77, R66, R75 ;  /* 0x0000004b424d7220 */ /* 0x000fe20000410000 */
[----:B------:R-:W-:-:S02]  /*9340*/  LOP3.LUT R62, R51, 0xffff0000, RZ, 0xc0, !PT ;  /* 0xffff0000333e7812 */ /* 0x000fc400078ec0ff */
[----:B------:R-:W-:Y:S02]  /*9350*/  PRMT R174, R174, 0x5410, R61 ;  /* 0x00005410aeae7816 */ /* 0x000fe4000000003d */
[----:B------:R-:W-:Y:S02]  /*9360*/  PRMT R51, R159, 0x5410, R78 ;  /* 0x000054109f337816 */ /* 0x000fe4000000004e */
[----:B------:R-:W-:Y:S02]  /*9370*/  SHF.L.U32 R49, R160, 0x10, RZ ;  /* 0x00000010a0317819 */ /* 0x000fe400000006ff */
[----:B------:R-:W-:Y:S02]  /*9380*/  PRMT R61, R161, 0x5410, R74 ;  /* 0x00005410a13d7816 */ /* 0x000fe4000000004a */
        /* <DEDUP_REMOVED lines=9> */
[C---:B------:R-:W-:Y:S01]  /*9420*/  FMUL.FTZ R77, R67.reuse, R73 ;  /* 0x00000049434d7220 */ /* 0x040fe20000410000 */
[----:B------:R-:W-:Y:S01]  /*9430*/  FFMA.FTZ R60, R60, R75, R79 ;  /* 0x0000004b3c3c7223 */ /* 0x000fe2000001004f */
[----:B------:R-:W-:Y:S01]  /*9440*/  FMUL.FTZ R67, R67, R160 ;  /* 0x000000a043437220 */ /* 0x000fe20000410000 */
[C---:B------:R-:W-:Y:S01]  /*9450*/  FMUL.FTZ R76, R72.reuse, R74 ;  /* 0x0000004a484c7220 */ /* 0x040fe20000410000 */
[----:B------:R-:W-:Y:S01]  /*9460*/  FMUL.FTZ R75, R72, R66 ;  /* 0x00000042484b7220 */ /* 0x000fe20000410000 */
[C---:B------:R-:W-:Y:S01]  /*9470*/  FFMA.FTZ R160, R64.reuse, R160, -R77 ;  /* 0x000000a040a07223 */ /* 0x040fe2000001084d */
[----:B------:R-:W-:Y:S01]  /*9480*/  LOP3.LUT R161, R161, 0xffff0000, RZ, 0xc0, !PT ;  /* 0xffff0000a1a17812 */ /* 0x000fe200078ec0ff */
[----:B------:R-:W-:Y:S01]  /*9490*/  FFMA.FTZ R77, R64, R73, R67 ;  /* 0x00000049404d7223 */ /* 0x000fe20000010043 */
[----:B------:R-:W-:Y:S01]  /*94a0*/  FFMA.FTZ R76, R65, R66, -R76 ;  /* 0x00000042414c7223 */ /* 0x000fe2000001084c */
[----:B------:R-:W-:Y:S01]  /*94b0*/  LOP3.LUT R159, R159, 0xffff0000, RZ, 0xc0, !PT ;  /* 0xffff00009f9f7812 */ /* 0x000fe200078ec0ff */
[----:B------:R-:W-:Y:S01]  /*94c0*/  FFMA.FTZ R74, R65, R74, R75 ;  /* 0x0000004a414a7223 */ /* 0x000fe2000001004b */
[----:B------:R-:W-:Y:S01]  /*94d0*/  IMAD.U32 R67, R174, 0x10000, RZ ;  /* 0x00010000ae437824 */ /* 0x000fe200078e00ff */
[----:B------:R-:W-:Y:S01]  /*94e0*/  LOP3.LUT R59, R47, 0xffff0000, RZ, 0xc0, !PT ;  /* 0xffff00002f3b7812 */ /* 0x000fe200078ec0ff */
[----:B------:R-:W-:-:S02]  /*94f0*/  IMAD.U32 R65, R63, 0x10000, RZ ;  /* 0x000100003f417824 */ /* 0x000fc400078e00ff */
[----:B------:R-:W-:Y:S01]  /*9500*/  FMUL.FTZ R64, R62, R161 ;  /* 0x000000a13e407220 */ /* 0x000fe20000410000 */
[----:B------:R-:W-:Y:S01]  /*9510*/  FMUL.FTZ R75, R58, R67 ;  /* 0x000000433a4b7220 */ /* 0x000fe20000410000 */
[----:B------:R-:W-:Y:S01]  /*9520*/  LOP3.LUT R48, R48, 0xffff0000, RZ, 0xc0, !PT ;  /* 0xffff000030307812 */ /* 0x000fe200078ec0ff */
[----:B------:R-:W-:Y:S01]  /*9530*/  FMUL.FTZ R62, R62, R159 ;  /* 0x0000009f3e3e7220 */ /* 0x000fe20000410000 */
[----:B------:R-:W-:Y:S01]  /*9540*/  LOP3.LUT R73, R174, 0xffff0000, RZ, 0xc0, !PT ;  /* 0xffff0000ae497812 */ /* 0x000fe200078ec0ff */
[----:B------:R-:W-:Y:S01]  /*9550*/  FMUL.FTZ R58, R58, R65 ;  /* 0x000000413a3a7220 */ /* 0x000fe20000410000 */
[----:B------:R-:W-:Y:S01]  /*9560*/  LOP3.LUT R63, R63, 0xffff0000, RZ, 0xc0, !PT ;  /* 0xffff00003f3f7812 */ /* 0x000fe200078ec0ff */
[----:B------:R-:W-:Y:S01]  /*9570*/  IMAD.U32 R45, R46, 0x10000, RZ ;  /* 0x000100002e2d7824 */ /* 0x000fe200078e00ff */
[----:B------:R-:W-:Y:S01]  /*9580*/  LOP3.LUT R44, R44, 0xffff0000, RZ, 0xc0, !PT ;  /* 0xffff00002c2c7812 */ /* 0x000fe200078ec0ff */
[C---:B------:R-:W-:Y:S01]  /*9590*/  FFMA.FTZ R159, R59.reuse, R159, -R64 ;  /* 0x0000009f3b9f7223 */ /* 0x040fe20000010840 */
[----:B------:R-:W-:Y:S01]  /*95a0*/  LOP3.LUT R47, R46, 0xffff0000, RZ, 0xc0, !PT ;  /* 0xffff00002e2f7812 */ /* 0x000fe200078ec0ff */
[----:B------:R-:W-:Y:S01]  /*95b0*/  FFMA.FTZ R161, R59, R161, R62 ;  /* 0x000000a13ba17223 */ /* 0x000fe2000001003e */
        /* <DEDUP_REMOVED lines=30> */
.L_x_3389:
[----:B------:R-:W-:Y:S05]  /*97a0*/  BSYNC B2 ;  /* 0x0000000000027941 */ /* 0x000fea0003800000 */
.L_x_3388:
[----:B0-----:R0:W-:Y:S04]  /*97b0*/  STG.E.128 desc[UR60][R52.64], R44 ;  /* 0x0000002c34007986 */ /* 0x0011e8000c101d3c */
[----:B--2---:R0:W-:Y:S02]  /*97c0*/  @!P3 STG.E.128 desc[UR60][R54.64], R48 ;  /* 0x000000303600b986 */ /* 0x0041e4000c101d3c */
.L_x_3387:
[----:B------:R-:W-:Y:S05]  /*97d0*/  BSYNC B1 ;  /* 0x0000000000017941 */ /* 0x000fea0003800000 */
.L_x_3386:
[----:B------:R-:W-:-:S13]  /*97e0*/  ISETP.NE.AND P3, PT, R35, RZ, PT ;  /* 0x000000ff2300720c */ /* 0x000fda0003f65270 */
[----:B------:R-:W-:Y:S05]  /*97f0*/  @!P3 BRA `(.L_x_3340) ;  /* 0x0000000800e0b947 */ /* 0x000fea0003800000 */
[----:B0---4-:R-:W2:Y:S01]  /*9800*/  LDL R44, [R1+0x10] ;  /* 0x00001000012c7983 */ /* 0x011ea20000100800 */
[----:B------:R-:W-:Y:S01]  /*9810*/  IADD3 R46, P3, P4, R118, R128, R29 ;  /* 0x00000080762e7210 */ /* 0x000fe20007c7e01d */
[----:B------:R-:W-:Y:S03]  /*9820*/  BSSY B1, `(.L_x_3390) ;  /* 0x0000073000017945 */ /* 0x000fe60003800000 */
[----:B---3--:R-:W-:Y:S02]  /*9830*/  IADD3.X R49, R4, R57, R33, P3, P4 ;  /* 0x0000003904317210 */ /* 0x008fe40001fe8421 */
[----:B------:R-:W-:-:S04]  /*9840*/  LEA R52, P3, R46, R122, 0x1 ;  /* 0x0000007a2e347211 */ /* 0x000fc800078608ff */
[----:B------:R-:W-:Y:S02]  /*9850*/  LEA.HI.X R53, R46, R123, R49, 0x1, P3 ;  /* 0x0000007b2e357211 */ /* 0x000fe400018f0c31 */
        /* <DEDUP_REMOVED lines=8> */
[----:B------:R-:W-:-:S04]  /*98e0*/  LEA.HI R44, R44, R149, RZ, 0x3 ;  /* 0x000000952c2c7211 */ /* 0x000fc800078f18ff */
        /* <DEDUP_REMOVED lines=14> */
[--C-:B------:R-:W-:Y:S01]  /*99d0*/  SHF.R.U64 R64, R68, 0x10, R69.reuse ;  /* 0x0000001044407819 */ /* 0x100fe20000001245 */
[----:B0-----:R-:W-:Y:S01]  /*99e0*/  IMAD.U32 R56, R45, 0x10000, RZ ;  /* 0x000100002d387824 */ /* 0x001fe200078e00ff */
[----:B------:R-:W-:Y:S01]  /*99f0*/  SHF.R.U32.HI R68, RZ, 0x10, R69 ;  /* 0x00000010ff447819 */ /* 0x000fe20000011645 */
[----:B------:R-:W-:Y:S01]  /*9a00*/  IMAD.U32 R63, R51, 0x10000, RZ ;  /* 0x00010000333f7824 */ /* 0x000fe200078e00ff */
[----:B------:R-:W-:Y:S01]  /*9a10*/  PRMT R67, R158, 0x5432, R67 ;  /* 0x000054329e437816 */ /* 0x000fe20000000043 */
[----:B------:R-:W-:Y:S01]  /*9a20*/  IMAD.U32 R59, R48, 0x10000, RZ ;  /* 0x00010000303b7824 */ /* 0x000fe200078e00ff */
[----:B------:R-:W-:Y:S01]  /*9a30*/  SHF.R.U64 R69, R70, 0x10, R71 ;  /* 0x0000001046457819 */ /* 0x000fe20000001247 */
[----:B------:R-:W-:Y:S01]  /*9a40*/  IMAD.U32 R54, R44, 0x10000, RZ ;  /* 0x000100002c367824 */ /* 0x000fe200078e00ff */
[----:B------:R-:W-:-:S02]  /*9a50*/  PRMT R64, R155, 0x5410, R64 ;  /* 0x000054109b407816 */ /* 0x000fc40000000040 */
[----:B------:R-:W-:Y:S02]  /*9a60*/  SHF.R.U32.HI R71, RZ, 0x10, R71 ;  /* 0x00000010ff477819 */ /* 0x000fe40000011647 */
[----:B------:R-:W-:Y:S02]  /*9a70*/  SHF.R.U64 R65, R80, 0x10, R81 ;  /* 0x0000001050417819 */ /* 0x000fe40000001251 */
[----:B------:R-:W-:Y:S01]  /*9a80*/  PRMT R155, R155, 0x5432, R68 ;  /* 0x000054329b9b7816 */ /* 0x000fe20000000044 */
[----:B------:R-:W-:Y:S01]  /*9a90*/  IMAD.U32 R68, R67, 0x10000, RZ ;  /* 0x0001000043447824 */ /* 0x000fe200078e00ff */
[--C-:B------:R-:W-:Y:S02]  /*9aa0*/  SHF.R.U64 R70, R82, 0x10, R83.reuse ;  /* 0x0000001052467819 */ /* 0x100fe40000001253 */
[----:B------:R-:W-:Y:S02]  /*9ab0*/  SHF.R.U32.HI R82, RZ, 0x10, R83 ;  /* 0x00000010ff527819 */ /* 0x000fe40000011653 */
[----:B------:R-:W-:-:S02]  /*9ac0*/  PRMT R66, R154, 0x5410, R69 ;  /* 0x000054109a427816 */ /* 0x000fc40000000045 */
[----:B------:R-:W-:Y:S01]  /*9ad0*/  PRMT R154, R154, 0x5432, R71 ;  /* 0x000054329a9a7816 */ /* 0x000fe20000000047 */
[-C--:B------:R-:W-:Y:S01]  /*9ae0*/  FMUL.FTZ R71, R61, R68.reuse ;  /* 0x000000443d477220 */ /* 0x080fe20000410000 */
[----:B------:R-:W-:Y:S01]  /*9af0*/  PRMT R158, R158, 0x5410, R65 ;  /* 0x000054109e9e7816 */ /* 0x000fe20000000041 */
[----:B------:R-:W-:Y:S01]  /*9b00*/  IMAD.U32 R65, R155, 0x10000, RZ ;  /* 0x000100009b417824 */ /* 0x000fe200078e00ff */
[----:B------:R-:W-:Y:S02]  /*9b10*/  LOP3.LUT R62, R49, 0xffff0000, RZ, 0xc0, !PT ;  /* 0xffff0000313e7812 */ /* 0x000fe400078ec0ff */
[----:B------:R-:W-:Y:S01]  /*9b20*/  PRMT R69, R157, 0x5410, R70 ;  /* 0x000054109d457816 */ /* 0x000fe20000000046 */
[-C--:B------:R-:W-:Y:S01]  /*9b30*/  FMUL.FTZ R73, R61, R65.reuse ;  /* 0x000000413d497220 */ /* 0x080fe20000410000 */
[----:B------:R-:W-:Y:S01]  /*9b40*/  LOP3.LUT R67, R67, 0xffff0000, RZ, 0xc0, !PT ;  /* 0xffff000043437812 */ /* 0x000fe200078ec0ff */
[C---:B------:R-:W-:Y:S01]  /*9b50*/  FFMA.FTZ R71, R56.reuse, R65, -R71 ;  /* 0x0000004138477223 */ /* 0x040fe20000010847 */
[----:B------:R-:W-:Y:S01]  /*9b60*/  PRMT R157, R157, 0x5432, R82 ;  /* 0x000054329d9d7816 */ /* 0x000fe20000000052 */
[----:B------:R-:W-:Y:S01]  /*9b70*/  FFMA.FTZ R73, R56, R68, R73 ;  /* 0x0000004438497223 */ /* 0x000fe20000010049 */
[----:B------:R-:W-:Y:S01]  /*9b80*/  LOP3.LUT R58, R45, 0xffff0000, RZ, 0xc0, !PT ;  /* 0xffff00002d3a7812 */ /* 0x000fe200078ec0ff */
[----:B------:R-:W-:Y:S01]  /*9b90*/  FMUL.FTZ R65, R62, R67 ;  /* 0x000000433e417220 */ /* 0x000fe20000410000 */
[----:B------:R-:W-:Y:S01]  /*9ba0*/  LOP3.LUT R155, R155, 0xffff0000, RZ, 0xc0, !PT ;  /* 0xffff00009b9b7812 */ /* 0x000fe200078ec0ff */
[----:B------:R-:W-:Y:S01]  /*9bb0*/  IMAD.U32 R61, R157, 0x10000, RZ ;  /* 0x000100009d3d7824 */ /* 0x000fe200078e00ff */
[----:B------:R-:W-:Y:S01]  /*9bc0*/  LOP3.LUT R60, R48, 0xffff0000, RZ, 0xc0, !PT ;  /* 0xffff0000303c7812 */ /* 0x000fe200078ec0ff */
[----:B------:R-:W-:Y:S01]  /*9bd0*/  IMAD.U32 R56, R154, 0x10000, RZ ;  /* 0x000100009a387824 */ /* 0x000fe200078e00ff */
[----:B------:R-:W-:Y:S01]  /*9be0*/  LOP3.LUT R51, R51, 0xffff0000, RZ, 0xc0, !PT ;  /* 0xffff000033337812 */ /* 0x000fe200078ec0ff */
[----:B------:R-:W-:Y:S01]  /*9bf0*/  FFMA.FTZ R68, R58, R155, -R65 ;  /* 0x0000009b3a447223 */ /* 0x000fe20000010841 */
[----:B------:R-:W-:-:S02]  /*9c00*/  IMAD.U32 R48, R47, 0x10000, RZ ;  /* 0x000100002f307824 */ /* 0x000fc400078e00ff */
[----:B------:R-:W-:Y:S01]  /*9c10*/  FMUL.FTZ R65, R63, R61 ;  /* 0x0000003d3f417220 */ /* 0x000fe20000410000 */
[----:B------:R-:W-:Y:S01]  /*9c20*/  FMUL.FTZ R75, R62, R155 ;  /* 0x0000009b3e4b7220 */ /* 0x000fe20000410000 */
[----:B------:R-:W-:Y:S01]  /*9c30*/  LOP3.LUT R62, R157, 0xffff0000, RZ, 0xc0, !PT ;  /* 0xffff00009d3e7812 */ /* 0x000fe200078ec0ff */
[-C--:B------:R-:W-:Y:S01]  /*9c40*/  FMUL.FTZ R72, R63, R56.reuse ;  /* 0x000000383f487220 */ /* 0x080fe20000410000 */
[----:B------:R-:W-:Y:S01]  /*9c50*/  LOP3.LUT R154, R154, 0xffff0000, RZ, 0xc0, !PT ;  /* 0xffff00009a9a7812 */ /* 0x000fe200078ec0ff */
[----:B------:R-:W-:Y:S01]  /*9c60*/  FFMA.FTZ R65, R48, R56, -R65 ;  /* 0x0000003830417223 */ /* 0x000fe20000010841 */
[----:B------:R-:W-:Y:S01]  /*9c70*/  IMAD.U32 R56, R158, 0x10000, RZ ;  /* 0x000100009e387824 */ /* 0x000fe200078e00ff */
[----:B------:R-:W-:Y:S01]  /*9c80*/  LOP3.LUT R49, R47, 0xffff0000, RZ, 0xc0, !PT ;  /* 0xffff00002f317812 */ /* 0x000fe200078ec0ff */
[----:B------:R-:W-:Y:S01]  /*9c90*/  FFMA.FTZ R70, R58, R67, R75 ;  /* 0x000000433a467223 */ /* 0x000fe2000001004b */
[----:B------:R-:W-:Y:S01]  /*9ca0*/  FFMA.FTZ R72, R48, R61, R72 ;  /* 0x0000003d30487223 */ /* 0x000fe20000010048 */
[----:B------:R-:W-:Y:S01]  /*9cb0*/  FMUL.FTZ R58, R51, R62 ;  /* 0x0000003e333a7220 */ /* 0x000fe20000410000 */
[----:B------:R-:W-:-:S02]  /*9cc0*/  IMAD.U32 R48, R64, 0x10000, RZ ;  /* 0x0001000040307824 */ /* 0x000fc400078e00ff */
[----:B------:R-:W-:Y:S01]  /*9cd0*/  FMUL.FTZ R74, R51, R154 ;  /* 0x0000009a334a7220 */ /* 0x000fe20000410000 */
[----:B------:R-:W-:Y:S01]  /*9ce0*/  LOP3.LUT R158, R158, 0xffff0000, RZ, 0xc0, !PT ;  /* 0xffff00009e9e7812 */ /* 0x000fe200078ec0ff */
[----:B------:R-:W-:Y:S01]  /*9cf0*/  FMUL.FTZ R51, R59, R56 ;  /* 0x000000383b337220 */ /* 0x000fe20000410000 */
[----:B------:R-:W-:Y:S01]  /*9d00*/  LOP3.LUT R64, R64, 0xffff0000, RZ, 0xc0, !PT ;  /* 0xffff000040407812 */ /* 0x000fe200078ec0ff */
[C---:B------:R-:W-:Y:S01]  /*9d10*/  FFMA.FTZ R154, R49.reuse, R154, -R58 ;  /* 0x0000009a319a7223 */ /* 0x040fe2000001083a */
[----:B------:R-:W-:Y:S01]  /*9d20*/  FFMA.FTZ R63, R49, R62, R74 ;  /* 0x0000003e313f7223 */ /* 0x000fe2000001004a */
[----:B------:R-:W-:Y:S01]  /*9d30*/  LOP3.LUT R45, R44, 0xffff0000, RZ, 0xc0, !PT ;  /* 0xffff00002c2d7812 */ /* 0x000fe200078ec0ff */
[----:B------:R-:W-:Y:S01]  /*9d40*/  FMUL.FTZ R62, R60, R158 ;  /* 0x0000009e3c3e7220 */ /* 0x000fe20000410000 */
[-C--:B------:R-:W-:Y:S01]  /*9d50*/  FFMA.FTZ R58, R54, R48.reuse, -R51 ;  /* 0x00000030363a7223 */ /* 0x080fe20000010833 */
[----:B------:R-:W-:Y:S02]  /*9d60*/  IMAD.U32 R47, R50, 0x10000, RZ ;  /* 0x00010000322f7824 */ /* 0x000fe400078e00ff */
[----:B------:R-:W-:Y:S01]  /*9d70*/  FMUL.FTZ R59, R59, R48 ;  /* 0x000000303b3b7220 */ /* 0x000fe20000410000 */
[----:B------:R-:W-:Y:S01]  /*9d80*/  FMUL.FTZ R60, R60, R64 ;  /* 0x000000403c3c7220 */ /* 0x000fe20000410000 */
[C---:B------:R-:W-:Y:S01]  /*9d90*/  IMAD.U32 R51, R69.reuse, 0x10000, RZ ;  /* 0x0001000045337824 */ /* 0x040fe200078e00ff */
[----:B------:R-:W-:Y:S01]  /*9da0*/  LOP3.LUT R50, R50, 0xffff0000, RZ, 0xc0, !PT ;  /* 0xffff000032327812 */ /* 0x000fe200078ec0ff */
[----:B------:R-:W-:Y:S01]  /*9db0*/  IMAD.U32 R48, R66, 0x10000, RZ ;  /* 0x0001000042307824 */ /* 0x000fe200078e00ff */
[----:B------:R-:W-:Y:S01]  /*9dc0*/  LOP3.LUT R69, R69, 0xffff0000, RZ, 0xc0, !PT ;  /* 0xffff000045457812 */ /* 0x000fe200078ec0ff */
[----:B------:R-:W-:Y:S01]  /*9dd0*/  IMAD.U32 R44, R46, 0x10000, RZ ;  /* 0x000100002e2c7824 */ /* 0x000fe200078e00ff */
[----:B------:R-:W-:Y:S01]  /*9de0*/  LOP3.LUT R49, R66, 0xffff0000, RZ, 0xc0, !PT ;  /* 0xffff000042317812 */ /* 0x000fe200078ec0ff */
[----:B------:R-:W-:Y:S01]  /*9df0*/  FFMA.FTZ R59, R54, R56, R59 ;  /* 0x00000038363b7223 */ /* 0x000fe2000001003b */
        /* <DEDUP_REMOVED lines=18> */
[----:B------:R-:W-:Y:S02]  /*9f20*/  F2FP.BF16.F32.PACK_AB R51, R63, R72 ;  /* 0x000000483f33723e */ /* 0x000fe400000010ff */
[----:B------:R-:W-:-:S02]  /*9f30*/  F2FP.BF16.F32.PACK_AB R48, R60, R59 ;  /* 0x0000003b3c30723e */ /* 0x000fc400000010ff */
[----:B------:R-:W-:-:S07]  /*9f40*/  F2FP.BF16.F32.PACK_AB R50, R69, R54 ;  /* 0x000000364532723e */ /* 0x000fce00000010ff */
.L_x_3391:
[----:B------:R-:W-:Y:S05]  /*9f50*/  BSYNC B1 ;  /* 0x0000000000017941 */ /* 0x000fea0003800000 */
.L_x_3390:
[----:B0-----:R0:W-:Y:S01]  /*9f60*/  STG.E.128 desc[UR60][R52.64], R44 ;  /* 0x0000002c34007986 */ /* 0x0011e2000c101d3c */
[----:B------:R-:W-:-:S13]  /*9f70*/  ISETP.GE.AND P3, PT, R55, R146, PT ;  /* 0x000000923700720c */ /* 0x000fda0003f66270 */
[----:B------:R-:W-:Y:S05]  /*9f80*/  @P3 BRA `(.L_x_3340) ;  /* 0x0000000000fc3947 */ /* 0x000fea0003800000 */
[--C-:B0-----:R-:W-:Y:S02]  /*9f90*/  SHF.R.S32.HI R44, RZ, 0x1f, R55.reuse ;  /* 0x0000001fff2c7819 */ /* 0x101fe40000011437 */
[----:B------:R-:W-:-:S04]  /*9fa0*/  IADD3 R55, P3, P4, R118, R128, R55 ;  /* 0x0000008076377210 */ /* 0x000fc80007c7e037 */
[----:B------:R-:W-:Y:S02]  /*9fb0*/  IADD3.X R44, R4, R57, R44, P3, P4 ;  /* 0x00000039042c7210 */ /* 0x000fe40001fe842c */
[----:B------:R-:W-:-:S04]  /*9fc0*/  LEA R122, P3, R55, R122, 0x1 ;  /* 0x0000007a377a7211 */ /* 0x000fc800078608ff */
[----:B------:R-:W-:-:S05]  /*9fd0*/  LEA.HI.X R123, R55, R123, R44, 0x1, P3 ;  /* 0x0000007b377b7211 */ /* 0x000fca00018f0c2c */
[----:B--2---:R0:W-:Y:S01]  /*9fe0*/  STG.E.128 desc[UR60][R122.64], R48 ;  /* 0x000000307a007986 */ /* 0x0041e2000c101d3c */
[----:B------:R-:W-:Y:S05]  /*9ff0*/  BRA `(.L_x_3340) ;  /* 0x0000000000e07947 */ /* 0x000fea0003800000 */
.L_x_3307:
[----:B------:R-:W2:Y:S02]  /*a000*/  LDL R44, [R1+0x1c] ;  /* 0x00001c00012c7983 */ /* 0x000ea40000100800 */
[----:B--2---:R-:W-:-:S13]  /*a010*/  R2UR UR4, R44 ;  /* 0x000000002c0472ca */ /* 0x004fda00000e0000 */
[----:B------:R-:W-:-:S06]  /*a020*/  UISETP.NE.AND UP0, UPT, UR4, 0x3, UPT ;  /* 0x000000030400788c */ /* 0x000fcc000bf05270 */
[----:B------:R-:W-:-:S13]  /*a030*/  PLOP3.LUT P2, PT, PT, PT, UP0, 0x80, 0x0 ;  /* 0x000000000000781c */ /* 0x000fda0003f4f008 */
[----:B------:R-:W-:Y:S05]  /*a040*/  @!P2 BRA `(.L_x_3392) ;  /* 0x000000000004a947 */ /* 0x000fea0003800000 */
[----:B------:R-:W-:Y:S01]  /*a050*/  BPT.TRAP 0x1 ;  /* 0x000000040000795c */ /* 0x000fe20000300000 */
.L_x_3392:
[----:B------:R-:W-:Y:S01]  /*a060*/  IMAD R43, R19, 0x8, R18 ;  /* 0x00000008132b7824 */ /* 0x000fe200078e0212 */
[----:B------:R-:W-:Y:S01]  /*a070*/  SHF.L.U32 R100, R207, 0x1f, RZ ;  /* 0x0000001fcf647819 */ /* 0x000fe200000006ff */
[----:B------:R-:W-:Y:S01]  /*a080*/  IMAD R42, R24, -0x70, R2 ;  /* 0xffffff90182a7824 */ /* 0x000fe200078e0202 */
[----:B------:R-:W-:Y:S02]  /*a090*/  BSSY B1, `(.L_x_3393) ;  /* 0x0000004000017945 */ /* 0x000fe40003800000 */
[----:B------:R-:W1:Y:S02]  /*a0a0*/  SYNCS.PHASECHK.TRANS64.TRYWAIT P3, [R43+URZ+0x36890], R100 ;  /* 0x036890642b0075a7 */ /* 0x000e64000806017f */
[----:B------:R-:W-:Y:S01]  /*a0b0*/  VIMNMX R42, R42, 0x70, PT ;  /* 0x000000702a2a7848 */ /* 0x000fe20003fe0100 */
[----:B-1----:R-:W-:Y:S06]  /*a0c0*/  @!P3 BRA `(.L_x_3394) ;  /* 0x000001a0005cb947 */ /* 0x002fec0003800000 */
.L_x_3617:
[----:B------:R-:W-:Y:S05]  /*a0d0*/  BSYNC B1 ;  /* 0x0000000000017941 */ /* 0x000fea0003800000 */
.L_x_3393:
[----:B------:R-:W-:Y:S01]  /*a0e0*/  ISETP.GE.AND P3, PT, R204, R42, PT ;  /* 0x0000002acc00720c */ /* 0x000fe20003f66270 */
[----:B------:R-:W-:-:S12]  /*a0f0*/  BSSY B1, `(.L_x_3395) ;  /* 0x0000014000017945 */ /* 0x000fd80003800000 */
[----:B------:R-:W-:Y:S05]  /*a100*/  @P3 BRA `(.L_x_3396) ;  /* 0x0000000000483947 */ /* 0x000fea0003800000 */
[----:B------:R-:W-:-:S13]  /*a110*/  ISETP.NE.AND P3, PT, R30, RZ, PT ;  /* 0x000000ff1e00720c */ /* 0x000fda0003f65270 */
[----:B0-----:R-:W0:Y:S04]  /*a120*/  @P3 LDS.128 R44, [R40+0x21000] ;  /* 0x02100000282c3984 */ /* 0x001e280000000c00 */
[----:B0-----:R-:W-:Y:S01]  /*a130*/  @P3 STG.E.128 desc[UR60][R50.64], R44 ;  /* 0x0000002c32003986 */ /* 0x001fe2000c101d3c */
[----:B------:R-:W-:-:S13]  /*a140*/  ISETP.NE.AND P3, PT, R34, RZ, PT ;  /* 0x000000ff2200720c */ /* 0x000fda0003f65270 */
[----:B------:R-:W0:Y:S04]  /*a150*/  @P3 LDS.128 R44, [R41+0x21000] ;  /* 0x02100000292c3984 */ /* 0x000e280000000c00 */
        /* <DEDUP_REMOVED lines=12> */
[----:B0-----:R2:W-:Y:S02]  /*a220*/  @P3 STG.E.128 desc[UR60][R50.64+0x140], R44 ;  /* 0x0001402c32003986 */ /* 0x0015e4000c101d3c */
.L_x_3396:
[----:B------:R-:W-:Y:S05]  /*a230*/  BSYNC B1 ;  /* 0x0000000000017941 */ /* 0x000fea0003800000 */
.L_x_3395:
[----:B------:R-:W-:-:S13]  /*a240*/  ISETP.GE.AND P3, PT, R224, R42, PT ;  /* 0x0000002ae000720c */ /* 0x000fda0003f66270 */
[----:B------:R-:W-:Y:S05]  /*a250*/  @P3 BRA `(.L_x_3340) ;  /* 0x0000000000483947 */ /* 0x000fea0003800000 */
[----:B------:R-:W-:-:S13]  /*a260*/  ISETP.NE.AND P3, PT, R30, RZ, PT ;  /* 0x000000ff1e00720c */ /* 0x000fda0003f65270 */
[----:B0-2---:R-:W0:Y:S04]  /*a270*/  @P3 LDS.128 R44, [R40+0x23000] ;  /* 0x02300000282c3984 */ /* 0x005e280000000c00 */
        /* <DEDUP_REMOVED lines=16> */
.L_x_3340:
[----:B------:R-:W-:Y:S05]  /*a380*/  BSYNC B0 ;  /* 0x0000000000007941 */ /* 0x000fea0003800000 */
.L_x_3306:
        /* <DEDUP_REMOVED lines=17> */
.L_x_3398:
[----:B------:R-:W-:Y:S05]  /*a4a0*/  BSYNC B0 ;  /* 0x0000000000007941 */ /* 0x000fea0003800000 */
.L_x_3397:
[----:B------:R-:W1:Y:S01]  /*a4b0*/  SYNCS.PHASECHK.TRANS64.TRYWAIT P2, [R43+URZ+0x368b0], R100 ;  /* 0x0368b0642b0075a7 */ /* 0x000e62000804017f */
[----:B------:R-:W-:Y:S01]  /*a4c0*/  ULDC.64 UR4, c[0x0][0x308] ;  /* 0x0000c20000047ab9 */ /* 0x000fe20000000a00 */
[----:B------:R-:W-:Y:S01]  /*a4d0*/  ULDC.64 UR6, c[0x0][0x318] ;  /* 0x0000c60000067ab9 */ /* 0x000fe20000000a00 */
[----:B0-----:R-:W-:Y:S01]  /*a4e0*/  IMAD.U32 R44, RZ, RZ, UR4 ;  /* 0x00000004ff2c7e24 */ /* 0x001fe2000f8e00ff */
[----:B------:R-:W-:Y:S01]  /*a4f0*/  BSSY B0, `(.L_x_3399) ;  /* 0x0000009000007945 */ /* 0x000fe20003800000 */
[----:B------:R-:W-:Y:S02]  /*a500*/  IMAD.U32 R46, RZ, RZ, UR6 ;  /* 0x00000006ff2e7e24 */ /* 0x000fe4000f8e00ff */
[----:B------:R-:W-:Y:S01]  /*a510*/  IMAD.U32 R45, RZ, RZ, UR7 ;  /* 0x00000007ff2d7e24 */ /* 0x000fe2000f8e00ff */
[----:B------:R0:W-:Y:S04]  /*a520*/  STL [R1+0xc], R44 ;  /* 0x00000c2c01007387 */ /* 0x0001e80000100800 */
[----:B------:R2:W-:Y:S01]  /*a530*/  STL [R1+0x18], R46 ;  /* 0x0000182e01007387 */ /* 0x0005e20000100800 */
[----:B0-----:R-:W-:-:S05]  /*a540*/  IMAD.U32 R44, RZ, RZ, UR5 ;  /* 0x00000005ff2c7e24 */ /* 0x001fca000f8e00ff */
[----:B------:R2:W-:Y:S04]  /*a550*/  STL [R1+0x8], R44 ;  /* 0x0000082c01007387 */ /* 0x0005e80000100800 */
[----:B------:R2:W-:Y:S02]  /*a560*/  STL [R1+0x14], R45 ;  /* 0x0000142d01007387 */ /* 0x0005e40000100800 */
[----:B-12---:R-:W-:Y:S05]  /*a570*/  @!P2 BRA `(.L_x_3400) ;  /* 0x0000019c0044a947 */ /* 0x006fea0003800000 */
.L_x_3618:
[----:B------:R-:W-:Y:S05]  /*a580*/  BSYNC B0 ;  /* 0x0000000000007941 */ /* 0x000fea0003800000 */
.L_x_3399:
[----:B------:R1:W5:Y:S04]  /*a590*/  LDL R55, [R1+0x18] ;  /* 0x0000180001377983 */ /* 0x0003680000100800 */
[----:B------:R1:W5:Y:S04]  /*a5a0*/  LDL R54, [R1+0x14] ;  /* 0x0000140001367983 */ /* 0x0003680000100800 */
[----:B------:R1:W5:Y:S04]  /*a5b0*/  LDL R53, [R1+0xc] ;  /* 0x00000c0001357983 */ /* 0x0003680000100800 */
[----:B------:R1:W5:Y:S01]  /*a5c0*/  LDL R52, [R1+0x8] ;  /* 0x0000080001347983 */ /* 0x0003620000100800 */
[----:B------:R-:W-:Y:S01]  /*a5d0*/  ISETP.GE.AND P2, PT, R204, R42, PT ;  /* 0x0000002acc00720c */ /* 0x000fe20003f46270 */
[----:B------:R-:W-:Y:S01]  /*a5e0*/  BSSY B0, `(.L_x_3401) ;  /* 0x0000022000007945 */ /* 0x000fe20003800000 */
[----:B------:R-:W-:-:S11]  /*a5f0*/  IMAD.WIDE R48, R24, 0x70, R120 ;  /* 0x0000007018307825 */ /* 0x000fd600078e0278 */
[----:B-1----:R-:W-:Y:S05]  /*a600*/  @P2 BRA `(.L_x_3402) ;  /* 0x00000000007c2947 */ /* 0x002fea0003800000 */
[----:B-----5:R-:W-:Y:S01]  /*a610*/  R2UR UR7, R55 ;  /* 0x00000000370772ca */ /* 0x020fe200000e0000 */
[----:B------:R-:W-:Y:S01]  /*a620*/  IMAD.MOV.U32 R44, RZ, RZ, R116 ;  /* 0x000000ffff2c7224 */ /* 0x000fe200078e0074 */
[----:B------:R-:W-:Y:S01]  /*a630*/  R2UR UR4, R54 ;  /* 0x00000000360472ca */ /* 0x000fe200000e0000 */
[----:B------:R-:W-:Y:S01]  /*a640*/  IMAD.MOV.U32 R45, RZ, RZ, R39 ;  /* 0x000000ffff2d7224 */ /* 0x000fe200078e0027 */
[----:B------:R-:W-:Y:S02]  /*a650*/  R2UR UR6, R53 ;  /* 0x00000000350672ca */ /* 0x000fe400000e0000 */
[----:B------:R-:W-:-:S07]  /*a660*/  R2UR UR5, R52 ;  /* 0x00000000340572ca */ /* 0x000fce00000e0000 */
[----:B------:R-:W-:Y:S02]  /*a670*/  IMAD R47, R49, UR7, RZ ;  /* 0x00000007312f7c24 */ /* 0x000fe4000f8e02ff */
[----:B------:R-:W-:-:S04]  /*a680*/  IMAD.WIDE.U32 R44, R48, UR7, R44 ;  /* 0x00000007302c7c25 */ /* 0x000fc8000f8e002c */
[----:B------:R-:W-:Y:S01]  /*a690*/  IMAD R47, R48, UR4, R47 ;  /* 0x00000004302f7c24 */ /* 0x000fe2000f8e022f */
[----:B------:R-:W-:Y:S01]  /*a6a0*/  LEA R50, P2, R44, UR6, 0x1 ;  /* 0x000000062c327c11 */ /* 0x000fe2000f8408ff */
[----:B------:R-:W-:Y:S02]  /*a6b0*/  ULDC UR4, c[0x0][0x2e4] ;  /* 0x0000b90000047ab9 */ /* 0x000fe40000000800 */
[----:B------:R-:W-:-:S05]  /*a6c0*/  IMAD.IADD R45, R45, 0x1, R47 ;  /* 0x000000012d2d7824 */ /* 0x000fca00078e022f */
[----:B------:R-:W-:Y:S02]  /*a6d0*/  LEA.HI.X R51, R44, UR5, R45, 0x1, P2 ;  /* 0x000000052c337c11 */ /* 0x000fe400090f0c2d */
[----:B------:R-:W-:-:S13]  /*a6e0*/  ISETP.GE.AND P2, PT, R22, UR4, PT ;  /* 0x0000000416007c0c */ /* 0x000fda000bf46270 */
[----:B------:R-:W1:Y:S04]  /*a6f0*/  @!P2 LDS.128 R44, [R40] ;  /* 0x00000000282ca984 */ /* 0x000e680000000c00 */
[----:B-1----:R-:W-:Y:S01]  /*a700*/  @!P2 STG.E.128 desc[UR60][R50.64], R44 ;  /* 0x0000002c3200a986 */ /* 0x002fe2000c101d3c */
[----:B------:R-:W-:-:S13]  /*a710*/  ISETP.GE.AND P2, PT, R205, UR4, PT ;  /* 0x00000004cd007c0c */ /* 0x000fda000bf46270 */
[----:B------:R-:W1:Y:S04]  /*a720*/  @!P2 LDS.128 R44, [R41] ;  /* 0x00000000292ca984 */ /* 0x000e680000000c00 */
[----:B-1----:R-:W-:Y:S01]  /*a730*/  @!P2 STG.E.128 desc[UR60][R50.64+0x40], R44 ;  /* 0x0000402c3200a986 */ /* 0x002fe2000c101d3c */
[----:B------:R-:W-:-:S13]  /*a740*/  ISETP.GE.AND P2, PT, R206, UR4, PT ;  /* 0x00000004ce007c0c */ /* 0x000fda000bf46270 */
[----:B------:R-:W1:Y:S04]  /*a750*/  @!P2 LDS.128 R44, [R40+0x3800] ;  /* 0x00380000282ca984 */ /* 0x000e680000000c00 */
        /* <DEDUP_REMOVED lines=9> */
[----:B-1----:R1:W-:Y:S02]  /*a7f0*/  @!P2 STG.E.128 desc[UR60][R50.64+0x140], R44 ;  /* 0x0001402c3200a986 */ /* 0x0023e4000c101d3c */
.L_x_3402:
[----:B------:R-:W-:Y:S05]  /*a800*/  BSYNC B0 ;  /* 0x0000000000007941 */ /* 0x000fea0003800000 */
.L_x_3401:
[----:B------:R-:W-:Y:S01]  /*a810*/  ISETP.GE.AND P2, PT, R224, R42, PT ;  /* 0x0000002ae000720c */ /* 0x000fe20003f46270 */
[----:B------:R-:W-:-:S12]  /*a820*/  BSSY B0, `(.L_x_3403) ;  /* 0x0000023000007945 */ /* 0x000fd80003800000 */
[----:B------:R-:W-:Y:S05]  /*a830*/  @P2 BRA `(.L_x_3404) ;  /* 0x0000000000842947 */ /* 0x000fea0003800000 */
[----:B-----5:R-:W-:Y:S01]  /*a840*/  R2UR UR7, R55 ;  /* 0x00000000370772ca */ /* 0x020fe200000e0000 */
[----:B-1----:R-:W-:Y:S01]  /*a850*/  IMAD.MOV.U32 R44, RZ, RZ, R116 ;  /* 0x000000ffff2c7224 */ /* 0x002fe200078e0074 */
[----:B------:R-:W-:Y:S01]  /*a860*/  R2UR UR4, R54 ;  /* 0x00000000360472ca */ /* 0x000fe200000e0000 */
[----:B------:R-:W-:Y:S01]  /*a870*/  IMAD.MOV.U32 R45, RZ, RZ, R39 ;  /* 0x000000ffff2d7224 */ /* 0x000fe200078e0027 */
[----:B------:R-:W-:Y:S02]  /*a880*/  IADD3 R47, P2, R48, 0x40, RZ ;  /* 0x00000040302f7810 */ /* 0x000fe40007f5e0ff */
[----:B------:R-:W-:Y:S02]  /*a890*/  R2UR UR6, R53 ;  /* 0x00000000350672ca */ /* 0x000fe400000e0000 */
[----:B------:R-:W-:Y:S01]  /*a8a0*/  R2UR UR5, R52 ;  /* 0x00000000340572ca */ /* 0x000fe200000e0000 */
[----:B------:R-:W-:-:S04]  /*a8b0*/  IMAD.X R48, RZ, RZ, R49, P2 ;  /* 0x000000ffff307224 */ /* 0x000fc800010e0631 */
        /* <DEDUP_REMOVED lines=25> */
.L_x_3404:
[----:B------:R-:W-:Y:S05]  /*aa50*/  BSYNC B0 ;  /* 0x0000000000007941 */ /* 0x000fea0003800000 */
.L_x_3403:
[----:B------:R-:W3:Y:S01]  /*aa60*/  LDL R40, [R1+0x10] ;  /* 0x0000100001287983 */ /* 0x000ee20000100800 */
[----:B0-----:R-:W-:Y:S01]  /*aa70*/  @!P3 VIADD R43, R43, 0x368c0 ;  /* 0x000368c02b2bb836 */ /* 0x001fe20000000000 */
[----:B------:R-:W-:Y:S01]  /*aa80*/  PLOP3.LUT P2, PT, PT, PT, PT, 0x8, 0x0 ;  /* 0x000000000000781c */ /* 0x000fe20003f4e170 */
[----:B------:R-:W-:Y:S01]  /*aa90*/  VIADD R19, R19, 0x1 ;  /* 0x0000000113137836 */ /* 0x000fe20000000000 */
[----:B------:R-:W-:Y:S01]  /*aaa0*/  @!PT LDS RZ, [RZ] ;  /* 0x00000000fffff984 */ /* 0x000fe20000000800 */
[----:B------:R-:W-:Y:S01]  /*aab0*/  @!PT LDS RZ, [RZ] ;  /* 0x00000000fffff984 */ /* 0x000fe20000000800 */
[----:B------:R-:W-:Y:S01]  /*aac0*/  @!PT LDS RZ, [RZ] ;  /* 0x00000000fffff984 */ /* 0x000fe20000000800 */
[----:B------:R-:W-:Y:S01]  /*aad0*/  @!PT LDS RZ, [RZ] ;  /* 0x00000000fffff984 */ /* 0x000fe20000000800 */
[----:B------:R0:W-:Y:S06]  /*aae0*/  MEMBAR.ALL.CTA ;  /* 0x0000000000007992 */ /* 0x0001ec0000008000 */
[----:B0-----:R-:W0:Y:S01]  /*aaf0*/  FENCE.VIEW.ASYNC.S ;  /* 0x00000000000073c6 */ /* 0x001e220000000000 */
[----:B------:R-:W-:Y:S01]  /*ab00*/  @!P3 PRMT R43, RZ, 0x654, R43 ;  /* 0x00000654ff2bb816 */ /* 0x000fe2000000002b */
[----:B0-----:R0:W-:Y:S06]  /*ab10*/  BAR.SYNC.DEFER_BLOCKING R153, 0x80 ;  /* 0x000200990000751d */ /* 0x0011ec0000010000 */
[----:B------:R0:W-:Y:S01]  /*ab20*/  @!P3 SYNCS.ARRIVE.TRANS64.RED.A1T0 RZ, [R43+URZ], RZ ;  /* 0x000000ff2bffb9a7 */ /* 0x0001e2000810043f */
[----:B------:R-:W-:-:S04]  /*ab30*/  ISETP.NE.AND P3, PT, R19, 0x2, PT ;  /* 0x000000021300780c */ /* 0x000fc80003f65270 */
[----:B------:R-:W-:Y:S02]  /*ab40*/  SEL R19, R19, RZ, P3 ;  /* 0x000000ff13137207 */ /* 0x000fe40001800000 */
[----:B---3--:R-:W-:Y:S02]  /*ab50*/  LOP3.LUT P4, RZ, R40, 0x2, RZ, 0xc0, !PT ;  /* 0x0000000228ff7812 */ /* 0x008fe4000788c0ff */
[----:B------:R-:W-:-:S04]  /*ab60*/  SEL R40, RZ, 0x1, P3 ;  /* 0x00000001ff287807 */ /* 0x000fc80001800000 */
[----:B------:R-:W-:-:S07]  /*ab70*/  LOP3.LUT R207, R207, R40, RZ, 0x3c, !PT ;  /* 0x00000028cfcf7212 */ /* 0x000fce00078e3cff */
[----:B0-----:R-:W-:Y:S05]  /*ab80*/  @P4 BRA `(.L_x_3405) ;  /* 0xffffff7800f04947 */ /* 0x001fea000383ffff */
.L_x_3301:
[----:B------:R-:W-:Y:S01]  /*ab90*/  BSSY B0, `(.L_x_3406) ;  /* 0x0000039000007945 */ /* 0x000fe20003800000 */
[----:B------:R-:W-:Y:S02]  /*aba0*/  ISETP.GE.AND P1, PT, R150, 0x1, PT ;  /* 0x000000019600780c */ /* 0x000fe40003f26270 */
[----:B------:R-:W-:Y:S02]  /*abb0*/  CS2R R2, SRZ ;  /* 0x0000000000027805 */ /* 0x000fe4000001ff00 */
[----:B------:R-:W-:Y:S02]  /*abc0*/  PLOP3.LUT P0, PT, PT, PT, PT, 0x80, 0x0 ;  /* 0x000000000000781c */ /* 0x000fe40003f0f070 */
[----:B------:R-:W-:Y:S02]  /*abd0*/  CS2R R118, SRZ ;  /* 0x0000000000767805 */ /* 0x000fe4000001ff00 */
[----:B------:R-:W-:Y:S02]  /*abe0*/  CS2R R116, SRZ ;  /* 0x0000000000747805 */ /* 0x000fe4000001ff00 */
[----:B------:R-:W-:-:S02]  /*abf0*/  CS2R R114, SRZ ;  /* 0x0000000000727805 */ /* 0x000fc4000001ff00 */
[----:B------:R-:W-:Y:S02]  /*ac00*/  CS2R R112, SRZ ;  /* 0x0000000000707805 */ /* 0x000fe4000001ff00 */
[----:B------:R-:W-:Y:S01]  /*ac10*/  CS2R R106, SRZ ;  /* 0x00000000006a7805 */ /* 0x000fe2000001ff00 */
[----:B------:R-:W-:Y:S01]  /*ac20*/  IMAD.MOV.U32 R110, RZ, RZ, RZ ;  /* 0x000000ffff6e7224 */ /* 0x000fe200078e00ff */
[----:B------:R-:W-:Y:S02]  /*ac30*/  CS2R R108, SRZ ;  /* 0x00000000006c7805 */ /* 0x000fe4000001ff00 */
[----:B-----5:R-:W-:Y:S02]  /*ac40*/  CS2R R54, SRZ ;  /* 0x0000000000367805 */ /* 0x020fe4000001ff00 */
[----:B------:R-:W-:Y:S01]  /*ac50*/  CS2R R104, SRZ ;  /* 0x0000000000687805 */ /* 0x000fe2000001ff00 */
[----:B------:R-:W-:Y:S01]  /*ac60*/  IMAD.MOV.U32 R103, RZ, RZ, RZ ;  /* 0x000000ffff677224 */ /* 0x000fe200078e00ff */
[----:B------:R-:W-:-:S02]  /*ac70*/  CS2R R98, SRZ ;  /* 0x0000000000627805 */ /* 0x000fc4000001ff00 */
[----:B------:R-:W-:Y:S02]  /*ac80*/  CS2R R100, SRZ ;  /* 0x0000000000647805 */ /* 0x000fe4000001ff00 */
[----:B------:R-:W-:Y:S01]  /*ac90*/  CS2R R96, SRZ ;  /* 0x0000000000607805 */ /* 0x000fe2000001ff00 */
[----:B------:R-:W-:Y:S01]  /*aca0*/  IMAD.MOV.U32 R95, RZ, RZ, RZ ;  /* 0x000000ffff5f7224 */ /* 0x000fe200078e00ff */
[----:B------:R-:W-:Y:S02]  /*acb0*/  CS2R R90, SRZ ;  /* 0x00000000005a7805 */ /* 0x000fe4000001ff00 */
[----:B------:R-:W-:Y:S02]  /*acc0*/  CS2R R92, SRZ ;  /* 0x00000000005c7805 */ /* 0x000fe4000001ff00 */
[----:B------:R-:W-:Y:S02]  /*acd0*/  CS2R R62, SRZ ;  /* 0x00000000003e7805 */ /* 0x000fe4000001ff00 */
        /* <DEDUP_REMOVED lines=19> */
[----:B-1----:R-:W-:Y:S02]  /*ae10*/  CS2R R50, SRZ ;  /* 0x0000000000327805 */ /* 0x002fe4000001ff00 */
[----:B------:R-:W-:Y:S02]  /*ae20*/  CS2R R52, SRZ ;  /* 0x0000000000347805 */ /* 0x000fe4000001ff00 */
[----:B--2---:R-:W-:-:S02]  /*ae30*/  CS2R R48, SRZ ;  /* 0x0000000000307805 */ /* 0x004fc4000001ff00 */
        /* <DEDUP_REMOVED lines=12> */
[----:B------:R-:W0:Y:S02]  /*af00*/  FENCE.VIEW.ASYNC.G ;  /* 0x00000000000073c6 */ /* 0x000e240000000100 */
[----:B0-----:R-:W-:Y:S06]  /*af10*/  BAR.ARV 0xc, 0x120 ;  /* 0x0304800000007b1d */ /* 0x001fec0000002000 */
.L_x_3407:
[----:B------:R-:W-:Y:S05]  /*af20*/  BSYNC B0 ;  /* 0x0000000000007941 */ /* 0x000fea0003800000 */
.L_x_3406:
[----:B------:R-:W-:Y:S01]  /*af30*/  CS2R R24, SRZ ;  /* 0x0000000000187805 */ /* 0x000fe2000001ff00 */
[----:B------:R-:W-:Y:S06]  /*af40*/  @!P1 BRA `(.L_x_3408) ;  /* 0x0000010c00b49947 */ /* 0x000fec0003800000 */
[----:B------:R-:W2:Y:S01]  /*af50*/  LDL R5, [R1+0x50] ;  /* 0x0000500001057983 */ /* 0x000ea20000100800 */
[----:B------:R-:W0:Y:S02]  /*af60*/  S2R R6, SR_TID.X ;  /* 0x0000000000067919 */ /* 0x000e240000002100 */
[----:B0-----:R-:W-:-:S05]  /*af70*/  VIADD R6, R6, 0xffffff80 ;  /* 0xffffff8006067836 */ /* 0x001fca0000000000 */
[----:B------:R-:W-:-:S04]  /*af80*/  SHF.R.S32.HI R4, RZ, 0x1f, R6 ;  /* 0x0000001fff047819 */ /* 0x000fc80000011406 */
[----:B------:R-:W-:-:S04]  /*af90*/  LEA.HI R4, R4, R6, RZ, 0x7 ;  /* 0x0000000604047211 */ /* 0x000fc800078f38ff */
[----:B------:R-:W-:-:S05]  /*afa0*/  SHF.R.S32.HI R4, RZ, 0x7, R4 ;  /* 0x00000007ff047819 */ /* 0x000fca0000011404 */
[----:B------:R-:W0:Y:S02]  /*afb0*/  SHFL.IDX PT, R0, R4, RZ, 0x1f ;  /* 0x00001fff04007589 */ /* 0x000e2400000e0000 */
[----:B0-----:R-:W-:-:S04]  /*afc0*/  LEA.HI R2, R0, R0, RZ, 0x1 ;  /* 0x0000000000027211 */ /* 0x001fc800078f08ff */
[----:B------:R-:W-:-:S05]  /*afd0*/  LOP3.LUT R3, R2, 0x1e, RZ, 0xc0, !PT ;  /* 0x0000001e02037812 */ /* 0x000fca00078ec0ff */
[----:B------:R-:W-:Y:S01]  /*afe0*/  IMAD.IADD R3, R0, 0x1, -R3 ;  /* 0x0000000100037824 */ /* 0x000fe200078e0a03 */
[----:B--2---:R-:W-:-:S13]  /*aff0*/  R2UR UR4, R5 ;  /* 0x00000000050472ca */ /* 0x004fda00000e0000 */
[----:B------:R-:W-:-:S06]  /*b000*/  ULOP3.LUT UP0, URZ, UR4, 0x9f, URZ, 0xc0, !UPT ;  /* 0x0000009f043f7892 */ /* 0x000fcc000f80c03f */
[----:B------:R-:W-:Y:S02]  /*b010*/  PLOP3.LUT P0, PT, PT, PT, UP0, 0x80, 0x0 ;  /* 0x000000000000781c */ /* 0x000fe40003f0f008 */
[----:B------:R-:W-:-:S04]  /*b020*/  LEA R3, R3, UR4, 0xd ;  /* 0x0000000403037c11 */ /* 0x000fc8000f8e68ff */
[----:B------:R-:W-:-:S04]  /*b030*/  SHF.R.U32.HI R2, RZ, 0x4, R3 ;  /* 0x00000004ff027819 */ /* 0x000fc80000011603 */
[----:B------:R-:W-:-:S03]  /*b040*/  LOP3.LUT R2, R2, 0x3fff, RZ, 0xc0, !PT ;  /* 0x00003fff02027812 */ /* 0x000fc600078ec0ff */
        /* <DEDUP_REMOVED lines=17> */
.L_x_3409:
[----:B------:R-:W-:Y:S02]  /*b160*/  ULDC UR4, c[0x0][0x3d4] ;  /* 0x0000f50000047ab9 */ /* 0x000fe40000000800 */
[----:B------:R-:W-:-:S13]  /*b170*/  ISETP.LT.AND P0, PT, RZ, UR4, PT ;  /* 0x00000004ff007c0c */ /* 0x000fda000bf01270 */
[----:B------:R-:W-:Y:S05]  /*b180*/  @P0 BRA `(.L_x_3410) ;  /* 0x00000000003c0947 */ /* 0x000fea0003800000 */
[----:B------:R-:W-:-:S04]  /*b190*/  LEA.HI R0, R225, R225, RZ, 0x1 ;  /* 0x000000e1e1007211 */ /* 0x000fc800078f08ff */
        /* <DEDUP_REMOVED lines=8> */
.L_x_3413:
[----:B-1----:R1:W2:Y:S02]  /*b220*/  SYNCS.PHASECHK.TRANS64.TRYWAIT P0, [R18+URZ+0x36800], R3 ;  /* 0x03680003120075a7 */ /* 0x0022a4000800017f */
[----:B--2---:R-:W-:Y:S05]  /*b230*/  @!P0 NANOSLEEP.SYNCS 0x989680 ;  /* 0x009896800000895d */ /* 0x004fea0003900000 */
[----:B------:R-:W2:Y:S02]  /*b240*/  @!P0 SYNCS.PHASECHK.TRANS64 P0, [R18+URZ+0x36800], R3 ;  /* 0x03680003120085a7 */ /* 0x000ea4000800007f */
[----:B--2---:R-:W-:Y:S05]  /*b250*/  @!P0 BRA `(.L_x_3413) ;  /* 0xfffffffc00f08947 */ /* 0x004fea000383ffff */
.L_x_3412:
[----:B------:R-:W-:Y:S05]  /*b260*/  BSYNC B0 ;  /* 0x0000000000007941 */ /* 0x000fea0003800000 */
.L_x_3411:
[----:B------:R-:W-:Y:S05]  /*b270*/  BRA `(.L_x_3414) ;  /* 0x00000058001c7947 */ /* 0x000fea0003800000 */
.L_x_3410:
[----:B------:R-:W2:Y:S01]  /*b280*/  LDL R0, [R1+0x50] ;  /* 0x0000500001007983 */ /* 0x000ea20000100800 */
[----:B------:R-:W-:Y:S01]  /*b290*/  ULDC.64 UR4, c[0x0][0x3d8] ;  /* 0x0000f60000047ab9 */ /* 0x000fe20000000a00 */
[----:B------:R-:W-:Y:S01]  /*b2a0*/  ULDC.64 UR6, c[0x0][0x3e8] ;  /* 0x0000fa0000067ab9 */ /* 0x000fe20000000a00 */
[----:B------:R-:W-:Y:S01]  /*b2b0*/  IMAD.WIDE.U32 R38, R144, UR4, RZ ;  /* 0x0000000490267c25 */ /* 0x000fe2000f8e00ff */
[----:B------:R-:W-:Y:S02]  /*b2c0*/  SHF.R.S32.HI R8, RZ, 0x1f, R16 ;  /* 0x0000001fff087819 */ /* 0x000fe40000011410 */
[----:B------:R-:W-:Y:S02]  /*b2d0*/  SHF.R.S32.HI R10, RZ, 0x1f, R22 ;  /* 0x0000001fff0a7819 */ /* 0x000fe40000011416 */
[----:B--2---:R-:W-:Y:S02]  /*b2e0*/  R2UR UR8, R0 ;  /* 0x00000000000872ca */ /* 0x004fe400000e0000 */
[----:B------:R-:W-:-:S05]  /*b2f0*/  SHF.R.S32.HI R0, RZ, 0x1f, R144 ;  /* 0x0000001fff007819 */ /* 0x000fca0000011490 */
[C---:B------:R-:W-:Y:S02]  /*b300*/  IMAD R3, R0.reuse, UR4, RZ ;  /* 0x0000000400037c24 */ /* 0x040fe4000f8e02ff */
[----:B------:R-:W-:Y:S01]  /*b310*/  IMAD R5, R0, UR6, RZ ;  /* 0x0000000600057c24 */ /* 0x000fe2000f8e02ff */
[----:B------:R-:W-:Y:S01]  /*b320*/  IADD3 R0, P0, R16, R38, RZ ;  /* 0x0000002610007210 */ /* 0x000fe20007f1e0ff */
[----:B------:R-:W-:Y:S01]  /*b330*/  IMAD R3, R144, UR5, R3 ;  /* 0x0000000590037c24 */ /* 0x000fe2000f8e0203 */
[----:B------:R-:W-:Y:S01]  /*b340*/  ULDC.64 UR4, c[0x0][0x3c8] ;  /* 0x0000f20000047ab9 */ /* 0x000fe20000000a00 */
[----:B------:R-:W-:Y:S01]  /*b350*/  ULOP3.LUT UP0, URZ, UR8, 0x3ff, URZ, 0xc0, !UPT ;  /* 0x000003ff083f7892 */ /* 0x000fe2000f80c03f */
[----:B------:R-:W-:Y:S01]  /*b360*/  LEA R36, P1, R38, UR4, 0x1 ;  /* 0x0000000426247c11 */ /* 0x000fe2000f8208ff */
[----:B------:R-:W-:Y:S01]  /*b370*/  IMAD.IADD R9, R3, 0x1, R39 ;  /* 0x0000000103097824 */ /* 0x000fe200078e0227 */
[----:B------:R-:W-:Y:S01]  /*b380*/  LEA R24, P2, R0, UR4, 0x1 ;  /* 0x0000000400187c11 */ /* 0x000fe2000f8408ff */
[----:B------:R-:W-:-:S02]  /*b390*/  IMAD R11, R144, UR7, R5 ;  /* 0x00000007900b7c24 */ /* 0x000fc4000f8e0205 */
[--C-:B------:R-:W-:Y:S01]  /*b3a0*/  IMAD.X R3, R8, 0x1, R9.reuse, P0 ;  /* 0x0000000108037824 */ /* 0x100fe200000e0609 */
[----:B------:R-:W-:Y:S01]  /*b3b0*/  IADD3 R6, P0, R22, R38, RZ ;  /* 0x0000002616067210 */ /* 0x000fe20007f1e0ff */
[----:B------:R-:W-:Y:S01]  /*b3c0*/  IMAD.WIDE.U32 R4, R144, UR6, RZ ;  /* 0x0000000690047c25 */ /* 0x000fe2000f8e00ff */
[----:B------:R-:W-:Y:S01]  /*b3d0*/  LEA.HI.X R38, R38, UR5, R9, 0x1, P1 ;  /* 0x0000000526267c11 */ /* 0x000fe200088f0c09 */
[----:B------:R-:W-:Y:S01]  /*b3e0*/  ULDC.64 UR6, c[0x0][0x3e0] ;  /* 0x0000f80000067ab9 */ /* 0x000fe20000000a00 */
[----:B------:R-:W-:Y:S01]  /*b3f0*/  PLOP3.LUT P1, PT, PT, PT, UP0, 0x80, 0x0 ;  /* 0x000000000000781c */ /* 0x000fe20003f2f008 */
[----:B------:R-:W-:Y:S01]  /*b400*/  IMAD.IADD R39, R11, 0x1, R5 ;  /* 0x000000010b277824 */ /* 0x000fe200078e0205 */
[----:B------:R-:W-:Y:S02]  /*b410*/  LEA.HI.X R25, R0, UR5, R3, 0x1, P2 ;  /* 0x0000000500197c11 */ /* 0x000fe400090f0c03 */
[-C--:B------:R-:W-:Y:S02]  /*b420*/  IADD3 R7, P4, R16, R4.reuse, RZ ;  /* 0x0000000410077210 */ /* 0x080fe40007f9e0ff */
[----:B------:R-:W-:-:S02]  /*b430*/  IADD3 R0, P5, R22, R4, RZ ;  /* 0x0000000416007210 */ /* 0x000fc40007fbe0ff */
[----:B------:R-:W-:Y:S01]  /*b440*/  IADD3.X R5, R10, R9, RZ, P0, !PT ;  /* 0x000000090a057210 */ /* 0x000fe200007fe4ff */
[--C-:B------:R-:W-:Y:S01]  /*b450*/  IMAD.X R8, R8, 0x1, R39.reuse, P4 ;  /* 0x0000000108087824 */ /* 0x100fe200020e0627 */
[C---:B------:R-:W-:Y:S01]  /*b460*/  LEA R26, P2, R7.reuse, UR6, 0x1 ;  /* 0x00000006071a7c11 */ /* 0x040fe2000f8408ff */
[----:B------:R-:W-:Y:S01]  /*b470*/  IMAD.X R3, R10, 0x1, R39, P5 ;  /* 0x000000010a037824 */ /* 0x000fe200028e0627 */
[----:B------:R-:W-:Y:S02]  /*b480*/  LEA R40, P3, R6, UR4, 0x1 ;  /* 0x0000000406287c11 */ /* 0x000fe4000f8608ff */
[----:B------:R-:W-:Y:S02]  /*b490*/  LEA R42, P4, R0, UR6, 0x1 ;  /* 0x00000006002a7c11 */ /* 0x000fe4000f8808ff */
[----:B------:R-:W-:Y:S02]  /*b4a0*/  LEA R37, P0, R4, UR6, 0x1 ;  /* 0x0000000604257c11 */ /* 0x000fe4000f8008ff */
[----:B------:R-:W-:-:S02]  /*b4b0*/  LEA.HI.X R27, R7, UR7, R8, 0x1, P2 ;  /* 0x00000007071b7c11 */ /* 0x000fc400090f0c08 */
[----:B------:R-:W-:Y:S02]  /*b4c0*/  LEA.HI.X R41, R6, UR5, R5, 0x1, P3 ;  /* 0x0000000506297c11 */ /* 0x000fe400098f0c05 */
[----:B------:R-:W-:Y:S02]  /*b4d0*/  LEA.HI.X R43, R0, UR7, R3, 0x1, P4 ;  /* 0x00000007002b7c11 */ /* 0x000fe4000a0f0c03 */
[----:B------:R-:W-:Y:S01]  /*b4e0*/  LEA.HI.X R39, R4, UR7, R39, 0x1, P0 ;  /* 0x0000000704277c11 */ /* 0x000fe200080f0c27 */
        /* <DEDUP_REMOVED lines=17> */
.L_x_3415:
[----:B------:R-:W-:Y:S01]  /*b600*/  ULDC.U8 UR4, c[0x0][0x3f0] ;  /* 0x0000fc0000047ab9 */ /* 0x000fe20000000000 */
[----:B------:R-:W-:Y:S01]  /*b610*/  IMAD R3, R145, -0x80, R151 ;  /* 0xffffff8091037824 */ /* 0x000fe200078e0297 */
[----:B------:R-:W-:Y:S01]  /*b620*/  ISETP.NE.AND P0, PT, RZ, UR4, PT ;  /* 0x00000004ff007c0c */ /* 0x000fe2000bf05270 */
[----:B------:R-:W-:Y:S03]  /*b630*/  BSSY B0, `(.L_x_3416) ;  /* 0x0000543000007945 */ /* 0x000fe60003800000 */
[----:B------:R-:W-:-:S09]  /*b640*/  VIMNMX R3, R3, 0x80, PT ;  /* 0x0000008003037848 */ /* 0x000fd20003fe0100 */
        /* <DEDUP_REMOVED lines=15> */
[----:B------:R-:W-:Y:S06]  /*b740*/  @P0 BRA `(.L_x_3419) ;  /* 0x0000000000900947 */ /* 0x000fec0003800000 */
[C---:B------:R-:W-:Y:S01]  /*b750*/  VIADD R0, R16.reuse, 0x10 ;  /* 0x0000001010007836 */ /* 0x040fe20000000000 */
[----:B------:R-:W-:Y:S01]  /*b760*/  ULDC UR4, c[0x0][0x3d4] ;  /* 0x0000f50000047ab9 */ /* 0x000fe20000000800 */
[C---:B------:R-:W-:Y:S01]  /*b770*/  VIADD R4, R16.reuse, 0x20 ;  /* 0x0000002010047836 */ /* 0x040fe20000000000 */
[C---:B------:R-:W-:Y:S01]  /*b780*/  ISETP.GE.AND P1, PT, R16.reuse, UR4, PT ;  /* 0x0000000410007c0c */ /* 0x040fe2000bf26270 */
[----:B------:R-:W-:Y:S01]  /*b790*/  VIADD R5, R16, 0x30 ;  /* 0x0000003010057836 */ /* 0x000fe20000000000 */
[----:B------:R-:W-:Y:S01]  /*b7a0*/  ISETP.GE.AND P2, PT, R0, UR4, PT ;  /* 0x0000000400007c0c */ /* 0x000fe2000bf46270 */
[----:B------:R-:W-:Y:S01]  /*b7b0*/  VIADD R0, R16, 0x40 ;  /* 0x0000004010007836 */ /* 0x000fe20000000000 */
[----:B------:R-:W-:Y:S01]  /*b7c0*/  ISETP.GE.AND P3, PT, R4, UR4, PT ;  /* 0x0000000404007c0c */ /* 0x000fe2000bf66270 */
[----:B------:R-:W-:Y:S01]  /*b7d0*/  VIADD R6, R16, 0x50 ;  /* 0x0000005010067836 */ /* 0x000fe20000000000 */
[----:B------:R-:W-:Y:S02]  /*b7e0*/  ISETP.GE.AND P4, PT, R5, UR4, PT ;  /* 0x0000000405007c0c */ /* 0x000fe4000bf86270 */
[----:B------:R-:W-:-:S02]  /*b7f0*/  CS2R R30, SRZ ;  /* 0x00000000001e7805 */ /* 0x000fc4000001ff00 */
[----:B------:R-:W-:Y:S02]  /*b800*/  ISETP.GE.AND P5, PT, R0, UR4, PT ;  /* 0x0000000400007c0c */ /* 0x000fe4000bfa6270 */
[----:B------:R-:W-:Y:S02]  /*b810*/  CS2R R28, SRZ ;  /* 0x00000000001c7805 */ /* 0x000fe4000001ff00 */
[----:B------:R-:W-:Y:S02]  /*b820*/  ISETP.GE.AND P6, PT, R6, UR4, PT ;  /* 0x0000000406007c0c */ /* 0x000fe4000bfc6270 */
        /* <DEDUP_REMOVED lines=22> */
.L_x_3419:
[----:B------:R-:W-:Y:S05]  /*b990*/  BSYNC B1 ;  /* 0x0000000000017941 */ /* 0x000fea0003800000 */
.L_x_3418:
[--C-:B0----5:R-:W-:Y:S01]  /*b9a0*/  IMAD.MOV.U32 R25, RZ, RZ, R11.reuse ;  /* 0x000000ffff197224 */ /* 0x121fe200078e000b */
[--C-:B------:R-:W-:Y:S01]  /*b9b0*/  SHF.R.U64 R63, R10, 0x10, R11.reuse ;  /* 0x000000100a3f7819 */ /* 0x100fe2000000120b */
[----:B------:R-:W-:Y:S01]  /*b9c0*/  IMAD.MOV.U32 R45, RZ, RZ, R8 ;  /* 0x000000ffff2d7224 */ /* 0x000fe200078e0008 */
[----:B------:R-:W-:Y:S01]  /*b9d0*/  SHF.R.U32.HI R64, RZ, 0x10, R11 ;  /* 0x00000010ff407819 */ /* 0x000fe2000001160b */
[----:B------:R-:W-:Y:S01]  /*b9e0*/  IMAD.MOV.U32 R43, RZ, RZ, R31 ;  /* 0x000000ffff2b7224 */ /* 0x000fe200078e001f */
[----:B------:R-:W-:Y:S01]  /*b9f0*/  LOP3.LUT R11, R209, 0x18, R22, 0xf8, !PT ;  /* 0x00000018d10b7812 */ /* 0x000fe200078ef816 */
[----:B------:R-:W-:Y:S01]  /*ba00*/  IMAD.MOV.U32 R52, RZ, RZ, R41 ;  /* 0x000000ffff347224 */ /* 0x000fe200078e0029 */
[----:B------:R-:W-:Y:S01]  /*ba10*/  LOP3.LUT P1, RZ, R217, 0x4, RZ, 0xc0, !PT ;  /* 0x00000004d9ff7812 */ /* 0x000fe2000782c0ff */
[----:B------:R-:W-:Y:S01]  /*ba20*/  IMAD.MOV.U32 R42, RZ, RZ, R30 ;  /* 0x000000ffff2a7224 */ /* 0x000fe200078e001e */
[----:B------:R-:W-:Y:S01]  /*ba30*/  LOP3.LUT R0, R11, R210, RZ, 0x3c, !PT ;  /* 0x000000d20b007212 */ /* 0x000fe200078e3cff */
[----:B------:R-:W-:Y:S01]  /*ba40*/  IMAD.MOV.U32 R27, RZ, RZ, R20 ;  /* 0x000000ffff1b7224 */ /* 0x000fe200078e0014 */
[----:B------:R-:W-:Y:S01]  /*ba50*/  SHF.R.U64 R71, R8, 0x10, R9 ;  /* 0x0000001008477819 */ /* 0x000fe20000001209 */
[----:B------:R-:W-:Y:S01]  /*ba60*/  UMOV UR4, 0xffffffff ;  /* 0xffffffff00047882 */ /* 0x000fe20000000000 */
[--C-:B------:R-:W-:Y:S01]  /*ba70*/  SHF.R.U64 R53, R30, 0x10, R31.reuse ;  /* 0x000000101e357819 */ /* 0x100fe2000000121f */
[----:B------:R-:W-:Y:S01]  /*ba80*/  IMAD.IADD R11, R211, 0x1, R0 ;  /* 0x00000001d30b7824 */ /* 0x000fe200078e0200 */
[----:B------:R-:W-:Y:S01]  /*ba90*/  SHF.R.U32.HI R54, RZ, 0x10, R31 ;  /* 0x00000010ff367819 */ /* 0x000fe2000001161f */
[----:B------:R-:W-:Y:S01]  /*baa0*/  IMAD.MOV.U32 R31, RZ, RZ, R28 ;  /* 0x000000ffff1f7224 */ /* 0x000fe200078e001c */
[--C-:B------:R-:W-:Y:S01]  /*bab0*/  SHF.R.U64 R65, R40, 0x10, R41.reuse ;  /* 0x0000001028417819 */ /* 0x100fe20000001229 */
[----:B------:R-:W-:Y:S01]  /*bac0*/  IMAD R8, R11, 0x2, R18 ;  /* 0x000000020b087824 */ /* 0x000fe200078e0212 */
[----:B------:R-:W-:Y:S01]  /*bad0*/  SHF.R.U32.HI R66, RZ, 0x10, R41 ;  /* 0x00000010ff427819 */ /* 0x000fe20000011629 */
[----:B------:R-:W-:Y:S01]  /*bae0*/  IMAD.MOV.U32 R41, RZ, RZ, R6 ;  /* 0x000000ffff297224 */ /* 0x000fe200078e0006 */
[--C-:B------:R-:W-:Y:S01]  /*baf0*/  SHF.R.U64 R55, R28, 0x10, R29.reuse ;  /* 0x000000101c377819 */ /* 0x100fe2000000121d */
[----:B------:R-:W-:Y:S01]  /*bb00*/  IMAD.MOV.U32 R30, RZ, RZ, R29 ;  /* 0x000000ffff1e7224 */ /* 0x000fe200078e001d */
[----:B------:R-:W-:Y:S01]  /*bb10*/  SHF.R.U64 R73, R6, 0x10, R7 ;  /* 0x0000001006497819 */ /* 0x000fe20000001207 */
[----:B------:R-:W-:Y:S01]  /*bb20*/  IMAD.MOV.U32 R28, RZ, RZ, R21 ;  /* 0x000000ffff1c7224 */ /* 0x000fe200078e0015 */
[----:B------:R-:W-:Y:S01]  /*bb30*/  SHF.R.U32.HI R56, RZ, 0x10, R29 ;  /* 0x00000010ff387819 */ /* 0x000fe2000001161d */
[----:B------:R-:W-:Y:S01]  /*bb40*/  VIADD R6, R8, 0x15400 ;  /* 0x0001540008067836 */ /* 0x000fe20000000000 */
[----:B------:R-:W-:Y:S01]  /*bb50*/  SHF.R.U64 R57, R20, 0x10, R21 ;  /* 0x0000001014397819 */ /* 0x000fe20000001215 */
[----:B------:R-:W-:Y:S01]  /*bb60*/  IMAD.MOV.U32 R44, RZ, RZ, R7 ;  /* 0x000000ffff2c7224 */ /* 0x000fe200078e0007 */
[----:B------:R-:W-:Y:S01]  /*bb70*/  SHF.R.U32.HI R58, RZ, 0x10, R21 ;  /* 0x00000010ff3a7819 */ /* 0x000fe20000011615 */
[----:B------:R-:W-:Y:S01]  /*bb80*/  VIADD R0, R8, 0x15440 ;  /* 0x0001544008007836 */ /* 0x000fe20000000000 */
[----:B------:R-:W-:Y:S01]  /*bb90*/  SHF.R.U32.HI R74, RZ, 0x10, R7 ;  /* 0x00000010ff4a7819 */ /* 0x000fe20000011607 */
[----:B------:R-:W-:Y:S01]  /*bba0*/  IMAD.MOV.U32 R51, RZ, RZ, R40 ;  /* 0x000000ffff337224 */ /* 0x000fe200078e0028 */
[--C-:B------:R-:W-:Y:S01]  /*bbb0*/  SHF.R.U64 R67, R34, 0x10, R35.reuse ;  /* 0x0000001022437819 */ /* 0x100fe20000001223 */
[--C-:B------:R-:W-:Y:S01]  /*bbc0*/  IMAD.MOV.U32 R50, RZ, RZ, R35.reuse ;  /* 0x000000ffff327224 */ /* 0x100fe200078e0023 */
[----:B------:R-:W-:Y:S01]  /*bbd0*/  SHF.R.U32.HI R68, RZ, 0x10, R35 ;  /* 0x00000010ff447819 */ /* 0x000fe20000011623 */
[----:B------:R-:W-:Y:S01]  /*bbe0*/  IMAD.MOV.U32 R47, RZ, RZ, R32 ;  /* 0x000000ffff2f7224 */ /* 0x000fe200078e0020 */
[----:B------:R-:W-:Y:S01]  /*bbf0*/  SHF.R.U64 R69, R32, 0x10, R33 ;  /* 0x0000001020457819 */ /* 0x000fe20000001221 */
[----:B------:R-:W-:Y:S01]  /*bc00*/  IMAD.MOV.U32 R7, RZ, RZ, R4 ;  /* 0x000000ffff077224 */ /* 0x000fe200078e0004 */
[----:B------:R-:W-:Y:S01]  /*bc10*/  SHF.R.U64 R75, R4, 0x10, R5 ;  /* 0x00000010044b7819 */ /* 0x000fe20000001205 */
[----:B------:R-:W-:Y:S01]  /*bc20*/  @P1 VIADD R0, R6, 0xffffffc0 ;  /* 0xffffffc006001836 */ /* 0x000fe20000000000 */
[--C-:B------:R-:W-:Y:S01]  /*bc30*/  SHF.R.U64 R59, R14, 0x10, R15.reuse ;  /* 0x000000100e3b7819 */ /* 0x100fe2000000120f */
[----:B------:R-:W-:Y:S01]  /*bc40*/  IMAD.MOV.U32 R21, RZ, RZ, R14 ;  /* 0x000000ffff157224 */ /* 0x000fe200078e000e */
[--C-:B------:R-:W-:Y:S01]  /*bc50*/  SHF.R.U32.HI R60, RZ, 0x10, R15.reuse ;  /* 0x00000010ff3c7819 */ /* 0x100fe2000001160f */
[----:B------:R-:W-:Y:S01]  /*bc60*/  IMAD.MOV.U32 R24, RZ, RZ, R15 ;  /* 0x000000ffff187224 */ /* 0x000fe200078e000f */
[--C-:B------:R-:W-:Y:S01]  /*bc70*/  SHF.R.U64 R61, R12, 0x10, R13.reuse ;  /* 0x000000100c3d7819 */ /* 0x100fe2000000120d */
[----:B------:R-:W-:Y:S01]  /*bc80*/  IMAD.MOV.U32 R26, RZ, RZ, R12 ;  /* 0x000000ffff1a7224 */ /* 0x000fe200078e000c */
[--C-:B------:R-:W-:Y:S01]  /*bc90*/  SHF.R.U32.HI R62, RZ, 0x10, R13.reuse ;  /* 0x00000010ff3e7819 */ /* 0x100fe2000001160d */
[----:B------:R-:W-:Y:S01]  /*bca0*/  IMAD.MOV.U32 R29, RZ, RZ, R13 ;  /* 0x000000ffff1d7224 */ /* 0x000fe200078e000d */
[----:B------:R-:W-:Y:S01]  /*bcb0*/  SHF.R.U32.HI R70, RZ, 0x10, R33 ;  /* 0x00000010ff467819 */ /* 0x000fe20000011621 */
[----:B------:R-:W-:Y:S01]  /*bcc0*/  IMAD.MOV.U32 R20, RZ, RZ, R10 ;  /* 0x000000ffff147224 */ /* 0x000fe200078e000a */
[----:B------:R-:W-:Y:S01]  /*bcd0*/  SHF.R.U32.HI R72, RZ, 0x10, R9 ;  /* 0x00000010ff487819 */ /* 0x000fe20000011609 */
[----:B------:R-:W-:Y:S01]  /*bce0*/  IMAD.MOV.U32 R49, RZ, RZ, R34 ;  /* 0x000000ffff317224 */ /* 0x000fe200078e0022 */
[----:B------:R-:W-:Y:S01]  /*bcf0*/  SHF.R.U32.HI R76, RZ, 0x10, R5 ;  /* 0x00000010ff4c7819 */ /* 0x000fe20000011605 */
        /* <DEDUP_REMOVED lines=8> */
[----:B------:R-:W-:Y:S02]  /*bd80*/  PRMT R28, R28, 0x5410, R58 ;  /* 0x000054101c1c7816 */ /* 0x000fe4000000003a */
[----:B------:R-:W-:Y:S01]  /*bd90*/  LEA.HI R4, R225, R225, RZ, 0x1 ;  /* 0x000000e1e1047211 */ /* 0x000fe200078f08ff */
[----:B------:R-:W-:Y:S06]  /*bda0*/  BRA.DIV UR4, `(.L_x_3420) ;  /* 0x00000186044c7947 */ /* 0x000fec000b800000 */
.L_x_3621:
[----:B------:R-:W-:Y:S01]  /*bdb0*/  UMOV UR4, 0xffffffff ;  /* 0xffffffff00047882 */ /* 0x000fe20000000000 */
[----:B------:R-:W-:Y:S02]  /*bdc0*/  LOP3.LUT R4, R4, 0xfffffffe, RZ, 0xc0, !PT ;  /* 0xfffffffe04047812 */ /* 0x000fe400078ec0ff */
[----:B------:R-:W-:Y:S05]  /*bdd0*/  BRA.DIV UR4, `(.L_x_3421) ;  /* 0x0000018604687947 */ /* 0x000fea000b800000 */
.L_x_3624:
[----:B------:R-:W-:Y:S01]  /*bde0*/  UMOV UR4, 0xffffffff ;  /* 0xffffffff00047882 */ /* 0x000fe20000000000 */
[----:B------:R-:W-:Y:S02]  /*bdf0*/  IMAD.IADD R4, R225, 0x1, -R4 ;  /* 0x00000001e1047824 */ /* 0x000fe400078e0a04 */
[----:B------:R-:W-:Y:S05]  /*be00*/  BRA.DIV UR4, `(.L_x_3422) ;  /* 0x0000018604847947 */ /* 0x000fea000b800000 */
.L_x_3627:
[----:B------:R-:W-:Y:S01]  /*be10*/  UMOV UR4, 0xffffffff ;  /* 0xffffffff00047882 */ /* 0x000fe20000000000 */
[----:B------:R-:W-:Y:S02]  /*be20*/  SHF.L.U32 R5, R4, 0x1f, RZ ;  /* 0x0000001f04057819 */ /* 0x000fe400000006ff */
[----:B------:R-:W-:Y:S05]  /*be30*/  BRA.DIV UR4, `(.L_x_3423) ;  /* 0x0000018604a07947 */ /* 0x000fea000b800000 */
.L_x_3630:
[----:B------:R-:W0:Y:S01]  /*be40*/  SYNCS.PHASECHK.TRANS64.TRYWAIT P1, [R18+URZ+0x36800], R5 ;  /* 0x03680005120075a7 */ /* 0x000e22000802017f */
        /* <DEDUP_REMOVED lines=20> */
.L_x_3631:
[----:B------:R-:W-:Y:S05]  /*bf90*/  BSYNC B1 ;  /* 0x0000000000017941 */ /* 0x000fea0003800000 */
.L_x_3424:
[----:B------:R-:W-:Y:S01]  /*bfa0*/  BSSY B1, `(.L_x_3426) ;  /* 0x0000103000017945 */ /* 0x000fe20003800000 */
[----:B------:R-:W-:-:S03]  /*bfb0*/  IMAD.MOV.U32 R36, RZ, RZ, R6 ;  /* 0x000000ffff247224 */ /* 0x000fc600078e0006 */
[----:B------:R-:W-:Y:S05]  /*bfc0*/  @P0 BRA `(.L_x_3427) ;  /* 0x0000001000000947 */ /* 0x000fea0003800000 */
[----:B0-----:R-:W0:Y:S01]  /*bfd0*/  LDC R5, c[0x0][0x3d4] ;  /* 0x0000f500ff057b82 */ /* 0x001e220000000800 */
[C---:B------:R-:W-:Y:S01]  /*bfe0*/  VIADD R4, R16.reuse, 0x10 ;  /* 0x0000001010047836 */ /* 0x040fe20000000000 */
[----:B------:R-:W-:Y:S01]  /*bff0*/  BSSY B2, `(.L_x_3428) ;  /* 0x0000032000027945 */ /* 0x000fe20003800000 */
[C---:B------:R-:W-:Y:S02]  /*c000*/  VIADD R6, R16.reuse, 0x20 ;  /* 0x0000002010067836 */ /* 0x040fe40000000000 */
[C---:B------:R-:W-:Y:S01]  /*c010*/  VIADD R40, R16.reuse, 0x30 ;  /* 0x0000003010287836 */ /* 0x040fe20000000000 */
[-C--:B0-----:R-:W-:Y:S02]  /*c020*/  ISETP.GE.AND P0, PT, R16, R5.reuse, PT ;  /* 0x000000051000720c */ /* 0x081fe40003f06270 */
[-C--:B------:R-:W-:Y:S01]  /*c030*/  ISETP.GE.AND P1, PT, R4, R5.reuse, PT ;  /* 0x000000050400720c */ /* 0x080fe20003f26270 */
[----:B------:R-:W-:Y:S01]  /*c040*/  VIADD R4, R16, 0x40 ;  /* 0x0000004010047836 */ /* 0x000fe20000000000 */
[-C--:B------:R-:W-:Y:S01]  /*c050*/  ISETP.GE.AND P2, PT, R6, R5.reuse, PT ;  /* 0x000000050600720c */ /* 0x080fe20003f46270 */
[----:B------:R-:W-:Y:S01]  /*c060*/  VIADD R6, R16, 0x50 ;  /* 0x0000005010067836 */ /* 0x000fe20000000000 */
[----:B------:R-:W-:-:S02]  /*c070*/  ISETP.GE.AND P3, PT, R40, R5, PT ;  /* 0x000000052800720c */ /* 0x000fc40003f66270 */
[-C--:B------:R-:W-:Y:S02]  /*c080*/  ISETP.GE.AND P4, PT, R4, R5.reuse, PT ;  /* 0x000000050400720c */ /* 0x080fe40003f86270 */
[----:B------:R-:W-:-:S03]  /*c090*/  ISETP.GE.AND P5, PT, R6, R5, PT ;  /* 0x000000050600720c */ /* 0x000fc60003fa6270 */
[----:B------:R-:W-:Y:S10]  /*c0a0*/  @P0 BRA `(.L_x_3429) ;  /* 0x0000000000980947 */ /* 0x000ff40003800000 */
        /* <DEDUP_REMOVED lines=16> */
[-C--:B------:R-:W-:Y:S01]  /*c1b0*/  FMUL.FTZ R49, R5, R44.reuse ;  /* 0x0000002c05317220 */ /* 0x080fe20000410000 */
[----:B------:R-:W-:Y:S01]  /*c1c0*/  LOP3.LUT R7, R7, 0xffff0000, RZ, 0xc0, !PT ;  /* 0xffff000007077812 */ /* 0x000fe200078ec0ff */
[----:B------:R-:W-:Y:S01]  /*c1d0*/  FFMA.FTZ R45, R39, R45, R4 ;  /* 0x0000002d272d7223 */ /* 0x000fe20000010004 */
        /* <DEDUP_REMOVED lines=19> */
.L_x_3429:
[----:B------:R-:W-:Y:S05]  /*c310*/  BSYNC B2 ;  /* 0x0000000000027941 */ /* 0x000fea0003800000 */
.L_x_3428:
[----:B------:R-:W-:Y:S04]  /*c320*/  BSSY B2, `(.L_x_3430) ;  /* 0x0000028000027945 */ /* 0x000fe80003800000 */
[----:B------:R-:W-:Y:S05]  /*c330*/  @P1 BRA `(.L_x_3431) ;  /* 0x0000000000981947 */ /* 0x000fea0003800000 */
[----:B0-----:R-:W0:Y:S01]  /*c340*/  LDS.128 R4, [R0] ;  /* 0x0000000000047984 */ /* 0x001e220000000c00 */
        /* <DEDUP_REMOVED lines=37> */
.L_x_3431:
[----:B------:R-:W-:Y:S05]  /*c5a0*/  BSYNC B2 ;  /* 0x0000000000027941 */ /* 0x000fea0003800000 */
.L_x_3430:
[----:B------:R-:W-:Y:S04]  /*c5b0*/  BSSY B2, `(.L_x_3432) ;  /* 0x0000028000027945 */ /* 0x000fe80003800000 */
[----:B------:R-:W-:Y:S05]  /*c5c0*/  @P2 BRA `(.L_x_3433) ;  /* 0x0000000000982947 */ /* 0x000fea0003800000 */
[----:B01----:R-:W0:Y:S01]  /*c5d0*/  LDS.128 R4, [R8+0x19400] ;  /* 0x0194000008047984 */ /* 0x003e220000000c00 */
[----:B------:R-:W-:Y:S01]  /*c5e0*/  IMAD.U32 R45, R29, 0x10000, RZ ;  /* 0x000100001d2d7824 */ /* 0x000fe200078e00ff */
[C---:B------:R-:W-:Y:S01]  /*c5f0*/  LOP3.LUT R44, R27.reuse, 0xffff0000, RZ, 0xc0, !PT ;  /* 0xffff00001b2c7812 */ /* 0x040fe200078ec0ff */
[----:B------:R-:W-:Y:S01]  /*c600*/  IMAD.U32 R43, R27, 0x10000, RZ ;  /* 0x000100001b2b7824 */ /* 0x000fe200078e00ff */
        /* <DEDUP_REMOVED lines=8> */
[C---:B------:R-:W-:Y:S01]  /*c690*/  FMUL.FTZ R48, R4.reuse, R45 ;  /* 0x0000002d04307220 */ /* 0x040fe20000410000 */
[-C--:B------:R-:W-:Y:S01]  /*c6a0*/  FMUL.FTZ R4, R4, R43.reuse ;  /* 0x0000002b04047220 */ /* 0x080fe20000410000 */
[C---:B------:R-:W-:Y:S01]  /*c6b0*/  FMUL.FTZ R47, R5.reuse, R46 ;  /* 0x0000002e052f7220 */ /* 0x040fe20000410000 */
[----:B------:R-:W-:Y:S01]  /*c6c0*/  FMUL.FTZ R49, R5, R44 ;  /* 0x0000002c05317220 */ /* 0x000fe20000410000 */
[----:B------:R-:W-:Y:S01]  /*c6d0*/  FFMA.FTZ R48, R39, R43, -R48 ;  /* 0x0000002b27307223 */ /* 0x000fe20000010830 */
[----:B------:R-:W-:Y:S01]  /*c6e0*/  LOP3.LUT R7, R7, 0xffff0000, RZ, 0xc0, !PT ;  /* 0xffff000007077812 */ /* 0x000fe200078ec0ff */
[----:B------:R-:W-:Y:S01]  /*c6f0*/  FFMA.FTZ R45, R39, R45, R4 ;  /* 0x0000002d272d7223 */ /* 0x000fe20000010004 */
[C---:B------:R-:W-:Y:S01]  /*c700*/  LOP3.LUT R43, R30.reuse, 0xffff0000, RZ, 0xc0, !PT ;  /* 0xffff00001e2b7812 */ /* 0x040fe200078ec0ff */
[----:B------:R-:W-:Y:S01]  /*c710*/  IMAD.U32 R39, R30, 0x10000, RZ ;  /* 0x000100001e277824 */ /* 0x000fe200078e00ff */
[C---:B------:R-:W-:Y:S01]  /*c720*/  LOP3.LUT R5, R28.reuse, 0xffff0000, RZ, 0xc0, !PT ;  /* 0xffff00001c057812 */ /* 0x040fe200078ec0ff */
[----:B------:R-:W-:-:S02]  /*c730*/  IMAD.U32 R4, R28, 0x10000, RZ ;  /* 0x000100001c047824 */ /* 0x000fc400078e00ff */
        /* <DEDUP_REMOVED lines=15> */
.L_x_3433:
[----:B------:R-:W-:Y:S05]  /*c830*/  BSYNC B2 ;  /* 0x0000000000027941 */ /* 0x000fea0003800000 */
.L_x_3432:
[----:B------:R-:W-:Y:S04]  /*c840*/  BSSY B2, `(.L_x_3434) ;  /* 0x0000028000027945 */ /* 0x000fe80003800000 */
        /* <DEDUP_REMOVED lines=39> */
.L_x_3435:
[----:B------:R-:W-:Y:S05]  /*cac0*/  BSYNC B2 ;  /* 0x0000000000027941 */ /* 0x000fea0003800000 */
.L_x_3434:
[----:B------:R-:W-:Y:S04]  /*cad0*/  BSSY B2, `(.L_x_3436) ;  /* 0x0000028000027945 */ /* 0x000fe80003800000 */
[----:B------:R-:W-:Y:S05]  /*cae0*/  @P4 BRA `(.L_x_3437) ;  /* 0x0000000000984947 */ /* 0x000fea0003800000 */
[----:B0123--:R-:W0:Y:S01]  /*caf0*/  LDS.128 R4, [R8+0x1d400] ;  /* 0x01d4000008047984 */ /* 0x00fe220000000c00 */
        /* <DEDUP_REMOVED lines=37> */
.L_x_3437:
[----:B------:R-:W-:Y:S05]  /*cd50*/  BSYNC B2 ;  /* 0x0000000000027941 */ /* 0x000fea0003800000 */
.L_x_3436:
[----:B------:R-:W-:Y:S05]  /*cd60*/  @P5 BRA `(.L_x_3427) ;  /* 0x0000000000985947 */ /* 0x000fea0003800000 */
[----:B01234-:R-:W0:Y:S01]  /*cd70*/  LDS.128 R4, [R0+0x8000] ;  /* 0x0080000000047984 */ /* 0x01fe220000000c00 */
        /* <DEDUP_REMOVED lines=37> */
.L_x_3427:
[----:B------:R-:W-:Y:S05]  /*cfd0*/  BSYNC B1 ;  /* 0x0000000000017941 */ /* 0x000fea0003800000 */
.L_x_3426:
[----:B------:R-:W-:-:S13]  /*cfe0*/  ISETP.GE.AND P0, PT, R224, R3, PT ;  /* 0x00000003e000720c */ /* 0x000fda0003f06270 */
[----:B------:R-:W-:Y:S05]  /*cff0*/  @P0 BRA `(.L_x_3438) ;  /* 0x0000003800980947 */ /* 0x000fea0003800000 */
[----:B------:R-:W5:Y:S01]  /*d000*/  LDC R3, c[0x0][0x3d4] ;  /* 0x0000f500ff037b82 */ /* 0x000f620000000800 */
[C---:B01234-:R-:W-:Y:S01]  /*d010*/  VIADD R4, R16.reuse, 0x10 ;  /* 0x0000001010047836 */ /* 0x05ffe20000000000 */
[----:B------:R-:W-:Y:S01]  /*d020*/  BSSY B1, `(.L_x_3439) ;  /* 0x0000032000017945 */ /* 0x000fe20003800000 */
[C---:B------:R-:W-:Y:S02]  /*d030*/  VIADD R6, R16.reuse, 0x20 ;  /* 0x0000002010067836 */ /* 0x040fe40000000000 */
[C---:B------:R-:W-:Y:S01]  /*d040*/  VIADD R40, R16.reuse, 0x30 ;  /* 0x0000003010287836 */ /* 0x040fe20000000000 */
[-C--:B-----5:R-:W-:Y:S02]  /*d050*/  ISETP.GE.AND P0, PT, R16, R3.reuse, PT ;  /* 0x000000031000720c */ /* 0x0a0fe40003f06270 */
        /* <DEDUP_REMOVED lines=24> */
[----:B------:R-:W-:Y:S01]  /*d1e0*/  FFMA.FTZ R4, R41, R3, -R40 ;  /* 0x0000000329047223 */ /* 0x000fe20000010828 */
[----:B------:R-:W-:Y:S01]  /*d1f0*/  FMUL.FTZ R40, R43, R5 ;  /* 0x000000052b287220 */ /* 0x000fe20000410000 */
[----:B------:R-:W-:Y:S01]  /*d200*/  FFMA.FTZ R3, R45, R3, R42 ;  /* 0x000000032d037223 */ /* 0x000fe2000001002a */
        /* <DEDUP_REMOVED lines=17> */
[----:B------:R-:W-:-:S05]  /*d320*/  F2FP.BF16.F32.PACK_AB R7, R44, R7 ;  /* 0x000000072c07723e */ /* 0x000fca00000010ff */
[----:B------:R0:W-:Y:S02]  /*d330*/  STS.128 [R8+0x17400], R4 ;  /* 0x0174000408007388 */ /* 0x0001e40000000c00 */
.L_x_3440:
[----:B------:R-:W-:Y:S05]  /*d340*/  BSYNC B1 ;  /* 0x0000000000017941 */ /* 0x000fea0003800000 */
.L_x_3439:
[----:B------:R-:W-:Y:S04]  /*d350*/  BSSY B1, `(.L_x_3441) ;  /* 0x0000028000017945 */ /* 0x000fe80003800000 */
[----:B------:R-:W-:Y:S05]  /*d360*/  @P1 BRA `(.L_x_3442) ;  /* 0x0000000000981947 */ /* 0x000fea0003800000 */
[----:B0-----:R-:W0:Y:S01]  /*d370*/  LDS.128 R4, [R0+0x2000] ;  /* 0x0020000000047984 */ /* 0x001e220000000c00 */
        /* <DEDUP_REMOVED lines=37> */
.L_x_3442:
[----:B------:R-:W-:Y:S05]  /*d5d0*/  BSYNC B1 ;  /* 0x0000000000017941 */ /* 0x000fea0003800000 */
.L_x_3441:
[----:B------:R-:W-:Y:S04]  /*d5e0*/  BSSY B1, `(.L_x_3443) ;  /* 0x0000028000017945 */ /* 0x000fe80003800000 */
[----:B------:R-:W-:Y:S05]  /*d5f0*/  @P2 BRA `(.L_x_3444) ;  /* 0x0000000000982947 */ /* 0x000fea0003800000 */
[----:B01----:R-:W0:Y:S01]  /*d600*/  LDS.128 R4, [R8+0x1b400] ;  /* 0x01b4000008047984 */ /* 0x003e220000000c00 */
        /* <DEDUP_REMOVED lines=37> */
.L_x_3444:
[----:B------:R-:W-:Y:S05]  /*d860*/  BSYNC B1 ;  /* 0x0000000000017941 */ /* 0x000fea0003800000 */
.L_x_3443:
[----:B------:R-:W-:Y:S04]  /*d870*/  BSSY B1, `(.L_x_3445) ;  /* 0x0000028000017945 */ /* 0x000fe80003800000 */
[----:B------:R-:W-:Y:S05]  /*d880*/  @P3 BRA `(.L_x_3446) ;  /* 0x0000000000983947 */ /* 0x000fea0003800000 */
[----:B012---:R-:W0:Y:S01]  /*d890*/  LDS.128 R4, [R0+0x6000] ;  /* 0x0060000000047984 */ /* 0x007e220000000c00 */
        /* <DEDUP_REMOVED lines=21> */
[C---:B------:R-:W-:Y:S01]  /*d9f0*/  SHF.L.U32 R29, R24.reuse, 0x10, RZ ;  /* 0x00000010181d7819 */ /* 0x040fe200000006ff */
[----:B------:R-:W-:Y:S01]  /*da00*/  FFMA.FTZ R28, R35, R27, R28 ;  /* 0x0000001b231c7223 */ /* 0x000fe2000001001c */
[----:B------:R-:W-:Y:S01]  /*da10*/  LOP3.LUT R31, R24, 0xffff0000, RZ, 0xc0, !PT ;  /* 0xffff0000181f7812 */ /* 0x000fe200078ec0ff */
[-C--:B------:R-:W-:Y:S01]  /*da20*/  FMUL.FTZ R24, R33, R6.reuse ;  /* 0x0000000621187220 */ /* 0x080fe20000410000 */
[-C--:B------:R-:W-:Y:S01]  /*da30*/  FMUL.FTZ R30, R37, R7.reuse ;  /* 0x00000007251e7220 */ /* 0x080fe20000410000 */
[----:B------:R-:W-:Y:S01]  /*da40*/  FMUL.FTZ R26, R29, R6 ;  /* 0x000000061d1a7220 */ /* 0x000fe20000410000 */
[----:B------:R-:W-:Y:S01]  /*da50*/  F2FP.BF16.F32.PACK_AB R4, R3, R4 ;  /* 0x000000040304723e */ /* 0x000fe200000010ff */
[----:B------:R-:W-:Y:S01]  /*da60*/  FMUL.FTZ R32, R31, R7 ;  /* 0x000000071f207220 */ /* 0x000fe20000410000 */
        /* <DEDUP_REMOVED lines=8> */
.L_x_3446:
[----:B------:R-:W-:Y:S05]  /*daf0*/  BSYNC B1 ;  /* 0x0000000000017941 */ /* 0x000fea0003800000 */
.L_x_3445:
[----:B------:R-:W-:Y:S04]  /*db00*/  BSSY B1, `(.L_x_3447) ;  /* 0x0000028000017945 */ /* 0x000fe80003800000 */
[----:B------:R-:W-:Y:S05]  /*db10*/  @P4 BRA `(.L_x_3448) ;  /* 0x0000000000984947 */ /* 0x000fea0003800000 */
[----:B0123--:R-:W0:Y:S01]  /*db20*/  LDS.128 R4, [R8+0x1f400] ;  /* 0x01f4000008047984 */ /* 0x00fe220000000c00 */
        /* <DEDUP_REMOVED lines=37> */
.L_x_3448:
[----:B------:R-:W-:Y:S05]  /*dd80*/  BSYNC B1 ;  /* 0x0000000000017941 */ /* 0x000fea0003800000 */
.L_x_3447:
[----:B------:R-:W-:Y:S05]  /*dd90*/  @P5 BRA `(.L_x_3438) ;  /* 0x0000002c00305947 */ /* 0x000fea0003800000 */
[----:B01234-:R-:W0:Y:S01]  /*dda0*/  LDS.128 R4, [R0+0xa000] ;  /* 0x00a0000000047984 */ /* 0x01fe220000000c00 */
[C---:B------:R-:W-:Y:S01]  /*ddb0*/  IMAD.U32 R21, R11.reuse, 0x10000, RZ ;  /* 0x000100000b157824 */ /* 0x040fe200078e00ff */
[----:B------:R-:W-:Y:S01]  /*ddc0*/  LOP3.LUT R26, R11, 0xffff0000, RZ, 0xc0, !PT ;  /* 0xffff00000b1a7812 */ /* 0x000fe200078ec0ff */
        /* <DEDUP_REMOVED lines=17> */
[----:B------:R-:W-:Y:S01]  /*dee0*/  LOP3.LUT R7, R7, 0xffff0000, RZ, 0xc0, !PT ;  /* 0xffff000007077812 */ /* 0x000fe200078ec0ff */
[----:B------:R-:W-:Y:S01]  /*def0*/  FFMA.FTZ R5, R24, R8, -R13 ;  /* 0x0000000818057223 */ /* 0x000fe2000001080d */
[C---:B------:R-:W-:Y:S01]  /*df00*/  LOP3.LUT R21, R10.reuse, 0xffff0000, RZ, 0xc0, !PT ;  /* 0xffff00000a157812 */ /* 0x040fe200078ec0ff */
[----:B------:R-:W-:Y:S02]  /*df10*/  IMAD.U32 R13, R10, 0x10000, RZ ;  /* 0x000100000a0d7824 */ /* 0x000fe400078e00ff */
[----:B------:R-:W-:Y:S01]  /*df20*/  FMUL.FTZ R10, R25, R6 ;  /* 0x00000006190a7220 */ /* 0x000fe20000410000 */
[-C--:B------:R-:W-:Y:S01]  /*df30*/  FMUL.FTZ R14, R27, R7.reuse ;  /* 0x000000071b0e7220 */ /* 0x080fe20000410000 */
[----:B------:R-:W-:Y:S01]  /*df40*/  FFMA.FTZ R8, R26, R8, R15 ;  /* 0x000000081a087223 */ /* 0x000fe2000001000f */
        /* <DEDUP_REMOVED lines=12> */
.L_x_3417:
        /* <DEDUP_REMOVED lines=31> */
[----:B------:R0:W5:Y:S04]  /*e200*/  @!P0 LDG.E.128 R24, desc[UR60][R40.64] ;  /* 0x0000003c28188981 */ /* 0x000168000c1e1d00 */
[----:B------:R0:W5:Y:S04]  /*e210*/  @!P2 LDG.E.128 R28, desc[UR60][R40.64+0x40] ;  /* 0x0000403c281ca981 */ /* 0x000168000c1e1d00 */
[----:B------:R0:W5:Y:S04]  /*e220*/  @!P3 LDG.E.128 R32, desc[UR60][R40.64+0x80] ;  /* 0x0000803c2820b981 */ /* 0x000168000c1e1d00 */
[----:B------:R0:W5:Y:S04]  /*e230*/  @!P0 LDG.E.128 R4, desc[UR60][R42.64] ;  /* 0x0000003c2a048981 */ /* 0x000168000c1e1d00 */
[----:B------:R0:W5:Y:S04]  /*e240*/  @!P2 LDG.E.128 R8, desc[UR60][R42.64+0x40] ;  /* 0x0000403c2a08a981 */ /* 0x000168000c1e1d00 */
[----:B------:R0:W5:Y:S02]  /*e250*/  @!P3 LDG.E.128 R12, desc[UR60][R42.64+0x80] ;  /* 0x0000803c2a0cb981 */ /* 0x000164000c1e1d00 */
.L_x_3450:
[----:B------:R-:W-:Y:S05]  /*e260*/  BSYNC B1 ;  /* 0x0000000000017941 */ /* 0x000fea0003800000 */
.L_x_3449:
[--C-:B0----5:R-:W-:Y:S01]  /*e270*/  IMAD.MOV.U32 R41, RZ, RZ, R25.reuse ;  /* 0x000000ffff297224 */ /* 0x121fe200078e0019 */
[----:B------:R-:W-:Y:S01]  /*e280*/  SHF.R.U64 R48, R24, 0x10, R25 ;  /* 0x0000001018307819 */ /* 0x000fe20000001219 */
[----:B------:R-:W-:Y:S01]  /*e290*/  IMAD.MOV.U32 R42, RZ, RZ, R27 ;  /* 0x000000ffff2a7224 */ /* 0x000fe200078e001b */
[----:B------:R-:W-:Y:S01]  /*e2a0*/  SHF.R.U32.HI R49, RZ, 0x10, R25 ;  /* 0x00000010ff317819 */ /* 0x000fe20000011619 */
[----:B------:R-:W-:Y:S01]  /*e2b0*/  IMAD.MOV.U32 R25, RZ, RZ, R26 ;  /* 0x000000ffff197224 */ /* 0x000fe200078e001a */
[--C-:B------:R-:W-:Y:S01]  /*e2c0*/  SHF.R.U64 R50, R26, 0x10, R27.reuse ;  /* 0x000000101a327819 */ /* 0x100fe2000000121b */
[----:B------:R-:W-:Y:S01]  /*e2d0*/  IMAD.MOV.U32 R26, RZ, RZ, R28 ;  /* 0x000000ffff1a7224 */ /* 0x000fe200078e001c */
[----:B------:R-:W-:Y:S01]  /*e2e0*/  SHF.R.U32.HI R51, RZ, 0x10, R27 ;  /* 0x00000010ff337819 */ /* 0x000fe2000001161b */
[--C-:B------:R-:W-:Y:S01]  /*e2f0*/  IMAD.MOV.U32 R27, RZ, RZ, R29.reuse ;  /* 0x000000ffff1b7224 */ /* 0x100fe200078e001d */
[----:B------:R-:W-:Y:S01]  /*e300*/  SHF.R.U64 R52, R28, 0x10, R29 ;  /* 0x000000101c347819 */ /* 0x000fe2000000121d */
[--C-:B------:R-:W-:Y:S01]  /*e310*/  IMAD.MOV.U32 R47, RZ, RZ, R35.reuse ;  /* 0x000000ffff2f7224 */ /* 0x100fe200078e0023 */
[--C-:B------:R-:W-:Y:S01]  /*e320*/  SHF.R.U64 R58, R34, 0x10, R35.reuse ;  /* 0x00000010223a7819 */ /* 0x100fe20000001223 */
[----:B------:R-:W-:Y:S01]  /*e330*/  IMAD.MOV.U32 R0, RZ, RZ, R24 ;  /* 0x000000ffff007224 */ /* 0x000fe200078e0018 */
[----:B------:R-:W-:Y:S01]  /*e340*/  SHF.R.U32.HI R59, RZ, 0x10, R35 ;  /* 0x00000010ff3b7819 */ /* 0x000fe20000011623 */
[----:B------:R-:W-:Y:S01]  /*e350*/  IMAD.MOV.U32 R28, RZ, RZ, R30 ;  /* 0x000000ffff1c7224 */ /* 0x000fe200078e001e */
[----:B------:R-:W-:Y:S01]  /*e360*/  PRMT R35, R25, 0x5410, R50 ;  /* 0x0000541019237816 */ /* 0x000fe20000000032 */
[----:B------:R-:W-:Y:S01]  /*e370*/  IMAD.MOV.U32 R43, RZ, RZ, R31 ;  /* 0x000000ffff2b7224 */ /* 0x000fe200078e001f */
[----:B------:R-:W-:Y:S01]  /*e380*/  PRMT R25, R26, 0x5410, R52 ;  /* 0x000054101a197816 */ /* 0x000fe20000000034 */
[----:B------:R-:W-:Y:S01]  /*e390*/  UMOV UR4, 0xffffffff ;  /* 0xffffffff00047882 */ /* 0x000fe20000000000 */
[----:B------:R-:W-:Y:S01]  /*e3a0*/  SHF.R.U32.HI R53, RZ, 0x10, R29 ;  /* 0x00000010ff357819 */ /* 0x000fe2000001161d */
[----:B------:R-:W-:Y:S01]  /*e3b0*/  IMAD.MOV.U32 R45, RZ, RZ, R33 ;  /* 0x000000ffff2d7224 */ /* 0x000fe200078e0021 */
[----:B------:R-:W-:Y:S01]  /*e3c0*/  PRMT R26, R27, 0x7610, R26 ;  /* 0x000076101b1a7816 */ /* 0x000fe2000000001a */
[----:B------:R-:W-:Y:S01]  /*e3d0*/  IMAD.MOV.U32 R44, RZ, RZ, R32 ;  /* 0x000000ffff2c7224 */ /* 0x000fe200078e0020 */
[--C-:B------:R-:W-:Y:S01]  /*e3e0*/  SHF.R.U64 R54, R30, 0x10, R31.reuse ;  /* 0x000000101e367819 */ /* 0x100fe2000000121f */
[----:B------:R-:W-:Y:S01]  /*e3f0*/  IMAD.MOV.U32 R46, RZ, RZ, R34 ;  /* 0x000000ffff2e7224 */ /* 0x000fe200078e0022 */
[----:B------:R-:W-:Y:S01]  /*e400*/  SHF.R.U32.HI R55, RZ, 0x10, R31 ;  /* 0x00000010ff377819 */ /* 0x000fe2000001161f */
[----:B------:R-:W-:Y:S01]  /*e410*/  IMAD.MOV.U32 R20, RZ, RZ, R4 ;  /* 0x000000ffff147224 */ /* 0x000fe200078e0004 */
[--C-:B------:R-:W-:Y:S01]  /*e420*/  SHF.R.U64 R56, R32, 0x10, R33.reuse ;  /* 0x0000001020387819 */ /* 0x100fe20000001221 */
[----:B------:R-:W-:Y:S01]  /*e430*/  IMAD.MOV.U32 R24, RZ, RZ, R6 ;  /* 0x000000ffff187224 */ /* 0x000fe200078e0006 */
[----:B------:R-:W-:Y:S01]  /*e440*/  SHF.R.U32.HI R57, RZ, 0x10, R33 ;  /* 0x00000010ff397819 */ /* 0x000fe20000011621 */
        /* <DEDUP_REMOVED lines=11> */
[----:B------:R-:W-:Y:S01]  /*e500*/  PRMT R33, R0, 0x5410, R48 ;  /* 0x0000541000217816 */ /* 0x000fe20000000030 */
[----:B------:R-:W-:Y:S01]  /*e510*/  IMAD.MOV.U32 R6, RZ, RZ, R12 ;  /* 0x000000ffff067224 */ /* 0x000fe200078e000c */
[----:B------:R-:W-:Y:S01]  /*e520*/  PRMT R27, R28, 0x7610, R27 ;  /* 0x000076101c1b7816 */ /* 0x000fe2000000001b */
        /* <DEDUP_REMOVED lines=8> */
[--C-:B------:R-:W-:Y:S02]  /*e5b0*/  SHF.R.U64 R69, R14, 0x10, R15.reuse ;  /* 0x000000100e457819 */ /* 0x100fe4000000120f */
[----:B------:R-:W-:Y:S02]  /*e5c0*/  SHF.R.U32.HI R70, RZ, 0x10, R15 ;  /* 0x00000010ff467819 */ /* 0x000fe4000001160f */
[----:B------:R-:W-:Y:S02]  /*e5d0*/  PRMT R34, R41, 0x5410, R49 ;  /* 0x0000541029227816 */ /* 0x000fe40000000031 */
[----:B------:R-:W-:-:S02]  /*e5e0*/  PRMT R4, R42, 0x5410, R51 ;  /* 0x000054102a047816 */ /* 0x000fc40000000033 */
[----:B------:R-:W-:Y:S02]  /*e5f0*/  PRMT R26, R26, 0x5410, R53 ;  /* 0x000054101a1a7816 */ /* 0x000fe40000000035 */
[----:B------:R-:W-:Y:S02]  /*e600*/  PRMT R28, R43, 0x7610, R28 ;  /* 0x000076102b1c7816 */ /* 0x000fe4000000001c */
[----:B------:R-:W-:Y:S01]  /*e610*/  LEA.HI R0, R225, R225, RZ, 0x1 ;  /* 0x000000e1e1007211 */ /* 0x000fe200078f08ff */
[----:B------:R-:W-:Y:S06]  /*e620*/  BRA.DIV UR4, `(.L_x_3451) ;  /* 0x0000015e04e07947 */ /* 0x000fec000b800000 */
.L_x_3634:
[----:B------:R-:W-:Y:S01]  /*e630*/  UMOV UR4, 0xffffffff ;  /* 0xffffffff00047882 */ /* 0x000fe20000000000 */
[----:B------:R-:W-:Y:S02]  /*e640*/  LOP3.LUT R0, R0, 0xfffffffe, RZ, 0xc0, !PT ;  /* 0xfffffffe00007812 */ /* 0x000fe400078ec0ff */
[----:B------:R-:W-:Y:S05]  /*e650*/  BRA.DIV UR4, `(.L_x_3452) ;  /* 0x0000015e04fc7947 */ /* 0x000fea000b800000 */
.L_x_3637:
[----:B------:R-:W-:Y:S01]  /*e660*/  UMOV UR4, 0xffffffff ;  /* 0xffffffff00047882 */ /* 0x000fe20000000000 */
[----:B------:R-:W-:Y:S02]  /*e670*/  IMAD.IADD R0, R225, 0x1, -R0 ;  /* 0x00000001e1007824 */ /* 0x000fe400078e0a00 */
[----:B------:R-:W-:Y:S05]  /*e680*/  BRA.DIV UR4, `(.L_x_3453) ;  /* 0x0000016204187947 */ /* 0x000fea000b800000 */
.L_x_3640:
[----:B------:R-:W-:Y:S01]  /*e690*/  UMOV UR4, 0xffffffff ;  /* 0xffffffff00047882 */ /* 0x000fe20000000000 */
[----:B------:R-:W-:Y:S02]  /*e6a0*/  SHF.L.U32 R5, R0, 0x1f, RZ ;  /* 0x0000001f00057819 */ /* 0x000fe400000006ff */
[----:B------:R-:W-:Y:S05]  /*e6b0*/  BRA.DIV UR4, `(.L_x_3454) ;  /* 0x0000016204347947 */ /* 0x000fea000b800000 */
.L_x_3643:
        /* <DEDUP_REMOVED lines=21> */
.L_x_3644:
[----:B------:R-:W-:Y:S05]  /*e810*/  BSYNC B1 ;  /* 0x0000000000017941 */ /* 0x000fea0003800000 */
.L_x_3455:
[----:B------:R-:W-:Y:S01]  /*e820*/  BSSY B1, `(.L_x_3457) ;  /* 0x0000114000017945 */ /* 0x000fe20003800000 */
[----:B------:R-:W-:-:S03]  /*e830*/  IMAD.MOV.U32 R36, RZ, RZ, R4 ;  /* 0x000000ffff247224 */ /* 0x000fc600078e0004 */
[----:B------:R-:W-:Y:S05]  /*e840*/  @P1 BRA `(.L_x_3458) ;  /* 0x0000001000441947 */ /* 0x000fea0003800000 */
[----:B------:R-:W1:Y:S01]  /*e850*/  LDC R41, c[0x0][0x3d4] ;  /* 0x0000f500ff297b82 */ /* 0x000e620000000800 */
[----:B------:R-:W-:Y:S01]  /*e860*/  BSSY B2, `(.L_x_3459) ;  /* 0x000005f000027945 */ /* 0x000fe20003800000 */
[-C--:B-1----:R-:W-:Y:S02]  /*e870*/  ISETP.GE.AND P0, PT, R22, R41.reuse, PT ;  /* 0x000000291600720c */ /* 0x082fe40003f06270 */
[-C--:B------:R-:W-:Y:S02]  /*e880*/  ISETP.GE.AND P1, PT, R205, R41.reuse, PT ;  /* 0x00000029cd00720c */ /* 0x080fe40003f26270 */
[----:B------:R-:W-:-:S09]  /*e890*/  ISETP.GE.AND P2, PT, R206, R41, PT ;  /* 0x00000029ce00720c */ /* 0x000fd20003f46270 */
[----:B------:R-:W-:Y:S05]  /*e8a0*/  @P0 BRA `(.L_x_3460) ;  /* 0x0000000400680947 */ /* 0x000fea0003800000 */
[----:B------:R-:W-:Y:S01]  /*e8b0*/  LEA.HI R6, R41, R228, RZ, 0x1d ;  /* 0x000000e429067211 */ /* 0x000fe200078fe8ff */
[----:B------:R-:W-:Y:S01]  /*e8c0*/  IMAD.U32 R53, R37, 0x10000, RZ ;  /* 0x0001000025357824 */ /* 0x000fe200078e00ff */
[----:B0-----:R-:W-:Y:S01]  /*e8d0*/  LOP3.LUT R5, R209, 0x38, R22, 0xf8, !PT ;  /* 0x00000038d1057812 */ /* 0x001fe200078ef816 */
[----:B------:R-:W-:Y:S01]  /*e8e0*/  IMAD.U32 R51, R33, 0x10000, RZ ;  /* 0x0001000021337824 */ /* 0x000fe200078e00ff */
[----:B------:R-:W-:Y:S01]  /*e8f0*/  SHF.R.S32.HI R7, RZ, 0x1f, R6 ;  /* 0x0000001fff077819 */ /* 0x000fe20000011406 */
[----:B------:R-:W-:Y:S01]  /*e900*/  IMAD.SHL.U32 R8, R6, 0x8, RZ ;  /* 0x0000000806087824 */ /* 0x000fe200078e00ff */
[----:B------:R-:W-:Y:S02]  /*e910*/  LOP3.LUT R4, R5, R210, RZ, 0x3c, !PT ;  /* 0x000000d205047212 */ /* 0x000fe400078e3cff */
[----:B------:R-:W-:Y:S02]  /*e920*/  LEA.HI R6, R7, R6, RZ, 0x3 ;  /* 0x0000000607067211 */ /* 0x000fe400078f18ff */
[----:B------:R-:W-:Y:S01]  /*e930*/  LOP3.LUT R7, R209, 0x38, R8, 0xf8, !PT ;  /* 0x00000038d1077812 */ /* 0x000fe200078ef808 */
[----:B------:R-:W-:Y:S01]  /*e940*/  IMAD.IADD R5, R211, 0x1, R4 ;  /* 0x00000001d3057824 */ /* 0x000fe200078e0204 */
[----:B------:R-:W-:Y:S01]  /*e950*/  LOP3.LUT R55, R37, 0xffff0000, RZ, 0xc0, !PT ;  /* 0xffff000025377812 */ /* 0x000fe200078ec0ff */
[----:B------:R-:W-:Y:S01]  /*e960*/  IMAD.SHL.U32 R6, R6, 0x400, RZ ;  /* 0x0000040006067824 */ /* 0x000fe200078e00ff */
[----:B------:R-:W-:Y:S01]  /*e970*/  LOP3.LUT R7, R7, R210, RZ, 0x3c, !PT ;  /* 0x000000d207077212 */ /* 0x000fe200078e3cff */
[----:B------:R-:W-:-:S03]  /*e980*/  IMAD R58, R5, 0x2, R18 ;  /* 0x00000002053a7824 */ /* 0x000fc600078e0212 */
[----:B------:R-:W-:-:S04]  /*e990*/  LOP3.LUT R6, R6, 0x7fffe000, RZ, 0xc0, !PT ;  /* 0x7fffe00006067812 */ /* 0x000fc800078ec0ff */
[----:B------:R-:W-:Y:S02]  /*e9a0*/  IADD3 R9, R7, R6, R211 ;  /* 0x0000000607097210 */ /* 0x000fe40007ffe0d3 */
[----:B------:R-:W0:Y:S03]  /*e9b0*/  LDS.128 R4, [R58+0x15400] ;  /* 0x015400003a047984 */ /* 0x000e260000000c00 */
        /* <DEDUP_REMOVED lines=19> */
[----:B------:R-:W-:Y:S01]  /*eaf0*/  LOP3.LUT R51, R33, 0xffff0000, RZ, 0xc0, !PT ;  /* 0xffff000021337812 */ /* 0x000fe200078ec0ff */
[----:B------:R-:W-:Y:S01]  /*eb00*/  FFMA.FTZ R59, R42, R53, R59 ;  /* 0x000000352a3b7223 */ /* 0x000fe2000001003b */
[----:B------:R-:W-:Y:S02]  /*eb10*/  IMAD.U32 R42, R34, 0x10000, RZ ;  /* 0x00010000222a7824 */ /* 0x000fe400078e00ff */
[----:B------:R-:W-:Y:S02]  /*eb20*/  IMAD.U32 R48, R10, 0x10000, RZ ;  /* 0x000100000a307824 */ /* 0x000fe400078e00ff */
[-C--:B------:R-:W-:Y:S01]  /*eb30*/  FMUL.FTZ R53, R8, R51.reuse ;  /* 0x0000003308357220 */ /* 0x080fe20000410000 */
[----:B------:R-:W-:Y:S01]  /*eb40*/  FFMA.FTZ R50, R4, R51, -R61 ;  /* 0x0000003304327223 */ /* 0x000fe2000001083d */
[----:B------:R-:W-:Y:S01]  /*eb50*/  FMUL.FTZ R8, R47, R46 ;  /* 0x0000002e2f087220 */ /* 0x000fe20000410000 */
[----:B------:R-:W-:-:S02]  /*eb60*/  IMAD.U32 R51, R39, 0x10000, RZ ;  /* 0x0001000027337824 */ /* 0x000fc400078e00ff */
[-C--:B------:R-:W-:Y:S01]  /*eb70*/  FMUL.FTZ R61, R47, R42.reuse ;  /* 0x0000002a2f3d7220 */ /* 0x080fe20000410000 */
[----:B------:R-:W-:Y:S01]  /*eb80*/  FFMA.FTZ R52, R4, R55, R53 ;  /* 0x0000003704347223 */ /* 0x000fe20000010035 */
[----:B------:R-:W-:Y:S01]  /*eb90*/  LOP3.LUT R10, R10, 0xffff0000, RZ, 0xc0, !PT ;  /* 0xffff00000a0a7812 */ /* 0x000fe200078ec0ff */
[----:B------:R-:W-:Y:S01]  /*eba0*/  FFMA.FTZ R54, R43, R42, -R8 ;  /* 0x0000002a2b367223 */ /* 0x000fe20000010808 */
[----:B------:R-:W-:Y:S02]  /*ebb0*/  IMAD.U32 R47, R35, 0x10000, RZ ;  /* 0x00010000232f7824 */ /* 0x000fe400078e00ff */
[----:B------:R-:W-:Y:S01]  /*ebc0*/  FFMA.FTZ R61, R43, R46, R61 ;  /* 0x0000002e2b3d7223 */ /* 0x000fe2000001003d */
[----:B------:R-:W-:Y:S01]  /*ebd0*/  FMUL.FTZ R55, R48, R51 ;  /* 0x0000003330377220 */ /* 0x000fe20000410000 */
[----:B------:R-:W-:Y:S01]  /*ebe0*/  LOP3.LUT R53, R39, 0xffff0000, RZ, 0xc0, !PT ;  /* 0xffff000027357812 */ /* 0x000fe200078ec0ff */
[----:B------:R-:W-:Y:S01]  /*ebf0*/  IMAD.U32 R49, R11, 0x10000, RZ ;  /* 0x000100000b317824 */ /* 0x000fe200078e00ff */
[----:B------:R-:W-:Y:S01]  /*ec00*/  LOP3.LUT R43, R35, 0xffff0000, RZ, 0xc0, !PT ;  /* 0xffff0000232b7812 */ /* 0x000fe200078ec0ff */
[----:B------:R-:W-:-:S02]  /*ec10*/  IMAD.U32 R42, R40, 0x10000, RZ ;  /* 0x00010000282a7824 */ /* 0x000fc400078e00ff */
[-C--:B------:R-:W-:Y:S01]  /*ec20*/  FMUL.FTZ R63, R48, R47.reuse ;  /* 0x0000002f303f7220 */ /* 0x080fe20000410000 */
[----:B------:R-:W-:Y:S01]  /*ec30*/  FFMA.FTZ R55, R44, R47, -R55 ;  /* 0x0000002f2c377223 */ /* 0x000fe20000010837 */
[----:B------:R-:W-:Y:S01]  /*ec40*/  FMUL.FTZ R47, R10, R53 ;  /* 0x000000350a2f7220 */ /* 0x000fe20000410000 */
[----:B------:R-:W-:Y:S02]  /*ec50*/  IMAD.U32 R4, R36, 0x10000, RZ ;  /* 0x0001000024047824 */ /* 0x000fe400078e00ff */
        /* <DEDUP_REMOVED lines=8> */
[----:B------:R-:W-:-:S02]  /*ece0*/  LOP3.LUT R8, R38, 0xffff0000, RZ, 0xc0, !PT ;  /* 0xffff000026087812 */ /* 0x000fc400078ec0ff */
[----:B------:R-:W-:Y:S01]  /*ecf0*/  LOP3.LUT R10, R40, 0xffff0000, RZ, 0xc0, !PT ;  /* 0xffff0000280a7812 */ /* 0x000fe200078ec0ff */
[----:B------:R-:W-:Y:S01]  /*ed00*/  FFMA.FTZ R48, R45, R42, R48 ;  /* 0x0000002a2d307223 */ /* 0x000fe20000010030 */
[----:B------:R-:W-:Y:S01]  /*ed10*/  LOP3.LUT R4, R34, 0xffff0000, RZ, 0xc0, !PT ;  /* 0xffff000022047812 */ /* 0x000fe200078ec0ff */
[----:B------:R-:W-:Y:S01]  /*ed20*/  FMUL.FTZ R42, R9, R8 ;  /* 0x00000008092a7220 */ /* 0x000fe20000410000 */
[----:B------:R-:W-:Y:S01]  /*ed30*/  LOP3.LUT R6, R36, 0xffff0000, RZ, 0xc0, !PT ;  /* 0xffff000024067812 */ /* 0x000fe200078ec0ff */
[----:B------:R-:W-:Y:S02]  /*ed40*/  FMUL.FTZ R56, R11, R10 ;  /* 0x0000000a0b387220 */ /* 0x000fe40000410000 */
[-C--:B------:R-:W-:Y:S01]  /*ed50*/  FMUL.FTZ R43, R9, R4.reuse ;  /* 0x00000004092b7220 */ /* 0x080fe20000410000 */
[----:B------:R-:W-:Y:S01]  /*ed60*/  FFMA.FTZ R9, R5, R4, -R42 ;  /* 0x0000000405097223 */ /* 0x000fe2000001082a */
[-C--:B------:R-:W-:Y:S01]  /*ed70*/  FMUL.FTZ R11, R11, R6.reuse ;  /* 0x000000060b0b7220 */ /* 0x080fe20000410000 */
[----:B------:R-:W-:Y:S01]  /*ed80*/  FFMA.FTZ R56, R7, R6, -R56 ;  /* 0x0000000607387223 */ /* 0x000fe20000010838 */
[----:B------:R-:W-:Y:S01]  /*ed90*/  FFMA.FTZ R42, R5, R8, R43 ;  /* 0x00000008052a7223 */ /* 0x000fe2000001002b */
[----:B------:R-:W-:Y:S01]  /*eda0*/  F2FP.BF16.F32.PACK_AB R6, R44, R55 ;  /* 0x000000372c06723e */ /* 0x000fe200000010ff */
[----:B------:R-:W-:Y:S01]  /*edb0*/  FFMA.FTZ R11, R7, R10, R11 ;  /* 0x0000000a070b7223 */ /* 0x000fe2000001000b */
[----:B------:R-:W-:-:S02]  /*edc0*/  F2FP.BF16.F32.PACK_AB R4, R50, R57 ;  /* 0x000000393204723e */ /* 0x000fc400000010ff */
[----:B------:R-:W-:Y:S02]  /*edd0*/  F2FP.BF16.F32.PACK_AB R5, R9, R54 ;  /* 0x000000360905723e */ /* 0x000fe400000010ff */
[----:B------:R-:W-:Y:S02]  /*ede0*/  F2FP.BF16.F32.PACK_AB R7, R56, R47 ;  /* 0x0000002f3807723e */ /* 0x000fe400000010ff */
[----:B------:R-:W-:Y:S02]  /*edf0*/  F2FP.BF16.F32.PACK_AB R10, R46, R63 ;  /* 0x0000003f2e0a723e */ /* 0x000fe400000010ff */
[----:B------:R-:W-:Y:S01]  /*ee00*/  F2FP.BF16.F32.PACK_AB R8, R52, R59 ;  /* 0x0000003b3408723e */ /* 0x000fe200000010ff */
[----:B------:R1:W-:Y:S01]  /*ee10*/  STS.128 [R58+0x15400], R4 ;  /* 0x015400043a007388 */ /* 0x0003e20000000c00 */
[----:B------:R-:W-:Y:S02]  /*ee20*/  F2FP.BF16.F32.PACK_AB R9, R42, R61 ;  /* 0x0000003d2a09723e */ /* 0x000fe400000010ff */
[----:B------:R-:W-:-:S05]  /*ee30*/  F2FP.BF16.F32.PACK_AB R11, R11, R48 ;  /* 0x000000300b0b723e */ /* 0x000fca00000010ff */
[----:B------:R1:W-:Y:S02]  /*ee40*/  STS.128 [R60+0x15400], R8 ;  /* 0x015400083c007388 */ /* 0x0003e40000000c00 */
.L_x_3460:
[----:B------:R-:W-:Y:S05]  /*ee50*/  BSYNC B2 ;  /* 0x0000000000027941 */ /* 0x000fea0003800000 */
.L_x_3459:
[----:B------:R-:W-:Y:S04]  /*ee60*/  BSSY B2, `(.L_x_3461) ;  /* 0x0000058000027945 */ /* 0x000fe80003800000 */
[----:B------:R-:W-:Y:S05]  /*ee70*/  @P1 BRA `(.L_x_3462) ;  /* 0x0000000400581947 */ /* 0x000fea0003800000 */
[----:B-1----:R-:W-:Y:S01]  /*ee80*/  LEA.HI R4, R41, R229, RZ, 0x1d ;  /* 0x000000e529047211 */ /* 0x002fe200078fe8ff */
[C---:B------:R-:W-:Y:S01]  /*ee90*/  IMAD.U32 R54, R29.reuse, 0x10000, RZ ;  /* 0x000100001d367824 */ /* 0x040fe200078e00ff */
[----:B------:R-:W-:Y:S01]  /*eea0*/  LOP3.LUT R51, R29, 0xffff0000, RZ, 0xc0, !PT ;  /* 0xffff00001d337812 */ /* 0x000fe200078ec0ff */
[----:B------:R-:W-:Y:S01]  /*eeb0*/  IMAD.U32 R52, R25, 0x10000, RZ ;  /* 0x0001000019347824 */ /* 0x000fe200078e00ff */
[----:B0-----:R-:W-:Y:S01]  /*eec0*/  SHF.R.S32.HI R5, RZ, 0x1f, R4 ;  /* 0x0000001fff057819 */ /* 0x001fe20000011404 */
[----:B------:R-:W-:Y:S02]  /*eed0*/  IMAD.SHL.U32 R6, R4, 0x8, RZ ;  /* 0x0000000804067824 */ /* 0x000fe400078e00ff */
[----:B------:R-:W-:Y:S01]  /*eee0*/  IMAD.U32 R53, R30, 0x10000, RZ ;  /* 0x000100001e357824 */ /* 0x000fe200078e00ff */
        /* <DEDUP_REMOVED lines=12> */
[----:B------:R-:W-:Y:S01]  /*efb0*/  SHF.L.U32 R44, R5, 0x10, RZ ;  /* 0x00000010052c7819 */ /* 0x000fe200000006ff */
[----:B------:R-:W-:Y:S01]  /*efc0*/  IMAD.U32 R46, R7, 0x10000, RZ ;  /* 0x00010000072e7824 */ /* 0x000fe200078e00ff */
[----:B------:R-:W-:Y:S02]  /*efd0*/  LOP3.LUT R6, R6, 0xffff0000, RZ, 0xc0, !PT ;  /* 0xffff000006067812 */ /* 0x000fe400078ec0ff */
[----:B------:R-:W-:Y:S01]  /*efe0*/  LOP3.LUT R5, R5, 0xffff0000, RZ, 0xc0, !PT ;  /* 0xffff000005057812 */ /* 0x000fe200078ec0ff */
[C---:B-1----:R-:W-:Y:S01]  /*eff0*/  IMAD.U32 R47, R8.reuse, 0x10000, RZ ;  /* 0x00010000082f7824 */ /* 0x042fe200078e00ff */
[----:B------:R-:W-:Y:S01]  /*f000*/  LOP3.LUT R8, R8, 0xffff0000, RZ, 0xc0, !PT ;  /* 0xffff000008087812 */ /* 0x000fe200078ec0ff */
[C---:B------:R-:W-:Y:S01]  /*f010*/  IMAD.U32 R48, R9.reuse, 0x10000, RZ ;  /* 0x0001000009307824 */ /* 0x040fe200078e00ff */
[----:B------:R-:W-:Y:S01]  /*f020*/  LOP3.LUT R9, R9, 0xffff0000, RZ, 0xc0, !PT ;  /* 0xffff000009097812 */ /* 0x000fe200078ec0ff */
[C---:B------:R-:W-:Y:S01]  /*f030*/  FMUL.FTZ R56, R47.reuse, R54 ;  /* 0x000000362f387220 */ /* 0x040fe20000410000 */
[-C--:B------:R-:W-:Y:S01]  /*f040*/  FMUL.FTZ R58, R47, R52.reuse ;  /* 0x000000342f3a7220 */ /* 0x080fe20000410000 */
[----:B------:R-:W-:Y:S01]  /*f050*/  LOP3.LUT R47, R25, 0xffff0000, RZ, 0xc0, !PT ;  /* 0xffff0000192f7812 */ /* 0x000fe200078ec0ff */
[----:B------:R-:W-:Y:S01]  /*f060*/  FMUL.FTZ R55, R8, R51 ;  /* 0x0000003308377220 */ /* 0x000fe20000410000 */
[C---:B------:R-:W-:Y:S01]  /*f070*/  FFMA.FTZ R56, R43.reuse, R52, -R56 ;  /* 0x000000342b387223 */ /* 0x040fe20000010838 */
[----:B------:R-:W-:Y:S01]  /*f080*/  FFMA.FTZ R58, R43, R54, R58 ;  /* 0x000000362b3a7223 */ /* 0x000fe2000001003a */
[----:B------:R-:W-:-:S02]  /*f090*/  IMAD.U32 R43, R26, 0x10000, RZ ;  /* 0x000100001a2b7824 */ /* 0x000fc400078e00ff */
[-C--:B------:R-:W-:Y:S01]  /*f0a0*/  FMUL.FTZ R57, R8, R47.reuse ;  /* 0x0000002f08397220 */ /* 0x080fe20000410000 */
[----:B------:R-:W-:Y:S01]  /*f0b0*/  FFMA.FTZ R55, R4, R47, -R55 ;  /* 0x0000002f04377223 */ /* 0x000fe20000010837 */
[----:B------:R-:W-:Y:S01]  /*f0c0*/  FMUL.FTZ R47, R48, R53 ;  /* 0x00000035302f7220 */ /* 0x000fe20000410000 */
[----:B------:R-:W-:Y:S02]  /*f0d0*/  IMAD.U32 R49, R10, 0x10000, RZ ;  /* 0x000100000a317824 */ /* 0x000fe400078e00ff */
[----:B------:R-:W-:Y:S01]  /*f0e0*/  FMUL.FTZ R52, R48, R43 ;  /* 0x0000002b30347220 */ /* 0x000fe20000410000 */
[----:B------:R-:W-:Y:S01]  /*f0f0*/  FFMA.FTZ R57, R4, R51, R57 ;  /* 0x0000003304397223 */ /* 0x000fe20000010039 */
[----:B------:R-:W-:Y:S01]  /*f100*/  LOP3.LUT R10, R10, 0xffff0000, RZ, 0xc0, !PT ;  /* 0xffff00000a0a7812 */ /* 0x000fe200078ec0ff */
[----:B------:R-:W-:Y:S01]  /*f110*/  FFMA.FTZ R48, R44, R43, -R47 ;  /* 0x0000002b2c307223 */ /* 0x000fe2000001082f */
[C---:B------:R-:W-:Y:S01]  /*f120*/  LOP3.LUT R51, R31.reuse, 0xffff0000, RZ, 0xc0, !PT ;  /* 0xffff00001f337812 */ /* 0x040fe200078ec0ff */
[----:B------:R-:W-:Y:S01]  /*f130*/  IMAD.U32 R8, R31, 0x10000, RZ ;  /* 0x000100001f087824 */ /* 0x000fe200078e00ff */
[C---:B------:R-:W-:Y:S01]  /*f140*/  LOP3.LUT R43, R27.reuse, 0xffff0000, RZ, 0xc0, !PT ;  /* 0xffff00001b2b7812 */ /* 0x040fe200078ec0ff */
[----:B------:R-:W-:-:S02]  /*f150*/  IMAD.U32 R4, R27, 0x10000, RZ ;  /* 0x000100001b047824 */ /* 0x000fc400078e00ff */
[----:B------:R-:W-:Y:S01]  /*f160*/  FFMA.FTZ R52, R44, R53, R52 ;  /* 0x000000352c347223 */ /* 0x000fe20000010034 */
[C---:B------:R-:W-:Y:S01]  /*f170*/  FMUL.FTZ R59, R10.reuse, R51 ;  /* 0x000000330a3b7220 */ /* 0x040fe20000410000 */
[C---:B------:R-:W-:Y:S01]  /*f180*/  FMUL.FTZ R44, R49.reuse, R8 ;  /* 0x00000008312c7220 */ /* 0x040fe20000410000 */
[-C--:B------:R-:W-:Y:S01]  /*f190*/  FMUL.FTZ R54, R49, R4.reuse ;  /* 0x0000000431367220 */ /* 0x080fe20000410000 */
[----:B------:R-:W-:Y:S01]  /*f1a0*/  FMUL.FTZ R10, R10, R43 ;  /* 0x0000002b0a0a7220 */ /* 0x000fe20000410000 */
[----:B------:R-:W-:Y:S02]  /*f1b0*/  IMAD.U32 R50, R11, 0x10000, RZ ;  /* 0x000100000b327824 */ /* 0x000fe400078e00ff */
[C---:B------:R-:W-:Y:S01]  /*f1c0*/  FFMA.FTZ R53, R45.reuse, R4, -R44 ;  /* 0x000000042d357223 */ /* 0x040fe2000001082c */
[----:B------:R-:W-:Y:S02]  /*f1d0*/  IMAD.U32 R49, R32, 0x10000, RZ ;  /* 0x0001000020317824 */ /* 0x000fe400078e00ff */
[----:B------:R-:W-:Y:S01]  /*f1e0*/  FFMA.FTZ R54, R45, R8, R54 ;  /* 0x000000082d367223 */ /* 0x000fe20000010036 */
[----:B------:R-:W-:-:S02]  /*f1f0*/  IMAD.U32 R47, R28, 0x10000, RZ ;  /* 0x000100001c2f7824 */ /* 0x000fc400078e00ff */
[----:B------:R-:W-:Y:S01]  /*f200*/  FFMA.FTZ R51, R6, R51, R10 ;  /* 0x0000003306337223 */ /* 0x000fe2000001000a */
[----:B------:R-:W-:Y:S01]  /*f210*/  LOP3.LUT R11, R11, 0xffff0000, RZ, 0xc0, !PT ;  /* 0xffff00000b0b7812 */ /* 0x000fe200078ec0ff */
[----:B------:R-:W-:Y:S01]  /*f220*/  FMUL.FTZ R45, R50, R49 ;  /* 0x00000031322d7220 */ /* 0x000fe20000410000 */
[----:B------:R-:W-:Y:S01]  /*f230*/  FFMA.FTZ R60, R6, R43, -R59 ;  /* 0x0000002b063c7223 */ /* 0x000fe2000001083b */
[----:B------:R-:W-:Y:S01]  /*f240*/  LOP3.LUT R8, R30, 0xffff0000, RZ, 0xc0, !PT ;  /* 0xffff00001e087812 */ /* 0x000fe200078ec0ff */
[-C--:B------:R-:W-:Y:S01]  /*f250*/  FMUL.FTZ R43, R50, R47.reuse ;  /* 0x0000002f322b7220 */ /* 0x080fe20000410000 */
[----:B------:R-:W-:Y:S01]  /*f260*/  LOP3.LUT R10, R32, 0xffff0000, RZ, 0xc0, !PT ;  /* 0xffff0000200a7812 */ /* 0x000fe200078ec0ff */
[----:B------:R-:W-:Y:S01]  /*f270*/  FFMA.FTZ R45, R46, R47, -R45 ;  /* 0x0000002f2e2d7223 */ /* 0x000fe2000001082d */
        /* <DEDUP_REMOVED lines=22> */
.L_x_3462:
[----:B------:R-:W-:Y:S05]  /*f3e0*/  BSYNC B2 ;  /* 0x0000000000027941 */ /* 0x000fea0003800000 */
.L_x_3461:
[----:B------:R-:W-:Y:S05]  /*f3f0*/  @P2 BRA `(.L_x_3458) ;  /* 0x0000000400582947 */ /* 0x000fea0003800000 */
[----:B------:R-:W-:Y:S01]  /*f400*/  LEA.HI R41, R41, R234, RZ, 0x1d ;  /* 0x000000ea29297211 */ /* 0x000fe200078fe8ff */
[C---:B------:R-:W-:Y:S01]  /*f410*/  IMAD.U32 R53, R15.reuse, 0x10000, RZ ;  /* 0x000100000f357824 */ /* 0x040fe200078e00ff */
[----:B------:R-:W-:Y:S01]  /*f420*/  LOP3.LUT R55, R15, 0xffff0000, RZ, 0xc0, !PT ;  /* 0xffff00000f377812 */ /* 0x000fe200078ec0ff */
[----:B------:R-:W-:Y:S01]  /*f430*/  IMAD.U32 R51, R0, 0x10000, RZ ;  /* 0x0001000000337824 */ /* 0x000fe200078e00ff */
[----:B-12---:R-:W-:Y:S01]  /*f440*/  SHF.R.S32.HI R6, RZ, 0x1f, R41 ;  /* 0x0000001fff067819 */ /* 0x006fe20000011429 */
[----:B------:R-:W-:-:S03]  /*f450*/  IMAD.SHL.U32 R4, R41, 0x8, RZ ;  /* 0x0000000829047824 */ /* 0x000fc600078e00ff */
[----:B------:R-:W-:Y:S02]  /*f460*/  LEA.HI R6, R6, R41, RZ, 0x3 ;  /* 0x0000002906067211 */ /* 0x000fe400078f18ff */
[----:B0-----:R-:W-:-:S03]  /*f470*/  LOP3.LUT R5, R209, 0x38, R4, 0xf8, !PT ;  /* 0x00000038d1057812 */ /* 0x001fc600078ef804 */
        /* <DEDUP_REMOVED lines=23> */
[----:B------:R-:W-:Y:S01]  /*f5f0*/  FFMA.FTZ R57, R42, R51, -R57 ;  /* 0x000000332a397223 */ /* 0x000fe20000010839 */
        /* <DEDUP_REMOVED lines=54> */
.L_x_3458:
[----:B------:R-:W-:Y:S05]  /*f960*/  BSYNC B1 ;  /* 0x0000000000017941 */ /* 0x000fea0003800000 */
.L_x_3457:
[----:B------:R-:W-:-:S13]  /*f970*/  ISETP.GE.AND P0, PT, R224, R3, PT ;  /* 0x00000003e000720c */ /* 0x000fda0003f06270 */
[----:B------:R-:W-:Y:S05]  /*f980*/  @P0 BRA `(.L_x_3438) ;  /* 0x0000001000340947 */ /* 0x000fea0003800000 */
[----:B------:R-:W4:Y:S01]  /*f990*/  LDC R3, c[0x0][0x3d4] ;  /* 0x0000f500ff037b82 */ /* 0x000f220000000800 */
[----:B------:R-:W-:Y:S01]  /*f9a0*/  BSSY B1, `(.L_x_3463) ;  /* 0x000005b000017945 */ /* 0x000fe20003800000 */
[-C--:B----4-:R-:W-:Y:S02]  /*f9b0*/  ISETP.GE.AND P0, PT, R22, R3.reuse, PT ;  /* 0x000000031600720c */ /* 0x090fe40003f06270 */
[-C--:B------:R-:W-:Y:S02]  /*f9c0*/  ISETP.GE.AND P1, PT, R205, R3.reuse, PT ;  /* 0x00000003cd00720c */ /* 0x080fe40003f26270 */
[----:B------:R-:W-:-:S09]  /*f9d0*/  ISETP.GE.AND P2, PT, R206, R3, PT ;  /* 0x00000003ce00720c */ /* 0x000fd20003f46270 */
[----:B------:R-:W-:Y:S05]  /*f9e0*/  @P0 BRA `(.L_x_3464) ;  /* 0x0000000400580947 */ /* 0x000fea0003800000 */
[----:B-123--:R-:W-:Y:S01]  /*f9f0*/  LEA.HI R4, R3, R228, RZ, 0x1d ;  /* 0x000000e403047211 */ /* 0x00efe200078fe8ff */
[C---:B------:R-:W-:Y:S01]  /*fa00*/  IMAD.U32 R52, R37.reuse, 0x10000, RZ ;  /* 0x0001000025347824 */ /* 0x040fe200078e00ff */
[----:B------:R-:W-:Y:S01]  /*fa10*/  LOP3.LUT R54, R37, 0xffff0000, RZ, 0xc0, !PT ;  /* 0xffff000025367812 */ /* 0x000fe200078ec0ff */
[----:B------:R-:W-:Y:S01]  /*fa20*/  IMAD.U32 R50, R33, 0x10000, RZ ;  /* 0x0001000021327824 */ /* 0x000fe200078e00ff */
[----:B------:R-:W-:Y:S01]  /*fa30*/  SHF.R.S32.HI R7, RZ, 0x1f, R4 ;  /* 0x0000001fff077819 */ /* 0x000fe20000011404 */
[----:B0-----:R-:W-:Y:S02]  /*fa40*/  IMAD.SHL.U32 R5, R4, 0x8, RZ ;  /* 0x0000000804057824 */ /* 0x001fe400078e00ff */
[----:B------:R-:W-:Y:S01]  /*fa50*/  IMAD.U32 R57, R38, 0x10000, RZ ;  /* 0x0001000026397824 */ /* 0x000fe200078e00ff */
[----:B------:R-:W-:Y:S01]  /*fa60*/  LEA.HI R7, R7, R4, RZ, 0x3 ;  /* 0x0000000407077211 */ /* 0x000fe200078f18ff */
[----:B------:R-:W-:Y:S01]  /*fa70*/  IMAD.U32 R55, R34, 0x10000, RZ ;  /* 0x0001000022377824 */ /* 0x000fe200078e00ff */
[----:B------:R-:W-:Y:S01]  /*fa80*/  LOP3.LUT R4, R208, 0x38, R5, 0xf8, !PT ;  /* 0x00000038d0047812 */ /* 0x000fe200078ef805 */
[----:B------:R-:W-:-:S02]  /*fa90*/  IMAD.U32 R56, R39, 0x10000, RZ ;  /* 0x0001000027387824 */ /* 0x000fc400078e00ff */
        /* <DEDUP_REMOVED lines=58> */
[C---:B------:R-:W-:Y:S01]  /*fe40*/  FMUL.FTZ R6, R39.reuse, R9 ;  /* 0x0000000927067220 */ /* 0x040fe20000410000 */
[----:B------:R-:W-:Y:S01]  /*fe50*/  FFMA.FTZ R9, R39, R5, -R4 ;  /* 0x0000000527097223 */ /* 0x000fe20000010804 */
[----:B------:R-:W-:Y:S01]  /*fe60*/  FMUL.FTZ R34, R55, R11 ;  /* 0x0000000b37227220 */ /* 0x000fe20000410000 */
[----:B------:R-:W-:Y:S01]  /*fe70*/  F2FP.BF16.F32.PACK_AB R4, R8, R51 ;  /* 0x000000330804723e */ /* 0x000fe200000010ff */
[----:B------:R-:W-:Y:S01]  /*fe80*/  FMUL.FTZ R36, R47, R11 ;  /* 0x0000000b2f247220 */ /* 0x000fe20000410000 */
[----:B------:R-:W-:Y:S01]  /*fe90*/  FFMA.FTZ R11, R49, R5, R6 ;  /* 0x00000005310b7223 */ /* 0x000fe20000010006 */
[-C--:B------:R-:W-:Y:S01]  /*fea0*/  FFMA.FTZ R34, R47, R7.reuse, -R34 ;  /* 0x000000072f227223 */ /* 0x080fe20000010822 */
        /* <DEDUP_REMOVED lines=10> */
.L_x_3464:
[----:B------:R-:W-:Y:S05]  /*ff50*/  BSYNC B1 ;  /* 0x0000000000017941 */ /* 0x000fea0003800000 */
.L_x_3463:
[----:B------:R-:W-:Y:S04]  /*ff60*/  BSSY B1, `(.L_x_3465) ;  /* 0x0000058000017945 */ /* 0x000fe80003800000 */
[----:B------:R-:W-:Y:S05]  /*ff70*/  @P1 BRA `(.L_x_3466) ;  /* 0x0000000400581947 */ /* 0x000fea0003800000 */
[----:B-1234-:R-:W-:Y:S01]  /*ff80*/  LEA.HI R4, R3, R229, RZ, 0x1d ;  /* 0x000000e503047211 */ /* 0x01efe200078fe8ff */
[C---:B------:R-:W-:Y:S01]  /*ff90*/  IMAD.U32 R44, R29.reuse, 0x10000, RZ ;  /* 0x000100001d2c7824 */ /* 0x040fe200078e00ff */
[----:B------:R-:W-:Y:S01]  /*ffa0*/  LOP3.LUT R46, R29, 0xffff0000, RZ, 0xc0, !PT ;  /* 0xffff00001d2e7812 */ /* 0x000fe200078ec0ff */
[----:B------:R-:W-:Y:S01]  /*ffb0*/  IMAD.U32 R42, R25, 0x10000, RZ ;  /* 0x00010000192a7824 */ /* 0x000fe200078e00ff */
[----:B------:R-:W-:Y:S01]  /*ffc0*/  SHF.R.S32.HI R7, RZ, 0x1f, R4 ;  /* 0x0000001fff077819 */ /* 0x000fe20000011404 */
[----:B0-----:R-:W-:Y:S01]  /*ffd0*/  IMAD.SHL.U32 R5, R4, 0x8, RZ ;  /* 0x0000000804057824 */ /* 0x001fe200078e00ff */
[----:B------:R-:W-:Y:S01]  /*ffe0*/  SHF.L.U32 R48, R31, 0x10, RZ ;  /* 0x000000101f307819 */ /* 0x000fe200000006ff */
[----:B------:R-:W-:Y:S01]  /*fff0*/  IMAD.U32 R49, R30, 0x10000, RZ ;  /* 0x000100001e317824 */ /* 0x000fe200078e00ff */
[----:B------:R-:W-:Y:S01]  /*10000*/  LEA.HI R7, R7, R4, RZ, 0x3 ;  /* 0x0000000407077211 */ /* 0x000fe200078f18ff */
[----:B------:R-:W-:Y:S01]  /*10010*/  IMAD.U32 R47, R26, 0x10000, RZ ;  /* 0x000100001a2f7824 */ /* 0x000fe200078e00ff */
        /* <DEDUP_REMOVED lines=76> */
.L_x_3466:
[----:B------:R-:W-:Y:S05]  /*104e0*/  BSYNC B1 ;  /* 0x0000000000017941 */ /* 0x000fea0003800000 */
.L_x_3465:
[----:B------:R-:W-:Y:S05]  /*104f0*/  @P2 BRA `(.L_x_3438) ;  /* 0x0000000400582947 */ /* 0x000fea0003800000 */
[----:B------:R-:W-:Y:S01]  /*10500*/  LEA.HI R3, R3, R234, RZ, 0x1d ;  /* 0x000000ea03037211 */ /* 0x000fe200078fe8ff */
[C---:B------:R-:W-:Y:S01]  /*10510*/  IMAD.U32 R35, R15.reuse, 0x10000, RZ ;  /* 0x000100000f237824 */ /* 0x040fe200078e00ff */
[----:B------:R-:W-:Y:S01]  /*10520*/  LOP3.LUT R40, R15, 0xffff0000, RZ, 0xc0, !PT ;  /* 0xffff00000f287812 */ /* 0x000fe200078ec0ff */
[C---:B0-----:R-:W-:Y:S01]  /*10530*/  IMAD.U32 R33, R0.reuse, 0x10000, RZ ;  /* 0x0001000000217824 */ /* 0x041fe200078e00ff */
[----:B-1234-:R-:W-:Y:S01]  /*10540*/  SHF.R.S32.HI R4, RZ, 0x1f, R3 ;  /* 0x0000001fff047819 */ /* 0x01efe20000011403 */
        /* <DEDUP_REMOVED lines=9> */
[----:B------:R-:W-:-:S02]  /*105e0*/  LOP3.LUT R4, R4, R237, RZ, 0x3c, !PT ;  /* 0x000000ed04047212 */ /* 0x000fc400078e3cff */
[----:B------:R-:W-:Y:S02]  /*105f0*/  LOP3.LUT R41, R24, 0xffff0000, RZ, 0xc0, !PT ;  /* 0xffff000018297812 */ /* 0x000fe400078ec0ff */
        /* <DEDUP_REMOVED lines=18> */
[C---:B------:R-:W-:Y:S01]  /*10720*/  FMUL.FTZ R36, R33.reuse, R29 ;  /* 0x0000001d21247220 */ /* 0x040fe20000410000 */
[----:B------:R-:W-:Y:S01]  /*10730*/  FMUL.FTZ R29, R42, R30 ;  /* 0x0000001e2a1d7220 */ /* 0x000fe20000410000 */
[----:B------:R-:W-:Y:S01]  /*10740*/  FMUL.FTZ R15, R40, R8 ;  /* 0x00000008280f7220 */ /* 0x000fe20000410000 */
[-C--:B------:R-:W-:Y:S01]  /*10750*/  FFMA.FTZ R34, R33, R25.reuse, -R34 ;  /* 0x0000001921227223 */ /* 0x080fe20000010822 */
[----:B------:R-:W-:Y:S01]  /*10760*/  FMUL.FTZ R33, R38, R30 ;  /* 0x0000001e26217220 */ /* 0x000fe20000410000 */
[----:B------:R-:W-:Y:S01]  /*10770*/  FFMA.FTZ R36, R35, R25, R36 ;  /* 0x0000001923247223 */ /* 0x000fe20000010024 */
[----:B------:R-:W-:Y:S01]  /*10780*/  FMUL.FTZ R25, R0, R8 ;  /* 0x0000000800197220 */ /* 0x000fe20000410000 */
[----:B------:R-:W-:-:S02]  /*10790*/  IMAD.U32 R31, R10, 0x10000, RZ ;  /* 0x000100000a1f7824 */ /* 0x000fc400078e00ff */
[-C--:B------:R-:W-:Y:S01]  /*107a0*/  FFMA.FTZ R29, R38, R26.reuse, -R29 ;  /* 0x0000001a261d7223 */ /* 0x080fe2000001081d */
[C---:B------:R-:W-:Y:S02]  /*107b0*/  IMAD.U32 R35, R13.reuse, 0x10000, RZ ;  /* 0x000100000d237824 */ /* 0x040fe400078e00ff */
[----:B------:R-:W-:Y:S01]  /*107c0*/  FFMA.FTZ R33, R42, R26, R33 ;  /* 0x0000001a2a217223 */ /* 0x000fe20000010021 */
[----:B------:R-:W-:Y:S01]  /*107d0*/  LOP3.LUT R10, R10, 0xffff0000, RZ, 0xc0, !PT ;  /* 0xffff00000a0a7812 */ /* 0x000fe200078ec0ff */
[-C--:B------:R-:W-:Y:S01]  /*107e0*/  FFMA.FTZ R15, R0, R4.reuse, -R15 ;  /* 0x00000004000f7223 */ /* 0x080fe2000001080f */
[----:B------:R-:W-:Y:S01]  /*107f0*/  LOP3.LUT R26, R13, 0xffff0000, RZ, 0xc0, !PT ;  /* 0xffff00000d1a7812 */ /* 0x000fe200078ec0ff */
[----:B------:R-:W-:Y:S01]  /*10800*/  FFMA.FTZ R25, R40, R4, R25 ;  /* 0x0000000428197223 */ /* 0x000fe20000010019 */
[----:B------:R-:W-:Y:S01]  /*10810*/  LOP3.LUT R30, R21, 0xffff0000, RZ, 0xc0, !PT ;  /* 0xffff0000151e7812 */ /* 0x000fe200078ec0ff */
[-C--:B------:R-:W-:Y:S01]  /*10820*/  FMUL.FTZ R0, R37, R31.reuse ;  /* 0x0000001f25007220 */ /* 0x080fe20000410000 */
[----:B------:R-:W-:Y:S01]  /*10830*/  FMUL.FTZ R4, R35, R31 ;  /* 0x0000001f23047220 */ /* 0x000fe20000410000 */
[----:B------:R-:W-:-:S02]  /*10840*/  IMAD.U32 R32, R11, 0x10000, RZ ;  /* 0x000100000b207824 */ /* 0x000fc400078e00ff */
[-C--:B------:R-:W-:Y:S01]  /*10850*/  FMUL.FTZ R21, R26, R10.reuse ;  /* 0x0000000a1a157220 */ /* 0x080fe20000410000 */
[----:B------:R-:W-:Y:S02]  /*10860*/  IMAD.U32 R38, R24, 0x10000, RZ ;  /* 0x0001000018267824 */ /* 0x000fe400078e00ff */
[----:B------:R-:W-:Y:S01]  /*10870*/  FMUL.FTZ R13, R30, R10 ;  /* 0x0000000a1e0d7220 */ /* 0x000fe20000410000 */
[-C--:B------:R-:W-:Y:S01]  /*10880*/  FFMA.FTZ R8, R35, R27.reuse, -R0 ;  /* 0x0000001b23087223 */ /* 0x080fe20000010800 */
[----:B------:R-:W-:Y:S01]  /*10890*/  FFMA.FTZ R10, R37, R27, R4 ;  /* 0x0000001b250a7223 */ /* 0x000fe20000010004 */
[----:B------:R-:W-:Y:S01]  /*108a0*/  LOP3.LUT R11, R11, 0xffff0000, RZ, 0xc0, !PT ;  /* 0xffff00000b0b7812 */ /* 0x000fe200078ec0ff */
[----:B------:R-:W-:Y:S02]  /*108b0*/  IMAD.U32 R0, R14, 0x10000, RZ ;  /* 0x000100000e007824 */ /* 0x000fe400078e00ff */
[----:B------:R-:W-:Y:S01]  /*108c0*/  FMUL.FTZ R27, R38, R32 ;  /* 0x00000020261b7220 */ /* 0x000fe20000410000 */
[----:B------:R-:W-:Y:S01]  /*108d0*/  LOP3.LUT R35, R12, 0xffff0000, RZ, 0xc0, !PT ;  /* 0xffff00000c237812 */ /* 0x000fe200078ec0ff */
[-C--:B------:R-:W-:Y:S01]  /*108e0*/  FFMA.FTZ R13, R26, R6.reuse, -R13 ;  /* 0x000000061a0d7223 */ /* 0x080fe2000001080d */
[----:B------:R-:W-:Y:S01]  /*108f0*/  LOP3.LUT R37, R14, 0xffff0000, RZ, 0xc0, !PT ;  /* 0xffff00000e257812 */ /* 0x000fe200078ec0ff */
[----:B------:R-:W-:Y:S01]  /*10900*/  FFMA.FTZ R21, R30, R6, R21 ;  /* 0x000000061e157223 */ /* 0x000fe20000010015 */
[C---:B------:R-:W-:Y:S01]  /*10910*/  FMUL.FTZ R31, R0.reuse, R32 ;  /* 0x00000020001f7220 */ /* 0x040fe20000410000 */
[-C--:B------:R-:W-:Y:S01]  /*10920*/  FFMA.FTZ R27, R0, R28.reuse, -R27 ;  /* 0x0000001c001b7223 */ /* 0x080fe2000001081b */
        /* <DEDUP_REMOVED lines=19> */
.L_x_3438:
[----:B------:R-:W-:Y:S05]  /*10a60*/  BSYNC B0 ;  /* 0x0000000000007941 */ /* 0x000fea0003800000 */
.L_x_3416:
[----:B------:R-:W-:Y:S01]  /*10a70*/  @!PT LDS RZ, [RZ] ;  /* 0x00000000fffff984 */ /* 0x000fe20000000800 */
[----:B------:R-:W-:Y:S01]  /*10a80*/  @!PT LDS RZ, [RZ] ;  /* 0x00000000fffff984 */ /* 0x000fe20000000800 */
[----:B------:R-:W-:Y:S01]  /*10a90*/  @!PT LDS RZ, [RZ] ;  /* 0x00000000fffff984 */ /* 0x000fe20000000800 */
[----:B------:R-:W-:Y:S01]  /*10aa0*/  @!PT LDS RZ, [RZ] ;  /* 0x00000000fffff984 */ /* 0x000fe20000000800 */
[----:B------:R5:W-:Y:S06]  /*10ab0*/  MEMBAR.ALL.CTA ;  /* 0x0000000000007992 */ /* 0x000bec0000008000 */
[----:B-----5:R-:W5:Y:S01]  /*10ac0*/  FENCE.VIEW.ASYNC.S ;  /* 0x00000000000073c6 */ /* 0x020f620000000000 */
[----:B------:R-:W-:Y:S05]  /*10ad0*/  WARPSYNC.ALL ;  /* 0x0000000000007948 */ /* 0x000fea0003800000 */
[----:B-----5:R-:W-:Y:S06]  /*10ae0*/  BAR.SYNC.DEFER_BLOCKING 0xd, 0x100 ;  /* 0x0344000000007b1d */ /* 0x020fec0000010000 */
.L_x_3414:
[----:B01-3--:R-:W3:Y:S02]  /*10af0*/  LDL R0, [R1+0x1c] ;  /* 0x00001c0001007983 */ /* 0x00bee40000100800 */
[----:B---3--:R-:W-:-:S13]  /*10b00*/  R2UR UR4, R0 ;  /* 0x00000000000472ca */ /* 0x008fda00000e0000 */
[----:B------:R-:W-:-:S05]  /*10b10*/  IMAD.U32 R0, RZ, RZ, UR4 ;  /* 0x00000004ff007e24 */ /* 0x000fca000f8e00ff */
[----:B------:R-:W-:-:S13]  /*10b20*/  ISETP.NE.AND P0, PT, R0, 0x3, PT ;  /* 0x000000030000780c */ /* 0x000fda0003f05270 */
[----:B------:R-:W-:Y:S05]  /*10b30*/  @!P0 BRA `(.L_x_3467) ;  /* 0x0000000000048947 */ /* 0x000fea0003800000 */
[----:B------:R-:W-:Y:S01]  /*10b40*/  BPT.TRAP 0x1 ;  /* 0x000000040000795c */ /* 0x000fe20000300000 */
.L_x_3467:
[----:B------:R-:W-:Y:S01]  /*10b50*/  IMAD R3, R212, 0x8, R18 ;  /* 0x00000008d4037824 */ /* 0x000fe200078e0212 */
[----:B------:R-:W-:-:S04]  /*10b60*/  SHF.L.U32 R0, R214, 0x1f, RZ ;  /* 0x0000001fd6007819 */ /* 0x000fc800000006ff */
[----:B------:R0:W1:Y:S01]  /*10b70*/  SYNCS.PHASECHK.TRANS64.TRYWAIT P2, [R3+URZ+0x36830], R0 ;  /* 0x03683000030075a7 */ /* 0x000062000804017f */
[----:B------:R-:W-:Y:S05]  /*10b80*/  @!P0 BRA `(.L_x_3468) ;  /* 0x0000000000048947 */ /* 0x000fea0003800000 */
[----:B------:R-:W-:Y:S01]  /*10b90*/  BPT.TRAP 0x1 ;  /* 0x000000040000795c */ /* 0x000fe20000300000 */
.L_x_3468:
[----:B--2-4-:R-:W2:Y:S01]  /*10ba0*/  S2R R4, SR_TID.X ;  /* 0x0000000000047919 */ /* 0x014ea20000002100 */
[----:B------:R-:W-:Y:S01]  /*10bb0*/  IMAD.MOV.U32 R119, RZ, RZ, RZ ;  /* 0x000000ffff777224 */ /* 0x000fe200078e00ff */
[----:B--2---:R-:W-:-:S04]  /*10bc0*/  LOP3.LUT R4, R4, 0x7f, RZ, 0xc0, !PT ;  /* 0x0000007f04047812 */ /* 0x004fc800078ec0ff */
[----:B------:R-:W-:Y:S01]  /*10bd0*/  ISETP.NE.AND P1, PT, R4, RZ, PT ;  /* 0x000000ff0400720c */ /* 0x000fe20003f25270 */
[----:B-1----:R-:W-:-:S12]  /*10be0*/  @P2 BRA `(.L_x_3469) ;  /* 0x0000000000082947 */ /* 0x002fd80003800000 */
[----:B------:R-:W1:Y:S02]  /*10bf0*/  SYNCS.PHASECHK.TRANS64.TRYWAIT P2, [R3+URZ+0x36830], R0 ;  /* 0x03683000030075a7 */ /* 0x000e64000804017f */
[----:B-1----:R-:W-:Y:S05]  /*10c00*/  @!P2 BRA `(.L_x_3470) ;  /* 0x0000013c001ca947 */ /* 0x002fea0003800000 */
.L_x_3469:
[----:B------:R-:W-:Y:S05]  /*10c10*/  WARPSYNC.ALL ;  /* 0x0000000000007948 */ /* 0x000fea0003800000 */
[----:B01----:R-:W-:Y:S01]  /*10c20*/  VIADD R0, R18, 0x21400 ;  /* 0x0002140012007836 */ /* 0x003fe20000000000 */
[----:B------:R-:W-:Y:S01]  /*10c30*/  R2UR UR20, R2 ;  /* 0x00000000021472ca */ /* 0x000fe200000e0000 */
[----:B------:R-:W-:Y:S01]  /*10c40*/  IMAD.MOV.U32 R5, RZ, RZ, 0x40000040 ;  /* 0x40000040ff057424 */ /* 0x000fe200078e00ff */
[----:B------:R-:W-:Y:S01]  /*10c50*/  WARPGROUP.ARRIVE ;  /* 0x00000000000079c5 */ /* 0x000fe20000000000 */
[----:B------:R-:W-:Y:S01]  /*10c60*/  UMOV UR5, 0x40000040 ;  /* 0x4000004000057882 */ /* 0x000fe20000000000 */
[----:B------:R-:W-:Y:S01]  /*10c70*/  SHF.R.U32.HI R0, RZ, 0x4, R0 ;  /* 0x00000004ff007819 */ /* 0x000fe20000011600 */
[----:B------:R-:W-:Y:S01]  /*10c80*/  IMAD.MOV.U32 R7, RZ, RZ, 0x40000040 ;  /* 0x40000040ff077424 */ /* 0x000fe200078e00ff */
[----:B------:R-:W-:Y:S01]  /*10c90*/  R2UR UR7, R5 ;  /* 0x00000000050772ca */ /* 0x000fe200000e0000 */
[----:B------:R-:W-:Y:S01]  /*10ca0*/  UMOV UR23, UR5 ;  /* 0x0000000500177c82 */ /* 0x000fe20008000000 */
[----:B------:R-:W-:Y:S01]  /*10cb0*/  LOP3.LUT R0, R0, 0x3fff, RZ, 0xc0, !PT ;  /* 0x00003fff00007812 */ /* 0x000fe200078ec0ff */
[----:B------:R-:W-:Y:S01]  /*10cc0*/  IMAD.U32 R21, RZ, RZ, UR5 ;  /* 0x00000005ff157e24 */ /* 0x000fe2000f8e00ff */
[----:B------:R-:W-:Y:S01]  /*10cd0*/  UMOV UR9, UR23 ;  /* 0x0000001700097c82 */ /* 0x000fe20008000000 */
[----:B------:R-:W-:Y:S01]  /*10ce0*/  IMAD.MOV.U32 R9, RZ, RZ, 0x40000040 ;  /* 0x40000040ff097424 */ /* 0x000fe200078e00ff */
[----:B------:R-:W-:Y:S01]  /*10cf0*/  LOP3.LUT R216, R0, 0x10000, RZ, 0xfc, !PT ;  /* 0x0001000000d87812 */ /* 0x000fe200078efcff */
[----:B------:R-:W-:Y:S01]  /*10d00*/  ULOP3.LUT UR20, UR20, 0x10000, URZ, 0xfc, !UPT ;  /* 0x0001000014147892 */ /* 0x000fe2000f8efc3f */
[----:B------:R-:W-:Y:S01]  /*10d10*/  IMAD.MOV.U32 R15, RZ, RZ, 0x40000040 ;  /* 0x40000040ff0f7424 */ /* 0x000fe200078e00ff */
[----:B------:R-:W-:Y:S01]  /*10d20*/  UMOV UR13, UR23 ;  /* 0x00000017000d7c82 */ /* 0x000fe20008000000 */
[----:B------:R-:W-:Y:S01]  /*10d30*/  R2UR UR15, R9 ;  /* 0x00000000090f72ca */ /* 0x000fe200000e0000 */
[----:B------:R-:W-:Y:S01]  /*10d40*/  IMAD R4, R212, 0xa80, R216 ;  /* 0x00000a80d4047824 */ /* 0x000fe200078e02d8 */
[----:B------:R-:W-:Y:S01]  /*10d50*/  UMOV UR17, UR23 ;  /* 0x0000001700117c82 */ /* 0x000fe20008000000 */
[----:B------:R-:W-:Y:S01]  /*10d60*/  IMAD.MOV.U32 R9, RZ, RZ, 0x40000040 ;  /* 0x40000040ff097424 */ /* 0x000fe200078e00ff */
[----:B------:R-:W-:Y:S01]  /*10d70*/  UMOV UR4, UR20 ;  /* 0x0000001400047c82 */ /* 0x000fe20008000000 */
[C---:B------:R-:W-:Y:S01]  /*10d80*/  VIADD R6, R4.reuse, 0x80 ;  /* 0x0000008004067836 */ /* 0x040fe20000000000 */
[C---:B------:R-:W-:Y:S01]  /*10d90*/  R2UR UR6, R4.reuse ;  /* 0x00000000040672ca */ /* 0x040fe200000e0000 */
[----:B------:R-:W-:Y:S01]  /*10da0*/  UMOV UR22, UR4 ;  /* 0x0000000400167c82 */ /* 0x000fe20008000000 */
[----:B------:R-:W-:Y:S01]  /*10db0*/  IMAD.U32 R20, RZ, RZ, UR4 ;  /* 0x00000004ff147e24 */ /* 0x000fe2000f8e00ff */
[----:B------:R-:W-:Y:S01]  /*10dc0*/  UMOV UR8, UR22 ;  /* 0x0000001600087c82 */ /* 0x000fe20008000000 */
[C---:B------:R-:W-:Y:S01]  /*10dd0*/  VIADD R8, R4.reuse, 0x180 ;  /* 0x0000018004087836 */ /* 0x040fe20000000000 */
[----:B------:R-:W-:Y:S01]  /*10de0*/  UMOV UR12, UR22 ;  /* 0x00000016000c7c82 */ /* 0x000fe20008000000 */
[----:B------:R-:W-:Y:S01]  /*10df0*/  UMOV UR16, UR22 ;  /* 0x0000001600107c82 */ /* 0x000fe20008000000 */
[----:B------:R-:W-:Y:S01]  /*10e00*/  VIADD R14, R4, 0x280 ;  /* 0x00000280040e7836 */ /* 0x000fe20000000000 */
[----:B------:R-:W-:Y:S01]  /*10e10*/  R2UR UR27, R9 ;  /* 0x00000000091b72ca */ /* 0x000fe200000e0000 */
[----:B------:R-:W-:Y:S01]  /*10e20*/  UMOV UR25, 0x40000040 ;  /* 0x4000004000197882 */ /* 0x000fe20000000000 */
[----:B------:R-:W-:Y:S01]  /*10e30*/  R2UR UR14, R8 ;  /* 0x00000000080e72ca */ /* 0x000fe200000e0000 */
[----:B------:R-:W-:Y:S01]  /*10e40*/  VIADD R8, R4, 0x2 ;  /* 0x0000000204087836 */ /* 0x000fe20000000000 */
[----:B------:R0:W-:Y:S01]  /*10e50*/  STL.64 [R1], R20 ;  /* 0x0000001401007387 */ /* 0x0001e20000100a00 */
[----:B------:R-:W-:Y:S01]  /*10e60*/  HGMMA.64x16x16.F32.BF16 R72, gdesc[UR4], RZ, !UPT, gsb0 ;  /* 0x00200000044879f0 */ /* 0x000fe2000c0018ff */
[----:B------:R-:W-:Y:S01]  /*10e70*/  R2UR UR6, R6 ;  /* 0x00000000060672ca */ /* 0x000fe200000e0000 */
[----:B------:R-:W-:Y:S01]  /*10e80*/  UMOV UR4, UR22 ;  /* 0x0000001600047c82 */ /* 0x000fe20008000000 */
[----:B------:R-:W-:Y:S01]  /*10e90*/  R2UR UR7, R7 ;  /* 0x00000000070772ca */ /* 0x000fe200000e0000 */
[----:B------:R-:W-:Y:S01]  /*10ea0*/  UMOV UR5, UR23 ;  /* 0x0000001700057c82 */ /* 0x000fe20008000000 */
[----:B------:R-:W-:Y:S01]  /*10eb0*/  VIADD R6, R4, 0x100 ;  /* 0x0000010004067836 */ /* 0x000fe20000000000 */
[----:B------:R-:W-:Y:S01]  /*10ec0*/  R2UR UR26, R8 ;  /* 0x00000000081a72ca */ /* 0x000fe200000e0000 */
[----:B------:R-:W-:Y:S01]  /*10ed0*/  IMAD.MOV.U32 R7, RZ, RZ, 0x40000040 ;  /* 0x40000040ff077424 */ /* 0x000fe200078e00ff */
[----:B------:R-:W-:Y:S01]  /*10ee0*/  P2R R12, PR, RZ, 0x2 ;  /* 0x00000002ff0c7803 */ /* 0x000fe20000000000 */
[----:B------:R-:W-:Y:S01]  /*10ef0*/  VIADD R8, R4, 0x182 ;  /* 0x0000018204087836 */ /* 0x000fe20000000000 */
[----:B------:R-:W-:Y:S01]  /*10f00*/  R2UR UR10, R6 ;  /* 0x00000000060a72ca */ /* 0x000fe200000e0000 */
[----:B------:R-:W-:Y:S01]  /*10f10*/  VIADD R6, R4, 0x200 ;  /* 0x0000020004067836 */ /* 0x000fe20000000000 */
[----:B------:R-:W-:Y:S01]  /*10f20*/  R2UR UR11, R7 ;  /* 0x00000000070b72ca */ /* 0x000fe200000e0000 */
[----:B------:R-:W-:Y:S01]  /*10f30*/  IMAD.MOV.U32 R7, RZ, RZ, 0x40000040 ;  /* 0x40000040ff077424 */ /* 0x000fe200078e00ff */
[----:B------:R-:W-:Y:S01]  /*10f40*/  P2R R10, PR, RZ, 0x1 ;  /* 0x00000001ff0a7803 */ /* 0x000fe20000000000 */
[----:B------:R-:W-:Y:S01]  /*10f50*/  IMAD.MOV.U32 R9, RZ, RZ, 0x40000040 ;  /* 0x40000040ff097424 */ /* 0x000fe200078e00ff */
[----:B------:R-:W-:Y:S01]  /*10f60*/  R2UR UR18, R6 ;  /* 0x00000000061272ca */ /* 0x000fe200000e0000 */
[----:B------:R-:W-:Y:S01]  /*10f70*/  VIADD R6, R4, 0x300 ;  /* 0x0000030004067836 */ /* 0x000fe20000000000 */
[----:B------:R-:W-:Y:S01]  /*10f80*/  R2UR UR19, R7 ;  /* 0x00000000071372ca */ /* 0x000fe200000e0000 */
[----:B------:R-:W-:-:S02]  /*10f90*/  IMAD.MOV.U32 R7, RZ, RZ, 0x40000040 ;  /* 0x40000040ff077424 */ /* 0x000fc400078e00ff */
[----:B0-----:R-:W-:Y:S01]  /*10fa0*/  IMAD.U32 R21, RZ, RZ, UR25 ;  /* 0x00000019ff157e24 */ /* 0x001fe2000f8e00ff */
[----:B------:R-:W-:Y:S02]  /*10fb0*/  WARPGROUP.DEPBAR.LE gsb0, 0x0 ;  /* 0x00008000000079c5 */ /* 0x000fe40000010000 */
        /* <DEDUP_REMOVED lines=10> */
[----:B------:R-:W-:Y:S01]  /*11060*/  HGMMA.64x16x16.F32.BF16 R56, gdesc[UR8], RZ, !UPT, gsb0 ;  /* 0x00200000083879f0 */ /* 0x000fe2000c0018ff */
[----:B------:R-:W-:Y:S01]  /*11070*/  R2UR UR10, R6 ;  /* 0x00000000060a72ca */ /* 0x000fe200000e0000 */
[----:B------:R-:W-:Y:S01]  /*11080*/  UMOV UR8, UR22 ;  /* 0x0000001600087c82 */ /* 0x000fe20008000000 */
[----:B------:R-:W-:Y:S01]  /*11090*/  R2UR UR11, R7 ;  /* 0x00000000070b72ca */ /* 0x000fe200000e0000 */
[----:B------:R-:W-:Y:S01]  /*110a0*/  UMOV UR9, UR23 ;  /* 0x0000001700097c82 */ /* 0x000fe20008000000 */
[----:B------:R-:W-:Y:S01]  /*110b0*/  VIADD R6, R4, 0x82 ;  /* 0x0000008204067836 */ /* 0x000fe20000000000 */
[----:B------:R-:W-:Y:S01]  /*110c0*/  UMOV UR23, UR25 ;  /* 0x0000001900177c82 */ /* 0x000fe20008000000 */
[----:B------:R-:W-:Y:S01]  /*110d0*/  IMAD.MOV.U32 R7, RZ, RZ, 0x40000040 ;  /* 0x40000040ff077424 */ /* 0x000fe200078e00ff */
[----:B------:R-:W-:Y:S02]  /*110e0*/  WARPGROUP.DEPBAR.LE gsb0, 0x0 ;  /* 0x00008000000079c5 */ /* 0x000fe40000010000 */
[----:B------:R-:W-:-:S06]  /*110f0*/  WARPGROUP.ARRIVE ;  /* 0x00000000000079c5 */ /* 0x000fcc0000000000 */
[----:B------:R-:W-:Y:S01]  /*11100*/  HGMMA.64x16x16.F32.BF16 R48, gdesc[UR12], RZ, !UPT, gsb0 ;  /* 0x002000000c3079f0 */ /* 0x000fe2000c0018ff */
[----:B------:R-:W-:Y:S01]  /*11110*/  UIADD3 UR12, UR20, 0x2, URZ ;  /* 0x00000002140c7890 */ /* 0x000fe2000fffe03f */
[----:B------:R-:W-:-:S06]  /*11120*/  UMOV UR13, UR23 ;  /* 0x00000017000d7c82 */ /* 0x000fcc0008000000 */
[----:B------:R-:W-:Y:S02]  /*11130*/  UMOV UR24, UR12 ;  /* 0x0000000c00187c82 */ /* 0x000fe40008000000 */
[----:B------:R-:W-:Y:S01]  /*11140*/  UMOV UR22, UR24 ;  /* 0x0000001800167c82 */ /* 0x000fe20008000000 */
[----:B------:R-:W-:Y:S01]  /*11150*/  IMAD.U32 R20, RZ, RZ, UR24 ;  /* 0x00000018ff147e24 */ /* 0x000fe2000f8e00ff */
[----:B------:R-:W-:-:S04]  /*11160*/  UMOV UR12, UR22 ;  /* 0x00000016000c7c82 */ /* 0x000fc80008000000 */
[----:B------:R0:W-:Y:S01]  /*11170*/  STL.64 [R1+0x48], R20 ;  /* 0x0000481401007387 */ /* 0x0001e20000100a00 */
        /* <DEDUP_REMOVED lines=29> */
[----:B------:R-:W-:Y:S01]  /*11350*/  IMAD.MOV.U32 R15, RZ, RZ, 0x40000040 ;  /* 0x40000040ff0f7424 */ /* 0x000fe200078e00ff */
[----:B------:R-:W-:Y:S01]  /*11360*/  IADD3 R14, R4, 0x284, RZ ;  /* 0x00000284040e7810 */ /* 0x000fe20007ffe0ff */
[----:B------:R-:W-:Y:S02]  /*11370*/  WARPGROUP.DEPBAR.LE gsb0, 0x0 ;  /* 0x00008000000079c5 */ /* 0x000fe40000010000 */
[----:B------:R-:W-:-:S06]  /*11380*/  WARPGROUP.ARRIVE ;  /* 0x00000000000079c5 */ /* 0x000fcc0000000000 */
[----:B------:R-:W-:Y:S01]  /*11390*/  HGMMA.64x16x16.F32.BF16 R72, gdesc[UR24], R72, gsb0 ;  /* 0x00200000184879f0 */ /* 0x000fe20008001848 */
[----:B------:R-:W-:Y:S01]  /*113a0*/  R2UR UR26, R8 ;  /* 0x00000000081a72ca */ /* 0x000fe200000e0000 */
[----:B------:R-:W-:Y:S01]  /*113b0*/  UMOV UR25, 0x40000040 ;  /* 0x4000004000197882 */ /* 0x000fe20000000000 */
[----:B------:R-:W-:Y:S01]  /*113c0*/  R2UR UR27, R9 ;  /* 0x00000000091b72ca */ /* 0x000fe200000e0000 */
[----:B------:R-:W-:Y:S02]  /*113d0*/  VIADD R8, R4, 0x184 ;  /* 0x0000018404087836 */ /* 0x000fe40000000000 */
[----:B------:R-:W-:Y:S02]  /*113e0*/  IMAD.MOV.U32 R9, RZ, RZ, 0x40000040 ;  /* 0x40000040ff097424 */ /* 0x000fe400078e00ff */
        /* <DEDUP_REMOVED lines=22> */
[----:B------:R-:W-:Y:S01]  /*11550*/  HGMMA.64x16x16.F32.BF16 R48, gdesc[UR16], R48, gsb0 ;  /* 0x00200000103079f0 */ /* 0x000fe20008001830 */
[----:B------:R-:W-:Y:S01]  /*11560*/  R2UR UR18, R8 ;  /* 0x00000000081272ca */ /* 0x000fe200000e0000 */
[----:B------:R-:W-:Y:S01]  /*11570*/  UMOV UR17, UR23 ;  /* 0x0000001700117c82 */ /* 0x000fe20008000000 */
[----:B------:R-:W-:Y:S01]  /*11580*/  R2UR UR19, R9 ;  /* 0x00000000091372ca */ /* 0x000fe200000e0000 */
        /* <DEDUP_REMOVED lines=14> */
[----:B------:R-:W-:Y:S01]  /*11670*/  UMOV UR4, UR22 ;  /* 0x0000001600047c82 */ /* 0x000fe20008000000 */
[----:B------:R-:W-:-:S03]  /*11680*/  UMOV UR16, UR22 ;  /* 0x0000001600107c82 */ /* 0x000fc60008000000 */
        /* <DEDUP_REMOVED lines=206> */
[----:B------:R-:W-:Y:S01]  /*12370*/  UMOV UR16, UR22 ;  /* 0x0000001600107c82 */ /* 0x000fe20008000000 */
[----:B------:R-:W-:Y:S01]  /*12380*/  UIADD3 UR52, UR20, 0x406, URZ ;  /* 0x0000040614347890 */ /* 0x000fe2000fffe03f */
[----:B------:R-:W-:Y:S01]  /*12390*/  UMOV UR53, 0x40000040 ;  /* 0x4000004000357882 */ /* 0x000fe20000000000 */
[----:B------:R-:W-:Y:S01]  /*123a0*/  UIADD3 UR48, UR20, 0x800, URZ ;  /* 0x0000080014307890 */ /* 0x000fe2000fffe03f */
[----:B------:R0:W-:Y:S01]  /*123b0*/  STL.64 [R1+0x28], R20 ;  /* 0x0000281401007387 */ /* 0x0001e20000100a00 */
[----:B------:R-:W-:Y:S01]  /*123c0*/  UMOV UR49, 0x40000040 ;  /* 0x4000004000317882 */ /* 0x000fe20000000000 */
[----:B------:R-:W-:Y:S01]  /*123d0*/  UIADD3 UR44, UR20, 0x802, URZ ;  /* 0x00000802142c7890 */ /* 0x000fe2000fffe03f */
[----:B------:R-:W-:Y:S01]  /*123e0*/  UMOV UR45, 0x40000040 ;  /* 0x40000040002d7882 */ /* 0x000fe20000000000 */
[----:B------:R-:W-:Y:S01]  /*123f0*/  UIADD3 UR40, UR20, 0x804, URZ ;  /* 0x0000080414287890 */ /* 0x000fe2000fffe03f */
[----:B------:R-:W2:Y:S01]  /*12400*/  LDL R0, [R1+0x54] ;  /* 0x0000540001007983 */ /* 0x000ea20000100800 */
[----:B------:R-:W-:-:S02]  /*12410*/  WARPGROUP.DEPBAR.LE gsb0, 0x0 ;  /* 0x00008000000079c5 */ /* 0x000fc40000010000 */
        /* <DEDUP_REMOVED lines=21> */
[----:B------:R-:W-:Y:S02]  /*12570*/  WARPGROUP.DEPBAR.LE gsb0, 0x0 ;  /* 0x00008000000079c5 */ /* 0x000fe40000010000 */
[----:B------:R-:W-:Y:S01]  /*12580*/  WARPGROUP.ARRIVE ;  /* 0x00000000000079c5 */ /* 0x000fe20000000000 */
[C---:B------:R-:W-:Y:S01]  /*12590*/  VIADD R8, R4.reuse, 0x504 ;  /* 0x0000050404087836 */ /* 0x040fe20000000000 */
[----:B------:R-:W-:Y:S01]  /*125a0*/  MOV R15, 0x40000040 ;  /* 0x40000040000f7802 */ /* 0x000fe20000000f00 */
[----:B------:R-:W-:Y:S01]  /*125b0*/  VIADD R14, R4, 0x604 ;  /* 0x00000604040e7836 */ /* 0x000fe20000000000 */
[----:B------:R-:W-:Y:S01]  /*125c0*/  UMOV UR41, 0x40000040 ;  /* 0x4000004000297882 */ /* 0x000fe20000000000 */
[----:B------:R-:W-:Y:S01]  /*125d0*/  UIADD3 UR36, UR20, 0x806, URZ ;  /* 0x0000080614247890 */ /* 0x000fe2000fffe03f */
[----:B------:R-:W-:Y:S01]  /*125e0*/  HGMMA.64x16x16.F32.BF16 R64, gdesc[UR4], R64, gsb0 ;  /* 0x00200000044079f0 */ /* 0x000fe20008001840 */
[----:B------:R-:W-:Y:S01]  /*125f0*/  R2UR UR6, R6 ;  /* 0x00000000060672ca */ /* 0x000fe200000e0000 */
[----:B------:R-:W-:Y:S01]  /*12600*/  UMOV UR4, UR22 ;  /* 0x0000001600047c82 */ /* 0x000fe20008000000 */
[----:B------:R-:W-:Y:S01]  /*12610*/  R2UR UR7, R7 ;  /* 0x00000000070772ca */ /* 0x000fe200000e0000 */
[----:B------:R-:W-:Y:S01]  /*12620*/  UMOV UR5, UR23 ;  /* 0x0000001700057c82 */ /* 0x000fe20008000000 */
[----:B------:R-:W-:-:S02]  /*12630*/  VIADD R6, R4, 0x682 ;  /* 0x0000068204067836 */ /* 0x000fc40000000000 */
[----:B------:R-:W-:Y:S01]  /*12640*/  IMAD.MOV.U32 R7, RZ, RZ, 0x40000040 ;  /* 0x40000040ff077424 */ /* 0x000fe200078e00ff */
[----:B------:R-:W-:Y:S01]  /*12650*/  UMOV UR37, 0x40000040 ;  /* 0x4000004000257882 */ /* 0x000fe20000000000 */
        /* <DEDUP_REMOVED lines=9> */
[----:B------:R-:W-:Y:S02]  /*126f0*/  WARPGROUP.DEPBAR.LE gsb0, 0x0 ;  /* 0x00008000000079c5 */ /* 0x000fe40000010000 */
[----:B------:R-:W-:-:S06]  /*12700*/  WARPGROUP.ARRIVE ;  /* 0x00000000000079c5 */ /* 0x000fcc0000000000 */
[----:B------:R-:W-:Y:S03]  /*12710*/  HGMMA.64x16x16.F32.BF16 R48, gdesc[UR16], R48, gsb0 ;  /* 0x00200000103079f0 */ /* 0x000fe60008001830 */
[----:B------:R-:W-:Y:S02]  /*12720*/  WARPGROUP.DEPBAR.LE gsb0, 0x0 ;  /* 0x00008000000079c5 */ /* 0x000fe40000010000 */
[----:B------:R-:W-:-:S06]  /*12730*/  WARPGROUP.ARRIVE ;  /* 0x00000000000079c5 */ /* 0x000fcc0000000000 */
[----:B------:R-:W-:Y:S01]  /*12740*/  HGMMA.64x16x16.F32.BF16 R40, gdesc[UR4], R40, gsb0 ;  /* 0x00200000042879f0 */ /* 0x000fe20008001828 */
[----:B------:R-:W-:-:S07]  /*12750*/  UIADD3 UR4, UR20, 0x404, URZ ;  /* 0x0000040414047890 */ /* 0x000fce000fffe03f */
[----:B------:R-:W-:Y:S01]  /*12760*/  UMOV UR24, UR4 ;  /* 0x0000000400187c82 */ /* 0x000fe20008000000 */
[----:B------:R-:W-:Y:S02]  /*12770*/  WARPGROUP.DEPBAR.LE gsb0, 0x0 ;  /* 0x00008000000079c5 */ /* 0x000fe40000010000 */
[----:B------:R-:W-:Y:S01]  /*12780*/  WARPGROUP.ARRIVE ;  /* 0x00000000000079c5 */ /* 0x000fe20000000000 */
[----:B------:R-:W-:Y:S01]  /*12790*/  IMAD.MOV.U32 R7, RZ, RZ, 0x40000040 ;  /* 0x40000040ff077424 */ /* 0x000fe200078e00ff */
[----:B------:R-:W-:Y:S01]  /*127a0*/  R2UR UR6, R6 ;  /* 0x00000000060672ca */ /* 0x000fe200000e0000 */
[----:B------:R-:W-:Y:S01]  /*127b0*/  UMOV UR22, UR24 ;  /* 0x0000001800167c82 */ /* 0x000fe20008000000 */
[----:B------:R-:W-:Y:S01]  /*127c0*/  UMOV UR23, UR25 ;  /* 0x0000001900177c82 */ /* 0x000fe20008000000 */
[----:B------:R-:W-:Y:S01]  /*127d0*/  IMAD.MOV.U32 R9, RZ, RZ, 0x40000040 ;  /* 0x40000040ff097424 */ /* 0x000fe200078e00ff */
[----:B------:R-:W-:Y:S01]  /*127e0*/  HGMMA.64x16x16.F32.BF16 R32, gdesc[UR8], R32, gsb0 ;  /* 0x00200000082079f0 */ /* 0x000fe20008001820 */
[----:B------:R-:W-:Y:S01]  /*127f0*/  R2UR UR18, R8 ;  /* 0x00000000081272ca */ /* 0x000fe200000e0000 */
[----:B--2---:R-:W-:-:S02]  /*12800*/  IMAD.IADD R5, R0, 0x1, R150 ;  /* 0x0000000100057824 */ /* 0x004fc400078e0296 */
[----:B------:R-:W-:Y:S01]  /*12810*/  IMAD.U32 R20, RZ, RZ, UR24 ;  /* 0x00000018ff147e24 */ /* 0x000fe2000f8e00ff */
        /* <DEDUP_REMOVED lines=8> */
[----:B------:R-:W-:Y:S01]  /*128a0*/  UMOV UR5, UR23 ;  /* 0x0000001700057c82 */ /* 0x000fe20008000000 */
[----:B------:R-:W-:Y:S01]  /*128b0*/  VIADD R6, R4, 0x484 ;  /* 0x0000048404067836 */ /* 0x000fe20000000000 */
[----:B------:R-:W-:Y:S02]  /*128c0*/  WARPGROUP.DEPBAR.LE gsb0, 0x0 ;  /* 0x00008000000079c5 */ /* 0x000fe40000010000 */
[----:B------:R-:W-:-:S07]  /*128d0*/  WARPGROUP.ARRIVE ;  /* 0x00000000000079c5 */ /* 0x000fce0000000000 */
[----:B------:R-:W-:Y:S01]  /*128e0*/  HGMMA.64x16x16.F32.BF16 R64, gdesc[UR4], R64, gsb0 ;  /* 0x00200000044079f0 */ /* 0x000fe20008001840 */
[----:B------:R-:W-:Y:S01]  /*128f0*/  IMAD.MOV.U32 R7, RZ, RZ, 0x40000040 ;  /* 0x40000040ff077424 */ /* 0x000fe200078e00ff */
[----:B------:R-:W-:-:S04]  /*12900*/  R2UR UR14, R6 ;  /* 0x00000000060e72ca */ /* 0x000fc800000e0000 */
[----:B------:R-:W-:Y:S01]  /*12910*/  R2UR UR15, R7 ;  /* 0x00000000070f72ca */ /* 0x000fe200000e0000 */
[----:B------:R-:W-:Y:S01]  /*12920*/  UMOV UR12, UR22 ;  /* 0x00000016000c7c82 */ /* 0x000fe20008000000 */
[----:B------:R-:W-:Y:S01]  /*12930*/  UMOV UR13, UR23 ;  /* 0x00000017000d7c82 */ /* 0x000fe20008000000 */
[----:B------:R-:W-:Y:S02]  /*12940*/  WARPGROUP.DEPBAR.LE gsb0, 0x0 ;  /* 0x00008000000079c5 */ /* 0x000fe40000010000 */
[----:B------:R-:W-:-:S08]  /*12950*/  WARPGROUP.ARRIVE ;  /* 0x00000000000079c5 */ /* 0x000fd00000000000 */
        /* <DEDUP_REMOVED lines=325> */
[----:B------:R-:W-:-:S05]  /*13db0*/  IMAD R2, R152, -0x70, R5 ;  /* 0xffffff9098027824 */ /* 0x000fca00078e0205 */
[C---:B------:R-:W-:Y:S02]  /*13dc0*/  ISETP.GT.AND P2, PT, R2.reuse, RZ, PT ;  /* 0x000000ff0200720c */ /* 0x040fe40003f44270 */
[C---:B------:R-:W-:Y:S02]  /*13dd0*/  ISETP.GT.AND P3, PT, R2.reuse, 0x1, PT ;  /* 0x000000010200780c */ /* 0x040fe40003f64270 */
[----:B------:R-:W-:Y:S02]  /*13de0*/  ISETP.GT.AND P4, PT, R2, 0x8, PT ;  /* 0x000000080200780c */ /* 0x000fe40003f84270 */
[----:B------:R-:W-:Y:S02]  /*13df0*/  FSEL R81, R72, -INF , P2 ;  /* 0xff80000048517808 */ /* 0x000fe40001000000 */
[----:B------:R-:W-:Y:S01]  /*13e00*/  FSEL R73, R73, -INF , P3 ;  /* 0xff80000049497808 */ /* 0x000fe20001800000 */
[----:B------:R-:W-:Y:S02]  /*13e10*/  WARPGROUP.DEPBAR.LE gsb0, 0x0 ;  /* 0x00008000000079c5 */ /* 0x000fe40000010000 */
[----:B------:R-:W-:-:S06]  /*13e20*/  WARPGROUP.ARRIVE ;  /* 0x00000000000079c5 */ /* 0x000fcc0000000000 */
[----:B------:R-:W-:Y:S01]  /*13e30*/  HGMMA.64x16x16.F32.BF16 R32, gdesc[UR8], R32, gsb0 ;  /* 0x00200000082079f0 */ /* 0x000fe20008001820 */
[----:B------:R-:W-:Y:S02]  /*13e40*/  ISETP.GT.AND P5, PT, R2, 0x9, PT ;  /* 0x000000090200780c */ /* 0x000fe40003fa4270 */
[----:B------:R-:W-:Y:S02]  /*13e50*/  FSEL R105, R76, -INF , P4 ;  /* 0xff8000004c697808 */ /* 0x000fe40002000000 */
[----:B------:R-:W-:Y:S02]  /*13e60*/  FMNMX.FTZ R0, R81, R73, !PT ;  /* 0x0000004951007209 */ /* 0x000fe40007810000 */
[----:B------:R-:W-:Y:S02]  /*13e70*/  FSEL R77, R77, -INF , P5 ;  /* 0xff8000004d4d7808 */ /* 0x000fe40002800000 */
[----:B------:R-:W-:Y:S02]  /*13e80*/  ISETP.GT.AND P6, PT, R2, 0x10, PT ;  /* 0x000000100200780c */ /* 0x000fe40003fc4270 */
        /* <DEDUP_REMOVED lines=12> */
[----:B------:R-:W-:Y:S01]  /*13f50*/  FMNMX.FTZ R0, R65, R0, !PT ;  /* 0x0000000041007209 */ /* 0x000fe20007810000 */
[----:B------:R-:W-:Y:S01]  /*13f60*/  VIADD R4, R4, 0xa06 ;  /* 0x00000a0604047836 */ /* 0x000fe20000000000 */
[----:B------:R-:W-:Y:S01]  /*13f70*/  FSEL R7, R74, -INF , P2 ;  /* 0xff8000004a077808 */ /* 0x000fe20001000000 */
[----:B------:R-:W-:Y:S01]  /*13f80*/  IMAD.MOV.U32 R5, RZ, RZ, 0x40000040 ;  /* 0x40000040ff057424 */ /* 0x000fe200078e00ff */
[----:B------:R-:W-:-:S02]  /*13f90*/  ISETP.GT.AND P2, PT, R2, 0x20, PT ;  /* 0x000000200200780c */ /* 0x000fc40003f44270 */
[----:B------:R-:W-:Y:S02]  /*13fa0*/  FSEL R69, R69, -INF , P5 ;  /* 0xff80000045457808 */ /* 0x000fe40002800000 */
[----:B------:R-:W-:Y:S02]  /*13fb0*/  FMNMX.FTZ R0, R109, R0, !PT ;  /* 0x000000006d007209 */ /* 0x000fe40007810000 */
[----:B------:R-:W-:Y:S02]  /*13fc0*/  R2UR UR6, R4 ;  /* 0x00000000040672ca */ /* 0x000fe400000e0000 */
[----:B------:R-:W-:Y:S02]  /*13fd0*/  R2UR UR7, R5 ;  /* 0x00000000050772ca */ /* 0x000fe400000e0000 */
[----:B------:R-:W-:Y:S02]  /*13fe0*/  FSEL R11, R66, -INF , P6 ;  /* 0xff800000420b7808 */ /* 0x000fe40003000000 */
[----:B------:R-:W-:-:S02]  /*13ff0*/  ISETP.GT.AND P6, PT, R2, 0x21, PT ;  /* 0x000000210200780c */ /* 0x000fc40003fc4270 */
[----:B------:R-:W-:Y:S02]  /*14000*/  FSEL R111, R56, -INF , P2 ;  /* 0xff800000386f7808 */ /* 0x000fe40001000000 */
[----:B------:R-:W-:Y:S02]  /*14010*/  FMNMX.FTZ R0, R69, R0, !PT ;  /* 0x0000000045007209 */ /* 0x000fe40007810000 */
[----:B------:R-:W-:Y:S01]  /*14020*/  FSEL R71, R71, -INF , P5 ;  /* 0xff80000047477808 */ /* 0x000fe20002800000 */
[----:B------:R-:W-:Y:S02]  /*14030*/  WARPGROUP.DEPBAR.LE gsb0, 0x0 ;  /* 0x00008000000079c5 */ /* 0x000fe40000010000 */
[----:B------:R-:W-:Y:S02]  /*14040*/  ISETP.GT.AND P5, PT, R2, 0x28, PT ;  /* 0x000000280200780c */ /* 0x000fe40003fa4270 */
[----:B------:R-:W-:Y:S02]  /*14050*/  FSEL R113, R57, -INF , P6 ;  /* 0xff80000039717808 */ /* 0x000fe40003000000 */
[----:B------:R-:W-:Y:S01]  /*14060*/  FMNMX.FTZ R0, R111, R0, !PT ;  /* 0x000000006f007209 */ /* 0x000fe20007810000 */
[----:B------:R-:W-:Y:S01]  /*14070*/  WARPGROUP.ARRIVE ;  /* 0x00000000000079c5 */ /* 0x000fe20000000000 */
[----:B------:R-:W-:-:S02]  /*14080*/  FSEL R13, R70, -INF , P4 ;  /* 0xff800000460d7808 */ /* 0x000fc40002000000 */
[----:B------:R-:W-:Y:S02]  /*14090*/  ISETP.GT.AND P4, PT, R2, 0x29, PT ;  /* 0x000000290200780c */ /* 0x000fe40003f84270 */
[----:B------:R-:W-:Y:S02]  /*140a0*/  FSEL R115, R60, -INF , P5 ;  /* 0xff8000003c737808 */ /* 0x000fe40002800000 */
[----:B------:R-:W-:Y:S01]  /*140b0*/  FMNMX.FTZ R0, R113, R0, !PT ;  /* 0x0000000071007209 */ /* 0x000fe20007810000 */
[----:B------:R-:W-:Y:S01]  /*140c0*/  UMOV UR4, UR36 ;  /* 0x0000002400047c82 */ /* 0x000fe20008000000 */
[----:B------:R-:W-:Y:S01]  /*140d0*/  UMOV UR5, UR37 ;  /* 0x0000002500057c82 */ /* 0x000fe20008000000 */
[----:B------:R-:W-:Y:S01]  /*140e0*/  FSEL R67, R67, -INF , P3 ;  /* 0xff80000043437808 */ /* 0x000fe20001800000 */
[----:B------:R-:W-:Y:S01]  /*140f0*/  HGMMA.64x16x16.F32.BF16 R24, gdesc[UR4], R24, gsb0 ;  /* 0x00200000041879f0 */ /* 0x000fe20008001818 */
[----:B------:R-:W-:Y:S01]  /*14100*/  ISETP.GT.AND P3, PT, R2, 0x30, PT ;  /* 0x000000300200780c */ /* 0x000fe20003f64270 */
[----:B------:R0:W-:Y:S01]  /*14110*/  STL.64 [R1+0x20], R20 ;  /* 0x0000201401007387 */ /* 0x0001e20000100a00 */
[----:B------:R-:W-:Y:S01]  /*14120*/  FSEL R117, R61, -INF , P4 ;  /* 0xff8000003d757808 */ /* 0x000fe20002000000 */
[----:B------:R-:W-:Y:S01]  /*14130*/  ULDC UR4, c[0x0][0x988] ;  /* 0x0002620000047ab9 */ /* 0x000fe20000000800 */
        /* <DEDUP_REMOVED lines=9> */
[----:B0-----:R-:W-:Y:S02]  /*141d0*/  FSEL R21, R62, -INF , P5 ;  /* 0xff8000003e157808 */ /* 0x001fe40002800000 */
        /* <DEDUP_REMOVED lines=32> */
[----:B------:R-:W-:-:S02]  /*143e0*/  FSEL R125, R37, -INF , P2 ;  /* 0xff800000257d7808 */ /* 0x000fc40001000000 */
[----:B------:R-:W-:Y:S02]  /*143f0*/  FMNMX.FTZ R0, R123, R0, !PT ;  /* 0x000000007b007209 */ /* 0x000fe40007810000 */
[----:B------:R-:W-:Y:S01]  /*14400*/  ISETP.GT.AND P3, PT, R2, 0x60, PT ;  /* 0x000000600200780c */ /* 0x000fe20003f64270 */
[----:B------:R-:W-:Y:S02]  /*14410*/  WARPGROUP.DEPBAR.LE gsb0, 0x0 ;  /* 0x00008000000079c5 */ /* 0x000fe40000010000 */
[----:B------:R-:W-:Y:S02]  /*14420*/  FSEL R45, R42, -INF , P4 ;  /* 0xff8000002a2d7808 */ /* 0x000fe40002000000 */
[----:B------:R-:W-:Y:S02]  /*14430*/  FSEL R127, R24, -INF , P3 ;  /* 0xff800000187f7808 */ /* 0x000fe40001800000 */
[----:B------:R-:W-:Y:S02]  /*14440*/  FMNMX.FTZ R0, R125, R0, !PT ;  /* 0x000000007d007209 */ /* 0x000fe40007810000 */
[----:B------:R-:W-:-:S02]  /*14450*/  ISETP.GT.AND P4, PT, R2, 0x61, PT ;  /* 0x000000610200780c */ /* 0x000fc40003f84270 */
[----:B------:R-:W-:Y:S02]  /*14460*/  FSEL R55, R55, -INF , P5 ;  /* 0xff80000037377808 */ /* 0x000fe40002800000 */
[----:B------:R-:W-:Y:S02]  /*14470*/  FSEL R41, R54, -INF , P6 ;  /* 0xff80000036297808 */ /* 0x000fe40003000000 */
[----:B------:R-:W-:Y:S02]  /*14480*/  P2R R32, PR, RZ, 0x2 ;  /* 0x00000002ff207803 */ /* 0x000fe40000000000 */
[----:B------:R-:W-:Y:S02]  /*14490*/  P2R R20, PR, RZ, 0x1 ;  /* 0x00000001ff147803 */ /* 0x000fe40000000000 */
[----:B------:R-:W-:Y:S02]  /*144a0*/  FSEL R129, R25, -INF , P4 ;  /* 0xff80000019817808 */ /* 0x000fe40002000000 */
[----:B------:R-:W-:-:S02]  /*144b0*/  FMNMX.FTZ R0, R127, R0, !PT ;  /* 0x000000007f007209 */ /* 0x000fc40007810000 */
[C---:B------:R-:W-:Y:S02]  /*144c0*/  ISETP.GT.AND P5, PT, R2.reuse, 0x68, PT ;  /* 0x000000680200780c */ /* 0x040fe40003fa4270 */
[C---:B------:R-:W-:Y:S02]  /*144d0*/  ISETP.GT.AND P6, PT, R2.reuse, 0x69, PT ;  /* 0x000000690200780c */ /* 0x040fe40003fc4270 */
[C---:B------:R-:W-:Y:S02]  /*144e0*/  ISETP.GT.AND P0, PT, R2.reuse, 0x49, PT ;  /* 0x000000490200780c */ /* 0x040fe40003f04270 */
[----:B------:R-:W-:Y:S02]  /*144f0*/  ISETP.GT.AND P1, PT, R2, 0x50, PT ;  /* 0x000000500200780c */ /* 0x000fe40003f24270 */
[----:B------:R-:W-:Y:S02]  /*14500*/  FMNMX.FTZ R2, R7, R75, !PT ;  /* 0x0000004b07027209 */ /* 0x000fe40007810000 */
[----:B------:R-:W-:-:S02]  /*14510*/  FSEL R103, R28, -INF , P5 ;  /* 0xff8000001c677808 */ /* 0x000fc40002800000 */
[----:B------:R-:W-:Y:S02]  /*14520*/  FMNMX.FTZ R0, R129, R0, !PT ;  /* 0x0000000081007209 */ /* 0x000fe40007810000 */
[----:B------:R-:W-:Y:S02]  /*14530*/  FMNMX.FTZ R2, R9, R2, !PT ;  /* 0x0000000209027209 */ /* 0x000fe40007810000 */
[----:B------:R-:W-:Y:S02]  /*14540*/  FSEL R95, R29, -INF , P6 ;  /* 0xff8000001d5f7808 */ /* 0x000fe40003000000 */
[----:B------:R-:W-:Y:S02]  /*14550*/  FMNMX.FTZ R0, R103, R0, !PT ;  /* 0x0000000067007209 */ /* 0x000fe40007810000 */
[----:B------:R-:W-:Y:S02]  /*14560*/  FMNMX.FTZ R2, R79, R2, !PT ;  /* 0x000000024f027209 */ /* 0x000fe40007810000 */
[----:B------:R-:W-:-:S02]  /*14570*/  FMNMX.FTZ R4, R95, R0, !PT ;  /* 0x000000005f047209 */ /* 0x000fc40007810000 */
        /* <DEDUP_REMOVED lines=16> */
[----:B------:R-:W-:Y:S01]  /*14680*/  FMNMX.FTZ R2, R43, R2, !PT ;  /* 0x000000022b027209 */ /* 0x000fe20007810000 */
[----:B------:R-:W-:Y:S01]  /*14690*/  IMAD.U32 R0, RZ, RZ, UR4 ;  /* 0x00000004ff007e24 */ /* 0x000fe2000f8e00ff */
[----:B------:R-:W-:Y:S02]  /*146a0*/  FSEL R47, R47, -INF , P0 ;  /* 0xff8000002f2f7808 */ /* 0x000fe40000000000 */
[----:B0-----:R-:W-:Y:S02]  /*146b0*/  FMNMX.FTZ R5, R6, R5, !PT ;  /* 0x0000000506057209 */ /* 0x001fe40007810000 */
[----:B------:R-:W-:Y:S02]  /*146c0*/  FMNMX.FTZ R2, R33, R2, !PT ;  /* 0x0000000221027209 */ /* 0x000fe40007810000 */
[----:B------:R-:W-:Y:S01]  /*146d0*/  FSEL R25, R34, -INF , P1 ;  /* 0xff80000022197808 */ /* 0x000fe20000800000 */
[----:B------:R-:W-:Y:S01]  /*146e0*/  FMUL.FTZ R8, R5, R0 ;  /* 0x0000000005087220 */ /* 0x000fe20000410000 */
[----:B------:R-:W-:-:S02]  /*146f0*/  ISETP.NE.AND P1, PT, R32, RZ, PT ;  /* 0x000000ff2000720c */ /* 0x000fc40003f25270 */
[----:B------:R-:W-:Y:S02]  /*14700*/  FMNMX.FTZ R2, R47, R2, !PT ;  /* 0x000000022f027209 */ /* 0x000fe40007810000 */
[----:B------:R-:W-:Y:S02]  /*14710*/  P2R R14, PR, RZ, 0x4 ;  /* 0x00000004ff0e7803 */ /* 0x000fe40000000000 */
[----:B------:R-:W-:Y:S02]  /*14720*/  FSETP.NEU.FTZ.AND P2, PT, R5, -INF , PT ;  /* 0xff8000000500780b */ /* 0x000fe40003f5d000 */
[----:B------:R-:W-:Y:S02]  /*14730*/  ISETP.NE.AND P0, PT, R20, RZ, PT ;  /* 0x000000ff1400720c */ /* 0x000fe40003f05270 */
[----:B------:R-:W-:Y:S02]  /*14740*/  FSEL R35, R35, -INF , P1 ;  /* 0xff80000023237808 */ /* 0x000fe40000800000 */
[----:B------:R-:W-:-:S02]  /*14750*/  FMNMX.FTZ R2, R25, R2, !PT ;  /* 0x0000000219027209 */ /* 0x000fc40007810000 */
[----:B------:R-:W-:Y:S02]  /*14760*/  FSEL R8, R8, RZ, P2 ;  /* 0x000000ff08087208 */ /* 0x000fe40001000000 */
[----:B------:R-:W-:Y:S02]  /*14770*/  ISETP.NE.AND P2, PT, R14, RZ, PT ;  /* 0x000000ff0e00720c */ /* 0x000fe40003f45270 */
[----:B------:R-:W-:Y:S02]  /*14780*/  FSEL R29, R38, -INF , P0 ;  /* 0xff800000261d7808 */ /* 0x000fe40000000000 */
[----:B------:R-:W-:Y:S01]  /*14790*/  FMNMX.FTZ R2, R35, R2, !PT ;  /* 0x0000000223027209 */ /* 0x000fe20007810000 */
[--C-:B------:R-:W-:Y:S01]  /*147a0*/  FFMA.FTZ R61, R69, R0, -R8.reuse ;  /* 0x00000000453d7223 */ /* 0x100fe20000010808 */
[----:B------:R-:W-:Y:S02]  /*147b0*/  FSEL R69, R39, -INF , P2 ;  /* 0xff80000027457808 */ /* 0x000fe40001000000 */
[----:B------:R-:W-:Y:S01]  /*147c0*/  FMNMX.FTZ R2, R29, R2, !PT ;  /* 0x000000021d027209 */ /* 0x000fe20007810000 */
[----:B------:R-:W-:Y:S01]  /*147d0*/  FFMA.FTZ R37, R73, R0, -R8 ;  /* 0x0000000049257223 */ /* 0x000fe20000010808 */
[----:B------:R-:W-:-:S02]  /*147e0*/  FSEL R73, R26, -INF , P3 ;  /* 0xff8000001a497808 */ /* 0x000fc40001800000 */
[----:B------:R-:W-:Y:S01]  /*147f0*/  FMNMX.FTZ R2, R69, R2, !PT ;  /* 0x0000000245027209 */ /* 0x000fe20007810000 */
[--C-:B------:R-:W-:Y:S01]  /*14800*/  FFMA.FTZ R53, R77, R0, -R8.reuse ;  /* 0x000000004d357223 */ /* 0x100fe20000010808 */
[----:B------:R-:W-:Y:S02]  /*14810*/  FSEL R77, R27, -INF , P4 ;  /* 0xff8000001b4d7808 */ /* 0x000fe40002000000 */
[----:B------:R-:W-:Y:S01]  /*14820*/  FMNMX.FTZ R2, R73, R2, !PT ;  /* 0x0000000249027209 */ /* 0x000fe20007810000 */
[--C-:B------:R-:W-:Y:S01]  /*14830*/  FFMA.FTZ R200, R81, R0, -R8.reuse ;  /* 0x0000000051c87223 */ /* 0x100fe20000010808 */
[----:B------:R-:W-:Y:S02]  /*14840*/  FSEL R81, R30, -INF , P5 ;  /* 0xff8000001e517808 */ /* 0x000fe40002800000 */
[----:B------:R-:W-:Y:S01]  /*14850*/  FMNMX.FTZ R2, R77, R2, !PT ;  /* 0x000000024d027209 */ /* 0x000fe20007810000 */
[----:B------:R-:W-:Y:S01]  /*14860*/  FFMA.FTZ R27, R85, R0, -R8 ;  /* 0x00000000551b7223 */ /* 0x000fe20000010808 */
[----:B------:R-:W-:-:S02]  /*14870*/  FSEL R85, R31, -INF , P6 ;  /* 0xff8000001f557808 */ /* 0x000fc40003000000 */
[----:B------:R-:W-:-:S04]  /*14880*/  FMNMX.FTZ R2, R81, R2, !PT ;  /* 0x0000000251027209 */ /* 0x000fc80007810000 */
[----:B------:R-:W-:Y:S01]  /*14890*/  FMNMX.FTZ R2, R85, R2, !PT ;  /* 0x0000000255027209 */ /* 0x000fe20007810000 */
[----:B------:R-:W-:-:S04]  /*148a0*/  FFMA.FTZ R202, R105, R0, -R8 ;  /* 0x0000000069ca7223 */ /* 0x000fc80000010808 */
[----:B------:R-:W0:Y:S02]  /*148b0*/  SHFL.BFLY PT, R105, R2, 0x2, 0x1f ;  /* 0x0c401f0002697f89 */ /* 0x000e2400000e0000 */
[----:B0-----:R-:W-:-:S05]  /*148c0*/  FMNMX.FTZ R105, R2, R105, !PT ;  /* 0x0000006902697209 */ /* 0x001fca0007810000 */
[----:B------:R-:W0:Y:S01]  /*148d0*/  SHFL.BFLY PT, R4, R105, 0x1, 0x1f ;  /* 0x0c201f0069047f89 */ /* 0x000e2200000e0000 */
[----:B------:R-:W-:Y:S01]  /*148e0*/  MUFU.EX2 R200, R200 ;  /* 0x000000c800c87308 */ /* 0x000fe20000000800 */
[----:B------:R-:W-:-:S07]  /*148f0*/  FFMA.FTZ R196, R107, R0, -R8 ;  /* 0x000000006bc47223 */ /* 0x000fce0000010808 */
[----:B------:R-:W1:Y:S01]  /*14900*/  MUFU.EX2 R37, R37 ;  /* 0x0000002500257308 */ /* 0x000e620000000800 */
[----:B------:R-:W-:Y:S01]  /*14910*/  FFMA.FTZ R57, R65, R0, -R8 ;  /* 0x0000000041397223 */ /* 0x000fe20000010808 */
[----:B0-----:R-:W-:-:S06]  /*14920*/  FMNMX.FTZ R4, R105, R4, !PT ;  /* 0x0000000469047209 */ /* 0x001fcc0007810000 */
[----:B------:R-:W0:Y:S01]  /*14930*/  MUFU.EX2 R202, R202 ;  /* 0x000000ca00ca7308 */ /* 0x000e220000000800 */
[C---:B------:R-:W-:Y:S01]  /*14940*/  FSETP.NEU.FTZ.AND P2, PT, R4.reuse, -INF , PT ;  /* 0xff8000000400780b */ /* 0x040fe20003f5d000 */
[----:B------:R-:W-:-:S05]  /*14950*/  FMUL.FTZ R2, R4, R0 ;  /* 0x0000000004027220 */ /* 0x000fca0000410000 */
[----:B------:R-:W-:Y:S01]  /*14960*/  FSEL R14, R2, RZ, P2 ;  /* 0x000000ff020e7208 */ /* 0x000fe20001000000 */
[----:B------:R-:W2:Y:S01]  /*14970*/  MUFU.EX2 R53, R53 ;  /* 0x0000003500357308 */ /* 0x000ea20000000800 */
[----:B------:R-:W-:-:S03]  /*14980*/  FFMA.FTZ R198, R109, R0, -R8 ;  /* 0x000000006dc67223 */ /* 0x000fc60000010808 */
[-CC-:B------:R-:W-:Y:S01]  /*14990*/  FFMA.FTZ R201, R7, R0.reuse, -R14.reuse ;  /* 0x0000000007c97223 */ /* 0x180fe2000001080e */
[----:B------:R-:W-:-:S03]  /*149a0*/  FFMA.FTZ R2, R75, R0, -R14 ;  /* 0x000000004b027223 */ /* 0x000fc6000001080e */
[----:B------:R-:W3:Y:S01]  /*149b0*/  MUFU.EX2 R196, R196 ;  /* 0x000000c400c47308 */ /* 0x000ee20000000800 */
[-CC-:B------:R-:W-:Y:S01]  /*149c0*/  FFMA.FTZ R203, R9, R0.reuse, -R14.reuse ;  /* 0x0000000009cb7223 */ /* 0x180fe2000001080e */
[----:B-1----:R-:W-:Y:S01]  /*149d0*/  FADD.FTZ R7, R200, R37 ;  /* 0x00000025c8077221 */ /* 0x002fe20000010000 */
[----:B------:R-:W-:-:S05]  /*149e0*/  FFMA.FTZ R6, R79, R0, -R14 ;  /* 0x000000004f067223 */ /* 0x000fca000001080e */
[----:B------:R-:W1:Y:S01]  /*149f0*/  MUFU.EX2 R57, R57 ;  /* 0x0000003900397308 */ /* 0x000e620000000800 */
[----:B0-----:R-:W-:Y:S01]  /*14a00*/  FADD.FTZ R26, R202, R7 ;  /* 0x00000007ca1a7221 */ /* 0x001fe20000010000 */
[----:B------:R-:W-:-:S06]  /*14a10*/  FFMA.FTZ R192, R111, R0, -R8 ;  /* 0x000000006fc07223 */ /* 0x000fcc0000010808 */
[----:B------:R-:W-:Y:S01]  /*14a20*/  MUFU.EX2 R201, R201 ;  /* 0x000000c900c97308 */ /* 0x000fe20000000800 */
[----:B------:R-:W-:-:S07]  /*14a30*/  FFMA.FTZ R197, R11, R0, -R14 ;  /* 0x000000000bc57223 */ /* 0x000fce000001080e */
[----:B------:R-:W0:Y:S01]  /*14a40*/  MUFU.EX2 R2, R2 ;  /* 0x0000000200027308 */ /* 0x000e220000000800 */
[-CC-:B------:R-:W-:Y:S01]  /*14a50*/  FFMA.FTZ R190, R83, R0.reuse, -R8.reuse ;  /* 0x0000000053be7223 */ /* 0x180fe20000010808 */
[-CC-:B------:R-:W-:Y:S01]  /*14a60*/  FFMA.FTZ R31, R87, R0.reuse, -R8.reuse ;  /* 0x00000000571f7223 */ /* 0x180fe20000010808 */
[----:B------:R-:W-:-:S05]  /*14a70*/  FFMA.FTZ R184, R89, R0, -R8 ;  /* 0x0000000059b87223 */ /* 0x000fca0000010808 */
[----:B------:R-:W4:Y:S01]  /*14a80*/  MUFU.EX2 R198, R198 ;  /* 0x000000c600c67308 */ /* 0x000f220000000800 */
[-CC-:B------:R-:W-:Y:S01]  /*14a90*/  FFMA.FTZ R83, R91, R0.reuse, -R8.reuse ;  /* 0x000000005b537223 */ /* 0x180fe20000010808 */
[----:B------:R-:W-:Y:S01]  /*14aa0*/  FFMA.FTZ R186, R93, R0, -R8 ;  /* 0x000000005dba7223 */ /* 0x000fe20000010808 */
[----:B--2---:R-:W-:-:S05]  /*14ab0*/  FADD.FTZ R7, R53, R26 ;  /* 0x0000001a35077221 */ /* 0x004fca0000010000 */
[----:B------:R-:W2:Y:S01]  /*14ac0*/  MUFU.EX2 R203, R203 ;  /* 0x000000cb00cb7308 */ /* 0x000ea20000000800 */
[-CC-:B------:R-:W-:Y:S01]  /*14ad0*/  FFMA.FTZ R65, R113, R0.reuse, -R8.reuse ;  /* 0x0000000071417223 */ /* 0x180fe20000010808 */
[-CC-:B------:R-:W-:Y:S01]  /*14ae0*/  FFMA.FTZ R194, R115, R0.reuse, -R8.reuse ;  /* 0x0000000073c27223 */ /* 0x180fe20000010808 */
[-CC-:B------:R-:W-:Y:S01]  /*14af0*/  FFMA.FTZ R117, R117, R0.reuse, -R8.reuse ;  /* 0x0000000075757223 */ /* 0x180fe20000010808 */
[-CC-:B------:R-:W-:Y:S01]  /*14b00*/  FFMA.FTZ R188, R121, R0.reuse, -R8.reuse ;  /* 0x0000000079bc7223 */ /* 0x180fe20000010808 */
[-CC-:B------:R-:W-:Y:S01]  /*14b10*/  FFMA.FTZ R87, R101, R0.reuse, -R8.reuse ;  /* 0x0000000065577223 */ /* 0x180fe20000010808 */
[-CC-:B------:R-:W-:Y:S02]  /*14b20*/  FFMA.FTZ R180, R99, R0.reuse, -R8.reuse ;  /* 0x0000000063b47223 */ /* 0x180fe40000010808 */
[----:B------:R-:W5:Y:S01]  /*14b30*/  MUFU.EX2 R61, R61 ;  /* 0x0000003d003d7308 */ /* 0x000f620000000800 */
[-CC-:B------:R-:W-:Y:S01]  /*14b40*/  FFMA.FTZ R89, R97, R0.reuse, -R8.reuse ;  /* 0x0000000061597223 */ /* 0x180fe20000010808 */
[-CC-:B------:R-:W-:Y:S01]  /*14b50*/  FFMA.FTZ R182, R123, R0.reuse, -R8.reuse ;  /* 0x000000007bb67223 */ /* 0x180fe20000010808 */
[-CC-:B------:R-:W-:Y:S01]  /*14b60*/  FFMA.FTZ R91, R125, R0.reuse, -R8.reuse ;  /* 0x000000007d5b7223 */ /* 0x180fe20000010808 */
[-CC-:B------:R-:W-:Y:S01]  /*14b70*/  FFMA.FTZ R176, R127, R0.reuse, -R8.reuse ;  /* 0x000000007fb07223 */ /* 0x180fe20000010808 */
[-CC-:B------:R-:W-:Y:S01]  /*14b80*/  FFMA.FTZ R93, R129, R0.reuse, -R8.reuse ;  /* 0x00000000815d7223 */ /* 0x180fe20000010808 */
[-CC-:B------:R-:W-:Y:S01]  /*14b90*/  FFMA.FTZ R178, R103, R0.reuse, -R8.reuse ;  /* 0x0000000067b27223 */ /* 0x180fe20000010808 */
[-C--:B------:R-:W-:Y:S01]  /*14ba0*/  FFMA.FTZ R95, R95, R0.reuse, -R8 ;  /* 0x000000005f5f7223 */ /* 0x080fe20000010808 */
[----:B------:R-:W5:Y:S01]  /*14bb0*/  MUFU.EX2 R6, R6 ;  /* 0x0000000600067308 */ /* 0x000f620000000800 */
[-CC-:B------:R-:W-:Y:S01]  /*14bc0*/  FFMA.FTZ R8, R67, R0.reuse, -R14.reuse ;  /* 0x0000000043087223 */ /* 0x180fe2000001080e */
[----:B---3--:R-:W-:Y:S01]  /*14bd0*/  FADD.FTZ R28, R196, R7 ;  /* 0x00000007c41c7221 */ /* 0x008fe20000010000 */
[----:B------:R-:W-:-:S05]  /*14be0*/  FFMA.FTZ R199, R13, R0, -R14 ;  /* 0x000000000dc77223 */ /* 0x000fca000001080e */
[----:B------:R-:W3:Y:S01]  /*14bf0*/  MUFU.EX2 R192, R192 ;  /* 0x000000c000c07308 */ /* 0x000ee20000000800 */
[----:B-1----:R-:W-:Y:S01]  /*14c00*/  FADD.FTZ R7, R57, R28 ;  /* 0x0000001c39077221 */ /* 0x002fe20000010000 */
[----:B------:R-:W-:Y:S01]  /*14c10*/  ISETP.NE.AND P0, PT, R10, RZ, PT ;  /* 0x000000ff0a00720c */ /* 0x000fe20003f05270 */
[----:B0-----:R-:W-:-:S05]  /*14c20*/  FADD.FTZ R28, R201, R2 ;  /* 0x00000002c91c7221 */ /* 0x001fca0000010000 */
[----:B------:R-:W0:Y:S01]  /*14c30*/  MUFU.EX2 R197, R197 ;  /* 0x000000c500c57308 */ /* 0x000e220000000800 */
[----:B------:R-:W-:Y:S01]  /*14c40*/  FFMA.FTZ R10, R71, R0, -R14 ;  /* 0x00000000470a7223 */ /* 0x000fe2000001080e */
[----:B----4-:R-:W-:-:S06]  /*14c50*/  FADD.FTZ R30, R198, R7 ;  /* 0x00000007c61e7221 */ /* 0x010fcc0000010000 */
[----:B------:R-:W1:Y:S01]  /*14c60*/  MUFU.EX2 R65, R65 ;  /* 0x0000004100417308 */ /* 0x000e620000000800 */
[----:B--2---:R-:W-:Y:S01]  /*14c70*/  FADD.FTZ R7, R203, R28 ;  /* 0x0000001ccb077221 */ /* 0x004fe20000010000 */
[----:B------:R-:W-:-:S06]  /*14c80*/  FFMA.FTZ R193, R15, R0, -R14 ;  /* 0x000000000fc17223 */ /* 0x000fcc000001080e */
[----:B------:R-:W2:Y:S01]  /*14c90*/  MUFU.EX2 R8, R8 ;  /* 0x0000000800087308 */ /* 0x000ea20000000800 */
[----:B-----5:R-:W-:Y:S01]  /*14ca0*/  FADD.FTZ R9, R61, R30 ;  /* 0x0000001e3d097221 */ /* 0x020fe20000010000 */
[----:B------:R-:W-:-:S06]  /*14cb0*/  ISETP.NE.AND P1, PT, R12, RZ, PT ;  /* 0x000000ff0c00720c */ /* 0x000fcc0003f25270 */
[----:B------:R-:W4:Y:S01]  /*14cc0*/  MUFU.EX2 R194, R194 ;  /* 0x000000c200c27308 */ /* 0x000f220000000800 */
[----:B------:R-:W-:Y:S01]  /*14cd0*/  FADD.FTZ R30, R6, R7 ;  /* 0x00000007061e7221 */ /* 0x000fe20000010000 */
[----:B------:R-:W-:-:S06]  /*14ce0*/  FFMA.FTZ R12, R59, R0, -R14 ;  /* 0x000000003b0c7223 */ /* 0x000fcc000001080e */
[----:B------:R-:W5:Y:S01]  /*14cf0*/  MUFU.EX2 R199, R199 ;  /* 0x000000c700c77308 */ /* 0x000f620000000800 */
[----:B---3--:R-:W-:Y:S01]  /*14d00*/  FADD.FTZ R32, R192, R9 ;  /* 0x00000009c0207221 */ /* 0x008fe20000010000 */
[----:B0-----:R-:W-:-:S06]  /*14d10*/  FADD.FTZ R7, R197, R30 ;  /* 0x0000001ec5077221 */ /* 0x001fcc0000010000 */
[----:B------:R-:W0:Y:S01]  /*14d20*/  MUFU.EX2 R39, R117 ;  /* 0x0000007500277308 */ /* 0x000e220000000800 */
[----:B------:R-:W-:-:S07]  /*14d30*/  FFMA.FTZ R195, R21, R0, -R14 ;  /* 0x0000000015c37223 */ /* 0x000fce000001080e */
[----:B------:R-:W3:Y:S01]  /*14d40*/  MUFU.EX2 R10, R10 ;  /* 0x0000000a000a7308 */ /* 0x000ee20000000800 */
[----:B-1----:R-:W-:Y:S01]  /*14d50*/  FADD.FTZ R9, R65, R32 ;  /* 0x0000002041097221 */ /* 0x002fe20000010000 */
[----:B--2---:R-:W-:-:S06]  /*14d60*/  FADD.FTZ R30, R8, R7 ;  /* 0x00000007081e7221 */ /* 0x004fcc0000010000 */
[----:B------:R-:W1:Y:S08]  /*14d70*/  MUFU.EX2 R188, R188 ;  /* 0x000000bc00bc7308 */ /* 0x000e700000000800 */
[----:B------:R-:W2:Y:S01]  /*14d80*/  MUFU.EX2 R193, R193 ;  /* 0x000000c100c17308 */ /* 0x000ea20000000800 */
[----:B------:R-:W-:Y:S01]  /*14d90*/  FFMA.FTZ R63, R63, R0, -R14 ;  /* 0x000000003f3f7223 */ /* 0x000fe2000001080e */
[----:B----4-:R-:W-:-:S06]  /*14da0*/  FADD.FTZ R32, R194, R9 ;  /* 0x00000009c2207221 */ /* 0x010fcc0000010000 */
[----:B------:R-:W4:Y:S01]  /*14db0*/  MUFU.EX2 R27, R27 ;  /* 0x0000001b001b7308 */ /* 0x000f220000000800 */
[----:B-----5:R-:W-:Y:S01]  /*14dc0*/  FADD.FTZ R7, R199, R30 ;  /* 0x0000001ec7077221 */ /* 0x020fe20000010000 */
[----:B------:R-:W-:-:S06]  /*14dd0*/  FFMA.FTZ R49, R49, R0, -R14 ;  /* 0x0000000031317223 */ /* 0x000fcc000001080e */
[----:B------:R-:W5:Y:S01]  /*14de0*/  MUFU.EX2 R12, R12 ;  /* 0x0000000c000c7308 */ /* 0x000f620000000800 */
[----:B0-----:R-:W-:Y:S01]  /*14df0*/  FADD.FTZ R9, R39, R32 ;  /* 0x0000002027097221 */ /* 0x001fe20000010000 */
[----:B---3--:R-:W-:-:S06]  /*14e00*/  FADD.FTZ R32, R10, R7 ;  /* 0x000000070a207221 */ /* 0x008fcc0000010000 */
[----:B------:R-:W0:Y:S01]  /*14e10*/  MUFU.EX2 R190, R190 ;  /* 0x000000be00be7308 */ /* 0x000e220000000800 */
[----:B------:R-:W-:-:S07]  /*14e20*/  @!P1 VIADD R3, R3, 0x36840 ;  /* 0x0003684003039836 */ /* 0x000fce0000000000 */
[----:B------:R-:W3:Y:S01]  /*14e30*/  MUFU.EX2 R195, R195 ;  /* 0x000000c300c37308 */ /* 0x000ee20000000800 */
[----:B------:R-:W-:Y:S01]  /*14e40*/  FFMA.FTZ R51, R51, R0, -R14 ;  /* 0x0000000033337223 */ /* 0x000fe2000001080e */
[----:B-1----:R-:W-:-:S06]  /*14e50*/  FADD.FTZ R34, R188, R9 ;  /* 0x00000009bc227221 */ /* 0x002fcc0000010000 */
[----:B------:R-:W1:Y:S01]  /*14e60*/  MUFU.EX2 R31, R31 ;  /* 0x0000001f001f7308 */ /* 0x000e620000000800 */
[----:B--2---:R-:W-:Y:S01]  /*14e70*/  FADD.FTZ R7, R193, R32 ;  /* 0x00000020c1077221 */ /* 0x004fe20000010000 */
[----:B------:R-:W-:-:S06]  /*14e80*/  FFMA.FTZ R41, R41, R0, -R14 ;  /* 0x0000000029297223 */ /* 0x000fcc000001080e */
[----:B------:R-:W2:Y:S01]  /*14e90*/  MUFU.EX2 R20, R63 ;  /* 0x0000003f00147308 */ /* 0x000ea20000000800 */
[----:B------:R-:W-:Y:S01]  /*14ea0*/  @!P1 PRMT R3, RZ, 0x654, R3 ;  /* 0x00000654ff039816 */ /* 0x000fe20000000003 */
[----:B----4-:R-:W-:-:S06]  /*14eb0*/  FADD.FTZ R9, R27, R34 ;  /* 0x000000221b097221 */ /* 0x010fcc0000010000 */
[----:B------:R-:W4:Y:S01]  /*14ec0*/  MUFU.EX2 R184, R184 ;  /* 0x000000b800b87308 */ /* 0x000f220000000800 */
[----:B-----5:R-:W-:Y:S01]  /*14ed0*/  FADD.FTZ R32, R12, R7 ;  /* 0x000000070c207221 */ /* 0x020fe20000010000 */
[----:B------:R-:W-:Y:S01]  /*14ee0*/  FFMA.FTZ R55, R55, R0, -R14 ;  /* 0x0000000037377223 */ /* 0x000fe2000001080e */
[----:B------:R3:W-:Y:S05]  /*14ef0*/  @!P1 SYNCS.ARRIVE.TRANS64.RED.A1T0 RZ, [R3+URZ], RZ ;  /* 0x000000ff03ff99a7 */ /* 0x0007ea000810043f */
[----:B------:R-:W5:Y:S01]  /*14f00*/  MUFU.EX2 R49, R49 ;  /* 0x0000003100317308 */ /* 0x000f620000000800 */
[----:B0-----:R-:W-:-:S07]  /*14f10*/  FADD.FTZ R34, R190, R9 ;  /* 0x00000009be227221 */ /* 0x001fce0000010000 */
[----:B------:R-:W0:Y:S01]  /*14f20*/  MUFU.EX2 R83, R83 ;  /* 0x0000005300537308 */ /* 0x000e220000000800 */
[----:B---3--:R-:W-:Y:S01]  /*14f30*/  FADD.FTZ R3, R195, R32 ;  /* 0x00000020c3037221 */ /* 0x008fe20000010000 */
[----:B------:R-:W-:-:S06]  /*14f40*/  FFMA.FTZ R45, R45, R0, -R14 ;  /* 0x000000002d2d7223 */ /* 0x000fcc000001080e */
        /* <DEDUP_REMOVED lines=13> */
[----:B------:R-:W0:Y:S08]  /*15020*/  MUFU.EX2 R180, R180 ;  /* 0x000000b400b47308 */ /* 0x000e300000000800 */
[----:B------:R-:W3:Y:S01]  /*15030*/  MUFU.EX2 R45, R45 ;  /* 0x0000002d002d7308 */ /* 0x000ee20000000800 */
[----:B------:R-:W-:Y:S01]  /*15040*/  FFMA.FTZ R47, R47, R0, -R14 ;  /* 0x000000002f2f7223 */ /* 0x000fe2000001080e */
[----:B-1----:R-:W-:-:S06]  /*15050*/  FADD.FTZ R36, R186, R7 ;  /* 0x00000007ba247221 */ /* 0x002fcc0000010000 */
[----:B------:R-:W1:Y:S01]  /*15060*/  MUFU.EX2 R89, R89 ;  /* 0x0000005900597308 */ /* 0x000e620000000800 */
[----:B--2---:R-:W-:Y:S01]  /*15070*/  FADD.FTZ R3, R41, R34 ;  /* 0x0000002229037221 */ /* 0x004fe20000010000 */
[----:B------:R-:W-:-:S06]  /*15080*/  FFMA.FTZ R25, R25, R0, -R14 ;  /* 0x0000000019197223 */ /* 0x000fcc000001080e */
[----:B------:R-:W2:Y:S01]  /*15090*/  MUFU.EX2 R28, R43 ;  /* 0x0000002b001c7308 */ /* 0x000ea20000000800 */
[----:B----4-:R-:W-:Y:S01]  /*150a0*/  FADD.FTZ R7, R87, R36 ;  /* 0x0000002457077221 */ /* 0x010fe20000010000 */
[----:B-----5:R-:W-:-:S06]  /*150b0*/  FADD.FTZ R34, R26, R3 ;  /* 0x000000031a227221 */ /* 0x020fcc0000010000 */
[----:B------:R-:W4:Y:S08]  /*150c0*/  MUFU.EX2 R182, R182 ;  /* 0x000000b600b67308 */ /* 0x000f300000000800 */
[----:B------:R-:W5:Y:S01]  /*150d0*/  MUFU.EX2 R33, R33 ;  /* 0x0000002100217308 */ /* 0x000f620000000800 */
[----:B------:R-:W-:Y:S01]  /*150e0*/  FFMA.FTZ R35, R35, R0, -R14 ;  /* 0x0000000023237223 */ /* 0x000fe2000001080e */
[----:B0-----:R-:W-:-:S06]  /*150f0*/  FADD.FTZ R36, R180, R7 ;  /* 0x00000007b4247221 */ /* 0x001fcc0000010000 */
[----:B------:R-:W0:Y:S01]  /*15100*/  MUFU.EX2 R91, R91 ;  /* 0x0000005b005b7308 */ /* 0x000e220000000800 */
[----:B---3--:R-:W-:Y:S01]  /*15110*/  FADD.FTZ R3, R45, R34 ;  /* 0x000000222d037221 */ /* 0x008fe20000010000 */
[----:B------:R-:W-:-:S06]  /*15120*/  FFMA.FTZ R29, R29, R0, -R14 ;  /* 0x000000001d1d7223 */ /* 0x000fcc000001080e */
[----:B------:R-:W3:Y:S01]  /*15130*/  MUFU.EX2 R30, R47 ;  /* 0x0000002f001e7308 */ /* 0x000ee20000000800 */
[----:B-1----:R-:W-:Y:S01]  /*15140*/  FADD.FTZ R7, R89, R36 ;  /* 0x0000002459077221 */ /* 0x002fe20000010000 */
[----:B--2---:R-:W-:-:S06]  /*15150*/  FADD.FTZ R34, R28, R3 ;  /* 0x000000031c227221 */ /* 0x004fcc0000010000 */
[----:B------:R-:W1:Y:S01]  /*15160*/  MUFU.EX2 R25, R25 ;  /* 0x0000001900197308 */ /* 0x000e620000000800 */
[----:B------:R-:W-:Y:S01]  /*15170*/  FFMA.FTZ R69, R69, R0, -R14 ;  /* 0x0000000045457223 */ /* 0x000fe2000001080e */
[----:B----4-:R-:W-:Y:S01]  /*15180*/  FADD.FTZ R36, R182, R7 ;  /* 0x00000007b6247221 */ /* 0x010fe20000010000 */
[----:B-----5:R-:W-:-:S05]  /*15190*/  FADD.FTZ R3, R33, R34 ;  /* 0x0000002221037221 */ /* 0x020fca0000010000 */
[----:B------:R-:W2:Y:S01]  /*151a0*/  MUFU.EX2 R32, R35 ;  /* 0x0000002300207308 */ /* 0x000ea20000000800 */
[-CC-:B------:R-:W-:Y:S01]  /*151b0*/  FFMA.FTZ R73, R73, R0.reuse, -R14.reuse ;  /* 0x0000000049497223 */ /* 0x180fe2000001080e */
[-CC-:B------:R-:W-:Y:S01]  /*151c0*/  FFMA.FTZ R77, R77, R0.reuse, -R14.reuse ;  /* 0x000000004d4d7223 */ /* 0x180fe2000001080e */
[-CC-:B------:R-:W-:Y:S01]  /*151d0*/  FFMA.FTZ R81, R81, R0.reuse, -R14.reuse ;  /* 0x0000000051517223 */ /* 0x180fe2000001080e */
[----:B------:R-:W-:-:S04]  /*151e0*/  FFMA.FTZ R85, R85, R0, -R14 ;  /* 0x0000000055557223 */ /* 0x000fc8000001080e */
[----:B------:R-:W4:Y:S01]  /*151f0*/  MUFU.EX2 R29, R29 ;  /* 0x0000001d001d7308 */ /* 0x000f220000000800 */
[----:B0-----:R-:W-:Y:S01]  /*15200*/  FADD.FTZ R7, R91, R36 ;  /* 0x000000245b077221 */ /* 0x001fe20000010000 */
[----:B---3--:R-:W-:-:S06]  /*15210*/  FADD.FTZ R36, R30, R3 ;  /* 0x000000031e247221 */ /* 0x008fcc0000010000 */
[----:B------:R-:W0:Y:S01]  /*15220*/  MUFU.EX2 R14, R69 ;  /* 0x00000045000e7308 */ /* 0x000e220000000800 */
[----:B-1----:R-:W-:-:S07]  /*15230*/  FADD.FTZ R3, R25, R36 ;  /* 0x0000002419037221 */ /* 0x002fce0000010000 */
[----:B------:R-:W1:Y:S01]  /*15240*/  MUFU.EX2 R176, R176 ;  /* 0x000000b000b07308 */ /* 0x000e620000000800 */
[----:B--2---:R-:W-:-:S07]  /*15250*/  FADD.FTZ R36, R32, R3 ;  /* 0x0000000320247221 */ /* 0x004fce0000010000 */
[----:B------:R-:W2:Y:S01]  /*15260*/  MUFU.EX2 R73, R73 ;  /* 0x0000004900497308 */ /* 0x000ea20000000800 */
[----:B----4-:R-:W-:-:S07]  /*15270*/  FADD.FTZ R3, R29, R36 ;  /* 0x000000241d037221 */ /* 0x010fce0000010000 */
[----:B------:R-:W3:Y:S01]  /*15280*/  MUFU.EX2 R93, R93 ;  /* 0x0000005d005d7308 */ /* 0x000ee20000000800 */
[----:B------:R-:W-:-:S07]  /*15290*/  F2FP.BF16.F32.PACK_AB R201, R2, R201 ;  /* 0x000000c902c9723e */ /* 0x000fce00000010ff */
[----:B------:R-:W4:Y:S01]  /*152a0*/  MUFU.EX2 R34, R77 ;  /* 0x0000004d00227308 */ /* 0x000f220000000800 */
[----:B0-----:R-:W-:-:S07]  /*152b0*/  FADD.FTZ R36, R14, R3 ;  /* 0x000000030e247221 */ /* 0x001fce0000010000 */
[----:B------:R-:W0:Y:S01]  /*152c0*/  MUFU.EX2 R178, R178 ;  /* 0x000000b200b27308 */ /* 0x000e220000000800 */
[----:B------:R-:W-:-:S07]  /*152d0*/  ISETP.GE.AND P2, PT, R150, 0x71, PT ;  /* 0x000000719600780c */ /* 0x000fce0003f46270 */
[----:B------:R-:W5:Y:S01]  /*152e0*/  MUFU.EX2 R81, R81 ;  /* 0x0000005100517308 */ /* 0x000f620000000800 */
[----:B-1----:R-:W-:Y:S01]  /*152f0*/  FADD.FTZ R38, R176, R7 ;  /* 0x00000007b0267221 */ /* 0x002fe20000010000 */
[----:B--2---:R-:W-:-:S06]  /*15300*/  FADD.FTZ R3, R73, R36 ;  /* 0x0000002449037221 */ /* 0x004fcc0000010000 */
[----:B------:R-:W1:Y:S08]  /*15310*/  MUFU.EX2 R95, R95 ;  /* 0x0000005f005f7308 */ /* 0x000e700000000800 */
[----:B------:R-:W2:Y:S01]  /*15320*/  MUFU.EX2 R2, R85 ;  /* 0x0000005500027308 */ /* 0x000ea20000000800 */
[----:B------:R-:W-:Y:S01]  /*15330*/  F2FP.BF16.F32.PACK_AB R203, R6, R203 ;  /* 0x000000cb06cb723e */ /* 0x000fe200000010ff */
[----:B---3--:R-:W-:Y:S01]  /*15340*/  FADD.FTZ R7, R93, R38 ;  /* 0x000000265d077221 */ /* 0x008fe20000010000 */
[----:B----4-:R-:W-:Y:S01]  /*15350*/  FADD.FTZ R6, R34, R3 ;  /* 0x0000000322067221 */ /* 0x010fe20000010000 */
[----:B------:R-:W-:Y:S02]  /*15360*/  BSSY B0, `(.L_x_3471) ;  /* 0x0000587000007945 */ /* 0x000fe40003800000 */
[----:B0-----:R-:W-:Y:S01]  /*15370*/  FADD.FTZ R38, R178, R7 ;  /* 0x00000007b2267221 */ /* 0x001fe20000010000 */
[----:B-----5:R-:W-:Y:S01]  /*15380*/  FADD.FTZ R3, R81, R6 ;  /* 0x0000000651037221 */ /* 0x020fe20000010000 */
[----:B------:R-:W-:Y:S01]  /*15390*/  F2FP.BF16.F32.PACK_AB R200, R37, R200 ;  /* 0x000000c825c8723e */ /* 0x000fe200000010ff */
[--C-:B------:R-:W-:Y:S01]  /*153a0*/  IMAD.MOV.U32 R118, RZ, RZ, R119.reuse ;  /* 0x000000ffff767224 */ /* 0x100fe200078e0077 */
[----:B------:R-:W-:Y:S01]  /*153b0*/  F2FP.BF16.F32.PACK_AB R202, R53, R202 ;  /* 0x000000ca35ca723e */ /* 0x000fe200000010ff */
[----:B-1----:R-:W-:Y:S01]  /*153c0*/  FADD.FTZ R7, R95, R38 ;  /* 0x000000265f077221 */ /* 0x002fe20000010000 */
[----:B------:R-:W-:Y:S01]  /*153d0*/  F2FP.BF16.F32.PACK_AB R196, R57, R196 ;  /* 0x000000c439c4723e */ /* 0x000fe200000010ff */
[--C-:B------:R-:W-:Y:S01]  /*153e0*/  IMAD.MOV.U32 R117, RZ, RZ, R119.reuse ;  /* 0x000000ffff757224 */ /* 0x100fe200078e0077 */
[----:B------:R-:W-:Y:S01]  /*153f0*/  F2FP.BF16.F32.PACK_AB R198, R61, R198 ;  /* 0x000000c63dc6723e */ /* 0x000fe200000010ff */
[----:B------:R-:W-:Y:S01]  /*15400*/  IMAD.MOV.U32 R116, RZ, RZ, R119 ;  /* 0x000000ffff747224 */ /* 0x000fe200078e0077 */
[----:B------:R-:W-:Y:S01]  /*15410*/  F2FP.BF16.F32.PACK_AB R192, R65, R192 ;  /* 0x000000c041c0723e */ /* 0x000fe200000010ff */
[----:B--2---:R-:W-:Y:S01]  /*15420*/  FADD.FTZ R6, R2, R3 ;  /* 0x0000000302067221 */ /* 0x004fe20000010000 */
        /* <DEDUP_REMOVED lines=170> */
.L_x_3483:
[----:B------:R-:W-:-:S05]  /*15ed0*/  VIADD R0, R12, 0x1 ;  /* 0x000000010c007836 */ /* 0x000fca0000000000 */
[----:B------:R-:W-:-:S04]  /*15ee0*/  ISETP.NE.AND P2, PT, R0, 0x2, PT ;  /* 0x000000020000780c */ /* 0x000fc80003f45270 */
[----:B------:R-:W-:Y:S02]  /*15ef0*/  SEL R214, RZ, 0x1, P2 ;  /* 0x00000001ffd67807 */ /* 0x000fe40001000000 */
[----:B------:R-:W-:Y:S02]  /*15f00*/  SEL R212, R0, RZ, P2 ;  /* 0x000000ff00d47207 */ /* 0x000fe40001000000 */
[----:B------:R-:W-:Y:S01]  /*15f10*/  LOP3.LUT R214, R11, R214, RZ, 0x3c, !PT ;  /* 0x000000d60bd67212 */ /* 0x000fe200078e3cff */
[----:B------:R-:W-:Y:S06]  /*15f20*/  @!P0 BRA `(.L_x_3473) ;  /* 0x0000000000048947 */ /* 0x000fec0003800000 */
[----:B------:R-:W-:Y:S01]  /*15f30*/  BPT.TRAP 0x1 ;  /* 0x000000040000795c */ /* 0x000fe20000300000 */
.L_x_3473:
[----:B------:R-:W-:Y:S01]  /*15f40*/  IMAD R13, R212, 0x8, R18 ;  /* 0x00000008d40d7824 */ /* 0x000fe200078e0212 */
[----:B------:R-:W-:-:S04]  /*15f50*/  SHF.L.U32 R4, R214, 0x1f, RZ ;  /* 0x0000001fd6047819 */ /* 0x000fc800000006ff */
[----:B------:R0:W1:Y:S01]  /*15f60*/  SYNCS.PHASECHK.TRANS64.TRYWAIT P2, [R13+URZ+0x36830], R4 ;  /* 0x036830040d0075a7 */ /* 0x000062000804017f */
[----:B------:R-:W-:Y:S05]  /*15f70*/  @!P0 BRA `(.L_x_3474) ;  /* 0x0000000000048947 */ /* 0x000fea0003800000 */
[----:B------:R-:W-:Y:S01]  /*15f80*/  BPT.TRAP 0x1 ;  /* 0x000000040000795c */ /* 0x000fe20000300000 */
.L_x_3474:
[----:B------:R-:W-:Y:S01]  /*15f90*/  IMAD R0, R212, 0xa80, R216 ;  /* 0x00000a80d4007824 */ /* 0x000fe200078e02d8 */
[----:B------:R-:W-:Y:S03]  /*15fa0*/  BSSY B1, `(.L_x_3475) ;  /* 0x0000006000017945 */ /* 0x000fe60003800000 */
[C---:B------:R-:W-:Y:S02]  /*15fb0*/  VIADD R20, R0.reuse, 0x80 ;  /* 0x0000008000147836 */ /* 0x040fe40000000000 */
[----:B------:R-:W-:Y:S01]  /*15fc0*/  VIADD R120, R0, 0x100 ;  /* 0x0000010000787836 */ /* 0x000fe20000000000 */
[----:B-1----:R-:W-:Y:S06]  /*15fd0*/  @P2 BRA `(.L_x_3476) ;  /* 0x0000000000082947 */ /* 0x002fec0003800000 */
[----:B------:R-:W1:Y:S02]  /*15fe0*/  SYNCS.PHASECHK.TRANS64.TRYWAIT P2, [R13+URZ+0x36830], R4 ;  /* 0x036830040d0075a7 */ /* 0x000e64000804017f */
[----:B-1----:R-:W-:Y:S05]  /*15ff0*/  @!P2 BRA `(.L_x_3477) ;  /* 0x000000e80034a947 */ /* 0x002fea0003800000 */
.L_x_3476:
[----:B------:R-:W-:Y:S05]  /*16000*/  BSYNC B1 ;  /* 0x0000000000017941 */ /* 0x000fea0003800000 */
.L_x_3475:
[----:B------:R-:W2:Y:S04]  /*16010*/  LDL.64 R14, [R1+0x48] ;  /* 0x00004800010e7983 */ /* 0x000ea80000100a00 */
[----:B------:R-:W3:Y:S01]  /*16020*/  LDL.64 R122, [R1] ;  /* 0x00000000017a7983 */ /* 0x000ee20000100a00 */
[----:B------:R-:W-:Y:S01]  /*16030*/  WARPGROUP.ARRIVE ;  /* 0x00000000000079c5 */ /* 0x000fe20000000000 */
[----:B------:R-:W-:Y:S01]  /*16040*/  IMAD.MOV.U32 R21, RZ, RZ, 0x40000040 ;  /* 0x40000040ff157424 */ /* 0x000fe200078e00ff */
[----:B------:R-:W-:-:S04]  /*16050*/  R2UR UR6, R20 ;  /* 0x00000000140672ca */ /* 0x000fc800000e0000 */
[C---:B------:R-:W-:Y:S01]  /*16060*/  R2UR UR7, R21.reuse ;  /* 0x00000000150772ca */ /* 0x040fe200000e0000 */
[----:B------:R-:W-:Y:S01]  /*16070*/  IMAD.MOV.U32 R20, RZ, RZ, R120 ;  /* 0x000000ffff147224 */ /* 0x000fe200078e0078 */
[----:B------:R-:W-:-:S04]  /*16080*/  R2UR UR19, R21 ;  /* 0x00000000151372ca */ /* 0x000fc800000e0000 */
[----:B------:R-:W-:Y:S01]  /*16090*/  R2UR UR18, R20 ;  /* 0x00000000141272ca */ /* 0x000fe200000e0000 */
[----:B------:R-:W-:Y:S01]  /*160a0*/  VIADD R20, R0, 0x200 ;  /* 0x0000020000147836 */ /* 0x000fe20000000000 */
[----:B------:R-:W-:-:S04]  /*160b0*/  R2UR UR15, R21 ;  /* 0x00000000150f72ca */ /* 0x000fc800000e0000 */
[----:B------:R-:W-:Y:S02]  /*160c0*/  R2UR UR14, R20 ;  /* 0x00000000140e72ca */ /* 0x000fe400000e0000 */
[----:B--2---:R-:W-:Y:S01]  /*160d0*/  R2UR UR42, R14 ;  /* 0x000000000e2a72ca */ /* 0x004fe200000e0000 */
[----:B------:R-:W-:Y:S01]  /*160e0*/  IMAD.MOV.U32 R14, RZ, RZ, R0 ;  /* 0x000000ffff0e7224 */ /* 0x000fe200078e0000 */
[----:B------:R-:W-:Y:S01]  /*160f0*/  R2UR UR43, R15 ;  /* 0x000000000f2b72ca */ /* 0x000fe200000e0000 */
[----:B------:R-:W-:Y:S01]  /*16100*/  IMAD.MOV.U32 R15, RZ, RZ, 0x40000040 ;  /* 0x40000040ff0f7424 */ /* 0x000fe200078e00ff */
[----:B---3--:R-:W-:Y:S02]  /*16110*/  R2UR UR28, R122 ;  /* 0x000000007a1c72ca */ /* 0x008fe400000e0000 */
[----:B------:R-:W-:Y:S02]  /*16120*/  R2UR UR29, R123 ;  /* 0x000000007b1d72ca */ /* 0x000fe400000e0000 */
[----:B------:R-:W-:Y:S01]  /*16130*/  R2UR UR26, R14 ;  /* 0x000000000e1a72ca */ /* 0x000fe200000e0000 */
[----:B------:R-:W2:Y:S01]  /*16140*/  LDL.64 R122, [R1+0x40] ;  /* 0x00004000017a7983 */ /* 0x000ea20000100a00 */
[----:B------:R-:W-:-:S07]  /*16150*/  R2UR UR27, R15 ;  /* 0x000000000f1b72ca */ /* 0x000fce00000e0000 */
[----:B------:R-:W-:Y:S02]  /*16160*/  UMOV UR24, UR28 ;  /* 0x0000001c00187c82 */ /* 0x000fe40008000000 */
[----:B------:R-:W-:-:S04]  /*16170*/  UMOV UR25, UR29 ;  /* 0x0000001d00197c82 */ /* 0x000fc80008000000 */
        /* <DEDUP_REMOVED lines=18> */
[----:B------:R-:W-:Y:S01]  /*162a0*/  HGMMA.64x16x16.F32.BF16 R144, gdesc[UR20], RZ, !UPT, gsb0 ;  /* 0x00200000149079f0 */ /* 0x000fe2000c0018ff */
[----:B------:R-:W-:Y:S01]  /*162b0*/  UMOV UR12, UR28 ;  /* 0x0000001c000c7c82 */ /* 0x000fe20008000000 */
[----:B------:R-:W-:Y:S01]  /*162c0*/  UMOV UR13, UR29 ;  /* 0x0000001d000d7c82 */ /* 0x000fe20008000000 */
[----:B------:R-:W-:Y:S01]  /*162d0*/  VIADD R120, R0, 0x280 ;  /* 0x0000028000787836 */ /* 0x000fe20000000000 */
[----:B------:R-:W-:Y:S02]  /*162e0*/  WARPGROUP.DEPBAR.LE gsb0, 0x0 ;  /* 0x00008000000079c5 */ /* 0x000fe40000010000 */
[----:B------:R-:W-:-:S06]  /*162f0*/  WARPGROUP.ARRIVE ;  /* 0x00000000000079c5 */ /* 0x000fcc0000000000 */
[----:B------:R-:W-:Y:S01]  /*16300*/  HGMMA.64x16x16.F32.BF16 R136, gdesc[UR12], RZ, !UPT, gsb0 ;  /* 0x002000000c8879f0 */ /* 0x000fe2000c0018ff */
[----:B------:R-:W-:Y:S01]  /*16310*/  IMAD.MOV.U32 R121, RZ, RZ, 0x40000040 ;  /* 0x40000040ff797424 */ /* 0x000fe200078e00ff */
[----:B------:R-:W-:-:S04]  /*16320*/  R2UR UR10, R120 ;  /* 0x00000000780a72ca */ /* 0x000fc800000e0000 */
[----:B------:R-:W-:Y:S01]  /*16330*/  R2UR UR11, R121 ;  /* 0x00000000790b72ca */ /* 0x000fe200000e0000 */
[----:B------:R-:W-:Y:S01]  /*16340*/  UMOV UR8, UR28 ;  /* 0x0000001c00087c82 */ /* 0x000fe20008000000 */
[----:B------:R-:W-:Y:S01]  /*16350*/  UMOV UR9, UR29 ;  /* 0x0000001d00097c82 */ /* 0x000fe20008000000 */
[----:B------:R-:W-:Y:S02]  /*16360*/  WARPGROUP.DEPBAR.LE gsb0, 0x0 ;  /* 0x00008000000079c5 */ /* 0x000fe40000010000 */
[----:B------:R-:W-:-:S08]  /*16370*/  WARPGROUP.ARRIVE ;  /* 0x00000000000079c5 */ /* 0x000fd00000000000 */
[----:B------:R-:W-:Y:S01]  /*16380*/  HGMMA.64x16x16.F32.BF16 R128, gdesc[UR8], RZ, !UPT, gsb0 ;  /* 0x00200000088079f0 */ /* 0x000fe2000c0018ff */
[C---:B------:R-:W-:Y:S02]  /*16390*/  VIADD R14, R0.reuse, 0x300 ;  /* 0x00000300000e7836 */ /* 0x040fe40000000000 */
[----:B------:R-:W-:Y:S02]  /*163a0*/  VIADD R120, R0, 0x182 ;  /* 0x0000018200787836 */ /* 0x000fe40000000000 */
[----:B------:R-:W-:Y:S01]  /*163b0*/  IMAD.MOV.U32 R121, RZ, RZ, 0x40000040 ;  /* 0x40000040ff797424 */ /* 0x000fe200078e00ff */
[----:B------:R-:W-:Y:S02]  /*163c0*/  R2UR UR58, R14 ;  /* 0x000000000e3a72ca */ /* 0x000fe400000e0000 */
[----:B------:R-:W-:Y:S02]  /*163d0*/  R2UR UR59, R15 ;  /* 0x000000000f3b72ca */ /* 0x000fe400000e0000 */
[----:B------:R-:W-:Y:S01]  /*163e0*/  R2UR UR26, R120 ;  /* 0x00000000781a72ca */ /* 0x000fe200000e0000 */
[----:B------:R-:W-:Y:S01]  /*163f0*/  VIADD R120, R0, 0x302 ;  /* 0x0000030200787836 */ /* 0x000fe20000000000 */
[----:B------:R-:W-:Y:S01]  /*16400*/  R2UR UR27, R121 ;  /* 0x00000000791b72ca */ /* 0x000fe200000e0000 */
[----:B------:R-:W-:Y:S01]  /*16410*/  IMAD.MOV.U32 R121, RZ, RZ, 0x40000040 ;  /* 0x40000040ff797424 */ /* 0x000fe200078e00ff */
[----:B--2---:R-:W-:-:S02]  /*16420*/  R2UR UR38, R122 ;  /* 0x000000007a2672ca */ /* 0x004fc400000e0000 */
[----:B------:R-:W-:Y:S02]  /*16430*/  R2UR UR46, R120 ;  /* 0x00000000782e72ca */ /* 0x000fe400000e0000 */
[----:B------:R-:W-:Y:S02]  /*16440*/  R2UR UR47, R121 ;  /* 0x00000000792f72ca */ /* 0x000fe400000e0000 */
[----:B------:R-:W-:Y:S01]  /*16450*/  R2UR UR39, R123 ;  /* 0x000000007b2772ca */ /* 0x000fe200000e0000 */
[----:B------:R-:W-:Y:S01]  /*16460*/  UMOV UR56, UR28 ;  /* 0x0000001c00387c82 */ /* 0x000fe20008000000 */
[----:B------:R-:W-:Y:S01]  /*16470*/  UMOV UR57, UR29 ;  /* 0x0000001d00397c82 */ /* 0x000fe20008000000 */
[----:B------:R-:W-:Y:S02]  /*16480*/  WARPGROUP.DEPBAR.LE gsb0, 0x0 ;  /* 0x00008000000079c5 */ /* 0x000fe40000010000 */
[----:B------:R-:W-:-:S06]  /*16490*/  WARPGROUP.ARRIVE ;  /* 0x00000000000079c5 */ /* 0x000fcc0000000000 */
[----:B------:R-:W-:Y:S01]  /*164a0*/  HGMMA.64x16x16.F32.BF16 R120, gdesc[UR56], RZ, !UPT, gsb0 ;  /* 0x00200000387879f0 */ /* 0x000fe2000c0018ff */
        /* <DEDUP_REMOVED lines=27> */
[----:B------:R-:W-:Y:S01]  /*16660*/  UMOV UR24, UR42 ;  /* 0x0000002a00187c82 */ /* 0x000fe20008000000 */
[----:B------:R-:W-:Y:S01]  /*16670*/  UMOV UR25, UR43 ;  /* 0x0000002b00197c82 */ /* 0x000fe20008000000 */
[----:B------:R-:W-:Y:S01]  /*16680*/  VIADD R14, R0, 0x202 ;  /* 0x00000202000e7836 */ /* 0x000fe20000000000 */
[----:B------:R-:W-:Y:S02]  /*16690*/  WARPGROUP.DEPBAR.LE gsb0, 0x0 ;  /* 0x00008000000079c5 */ /* 0x000fe40000010000 */
[----:B------:R-:W-:-:S06]  /*166a0*/  WARPGROUP.ARRIVE ;  /* 0x00000000000079c5 */ /* 0x000fcc0000000000 */
        /* <DEDUP_REMOVED lines=15> */
[----:B------:R-:W-:Y:S01]  /*167a0*/  MOV R5, UR45 ;  /* 0x0000002d00057c02 */ /* 0x000fe20008000f00 */
[----:B------:R-:W-:Y:S02]  /*167b0*/  WARPGROUP.DEPBAR.LE gsb0, 0x0 ;  /* 0x00008000000079c5 */ /* 0x000fe40000010000 */
[----:B------:R-:W-:Y:S01]  /*167c0*/  WARPGROUP.ARRIVE ;  /* 0x00000000000079c5 */ /* 0x000fe20000000000 */
[----:B01----:R-:W-:Y:S01]  /*167d0*/  MOV R4, UR44 ;  /* 0x0000002c00047c02 */ /* 0x003fe20008000f00 */
[----:B------:R-:W-:Y:S01]  /*167e0*/  VIADD R14, R0, 0x4 ;  /* 0x00000004000e7836 */ /* 0x000fe20000000000 */
[----:B------:R-:W-:Y:S01]  /*167f0*/  UMOV UR12, UR38 ;  /* 0x00000026000c7c82 */ /* 0x000fe20008000000 */
[----:B------:R-:W-:Y:S01]  /*16800*/  IMAD.MOV.U32 R15, RZ, RZ, 0x40000040 ;  /* 0x40000040ff0f7424 */ /* 0x000fe200078e00ff */
[----:B------:R-:W-:-:S02]  /*16810*/  UMOV UR13, UR39 ;  /* 0x00000027000d7c82 */ /* 0x000fc40008000000 */
[----:B------:R-:W-:Y:S01]  /*16820*/  HGMMA.64x16x16.F32.BF16 R128, gdesc[UR16], R128, gsb0 ;  /* 0x00200000108079f0 */ /* 0x000fe20008001880 */
[----:B------:R-:W-:Y:S01]  /*16830*/  UMOV UR44, UR42 ;  /* 0x0000002a002c7c82 */ /* 0x000fe20008000000 */
[----:B------:R-:W-:Y:S01]  /*16840*/  UMOV UR45, UR43 ;  /* 0x0000002b002d7c82 */ /* 0x000fe20008000000 */
[----:B------:R-:W-:Y:S01]  /*16850*/  UMOV UR8, UR38 ;  /* 0x0000002600087c82 */ /* 0x000fe20008000000 */
[----:B------:R-:W-:Y:S01]  /*16860*/  UMOV UR9, UR39 ;  /* 0x0000002700097c82 */ /* 0x000fe20008000000 */
[----:B------:R-:W2:Y:S01]  /*16870*/  LDL.64 R20, [R1+0x38] ;  /* 0x0000380001147983 */ /* 0x000ea20000100a00 */
        /* <DEDUP_REMOVED lines=179> */
[----:B------:R-:W-:-:S09]  /*173b0*/  UMOV UR17, UR39 ;  /* 0x0000002700117c82 */ /* 0x000fd20008000000 */
        /* <DEDUP_REMOVED lines=152> */
[----:B------:R-:W-:Y:S01]  /*17d40*/  R2UR UR45, R5 ;  /* 0x00000000052d72ca */ /* 0x000fe200000e0000 */
[----:B------:R-:W-:Y:S01]  /*17d50*/  IMAD.MOV.U32 R5, RZ, RZ, 0x40000040 ;  /* 0x40000040ff057424 */ /* 0x000fe200078e00ff */
[----:B------:R-:W-:Y:S01]  /*17d60*/  R2UR UR44, R4 ;  /* 0x00000000042c72ca */ /* 0x000fe200000e0000 */
[----:B------:R-:W-:-:S03]  /*17d70*/  VIADD R4, R0, 0x406 ;  /* 0x0000040600047836 */ /* 0x000fc60000000000 */
        /* <DEDUP_REMOVED lines=395> */
.L_x_3478:
[----:B------:R-:W-:Y:S01]  /*19630*/  SHF.L.U32 R0, R11, 0x1f, RZ ;  /* 0x0000001f0b007819 */ /* 0x000fe200000006ff */
[----:B------:R-:W-:-:S04]  /*19640*/  IMAD R11, R12, 0x8, R18 ;  /* 0x000000080c0b7824 */ /* 0x000fc800078e0212 */
[----:B------:R0:W1:Y:S01]  /*19650*/  SYNCS.PHASECHK.TRANS64.TRYWAIT P2, [R11+URZ+0x36850], R0 ;  /* 0x036850000b0075a7 */ /* 0x000062000804017f */
[----:B------:R-:W-:Y:S05]  /*19660*/  @!P0 BRA `(.L_x_3479) ;  /* 0x0000000000048947 */ /* 0x000fea0003800000 */
[----:B------:R-:W-:Y:S01]  /*19670*/  BPT.TRAP 0x1 ;  /* 0x000000040000795c */ /* 0x000fe20000300000 */
.L_x_3479:
[----:B------:R-:W-:Y:S04]  /*19680*/  BSSY B1, `(.L_x_3480) ;  /* 0x0000004000017945 */ /* 0x000fe80003800000 */
[----:B-1----:R-:W-:Y:S05]  /*19690*/  @P2 BRA `(.L_x_3481) ;  /* 0x0000000000082947 */ /* 0x002fea0003800000 */
[----:B------:R-:W1:Y:S02]  /*196a0*/  SYNCS.PHASECHK.TRANS64.TRYWAIT P2, [R11+URZ+0x36850], R0 ;  /* 0x036850000b0075a7 */ /* 0x000e64000804017f */
[----:B-1----:R-:W-:Y:S05]  /*196b0*/  @!P2 BRA `(.L_x_3482) ;  /* 0x000000b00098a947 */ /* 0x002fea0003800000 */
.L_x_3481:
[----:B------:R-:W-:Y:S05]  /*196c0*/  BSYNC B1 ;  /* 0x0000000000017941 */ /* 0x000fea0003800000 */
.L_x_3480:
[----:B01----:R-:W-:Y:S01]  /*196d0*/  VIADD R0, R18, 0x400 ;  /* 0x0000040012007836 */ /* 0x003fe20000000000 */
[----:B------:R-:W-:Y:S01]  /*196e0*/  WARPGROUP.ARRIVE ;  /* 0x00000000000079c5 */ /* 0x000fe20000000000 */
[----:B------:R-:W-:Y:S01]  /*196f0*/  IMAD.MOV.U32 R15, RZ, RZ, 0x40000040 ;  /* 0x40000040ff0f7424 */ /* 0x000fe200078e00ff */
[----:B------:R-:W-:Y:S01]  /*19700*/  ULDC UR4, c[0x0][0x988] ;  /* 0x0002620000047ab9 */ /* 0x000fe20000000800 */
[----:B------:R-:W-:Y:S01]  /*19710*/  IMAD.MOV.U32 R3, RZ, RZ, 0x40000040 ;  /* 0x40000040ff037424 */ /* 0x000fe200078e00ff */
[----:B------:R-:W-:Y:S01]  /*19720*/  SHF.R.U32.HI R0, RZ, 0x4, R0 ;  /* 0x00000004ff007819 */ /* 0x000fe20000011600 */
[----:B------:R-:W-:Y:S01]  /*19730*/  IMAD.MOV.U32 R21, RZ, RZ, 0x40000040 ;  /* 0x40000040ff157424 */ /* 0x000fe200078e00ff */
[----:B------:R-:W-:Y:S01]  /*19740*/  R2UR UR7, R15 ;  /* 0x000000000f0772ca */ /* 0x000fe200000e0000 */
[----:B------:R-:W-:Y:S01]  /*19750*/  @!P1 VIADD R13, R13, 0x36840 ;  /* 0x000368400d0d9836 */ /* 0x000fe20000000000 */
[----:B------:R-:W-:Y:S01]  /*19760*/  LOP3.LUT R0, R0, 0x3fff, RZ, 0xc0, !PT ;  /* 0x00003fff00007812 */ /* 0x000fe200078ec0ff */
[----:B------:R-:W-:Y:S01]  /*19770*/  @!P1 VIADD R11, R11, 0x36860 ;  /* 0x000368600b0b9836 */ /* 0x000fe20000000000 */
[C---:B------:R-:W-:Y:S01]  /*19780*/  ISETP.GT.AND P2, PT, R8.reuse, RZ, PT ;  /* 0x000000ff0800720c */ /* 0x040fe20003f44270 */
[----:B------:R-:W-:Y:S01]  /*19790*/  VIADD R8, R8, 0xffffffff ;  /* 0xffffffff08087836 */ /* 0x000fe20000000000 */
[----:B------:R-:W-:-:S05]  /*197a0*/  LOP3.LUT R0, R0, 0x3800000, RZ, 0xfc, !PT ;  /* 0x0380000000007812 */ /* 0x000fca00078efcff */
[----:B------:R-:W-:Y:S01]  /*197b0*/  IMAD R14, R12, 0xa80, R0 ;  /* 0x00000a800c0e7824 */ /* 0x000fe200078e0200 */
[----:B------:R-:W-:-:S03]  /*197c0*/  FMNMX.FTZ R0, R168, R10, !PT ;  /* 0x0000000aa8007209 */ /* 0x000fc60007810000 */
[C---:B------:R-:W-:Y:S01]  /*197d0*/  VIADD R2, R14.reuse, 0x80 ;  /* 0x000000800e027836 */ /* 0x040fe20000000000 */
[C---:B------:R-:W-:Y:S01]  /*197e0*/  R2UR UR6, R14.reuse ;  /* 0x000000000e0672ca */ /* 0x040fe200000e0000 */
[----:B------:R-:W-:Y:S01]  /*197f0*/  VIADD R20, R14, 0x200 ;  /* 0x000002000e147836 */ /* 0x000fe20000000000 */
[----:B------:R-:W-:-:S04]  /*19800*/  FMNMX.FTZ R0, R169, R0, !PT ;  /* 0x00000000a9007209 */ /* 0x000fc80007810000 */
[----:B------:R-:W-:-:S04]  /*19810*/  FMNMX.FTZ R0, R172, R0, !PT ;  /* 0x00000000ac007209 */ /* 0x000fc80007810000 */
[----:B------:R-:W-:-:S03]  /*19820*/  FMNMX.FTZ R0, R173, R0, !PT ;  /* 0x00000000ad007209 */ /* 0x000fc60007810000 */
[----:B------:R-:W-:Y:S01]  /*19830*/  HGMMA.64x192x16.F32.BF16 R24, R200, gdesc[UR4].tnspB, R24, gsb0 ;  /* 0x42e00004c8187df0 */ /* 0x000fe20008001818 */
        /* <DEDUP_REMOVED lines=38> */
[----:B------:R-:W-:Y:S02]  /*19aa0*/  R2UR UR6, R2 ;  /* 0x00000000020672ca */ /* 0x000fe400000e0000 */
[----:B------:R-:W-:Y:S01]  /*19ab0*/  R2UR UR7, R3 ;  /* 0x00000000030772ca */ /* 0x000fe200000e0000 */
[----:B------:R-:W0:Y:S02]  /*19ac0*/  SHFL.BFLY PT, R2, R0, 0x2, 0x1f ;  /* 0x0c401f0000027f89 */ /* 0x000e2400000e0000 */
[----:B0-----:R-:W-:Y:S01]  /*19ad0*/  FMNMX.FTZ R2, R0, R2, !PT ;  /* 0x0000000200027209 */ /* 0x001fe20007810000 */
[----:B------:R-:W-:-:S04]  /*19ae0*/  IMAD.U32 R0, RZ, RZ, UR4 ;  /* 0x00000004ff007e24 */ /* 0x000fc8000f8e00ff */
[----:B------:R-:W0:Y:S02]  /*19af0*/  SHFL.BFLY PT, R5, R2, 0x1, 0x1f ;  /* 0x0c201f0002057f89 */ /* 0x000e2400000e0000 */
[----:B0-----:R-:W-:Y:S02]  /*19b00*/  FMNMX.FTZ R5, R2, R5, !PT ;  /* 0x0000000502057209 */ /* 0x001fe40007810000 */
[----:B------:R-:W-:-:S03]  /*19b10*/  FMNMX.FTZ R2, R170, R9, !PT ;  /* 0x00000009aa027209 */ /* 0x000fc60007810000 */
[----:B------:R-:W-:Y:S01]  /*19b20*/  FMUL.FTZ R15, R5, R0 ;  /* 0x00000000050f7220 */ /* 0x000fe20000410000 */
[----:B------:R-:W-:Y:S01]  /*19b30*/  FMNMX.FTZ R2, R171, R2, !PT ;  /* 0x00000002ab027209 */ /* 0x000fe20007810000 */
[----:B------:R-:W-:Y:S02]  /*19b40*/  FADD.FTZ R3, -R5, R10 ;  /* 0x0000000a05037221 */ /* 0x000fe40000010100 */
[--C-:B------:R-:W-:Y:S01]  /*19b50*/  FFMA.FTZ R196, R160, R0, -R15.reuse ;  /* 0x00000000a0c47223 */ /* 0x100fe2000001080f */
[----:B------:R-:W-:Y:S01]  /*19b60*/  FMNMX.FTZ R2, R174, R2, !PT ;  /* 0x00000002ae027209 */ /* 0x000fe20007810000 */
[-CC-:B------:R-:W-:Y:S01]  /*19b70*/  FFMA.FTZ R200, R168, R0.reuse, -R15.reuse ;  /* 0x00000000a8c87223 */ /* 0x180fe2000001080f */
[-CC-:B------:R-:W-:Y:S01]  /*19b80*/  FFMA.FTZ R160, R161, R0.reuse, -R15.reuse ;  /* 0x00000000a1a07223 */ /* 0x180fe2000001080f */
        /* <DEDUP_REMOVED lines=8> */
[----:B------:R-:W-:Y:S01]  /*19c10*/  FFMA.FTZ R12, R149, R0, -R15 ;  /* 0x00000000950c7223 */ /* 0x000fe2000001080f */
[----:B------:R-:W-:Y:S01]  /*19c20*/  FMNMX.FTZ R2, R163, R2, !PT ;  /* 0x00000002a3027209 */ /* 0x000fe20007810000 */
[----:B------:R-:W-:Y:S01]  /*19c30*/  FMUL.FTZ R3, R3, R0 ;  /* 0x0000000003037220 */ /* 0x000fe20000410000 */
[----:B------:R-:W-:Y:S02]  /*19c40*/  MUFU.EX2 R200, R200 ;  /* 0x000000c800c87308 */ /* 0x000fe40000000800 */
[----:B------:R-:W-:-:S04]  /*19c50*/  FMNMX.FTZ R2, R166, R2, !PT ;  /* 0x00000002a6027209 */ /* 0x000fc80007810000 */
[----:B------:R-:W-:Y:S02]  /*19c60*/  FMNMX.FTZ R2, R167, R2, !PT ;  /* 0x00000002a7027209 */ /* 0x000fe40007810000 */
[----:B------:R-:W0:Y:S02]  /*19c70*/  MUFU.EX2 R3, R3 ;  /* 0x0000000300037308 */ /* 0x000e240000000800 */
[----:B------:R-:W-:-:S04]  /*19c80*/  FMNMX.FTZ R2, R154, R2, !PT ;  /* 0x000000029a027209 */ /* 0x000fc80007810000 */
[----:B------:R-:W-:Y:S02]  /*19c90*/  FMNMX.FTZ R2, R155, R2, !PT ;  /* 0x000000029b027209 */ /* 0x000fe40007810000 */
[----:B------:R-:W1:Y:S02]  /*19ca0*/  MUFU.EX2 R10, R10 ;  /* 0x0000000a000a7308 */ /* 0x000e640000000800 */
[----:B------:R-:W-:-:S04]  /*19cb0*/  FMNMX.FTZ R2, R158, R2, !PT ;  /* 0x000000029e027209 */ /* 0x000fc80007810000 */
[----:B------:R-:W-:Y:S02]  /*19cc0*/  FMNMX.FTZ R2, R159, R2, !PT ;  /* 0x000000029f027209 */ /* 0x000fe40007810000 */
[----:B------:R-:W2:Y:S01]  /*19cd0*/  MUFU.EX2 R202, R202 ;  /* 0x000000ca00ca7308 */ /* 0x000ea20000000800 */
[----:B0-----:R-:W-:Y:S01]  /*19ce0*/  FFMA.FTZ R7, R3, R7, R200 ;  /* 0x0000000703077223 */ /* 0x001fe200000100c8 */
[----:B------:R-:W-:-:S04]  /*19cf0*/  FMNMX.FTZ R2, R146, R2, !PT ;  /* 0x0000000292027209 */ /* 0x000fc80007810000 */
[----:B------:R-:W-:Y:S02]  /*19d00*/  FMNMX.FTZ R2, R147, R2, !PT ;  /* 0x0000000293027209 */ /* 0x000fe40007810000 */
[----:B------:R-:W0:Y:S01]  /*19d10*/  MUFU.EX2 R168, R168 ;  /* 0x000000a800a87308 */ /* 0x000e220000000800 */
[----:B-1----:R-:W-:Y:S01]  /*19d20*/  FADD.FTZ R7, R10, R7 ;  /* 0x000000070a077221 */ /* 0x002fe20000010000 */
[----:B------:R-:W-:Y:S02]  /*19d30*/  FMNMX.FTZ R2, R150, R2, !PT ;  /* 0x0000000296027209 */ /* 0x000fe40007810000 */
[----:B------:R-:W-:Y:S02]  /*19d40*/  F2FP.BF16.F32.PACK_AB R200, R10, R200 ;  /* 0x000000c80ac8723e */ /* 0x000fe400000010ff */
[----:B------:R-:W-:Y:S02]  /*19d50*/  FMNMX.FTZ R2, R151, R2, !PT ;  /* 0x0000000297027209 */ /* 0x000fe40007810000 */
[----:B------:R-:W-:Y:S01]  /*19d60*/  MUFU.EX2 R196, R196 ;  /* 0x000000c400c47308 */ /* 0x000fe20000000800 */
[----:B--2---:R-:W-:Y:S01]  /*19d70*/  FADD.FTZ R7, R202, R7 ;  /* 0x00000007ca077221 */ /* 0x004fe20000010000 */
[----:B------:R-:W-:-:S04]  /*19d80*/  FMNMX.FTZ R2, R138, R2, !PT ;  /* 0x000000028a027209 */ /* 0x000fc80007810000 */
[----:B------:R-:W-:Y:S02]  /*19d90*/  FMNMX.FTZ R2, R139, R2, !PT ;  /* 0x000000028b027209 */ /* 0x000fe40007810000 */
[----:B------:R-:W-:Y:S01]  /*19da0*/  MUFU.EX2 R160, R160 ;  /* 0x000000a000a07308 */ /* 0x000fe20000000800 */
[----:B0-----:R-:W-:Y:S01]  /*19db0*/  FADD.FTZ R7, R168, R7 ;  /* 0x00000007a8077221 */ /* 0x001fe20000010000 */
[----:B------:R-:W-:Y:S02]  /*19dc0*/  FMNMX.FTZ R2, R142, R2, !PT ;  /* 0x000000028e027209 */ /* 0x000fe40007810000 */
[----:B------:R-:W-:Y:S02]  /*19dd0*/  F2FP.BF16.F32.PACK_AB R202, R168, R202 ;  /* 0x000000caa8ca723e */ /* 0x000fe400000010ff */
        /* <DEDUP_REMOVED lines=12> */
[----:B------:R-:W-:-:S05]  /*19ea0*/  FMNMX.FTZ R2, R127, R2, !PT ;  /* 0x000000027f027209 */ /* 0x000fca0007810000 */
[----:B------:R-:W0:Y:S02]  /*19eb0*/  SHFL.BFLY PT, R4, R2, 0x2, 0x1f ;  /* 0x0c401f0002047f89 */ /* 0x000e2400000e0000 */
[----:B0-----:R-:W-:-:S05]  /*19ec0*/  FMNMX.FTZ R4, R2, R4, !PT ;  /* 0x0000000402047209 */ /* 0x001fca0007810000 */
[----:B------:R-:W0:Y:S01]  /*19ed0*/  SHFL.BFLY PT, R2, R4, 0x1, 0x1f ;  /* 0x0c201f0004027f89 */ /* 0x000e2200000e0000 */
[----:B------:R-:W-:Y:S02]  /*19ee0*/  WARPGROUP.DEPBAR.LE gsb0, 0x0 ;  /* 0x00008000000079c5 */ /* 0x000fe40000010000 */
[----:B------:R-:W-:Y:S01]  /*19ef0*/  WARPGROUP.ARRIVE ;  /* 0x00000000000079c5 */ /* 0x000fe20000000000 */
[-CC-:B------:R-:W-:Y:S01]  /*19f00*/  FFMA.FTZ R192, R152, R0.reuse, -R15.reuse ;  /* 0x0000000098c07223 */ /* 0x180fe2000001080f */
[-CC-:B------:R-:W-:Y:S01]  /*19f10*/  FFMA.FTZ R194, R156, R0.reuse, -R15.reuse ;  /* 0x000000009cc27223 */ /* 0x180fe2000001080f */
[----:B------:R-:W-:-:S03]  /*19f20*/  FFMA.FTZ R152, R157, R0, -R15 ;  /* 0x000000009d987223 */ /* 0x000fc6000001080f */
[----:B------:R-:W-:Y:S01]  /*19f30*/  HGMMA.64x192x16.F32.BF16 R24, R188, gdesc[UR4].tnspB, R24, gsb0 ;  /* 0x42e00004bc187df0 */ /* 0x000fe20008001818 */
[----:B------:R-:W-:Y:S01]  /*19f40*/  R2UR UR6, R20 ;  /* 0x00000000140672ca */ /* 0x000fe200000e0000 */
[C---:B------:R-:W-:Y:S01]  /*19f50*/  VIADD R20, R14.reuse, 0x280 ;  /* 0x000002800e147836 */ /* 0x040fe20000000000 */
[----:B------:R-:W-:Y:S01]  /*19f60*/  R2UR UR7, R21 ;  /* 0x00000000150772ca */ /* 0x000fe200000e0000 */
[----:B------:R-:W-:Y:S01]  /*19f70*/  IMAD.MOV.U32 R21, RZ, RZ, 0x40000040 ;  /* 0x40000040ff157424 */ /* 0x000fe200078e00ff */
[----:B------:R-:W-:Y:S01]  /*19f80*/  MUFU.EX2 R192, R192 ;  /* 0x000000c000c07308 */ /* 0x000fe20000000800 */
[----:B------:R-:W-:Y:S01]  /*19f90*/  VIADD R14, R14, 0x300 ;  /* 0x000003000e0e7836 */ /* 0x000fe20000000000 */
[----:B0-----:R-:W-:-:S06]  /*19fa0*/  FMNMX.FTZ R4, R4, R2, !PT ;  /* 0x0000000204047209 */ /* 0x001fcc0007810000 */
[----:B------:R-:W-:Y:S08]  /*19fb0*/  MUFU.EX2 R194, R194 ;  /* 0x000000c200c27308 */ /* 0x000ff00000000800 */
[----:B------:R-:W-:Y:S01]  /*19fc0*/  MUFU.EX2 R152, R152 ;  /* 0x0000009800987308 */ /* 0x000fe20000000800 */
[----:B------:R-:W-:Y:S02]  /*19fd0*/  WARPGROUP.DEPBAR.LE gsb0, 0x0 ;  /* 0x00008000000079c5 */ /* 0x000fe40000010000 */
[----:B------:R-:W-:Y:S01]  /*19fe0*/  WARPGROUP.ARRIVE ;  /* 0x00000000000079c5 */ /* 0x000fe20000000000 */
[-CC-:B------:R-:W-:Y:S01]  /*19ff0*/  FFMA.FTZ R188, R144, R0.reuse, -R15.reuse ;  /* 0x0000000090bc7223 */ /* 0x180fe2000001080f */
[-CC-:B------:R-:W-:Y:S01]  /*1a000*/  FFMA.FTZ R144, R145, R0.reuse, -R15.reuse ;  /* 0x0000000091907223 */ /* 0x180fe2000001080f */
[----:B------:R-:W-:-:S03]  /*1a010*/  FFMA.FTZ R190, R148, R0, -R15 ;  /* 0x0000000094be7223 */ /* 0x000fc6000001080f */
[----:B------:R-:W-:Y:S01]  /*1a020*/  HGMMA.64x192x16.F32.BF16 R24, R184, gdesc[UR4].tnspB, R24, gsb0 ;  /* 0x42e00004b8187df0 */ /* 0x000fe20008001818 */
[----:B------:R-:W-:Y:S01]  /*1a030*/  R2UR UR6, R20 ;  /* 0x00000000140672ca */ /* 0x000fe200000e0000 */
[-CC-:B------:R-:W-:Y:S01]  /*1a040*/  FFMA.FTZ R20, R141, R0.reuse, -R15.reuse ;  /* 0x000000008d147223 */ /* 0x180fe2000001080f */
[----:B------:R-:W-:Y:S01]  /*1a050*/  R2UR UR7, R21 ;  /* 0x00000000150772ca */ /* 0x000fe200000e0000 */
[-CC-:B------:R-:W-:Y:S01]  /*1a060*/  FFMA.FTZ R21, R120, R0.reuse, -R15.reuse ;  /* 0x0000000078157223 */ /* 0x180fe2000001080f */
[-CC-:B------:R-:W-:Y:S01]  /*1a070*/  FFMA.FTZ R120, R121, R0.reuse, -R15.reuse ;  /* 0x0000000079787223 */ /* 0x180fe2000001080f */
[----:B------:R-:W-:Y:S01]  /*1a080*/  FFMA.FTZ R121, R124, R0, -R15 ;  /* 0x000000007c797223 */ /* 0x000fe2000001080f */
        /* <DEDUP_REMOVED lines=10> */
[-CC-:B------:R-:W-:Y:S01]  /*1a130*/  FFMA.FTZ R136, R137, R0.reuse, -R15.reuse ;  /* 0x0000000089887223 */ /* 0x180fe2000001080f */
[----:B------:R-:W-:-:S03]  /*1a140*/  FFMA.FTZ R186, R140, R0, -R15 ;  /* 0x000000008cba7223 */ /* 0x000fc6000001080f */
[----:B------:R-:W-:Y:S01]  /*1a150*/  HGMMA.64x192x16.F32.BF16 R24, R180, gdesc[UR4].tnspB, R24, gsb0 ;  /* 0x42e00004b4187df0 */ /* 0x000fe20008001818 */
[----:B------:R-:W-:Y:S01]  /*1a160*/  R2UR UR6, R14 ;  /* 0x000000000e0672ca */ /* 0x000fe200000e0000 */
[----:B------:R-:W-:Y:S08]  /*1a170*/  MUFU.EX2 R184, R184 ;  /* 0x000000b800b87308 */ /* 0x000ff00000000800 */
[----:B------:R-:W-:Y:S08]  /*1a180*/  MUFU.EX2 R136, R136 ;  /* 0x0000008800887308 */ /* 0x000ff00000000800 */
[----:B------:R-:W-:Y:S01]  /*1a190*/  MUFU.EX2 R186, R186 ;  /* 0x000000ba00ba7308 */ /* 0x000fe20000000800 */
[----:B------:R-:W-:-:S02]  /*1a1a0*/  WARPGROUP.DEPBAR.LE gsb0, 0x0 ;  /* 0x00008000000079c5 */ /* 0x000fc40000010000 */
[-CC-:B------:R-:W-:Y:S01]  /*1a1b0*/  FFMA.FTZ R180, R128, R0.reuse, -R15.reuse ;  /* 0x0000000080b47223 */ /* 0x180fe2000001080f */
[-CC-:B------:R-:W-:Y:S01]  /*1a1c0*/  FFMA.FTZ R128, R129, R0.reuse, -R15.reuse ;  /* 0x0000000081807223 */ /* 0x180fe2000001080f */
[-CC-:B------:R-:W-:Y:S01]  /*1a1d0*/  FFMA.FTZ R182, R132, R0.reuse, -R15.reuse ;  /* 0x0000000084b67223 */ /* 0x180fe2000001080f */
[-CC-:B------:R-:W-:Y:S01]  /*1a1e0*/  FFMA.FTZ R129, R133, R0.reuse, -R15.reuse ;  /* 0x0000000085817223 */ /* 0x180fe2000001080f */
[-C--:B------:R-:W-:Y:S01]  /*1a1f0*/  FFMA.FTZ R132, R125, R0.reuse, -R15 ;  /* 0x000000007d847223 */ /* 0x080fe2000001080f */
[C---:B------:R-:W-:Y:S01]  /*1a200*/  FADD.FTZ R15, -R4.reuse, R9 ;  /* 0x00000009040f7221 */ /* 0x040fe20000010100 */
[----:B------:R-:W-:Y:S01]  /*1a210*/  WARPGROUP.ARRIVE ;  /* 0x00000000000079c5 */ /* 0x000fe20000000000 */
[-C--:B------:R-:W-:Y:S01]  /*1a220*/  FMUL.FTZ R125, R4, R0.reuse ;  /* 0x00000000047d7220 */ /* 0x080fe20000410000 */
[----:B------:R0:W1:Y:S01]  /*1a230*/  MUFU.EX2 R9, R132 ;  /* 0x0000008400097308 */ /* 0x0000620000000800 */
[-C--:B------:R-:W-:Y:S02]  /*1a240*/  FMUL.FTZ R15, R15, R0.reuse ;  /* 0x000000000f0f7220 */ /* 0x080fe40000410000 */
        /* <DEDUP_REMOVED lines=11> */
[-CC-:B0-----:R-:W-:Y:S01]  /*1a300*/  FFMA.FTZ R132, R155, R0.reuse, -R125.reuse ;  /* 0x000000009b847223 */ /* 0x181fe2000001087d */
[----:B------:R-:W-:Y:S01]  /*1a310*/  FFMA.FTZ R195, R158, R0, -R125 ;  /* 0x000000009ec37223 */ /* 0x000fe2000001087d */
[----:B------:R-:W-:Y:S01]  /*1a320*/  MUFU.EX2 R201, R201 ;  /* 0x000000c900c97308 */ /* 0x000fe20000000800 */
[----:B--2---:R-:W-:-:S02]  /*1a330*/  IMAD.MOV.U32 R15, RZ, RZ, 0x40000040 ;  /* 0x40000040ff0f7424 */ /* 0x004fc400078e00ff */
[-CC-:B------:R-:W-:Y:S01]  /*1a340*/  FFMA.FTZ R137, R159, R0.reuse, -R125.reuse ;  /* 0x000000009f897223 */ /* 0x180fe2000001087d */
[-CC-:B------:R-:W-:Y:S01]  /*1a350*/  FFMA.FTZ R181, R130, R0.reuse, -R125.reuse ;  /* 0x0000000082b57223 */ /* 0x180fe2000001087d */
[-CC-:B------:R-:W-:Y:S01]  /*1a360*/  FFMA.FTZ R189, R146, R0.reuse, -R125.reuse ;  /* 0x0000000092bd7223 */ /* 0x180fe2000001087d */
[-CC-:B------:R-:W-:Y:S01]  /*1a370*/  FFMA.FTZ R14, R147, R0.reuse, -R125.reuse ;  /* 0x00000000930e7223 */ /* 0x180fe2000001087d */
[----:B------:R-:W-:Y:S01]  /*1a380*/  R2UR UR7, R15 ;  /* 0x000000000f0772ca */ /* 0x000fe200000e0000 */
[-C--:B------:R-:W-:Y:S01]  /*1a390*/  FFMA.FTZ R191, R150, R0.reuse, -R125 ;  /* 0x0000000096bf7223 */ /* 0x080fe2000001087d */
[----:B------:R-:W-:Y:S01]  /*1a3a0*/  MUFU.EX2 R124, R124 ;  /* 0x0000007c007c7308 */ /* 0x000fe20000000800 */
[----:B------:R-:W-:Y:S01]  /*1a3b0*/  @!P1 PRMT R15, RZ, 0x654, R13 ;  /* 0x00000654ff0f9816 */ /* 0x000fe2000000000d */
        /* <DEDUP_REMOVED lines=8> */
[----:B------:R-:W-:Y:S01]  /*1a440*/  FFMA.FTZ R126, R126, R0, -R125 ;  /* 0x000000007e7e7223 */ /* 0x000fe2000001087d */
[----:B------:R-:W-:Y:S05]  /*1a450*/  HGMMA.64x192x16.F32.BF16 R24, R176, gdesc[UR4].tnspB, R24, gsb0 ;  /* 0x42e00004b0187df0 */ /* 0x000fea0008001818 */
        /* <DEDUP_REMOVED lines=23> */
[----:B------:R-:W0:Y:S01]  /*1a5d0*/  MUFU.EX2 R123, R123 ;  /* 0x0000007b007b7308 */ /* 0x000e220000000800 */
[----:B------:R-:W-:-:S02]  /*1a5e0*/  WARPGROUP.DEPBAR.LE gsb0, 0x0 ;  /* 0x00008000000079c5 */ /* 0x000fc40000010000 */
[----:B------:R2:W-:Y:S05]  /*1a5f0*/  @!P1 SYNCS.ARRIVE.TRANS64.RED.A1T0 RZ, [R15+URZ], RZ ;  /* 0x000000ff0fff99a7 */ /* 0x0005ea000810043f */
[----:B------:R-:W-:Y:S01]  /*1a600*/  MUFU.EX2 R179, R126 ;  /* 0x0000007e00b37308 */ /* 0x000fe20000000800 */
[----:B-1----:R-:W-:Y:S02]  /*1a610*/  F2FP.BF16.F32.PACK_AB R178, R9, R121 ;  /* 0x0000007909b2723e */ /* 0x002fe400000010ff */
[----:B------:R-:W-:Y:S02]  /*1a620*/  F2FP.BF16.F32.PACK_AB R176, R120, R21 ;  /* 0x0000001578b0723e */ /* 0x000fe400000010ff */
[----:B0-----:R-:W-:Y:S01]  /*1a630*/  F2FP.BF16.F32.PACK_AB R177, R123, R122 ;  /* 0x0000007a7bb1723e */ /* 0x001fe200000010ff */
[----:B--2---:R-:W-:Y:S01]  /*1a640*/  FFMA.FTZ R15, R2, R6, R201 ;  /* 0x00000006020f7223 */ /* 0x004fe200000100c9 */
[----:B------:R-:W-:Y:S01]  /*1a650*/  FFMA.FTZ R6, R139, R0, -R125 ;  /* 0x000000008b067223 */ /* 0x000fe2000001087d */
[----:B------:R-:W-:-:S02]  /*1a660*/  F2FP.BF16.F32.PACK_AB R201, R124, R201 ;  /* 0x000000c97cc9723e */ /* 0x000fc400000010ff */
[----:B------:R-:W-:Y:S01]  /*1a670*/  FADD.FTZ R138, R124, R15 ;  /* 0x0000000f7c8a7221 */ /* 0x000fe20000010000 */
[----:B------:R-:W-:Y:S02]  /*1a680*/  @!P1 PRMT R15, RZ, 0x654, R11 ;  /* 0x00000654ff0f9816 */ /* 0x000fe4000000000b */
[----:B------:R-:W0:Y:S01]  /*1a690*/  MUFU.EX2 R6, R6 ;  /* 0x0000000600067308 */ /* 0x000e220000000800 */
[----:B------:R-:W-:Y:S01]  /*1a6a0*/  FADD.FTZ R11, R203, R138 ;  /* 0x0000008acb0b7221 */ /* 0x000fe20000010000 */
[----:B------:R1:W-:Y:S01]  /*1a6b0*/  @!P1 SYNCS.ARRIVE.TRANS64.RED.A1T0 RZ, [R15+URZ], RZ ;  /* 0x000000ff0fff99a7 */ /* 0x0003e2000810043f */
[C---:B------:R-:W-:Y:S02]  /*1a6c0*/  F2FP.BF16.F32.PACK_AB R203, R140.reuse, R203 ;  /* 0x000000cb8ccb723e */ /* 0x040fe400000010ff */
[----:B------:R-:W-:Y:S01]  /*1a6d0*/  FADD.FTZ R138, R140, R11 ;  /* 0x0000000b8c8a7221 */ /* 0x000fe20000010000 */
[----:B------:R-:W-:Y:S01]  /*1a6e0*/  FADD.FTZ R11, R196, R7 ;  /* 0x00000007c40b7221 */ /* 0x000fe20000010000 */
[-CC-:B------:R-:W-:Y:S01]  /*1a6f0*/  FFMA.FTZ R7, R143, R0.reuse, -R125.reuse ;  /* 0x000000008f077223 */ /* 0x180fe2000001087d */
[----:B------:R-:W-:Y:S01]  /*1a700*/  FFMA.FTZ R125, R127, R0, -R125 ;  /* 0x000000007f7d7223 */ /* 0x000fe2000001087d */
[----:B------:R-:W-:Y:S01]  /*1a710*/  FADD.FTZ R138, R197, R138 ;  /* 0x0000008ac58a7221 */ /* 0x000fe20000010000 */
[C---:B------:R-:W-:Y:S01]  /*1a720*/  FADD.FTZ R11, R160.reuse, R11 ;  /* 0x0000000ba00b7221 */ /* 0x040fe20000010000 */
[----:B------:R-:W-:-:S02]  /*1a730*/  F2FP.BF16.F32.PACK_AB R196, R160, R196 ;  /* 0x000000c4a0c4723e */ /* 0x000fc400000010ff */
[C---:B------:R-:W-:Y:S01]  /*1a740*/  FADD.FTZ R138, R133.reuse, R138 ;  /* 0x0000008a858a7221 */ /* 0x040fe20000010000 */
[----:B------:R-:W-:Y:S01]  /*1a750*/  FADD.FTZ R130, R198, R11 ;  /* 0x0000000bc6827221 */ /* 0x000fe20000010000 */
[----:B------:R-:W2:Y:S01]  /*1a760*/  MUFU.EX2 R7, R7 ;  /* 0x0000000700077308 */ /* 0x000ea20000000800 */
[----:B------:R-:W-:Y:S01]  /*1a770*/  F2FP.BF16.F32.PACK_AB R197, R133, R197 ;  /* 0x000000c585c5723e */ /* 0x000fe200000010ff */
[----:B------:R-:W-:Y:S01]  /*1a780*/  FADD.FTZ R138, R199, R138 ;  /* 0x0000008ac78a7221 */ /* 0x000fe20000010000 */
[C---:B------:R-:W-:Y:S01]  /*1a790*/  FADD.FTZ R11, R161.reuse, R130 ;  /* 0x00000082a10b7221 */ /* 0x040fe20000010000 */
[----:B------:R-:W-:Y:S02]  /*1a7a0*/  F2FP.BF16.F32.PACK_AB R198, R161, R198 ;  /* 0x000000c6a1c6723e */ /* 0x000fe400000010ff */
[C---:B------:R-:W-:Y:S01]  /*1a7b0*/  FADD.FTZ R138, R141.reuse, R138 ;  /* 0x0000008a8d8a7221 */ /* 0x040fe20000010000 */
[----:B------:R-:W-:Y:S01]  /*1a7c0*/  FADD.FTZ R130, R192, R11 ;  /* 0x0000000bc0827221 */ /* 0x000fe20000010000 */
[----:B------:R-:W-:Y:S01]  /*1a7d0*/  MUFU.EX2 R125, R125 ;  /* 0x0000007d007d7308 */ /* 0x000fe20000000800 */
[----:B------:R-:W-:Y:S01]  /*1a7e0*/  F2FP.BF16.F32.PACK_AB R199, R141, R199 ;  /* 0x000000c78dc7723e */ /* 0x000fe200000010ff */
[----:B------:R-:W-:Y:S01]  /*1a7f0*/  FADD.FTZ R11, R193, R138 ;  /* 0x0000008ac10b7221 */ /* 0x000fe20000010000 */
[C---:B-1----:R-:W-:Y:S01]  /*1a800*/  FADD.FTZ R15, R153.reuse, R130 ;  /* 0x00000082990f7221 */ /* 0x042fe20000010000 */
[----:B------:R-:W-:-:S02]  /*1a810*/  F2FP.BF16.F32.PACK_AB R192, R153, R192 ;  /* 0x000000c099c0723e */ /* 0x000fc400000010ff */
[----:B------:R-:W-:Y:S01]  /*1a820*/  FADD.FTZ R130, R132, R11 ;  /* 0x0000000b84827221 */ /* 0x000fe20000010000 */
[----:B------:R-:W-:Y:S01]  /*1a830*/  FADD.FTZ R15, R194, R15 ;  /* 0x0000000fc20f7221 */ /* 0x000fe20000010000 */
[----:B------:R-:W-:Y:S02]  /*1a840*/  F2FP.BF16.F32.PACK_AB R193, R132, R193 ;  /* 0x000000c184c1723e */ /* 0x000fe400000010ff */
[----:B------:R-:W-:Y:S01]  /*1a850*/  FADD.FTZ R130, R195, R130 ;  /* 0x00000082c3827221 */ /* 0x000fe20000010000 */
[C---:B------:R-:W-:Y:S01]  /*1a860*/  FADD.FTZ R15, R152.reuse, R15 ;  /* 0x0000000f980f7221 */ /* 0x040fe20000010000 */
[----:B------:R-:W-:Y:S02]  /*1a870*/  F2FP.BF16.F32.PACK_AB R194, R152, R194 ;  /* 0x000000c298c2723e */ /* 0x000fe400000010ff */
[C---:B------:R-:W-:Y:S01]  /*1a880*/  FADD.FTZ R130, R137.reuse, R130 ;  /* 0x0000008289827221 */ /* 0x040fe20000010000 */
[----:B------:R-:W-:Y:S01]  /*1a890*/  FADD.FTZ R15, R188, R15 ;  /* 0x0000000fbc0f7221 */ /* 0x000fe20000010000 */
[----:B------:R-:W-:-:S02]  /*1a8a0*/  F2FP.BF16.F32.PACK_AB R195, R137, R195 ;  /* 0x000000c389c3723e */ /* 0x000fc400000010ff */
[----:B------:R-:W-:Y:S01]  /*1a8b0*/  FADD.FTZ R11, R189, R130 ;  /* 0x00000082bd0b7221 */ /* 0x000fe20000010000 */
[----:B------:R-:W-:Y:S01]  /*1a8c0*/  FADD.FTZ R15, R144, R15 ;  /* 0x0000000f900f7221 */ /* 0x000fe20000010000 */
[C---:B------:R-:W-:Y:S02]  /*1a8d0*/  F2FP.BF16.F32.PACK_AB R189, R14.reuse, R189 ;  /* 0x000000bd0ebd723e */ /* 0x040fe400000010ff */
[----:B------:R-:W-:Y:S01]  /*1a8e0*/  FADD.FTZ R124, R14, R11 ;  /* 0x0000000b0e7c7221 */ /* 0x000fe20000010000 */
[----:B------:R-:W-:Y:S01]  /*1a8f0*/  FADD.FTZ R15, R190, R15 ;  /* 0x0000000fbe0f7221 */ /* 0x000fe20000010000 */
[C---:B------:R-:W-:Y:S02]  /*1a900*/  F2FP.BF16.F32.PACK_AB R190, R12.reuse, R190 ;  /* 0x000000be0cbe723e */ /* 0x040fe400000010ff */
[----:B------:R-:W-:Y:S01]  /*1a910*/  FADD.FTZ R130, R191, R124 ;  /* 0x0000007cbf827221 */ /* 0x000fe20000010000 */
[----:B------:R-:W-:Y:S01]  /*1a920*/  FADD.FTZ R15, R12, R15 ;  /* 0x0000000f0c0f7221 */ /* 0x000fe20000010000 */
[----:B------:R-:W1:Y:S01]  /*1a930*/  MUFU.EX2 R124, R135 ;  /* 0x00000087007c7308 */ /* 0x000e620000000800 */
[----:B------:R-:W-:Y:S01]  /*1a940*/  F2FP.BF16.F32.PACK_AB R188, R144, R188 ;  /* 0x000000bc90bc723e */ /* 0x000fe200000010ff */
[C---:B------:R-:W-:Y:S01]  /*1a950*/  FADD.FTZ R130, R13.reuse, R130 ;  /* 0x000000820d827221 */ /* 0x040fe20000010000 */
[----:B------:R-:W-:Y:S01]  /*1a960*/  FADD.FTZ R15, R184, R15 ;  /* 0x0000000fb80f7221 */ /* 0x000fe20000010000 */
[----:B------:R-:W-:-:S02]  /*1a970*/  F2FP.BF16.F32.PACK_AB R191, R13, R191 ;  /* 0x000000bf0dbf723e */ /* 0x000fc400000010ff */
[----:B------:R-:W-:Y:S01]  /*1a980*/  FADD.FTZ R11, R185, R130 ;  /* 0x00000082b90b7221 */ /* 0x000fe20000010000 */
[----:B------:R-:W-:Y:S01]  /*1a990*/  FADD.FTZ R15, R136, R15 ;  /* 0x0000000f880f7221 */ /* 0x000fe20000010000 */
[C---:B0-----:R-:W-:Y:S02]  /*1a9a0*/  F2FP.BF16.F32.PACK_AB R185, R6.reuse, R185 ;  /* 0x000000b906b9723e */ /* 0x041fe400000010ff */
[----:B------:R-:W-:Y:S01]  /*1a9b0*/  FADD.FTZ R130, R6, R11 ;  /* 0x0000000b06827221 */ /* 0x000fe20000010000 */
[----:B------:R-:W-:Y:S01]  /*1a9c0*/  FADD.FTZ R15, R186, R15 ;  /* 0x0000000fba0f7221 */ /* 0x000fe20000010000 */
[----:B------:R-:W-:Y:S02]  /*1a9d0*/  F2FP.BF16.F32.PACK_AB R184, R136, R184 ;  /* 0x000000b888b8723e */ /* 0x000fe400000010ff */
[----:B------:R-:W-:Y:S01]  /*1a9e0*/  FADD.FTZ R130, R187, R130 ;  /* 0x00000082bb827221 */ /* 0x000fe20000010000 */
[----:B------:R-:W-:Y:S01]  /*1a9f0*/  FADD.FTZ R15, R20, R15 ;  /* 0x0000000f140f7221 */ /* 0x000fe20000010000 */
[----:B--2---:R-:W-:-:S02]  /*1aa00*/  F2FP.BF16.F32.PACK_AB R187, R7, R187 ;  /* 0x000000bb07bb723e */ /* 0x004fc400000010ff */
[----:B------:R-:W-:Y:S01]  /*1aa10*/  FADD.FTZ R130, R7, R130 ;  /* 0x0000008207827221 */ /* 0x000fe20000010000 */
[----:B------:R-:W-:Y:S01]  /*1aa20*/  FADD.FTZ R15, R180, R15 ;  /* 0x0000000fb40f7221 */ /* 0x000fe20000010000 */
[----:B------:R-:W-:Y:S02]  /*1aa30*/  F2FP.BF16.F32.PACK_AB R186, R20, R186 ;  /* 0x000000ba14ba723e */ /* 0x000fe400000010ff */
[----:B------:R-:W-:Y:S01]  /*1aa40*/  FADD.FTZ R11, R181, R130 ;  /* 0x00000082b50b7221 */ /* 0x000fe20000010000 */
[----:B------:R-:W-:Y:S01]  /*1aa50*/  FADD.FTZ R15, R128, R15 ;  /* 0x0000000f800f7221 */ /* 0x000fe20000010000 */
[C---:B------:R-:W-:Y:S02]  /*1aa60*/  F2FP.BF16.F32.PACK_AB R181, R10.reuse, R181 ;  /* 0x000000b50ab5723e */ /* 0x040fe400000010ff */
[----:B------:R-:W-:Y:S01]  /*1aa70*/  FADD.FTZ R12, R10, R11 ;  /* 0x0000000b0a0c7221 */ /* 0x000fe20000010000 */
[----:B------:R-:W-:Y:S01]  /*1aa80*/  FADD.FTZ R14, R182, R15 ;  /* 0x0000000fb60e7221 */ /* 0x000fe20000010000 */
[----:B------:R-:W-:-:S02]  /*1aa90*/  F2FP.BF16.F32.PACK_AB R180, R128, R180 ;  /* 0x000000b480b4723e */ /* 0x000fc400000010ff */
[----:B------:R-:W-:Y:S01]  /*1aaa0*/  FADD.FTZ R11, R183, R12 ;  /* 0x0000000cb70b7221 */ /* 0x000fe20000010000 */
[C---:B------:R-:W-:Y:S01]  /*1aab0*/  FADD.FTZ R14, R129.reuse, R14 ;  /* 0x0000000e810e7221 */ /* 0x040fe20000010000 */
[----:B------:R-:W-:Y:S01]  /*1aac0*/  F2FP.BF16.F32.PACK_AB R182, R129, R182 ;  /* 0x000000b681b6723e */ /* 0x000fe200000010ff */
[----:B------:R-:W-:Y:S02]  /*1aad0*/  IMAD.MOV.U32 R12, RZ, RZ, R212 ;  /* 0x000000ffff0c7224 */ /* 0x000fe400078e00d4 */
[C---:B-1----:R-:W-:Y:S01]  /*1aae0*/  FADD.FTZ R11, R124.reuse, R11 ;  /* 0x0000000b7c0b7221 */ /* 0x042fe20000010000 */
[----:B------:R-:W-:Y:S01]  /*1aaf0*/  FADD.FTZ R7, R21, R14 ;  /* 0x0000000e15077221 */ /* 0x000fe20000010000 */
[----:B------:R-:W-:Y:S02]  /*1ab00*/  F2FP.BF16.F32.PACK_AB R183, R124, R183 ;  /* 0x000000b77cb7723e */ /* 0x000fe400000010ff */
[----:B------:R-:W-:Y:S01]  /*1ab10*/  FADD.FTZ R6, R122, R11 ;  /* 0x0000000b7a067221 */ /* 0x000fe20000010000 */
[----:B------:R-:W-:Y:S01]  /*1ab20*/  FADD.FTZ R10, R120, R7 ;  /* 0x00000007780a7221 */ /* 0x000fe20000010000 */
[----:B------:R-:W-:-:S02]  /*1ab30*/  IMAD.MOV.U32 R11, RZ, RZ, R214 ;  /* 0x000000ffff0b7224 */ /* 0x000fc400078e00d6 */
[----:B------:R-:W-:Y:S01]  /*1ab40*/  FADD.FTZ R6, R123, R6 ;  /* 0x000000067b067221 */ /* 0x000fe20000010000 */
[----:B------:R-:W-:-:S03]  /*1ab50*/  FADD.FTZ R10, R121, R10 ;  /* 0x0000000a790a7221 */ /* 0x000fc60000010000 */
[----:B------:R-:W-:Y:S01]  /*1ab60*/  FADD.FTZ R6, R179, R6 ;  /* 0x00000006b3067221 */ /* 0x000fe20000010000 */
[----:B------:R-:W-:Y:S01]  /*1ab70*/  FADD.FTZ R7, R9, R10 ;  /* 0x0000000a09077221 */ /* 0x000fe20000010000 */
[C---:B------:R-:W-:Y:S01]  /*1ab80*/  F2FP.BF16.F32.PACK_AB R179, R125.reuse, R179 ;  /* 0x000000b37db3723e */ /* 0x040fe200000010ff */
[----:B------:R-:W-:Y:S02]  /*1ab90*/  IMAD.MOV.U32 R9, RZ, RZ, R4 ;  /* 0x000000ffff097224 */ /* 0x000fe400078e0004 */
[----:B------:R-:W-:Y:S01]  /*1aba0*/  FADD.FTZ R6, R125, R6 ;  /* 0x000000067d067221 */ /* 0x000fe20000010000 */
[----:B------:R-:W-:Y:S01]  /*1abb0*/  IMAD.MOV.U32 R10, RZ, RZ, R5 ;  /* 0x000000ffff0a7224 */ /* 0x000fe200078e0005 */
[----:B------:R-:W-:Y:S06]  /*1abc0*/  @P2 BRA `(.L_x_3483) ;  /* 0xffffffb000c02947 */ /* 0x000fec000383ffff */
.L_x_3472:
[----:B------:R-:W-:Y:S05]  /*1abd0*/  BSYNC B0 ;  /* 0x0000000000007941 */ /* 0x000fea0003800000 */
.L_x_3471:
        /* <DEDUP_REMOVED lines=99> */
.L_x_3484:
[----:B------:R-:W-:Y:S01]  /*1b210*/  IMAD R11, R212, 0x8, R18 ;  /* 0x00000008d40b7824 */ /* 0x000fe200078e0212 */
[----:B------:R-:W-:-:S04]  /*1b220*/  SHF.L.U32 R2, R214, 0x1f, RZ ;  /* 0x0000001fd6027819 */ /* 0x000fc800000006ff */
[----:B------:R0:W1:Y:S01]  /*1b230*/  SYNCS.PHASECHK.TRANS64.TRYWAIT P2, [R11+URZ+0x36850], R2 ;  /* 0x036850020b0075a7 */ /* 0x000062000804017f */
[----:B------:R-:W-:Y:S05]  /*1b240*/  @!P0 BRA `(.L_x_3485) ;  /* 0x0000000000048947 */ /* 0x000fea0003800000 */
[----:B------:R-:W-:Y:S01]  /*1b250*/  BPT.TRAP 0x1 ;  /* 0x000000040000795c */ /* 0x000fe20000300000 */
.L_x_3485:
        /* <DEDUP_REMOVED lines=9> */
.L_x_3487:
[----:B------:R-:W-:Y:S05]  /*1b2f0*/  BSYNC B0 ;  /* 0x0000000000007941 */ /* 0x000fea0003800000 */
.L_x_3486:
[----:B01----:R-:W-:Y:S01]  /*1b300*/  IMAD.MOV.U32 R2, RZ, RZ, R8 ;  /* 0x000000ffff027224 */ /* 0x003fe200078e0008 */
[----:B------:R-:W-:Y:S01]  /*1b310*/  WARPGROUP.ARRIVE ;  /* 0x00000000000079c5 */ /* 0x000fe20000000000 */
[----:B------:R-:W-:Y:S02]  /*1b320*/  IMAD.MOV.U32 R3, RZ, RZ, 0x40000040 ;  /* 0x40000040ff037424 */ /* 0x000fe400078e00ff */
[----:B------:R-:W-:Y:S01]  /*1b330*/  @!P1 VIADD R12, R11, 0x36860 ;  /* 0x000368600b0c9836 */ /* 0x000fe20000000000 */
[----:B------:R-:W-:Y:S01]  /*1b340*/  R2UR UR6, R2 ;  /* 0x00000000020672ca */ /* 0x000fe200000e0000 */
[----:B------:R-:W-:Y:S01]  /*1b350*/  VIADD R2, R8, 0x80 ;  /* 0x0000008008027836 */ /* 0x000fe20000000000 */
[----:B------:R-:W-:Y:S01]  /*1b360*/  R2UR UR7, R3 ;  /* 0x00000000030772ca */ /* 0x000fe200000e0000 */
[----:B------:R-:W-:Y:S01]  /*1b370*/  IMAD.MOV.U32 R3, RZ, RZ, 0x40000040 ;  /* 0x40000040ff037424 */ /* 0x000fe200078e00ff */
[----:B------:R-:W-:Y:S01]  /*1b380*/  @!P1 PRMT R12, RZ, 0x654, R12 ;  /* 0x00000654ff0c9816 */ /* 0x000fe2000000000c */
[----:B------:R-:W-:-:S02]  /*1b390*/  VIADD R212, R212, 0x1 ;  /* 0x00000001d4d47836 */ /* 0x000fc40000000000 */
[----:B------:R-:W-:-:S03]  /*1b3a0*/  VIADD R225, R225, 0x1 ;  /* 0x00000001e1e17836 */ /* 0x000fc60000000000 */
[----:B------:R-:W-:-:S04]  /*1b3b0*/  ISETP.NE.AND P2, PT, R212, 0x2, PT ;  /* 0x00000002d400780c */ /* 0x000fc80003f45270 */
[----:B------:R-:W-:Y:S01]  /*1b3c0*/  SEL R212, R212, RZ, P2 ;  /* 0x000000ffd4d47207 */ /* 0x000fe20001000000 */
        /* <DEDUP_REMOVED lines=38> */
[----:B------:R-:W0:Y:S04]  /*1b630*/  SHFL.BFLY PT, R2, R7, 0x2, 0x1f ;  /* 0x0c401f0007027f89 */ /* 0x000e2800000e0000 */
[----:B------:R-:W1:Y:S01]  /*1b640*/  SHFL.BFLY PT, R3, R6, 0x2, 0x1f ;  /* 0x0c401f0006037f89 */ /* 0x000e6200000e0000 */
[----:B0-----:R-:W-:Y:S01]  /*1b650*/  FADD.FTZ R2, R2, R7 ;  /* 0x0000000702027221 */ /* 0x001fe20000010000 */
[----:B-1----:R-:W-:Y:S01]  /*1b660*/  FADD.FTZ R8, R3, R6 ;  /* 0x0000000603087221 */ /* 0x002fe20000010000 */
[----:B------:R-:W-:-:S03]  /*1b670*/  CS2R R6, SRZ ;  /* 0x0000000000067805 */ /* 0x000fc6000001ff00 */
[----:B------:R-:W0:Y:S04]  /*1b680*/  SHFL.BFLY PT, R3, R2, 0x1, 0x1f ;  /* 0x0c201f0002037f89 */ /* 0x000e2800000e0000 */
[----:B------:R-:W1:Y:S01]  /*1b690*/  SHFL.BFLY PT, R9, R8, 0x1, 0x1f ;  /* 0x0c201f0008097f89 */ /* 0x000e6200000e0000 */
[----:B0-----:R-:W-:Y:S01]  /*1b6a0*/  FADD.FTZ R13, R2, R3 ;  /* 0x00000003020d7221 */ /* 0x001fe20000010000 */
[----:B------:R-:W-:Y:S01]  /*1b6b0*/  SEL R3, RZ, 0x1, P2 ;  /* 0x00000001ff037807 */ /* 0x000fe20001000000 */
[----:B------:R-:W-:Y:S02]  /*1b6c0*/  IMAD.MOV.U32 R2, RZ, RZ, -0x800000 ;  /* 0xff800000ff027424 */ /* 0x000fe400078e00ff */
[----:B-1----:R-:W-:Y:S01]  /*1b6d0*/  FADD.FTZ R14, R8, R9 ;  /* 0x00000009080e7221 */ /* 0x002fe20000010000 */
[----:B------:R-:W-:-:S02]  /*1b6e0*/  FSETP.NE.FTZ.AND P0, PT, R13, RZ, PT ;  /* 0x000000ff0d00720b */ /* 0x000fc40003f15000 */
        /* <DEDUP_REMOVED lines=115> */
.L_x_3408:
        /* <DEDUP_REMOVED lines=9> */
[----:B------:R-:W2:Y:S01]  /*1beb0*/  LDL R6, [R1+0x5c] ;  /* 0x00005c0001067983 */ /* 0x000ea20000100800 */
[----:B------:R-:W-:Y:S01]  /*1bec0*/  F2FP.BF16.F32.PACK_AB R24, R25, R24 ;  /* 0x000000181918723e */ /* 0x000fe200000010ff */
[----:B------:R-:W-:Y:S01]  /*1bed0*/  ULDC.64 UR4, c[0x0][0xbd8] ;  /* 0x0002f60000047ab9 */ /* 0x000fe20000000a00 */
[----:B------:R-:W-:Y:S01]  /*1bee0*/  F2FP.BF16.F32.PACK_AB R25, R135, R124 ;  /* 0x0000007c8719723e */ /* 0x000fe200000010ff */
[----:B------:R-:W3:Y:S01]  /*1bef0*/  S2R R7, SR_SWINHI ;  /* 0x0000000000077919 */ /* 0x000ee20000002f00 */
        /* <DEDUP_REMOVED lines=16> */
[----:B------:R-:W-:Y:S02]  /*1c000*/  MOV R4, R18 ;  /* 0x0000001200047202 */ /* 0x000fe40000000f00 */
[----:B---3--:R-:W-:Y:S02]  /*1c010*/  MOV R5, R7 ;  /* 0x0000000700057202 */ /* 0x008fe40000000f00 */
        /* <DEDUP_REMOVED lines=23> */
[----:B------:R-:W-:Y:S01]  /*1c190*/  F2FP.BF16.F32.PACK_AB R115, R119, R118 ;  /* 0x000000767773723e */ /* 0x000fe200000010ff */
[----:B------:R-:W-:Y:S01]  /*1c1a0*/  BAR.SYNC.DEFER_BLOCKING 0x1, 0x100 ;  /* 0x0044000000007b1d */ /* 0x000fe20000010000 */
[----:B--2---:R-:W-:-:S03]  /*1c1b0*/  IMAD.WIDE R26, R6, 0x2, R4 ;  /* 0x00000002061a7825 */ /* 0x004fc600078e0204 */
[C---:B------:R-:W-:Y:S02]  /*1c1c0*/  IADD3 R111, P2, R26.reuse, 0x20, RZ ;  /* 0x000000201a6f7810 */ /* 0x040fe40007f5e0ff */
[C---:B------:R-:W-:Y:S02]  /*1c1d0*/  IADD3 R143, P0, R26.reuse, 0x4020, RZ ;  /* 0x000040201a8f7810 */ /* 0x040fe40007f1e0ff */
[----:B------:R-:W-:Y:S01]  /*1c1e0*/  LOP3.LUT R6, R111, 0x380, RZ, 0xc0, !PT ;  /* 0x000003806f067812 */ /* 0x000fe200078ec0ff */
[--C-:B------:R-:W-:Y:S01]  /*1c1f0*/  IMAD.X R9, RZ, RZ, R27.reuse, P2 ;  /* 0x000000ffff097224 */ /* 0x100fe200010e061b */
[----:B------:R-:W-:Y:S01]  /*1c200*/  IADD3 R137, P1, R26, 0x40, RZ ;  /* 0x000000401a897810 */ /* 0x000fe20007f3e0ff */
[--C-:B------:R-:W-:Y:S01]  /*1c210*/  IMAD.X R21, RZ, RZ, R27.reuse, P0 ;  /* 0x000000ffff157224 */ /* 0x100fe200000e061b */
[----:B------:R-:W-:Y:S02]  /*1c220*/  SHF.R.U64 R6, R6, 0x3, RZ ;  /* 0x0000000306067819 */ /* 0x000fe400000012ff */
[----:B------:R-:W-:Y:S01]  /*1c230*/  LOP3.LUT R7, R26, 0x380, RZ, 0xc0, !PT ;  /* 0x000003801a077812 */ /* 0x000fe200078ec0ff */
[----:B------:R-:W-:Y:S01]  /*1c240*/  IMAD.X R11, RZ, RZ, R27, P1 ;  /* 0x000000ffff0b7224 */ /* 0x000fe200008e061b */
[----:B------:R-:W-:-:S02]  /*1c250*/  LOP3.LUT R8, R6, R111, RZ, 0x3c, !PT ;  /* 0x0000006f06087212 */ /* 0x000fc400078e3cff */
[----:B------:R-:W-:Y:S02]  /*1c260*/  LOP3.LUT R6, R143, 0x380, RZ, 0xc0, !PT ;  /* 0x000003808f067812 */ /* 0x000fe400078ec0ff */
[C---:B------:R-:W-:Y:S02]  /*1c270*/  IADD3 R141, P5, R26.reuse, 0x4000, RZ ;  /* 0x000040001a8d7810 */ /* 0x040fe40007fbe0ff */
[C---:B------:R-:W-:Y:S02]  /*1c280*/  IADD3 R139, P6, R26.reuse, 0x60, RZ ;  /* 0x000000601a8b7810 */ /* 0x040fe40007fde0ff */
[----:B------:R-:W-:Y:S01]  /*1c290*/  IADD3 R151, P3, R26, 0x4060, RZ ;  /* 0x000040601a977810 */ /* 0x000fe20007f7e0ff */
[--C-:B------:R-:W-:Y:S01]  /*1c2a0*/  IMAD.X R15, RZ, RZ, R27.reuse, P5 ;  /* 0x000000ffff0f7224 */ /* 0x100fe200028e061b */
[----:B------:R-:W-:Y:S01]  /*1c2b0*/  SHF.R.U64 R6, R6, 0x3, RZ ;  /* 0x0000000306067819 */ /* 0x000fe200000012ff */
[--C-:B------:R-:W-:Y:S01]  /*1c2c0*/  IMAD.X R13, RZ, RZ, R27.reuse, P6 ;  /* 0x000000ffff0d7224 */ /* 0x100fe200030e061b */
[----:B------:R-:W-:Y:S01]  /*1c2d0*/  IADD3 R155, P1, R26, 0x8020, RZ ;  /* 0x000080201a9b7810 */ /* 0x000fe20007f3e0ff */
[----:B------:R-:W-:Y:S01]  /*1c2e0*/  IMAD.X R35, RZ, RZ, R27, P3 ;  /* 0x000000ffff237224 */ /* 0x000fe200018e061b */
[----:B------:R-:W-:-:S02]  /*1c2f0*/  SHF.R.U64 R7, R7, 0x3, RZ ;  /* 0x0000000307077819 */ /* 0x000fc400000012ff */
[----:B------:R-:W-:Y:S01]  /*1c300*/  IADD3 R86, P5, R26, 0x8060, RZ ;  /* 0x000080601a567810 */ /* 0x000fe20007fbe0ff */
[----:B------:R-:W-:Y:S01]  /*1c310*/  IMAD.X R43, RZ, RZ, R27, P1 ;  /* 0x000000ffff2b7224 */ /* 0x000fe200008e061b */
[----:B------:R-:W-:Y:S02]  /*1c320*/  LOP3.LUT R10, R137, 0x380, RZ, 0xc0, !PT ;  /* 0x00000380890a7812 */ /* 0x000fe400078ec0ff */
[----:B------:R-:W-:Y:S02]  /*1c330*/  LOP3.LUT R34, R151, 0x380, RZ, 0xc0, !PT ;  /* 0x0000038097227812 */ /* 0x000fe400078ec0ff */
[----:B------:R-:W-:Y:S02]  /*1c340*/  LOP3.LUT R20, R6, R143, RZ, 0x3c, !PT ;  /* 0x0000008f06147212 */ /* 0x000fe400078e3cff */
[C---:B------:R-:W-:Y:S02]  /*1c350*/  IADD3 R149, P4, R26.reuse, 0x4040, RZ ;  /* 0x000040401a957810 */ /* 0x040fe40007f9e0ff */
[----:B------:R-:W-:-:S02]  /*1c360*/  IADD3 R153, P2, R26, 0x8000, RZ ;  /* 0x000080001a997810 */ /* 0x000fc40007f5e0ff */
[----:B------:R-:W-:Y:S01]  /*1c370*/  IADD3 R157, P6, R26, 0x8040, RZ ;  /* 0x000080401a9d7810 */ /* 0x000fe20007fde0ff */
[--C-:B------:R-:W-:Y:S01]  /*1c380*/  IMAD.X R31, RZ, RZ, R27.reuse, P4 ;  /* 0x000000ffff1f7224 */ /* 0x100fe200020e061b */
[----:B------:R-:W-:Y:S01]  /*1c390*/  LOP3.LUT R6, R155, 0x380, RZ, 0xc0, !PT ;  /* 0x000003809b067812 */ /* 0x000fe200078ec0ff */
[--C-:B------:R-:W-:Y:S01]  /*1c3a0*/  IMAD.X R39, RZ, RZ, R27.reuse, P2 ;  /* 0x000000ffff277224 */ /* 0x100fe200010e061b */
[----:B------:R-:W-:Y:S01]  /*1c3b0*/  LOP3.LUT R26, R7, R26, RZ, 0x3c, !PT ;  /* 0x0000001a071a7212 */ /* 0x000fe200078e3cff */
[--C-:B------:R-:W-:Y:S01]  /*1c3c0*/  IMAD.X R47, RZ, RZ, R27.reuse, P6 ;  /* 0x000000ffff2f7224 */ /* 0x100fe200030e061b */
[----:B------:R-:W-:Y:S01]  /*1c3d0*/  LOP3.LUT R12, R139, 0x380, RZ, 0xc0, !PT ;  /* 0x000003808b0c7812 */ /* 0x000fe200078ec0ff */
[----:B------:R-:W-:Y:S01]  /*1c3e0*/  IMAD.X R7, RZ, RZ, R27, P5 ;  /* 0x000000ffff077224 */ /* 0x000fe200028e061b */
[----:B------:R-:W-:Y:S02]  /*1c3f0*/  LOP3.LUT R14, R141, 0x380, RZ, 0xc0, !PT ;  /* 0x000003808d0e7812 */ /* 0x000fe400078ec0ff */
[----:B------:R-:W-:-:S02]  /*1c400*/  SHF.R.U64 R10, R10, 0x3, RZ ;  /* 0x000000030a0a7819 */ /* 0x000fc400000012ff */
[----:B------:R-:W-:Y:S02]  /*1c410*/  SHF.R.U64 R34, R34, 0x3, RZ ;  /* 0x0000000322227819 */ /* 0x000fe400000012ff */
[----:B------:R-:W-:Y:S02]  /*1c420*/  LOP3.LUT R42, R86, 0x380, RZ, 0xc0, !PT ;  /* 0x00000380562a7812 */ /* 0x000fe400078ec0ff */
[----:B------:R-:W-:Y:S02]  /*1c430*/  SHF.R.U64 R6, R6, 0x3, RZ ;  /* 0x0000000306067819 */ /* 0x000fe400000012ff */
[----:B------:R-:W-:Y:S02]  /*1c440*/  LOP3.LUT R30, R149, 0x380, RZ, 0xc0, !PT ;  /* 0x00000380951e7812 */ /* 0x000fe400078ec0ff */
[----:B------:R-:W-:Y:S02]  /*1c450*/  MOV R78, R26 ;  /* 0x0000001a004e7202 */ /* 0x000fe40000000f00 */
[----:B------:R-:W-:-:S02]  /*1c460*/  SHF.R.U64 R12, R12, 0x3, RZ ;  /* 0x000000030c0c7819 */ /* 0x000fc400000012ff */
[----:B------:R-:W-:Y:S02]  /*1c470*/  LOP3.LUT R27, R157, 0x380, RZ, 0xc0, !PT ;  /* 0x000003809d1b7812 */ /* 0x000fe400078ec0ff */
[----:B------:R-:W-:Y:S02]  /*1c480*/  F2FP.BF16.F32.PACK_AB R26, R29, R28 ;  /* 0x0000001c1d1a723e */ /* 0x000fe400000010ff */
[----:B------:R-:W-:Y:S02]  /*1c490*/  SHF.R.U64 R14, R14, 0x3, RZ ;  /* 0x000000030e0e7819 */ /* 0x000fe400000012ff */
[----:B------:R-:W-:Y:S02]  /*1c4a0*/  LOP3.LUT R10, R10, R137, RZ, 0x3c, !PT ;  /* 0x000000890a0a7212 */ /* 0x000fe400078e3cff */
[----:B------:R-:W-:Y:S02]  /*1c4b0*/  LOP3.LUT R34, R34, R151, RZ, 0x3c, !PT ;  /* 0x0000009722227212 */ /* 0x000fe400078e3cff */
[----:B------:R-:W-:-:S02]  /*1c4c0*/  SHF.R.U64 R29, R42, 0x3, RZ ;  /* 0x000000032a1d7819 */ /* 0x000fc400000012ff */
[----:B------:R-:W-:Y:S02]  /*1c4d0*/  LOP3.LUT R42, R6, R155, RZ, 0x3c, !PT ;  /* 0x0000009b062a7212 */ /* 0x000fe400078e3cff */
[----:B------:R-:W-:Y:S02]  /*1c4e0*/  SHF.R.U64 R30, R30, 0x3, RZ ;  /* 0x000000031e1e7819 */ /* 0x000fe400000012ff */
[----:B------:R-:W-:Y:S02]  /*1c4f0*/  LOP3.LUT R12, R12, R139, RZ, 0x3c, !PT ;  /* 0x0000008b0c0c7212 */ /* 0x000fe400078e3cff */
[----:B------:R-:W-:Y:S02]  /*1c500*/  SHF.R.U64 R28, R27, 0x3, RZ ;  /* 0x000000031b1c7819 */ /* 0x000fe400000012ff */
[----:B------:R-:W-:Y:S02]  /*1c510*/  MOV R9, R8 ;  /* 0x0000000800097202 */ /* 0x000fe40000000f00 */
[----:B------:R-:W-:-:S02]  /*1c520*/  LOP3.LUT R14, R14, R141, RZ, 0x3c, !PT ;  /* 0x0000008d0e0e7212 */ /* 0x000fc400078e3cff */
[----:B------:R-:W-:Y:S02]  /*1c530*/  F2FP.BF16.F32.PACK_AB R27, R134, R123 ;  /* 0x0000007b861b723e */ /* 0x000fe400000010ff */
[----:B------:R-:W-:Y:S02]  /*1c540*/  MOV R11, R10 ;  /* 0x0000000a000b7202 */ /* 0x000fe40000000f00 */
[----:B------:R-:W-:Y:S01]  /*1c550*/  MOV R8, R34 ;  /* 0x0000002200087202 */ /* 0x000fe20000000f00 */
[----:B------:R-:W-:Y:S01]  /*1c560*/  STSM.16.M88.4 [R78], R24 ;  /* 0x000000184e007844 */ /* 0x000fe20000000200 */
[----:B------:R-:W-:Y:S02]  /*1c570*/  LOP3.LUT R38, R153, 0x380, RZ, 0xc0, !PT ;  /* 0x0000038099267812 */ /* 0x000fe400078ec0ff */
[----:B------:R-:W-:Y:S02]  /*1c580*/  MOV R10, R42 ;  /* 0x0000002a000a7202 */ /* 0x000fe40000000f00 */
[----:B------:R-:W-:-:S02]  /*1c590*/  F2FP.BF16.F32.PACK_AB R34, R37, R36 ;  /* 0x000000242522723e */ /* 0x000fc400000010ff */
[----:B------:R-:W-:Y:S02]  /*1c5a0*/  F2FP.BF16.F32.PACK_AB R35, R132, R121 ;  /* 0x000000798423723e */ /* 0x000fe400000010ff */
[----:B------:R-:W-:Y:S02]  /*1c5b0*/  LOP3.LUT R30, R30, R149, RZ, 0x3c, !PT ;  /* 0x000000951e1e7212 */ /* 0x000fe400078e3cff */
[----:B------:R-:W-:Y:S01]  /*1c5c0*/  F2FP.BF16.F32.PACK_AB R42, R45, R44 ;  /* 0x0000002c2d2a723e */ /* 0x000fe200000010ff */
[----:B------:R-:W-:Y:S01]  /*1c5d0*/  STSM.16.M88.4 [R9], R32 ;  /* 0x0000002009007844 */ /* 0x000fe20000000200 */
[----:B------:R-:W-:Y:S02]  /*1c5e0*/  F2FP.BF16.F32.PACK_AB R43, R130, R0 ;  /* 0x00000000822b723e */ /* 0x000fe400000010ff */
[----:B------:R-:W-:Y:S02]  /*1c5f0*/  MOV R12, R12 ;  /* 0x0000000c000c7202 */ /* 0x000fe40000000f00 */
[----:B------:R-:W-:Y:S01]  /*1c600*/  MOV R14, R14 ;  /* 0x0000000e000e7202 */ /* 0x000fe20000000f00 */
[----:B------:R-:W-:Y:S01]  /*1c610*/  STSM.16.M88.4 [R11], R40 ;  /* 0x000000280b007844 */ /* 0x000fe20000000200 */
[----:B------:R-:W-:-:S02]  /*1c620*/  SHF.R.U64 R38, R38, 0x3, RZ ;  /* 0x0000000326267819 */ /* 0x000fc400000012ff */
[----:B------:R-:W-:Y:S01]  /*1c630*/  MOV R20, R20 ;  /* 0x0000001400147202 */ /* 0x000fe20000000f00 */
[----:B------:R-:W-:Y:S01]  /*1c640*/  STSM.16.M88.4 [R12], R48 ;  /* 0x000000300c007844 */ /* 0x000fe20000000200 */
[----:B------:R-:W-:Y:S02]  /*1c650*/  MOV R30, R30 ;  /* 0x0000001e001e7202 */ /* 0x000fe40000000f00 */
[----:B------:R-:W-:Y:S01]  /*1c660*/  LOP3.LUT R38, R38, R153, RZ, 0x3c, !PT ;  /* 0x0000009926267212 */ /* 0x000fe200078e3cff */
[----:B------:R-:W-:Y:S01]  /*1c670*/  STSM.16.M88.4 [R14], R56 ;  /* 0x000000380e007844 */ /* 0x000fe20000000200 */
[----:B------:R-:W-:Y:S02]  /*1c680*/  LOP3.LUT R46, R28, R157, RZ, 0x3c, !PT ;  /* 0x0000009d1c2e7212 */ /* 0x000fe400078e3cff */
[----:B------:R-:W-:Y:S01]  /*1c690*/  LOP3.LUT R6, R29, R86, RZ, 0x3c, !PT ;  /* 0x000000561d067212 */ /* 0x000fe200078e3cff */
[----:B------:R2:W-:Y:S01]  /*1c6a0*/  STSM.16.M88.4 [R20], R64 ;  /* 0x0000004014007844 */ /* 0x0005e20000000200 */
[----:B------:R-:W-:-:S02]  /*1c6b0*/  MOV R38, R38 ;  /* 0x0000002600267202 */ /* 0x000fc40000000f00 */
[----:B------:R-:W-:Y:S01]  /*1c6c0*/  ISETP.NE.U32.AND P0, PT, RZ, UR4, PT ;  /* 0x00000004ff007c0c */ /* 0x000fe2000bf05070 */
[----:B------:R-:W-:Y:S01]  /*1c6d0*/  STSM.16.M88.4 [R30], R72 ;  /* 0x000000481e007844 */ /* 0x000fe20000000200 */
[----:B------:R-:W-:Y:S02]  /*1c6e0*/  MOV R46, R46 ;  /* 0x0000002e002e7202 */ /* 0x000fe40000000f00 */
[----:B------:R-:W-:Y:S01]  /*1c6f0*/  MOV R0, R6 ;  /* 0x0000000600007202 */ /* 0x000fe20000000f00 */
[----:B------:R3:W-:Y:S01]  /*1c700*/  STSM.16.M88.4 [R8], R80 ;  /* 0x0000005008007844 */ /* 0x0007e20000000200 */
[----:B------:R-:W-:-:S03]  /*1c710*/  ISETP.NE.AND.EX P0, PT, RZ, UR5, PT, P0 ;  /* 0x00000005ff007c0c */ /* 0x000fc6000bf05300 */
[----:B------:R-:W-:Y:S04]  /*1c720*/  STSM.16.M88.4 [R38], R88 ;  /* 0x0000005826007844 */ /* 0x000fe80000000200 */
[----:B------:R-:W-:Y:S01]  /*1c730*/  STSM.16.M88.4 [R10], R96 ;  /* 0x000000600a007844 */ /* 0x000fe20000000200 */
[----:B--2---:R-:W-:-:S03]  /*1c740*/  IMAD.MOV.U32 R20, RZ, RZ, RZ ;  /* 0x000000ffff147224 */ /* 0x004fc600078e00ff */
[----:B------:R-:W-:Y:S01]  /*1c750*/  STSM.16.M88.4 [R46], R104 ;  /* 0x000000682e007844 */ /* 0x000fe20000000200 */
[----:B---3--:R-:W-:-:S03]  /*1c760*/  IADD3 R8, P1, R221, UR4, RZ ;  /* 0x00000004dd087c10 */ /* 0x008fc6000ff3e0ff */
[----:B------:R2:W-:Y:S01]  /*1c770*/  STSM.16.M88.4 [R0], R112 ;  /* 0x0000007000007844 */ /* 0x0005e20000000200 */
[----:B------:R-:W-:Y:S01]  /*1c780*/  IADD3.X R9, R222, UR5, RZ, P1, !PT ;  /* 0x00000005de097c10 */ /* 0x000fe20008ffe4ff */
[----:B------:R-:W-:Y:S01]  /*1c790*/  ULDC.64 UR4, c[0x0][0xbe0] ;  /* 0x0002f80000047ab9 */ /* 0x000fe20000000a00 */
[----:B------:R-:W-:Y:S01]  /*1c7a0*/  BAR.SYNC.DEFER_BLOCKING 0x1, 0x100 ;  /* 0x0044000000007b1d */ /* 0x000fe20000010000 */
[----:B------:R-:W-:-:S04]  /*1c7b0*/  ISETP.NE.U32.AND P1, PT, RZ, UR4, PT ;  /* 0x00000004ff007c0c */ /* 0x000fc8000bf25070 */
[----:B------:R-:W-:Y:S01]  /*1c7c0*/  ISETP.NE.AND.EX P1, PT, RZ, UR5, PT, P1 ;  /* 0x00000005ff007c0c */ /* 0x000fe2000bf25310 */
[----:B------:R-:W-:-:S04]  /*1c7d0*/  IMAD R7, R218, 0x40, R215 ;  /* 0x00000040da077824 */ /* 0x000fc800078e02d7 */
[----:B------:R-:W-:-:S08]  /*1c7e0*/  IMAD.WIDE R4, R7, 0x2, R4 ;  /* 0x0000000207047825 */ /* 0x000fd000078e0204 */
[----:B------:R-:W-:Y:S01]  /*1c7f0*/  @P1 IADD3 R6, P2, R221, UR4, RZ ;  /* 0x00000004dd061c10 */ /* 0x000fe2000ff5e0ff */
[----:B------:R-:W-:Y:S02]  /*1c800*/  ULDC UR4, c[0x0][0xa88] ;  /* 0x0002a20000047ab9 */ /* 0x000fe40000000800 */
[----:B------:R-:W-:Y:S01]  /*1c810*/  IMAD.U32 R61, RZ, RZ, UR4 ;  /* 0x00000004ff3d7e24 */ /* 0x000fe2000f8e00ff */
[----:B------:R-:W-:Y:S01]  /*1c820*/  @P1 IADD3.X R7, R222, UR5, RZ, P2, !PT ;  /* 0x00000005de071c10 */ /* 0x000fe200097fe4ff */
[----:B------:R3:W5:Y:S01]  /*1c830*/  @P0 LDG.E R20, desc[UR60][R8.64] ;  /* 0x0000003c08140981 */ /* 0x000762000c1e1900 */
[----:B------:R-:W-:-:S03]  /*1c840*/  IADD3 R11, P4, R4, 0x1000, RZ ;  /* 0x00001000040b7810 */ /* 0x000fc60007f9e0ff */
[----:B------:R3:W5:Y:S01]  /*1c850*/  @P1 LDG.E R61, desc[UR60][R6.64] ;  /* 0x0000003c063d1981 */ /* 0x000762000c1e1900 */
[----:B--2---:R-:W-:Y:S01]  /*1c860*/  LOP3.LUT R0, R11, 0x380, RZ, 0xc0, !PT ;  /* 0x000003800b007812 */ /* 0x004fe200078ec0ff */
[----:B------:R-:W-:Y:S08]  /*1c870*/  @P1 BRA `(.L_x_3491) ;  /* 0x0000000000101947 */ /* 0x000ff00003800000 */
[----:B------:R-:W-:Y:S05]  /*1c880*/  @!P0 BRA `(.L_x_3491) ;  /* 0x00000000000c8947 */ /* 0x000fea0003800000 */
[----:B---3--:R-:W2:Y:S04]  /*1c890*/  LDG.E R6, desc[UR60][R8.64] ;  /* 0x0000003c08067981 */ /* 0x008ea8000c1e1900 */
[----:B-----5:R-:W2:Y:S02]  /*1c8a0*/  LDG.E R61, desc[UR60][R8.64+0x4] ;  /* 0x0000043c083d7981 */ /* 0x020ea4000c1e1900 */
[----:B--2---:R-:W-:-:S07]  /*1c8b0*/  IMAD.IADD R61, R61, 0x1, -R6 ;  /* 0x000000013d3d7824 */ /* 0x004fce00078e0a06 */
.L_x_3491:
[----:B------:R-:W2:Y:S01]  /*1c8c0*/  LDL R10, [R1+0x58] ;  /* 0x00005800010a7983 */ /* 0x000ea20000100800 */
[----:B------:R-:W-:Y:S01]  /*1c8d0*/  SHF.R.S32.HI R63, RZ, 0x1f, R220 ;  /* 0x0000001fff3f7819 */ /* 0x000fe200000114dc */
[----:B------:R-:W-:Y:S01]  /*1c8e0*/  ULDC.64 UR4, c[0x0][0xb70] ;  /* 0x0002dc0000047ab9 */ /* 0x000fe20000000a00 */
[--C-:B-----5:R-:W-:Y:S02]  /*1c8f0*/  SHF.R.S32.HI R21, RZ, 0x1f, R20.reuse ;  /* 0x0000001fff157819 */ /* 0x120fe40000011414 */
[----:B---3--:R-:W-:Y:S01]  /*1c900*/  SHF.R.U64 R8, R0, 0x3, RZ ;  /* 0x0000000300087819 */ /* 0x008fe200000012ff */
[----:B------:R-:W-:Y:S01]  /*1c910*/  IMAD R7, R63, UR4, RZ ;  /* 0x000000043f077c24 */ /* 0x000fe2000f8e02ff */
[----:B------:R-:W-:Y:S02]  /*1c920*/  SEL R227, R227, RZ, !P0 ;  /* 0x000000ffe3e37207 */ /* 0x000fe40004000000 */
[----:B------:R-:W-:Y:S01]  /*1c930*/  SEL R223, R223, RZ, !P0 ;  /* 0x000000ffdfdf7207 */ /* 0x000fe20004000000 */
[----:B------:R-:W-:Y:S01]  /*1c940*/  IMAD R9, R220, UR5, R7 ;  /* 0x00000005dc097c24 */ /* 0x000fe2000f8e0207 */
[----:B------:R-:W-:Y:S01]  /*1c950*/  LOP3.LUT R8, R8, R11, RZ, 0x3c, !PT ;  /* 0x0000000b08087212 */ /* 0x000fe200078e3cff */
[----:B------:R-:W-:Y:S01]  /*1c960*/  IMAD.WIDE.U32 R6, R220, UR4, R20 ;  /* 0x00000004dc067c25 */ /* 0x000fe2000f8e0014 */
[----:B------:R-:W-:Y:S01]  /*1c970*/  ULDC.64 UR4, c[0x0][0xb78] ;  /* 0x0002de0000047ab9 */ /* 0x000fe20000000a00 */
[----:B------:R-:W-:-:S02]  /*1c980*/  IADD3 R29, P0, R4, 0x4000, RZ ;  /* 0x00004000041d7810 */ /* 0x000fc40007f1e0ff */
[----:B------:R-:W-:Y:S01]  /*1c990*/  IMAD.IADD R7, R7, 0x1, R9 ;  /* 0x0000000107077824 */ /* 0x000fe200078e0209 */
[C---:B------:R-:W-:Y:S01]  /*1c9a0*/  IADD3 R13, P5, R4.reuse, 0x2000, RZ ;  /* 0x00002000040d7810 */ /* 0x040fe20007fbe0ff */
[----:B------:R-:W-:Y:S01]  /*1c9b0*/  IMAD R0, R227, UR4, RZ ;  /* 0x00000004e3007c24 */ /* 0x000fe2000f8e02ff */
[C---:B------:R-:W-:Y:S01]  /*1c9c0*/  IADD3 R25, P6, R4.reuse, 0x3000, RZ ;  /* 0x0000300004197810 */ /* 0x040fe20007fde0ff */
[----:B------:R-:W-:Y:S01]  /*1c9d0*/  IMAD.WIDE.U32 R6, R223, UR4, R6 ;  /* 0x00000004df067c25 */ /* 0x000fe2000f8e0006 */
[C---:B------:R-:W-:Y:S02]  /*1c9e0*/  IADD3 R37, P2, R4.reuse, 0x6000, RZ ;  /* 0x0000600004257810 */ /* 0x040fe40007f5e0ff */
[----:B------:R-:W-:Y:S02]  /*1c9f0*/  IADD3 R33, P1, R4, 0x5000, RZ ;  /* 0x0000500004217810 */ /* 0x000fe40007f3e0ff */
[----:B------:R-:W-:Y:S02]  /*1ca00*/  LOP3.LUT R28, R29, 0x380, RZ, 0xc0, !PT ;  /* 0x000003801d1c7812 */ /* 0x000fe400078ec0ff */
[----:B------:R-:W-:-:S02]  /*1ca10*/  LOP3.LUT R12, R13, 0x380, RZ, 0xc0, !PT ;  /* 0x000003800d0c7812 */ /* 0x000fc400078ec0ff */
[----:B------:R-:W-:Y:S02]  /*1ca20*/  LOP3.LUT R24, R25, 0x380, RZ, 0xc0, !PT ;  /* 0x0000038019187812 */ /* 0x000fe400078ec0ff */
[----:B------:R-:W-:Y:S02]  /*1ca30*/  LOP3.LUT R36, R37, 0x380, RZ, 0xc0, !PT ;  /* 0x0000038025247812 */ /* 0x000fe400078ec0ff */
[----:B------:R-:W-:Y:S02]  /*1ca40*/  LOP3.LUT R32, R33, 0x380, RZ, 0xc0, !PT ;  /* 0x0000038021207812 */ /* 0x000fe400078ec0ff */
[----:B------:R-:W-:Y:S02]  /*1ca50*/  SHF.R.U64 R28, R28, 0x3, RZ ;  /* 0x000000031c1c7819 */ /* 0x000fe400000012ff */
[----:B------:R-:W-:Y:S02]  /*1ca60*/  SHF.R.U64 R12, R12, 0x3, RZ ;  /* 0x000000030c0c7819 */ /* 0x000fe400000012ff */
[----:B------:R-:W-:-:S02]  /*1ca70*/  SHF.R.U64 R24, R24, 0x3, RZ ;  /* 0x0000000318187819 */ /* 0x000fc400000012ff */
[----:B------:R-:W-:Y:S02]  /*1ca80*/  SHF.R.U64 R36, R36, 0x3, RZ ;  /* 0x0000000324247819 */ /* 0x000fe400000012ff */
[----:B------:R-:W-:Y:S02]  /*1ca90*/  SHF.R.U64 R32, R32, 0x3, RZ ;  /* 0x0000000320207819 */ /* 0x000fe400000012ff */
[----:B------:R-:W-:Y:S01]  /*1caa0*/  LOP3.LUT R28, R28, R29, RZ, 0x3c, !PT ;  /* 0x0000001d1c1c7212 */ /* 0x000fe200078e3cff */
[--C-:B------:R-:W-:Y:S01]  /*1cab0*/  IMAD.X R29, RZ, RZ, R5.reuse, P0 ;  /* 0x000000ffff1d7224 */ /* 0x100fe200000e0605 */
[----:B------:R-:W-:Y:S02]  /*1cac0*/  LOP3.LUT R12, R12, R13, RZ, 0x3c, !PT ;  /* 0x0000000d0c0c7212 */ /* 0x000fe400078e3cff */
[----:B------:R-:W-:Y:S01]  /*1cad0*/  LOP3.LUT R24, R24, R25, RZ, 0x3c, !PT ;  /* 0x0000001918187212 */ /* 0x000fe200078e3cff */
[--C-:B------:R-:W-:Y:S01]  /*1cae0*/  IMAD.X R25, RZ, RZ, R5.reuse, P6 ;  /* 0x000000ffff197224 */ /* 0x100fe200030e0605 */
[----:B------:R-:W-:Y:S01]  /*1caf0*/  LOP3.LUT R36, R36, R37, RZ, 0x3c, !PT ;  /* 0x0000002524247212 */ /* 0x000fe200078e3cff */
[----:B------:R-:W-:Y:S01]  /*1cb00*/  IMAD.X R37, RZ, RZ, R5, P2 ;  /* 0x000000ffff257224 */ /* 0x000fe200010e0605 */
[----:B------:R-:W-:-:S02]  /*1cb10*/  IADD3.X R13, RZ, R5, RZ, P5, !PT ;  /* 0x00000005ff0d7210 */ /* 0x000fc40002ffe4ff */
[----:B------:R-:W-:Y:S02]  /*1cb20*/  LOP3.LUT P0, RZ, R230, 0x3, RZ, 0xc0, !PT ;  /* 0x00000003e6ff7812 */ /* 0x000fe4000780c0ff */
[C---:B------:R-:W-:Y:S02]  /*1cb30*/  IADD3 R49, P5, R4.reuse, 0x9000, RZ ;  /* 0x0000900004317810 */ /* 0x040fe40007fbe0ff */
[----:B------:R-:W-:Y:S02]  /*1cb40*/  IADD3 R53, P6, R4, 0xa000, RZ ;  /* 0x0000a00004357810 */ /* 0x000fe40007fde0ff */
[----:B------:R-:W-:Y:S01]  /*1cb50*/  LOP3.LUT R32, R32, R33, RZ, 0x3c, !PT ;  /* 0x0000002120207212 */ /* 0x000fe200078e3cff */
[----:B------:R-:W-:Y:S01]  /*1cb60*/  IMAD.X R33, RZ, RZ, R5, P1 ;  /* 0x000000ffff217224 */ /* 0x000fe200008e0605 */
[----:B------:R-:W-:Y:S02]  /*1cb70*/  LOP3.LUT R48, R49, 0x380, RZ, 0xc0, !PT ;  /* 0x0000038031307812 */ /* 0x000fe400078ec0ff */
[----:B------:R-:W-:-:S02]  /*1cb80*/  LOP3.LUT R52, R53, 0x380, RZ, 0xc0, !PT ;  /* 0x0000038035347812 */ /* 0x000fc400078ec0ff */
[----:B------:R-:W-:Y:S02]  /*1cb90*/  SHF.R.U64 R48, R48, 0x3, RZ ;  /* 0x0000000330307819 */ /* 0x000fe400000012ff */
[----:B------:R-:W-:Y:S02]  /*1cba0*/  SHF.R.U64 R52, R52, 0x3, RZ ;  /* 0x0000000334347819 */ /* 0x000fe400000012ff */
[----:B------:R-:W-:Y:S01]  /*1cbb0*/  LOP3.LUT R48, R48, R49, RZ, 0x3c, !PT ;  /* 0x0000003130307212 */ /* 0x000fe200078e3cff */
[--C-:B------:R-:W-:Y:S01]  /*1cbc0*/  IMAD.X R49, RZ, RZ, R5.reuse, P5 ;  /* 0x000000ffff317224 */ /* 0x100fe200028e0605 */
[----:B------:R-:W-:Y:S01]  /*1cbd0*/  LOP3.LUT R52, R52, R53, RZ, 0x3c, !PT ;  /* 0x0000003534347212 */ /* 0x000fe200078e3cff */
[----:B------:R-:W-:Y:S01]  /*1cbe0*/  IMAD.X R53, RZ, RZ, R5, P6 ;  /* 0x000000ffff357224 */ /* 0x000fe200030e0605 */
[----:B------:R-:W-:Y:S01]  /*1cbf0*/  SHF.R.S32.HI R219, RZ, 0x1f, R218 ;  /* 0x0000001fffdb7819 */ /* 0x000fe200000114da */
[----:B------:R-:W-:Y:S01]  /*1cc00*/  BSSY B1, `(.L_x_3492) ;  /* 0x0000064000017945 */ /* 0x000fe20003800000 */
[----:B--2---:R-:W-:-:S02]  /*1cc10*/  IMAD R11, R226, 0x80, R10 ;  /* 0x00000080e20b7824 */ /* 0x004fc400078e020a */
[----:B------:R-:W-:Y:S01]  /*1cc20*/  IMAD R10, R223, UR5, R0 ;  /* 0x00000005df0a7c24 */ /* 0x000fe2000f8e0200 */
[----:B------:R-:W-:Y:S02]  /*1cc30*/  ULDC.64 UR4, c[0x0][0xb40] ;  /* 0x0002d00000047ab9 */ /* 0x000fe40000000a00 */
[----:B------:R-:W-:Y:S02]  /*1cc40*/  SHF.R.S32.HI R9, RZ, 0x1f, R11 ;  /* 0x0000001fff097819 */ /* 0x000fe4000001140b */
[C---:B------:R-:W-:Y:S02]  /*1cc50*/  IADD3 R0, P3, R11.reuse, R6, RZ ;  /* 0x000000060b007210 */ /* 0x040fe40007f7e0ff */
[----:B------:R-:W-:Y:S02]  /*1cc60*/  ISETP.GE.OR P1, PT, R11, R61, P0 ;  /* 0x0000003d0b00720c */ /* 0x000fe40000726670 */
[----:B------:R-:W-:Y:S02]  /*1cc70*/  IADD3.X R9, R9, R7, R10, P3, !PT ;  /* 0x0000000709097210 */ /* 0x000fe40001ffe40a */
[----:B------:R-:W-:-:S02]  /*1cc80*/  LEA R54, P3, R0, UR4, 0x2 ;  /* 0x0000000400367c11 */ /* 0x000fc4000f8610ff */
[----:B------:R-:W-:Y:S02]  /*1cc90*/  IADD3 R7, P2, R4, 0xb000, RZ ;  /* 0x0000b00004077810 */ /* 0x000fe40007f5e0ff */
[----:B------:R-:W-:Y:S01]  /*1cca0*/  LEA.HI.X R55, R0, UR5, R9, 0x2, P3 ;  /* 0x0000000500377c11 */ /* 0x000fe200098f1409 */
[--C-:B------:R-:W-:Y:S01]  /*1ccb0*/  IMAD.X R9, RZ, RZ, R5.reuse, P4 ;  /* 0x000000ffff097224 */ /* 0x100fe200020e0605 */
[C---:B------:R-:W-:Y:S01]  /*1ccc0*/  IADD3 R41, P3, R4.reuse, 0x7000, RZ ;  /* 0x0000700004297810 */ /* 0x040fe20007f7e0ff */
[----:B------:R-:W-:Y:S01]  /*1ccd0*/  VIADD R0, R11, 0x8 ;  /* 0x000000080b007836 */ /* 0x000fe20000000000 */
[----:B------:R-:W-:Y:S01]  /*1cce0*/  IADD3 R45, P4, R4, 0x8000, RZ ;  /* 0x00008000042d7810 */ /* 0x000fe20007f9e0ff */
[----:B------:R-:W-:Y:S01]  /*1ccf0*/  IMAD.X R57, RZ, RZ, R5, P2 ;  /* 0x000000ffff397224 */ /* 0x000fe200010e0605 */
[----:B------:R-:W-:Y:S01]  /*1cd00*/  LOP3.LUT R40, R41, 0x380, RZ, 0xc0, !PT ;  /* 0x0000038029287812 */ /* 0x000fe200078ec0ff */
[----:B------:R2:W-:Y:S01]  /*1cd10*/  @!P1 STG.E desc[UR60][R54.64], R3 ;  /* 0x0000000336009986 */ /* 0x0005e2000c10193c */
[----:B------:R-:W-:Y:S01]  /*1cd20*/  LOP3.LUT R44, R45, 0x380, RZ, 0xc0, !PT ;  /* 0x000003802d2c7812 */ /* 0x000fe200078ec0ff */
[----:B------:R-:W-:Y:S01]  /*1cd30*/  ULDC.64 UR4, c[0x0][0xaa0] ;  /* 0x0002a80000047ab9 */ /* 0x000fe20000000a00 */
[----:B------:R-:W-:-:S02]  /*1cd40*/  ISETP.GE.OR P0, PT, R0, R61, P0 ;  /* 0x0000003d0000720c */ /* 0x000fc40000706670 */
[----:B------:R-:W-:Y:S02]  /*1cd50*/  LOP3.LUT R11, R4, 0x380, RZ, 0xc0, !PT ;  /* 0x00000380040b7812 */ /* 0x000fe400078ec0ff */
[----:B------:R-:W-:Y:S02]  /*1cd60*/  LOP3.LUT R0, R7, 0x380, RZ, 0xc0, !PT ;  /* 0x0000038007007812 */ /* 0x000fe400078ec0ff */
[----:B------:R-:W-:Y:S02]  /*1cd70*/  SHF.R.U64 R40, R40, 0x3, RZ ;  /* 0x0000000328287819 */ /* 0x000fe400000012ff */
[----:B------:R-:W-:Y:S02]  /*1cd80*/  SHF.R.U64 R44, R44, 0x3, RZ ;  /* 0x000000032c2c7819 */ /* 0x000fe400000012ff */
[----:B------:R-:W-:Y:S02]  /*1cd90*/  SHF.R.U64 R11, R11, 0x3, RZ ;  /* 0x000000030b0b7819 */ /* 0x000fe400000012ff */
[----:B------:R-:W-:Y:S01]  /*1cda0*/  SHF.R.U64 R0, R0, 0x3, RZ ;  /* 0x0000000300007819 */ /* 0x000fe200000012ff */
[----:B------:R3:W-:Y:S01]  /*1cdb0*/  @!P0 STG.E desc[UR60][R54.64+0x20], R2 ;  /* 0x0000200236008986 */ /* 0x0007e2000c10193c */
[----:B------:R-:W-:Y:S01]  /*1cdc0*/  LOP3.LUT R40, R40, R41, RZ, 0x3c, !PT ;  /* 0x0000002928287212 */ /* 0x000fe200078e3cff */
[--C-:B------:R-:W-:Y:S01]  /*1cdd0*/  IMAD.X R41, RZ, RZ, R5.reuse, P3 ;  /* 0x000000ffff297224 */ /* 0x100fe200018e0605 */
[----:B------:R-:W-:Y:S01]  /*1cde0*/  LOP3.LUT R44, R44, R45, RZ, 0x3c, !PT ;  /* 0x0000002d2c2c7212 */ /* 0x000fe200078e3cff */
[----:B------:R-:W-:Y:S01]  /*1cdf0*/  IMAD.X R45, RZ, RZ, R5, P4 ;  /* 0x000000ffff2d7224 */ /* 0x000fe200020e0605 */
[----:B------:R-:W-:Y:S01]  /*1ce00*/  LOP3.LUT R4, R11, R4, RZ, 0x3c, !PT ;  /* 0x000000040b047212 */ /* 0x000fe200078e3cff */
[----:B------:R-:W5:Y:S01]  /*1ce10*/  LD.E.128 R12, desc[UR60][R12.64] ;  /* 0x0000003c0c0c7980 */ /* 0x000f62000c101d00 */
[----:B------:R-:W-:-:S03]  /*1ce20*/  LOP3.LUT R56, R0, R7, RZ, 0x3c, !PT ;  /* 0x0000000700387212 */ /* 0x000fc600078e3cff */
[----:B------:R-:W5:Y:S01]  /*1ce30*/  LD.E.128 R8, desc[UR60][R8.64] ;  /* 0x0000003c08087980 */ /* 0x000f62000c101d00 */
[----:B--2---:R-:W-:-:S03]  /*1ce40*/  SHF.R.S32.HI R3, RZ, 0x1f, R215 ;  /* 0x0000001fff037819 */ /* 0x004fc600000114d7 */
        /* <DEDUP_REMOVED lines=8> */
[----:B---3--:R-:W5:Y:S04]  /*1ced0*/  LD.E.128 R52, desc[UR60][R52.64] ;  /* 0x0000003c34347980 */ /* 0x008f68000c101d00 */
[----:B------:R-:W5:Y:S01]  /*1cee0*/  LD.E.128 R56, desc[UR60][R56.64] ;  /* 0x0000003c38387980 */ /* 0x000f62000c101d00 */
[----:B------:R-:W-:Y:S01]  /*1cef0*/  IMAD R21, R21, UR4, RZ ;  /* 0x0000000415157c24 */ /* 0x000fe2000f8e02ff */
[----:B------:R-:W-:Y:S01]  /*1cf00*/  @!PT LDS RZ, [RZ] ;  /* 0x00000000fffff984 */ /* 0x000fe20000000800 */
[----:B------:R-:W-:Y:S01]  /*1cf10*/  @!PT LDS RZ, [RZ] ;  /* 0x00000000fffff984 */ /* 0x000fe20000000800 */
[----:B------:R-:W-:Y:S01]  /*1cf20*/  @!PT LDS RZ, [RZ] ;  /* 0x00000000fffff984 */ /* 0x000fe20000000800 */
[----:B------:R-:W-:Y:S01]  /*1cf30*/  @!PT LDS RZ, [RZ] ;  /* 0x00000000fffff984 */ /* 0x000fe20000000800 */
[----:B------:R2:W-:Y:S06]  /*1cf40*/  MEMBAR.ALL.CTA ;  /* 0x0000000000007992 */ /* 0x0005ec0000008000 */
[----:B--2---:R-:W2:Y:S01]  /*1cf50*/  FENCE.VIEW.ASYNC.S ;  /* 0x00000000000073c6 */ /* 0x004ea20000000000 */
[----:B------:R-:W-:-:S02]  /*1cf60*/  IMAD.MOV.U32 R2, RZ, RZ, R215 ;  /* 0x000000ffff027224 */ /* 0x000fc400078e00d7 */
[C---:B------:R-:W-:Y:S02]  /*1cf70*/  IMAD R21, R20.reuse, UR5, R21 ;  /* 0x0000000514157c24 */ /* 0x040fe4000f8e0215 */
[----:B------:R-:W-:Y:S01]  /*1cf80*/  IMAD.WIDE.U32 R2, R20, UR4, R2 ;  /* 0x0000000414027c25 */ /* 0x000fe2000f8e0002 */
[----:B------:R-:W-:-:S03]  /*1cf90*/  ULDC.64 UR4, c[0x0][0xae0] ;  /* 0x0002b80000047ab9 */ /* 0x000fc60000000a00 */
[----:B------:R-:W-:Y:S02]  /*1cfa0*/  IMAD R61, R226, -0x80, R61 ;  /* 0xffffff80e23d7824 */ /* 0x000fe400078e023d */
[C---:B------:R-:W-:Y:S02]  /*1cfb0*/  VIADD R0, R218.reuse, 0x20 ;  /* 0x00000020da007836 */ /* 0x040fe40000000000 */
[----:B------:R-:W-:Y:S01]  /*1cfc0*/  IMAD.IADD R3, R3, 0x1, R21 ;  /* 0x0000000103037824 */ /* 0x000fe200078e0215 */
[-C--:B------:R-:W-:Y:S01]  /*1cfd0*/  ISETP.GE.AND P3, PT, R218, R61.reuse, PT ;  /* 0x0000003dda00720c */ /* 0x080fe20003f66270 */
[----:B------:R-:W-:Y:S01]  /*1cfe0*/  IMAD R63, R63, UR4, RZ ;  /* 0x000000043f3f7c24 */ /* 0x000fe2000f8e02ff */
[----:B------:R-:W-:Y:S01]  /*1cff0*/  ISETP.GE.AND P0, PT, R0, R61, PT ;  /* 0x0000003d0000720c */ /* 0x000fe20003f06270 */
[----:B------:R-:W-:Y:S02]  /*1d000*/  VIADD R20, R218, 0x40 ;  /* 0x00000040da147836 */ /* 0x000fe40000000000 */
[----:B------:R-:W-:-:S02]  /*1d010*/  IMAD R63, R220, UR5, R63 ;  /* 0x00000005dc3f7c24 */ /* 0x000fc4000f8e023f */
[----:B------:R-:W-:Y:S01]  /*1d020*/  IMAD.WIDE.U32 R2, R220, UR4, R2 ;  /* 0x00000004dc027c25 */ /* 0x000fe2000f8e0002 */
[----:B------:R-:W-:-:S03]  /*1d030*/  ULDC.64 UR4, c[0x0][0xae8] ;  /* 0x0002ba0000047ab9 */ /* 0x000fc60000000a00 */
[----:B------:R-:W-:Y:S01]  /*1d040*/  VIADD R0, R18, 0x36820 ;  /* 0x0003682012007836 */ /* 0x000fe20000000000 */
[-C--:B------:R-:W-:Y:S01]  /*1d050*/  ISETP.GE.AND P1, PT, R20, R61.reuse, PT ;  /* 0x0000003d1400720c */ /* 0x080fe20003f26270 */
[----:B------:R-:W-:Y:S02]  /*1d060*/  VIADD R21, R218, 0x60 ;  /* 0x00000060da157836 */ /* 0x000fe40000000000 */
[----:B------:R-:W-:Y:S01]  /*1d070*/  IMAD.IADD R3, R3, 0x1, R63 ;  /* 0x0000000103037824 */ /* 0x000fe200078e023f */
[----:B------:R-:W-:Y:S01]  /*1d080*/  PRMT R0, RZ, 0x654, R0 ;  /* 0x00000654ff007816 */ /* 0x000fe20000000000 */
[----:B------:R-:W-:Y:S01]  /*1d090*/  IMAD R20, R227, UR4, RZ ;  /* 0x00000004e3147c24 */ /* 0x000fe2000f8e02ff */
[----:B------:R-:W-:Y:S01]  /*1d0a0*/  ISETP.GE.AND P2, PT, R21, R61, PT ;  /* 0x0000003d1500720c */ /* 0x000fe20003f46270 */
[C---:B------:R-:W-:Y:S01]  /*1d0b0*/  IMAD.WIDE.U32 R60, R223.reuse, UR4, R2 ;  /* 0x00000004df3c7c25 */ /* 0x040fe2000f8e0002 */
[----:B--2---:R2:W-:Y:S03]  /*1d0c0*/  SYNCS.ARRIVE.TRANS64.RED.A1T0 RZ, [R0+URZ], RZ ;  /* 0x000000ff00ff79a7 */ /* 0x0045e6000810043f */
[----:B------:R-:W-:-:S02]  /*1d0d0*/  IMAD R63, R223, UR5, R20 ;  /* 0x00000005df3f7c24 */ /* 0x000fc4000f8e0214 */
[----:B------:R-:W-:-:S04]  /*1d0e0*/  IMAD.WIDE R20, R226, 0x80, R218 ;  /* 0x00000080e2147825 */ /* 0x000fc800078e02da */
[----:B------:R-:W-:Y:S01]  /*1d0f0*/  IMAD.IADD R65, R61, 0x1, R63 ;  /* 0x000000013d417824 */ /* 0x000fe200078e023f */
[----:B--2---:R-:W-:Y:S06]  /*1d100*/  @P3 BRA `(.L_x_3493) ;  /* 0x00000000004c3947 */ /* 0x004fec0003800000 */
        /* <DEDUP_REMOVED lines=19> */
.L_x_3493:
[----:B------:R-:W-:Y:S05]  /*1d240*/  BSYNC B1 ;  /* 0x0000000000017941 */ /* 0x000fea0003800000 */
.L_x_3492:
[----:B------:R-:W-:Y:S04]  /*1d250*/  BSSY B1, `(.L_x_3494) ;  /* 0x0000017000017945 */ /* 0x000fe80003800000 */
[----:B------:R-:W-:Y:S05]  /*1d260*/  @P0 BRA `(.L_x_3495) ;  /* 0x0000000000540947 */ /* 0x000fea0003800000 */
[----:B--2--5:R-:W-:Y:S01]  /*1d270*/  IADD3 R5, P0, R20, 0x20, RZ ;  /* 0x0000002014057810 */ /* 0x024fe20007f1e0ff */
        /* <DEDUP_REMOVED lines=20> */
.L_x_3495:
[----:B------:R-:W-:Y:S05]  /*1d3c0*/  BSYNC B1 ;  /* 0x0000000000017941 */ /* 0x000fea0003800000 */
.L_x_3494:
[----:B------:R-:W-:Y:S04]  /*1d3d0*/  BSSY B1, `(.L_x_3496) ;  /* 0x0000017000017945 */ /* 0x000fe80003800000 */
[----:B------:R-:W-:Y:S05]  /*1d3e0*/  @P1 BRA `(.L_x_3497) ;  /* 0x0000000000541947 */ /* 0x000fea0003800000 */
[----:B--23-5:R-:W-:Y:S01]  /*1d3f0*/  IADD3 R5, P0, R20, 0x40, RZ ;  /* 0x0000004014057810 */ /* 0x02cfe20007f1e0ff */
        /* <DEDUP_REMOVED lines=20> */
.L_x_3497:
[----:B------:R-:W-:Y:S05]  /*1d540*/  BSYNC B1 ;  /* 0x0000000000017941 */ /* 0x000fea0003800000 */
.L_x_3496:
[----:B------:R-:W-:Y:S05]  /*1d550*/  @P2 BRA `(.L_x_3498) ;  /* 0x0000000c00102947 */ /* 0x000fea0003800000 */
[----:B--2345:R-:W-:Y:S01]  /*1d560*/  IADD3 R5, P0, R20, 0x60, RZ ;  /* 0x0000006014057810 */ /* 0x03cfe20007f1e0ff */
[----:B------:R-:W-:Y:S01]  /*1d570*/  ULDC.64 UR4, c[0x0][0xad8] ;  /* 0x0002b60000047ab9 */ /* 0x000fe20000000a00 */
[----:B------:R-:W-:Y:S01]  /*1d580*/  IMAD.MOV.U32 R2, RZ, RZ, R60 ;  /* 0x000000ffff027224 */ /* 0x000fe200078e003c */
[----:B------:R-:W-:Y:S01]  /*1d590*/  ULDC.64 UR6, c[0x0][0xa80] ;  /* 0x0002a00000067ab9 */ /* 0x000fe20000000a00 */
[----:B------:R-:W-:Y:S02]  /*1d5a0*/  IMAD.MOV.U32 R3, RZ, RZ, R65 ;  /* 0x000000ffff037224 */ /* 0x000fe400078e0041 */
[----:B------:R-:W-:Y:S02]  /*1d5b0*/  IMAD.X R20, RZ, RZ, R21, P0 ;  /* 0x000000ffff147224 */ /* 0x000fe400000e0615 */
[----:B------:R-:W-:Y:S02]  /*1d5c0*/  VIADD R0, R215, 0x40 ;  /* 0x00000040d7007836 */ /* 0x000fe40000000000 */
[----:B------:R-:W-:-:S02]  /*1d5d0*/  IMAD R20, R20, UR4, RZ ;  /* 0x0000000414147c24 */ /* 0x000fc4000f8e02ff */
[----:B------:R-:W-:Y:S01]  /*1d5e0*/  IMAD.WIDE.U32 R2, R5, UR4, R2 ;  /* 0x0000000405027c25 */ /* 0x000fe2000f8e0002 */
[----:B------:R-:W-:Y:S02]  /*1d5f0*/  ULDC UR4, c[0x0][0xa8c] ;  /* 0x0002a30000047ab9 */ /* 0x000fe40000000800 */
        /* <DEDUP_REMOVED lines=13> */
.L_x_3490:
[----:B------:R-:W-:Y:S01]  /*1d6d0*/  ULDC.64 UR4, c[0x0][0xbd8] ;  /* 0x0002f60000047ab9 */ /* 0x000fe20000000a00 */
[----:B------:R-:W-:Y:S01]  /*1d6e0*/  IMAD.MOV.U32 R9, RZ, RZ, RZ ;  /* 0x000000ffff097224 */ /* 0x000fe200078e00ff */
[----:B------:R-:W-:Y:S02]  /*1d6f0*/  ISETP.NE.U32.AND P0, PT, RZ, UR4, PT ;  /* 0x00000004ff007c0c */ /* 0x000fe4000bf05070 */
[----:B------:R-:W-:Y:S02]  /*1d700*/  IADD3 R2, P1, R221, UR4, RZ ;  /* 0x00000004dd027c10 */ /* 0x000fe4000ff3e0ff */
[----:B------:R-:W-:Y:S02]  /*1d710*/  ISETP.NE.AND.EX P0, PT, RZ, UR5, PT, P0 ;  /* 0x00000005ff007c0c */ /* 0x000fe4000bf05300 */
[----:B------:R-:W-:Y:S01]  /*1d720*/  IADD3.X R3, R222, UR5, RZ, P1, !PT ;  /* 0x00000005de037c10 */ /* 0x000fe20008ffe4ff */
[----:B------:R-:W-:Y:S02]  /*1d730*/  ULDC.64 UR4, c[0x0][0xbe0] ;  /* 0x0002f80000047ab9 */ /* 0x000fe40000000a00 */
[----:B------:R-:W-:-:S04]  /*1d740*/  ISETP.NE.U32.AND P1, PT, RZ, UR4, PT ;  /* 0x00000004ff007c0c */ /* 0x000fc8000bf25070 */
[----:B------:R-:W-:-:S04]  /*1d750*/  ISETP.NE.AND.EX P1, PT, RZ, UR5, PT, P1 ;  /* 0x00000005ff007c0c */ /* 0x000fc8000bf25310 */
[----:B------:R2:W5:Y:S01]  /*1d760*/  @P0 LDG.E R9, desc[UR60][R2.64] ;  /* 0x0000003c02090981 */ /* 0x000562000c1e1900 */
[----:B------:R-:W3:Y:S08]  /*1d770*/  S2R R0, SR_TID.X ;  /* 0x0000000000007919 */ /* 0x000ef00000002100 */
[----:B------:R-:W-:Y:S01]  /*1d780*/  @P1 IADD3 R4, P2, R221, UR4, RZ ;  /* 0x00000004dd041c10 */ /* 0x000fe2000ff5e0ff */
[----:B------:R-:W-:-:S02]  /*1d790*/  ULDC UR4, c[0x0][0xa88] ;  /* 0x0002a20000047ab9 */ /* 0x000fc40000000800 */
[----:B------:R-:W-:Y:S01]  /*1d7a0*/  IMAD.U32 R7, RZ, RZ, UR4 ;  /* 0x00000004ff077e24 */ /* 0x000fe2000f8e00ff */
[----:B------:R-:W-:-:S05]  /*1d7b0*/  @P1 IADD3.X R5, R222, UR5, RZ, P2, !PT ;  /* 0x00000005de051c10 */ /* 0x000fca00097fe4ff */
[----:B------:R2:W5:Y:S01]  /*1d7c0*/  @P1 LDG.E R7, desc[UR60][R4.64] ;  /* 0x0000003c04071981 */ /* 0x000562000c1e1900 */
[----:B---3--:R-:W-:-:S05]  /*1d7d0*/  VIADD R0, R0, 0xffffff80 ;  /* 0xffffff8000007836 */ /* 0x008fca0000000000 */
[----:B------:R-:W-:Y:S01]  /*1d7e0*/  ISETP.GE.AND P2, PT, R0, 0x80, PT ;  /* 0x000000800000780c */ /* 0x000fe20003f46270 */
[----:B--2---:R-:W-:-:S12]  /*1d7f0*/  @P1 BRA `(.L_x_3499) ;  /* 0x0000000000101947 */ /* 0x004fd80003800000 */
[----:B------:R-:W-:Y:S05]  /*1d800*/  @!P0 BRA `(.L_x_3499) ;  /* 0x00000000000c8947 */ /* 0x000fea0003800000 */
[----:B------:R-:W2:Y:S04]  /*1d810*/  LDG.E R0, desc[UR60][R2.64] ;  /* 0x0000003c02007981 */ /* 0x000ea8000c1e1900 */
[----:B-----5:R-:W2:Y:S02]  /*1d820*/  LDG.E R7, desc[UR60][R2.64+0x4] ;  /* 0x0000043c02077981 */ /* 0x020ea4000c1e1900 */
[----:B--2---:R-:W-:-:S07]  /*1d830*/  IMAD.IADD R7, R7, 0x1, -R0 ;  /* 0x0000000107077824 */ /* 0x004fce00078e0a00 */
.L_x_3499:
[----:B------:R-:W-:Y:S01]  /*1d840*/  BSSY B1, `(.L_x_3500) ;  /* 0x000001d000017945 */ /* 0x000fe20003800000 */
[----:B------:R-:W-:Y:S02]  /*1d850*/  SHF.R.S32.HI R8, RZ, 0x1f, R220 ;  /* 0x0000001fff087819 */ /* 0x000fe400000114dc */
[----:B------:R-:W-:Y:S02]  /*1d860*/  SHF.R.S32.HI R10, RZ, 0x1f, R215 ;  /* 0x0000001fff0a7819 */ /* 0x000fe400000114d7 */
[----:B------:R-:W-:Y:S02]  /*1d870*/  SEL R223, R223, RZ, !P0 ;  /* 0x000000ffdfdf7207 */ /* 0x000fe40004000000 */
[----:B------:R-:W-:Y:S02]  /*1d880*/  SEL R227, R227, RZ, !P0 ;  /* 0x000000ffe3e37207 */ /* 0x000fe40004000000 */
[----:B-----5:R-:W-:Y:S01]  /*1d890*/  SHF.R.S32.HI R6, RZ, 0x1f, R9 ;  /* 0x0000001fff067819 */ /* 0x020fe20000011409 */
[----:B------:R-:W-:Y:S06]  /*1d8a0*/  @P2 BRA `(.L_x_3501) ;  /* 0x0000000000582947 */ /* 0x000fec0003800000 */
[----:B------:R-:W2:Y:S02]  /*1d8b0*/  S2R R3, SR_TID.X ;  /* 0x0000000000037919 */ /* 0x000ea40000002100 */
[----:B--2---:R-:W-:-:S04]  /*1d8c0*/  IMAD R0, R226, 0x80, R3 ;  /* 0x00000080e2007824 */ /* 0x004fc800078e0203 */
        /* <DEDUP_REMOVED lines=20> */
.L_x_3501:
[----:B------:R-:W-:Y:S05]  /*1da10*/  BSYNC B1 ;  /* 0x0000000000017941 */ /* 0x000fea0003800000 */
.L_x_3500:
        /* <DEDUP_REMOVED lines=9> */
[----:B------:R-:W-:Y:S02]  /*1dab0*/  IMAD R7, R226, -0x80, R7 ;  /* 0xffffff80e2077824 */ /* 0x000fe400078e0207 */
[----:B------:R-:W-:Y:S02]  /*1dac0*/  IMAD.IADD R3, R3, 0x1, R9 ;  /* 0x0000000103037824 */ /* 0x000fe400078e0209 */
[----:B------:R-:W-:Y:S01]  /*1dad0*/  IMAD R5, R8, UR4, RZ ;  /* 0x0000000408057c24 */ /* 0x000fe2000f8e02ff */
[-C--:B------:R-:W-:Y:S01]  /*1dae0*/  ISETP.GE.AND P2, PT, R0, R7.reuse, PT ;  /* 0x000000070000720c */ /* 0x080fe20003f46270 */
[C---:B------:R-:W-:Y:S01]  /*1daf0*/  VIADD R0, R218.reuse, 0x60 ;  /* 0x00000060da007836 */ /* 0x040fe20000000000 */
[----:B------:R-:W-:Y:S01]  /*1db00*/  ISETP.GE.AND P3, PT, R218, R7, PT ;  /* 0x00000007da00720c */ /* 0x000fe20003f66270 */
[----:B------:R-:W-:-:S02]  /*1db10*/  IMAD R5, R220, UR5, R5 ;  /* 0x00000005dc057c24 */ /* 0x000fc4000f8e0205 */
[----:B------:R-:W-:Y:S01]  /*1db20*/  IMAD.WIDE.U32 R2, R220, UR4, R2 ;  /* 0x00000004dc027c25 */ /* 0x000fe2000f8e0002 */
[----:B------:R-:W-:Y:S01]  /*1db30*/  ULDC.64 UR4, c[0x0][0xae8] ;  /* 0x0002ba0000047ab9 */ /* 0x000fe20000000a00 */
[-C--:B------:R-:W-:Y:S02]  /*1db40*/  ISETP.GE.AND P0, PT, R0, R7.reuse, PT ;  /* 0x000000070000720c */ /* 0x080fe40003f06270 */
[----:B------:R-:W-:Y:S02]  /*1db50*/  VIADD R4, R218, 0x40 ;  /* 0x00000040da047836 */ /* 0x000fe40000000000 */
        /* <DEDUP_REMOVED lines=29> */
.L_x_3503:
[----:B------:R-:W-:Y:S05]  /*1dd30*/  BSYNC B1 ;  /* 0x0000000000017941 */ /* 0x000fea0003800000 */
.L_x_3502:
[----:B------:R-:W-:Y:S04]  /*1dd40*/  BSSY B1, `(.L_x_3504) ;  /* 0x0000017000017945 */ /* 0x000fe80003800000 */
[----:B------:R-:W-:Y:S05]  /*1dd50*/  @P2 BRA `(.L_x_3505) ;  /* 0x0000000000542947 */ /* 0x000fea0003800000 */
[----:B--2---:R-:W-:Y:S01]  /*1dd60*/  IADD3 R9, P2, R6, 0x20, RZ ;  /* 0x0000002006097810 */ /* 0x004fe20007f5e0ff */
[C---:B------:R-:W-:Y:S01]  /*1dd70*/  VIADD R2, R215.reuse, 0x40 ;  /* 0x00000040d7027836 */ /* 0x040fe20000000000 */
[----:B------:R-:W-:Y:S01]  /*1dd80*/  ULDC UR4, c[0x0][0xa8c] ;  /* 0x0002a30000047ab9 */ /* 0x000fe20000000800 */
[----:B------:R-:W-:Y:S01]  /*1dd90*/  ULDC.64 UR6, c[0x0][0xad8] ;  /* 0x0002b60000067ab9 */ /* 0x000fe20000000a00 */
[----:B------:R-:W-:Y:S01]  /*1dda0*/  IMAD.MOV.U32 R3, RZ, RZ, R11 ;  /* 0x000000ffff037224 */ /* 0x000fe200078e000b */
[C---:B------:R-:W-:Y:S01]  /*1ddb0*/  ISETP.GE.AND P3, PT, R215.reuse, UR4, PT ;  /* 0x00000004d7007c0c */ /* 0x040fe2000bf66270 */
[----:B------:R-:W-:Y:S01]  /*1ddc0*/  IMAD.X R0, RZ, RZ, R7, P2 ;  /* 0x000000ffff007224 */ /* 0x000fe200010e0607 */
[----:B------:R-:W-:Y:S01]  /*1ddd0*/  ISETP.GE.AND P4, PT, R2, UR4, PT ;  /* 0x0000000402007c0c */ /* 0x000fe2000bf86270 */
[----:B------:R-:W-:Y:S01]  /*1dde0*/  VIADD R8, R215, 0x80 ;  /* 0x00000080d7087836 */ /* 0x000fe20000000000 */
[----:B------:R-:W-:Y:S01]  /*1ddf0*/  MOV R2, R4 ;  /* 0x0000000400027202 */ /* 0x000fe20000000f00 */
[----:B------:R-:W-:-:S03]  /*1de00*/  IMAD R0, R0, UR6, RZ ;  /* 0x0000000600007c24 */ /* 0x000fc6000f8e02ff */
        /* <DEDUP_REMOVED lines=10> */
.L_x_3505:
[----:B------:R-:W-:Y:S05]  /*1deb0*/  BSYNC B1 ;  /* 0x0000000000017941 */ /* 0x000fea0003800000 */
.L_x_3504:
[----:B------:R-:W-:Y:S04]  /*1dec0*/  BSSY B1, `(.L_x_3506) ;  /* 0x0000017000017945 */ /* 0x000fe80003800000 */
[----:B------:R-:W-:Y:S05]  /*1ded0*/  @P1 BRA `(.L_x_3507) ;  /* 0x0000000000541947 */ /* 0x000fea0003800000 */
[----:B--23--:R-:W-:Y:S01]  /*1dee0*/  IADD3 R9, P1, R6, 0x40, RZ ;  /* 0x0000004006097810 */ /* 0x00cfe20007f3e0ff */
        /* <DEDUP_REMOVED lines=20> */
.L_x_3507:
[----:B------:R-:W-:Y:S05]  /*1e030*/  BSYNC B1 ;  /* 0x0000000000017941 */ /* 0x000fea0003800000 */
.L_x_3506:
        /* <DEDUP_REMOVED lines=22> */
.L_x_3498:
[----:B------:R-:W-:Y:S05]  /*1e1a0*/  BSYNC B0 ;  /* 0x0000000000007941 */ /* 0x000fea0003800000 */
.L_x_3489:
[----:B------:R-:W-:Y:S02]  /*1e1b0*/  ULDC UR4, c[0x0][0xc14] ;  /* 0x0003050000047ab9 */ /* 0x000fe40000000800 */
[----:B-1----:R-:W-:-:S13]  /*1e1c0*/  ISETP.GE.AND P0, PT, R147, UR4, PT ;  /* 0x0000000493007c0c */ /* 0x002fda000bf06270 */
[----:B------:R-:W-:Y:S05]  /*1e1d0*/  @!P0 BRA `(.L_x_3508) ;  /* 0xfffffe3000148947 */ /* 0x000fea000383ffff */
[----:B------:R-:W-:Y:S05]  /*1e1e0*/  BRA `(.L_x_3297) ;  /* 0x0000005c00e47947 */ /* 0x000fea0003800000 */
.L_x_3295:
[----:B------:R-:W-:-:S08]  /*1e1f0*/  NOP ;  /* 0x0000000000007918 */ /* 0x000fd00000000000 */
[----:B0-----:R-:W0:-:S00]  /*1e200*/  USETMAXREG.DEALLOC.CTAPOOL 0x18 ;  /* 0x00000018000079c8 */ /* 0x001e0000080e0500 */
        /* <DEDUP_REMOVED lines=8> */
[----:B------:R-:W0:Y:S01]  /*1e290*/  S2UR UR6, SR_CTAID.X ;  /* 0x00000000000679c3 */ /* 0x000e220000002500 */
[----:B------:R-:W-:Y:S01]  /*1e2a0*/  ISETP.NE.AND P0, PT, R8, 0x1f, PT ;  /* 0x0000001f0800780c */ /* 0x000fe20003f05270 */
[----:B------:R-:W-:Y:S01]  /*1e2b0*/  ULDC UR4, c[0x0][0xc10] ;  /* 0x0003040000047ab9 */ /* 0x000fe20000000800 */
[----:B--2---:R-:W-:-:S11]  /*1e2c0*/  LOP3.LUT R7, R7, 0xffffff7f, RZ, 0xc0, !PT ;  /* 0xffffff7f07077812 */ /* 0x004fd600078ec0ff */
[----:B------:R-:W-:Y:S02]  /*1e2d0*/  @P0 LOP3.LUT R7, R7, 0x80, RZ, 0xfc, !PT ;  /* 0x0000008007070812 */ /* 0x000fe400078efcff */
[----:B------:R-:W-:-:S13]  /*1e2e0*/  ISETP.GE.OR P0, PT, R8, UR5, !P0 ;  /* 0x0000000508007c0c */ /* 0x000fda000c706670 */
[----:B------:R-:W1:Y:S02]  /*1e2f0*/  @!P0 LDC.64 R2, c[0x0][0xc58] ;  /* 0x00031600ff028b82 */ /* 0x000e640000000a00 */
[----:B-1----:R-:W-:-:S05]  /*1e300*/  @!P0 IMAD.WIDE.U32 R2, R8, 0x4, R2 ;  /* 0x0000000408028825 */ /* 0x002fca00078e0002 */
[----:B------:R-:W2:Y:S01]  /*1e310*/  @!P0 LDG.E R0, desc[UR60][R2.64] ;  /* 0x0000003c02008981 */ /* 0x000ea2000c1e1900 */
[C---:B------:R-:W-:Y:S01]  /*1e320*/  ISETP.NE.AND P1, PT, R8.reuse, RZ, PT ;  /* 0x000000ff0800720c */ /* 0x040fe20003f25270 */
[----:B------:R-:W-:Y:S01]  /*1e330*/  IMAD.MOV.U32 R16, RZ, RZ, RZ ;  /* 0x000000ffff107224 */ /* 0x000fe200078e00ff */
        /* <DEDUP_REMOVED lines=41> */
.L_x_3513:
        /* <DEDUP_REMOVED lines=16> */
.L_x_3512:
[----:B------:R-:W-:Y:S05]  /*1e6d0*/  BSYNC B0 ;  /* 0x0000000000007941 */ /* 0x000fea0003800000 */
.L_x_3511:
        /* <DEDUP_REMOVED lines=25> */
[----:B------:R-:W-:Y:S02]  /*1e870*/  IMAD.MOV.U32 R2, RZ, RZ, R7 ;  /* 0x000000ffff027224 */ /* 0x000fe400078e0007 */
[----:B------:R-:W-:-:S07]  /*1e880*/  IMAD.MOV.U32 R7, RZ, RZ, R3 ;  /* 0x000000ffff077224 */ /* 0x000fce00078e0003 */
.L_x_3509:
        /* <DEDUP_REMOVED lines=16> */
.L_x_3514:
[----:B-1----:R-:W-:Y:S01]  /*1e990*/  IMAD R16, R16, UR4, R7 ;  /* 0x0000000410107c24 */ /* 0x002fe2000f8e0207 */
[----:B------:R-:W-:Y:S01]  /*1e9a0*/  IABS R6, R0 ;  /* 0x0000000000067213 */ /* 0x000fe20000000000 */
[----:B------:R-:W-:Y:S02]  /*1e9b0*/  IMAD R7, R10, R5, RZ ;  /* 0x000000050a077224 */ /* 0x000fe400078e02ff */
[----:B0-----:R-:W-:Y:S01]  /*1e9c0*/  IMAD.MOV.U32 R2, RZ, RZ, RZ ;  /* 0x000000ffff027224 */ /* 0x001fe200078e00ff */
[----:B------:R-:W-:Y:S01]  /*1e9d0*/  IADD3 R17, -R16, UR6, RZ ;  /* 0x0000000610117c10 */ /* 0x000fe2000fffe1ff */
[----:B------:R-:W-:Y:S02]  /*1e9e0*/  IMAD.MOV R6, RZ, RZ, -R6 ;  /* 0x000000ffff067224 */ /* 0x000fe400078e0a06 */
[----:B------:R-:W-:Y:S01]  /*1e9f0*/  IMAD.HI.U32 R2, R3, R7, R2 ;  /* 0x0000000703027227 */ /* 0x000fe200078e0002 */
[----:B------:R-:W-:-:S03]  /*1ea00*/  IABS R3, R17 ;  /* 0x0000001100037213 */ /* 0x000fc60000000000 */
[----:B------:R-:W-:Y:S02]  /*1ea10*/  IMAD.IADD R19, R4, 0x1, R19 ;  /* 0x0000000104137824 */ /* 0x000fe400078e0213 */
        /* <DEDUP_REMOVED lines=16> */
.L_x_3510:
[----:B------:R-:W-:Y:S02]  /*1eb20*/  IMAD.MOV.U32 R17, RZ, RZ, RZ ;  /* 0x000000ffff117224 */ /* 0x000fe400078e00ff */
[----:B------:R-:W-:Y:S02]  /*1eb30*/  IMAD.U32 R16, RZ, RZ, UR6 ;  /* 0x00000006ff107e24 */ /* 0x000fe4000f8e00ff */
[----:B------:R-:W-:-:S07]  /*1eb40*/  IMAD.MOV.U32 R18, RZ, RZ, RZ ;  /* 0x000000ffff127224 */ /* 0x000fce00078e00ff */
.L_x_3515:
        /* <DEDUP_REMOVED lines=19> */
[----:B------:R-:W-:Y:S01]  /*1ec80*/  ISETP.NE.AND P1, PT, R5, RZ, PT ;  /* 0x000000ff0500720c */ /* 0x000fe20003f25270 */
[----:B0-----:R-:W-:Y:S01]  /*1ec90*/  IMAD.MOV.U32 R0, RZ, RZ, 0x1 ;  /* 0x00000001ff007424 */ /* 0x001fe200078e00ff */
[----:B------:R-:W-:Y:S01]  /*1eca0*/  LOP3.LUT R2, R2, 0xffffffbf, RZ, 0xc0, !PT ;  /* 0xffffffbf02027812 */ /* 0x000fe200078ec0ff */
[----:B------:R0:W-:Y:S01]  /*1ecb0*/  STL [R1+0x14], RZ ;  /* 0x000014ff01007387 */ /* 0x0001e20000100800 */
[----:B------:R-:W-:Y:S01]  /*1ecc0*/  ULDC.64 UR36, c[0x0][0x198] ;  /* 0x0000660000247ab9 */ /* 0x000fe20000000a00 */
[----:B------:R-:W-:Y:S01]  /*1ecd0*/  ULDC UR39, c[0x0][0xc] ;  /* 0x0000030000277ab9 */ /* 0x000fe20000000800 */
[----:B------:R-:W-:Y:S01]  /*1ece0*/  LOP3.LUT R2, R2, 0xfffffffd, RZ, 0xc0, !PT ;  /* 0xfffffffd02027812 */ /* 0x000fe200078ec0ff */
[----:B------:R0:W-:Y:S04]  /*1ecf0*/  STL [R1+0x18], R0 ;  /* 0x0000180001007387 */ /* 0x0001e80000100800 */
[----:B------:R0:W-:Y:S04]  /*1ed00*/  STL [R1+0x34], RZ ;  /* 0x000034ff01007387 */ /* 0x0001e80000100800 */
[----:B------:R0:W-:Y:S04]  /*1ed10*/  STL [R1], RZ ;  /* 0x000000ff01007387 */ /* 0x0001e80000100800 */
[----:B------:R0:W-:Y:S01]  /*1ed20*/  STL [R1+0x8], R0 ;  /* 0x0000080001007387 */ /* 0x0001e20000100800 */
[----:B--2---:R-:W-:-:S02]  /*1ed30*/  R2UR UR4, R4 ;  /* 0x00000000040472ca */ /* 0x004fc400000e0000 */
[----:B------:R-:W1:Y:S11]  /*1ed40*/  S2R R4, SR_TID.X ;  /* 0x0000000000047919 */ /* 0x000e760000002100 */
[----:B------:R-:W-:Y:S01]  /*1ed50*/  ULOP3.LUT UR38, UR4, 0x2, URZ, 0xfc, !UPT ;  /* 0x0000000204267892 */ /* 0x000fe2000f8efc3f */
[----:B-1----:R-:W-:-:S04]  /*1ed60*/  LOP3.LUT R4, R4, 0x7f, RZ, 0xc0, !PT ;  /* 0x0000007f04047812 */ /* 0x002fc800078ec0ff */
[C---:B------:R-:W-:Y:S02]  /*1ed70*/  ISETP.NE.AND P2, PT, R4.reuse, RZ, PT ;  /* 0x000000ff0400720c */ /* 0x040fe40003f45270 */
[----:B------:R-:W-:-:S11]  /*1ed80*/  ISETP.NE.OR P0, PT, R4, RZ, !P1 ;  /* 0x000000ff0400720c */ /* 0x000fd60004f05670 */
[----:B------:R-:W-:-:S04]  /*1ed90*/  @P2 LOP3.LUT R2, R2, 0x2, RZ, 0xfc, !PT ;  /* 0x0000000202022812 */ /* 0x000fc800078efcff */
[----:B------:R-:W-:-:S05]  /*1eda0*/  @P0 LOP3.LUT R2, R2, 0x40, RZ, 0xfc, !PT ;  /* 0x0000004002020812 */ /* 0x000fca00078efcff */
[----:B------:R0:W-:Y:S02]  /*1edb0*/  STL [R1+0x10], R2 ;  /* 0x0000100201007387 */ /* 0x0001e40000100800 */
.L_x_3604:
[----:B01----:R-:W0:Y:S02]  /*1edc0*/  LDC.64 R2, c[0x0][0xc60] ;  /* 0x00031800ff027b82 */ /* 0x003e240000000a00 */
[----:B0-----:R-:W-:-:S05]  /*1edd0*/  IMAD.WIDE R2, R19, 0x4, R2 ;  /* 0x0000000413027825 */ /* 0x001fca00078e0202 */
[----:B------:R-:W2:Y:S01]  /*1ede0*/  LDG.E R11, desc[UR60][R2.64] ;  /* 0x0000003c020b7981 */ /* 0x000ea2000c1e1900 */
[----:B------:R-:W-:Y:S05]  /*1edf0*/  YIELD ;  /* 0x0000000000007946 */ /* 0x000fea0003800000 */
[----:B------:R-:W-:Y:S01]  /*1ee00*/  ULDC.64 UR4, c[0x0][0xa28] ;  /* 0x00028a0000047ab9 */ /* 0x000fe20000000a00 */
[----:B------:R-:W-:Y:S02]  /*1ee10*/  CS2R R4, SRZ ;  /* 0x0000000000047805 */ /* 0x000fe4000001ff00 */
[----:B------:R-:W-:Y:S01]  /*1ee20*/  ISETP.NE.U32.AND P0, PT, RZ, UR4, PT ;  /* 0x00000004ff007c0c */ /* 0x000fe2000bf05070 */
[----:B------:R-:W-:-:S03]  /*1ee30*/  ULDC.64 UR6, c[0x0][0xa10] ;  /* 0x0002840000067ab9 */ /* 0x000fc60000000a00 */
        /* <DEDUP_REMOVED lines=13> */
[----:B------:R-:W-:Y:S01]  /*1ef10*/  ISETP.NE.U32.AND P1, PT, RZ, UR4, PT ;  /* 0x00000004ff007c0c */ /* 0x000fe2000bf25070 */
[----:B------:R-:W-:Y:S01]  /*1ef20*/  IMAD.MOV.U32 R10, RZ, RZ, RZ ;  /* 0x000000ffff0a7224 */ /* 0x000fe200078e00ff */
[C---:B------:R-:W-:Y:S02]  /*1ef30*/  SHF.L.U64.HI R0, R11.reuse, 0x2, R0 ;  /* 0x000000020b007819 */ /* 0x040fe40000010200 */
[----:B------:R-:W-:Y:S01]  /*1ef40*/  ISETP.NE.AND.EX P1, PT, RZ, UR5, PT, P1 ;  /* 0x00000005ff007c0c */ /* 0x000fe2000bf25310 */
[----:B--2---:R0:W-:Y:S02]  /*1ef50*/  STL [R1+0x3c], R4 ;  /* 0x00003c0401007387 */ /* 0x0041e40000100800 */
[----:B0-----:R-:W-:-:S10]  /*1ef60*/  IMAD.SHL.U32 R4, R11, 0x4, RZ ;  /* 0x000000040b047824 */ /* 0x001fd400078e00ff */
        /* <DEDUP_REMOVED lines=18> */
[----:B------:R-:W-:-:S06]  /*1f090*/  UIMAD UR4, UR4, UR5, URZ ;  /* 0x00000005040472a4 */ /* 0x000fcc000f8e023f */
[----:B0-----:R-:W-:-:S06]  /*1f0a0*/  IMAD.U32 R4, RZ, RZ, UR4 ;  /* 0x00000004ff047e24 */ /* 0x001fcc000f8e00ff */
[----:B------:R2:W5:Y:S01]  /*1f0b0*/  @P1 LDG.E R4, desc[UR60][R8.64] ;  /* 0x0000003c08041981 */ /* 0x000562000c1e1900 */
[----:B------:R-:W-:Y:S01]  /*1f0c0*/  ISETP.NE.U32.AND P0, PT, RZ, UR6, PT ;  /* 0x00000006ff007c0c */ /* 0x000fe2000bf05070 */
[----:B------:R-:W-:Y:S02]  /*1f0d0*/  ULDC UR4, c[0x0][0x338] ;  /* 0x0000ce0000047ab9 */ /* 0x000fe40000000800 */
[----:B-1----:R-:W-:Y:S01]  /*1f0e0*/  IMAD.U32 R0, RZ, RZ, UR4 ;  /* 0x00000004ff007e24 */ /* 0x002fe2000f8e00ff */
[----:B------:R-:W-:Y:S01]  /*1f0f0*/  ISETP.NE.AND.EX P0, PT, RZ, UR7, PT, P0 ;  /* 0x00000007ff007c0c */ /* 0x000fe2000bf05300 */
[----:B------:R-:W-:-:S12]  /*1f100*/  @P1 BRA `(.L_x_3517) ;  /* 0x0000000000101947 */ /* 0x000fd80003800000 */
[----:B------:R-:W-:Y:S05]  /*1f110*/  @!P2 BRA `(.L_x_3517) ;  /* 0x00000000000ca947 */ /* 0x000fea0003800000 */
[----:B-----5:R-:W3:Y:S04]  /*1f120*/  LDG.E R4, desc[UR60][R2.64] ;  /* 0x0000003c02047981 */ /* 0x020ee8000c1e1900 */
[----:B--2---:R-:W3:Y:S02]  /*1f130*/  LDG.E R2, desc[UR60][R2.64+0x4] ;  /* 0x0000043c02027981 */ /* 0x004ee4000c1e1900 */
[----:B---3--:R-:W-:-:S07]  /*1f140*/  IMAD.IADD R4, R2, 0x1, -R4 ;  /* 0x0000000102047824 */ /* 0x008fce00078e0a04 */
.L_x_3517:
[----:B--2---:R-:W2:Y:S04]  /*1f150*/  @P0 LDG.E R2, desc[UR60][R6.64] ;  /* 0x0000003c06020981 */ /* 0x004ea8000c1e1900 */
[----:B------:R-:W2:Y:S01]  /*1f160*/  @P0 LDG.E R3, desc[UR60][R6.64+0x4] ;  /* 0x0000043c06030981 */ /* 0x000ea2000c1e1900 */
[----:B-----5:R-:W-:Y:S02]  /*1f170*/  IMAD.IADD R4, R4, 0x1, -R5 ;  /* 0x0000000104047824 */ /* 0x020fe400078e0a05 */
[----:B--2---:R-:W-:Y:S02]  /*1f180*/  @P0 IMAD.IADD R0, R3, 0x1, -R2 ;  /* 0x0000000103000824 */ /* 0x004fe400078e0a02 */
[----:B------:R-:W-:Y:S02]  /*1f190*/  IMAD.MOV.U32 R2, RZ, RZ, RZ ;  /* 0x000000ffff027224 */ /* 0x000fe400078e00ff */
[----:B------:R-:W-:-:S04]  /*1f1a0*/  IMAD.IADD R8, R4, 0x1, R0 ;  /* 0x0000000104087824 */ /* 0x000fc800078e0200 */
[----:B------:R-:W-:Y:S01]  /*1f1b0*/  VIADD R3, R8, 0x6f ;  /* 0x0000006f08037836 */ /* 0x000fe20000000000 */
[----:B------:R0:W-:Y:S03]  /*1f1c0*/  STL [R1+0x38], R8 ;  /* 0x0000380801007387 */ /* 0x0001e60000100800 */
[----:B------:R-:W-:-:S05]  /*1f1d0*/  IMAD.HI R2, R3, -0x6db6db6d, R2 ;  /* 0x9249249303027827 */ /* 0x000fca00078e0202 */
[----:B------:R-:W-:-:S04]  /*1f1e0*/  SHF.R.U32.HI R3, RZ, 0x1f, R2 ;  /* 0x0000001fff037819 */ /* 0x000fc80000011602 */
[----:B0-----:R-:W-:-:S05]  /*1f1f0*/  LEA.HI.SX32 R8, R2, R3, 0x1a ;  /* 0x0000000302087211 */ /* 0x001fca00078fd2ff */
[----:B------:R-:W-:Y:S01]  /*1f200*/  IMAD R2, R8, 0x70, -R4 ;  /* 0x0000007008027824 */ /* 0x000fe200078e0a04 */
[----:B------:R-:W-:Y:S01]  /*1f210*/  IADD3 R4, -R4, RZ, RZ ;  /* 0x000000ff04047210 */ /* 0x000fe20007ffe1ff */
[----:B------:R0:W-:Y:S03]  /*1f220*/  STL [R1+0x28], R8 ;  /* 0x0000280801007387 */ /* 0x0001e60000100800 */
[----:B------:R-:W-:Y:S02]  /*1f230*/  VIMNMX R0, R2, R0, PT ;  /* 0x0000000002007248 */ /* 0x000fe40003fe0100 */
[----:B------:R-:W-:-:S04]  /*1f240*/  VIMNMX R2, RZ, R4, !PT ;  /* 0x00000004ff027248 */ /* 0x000fc80007fe0100 */
[----:B------:R-:W-:Y:S02]  /*1f250*/  ISETP.GT.AND P1, PT, R0, R2, PT ;  /* 0x000000020000720c */ /* 0x000fe40003f24270 */
[----:B0-----:R-:W-:-:S05]  /*1f260*/  SHF.R.U32.HI R8, RZ, 0x4, R2 ;  /* 0x00000004ff087819 */ /* 0x001fca0000011602 */
[----:B------:R-:W-:-:S04]  /*1f270*/  IMAD.WIDE.U32 R8, R8, 0x24924925, RZ ;  /* 0x2492492508087825 */ /* 0x000fc800078e00ff */
[----:B------:R-:W-:Y:S02]  /*1f280*/  IMAD.MOV.U32 R8, RZ, RZ, RZ ;  /* 0x000000ffff087224 */ /* 0x000fe400078e00ff */
[----:B------:R-:W-:Y:S02]  /*1f290*/  @P1 VIADD R3, R0, 0x6f ;  /* 0x0000006f00031836 */ /* 0x000fe40000000000 */
[----:B------:R-:W-:Y:S02]  /*1f2a0*/  @P1 IMAD.MOV.U32 R2, RZ, RZ, RZ ;  /* 0x000000ffff021224 */ /* 0x000fe400078e00ff */
[----:B------:R0:W5:Y:S01]  /*1f2b0*/  @P0 LDG.E R8, desc[UR60][R6.64] ;  /* 0x0000003c06080981 */ /* 0x000162000c1e1900 */
[----:B------:R-:W-:Y:S02]  /*1f2c0*/  IMAD.MOV.U32 R0, RZ, RZ, R9 ;  /* 0x000000ffff007224 */ /* 0x000fe400078e0009 */
[----:B------:R-:W-:-:S04]  /*1f2d0*/  @P1 IMAD.HI R2, R3, -0x6db6db6d, R2 ;  /* 0x9249249303021827 */ /* 0x000fc800078e0202 */
[----:B------:R-:W-:Y:S01]  /*1f2e0*/  IMAD.MOV.U32 R4, RZ, RZ, R0 ;  /* 0x000000ffff047224 */ /* 0x000fe200078e0000 */
[----:B------:R-:W-:-:S04]  /*1f2f0*/  @P1 SHF.R.U32.HI R3, RZ, 0x1f, R2 ;  /* 0x0000001fff031819 */ /* 0x000fc80000011602 */
[----:B------:R-:W-:Y:S01]  /*1f300*/  @P1 LEA.HI.SX32 R4, R2, R3, 0x1a ;  /* 0x0000000302041211 */ /* 0x000fe200078fd2ff */
[----:B------:R-:W-:-:S05]  /*1f310*/  IMAD.IADD R2, R10, 0x1, R5 ;  /* 0x000000010a027824 */ /* 0x000fca00078e0205 */
[----:B------:R0:W-:Y:S01]  /*1f320*/  STL [R1+0x4], R2 ;  /* 0x0000040201007387 */ /* 0x0001e20000100800 */
[----:B------:R-:W-:Y:S01]  /*1f330*/  ISETP.GT.AND P1, PT, R4, R0, PT ;  /* 0x000000000400720c */ /* 0x000fe20003f24270 */
[----:B------:R-:W-:Y:S01]  /*1f340*/  BSSY B0, `(.L_x_3518) ;  /* 0x00000db000007945 */ /* 0x000fe20003800000 */
[----:B------:R-:W-:-:S11]  /*1f350*/  PLOP3.LUT P2, PT, PT, PT, PT, 0x80, 0x0 ;  /* 0x000000000000781c */ /* 0x000fd60003f4f070 */
        /* <DEDUP_REMOVED lines=11> */
.L_x_3647:
[----:B------:R-:W-:-:S03]  /*1f410*/  UMOV UR4, 0xffffffff ;  /* 0xffffffff00047882 */ /* 0x000fc60000000000 */
[----:B------:R-:W-:Y:S05]  /*1f420*/  BRA.DIV UR4, `(.L_x_3521) ;  /* 0x0000005604987947 */ /* 0x000fea000b800000 */
[----:B------:R-:W-:-:S13]  /*1f430*/  ELECT P6, URZ, PT ;  /* 0x00000000003f782f */ /* 0x000fda00038c0000 */
.L_x_3650:
        /* <DEDUP_REMOVED lines=12> */
.L_x_3651:
[----:B------:R-:W-:Y:S05]  /*1f500*/  BSYNC B1 ;  /* 0x0000000000017941 */ /* 0x000fea0003800000 */
.L_x_3522:
        /* <DEDUP_REMOVED lines=8> */
.L_x_3652:
        /* <DEDUP_REMOVED lines=11> */
.L_x_3527:
        /* <DEDUP_REMOVED lines=26> */
[----:B------:R1:W-:Y:S01]  /*1f7e0*/  UTMALDG.4D [UR8], [UR4], desc[UR6] ;  /* 0x00000608040075b4 */ /* 0x0003e20008019000 */
[----:B------:R-:W2:Y:S02]  /*1f7f0*/  SYNCS.PHASECHK.TRANS64.TRYWAIT P0, [R5+URZ+0x368c0], R10 ;  /* 0x0368c00a050075a7 */ /* 0x000ea4000800017f */
[----:B-12---:R-:W-:Y:S05]  /*1f800*/  @!P0 BRA `(.L_x_3528) ;  /* 0x0000005000e88947 */ /* 0x006fea0003800000 */
.L_x_3653:
        /* <DEDUP_REMOVED lines=8> */
.L_x_3529:
        /* <DEDUP_REMOVED lines=14> */
[----:B------:R-:W-:-:S05]  /*1f970*/  UIADD3 UR15, UR15, 0x7400, URZ ;  /* 0x000074000f0f7890 */ /* 0x000fca000fffe03f */
[----:B------:R2:W-:Y:S02]  /*1f980*/  UTMALDG.4D [UR8], [UR4], desc[UR6] ;  /* 0x00000608040075b4 */ /* 0x0005e40008019000 */
[----:B--2---:R-:W-:Y:S01]  /*1f990*/  UMOV UR8, UR14 ;  /* 0x0000000e00087c82 */ /* 0x004fe20008000000 */
[----:B------:R-:W-:Y:S01]  /*1f9a0*/  UMOV UR10, UR16 ;  /* 0x00000010000a7c82 */ /* 0x000fe20008000000 */
[----:B------:R-:W-:Y:S01]  /*1f9b0*/  UMOV UR14, 0x80 ;  /* 0x00000080000e7882 */ /* 0x000fe20000000000 */
[----:B------:R2:W-:Y:S02]  /*1f9c0*/  UTMALDG.4D [UR8], [UR4], desc[UR6] ;  /* 0x00000608040075b4 */ /* 0x0005e40008019000 */
[----:B--2---:R-:W-:Y:S01]  /*1f9d0*/  UMOV UR8, UR15 ;  /* 0x0000000f00087c82 */ /* 0x004fe20008000000 */
[----:B------:R-:W-:Y:S02]  /*1f9e0*/  UMOV UR10, UR14 ;  /* 0x0000000e000a7c82 */ /* 0x000fe40008000000 */
[----:B------:R2:W-:Y:S02]  /*1f9f0*/  UTMALDG.4D [UR8], [UR4], desc[UR6] ;  /* 0x00000608040075b4 */ /* 0x0005e40008019000 */
[----:B--2---:R-:W-:Y:S01]  /*1fa00*/  NOP ;  /* 0x0000000000007918 */ /* 0x004fe20000000000 */
.L_x_3525:
[----:B------:R-:W-:Y:S05]  /*1fa10*/  BSYNC B1 ;  /* 0x0000000000017941 */ /* 0x000fea0003800000 */
.L_x_3524:
        /* <DEDUP_REMOVED lines=13> */
[C---:B-----5:R-:W-:Y:S02]  /*1faf0*/  IMAD R5, R4.reuse, 0x70, R8 ;  /* 0x0000007004057824 */ /* 0x060fe400078e0208 */
[----:B------:R-:W-:Y:S02]  /*1fb00*/  VIADD R4, R4, 0xffffffff ;  /* 0xffffffff04047836 */ /* 0x000fe40000000000 */
[----:B------:R-:W-:-:S07]  /*1fb10*/  VIADD R5, R5, 0xffffff20 ;  /* 0xffffff2005057836 */ /* 0x000fce0000000000 */
.L_x_3536:
        /* <DEDUP_REMOVED lines=9> */
.L_x_3654:
        /* <DEDUP_REMOVED lines=11> */
.L_x_3533:
        /* <DEDUP_REMOVED lines=27> */
.L_x_3655:
        /* <DEDUP_REMOVED lines=8> */
.L_x_3535:
        /* <DEDUP_REMOVED lines=24> */
.L_x_3531:
[----:B------:R-:W-:Y:S05]  /*20010*/  BSYNC B1 ;  /* 0x0000000000017941 */ /* 0x000fea0003800000 */
.L_x_3530:
        /* <DEDUP_REMOVED lines=13> */
.L_x_3519:
[----:B------:R-:W-:Y:S05]  /*200f0*/  BSYNC B0 ;  /* 0x0000000000007941 */ /* 0x000fea0003800000 */
.L_x_3518:
        /* <DEDUP_REMOVED lines=23> */
.L_x_3538:
        /* <DEDUP_REMOVED lines=23> */
.L_x_3540:
        /* <DEDUP_REMOVED lines=15> */
[----:B-----5:R-:W-:Y:S02]  /*204d0*/  IMAD.MOV.U32 R8, RZ, RZ, 0x70 ;  /* 0x00000070ff087424 */ /* 0x020fe400078e00ff */
[----:B------:R-:W-:Y:S02]  /*204e0*/  IMAD.MOV.U32 R12, RZ, RZ, 0x1 ;  /* 0x00000001ff0c7424 */ /* 0x000fe400078e00ff */
[----:B-1----:R-:W-:-:S07]  /*204f0*/  IMAD.MOV.U32 R13, RZ, RZ, RZ ;  /* 0x000000ffff0d7224 */ /* 0x002fce00078e00ff */
[----:B------:R-:W-:-:S07]  /*20500*/  LEPC R20, `(.L_x_3542) ;  /* 0x000000001014794e */ /* 0x000fce0000000000 */
[----:B--2---:R-:W-:Y:S05]  /*20510*/  CALL.ABS.NOINC R2 ;  /* 0x0000000002007343 */ /* 0x004fea0003c00000 */
.L_x_3542:
        /* <DEDUP_REMOVED lines=16> */
.L_x_3541:
[----:B------:R-:W2:Y:S01]  /*20620*/  LDL.LU R2, [R1+0x2c] ;  /* 0x00002c0001027983 */ /* 0x000ea20000300800 */
[----:B------:R-:W-:-:S03]  /*20630*/  ULDC.64 UR4, c[0x0][0x9f8] ;  /* 0x00027e0000047ab9 */ /* 0x000fc60000000a00 */
[----:B------:R-:W3:Y:S04]  /*20640*/  LDL.LU R0, [R1+0x30] ;  /* 0x0000300001007983 */ /* 0x000ee80000300800 */
[----:B------:R-:W4:Y:S04]  /*20650*/  LDL.LU R4, [R1+0x3c] ;  /* 0x00003c0001047983 */ /* 0x000f280000300800 */
[----:B------:R-:W4:Y:S01]  /*20660*/  LDL.LU R5, [R1+0x24] ;  /* 0x0000240001057983 */ /* 0x000f220000300800 */
[----:B------:R-:W-:-:S04]  /*20670*/  ISETP.NE.U32.AND P0, PT, RZ, UR4, PT ;  /* 0x00000004ff007c0c */ /* 0x000fc8000bf05070 */
        /* <DEDUP_REMOVED lines=13> */
[----:B------:R-:W-:Y:S01]  /*20750*/  IMAD R17, R17, 0x80, R4 ;  /* 0x0000008011117824 */ /* 0x000fe200078e0204 */
[----:B------:R-:W-:Y:S01]  /*20760*/  PLOP3.LUT P1, PT, P6, PT, PT, 0x8, 0x0 ;  /* 0x000000000000781c */ /* 0x000fe2000372e170 */
[----:B------:R-:W-:Y:S01]  /*20770*/  IMAD.MOV.U32 R4, RZ, RZ, R18 ;  /* 0x000000ffff047224 */ /* 0x000fe200078e0012 */
[----:B-1----:R-:W1:Y:S02]  /*20780*/  LDC R2, c[0x0][0x428] ;  /* 0x00010a00ff027b82 */ /* 0x002e640000000800 */
[----:B-1----:R-:W-:-:S13]  /*20790*/  ISETP.NE.AND P0, PT, R2, 0x1, PT ;  /* 0x000000010200780c */ /* 0x002fda0003f05270 */
[----:B------:R-:W1:Y:S08]  /*207a0*/  @P0 LDC R2, c[0x0][0x42c] ;  /* 0x00010b00ff020b82 */ /* 0x000e700000000800 */
[----:B------:R-:W2:Y:S01]  /*207b0*/  @P0 LDC R3, c[0x0][0x430] ;  /* 0x00010c00ff030b82 */ /* 0x000ea20000000800 */
[----:B-1----:R-:W-:-:S05]  /*207c0*/  @P0 IMAD.HI.U32 R2, R18, R2, RZ ;  /* 0x0000000212020227 */ /* 0x002fca00078e00ff */
[----:B--2---:R-:W-:Y:S02]  /*207d0*/  @P0 SHF.R.U32.HI R4, RZ, R3, R2 ;  /* 0x00000003ff040219 */ /* 0x004fe40000011602 */
[----:B------:R-:W-:-:S04]  /*207e0*/  ISETP.NE.U32.AND P0, PT, RZ, UR4, PT ;  /* 0x00000004ff007c0c */ /* 0x000fc8000bf05070 */
[----:B------:R-:W-:-:S04]  /*207f0*/  ISETP.NE.AND.EX P0, PT, RZ, UR5, PT, P0 ;  /* 0x00000005ff007c0c */ /* 0x000fc8000bf05300 */
[----:B------:R-:W-:-:S09]  /*20800*/  SEL R2, R5, RZ, !P0 ;  /* 0x000000ff05027207 */ /* 0x000fd20004000000 */
.L_x_3543:
        /* <DEDUP_REMOVED lines=16> */
.L_x_3544:
        /* <DEDUP_REMOVED lines=15> */
.L_x_3545:
        /* <DEDUP_REMOVED lines=16> */
.L_x_3658:
[----:B------:R-:W2:Y:S01]  /*20b00*/  LDL R3, [R1+0x28] ;  /* 0x0000280001037983 */ /* 0x000ea20000100800 */
[----:B------:R-:W-:Y:S01]  /*20b10*/  UMOV UR4, 0xffffffff ;  /* 0xffffffff00047882 */ /* 0x000fe20000000000 */
[----:B------:R-:W-:Y:S01]  /*20b20*/  SHF.R.S32.HI R12, RZ, 0x1f, R0 ;  /* 0x0000001fff0c7819 */ /* 0x000fe20000011400 */
[----:B--2---:R-:W-:Y:S01]  /*20b30*/  VIADD R3, R3, 0xffffffff ;  /* 0xffffffff03037836 */ /* 0x004fe20000000000 */
[----:B------:R-:W-:Y:S06]  /*20b40*/  BRA.DIV UR4, `(.L_x_3547) ;  /* 0x0000004204887947 */ /* 0x000fec000b800000 */
[----:B------:R-:W-:-:S13]  /*20b50*/  ELECT P6, URZ, PT ;  /* 0x00000000003f782f */ /* 0x000fda00038c0000 */
.L_x_3661:
        /* <DEDUP_REMOVED lines=24> */
.L_x_3549:
        /* <DEDUP_REMOVED lines=9> */
.L_x_3662:
        /* <DEDUP_REMOVED lines=11> */
.L_x_3551:
        /* <DEDUP_REMOVED lines=34> */
.L_x_3548:
        /* <DEDUP_REMOVED lines=47> */
.L_x_3663:
[----:B------:R-:W-:Y:S05]  /*21330*/  BSYNC B0 ;  /* 0x0000000000007941 */ /* 0x000fea0003800000 */
.L_x_3552:
[----:B0-----:R-:W2:Y:S01]  /*21340*/  LDL.LU R6, [R1+0x38] ;  /* 0x0000380001067983 */ /* 0x001ea20000300800 */
[----:B------:R-:W-:Y:S01]  /*21350*/  BSSY B0, `(.L_x_3554) ;  /* 0x00001b1000007945 */ /* 0x000fe20003800000 */
[----:B--2---:R-:W-:-:S13]  /*21360*/  ISETP.GE.AND P0, PT, R6, 0x71, PT ;  /* 0x000000710600780c */ /* 0x004fda0003f06270 */
[----:B------:R-:W-:Y:S05]  /*21370*/  @!P0 BRA `(.L_x_3555) ;  /* 0x0000001800b88947 */ /* 0x000fea0003800000 */
[----:B------:R-:W2:Y:S01]  /*21380*/  LDL R6, [R1+0x28] ;  /* 0x0000280001067983 */ /* 0x000ea20000100800 */
[----:B------:R-:W-:Y:S01]  /*21390*/  MOV R2, 0x1 ;  /* 0x0000000100027802 */ /* 0x000fe20000000f00 */
        /* <DEDUP_REMOVED lines=39> */
.L_x_3560:
[----:B0-----:R-:W0:Y:S01]  /*21610*/  S2R R9, SR_CgaCtaId ;  /* 0x0000000000097919 */ /* 0x001e220000008800 */
[----:B------:R-:W-:-:S04]  /*21620*/  MOV R8, 0x400 ;  /* 0x0000040000087802 */ /* 0x000fc80000000f00 */
[----:B0-----:R-:W-:Y:S02]  /*21630*/  LEA R8, R9, R8, 0x18 ;  /* 0x0000000809087211 */ /* 0x001fe400078ec0ff */
[----:B------:R-:W-:-:S03]  /*21640*/  SHF.L.U32 R9, R14, 0x1f, RZ ;  /* 0x0000001f0e097819 */ /* 0x000fc600000006ff */
[----:B------:R-:W-:-:S04]  /*21650*/  IMAD R8, R7, 0x8, R8 ;  /* 0x0000000807087824 */ /* 0x000fc800078e0208 */
[----:B------:R-:W0:Y:S02]  /*21660*/  SYNCS.PHASECHK.TRANS64.TRYWAIT P0, [R8+URZ+0x36840], R9 ;  /* 0x03684009080075a7 */ /* 0x000e24000800017f */
[----:B0-----:R-:W-:Y:S05]  /*21670*/  @!P0 BRA `(.L_x_3561) ;  /* 0x0000003800108947 */ /* 0x001fea0003800000 */
.L_x_3664:
        /* <DEDUP_REMOVED lines=11> */
.L_x_3562:
        /* <DEDUP_REMOVED lines=20> */
[----:B------:R-:W-:Y:S02]  /*21870*/  UMOV UR17, 0x40 ;  /* 0x0000004000117882 */ /* 0x000fe40000000000 */
[----:B------:R-:W-:Y:S01]  /*21880*/  UMOV UR8, UR14 ;  /* 0x0000000e00087c82 */ /* 0x000fe20008000000 */
        /* <DEDUP_REMOVED lines=15> */
.L_x_3665:
        /* <DEDUP_REMOVED lines=10> */
.L_x_3564:
[----:B------:R-:W2:Y:S02]  /*21a20*/  LDL R9, [R1+0x10] ;  /* 0x0000100001097983 */ /* 0x000ea40000100800 */
[----:B--2---:R-:W-:-:S13]  /*21a30*/  LOP3.LUT P0, RZ, R9, 0x40, RZ, 0xc0, !PT ;  /* 0x0000004009ff7812 */ /* 0x004fda000780c0ff */
[----:B------:R-:W-:Y:S05]  /*21a40*/  @P0 BRA `(.L_x_3565) ;  /* 0x0000000000040947 */ /* 0x000fea0003800000 */
[----:B------:R-:W-:Y:S01]  /*21a50*/  BPT.TRAP 0x1 ;  /* 0x000000040000795c */ /* 0x000fe20000300000 */
.L_x_3565:
        /* <DEDUP_REMOVED lines=35> */
.L_x_3559:
[----:B------:R-:W-:Y:S05]  /*21c90*/  BSYNC B2 ;  /* 0x0000000000027941 */ /* 0x000fea0003800000 */
.L_x_3558:
[----:B------:R-:W2:Y:S04]  /*21ca0*/  LDL.LU R2, [R1+0x28] ;  /* 0x0000280001027983 */ /* 0x000ea80000300800 */
[----:B------:R0:W-:Y:S04]  /*21cb0*/  STL [R1], R7 ;  /* 0x0000000701007387 */ /* 0x0001e80000100800 */
[----:B------:R0:W-:Y:S02]  /*21cc0*/  STL [R1+0x8], R14 ;  /* 0x0000080e01007387 */ /* 0x0001e40000100800 */
[----:B0-2---:R-:W-:-:S07]  /*21cd0*/  VIADD R6, R2, 0xfffffffd ;  /* 0xfffffffd02067836 */ /* 0x005fce0000000000 */
.L_x_3557:
[----:B------:R-:W-:Y:S05]  /*21ce0*/  BSYNC B1 ;  /* 0x0000000000017941 */ /* 0x000fea0003800000 */
.L_x_3556:
[----:B------:R-:W-:-:S05]  /*21cf0*/  IMAD.MOV R13, RZ, RZ, -R13 ;  /* 0x000000ffff0d7224 */ /* 0x000fca00078e0a0d */
[----:B------:R-:W-:-:S13]  /*21d00*/  ISETP.NE.AND P0, PT, R3, R13, PT ;  /* 0x0000000d0300720c */ /* 0x000fda0003f05270 */
[----:B------:R-:W-:Y:S05]  /*21d10*/  @!P0 BRA `(.L_x_3555) ;  /* 0x0000001000508947 */ /* 0x000fea0003800000 */
[----:B------:R-:W-:-:S07]  /*21d20*/  IMAD.MOV.U32 R10, RZ, RZ, R5 ;  /* 0x000000ffff0a7224 */ /* 0x000fce00078e0005 */
.L_x_3582:
        /* <DEDUP_REMOVED lines=32> */
.L_x_3568:
[----:B------:R-:W1:Y:S01]  /*21f30*/  S2R R3, SR_CgaCtaId ;  /* 0x0000000000037919 */ /* 0x000e620000008800 */
[----:B------:R-:W-:-:S04]  /*21f40*/  MOV R2, 0x400 ;  /* 0x0000040000027802 */ /* 0x000fc80000000f00 */
[----:B-1----:R-:W-:Y:S02]  /*21f50*/  LEA R2, R3, R2, 0x18 ;  /* 0x0000000203027211 */ /* 0x002fe400078ec0ff */
[----:B------:R-:W-:-:S03]  /*21f60*/  SHF.L.U32 R3, R8, 0x1f, RZ ;  /* 0x0000001f08037819 */ /* 0x000fc600000006ff */
[----:B------:R-:W-:-:S04]  /*21f70*/  IMAD R2, R7, 0x8, R2 ;  /* 0x0000000807027824 */ /* 0x000fc800078e0202 */
[----:B------:R-:W1:Y:S02]  /*21f80*/  SYNCS.PHASECHK.TRANS64.TRYWAIT P0, [R2+URZ+0x36840], R3 ;  /* 0x03684003020075a7 */ /* 0x000e64000800017f */
[----:B-1----:R-:W-:Y:S05]  /*21f90*/  @!P0 BRA `(.L_x_3569) ;  /* 0x0000002c00f08947 */ /* 0x002fea0003800000 */
.L_x_3666:
        /* <DEDUP_REMOVED lines=11> */
.L_x_3570:
        /* <DEDUP_REMOVED lines=37> */
.L_x_3667:
        /* <DEDUP_REMOVED lines=10> */
.L_x_3572:
[----:B------:R-:W2:Y:S02]  /*22340*/  LDL R3, [R1+0x10] ;  /* 0x0000100001037983 */ /* 0x000ea40000100800 */
[----:B--2---:R-:W-:-:S13]  /*22350*/  LOP3.LUT P0, RZ, R3, 0x40, RZ, 0xc0, !PT ;  /* 0x0000004003ff7812 */ /* 0x004fda000780c0ff */
[----:B------:R-:W-:Y:S05]  /*22360*/  @P0 BRA `(.L_x_3573) ;  /* 0x0000000000040947 */ /* 0x000fea0003800000 */
[----:B------:R-:W-:Y:S01]  /*22370*/  BPT.TRAP 0x1 ;  /* 0x000000040000795c */ /* 0x000fe20000300000 */
.L_x_3573:
        /* <DEDUP_REMOVED lines=36> */
.L_x_3567:
[----:B------:R-:W-:Y:S05]  /*225c0*/  BSYNC B1 ;  /* 0x0000000000017941 */ /* 0x000fea0003800000 */
.L_x_3566:
        /* <DEDUP_REMOVED lines=31> */
.L_x_3576:
[----:B------:R-:W2:Y:S01]  /*227c0*/  S2R R3, SR_CgaCtaId ;  /* 0x0000000000037919 */ /* 0x000ea20000008800 */
[----:B------:R-:W-:-:S04]  /*227d0*/  MOV R2, 0x400 ;  /* 0x0000040000027802 */ /* 0x000fc80000000f00 */
[----:B--2---:R-:W-:Y:S02]  /*227e0*/  LEA R2, R3, R2, 0x18 ;  /* 0x0000000203027211 */ /* 0x004fe400078ec0ff */
[----:B------:R-:W-:-:S03]  /*227f0*/  SHF.L.U32 R3, R13, 0x1f, RZ ;  /* 0x0000001f0d037819 */ /* 0x000fc600000006ff */
[----:B------:R-:W-:-:S04]  /*22800*/  IMAD R2, R14, 0x8, R2 ;  /* 0x000000080e027824 */ /* 0x000fc800078e0202 */
[----:B------:R-:W2:Y:S02]  /*22810*/  SYNCS.PHASECHK.TRANS64.TRYWAIT P0, [R2+URZ+0x36840], R3 ;  /* 0x03684003020075a7 */ /* 0x000ea4000800017f */
[----:B--2---:R-:W-:Y:S05]  /*22820*/  @!P0 BRA `(.L_x_3577) ;  /* 0x0000002400f48947 */ /* 0x004fea0003800000 */
.L_x_3668:
        /* <DEDUP_REMOVED lines=11> */
.L_x_3578:
        /* <DEDUP_REMOVED lines=25> */
[----:B------:R-:W-:-:S03]  /*22a70*/  UIADD3 UR16, UR8, 0x28400, URZ ;  /* 0x0002840008107890 */ /* 0x000fc6000fffe03f */
        /* <DEDUP_REMOVED lines=10> */
.L_x_3669:
        /* <DEDUP_REMOVED lines=10> */
.L_x_3580:
[----:B------:R-:W2:Y:S02]  /*22bc0*/  LDL R3, [R1+0x10] ;  /* 0x0000100001037983 */ /* 0x000ea40000100800 */
[----:B--2---:R-:W-:-:S13]  /*22bd0*/  LOP3.LUT P0, RZ, R3, 0x40, RZ, 0xc0, !PT ;  /* 0x0000004003ff7812 */ /* 0x004fda000780c0ff */
[----:B------:R-:W-:Y:S05]  /*22be0*/  @P0 BRA `(.L_x_3581) ;  /* 0x0000000000040947 */ /* 0x000fea0003800000 */
[----:B------:R-:W-:Y:S01]  /*22bf0*/  BPT.TRAP 0x1 ;  /* 0x000000040000795c */ /* 0x000fe20000300000 */
.L_x_3581:
        /* <DEDUP_REMOVED lines=34> */
.L_x_3575:
[----:B------:R-:W-:Y:S05]  /*22e20*/  BSYNC B1 ;  /* 0x0000000000017941 */ /* 0x000fea0003800000 */
.L_x_3574:
[C---:B------:R-:W-:Y:S01]  /*22e30*/  ISETP.GT.AND P0, PT, R6.reuse, 0x1, PT ;  /* 0x000000010600780c */ /* 0x040fe20003f04270 */
[----:B------:R-:W-:-:S12]  /*22e40*/  VIADD R6, R6, 0xfffffffe ;  /* 0xfffffffe06067836 */ /* 0x000fd80000000000 */
[----:B------:R-:W-:Y:S05]  /*22e50*/  @P0 BRA `(.L_x_3582) ;  /* 0xffffffec00b40947 */ /* 0x000fea000383ffff */
.L_x_3555:
[----:B------:R-:W-:Y:S05]  /*22e60*/  BSYNC B0 ;  /* 0x0000000000007941 */ /* 0x000fea0003800000 */
.L_x_3554:
        /* <DEDUP_REMOVED lines=17> */
.L_x_3584:
[----:B------:R-:W-:Y:S05]  /*22f80*/  BSYNC B0 ;  /* 0x0000000000007941 */ /* 0x000fea0003800000 */
.L_x_3583:
        /* <DEDUP_REMOVED lines=11> */
.L_x_3670:
        /* <DEDUP_REMOVED lines=10> */
.L_x_3588:
[----:B------:R-:W2:Y:S02]  /*230e0*/  LDL R0, [R1+0x10] ;  /* 0x0000100001007983 */ /* 0x000ea40000100800 */
[----:B--2---:R-:W-:-:S13]  /*230f0*/  LOP3.LUT P0, RZ, R0, 0x40, RZ, 0xc0, !PT ;  /* 0x0000004000ff7812 */ /* 0x004fda000780c0ff */
[----:B------:R-:W-:Y:S05]  /*23100*/  @P0 BRA `(.L_x_3589) ;  /* 0x0000000000040947 */ /* 0x000fea0003800000 */
[----:B------:R-:W-:Y:S01]  /*23110*/  BPT.TRAP 0x1 ;  /* 0x000000040000795c */ /* 0x000fe20000300000 */
.L_x_3589:
        /* <DEDUP_REMOVED lines=34> */
.L_x_3586:
[----:B------:R-:W-:Y:S05]  /*23340*/  BSYNC B0 ;  /* 0x0000000000007941 */ /* 0x000fea0003800000 */
.L_x_3585:
        /* <DEDUP_REMOVED lines=9> */
.L_x_3539:
[----:B------:R-:W-:Y:S05]  /*233e0*/  BSYNC B6 ;  /* 0x0000000000067941 */ /* 0x000fea0003800000 */
.L_x_3537:
[----:B------:R-:W-:-:S03]  /*233f0*/  UMOV UR4, 0xffffffff ;  /* 0xffffffff00047882 */ /* 0x000fc60000000000 */
[----:B------:R-:W-:Y:S05]  /*23400*/  BRA.DIV UR4, `(.L_x_3590) ;  /* 0x0000001e04387947 */ /* 0x000fea000b800000 */
[----:B------:R2:W3:Y:S04]  /*23410*/  SHFL.IDX PT, R4, R16, RZ, 0x1f ;  /* 0x00001fff10047589 */ /* 0x0004e800000e0000 */
[----:B------:R2:W4:Y:S02]  /*23420*/  SHFL.IDX PT, R5, R16, 0x1, 0x1f ;  /* 0x00201f0010057f89 */ /* 0x00052400000e0000 */
.L_x_3674:
        /* <DEDUP_REMOVED lines=13> */
.L_x_3592:
[----:B------:R-:W-:Y:S05]  /*23500*/  BSYNC B0 ;  /* 0x0000000000007941 */ /* 0x000fea0003800000 */
.L_x_3591:
        /* <DEDUP_REMOVED lines=23> */
.L_x_3682:
[----:B------:R-:W-:Y:S02]  /*23680*/  ULDC UR4, c[0x0][0xc10] ;  /* 0x0003040000047ab9 */ /* 0x000fe40000000800 */
[----:B--2---:R-:W-:-:S04]  /*23690*/  IMAD.U32 R16, RZ, RZ, UR4 ;  /* 0x00000004ff107e24 */ /* 0x004fc8000f8e00ff */
[----:B-1----:R-:W-:-:S04]  /*236a0*/  IMAD R14, R14, R16, RZ ;  /* 0x000000100e0e7224 */ /* 0x002fc800078e02ff */
[----:B----4-:R-:W-:-:S05]  /*236b0*/  IMAD.IADD R5, R5, 0x1, R14 ;  /* 0x0000000105057824 */ /* 0x010fca00078e020e */
[----:B---3--:R-:W-:-:S13]  /*236c0*/  ISETP.GT.AND P0, PT, R5, R4, PT ;  /* 0x000000040500720c */ /* 0x008fda0003f04270 */
[----:B------:R-:W-:Y:S05]  /*236d0*/  @P0 BRA `(.L_x_3594) ;  /* 0x0000000000b40947 */ /* 0x000fea0003800000 */
[----:B------:R-:W1:Y:S02]  /*236e0*/  LDC R0, c[0x0][0xc14] ;  /* 0x00030500ff007b82 */ /* 0x000e640000000800 */
.L_x_3599:
[----:B------:R-:W-:-:S05]  /*236f0*/  VIADD R19, R19, 0x1f ;  /* 0x0000001f13137836 */ /* 0x000fca0000000000 */
[----:B-1----:R-:W-:-:S13]  /*23700*/  ISETP.GE.AND P0, PT, R19, R0, PT ;  /* 0x000000001300720c */ /* 0x002fda0003f06270 */
[----:B------:R-:W-:Y:S05]  /*23710*/  @P0 BRA `(.L_x_3595) ;  /* 0x00000004005c0947 */ /* 0x000fea0003800000 */
[----:B------:R-:W1:Y:S01]  /*23720*/  S2R R6, SR_TID.X ;  /* 0x0000000000067919 */ /* 0x000e620000002100 */
[----:B------:R-:W-:Y:S01]  /*23730*/  BSSY B0, `(.L_x_3596) ;  /* 0x000000a000007945 */ /* 0x000fe20003800000 */
[----:B------:R-:W-:Y:S01]  /*23740*/  IMAD.MOV.U32 R3, RZ, RZ, RZ ;  /* 0x000000ffff037224 */ /* 0x000fe200078e00ff */
[----:B-1----:R-:W-:-:S04]  /*23750*/  LOP3.LUT R6, R6, 0x1f, RZ, 0xc0, !PT ;  /* 0x0000001f06067812 */ /* 0x002fc800078ec0ff */
[C---:B------:R-:W-:Y:S01]  /*23760*/  ISETP.NE.AND P1, PT, R6.reuse, 0x1f, PT ;  /* 0x0000001f0600780c */ /* 0x040fe20003f25270 */
[----:B------:R-:W-:-:S05]  /*23770*/  IMAD.IADD R7, R6, 0x1, R19 ;  /* 0x0000000106077824 */ /* 0x000fca00078e0213 */
[----:B------:R-:W-:-:S13]  /*23780*/  ISETP.GE.OR P0, PT, R7, R0, !P1 ;  /* 0x000000000700720c */ /* 0x000fda0004f06670 */
[----:B------:R-:W-:Y:S05]  /*23790*/  @P0 BRA `(.L_x_3597) ;  /* 0x00000000000c0947 */ /* 0x000fea0003800000 */
[----:B0-----:R-:W0:Y:S02]  /*237a0*/  LDC.64 R2, c[0x0][0xc58] ;  /* 0x00031600ff027b82 */ /* 0x001e240000000a00 */
[----:B0-----:R-:W-:-:S06]  /*237b0*/  IMAD.WIDE R2, R7, 0x4, R2 ;  /* 0x0000000407027825 */ /* 0x001fcc00078e0202 */
[----:B------:R1:W5:Y:S02]  /*237c0*/  LDG.E R3, desc[UR60][R2.64] ;  /* 0x0000003c02037981 */ /* 0x000364000c1e1900 */
.L_x_3597:
[----:B------:R-:W-:Y:S05]  /*237d0*/  BSYNC B0 ;  /* 0x0000000000007941 */ /* 0x000fea0003800000 */
.L_x_3596:
[----:B------:R-:W-:-:S03]  /*237e0*/  UMOV UR4, 0xffffffff ;  /* 0xffffffff00047882 */ /* 0x000fc60000000000 */
[----:B------:R-:W-:Y:S05]  /*237f0*/  BRA.DIV UR4, `(.L_x_3598) ;  /* 0x0000001e04587947 */ /* 0x000fea000b800000 */
[----:B-----5:R-:W0:Y:S01]  /*23800*/  SHFL.UP PT, R14, R3, 0x1, RZ ;  /* 0x04200000030e7989 */ /* 0x020e2200000e00ff */
[C---:B------:R-:W-:Y:S02]  /*23810*/  ISETP.NE.AND P0, PT, R6.reuse, RZ, PT ;  /* 0x000000ff0600720c */ /* 0x040fe40003f05270 */
[----:B------:R-:W-:Y:S02]  /*23820*/  ISETP.GE.U32.AND P1, PT, R6, 0x2, PT ;  /* 0x000000020600780c */ /* 0x000fe40003f26070 */
[----:B01----:R-:W-:Y:S02]  /*23830*/  SEL R2, R14, RZ, P0 ;  /* 0x000000ff0e027207 */ /* 0x003fe40000000000 */
        /* <DEDUP_REMOVED lines=17> */
.L_x_3690:
[----:B------:R-:W-:Y:S02]  /*23950*/  ULDC UR4, c[0x0][0xc10] ;  /* 0x0003040000047ab9 */ /* 0x000fe40000000800 */
[----:B------:R-:W-:-:S04]  /*23960*/  IMAD.U32 R16, RZ, RZ, UR4 ;  /* 0x00000004ff107e24 */ /* 0x000fc8000f8e00ff */
[----:B-1----:R-:W-:-:S04]  /*23970*/  IMAD R14, R14, R16, RZ ;  /* 0x000000100e0e7224 */ /* 0x002fc800078e02ff */
[----:B------:R-:W-:-:S05]  /*23980*/  IMAD.IADD R5, R14, 0x1, R5 ;  /* 0x000000010e057824 */ /* 0x000fca00078e0205 */
[----:B------:R-:W-:-:S13]  /*23990*/  ISETP.GT.AND P0, PT, R5, R4, PT ;  /* 0x000000040500720c */ /* 0x000fda0003f04270 */
[----:B------:R-:W-:Y:S05]  /*239a0*/  @!P0 BRA `(.L_x_3599) ;  /* 0xfffffffc00508947 */ /* 0x000fea000383ffff */
.L_x_3594:
        /* <DEDUP_REMOVED lines=8> */
.L_x_3694:
[----:B------:R-:W-:Y:S01]  /*23a30*/  ISETP.NE.AND P0, PT, R6, RZ, PT ;  /* 0x000000ff0600720c */ /* 0x000fe20003f05270 */
[----:B------:R-:W-:-:S12]  /*23a40*/  IMAD.MOV.U32 R14, RZ, RZ, RZ ;  /* 0x000000ffff0e7224 */ /* 0x000fd800078e00ff */
[----:B------:R-:W-:Y:S05]  /*23a50*/  @!P0 BRA `(.L_x_3601) ;  /* 0x0000000000108947 */ /* 0x000fea0003800000 */
[----:B------:R-:W-:Y:S01]  /*23a60*/  UMOV UR4, 0xffffffff ;  /* 0xffffffff00047882 */ /* 0x000fe20000000000 */
[----:B------:R-:W-:Y:S02]  /*23a70*/  VIADD R12, R5, 0xffffffff ;  /* 0xffffffff050c7836 */ /* 0x000fe40000000000 */
[----:B------:R-:W-:Y:S05]  /*23a80*/  BRA.DIV UR4, `(.L_x_3602) ;  /* 0x0000001e04d07947 */ /* 0x000fea000b800000 */
[----:B------:R3:W4:Y:S02]  /*23a90*/  SHFL.IDX PT, R14, R2, R12, 0x1f ;  /* 0x00001f0c020e7589 */ /* 0x00072400000e0000 */
.L_x_3601:
[-C--:B--2---:R-:W-:Y:S01]  /*23aa0*/  IABS R6, R17.reuse ;  /* 0x0000001100067213 */ /* 0x084fe20000000000 */
[----:B----4-:R-:W-:Y:S01]  /*23ab0*/  IMAD R16, R14, R16, R7 ;  /* 0x000000100e107224 */ /* 0x010fe200078e0207 */
[----:B------:R-:W-:Y:S01]  /*23ac0*/  IABS R8, R17 ;  /* 0x0000001100087213 */ /* 0x000fe20000000000 */
[----:B0--3--:R-:W-:Y:S01]  /*23ad0*/  IMAD.MOV.U32 R2, RZ, RZ, RZ ;  /* 0x000000ffff027224 */ /* 0x009fe200078e00ff */
[----:B------:R-:W0:Y:S01]  /*23ae0*/  I2F.RP R7, R6 ;  /* 0x0000000600077306 */ /* 0x000e220000209400 */
[----:B------:R-:W-:Y:S01]  /*23af0*/  IMAD.IADD R19, R5, 0x1, R19 ;  /* 0x0000000105137824 */ /* 0x000fe200078e0213 */
[----:B------:R-:W-:Y:S01]  /*23b00*/  IADD3 R4, R4, -R16, RZ ;  /* 0x8000001004047210 */ /* 0x000fe20007ffe0ff */
[----:B------:R-:W-:-:S05]  /*23b10*/  IMAD.MOV R8, RZ, RZ, -R8 ;  /* 0x000000ffff087224 */ /* 0x000fca00078e0a08 */
[----:B0-----:R-:W0:Y:S02]  /*23b20*/  MUFU.RCP R7, R7 ;  /* 0x0000000700077308 */ /* 0x001e240000001000 */
[----:B0-----:R-:W-:-:S06]  /*23b30*/  VIADD R9, R7, 0xffffffe ;  /* 0x0ffffffe07097836 */ /* 0x001fcc0000000000 */
[----:B-1----:R-:W0:Y:S02]  /*23b40*/  F2I.FTZ.U32.TRUNC.NTZ R3, R9 ;  /* 0x0000000900037305 */ /* 0x002e24000021f000 */
[----:B0-----:R-:W-:-:S04]  /*23b50*/  IMAD.MOV R11, RZ, RZ, -R3 ;  /* 0x000000ffff0b7224 */ /* 0x001fc800078e0a03 */
[----:B------:R-:W-:-:S04]  /*23b60*/  IMAD R11, R11, R6, RZ ;  /* 0x000000060b0b7224 */ /* 0x000fc800078e02ff */
[----:B------:R-:W-:Y:S01]  /*23b70*/  IMAD.HI.U32 R2, R3, R11, R2 ;  /* 0x0000000b03027227 */ /* 0x000fe200078e0002 */
        /* <DEDUP_REMOVED lines=17> */
.L_x_3595:
[----:B------:R-:W-:Y:S01]  /*23c90*/  UMOV UR4, URZ ;  /* 0x0000003f00047c82 */ /* 0x000fe20008000000 */
[----:B------:R-:W-:Y:S01]  /*23ca0*/  UMOV UR5, URZ ;  /* 0x0000003f00057c82 */ /* 0x000fe20008000000 */
[----:B------:R-:W-:Y:S01]  /*23cb0*/  ULDC UR6, c[0x0][0xc14] ;  /* 0x0003050000067ab9 */ /* 0x000fe20000000800 */
[----:B------:R-:W-:Y:S02]  /*23cc0*/  IMAD.MOV.U32 R16, RZ, RZ, R4 ;  /* 0x000000ffff107224 */ /* 0x000fe400078e0004 */
[----:B------:R-:W-:Y:S02]  /*23cd0*/  IMAD.U32 R17, RZ, RZ, UR4 ;  /* 0x00000004ff117e24 */ /* 0x000fe4000f8e00ff */
[----:B------:R-:W-:Y:S02]  /*23ce0*/  IMAD.U32 R18, RZ, RZ, UR5 ;  /* 0x00000005ff127e24 */ /* 0x000fe4000f8e00ff */
[----:B------:R-:W-:-:S07]  /*23cf0*/  IMAD.U32 R19, RZ, RZ, UR6 ;  /* 0x00000006ff137e24 */ /* 0x000fce000f8e00ff */
.L_x_3603:
        /* <DEDUP_REMOVED lines=12> */
.L_x_3516:
        /* <DEDUP_REMOVED lines=12> */
.L_x_3697:
[----:B------:R-:W-:Y:S05]  /*23e80*/  BSYNC B0 ;  /* 0x0000000000007941 */ /* 0x000fea0003800000 */
.L_x_3605:
[----:B------:R-:W-:-:S03]  /*23e90*/  UMOV UR4, 0xffffffff ;  /* 0xffffffff00047882 */ /* 0x000fc60000000000 */
[----:B------:R-:W-:Y:S05]  /*23ea0*/  BRA.DIV UR4, `(.L_x_3607) ;  /* 0x0000001e04007947 */ /* 0x000fea000b800000 */
[----:B------:R-:W1:Y:S02]  /*23eb0*/  S2R R2, SR_TID.X ;  /* 0x0000000000027919 */ /* 0x000e640000002100 */
[----:B-1----:R-:W-:-:S04]  /*23ec0*/  SHF.R.U32.HI R2, RZ, 0x5, R2 ;  /* 0x00000005ff027819 */ /* 0x002fc80000011602 */
[----:B------:R-:W-:-:S05]  /*23ed0*/  LOP3.LUT R2, R2, 0x3, RZ, 0xc0, !PT ;  /* 0x0000000302027812 */ /* 0x000fca00078ec0ff */
[----:B------:R1:W2:Y:S02]  /*23ee0*/  SHFL.IDX PT, R14, R2, RZ, 0x1f ;  /* 0x00001fff020e7589 */ /* 0x0002a400000e0000 */
.L_x_3700:
[----:B--2---:R-:W-:-:S13]  /*23ef0*/  ISETP.NE.AND P0, PT, R14, RZ, PT ;  /* 0x000000ff0e00720c */ /* 0x004fda0003f05270 */
[----:B------:R-:W-:Y:S05]  /*23f00*/  @P0 BRA `(.L_x_3297) ;  /* 0x00000000009c0947 */ /* 0x000fea0003800000 */
[----:B------:R-:W-:-:S03]  /*23f10*/  UMOV UR4, 0xffffffff ;  /* 0xffffffff00047882 */ /* 0x000fc60000000000 */
[----:B------:R-:W-:Y:S05]  /*23f20*/  BRA.DIV UR4, `(.L_x_3608) ;  /* 0x0000001e04147947 */ /* 0x000fea000b800000 */
[----:B------:R-:W-:-:S13]  /*23f30*/  ELECT P6, URZ, PT ;  /* 0x00000000003f782f */ /* 0x000fda00038c0000 */
.L_x_3703:
        /* <DEDUP_REMOVED lines=8> */
.L_x_3609:
        /* <DEDUP_REMOVED lines=14> */
.L_x_3704:
[----:B------:R-:W1:Y:S02]  /*240a0*/  SYNCS.PHASECHK.TRANS64.TRYWAIT P0, [R7+URZ], R2 ;  /* 0x00000002070075a7 */ /* 0x000e64000800017f */
[----:B-1----:R-:W-:Y:S05]  /*240b0*/  @!P0 BRA `(.L_x_3611) ;  /* 0x0000001800e48947 */ /* 0x002fea0003800000 */
.L_x_3705:
[----:B------:R-:W-:Y:S05]  /*240c0*/  @!P2 BRA `(.L_x_3612) ;  /* 0x000000000004a947 */ /* 0x000fea0003800000 */
[----:B------:R-:W-:Y:S01]  /*240d0*/  BPT.TRAP 0x1 ;  /* 0x000000040000795c */ /* 0x000fe20000300000 */
.L_x_3612:
[----:B------:R-:W2:Y:S01]  /*240e0*/  LDL.LU R4, [R1] ;  /* 0x0000000001047983 */ /* 0x000ea20000300800 */
[----:B------:R-:W-:-:S04]  /*240f0*/  VIADD R0, R0, 0x36860 ;  /* 0x0003686000007836 */ /* 0x000fc80000000000 */
[----:B--2---:R-:W-:-:S04]  /*24100*/  IMAD R4, R4, 0x8, R0 ;  /* 0x0000000804047824 */ /* 0x004fc800078e0200 */
[----:B------:R-:W2:Y:S02]  /*24110*/  SYNCS.PHASECHK.TRANS64.TRYWAIT P0, [R4+URZ], R5 ;  /* 0x00000005040075a7 */ /* 0x000ea4000800017f */
[----:B--2---:R-:W-:Y:S05]  /*24120*/  @!P0 BRA `(.L_x_3613) ;  /* 0x0000001800dc8947 */ /* 0x004fea0003800000 */
.L_x_3706:
[----:B------:R-:W-:-:S07]  /*24130*/  IMAD R3, R3, 0x8, R0 ;  /* 0x0000000803037824 */ /* 0x000fce00078e0200 */
.L_x_3614:
[----:B---3--:R3:W4:Y:S02]  /*24140*/  SYNCS.PHASECHK.TRANS64.TRYWAIT P0, [R3+URZ], R2 ;  /* 0x00000002030075a7 */ /* 0x008724000800017f */
[----:B----4-:R-:W-:Y:S05]  /*24150*/  @!P0 NANOSLEEP.SYNCS 0x989680 ;  /* 0x009896800000895d */ /* 0x010fea0003900000 */
[----:B------:R-:W4:Y:S02]  /*24160*/  @!P0 SYNCS.PHASECHK.TRANS64 P0, [R3+URZ], R2 ;  /* 0x00000002030085a7 */ /* 0x000f24000800007f */
[----:B----4-:R-:W-:Y:S05]  /*24170*/  @!P0 BRA `(.L_x_3614) ;  /* 0xfffffffc00f08947 */ /* 0x010fea000383ffff */
.L_x_3297:
[----:B------:R-:W-:Y:S05]  /*24180*/  BSYNC B7 ;  /* 0x0000000000077941 */ /* 0x000fea0003800000 */
.L_x_3294:
[----:B------:R-:W-:Y:S05]  /*24190*/  EXIT ;  /* 0x000000000000794d */ /* 0x000fea0003800000 */
.L_x_3315:
[----:B0-----:R0:W1:Y:S02]  /*241a0*/  SYNCS.PHASECHK.TRANS64.TRYWAIT P5, [R43+URZ+0x36890], R100 ;  /* 0x036890642b0075a7 */ /* 0x00106400080a017f */
[----:B-1----:R-:W-:Y:S05]  /*241b0*/  @!P5 NANOSLEEP.SYNCS 0x989680 ;  /* 0x009896800000d95d */ /* 0x002fea0003900000 */
[----:B------:R-:W1:Y:S02]  /*241c0*/  @!P5 SYNCS.PHASECHK.TRANS64 P5, [R43+URZ+0x36890], R100 ;  /* 0x036890642b00d5a7 */ /* 0x000e6400080a007f */
[----:B-1----:R-:W-:Y:S05]  /*241d0*/  @!P5 BRA `(.L_x_3315) ;  /* 0xfffffffc00f0d947 */ /* 0x002fea000383ffff */
[----:B------:R-:W-:Y:S05]  /*241e0*/  BRA `(.L_x_3615) ;  /* 0xfffffdf400a07947 */ /* 0x000fea000383ffff */
.L_x_3369:
[----:B-1----:R1:W3:Y:S02]  /*241f0*/  SYNCS.PHASECHK.TRANS64.TRYWAIT P5, [R43+URZ+0x36890], R100 ;  /* 0x036890642b0075a7 */ /* 0x0022e400080a017f */
[----:B---3--:R-:W-:Y:S05]  /*24200*/  @!P5 NANOSLEEP.SYNCS 0x989680 ;  /* 0x009896800000d95d */ /* 0x008fea0003900000 */
[----:B------:R-:W3:Y:S02]  /*24210*/  @!P5 SYNCS.PHASECHK.TRANS64 P5, [R43+URZ+0x36890], R100 ;  /* 0x036890642b00d5a7 */ /* 0x000ee400080a007f */
[----:B---3--:R-:W-:Y:S05]  /*24220*/  @!P5 BRA `(.L_x_3369) ;  /* 0xfffffffc00f0d947 */ /* 0x008fea000383ffff */
[----:B------:R-:W-:Y:S05]  /*24230*/  BRA `(.L_x_3616) ;  /* 0xfffffe2800fc7947 */ /* 0x000fea000383ffff */
.L_x_3394:
[----:B-1----:R1:W2:Y:S02]  /*24240*/  SYNCS.PHASECHK.TRANS64.TRYWAIT P3, [R43+URZ+0x36890], R100 ;  /* 0x036890642b0075a7 */ /* 0x0022a4000806017f */
[----:B--2---:R-:W-:Y:S05]  /*24250*/  @!P3 NANOSLEEP.SYNCS 0x989680 ;  /* 0x009896800000b95d */ /* 0x004fea0003900000 */
[----:B------:R-:W2:Y:S02]  /*24260*/  @!P3 SYNCS.PHASECHK.TRANS64 P3, [R43+URZ+0x36890], R100 ;  /* 0x036890642b00b5a7 */ /* 0x000ea4000806007f */
[----:B--2---:R-:W-:Y:S05]  /*24270*/  @!P3 BRA `(.L_x_3394) ;  /* 0xfffffffc00f0b947 */ /* 0x004fea000383ffff */
[----:B------:R-:W-:Y:S05]  /*24280*/  BRA `(.L_x_3617) ;  /* 0xfffffe5c00907947 */ /* 0x000fea000383ffff */
.L_x_3400:
[----:B0-----:R0:W1:Y:S02]  /*24290*/  SYNCS.PHASECHK.TRANS64.TRYWAIT P2, [R43+URZ+0x368b0], R100 ;  /* 0x0368b0642b0075a7 */ /* 0x001064000804017f */
[----:B-1----:R-:W-:Y:S05]  /*242a0*/  @!P2 NANOSLEEP.SYNCS 0x989680 ;  /* 0x009896800000a95d */ /* 0x002fea0003900000 */
[----:B------:R-:W1:Y:S02]  /*242b0*/  @!P2 SYNCS.PHASECHK.TRANS64 P2, [R43+URZ+0x368b0], R100 ;  /* 0x0368b0642b00a5a7 */ /* 0x000e64000804007f */
[----:B-1----:R-:W-:Y:S05]  /*242c0*/  @!P2 BRA `(.L_x_3400) ;  /* 0xfffffffc00f0a947 */ /* 0x002fea000383ffff */
[----:B------:R-:W-:Y:S05]  /*242d0*/  BRA `(.L_x_3618) ;  /* 0xfffffe6000a87947 */ /* 0x000fea000383ffff */
.L_x_3420:
        /* <DEDUP_REMOVED lines=8> */
.L_x_3620:
[----:B------:R-:W-:Y:S05]  /*24360*/  BSYNC B1 ;  /* 0x0000000000017941 */ /* 0x000fea0003800000 */
.L_x_3619:
[----:B------:R-:W-:Y:S05]  /*24370*/  BRA `(.L_x_3621) ;  /* 0xfffffe78008c7947 */ /* 0x000fea000383ffff */
.L_x_3421:
        /* <DEDUP_REMOVED lines=8> */
.L_x_3623:
[----:B------:R-:W-:Y:S05]  /*24400*/  BSYNC B1 ;  /* 0x0000000000017941 */ /* 0x000fea0003800000 */
.L_x_3622:
[----:B------:R-:W-:Y:S05]  /*24410*/  BRA `(.L_x_3624) ;  /* 0xfffffe7800707947 */ /* 0x000fea000383ffff */
.L_x_3422:
        /* <DEDUP_REMOVED lines=8> */
.L_x_3626:
[----:B------:R-:W-:Y:S05]  /*244a0*/  BSYNC B1 ;  /* 0x0000000000017941 */ /* 0x000fea0003800000 */
.L_x_3625:
[----:B------:R-:W-:Y:S05]  /*244b0*/  BRA `(.L_x_3627) ;  /* 0xfffffe7800547947 */ /* 0x000fea000383ffff */
.L_x_3423:
        /* <DEDUP_REMOVED lines=8> */
.L_x_3629:
[----:B------:R-:W-:Y:S05]  /*24540*/  BSYNC B1 ;  /* 0x0000000000017941 */ /* 0x000fea0003800000 */
.L_x_3628:
[----:B------:R-:W-:Y:S05]  /*24550*/  BRA `(.L_x_3630) ;  /* 0xfffffe7800387947 */ /* 0x000fea000383ffff */
.L_x_3425:
[----:B0-----:R0:W1:Y:S02]  /*24560*/  SYNCS.PHASECHK.TRANS64.TRYWAIT P1, [R18+URZ+0x36800], R5 ;  /* 0x03680005120075a7 */ /* 0x001064000802017f */
[----:B-1----:R-:W-:Y:S05]  /*24570*/  @!P1 NANOSLEEP.SYNCS 0x989680 ;  /* 0x009896800000995d */ /* 0x002fea0003900000 */
[----:B------:R-:W1:Y:S02]  /*24580*/  @!P1 SYNCS.PHASECHK.TRANS64 P1, [R18+URZ+0x36800], R5 ;  /* 0x03680005120095a7 */ /* 0x000e64000802007f */
[----:B-1----:R-:W-:Y:S05]  /*24590*/  @!P1 BRA `(.L_x_3425) ;  /* 0xfffffffc00f09947 */ /* 0x002fea000383ffff */
[----:B------:R-:W-:Y:S05]  /*245a0*/  BRA `(.L_x_3631) ;  /* 0xfffffe7800787947 */ /* 0x000fea000383ffff */
.L_x_3451:
        /* <DEDUP_REMOVED lines=8> */
.L_x_3633:
[----:B------:R-:W-:Y:S05]  /*24630*/  BSYNC B1 ;  /* 0x0000000000017941 */ /* 0x000fea0003800000 */
.L_x_3632:
[----:B------:R-:W-:Y:S05]  /*24640*/  BRA `(.L_x_3634) ;  /* 0xfffffe9c00f87947 */ /* 0x000fea000383ffff */
.L_x_3452:
        /* <DEDUP_REMOVED lines=8> */
.L_x_3636:
[----:B------:R-:W-:Y:S05]  /*246d0*/  BSYNC B1 ;  /* 0x0000000000017941 */ /* 0x000fea0003800000 */
.L_x_3635:
[----:B------:R-:W-:Y:S05]  /*246e0*/  BRA `(.L_x_3637) ;  /* 0xfffffe9c00dc7947 */ /* 0x000fea000383ffff */
.L_x_3453:
        /* <DEDUP_REMOVED lines=8> */
.L_x_3639:
[----:B------:R-:W-:Y:S05]  /*24770*/  BSYNC B1 ;  /* 0x0000000000017941 */ /* 0x000fea0003800000 */
.L_x_3638:
[----:B------:R-:W-:Y:S05]  /*24780*/  BRA `(.L_x_3640) ;  /* 0xfffffe9c00c07947 */ /* 0x000fea000383ffff */
.L_x_3454:
        /* <DEDUP_REMOVED lines=8> */
.L_x_3642:
[----:B------:R-:W-:Y:S05]  /*24810*/  BSYNC B1 ;  /* 0x0000000000017941 */ /* 0x000fea0003800000 */
.L_x_3641:
[----:B------:R-:W-:Y:S05]  /*24820*/  BRA `(.L_x_3643) ;  /* 0xfffffe9c00a47947 */ /* 0x000fea000383ffff */
.L_x_3456:
[----:B0-----:R0:W1:Y:S02]  /*24830*/  SYNCS.PHASECHK.TRANS64.TRYWAIT P0, [R18+URZ+0x36800], R5 ;  /* 0x03680005120075a7 */ /* 0x001064000800017f */
[----:B-1----:R-:W-:Y:S05]  /*24840*/  @!P0 NANOSLEEP.SYNCS 0x989680 ;  /* 0x009896800000895d */ /* 0x002fea0003900000 */
[----:B------:R-:W1:Y:S02]  /*24850*/  @!P0 SYNCS.PHASECHK.TRANS64 P0, [R18+URZ+0x36800], R5 ;  /* 0x03680005120085a7 */ /* 0x000e64000800007f */
[----:B-1----:R-:W-:Y:S05]  /*24860*/  @!P0 BRA `(.L_x_3456) ;  /* 0xfffffffc00f08947 */ /* 0x002fea000383ffff */
[----:B------:R-:W-:Y:S05]  /*24870*/  BRA `(.L_x_3644) ;  /* 0xfffffe9c00e47947 */ /* 0x000fea000383ffff */
.L_x_3470:
[----:B-1----:R1:W2:Y:S02]  /*24880*/  SYNCS.PHASECHK.TRANS64.TRYWAIT P2, [R3+URZ+0x36830], R0 ;  /* 0x03683000030075a7 */ /* 0x0022a4000804017f */
[----:B--2---:R-:W-:Y:S05]  /*24890*/  @!P2 NANOSLEEP.SYNCS 0x989680 ;  /* 0x009896800000a95d */ /* 0x004fea0003900000 */
[----:B------:R-:W2:Y:S02]  /*248a0*/  @!P2 SYNCS.PHASECHK.TRANS64 P2, [R3+URZ+0x36830], R0 ;  /* 0x036830000300a5a7 */ /* 0x000ea4000804007f */
[----:B--2---:R-:W-:Y:S05]  /*248b0*/  @!P2 BRA `(.L_x_3470) ;  /* 0xfffffffc00f0a947 */ /* 0x004fea000383ffff */
[----:B------:R-:W-:Y:S05]  /*248c0*/  BRA `(.L_x_3469) ;  /* 0xfffffec000d07947 */ /* 0x000fea000383ffff */
.L_x_3477:
[----:B-1----:R1:W2:Y:S02]  /*248d0*/  SYNCS.PHASECHK.TRANS64.TRYWAIT P2, [R13+URZ+0x36830], R4 ;  /* 0x036830040d0075a7 */ /* 0x0022a4000804017f */
[----:B--2---:R-:W-:Y:S05]  /*248e0*/  @!P2 NANOSLEEP.SYNCS 0x989680 ;  /* 0x009896800000a95d */ /* 0x004fea0003900000 */
[----:B------:R-:W2:Y:S02]  /*248f0*/  @!P2 SYNCS.PHASECHK.TRANS64 P2, [R13+URZ+0x36830], R4 ;  /* 0x036830040d00a5a7 */ /* 0x000ea4000804007f */
[----:B--2---:R-:W-:Y:S05]  /*24900*/  @!P2 BRA `(.L_x_3477) ;  /* 0xfffffffc00f0a947 */ /* 0x004fea000383ffff */
[----:B------:R-:W-:Y:S05]  /*24910*/  BRA `(.L_x_3476) ;  /* 0xffffff1400b87947 */ /* 0x000fea000383ffff */
.L_x_3482:
[----:B-1----:R1:W2:Y:S02]  /*24920*/  SYNCS.PHASECHK.TRANS64.TRYWAIT P2, [R11+URZ+0x36850], R0 ;  /* 0x036850000b0075a7 */ /* 0x0022a4000804017f */
[----:B--2---:R-:W-:Y:S05]  /*24930*/  @!P2 NANOSLEEP.SYNCS 0x989680 ;  /* 0x009896800000a95d */ /* 0x004fea0003900000 */
[----:B------:R-:W2:Y:S02]  /*24940*/  @!P2 SYNCS.PHASECHK.TRANS64 P2, [R11+URZ+0x36850], R0 ;  /* 0x036850000b00a5a7 */ /* 0x000ea4000804007f */
[----:B--2---:R-:W-:Y:S05]  /*24950*/  @!P2 BRA `(.L_x_3482) ;  /* 0xfffffffc00f0a947 */ /* 0x004fea000383ffff */
[----:B------:R-:W-:Y:S05]  /*24960*/  BRA `(.L_x_3481) ;  /* 0xffffff4c00547947 */ /* 0x000fea000383ffff */
.L_x_3488:
[----:B-1----:R1:W2:Y:S02]  /*24970*/  SYNCS.PHASECHK.TRANS64.TRYWAIT P0, [R11+URZ+0x36850], R2 ;  /* 0x036850020b0075a7 */ /* 0x0022a4000800017f */
[----:B--2---:R-:W-:Y:S05]  /*24980*/  @!P0 NANOSLEEP.SYNCS 0x989680 ;  /* 0x009896800000895d */ /* 0x004fea0003900000 */
[----:B------:R-:W2:Y:S02]  /*24990*/  @!P0 SYNCS.PHASECHK.TRANS64 P0, [R11+URZ+0x36850], R2 ;  /* 0x036850020b0085a7 */ /* 0x000ea4000800007f */
[----:B--2---:R-:W-:Y:S05]  /*249a0*/  @!P0 BRA `(.L_x_3488) ;  /* 0xfffffffc00f08947 */ /* 0x004fea000383ffff */
[----:B------:R-:W-:Y:S05]  /*249b0*/  BRA `(.L_x_3487) ;  /* 0xffffff68004c7947 */ /* 0x000fea000383ffff */
.L_x_3520:
        /* <DEDUP_REMOVED lines=11> */
.L_x_3646:
[----:B------:R-:W-:Y:S05]  /*24a70*/  BSYNC B1 ;  /* 0x0000000000017941 */ /* 0x000fea0003800000 */
.L_x_3645:
[----:B------:R-:W-:Y:S05]  /*24a80*/  BRA `(.L_x_3647) ;  /* 0xffffffa800607947 */ /* 0x000fea000383ffff */
.L_x_3521:
[----:B------:R-:W-:Y:S01]  /*24a90*/  BSSY B1, `(.L_x_3648) ;  /* 0x0000006000017945 */ /* 0x000fe20003800000 */
[----:B------:R-:W-:-:S07]  /*24aa0*/  IMAD.MOV.U32 R15, RZ, RZ, -0x1 ;  /* 0xffffffffff0f7424 */ /* 0x000fce00078e00ff */
[----:B-----5:R-:W-:Y:S05]  /*24ab0*/  WARPSYNC.COLLECTIVE R15, `(.L_x_3649) ;  /* 0x000000000f0c7348 */ /* 0x020fea0003c00000 */
[----:B------:R-:W-:Y:S02]  /*24ac0*/  ELECT P6, UR62, PT ;  /* 0x00000000003e782f */ /* 0x000fe400038c0000 */
[----:B------:R-:W-:Y:S01]  /*24ad0*/  MOV R14, UR62 ;  /* 0x0000003e000e7c02 */ /* 0x000fe20008000f00 */
[----:B-----5:R-:W-:Y:S10]  /*24ae0*/  ENDCOLLECTIVE ;  /* 0x000000000000791b */ /* 0x020ff40003800000 */
.L_x_3649:
[----:B------:R-:W-:Y:S05]  /*24af0*/  BSYNC B1 ;  /* 0x0000000000017941 */ /* 0x000fea0003800000 */
.L_x_3648:
[----:B------:R-:W-:Y:S05]  /*24b00*/  BRA `(.L_x_3650) ;  /* 0xffffffa8004c7947 */ /* 0x000fea000383ffff */
.L_x_3523:
[----:B0-----:R0:W1:Y:S02]  /*24b10*/  SYNCS.PHASECHK.TRANS64.TRYWAIT P0, [R9+URZ+0x36820], R5 ;  /* 0x03682005090075a7 */ /* 0x001064000800017f */
[----:B-1----:R-:W-:Y:S05]  /*24b20*/  @!P0 NANOSLEEP.SYNCS 0x989680 ;  /* 0x009896800000895d */ /* 0x002fea0003900000 */
[----:B------:R-:W1:Y:S02]  /*24b30*/  @!P0 SYNCS.PHASECHK.TRANS64 P0, [R9+URZ+0x36820], R5 ;  /* 0x03682005090085a7 */ /* 0x000e64000800007f */
[----:B-1----:R-:W-:Y:S05]  /*24b40*/  @!P0 BRA `(.L_x_3523) ;  /* 0xfffffffc00f08947 */ /* 0x002fea000383ffff */
[----:B------:R-:W-:Y:S05]  /*24b50*/  BRA `(.L_x_3651) ;  /* 0xffffffa800687947 */ /* 0x000fea000383ffff */
.L_x_3526:
[----:B0-----:R0:W1:Y:S02]  /*24b60*/  SYNCS.PHASECHK.TRANS64.TRYWAIT P0, [R5+URZ+0x368a0], R10 ;  /* 0x0368a00a050075a7 */ /* 0x001064000800017f */
[----:B-1----:R-:W-:Y:S05]  /*24b70*/  @!P0 NANOSLEEP.SYNCS 0x989680 ;  /* 0x009896800000895d */ /* 0x002fea0003900000 */
[----:B------:R-:W1:Y:S02]  /*24b80*/  @!P0 SYNCS.PHASECHK.TRANS64 P0, [R5+URZ+0x368a0], R10 ;  /* 0x0368a00a050085a7 */ /* 0x000e64000800007f */
[----:B-1----:R-:W-:Y:S05]  /*24b90*/  @!P0 BRA `(.L_x_3526) ;  /* 0xfffffffc00f08947 */ /* 0x002fea000383ffff */
[----:B------:R-:W-:Y:S05]  /*24ba0*/  BRA `(.L_x_3652) ;  /* 0xffffffa800787947 */ /* 0x000fea000383ffff */
.L_x_3528:
[----:B-1----:R1:W2:Y:S02]  /*24bb0*/  SYNCS.PHASECHK.TRANS64.TRYWAIT P0, [R5+URZ+0x368c0], R10 ;  /* 0x0368c00a050075a7 */ /* 0x0022a4000800017f */
[----:B--2---:R-:W-:Y:S05]  /*24bc0*/  @!P0 NANOSLEEP.SYNCS 0x989680 ;  /* 0x009896800000895d */ /* 0x004fea0003900000 */
[----:B------:R-:W2:Y:S02]  /*24bd0*/  @!P0 SYNCS.PHASECHK.TRANS64 P0, [R5+URZ+0x368c0], R10 ;  /* 0x0368c00a050085a7 */ /* 0x000ea4000800007f */
[----:B--2---:R-:W-:Y:S05]  /*24be0*/  @!P0 BRA `(.L_x_3528) ;  /* 0xfffffffc00f08947 */ /* 0x004fea000383ffff */
[----:B------:R-:W-:Y:S05]  /*24bf0*/  BRA `(.L_x_3653) ;  /* 0xffffffac00047947 */ /* 0x000fea000383ffff */
.L_x_3532:
[----:B0-----:R0:W1:Y:S02]  /*24c00*/  SYNCS.PHASECHK.TRANS64.TRYWAIT P0, [R6+URZ+0x368a0], R7 ;  /* 0x0368a007060075a7 */ /* 0x001064000800017f */
[----:B-1----:R-:W-:Y:S05]  /*24c10*/  @!P0 NANOSLEEP.SYNCS 0x989680 ;  /* 0x009896800000895d */ /* 0x002fea0003900000 */
[----:B------:R-:W1:Y:S02]  /*24c20*/  @!P0 SYNCS.PHASECHK.TRANS64 P0, [R6+URZ+0x368a0], R7 ;  /* 0x0368a007060085a7 */ /* 0x000e64000800007f */
[----:B-1----:R-:W-:Y:S05]  /*24c30*/  @!P0 BRA `(.L_x_3532) ;  /* 0xfffffffc00f08947 */ /* 0x002fea000383ffff */
[----:B------:R-:W-:Y:S05]  /*24c40*/  BRA `(.L_x_3654) ;  /* 0xffffffac00d87947 */ /* 0x000fea000383ffff */
.L_x_3534:
[----:B-1----:R1:W2:Y:S02]  /*24c50*/  SYNCS.PHASECHK.TRANS64.TRYWAIT P1, [R6+URZ+0x368c0], R7 ;  /* 0x0368c007060075a7 */ /* 0x0022a4000802017f */
[----:B--2---:R-:W-:Y:S05]  /*24c60*/  @!P1 NANOSLEEP.SYNCS 0x989680 ;  /* 0x009896800000995d */ /* 0x004fea0003900000 */
[----:B------:R-:W2:Y:S02]  /*24c70*/  @!P1 SYNCS.PHASECHK.TRANS64 P1, [R6+URZ+0x368c0], R7 ;  /* 0x0368c007060095a7 */ /* 0x000ea4000802007f */
[----:B--2---:R-:W-:Y:S05]  /*24c80*/  @!P1 BRA `(.L_x_3534) ;  /* 0xfffffffc00f09947 */ /* 0x004fea000383ffff */
[----:B------:R-:W-:Y:S05]  /*24c90*/  BRA `(.L_x_3655) ;  /* 0xffffffb0005c7947 */ /* 0x000fea000383ffff */
.L_x_3546:
        /* <DEDUP_REMOVED lines=11> */
.L_x_3657:
[----:B------:R-:W-:Y:S05]  /*24d50*/  BSYNC B0 ;  /* 0x0000000000007941 */ /* 0x000fea0003800000 */
.L_x_3656:
[----:B------:R-:W-:Y:S05]  /*24d60*/  BRA `(.L_x_3658) ;  /* 0xffffffbc00647947 */ /* 0x000fea000383ffff */
.L_x_3547:
[----:B------:R-:W-:Y:S01]  /*24d70*/  BSSY B0, `(.L_x_3659) ;  /* 0x0000006000007945 */ /* 0x000fe20003800000 */
[----:B------:R-:W-:-:S07]  /*24d80*/  IMAD.MOV.U32 R15, RZ, RZ, -0x1 ;  /* 0xffffffffff0f7424 */ /* 0x000fce00078e00ff */
[----:B------:R-:W-:Y:S05]  /*24d90*/  WARPSYNC.COLLECTIVE R15, `(.L_x_3660) ;  /* 0x000000000f0c7348 */ /* 0x000fea0003c00000 */
[----:B------:R-:W-:Y:S02]  /*24da0*/  ELECT P6, UR62, PT ;  /* 0x00000000003e782f */ /* 0x000fe400038c0000 */
[----:B------:R-:W-:Y:S01]  /*24db0*/  MOV R14, UR62 ;  /* 0x0000003e000e7c02 */ /* 0x000fe20008000f00 */
[----:B------:R-:W-:Y:S10]  /*24dc0*/  ENDCOLLECTIVE ;  /* 0x000000000000791b */ /* 0x000ff40003800000 */
.L_x_3660:
[----:B------:R-:W-:Y:S05]  /*24dd0*/  BSYNC B0 ;  /* 0x0000000000007941 */ /* 0x000fea0003800000 */
.L_x_3659:
[----:B------:R-:W-:Y:S05]  /*24de0*/  BRA `(.L_x_3661) ;  /* 0xffffffbc005c7947 */ /* 0x000fea000383ffff */
.L_x_3550:
[----:B0-----:R0:W1:Y:S02]  /*24df0*/  SYNCS.PHASECHK.TRANS64.TRYWAIT P0, [R6+URZ+0x36840], R7 ;  /* 0x03684007060075a7 */ /* 0x001064000800017f */
[----:B-1----:R-:W-:Y:S05]  /*24e00*/  @!P0 NANOSLEEP.SYNCS 0x989680 ;  /* 0x009896800000895d */ /* 0x002fea0003900000 */
[----:B------:R-:W1:Y:S02]  /*24e10*/  @!P0 SYNCS.PHASECHK.TRANS64 P0, [R6+URZ+0x36840], R7 ;  /* 0x03684007060085a7 */ /* 0x000e64000800007f */
[----:B-1----:R-:W-:Y:S05]  /*24e20*/  @!P0 BRA `(.L_x_3550) ;  /* 0xfffffffc00f08947 */ /* 0x002fea000383ffff */
[----:B------:R-:W-:Y:S05]  /*24e30*/  BRA `(.L_x_3662) ;  /* 0xffffffbc00cc7947 */ /* 0x000fea000383ffff */
.L_x_3553:
        /* <DEDUP_REMOVED lines=8> */
.L_x_3561:
[----:B0-----:R0:W1:Y:S02]  /*24ec0*/  SYNCS.PHASECHK.TRANS64.TRYWAIT P0, [R8+URZ+0x36840], R9 ;  /* 0x03684009080075a7 */ /* 0x001064000800017f */
[----:B-1----:R-:W-:Y:S05]  /*24ed0*/  @!P0 NANOSLEEP.SYNCS 0x989680 ;  /* 0x009896800000895d */ /* 0x002fea0003900000 */
[----:B------:R-:W1:Y:S02]  /*24ee0*/  @!P0 SYNCS.PHASECHK.TRANS64 P0, [R8+URZ+0x36840], R9 ;  /* 0x03684009080085a7 */ /* 0x000e64000800007f */
[----:B-1----:R-:W-:Y:S05]  /*24ef0*/  @!P0 BRA `(.L_x_3561) ;  /* 0xfffffffc00f08947 */ /* 0x002fea000383ffff */
[----:B------:R-:W-:Y:S05]  /*24f00*/  BRA `(.L_x_3664) ;  /* 0xffffffc400dc7947 */ /* 0x000fea000383ffff */
.L_x_3563:
[----:B0-----:R0:W1:Y:S02]  /*24f10*/  SYNCS.PHASECHK.TRANS64.TRYWAIT P0, [R8+URZ+0x36860], R9 ;  /* 0x03686009080075a7 */ /* 0x001064000800017f */
[----:B-1----:R-:W-:Y:S05]  /*24f20*/  @!P0 NANOSLEEP.SYNCS 0x989680 ;  /* 0x009896800000895d */ /* 0x002fea0003900000 */
[----:B------:R-:W1:Y:S02]  /*24f30*/  @!P0 SYNCS.PHASECHK.TRANS64 P0, [R8+URZ+0x36860], R9 ;  /* 0x03686009080085a7 */ /* 0x000e64000800007f */
[----:B-1----:R-:W-:Y:S05]  /*24f40*/  @!P0 BRA `(.L_x_3563) ;  /* 0xfffffffc00f08947 */ /* 0x002fea000383ffff */
[----:B------:R-:W-:Y:S05]  /*24f50*/  BRA `(.L_x_3665) ;  /* 0xffffffc800887947 */ /* 0x000fea000383ffff */
.L_x_3569:
[----:B-1----:R1:W2:Y:S02]  /*24f60*/  SYNCS.PHASECHK.TRANS64.TRYWAIT P0, [R2+URZ+0x36840], R3 ;  /* 0x03684003020075a7 */ /* 0x0022a4000800017f */
[----:B--2---:R-:W-:Y:S05]  /*24f70*/  @!P0 NANOSLEEP.SYNCS 0x989680 ;  /* 0x009896800000895d */ /* 0x004fea0003900000 */
[----:B------:R-:W2:Y:S02]  /*24f80*/  @!P0 SYNCS.PHASECHK.TRANS64 P0, [R2+URZ+0x36840], R3 ;  /* 0x03684003020085a7 */ /* 0x000ea4000800007f */
[----:B--2---:R-:W-:Y:S05]  /*24f90*/  @!P0 BRA `(.L_x_3569) ;  /* 0xfffffffc00f08947 */ /* 0x004fea000383ffff */
[----:B------:R-:W-:Y:S05]  /*24fa0*/  BRA `(.L_x_3666) ;  /* 0xffffffcc00fc7947 */ /* 0x000fea000383ffff */
.L_x_3571:
[----:B0-----:R0:W1:Y:S02]  /*24fb0*/  SYNCS.PHASECHK.TRANS64.TRYWAIT P0, [R2+URZ+0x36860], R3 ;  /* 0x03686003020075a7 */ /* 0x001064000800017f */
[----:B-1----:R-:W-:Y:S05]  /*24fc0*/  @!P0 NANOSLEEP.SYNCS 0x989680 ;  /* 0x009896800000895d */ /* 0x002fea0003900000 */
[----:B------:R-:W1:Y:S02]  /*24fd0*/  @!P0 SYNCS.PHASECHK.TRANS64 P0, [R2+URZ+0x36860], R3 ;  /* 0x03686003020085a7 */ /* 0x000e64000800007f */
[----:B-1----:R-:W-:Y:S05]  /*24fe0*/  @!P0 BRA `(.L_x_3571) ;  /* 0xfffffffc00f08947 */ /* 0x002fea000383ffff */
[----:B------:R-:W-:Y:S05]  /*24ff0*/  BRA `(.L_x_3667) ;  /* 0xffffffd000a87947 */ /* 0x000fea000383ffff */
.L_x_3577:
[----:B--2---:R2:W3:Y:S02]  /*25000*/  SYNCS.PHASECHK.TRANS64.TRYWAIT P0, [R2+URZ+0x36840], R3 ;  /* 0x03684003020075a7 */ /* 0x0044e4000800017f */
[----:B---3--:R-:W-:Y:S05]  /*25010*/  @!P0 NANOSLEEP.SYNCS 0x989680 ;  /* 0x009896800000895d */ /* 0x008fea0003900000 */
[----:B------:R-:W3:Y:S02]  /*25020*/  @!P0 SYNCS.PHASECHK.TRANS64 P0, [R2+URZ+0x36840], R3 ;  /* 0x03684003020085a7 */ /* 0x000ee4000800007f */
[----:B---3--:R-:W-:Y:S05]  /*25030*/  @!P0 BRA `(.L_x_3577) ;  /* 0xfffffffc00f08947 */ /* 0x008fea000383ffff */
[----:B------:R-:W-:Y:S05]  /*25040*/  BRA `(.L_x_3668) ;  /* 0xffffffd400f87947 */ /* 0x000fea000383ffff */
.L_x_3579:
[----:B0-----:R0:W1:Y:S02]  /*25050*/  SYNCS.PHASECHK.TRANS64.TRYWAIT P0, [R2+URZ+0x36860], R8 ;  /* 0x03686008020075a7 */ /* 0x001064000800017f */
[----:B-1----:R-:W-:Y:S05]  /*25060*/  @!P0 NANOSLEEP.SYNCS 0x989680 ;  /* 0x009896800000895d */ /* 0x002fea0003900000 */
[----:B------:R-:W1:Y:S02]  /*25070*/  @!P0 SYNCS.PHASECHK.TRANS64 P0, [R2+URZ+0x36860], R8 ;  /* 0x03686008020085a7 */ /* 0x000e64000800007f */
[----:B-1----:R-:W-:Y:S05]  /*25080*/  @!P0 BRA `(.L_x_3579) ;  /* 0xfffffffc00f08947 */ /* 0x002fea000383ffff */
[----:B------:R-:W-:Y:S05]  /*25090*/  BRA `(.L_x_3669) ;  /* 0xffffffd800a07947 */ /* 0x000fea000383ffff */
.L_x_3587:
[----:B-1----:R1:W2:Y:S02]  /*250a0*/  SYNCS.PHASECHK.TRANS64.TRYWAIT P0, [R3+URZ+0x36860], R0 ;  /* 0x03686000030075a7 */ /* 0x0022a4000800017f */
[----:B--2---:R-:W-:Y:S05]  /*250b0*/  @!P0 NANOSLEEP.SYNCS 0x989680 ;  /* 0x009896800000895d */ /* 0x004fea0003900000 */
[----:B------:R-:W2:Y:S02]  /*250c0*/  @!P0 SYNCS.PHASECHK.TRANS64 P0, [R3+URZ+0x36860], R0 ;  /* 0x03686000030085a7 */ /* 0x000ea4000800007f */
[----:B--2---:R-:W-:Y:S05]  /*250d0*/  @!P0 BRA `(.L_x_3587) ;  /* 0xfffffffc00f08947 */ /* 0x004fea000383ffff */
[----:B------:R-:W-:Y:S05]  /*250e0*/  BRA `(.L_x_3670) ;  /* 0xffffffdc00d47947 */ /* 0x000fea000383ffff */
.L_x_3590:
[----:B------:R-:W-:Y:S01]  /*250f0*/  BSSY B0, `(.L_x_3671) ;  /* 0x0000008000007945 */ /* 0x000fe20003800000 */
[----:B0-----:R-:W-:Y:S01]  /*25100*/  IMAD.MOV.U32 R13, RZ, RZ, R16 ;  /* 0x000000ffff0d7224 */ /* 0x001fe200078e0010 */
[----:B------:R-:W-:Y:S01]  /*25110*/  MOV R11, 0x1f ;  /* 0x0000001f000b7802 */ /* 0x000fe20000000f00 */
[----:B------:R-:W-:Y:S02]  /*25120*/  IMAD.MOV.U32 R12, RZ, RZ, RZ ;  /* 0x000000ffff0c7224 */ /* 0x000fe400078e00ff */
[----:B------:R-:W-:-:S07]  /*25130*/  IMAD.MOV.U32 R15, RZ, RZ, -0x1 ;  /* 0xffffffffff0f7424 */ /* 0x000fce00078e00ff */
[----:B-1---5:R-:W-:Y:S05]  /*25140*/  WARPSYNC.COLLECTIVE R15, `(.L_x_3672) ;  /* 0x000000000f087348 */ /* 0x022fea0003c00000 */
[----:B------:R0:W2:Y:S02]  /*25150*/  SHFL.IDX P6, R14, R13, R12, R11 ;  /* 0x0000000c0d0e7389 */ /* 0x0000a400000c000b */
[----:B012--5:R-:W-:Y:S01]  /*25160*/  ENDCOLLECTIVE ;  /* 0x000000000000791b */ /* 0x027fe20003800000 */
.L_x_3672:
[----:B------:R-:W-:Y:S05]  /*25170*/  BSYNC B0 ;  /* 0x0000000000007941 */ /* 0x000fea0003800000 */
.L_x_3671:
        /* <DEDUP_REMOVED lines=8> */
.L_x_3673:
[----:B------:R-:W-:Y:S01]  /*25200*/  IMAD.MOV.U32 R5, RZ, RZ, R14 ;  /* 0x000000ffff057224 */ /* 0x000fe200078e000e */
[----:B------:R-:W-:Y:S06]  /*25210*/  BRA `(.L_x_3674) ;  /* 0xffffffe000847947 */ /* 0x000fec000383ffff */
.L_x_3593:
        /* <DEDUP_REMOVED lines=8> */
.L_x_3676:
[----:B------:R-:W-:Y:S05]  /*252a0*/  BSYNC B0 ;  /* 0x0000000000007941 */ /* 0x000fea0003800000 */
.L_x_3675:
        /* <DEDUP_REMOVED lines=10> */
.L_x_3677:
        /* <DEDUP_REMOVED lines=8> */
.L_x_3678:
        /* <DEDUP_REMOVED lines=8> */
.L_x_3679:
        /* <DEDUP_REMOVED lines=8> */
.L_x_3680:
        /* <DEDUP_REMOVED lines=8> */
.L_x_3681:
[----:B------:R-:W-:Y:S05]  /*25550*/  BRA `(.L_x_3682) ;  /* 0xffffffe000487947 */ /* 0x000fea000383ffff */
.L_x_3598:
        /* <DEDUP_REMOVED lines=8> */
.L_x_3684:
[----:B------:R-:W-:Y:S05]  /*255e0*/  BSYNC B0 ;  /* 0x0000000000007941 */ /* 0x000fea0003800000 */
.L_x_3683:
[----:B------:R-:W-:Y:S01]  /*255f0*/  ISETP.NE.AND P0, PT, R6, RZ, PT ;  /* 0x000000ff0600720c */ /* 0x000fe20003f05270 */
[----:B------:R-:W-:Y:S02]  /*25600*/  IMAD.MOV.U32 R12, RZ, RZ, 0x2 ;  /* 0x00000002ff0c7424 */ /* 0x000fe400078e00ff */
[----:B------:R-:W-:Y:S01]  /*25610*/  IMAD.MOV.U32 R11, RZ, RZ, RZ ;  /* 0x000000ffff0b7224 */ /* 0x000fe200078e00ff */
[----:B------:R-:W-:Y:S01]  /*25620*/  SEL R2, R14, RZ, P0 ;  /* 0x000000ff0e027207 */ /* 0x000fe20000000000 */
[----:B------:R-:W-:Y:S01]  /*25630*/  IMAD.MOV.U32 R15, RZ, RZ, -0x1 ;  /* 0xffffffffff0f7424 */ /* 0x000fe200078e00ff */
[----:B------:R-:W-:-:S03]  /*25640*/  ISETP.GE.U32.AND P0, PT, R6, 0x2, PT ;  /* 0x000000020600780c */ /* 0x000fc60003f06070 */
[----:B------:R-:W-:-:S04]  /*25650*/  IMAD.IADD R2, R3, 0x1, R2 ;  /* 0x0000000103027824 */ /* 0x000fc800078e0202 */
[----:B------:R-:W-:-:S07]  /*25660*/  IMAD.MOV.U32 R13, RZ, RZ, R2 ;  /* 0x000000ffff0d7224 */ /* 0x000fce00078e0002 */
[----:B------:R-:W-:Y:S05]  /*25670*/  WARPSYNC.COLLECTIVE R15, `(.L_x_3685) ;  /* 0x000000000f087348 */ /* 0x000fea0003c00000 */
[----:B------:R0:W1:Y:S02]  /*25680*/  SHFL.UP P6, R14, R13, R12, R11 ;  /* 0x0400000c0d0e7389 */ /* 0x00006400000c000b */
[----:B01----:R-:W-:Y:S01]  /*25690*/  ENDCOLLECTIVE ;  /* 0x000000000000791b */ /* 0x003fe20003800000 */
.L_x_3685:
        /* <DEDUP_REMOVED lines=8> */
.L_x_3686:
        /* <DEDUP_REMOVED lines=8> */
.L_x_3687:
        /* <DEDUP_REMOVED lines=8> */
.L_x_3688:
        /* <DEDUP_REMOVED lines=8> */
.L_x_3689:
[----:B------:R-:W-:Y:S05]  /*258a0*/  BRA `(.L_x_3690) ;  /* 0xffffffe000287947 */ /* 0x000fea000383ffff */
.L_x_3600:
[----:B------:R-:W-:Y:S01]  /*258b0*/  BSSY B0, `(.L_x_3691) ;  /* 0x0000006000007945 */ /* 0x000fe20003800000 */
[----:B------:R-:W-:Y:S01]  /*258c0*/  PLOP3.LUT P6, PT, P6, PT, PT, 0x8, 0x0 ;  /* 0x000000000000781c */ /* 0x000fe200037ce170 */
[----:B------:R-:W-:-:S12]  /*258d0*/  IMAD.MOV.U32 R15, RZ, RZ, -0x1 ;  /* 0xffffffffff0f7424 */ /* 0x000fd800078e00ff */
[----:B0-----:R-:W-:Y:S05]  /*258e0*/  WARPSYNC.COLLECTIVE R15, `(.L_x_3692) ;  /* 0x000000000f087348 */ /* 0x001fea0003c00000 */
[----:B------:R-:W-:Y:S01]  /*258f0*/  VOTE.ANY R14, PT, P6 ;  /* 0x00000000000e7806 */ /* 0x000fe200030e0100 */
[----:B0-----:R-:W-:Y:S06]  /*25900*/  ENDCOLLECTIVE ;  /* 0x000000000000791b */ /* 0x001fec0003800000 */
.L_x_3692:
[----:B------:R-:W-:Y:S05]  /*25910*/  BSYNC B0 ;  /* 0x0000000000007941 */ /* 0x000fea0003800000 */
.L_x_3691:
        /* <DEDUP_REMOVED lines=9> */
.L_x_3693:
[----:B------:R-:W-:Y:S01]  /*259b0*/  IMAD.MOV.U32 R17, RZ, RZ, R14 ;  /* 0x000000ffff117224 */ /* 0x000fe200078e000e */
[----:B------:R-:W-:Y:S06]  /*259c0*/  BRA `(.L_x_3694) ;  /* 0xffffffe000187947 */ /* 0x000fec000383ffff */
.L_x_3602:
[----:B------:R-:W-:Y:S01]  /*259d0*/  BSSY B0, `(.L_x_3695) ;  /* 0x0000007000007945 */ /* 0x000fe20003800000 */
[----:B------:R-:W-:Y:S02]  /*259e0*/  IMAD.MOV.U32 R13, RZ, RZ, R2 ;  /* 0x000000ffff0d7224 */ /* 0x000fe400078e0002 */
[----:B------:R-:W-:Y:S02]  /*259f0*/  IMAD.MOV.U32 R11, RZ, RZ, 0x1f ;  /* 0x0000001fff0b7424 */ /* 0x000fe400078e00ff */
[----:B------:R-:W-:-:S07]  /*25a00*/  IMAD.MOV.U32 R15, RZ, RZ, -0x1 ;  /* 0xffffffffff0f7424 */ /* 0x000fce00078e00ff */
[----:B012---:R-:W-:Y:S05]  /*25a10*/  WARPSYNC.COLLECTIVE R15, `(.L_x_3696) ;  /* 0x000000000f087348 */ /* 0x007fea0003c00000 */
[----:B------:R3:W4:Y:S02]  /*25a20*/  SHFL.IDX P6, R14, R13, R12, R11 ;  /* 0x0000000c0d0e7389 */ /* 0x00072400000c000b */
[----:B01234-:R-:W-:Y:S01]  /*25a30*/  ENDCOLLECTIVE ;  /* 0x000000000000791b */ /* 0x01ffe20003800000 */
.L_x_3696:
[----:B------:R-:W-:Y:S05]  /*25a40*/  BSYNC B0 ;  /* 0x0000000000007941 */ /* 0x000fea0003800000 */
.L_x_3695:
[----:B------:R-:W-:Y:S05]  /*25a50*/  BRA `(.L_x_3601) ;  /* 0xffffffe000107947 */ /* 0x000fea000383ffff */
.L_x_3606:
[----:B0-----:R0:W1:Y:S02]  /*25a60*/  SYNCS.PHASECHK.TRANS64.TRYWAIT P0, [R0+URZ+0x36820], R3 ;  /* 0x03682003000075a7 */ /* 0x001064000800017f */
[----:B-1----:R-:W-:Y:S05]  /*25a70*/  @!P0 NANOSLEEP.SYNCS 0x989680 ;  /* 0x009896800000895d */ /* 0x002fea0003900000 */
[----:B------:R-:W1:Y:S02]  /*25a80*/  @!P0 SYNCS.PHASECHK.TRANS64 P0, [R0+URZ+0x36820], R3 ;  /* 0x03682003000085a7 */ /* 0x000e64000800007f */
[----:B-1----:R-:W-:Y:S05]  /*25a90*/  @!P0 BRA `(.L_x_3606) ;  /* 0xfffffffc00f08947 */ /* 0x002fea000383ffff */
[----:B------:R-:W-:Y:S05]  /*25aa0*/  BRA `(.L_x_3697) ;  /* 0xffffffe000f47947 */ /* 0x000fea000383ffff */
.L_x_3607:
        /* <DEDUP_REMOVED lines=11> */
.L_x_3699:
[----:B------:R-:W-:Y:S05]  /*25b60*/  BSYNC B0 ;  /* 0x0000000000007941 */ /* 0x000fea0003800000 */
.L_x_3698:
[----:B------:R-:W-:Y:S05]  /*25b70*/  BRA `(.L_x_3700) ;  /* 0xffffffe000dc7947 */ /* 0x000fea000383ffff */
.L_x_3608:
[----:B------:R-:W-:Y:S01]  /*25b80*/  BSSY B0, `(.L_x_3701) ;  /* 0x0000006000007945 */ /* 0x000fe20003800000 */
[----:B------:R-:W-:-:S07]  /*25b90*/  IMAD.MOV.U32 R15, RZ, RZ, -0x1 ;  /* 0xffffffffff0f7424 */ /* 0x000fce00078e00ff */
[----:B01----:R-:W-:Y:S05]  /*25ba0*/  WARPSYNC.COLLECTIVE R15, `(.L_x_3702) ;  /* 0x000000000f0c7348 */ /* 0x003fea0003c00000 */
[----:B------:R-:W-:Y:S02]  /*25bb0*/  ELECT P6, UR62, PT ;  /* 0x00000000003e782f */ /* 0x000fe400038c0000 */
[----:B------:R-:W-:Y:S01]  /*25bc0*/  MOV R14, UR62 ;  /* 0x0000003e000e7c02 */ /* 0x000fe20008000f00 */
[----:B01----:R-:W-:Y:S10]  /*25bd0*/  ENDCOLLECTIVE ;  /* 0x000000000000791b */ /* 0x003ff40003800000 */
.L_x_3702:
[----:B------:R-:W-:Y:S05]  /*25be0*/  BSYNC B0 ;  /* 0x0000000000007941 */ /* 0x000fea0003800000 */
.L_x_3701:
[----:B------:R-:W-:Y:S05]  /*25bf0*/  BRA `(.L_x_3703) ;  /* 0xffffffe000d07947 */ /* 0x000fea000383ffff */
.L_x_3610:
[----:B0-----:R0:W1:Y:S02]  /*25c00*/  SYNCS.PHASECHK.TRANS64.TRYWAIT P0, [R6+URZ], R5 ;  /* 0x00000005060075a7 */ /* 0x001064000800017f */
[----:B-1----:R-:W-:Y:S05]  /*25c10*/  @!P0 NANOSLEEP.SYNCS 0x989680 ;  /* 0x009896800000895d */ /* 0x002fea0003900000 */
[----:B------:R-:W1:Y:S02]  /*25c20*/  @!P0 SYNCS.PHASECHK.TRANS64 P0, [R6+URZ], R5 ;  /* 0x00000005060085a7 */ /* 0x000e64000800007f */
[----:B-1----:R-:W-:Y:S05]  /*25c30*/  @!P0 BRA `(.L_x_3610) ;  /* 0xfffffffc00f08947 */ /* 0x002fea000383ffff */
[----:B------:R-:W-:Y:S05]  /*25c40*/  BRA `(.L_x_3704) ;  /* 0xffffffe400147947 */ /* 0x000fea000383ffff */
.L_x_3611:
[----:B-1----:R1:W2:Y:S02]  /*25c50*/  SYNCS.PHASECHK.TRANS64.TRYWAIT P0, [R7+URZ], R2 ;  /* 0x00000002070075a7 */ /* 0x0022a4000800017f */
[----:B--2---:R-:W-:Y:S05]  /*25c60*/  @!P0 NANOSLEEP.SYNCS 0x989680 ;  /* 0x009896800000895d */ /* 0x004fea0003900000 */
[----:B------:R-:W2:Y:S02]  /*25c70*/  @!P0 SYNCS.PHASECHK.TRANS64 P0, [R7+URZ], R2 ;  /* 0x00000002070085a7 */ /* 0x000ea4000800007f */
[----:B--2---:R-:W-:Y:S05]  /*25c80*/  @!P0 BRA `(.L_x_3611) ;  /* 0xfffffffc00f08947 */ /* 0x004fea000383ffff */
[----:B------:R-:W-:Y:S05]  /*25c90*/  BRA `(.L_x_3705) ;  /* 0xffffffe400087947 */ /* 0x000fea000383ffff */
.L_x_3613:
[----:B--2---:R2:W3:Y:S02]  /*25ca0*/  SYNCS.PHASECHK.TRANS64.TRYWAIT P0, [R4+URZ], R5 ;  /* 0x00000005040075a7 */ /* 0x0044e4000800017f */
[----:B---3--:R-:W-:Y:S05]  /*25cb0*/  @!P0 NANOSLEEP.SYNCS 0x989680 ;  /* 0x009896800000895d */ /* 0x008fea0003900000 */
[----:B------:R-:W3:Y:S02]  /*25cc0*/  @!P0 SYNCS.PHASECHK.TRANS64 P0, [R4+URZ], R5 ;  /* 0x00000005040085a7 */ /* 0x000ee4000800007f */
[----:B---3--:R-:W-:Y:S05]  /*25cd0*/  @!P0 BRA `(.L_x_3613) ;  /* 0xfffffffc00f08947 */ /* 0x008fea000383ffff */
[----:B------:R-:W-:Y:S05]  /*25ce0*/  BRA `(.L_x_3706) ;  /* 0xffffffe400107947 */ /* 0x000fea000383ffff */
.L_x_3707:
        /* <DEDUP_REMOVED lines=9> */
.L_x_12762:


//--------------------- .text._ZN7cutlass13device_kernelIN5flash11enable_sm90INS1_16FlashAttnFwdSm90INS1_25CollectiveMainloopFwdSm90ILi2EN4cute5tupleIJNS5_1CILi1EEES8_S8_EEENS6_IJNS7_ILi128EEENS7_ILi96EEENS7_ILi192EEEEEELi192ENS_10bfloat16_tEfNS_4arch4Sm90ELb0ELb1ELb0ELb0ELb0ELb0ELb0ELb1ELb1ELb0ELb0ELb0EEENS1_21CollectiveEpilogueFwdINS6_IJSA_SC_SB_EEES9_SE_SG_Li256ELb0ELb0ELb0ELb0EEENS1_30DynamicPersistentTileSchedulerILi256ELi32ELb0ELb0ELb1EEEEEEEEEvNT_6ParamsE --------------------------
	.section	.text._ZN7cutlass13device_kernelIN5flash11enable_sm90INS1_16FlashAttnFwdSm90INS1_25CollectiveMainloopFwdSm90ILi2EN4cute5tupleIJNS5_1CILi1EEES8_S8_EEENS6_IJNS7_ILi128EEENS7_ILi96EEENS7_ILi192EEEEEELi192ENS_10bfloat16_tEfNS_4arch4Sm90ELb0ELb1ELb0ELb0ELb0ELb0ELb0ELb1ELb1ELb0ELb0ELb0EEENS1_21CollectiveEpilogueFwdINS6_IJSA_SC_SB_EEES9_SE_SG_Li256ELb0ELb0ELb0ELb0EEENS1_30DynamicPersistentTileSchedulerILi256ELi32ELb0ELb0ELb1EEEEEEEEEvNT_6ParamsE,"ax",@progbits
	.align	128
.text._ZN7cutlass13device_kernelIN5flash11enable_sm90INS1_16FlashAttnFwdSm90INS1_25CollectiveMainloopFwdSm90ILi2EN4cute5tupleIJNS5_1CILi1EEES8_S8_EEENS6_IJNS7_ILi128EEENS7_ILi96EEENS7_ILi192EEEEEELi192ENS_10bfloat16_tEfNS_4arch4Sm90ELb0ELb1ELb0ELb0ELb0ELb0ELb0ELb1ELb1ELb0ELb0ELb0EEENS1_21CollectiveEpilogueFwdINS6_IJSA_SC_SB_EEES9_SE_SG_Li256ELb0ELb0ELb0ELb0EEENS1_30DynamicPersistentTileSchedulerILi256ELi32ELb0ELb0ELb1EEEEEEEEEvNT_6ParamsE:
        .type           _ZN7cutlass13device_kernelIN5flash11enable_sm90INS1_16FlashAttnFwdSm90INS1_25CollectiveMainloopFwdSm90ILi2EN4cute5tupleIJNS5_1CILi1EEES8_S8_EEENS6_IJNS7_ILi128EEENS7_ILi96EEENS7_ILi192EEEEEELi192ENS_10bfloat16_tEfNS_4arch4Sm90ELb0ELb1ELb0ELb0ELb0ELb0ELb0ELb1ELb1ELb0ELb0ELb0EEENS1_21CollectiveEpilogueFwdINS6_IJSA_SC_SB_EEES9_SE_SG_Li256ELb0ELb0ELb0ELb0EEENS1_30DynamicPersistentTileSchedulerILi256ELi32ELb0ELb0ELb1EEEEEEEEEvNT_6ParamsE,@function
        .size           _ZN7cutlass13device_kernelIN5flash11enable_sm90INS1_16FlashAttnFwdSm90INS1_25CollectiveMainloopFwdSm90ILi2EN4cute5tupleIJNS5_1CILi1EEES8_S8_EEENS6_IJNS7_ILi128EEENS7_ILi96EEENS7_ILi192EEEEEELi192ENS_10bfloat16_tEfNS_4arch4Sm90ELb0ELb1ELb0ELb0ELb0ELb0ELb0ELb1ELb1ELb0ELb0ELb0EEENS1_21CollectiveEpilogueFwdINS6_IJSA_SC_SB_EEES9_SE_SG_Li256ELb0ELb0ELb0ELb0EEENS1_30DynamicPersistentTileSchedulerILi256ELi32ELb0ELb0ELb1EEEEEEEEEvNT_6ParamsE,(.L_x_12763 - _ZN7cutlass13device_kernelIN5flash11enable_sm90INS1_16FlashAttnFwdSm90INS1_25CollectiveMainloopFwdSm90ILi2EN4cute5tupleIJNS5_1CILi1EEES8_S8_EEENS6_IJNS7_ILi128EEENS7_ILi96EEENS7_ILi192EEEEEELi192ENS_10bfloat16_tEfNS_4arch4Sm90ELb0ELb1ELb0ELb0ELb0ELb0ELb0ELb1ELb1ELb0ELb0ELb0EEENS1_21CollectiveEpilogueFwdINS6_IJSA_SC_SB_EEES9_SE_SG_Li256ELb0ELb0ELb0ELb0EEENS1_30DynamicPersistentTileSchedulerILi256ELi32ELb0ELb0ELb1EEEEEEEEEvNT_6ParamsE)
        .other          _ZN7cutlass13device_kernelIN5flash11enable_sm90INS1_16FlashAttnFwdSm90INS1_25CollectiveMainloopFwdSm90ILi2EN4cute5tupleIJNS5_1CILi1EEES8_S8_EEENS6_IJNS7_ILi128EEENS7_ILi96EEENS7_ILi192EEEEEELi192ENS_10bfloat16_tEfNS_4arch4Sm90ELb0ELb1ELb0ELb0ELb0ELb0ELb0ELb1ELb1ELb0ELb0ELb0EEENS1_21CollectiveEpilogueFwdINS6_IJSA_SC_SB_EEES9_SE_SG_Li256ELb0ELb0ELb0ELb0EEENS1_30DynamicPersistentTileSchedulerILi256ELi32ELb0ELb0ELb1EEEEEEEEEvNT_6ParamsE,@"STO_CUDA_ENTRY STV_DEFAULT"
_ZN7cutlass13device_kernelIN5flash11enable_sm90INS1_16FlashAttnFwdSm90INS1_25CollectiveMainloopFwdSm90ILi2EN4cute5tupleIJNS5_1CILi1EEES8_S8_EEENS6_IJNS7_ILi128EEENS7_ILi96EEENS7_ILi192EEEEEELi192ENS_10bfloat16_tEfNS_4arch4Sm90ELb0ELb1ELb0ELb0ELb0ELb0ELb0ELb1ELb1ELb0ELb0ELb0EEENS1_21CollectiveEpilogueFwdINS6_IJSA_SC_SB_EEES9_SE_SG_Li256ELb0ELb0ELb0ELb0EEENS1_30DynamicPersistentTileSchedulerILi256ELi32ELb0ELb0ELb1EEEEEEEEEvNT_6ParamsE:
        /* <DEDUP_REMOVED lines=24> */
.L_x_3709:
[----:B------:R-:W-:Y:S05]  /*0180*/  BSYNC B0 ;  /* 0x0000000000007941 */ /* 0x000fea0003800000 */
.L_x_3708:
        /* <DEDUP_REMOVED lines=37> */
.L_x_3710:
        /* <DEDUP_REMOVED lines=22> */
.L_x_3711:
        /* <DEDUP_REMOVED lines=18> */
.L_x_3712:
        /* <DEDUP_REMOVED lines=22> */
.L_x_3713:
        /* <DEDUP_REMOVED lines=22> */
.L_x_3714:
[----:B-1----:R-:W-:Y:S01]  /*0920*/  UMOV UR4, 0x1 ;  /* 0x0000000100047882 */ /* 0x002fe20000000000 */
[----:B------:R-:W-:Y:S01]  /*0930*/  PLOP3.LUT P0, PT, PT, PT, UP0, 0x80, 0x0 ;  /* 0x000000000000781c */ /* 0x000fe20003f0f008 */
[----:B------:R-:W-:Y:S01]  /*0940*/  USEL UR4, UR4, 0x2, !UP0 ;  /* 0x0000000204047887 */ /* 0x000fe2000c000000 */
[----:B------:R-:W-:Y:S01]  /*0950*/  NOP ;  /* 0x0000000000007918 */ /* 0x000fe20000000000 */
[----:B------:R-:W-:-:S04]  /*0960*/  ULDC.64 UR60, c[0x0][0x208] ;  /* 0x00008200003c7ab9 */ /* 0x000fc80000000a00 */
[----:B------:R-:W-:-:S05]  /*0970*/  IMAD.U32 R2, RZ, RZ, UR4 ;  /* 0x00000004ff027e24 */ /* 0x000fca000f8e00ff */
[----:B------:R1:W-:Y:S01]  /*0980*/  STL [R1], R2 ;  /* 0x0000000201007387 */ /* 0x0003e20000100800 */
[----:B--23--:R-:W-:Y:S06]  /*0990*/  BAR.SYNC.DEFER_BLOCKING 0x0 ;  /* 0x0000000000007b1d */ /* 0x00cfec0000010000 */
[----:B------:R-:W-:Y:S05]  /*09a0*/  @!P0 BRA `(.L_x_3715) ;  /* 0x000000e400008947 */ /* 0x000fea0003800000 */
.L_x_3716:
        /* <DEDUP_REMOVED lines=27> */
[CC--:B------:R-:W-:Y:S02]  /*0b60*/  LEA.HI R0, R3.reuse, R204.reuse, RZ, 0x7 ;  /* 0x000000cc03007211 */ /* 0x0c0fe400078f38ff */
[----:B------:R-:W-:Y:S02]  /*0b70*/  SHF.R.S32.HI R5, RZ, 0x4, R2 ;  /* 0x00000004ff057819 */ /* 0x000fe40000011402 */
[----:B------:R-:W-:Y:S01]  /*0b80*/  LOP3.LUT R199, R0, 0xffffff80, RZ, 0xc0, !PT ;  /* 0xffffff8000c77812 */ /* 0x000fe200078ec0ff */
[----:B------:R-:W-:Y:S01]  /*0b90*/  ULOP3.LUT UR5, UR8, 0x1, URZ, 0xfc, !UPT ;  /* 0x0000000108057892 */ /* 0x000fe2000f8efc3f */
[----:B------:R-:W-:Y:S02]  /*0ba0*/  LEA.HI R4, R2, R5, RZ, 0x1 ;  /* 0x0000000502047211 */ /* 0x000fe400078f08ff */
[----:B------:R-:W-:Y:S01]  /*0bb0*/  LEA.HI R202, R3, R204, RZ, 0x5 ;  /* 0x000000cc03ca7211 */ /* 0x000fe200078f28ff */
[----:B------:R-:W-:Y:S01]  /*0bc0*/  IMAD.IADD R199, R204, 0x1, -R199 ;  /* 0x00000001ccc77824 */ /* 0x000fe200078e0ac7 */
[----:B------:R-:W-:Y:S01]  /*0bd0*/  LOP3.LUT R4, R4, 0x1ffffffe, RZ, 0xc0, !PT ;  /* 0x1ffffffe04047812 */ /* 0x000fe200078ec0ff */
[----:B------:R-:W-:Y:S01]  /*0be0*/  IMAD.U32 R203, RZ, RZ, UR5 ;  /* 0x00000005ffcb7e24 */ /* 0x000fe2000f8e00ff */
[----:B------:R-:W-:Y:S01]  /*0bf0*/  SHF.R.S32.HI R202, RZ, 0x5, R202 ;  /* 0x00000005ffca7819 */ /* 0x000fe200000114ca */
[----:B------:R-:W-:Y:S01]  /*0c00*/  UMOV UR5, URZ ;  /* 0x0000003f00057c82 */ /* 0x000fe20008000000 */
[----:B------:R-:W-:Y:S01]  /*0c10*/  SHF.R.S32.HI R6, RZ, 0x1f, R199 ;  /* 0x0000001fff067819 */ /* 0x000fe200000114c7 */
[----:B------:R-:W-:Y:S01]  /*0c20*/  IMAD.IADD R4, R5, 0x1, -R4 ;  /* 0x0000000105047824 */ /* 0x000fe200078e0a04 */
[----:B------:R-:W-:Y:S01]  /*0c30*/  LOP3.LUT R5, R2, 0x3fffff0, RZ, 0xc0, !PT ;  /* 0x03fffff002057812 */ /* 0x000fe200078ec0ff */
[----:B------:R-:W-:Y:S01]  /*0c40*/  IMAD.U32 R197, RZ, RZ, UR5 ;  /* 0x00000005ffc57e24 */ /* 0x000fe2000f8e00ff */
[----:B------:R-:W-:-:S02]  /*0c50*/  LEA.HI R2, R6, R199, RZ, 0x2 ;  /* 0x000000c706027211 */ /* 0x000fc400078f10ff */
[----:B------:R-:W-:Y:S01]  /*0c60*/  SHF.R.S32.HI R201, RZ, 0x7, R0 ;  /* 0x00000007ffc97819 */ /* 0x000fe20000011400 */
[----:B------:R-:W-:Y:S01]  /*0c70*/  IMAD.IADD R5, R204, 0x1, -R5 ;  /* 0x00000001cc057824 */ /* 0x000fe200078e0a05 */
[--C-:B------:R-:W-:Y:S02]  /*0c80*/  SHF.R.S32.HI R7, RZ, 0x2, R2.reuse ;  /* 0x00000002ff077819 */ /* 0x100fe40000011402 */
[----:B------:R-:W-:Y:S01]  /*0c90*/  SHF.R.S32.HI R8, RZ, 0x1f, R2 ;  /* 0x0000001fff087819 */ /* 0x000fe20000011402 */
[----:B------:R-:W-:Y:S01]  /*0ca0*/  IMAD R5, R202, 0x10, R5 ;  /* 0x00000010ca057824 */ /* 0x000fe200078e0205 */
[----:B------:R-:W-:Y:S02]  /*0cb0*/  LEA.HI R6, R6, R199, RZ, 0x5 ;  /* 0x000000c706067211 */ /* 0x000fe400078f28ff */
[----:B------:R-:W-:Y:S01]  /*0cc0*/  LEA.HI R8, R8, R7, RZ, 0x3 ;  /* 0x0000000708087211 */ /* 0x000fe200078f18ff */
[----:B------:R-:W-:Y:S01]  /*0cd0*/  IMAD R5, R5, 0x8, R4 ;  /* 0x0000000805057824 */ /* 0x000fe200078e0204 */
[----:B------:R-:W-:-:S02]  /*0ce0*/  LEA.HI R0, R0, R201, RZ, 0x1 ;  /* 0x000000c900007211 */ /* 0x000fc400078f08ff */
[----:B------:R-:W-:Y:S01]  /*0cf0*/  LOP3.LUT R8, R8, 0xfffffff8, RZ, 0xc0, !PT ;  /* 0xfffffff808087812 */ /* 0x000fe200078ec0ff */
[----:B------:R-:W-:Y:S01]  /*0d00*/  IMAD.SHL.U32 R5, R5, 0x8, RZ ;  /* 0x0000000805057824 */ /* 0x000fe200078e00ff */
[----:B------:R-:W-:Y:S02]  /*0d10*/  LEA.HI R3, R3, R204, RZ, 0x3 ;  /* 0x000000cc03037211 */ /* 0x000fe400078f18ff */
[----:B------:R-:W-:Y:S01]  /*0d20*/  SHF.R.S32.HI R6, RZ, 0x5, R6 ;  /* 0x00000005ff067819 */ /* 0x000fe20000011406 */
[----:B------:R-:W-:Y:S01]  /*0d30*/  IMAD.WIDE R18, R5, 0x2, R18 ;  /* 0x0000000205127825 */ /* 0x000fe200078e0212 */
[----:B------:R-:W-:Y:S02]  /*0d40*/  LOP3.LUT R0, R0, 0x3fffffe, RZ, 0xc0, !PT ;  /* 0x03fffffe00007812 */ /* 0x000fe400078ec0ff */
[----:B------:R-:W-:Y:S01]  /*0d50*/  LOP3.LUT R5, R3, 0x1ffffff8, RZ, 0xc0, !PT ;  /* 0x1ffffff803057812 */ /* 0x000fe200078ec0ff */
[----:B------:R-:W-:Y:S01]  /*0d60*/  IMAD.IADD R7, R7, 0x1, -R8 ;  /* 0x0000000107077824 */ /* 0x000fe200078e0a08 */
[----:B------:R-:W-:Y:S01]  /*0d70*/  LOP3.LUT R16, R2, 0x7ffffffc, RZ, 0xc0, !PT ;  /* 0x7ffffffc02107812 */ /* 0x000fe200078ec0ff */
[----:B------:R-:W-:Y:S01]  /*0d80*/  IMAD.IADD R0, R201, 0x1, -R0 ;  /* 0x00000001c9007824 */ /* 0x000fe200078e0a00 */
[----:B------:R-:W-:Y:S01]  /*0d90*/  SHF.R.S32.HI R194, RZ, 0x3, R3 ;  /* 0x00000003ffc27819 */ /* 0x000fe20000011403 */
[----:B------:R-:W-:-:S02]  /*0da0*/  IMAD R7, R6, 0x10, R7 ;  /* 0x0000001006077824 */ /* 0x000fc400078e0207 */
[----:B------:R-:W-:Y:S02]  /*0db0*/  IMAD.IADD R5, R204, 0x1, -R5 ;  /* 0x00000001cc057824 */ /* 0x000fe400078e0a05 */
[----:B------:R-:W-:Y:S02]  /*0dc0*/  IMAD R200, R0, 0x40, R7 ;  /* 0x0000004000c87824 */ /* 0x000fe400078e0207 */
[----:B------:R-:W-:Y:S02]  /*0dd0*/  IMAD.SHL.U32 R22, R5, 0x8, RZ ;  /* 0x0000000805167824 */ /* 0x000fe400078e00ff */
[----:B------:R-:W-:-:S07]  /*0de0*/  IMAD.IADD R16, R199, 0x1, -R16 ;  /* 0x00000001c7107824 */ /* 0x000fce00078e0a10 */
.L_x_3809:
        /* <DEDUP_REMOVED lines=21> */
.L_x_3717:
        /* <DEDUP_REMOVED lines=8> */
.L_x_3718:
[----:B------:R-:W-:Y:S01]  /*0fc0*/  R2UR UR5, R196 ;  /* 0x00000000c40572ca */ /* 0x000fe200000e0000 */
[----:B------:R-:W1:Y:S01]  /*0fd0*/  LDC.64 R8, c[0x0][0x9e0] ;  /* 0x00027800ff087b82 */ /* 0x000e620000000a00 */
[----:B------:R-:W-:Y:S01]  /*0fe0*/  ULDC UR43, c[0x0][0xdb8] ;  /* 0x00036e00002b7ab9 */ /* 0x000fe20000000800 */
[----:B------:R-:W-:Y:S01]  /*0ff0*/  ULDC UR6, c[0x0][0xdac] ;  /* 0x00036b0000067ab9 */ /* 0x000fe20000000800 */
[----:B------:R-:W-:Y:S02]  /*1000*/  UISETP.NE.AND UP0, UPT, UR43, 0x1, UPT ;  /* 0x000000012b00788c */ /* 0x000fe4000bf05270 */
[----:B------:R-:W-:Y:S01]  /*1010*/  UIADD3 UR4, UR7, -UR4, URZ ;  /* 0x8000000407047290 */ /* 0x000fe2000fffe03f */
[----:B------:R-:W-:Y:S02]  /*1020*/  ULDC.64 UR10, c[0x0][0x3f8] ;  /* 0x0000fe00000a7ab9 */ /* 0x000fe40000000a00 */
[----:B------:R-:W2:Y:S01]  /*1030*/  LDC R17, c[0x0][0x404] ;  /* 0x00010100ff117b82 */ /* 0x000ea20000000800 */
[----:B------:R-:W-:Y:S01]  /*1040*/  ULDC UR7, c[0x0][0xdc4] ;  /* 0x0003710000077ab9 */ /* 0x000fe20000000800 */
[----:B------:R-:W-:Y:S01]  /*1050*/  ISETP.NE.U32.AND P0, PT, RZ, UR10, PT ;  /* 0x0000000aff007c0c */ /* 0x000fe2000bf05070 */
[----:B------:R-:W-:-:S02]  /*1060*/  UIMAD UR8, UR8, UR7, UR4 ;  /* 0x00000007080872a4 */ /* 0x000fc4000f8e0204 */
[----:B------:R-:W-:Y:S01]  /*1070*/  ULOP3.LUT UR5, URZ, UR5, URZ, 0x33, !UPT ;  /* 0x000000053f057292 */ /* 0x000fe2000f8e333f */
[----:B------:R-:W-:Y:S01]  /*1080*/  ISETP.NE.AND.EX P0, PT, RZ, UR11, PT, P0 ;  /* 0x0000000bff007c0c */ /* 0x000fe2000bf05300 */
[----:B------:R-:W-:Y:S01]  /*1090*/  @UP0 ULDC UR4, c[0x0][0xdbc] ;  /* 0x00036f0000040ab9 */ /* 0x000fe20000000800 */
[----:B------:R-:W3:Y:S01]  /*10a0*/  LDC R5, c[0x0][0x288] ;  /* 0x0000a200ff057b82 */ /* 0x000ee20000000800 */
[----:B------:R-:W-:Y:S01]  /*10b0*/  UIADD3 UR5, UR5, UR6, URZ ;  /* 0x0000000605057290 */ /* 0x000fe2000fffe03f */
[----:B------:R-:W-:Y:S02]  /*10c0*/  UMOV UR44, UR8 ;  /* 0x00000008002c7c82 */ /* 0x000fe40008000000 */
[----:B------:R-:W-:Y:S01]  /*10d0*/  @UP0 ULDC UR6, c[0x0][0xdc0] ;  /* 0x0003700000060ab9 */ /* 0x000fe20000000800 */
[----:B------:R-:W-:Y:S02]  /*10e0*/  USHF.L.U32 UR42, UR5, 0x7, URZ ;  /* 0x00000007052a7899 */ /* 0x000fe4000800063f */
[----:B------:R-:W-:Y:S01]  /*10f0*/  UIMAD.WIDE.U32 UR4, UR8, UR4, URZ ;  /* 0x00000004080472a5 */ /* 0x000fe2000f8e003f */
[----:B------:R-:W4:Y:S01]  /*1100*/  LDC R6, c[0x0][0x2e0] ;  /* 0x0000b800ff067b82 */ /* 0x000f220000000800 */
[----:B-1----:R-:W-:-:S02]  /*1110*/  ISETP.GE.AND P1, PT, R9, 0x1, PT ;  /* 0x000000010900780c */ /* 0x002fc40003f26270 */
[----:B------:R-:W-:Y:S01]  /*1120*/  IMAD.U32 R198, RZ, RZ, UR42 ;  /* 0x0000002affc67e24 */ /* 0x000fe2000f8e00ff */
[----:B------:R-:W-:Y:S01]  /*1130*/  @UP0 USHF.R.U32.HI UR44, URZ, UR6, UR5 ;  /* 0x000000063f2c0299 */ /* 0x000fe20008011605 */
[----:B--2---:R-:W-:-:S03]  /*1140*/  SEL R17, R17, 0x1, P0 ;  /* 0x0000000111117807 */ /* 0x004fc60000000000 */
[----:B------:R-:W-:-:S04]  /*1150*/  UIADD3 UR4, -UR44, URZ, URZ ;  /* 0x0000003f2c047290 */ /* 0x000fc8000fffe13f */
[----:B------:R-:W-:Y:S01]  /*1160*/  UIMAD UR43, UR43, UR4, UR8 ;  /* 0x000000042b2b72a4 */ /* 0x000fe2000f8e0208 */
[----:B---3--:R-:W-:-:S05]  /*1170*/  IADD3 R192, R198, 0x80, -R5 ;  /* 0x00000080c6c07810 */ /* 0x008fca0007ffe805 */
[CC--:B----4-:R-:W-:Y:S02]  /*1180*/  IMAD R192, R17.reuse, R6.reuse, R192 ;  /* 0x0000000611c07224 */ /* 0x0d0fe400078e02c0 */
[----:B------:R-:W-:Y:S02]  /*1190*/  IMAD R75, R17, R6, RZ ;  /* 0x00000006114b7224 */ /* 0x000fe400078e02ff */
[----:B------:R-:W-:Y:S01]  /*11a0*/  IMAD.IADD R0, R192, 0x1, R8 ;  /* 0x00000001c0007824 */ /* 0x000fe200078e0208 */
[----:B------:R-:W-:Y:S06]  /*11b0*/  @!P1 BRA `(.L_x_3719) ;  /* 0x0000000000409947 */ /* 0x000fec0003800000 */
[C---:B------:R-:W-:Y:S01]  /*11c0*/  ISETP.GT.AND P0, PT, R192.reuse, RZ, PT ;  /* 0x000000ffc000720c */ /* 0x040fe20003f04270 */
[----:B------:R-:W-:-:S12]  /*11d0*/  VIADD R2, R192, 0xffffffff ;  /* 0xffffffffc0027836 */ /* 0x000fd80000000000 */
        /* <DEDUP_REMOVED lines=8> */
.L_x_3720:
[----:B------:R-:W-:-:S13]  /*1260*/  ISETP.NE.AND P0, PT, R9, 0x1, PT ;  /* 0x000000010900780c */ /* 0x000fda0003f05270 */
[----:B------:R-:W1:Y:S02]  /*1270*/  @P0 LDC.64 R10, c[0x0][0x9e8] ;  /* 0x00027a00ff0a0b82 */ /* 0x000e640000000a00 */
[----:B-1----:R-:W-:-:S05]  /*1280*/  @P0 IMAD.HI.U32 R4, R2, R10, RZ ;  /* 0x0000000a02040227 */ /* 0x002fca00078e00ff */
[----:B------:R-:W-:-:S07]  /*1290*/  @P0 SHF.R.U32.HI R2, RZ, R11, R4 ;  /* 0x0000000bff020219 */ /* 0x000fce0000011604 */
.L_x_3721:
[----:B------:R-:W-:-:S05]  /*12a0*/  IMAD R3, R2, R9, R9 ;  /* 0x0000000902037224 */ /* 0x000fca00078e0209 */
[----:B------:R-:W-:-:S07]  /*12b0*/  VIMNMX R0, R0, R3, PT ;  /* 0x0000000300007248 */ /* 0x000fce0003fe0100 */
.L_x_3719:
[----:B------:R-:W-:Y:S01]  /*12c0*/  VIADD R2, R0, 0x5f ;  /* 0x0000005f00027836 */ /* 0x000fe20000000000 */
[----:B------:R-:W-:Y:S01]  /*12d0*/  IADD3 R4, -R5, UR42, RZ ;  /* 0x0000002a05047c10 */ /* 0x000fe2000fffe1ff */
[----:B------:R-:W-:Y:S01]  /*12e0*/  IMAD R0, R17, R6, 0x5f ;  /* 0x0000005f11007424 */ /* 0x000fe200078e0206 */
[----:B------:R-:W-:Y:S01]  /*12f0*/  ULDC UR4, c[0x0][0x9dc] ;  /* 0x0002770000047ab9 */ /* 0x000fe20000000800 */
[----:B------:R-:W-:-:S04]  /*1300*/  IMAD.HI R2, R2, 0x2aaaaaab, RZ ;  /* 0x2aaaaaab02027827 */ /* 0x000fc800078e02ff */
[----:B------:R-:W-:Y:S01]  /*1310*/  IMAD.HI R0, R0, 0x2aaaaaab, RZ ;  /* 0x2aaaaaab00007827 */ /* 0x000fe200078e02ff */
[----:B------:R-:W-:-:S03]  /*1320*/  SHF.R.U32.HI R5, RZ, 0x1f, R2 ;  /* 0x0000001fff057819 */ /* 0x000fc60000011602 */
[----:B------:R-:W-:Y:S01]  /*1330*/  IMAD R4, R17, R6, R4 ;  /* 0x0000000611047224 */ /* 0x000fe200078e0204 */
[----:B------:R-:W-:Y:S02]  /*1340*/  SHF.R.U32.HI R3, RZ, 0x1f, R0 ;  /* 0x0000001fff037819 */ /* 0x000fe40000011600 */
[----:B------:R-:W-:Y:S01]  /*1350*/  LEA.HI.SX32 R74, R2, R5, 0x1c ;  /* 0x00000005024a7211 */ /* 0x000fe200078fe2ff */
[----:B------:R-:W-:Y:S01]  /*1360*/  VIADD R6, R4, -UR4 ;  /* 0x8000000404067c36 */ /* 0x000fe20008000000 */
[----:B------:R-:W-:-:S04]  /*1370*/  LEA.HI.SX32 R3, R0, R3, 0x1c ;  /* 0x0000000300037211 */ /* 0x000fc800078fe2ff */
[----:B------:R-:W-:Y:S02]  /*1380*/  R2UR UR4, R6 ;  /* 0x00000000060472ca */ /* 0x000fe400000e0000 */
[----:B------:R-:W-:Y:S01]  /*1390*/  VIMNMX R74, R3, R74, PT ;  /* 0x0000004a034a7248 */ /* 0x000fe20003fe0100 */
[----:B------:R-:W-:-:S12]  /*13a0*/  @!P1 BRA `(.L_x_3722) ;  /* 0x0000000000449947 */ /* 0x000fd80003800000 */
[----:B------:R-:W-:-:S13]  /*13b0*/  ISETP.GT.AND P0, PT, R4, -0x1, PT ;  /* 0xffffffff0400780c */ /* 0x000fda0003f04270 */
        /* <DEDUP_REMOVED lines=8> */
.L_x_3723:
[----:B------:R-:W-:-:S13]  /*1440*/  ISETP.NE.AND P0, PT, R9, 0x1, PT ;  /* 0x000000010900780c */ /* 0x000fda0003f05270 */
[----:B------:R-:W1:Y:S02]  /*1450*/  @P0 LDC.64 R2, c[0x0][0x9e8] ;  /* 0x00027a00ff020b82 */ /* 0x000e640000000a00 */
[----:B-1----:R-:W-:-:S05]  /*1460*/  @P0 IMAD.HI.U32 R0, R4, R2, RZ ;  /* 0x0000000204000227 */ /* 0x002fca00078e00ff */
[----:B------:R-:W-:-:S07]  /*1470*/  @P0 SHF.R.U32.HI R4, RZ, R3, R0 ;  /* 0x00000003ff040219 */ /* 0x000fce0000011600 */
.L_x_3724:
[----:B------:R-:W-:-:S05]  /*1480*/  IMAD R4, R4, R9, RZ ;  /* 0x0000000904047224 */ /* 0x000fca00078e02ff */
[----:B------:R-:W-:-:S13]  /*1490*/  R2UR UR5, R4 ;  /* 0x00000000040572ca */ /* 0x000fda00000e0000 */
[----:B------:R-:W-:-:S04]  /*14a0*/  UISETP.LT.AND UP0, UPT, UR4, UR5, UPT ;  /* 0x000000050400728c */ /* 0x000fc8000bf01270 */
[----:B------:R-:W-:-:S12]  /*14b0*/  USEL UR4, UR4, UR5, !UP0 ;  /* 0x0000000504047287 */ /* 0x000fd8000c000000 */
.L_x_3722:
[----:B------:R-:W-:Y:S01]  /*14c0*/  UIMAD.WIDE UR4, UR4, 0x2aaaaaab, URZ ;  /* 0x2aaaaaab040478a5 */ /* 0x000fe2000f8e023f */
[----:B------:R-:W-:Y:S02]  /*14d0*/  PLOP3.LUT P0, PT, PT, PT, PT, 0x80, 0x0 ;  /* 0x000000000000781c */ /* 0x000fe40003f0f070 */
[----:B------:R-:W-:Y:S02]  /*14e0*/  CS2R R2, SRZ ;  /* 0x0000000000027805 */ /* 0x000fe4000001ff00 */
[----:B------:R-:W-:Y:S01]  /*14f0*/  CS2R R118, SRZ ;  /* 0x0000000000767805 */ /* 0x000fe2000001ff00 */
[----:B------:R-:W-:Y:S01]  /*1500*/  USHF.R.U32.HI UR4, URZ, 0x1f, UR5 ;  /* 0x0000001f3f047899 */ /* 0x000fe20008011605 */
[----:B------:R-:W-:Y:S02]  /*1510*/  CS2R R116, SRZ ;  /* 0x0000000000747805 */ /* 0x000fe4000001ff00 */
[----:B------:R-:W-:Y:S02]  /*1520*/  CS2R R114, SRZ ;  /* 0x0000000000727805 */ /* 0x000fe4000001ff00 */
[----:B------:R-:W-:Y:S01]  /*1530*/  CS2R R112, SRZ ;  /* 0x0000000000707805 */ /* 0x000fe2000001ff00 */
[----:B------:R-:W-:Y:S01]  /*1540*/  ULEA.HI.SX32 UR4, UR5, UR4, 0x1c ;  /* 0x0000000405047291 */ /* 0x000fe2000f8fe23f */
        /* <DEDUP_REMOVED lines=78> */
.L_x_3726:
        /* <DEDUP_REMOVED lines=11> */
.L_x_3874:
[----:B------:R-:W-:Y:S05]  /*1ae0*/  @!P0 BRA `(.L_x_3728) ;  /* 0x0000000000048947 */ /* 0x000fea0003800000 */
[----:B------:R-:W-:Y:S01]  /*1af0*/  BPT.TRAP 0x1 ;  /* 0x000000040000795c */ /* 0x000fe20000300000 */
.L_x_3728:
[----:B-1----:R-:W-:Y:S02]  /*1b00*/  IMAD.U32 R3, RZ, RZ, UR36 ;  /* 0x00000024ff037e24 */ /* 0x002fe4000f8e00ff */
[----:B------:R-:W-:-:S03]  /*1b10*/  IMAD.U32 R0, RZ, RZ, UR46 ;  /* 0x0000002eff007e24 */ /* 0x000fc6000f8e00ff */
[----:B------:R-:W-:Y:S02]  /*1b20*/  LEA R3, R3, UR37, 0x3 ;  /* 0x0000002503037c11 */ /* 0x000fe4000f8e18ff */
[----:B------:R-:W-:-:S04]  /*1b30*/  SHF.L.U32 R0, R0, 0x1f, RZ ;  /* 0x0000001f00007819 */ /* 0x000fc800000006ff */
[----:B------:R1:W2:Y:S01]  /*1b40*/  SYNCS.PHASECHK.TRANS64.TRYWAIT P1, [R3+URZ+0x30830], R0 ;  /* 0x03083000030075a7 */ /* 0x0002a2000802017f */
[----:B------:R-:W-:Y:S05]  /*1b50*/  @!P0 BRA `(.L_x_3729) ;  /* 0x0000000000048947 */ /* 0x000fea0003800000 */
[----:B------:R-:W-:Y:S01]  /*1b60*/  BPT.TRAP 0x1 ;  /* 0x000000040000795c */ /* 0x000fe20000300000 */
.L_x_3729:
[----:B------:R-:W3:Y:S01]  /*1b70*/  S2R R2, SR_TID.X ;  /* 0x0000000000027919 */ /* 0x000ee20000002100 */
[----:B------:R-:W-:Y:S02]  /*1b80*/  LOP3.LUT R193, R193, 0xfff7ffff, RZ, 0xc0, !PT ;  /* 0xfff7ffffc1c17812 */ /* 0x000fe400078ec0ff */
[----:B---3--:R-:W-:-:S13]  /*1b90*/  LOP3.LUT P2, RZ, R2, 0x7f, RZ, 0xc0, !PT ;  /* 0x0000007f02ff7812 */ /* 0x008fda000784c0ff */
[----:B------:R-:W-:Y:S01]  /*1ba0*/  @P2 LOP3.LUT R193, R193, 0x80000, RZ, 0xfc, !PT ;  /* 0x00080000c1c12812 */ /* 0x000fe200078efcff */
[----:B--2---:R-:W-:Y:S06]  /*1bb0*/  @P1 BRA `(.L_x_3730) ;  /* 0x0000000000081947 */ /* 0x004fec0003800000 */
[----:B------:R-:W2:Y:S02]  /*1bc0*/  SYNCS.PHASECHK.TRANS64.TRYWAIT P1, [R3+URZ+0x30830], R0 ;  /* 0x03083000030075a7 */ /* 0x000ea4000802017f */
[----:B--2---:R-:W-:Y:S05]  /*1bd0*/  @!P1 BRA `(.L_x_3731) ;  /* 0x0000010400e49947 */ /* 0x004fea0003800000 */
.L_x_3730:
[----:B------:R-:W-:Y:S05]  /*1be0*/  WARPSYNC.ALL ;  /* 0x0000000000007948 */ /* 0x000fea0003800000 */
[----:B------:R-:W-:Y:S01]  /*1bf0*/  UIADD3 UR4, UR37, 0x1e400, URZ ;  /* 0x0001e40025047890 */ /* 0x000fe2000fffe03f */
[----:B------:R-:W-:Y:S01]  /*1c00*/  WARPGROUP.ARRIVE ;  /* 0x00000000000079c5 */ /* 0x000fe20000000000 */
[----:B------:R-:W-:-:S05]  /*1c10*/  ULOP3.LUT UR38, UR38, 0x10000, URZ, 0xfc, !UPT ;  /* 0x0001000026267892 */ /* 0x000fca000f8efc3f */
[----:B------:R-:W3:Y:S01]  /*1c20*/  S2R R2, SR_TID.X ;  /* 0x0000000000027919 */ /* 0x000ee20000002100 */
[----:B------:R-:W-:Y:S01]  /*1c30*/  USHF.R.U32.HI UR4, URZ, 0x4, UR4 ;  /* 0x000000043f047899 */ /* 0x000fe20008011604 */
[----:B------:R-:W4:Y:S01]  /*1c40*/  LDC R14, c[0x0][0x288] ;  /* 0x0000a200ff0e7b82 */ /* 0x000f220000000800 */
        /* <DEDUP_REMOVED lines=9> */
[----:B------:R-:W5:Y:S01]  /*1ce0*/  LDC R96, c[0x0][0x2e0] ;  /* 0x0000b800ff607b82 */ /* 0x000f620000000800 */
[----:B------:R-:W-:Y:S01]  /*1cf0*/  UIMAD UR40, UR36, 0x900, UR39 ;  /* 0x00000900242878a4 */ /* 0x000fe2000f8e0227 */
[----:B------:R-:W-:Y:S01]  /*1d00*/  IMAD.MOV.U32 R5, RZ, RZ, -0x60 ;  /* 0xffffffa0ff057424 */ /* 0x000fe200078e00ff */
[----:B------:R-:W-:Y:S01]  /*1d10*/  UMOV UR7, 0x40000040 ;  /* 0x4000004000077882 */ /* 0x000fe20000000000 */
[----:B------:R-:W-:Y:S01]  /*1d20*/  UIADD3 UR12, UR38, 0x6, URZ ;  /* 0x00000006260c7890 */ /* 0x000fe2000fffe03f */
[----:B------:R-:W-:Y:S01]  /*1d30*/  VIADD R7, R200, UR42 ;  /* 0x0000002ac8077c36 */ /* 0x000fe20008000000 */
[----:B------:R-:W-:Y:S01]  /*1d40*/  UIADD3 UR6, UR40, 0x2, URZ ;  /* 0x0000000228067890 */ /* 0x000fe2000fffe03f */
[----:B------:R-:W-:Y:S01]  /*1d50*/  IMAD R4, R74, R5, 0x60 ;  /* 0x000000604a047424 */ /* 0x000fe200078e0205 */
[----:B------:R-:W-:Y:S01]  /*1d60*/  UMOV UR10, UR40 ;  /* 0x00000028000a7c82 */ /* 0x000fe20008000000 */
[----:B------:R-:W-:Y:S01]  /*1d70*/  UIADD3 UR14, UR40, 0x6, URZ ;  /* 0x00000006280e7890 */ /* 0x000fe2000fffe03f */
[----:B------:R-:W-:Y:S01]  /*1d80*/  HGMMA.64x96x16.F32.BF16 R24, gdesc[UR8], RZ, !UPT, gsb0 ;  /* 0x01600000081879f0 */ /* 0x000fe2000c0018ff */
[----:B------:R-:W-:Y:S01]  /*1d90*/  UIADD3 UR8, UR38, 0x4, URZ ;  /* 0x0000000426087890 */ /* 0x000fe2000fffe03f */
[----:B------:R-:W-:Y:S01]  /*1da0*/  IMAD R20, R16, -0x2, R4 ;  /* 0xfffffffe10147824 */ /* 0x000fe200078e0204 */
[----:B------:R-:W-:Y:S01]  /*1db0*/  UIADD3 UR10, UR40, 0x4, URZ ;  /* 0x00000004280a7890 */ /* 0x000fe2000fffe03f */
[----:B------:R-:W-:Y:S01]  /*1dc0*/  UMOV UR9, 0x40000040 ;  /* 0x4000004000097882 */ /* 0x000fe20000000000 */
[----:B------:R-:W-:Y:S01]  /*1dd0*/  UMOV UR11, 0x40000040 ;  /* 0x40000040000b7882 */ /* 0x000fe20000000000 */
[----:B------:R-:W-:Y:S01]  /*1de0*/  UMOV UR13, 0x40000040 ;  /* 0x40000040000d7882 */ /* 0x000fe20000000000 */
[----:B------:R-:W-:Y:S01]  /*1df0*/  UMOV UR15, 0x40000040 ;  /* 0x40000040000f7882 */ /* 0x000fe20000000000 */
[----:B------:R-:W-:Y:S01]  /*1e00*/  UIADD3 UR16, UR38, 0x400, URZ ;  /* 0x0000040026107890 */ /* 0x000fe2000fffe03f */
[----:B---3--:R-:W-:Y:S01]  /*1e10*/  LOP3.LUT P1, RZ, R2, 0x7f, RZ, 0xc0, !PT ;  /* 0x0000007f02ff7812 */ /* 0x008fe2000782c0ff */
        /* <DEDUP_REMOVED lines=8> */
[----:B------:R-:W-:Y:S02]  /*1ea0*/  UIADD3 UR26, UR40, 0x304, URZ ;  /* 0x00000304281a7890 */ /* 0x000fe4000fffe03f */
[----:B-12---:R-:W-:Y:S01]  /*1eb0*/  @!P1 VIADD R0, R3, 0x30840 ;  /* 0x0003084003009836 */ /* 0x006fe20000000000 */
[----:B------:R-:W-:Y:S01]  /*1ec0*/  UMOV UR25, 0x40000040 ;  /* 0x4000004000197882 */ /* 0x000fe20000000000 */
[----:B------:R-:W-:Y:S01]  /*1ed0*/  UMOV UR27, 0x40000040 ;  /* 0x40000040001b7882 */ /* 0x000fe20000000000 */
[----:B------:R-:W-:Y:S01]  /*1ee0*/  UIADD3 UR28, UR38, 0x406, URZ ;  /* 0x00000406261c7890 */ /* 0x000fe2000fffe03f */
[----:B------:R-:W-:Y:S01]  /*1ef0*/  IMAD R3, R74, -0x60, R75 ;  /* 0xffffffa04a037824 */ /* 0x000fe200078e024b */
[----:B------:R-:W-:Y:S01]  /*1f00*/  UIADD3 UR30, UR40, 0x306, URZ ;  /* 0x00000306281e7890 */ /* 0x000fe2000fffe03f */
[----:B------:R-:W-:Y:S01]  /*1f10*/  @!P1 PRMT R0, RZ, 0x654, R0 ;  /* 0x00000654ff009816 */ /* 0x000fe20000000000 */
[----:B------:R-:W-:Y:S01]  /*1f20*/  UMOV UR29, 0x40000040 ;  /* 0x40000040001d7882 */ /* 0x000fe20000000000 */
[----:B------:R-:W-:Y:S01]  /*1f30*/  UMOV UR31, 0x40000040 ;  /* 0x40000040001f7882 */ /* 0x000fe20000000000 */
[----:B------:R-:W-:Y:S01]  /*1f40*/  UIADD3 UR32, UR38, 0x800, URZ ;  /* 0x0000080026207890 */ /* 0x000fe2000fffe03f */
[----:B----4-:R-:W-:Y:S01]  /*1f50*/  IADD3 R3, -R14, 0x61, R3 ;  /* 0x000000610e037810 */ /* 0x010fe20007ffe103 */
        /* <DEDUP_REMOVED lines=11> */
[----:B------:R-:W-:Y:S01]  /*2010*/  UIADD3 UR40, UR40, 0x606, URZ ;  /* 0x0000060628287890 */ /* 0x000fe2000fffe03f */
[----:B------:R-:W-:Y:S01]  /*2020*/  UMOV UR57, 0x40000040 ;  /* 0x4000004000397882 */ /* 0x000fe20000000000 */
[----:B------:R-:W-:Y:S01]  /*2030*/  UMOV UR59, 0x40000040 ;  /* 0x40000040003b7882 */ /* 0x000fe20000000000 */
[----:B------:R-:W-:-:S04]  /*2040*/  IMAD.U32 R9, RZ, RZ, UR57 ;  /* 0x00000039ff097e24 */ /* 0x000fc8000f8e00ff */
[----:B------:R-:W-:Y:S01]  /*2050*/  UMOV UR58, UR40 ;  /* 0x00000028003a7c82 */ /* 0x000fe20008000000 */
[----:B------:R-:W-:Y:S02]  /*2060*/  WARPGROUP.DEPBAR.LE gsb0, 0x0 ;  /* 0x00008000000079c5 */ /* 0x000fe40000010000 */
[----:B------:R-:W-:-:S06]  /*2070*/  WARPGROUP.ARRIVE ;  /* 0x00000000000079c5 */ /* 0x000fcc0000000000 */
[----:B------:R-:W-:Y:S01]  /*2080*/  HGMMA.64x96x16.F32.BF16 R24, gdesc[UR4], R24, gsb0 ;  /* 0x01600000041879f0 */ /* 0x000fe20008001818 */
[----:B------:R-:W-:-:S07]  /*2090*/  UIADD3 UR6, UR38, 0x806, URZ ;  /* 0x0000080626067890 */ /* 0x000fce000fffe03f */
[----:B------:R-:W-:Y:S01]  /*20a0*/  UMOV UR56, UR6 ;  /* 0x0000000600387c82 */ /* 0x000fe20008000000 */
[----:B------:R-:W-:Y:S01]  /*20b0*/  ULDC.64 UR6, c[0x0][0x9e0] ;  /* 0x0002780000067ab9 */ /* 0x000fe20000000a00 */
[----:B------:R-:W-:Y:S01]  /*20c0*/  IMAD.U32 R8, RZ, RZ, UR56 ;  /* 0x00000038ff087e24 */ /* 0x000fe2000f8e00ff */
[----:B------:R-:W-:Y:S01]  /*20d0*/  UISETP.GE.AND UP0, UPT, UR7, 0x1, UPT ;  /* 0x000000010700788c */ /* 0x000fe2000bf06270 */
[----:B------:R-:W-:Y:S02]  /*20e0*/  WARPGROUP.DEPBAR.LE gsb0, 0x0 ;  /* 0x00008000000079c5 */ /* 0x000fe40000010000 */
[----:B------:R-:W-:-:S06]  /*20f0*/  WARPGROUP.ARRIVE ;  /* 0x00000000000079c5 */ /* 0x000fcc0000000000 */
[----:B------:R-:W-:Y:S01]  /*2100*/  HGMMA.64x96x16.F32.BF16 R24, gdesc[UR8], R24, gsb0 ;  /* 0x01600000081879f0 */ /* 0x000fe20008001818 */
[----:B------:R-:W-:Y:S02]  /*2110*/  ULDC UR10, c[0x0][0x9dc] ;  /* 0x00027700000a7ab9 */ /* 0x000fe40000000800 */
[----:B------:R-:W-:Y:S01]  /*2120*/  ULOP3.LUT UR11, URZ, UR10, URZ, 0x33, !UPT ;  /* 0x0000000a3f0b7292 */ /* 0x000fe2000f8e333f */
[----:B------:R-:W-:Y:S02]  /*2130*/  WARPGROUP.DEPBAR.LE gsb0, 0x0 ;  /* 0x00008000000079c5 */ /* 0x000fe40000010000 */
[----:B------:R-:W-:-:S06]  /*2140*/  WARPGROUP.ARRIVE ;  /* 0x00000000000079c5 */ /* 0x000fcc0000000000 */
[----:B------:R-:W-:Y:S03]  /*2150*/  HGMMA.64x96x16.F32.BF16 R24, gdesc[UR12], R24, gsb0 ;  /* 0x016000000c1879f0 */ /* 0x000fe60008001818 */
        /* <DEDUP_REMOVED lines=25> */
[----:B------:R1:W-:Y:S01]  /*22f0*/  @!P1 SYNCS.ARRIVE.TRANS64.RED.A1T0 RZ, [R0+URZ], RZ ;  /* 0x000000ff00ff99a7 */ /* 0x0003e2000810043f */
[----:B------:R-:W-:Y:S01]  /*2300*/  PLOP3.LUT P1, PT, PT, PT, UP0, 0x40, 0x0 ;  /* 0x000000000000781c */ /* 0x000fe20003f2e808 */
[----:B-1----:R-:W-:Y:S02]  /*2310*/  IMAD R0, R16, -0x2, R3 ;  /* 0xfffffffe10007824 */ /* 0x002fe400078e0203 */
[----:B-----5:R-:W-:Y:S02]  /*2320*/  IMAD R3, R17, R96, R4 ;  /* 0x0000006011037224 */ /* 0x020fe400078e0204 */
[----:B------:R-:W-:-:S02]  /*2330*/  VIADD R12, R0, UR6 ;  /* 0x00000006000c7c36 */ /* 0x000fc40008000000 */
[----:B------:R-:W-:Y:S02]  /*2340*/  IMAD R5, R16, -0x2, R3 ;  /* 0xfffffffe10057824 */ /* 0x000fe400078e0203 */
[----:B------:R-:W-:-:S03]  /*2350*/  VIADD R15, R0, UR11 ;  /* 0x0000000b000f7c36 */ /* 0x000fc60008000000 */
[----:B------:R-:W-:Y:S01]  /*2360*/  VIADDMNMX R0, R7, R12, R5, PT ;  /* 0x0000000c07007246 */ /* 0x000fe20003800105 */
[----:B------:R-:W-:Y:S01]  /*2370*/  IMAD.IADD R2, R15, 0x1, R7 ;  /* 0x000000010f027824 */ /* 0x000fe200078e0207 */
[----:B------:R-:W-:Y:S06]  /*2380*/  @P1 BRA `(.L_x_3732) ;  /* 0x0000000000581947 */ /* 0x000fec0003800000 */
[----:B------:R-:W-:Y:S01]  /*2390*/  IMAD R3, R17, R96, R7 ;  /* 0x0000006011037224 */ /* 0x000fe200078e0207 */
        /* <DEDUP_REMOVED lines=12> */
.L_x_3734:
[----:B------:R-:W-:-:S06]  /*2460*/  UISETP.NE.AND UP1, UPT, UR7, 0x1, UPT ;  /* 0x000000010700788c */ /* 0x000fcc000bf25270 */
[----:B------:R-:W-:-:S05]  /*2470*/  PLOP3.LUT P1, PT, PT, PT, UP1, 0x80, 0x0 ;  /* 0x000000000000781c */ /* 0x000fca0003f2f018 */
[----:B------:R-:W-:-:S08]  /*2480*/  @UP1 ULDC.64 UR14, c[0x0][0x9e8] ;  /* 0x00027a00000e1ab9 */ /* 0x000fd00000000a00 */
[----:B------:R-:W-:-:S05]  /*2490*/  @P1 IMAD.HI.U32 R6, R3, UR14, RZ ;  /* 0x0000000e03061c27 */ /* 0x000fca000f8e00ff */
[----:B------:R-:W-:-:S07]  /*24a0*/  @P1 SHF.R.U32.HI R3, RZ, UR15, R6 ;  /* 0x0000000fff031c19 */ /* 0x000fce0008011606 */
.L_x_3735:
[----:B------:R-:W-:Y:S05]  /*24b0*/  BSYNC B0 ;  /* 0x0000000000007941 */ /* 0x000fea0003800000 */
.L_x_3733:
[----:B------:R-:W-:-:S05]  /*24c0*/  IMAD R3, R3, UR7, R20 ;  /* 0x0000000703037c24 */ /* 0x000fca000f8e0214 */
[----:B------:R-:W-:Y:S02]  /*24d0*/  VIMNMX R2, R2, R3, !PT ;  /* 0x0000000302027248 */ /* 0x000fe40007fe0100 */
[----:B------:R-:W-:-:S07]  /*24e0*/  VIADDMNMX R0, R3, UR7, R0, PT ;  /* 0x0000000703007c46 */ /* 0x000fce000b800100 */
.L_x_3732:
        /* <DEDUP_REMOVED lines=97> */
[----:B------:R-:W-:Y:S02]  /*2b00*/  P2R R25, PR, RZ, 0x20 ;  /* 0x00000020ff197803 */ /* 0x000fe40000000000 */
[----:B------:R-:W-:Y:S02]  /*2b10*/  FSEL R64, R64, -INF , !P3 ;  /* 0xff80000040407808 */ /* 0x000fe40005800000 */
[C---:B------:R-:W-:Y:S02]  /*2b20*/  ISETP.GE.AND P3, PT, R4.reuse, 0x52, PT ;  /* 0x000000520400780c */ /* 0x040fe40003f66270 */
[----:B------:R-:W-:Y:S02]  /*2b30*/  ISETP.GE.AND P6, PT, R4, 0x1, PT ;  /* 0x000000010400780c */ /* 0x000fe40003fc6270 */
[----:B------:R-:W-:-:S04]  /*2b40*/  ISETP.GT.AND P4, PT, R2, 0x51, !P3 ;  /* 0x000000510200780c */ /* 0x000fc80005f84270 */
[----:B------:R-:W-:-:S04]  /*2b50*/  ISETP.LT.OR P4, PT, R0, 0x52, P4 ;  /* 0x000000520000780c */ /* 0x000fc80002781670 */
[----:B------:R-:W-:Y:S02]  /*2b60*/  FSEL R65, R65, -INF , !P4 ;  /* 0xff80000041417808 */ /* 0x000fe40006000000 */
[----:B------:R-:W-:-:S04]  /*2b70*/  ISETP.GE.AND P4, PT, R4, 0x59, PT ;  /* 0x000000590400780c */ /* 0x000fc80003f86270 */
[----:B------:R-:W-:-:S04]  /*2b80*/  ISETP.GT.AND P5, PT, R2, 0x58, !P4 ;  /* 0x000000580200780c */ /* 0x000fc800067a4270 */
[----:B------:R-:W-:-:S04]  /*2b90*/  ISETP.LT.OR P5, PT, R0, 0x59, P5 ;  /* 0x000000590000780c */ /* 0x000fc80002fa1670 */
[----:B------:R-:W-:Y:S02]  /*2ba0*/  FSEL R13, R68, -INF , !P5 ;  /* 0xff800000440d7808 */ /* 0x000fe40006800000 */
[----:B------:R-:W-:-:S04]  /*2bb0*/  ISETP.GT.AND P5, PT, R2, RZ, !P6 ;  /* 0x000000ff0200720c */ /* 0x000fc800077a4270 */
[----:B------:R-:W-:-:S04]  /*2bc0*/  ISETP.LT.OR P5, PT, R0, 0x1, P5 ;  /* 0x000000010000780c */ /* 0x000fc80002fa1670 */
[----:B------:R-:W-:Y:S02]  /*2bd0*/  FSEL R28, R24, -INF , !P5 ;  /* 0xff800000181c7808 */ /* 0x000fe40006800000 */
[----:B------:R-:W-:Y:S01]  /*2be0*/  ISETP.GE.AND P5, PT, R4, 0x5a, PT ;  /* 0x0000005a0400780c */ /* 0x000fe20003fa6270 */
[----:B------:R-:W-:-:S03]  /*2bf0*/  IMAD.IADD R4, R15, 0x1, R6 ;  /* 0x000000010f047824 */ /* 0x000fc600078e0206 */
[----:B------:R-:W-:Y:S02]  /*2c00*/  P2R R68, PR, RZ, 0x20 ;  /* 0x00000020ff447803 */ /* 0x000fe40000000000 */
[----:B------:R-:W-:Y:S02]  /*2c10*/  ISETP.GT.AND P5, PT, R2, 0x59, !P5 ;  /* 0x000000590200780c */ /* 0x000fe40006fa4270 */
[----:B------:R-:W-:Y:S02]  /*2c20*/  VIADDMNMX R2, R6, R12, R5, PT ;  /* 0x0000000c06027246 */ /* 0x000fe40003800105 */
[----:B------:R-:W-:-:S04]  /*2c30*/  ISETP.LT.OR P5, PT, R0, 0x5a, P5 ;  /* 0x0000005a0000780c */ /* 0x000fc80002fa1670 */
[----:B------:R-:W-:Y:S02]  /*2c40*/  FSEL R69, R69, -INF , !P5 ;  /* 0xff80000045457808 */ /* 0x000fe40006800000 */
[----:B------:R-:W-:-:S13]  /*2c50*/  PLOP3.LUT P5, PT, PT, PT, UP0, 0x40, 0x0 ;  /* 0x000000000000781c */ /* 0x000fda0003fae808 */
[----:B------:R-:W-:Y:S05]  /*2c60*/  @P5 BRA `(.L_x_3736) ;  /* 0x0000000000605947 */ /* 0x000fea0003800000 */
        /* <DEDUP_REMOVED lines=14> */
.L_x_3738:
[----:B------:R-:W-:-:S06]  /*2d50*/  UISETP.NE.AND UP1, UPT, UR7, 0x1, UPT ;  /* 0x000000010700788c */ /* 0x000fcc000bf25270 */
[----:B------:R-:W-:-:S05]  /*2d60*/  PLOP3.LUT P5, PT, PT, PT, UP1, 0x80, 0x0 ;  /* 0x000000000000781c */ /* 0x000fca0003faf018 */
[----:B------:R-:W-:-:S08]  /*2d70*/  @UP1 ULDC.64 UR14, c[0x0][0x9e8] ;  /* 0x00027a00000e1ab9 */ /* 0x000fd00000000a00 */
[----:B------:R-:W-:Y:S01]  /*2d80*/  @P5 IMAD.HI.U32 R0, R3, UR14, RZ ;  /* 0x0000000e03005c27 */ /* 0x000fe2000f8e00ff */
[----:B------:R-:W-:-:S13]  /*2d90*/  PLOP3.LUT P5, PT, PT, PT, UP1, 0x80, 0x0 ;  /* 0x000000000000781c */ /* 0x000fda0003faf018 */
[----:B------:R-:W-:-:S07]  /*2da0*/  @P5 SHF.R.U32.HI R3, RZ, UR15, R0 ;  /* 0x0000000fff035c19 */ /* 0x000fce0008011600 */
.L_x_3739:
[----:B------:R-:W-:Y:S05]  /*2db0*/  BSYNC B0 ;  /* 0x0000000000007941 */ /* 0x000fea0003800000 */
.L_x_3737:
[----:B------:R-:W-:-:S05]  /*2dc0*/  IMAD R3, R3, UR7, R20 ;  /* 0x0000000703037c24 */ /* 0x000fca000f8e0214 */
[----:B------:R-:W-:Y:S02]  /*2dd0*/  VIMNMX R4, R4, R3, !PT ;  /* 0x0000000304047248 */ /* 0x000fe40007fe0100 */
[----:B------:R-:W-:-:S07]  /*2de0*/  VIADDMNMX R2, R3, UR7, R2, PT ;  /* 0x0000000703027c46 */ /* 0x000fce000b800102 */
.L_x_3736:
[C---:B------:R-:W-:Y:S01]  /*2df0*/  ISETP.GT.AND P1, PT, R4.reuse, 0x1, !P1 ;  /* 0x000000010400780c */ /* 0x040fe20004f24270 */
[----:B------:R-:W-:Y:S01]  /*2e00*/  ULDC UR11, c[0x0][0x988] ;  /* 0x00026200000b7ab9 */ /* 0x000fe20000000800 */
[----:B------:R-:W-:Y:S01]  /*2e10*/  ISETP.GT.AND P2, PT, R4, 0x8, !P2 ;  /* 0x000000080400780c */ /* 0x000fe20005744270 */
[----:B------:R-:W-:Y:S01]  /*2e20*/  IMAD.IADD R14, R75, 0x1, -R14 ;  /* 0x000000014b0e7824 */ /* 0x000fe200078e0a0e */
[----:B------:R-:W-:Y:S02]  /*2e30*/  ISETP.LT.OR P1, PT, R2, 0x2, P1 ;  /* 0x000000020200780c */ /* 0x000fe40000f21670 */
[----:B------:R-:W-:Y:S02]  /*2e40*/  FMNMX.FTZ R0, R28, R72, !PT ;  /* 0x000000481c007209 */ /* 0x000fe40007810000 */
[----:B------:R-:W-:Y:S02]  /*2e50*/  FSEL R27, R27, -INF , !P1 ;  /* 0xff8000001b1b7808 */ /* 0x000fe40004800000 */
[----:B------:R-:W-:-:S02]  /*2e60*/  ISETP.NE.AND P1, PT, R21, RZ, PT ;  /* 0x000000ff1500720c */ /* 0x000fc40003f25270 */
[----:B------:R-:W-:Y:S02]  /*2e70*/  ISETP.LT.OR P2, PT, R2, 0x9, P2 ;  /* 0x000000090200780c */ /* 0x000fe40001741670 */
[----:B------:R-:W-:Y:S02]  /*2e80*/  ISETP.GT.AND P1, PT, R4, 0x9, !P1 ;  /* 0x000000090400780c */ /* 0x000fe40004f24270 */
[----:B------:R-:W-:Y:S02]  /*2e90*/  FMNMX.FTZ R0, R76, R0, !PT ;  /* 0x000000004c007209 */ /* 0x000fe40007810000 */
[----:B------:R-:W-:Y:S02]  /*2ea0*/  ISETP.LT.OR P1, PT, R2, 0xa, P1 ;  /* 0x0000000a0200780c */ /* 0x000fe40000f21670 */
[----:B------:R-:W-:Y:S02]  /*2eb0*/  FSEL R21, R30, -INF , !P2 ;  /* 0xff8000001e157808 */ /* 0x000fe40005000000 */
[----:B------:R-:W-:-:S02]  /*2ec0*/  FSEL R31, R31, -INF , !P1 ;  /* 0xff8000001f1f7808 */ /* 0x000fc40004800000 */
[----:B------:R-:W-:Y:S02]  /*2ed0*/  ISETP.NE.AND P1, PT, R25, RZ, PT ;  /* 0x000000ff1900720c */ /* 0x000fe40003f25270 */
[----:B------:R-:W-:Y:S02]  /*2ee0*/  ISETP.NE.AND P2, PT, R29, RZ, PT ;  /* 0x000000ff1d00720c */ /* 0x000fe40003f45270 */
[----:B------:R-:W-:Y:S02]  /*2ef0*/  ISETP.GT.AND P1, PT, R4, 0x10, !P1 ;  /* 0x000000100400780c */ /* 0x000fe40004f24270 */
[----:B------:R-:W-:Y:S02]  /*2f00*/  FMNMX.FTZ R0, R78, R0, !PT ;  /* 0x000000004e007209 */ /* 0x000fe40007810000 */
[----:B------:R-:W-:Y:S02]  /*2f10*/  ISETP.LT.OR P1, PT, R2, 0x11, P1 ;  /* 0x000000110200780c */ /* 0x000fe40000f21670 */
[----:B------:R-:W-:-:S02]  /*2f20*/  FMNMX.FTZ R0, R32, R0, !PT ;  /* 0x0000000020007209 */ /* 0x000fc40007810000 */
[----:B------:R-:W-:Y:S02]  /*2f30*/  FSEL R25, R34, -INF , !P1 ;  /* 0xff80000022197808 */ /* 0x000fe40004800000 */
[----:B------:R-:W-:Y:S02]  /*2f40*/  ISETP.GT.AND P1, PT, R4, 0x11, !P2 ;  /* 0x000000110400780c */ /* 0x000fe40005724270 */
[----:B------:R-:W-:Y:S02]  /*2f50*/  ISETP.NE.AND P5, PT, R33, RZ, PT ;  /* 0x000000ff2100720c */ /* 0x000fe40003fa5270 */
[----:B------:R-:W-:Y:S02]  /*2f60*/  ISETP.LT.OR P1, PT, R2, 0x12, P1 ;  /* 0x000000120200780c */ /* 0x000fe40000f21670 */
[----:B------:R-:W-:Y:S02]  /*2f70*/  FMNMX.FTZ R0, R80, R0, !PT ;  /* 0x0000000050007209 */ /* 0x000fe40007810000 */
[----:B------:R-:W-:-:S02]  /*2f80*/  FSEL R35, R35, -INF , !P1 ;  /* 0xff80000023237808 */ /* 0x000fc40004800000 */
[----:B------:R-:W-:Y:S02]  /*2f90*/  ISETP.GT.AND P1, PT, R4, 0x18, !P5 ;  /* 0x000000180400780c */ /* 0x000fe40006f24270 */
[----:B------:R-:W-:Y:S02]  /*2fa0*/  FMNMX.FTZ R0, R36, R0, !PT ;  /* 0x0000000024007209 */ /* 0x000fe40007810000 */
[----:B------:R-:W-:Y:S02]  /*2fb0*/  ISETP.LT.OR P1, PT, R2, 0x19, P1 ;  /* 0x000000190200780c */ /* 0x000fe40000f21670 */
[----:B------:R-:W-:Y:S02]  /*2fc0*/  FMNMX.FTZ R0, R82, R0, !PT ;  /* 0x0000000052007209 */ /* 0x000fe40007810000 */
[----:B------:R-:W-:Y:S02]  /*2fd0*/  FSEL R29, R38, -INF , !P1 ;  /* 0xff800000261d7808 */ /* 0x000fe40004800000 */
[----:B------:R-:W-:-:S02]  /*2fe0*/  FMNMX.FTZ R0, R40, R0, !PT ;  /* 0x0000000028007209 */ /* 0x000fc40007810000 */
        /* <DEDUP_REMOVED lines=22> */
[----:B------:R-:W-:Y:S02]  /*3150*/  FMNMX.FTZ R0, R60, R0, !PT ;  /* 0x000000003c007209 */ /* 0x000fe40007810000 */
[----:B------:R-:W-:-:S02]  /*3160*/  ISETP.GT.AND P1, PT, R4, 0x28, !P1 ;  /* 0x000000280400780c */ /* 0x000fc40004f24270 */
[----:B------:R-:W-:Y:S02]  /*3170*/  FMNMX.FTZ R0, R94, R0, !PT ;  /* 0x000000005e007209 */ /* 0x000fe40007810000 */
[----:B------:R-:W-:Y:S02]  /*3180*/  ISETP.LT.OR P1, PT, R2, 0x29, P1 ;  /* 0x000000290200780c */ /* 0x000fe40000f21670 */
[----:B------:R-:W-:Y:S02]  /*3190*/  FMNMX.FTZ R0, R64, R0, !PT ;  /* 0x0000000040007209 */ /* 0x000fe40007810000 */
[----:B------:R-:W-:Y:S02]  /*31a0*/  FSEL R37, R46, -INF , !P1 ;  /* 0xff8000002e257808 */ /* 0x000fe40004800000 */
[----:B------:R-:W-:Y:S02]  /*31b0*/  FMNMX.FTZ R0, R65, R0, !PT ;  /* 0x0000000041007209 */ /* 0x000fe40007810000 */
[----:B------:R-:W-:-:S02]  /*31c0*/  ISETP.NE.AND P1, PT, R79, RZ, PT ;  /* 0x000000ff4f00720c */ /* 0x000fc40003f25270 */
[----:B------:R-:W-:Y:S02]  /*31d0*/  FMNMX.FTZ R0, R13, R0, !PT ;  /* 0x000000000d007209 */ /* 0x000fe40007810000 */
[----:B------:R-:W-:Y:S02]  /*31e0*/  ISETP.GT.AND P1, PT, R4, 0x29, !P1 ;  /* 0x000000290400780c */ /* 0x000fe40004f24270 */
[----:B------:R-:W-:Y:S01]  /*31f0*/  FMNMX.FTZ R12, R69, R0, !PT ;  /* 0x00000000450c7209 */ /* 0x000fe20007810000 */
[----:B------:R-:W-:Y:S01]  /*3200*/  IMAD.U32 R0, RZ, RZ, UR11 ;  /* 0x0000000bff007e24 */ /* 0x000fe2000f8e00ff */
[----:B------:R-:W-:Y:S02]  /*3210*/  ISETP.LT.OR P1, PT, R2, 0x2a, P1 ;  /* 0x0000002a0200780c */ /* 0x000fe40000f21670 */
[----:B------:R-:W-:Y:S01]  /*3220*/  ISETP.GT.AND P6, PT, R4, RZ, !P6 ;  /* 0x000000ff0400720c */ /* 0x000fe200077c4270 */
[----:B------:R-:W1:Y:S01]  /*3230*/  SHFL.BFLY PT, R5, R12, 0x2, 0x1f ;  /* 0x0c401f000c057f89 */ /* 0x000e6200000e0000 */
[----:B------:R-:W-:-:S02]  /*3240*/  FSEL R47, R47, -INF , !P1 ;  /* 0xff8000002f2f7808 */ /* 0x000fc40004800000 */
[----:B------:R-:W-:Y:S02]  /*3250*/  ISETP.NE.AND P1, PT, R45, RZ, PT ;  /* 0x000000ff2d00720c */ /* 0x000fe40003f25270 */
[----:B------:R-:W-:Y:S02]  /*3260*/  ISETP.LT.OR P6, PT, R2, 0x1, P6 ;  /* 0x000000010200780c */ /* 0x000fe400037c1670 */
[----:B------:R-:W-:Y:S02]  /*3270*/  ISETP.GT.AND P1, PT, R4, 0x30, !P1 ;  /* 0x000000300400780c */ /* 0x000fe40004f24270 */
[----:B------:R-:W-:Y:S02]  /*3280*/  FSEL R15, R26, -INF , !P6 ;  /* 0xff8000001a0f7808 */ /* 0x000fe40007000000 */
[----:B------:R-:W-:Y:S02]  /*3290*/  ISETP.LT.OR P1, PT, R2, 0x31, P1 ;  /* 0x000000310200780c */ /* 0x000fe40000f21670 */
[----:B------:R-:W-:-:S02]  /*32a0*/  ISETP.NE.AND P2, PT, R53, RZ, PT ;  /* 0x000000ff3500720c */ /* 0x000fc40003f45270 */
[----:B------:R-:W-:Y:S02]  /*32b0*/  FSEL R41, R50, -INF , !P1 ;  /* 0xff80000032297808 */ /* 0x000fe40004800000 */
[----:B------:R-:W-:Y:S02]  /*32c0*/  ISETP.NE.AND P1, PT, R81, RZ, PT ;  /* 0x000000ff5100720c */ /* 0x000fe40003f25270 */
[----:B------:R-:W-:Y:S02]  /*32d0*/  ISETP.NE.AND P5, PT, R85, RZ, PT ;  /* 0x000000ff5500720c */ /* 0x000fe40003fa5270 */
[----:B------:R-:W-:Y:S02]  /*32e0*/  ISETP.GT.AND P1, PT, R4, 0x31, !P1 ;  /* 0x000000310400780c */ /* 0x000fe40004f24270 */
[----:B------:R-:W-:Y:S02]  /*32f0*/  ISETP.NE.AND P6, PT, R87, RZ, PT ;  /* 0x000000ff5700720c */ /* 0x000fe40003fc5270 */
[----:B------:R-:W-:-:S02]  /*3300*/  ISETP.LT.OR P1, PT, R2, 0x32, P1 ;  /* 0x000000320200780c */ /* 0x000fc40000f21670 */
[----:B-1----:R-:W-:Y:S02]  /*3310*/  FMNMX.FTZ R20, R12, R5, !PT ;  /* 0x000000050c147209 */ /* 0x002fe40007810000 */
[----:B------:R-:W-:Y:S02]  /*3320*/  FMNMX.FTZ R12, R15, R27, !PT ;  /* 0x0000001b0f0c7209 */ /* 0x000fe40007810000 */
[----:B------:R-:W-:Y:S01]  /*3330*/  FSEL R51, R51, -INF , !P1 ;  /* 0xff80000033337808 */ /* 0x000fe20004800000 */
[----:B------:R-:W1:Y:S01]  /*3340*/  SHFL.BFLY PT, R5, R20, 0x1, 0x1f ;  /* 0x0c201f0014057f89 */ /* 0x000e6200000e0000 */
[----:B------:R-:W-:Y:S02]  /*3350*/  ISETP.NE.AND P1, PT, R49, RZ, PT ;  /* 0x000000ff3100720c */ /* 0x000fe40003f25270 */
[----:B------:R-:W-:Y:S02]  /*3360*/  FMNMX.FTZ R12, R21, R12, !PT ;  /* 0x0000000c150c7209 */ /* 0x000fe40007810000 */
[----:B------:R-:W-:-:S02]  /*3370*/  ISETP.GT.AND P1, PT, R4, 0x38, !P1 ;  /* 0x000000380400780c */ /* 0x000fc40004f24270 */
[----:B------:R-:W-:Y:S02]  /*3380*/  FMNMX.FTZ R12, R31, R12, !PT ;  /* 0x0000000c1f0c7209 */ /* 0x000fe40007810000 */
[----:B------:R-:W-:Y:S02]  /*3390*/  ISETP.LT.OR P1, PT, R2, 0x39, P1 ;  /* 0x000000390200780c */ /* 0x000fe40000f21670 */
[----:B------:R-:W-:Y:S02]  /*33a0*/  FMNMX.FTZ R12, R25, R12, !PT ;  /* 0x0000000c190c7209 */ /* 0x000fe40007810000 */
[----:B------:R-:W-:Y:S02]  /*33b0*/  FSEL R45, R54, -INF , !P1 ;  /* 0xff800000362d7808 */ /* 0x000fe40004800000 */
[----:B------:R-:W-:Y:S02]  /*33c0*/  ISETP.NE.AND P1, PT, R83, RZ, PT ;  /* 0x000000ff5300720c */ /* 0x000fe40003f25270 */
[----:B------:R-:W-:-:S02]  /*33d0*/  FMNMX.FTZ R12, R35, R12, !PT ;  /* 0x0000000c230c7209 */ /* 0x000fc40007810000 */
[----:B------:R-:W-:Y:S02]  /*33e0*/  ISETP.GT.AND P1, PT, R4, 0x39, !P1 ;  /* 0x000000390400780c */ /* 0x000fe40004f24270 */
[----:B------:R-:W-:Y:S02]  /*33f0*/  FMNMX.FTZ R12, R29, R12, !PT ;  /* 0x0000000c1d0c7209 */ /* 0x000fe40007810000 */
[----:B------:R-:W-:Y:S02]  /*3400*/  ISETP.LT.OR P1, PT, R2, 0x3a, P1 ;  /* 0x0000003a0200780c */ /* 0x000fe40000f21670 */
[----:B------:R-:W-:Y:S02]  /*3410*/  FMNMX.FTZ R12, R39, R12, !PT ;  /* 0x0000000c270c7209 */ /* 0x000fe40007810000 */
[----:B------:R-:W-:Y:S02]  /*3420*/  FSEL R55, R55, -INF , !P1 ;  /* 0xff80000037377808 */ /* 0x000fe40004800000 */
[----:B------:R-:W-:-:S02]  /*3430*/  ISETP.GT.AND P1, PT, R4, 0x40, !P2 ;  /* 0x000000400400780c */ /* 0x000fc40005724270 */
[----:B------:R-:W-:Y:S02]  /*3440*/  FMNMX.FTZ R12, R33, R12, !PT ;  /* 0x0000000c210c7209 */ /* 0x000fe40007810000 */
[----:B------:R-:W-:Y:S02]  /*3450*/  ISETP.LT.OR P1, PT, R2, 0x41, P1 ;  /* 0x000000410200780c */ /* 0x000fe40000f21670 */
[----:B------:R-:W-:Y:S02]  /*3460*/  FMNMX.FTZ R12, R43, R12, !PT ;  /* 0x0000000c2b0c7209 */ /* 0x000fe40007810000 */
[----:B------:R-:W-:Y:S02]  /*3470*/  FSEL R3, R58, -INF , !P1 ;  /* 0xff8000003a037808 */ /* 0x000fe40004800000 */
[----:B------:R-:W-:Y:S02]  /*3480*/  FMNMX.FTZ R12, R37, R12, !PT ;  /* 0x0000000c250c7209 */ /* 0x000fe40007810000 */
[----:B------:R-:W-:-:S02]  /*3490*/  ISETP.GT.AND P1, PT, R4, 0x41, !P5 ;  /* 0x000000410400780c */ /* 0x000fc40006f24270 */
[----:B-1----:R-:W-:Y:S02]  /*34a0*/  FMNMX.FTZ R5, R20, R5, !PT ;  /* 0x0000000514057209 */ /* 0x002fe40007810000 */
[----:B------:R-:W-:Y:S02]  /*34b0*/  FMNMX.FTZ R12, R47, R12, !PT ;  /* 0x0000000c2f0c7209 */ /* 0x000fe40007810000 */
[----:B------:R-:W-:Y:S01]  /*34c0*/  ISETP.LT.OR P1, PT, R2, 0x42, P1 ;  /* 0x000000420200780c */ /* 0x000fe20000f21670 */
[----:B------:R-:W-:Y:S01]  /*34d0*/  FMUL.FTZ R24, R5, R0 ;  /* 0x0000000005187220 */ /* 0x000fe20000410000 */
[----:B------:R-:W-:Y:S02]  /*34e0*/  FMNMX.FTZ R12, R41, R12, !PT ;  /* 0x0000000c290c7209 */ /* 0x000fe40007810000 */
[----:B------:R-:W-:Y:S02]  /*34f0*/  FSEL R59, R59, -INF , !P1 ;  /* 0xff8000003b3b7808 */ /* 0x000fe40004800000 */
[----:B------:R-:W-:-:S02]  /*3500*/  FSETP.NEU.FTZ.AND P1, PT, R5, -INF , PT ;  /* 0xff8000000500780b */ /* 0x000fc40003f3d000 */
[----:B------:R-:W-:Y:S02]  /*3510*/  ISETP.NE.AND P5, PT, R57, RZ, PT ;  /* 0x000000ff3900720c */ /* 0x000fe40003fa5270 */
[----:B------:R-:W-:Y:S02]  /*3520*/  FMNMX.FTZ R12, R51, R12, !PT ;  /* 0x0000000c330c7209 */ /* 0x000fe40007810000 */
[----:B------:R-:W-:Y:S02]  /*3530*/  FSEL R73, R24, RZ, P1 ;  /* 0x000000ff18497208 */ /* 0x000fe40000800000 */
[----:B------:R-:W-:Y:S02]  /*3540*/  ISETP.GT.AND P1, PT, R4, 0x48, !P5 ;  /* 0x000000480400780c */ /* 0x000fe40006f24270 */
[----:B------:R-:W-:Y:S01]  /*3550*/  FMNMX.FTZ R12, R45, R12, !PT ;  /* 0x0000000c2d0c7209 */ /* 0x000fe20007810000 */
[-CC-:B------:R-:W-:Y:S01]  /*3560*/  FFMA.FTZ R20, R28, R0.reuse, -R73.reuse ;  /* 0x000000001c147223 */ /* 0x180fe20000010849 */
[----:B------:R-:W-:Y:S01]  /*3570*/  ISETP.LT.OR P1, PT, R2, 0x49, P1 ;  /* 0x000000490200780c */ /* 0x000fe20000f21670 */
[--C-:B------:R-:W-:Y:S01]  /*3580*/  FFMA.FTZ R24, R72, R0, -R73.reuse ;  /* 0x0000000048187223 */ /* 0x100fe20000010849 */
[----:B------:R-:W-:Y:S01]  /*3590*/  FMNMX.FTZ R12, R55, R12, !PT ;  /* 0x0000000c370c7209 */ /* 0x000fe20007810000 */
[-CC-:B------:R-:W-:Y:S01]  /*35a0*/  FFMA.FTZ R26, R76, R0.reuse, -R73.reuse ;  /* 0x000000004c1a7223 */ /* 0x180fe20000010849 */
[----:B------:R-:W-:Y:S01]  /*35b0*/  FSEL R49, R62, -INF , !P1 ;  /* 0xff8000003e317808 */ /* 0x000fe20004800000 */
[----:B------:R-:W-:Y:S01]  /*35c0*/  MUFU.EX2 R20, R20 ;  /* 0x0000001400147308 */ /* 0x000fe20000000800 */
[----:B------:R-:W-:Y:S01]  /*35d0*/  ISETP.NE.AND P2, PT, R61, RZ, PT ;  /* 0x000000ff3d00720c */ /* 0x000fe20003f45270 */
[-CC-:B------:R-:W-:Y:S01]  /*35e0*/  FFMA.FTZ R28, R78, R0.reuse, -R73.reuse ;  /* 0x000000004e1c7223 */ /* 0x180fe20000010849 */
[----:B------:R-:W-:Y:S01]  /*35f0*/  ISETP.GT.AND P1, PT, R4, 0x49, !P6 ;  /* 0x000000490400780c */ /* 0x000fe20007724270 */
[--C-:B------:R-:W-:Y:S01]  /*3600*/  FFMA.FTZ R30, R32, R0, -R73.reuse ;  /* 0x00000000201e7223 */ /* 0x100fe20000010849 */
[----:B------:R-:W-:Y:S01]  /*3610*/  FMNMX.FTZ R12, R3, R12, !PT ;  /* 0x0000000c030c7209 */ /* 0x000fe20007810000 */
[-CC-:B------:R-:W-:Y:S01]  /*3620*/  FFMA.FTZ R13, R13, R0.reuse, -R73.reuse ;  /* 0x000000000d0d7223 */ /* 0x180fe20000010849 */
[----:B------:R-:W-:Y:S01]  /*3630*/  ISETP.GT.AND P2, PT, R4, 0x50, !P2 ;  /* 0x000000500400780c */ /* 0x000fe20005744270 */
[----:B------:R1:W2:Y:S01]  /*3640*/  MUFU.EX2 R77, R24 ;  /* 0x00000018004d7308 */ /* 0x0002a20000000800 */
[----:B------:R-:W-:Y:S01]  /*3650*/  ISETP.LT.OR P1, PT, R2, 0x4a, P1 ;  /* 0x0000004a0200780c */ /* 0x000fe20000f21670 */
[--C-:B------:R-:W-:Y:S01]  /*3660*/  FFMA.FTZ R32, R36, R0, -R73.reuse ;  /* 0x0000000024207223 */ /* 0x100fe20000010849 */
[----:B------:R-:W-:Y:S01]  /*3670*/  FMNMX.FTZ R12, R59, R12, !PT ;  /* 0x0000000c3b0c7209 */ /* 0x000fe20007810000 */
[-CC-:B------:R-:W-:Y:S01]  /*3680*/  FFMA.FTZ R34, R52, R0.reuse, -R73.reuse ;  /* 0x0000000034227223 */ /* 0x180fe20000010849 */
[----:B------:R-:W-:Y:S01]  /*3690*/  ISETP.GT.AND P3, PT, R4, 0x51, !P3 ;  /* 0x000000510400780c */ /* 0x000fe20005f64270 */
[-CC-:B------:R-:W-:Y:S01]  /*36a0*/  FFMA.FTZ R38, R56, R0.reuse, -R73.reuse ;  /* 0x0000000038267223 */ /* 0x180fe20000010849 */
[----:B------:R-:W-:Y:S01]  /*36b0*/  ISETP.LT.OR P2, PT, R2, 0x51, P2 ;  /* 0x000000510200780c */ /* 0x000fe20001741670 */
[----:B------:R-:W-:Y:S01]  /*36c0*/  MUFU.EX2 R26, R26 ;  /* 0x0000001a001a7308 */ /* 0x000fe20000000800 */
[----:B------:R-:W-:Y:S01]  /*36d0*/  FSEL R63, R63, -INF , !P1 ;  /* 0xff8000003f3f7808 */ /* 0x000fe20004800000 */
[--C-:B-1----:R-:W-:Y:S01]  /*36e0*/  FFMA.FTZ R24, R80, R0, -R73.reuse ;  /* 0x0000000050187223 */ /* 0x102fe20000010849 */
[----:B------:R-:W-:Y:S01]  /*36f0*/  FMNMX.FTZ R12, R49, R12, !PT ;  /* 0x0000000c310c7209 */ /* 0x000fe20007810000 */
[-CC-:B------:R-:W-:Y:S01]  /*3700*/  FFMA.FTZ R36, R90, R0.reuse, -R73.reuse ;  /* 0x000000005a247223 */ /* 0x180fe20000010849 */
[----:B------:R-:W-:Y:S01]  /*3710*/  ISETP.NE.AND P5, PT, R68, RZ, PT ;  /* 0x000000ff4400720c */ /* 0x000fe20003fa5270 */
[-CC-:B------:R-:W-:Y:S01]  /*3720*/  FFMA.FTZ R65, R65, R0.reuse, -R73.reuse ;  /* 0x0000000041417223 */ /* 0x180fe20000010849 */
[----:B------:R-:W-:Y:S01]  /*3730*/  ISETP.GT.AND P4, PT, R4, 0x58, !P4 ;  /* 0x000000580400780c */ /* 0x000fe20006784270 */
[----:B------:R1:W3:Y:S01]  /*3740*/  MUFU.EX2 R79, R28 ;  /* 0x0000001c004f7308 */ /* 0x0002e20000000800 */
[----:B------:R-:W-:Y:S01]  /*3750*/  ISETP.LT.OR P3, PT, R2, 0x52, P3 ;  /* 0x000000520200780c */ /* 0x000fe20001f61670 */
[----:B------:R-:W-:Y:S01]  /*3760*/  FFMA.FTZ R69, R69, R0, -R73 ;  /* 0x0000000045457223 */ /* 0x000fe20000010849 */
[----:B------:R-:W-:-:S02]  /*3770*/  FSEL R53, R66, -INF , !P2 ;  /* 0xff80000042357808 */ /* 0x000fc40005000000 */
[----:B------:R-:W-:Y:S02]  /*3780*/  FMNMX.FTZ R12, R63, R12, !PT ;  /* 0x0000000c3f0c7209 */ /* 0x000fe40007810000 */
[----:B------:R-:W-:Y:S01]  /*3790*/  ISETP.GT.AND P5, PT, R4, 0x59, !P5 ;  /* 0x000000590400780c */ /* 0x000fe20006fa4270 */
[-CC-:B------:R-:W-:Y:S01]  /*37a0*/  FFMA.FTZ R4, R40, R0.reuse, -R73.reuse ;  /* 0x0000000028047223 */ /* 0x180fe20000010849 */
[----:B------:R-:W-:Y:S01]  /*37b0*/  ISETP.LT.OR P4, PT, R2, 0x59, P4 ;  /* 0x000000590200780c */ /* 0x000fe20002781670 */
[--C-:B------:R-:W-:Y:S01]  /*37c0*/  FFMA.FTZ R40, R94, R0, -R73.reuse ;  /* 0x000000005e287223 */ /* 0x100fe20000010849 */
[----:B------:R-:W-:Y:S01]  /*37d0*/  FSEL R67, R67, -INF , !P3 ;  /* 0xff80000043437808 */ /* 0x000fe20005800000 */
[----:B------:R4:W-:Y:S01]  /*37e0*/  MUFU.EX2 R180, R4 ;  /* 0x0000000400b47308 */ /* 0x0009e20000000800 */
[----:B------:R-:W-:Y:S01]  /*37f0*/  FMNMX.FTZ R12, R53, R12, !PT ;  /* 0x0000000c350c7209 */ /* 0x000fe20007810000 */
[-CC-:B-1----:R-:W-:Y:S01]  /*3800*/  FFMA.FTZ R28, R82, R0.reuse, -R73.reuse ;  /* 0x00000000521c7223 */ /* 0x182fe20000010849 */
[----:B------:R-:W-:Y:S01]  /*3810*/  ISETP.LT.OR P5, PT, R2, 0x5a, P5 ;  /* 0x0000005a0200780c */ /* 0x000fe20002fa1670 */
[----:B------:R-:W-:Y:S01]  /*3820*/  FFMA.FTZ R2, R44, R0, -R73 ;  /* 0x000000002c027223 */ /* 0x000fe20000010849 */
[----:B------:R-:W-:-:S02]  /*3830*/  FSEL R57, R70, -INF , !P4 ;  /* 0xff80000046397808 */ /* 0x000fc40006000000 */
[----:B------:R-:W-:Y:S01]  /*3840*/  FMNMX.FTZ R12, R67, R12, !PT ;  /* 0x0000000c430c7209 */ /* 0x000fe20007810000 */
[----:B------:R-:W-:Y:S01]  /*3850*/  MUFU.EX2 R30, R30 ;  /* 0x0000001e001e7308 */ /* 0x000fe20000000800 */
[----:B------:R-:W-:Y:S01]  /*3860*/  FSEL R71, R71, -INF , !P5 ;  /* 0xff80000047477808 */ /* 0x000fe20006800000 */
[----:B----4-:R-:W-:Y:S01]  /*3870*/  FFMA.FTZ R4, R86, R0, -R73 ;  /* 0x0000000056047223 */ /* 0x010fe20000010849 */
[----:B------:R-:W-:Y:S02]  /*3880*/  FMNMX.FTZ R12, R57, R12, !PT ;  /* 0x0000000c390c7209 */ /* 0x000fe40007810000 */
[----:B--2---:R-:W-:Y:S02]  /*3890*/  F2FP.BF16.F32.PACK_AB R188, R77, R20 ;  /* 0x000000144dbc723e */ /* 0x004fe400000010ff */
[----:B------:R-:W-:Y:S01]  /*38a0*/  FMNMX.FTZ R12, R71, R12, !PT ;  /* 0x0000000c470c7209 */ /* 0x000fe20007810000 */
[----:B------:R-:W-:Y:S01]  /*38b0*/  MUFU.EX2 R87, R4 ;  /* 0x0000000400577308 */ /* 0x000fe20000000800 */
[----:B---3--:R-:W-:-:S03]  /*38c0*/  F2FP.BF16.F32.PACK_AB R190, R79, R26 ;  /* 0x0000001a4fbe723e */ /* 0x008fc600000010ff */
[----:B------:R-:W1:Y:S04]  /*38d0*/  SHFL.BFLY PT, R61, R12, 0x2, 0x1f ;  /* 0x0c401f000c3d7f89 */ /* 0x000e6800000e0000 */
[----:B------:R2:W3:Y:S08]  /*38e0*/  MUFU.EX2 R81, R24 ;  /* 0x0000001800517308 */ /* 0x0004f00000000800 */
[----:B------:R-:W-:Y:S01]  /*38f0*/  MUFU.EX2 R95, R40 ;  /* 0x00000028005f7308 */ /* 0x000fe20000000800 */
[----:B--2---:R-:W-:-:S07]  /*3900*/  FFMA.FTZ R24, R84, R0, -R73 ;  /* 0x0000000054187223 */ /* 0x004fce0000010849 */
[----:B------:R2:W-:Y:S01]  /*3910*/  MUFU.EX2 R170, R13 ;  /* 0x0000000d00aa7308 */ /* 0x0005e20000000800 */
[----:B---3--:R-:W-:Y:S02]  /*3920*/  F2FP.BF16.F32.PACK_AB R184, R81, R30 ;  /* 0x0000001e51b8723e */ /* 0x008fe400000010ff */
[----:B-1----:R-:W-:Y:S01]  /*3930*/  FMNMX.FTZ R61, R12, R61, !PT ;  /* 0x0000003d0c3d7209 */ /* 0x002fe20007810000 */
[----:B------:R-:W-:-:S04]  /*3940*/  FFMA.FTZ R12, R92, R0, -R73 ;  /* 0x000000005c0c7223 */ /* 0x000fc80000010849 */
[----:B------:R-:W1:Y:S01]  /*3950*/  MUFU.EX2 R32, R32 ;  /* 0x0000002000207308 */ /* 0x000e620000000800 */
[----:B------:R-:W3:Y:S01]  /*3960*/  SHFL.BFLY PT, R4, R61, 0x1, 0x1f ;  /* 0x0c201f003d047f89 */ /* 0x000ee200000e0000 */
[----:B--2---:R-:W-:-:S04]  /*3970*/  FADD.FTZ R13, R20, R77 ;  /* 0x0000004d140d7221 */ /* 0x004fc80000010000 */
[----:B------:R-:W-:Y:S02]  /*3980*/  FADD.FTZ R52, R26, R13 ;  /* 0x0000000d1a347221 */ /* 0x000fe40000010000 */
[----:B------:R-:W-:Y:S02]  /*3990*/  MUFU.EX2 R93, R12 ;  /* 0x0000000c005d7308 */ /* 0x000fe40000000800 */
[----:B------:R-:W-:-:S04]  /*39a0*/  FADD.FTZ R13, R79, R52 ;  /* 0x000000344f0d7221 */ /* 0x000fc80000010000 */
[----:B------:R-:W-:Y:S02]  /*39b0*/  FADD.FTZ R54, R30, R13 ;  /* 0x0000000d1e367221 */ /* 0x000fe40000010000 */
[----:B------:R2:W4:Y:S02]  /*39c0*/  MUFU.EX2 R83, R28 ;  /* 0x0000001c00537308 */ /* 0x0005240000000800 */
[----:B------:R-:W-:-:S04]  /*39d0*/  FADD.FTZ R13, R81, R54 ;  /* 0x00000036510d7221 */ /* 0x000fc80000010000 */
[----:B-1----:R-:W-:Y:S02]  /*39e0*/  FADD.FTZ R56, R32, R13 ;  /* 0x0000000d20387221 */ /* 0x002fe40000010000 */
[----:B------:R1:W-:Y:S01]  /*39f0*/  MUFU.EX2 R85, R24 ;  /* 0x0000001800557308 */ /* 0x0003e20000000800 */
[----:B---3--:R-:W-:Y:S01]  /*3a00*/  FMNMX.FTZ R4, R61, R4, !PT ;  /* 0x000000043d047209 */ /* 0x008fe20007810000 */
[----:B--2---:R-:W-:-:S03]  /*3a10*/  FFMA.FTZ R28, R48, R0, -R73 ;  /* 0x00000000301c7223 */ /* 0x004fc60000010849 */
[C---:B------:R-:W-:Y:S01]  /*3a20*/  FSETP.NEU.FTZ.AND P1, PT, R4.reuse, -INF , PT ;  /* 0xff8000000400780b */ /* 0x040fe20003f3d000 */
[-C--:B------:R-:W-:Y:S02]  /*3a30*/  FMUL.FTZ R12, R4, R0.reuse ;  /* 0x00000000040c7220 */ /* 0x080fe40000410000 */
[----:B------:R-:W2:Y:S01]  /*3a40*/  MUFU.EX2 R2, R2 ;  /* 0x0000000200027308 */ /* 0x000ea20000000800 */
[----:B-1----:R-:W-:Y:S01]  /*3a50*/  FFMA.FTZ R24, R88, R0, -R73 ;  /* 0x0000000058187223 */ /* 0x002fe20000010849 */
[----:B----4-:R-:W-:Y:S02]  /*3a60*/  F2FP.BF16.F32.PACK_AB R186, R83, R32 ;  /* 0x0000002053ba723e */ /* 0x010fe400000010ff */
        /* <DEDUP_REMOVED lines=18> */
[----:B------:R1:W3:Y:S01]  /*3b90*/  MUFU.EX2 R40, R27 ;  /* 0x0000001b00287308 */ /* 0x0002e20000000800 */
[-CC-:B------:R-:W-:Y:S01]  /*3ba0*/  FFMA.FTZ R45, R45, R0.reuse, -R12.reuse ;  /* 0x000000002d2d7223 */ /* 0x180fe2000001080c */
[-CC-:B------:R-:W-:Y:S01]  /*3bb0*/  FFMA.FTZ R55, R55, R0.reuse, -R12.reuse ;  /* 0x0000000037377223 */ /* 0x180fe2000001080c */
[-CC-:B------:R-:W-:Y:S01]  /*3bc0*/  FFMA.FTZ R3, R3, R0.reuse, -R12.reuse ;  /* 0x0000000003037223 */ /* 0x180fe2000001080c */
[-CC-:B------:R-:W-:Y:S01]  /*3bd0*/  FFMA.FTZ R59, R59, R0.reuse, -R12.reuse ;  /* 0x000000003b3b7223 */ /* 0x180fe2000001080c */
[-CC-:B------:R-:W-:Y:S01]  /*3be0*/  FFMA.FTZ R49, R49, R0.reuse, -R12.reuse ;  /* 0x0000000031317223 */ /* 0x180fe2000001080c */
[-CC-:B------:R-:W-:Y:S01]  /*3bf0*/  FFMA.FTZ R63, R63, R0.reuse, -R12.reuse ;  /* 0x000000003f3f7223 */ /* 0x180fe2000001080c */
[-C--:B------:R-:W-:Y:S01]  /*3c00*/  FFMA.FTZ R53, R53, R0.reuse, -R12 ;  /* 0x0000000035357223 */ /* 0x080fe2000001080c */
[----:B------:R-:W4:Y:S01]  /*3c10*/  MUFU.EX2 R21, R21 ;  /* 0x0000001500157308 */ /* 0x000f220000000800 */
[----:B-1----:R-:W-:Y:S01]  /*3c20*/  FADD.FTZ R27, R83, R56 ;  /* 0x00000038531b7221 */ /* 0x002fe20000010000 */
[-CC-:B------:R-:W-:Y:S01]  /*3c30*/  FFMA.FTZ R67, R67, R0.reuse, -R12.reuse ;  /* 0x0000000043437223 */ /* 0x180fe2000001080c */
[-CC-:B------:R-:W-:Y:S01]  /*3c40*/  FFMA.FTZ R57, R57, R0.reuse, -R12.reuse ;  /* 0x0000000039397223 */ /* 0x180fe2000001080c */
[----:B------:R-:W-:Y:S01]  /*3c50*/  FFMA.FTZ R71, R71, R0, -R12 ;  /* 0x0000000047477223 */ /* 0x000fe2000001080c */
[----:B------:R-:W-:Y:S01]  /*3c60*/  FADD.FTZ R58, R180, R27 ;  /* 0x0000001bb43a7221 */ /* 0x000fe20000010000 */
[----:B--2---:R-:W-:-:S02]  /*3c70*/  F2FP.BF16.F32.PACK_AB R182, R87, R2 ;  /* 0x0000000257b6723e */ /* 0x004fc400000010ff */
[----:B------:R-:W1:Y:S01]  /*3c80*/  MUFU.EX2 R42, R31 ;  /* 0x0000001f002a7308 */ /* 0x000e620000000800 */
[----:B---3--:R-:W-:Y:S01]  /*3c90*/  FADD.FTZ R54, R15, R40 ;  /* 0x000000280f367221 */ /* 0x008fe20000010000 */
[C---:B------:R-:W-:Y:S01]  /*3ca0*/  FADD.FTZ R27, R85.reuse, R58 ;  /* 0x0000003a551b7221 */ /* 0x040fe20000010000 */
[----:B------:R-:W-:Y:S02]  /*3cb0*/  F2FP.BF16.F32.PACK_AB R189, R40, R15 ;  /* 0x0000000f28bd723e */ /* 0x000fe400000010ff */
[----:B------:R-:W-:Y:S01]  /*3cc0*/  F2FP.BF16.F32.PACK_AB R180, R85, R180 ;  /* 0x000000b455b4723e */ /* 0x000fe200000010ff */
[----:B------:R-:W-:Y:S02]  /*3cd0*/  FADD.FTZ R58, R2, R27 ;  /* 0x0000001b023a7221 */ /* 0x000fe40000010000 */
[----:B------:R-:W2:Y:S01]  /*3ce0*/  MUFU.EX2 R25, R25 ;  /* 0x0000001900197308 */ /* 0x000ea20000000800 */
[----:B----4-:R-:W-:Y:S01]  /*3cf0*/  FADD.FTZ R13, R21, R54 ;  /* 0x00000036150d7221 */ /* 0x010fe20000010000 */
[----:B------:R-:W-:-:S06]  /*3d00*/  FADD.FTZ R27, R87, R58 ;  /* 0x0000003a571b7221 */ /* 0x000fcc0000010000 */
        /* <DEDUP_REMOVED lines=10> */
[----:B------:R1:W4:Y:S01]  /*3db0*/  MUFU.EX2 R89, R24 ;  /* 0x0000001800597308 */ /* 0x0003220000000800 */
[C---:B--2---:R-:W-:Y:S01]  /*3dc0*/  FADD.FTZ R58, R46.reuse, R13 ;  /* 0x0000000d2e3a7221 */ /* 0x044fe20000010000 */
[----:B------:R-:W-:-:S06]  /*3dd0*/  F2FP.BF16.F32.PACK_AB R187, R46, R29 ;  /* 0x0000001d2ebb723e */ /* 0x000fcc00000010ff */
[----:B------:R-:W2:Y:S01]  /*3de0*/  MUFU.EX2 R48, R43 ;  /* 0x0000002b00307308 */ /* 0x000ea20000000800 */
[----:B-1----:R-:W-:Y:S01]  /*3df0*/  FFMA.FTZ R24, R60, R0, -R73 ;  /* 0x000000003c187223 */ /* 0x002fe20000010849 */
[----:B------:R-:W-:Y:S01]  /*3e00*/  FADD.FTZ R60, R28, R27 ;  /* 0x0000001b1c3c7221 */ /* 0x000fe20000010000 */
[----:B---3--:R-:W-:-:S05]  /*3e10*/  FADD.FTZ R13, R33, R58 ;  /* 0x0000003a210d7221 */ /* 0x008fca0000010000 */
[----:B------:R-:W1:Y:S01]  /*3e20*/  MUFU.EX2 R34, R34 ;  /* 0x0000002200227308 */ /* 0x000e620000000800 */
[C---:B----4-:R-:W-:Y:S01]  /*3e30*/  FADD.FTZ R27, R89.reuse, R60 ;  /* 0x0000003c591b7221 */ /* 0x050fe20000010000 */
[----:B------:R-:W-:-:S06]  /*3e40*/  F2FP.BF16.F32.PACK_AB R176, R89, R28 ;  /* 0x0000001c59b0723e */ /* 0x000fcc00000010ff */
[----:B------:R-:W3:Y:S01]  /*3e50*/  MUFU.EX2 R37, R37 ;  /* 0x0000002500257308 */ /* 0x000ee20000000800 */
[C---:B--2---:R-:W-:Y:S01]  /*3e60*/  FADD.FTZ R58, R48.reuse, R13 ;  /* 0x0000000d303a7221 */ /* 0x044fe20000010000 */
[----:B------:R-:W-:-:S06]  /*3e70*/  F2FP.BF16.F32.PACK_AB R181, R48, R33 ;  /* 0x0000002130b5723e */ /* 0x000fcc00000010ff */
[----:B------:R2:W4:Y:S01]  /*3e80*/  MUFU.EX2 R91, R36 ;  /* 0x00000024005b7308 */ /* 0x0005220000000800 */
[----:B-1----:R-:W-:-:S07]  /*3e90*/  FADD.FTZ R60, R34, R27 ;  /* 0x0000001b223c7221 */ /* 0x002fce0000010000 */
[----:B------:R-:W1:Y:S01]  /*3ea0*/  MUFU.EX2 R50, R47 ;  /* 0x0000002f00327308 */ /* 0x000e620000000800 */
[----:B--2---:R-:W-:Y:S01]  /*3eb0*/  FFMA.FTZ R36, R64, R0, -R73 ;  /* 0x0000000040247223 */ /* 0x004fe20000010849 */
[----:B---3--:R-:W-:-:S06]  /*3ec0*/  FADD.FTZ R13, R37, R58 ;  /* 0x0000003a250d7221 */ /* 0x008fcc0000010000 */
[----:B------:R-:W2:Y:S01]  /*3ed0*/  MUFU.EX2 R38, R38 ;  /* 0x0000002600267308 */ /* 0x000ea20000000800 */
[C---:B----4-:R-:W-:Y:S01]  /*3ee0*/  FADD.FTZ R27, R91.reuse, R60 ;  /* 0x0000003c5b1b7221 */ /* 0x050fe20000010000 */
[----:B------:R-:W-:-:S06]  /*3ef0*/  F2FP.BF16.F32.PACK_AB R178, R91, R34 ;  /* 0x000000225bb2723e */ /* 0x000fcc00000010ff */
[----:B------:R-:W3:Y:S01]  /*3f00*/  MUFU.EX2 R41, R41 ;  /* 0x0000002900297308 */ /* 0x000ee20000000800 */
[C---:B-1----:R-:W-:Y:S01]  /*3f10*/  FADD.FTZ R20, R50.reuse, R13 ;  /* 0x0000000d32147221 */ /* 0x042fe20000010000 */
[----:B------:R-:W-:-:S06]  /*3f20*/  F2FP.BF16.F32.PACK_AB R183, R50, R37 ;  /* 0x0000002532b7723e */ /* 0x000fcc00000010ff */
[----:B------:R-:W1:Y:S01]  /*3f30*/  MUFU.EX2 R52, R51 ;  /* 0x0000003300347308 */ /* 0x000e620000000800 */
[----:B--2---:R-:W-:Y:S01]  /*3f40*/  FADD.FTZ R26, R38, R27 ;  /* 0x0000001b261a7221 */ /* 0x004fe20000010000 */
[----:B------:R-:W-:-:S03]  /*3f50*/  F2FP.BF16.F32.PACK_AB R172, R93, R38 ;  /* 0x000000265dac723e */ /* 0x000fc600000010ff */
[----:B------:R-:W-:-:S03]  /*3f60*/  FADD.FTZ R27, R93, R26 ;  /* 0x0000001a5d1b7221 */ /* 0x000fc60000010000 */
[----:B------:R-:W2:Y:S01]  /*3f70*/  MUFU.EX2 R24, R24 ;  /* 0x0000001800187308 */ /* 0x000ea20000000800 */
[----:B---3--:R-:W-:-:S07]  /*3f80*/  FADD.FTZ R13, R41, R20 ;  /* 0x00000014290d7221 */ /* 0x008fce0000010000 */
        /* <DEDUP_REMOVED lines=18> */
[----:B------:R-:W-:Y:S01]  /*40b0*/  VIADD R26, R14, UR42 ;  /* 0x0000002a0e1a7c36 */ /* 0x000fe20008000000 */
[----:B------:R-:W-:Y:S02]  /*40c0*/  F2FP.BF16.F32.PACK_AB R168, R65, R36 ;  /* 0x0000002441a8723e */ /* 0x000fe400000010ff */
[----:B------:R-:W-:Y:S02]  /*40d0*/  FADD.FTZ R24, R170, R27 ;  /* 0x0000001baa187221 */ /* 0x000fe40000010000 */
[----:B------:R-:W-:Y:S01]  /*40e0*/  R2UR UR14, R26 ;  /* 0x000000001a0e72ca */ /* 0x000fe200000e0000 */
[----:B------:R-:W1:Y:S01]  /*40f0*/  MUFU.EX2 R69, R69 ;  /* 0x0000004500457308 */ /* 0x000e620000000800 */
[C---:B--2---:R-:W-:Y:S01]  /*4100*/  FADD.FTZ R20, R56.reuse, R13 ;  /* 0x0000000d38147221 */ /* 0x044fe20000010000 */
[----:B------:R-:W-:-:S06]  /*4110*/  F2FP.BF16.F32.PACK_AB R173, R56, R3 ;  /* 0x0000000338ad723e */ /* 0x000fcc00000010ff */
[----:B------:R-:W2:Y:S01]  /*4120*/  MUFU.EX2 R12, R63 ;  /* 0x0000003f000c7308 */ /* 0x000ea20000000800 */
[----:B---3--:R-:W-:-:S03]  /*4130*/  FADD.FTZ R27, R49, R20 ;  /* 0x00000014311b7221 */ /* 0x008fc60000010000 */
[----:B------:R-:W-:-:S04]  /*4140*/  UIADD3 UR6, UR14, UR6, URZ ;  /* 0x000000060e067290 */ /* 0x000fc8000fffe03f */
        /* <DEDUP_REMOVED lines=9> */
[C---:B-1----:R-:W-:Y:S01]  /*41e0*/  FADD.FTZ R24, R2.reuse, R15 ;  /* 0x0000000f02187221 */ /* 0x042fe20000010000 */
[----:B------:R-:W-:Y:S01]  /*41f0*/  F2FP.BF16.F32.PACK_AB R169, R2, R53 ;  /* 0x0000003502a9723e */ /* 0x000fe200000010ff */
[----:B------:R-:W-:Y:S02]  /*4200*/  VIADD R15, R74, 0xfffffffe ;  /* 0xfffffffe4a0f7836 */ /* 0x000fe40000000000 */
[----:B--2---:R-:W-:-:S04]  /*4210*/  FADD.FTZ R3, R57, R24 ;  /* 0x0000001839037221 */ /* 0x004fc80000010000 */
[C---:B---3--:R-:W-:Y:S01]  /*4220*/  FADD.FTZ R12, R20.reuse, R3 ;  /* 0x00000003140c7221 */ /* 0x048fe20000010000 */
        /* <DEDUP_REMOVED lines=13> */
.L_x_3741:
[----:B------:R-:W-:-:S11]  /*4300*/  UISETP.NE.AND UP1, UPT, UR7, 0x1, UPT ;  /* 0x000000010700788c */ /* 0x000fd6000bf25270 */
[----:B------:R-:W-:Y:S02]  /*4310*/  @UP1 ULDC.64 UR14, c[0x0][0x9e8] ;  /* 0x00027a00000e1ab9 */ /* 0x000fe40000000a00 */
[----:B------:R-:W-:-:S04]  /*4320*/  UIMAD.WIDE.U32 UR18, UR11, UR14, URZ ;  /* 0x0000000e0b1272a5 */ /* 0x000fc8000f8e003f */
[----:B------:R-:W-:-:S12]  /*4330*/  @UP1 USHF.R.U32.HI UR11, URZ, UR15, UR19 ;  /* 0x0000000f3f0b1299 */ /* 0x000fd80008011613 */
.L_x_3742:
[----:B------:R-:W-:-:S04]  /*4340*/  UIMAD UR7, UR11, UR7, UR7 ;  /* 0x000000070b0772a4 */ /* 0x000fc8000f8e0207 */
[----:B------:R-:W-:-:S04]  /*4350*/  UISETP.LT.AND UP1, UPT, UR6, UR7, UPT ;  /* 0x000000070600728c */ /* 0x000fc8000bf21270 */
[----:B------:R-:W-:-:S12]  /*4360*/  USEL UR6, UR6, UR7, UP1 ;  /* 0x0000000706067287 */ /* 0x000fd80008800000 */
.L_x_3740:
[----:B------:R-:W-:Y:S01]  /*4370*/  UIMAD.WIDE UR6, UR6, 0x2aaaaaab, URZ ;  /* 0x2aaaaaab060678a5 */ /* 0x000fe2000f8e023f */
[----:B------:R-:W-:Y:S01]  /*4380*/  IMAD.MOV.U32 R3, RZ, RZ, 0x3f800000 ;  /* 0x3f800000ff037424 */ /* 0x000fe200078e00ff */
[----:B------:R-:W-:Y:S01]  /*4390*/  CS2R R118, SRZ ;  /* 0x0000000000767805 */ /* 0x000fe2000001ff00 */
[----:B------:R-:W-:Y:S01]  /*43a0*/  IMAD.MOV.U32 R2, RZ, RZ, 0x3f800000 ;  /* 0x3f800000ff027424 */ /* 0x000fe200078e00ff */
        /* <DEDUP_REMOVED lines=52> */
[----:B------:R-:W-:Y:S06]  /*46f0*/  @!P1 BRA `(.L_x_3743) ;  /* 0x0000002c00e09947 */ /* 0x000fec0003800000 */
[----:B------:R-:W-:Y:S01]  /*4700*/  IMAD.IADD R20, R7, 0x1, R14 ;  /* 0x0000000107147824 */ /* 0x000fe200078e020e */
[----:B------:R-:W-:Y:S01]  /*4710*/  ULDC UR45, c[0x0][0x9e4] ;  /* 0x00027900002d7ab9 */ /* 0x000fe20000000800 */
[----:B------:R-:W-:Y:S02]  /*4720*/  IMAD.MOV.U32 R3, RZ, RZ, 0x3f800000 ;  /* 0x3f800000ff037424 */ /* 0x000fe400078e00ff */
[----:B------:R-:W-:-:S07]  /*4730*/  IMAD.MOV.U32 R119, RZ, RZ, RZ ;  /* 0x000000ffff777224 */ /* 0x000fce00078e00ff */
.L_x_3760:
[----:B------:R-:W-:-:S04]  /*4740*/  UIADD3 UR7, UR36, 0x1, URZ ;  /* 0x0000000124077890 */ /* 0x000fc8000fffe03f */
[----:B------:R-:W-:-:S04]  /*4750*/  UISETP.NE.AND UP1, UPT, UR7, 0x2, UPT ;  /* 0x000000020700788c */ /* 0x000fc8000bf25270 */
[----:B------:R-:W-:Y:S02]  /*4760*/  USEL UR40, URZ, 0x1, UP1 ;  /* 0x000000013f287887 */ /* 0x000fe40008800000 */
[----:B------:R-:W-:Y:S02]  /*4770*/  USEL UR7, UR7, URZ, UP1 ;  /* 0x0000003f07077287 */ /* 0x000fe40008800000 */
[----:B------:R-:W-:Y:S01]  /*4780*/  ULOP3.LUT UR40, UR46, UR40, URZ, 0x3c, !UPT ;  /* 0x000000282e287292 */ /* 0x000fe2000f8e3c3f */
[----:B------:R-:W-:Y:S11]  /*4790*/  @!P0 BRA `(.L_x_3744) ;  /* 0x0000000000048947 */ /* 0x000ff60003800000 */
[----:B------:R-:W-:Y:S01]  /*47a0*/  BPT.TRAP 0x1 ;  /* 0x000000040000795c */ /* 0x000fe20000300000 */
.L_x_3744:
[----:B------:R-:W-:Y:S01]  /*47b0*/  ULEA UR38, UR7, UR37, 0x3 ;  /* 0x0000002507267291 */ /* 0x000fe2000f8e183f */
[----:B------:R-:W-:-:S05]  /*47c0*/  IMAD.U32 R0, RZ, RZ, UR40 ;  /* 0x00000028ff007e24 */ /* 0x000fca000f8e00ff */
[----:B------:R-:W-:-:S04]  /*47d0*/  SHF.L.U32 R0, R0, 0x1f, RZ ;  /* 0x0000001f00007819 */ /* 0x000fc800000006ff */
[----:B------:R1:W2:Y:S01]  /*47e0*/  SYNCS.PHASECHK.TRANS64.TRYWAIT P1, [UR38+0x30830], R0 ;  /* 0x03083000ff0075a7 */ /* 0x0002a20008020166 */
[----:B------:R-:W-:Y:S05]  /*47f0*/  @!P0 BRA `(.L_x_3745) ;  /* 0x0000000000048947 */ /* 0x000fea0003800000 */
[----:B------:R-:W-:Y:S01]  /*4800*/  BPT.TRAP 0x1 ;  /* 0x000000040000795c */ /* 0x000fe20000300000 */
.L_x_3745:
[----:B--2---:R-:W-:Y:S05]  /*4810*/  @P1 BRA `(.L_x_3746) ;  /* 0x0000000000081947 */ /* 0x004fea0003800000 */
[----:B------:R-:W2:Y:S02]  /*4820*/  SYNCS.PHASECHK.TRANS64.TRYWAIT P1, [UR38+0x30830], R0 ;  /* 0x03083000ff0075a7 */ /* 0x000ea40008020166 */
[----:B--2---:R-:W-:Y:S05]  /*4830*/  @!P1 BRA `(.L_x_3747) ;  /* 0x000000d800e09947 */ /* 0x004fea0003800000 */
.L_x_3746:
[----:B------:R-:W-:Y:S01]  /*4840*/  R2UR UR56, R10 ;  /* 0x000000000a3872ca */ /* 0x000fe200000e0000 */
[----:B------:R-:W-:Y:S01]  /*4850*/  UIMAD UR6, UR7, 0x900, UR39 ;  /* 0x00000900070678a4 */ /* 0x000fe2000f8e0227 */
        /* <DEDUP_REMOVED lines=13> */
[----:B------:R-:W-:Y:S01]  /*4930*/  HGMMA.64x96x16.F32.BF16 R120, gdesc[UR56], RZ, !UPT, gsb0 ;  /* 0x01600000387879f0 */ /* 0x000fe2000c0018ff */
[----:B------:R-:W-:Y:S01]  /*4940*/  UIADD3 UR58, UR6, 0x2, URZ ;  /* 0x00000002063a7890 */ /* 0x000fe2000fffe03f */
[-C--:B------:R-:W-:Y:S01]  /*4950*/  FMUL.FTZ R29, R29, R2.reuse ;  /* 0x000000021d1d7220 */ /* 0x080fe20000410000 */
        /* <DEDUP_REMOVED lines=106> */
[----:B------:R-:W-:Y:S01]  /*5000*/  HGMMA.64x96x16.F32.BF16 R120, gdesc[UR56], R120, gsb0 ;  /* 0x01600000387879f0 */ /* 0x000fe20008001878 */
[----:B------:R-:W-:Y:S01]  /*5010*/  R2UR UR56, R8 ;  /* 0x00000000083872ca */ /* 0x000fe200000e0000 */
[----:B------:R-:W-:Y:S01]  /*5020*/  UIADD3 UR58, UR6, 0x606, URZ ;  /* 0x00000606063a7890 */ /* 0x000fe2000fffe03f */
[----:B------:R-:W-:Y:S01]  /*5030*/  R2UR UR57, R9 ;  /* 0x00000000093972ca */ /* 0x000fe200000e0000 */
[----:B------:R-:W-:Y:S01]  /*5040*/  UMOV UR59, 0x40000040 ;  /* 0x40000040003b7882 */ /* 0x000fe20000000000 */
[-C--:B------:R-:W-:Y:S01]  /*5050*/  FMUL.FTZ R115, R115, R3.reuse ;  /* 0x0000000373737220 */ /* 0x080fe20000410000 */
[-C--:B------:R-:W-:Y:S01]  /*5060*/  FMUL.FTZ R118, R118, R3.reuse ;  /* 0x0000000376767220 */ /* 0x080fe20000410000 */
[----:B------:R-:W-:Y:S01]  /*5070*/  FMUL.FTZ R119, R119, R3 ;  /* 0x0000000377777220 */ /* 0x000fe20000410000 */
[----:B------:R-:W-:-:S02]  /*5080*/  WARPGROUP.DEPBAR.LE gsb0, 0x0 ;  /* 0x00008000000079c5 */ /* 0x000fc40000010000 */
        /* <DEDUP_REMOVED lines=30> */
[----:B------:R-:W-:Y:S05]  /*5270*/  @!P0 BRA `(.L_x_3748) ;  /* 0x0000000000048947 */ /* 0x000fea0003800000 */
[----:B------:R-:W-:Y:S01]  /*5280*/  BPT.TRAP 0x1 ;  /* 0x000000040000795c */ /* 0x000fe20000300000 */
.L_x_3748:
[----:B------:R-:W-:Y:S01]  /*5290*/  ULEA UR6, UR36, UR37, 0x3 ;  /* 0x0000002524067291 */ /* 0x000fe2000f8e183f */
[----:B-12---:R-:W-:-:S05]  /*52a0*/  IMAD.U32 R0, RZ, RZ, UR46 ;  /* 0x0000002eff007e24 */ /* 0x006fca000f8e00ff */
[----:B------:R-:W-:-:S04]  /*52b0*/  SHF.L.U32 R0, R0, 0x1f, RZ ;  /* 0x0000001f00007819 */ /* 0x000fc800000006ff */
[----:B------:R1:W2:Y:S01]  /*52c0*/  SYNCS.PHASECHK.TRANS64.TRYWAIT P1, [UR6+0x30850], R0 ;  /* 0x03085000ff0075a7 */ /* 0x0002a20008020146 */
[----:B------:R-:W-:Y:S05]  /*52d0*/  @!P0 BRA `(.L_x_3749) ;  /* 0x0000000000048947 */ /* 0x000fea0003800000 */
[----:B------:R-:W-:Y:S01]  /*52e0*/  BPT.TRAP 0x1 ;  /* 0x000000040000795c */ /* 0x000fe20000300000 */
.L_x_3749:
[----:B--2---:R-:W-:Y:S05]  /*52f0*/  @P1 BRA `(.L_x_3750) ;  /* 0x0000000000081947 */ /* 0x004fea0003800000 */
[----:B------:R-:W2:Y:S02]  /*5300*/  SYNCS.PHASECHK.TRANS64.TRYWAIT P1, [UR6+0x30850], R0 ;  /* 0x03085000ff0075a7 */ /* 0x000ea40008020146 */
[----:B--2---:R-:W-:Y:S05]  /*5310*/  @!P1 BRA `(.L_x_3751) ;  /* 0x000000d000409947 */ /* 0x004fea0003800000 */
.L_x_3750:
[----:B------:R-:W-:Y:S01]  /*5320*/  UIADD3 UR10, UR37, 0x400, URZ ;  /* 0x00000400250a7890 */ /* 0x000fe2000fffe03f */
[----:B------:R-:W-:Y:S01]  /*5330*/  WARPGROUP.ARRIVE ;  /* 0x00000000000079c5 */ /* 0x000fe20000000000 */
[----:B------:R-:W-:-:S05]  /*5340*/  UMOV UR11, 0x40000040 ;  /* 0x40000040000b7882 */ /* 0x000fca0000000000 */
[----:B------:R-:W3:Y:S01]  /*5350*/  S2R R210, SR_TID.X ;  /* 0x0000000000d27919 */ /* 0x000ee20000002100 */
[----:B------:R-:W-:Y:S01]  /*5360*/  USHF.R.U32.HI UR10, URZ, 0x4, UR10 ;  /* 0x000000043f0a7899 */ /* 0x000fe2000801160a */
[----:B-12---:R-:W-:Y:S01]  /*5370*/  IMAD.U32 R0, RZ, RZ, UR38 ;  /* 0x00000026ff007e24 */ /* 0x006fe2000f8e00ff */
[----:B------:R-:W-:Y:S01]  /*5380*/  ULDC UR18, c[0x0][0x2e0] ;  /* 0x0000b80000127ab9 */ /* 0x000fe20000000800 */
[----:B------:R-:W-:Y:S01]  /*5390*/  IMAD R2, R15, -0x60, RZ ;  /* 0xffffffa00f027824 */ /* 0x000fe200078e02ff */
[----:B------:R-:W-:Y:S01]  /*53a0*/  ULOP3.LUT UR10, UR10, 0x3fff, URZ, 0xc0, !UPT ;  /* 0x00003fff0a0a7892 */ /* 0x000fe2000f8ec03f */
[----:B------:R-:W-:Y:S02]  /*53b0*/  ULDC UR15, c[0x0][0x9dc] ;  /* 0x00027700000f7ab9 */ /* 0x000fe40000000800 */
[----:B------:R-:W-:Y:S01]  /*53c0*/  IMAD R3, R17, UR18, R2 ;  /* 0x0000001211037c24 */ /* 0x000fe2000f8e0202 */
[----:B------:R-:W-:-:S04]  /*53d0*/  ULOP3.LUT UR10, UR10, 0x3000000, URZ, 0xfc, !UPT ;  /* 0x030000000a0a7892 */ /* 0x000fc8000f8efc3f */
[----:B------:R-:W-:-:S07]  /*53e0*/  UIMAD UR14, UR36, 0x900, UR10 ;  /* 0x00000900240e78a4 */ /* 0x000fce000f8e020a */
[----:B------:R-:W-:Y:S02]  /*53f0*/  UMOV UR10, UR14 ;  /* 0x0000000e000a7c82 */ /* 0x000fe40008000000 */
[----:B------:R-:W-:Y:S01]  /*5400*/  HGMMA.64x192x16.F32.BF16 R24, R188, gdesc[UR8].tnspB, R24, gsb0 ;  /* 0x42e00008bc187df0 */ /* 0x000fe20008001818 */
[----:B------:R-:W-:Y:S01]  /*5410*/  UIADD3 UR10, UR14, 0x80, URZ ;  /* 0x000000800e0a7890 */ /* 0x000fe2000fffe03f */
[----:B------:R-:W-:Y:S01]  /*5420*/  UMOV UR11, 0x40000040 ;  /* 0x40000040000b7882 */ /* 0x000fe20000000000 */
[----:B---3--:R-:W-:-:S13]  /*5430*/  LOP3.LUT P1, RZ, R210, 0x7f, RZ, 0xc0, !PT ;  /* 0x0000007fd2ff7812 */ /* 0x008fda000782c0ff */
[----:B------:R-:W-:-:S05]  /*5440*/  @!P1 VIADD R0, R0, 0x30840 ;  /* 0x0003084000009836 */ /* 0x000fca0000000000 */
[----:B------:R-:W-:Y:S01]  /*5450*/  @!P1 PRMT R0, RZ, 0x654, R0 ;  /* 0x00000654ff009816 */ /* 0x000fe20000000000 */
        /* <DEDUP_REMOVED lines=23> */
[----:B------:R-:W-:Y:S01]  /*55d0*/  UMOV UR10, UR15 ;  /* 0x0000000f000a7c82 */ /* 0x000fe20008000000 */
[----:B------:R-:W-:Y:S01]  /*55e0*/  ULDC UR15, c[0x0][0x9e0] ;  /* 0x00027800000f7ab9 */ /* 0x000fe20000000800 */
[----:B------:R-:W-:Y:S01]  /*55f0*/  ULOP3.LUT UR11, URZ, UR10, URZ, 0x33, !UPT ;  /* 0x0000000a3f0b7292 */ /* 0x000fe2000f8e333f */
[----:B------:R-:W-:Y:S02]  /*5600*/  WARPGROUP.DEPBAR.LE gsb0, 0x0 ;  /* 0x00008000000079c5 */ /* 0x000fe40000010000 */
[----:B------:R-:W1:Y:S01]  /*5610*/  LDC R168, c[0x0][0x288] ;  /* 0x0000a200ffa87b82 */ /* 0x000e620000000800 */
[----:B------:R2:W-:Y:S01]  /*5620*/  @!P1 SYNCS.ARRIVE.TRANS64.RED.A1T0 RZ, [R0+URZ], RZ ;  /* 0x000000ff00ff99a7 */ /* 0x0005e2000810043f */
[----:B------:R-:W-:Y:S01]  /*5630*/  PLOP3.LUT P1, PT, PT, PT, UP0, 0x40, 0x0 ;  /* 0x000000000000781c */ /* 0x000fe20003f2e808 */
[----:B--2---:R-:W-:Y:S01]  /*5640*/  IMAD R0, R16, -0x2, R2 ;  /* 0xfffffffe10007824 */ /* 0x004fe200078e0202 */
[----:B-1----:R-:W-:-:S05]  /*5650*/  IADD3 R3, R3, 0x1, -R168 ;  /* 0x0000000103037810 */ /* 0x002fca0007ffe8a8 */
[----:B------:R-:W-:-:S04]  /*5660*/  IMAD R3, R16, -0x2, R3 ;  /* 0xfffffffe10037824 */ /* 0x000fc800078e0203 */
[C---:B------:R-:W-:Y:S02]  /*5670*/  VIADD R168, R3.reuse, UR15 ;  /* 0x0000000f03a87c36 */ /* 0x040fe40008000000 */
[----:B------:R-:W-:Y:S02]  /*5680*/  VIADD R21, R3, UR11 ;  /* 0x0000000b03157c36 */ /* 0x000fe40008000000 */
[C---:B------:R-:W-:Y:S02]  /*5690*/  IMAD.IADD R172, R7.reuse, 0x1, R168 ;  /* 0x0000000107ac7824 */ /* 0x040fe400078e02a8 */
[----:B------:R-:W-:Y:S01]  /*56a0*/  IMAD.IADD R170, R7, 0x1, R21 ;  /* 0x0000000107aa7824 */ /* 0x000fe200078e0215 */
[----:B------:R-:W-:Y:S06]  /*56b0*/  @P1 BRA `(.L_x_3752) ;  /* 0x0000000000581947 */ /* 0x000fec0003800000 */
[----:B------:R-:W-:Y:S01]  /*56c0*/  ISETP.GT.AND P1, PT, R20, -0x1, PT ;  /* 0xffffffff1400780c */ /* 0x000fe20003f24270 */
[----:B------:R-:W-:-:S12]  /*56d0*/  BSSY B0, `(.L_x_3753) ;  /* 0x0000011000007945 */ /* 0x000fd80003800000 */
        /* <DEDUP_REMOVED lines=9> */
.L_x_3754:
[----:B------:R-:W-:-:S05]  /*5770*/  IMAD.U32 R169, RZ, RZ, UR45 ;  /* 0x0000002dffa97e24 */ /* 0x000fca000f8e00ff */
[----:B------:R-:W-:-:S13]  /*5780*/  ISETP.NE.AND P1, PT, R169, 0x1, PT ;  /* 0x00000001a900780c */ /* 0x000fda0003f25270 */
[----:B------:R-:W1:Y:S01]  /*5790*/  @P1 LDC.64 R174, c[0x0][0x9e8] ;  /* 0x00027a00ffae1b82 */ /* 0x000e620000000a00 */
[----:B------:R-:W-:-:S04]  /*57a0*/  @P1 IMAD.IADD R3, R7, 0x1, R14 ;  /* 0x0000000107031824 */ /* 0x000fc800078e020e */
[----:B-1----:R-:W-:-:S04]  /*57b0*/  @P1 IMAD.HI.U32 R174, R3, R174, RZ ;  /* 0x000000ae03ae1227 */ /* 0x002fc800078e00ff */
[----:B------:R-:W-:Y:S01]  /*57c0*/  IMAD.MOV.U32 R3, RZ, RZ, R20 ;  /* 0x000000ffff037224 */ /* 0x000fe200078e0014 */
[----:B------:R-:W-:-:S07]  /*57d0*/  @P1 SHF.R.U32.HI R3, RZ, R175, R174 ;  /* 0x000000afff031219 */ /* 0x000fce00000116ae */
.L_x_3755:
[----:B------:R-:W-:Y:S05]  /*57e0*/  BSYNC B0 ;  /* 0x0000000000007941 */ /* 0x000fea0003800000 */
.L_x_3753:
[----:B------:R-:W-:-:S05]  /*57f0*/  IMAD R3, R3, R169, R0 ;  /* 0x000000a903037224 */ /* 0x000fca00078e0200 */
[----:B------:R-:W-:Y:S02]  /*5800*/  VIADDMNMX R172, R3, R169, R172, PT ;  /* 0x000000a903ac7246 */ /* 0x000fe400038001ac */
[----:B------:R-:W-:-:S07]  /*5810*/  VIMNMX R170, R170, R3, !PT ;  /* 0x00000003aaaa7248 */ /* 0x000fce0007fe0100 */
.L_x_3752:
        /* <DEDUP_REMOVED lines=109> */
[----:B------:R-:W-:Y:S01]  /*5ef0*/  FSEL R124, R120, -INF , !P6 ;  /* 0xff800000787c7808 */ /* 0x000fe20007000000 */
[----:B------:R-:W-:Y:S01]  /*5f00*/  IMAD.IADD R120, R6, 0x1, R21 ;  /* 0x0000000106787824 */ /* 0x000fe200078e0215 */
[----:B------:R-:W-:Y:S01]  /*5f10*/  ISETP.GE.AND P6, PT, R2, 0x5a, PT ;  /* 0x0000005a0200780c */ /* 0x000fe20003fc6270 */
[----:B------:R-:W-:-:S03]  /*5f20*/  IMAD.IADD R2, R6, 0x1, R168 ;  /* 0x0000000106027824 */ /* 0x000fc600078e02a8 */
[----:B------:R-:W-:Y:S02]  /*5f30*/  P2R R128, PR, RZ, 0x40 ;  /* 0x00000040ff807803 */ /* 0x000fe40000000000 */
[----:B------:R-:W-:-:S04]  /*5f40*/  ISETP.GT.AND P6, PT, R170, 0x59, !P6 ;  /* 0x00000059aa00780c */ /* 0x000fc800077c4270 */
[----:B------:R-:W-:-:S04]  /*5f50*/  ISETP.LT.OR P6, PT, R172, 0x5a, P6 ;  /* 0x0000005aac00780c */ /* 0x000fc800037c1670 */
[----:B------:R-:W-:Y:S02]  /*5f60*/  FSEL R165, R165, -INF , !P6 ;  /* 0xff800000a5a57808 */ /* 0x000fe40007000000 */
[----:B------:R-:W-:-:S13]  /*5f70*/  PLOP3.LUT P6, PT, PT, PT, UP0, 0x40, 0x0 ;  /* 0x000000000000781c */ /* 0x000fda0003fce808 */
[----:B------:R-:W-:Y:S05]  /*5f80*/  @P6 BRA `(.L_x_3756) ;  /* 0x0000000000546947 */ /* 0x000fea0003800000 */
        /* <DEDUP_REMOVED lines=12> */
.L_x_3758:
[----:B------:R-:W-:-:S05]  /*6050*/  IMAD.U32 R132, RZ, RZ, UR45 ;  /* 0x0000002dff847e24 */ /* 0x000fca000f8e00ff */
[----:B------:R-:W-:-:S13]  /*6060*/  ISETP.NE.AND P6, PT, R132, 0x1, PT ;  /* 0x000000018400780c */ /* 0x000fda0003fc5270 */
[----:B------:R-:W1:Y:S02]  /*6070*/  @P6 LDC.64 R188, c[0x0][0x9e8] ;  /* 0x00027a00ffbc6b82 */ /* 0x000e640000000a00 */
[----:B-1----:R-:W-:-:S05]  /*6080*/  @P6 IMAD.HI.U32 R188, R21, R188, RZ ;  /* 0x000000bc15bc6227 */ /* 0x002fca00078e00ff */
[----:B------:R-:W-:-:S07]  /*6090*/  @P6 SHF.R.U32.HI R21, RZ, R189, R188 ;  /* 0x000000bdff156219 */ /* 0x000fce00000116bc */
.L_x_3759:
[----:B------:R-:W-:Y:S05]  /*60a0*/  BSYNC B0 ;  /* 0x0000000000007941 */ /* 0x000fea0003800000 */
.L_x_3757:
[----:B------:R-:W-:-:S05]  /*60b0*/  IMAD R21, R21, R132, R0 ;  /* 0x0000008415157224 */ /* 0x000fca00078e0200 */
[----:B------:R-:W-:Y:S02]  /*60c0*/  VIADDMNMX R2, R21, R132, R2, PT ;  /* 0x0000008415027246 */ /* 0x000fe40003800102 */
[----:B------:R-:W-:-:S07]  /*60d0*/  VIMNMX R120, R120, R21, !PT ;  /* 0x0000001578787248 */ /* 0x000fce0007fe0100 */
.L_x_3756:
[C---:B------:R-:W-:Y:S01]  /*60e0*/  ISETP.GT.AND P1, PT, R120.reuse, 0x1, !P1 ;  /* 0x000000017800780c */ /* 0x040fe20004f24270 */
[----:B------:R-:W-:Y:S01]  /*60f0*/  UMOV UR46, UR40 ;  /* 0x00000028002e7c82 */ /* 0x000fe20008000000 */
[----:B------:R-:W-:Y:S01]  /*6100*/  ISETP.GT.AND P2, PT, R120, 0x8, !P2 ;  /* 0x000000087800780c */ /* 0x000fe20005744270 */
[----:B------:R-:W-:Y:S01]  /*6110*/  UMOV UR36, UR7 ;  /* 0x0000000700247c82 */ /* 0x000fe20008000000 */
[C---:B------:R-:W-:Y:S02]  /*6120*/  ISETP.LT.OR P1, PT, R2.reuse, 0x2, P1 ;  /* 0x000000020200780c */ /* 0x040fe40000f21670 */
[----:B------:R-:W-:Y:S02]  /*6130*/  ISETP.LT.OR P2, PT, R2, 0x9, P2 ;  /* 0x000000090200780c */ /* 0x000fe40001741670 */
[----:B------:R-:W-:Y:S02]  /*6140*/  FSEL R217, R123, -INF , !P1 ;  /* 0xff8000007bd97808 */ /* 0x000fe40004800000 */
[----:B------:R-:W-:-:S02]  /*6150*/  ISETP.NE.AND P1, PT, R174, RZ, PT ;  /* 0x000000ffae00720c */ /* 0x000fc40003f25270 */
[----:B------:R-:W-:Y:S02]  /*6160*/  FSEL R189, R126, -INF , !P2 ;  /* 0xff8000007ebd7808 */ /* 0x000fe40005000000 */
[----:B------:R-:W-:Y:S02]  /*6170*/  ISETP.GT.AND P1, PT, R120, 0x9, !P1 ;  /* 0x000000097800780c */ /* 0x000fe40004f24270 */
[----:B------:R-:W-:Y:S02]  /*6180*/  ISETP.NE.AND P2, PT, R191, RZ, PT ;  /* 0x000000ffbf00720c */ /* 0x000fe40003f45270 */
[----:B------:R-:W-:Y:S02]  /*6190*/  ISETP.LT.OR P1, PT, R2, 0xa, P1 ;  /* 0x0000000a0200780c */ /* 0x000fe40000f21670 */
[----:B------:R-:W-:Y:S02]  /*61a0*/  ISETP.NE.AND P6, PT, R205, RZ, PT ;  /* 0x000000ffcd00720c */ /* 0x000fe40003fc5270 */
        /* <DEDUP_REMOVED lines=22> */
[----:B------:R-:W-:Y:S02]  /*6310*/  ISETP.GT.AND P1, PT, R120, 0x19, !P2 ;  /* 0x000000197800780c */ /* 0x000fe40005724270 */
[----:B------:R-:W-:Y:S02]  /*6320*/  FMNMX.FTZ R0, R171, R0, !PT ;  /* 0x00000000ab007209 */ /* 0x000fe40007810000 */
[----:B------:R-:W-:-:S02]  /*6330*/  ISETP.LT.OR P1, PT, R2, 0x1a, P1 ;  /* 0x0000001a0200780c */ /* 0x000fc40000f21670 */
[----:B------:R-:W-:Y:S02]  /*6340*/  FMNMX.FTZ R0, R169, R0, !PT ;  /* 0x00000000a9007209 */ /* 0x000fe40007810000 */
[----:B------:R-:W-:Y:S02]  /*6350*/  FSEL R211, R135, -INF , !P1 ;  /* 0xff80000087d37808 */ /* 0x000fe40004800000 */
[----:B------:R-:W-:Y:S02]  /*6360*/  ISETP.GT.AND P1, PT, R120, 0x20, !P6 ;  /* 0x000000207800780c */ /* 0x000fe40007724270 */
[----:B------:R-:W-:Y:S02]  /*6370*/  FMNMX.FTZ R0, R141, R0, !PT ;  /* 0x000000008d007209 */ /* 0x000fe40007810000 */
[----:B------:R-:W-:Y:S02]  /*6380*/  ISETP.LT.OR P1, PT, R2, 0x21, P1 ;  /* 0x000000210200780c */ /* 0x000fe40000f21670 */
[----:B------:R-:W-:-:S02]  /*6390*/  FMNMX.FTZ R0, R3, R0, !PT ;  /* 0x0000000003007209 */ /* 0x000fc40007810000 */
[----:B------:R-:W-:Y:S01]  /*63a0*/  FSEL R205, R138, -INF , !P1 ;  /* 0xff8000008acd7808 */ /* 0x000fe20004800000 */
[----:B------:R-:W-:Y:S01]  /*63b0*/  IMAD.U32 R138, RZ, RZ, UR6 ;  /* 0x00000006ff8a7e24 */ /* 0x000fe2000f8e00ff */
        /* <DEDUP_REMOVED lines=22> */
[----:B------:R-:W-:-:S02]  /*6520*/  ISETP.NE.AND P2, PT, R206, RZ, PT ;  /* 0x000000ffce00720c */ /* 0x000fc40003f45270 */
[----:B------:R-:W-:Y:S02]  /*6530*/  ISETP.GT.AND P1, PT, R120, 0x30, !P1 ;  /* 0x000000307800780c */ /* 0x000fe40004f24270 */
[----:B------:R-:W-:Y:S02]  /*6540*/  FMNMX.FTZ R0, R137, R0, !PT ;  /* 0x0000000089007209 */ /* 0x000fe40007810000 */
[----:B------:R-:W-:Y:S02]  /*6550*/  ISETP.LT.OR P1, PT, R2, 0x31, P1 ;  /* 0x000000310200780c */ /* 0x000fe40000f21670 */
[----:B------:R-:W-:Y:S02]  /*6560*/  FMNMX.FTZ R126, R165, R0, !PT ;  /* 0x00000000a57e7209 */ /* 0x000fe40007810000 */
[----:B------:R-:W-:Y:S01]  /*6570*/  FSEL R135, R146, -INF , !P1 ;  /* 0xff80000092877808 */ /* 0x000fe20004800000 */
[----:B------:R-:W1:Y:S01]  /*6580*/  LDC R0, c[0x0][0x988] ;  /* 0x00026200ff007b82 */ /* 0x000e620000000800 */
[----:B------:R-:W-:Y:S01]  /*6590*/  ISETP.NE.AND P1, PT, R144, RZ, PT ;  /* 0x000000ff9000720c */ /* 0x000fe20003f25270 */
[----:B------:R-:W2:Y:S01]  /*65a0*/  SHFL.BFLY PT, R21, R126, 0x2, 0x1f ;  /* 0x0c401f007e157f89 */ /* 0x000ea200000e0000 */
[----:B------:R-:W-:-:S02]  /*65b0*/  ISETP.NE.AND P6, PT, R208, RZ, PT ;  /* 0x000000ffd000720c */ /* 0x000fc40003fc5270 */
[C---:B------:R-:W-:Y:S02]  /*65c0*/  ISETP.GT.AND P1, PT, R120.reuse, 0x31, !P1 ;  /* 0x000000317800780c */ /* 0x040fe40004f24270 */
[----:B------:R-:W-:Y:S02]  /*65d0*/  ISETP.GT.AND P3, PT, R120, 0x50, !P3 ;  /* 0x000000507800780c */ /* 0x000fe40005f64270 */
[----:B------:R-:W-:Y:S02]  /*65e0*/  ISETP.LT.OR P1, PT, R2, 0x32, P1 ;  /* 0x000000320200780c */ /* 0x000fe40000f21670 */
[----:B------:R-:W-:Y:S02]  /*65f0*/  ISETP.GT.AND P4, PT, R120, 0x51, !P4 ;  /* 0x000000517800780c */ /* 0x000fe40006784270 */
[----:B------:R-:W-:Y:S02]  /*6600*/  FSEL R147, R147, -INF , !P1 ;  /* 0xff80000093937808 */ /* 0x000fe40004800000 */
[----:B------:R-:W-:-:S02]  /*6610*/  ISETP.NE.AND P1, PT, R186, RZ, PT ;  /* 0x000000ffba00720c */ /* 0x000fc40003f25270 */
[----:B------:R-:W-:Y:S02]  /*6620*/  ISETP.LT.OR P3, PT, R2, 0x51, P3 ;  /* 0x000000510200780c */ /* 0x000fe40001f61670 */
[C---:B------:R-:W-:Y:S02]  /*6630*/  ISETP.GT.AND P1, PT, R120.reuse, 0x38, !P1 ;  /* 0x000000387800780c */ /* 0x040fe40004f24270 */
[----:B------:R-:W-:Y:S02]  /*6640*/  ISETP.GT.AND P5, PT, R120, 0x58, !P5 ;  /* 0x000000587800780c */ /* 0x000fe40006fa4270 */
[C---:B------:R-:W-:Y:S02]  /*6650*/  ISETP.LT.OR P1, PT, R2.reuse, 0x39, P1 ;  /* 0x000000390200780c */ /* 0x040fe40000f21670 */
[----:B------:R-:W-:Y:S02]  /*6660*/  ISETP.LT.OR P4, PT, R2, 0x52, P4 ;  /* 0x000000520200780c */ /* 0x000fe40002781670 */
[----:B------:R-:W-:-:S02]  /*6670*/  FSEL R131, R150, -INF , !P1 ;  /* 0xff80000096837808 */ /* 0x000fc40004800000 */
[----:B------:R-:W-:Y:S02]  /*6680*/  ISETP.NE.AND P1, PT, R148, RZ, PT ;  /* 0x000000ff9400720c */ /* 0x000fe40003f25270 */
[----:B--2---:R-:W-:Y:S02]  /*6690*/  FMNMX.FTZ R130, R126, R21, !PT ;  /* 0x000000157e827209 */ /* 0x004fe40007810000 */
[----:B------:R-:W-:Y:S02]  /*66a0*/  ISETP.GT.AND P1, PT, R120, 0x39, !P1 ;  /* 0x000000397800780c */ /* 0x000fe40004f24270 */
[C---:B------:R-:W-:Y:S01]  /*66b0*/  ISETP.LT.OR P5, PT, R2.reuse, 0x59, P5 ;  /* 0x000000590200780c */ /* 0x040fe20002fa1670 */
[----:B------:R-:W2:Y:S01]  /*66c0*/  SHFL.BFLY PT, R21, R130, 0x1, 0x1f ;  /* 0x0c201f0082157f89 */ /* 0x000ea200000e0000 */
[----:B------:R-:W-:-:S04]  /*66d0*/  ISETP.LT.OR P1, PT, R2, 0x3a, P1 ;  /* 0x0000003a0200780c */ /* 0x000fc80000f21670 */
[----:B------:R-:W-:Y:S02]  /*66e0*/  FSEL R151, R151, -INF , !P1 ;  /* 0xff80000097977808 */ /* 0x000fe40004800000 */
[----:B------:R-:W-:-:S04]  /*66f0*/  ISETP.NE.AND P1, PT, R190, RZ, PT ;  /* 0x000000ffbe00720c */ /* 0x000fc80003f25270 */
[----:B------:R-:W-:-:S04]  /*6700*/  ISETP.GT.AND P1, PT, R120, 0x40, !P1 ;  /* 0x000000407800780c */ /* 0x000fc80004f24270 */
[----:B------:R-:W-:-:S04]  /*6710*/  ISETP.LT.OR P1, PT, R2, 0x41, P1 ;  /* 0x000000410200780c */ /* 0x000fc80000f21670 */
[----:B------:R-:W-:Y:S02]  /*6720*/  FSEL R127, R154, -INF , !P1 ;  /* 0xff8000009a7f7808 */ /* 0x000fe40004800000 */
[----:B------:R-:W-:Y:S02]  /*6730*/  ISETP.NE.AND P1, PT, R152, RZ, PT ;  /* 0x000000ff9800720c */ /* 0x000fe40003f25270 */
[----:B--2---:R-:W-:Y:S02]  /*6740*/  FMNMX.FTZ R21, R130, R21, !PT ;  /* 0x0000001582157209 */ /* 0x004fe40007810000 */
[----:B------:R-:W-:-:S04]  /*6750*/  ISETP.GT.AND P1, PT, R120, 0x41, !P1 ;  /* 0x000000417800780c */ /* 0x000fc80004f24270 */
[----:B------:R-:W-:-:S04]  /*6760*/  ISETP.LT.OR P1, PT, R2, 0x42, P1 ;  /* 0x000000420200780c */ /* 0x000fc80000f21670 */
[----:B------:R-:W-:Y:S02]  /*6770*/  FSEL R155, R155, -INF , !P1 ;  /* 0xff8000009b9b7808 */ /* 0x000fe40004800000 */
[----:B------:R-:W-:-:S04]  /*6780*/  ISETP.GT.AND P1, PT, R120, 0x48, !P2 ;  /* 0x000000487800780c */ /* 0x000fc80005724270 */
[----:B------:R-:W-:-:S04]  /*6790*/  ISETP.LT.OR P1, PT, R2, 0x49, P1 ;  /* 0x000000490200780c */ /* 0x000fc80000f21670 */
[----:B------:R-:W-:Y:S02]  /*67a0*/  FSEL R123, R158, -INF , !P1 ;  /* 0xff8000009e7b7808 */ /* 0x000fe40004800000 */
[----:B------:R-:W-:Y:S02]  /*67b0*/  ISETP.GT.AND P1, PT, R120, 0x49, !P6 ;  /* 0x000000497800780c */ /* 0x000fe40007724270 */
[----:B------:R-:W-:Y:S02]  /*67c0*/  ISETP.NE.AND P6, PT, R156, RZ, PT ;  /* 0x000000ff9c00720c */ /* 0x000fe40003fc5270 */
[----:B------:R-:W-:-:S04]  /*67d0*/  ISETP.LT.OR P1, PT, R2, 0x4a, P1 ;  /* 0x0000004a0200780c */ /* 0x000fc80000f21670 */
[----:B------:R-:W-:Y:S02]  /*67e0*/  FSEL R159, R159, -INF , !P1 ;  /* 0xff8000009f9f7808 */ /* 0x000fe40004800000 */
[----:B------:R-:W-:Y:S02]  /*67f0*/  ISETP.GT.AND P1, PT, R120, RZ, !P6 ;  /* 0x000000ff7800720c */ /* 0x000fe40007724270 */
[----:B------:R-:W-:Y:S02]  /*6800*/  ISETP.NE.AND P6, PT, R128, RZ, PT ;  /* 0x000000ff8000720c */ /* 0x000fe40003fc5270 */
[----:B------:R-:W-:Y:S02]  /*6810*/  ISETP.LT.OR P1, PT, R2, 0x1, P1 ;  /* 0x000000010200780c */ /* 0x000fe40000f21670 */
[----:B------:R-:W-:Y:S02]  /*6820*/  ISETP.GT.AND P2, PT, R120, 0x59, !P6 ;  /* 0x000000597800780c */ /* 0x000fe40007744270 */
[----:B------:R-:W-:Y:S01]  /*6830*/  FSEL R221, R122, -INF , !P1 ;  /* 0xff8000007add7808 */ /* 0x000fe20004800000 */
[C---:B-1----:R-:W-:Y:S01]  /*6840*/  FMUL.FTZ R122, R21.reuse, R0 ;  /* 0x00000000157a7220 */ /* 0x042fe20000410000 */
[----:B------:R-:W-:-:S02]  /*6850*/  FSETP.NEU.FTZ.AND P1, PT, R21, -INF , PT ;  /* 0xff8000001500780b */ /* 0x000fc40003f3d000 */
[----:B------:R-:W-:Y:S02]  /*6860*/  FMNMX.FTZ R126, R221, R4, !PT ;  /* 0x00000004dd7e7209 */ /* 0x000fe40007810000 */
[----:B------:R-:W-:Y:S02]  /*6870*/  FSEL R122, R122, RZ, P1 ;  /* 0x000000ff7a7a7208 */ /* 0x000fe40000800000 */
[----:B------:R-:W-:Y:S02]  /*6880*/  FMNMX.FTZ R126, R217, R126, !PT ;  /* 0x0000007ed97e7209 */ /* 0x000fe40007810000 */
        /* <DEDUP_REMOVED lines=8> */
[----:B------:R-:W-:Y:S01]  /*6910*/  FSEL R171, R163, -INF , !P4 ;  /* 0xff800000a3ab7808 */ /* 0x000fe20006000000 */
[--C-:B------:R-:W-:Y:S01]  /*6920*/  FFMA.FTZ R172, R125, R0, -R122.reuse ;  /* 0x000000007dac7223 */ /* 0x100fe2000001087a */
[----:B------:R-:W-:Y:S01]  /*6930*/  FMNMX.FTZ R126, R207, R126, !PT ;  /* 0x0000007ecf7e7209 */ /* 0x000fe20007810000 */
[----:B------:R1:W-:Y:S01]  /*6940*/  MUFU.EX2 R163, R120 ;  /* 0x0000007800a37308 */ /* 0x0003e20000000800 */
[----:B------:R-:W-:Y:S01]  /*6950*/  FSEL R177, R166, -INF , !P5 ;  /* 0xff800000a6b17808 */ /* 0x000fe20006800000 */
[--C-:B------:R-:W-:Y:S01]  /*6960*/  FFMA.FTZ R219, R124, R0, -R122.reuse ;  /* 0x000000007cdb7223 */ /* 0x100fe2000001087a */
[----:B------:R-:W-:Y:S01]  /*6970*/  FMNMX.FTZ R126, R213, R126, !PT ;  /* 0x0000007ed57e7209 */ /* 0x000fe20007810000 */
[-CC-:B------:R-:W-:Y:S01]  /*6980*/  FFMA.FTZ R188, R187, R0.reuse, -R122.reuse ;  /* 0x00000000bbbc7223 */ /* 0x180fe2000001087a */
[----:B------:R-:W-:Y:S01]  /*6990*/  FSEL R167, R167, -INF , !P2 ;  /* 0xff800000a7a77808 */ /* 0x000fe20005000000 */
[--C-:B------:R-:W-:Y:S01]  /*69a0*/  FFMA.FTZ R190, R185, R0, -R122.reuse ;  /* 0x00000000b9be7223 */ /* 0x100fe2000001087a */
[----:B------:R-:W-:Y:S01]  /*69b0*/  FMNMX.FTZ R126, R191, R126, !PT ;  /* 0x0000007ebf7e7209 */ /* 0x000fe20007810000 */
[----:B------:R-:W-:Y:S01]  /*69c0*/  MUFU.EX2 R219, R219 ;  /* 0x000000db00db7308 */ /* 0x000fe20000000800 */
[----:B-1----:R-:W-:Y:S01]  /*69d0*/  FSEL R120, R21, RZ, P1 ;  /* 0x000000ff15787208 */ /* 0x002fe20000800000 */
[--C-:B------:R-:W-:Y:S01]  /*69e0*/  FFMA.FTZ R183, R183, R0, -R122.reuse ;  /* 0x00000000b7b77223 */ /* 0x100fe2000001087a */
[----:B------:R-:W-:Y:S01]  /*69f0*/  FMNMX.FTZ R126, R211, R126, !PT ;  /* 0x0000007ed37e7209 */ /* 0x000fe20007810000 */
[-CC-:B------:R-:W-:Y:S01]  /*6a00*/  FFMA.FTZ R184, R181, R0.reuse, -R122.reuse ;  /* 0x00000000b5b87223 */ /* 0x180fe2000001087a */
[-CC-:B------:R-:W-:Y:S01]  /*6a10*/  FFMA.FTZ R179, R179, R0.reuse, -R122.reuse ;  /* 0x00000000b3b37223 */ /* 0x180fe2000001087a */
[--C-:B------:R-:W-:Y:S01]  /*6a20*/  FFMA.FTZ R170, R137, R0, -R122.reuse ;  /* 0x0000000089aa7223 */ /* 0x100fe2000001087a */
[----:B------:R-:W-:Y:S01]  /*6a30*/  FMNMX.FTZ R126, R205, R126, !PT ;  /* 0x0000007ecd7e7209 */ /* 0x000fe20007810000 */
[----:B------:R-:W-:Y:S01]  /*6a40*/  MUFU.EX2 R188, R188 ;  /* 0x000000bc00bc7308 */ /* 0x000fe20000000800 */
        /* <DEDUP_REMOVED lines=16> */
[----:B------:R-:W-:Y:S01]  /*6b50*/  FFMA.FTZ R133, R161, R0, -R122 ;  /* 0x00000000a1857223 */ /* 0x000fe2000001087a */
[----:B------:R-:W-:-:S02]  /*6b60*/  LOP3.LUT P6, RZ, R210, 0x7f, RZ, 0xc0, !PT ;  /* 0x0000007fd2ff7812 */ /* 0x000fc400078cc0ff */
[----:B------:R-:W-:-:S04]  /*6b70*/  FMNMX.FTZ R126, R147, R126, !PT ;  /* 0x0000007e937e7209 */ /* 0x000fc80007810000 */
[----:B------:R-:W-:Y:S01]  /*6b80*/  FMNMX.FTZ R126, R131, R126, !PT ;  /* 0x0000007e837e7209 */ /* 0x000fe20007810000 */
[----:B------:R-:W-:Y:S03]  /*6b90*/  MUFU.EX2 R184, R184 ;  /* 0x000000b800b87308 */ /* 0x000fe60000000800 */
        /* <DEDUP_REMOVED lines=20> */
[----:B------:R-:W-:Y:S08]  /*6ce0*/  MUFU.EX2 R178, R178 ;  /* 0x000000b200b27308 */ /* 0x000ff00000000800 */
[----:B------:R-:W-:Y:S08]  /*6cf0*/  MUFU.EX2 R121, R121 ;  /* 0x0000007900797308 */ /* 0x000ff00000000800 */
[----:B------:R-:W-:Y:S01]  /*6d00*/  MUFU.EX2 R172, R172 ;  /* 0x000000ac00ac7308 */ /* 0x000fe20000000800 */
[----:B-1----:R-:W-:Y:S01]  /*6d10*/  FMNMX.FTZ R125, R3, R2, !PT ;  /* 0x00000002037d7209 */ /* 0x002fe20007810000 */
[----:B------:R-:W-:Y:S01]  /*6d20*/  FADD.FTZ R3, -R120, R5 ;  /* 0x0000000578037221 */ /* 0x000fe20000010100 */
[----:B------:R-:W-:-:S02]  /*6d30*/  FFMA.FTZ R5, R165, R0, -R122 ;  /* 0x00000000a5057223 */ /* 0x000fc4000001087a */
[----:B------:R-:W-:Y:S01]  /*6d40*/  FSETP.NEU.FTZ.AND P1, PT, R125, -INF , PT ;  /* 0xff8000007d00780b */ /* 0x000fe20003f3d000 */
[-C--:B------:R-:W-:Y:S01]  /*6d50*/  FMUL.FTZ R3, R3, R0.reuse ;  /* 0x0000000003037220 */ /* 0x080fe20000410000 */
[----:B------:R-:W-:Y:S01]  /*6d60*/  FMUL.FTZ R126, R125, R0 ;  /* 0x000000007d7e7220 */ /* 0x000fe20000410000 */
[----:B------:R-:W-:Y:S04]  /*6d70*/  MUFU.EX2 R149, R149 ;  /* 0x0000009500957308 */ /* 0x000fe80000000800 */
[----:B------:R-:W-:-:S04]  /*6d80*/  FSEL R126, R126, RZ, P1 ;  /* 0x000000ff7e7e7208 */ /* 0x000fc80000800000 */
[----:B------:R1:W2:Y:S01]  /*6d90*/  MUFU.EX2 R2, R3 ;  /* 0x0000000300027308 */ /* 0x0002a20000000800 */
        /* <DEDUP_REMOVED lines=8> */
[----:B-1----:R-:W-:Y:S01]  /*6e20*/  FSEL R3, R125, RZ, P1 ;  /* 0x000000ff7d037208 */ /* 0x002fe20000800000 */
[-CC-:B------:R-:W-:Y:S01]  /*6e30*/  FFMA.FTZ R132, R139, R0.reuse, -R126.reuse ;  /* 0x000000008b847223 */ /* 0x180fe2000001087e */
[-CC-:B------:R-:W-:Y:S01]  /*6e40*/  FFMA.FTZ R139, R143, R0.reuse, -R126.reuse ;  /* 0x000000008f8b7223 */ /* 0x180fe2000001087e */
[-CC-:B------:R-:W-:Y:S01]  /*6e50*/  FFMA.FTZ R128, R211, R0.reuse, -R126.reuse ;  /* 0x00000000d3807223 */ /* 0x180fe2000001087e */
[-C--:B------:R-:W-:Y:S01]  /*6e60*/  FFMA.FTZ R181, R205, R0.reuse, -R126 ;  /* 0x00000000cdb57223 */ /* 0x080fe2000001087e */
[----:B------:R-:W-:Y:S01]  /*6e70*/  FADD.FTZ R3, -R3, R4 ;  /* 0x0000000403037221 */ /* 0x000fe20000010100 */
[-CC-:B------:R-:W-:Y:S01]  /*6e80*/  FFMA.FTZ R130, R209, R0.reuse, -R126.reuse ;  /* 0x00000000d1827223 */ /* 0x180fe2000001087e */
[----:B------:R-:W-:Y:S01]  /*6e90*/  MUFU.EX2 R137, R137 ;  /* 0x0000008900897308 */ /* 0x000fe20000000800 */
[----:B--2---:R-:W-:Y:S01]  /*6ea0*/  FFMA.FTZ R13, R2, R13, R219 ;  /* 0x0000000d020d7223 */ /* 0x004fe200000100db */
[-C--:B------:R-:W-:Y:S01]  /*6eb0*/  FMUL.FTZ R3, R3, R0.reuse ;  /* 0x0000000003037220 */ /* 0x080fe20000410000 */
[-CC-:B------:R-:W-:Y:S01]  /*6ec0*/  FFMA.FTZ R4, R135, R0.reuse, -R126.reuse ;  /* 0x0000000087047223 */ /* 0x180fe2000001087e */
[-CC-:B------:R-:W-:Y:S01]  /*6ed0*/  FFMA.FTZ R135, R147, R0.reuse, -R126.reuse ;  /* 0x0000000093877223 */ /* 0x180fe2000001087e */
[----:B------:R-:W-:Y:S01]  /*6ee0*/  FADD.FTZ R13, R188, R13 ;  /* 0x0000000dbc0d7221 */ /* 0x000fe20000010000 */
[-CC-:B------:R-:W-:Y:S01]  /*6ef0*/  FFMA.FTZ R127, R127, R0.reuse, -R126.reuse ;  /* 0x000000007f7f7223 */ /* 0x180fe2000001087e */
[-CC-:B------:R-:W-:Y:S01]  /*6f00*/  FFMA.FTZ R123, R123, R0.reuse, -R126.reuse ;  /* 0x000000007b7b7223 */ /* 0x180fe2000001087e */
[----:B------:R-:W1:Y:S01]  /*6f10*/  MUFU.EX2 R3, R3 ;  /* 0x0000000300037308 */ /* 0x000e620000000800 */
[----:B------:R-:W-:Y:S01]  /*6f20*/  FADD.FTZ R134, R190, R13 ;  /* 0x0000000dbe867221 */ /* 0x000fe20000010000 */
[-CC-:B------:R-:W-:Y:S01]  /*6f30*/  FFMA.FTZ R159, R159, R0.reuse, -R126.reuse ;  /* 0x000000009f9f7223 */ /* 0x180fe2000001087e */
[-CC-:B------:R-:W-:Y:S01]  /*6f40*/  FFMA.FTZ R173, R173, R0.reuse, -R126.reuse ;  /* 0x00000000adad7223 */ /* 0x180fe2000001087e */
[-C--:B------:R-:W-:Y:S01]  /*6f50*/  FFMA.FTZ R171, R171, R0.reuse, -R126 ;  /* 0x00000000abab7223 */ /* 0x080fe2000001087e */
[----:B------:R-:W-:Y:S01]  /*6f60*/  FADD.FTZ R13, R183, R134 ;  /* 0x00000086b70d7221 */ /* 0x000fe20000010000 */
[-CC-:B------:R-:W-:Y:S01]  /*6f70*/  FFMA.FTZ R177, R177, R0.reuse, -R126.reuse ;  /* 0x00000000b1b17223 */ /* 0x180fe2000001087e */
[----:B------:R-:W-:Y:S01]  /*6f80*/  ISETP.GT.AND P1, PT, R15, UR41, PT ;  /* 0x000000290f007c0c */ /* 0x000fe2000bf24270 */
[----:B------:R-:W2:Y:S01]  /*6f90*/  MUFU.EX2 R122, R122 ;  /* 0x0000007a007a7308 */ /* 0x000ea20000000800 */
[----:B------:R-:W-:Y:S01]  /*6fa0*/  FADD.FTZ R136, R184, R13 ;  /* 0x0000000db8887221 */ /* 0x000fe20000010000 */
[----:B------:R-:W-:Y:S01]  /*6fb0*/  FFMA.FTZ R13, R131, R0, -R126 ;  /* 0x00000000830d7223 */ /* 0x000fe2000001087e */
[----:B------:R-:W-:Y:S01]  /*6fc0*/  F2FP.BF16.F32.PACK_AB R184, R179, R184 ;  /* 0x000000b8b3b8723e */ /* 0x000fe200000010ff */
[----:B------:R-:W-:-:S02]  /*6fd0*/  VIADD R15, R15, 0xffffffff ;  /* 0xffffffff0f0f7836 */ /* 0x000fc40000000000 */
[----:B------:R-:W-:Y:S01]  /*6fe0*/  FADD.FTZ R131, R179, R136 ;  /* 0x00000088b3837221 */ /* 0x000fe20000010000 */
[----:B------:R-:W-:Y:S01]  /*6ff0*/  F2FP.BF16.F32.PACK_AB R190, R183, R190 ;  /* 0x000000beb7be723e */ /* 0x000fe200000010ff */
[----:B------:R-:W3:Y:S01]  /*7000*/  MUFU.EX2 R153, R153 ;  /* 0x0000009900997308 */ /* 0x000ee20000000800 */
[----:B-1----:R-:W-:Y:S01]  /*7010*/  FFMA.FTZ R134, R3, R12, R120 ;  /* 0x0000000c03867223 */ /* 0x002fe20000010078 */
[----:B------:R-:W-:Y:S01]  /*7020*/  FADD.FTZ R136, R186, R131 ;  /* 0x00000083ba887221 */ /* 0x000fe20000010000 */
[----:B------:R-:W-:Y:S01]  /*7030*/  FFMA.FTZ R131, R151, R0, -R126 ;  /* 0x0000000097837223 */ /* 0x000fe2000001087e */
[----:B------:R-:W-:Y:S01]  /*7040*/  F2FP.BF16.F32.PACK_AB R186, R175, R186 ;  /* 0x000000baafba723e */ /* 0x000fe200000010ff */
[----:B------:R-:W-:Y:S01]  /*7050*/  FADD.FTZ R143, R137, R134 ;  /* 0x00000086898f7221 */ /* 0x000fe20000010000 */
[----:B------:R-:W-:Y:S02]  /*7060*/  F2FP.BF16.F32.PACK_AB R188, R188, R219 ;  /* 0x000000dbbcbc723e */ /* 0x000fe400000010ff */
[----:B------:R-:W1:Y:S01]  /*7070*/  MUFU.EX2 R185, R185 ;  /* 0x000000b900b97308 */ /* 0x000e620000000800 */
[----:B--2---:R-:W-:Y:S01]  /*7080*/  FADD.FTZ R134, R122, R143 ;  /* 0x0000008f7a867221 */ /* 0x004fe20000010000 */
[----:B------:R-:W-:Y:S01]  /*7090*/  FADD.FTZ R143, R175, R136 ;  /* 0x00000088af8f7221 */ /* 0x000fe20000010000 */
[----:B------:R-:W-:-:S03]  /*70a0*/  F2FP.BF16.F32.PACK_AB R189, R137, R120 ;  /* 0x0000007889bd723e */ /* 0x000fc600000010ff */
[----:B------:R-:W-:Y:S01]  /*70b0*/  FADD.FTZ R136, R180, R143 ;  /* 0x0000008fb4887221 */ /* 0x000fe20000010000 */
[----:B------:R-:W-:Y:S01]  /*70c0*/  F2FP.BF16.F32.PACK_AB R180, R163, R180 ;  /* 0x000000b4a3b4723e */ /* 0x000fe200000010ff */
[----:B------:R-:W2:Y:S01]  /*70d0*/  MUFU.EX2 R124, R124 ;  /* 0x0000007c007c7308 */ /* 0x000ea20000000800 */
[----:B---3--:R-:W-:Y:S01]  /*70e0*/  FADD.FTZ R134, R153, R134 ;  /* 0x0000008699867221 */ /* 0x008fe20000010000 */
[----:B------:R-:W-:Y:S01]  /*70f0*/  FADD.FTZ R143, R163, R136 ;  /* 0x00000088a38f7221 */ /* 0x000fe20000010000 */
[----:B------:R-:W-:-:S05]  /*7100*/  F2FP.BF16.F32.PACK_AB R191, R153, R122 ;  /* 0x0000007a99bf723e */ /* 0x000fca00000010ff */
[----:B------:R-:W3:Y:S08]  /*7110*/  MUFU.EX2 R187, R187 ;  /* 0x000000bb00bb7308 */ /* 0x000ef00000000800 */
[----:B------:R-:W4:Y:S08]  /*7120*/  MUFU.EX2 R128, R128 ;  /* 0x0000008000807308 */ /* 0x000f300000000800 */
[----:B------:R-:W5:Y:S08]  /*7130*/  MUFU.EX2 R181, R181 ;  /* 0x000000b500b57308 */ /* 0x000f700000000800 */
[----:B------:R1:W-:Y:S08]  /*7140*/  MUFU.EX2 R12, R13 ;  /* 0x0000000d000c7308 */ /* 0x0003f00000000800 */
[----:B------:R-:W5:Y:S01]  /*7150*/  MUFU.EX2 R130, R130 ;  /* 0x0000008200827308 */ /* 0x000f620000000800 */
[----:B-1----:R-:W-:Y:S01]  /*7160*/  FADD.FTZ R13, R185, R134 ;  /* 0x00000086b90d7221 */ /* 0x002fe20000010000 */
[----:B------:R-:W-:-:S02]  /*7170*/  @!P6 VIADD R134, R138, 0x30860 ;  /* 0x000308608a86e836 */ /* 0x000fc40000000000 */
[----:B------:R-:W-:Y:S01]  /*7180*/  FADD.FTZ R138, R182, R143 ;  /* 0x0000008fb68a7221 */ /* 0x000fe20000010000 */
[C---:B------:R-:W-:Y:S01]  /*7190*/  F2FP.BF16.F32.PACK_AB R182, R141.reuse, R182 ;  /* 0x000000b68db6723e */ /* 0x040fe200000010ff */
[C---:B--2---:R-:W-:Y:S01]  /*71a0*/  FADD.FTZ R136, R124.reuse, R13 ;  /* 0x0000000d7c887221 */ /* 0x044fe20000010000 */
[----:B------:R-:W-:Y:S01]  /*71b0*/  F2FP.BF16.F32.PACK_AB R185, R124, R185 ;  /* 0x000000b97cb9723e */ /* 0x000fe200000010ff */
[----:B------:R-:W-:Y:S01]  /*71c0*/  FADD.FTZ R143, R141, R138 ;  /* 0x0000008a8d8f7221 */ /* 0x000fe20000010000 */
[----:B------:R-:W1:Y:S01]  /*71d0*/  MUFU.EX2 R132, R132 ;  /* 0x0000008400847308 */ /* 0x000e620000000800 */
[----:B---3--:R-:W-:Y:S01]  /*71e0*/  FADD.FTZ R13, R187, R136 ;  /* 0x00000088bb0d7221 */ /* 0x008fe20000010000 */
[----:B------:R-:W-:Y:S01]  /*71f0*/  @!P6 PRMT R140, RZ, 0x654, R134 ;  /* 0x00000654ff8ce816 */ /* 0x000fe20000000086 */
[----:B------:R-:W-:Y:S01]  /*7200*/  FADD.FTZ R138, R176, R143 ;  /* 0x0000008fb08a7221 */ /* 0x000fe20000010000 */
[-C--:B------:R-:W-:Y:S01]  /*7210*/  FFMA.FTZ R134, R155, R0.reuse, -R126 ;  /* 0x000000009b867223 */ /* 0x080fe2000001087e */
[----:B----4-:R-:W-:Y:S01]  /*7220*/  FADD.FTZ R136, R128, R13 ;  /* 0x0000000d80887221 */ /* 0x010fe20000010000 */
[----:B------:R2:W-:Y:S01]  /*7230*/  @!P6 SYNCS.ARRIVE.TRANS64.RED.A1T0 RZ, [R140+URZ], RZ ;  /* 0x000000ff8cffe9a7 */ /* 0x0005e2000810043f */
[----:B------:R-:W-:Y:S01]  /*7240*/  FADD.FTZ R143, R145, R138 ;  /* 0x0000008a918f7221 */ /* 0x000fe20000010000 */
[----:B------:R-:W3:Y:S01]  /*7250*/  MUFU.EX2 R139, R139 ;  /* 0x0000008b008b7308 */ /* 0x000ee20000000800 */
[----:B-----5:R-:W-:Y:S01]  /*7260*/  FADD.FTZ R13, R181, R136 ;  /* 0x00000088b50d7221 */ /* 0x020fe20000010000 */
[----:B------:R-:W-:Y:S01]  /*7270*/  FFMA.FTZ R126, R167, R0, -R126 ;  /* 0x00000000a77e7223 */ /* 0x000fe2000001087e */
[----:B------:R-:W-:Y:S01]  /*7280*/  FADD.FTZ R138, R178, R143 ;  /* 0x0000008fb28a7221 */ /* 0x000fe20000010000 */
[----:B------:R-:W-:Y:S01]  /*7290*/  F2FP.BF16.F32.PACK_AB R178, R121, R178 ;  /* 0x000000b279b2723e */ /* 0x000fe200000010ff */
[----:B------:R-:W-:Y:S01]  /*72a0*/  FADD.FTZ R13, R130, R13 ;  /* 0x0000000d820d7221 */ /* 0x000fe20000010000 */
[----:B------:R-:W-:Y:S01]  /*72b0*/  F2FP.BF16.F32.PACK_AB R176, R145, R176 ;  /* 0x000000b091b0723e */ /* 0x000fe200000010ff */
[----:B------:R-:W-:Y:S01]  /*72c0*/  FADD.FTZ R143, R121, R138 ;  /* 0x0000008a798f7221 */ /* 0x000fe20000010000 */
[----:B------:R-:W4:Y:S01]  /*72d0*/  MUFU.EX2 R4, R4 ;  /* 0x0000000400047308 */ /* 0x000f220000000800 */
[----:B-1----:R-:W-:Y:S01]  /*72e0*/  FADD.FTZ R136, R132, R13 ;  /* 0x0000000d84887221 */ /* 0x002fe20000010000 */
[----:B------:R-:W-:Y:S01]  /*72f0*/  F2FP.BF16.F32.PACK_AB R187, R128, R187 ;  /* 0x000000bb80bb723e */ /* 0x000fe200000010ff */
[----:B------:R-:W-:Y:S01]  /*7300*/  FADD.FTZ R138, R172, R143 ;  /* 0x0000008fac8a7221 */ /* 0x000fe20000010000 */
[----:B------:R-:W-:-:S02]  /*7310*/  F2FP.BF16.F32.PACK_AB R172, R149, R172 ;  /* 0x000000ac95ac723e */ /* 0x000fc400000010ff */
[----:B------:R-:W-:Y:S02]  /*7320*/  F2FP.BF16.F32.PACK_AB R181, R130, R181 ;  /* 0x000000b582b5723e */ /* 0x000fe400000010ff */
[----:B------:R-:W1:Y:S01]  /*7330*/  MUFU.EX2 R135, R135 ;  /* 0x0000008700877308 */ /* 0x000e620000000800 */
[C---:B---3--:R-:W-:Y:S01]  /*7340*/  FADD.FTZ R13, R139.reuse, R136 ;  /* 0x000000888b0d7221 */ /* 0x048fe20000010000 */
[----:B------:R-:W-:-:S06]  /*7350*/  F2FP.BF16.F32.PACK_AB R183, R139, R132 ;  /* 0x000000848bb7723e */ /* 0x000fcc00000010ff */
[----:B------:R-:W-:Y:S01]  /*7360*/  MUFU.EX2 R174, R174 ;  /* 0x000000ae00ae7308 */ /* 0x000fe20000000800 */
[----:B----4-:R-:W-:-:S07]  /*7370*/  FADD.FTZ R136, R4, R13 ;  /* 0x0000000d04887221 */ /* 0x010fce0000010000 */
[----:B------:R-:W-:Y:S01]  /*7380*/  MUFU.EX2 R129, R129 ;  /* 0x0000008100817308 */ /* 0x000fe20000000800 */
[----:B-1----:R-:W-:-:S04]  /*7390*/  FADD.FTZ R13, R135, R136 ;  /* 0x00000088870d7221 */ /* 0x002fc80000010000 */
[----:B------:R-:W-:-:S03]  /*73a0*/  FADD.FTZ R136, R12, R13 ;  /* 0x0000000d0c887221 */ /* 0x000fc60000010000 */
[----:B------:R-:W1:Y:S08]  /*73b0*/  MUFU.EX2 R131, R131 ;  /* 0x0000008300837308 */ /* 0x000e700000000800 */
[----:B------:R-:W3:Y:S08]  /*73c0*/  MUFU.EX2 R168, R168 ;  /* 0x000000a800a87308 */ /* 0x000ef00000000800 */
[----:B------:R-:W4:Y:S01]  /*73d0*/  MUFU.EX2 R127, R127 ;  /* 0x0000007f007f7308 */ /* 0x000f220000000800 */
[C---:B-1----:R-:W-:Y:S01]  /*73e0*/  FADD.FTZ R136, R131.reuse, R136 ;  /* 0x0000008883887221 */ /* 0x042fe20000010000 */
[----:B------:R-:W-:-:S06]  /*73f0*/  F2FP.BF16.F32.PACK_AB R179, R131, R12 ;  /* 0x0000000c83b3723e */ /* 0x000fcc00000010ff */
[----:B------:R-:W1:Y:S08]  /*7400*/  MUFU.EX2 R133, R133 ;  /* 0x0000008500857308 */ /* 0x000e700000000800 */
[----:B--2---:R2:W-:Y:S08]  /*7410*/  MUFU.EX2 R140, R123 ;  /* 0x0000007b008c7308 */ /* 0x0045f00000000800 */
[----:B------:R-:W5:Y:S01]  /*7420*/  MUFU.EX2 R134, R134 ;  /* 0x0000008600867308 */ /* 0x000f620000000800 */
[----:B--2---:R-:W-:-:S04]  /*7430*/  FADD.FTZ R123, R149, R138 ;  /* 0x0000008a957b7221 */ /* 0x004fc80000010000 */
[----:B------:R-:W-:Y:S01]  /*7440*/  FADD.FTZ R138, R174, R123 ;  /* 0x0000007bae8a7221 */ /* 0x000fe20000010000 */
[C---:B------:R-:W-:Y:S02]  /*7450*/  F2FP.BF16.F32.PACK_AB R174, R129.reuse, R174 ;  /* 0x000000ae81ae723e */ /* 0x040fe400000010ff */
[----:B------:R-:W2:Y:S01]  /*7460*/  MUFU.EX2 R170, R170 ;  /* 0x000000aa00aa7308 */ /* 0x000ea20000000800 */
[----:B------:R-:W-:-:S04]  /*7470*/  FADD.FTZ R13, R129, R138 ;  /* 0x0000008a810d7221 */ /* 0x000fc80000010000 */
[----:B---3--:R-:W-:Y:S01]  /*7480*/  FADD.FTZ R138, R168, R13 ;  /* 0x0000000da88a7221 */ /* 0x008fe20000010000 */
[----:B----4-:R-:W-:Y:S01]  /*7490*/  FADD.FTZ R13, R127, R136 ;  /* 0x000000887f0d7221 */ /* 0x010fe20000010000 */
[C---:B-1----:R-:W-:Y:S01]  /*74a0*/  F2FP.BF16.F32.PACK_AB R168, R133.reuse, R168 ;  /* 0x000000a885a8723e */ /* 0x042fe200000010ff */
[----:B------:R-:W1:Y:S01]  /*74b0*/  MUFU.EX2 R159, R159 ;  /* 0x0000009f009f7308 */ /* 0x000e620000000800 */
[----:B------:R-:W-:Y:S01]  /*74c0*/  FADD.FTZ R121, R133, R138 ;  /* 0x0000008a85797221 */ /* 0x000fe20000010000 */
[----:B-----5:R-:W-:-:S06]  /*74d0*/  FADD.FTZ R13, R134, R13 ;  /* 0x0000000d860d7221 */ /* 0x020fcc0000010000 */
[----:B------:R3:W4:Y:S01]  /*74e0*/  MUFU.EX2 R142, R173 ;  /* 0x000000ad008e7308 */ /* 0x0007220000000800 */
[----:B--2---:R-:W-:Y:S01]  /*74f0*/  FADD.FTZ R136, R170, R121 ;  /* 0x00000079aa887221 */ /* 0x004fe20000010000 */
[----:B------:R-:W-:-:S06]  /*7500*/  FADD.FTZ R121, R140, R13 ;  /* 0x0000000d8c797221 */ /* 0x000fcc0000010000 */
[----:B------:R-:W2:Y:S01]  /*7510*/  MUFU.EX2 R169, R171 ;  /* 0x000000ab00a97308 */ /* 0x000ea20000000800 */
[C---:B-1----:R-:W-:Y:S01]  /*7520*/  FADD.FTZ R121, R159.reuse, R121 ;  /* 0x000000799f797221 */ /* 0x042fe20000010000 */
[----:B---3--:R-:W-:Y:S02]  /*7530*/  F2FP.BF16.F32.PACK_AB R173, R134, R127 ;  /* 0x0000007f86ad723e */ /* 0x008fe400000010ff */
[----:B------:R-:W-:-:S04]  /*7540*/  F2FP.BF16.F32.PACK_AB R175, R159, R140 ;  /* 0x0000008c9faf723e */ /* 0x000fc800000010ff */
[----:B------:R1:W3:Y:S01]  /*7550*/  MUFU.EX2 R138, R177 ;  /* 0x000000b1008a7308 */ /* 0x0002e20000000800 */
[----:B----4-:R-:W-:-:S07]  /*7560*/  FADD.FTZ R121, R142, R121 ;  /* 0x000000798e797221 */ /* 0x010fce0000010000 */
[----:B------:R-:W4:Y:S01]  /*7570*/  MUFU.EX2 R5, R5 ;  /* 0x0000000500057308 */ /* 0x000f220000000800 */
[----:B--2---:R-:W-:Y:S01]  /*7580*/  FADD.FTZ R121, R169, R121 ;  /* 0x00000079a9797221 */ /* 0x004fe20000010000 */
[----:B-1----:R-:W-:Y:S01]  /*7590*/  F2FP.BF16.F32.PACK_AB R177, R135, R4 ;  /* 0x0000000487b1723e */ /* 0x002fe200000010ff */
[----:B------:R-:W-:Y:S01]  /*75a0*/  IMAD.MOV.U32 R4, RZ, RZ, R125 ;  /* 0x000000ffff047224 */ /* 0x000fe200078e007d */
[----:B------:R-:W-:-:S04]  /*75b0*/  F2FP.BF16.F32.PACK_AB R169, R169, R142 ;  /* 0x0000008ea9a9723e */ /* 0x000fc800000010ff */
[----:B------:R-:W1:Y:S01]  /*75c0*/  MUFU.EX2 R126, R126 ;  /* 0x0000007e007e7308 */ /* 0x000e620000000800 */
[----:B---3--:R-:W-:Y:S01]  /*75d0*/  FADD.FTZ R121, R138, R121 ;  /* 0x000000798a797221 */ /* 0x008fe20000010000 */
[C---:B----4-:R-:W-:Y:S01]  /*75e0*/  FADD.FTZ R13, R5.reuse, R136 ;  /* 0x00000088050d7221 */ /* 0x050fe20000010000 */
[----:B------:R-:W-:Y:S01]  /*75f0*/  F2FP.BF16.F32.PACK_AB R170, R5, R170 ;  /* 0x000000aa05aa723e */ /* 0x000fe200000010ff */
[----:B------:R-:W-:Y:S02]  /*7600*/  IMAD.MOV.U32 R5, RZ, RZ, R21 ;  /* 0x000000ffff057224 */ /* 0x000fe400078e0015 */
[C---:B-1----:R-:W-:Y:S01]  /*7610*/  FADD.FTZ R12, R126.reuse, R121 ;  /* 0x000000797e0c7221 */ /* 0x042fe20000010000 */
[----:B------:R-:W-:Y:S01]  /*7620*/  F2FP.BF16.F32.PACK_AB R171, R126, R138 ;  /* 0x0000008a7eab723e */ /* 0x000fe200000010ff */
[----:B------:R-:W-:Y:S06]  /*7630*/  @P1 BRA `(.L_x_3760) ;  /* 0xffffffd000401947 */ /* 0x000fec000383ffff */
[----:B------:R-:W-:Y:S01]  /*7640*/  IMAD.MOV.U32 R4, RZ, RZ, R125 ;  /* 0x000000ffff047224 */ /* 0x000fe200078e007d */
[----:B------:R-:W-:Y:S01]  /*7650*/  UMOV UR36, UR7 ;  /* 0x0000000700247c82 */ /* 0x000fe20008000000 */
[----:B------:R-:W-:Y:S01]  /*7660*/  IMAD.MOV.U32 R5, RZ, RZ, R21 ;  /* 0x000000ffff057224 */ /* 0x000fe200078e0015 */
[----:B------:R-:W-:-:S06]  /*7670*/  UMOV UR46, UR40 ;  /* 0x00000028002e7c82 */ /* 0x000fcc0008000000 */
.L_x_3743:
[----:B------:R-:W1:Y:S01]  /*7680*/  LDC R20, c[0x0][0x9e4] ;  /* 0x00027900ff147b82 */ /* 0x000e620000000800 */
[----:B------:R-:W-:Y:S01]  /*7690*/  VIADD R21, R192, -UR10 ;  /* 0x8000000ac0157c36 */ /* 0x000fe20008000000 */
[----:B------:R-:W-:-:S04]  /*76a0*/  LOP3.LUT R193, R193, 0xffefffff, RZ, 0xc0, !PT ;  /* 0xffefffffc1c17812 */ /* 0x000fc800078ec0ff */
[----:B------:R-:W-:Y:S02]  /*76b0*/  R2UR UR6, R21 ;  /* 0x00000000150672ca */ /* 0x000fe400000e0000 */
[----:B-1----:R-:W-:-:S13]  /*76c0*/  ISETP.GE.AND P1, PT, R20, 0x1, PT ;  /* 0x000000011400780c */ /* 0x002fda0003f26270 */
[----:B------:R-:W-:Y:S01]  /*76d0*/  @P1 LOP3.LUT R193, R193, 0x100000, RZ, 0xfc, !PT ;  /* 0x00100000c1c11812 */ /* 0x000fe200078efcff */
[----:B------:R-:W-:Y:S06]  /*76e0*/  @!P1 BRA `(.L_x_3761) ;  /* 0x0000000000449947 */ /* 0x000fec0003800000 */
        /* <DEDUP_REMOVED lines=9> */
.L_x_3762:
[----:B------:R-:W-:-:S13]  /*7780*/  ISETP.NE.AND P1, PT, R20, 0x1, PT ;  /* 0x000000011400780c */ /* 0x000fda0003f25270 */
[----:B------:R-:W1:Y:S02]  /*7790*/  @P1 LDC.64 R120, c[0x0][0x9e8] ;  /* 0x00027a00ff781b82 */ /* 0x000e640000000a00 */
[----:B-1----:R-:W-:-:S05]  /*77a0*/  @P1 IMAD.HI.U32 R120, R192, R120, RZ ;  /* 0x00000078c0781227 */ /* 0x002fca00078e00ff */
[----:B------:R-:W-:-:S07]  /*77b0*/  @P1 SHF.R.U32.HI R192, RZ, R121, R120 ;  /* 0x00000079ffc01219 */ /* 0x000fce0000011678 */
.L_x_3763:
[----:B------:R-:W-:-:S05]  /*77c0*/  IMAD R192, R192, R20, RZ ;  /* 0x00000014c0c07224 */ /* 0x000fca00078e02ff */
[----:B------:R-:W-:-:S13]  /*77d0*/  R2UR UR7, R192 ;  /* 0x00000000c00772ca */ /* 0x000fda00000e0000 */
[----:B------:R-:W-:-:S04]  /*77e0*/  UISETP.LT.AND UP0, UPT, UR6, UR7, UPT ;  /* 0x000000070600728c */ /* 0x000fc8000bf01270 */
[----:B------:R-:W-:-:S12]  /*77f0*/  USEL UR6, UR6, UR7, !UP0 ;  /* 0x0000000706067287 */ /* 0x000fd8000c000000 */
.L_x_3761:
[----:B------:R-:W-:-:S04]  /*7800*/  UIADD3 UR6, UR6, 0x5f, URZ ;  /* 0x0000005f06067890 */ /* 0x000fc8000fffe03f */
[----:B------:R-:W-:-:S04]  /*7810*/  UIMAD.WIDE UR6, UR6, 0x2aaaaaab, URZ ;  /* 0x2aaaaaab060678a5 */ /* 0x000fc8000f8e023f */
[----:B------:R-:W-:-:S04]  /*7820*/  USHF.R.U32.HI UR6, URZ, 0x1f, UR7 ;  /* 0x0000001f3f067899 */ /* 0x000fc80008011607 */
[----:B------:R-:W-:-:S04]  /*7830*/  ULEA.HI.SX32 UR6, UR7, UR6, 0x1c ;  /* 0x0000000607067291 */ /* 0x000fc8000f8fe23f */
[----:B------:R-:W-:-:S04]  /*7840*/  UISETP.LT.AND UP0, UPT, UR47, UR6, UPT ;  /* 0x000000062f00728c */ /* 0x000fc8000bf01270 */
[----:B------:R-:W-:-:S06]  /*7850*/  USEL UR40, UR47, UR6, !UP0 ;  /* 0x000000062f287287 */ /* 0x000fcc000c000000 */
[----:B------:R-:W-:-:S13]  /*7860*/  ISETP.GE.AND P1, PT, R15, UR40, PT ;  /* 0x000000280f007c0c */ /* 0x000fda000bf26270 */
[----:B------:R-:W-:Y:S05]  /*7870*/  @!P1 BRA `(.L_x_3764) ;  /* 0x0000001c00809947 */ /* 0x000fea0003800000 */
[----:B------:R-:W-:Y:S01]  /*7880*/  IMAD.MOV.U32 R21, RZ, RZ, R4 ;  /* 0x000000ffff157224 */ /* 0x000fe200078e0004 */
[----:B------:R-:W-:Y:S01]  /*7890*/  UMOV UR38, UR46 ;  /* 0x0000002e00267c82 */ /* 0x000fe20008000000 */
[----:B------:R-:W-:Y:S01]  /*78a0*/  IMAD.MOV.U32 R192, RZ, RZ, R5 ;  /* 0x000000ffffc07224 */ /* 0x000fe200078e0005 */
[----:B------:R-:W-:-:S06]  /*78b0*/  UMOV UR7, UR36 ;  /* 0x0000002400077c82 */ /* 0x000fcc0008000000 */
.L_x_3773:
[----:B------:R-:W-:-:S04]  /*78c0*/  UIADD3 UR36, UR7, 0x1, URZ ;  /* 0x0000000107247890 */ /* 0x000fc8000fffe03f */
[----:B------:R-:W-:-:S04]  /*78d0*/  UISETP.NE.AND UP0, UPT, UR36, 0x2, UPT ;  /* 0x000000022400788c */ /* 0x000fc8000bf05270 */
[----:B------:R-:W-:Y:S02]  /*78e0*/  USEL UR46, URZ, 0x1, UP0 ;  /* 0x000000013f2e7887 */ /* 0x000fe40008000000 */
[----:B------:R-:W-:Y:S02]  /*78f0*/  USEL UR36, UR36, URZ, UP0 ;  /* 0x0000003f24247287 */ /* 0x000fe40008000000 */
[----:B------:R-:W-:Y:S01]  /*7900*/  ULOP3.LUT UR46, UR38, UR46, URZ, 0x3c, !UPT ;  /* 0x0000002e262e7292 */ /* 0x000fe2000f8e3c3f */
[----:B------:R-:W-:Y:S11]  /*7910*/  @!P0 BRA `(.L_x_3765) ;  /* 0x0000000000048947 */ /* 0x000ff60003800000 */
[----:B------:R-:W-:Y:S01]  /*7920*/  BPT.TRAP 0x1 ;  /* 0x000000040000795c */ /* 0x000fe20000300000 */
.L_x_3765:
[----:B------:R-:W-:Y:S01]  /*7930*/  ULEA UR6, UR36, UR37, 0x3 ;  /* 0x0000002524067291 */ /* 0x000fe2000f8e183f */
[----:B------:R-:W-:-:S05]  /*7940*/  IMAD.U32 R0, RZ, RZ, UR46 ;  /* 0x0000002eff007e24 */ /* 0x000fca000f8e00ff */
[----:B------:R-:W-:-:S04]  /*7950*/  SHF.L.U32 R0, R0, 0x1f, RZ ;  /* 0x0000001f00007819 */ /* 0x000fc800000006ff */
[----:B------:R1:W2:Y:S01]  /*7960*/  SYNCS.PHASECHK.TRANS64.TRYWAIT P1, [UR6+0x30830], R0 ;  /* 0x03083000ff0075a7 */ /* 0x0002a20008020146 */
[----:B------:R-:W-:Y:S05]  /*7970*/  @!P0 BRA `(.L_x_3766) ;  /* 0x0000000000048947 */ /* 0x000fea0003800000 */
[----:B------:R-:W-:Y:S01]  /*7980*/  BPT.TRAP 0x1 ;  /* 0x000000040000795c */ /* 0x000fe20000300000 */
.L_x_3766:
[----:B--2---:R-:W-:Y:S05]  /*7990*/  @P1 BRA `(.L_x_3767) ;  /* 0x0000000000081947 */ /* 0x004fea0003800000 */
[----:B------:R-:W2:Y:S02]  /*79a0*/  SYNCS.PHASECHK.TRANS64.TRYWAIT P1, [UR6+0x30830], R0 ;  /* 0x03083000ff0075a7 */ /* 0x000ea40008020146 */
[----:B--2---:R-:W-:Y:S05]  /*79b0*/  @!P1 BRA `(.L_x_3768) ;  /* 0x000000a800b09947 */ /* 0x004fea0003800000 */
.L_x_3767:
        /* <DEDUP_REMOVED lines=165> */
.L_x_3769:
[----:B------:R-:W-:Y:S01]  /*8410*/  ULEA UR11, UR7, UR37, 0x3 ;  /* 0x00000025070b7291 */ /* 0x000fe2000f8e183f */
[----:B-12---:R-:W-:-:S05]  /*8420*/  IMAD.U32 R0, RZ, RZ, UR38 ;  /* 0x00000026ff007e24 */ /* 0x006fca000f8e00ff */
[----:B------:R-:W-:-:S04]  /*8430*/  SHF.L.U32 R0, R0, 0x1f, RZ ;  /* 0x0000001f00007819 */ /* 0x000fc800000006ff */
[----:B------:R1:W2:Y:S01]  /*8440*/  SYNCS.PHASECHK.TRANS64.TRYWAIT P1, [UR11+0x30850], R0 ;  /* 0x03085000ff0075a7 */ /* 0x0002a2000802014b */
[----:B------:R-:W-:Y:S05]  /*8450*/  @!P0 BRA `(.L_x_3770) ;  /* 0x0000000000048947 */ /* 0x000fea0003800000 */
[----:B------:R-:W-:Y:S01]  /*8460*/  BPT.TRAP 0x1 ;  /* 0x000000040000795c */ /* 0x000fe20000300000 */
.L_x_3770:
[----:B--2---:R-:W-:Y:S05]  /*8470*/  @P1 BRA `(.L_x_3771) ;  /* 0x0000000000081947 */ /* 0x004fea0003800000 */
[----:B------:R-:W2:Y:S02]  /*8480*/  SYNCS.PHASECHK.TRANS64.TRYWAIT P1, [UR11+0x30850], R0 ;  /* 0x03085000ff0075a7 */ /* 0x000ea4000802014b */
[----:B--2---:R-:W-:Y:S05]  /*8490*/  @!P1 BRA `(.L_x_3772) ;  /* 0x000000a000109947 */ /* 0x004fea0003800000 */
.L_x_3771:
[----:B------:R-:W-:Y:S01]  /*84a0*/  UIADD3 UR6, UR37, 0x400, URZ ;  /* 0x0000040025067890 */ /* 0x000fe2000fffe03f */
[----:B------:R-:W-:Y:S01]  /*84b0*/  WARPGROUP.ARRIVE ;  /* 0x00000000000079c5 */ /* 0x000fe20000000000 */
[----:B-12---:R-:W-:-:S05]  /*84c0*/  FMNMX.FTZ R0, R120, R192, !PT ;  /* 0x000000c078007209 */ /* 0x006fca0007810000 */
[----:B------:R-:W1:Y:S01]  /*84d0*/  S2R R205, SR_TID.X ;  /* 0x0000000000cd7919 */ /* 0x000e620000002100 */
[----:B------:R-:W-:Y:S01]  /*84e0*/  USHF.R.U32.HI UR6, URZ, 0x4, UR6 ;  /* 0x000000043f067899 */ /* 0x000fe20008011606 */
[----:B------:R-:W-:Y:S01]  /*84f0*/  FMNMX.FTZ R4, R122, R21, !PT ;  /* 0x000000157a047209 */ /* 0x000fe20007810000 */
[----:B------:R-:W-:Y:S01]  /*8500*/  UMOV UR38, UR46 ;  /* 0x0000002e00267c82 */ /* 0x000fe20008000000 */
[----:B------:R-:W-:Y:S01]  /*8510*/  FMNMX.FTZ R3, R121, R0, !PT ;  /* 0x0000000079037209 */ /* 0x000fe20007810000 */
[----:B------:R-:W-:-:S03]  /*8520*/  ULOP3.LUT UR6, UR6, 0x3fff, URZ, 0xc0, !UPT ;  /* 0x00003fff06067892 */ /* 0x000fc6000f8ec03f */
[----:B------:R-:W-:Y:S01]  /*8530*/  FMNMX.FTZ R0, R124, R3, !PT ;  /* 0x000000037c007209 */ /* 0x000fe20007810000 */
[----:B------:R-:W-:-:S03]  /*8540*/  ULOP3.LUT UR6, UR6, 0x3000000, URZ, 0xfc, !UPT ;  /* 0x0300000006067892 */ /* 0x000fc6000f8efc3f */
[----:B------:R-:W-:Y:S01]  /*8550*/  FMNMX.FTZ R3, R125, R0, !PT ;  /* 0x000000007d037209 */ /* 0x000fe20007810000 */
[----:B------:R-:W-:-:S03]  /*8560*/  UIMAD UR10, UR7, 0x900, UR6 ;  /* 0x00000900070a78a4 */ /* 0x000fc6000f8e0206 */
[----:B------:R-:W-:Y:S01]  /*8570*/  UMOV UR7, 0x40000040 ;  /* 0x4000004000077882 */ /* 0x000fe20000000000 */
[----:B------:R-:W-:-:S03]  /*8580*/  FMNMX.FTZ R0, R128, R3, !PT ;  /* 0x0000000380007209 */ /* 0x000fc60007810000 */
[----:B------:R-:W-:Y:S01]  /*8590*/  UMOV UR6, UR10 ;  /* 0x0000000a00067c82 */ /* 0x000fe20008000000 */
[----:B------:R-:W-:Y:S01]  /*85a0*/  FMNMX.FTZ R3, R129, R0, !PT ;  /* 0x0000000081037209 */ /* 0x000fe20007810000 */
[----:B------:R-:W-:Y:S01]  /*85b0*/  HGMMA.64x192x16.F32.BF16 R24, R188, gdesc[UR4].tnspB, R24, gsb0 ;  /* 0x42e00004bc187df0 */ /* 0x000fe20008001818 */
[----:B------:R-:W-:Y:S01]  /*85c0*/  UIADD3 UR6, UR10, 0x80, URZ ;  /* 0x000000800a067890 */ /* 0x000fe2000fffe03f */
[----:B------:R-:W-:Y:S01]  /*85d0*/  UMOV UR7, 0x40000040 ;  /* 0x4000004000077882 */ /* 0x000fe20000000000 */
[----:B------:R-:W-:-:S04]  /*85e0*/  FMNMX.FTZ R0, R132, R3, !PT ;  /* 0x0000000384007209 */ /* 0x000fc80007810000 */
[----:B------:R-:W-:Y:S02]  /*85f0*/  FMNMX.FTZ R3, R133, R0, !PT ;  /* 0x0000000085037209 */ /* 0x000fe40007810000 */
[----:B-1----:R-:W-:Y:S02]  /*8600*/  LOP3.LUT P1, RZ, R205, 0x7f, RZ, 0xc0, !PT ;  /* 0x0000007fcdff7812 */ /* 0x002fe4000782c0ff */
        /* <DEDUP_REMOVED lines=17> */
[----:B------:R-:W2:Y:S01]  /*8720*/  SHFL.BFLY PT, R3, R2, 0x2, 0x1f ;  /* 0x0c401f0002037f89 */ /* 0x000ea200000e0000 */
        /* <DEDUP_REMOVED lines=12> */
[----:B--2---:R-:W-:-:S14]  /*87f0*/  FMNMX.FTZ R180, R2, R3, !PT ;  /* 0x0000000302b47209 */ /* 0x004fdc0007810000 */
[----:B------:R-:W-:Y:S01]  /*8800*/  HGMMA.64x192x16.F32.BF16 R24, R176, gdesc[UR4].tnspB, R24, gsb0 ;  /* 0x42e00004b0187df0 */ /* 0x000fe20008001818 */
[----:B------:R-:W-:Y:S01]  /*8810*/  UIADD3 UR6, UR10, 0x200, URZ ;  /* 0x000002000a067890 */ /* 0x000fe2000fffe03f */
[----:B------:R-:W2:Y:S01]  /*8820*/  SHFL.BFLY PT, R5, R180, 0x1, 0x1f ;  /* 0x0c201f00b4057f89 */ /* 0x000ea200000e0000 */
[----:B------:R-:W-:Y:S01]  /*8830*/  UMOV UR7, 0x40000040 ;  /* 0x4000004000077882 */ /* 0x000fe20000000000 */
[----:B--2---:R-:W-:-:S05]  /*8840*/  FMNMX.FTZ R5, R180, R5, !PT ;  /* 0x00000005b4057209 */ /* 0x004fca0007810000 */
[----:B------:R-:W-:Y:S01]  /*8850*/  FADD.FTZ R3, -R5, R192 ;  /* 0x000000c005037221 */ /* 0x000fe20000010100 */
[----:B------:R-:W-:Y:S01]  /*8860*/  IMAD.MOV.U32 R192, RZ, RZ, R5 ;  /* 0x000000ffffc07224 */ /* 0x000fe200078e0005 */
[----:B------:R-:W-:Y:S02]  /*8870*/  WARPGROUP.DEPBAR.LE gsb0, 0x0 ;  /* 0x00008000000079c5 */ /* 0x000fe40000010000 */
[----:B------:R-:W-:Y:S01]  /*8880*/  WARPGROUP.ARRIVE ;  /* 0x00000000000079c5 */ /* 0x000fe20000000000 */
[----:B------:R-:W-:Y:S01]  /*8890*/  FMNMX.FTZ R179, R123, R4, !PT ;  /* 0x000000047bb37209 */ /* 0x000fe20007810000 */
[-C--:B-1----:R-:W-:Y:S01]  /*88a0*/  FMUL.FTZ R176, R3, R0.reuse ;  /* 0x0000000003b07220 */ /* 0x082fe20000410000 */
[-C--:B------:R-:W-:Y:S02]  /*88b0*/  FMUL.FTZ R3, R5, R0.reuse ;  /* 0x0000000005037220 */ /* 0x080fe40000410000 */
[----:B------:R-:W-:Y:S02]  /*88c0*/  FMNMX.FTZ R4, R126, R179, !PT ;  /* 0x000000b37e047209 */ /* 0x000fe40007810000 */
[----:B------:R-:W-:Y:S01]  /*88d0*/  HGMMA.64x192x16.F32.BF16 R24, R172, gdesc[UR4].tnspB, R24, gsb0 ;  /* 0x42e00004ac187df0 */ /* 0x000fe20008001818 */
[--C-:B------:R-:W-:Y:S01]  /*88e0*/  FFMA.FTZ R188, R121, R0, -R3.reuse ;  /* 0x0000000079bc7223 */ /* 0x100fe20000010803 */
[----:B------:R-:W-:Y:S01]  /*88f0*/  UIADD3 UR6, UR10, 0x280, URZ ;  /* 0x000002800a067890 */ /* 0x000fe2000fffe03f */
[----:B------:R-:W-:Y:S01]  /*8900*/  FMNMX.FTZ R121, R127, R4, !PT ;  /* 0x000000047f797209 */ /* 0x000fe20007810000 */
[----:B------:R-:W-:Y:S01]  /*8910*/  UMOV UR7, 0x40000040 ;  /* 0x4000004000077882 */ /* 0x000fe20000000000 */
        /* <DEDUP_REMOVED lines=11> */
[-CC-:B------:R-:W-:Y:S01]  /*89d0*/  FFMA.FTZ R121, R125, R0.reuse, -R3.reuse ;  /* 0x000000007d797223 */ /* 0x180fe20000010803 */
[-CC-:B------:R-:W-:Y:S01]  /*89e0*/  FFMA.FTZ R178, R148, R0.reuse, -R3.reuse ;  /* 0x0000000094b27223 */ /* 0x180fe20000010803 */
[--C-:B------:R-:W-:Y:S01]  /*89f0*/  FFMA.FTZ R120, R160, R0, -R3.reuse ;  /* 0x00000000a0787223 */ /* 0x100fe20000010803 */
[----:B------:R-:W-:Y:S01]  /*8a00*/  FMNMX.FTZ R125, R135, R4, !PT ;  /* 0x00000004877d7209 */ /* 0x000fe20007810000 */
[-CC-:B------:R-:W-:Y:S01]  /*8a10*/  FFMA.FTZ R124, R164, R0.reuse, -R3.reuse ;  /* 0x00000000a47c7223 */ /* 0x180fe20000010803 */
[----:B------:R-:W-:Y:S01]  /*8a20*/  FFMA.FTZ R165, R165, R0, -R3 ;  /* 0x00000000a5a57223 */ /* 0x000fe20000010803 */
[----:B------:R-:W1:Y:S01]  /*8a30*/  MUFU.EX2 R177, R177 ;  /* 0x000000b100b17308 */ /* 0x000e620000000800 */
[----:B------:R-:W-:-:S04]  /*8a40*/  FMNMX.FTZ R4, R138, R125, !PT ;  /* 0x0000007d8a047209 */ /* 0x000fc80007810000 */
[----:B------:R-:W-:-:S03]  /*8a50*/  FMNMX.FTZ R125, R139, R4, !PT ;  /* 0x000000048b7d7209 */ /* 0x000fc60007810000 */
[----:B------:R-:W2:Y:S01]  /*8a60*/  MUFU.EX2 R188, R188 ;  /* 0x000000bc00bc7308 */ /* 0x000ea20000000800 */
[----:B------:R-:W-:Y:S01]  /*8a70*/  FMNMX.FTZ R4, R142, R125, !PT ;  /* 0x0000007d8e047209 */ /* 0x000fe20007810000 */
[----:B------:R-:W-:-:S03]  /*8a80*/  FFMA.FTZ R125, R129, R0, -R3 ;  /* 0x00000000817d7223 */ /* 0x000fc60000010803 */
[----:B------:R-:W-:-:S03]  /*8a90*/  FMNMX.FTZ R129, R143, R4, !PT ;  /* 0x000000048f817209 */ /* 0x000fc60007810000 */
[----:B------:R-:W3:Y:S01]  /*8aa0*/  MUFU.EX2 R190, R190 ;  /* 0x000000be00be7308 */ /* 0x000ee20000000800 */
[----:B------:R-:W-:Y:S01]  /*8ab0*/  FMNMX.FTZ R4, R146, R129, !PT ;  /* 0x0000008192047209 */ /* 0x000fe20007810000 */
[----:B-1----:R-:W-:-:S03]  /*8ac0*/  FFMA.FTZ R13, R2, R13, R177 ;  /* 0x0000000d020d7223 */ /* 0x002fc600000100b1 */
[----:B------:R-:W-:-:S03]  /*8ad0*/  FMNMX.FTZ R129, R147, R4, !PT ;  /* 0x0000000493817209 */ /* 0x000fc60007810000 */
[----:B------:R-:W1:Y:S01]  /*8ae0*/  MUFU.EX2 R121, R121 ;  /* 0x0000007900797308 */ /* 0x000e620000000800 */
[----:B------:R-:W-:Y:S01]  /*8af0*/  FMNMX.FTZ R4, R150, R129, !PT ;  /* 0x0000008196047209 */ /* 0x000fe20007810000 */
[----:B------:R-:W-:Y:S01]  /*8b00*/  FFMA.FTZ R129, R133, R0, -R3 ;  /* 0x0000000085817223 */ /* 0x000fe20000010803 */
[C---:B--2---:R-:W-:Y:S01]  /*8b10*/  FADD.FTZ R13, R188.reuse, R13 ;  /* 0x0000000dbc0d7221 */ /* 0x044fe20000010000 */
[----:B------:R-:W-:Y:S02]  /*8b20*/  F2FP.BF16.F32.PACK_AB R188, R188, R177 ;  /* 0x000000b1bcbc723e */ /* 0x000fe400000010ff */
[----:B------:R-:W-:Y:S02]  /*8b30*/  FMNMX.FTZ R133, R151, R4, !PT ;  /* 0x0000000497857209 */ /* 0x000fe40007810000 */
[----:B------:R-:W-:Y:S01]  /*8b40*/  MUFU.EX2 R184, R184 ;  /* 0x000000b800b87308 */ /* 0x000fe20000000800 */
[----:B---3--:R-:W-:Y:S01]  /*8b50*/  FADD.FTZ R140, R190, R13 ;  /* 0x0000000dbe8c7221 */ /* 0x008fe20000010000 */
[----:B------:R-:W-:-:S04]  /*8b60*/  FMNMX.FTZ R4, R154, R133, !PT ;  /* 0x000000859a047209 */ /* 0x000fc80007810000 */
[----:B------:R-:W-:Y:S02]  /*8b70*/  FMNMX.FTZ R133, R155, R4, !PT ;  /* 0x000000049b857209 */ /* 0x000fe40007810000 */
[----:B------:R-:W-:Y:S01]  /*8b80*/  MUFU.EX2 R125, R125 ;  /* 0x0000007d007d7308 */ /* 0x000fe20000000800 */
[----:B-1----:R-:W-:Y:S02]  /*8b90*/  F2FP.BF16.F32.PACK_AB R190, R121, R190 ;  /* 0x000000be79be723e */ /* 0x002fe400000010ff */
[----:B------:R-:W-:Y:S01]  /*8ba0*/  FMNMX.FTZ R4, R158, R133, !PT ;  /* 0x000000859e047209 */ /* 0x000fe20007810000 */
[----:B------:R-:W-:-:S03]  /*8bb0*/  FFMA.FTZ R133, R137, R0, -R3 ;  /* 0x0000000089857223 */ /* 0x000fc60000010803 */
[----:B------:R-:W-:Y:S01]  /*8bc0*/  FMNMX.FTZ R137, R159, R4, !PT ;  /* 0x000000049f897209 */ /* 0x000fe20007810000 */
[----:B------:R-:W-:Y:S03]  /*8bd0*/  MUFU.EX2 R186, R186 ;  /* 0x000000ba00ba7308 */ /* 0x000fe60000000800 */
[----:B------:R-:W-:-:S04]  /*8be0*/  FMNMX.FTZ R4, R162, R137, !PT ;  /* 0x00000089a2047209 */ /* 0x000fc80007810000 */
[----:B------:R-:W-:Y:S01]  /*8bf0*/  FMNMX.FTZ R137, R163, R4, !PT ;  /* 0x00000004a3897209 */ /* 0x000fe20007810000 */
[----:B------:R-:W-:Y:S03]  /*8c00*/  MUFU.EX2 R129, R129 ;  /* 0x0000008100817308 */ /* 0x000fe60000000800 */
        /* <DEDUP_REMOVED lines=23> */
[----:B------:R-:W1:Y:S01]  /*8d80*/  SHFL.BFLY PT, R173, R4, 0x2, 0x1f ;  /* 0x0c401f0004ad7f89 */ /* 0x000e6200000e0000 */
[-CC-:B------:R-:W-:Y:S01]  /*8d90*/  FFMA.FTZ R172, R152, R0.reuse, -R3.reuse ;  /* 0x0000000098ac7223 */ /* 0x180fe20000010803 */
[----:B------:R-:W-:-:S03]  /*8da0*/  FFMA.FTZ R174, R156, R0, -R3 ;  /* 0x000000009cae7223 */ /* 0x000fc60000010803 */
[----:B------:R-:W-:Y:S01]  /*8db0*/  HGMMA.64x192x16.F32.BF16 R24, R168, gdesc[UR4].tnspB, R24, gsb0 ;  /* 0x42e00004a8187df0 */ /* 0x000fe20008001818 */
[----:B------:R-:W-:Y:S01]  /*8dc0*/  UMOV UR7, UR36 ;  /* 0x0000002400077c82 */ /* 0x000fe20008000000 */
[----:B------:R-:W-:Y:S08]  /*8dd0*/  MUFU.EX2 R172, R172 ;  /* 0x000000ac00ac7308 */ /* 0x000ff00000000800 */
[----:B------:R-:W-:Y:S01]  /*8de0*/  MUFU.EX2 R174, R174 ;  /* 0x000000ae00ae7308 */ /* 0x000fe20000000800 */
[----:B-1----:R-:W-:-:S05]  /*8df0*/  FMNMX.FTZ R173, R4, R173, !PT ;  /* 0x000000ad04ad7209 */ /* 0x002fca0007810000 */
[----:B------:R-:W1:Y:S02]  /*8e00*/  SHFL.BFLY PT, R4, R173, 0x1, 0x1f ;  /* 0x0c201f00ad047f89 */ /* 0x000e6400000e0000 */
[----:B-1----:R-:W-:-:S05]  /*8e10*/  FMNMX.FTZ R4, R173, R4, !PT ;  /* 0x00000004ad047209 */ /* 0x002fca0007810000 */
[C---:B------:R-:W-:Y:S01]  /*8e20*/  FADD.FTZ R3, -R4.reuse, R21 ;  /* 0x0000001504037221 */ /* 0x040fe20000010100 */
[-C--:B------:R-:W-:Y:S01]  /*8e30*/  FMUL.FTZ R161, R4, R0.reuse ;  /* 0x0000000004a17220 */ /* 0x080fe20000410000 */
[----:B------:R-:W-:Y:S02]  /*8e40*/  MUFU.EX2 R21, R165 ;  /* 0x000000a500157308 */ /* 0x000fe40000000800 */
[-C--:B------:R-:W-:Y:S01]  /*8e50*/  FMUL.FTZ R3, R3, R0.reuse ;  /* 0x0000000003037220 */ /* 0x080fe20000410000 */
[-CC-:B------:R-:W-:Y:S01]  /*8e60*/  FFMA.FTZ R122, R122, R0.reuse, -R161.reuse ;  /* 0x000000007a7a7223 */ /* 0x180fe200000108a1 */
[-CC-:B------:R-:W-:Y:S01]  /*8e70*/  FFMA.FTZ R191, R126, R0.reuse, -R161.reuse ;  /* 0x000000007ebf7223 */ /* 0x180fe200000108a1 */
[-CC-:B------:R-:W-:Y:S01]  /*8e80*/  FFMA.FTZ R126, R127, R0.reuse, -R161.reuse ;  /* 0x000000007f7e7223 */ /* 0x180fe200000108a1 */
[-CC-:B------:R-:W-:Y:S01]  /*8e90*/  FFMA.FTZ R189, R123, R0.reuse, -R161.reuse ;  /* 0x000000007bbd7223 */ /* 0x180fe200000108a1 */
[----:B------:R-:W-:Y:S01]  /*8ea0*/  IMAD.U32 R127, RZ, RZ, UR36 ;  /* 0x00000024ff7f7e24 */ /* 0x000fe2000f8e00ff */
[----:B------:R-:W-:Y:S01]  /*8eb0*/  MUFU.EX2 R3, R3 ;  /* 0x0000000300037308 */ /* 0x000fe20000000800 */
[-CC-:B------:R-:W-:Y:S01]  /*8ec0*/  FFMA.FTZ R185, R130, R0.reuse, -R161.reuse ;  /* 0x0000000082b97223 */ /* 0x180fe200000108a1 */
[-CC-:B------:R-:W-:Y:S01]  /*8ed0*/  FFMA.FTZ R128, R131, R0.reuse, -R161.reuse ;  /* 0x0000000083807223 */ /* 0x180fe200000108a1 */
[----:B------:R-:W-:Y:S01]  /*8ee0*/  IMAD.U32 R131, RZ, RZ, UR11 ;  /* 0x0000000bff837e24 */ /* 0x000fe2000f8e00ff */
[----:B------:R-:W-:Y:S01]  /*8ef0*/  @!P1 LEA R127, R127, UR37, 0x3 ;  /* 0x000000257f7f9c11 */ /* 0x000fe2000f8e18ff */
[-CC-:B------:R-:W-:Y:S01]  /*8f00*/  FFMA.FTZ R187, R134, R0.reuse, -R161.reuse ;  /* 0x0000000086bb7223 */ /* 0x180fe200000108a1 */
[-CC-:B------:R-:W-:Y:S01]  /*8f10*/  FFMA.FTZ R181, R138, R0.reuse, -R161.reuse ;  /* 0x000000008ab57223 */ /* 0x180fe200000108a1 */
[----:B------:R-:W-:Y:S01]  /*8f20*/  FFMA.FTZ R130, R135, R0, -R161 ;  /* 0x0000000087827223 */ /* 0x000fe200000108a1 */
[----:B------:R-:W1:Y:S01]  /*8f30*/  MUFU.EX2 R122, R122 ;  /* 0x0000007a007a7308 */ /* 0x000e620000000800 */
[----:B------:R-:W-:-:S02]  /*8f40*/  @!P1 VIADD R127, R127, 0x30840 ;  /* 0x000308407f7f9836 */ /* 0x000fc40000000000 */
[-CC-:B------:R-:W-:Y:S01]  /*8f50*/  FFMA.FTZ R132, R139, R0.reuse, -R161.reuse ;  /* 0x000000008b847223 */ /* 0x180fe200000108a1 */
[-CC-:B------:R-:W-:Y:S01]  /*8f60*/  FFMA.FTZ R183, R142, R0.reuse, -R161.reuse ;  /* 0x000000008eb77223 */ /* 0x180fe200000108a1 */
[-CC-:B------:R-:W-:Y:S01]  /*8f70*/  FFMA.FTZ R134, R143, R0.reuse, -R161.reuse ;  /* 0x000000008f867223 */ /* 0x180fe200000108a1 */
[-C--:B------:R-:W-:Y:S01]  /*8f80*/  FFMA.FTZ R123, R146, R0.reuse, -R161 ;  /* 0x00000000927b7223 */ /* 0x080fe200000108a1 */
[----:B------:R-:W-:Y:S01]  /*8f90*/  @!P1 PRMT R127, RZ, 0x654, R127 ;  /* 0x00000654ff7f9816 */ /* 0x000fe2000000007f */
        /* <DEDUP_REMOVED lines=8> */
[--C-:B------:R-:W-:Y:S01]  /*9020*/  FFMA.FTZ R163, R163, R0, -R161.reuse ;  /* 0x00000000a3a37223 */ /* 0x100fe200000108a1 */
[----:B------:R-:W3:Y:S01]  /*9030*/  MUFU.EX2 R191, R191 ;  /* 0x000000bf00bf7308 */ /* 0x000ee20000000800 */
[----:B-1----:R-:W-:Y:S01]  /*9040*/  FFMA.FTZ R12, R3, R12, R122 ;  /* 0x0000000c030c7223 */ /* 0x002fe2000001007a */
[----:B------:R-:W-:-:S06]  /*9050*/  FFMA.FTZ R166, R166, R0, -R161 ;  /* 0x00000000a6a67223 */ /* 0x000fcc00000108a1 */
[----:B------:R-:W1:Y:S01]  /*9060*/  MUFU.EX2 R126, R126 ;  /* 0x0000007e007e7308 */ /* 0x000e620000000800 */
[----:B--2---:R-:W-:Y:S01]  /*9070*/  FADD.FTZ R138, R189, R12 ;  /* 0x0000000cbd8a7221 */ /* 0x004fe20000010000 */
[--C-:B------:R-:W-:Y:S01]  /*9080*/  FFMA.FTZ R12, R151, R0, -R161.reuse ;  /* 0x00000000970c7223 */ /* 0x100fe200000108a1 */
[----:B------:R-:W-:Y:S01]  /*9090*/  F2FP.BF16.F32.PACK_AB R189, R189, R122 ;  /* 0x0000007abdbd723e */ /* 0x000fe200000010ff */
[----:B------:R-:W-:-:S04]  /*90a0*/  FFMA.FTZ R161, R167, R0, -R161 ;  /* 0x00000000a7a17223 */ /* 0x000fc800000108a1 */
        /* <DEDUP_REMOVED lines=32> */
[----:B------:R-:W-:Y:S02]  /*92b0*/  WARPGROUP.DEPBAR.LE gsb0, 0x0 ;  /* 0x00008000000079c5 */ /* 0x000fe40000010000 */
[----:B------:R3:W-:Y:S04]  /*92c0*/  @!P1 SYNCS.ARRIVE.TRANS64.RED.A1T0 RZ, [R127+URZ], RZ ;  /* 0x000000ff7fff99a7 */ /* 0x0007e8000810043f */
[----:B------:R-:W4:Y:S01]  /*92d0*/  MUFU.EX2 R155, R155 ;  /* 0x0000009b009b7308 */ /* 0x000f220000000800 */
[C---:B-1----:R-:W-:Y:S01]  /*92e0*/  FADD.FTZ R122, R12.reuse, R13 ;  /* 0x0000000d0c7a7221 */ /* 0x042fe20000010000 */
[----:B------:R-:W-:-:S02]  /*92f0*/  F2FP.BF16.F32.PACK_AB R179, R12, R179 ;  /* 0x000000b30cb3723e */ /* 0x000fc400000010ff */
[----:B------:R-:W-:Y:S02]  /*9300*/  F2FP.BF16.F32.PACK_AB R170, R21, R124 ;  /* 0x0000007c15aa723e */ /* 0x000fe400000010ff */
[----:B------:R-:W-:Y:S01]  /*9310*/  F2FP.BF16.F32.PACK_AB R168, R157, R120 ;  /* 0x000000789da8723e */ /* 0x000fe200000010ff */
[----:B---3--:R-:W-:Y:S01]  /*9320*/  @!P1 VIADD R127, R131, 0x30860 ;  /* 0x00030860837f9836 */ /* 0x008fe20000000000 */
[----:B------:R-:W1:Y:S01]  /*9330*/  MUFU.EX2 R175, R158 ;  /* 0x0000009e00af7308 */ /* 0x000e620000000800 */
[----:B--2---:R-:W-:-:S03]  /*9340*/  FADD.FTZ R122, R173, R122 ;  /* 0x0000007aad7a7221 */ /* 0x004fc60000010000 */
[----:B------:R-:W-:-:S04]  /*9350*/  @!P1 PRMT R127, RZ, 0x654, R127 ;  /* 0x00000654ff7f9816 */ /* 0x000fc8000000007f */
[----:B------:R2:W-:Y:S01]  /*9360*/  @!P1 SYNCS.ARRIVE.TRANS64.RED.A1T0 RZ, [R127+URZ], RZ ;  /* 0x000000ff7fff99a7 */ /* 0x0005e2000810043f */
[----:B------:R-:W3:Y:S01]  /*9370*/  MUFU.EX2 R159, R159 ;  /* 0x0000009f009f7308 */ /* 0x000ee20000000800 */
[----:B----4-:R-:W-:Y:S01]  /*9380*/  FADD.FTZ R122, R155, R122 ;  /* 0x0000007a9b7a7221 */ /* 0x010fe20000010000 */
[C---:B------:R-:W-:Y:S01]  /*9390*/  ISETP.GT.AND P1, PT, R15.reuse, UR40, PT ;  /* 0x000000280f007c0c */ /* 0x040fe2000bf24270 */
[----:B------:R-:W-:Y:S01]  /*93a0*/  VIADD R15, R15, 0xffffffff ;  /* 0xffffffff0f0f7836 */ /* 0x000fe20000000000 */
[----:B------:R-:W-:Y:S01]  /*93b0*/  F2FP.BF16.F32.PACK_AB R173, R155, R173 ;  /* 0x000000ad9bad723e */ /* 0x000fe200000010ff */
[----:B--2---:R-:W-:-:S03]  /*93c0*/  FADD.FTZ R127, R121, R140 ;  /* 0x0000008c797f7221 */ /* 0x004fc60000010000 */
[----:B------:R-:W2:Y:S01]  /*93d0*/  MUFU.EX2 R169, R162 ;  /* 0x000000a200a97308 */ /* 0x000ea20000000800 */
[----:B-1----:R-:W-:Y:S01]  /*93e0*/  FADD.FTZ R122, R175, R122 ;  /* 0x0000007aaf7a7221 */ /* 0x002fe20000010000 */
[----:B------:R-:W-:Y:S01]  /*93f0*/  FADD.FTZ R140, R184, R127 ;  /* 0x0000007fb88c7221 */ /* 0x000fe20000010000 */
[----:B------:R-:W-:-:S03]  /*9400*/  F2FP.BF16.F32.PACK_AB R184, R125, R184 ;  /* 0x000000b87db8723e */ /* 0x000fc600000010ff */
[----:B------:R-:W-:Y:S02]  /*9410*/  FADD.FTZ R127, R125, R140 ;  /* 0x0000008c7d7f7221 */ /* 0x000fe40000010000 */
[----:B------:R-:W1:Y:S01]  /*9420*/  MUFU.EX2 R163, R163 ;  /* 0x000000a300a37308 */ /* 0x000e620000000800 */
[C---:B---3--:R-:W-:Y:S01]  /*9430*/  FADD.FTZ R122, R159.reuse, R122 ;  /* 0x0000007a9f7a7221 */ /* 0x048fe20000010000 */
[----:B------:R-:W-:Y:S01]  /*9440*/  F2FP.BF16.F32.PACK_AB R175, R159, R175 ;  /* 0x000000af9faf723e */ /* 0x000fe200000010ff */
[----:B------:R-:W-:Y:S01]  /*9450*/  FADD.FTZ R140, R186, R127 ;  /* 0x0000007fba8c7221 */ /* 0x000fe20000010000 */
[----:B------:R-:W-:-:S03]  /*9460*/  F2FP.BF16.F32.PACK_AB R186, R129, R186 ;  /* 0x000000ba81ba723e */ /* 0x000fc600000010ff */
[----:B------:R-:W-:Y:S01]  /*9470*/  FADD.FTZ R127, R129, R140 ;  /* 0x0000008c817f7221 */ /* 0x000fe20000010000 */
[----:B------:R-:W3:Y:S01]  /*9480*/  MUFU.EX2 R171, R166 ;  /* 0x000000a600ab7308 */ /* 0x000ee20000000800 */
[----:B--2---:R-:W-:Y:S02]  /*9490*/  FADD.FTZ R122, R169, R122 ;  /* 0x0000007aa97a7221 */ /* 0x004fe40000010000 */
[----:B------:R-:W-:Y:S01]  /*94a0*/  FADD.FTZ R140, R180, R127 ;  /* 0x0000007fb48c7221 */ /* 0x000fe20000010000 */
[----:B------:R-:W-:-:S03]  /*94b0*/  F2FP.BF16.F32.PACK_AB R180, R133, R180 ;  /* 0x000000b485b4723e */ /* 0x000fc600000010ff */
[----:B------:R-:W-:Y:S01]  /*94c0*/  FADD.FTZ R121, R133, R140 ;  /* 0x0000008c85797221 */ /* 0x000fe20000010000 */
[----:B------:R-:W2:Y:S01]  /*94d0*/  MUFU.EX2 R161, R161 ;  /* 0x000000a100a17308 */ /* 0x000ea20000000800 */
[C---:B-1----:R-:W-:Y:S01]  /*94e0*/  FADD.FTZ R122, R163.reuse, R122 ;  /* 0x0000007aa37a7221 */ /* 0x042fe20000010000 */
[----:B------:R-:W-:Y:S01]  /*94f0*/  F2FP.BF16.F32.PACK_AB R169, R163, R169 ;  /* 0x000000a9a3a9723e */ /* 0x000fe200000010ff */
[----:B------:R-:W-:Y:S01]  /*9500*/  FADD.FTZ R140, R182, R121 ;  /* 0x00000079b68c7221 */ /* 0x000fe20000010000 */
[----:B------:R-:W-:-:S03]  /*9510*/  F2FP.BF16.F32.PACK_AB R182, R137, R182 ;  /* 0x000000b689b6723e */ /* 0x000fc600000010ff */
[----:B------:R-:W-:Y:S01]  /*9520*/  FADD.FTZ R121, R137, R140 ;  /* 0x0000008c89797221 */ /* 0x000fe20000010000 */
[----:B---3--:R-:W-:-:S03]  /*9530*/  FADD.FTZ R122, R171, R122 ;  /* 0x0000007aab7a7221 */ /* 0x008fc60000010000 */
[----:B------:R-:W-:Y:S01]  /*9540*/  FADD.FTZ R126, R176, R121 ;  /* 0x00000079b07e7221 */ /* 0x000fe20000010000 */
[----:B------:R-:W-:-:S03]  /*9550*/  F2FP.BF16.F32.PACK_AB R176, R141, R176 ;  /* 0x000000b08db0723e */ /* 0x000fc600000010ff */
[----:B------:R-:W-:Y:S01]  /*9560*/  FADD.FTZ R121, R141, R126 ;  /* 0x0000007e8d797221 */ /* 0x000fe20000010000 */
[----:B--2---:R-:W-:-:S03]  /*9570*/  F2FP.BF16.F32.PACK_AB R171, R161, R171 ;  /* 0x000000aba1ab723e */ /* 0x004fc600000010ff */
        /* <DEDUP_REMOVED lines=8> */
[----:B------:R-:W-:-:S04]  /*9600*/  FADD.FTZ R13, R153, R126 ;  /* 0x0000007e990d7221 */ /* 0x000fc80000010000 */
[----:B------:R-:W-:-:S04]  /*9610*/  FADD.FTZ R12, R120, R13 ;  /* 0x0000000d780c7221 */ /* 0x000fc80000010000 */
[----:B------:R-:W-:-:S04]  /*9620*/  FADD.FTZ R13, R157, R12 ;  /* 0x0000000c9d0d7221 */ /* 0x000fc80000010000 */
[----:B------:R-:W-:-:S04]  /*9630*/  FADD.FTZ R12, R124, R13 ;  /* 0x0000000d7c0c7221 */ /* 0x000fc80000010000 */
[----:B------:R-:W-:Y:S01]  /*9640*/  FADD.FTZ R13, R21, R12 ;  /* 0x0000000c150d7221 */ /* 0x000fe20000010000 */
[----:B------:R-:W-:Y:S01]  /*9650*/  FADD.FTZ R12, R161, R122 ;  /* 0x0000007aa10c7221 */ /* 0x000fe20000010000 */
[----:B------:R-:W-:Y:S01]  /*9660*/  IMAD.MOV.U32 R21, RZ, RZ, R4 ;  /* 0x000000ffff157224 */ /* 0x000fe200078e0004 */
[----:B------:R-:W-:Y:S06]  /*9670*/  @P1 BRA `(.L_x_3773) ;  /* 0xffffffe000901947 */ /* 0x000fec000383ffff */
.L_x_3764:
[----:B------:R-:W-:-:S13]  /*9680*/  ISETP.GE.AND P1, PT, R15, UR47, PT ;  /* 0x0000002f0f007c0c */ /* 0x000fda000bf26270 */
[----:B------:R-:W-:Y:S05]  /*9690*/  @!P1 BRA `(.L_x_3774) ;  /* 0x0000002c00d89947 */ /* 0x000fea0003800000 */
[----:B------:R-:W-:Y:S01]  /*96a0*/  IMAD.MOV.U32 R21, RZ, RZ, R4 ;  /* 0x000000ffff157224 */ /* 0x000fe200078e0004 */
[----:B------:R-:W-:Y:S01]  /*96b0*/  UMOV UR38, UR46 ;  /* 0x0000002e00267c82 */ /* 0x000fe20008000000 */
[----:B------:R-:W-:Y:S01]  /*96c0*/  IMAD.MOV.U32 R205, RZ, RZ, R5 ;  /* 0x000000ffffcd7224 */ /* 0x000fe200078e0005 */
[----:B------:R-:W-:Y:S01]  /*96d0*/  UMOV UR7, UR36 ;  /* 0x0000002400077c82 */ /* 0x000fe20008000000 */
[----:B------:R-:W-:Y:S01]  /*96e0*/  IMAD.IADD R192, R7, 0x1, R14 ;  /* 0x0000000107c07824 */ /* 0x000fe200078e020e */
[----:B------:R-:W-:Y:S01]  /*96f0*/  ULDC UR40, c[0x0][0x9e4] ;  /* 0x0002790000287ab9 */ /* 0x000fe20000000800 */
[----:B------:R-:W-:Y:S01]  /*9700*/  ULDC UR41, c[0x0][0x9dc] ;  /* 0x0002770000297ab9 */ /* 0x000fe20000000800 */
[----:B------:R-:W-:-:S05]  /*9710*/  ULDC UR45, c[0x0][0x9e0] ;  /* 0x00027800002d7ab9 */ /* 0x000fca0000000800 */
.L_x_3791:
[----:B------:R-:W-:-:S04]  /*9720*/  UIADD3 UR36, UR7, 0x1, URZ ;  /* 0x0000000107247890 */ /* 0x000fc8000fffe03f */
[----:B------:R-:W-:-:S04]  /*9730*/  UISETP.NE.AND UP0, UPT, UR36, 0x2, UPT ;  /* 0x000000022400788c */ /* 0x000fc8000bf05270 */
[----:B------:R-:W-:Y:S02]  /*9740*/  USEL UR46, URZ, 0x1, UP0 ;  /* 0x000000013f2e7887 */ /* 0x000fe40008000000 */
[----:B------:R-:W-:Y:S02]  /*9750*/  USEL UR36, UR36, URZ, UP0 ;  /* 0x0000003f24247287 */ /* 0x000fe40008000000 */
[----:B------:R-:W-:Y:S01]  /*9760*/  ULOP3.LUT UR46, UR38, UR46, URZ, 0x3c, !UPT ;  /* 0x0000002e262e7292 */ /* 0x000fe2000f8e3c3f */
[----:B------:R-:W-:Y:S11]  /*9770*/  @!P0 BRA `(.L_x_3775) ;  /* 0x0000000000048947 */ /* 0x000ff60003800000 */
[----:B------:R-:W-:Y:S01]  /*9780*/  BPT.TRAP 0x1 ;  /* 0x000000040000795c */ /* 0x000fe20000300000 */
.L_x_3775:
[----:B------:R-:W-:Y:S01]  /*9790*/  ULEA UR6, UR36, UR37, 0x3 ;  /* 0x0000002524067291 */ /* 0x000fe2000f8e183f */
[----:B------:R-:W-:-:S05]  /*97a0*/  IMAD.U32 R0, RZ, RZ, UR46 ;  /* 0x0000002eff007e24 */ /* 0x000fca000f8e00ff */
[----:B------:R-:W-:-:S04]  /*97b0*/  SHF.L.U32 R0, R0, 0x1f, RZ ;  /* 0x0000001f00007819 */ /* 0x000fc800000006ff */
[----:B------:R1:W2:Y:S01]  /*97c0*/  SYNCS.PHASECHK.TRANS64.TRYWAIT P1, [UR6+0x30830], R0 ;  /* 0x03083000ff0075a7 */ /* 0x0002a20008020146 */
[----:B------:R-:W-:Y:S05]  /*97d0*/  @!P0 BRA `(.L_x_3776) ;  /* 0x0000000000048947 */ /* 0x000fea0003800000 */
[----:B------:R-:W-:Y:S01]  /*97e0*/  BPT.TRAP 0x1 ;  /* 0x000000040000795c */ /* 0x000fe20000300000 */
.L_x_3776:
[----:B--2---:R-:W-:Y:S05]  /*97f0*/  @P1 BRA `(.L_x_3777) ;  /* 0x0000000000081947 */ /* 0x004fea0003800000 */
[----:B------:R-:W2:Y:S02]  /*9800*/  SYNCS.PHASECHK.TRANS64.TRYWAIT P1, [UR6+0x30830], R0 ;  /* 0x03083000ff0075a7 */ /* 0x000ea40008020146 */
[----:B--2---:R-:W-:Y:S05]  /*9810*/  @!P1 BRA `(.L_x_3778) ;  /* 0x0000008c00489947 */ /* 0x004fea0003800000 */
.L_x_3777:
        /* <DEDUP_REMOVED lines=165> */
.L_x_3779:
[----:B------:R-:W-:Y:S01]  /*a270*/  ULEA UR10, UR7, UR37, 0x3 ;  /* 0x00000025070a7291 */ /* 0x000fe2000f8e183f */
[----:B-12---:R-:W-:-:S05]  /*a280*/  IMAD.U32 R0, RZ, RZ, UR38 ;  /* 0x00000026ff007e24 */ /* 0x006fca000f8e00ff */
[----:B------:R-:W-:-:S04]  /*a290*/  SHF.L.U32 R0, R0, 0x1f, RZ ;  /* 0x0000001f00007819 */ /* 0x000fc800000006ff */
[----:B------:R1:W2:Y:S01]  /*a2a0*/  SYNCS.PHASECHK.TRANS64.TRYWAIT P1, [UR10+0x30850], R0 ;  /* 0x03085000ff0075a7 */ /* 0x0002a2000802014a */
[----:B------:R-:W-:Y:S05]  /*a2b0*/  @!P0 BRA `(.L_x_3780) ;  /* 0x0000000000048947 */ /* 0x000fea0003800000 */
[----:B------:R-:W-:Y:S01]  /*a2c0*/  BPT.TRAP 0x1 ;  /* 0x000000040000795c */ /* 0x000fe20000300000 */
.L_x_3780:
[----:B--2---:R-:W-:Y:S05]  /*a2d0*/  @P1 BRA `(.L_x_3781) ;  /* 0x0000000000081947 */ /* 0x004fea0003800000 */
[----:B------:R-:W2:Y:S02]  /*a2e0*/  SYNCS.PHASECHK.TRANS64.TRYWAIT P1, [UR10+0x30850], R0 ;  /* 0x03085000ff0075a7 */ /* 0x000ea4000802014a */
[----:B--2---:R-:W-:Y:S05]  /*a2f0*/  @!P1 BRA `(.L_x_3782) ;  /* 0x0000008000a89947 */ /* 0x004fea0003800000 */
.L_x_3781:
[----:B------:R-:W-:Y:S01]  /*a300*/  UIADD3 UR6, UR37, 0x400, URZ ;  /* 0x0000040025067890 */ /* 0x000fe2000fffe03f */
[----:B------:R-:W-:-:S06]  /*a310*/  WARPGROUP.ARRIVE ;  /* 0x00000000000079c5 */ /* 0x000fcc0000000000 */
[----:B------:R-:W3:Y:S01]  /*a320*/  S2R R208, SR_TID.X ;  /* 0x0000000000d07919 */ /* 0x000ee20000002100 */
[----:B------:R-:W4:Y:S01]  /*a330*/  LDC R4, c[0x0][0x288] ;  /* 0x0000a200ff047b82 */ /* 0x000f220000000800 */
[----:B------:R-:W-:Y:S01]  /*a340*/  USHF.R.U32.HI UR6, URZ, 0x4, UR6 ;  /* 0x000000043f067899 */ /* 0x000fe20008011606 */
[----:B-12---:R-:W-:Y:S01]  /*a350*/  IMAD.U32 R0, RZ, RZ, UR36 ;  /* 0x00000024ff007e24 */ /* 0x006fe2000f8e00ff */
[----:B------:R-:W-:Y:S01]  /*a360*/  ULDC UR14, c[0x0][0x2e0] ;  /* 0x0000b800000e7ab9 */ /* 0x000fe20000000800 */
[----:B------:R-:W-:Y:S01]  /*a370*/  IMAD R2, R15, -0x60, RZ ;  /* 0xffffffa00f027824 */ /* 0x000fe200078e02ff */
[----:B------:R-:W-:-:S03]  /*a380*/  ULOP3.LUT UR6, UR6, 0x3fff, URZ, 0xc0, !UPT ;  /* 0x00003fff06067892 */ /* 0x000fc6000f8ec03f */
[----:B------:R-:W-:Y:S01]  /*a390*/  IMAD R3, R17, UR14, R2 ;  /* 0x0000000e11037c24 */ /* 0x000fe2000f8e0202 */
[----:B------:R-:W-:-:S04]  /*a3a0*/  ULOP3.LUT UR6, UR6, 0x3000000, URZ, 0xfc, !UPT ;  /* 0x0300000006067892 */ /* 0x000fc8000f8efc3f */
[----:B------:R-:W-:-:S03]  /*a3b0*/  UIMAD UR11, UR7, 0x900, UR6 ;  /* 0x00000900070b78a4 */ /* 0x000fc6000f8e0206 */
[----:B------:R-:W-:-:S04]  /*a3c0*/  UMOV UR7, 0x40000040 ;  /* 0x4000004000077882 */ /* 0x000fc80000000000 */
[----:B------:R-:W-:Y:S02]  /*a3d0*/  UMOV UR6, UR11 ;  /* 0x0000000b00067c82 */ /* 0x000fe40008000000 */
[----:B------:R-:W-:Y:S01]  /*a3e0*/  HGMMA.64x192x16.F32.BF16 R24, R188, gdesc[UR4].tnspB, R24, gsb0 ;  /* 0x42e00004bc187df0 */ /* 0x000fe20008001818 */
[----:B------:R-:W-:Y:S01]  /*a3f0*/  UIADD3 UR6, UR11, 0x80, URZ ;  /* 0x000000800b067890 */ /* 0x000fe2000fffe03f */
[----:B----4-:R-:W-:Y:S01]  /*a400*/  IADD3 R3, R3, 0x1, -R4 ;  /* 0x0000000103037810 */ /* 0x010fe20007ffe804 */
[----:B------:R-:W-:-:S04]  /*a410*/  UMOV UR7, 0x40000040 ;  /* 0x4000004000077882 */ /* 0x000fc80000000000 */
[----:B------:R-:W-:Y:S01]  /*a420*/  IMAD R3, R16, -0x2, R3 ;  /* 0xfffffffe10037824 */ /* 0x000fe200078e0203 */
[----:B---3--:R-:W-:-:S03]  /*a430*/  LOP3.LUT P1, RZ, R208, 0x7f, RZ, 0xc0, !PT ;  /* 0x0000007fd0ff7812 */ /* 0x008fc6000782c0ff */
[----:B------:R-:W-:-:S10]  /*a440*/  VIADD R5, R3, UR45 ;  /* 0x0000002d03057c36 */ /* 0x000fd40008000000 */
[----:B------:R-:W-:-:S05]  /*a450*/  @!P1 LEA R0, R0, UR37, 0x3 ;  /* 0x0000002500009c11 */ /* 0x000fca000f8e18ff */
        /* <DEDUP_REMOVED lines=25> */
[----:B------:R-:W-:-:S06]  /*a5f0*/  ULOP3.LUT UR6, URZ, UR41, URZ, 0x33, !UPT ;  /* 0x000000293f067292 */ /* 0x000fcc000f8e333f */
[----:B------:R-:W-:Y:S01]  /*a600*/  VIADD R4, R3, UR6 ;  /* 0x0000000603047c36 */ /* 0x000fe20008000000 */
[----:B------:R-:W-:Y:S02]  /*a610*/  WARPGROUP.DEPBAR.LE gsb0, 0x0 ;  /* 0x00008000000079c5 */ /* 0x000fe40000010000 */
[----:B------:R1:W-:Y:S01]  /*a620*/  @!P1 SYNCS.ARRIVE.TRANS64.RED.A1T0 RZ, [R0+URZ], RZ ;  /* 0x000000ff00ff99a7 */ /* 0x0003e2000810043f */
[----:B------:R-:W-:Y:S01]  /*a630*/  ISETP.GE.AND P1, PT, R20, 0x1, PT ;  /* 0x000000011400780c */ /* 0x000fe20003f26270 */
[C---:B------:R-:W-:Y:S02]  /*a640*/  IMAD.IADD R170, R7.reuse, 0x1, R5 ;  /* 0x0000000107aa7824 */ /* 0x040fe400078e0205 */
[----:B------:R-:W-:Y:S02]  /*a650*/  IMAD.IADD R168, R7, 0x1, R4 ;  /* 0x0000000107a87824 */ /* 0x000fe400078e0204 */
[----:B-1----:R-:W-:-:S08]  /*a660*/  IMAD R0, R16, -0x2, R2 ;  /* 0xfffffffe10007824 */ /* 0x002fd000078e0202 */
[----:B------:R-:W-:Y:S05]  /*a670*/  @!P1 BRA `(.L_x_3783) ;  /* 0x0000000000589947 */ /* 0x000fea0003800000 */
        /* <DEDUP_REMOVED lines=11> */
.L_x_3785:
[----:B------:R-:W-:-:S05]  /*a730*/  IMAD.U32 R169, RZ, RZ, UR40 ;  /* 0x00000028ffa97e24 */ /* 0x000fca000f8e00ff */
[----:B------:R-:W-:-:S13]  /*a740*/  ISETP.NE.AND P1, PT, R169, 0x1, PT ;  /* 0x00000001a900780c */ /* 0x000fda0003f25270 */
[----:B------:R-:W1:Y:S01]  /*a750*/  @P1 LDC.64 R172, c[0x0][0x9e8] ;  /* 0x00027a00ffac1b82 */ /* 0x000e620000000a00 */
[----:B------:R-:W-:-:S04]  /*a760*/  @P1 IMAD.IADD R3, R7, 0x1, R14 ;  /* 0x0000000107031824 */ /* 0x000fc800078e020e */
[----:B-1----:R-:W-:-:S04]  /*a770*/  @P1 IMAD.HI.U32 R172, R3, R172, RZ ;  /* 0x000000ac03ac1227 */ /* 0x002fc800078e00ff */
[----:B------:R-:W-:Y:S01]  /*a780*/  IMAD.MOV.U32 R3, RZ, RZ, R192 ;  /* 0x000000ffff037224 */ /* 0x000fe200078e00c0 */
[----:B------:R-:W-:-:S07]  /*a790*/  @P1 SHF.R.U32.HI R3, RZ, R173, R172 ;  /* 0x000000adff031219 */ /* 0x000fce00000116ac */
.L_x_3786:
[----:B------:R-:W-:Y:S05]  /*a7a0*/  BSYNC B0 ;  /* 0x0000000000007941 */ /* 0x000fea0003800000 */
.L_x_3784:
[----:B------:R-:W-:-:S05]  /*a7b0*/  IMAD R3, R3, R169, R0 ;  /* 0x000000a903037224 */ /* 0x000fca00078e0200 */
[----:B------:R-:W-:Y:S02]  /*a7c0*/  VIADDMNMX R170, R3, R169, R170, PT ;  /* 0x000000a903aa7246 */ /* 0x000fe400038001aa */
[----:B------:R-:W-:-:S07]  /*a7d0*/  VIMNMX R168, R168, R3, !PT ;  /* 0x00000003a8a87248 */ /* 0x000fce0007fe0100 */
.L_x_3783:
[C---:B------:R-:W-:Y:S02]  /*a7e0*/  ISETP.GE.AND P2, PT, R2.reuse, 0x9, PT ;  /* 0x000000090200780c */ /* 0x040fe40003f46270 */
[----:B------:R-:W-:Y:S02]  /*a7f0*/  ISETP.GE.AND P1, PT, R2, 0x2, PT ;  /* 0x000000020200780c */ /* 0x000fe40003f26270 */
[C---:B------:R-:W-:Y:S02]  /*a800*/  ISETP.GT.AND P3, PT, R168.reuse, 0x8, !P2 ;  /* 0x00000008a800780c */ /* 0x040fe40005764270 */
[----:B------:R-:W-:Y:S02]  /*a810*/  ISETP.GT.AND P4, PT, R168, 0x1, !P1 ;  /* 0x00000001a800780c */ /* 0x000fe40004f84270 */
[----:B------:R-:W-:Y:S02]  /*a820*/  ISETP.LT.OR P3, PT, R170, 0x9, P3 ;  /* 0x00000009aa00780c */ /* 0x000fe40001f61670 */
[----:B------:R-:W-:-:S02]  /*a830*/  ISETP.GE.AND P5, PT, R2, 0xa, PT ;  /* 0x0000000a0200780c */ /* 0x000fc40003fa6270 */
[----:B------:R-:W-:Y:S02]  /*a840*/  FSEL R173, R124, -INF , !P3 ;  /* 0xff8000007cad7808 */ /* 0x000fe40005800000 */
[----:B------:R-:W-:Y:S02]  /*a850*/  ISETP.LT.OR P4, PT, R170, 0x2, P4 ;  /* 0x00000002aa00780c */ /* 0x000fe40002781670 */
[----:B------:R-:W-:Y:S02]  /*a860*/  ISETP.GT.AND P3, PT, R168, 0x9, !P5 ;  /* 0x00000009a800780c */ /* 0x000fe40006f64270 */
[----:B------:R-:W-:Y:S02]  /*a870*/  FSEL R171, R121, -INF , !P4 ;  /* 0xff80000079ab7808 */ /* 0x000fe40006000000 */
        /* <DEDUP_REMOVED lines=107> */
[----:B------:R-:W-:-:S13]  /*af30*/  ISETP.GE.AND P6, PT, R20, 0x1, PT ;  /* 0x000000011400780c */ /* 0x000fda0003fc6270 */
[----:B------:R-:W-:Y:S05]  /*af40*/  @!P6 BRA `(.L_x_3787) ;  /* 0x000000000054e947 */ /* 0x000fea0003800000 */
        /* <DEDUP_REMOVED lines=12> */
.L_x_3789:
[----:B------:R-:W-:-:S05]  /*b010*/  IMAD.U32 R132, RZ, RZ, UR40 ;  /* 0x00000028ff847e24 */ /* 0x000fca000f8e00ff */
[----:B------:R-:W-:-:S13]  /*b020*/  ISETP.NE.AND P6, PT, R132, 0x1, PT ;  /* 0x000000018400780c */ /* 0x000fda0003fc5270 */
[----:B------:R-:W1:Y:S02]  /*b030*/  @P6 LDC.64 R4, c[0x0][0x9e8] ;  /* 0x00027a00ff046b82 */ /* 0x000e640000000a00 */
[----:B-1----:R-:W-:-:S05]  /*b040*/  @P6 IMAD.HI.U32 R4, R189, R4, RZ ;  /* 0x00000004bd046227 */ /* 0x002fca00078e00ff */
[----:B------:R-:W-:-:S07]  /*b050*/  @P6 SHF.R.U32.HI R189, RZ, R5, R4 ;  /* 0x00000005ffbd6219 */ /* 0x000fce0000011604 */
.L_x_3790:
[----:B------:R-:W-:Y:S05]  /*b060*/  BSYNC B0 ;  /* 0x0000000000007941 */ /* 0x000fea0003800000 */
.L_x_3788:
[----:B------:R-:W-:-:S05]  /*b070*/  IMAD R189, R189, R132, R0 ;  /* 0x00000084bdbd7224 */ /* 0x000fca00078e0200 */
[----:B------:R-:W-:Y:S02]  /*b080*/  VIADDMNMX R2, R189, R132, R2, PT ;  /* 0x00000084bd027246 */ /* 0x000fe40003800102 */
[----:B------:R-:W-:-:S07]  /*b090*/  VIMNMX R120, R120, R189, !PT ;  /* 0x000000bd78787248 */ /* 0x000fce0007fe0100 */
.L_x_3787:
        /* <DEDUP_REMOVED lines=41> */
[----:B------:R-:W-:Y:S02]  /*b330*/  ISETP.NE.AND P6, PT, R207, RZ, PT ;  /* 0x000000ffcf00720c */ /* 0x000fe40003fc5270 */
        /* <DEDUP_REMOVED lines=27> */
[----:B------:R-:W-:Y:S02]  /*b4f0*/  ISETP.NE.AND P2, PT, R206, RZ, PT ;  /* 0x000000ffce00720c */ /* 0x000fe40003f45270 */
[----:B------:R-:W-:Y:S02]  /*b500*/  ISETP.LT.OR P1, PT, R2, 0x31, P1 ;  /* 0x000000310200780c */ /* 0x000fe40000f21670 */
[----:B------:R-:W-:Y:S02]  /*b510*/  FMNMX.FTZ R0, R137, R0, !PT ;  /* 0x0000000089007209 */ /* 0x000fe40007810000 */
[----:B------:R-:W-:Y:S02]  /*b520*/  FSEL R135, R146, -INF , !P1 ;  /* 0xff80000092877808 */ /* 0x000fe40004800000 */
[----:B------:R-:W-:-:S02]  /*b530*/  ISETP.NE.AND P1, PT, R144, RZ, PT ;  /* 0x000000ff9000720c */ /* 0x000fc40003f25270 */
[----:B------:R-:W-:Y:S02]  /*b540*/  FMNMX.FTZ R4, R165, R0, !PT ;  /* 0x00000000a5047209 */ /* 0x000fe40007810000 */
[C---:B------:R-:W-:Y:S01]  /*b550*/  ISETP.GT.AND P1, PT, R120.reuse, 0x31, !P1 ;  /* 0x000000317800780c */ /* 0x040fe20004f24270 */
[----:B------:R-:W1:Y:S01]  /*b560*/  LDC R0, c[0x0][0x988] ;  /* 0x00026200ff007b82 */ /* 0x000e620000000800 */
[----:B------:R-:W-:Y:S01]  /*b570*/  ISETP.GT.AND P3, PT, R120, 0x50, !P3 ;  /* 0x000000507800780c */ /* 0x000fe20005f64270 */
[----:B------:R-:W2:Y:S01]  /*b580*/  SHFL.BFLY PT, R5, R4, 0x2, 0x1f ;  /* 0x0c401f0004057f89 */ /* 0x000ea200000e0000 */
[C---:B------:R-:W-:Y:S02]  /*b590*/  ISETP.LT.OR P1, PT, R2.reuse, 0x32, P1 ;  /* 0x000000320200780c */ /* 0x040fe40000f21670 */
[----:B------:R-:W-:Y:S02]  /*b5a0*/  ISETP.LT.OR P3, PT, R2, 0x51, P3 ;  /* 0x000000510200780c */ /* 0x000fe40001f61670 */
[----:B------:R-:W-:-:S02]  /*b5b0*/  FSEL R147, R147, -INF , !P1 ;  /* 0xff80000093937808 */ /* 0x000fc40004800000 */
[----:B------:R-:W-:Y:S02]  /*b5c0*/  ISETP.NE.AND P1, PT, R182, RZ, PT ;  /* 0x000000ffb600720c */ /* 0x000fe40003f25270 */
[C---:B------:R-:W-:Y:S02]  /*b5d0*/  ISETP.GT.AND P4, PT, R120.reuse, 0x51, !P4 ;  /* 0x000000517800780c */ /* 0x040fe40006784270 */
[----:B------:R-:W-:Y:S02]  /*b5e0*/  ISETP.GT.AND P1, PT, R120, 0x38, !P1 ;  /* 0x000000387800780c */ /* 0x000fe40004f24270 */
[----:B------:R-:W-:Y:S02]  /*b5f0*/  FSEL R221, R162, -INF , !P3 ;  /* 0xff800000a2dd7808 */ /* 0x000fe40005800000 */
[----:B------:R-:W-:Y:S02]  /*b600*/  ISETP.LT.OR P1, PT, R2, 0x39, P1 ;  /* 0x000000390200780c */ /* 0x000fe40000f21670 */
[----:B------:R-:W-:-:S02]  /*b610*/  ISETP.GT.AND P5, PT, R120, 0x58, !P5 ;  /* 0x000000587800780c */ /* 0x000fc40006fa4270 */
[----:B------:R-:W-:Y:S02]  /*b620*/  FSEL R131, R150, -INF , !P1 ;  /* 0xff80000096837808 */ /* 0x000fe40004800000 */
[----:B------:R-:W-:Y:S02]  /*b630*/  ISETP.NE.AND P1, PT, R148, RZ, PT ;  /* 0x000000ff9400720c */ /* 0x000fe40003f25270 */
[----:B------:R-:W-:Y:S02]  /*b640*/  ISETP.LT.OR P4, PT, R2, 0x52, P4 ;  /* 0x000000520200780c */ /* 0x000fe40002781670 */
[----:B------:R-:W-:Y:S02]  /*b650*/  ISETP.GT.AND P1, PT, R120, 0x39, !P1 ;  /* 0x000000397800780c */ /* 0x000fe40004f24270 */
[----:B--2---:R-:W-:Y:S02]  /*b660*/  FMNMX.FTZ R130, R4, R5, !PT ;  /* 0x0000000504827209 */ /* 0x004fe40007810000 */
[----:B------:R-:W-:-:S02]  /*b670*/  ISETP.LT.OR P1, PT, R2, 0x3a, P1 ;  /* 0x0000003a0200780c */ /* 0x000fc40000f21670 */
[----:B------:R-:W-:Y:S01]  /*b680*/  ISETP.LT.OR P5, PT, R2, 0x59, P5 ;  /* 0x000000590200780c */ /* 0x000fe20002fa1670 */
[----:B------:R-:W2:Y:S01]  /*b690*/  SHFL.BFLY PT, R5, R130, 0x1, 0x1f ;  /* 0x0c201f0082057f89 */ /* 0x000ea200000e0000 */
[----:B------:R-:W-:Y:S02]  /*b6a0*/  FSEL R151, R151, -INF , !P1 ;  /* 0xff80000097977808 */ /* 0x000fe40004800000 */
[----:B------:R-:W-:-:S04]  /*b6b0*/  ISETP.NE.AND P1, PT, R184, RZ, PT ;  /* 0x000000ffb800720c */ /* 0x000fc80003f25270 */
[----:B------:R-:W-:-:S04]  /*b6c0*/  ISETP.GT.AND P1, PT, R120, 0x40, !P1 ;  /* 0x000000407800780c */ /* 0x000fc80004f24270 */
[----:B------:R-:W-:-:S04]  /*b6d0*/  ISETP.LT.OR P1, PT, R2, 0x41, P1 ;  /* 0x000000410200780c */ /* 0x000fc80000f21670 */
[----:B------:R-:W-:Y:S02]  /*b6e0*/  FSEL R127, R154, -INF , !P1 ;  /* 0xff8000009a7f7808 */ /* 0x000fe40004800000 */
[----:B------:R-:W-:-:S04]  /*b6f0*/  ISETP.NE.AND P1, PT, R152, RZ, PT ;  /* 0x000000ff9800720c */ /* 0x000fc80003f25270 */
[----:B------:R-:W-:Y:S02]  /*b700*/  ISETP.GT.AND P1, PT, R120, 0x41, !P1 ;  /* 0x000000417800780c */ /* 0x000fe40004f24270 */
[----:B--2---:R-:W-:Y:S02]  /*b710*/  FMNMX.FTZ R5, R130, R5, !PT ;  /* 0x0000000582057209 */ /* 0x004fe40007810000 */
[----:B------:R-:W-:-:S03]  /*b720*/  ISETP.LT.OR P1, PT, R2, 0x42, P1 ;  /* 0x000000420200780c */ /* 0x000fc60000f21670 */
[----:B-1----:R-:W-:Y:S01]  /*b730*/  FMUL.FTZ R126, R5, R0 ;  /* 0x00000000057e7220 */ /* 0x002fe20000410000 */
        /* <DEDUP_REMOVED lines=12> */
[----:B------:R-:W-:-:S02]  /*b800*/  FSEL R122, R122, -INF , !P1 ;  /* 0xff8000007a7a7808 */ /* 0x000fc40004800000 */
[----:B------:R-:W-:Y:S02]  /*b810*/  FSETP.NEU.FTZ.AND P1, PT, R5, -INF , PT ;  /* 0xff8000000500780b */ /* 0x000fe40003f3d000 */
        /* <DEDUP_REMOVED lines=19> */
[----:B------:R-:W-:Y:S01]  /*b950*/  FSEL R2, R5, RZ, P1 ;  /* 0x000000ff05027208 */ /* 0x000fe20000800000 */
        /* <DEDUP_REMOVED lines=22> */
[----:B------:R-:W-:Y:S01]  /*bac0*/  FFMA.FTZ R137, R165, R0, -R126 ;  /* 0x00000000a5897223 */ /* 0x000fe2000001087e */
[----:B------:R-:W-:Y:S01]  /*bad0*/  MUFU.EX2 R188, R188 ;  /* 0x000000bc00bc7308 */ /* 0x000fe20000000800 */
        /* <DEDUP_REMOVED lines=18> */
[----:B------:R-:W-:Y:S04]  /*bc00*/  MUFU.EX2 R175, R175 ;  /* 0x000000af00af7308 */ /* 0x000fe80000000800 */
[----:B------:R-:W1:Y:S04]  /*bc10*/  SHFL.BFLY PT, R3, R4, 0x2, 0x1f ;  /* 0x0c401f0004037f89 */ /* 0x000e6800000e0000 */
[----:B------:R-:W-:Y:S08]  /*bc20*/  MUFU.EX2 R180, R180 ;  /* 0x000000b400b47308 */ /* 0x000ff00000000800 */
[----:B------:R2:W-:Y:S08]  /*bc30*/  MUFU.EX2 R163, R187 ;  /* 0x000000bb00a37308 */ /* 0x0005f00000000800 */
        /* <DEDUP_REMOVED lines=9> */
[----:B------:R-:W-:-:S02]  /*bcd0*/  IMAD.MOV.U32 R205, RZ, RZ, R5 ;  /* 0x000000ffffcd7224 */ /* 0x000fc400078e0005 */
[C---:B------:R-:W-:Y:S01]  /*bce0*/  FSETP.NEU.FTZ.AND P1, PT, R4.reuse, -INF , PT ;  /* 0xff8000000400780b */ /* 0x040fe20003f3d000 */
[-C--:B------:R-:W-:Y:S01]  /*bcf0*/  FMUL.FTZ R3, R3, R0.reuse ;  /* 0x0000000003037220 */ /* 0x080fe20000410000 */
[C---:B------:R-:W-:Y:S01]  /*bd00*/  FMUL.FTZ R126, R4.reuse, R0 ;  /* 0x00000000047e7220 */ /* 0x040fe20000410000 */
[----:B------:R-:W-:Y:S01]  /*bd10*/  MUFU.EX2 R121, R121 ;  /* 0x0000007900797308 */ /* 0x000fe20000000800 */
[----:B------:R-:W-:-:S03]  /*bd20*/  FSEL R132, R4, RZ, P1 ;  /* 0x000000ff04847208 */ /* 0x000fc60000800000 */
[----:B------:R-:W-:Y:S02]  /*bd30*/  FSEL R126, R126, RZ, P1 ;  /* 0x000000ff7e7e7208 */ /* 0x000fe40000800000 */
[C---:B------:R-:W-:Y:S01]  /*bd40*/  ISETP.GT.AND P1, PT, R15.reuse, UR47, PT ;  /* 0x0000002f0f007c0c */ /* 0x040fe2000bf24270 */
[----:B------:R-:W-:Y:S01]  /*bd50*/  VIADD R15, R15, 0xffffffff ;  /* 0xffffffff0f0f7836 */ /* 0x000fe20000000000 */
[----:B------:R1:W3:Y:S01]  /*bd60*/  MUFU.EX2 R2, R3 ;  /* 0x0000000300027308 */ /* 0x0002e20000000800 */
[-CC-:B------:R-:W-:Y:S01]  /*bd70*/  FFMA.FTZ R120, R122, R0.reuse, -R126.reuse ;  /* 0x000000007a787223 */ /* 0x180fe2000001087e */
[-CC-:B------:R-:W-:Y:S01]  /*bd80*/  FFMA.FTZ R149, R219, R0.reuse, -R126.reuse ;  /* 0x00000000db957223 */ /* 0x180fe2000001087e */
[-CC-:B------:R-:W-:Y:S01]  /*bd90*/  FFMA.FTZ R122, R189, R0.reuse, -R126.reuse ;  /* 0x00000000bd7a7223 */ /* 0x180fe2000001087e */
[-CC-:B------:R-:W-:Y:S01]  /*bda0*/  FFMA.FTZ R153, R217, R0.reuse, -R126.reuse ;  /* 0x00000000d9997223 */ /* 0x180fe2000001087e */
[-CC-:B------:R-:W-:Y:S01]  /*bdb0*/  FFMA.FTZ R185, R209, R0.reuse, -R126.reuse ;  /* 0x00000000d1b97223 */ /* 0x180fe2000001087e */
[-CC-:B------:R-:W-:Y:S01]  /*bdc0*/  FFMA.FTZ R124, R215, R0.reuse, -R126.reuse ;  /* 0x00000000d77c7223 */ /* 0x180fe2000001087e */
[-CC-:B--2---:R-:W-:Y:S01]  /*bdd0*/  FFMA.FTZ R187, R191, R0.reuse, -R126.reuse ;  /* 0x00000000bfbb7223 */ /* 0x184fe2000001087e */
[----:B------:R-:W-:Y:S01]  /*bde0*/  MUFU.EX2 R120, R120 ;  /* 0x0000007800787308 */ /* 0x000fe20000000800 */
[----:B-1----:R-:W-:Y:S01]  /*bdf0*/  FADD.FTZ R3, -R132, R21 ;  /* 0x0000001584037221 */ /* 0x002fe20000010100 */
[-CC-:B------:R-:W-:Y:S01]  /*be00*/  FFMA.FTZ R21, R135, R0.reuse, -R126.reuse ;  /* 0x0000000087157223 */ /* 0x180fe2000001087e */
[-CC-:B------:R-:W-:Y:S01]  /*be10*/  FFMA.FTZ R128, R213, R0.reuse, -R126.reuse ;  /* 0x00000000d5807223 */ /* 0x180fe2000001087e */
[-CC-:B------:R-:W-:Y:S01]  /*be20*/  FFMA.FTZ R181, R207, R0.reuse, -R126.reuse ;  /* 0x00000000cfb57223 */ /* 0x180fe2000001087e */
[-C--:B------:R-:W-:Y:S01]  /*be30*/  FMUL.FTZ R3, R3, R0.reuse ;  /* 0x0000000003037220 */ /* 0x080fe20000410000 */
[-CC-:B------:R-:W-:Y:S01]  /*be40*/  FFMA.FTZ R130, R211, R0.reuse, -R126.reuse ;  /* 0x00000000d3827223 */ /* 0x180fe2000001087e */
[-CC-:B------:R-:W-:Y:S01]  /*be50*/  FFMA.FTZ R183, R139, R0.reuse, -R126.reuse ;  /* 0x000000008bb77223 */ /* 0x180fe2000001087e */
[----:B------:R-:W-:Y:S01]  /*be60*/  MUFU.EX2 R149, R149 ;  /* 0x0000009500957308 */ /* 0x000fe20000000800 */
[----:B---3--:R-:W-:Y:S01]  /*be70*/  FFMA.FTZ R13, R2, R13, R223 ;  /* 0x0000000d020d7223 */ /* 0x008fe200000100df */
[-CC-:B------:R-:W-:Y:S01]  /*be80*/  FFMA.FTZ R143, R143, R0.reuse, -R126.reuse ;  /* 0x000000008f8f7223 */ /* 0x180fe2000001087e */
[----:B------:R-:W-:Y:S01]  /*be90*/  FFMA.FTZ R134, R147, R0, -R126 ;  /* 0x0000000093867223 */ /* 0x000fe2000001087e */
[----:B------:R-:W-:-:S02]  /*bea0*/  IMAD.U32 R139, RZ, RZ, UR10 ;  /* 0x0000000aff8b7e24 */ /* 0x000fc4000f8e00ff */
        /* <DEDUP_REMOVED lines=9> */
[--C-:B------:R-:W-:Y:S01]  /*bf40*/  FFMA.FTZ R179, R179, R0, -R126.reuse ;  /* 0x00000000b3b37223 */ /* 0x100fe2000001087e */
[----:B------:R-:W-:Y:S01]  /*bf50*/  F2FP.BF16.F32.PACK_AB R190, R171, R190 ;  /* 0x000000beabbe723e */ /* 0x000fe200000010ff */
[----:B------:R-:W2:Y:S01]  /*bf60*/  MUFU.EX2 R122, R122 ;  /* 0x0000007a007a7308 */ /* 0x000ea20000000800 */
[----:B------:R-:W-:Y:S01]  /*bf70*/  FADD.FTZ R138, R184, R13 ;  /* 0x0000000db88a7221 */ /* 0x000fe20000010000 */
[----:B------:R-:W-:Y:S01]  /*bf80*/  FFMA.FTZ R13, R131, R0, -R126 ;  /* 0x00000000830d7223 */ /* 0x000fe2000001087e */
[----:B------:R-:W-:-:S02]  /*bf90*/  F2FP.BF16.F32.PACK_AB R184, R173, R184 ;  /* 0x000000b8adb8723e */ /* 0x000fc400000010ff */
[----:B------:R-:W-:Y:S01]  /*bfa0*/  FADD.FTZ R131, R173, R138 ;  /* 0x0000008aad837221 */ /* 0x000fe20000010000 */
[----:B------:R-:W-:Y:S02]  /*bfb0*/  F2FP.BF16.F32.PACK_AB R188, R188, R223 ;  /* 0x000000dfbcbc723e */ /* 0x000fe400000010ff */
[----:B------:R-:W3:Y:S01]  /*bfc0*/  MUFU.EX2 R153, R153 ;  /* 0x0000009900997308 */ /* 0x000ee20000000800 */
[----:B-1----:R-:W-:Y:S01]  /*bfd0*/  FFMA.FTZ R136, R3, R12, R120 ;  /* 0x0000000c03887223 */ /* 0x002fe20000010078 */
[----:B------:R-:W-:Y:S01]  /*bfe0*/  FADD.FTZ R138, R186, R131 ;  /* 0x00000083ba8a7221 */ /* 0x000fe20000010000 */
[----:B------:R-:W-:Y:S01]  /*bff0*/  FFMA.FTZ R131, R151, R0, -R126 ;  /* 0x0000000097837223 */ /* 0x000fe2000001087e */
[----:B------:R-:W-:Y:S01]  /*c000*/  F2FP.BF16.F32.PACK_AB R186, R175, R186 ;  /* 0x000000baafba723e */ /* 0x000fe200000010ff */
[C---:B------:R-:W-:Y:S01]  /*c010*/  FADD.FTZ R135, R149.reuse, R136 ;  /* 0x0000008895877221 */ /* 0x040fe20000010000 */
[----:B------:R-:W-:Y:S02]  /*c020*/  F2FP.BF16.F32.PACK_AB R189, R149, R120 ;  /* 0x0000007895bd723e */ /* 0x000fe400000010ff */
[----:B------:R-:W1:Y:S01]  /*c030*/  MUFU.EX2 R185, R185 ;  /* 0x000000b900b97308 */ /* 0x000e620000000800 */
[----:B--2---:R-:W-:Y:S01]  /*c040*/  FADD.FTZ R136, R122, R135 ;  /* 0x000000877a887221 */ /* 0x004fe20000010000 */
[----:B------:R-:W-:-:S04]  /*c050*/  FADD.FTZ R135, R175, R138 ;  /* 0x0000008aaf877221 */ /* 0x000fc80000010000 */
[----:B------:R-:W-:Y:S01]  /*c060*/  FADD.FTZ R138, R180, R135 ;  /* 0x00000087b48a7221 */ /* 0x000fe20000010000 */
[----:B------:R-:W-:Y:S01]  /*c070*/  F2FP.BF16.F32.PACK_AB R180, R163, R180 ;  /* 0x000000b4a3b4723e */ /* 0x000fe200000010ff */
[----:B------:R-:W2:Y:S01]  /*c080*/  MUFU.EX2 R124, R124 ;  /* 0x0000007c007c7308 */ /* 0x000ea20000000800 */
[----:B---3--:R-:W-:Y:S01]  /*c090*/  FADD.FTZ R136, R153, R136 ;  /* 0x0000008899887221 */ /* 0x008fe20000010000 */
[----:B------:R-:W-:Y:S01]  /*c0a0*/  FADD.FTZ R135, R163, R138 ;  /* 0x0000008aa3877221 */ /* 0x000fe20000010000 */
[----:B------:R-:W-:-:S03]  /*c0b0*/  F2FP.BF16.F32.PACK_AB R191, R153, R122 ;  /* 0x0000007a99bf723e */ /* 0x000fc600000010ff */
[----:B------:R-:W-:Y:S01]  /*c0c0*/  FADD.FTZ R140, R182, R135 ;  /* 0x00000087b68c7221 */ /* 0x000fe20000010000 */
[C---:B------:R-:W-:Y:S01]  /*c0d0*/  F2FP.BF16.F32.PACK_AB R182, R141.reuse, R182 ;  /* 0x000000b68db6723e */ /* 0x040fe200000010ff */
[----:B------:R-:W3:Y:S02]  /*c0e0*/  MUFU.EX2 R187, R187 ;  /* 0x000000bb00bb7308 */ /* 0x000ee40000000800 */
[----:B------:R-:W-:-:S04]  /*c0f0*/  FADD.FTZ R135, R141, R140 ;  /* 0x0000008c8d877221 */ /* 0x000fc80000010000 */
[----:B------:R-:W-:Y:S01]  /*c100*/  FADD.FTZ R140, R176, R135 ;  /* 0x00000087b08c7221 */ /* 0x000fe20000010000 */
[C---:B------:R-:W-:Y:S01]  /*c110*/  F2FP.BF16.F32.PACK_AB R176, R145.reuse, R176 ;  /* 0x000000b091b0723e */ /* 0x040fe200000010ff */
[----:B------:R-:W4:Y:S02]  /*c120*/  MUFU.EX2 R128, R128 ;  /* 0x0000008000807308 */ /* 0x000f240000000800 */
[----:B------:R-:W-:-:S04]  /*c130*/  FADD.FTZ R135, R145, R140 ;  /* 0x0000008c91877221 */ /* 0x000fc80000010000 */
[----:B------:R-:W-:Y:S01]  /*c140*/  FADD.FTZ R140, R178, R135 ;  /* 0x00000087b28c7221 */ /* 0x000fe20000010000 */
[C---:B------:R-:W-:Y:S01]  /*c150*/  F2FP.BF16.F32.PACK_AB R178, R121.reuse, R178 ;  /* 0x000000b279b2723e */ /* 0x040fe200000010ff */
[----:B------:R-:W5:Y:S02]  /*c160*/  MUFU.EX2 R181, R181 ;  /* 0x000000b500b57308 */ /* 0x000f640000000800 */
[----:B------:R-:W-:-:S06]  /*c170*/  FADD.FTZ R135, R121, R140 ;  /* 0x0000008c79877221 */ /* 0x000fcc0000010000 */
[----:B------:R1:W-:Y:S08]  /*c180*/  MUFU.EX2 R12, R13 ;  /* 0x0000000d000c7308 */ /* 0x0003f00000000800 */
[----:B------:R-:W5:Y:S01]  /*c190*/  MUFU.EX2 R130, R130 ;  /* 0x0000008200827308 */ /* 0x000f620000000800 */
[----:B-1----:R-:W-:Y:S01]  /*c1a0*/  FADD.FTZ R13, R185, R136 ;  /* 0x00000088b90d7221 */ /* 0x002fe20000010000 */
[----:B------:R-:W-:Y:S01]  /*c1b0*/  @!P6 VIADD R136, R139, 0x30860 ;  /* 0x000308608b88e836 */ /* 0x000fe20000000000 */
[----:B--2---:R-:W-:-:S02]  /*c1c0*/  F2FP.BF16.F32.PACK_AB R185, R124, R185 ;  /* 0x000000b97cb9723e */ /* 0x004fc400000010ff */
[----:B------:R-:W-:Y:S02]  /*c1d0*/  FADD.FTZ R138, R124, R13 ;  /* 0x0000000d7c8a7221 */ /* 0x000fe40000010000 */
[----:B------:R-:W-:Y:S01]  /*c1e0*/  @!P6 PRMT R139, RZ, 0x654, R136 ;  /* 0x00000654ff8be816 */ /* 0x000fe20000000088 */
[----:B------:R-:W1:Y:S01]  /*c1f0*/  MUFU.EX2 R183, R183 ;  /* 0x000000b700b77308 */ /* 0x000e620000000800 */
[----:B---3--:R-:W-:Y:S01]  /*c200*/  FADD.FTZ R13, R187, R138 ;  /* 0x0000008abb0d7221 */ /* 0x008fe20000010000 */
[-CC-:B------:R-:W-:Y:S01]  /*c210*/  FFMA.FTZ R136, R155, R0.reuse, -R126.reuse ;  /* 0x000000009b887223 */ /* 0x180fe2000001087e */
[----:B------:R-:W-:Y:S01]  /*c220*/  FFMA.FTZ R126, R167, R0, -R126 ;  /* 0x00000000a77e7223 */ /* 0x000fe2000001087e */
[----:B------:R2:W-:Y:S01]  /*c230*/  @!P6 SYNCS.ARRIVE.TRANS64.RED.A1T0 RZ, [R139+URZ], RZ ;  /* 0x000000ff8bffe9a7 */ /* 0x0005e2000810043f */
[C---:B----4-:R-:W-:Y:S01]  /*c240*/  FADD.FTZ R138, R128.reuse, R13 ;  /* 0x0000000d808a7221 */ /* 0x050fe20000010000 */
[----:B------:R-:W-:Y:S02]  /*c250*/  F2FP.BF16.F32.PACK_AB R187, R128, R187 ;  /* 0x000000bb80bb723e */ /* 0x000fe400000010ff */
[----:B------:R-:W3:Y:S01]  /*c260*/  MUFU.EX2 R132, R143 ;  /* 0x0000008f00847308 */ /* 0x000ee20000000800 */
[----:B-----5:R-:W-:Y:S01]  /*c270*/  FADD.FTZ R13, R181, R138 ;  /* 0x0000008ab50d7221 */ /* 0x020fe20000010000 */
[----:B------:R-:W-:-:S03]  /*c280*/  F2FP.BF16.F32.PACK_AB R181, R130, R181 ;  /* 0x000000b582b5723e */ /* 0x000fc600000010ff */
[----:B------:R-:W-:-:S03]  /*c290*/  FADD.FTZ R138, R130, R13 ;  /* 0x0000000d828a7221 */ /* 0x000fc60000010000 */
[----:B------:R-:W4:Y:S01]  /*c2a0*/  MUFU.EX2 R172, R172 ;  /* 0x000000ac00ac7308 */ /* 0x000f220000000800 */
[----:B-1----:R-:W-:-:S07]  /*c2b0*/  FADD.FTZ R13, R183, R138 ;  /* 0x0000008ab70d7221 */ /* 0x002fce0000010000 */
[----:B------:R-:W1:Y:S01]  /*c2c0*/  MUFU.EX2 R21, R21 ;  /* 0x0000001500157308 */ /* 0x000e620000000800 */
[C---:B---3--:R-:W-:Y:S01]  /*c2d0*/  FADD.FTZ R138, R132.reuse, R13 ;  /* 0x0000000d848a7221 */ /* 0x048fe20000010000 */
[----:B------:R-:W-:-:S06]  /*c2e0*/  F2FP.BF16.F32.PACK_AB R183, R132, R183 ;  /* 0x000000b784b7723e */ /* 0x000fcc00000010ff */
[----:B------:R-:W3:Y:S01]  /*c2f0*/  MUFU.EX2 R125, R125 ;  /* 0x0000007d007d7308 */ /* 0x000ee20000000800 */
[----:B----4-:R-:W-:-:S07]  /*c300*/  FADD.FTZ R140, R172, R135 ;  /* 0x00000087ac8c7221 */ /* 0x010fce0000010000 */
[----:B------:R-:W4:Y:S01]  /*c310*/  MUFU.EX2 R134, R134 ;  /* 0x0000008600867308 */ /* 0x000f220000000800 */
[----:B-1----:R-:W-:-:S07]  /*c320*/  FADD.FTZ R13, R21, R138 ;  /* 0x0000008a150d7221 */ /* 0x002fce0000010000 */
[----:B------:R-:W-:Y:S01]  /*c330*/  MUFU.EX2 R174, R174 ;  /* 0x000000ae00ae7308 */ /* 0x000fe20000000800 */
[----:B---3--:R-:W-:-:S07]  /*c340*/  F2FP.BF16.F32.PACK_AB R172, R125, R172 ;  /* 0x000000ac7dac723e */ /* 0x008fce00000010ff */
[----:B------:R-:W-:Y:S01]  /*c350*/  MUFU.EX2 R129, R129 ;  /* 0x0000008100817308 */ /* 0x000fe20000000800 */
[----:B----4-:R-:W-:-:S04]  /*c360*/  FADD.FTZ R13, R134, R13 ;  /* 0x0000000d860d7221 */ /* 0x010fc80000010000 */
[----:B------:R-:W-:-:S03]  /*c370*/  FADD.FTZ R138, R12, R13 ;  /* 0x0000000d0c8a7221 */ /* 0x000fc60000010000 */
[----:B------:R-:W1:Y:S08]  /*c380*/  MUFU.EX2 R131, R131 ;  /* 0x0000008300837308 */ /* 0x000e700000000800 */
[----:B------:R-:W3:Y:S08]  /*c390*/  MUFU.EX2 R168, R168 ;  /* 0x000000a800a87308 */ /* 0x000ef00000000800 */
[----:B------:R-:W4:Y:S01]  /*c3a0*/  MUFU.EX2 R127, R127 ;  /* 0x0000007f007f7308 */ /* 0x000f220000000800 */
[----:B-1----:R-:W-:-:S07]  /*c3b0*/  FADD.FTZ R138, R131, R138 ;  /* 0x0000008a838a7221 */ /* 0x002fce0000010000 */
[----:B------:R-:W1:Y:S08]  /*c3c0*/  MUFU.EX2 R133, R133 ;  /* 0x0000008500857308 */ /* 0x000e700000000800 */
[----:B------:R5:W-:Y:S08]  /*c3d0*/  MUFU.EX2 R142, R123 ;  /* 0x0000007b008e7308 */ /* 0x000bf00000000800 */
[----:B------:R-:W2:Y:S01]  /*c3e0*/  MUFU.EX2 R136, R136 ;  /* 0x0000008800887308 */ /* 0x000ea20000000800 */
[----:B-----5:R-:W-:-:S04]  /*c3f0*/  FADD.FTZ R123, R125, R140 ;  /* 0x0000008c7d7b7221 */ /* 0x020fc80000010000 */
[----:B------:R-:W-:Y:S01]  /*c400*/  FADD.FTZ R140, R174, R123 ;  /* 0x0000007bae8c7221 */ /* 0x000fe20000010000 */
[C---:B------:R-:W-:Y:S02]  /*c410*/  F2FP.BF16.F32.PACK_AB R174, R129.reuse, R174 ;  /* 0x000000ae81ae723e */ /* 0x040fe400000010ff */
[----:B------:R-:W5:Y:S01]  /*c420*/  MUFU.EX2 R170, R170 ;  /* 0x000000aa00aa7308 */ /* 0x000f620000000800 */
[----:B------:R-:W-:-:S04]  /*c430*/  FADD.FTZ R13, R129, R140 ;  /* 0x0000008c810d7221 */ /* 0x000fc80000010000 */
[----:B---3--:R-:W-:Y:S01]  /*c440*/  FADD.FTZ R140, R168, R13 ;  /* 0x0000000da88c7221 */ /* 0x008fe20000010000 */
[----:B----4-:R-:W-:Y:S01]  /*c450*/  FADD.FTZ R13, R127, R138 ;  /* 0x0000008a7f0d7221 */ /* 0x010fe20000010000 */
[C---:B-1----:R-:W-:Y:S01]  /*c460*/  F2FP.BF16.F32.PACK_AB R168, R133.reuse, R168 ;  /* 0x000000a885a8723e */ /* 0x042fe200000010ff */
[----:B------:R-:W1:Y:S01]  /*c470*/  MUFU.EX2 R159, R159 ;  /* 0x0000009f009f7308 */ /* 0x000e620000000800 */
[----:B------:R-:W-:Y:S01]  /*c480*/  FADD.FTZ R121, R133, R140 ;  /* 0x0000008c85797221 */ /* 0x000fe20000010000 */
[C---:B--2---:R-:W-:Y:S01]  /*c490*/  FADD.FTZ R13, R136.reuse, R13 ;  /* 0x0000000d880d7221 */ /* 0x044fe20000010000 */
[----:B------:R-:W-:-:S05]  /*c4a0*/  F2FP.BF16.F32.PACK_AB R173, R136, R127 ;  /* 0x0000007f88ad723e */ /* 0x000fca00000010ff */
[----:B------:R-:W2:Y:S01]  /*c4b0*/  MUFU.EX2 R144, R221 ;  /* 0x000000dd00907308 */ /* 0x000ea20000000800 */
[----:B-----5:R-:W-:Y:S01]  /*c4c0*/  FADD.FTZ R138, R170, R121 ;  /* 0x00000079aa8a7221 */ /* 0x020fe20000010000 */
[----:B------:R-:W-:-:S06]  /*c4d0*/  FADD.FTZ R121, R142, R13 ;  /* 0x0000000d8e797221 */ /* 0x000fcc0000010000 */
[----:B------:R3:W4:Y:S01]  /*c4e0*/  MUFU.EX2 R169, R177 ;  /* 0x000000b100a97308 */ /* 0x0007220000000800 */
[C---:B-1----:R-:W-:Y:S01]  /*c4f0*/  FADD.FTZ R121, R159.reuse, R121 ;  /* 0x000000799f797221 */ /* 0x042fe20000010000 */
[----:B------:R-:W-:-:S06]  /*c500*/  F2FP.BF16.F32.PACK_AB R175, R159, R142 ;  /* 0x0000008e9faf723e */ /* 0x000fcc00000010ff */
[----:B------:R1:W5:Y:S01]  /*c510*/  MUFU.EX2 R140, R179 ;  /* 0x000000b3008c7308 */ /* 0x0003620000000800 */
[----:B--2---:R-:W-:Y:S01]  /*c520*/  FADD.FTZ R121, R144, R121 ;  /* 0x0000007990797221 */ /* 0x004fe20000010000 */
[----:B---3--:R-:W-:Y:S01]  /*c530*/  F2FP.BF16.F32.PACK_AB R177, R134, R21 ;  /* 0x0000001586b1723e */ /* 0x008fe200000010ff */
[----:B------:R-:W-:-:S05]  /*c540*/  IMAD.MOV.U32 R21, RZ, RZ, R4 ;  /* 0x000000ffff157224 */ /* 0x000fca00078e0004 */
[----:B------:R-:W2:Y:S01]  /*c550*/  MUFU.EX2 R137, R137 ;  /* 0x0000008900897308 */ /* 0x000ea20000000800 */
[----:B----4-:R-:W-:Y:S01]  /*c560*/  FADD.FTZ R121, R169, R121 ;  /* 0x00000079a9797221 */ /* 0x010fe20000010000 */
[----:B-1----:R-:W-:Y:S02]  /*c570*/  F2FP.BF16.F32.PACK_AB R179, R131, R12 ;  /* 0x0000000c83b3723e */ /* 0x002fe400000010ff */
[----:B------:R-:W-:-:S04]  /*c580*/  F2FP.BF16.F32.PACK_AB R169, R169, R144 ;  /* 0x00000090a9a9723e */ /* 0x000fc800000010ff */
[----:B------:R-:W1:Y:S01]  /*c590*/  MUFU.EX2 R126, R126 ;  /* 0x0000007e007e7308 */ /* 0x000e620000000800 */
[----:B-----5:R-:W-:Y:S01]  /*c5a0*/  FADD.FTZ R121, R140, R121 ;  /* 0x000000798c797221 */ /* 0x020fe20000010000 */
[C---:B--2---:R-:W-:Y:S01]  /*c5b0*/  FADD.FTZ R13, R137.reuse, R138 ;  /* 0x0000008a890d7221 */ /* 0x044fe20000010000 */
[----:B------:R-:W-:Y:S02]  /*c5c0*/  F2FP.BF16.F32.PACK_AB R170, R137, R170 ;  /* 0x000000aa89aa723e */ /* 0x000fe400000010ff */
[C---:B-1----:R-:W-:Y:S01]  /*c5d0*/  FADD.FTZ R12, R126.reuse, R121 ;  /* 0x000000797e0c7221 */ /* 0x042fe20000010000 */
[----:B------:R-:W-:Y:S01]  /*c5e0*/  F2FP.BF16.F32.PACK_AB R171, R126, R140 ;  /* 0x0000008c7eab723e */ /* 0x000fe200000010ff */
[----:B------:R-:W-:Y:S06]  /*c5f0*/  @P1 BRA `(.L_x_3791) ;  /* 0xffffffd000481947 */ /* 0x000fec000383ffff */
.L_x_3774:
        /* <DEDUP_REMOVED lines=99> */
.L_x_3792:
[----:B------:R-:W-:Y:S01]  /*cc30*/  ULEA UR5, UR36, UR37, 0x3 ;  /* 0x0000002524057291 */ /* 0x000fe2000f8e183f */
[----:B------:R-:W-:-:S05]  /*cc40*/  IMAD.U32 R2, RZ, RZ, UR46 ;  /* 0x0000002eff027e24 */ /* 0x000fca000f8e00ff */
[----:B------:R-:W-:-:S04]  /*cc50*/  SHF.L.U32 R2, R2, 0x1f, RZ ;  /* 0x0000001f02027819 */ /* 0x000fc800000006ff */
[----:B------:R1:W2:Y:S01]  /*cc60*/  SYNCS.PHASECHK.TRANS64.TRYWAIT P1, [UR5+0x30850], R2 ;  /* 0x03085002ff0075a7 */ /* 0x0002a20008020145 */
[----:B------:R-:W-:Y:S05]  /*cc70*/  @!P0 BRA `(.L_x_3793) ;  /* 0x0000000000048947 */ /* 0x000fea0003800000 */
[----:B------:R-:W-:Y:S01]  /*cc80*/  BPT.TRAP 0x1 ;  /* 0x000000040000795c */ /* 0x000fe20000300000 */
.L_x_3793:
[----:B--2---:R-:W-:Y:S05]  /*cc90*/  @P1 BRA `(.L_x_3794) ;  /* 0x0000000000081947 */ /* 0x004fea0003800000 */
[----:B------:R-:W2:Y:S02]  /*cca0*/  SYNCS.PHASECHK.TRANS64.TRYWAIT P0, [UR5+0x30850], R2 ;  /* 0x03085002ff0075a7 */ /* 0x000ea40008000145 */
[----:B--2---:R-:W-:Y:S05]  /*ccb0*/  @!P0 BRA `(.L_x_3795) ;  /* 0x0000005800508947 */ /* 0x004fea0003800000 */
.L_x_3794:
[----:B------:R-:W-:Y:S01]  /*ccc0*/  UIADD3 UR37, UR37, 0x400, URZ ;  /* 0x0000040025257890 */ /* 0x000fe2000fffe03f */
[----:B------:R-:W-:Y:S01]  /*ccd0*/  WARPGROUP.ARRIVE ;  /* 0x00000000000079c5 */ /* 0x000fe20000000000 */
[----:B------:R-:W-:Y:S01]  /*cce0*/  UMOV UR7, 0x40000040 ;  /* 0x4000004000077882 */ /* 0x000fe20000000000 */
[----:B--2---:R-:W2:Y:S01]  /*ccf0*/  SHFL.BFLY PT, R3, R12, 0x2, 0x1f ;  /* 0x0c401f000c037f89 */ /* 0x004ea200000e0000 */
[----:B------:R-:W-:Y:S01]  /*cd00*/  USHF.R.U32.HI UR37, URZ, 0x4, UR37 ;  /* 0x000000043f257899 */ /* 0x000fe20008011625 */
[----:B------:R-:W-:Y:S02]  /*cd10*/  CS2R R8, SRZ ;  /* 0x0000000000087805 */ /* 0x000fe4000001ff00 */
[----:B------:R-:W-:Y:S01]  /*cd20*/  R2UR UR8, R197 ;  /* 0x00000000c50872ca */ /* 0x000fe200000e0000 */
[----:B-1----:R-:W1:Y:S01]  /*cd30*/  SHFL.BFLY PT, R2, R13, 0x2, 0x1f ;  /* 0x0c401f000d027f89 */ /* 0x002e6200000e0000 */
[----:B------:R-:W-:Y:S01]  /*cd40*/  ULOP3.LUT UR37, UR37, 0x3fff, URZ, 0xc0, !UPT ;  /* 0x00003fff25257892 */ /* 0x000fe2000f8ec03f */
[----:B------:R-:W3:Y:S03]  /*cd50*/  S2R R11, SR_TID.X ;  /* 0x00000000000b7919 */ /* 0x000ee60000002100 */
[----:B------:R-:W-:-:S04]  /*cd60*/  ULOP3.LUT UR4, UR37, 0x3000000, URZ, 0xfc, !UPT ;  /* 0x0300000025047892 */ /* 0x000fc8000f8efc3f */
[----:B------:R-:W-:Y:S02]  /*cd70*/  UIMAD UR4, UR36, 0x900, UR4 ;  /* 0x00000900240478a4 */ /* 0x000fe4000f8e0204 */
[----:B------:R-:W-:Y:S02]  /*cd80*/  UIADD3 UR36, UR36, 0x1, URZ ;  /* 0x0000000124247890 */ /* 0x000fe4000fffe03f */
[----:B------:R-:W-:Y:S02]  /*cd90*/  UIADD3 UR8, UR8, 0x1, URZ ;  /* 0x0000000108087890 */ /* 0x000fe4000fffe03f */
[----:B------:R-:W-:Y:S01]  /*cda0*/  UISETP.NE.AND UP0, UPT, UR36, 0x2, UPT ;  /* 0x000000022400788c */ /* 0x000fe2000bf05270 */
[----:B------:R-:W-:Y:S02]  /*cdb0*/  UMOV UR6, UR4 ;  /* 0x0000000400067c82 */ /* 0x000fe40008000000 */
[----:B------:R-:W-:Y:S01]  /*cdc0*/  HGMMA.64x192x16.F32.BF16 R24, R188, gdesc[UR4].tnspB, R24, gsb0 ;  /* 0x42e00004bc187df0 */ /* 0x000fe20008001818 */
[----:B------:R-:W-:Y:S01]  /*cdd0*/  UIADD3 UR6, UR4, 0x80, URZ ;  /* 0x0000008004067890 */ /* 0x000fe2000fffe03f */
[----:B--2---:R-:W-:Y:S01]  /*cde0*/  FADD.FTZ R6, R3, R12 ;  /* 0x0000000c03067221 */ /* 0x004fe20000010000 */
[----:B------:R-:W-:Y:S01]  /*cdf0*/  UMOV UR7, 0x40000040 ;  /* 0x4000004000077882 */ /* 0x000fe20000000000 */
[----:B------:R-:W-:-:S02]  /*ce00*/  IMAD.U32 R197, RZ, RZ, UR8 ;  /* 0x00000008ffc57e24 */ /* 0x000fc4000f8e00ff */
[----:B-1----:R-:W-:Y:S01]  /*ce10*/  FADD.FTZ R2, R2, R13 ;  /* 0x0000000d02027221 */ /* 0x002fe20000010000 */
[----:B------:R-:W-:Y:S01]  /*ce20*/  IMAD.U32 R13, RZ, RZ, UR5 ;  /* 0x00000005ff0d7e24 */ /* 0x000fe2000f8e00ff */
[----:B------:R-:W1:Y:S01]  /*ce30*/  SHFL.BFLY PT, R7, R6, 0x1, 0x1f ;  /* 0x0c201f0006077f89 */ /* 0x000e6200000e0000 */
[----:B------:R-:W-:-:S03]  /*ce40*/  USEL UR36, UR36, URZ, UP0 ;  /* 0x0000003f24247287 */ /* 0x000fc60008000000 */
[----:B------:R-:W2:Y:S01]  /*ce50*/  SHFL.BFLY PT, R3, R2, 0x1, 0x1f ;  /* 0x0c201f0002037f89 */ /* 0x000ea200000e0000 */
[----:B---3--:R-:W-:Y:S01]  /*ce60*/  LOP3.LUT P2, RZ, R11, 0x7f, RZ, 0xc0, !PT ;  /* 0x0000007f0bff7812 */ /* 0x008fe2000784c0ff */
[----:B-1----:R-:W-:Y:S01]  /*ce70*/  FADD.FTZ R15, R6, R7 ;  /* 0x00000007060f7221 */ /* 0x002fe20000010000 */
[----:B--2---:R-:W-:-:S04]  /*ce80*/  FADD.FTZ R14, R2, R3 ;  /* 0x00000003020e7221 */ /* 0x004fc80000010000 */
[----:B------:R-:W-:Y:S01]  /*ce90*/  FSETP.NE.FTZ.AND P1, PT, R15, RZ, PT ;  /* 0x000000ff0f00720b */ /* 0x000fe20003f35000 */
[----:B------:R-:W-:Y:S02]  /*cea0*/  IMAD.MOV.U32 R3, RZ, RZ, -0x800000 ;  /* 0xff800000ff037424 */ /* 0x000fe400078e00ff */
[----:B------:R-:W-:Y:S01]  /*ceb0*/  IMAD.MOV.U32 R2, RZ, RZ, -0x800000 ;  /* 0xff800000ff027424 */ /* 0x000fe200078e00ff */
[----:B------:R-:W-:-:S09]  /*cec0*/  FSETP.NE.FTZ.AND P0, PT, R14, RZ, PT ;  /* 0x000000ff0e00720b */ /* 0x000fd20003f15000 */
[----:B------:R-:W1:Y:S01]  /*ced0*/  @P1 MUFU.LG2 R10, R15 ;  /* 0x0000000f000a1308 */ /* 0x000e620000000c00 */
[----:B------:R-:W-:-:S03]  /*cee0*/  @P1 FMUL.FTZ R12, R0, 0.69314718246459960938 ;  /* 0x3f317218000c1820 */ /* 0x000fc60000410000 */
[----:B------:R-:W-:Y:S01]  /*cef0*/  @P0 FMUL.FTZ R6, R0, 0.69314718246459960938 ;  /* 0x3f31721800060820 */ /* 0x000fe20000410000 */
[----:B------:R-:W-:-:S03]  /*cf00*/  @!P2 VIADD R0, R13, 0x30860 ;  /* 0x000308600d00a836 */ /* 0x000fc60000000000 */
[----:B------:R-:W2:Y:S08]  /*cf10*/  @P0 MUFU.LG2 R7, R14 ;  /* 0x0000000e00070308 */ /* 0x000eb00000000c00 */
[----:B------:R-:W3:Y:S01]  /*cf20*/  @P0 MUFU.RCP R8, R14 ;  /* 0x0000000e00080308 */ /* 0x000ee20000001000 */
[----:B-1----:R-:W-:-:S04]  /*cf30*/  @P1 FMUL.FTZ R11, R10, 0.69314718246459960938 ;  /* 0x3f3172180a0b1820 */ /* 0x002fc80000410000 */
[----:B------:R-:W-:Y:S01]  /*cf40*/  @P1 FFMA.FTZ R3, R12, R4, R11 ;  /* 0x000000040c031223 */ /* 0x000fe2000001000b */
[----:B------:R-:W-:Y:S02]  /*cf50*/  @!P2 PRMT R4, RZ, 0x654, R0 ;  /* 0x00000654ff04a816 */ /* 0x000fe40000000000 */
[----:B------:R-:W1:Y:S01]  /*cf60*/  @P1 MUFU.RCP R9, R15 ;  /* 0x0000000f00091308 */ /* 0x000e620000001000 */
[----:B--2---:R-:W-:-:S04]  /*cf70*/  @P0 FMUL.FTZ R7, R7, 0.69314718246459960938 ;  /* 0x3f31721807070820 */ /* 0x004fc80000410000 */
[----:B------:R-:W-:Y:S01]  /*cf80*/  @P0 FFMA.FTZ R2, R6, R5, R7 ;  /* 0x0000000506020223 */ /* 0x000fe20000010007 */
[----:B------:R-:W-:Y:S01]  /*cf90*/  PLOP3.LUT P0, PT, PT, PT, PT, 0x8, 0x0 ;  /* 0x000000000000781c */ /* 0x000fe20003f0e170 */
        /* <DEDUP_REMOVED lines=21> */
[----:B------:R-:W-:-:S04]  /*d0f0*/  USEL UR4, URZ, 0x1, UP0 ;  /* 0x000000013f047887 */ /* 0x000fc80008000000 */
[----:B------:R-:W-:Y:S01]  /*d100*/  ULOP3.LUT UR46, UR46, UR4, URZ, 0x3c, !UPT ;  /* 0x000000042e2e7292 */ /* 0x000fe2000f8e3c3f */
[----:B------:R-:W-:Y:S02]  /*d110*/  WARPGROUP.DEPBAR.LE gsb0, 0x0 ;  /* 0x00008000000079c5 */ /* 0x000fe40000010000 */
[----:B------:R-:W-:-:S10]  /*d120*/  WARPGROUP.ARRIVE ;  /* 0x00000000000079c5 */ /* 0x000fd40000000000 */
[----:B------:R-:W-:Y:S03]  /*d130*/  HGMMA.64x192x16.F32.BF16 R24, R168, gdesc[UR4].tnspB, R24, gsb0 ;  /* 0x42e00004a8187df0 */ /* 0x000fe60008001818 */
[----:B------:R-:W-:Y:S02]  /*d140*/  WARPGROUP.DEPBAR.LE gsb0, 0x0 ;  /* 0x00008000000079c5 */ /* 0x000fe40000010000 */
[----:B------:R2:W-:Y:S01]  /*d150*/  @!P2 SYNCS.ARRIVE.TRANS64.RED.A1T0 RZ, [R4+URZ], RZ ;  /* 0x000000ff04ffa9a7 */ /* 0x0005e2000810043f */
[-C--:B---3--:R-:W-:Y:S01]  /*d160*/  FMUL.FTZ R0, R32, R8.reuse ;  /* 0x0000000820007220 */ /* 0x088fe20000410000 */
        /* <DEDUP_REMOVED lines=94> */
[----:B--2---:R-:W-:-:S07]  /*d750*/  FMUL.FTZ R119, R119, R9 ;  /* 0x0000000977777220 */ /* 0x004fce0000410000 */
.L_x_3725:
        /* <DEDUP_REMOVED lines=8> */
[----:B------:R-:W-:Y:S01]  /*d7e0*/  IADD3 R13, P4, R18, 0x60, RZ ;  /* 0x00000060120d7810 */ /* 0x000fe20007f9e0ff */
[----:B------:R-:W-:Y:S01]  /*d7f0*/  VIADD R129, R200, UR42 ;  /* 0x0000002ac8817c36 */ /* 0x000fe20008000000 */
[C---:B------:R-:W-:Y:S01]  /*d800*/  IADD3 R21, P5, R18.reuse, 0x4020, RZ ;  /* 0x0000402012157810 */ /* 0x040fe20007fbe0ff */
[----:B------:R-:W-:Y:S01]  /*d810*/  ULDC UR10, c[0x0][0xa88] ;  /* 0x0002a200000a7ab9 */ /* 0x000fe20000000800 */
[----:B------:R-:W-:Y:S01]  /*d820*/  LOP3.LUT R12, R13, 0x380, RZ, 0xc0, !PT ;  /* 0x000003800d0c7812 */ /* 0x000fe200078ec0ff */
[----:B------:R-:W-:Y:S01]  /*d830*/  VIADD R4, R129, 0x8 ;  /* 0x0000000881047836 */ /* 0x000fe20000000000 */
[----:B------:R-:W-:Y:S01]  /*d840*/  IADD3 R9, P3, R18, 0x20, RZ ;  /* 0x0000002012097810 */ /* 0x000fe20007f7e0ff */
[----:B------:R-:W-:Y:S01]  /*d850*/  USHF.R.S32.HI UR5, URZ, 0x1f, UR43 ;  /* 0x0000001f3f057899 */ /* 0x000fe2000801142b */
[----:B------:R-:W-:Y:S01]  /*d860*/  SHF.R.U64 R12, R12, 0x3, RZ ;  /* 0x000000030c0c7819 */ /* 0x000fe200000012ff */
[----:B------:R-:W-:Y:S01]  /*d870*/  ULDC.64 UR8, c[0x0][0xb70] ;  /* 0x0002dc0000087ab9 */ /* 0x000fe20000000a00 */
[----:B------:R-:W-:Y:S01]  /*d880*/  LOP3.LUT R5, R18, 0x380, RZ, 0xc0, !PT ;  /* 0x0000038012057812 */ /* 0x000fe200078ec0ff */
[----:B------:R-:W-:Y:S01]  /*d890*/  UIMAD UR5, UR5, UR8, URZ ;  /* 0x00000008050572a4 */ /* 0x000fe2000f8e023f */
[----:B------:R-:W-:Y:S01]  /*d8a0*/  LOP3.LUT R12, R12, R13, RZ, 0x3c, !PT ;  /* 0x0000000d0c0c7212 */ /* 0x000fe200078e3cff */
[----:B------:R-:W-:Y:S01]  /*d8b0*/  IMAD.X R13, RZ, RZ, R19, P4 ;  /* 0x000000ffff0d7224 */ /* 0x000fe200020e0613 */
[----:B------:R-:W-:Y:S01]  /*d8c0*/  LOP3.LUT R20, R21, 0x380, RZ, 0xc0, !PT ;  /* 0x0000038015147812 */ /* 0x000fe200078ec0ff */
[----:B------:R-:W-:Y:S01]  /*d8d0*/  UIMAD.WIDE.U32 UR6, UR43, UR8, URZ ;  /* 0x000000082b0672a5 */ /* 0x000fe2000f8e003f */
[C---:B------:R-:W-:Y:S01]  /*d8e0*/  IADD3 R17, P4, R18.reuse, 0x8000, RZ ;  /* 0x0000800012117810 */ /* 0x040fe20007f9e0ff */
[----:B------:R-:W-:Y:S01]  /*d8f0*/  UIMAD UR5, UR43, UR9, UR5 ;  /* 0x000000092b0572a4 */ /* 0x000fe2000f8e0205 */
[----:B------:R-:W-:-:S02]  /*d900*/  IADD3 R11, P2, R18, 0x40, RZ ;  /* 0x00000040120b7810 */ /* 0x000fc40007f5e0ff */
[----:B------:R-:W-:Y:S01]  /*d910*/  LOP3.LUT R8, R9, 0x380, RZ, 0xc0, !PT ;  /* 0x0000038009087812 */ /* 0x000fe200078ec0ff */
[----:B------:R-:W-:Y:S01]  /*d920*/  UIADD3 UR5, UR7, UR5, URZ ;  /* 0x0000000507057290 */ /* 0x000fe2000fffe03f */
[----:B------:R-:W-:Y:S02]  /*d930*/  LOP3.LUT P0, RZ, R199, 0x3, RZ, 0xc0, !PT ;  /* 0x00000003c7ff7812 */ /* 0x000fe4000780c0ff */
[----:B------:R-:W-:Y:S02]  /*d940*/  IADD3 R15, P6, R18, 0x4000, RZ ;  /* 0x00004000120f7810 */ /* 0x000fe40007fde0ff */
[----:B------:R-:W-:Y:S02]  /*d950*/  SHF.R.U64 R5, R5, 0x3, RZ ;  /* 0x0000000305057819 */ /* 0x000fe400000012ff */
[----:B------:R-:W-:Y:S02]  /*d960*/  SHF.R.U64 R20, R20, 0x3, RZ ;  /* 0x0000000314147819 */ /* 0x000fe400000012ff */
[----:B------:R-:W-:-:S02]  /*d970*/  LOP3.LUT R28, R17, 0x380, RZ, 0xc0, !PT ;  /* 0x00000380111c7812 */ /* 0x000fc400078ec0ff */
[----:B------:R-:W-:Y:S02]  /*d980*/  LOP3.LUT R10, R11, 0x380, RZ, 0xc0, !PT ;  /* 0x000003800b0a7812 */ /* 0x000fe400078ec0ff */
[----:B------:R-:W-:Y:S02]  /*d990*/  SHF.R.U64 R8, R8, 0x3, RZ ;  /* 0x0000000308087819 */ /* 0x000fe400000012ff */
[----:B------:R-:W-:Y:S02]  /*d9a0*/  ISETP.GE.OR P1, PT, R4, UR10, P0 ;  /* 0x0000000a04007c0c */ /* 0x000fe40008726670 */
[----:B------:R-:W-:Y:S02]  /*d9b0*/  LOP3.LUT R14, R15, 0x380, RZ, 0xc0, !PT ;  /* 0x000003800f0e7812 */ /* 0x000fe400078ec0ff */
[----:B------:R-:W-:Y:S01]  /*d9c0*/  LOP3.LUT R4, R5, R18, RZ, 0x3c, !PT ;  /* 0x0000001205047212 */ /* 0x000fe200078e3cff */
[--C-:B------:R-:W-:Y:S01]  /*d9d0*/  IMAD.MOV.U32 R5, RZ, RZ, R19.reuse ;  /* 0x000000ffff057224 */ /* 0x100fe200078e0013 */
[----:B------:R-:W-:Y:S01]  /*d9e0*/  LOP3.LUT R20, R20, R21, RZ, 0x3c, !PT ;  /* 0x0000001514147212 */ /* 0x000fe200078e3cff */
[----:B------:R-:W-:Y:S01]  /*d9f0*/  IMAD.X R21, RZ, RZ, R19, P5 ;  /* 0x000000ffff157224 */ /* 0x000fe200028e0613 */
[----:B------:R-:W-:-:S02]  /*da00*/  SHF.R.U64 R28, R28, 0x3, RZ ;  /* 0x000000031c1c7819 */ /* 0x000fc400000012ff */
[----:B------:R-:W-:Y:S02]  /*da10*/  SHF.R.U64 R10, R10, 0x3, RZ ;  /* 0x000000030a0a7819 */ /* 0x000fe400000012ff */
[----:B------:R-:W-:Y:S01]  /*da20*/  LOP3.LUT R8, R8, R9, RZ, 0x3c, !PT ;  /* 0x0000000908087212 */ /* 0x000fe200078e3cff */
[----:B------:R-:W-:Y:S01]  /*da30*/  IMAD.X R9, RZ, RZ, R19, P3 ;  /* 0x000000ffff097224 */ /* 0x000fe200018e0613 */
[----:B------:R-:W-:Y:S02]  /*da40*/  SHF.R.U64 R14, R14, 0x3, RZ ;  /* 0x000000030e0e7819 */ /* 0x000fe400000012ff */
[C---:B------:R-:W-:Y:S02]  /*da50*/  IADD3 R25, P3, R18.reuse, 0x4040, RZ ;  /* 0x0000404012197810 */ /* 0x040fe40007f7e0ff */
[----:B------:R-:W-:Y:S02]  /*da60*/  IADD3 R74, P5, R18, 0x8040, RZ ;  /* 0x00008040124a7810 */ /* 0x000fe40007fbe0ff */
[----:B------:R-:W-:-:S02]  /*da70*/  LOP3.LUT R28, R28, R17, RZ, 0x3c, !PT ;  /* 0x000000111c1c7212 */ /* 0x000fc400078e3cff */
[----:B------:R-:W-:Y:S01]  /*da80*/  LOP3.LUT R10, R10, R11, RZ, 0x3c, !PT ;  /* 0x0000000b0a0a7212 */ /* 0x000fe200078e3cff */
[----:B------:R-:W-:Y:S01]  /*da90*/  IMAD.X R11, RZ, RZ, R19, P2 ;  /* 0x000000ffff0b7224 */ /* 0x000fe200010e0613 */
[----:B------:R-:W-:Y:S02]  /*daa0*/  MOV R17, R4 ;  /* 0x0000000400117202 */ /* 0x000fe40000000f00 */
[----:B------:R-:W-:Y:S02]  /*dab0*/  MOV R86, R20 ;  /* 0x0000001400567202 */ /* 0x000fe40000000f00 */
[----:B------:R-:W-:Y:S01]  /*dac0*/  LOP3.LUT R14, R14, R15, RZ, 0x3c, !PT ;  /* 0x0000000f0e0e7212 */ /* 0x000fe200078e3cff */
[----:B------:R-:W1:Y:S01]  /*dad0*/  LDC.64 R20, c[0x0][0xb78] ;  /* 0x0002de00ff147b82 */ /* 0x000e620000000a00 */
[----:B------:R-:W-:Y:S02]  /*dae0*/  F2FP.BF16.F32.PACK_AB R4, R120, R7 ;  /* 0x000000077804723e */ /* 0x000fe400000010ff */
[----:B------:R-:W-:-:S02]  /*daf0*/  IADD3 R15, P2, R18, 0x4060, RZ ;  /* 0x00004060120f7810 */ /* 0x000fc40007f5e0ff */
[----:B------:R-:W-:Y:S02]  /*db00*/  LOP3.LUT R24, R25, 0x380, RZ, 0xc0, !PT ;  /* 0x0000038019187812 */ /* 0x000fe400078ec0ff */
[----:B------:R-:W-:Y:S02]  /*db10*/  LOP3.LUT R7, R74, 0x380, RZ, 0xc0, !PT ;  /* 0x000003804a077812 */ /* 0x000fe400078ec0ff */
[----:B------:R-:W-:Y:S02]  /*db20*/  F2FP.BF16.F32.PACK_AB R6, R29, R6 ;  /* 0x000000061d06723e */ /* 0x000fe400000010ff */
[----:B------:R-:W-:Y:S02]  /*db30*/  LOP3.LUT R26, R15, 0x380, RZ, 0xc0, !PT ;  /* 0x000003800f1a7812 */ /* 0x000fe400078ec0ff */
[----:B------:R-:W-:Y:S02]  /*db40*/  SHF.R.U64 R24, R24, 0x3, RZ ;  /* 0x0000000318187819 */ /* 0x000fe400000012ff */
[----:B------:R-:W-:-:S02]  /*db50*/  SHF.R.U64 R29, R7, 0x3, RZ ;  /* 0x00000003071d7819 */ /* 0x000fc400000012ff */
[----:B------:R-:W-:Y:S01]  /*db60*/  F2FP.BF16.F32.PACK_AB R7, R27, R30 ;  /* 0x0000001e1b07723e */ /* 0x000fe200000010ff */
[--C-:B------:R-:W-:Y:S01]  /*db70*/  IMAD.X R27, RZ, RZ, R19.reuse, P2 ;  /* 0x000000ffff1b7224 */ /* 0x100fe200010e0613 */
[----:B------:R-:W-:Y:S02]  /*db80*/  SHF.R.U64 R26, R26, 0x3, RZ ;  /* 0x000000031a1a7819 */ /* 0x000fe400000012ff */
[----:B------:R-:W-:Y:S01]  /*db90*/  LOP3.LUT R24, R24, R25, RZ, 0x3c, !PT ;  /* 0x0000001918187212 */ /* 0x000fe200078e3cff */
[--C-:B------:R-:W-:Y:S01]  /*dba0*/  IMAD.X R25, RZ, RZ, R19.reuse, P3 ;  /* 0x000000ffff197224 */ /* 0x100fe200018e0613 */
[----:B------:R-:W-:Y:S01]  /*dbb0*/  F2FP.BF16.F32.PACK_AB R5, R32, R125 ;  /* 0x0000007d2005723e */ /* 0x000fe200000010ff */
[----:B------:R-:W-:Y:S01]  /*dbc0*/  BAR.SYNC.DEFER_BLOCKING 0x1, 0x100 ;  /* 0x0044000000007b1d */ /* 0x000fe20000010000 */
[----:B------:R-:W-:Y:S01]  /*dbd0*/  LOP3.LUT R30, R29, R74, RZ, 0x3c, !PT ;  /* 0x0000004a1d1e7212 */ /* 0x000fe200078e3cff */
[----:B------:R-:W-:Y:S01]  /*dbe0*/  IMAD.X R29, RZ, RZ, R19, P4 ;  /* 0x000000ffff1d7224 */ /* 0x000fe200020e0613 */
[----:B------:R-:W-:-:S02]  /*dbf0*/  IADD3 R75, P3, R18, 0x8060, RZ ;  /* 0x00008060124b7810 */ /* 0x000fc40007f7e0ff */
[----:B------:R-:W-:Y:S01]  /*dc00*/  LOP3.LUT R26, R26, R15, RZ, 0x3c, !PT ;  /* 0x0000000f1a1a7212 */ /* 0x000fe200078e3cff */
[----:B------:R-:W-:Y:S01]  /*dc10*/  IMAD.X R15, RZ, RZ, R19, P6 ;  /* 0x000000ffff0f7224 */ /* 0x000fe200030e0613 */
[----:B------:R-:W-:Y:S02]  /*dc20*/  IADD3 R35, P6, R18, 0x8020, RZ ;  /* 0x0000802012237810 */ /* 0x000fe40007fde0ff */
[----:B------:R-:W-:Y:S02]  /*dc30*/  LOP3.LUT R32, R75, 0x380, RZ, 0xc0, !PT ;  /* 0x000003804b207812 */ /* 0x000fe400078ec0ff */
[----:B------:R-:W-:Y:S02]  /*dc40*/  LOP3.LUT R34, R35, 0x380, RZ, 0xc0, !PT ;  /* 0x0000038023227812 */ /* 0x000fe400078ec0ff */
[----:B------:R-:W-:Y:S02]  /*dc50*/  SHF.R.U64 R32, R32, 0x3, RZ ;  /* 0x0000000320207819 */ /* 0x000fe400000012ff */
[----:B------:R-:W-:-:S02]  /*dc60*/  SHF.R.U64 R34, R34, 0x3, RZ ;  /* 0x0000000322227819 */ /* 0x000fc400000012ff */
[----:B------:R-:W-:Y:S02]  /*dc70*/  LOP3.LUT R32, R32, R75, RZ, 0x3c, !PT ;  /* 0x0000004b20207212 */ /* 0x000fe400078e3cff */
[----:B------:R-:W-:Y:S02]  /*dc80*/  MOV R127, R8 ;  /* 0x00000008007f7202 */ /* 0x000fe40000000f00 */
[----:B------:R-:W-:Y:S02]  /*dc90*/  MOV R125, R10 ;  /* 0x0000000a007d7202 */ /* 0x000fe40000000f00 */
[----:B------:R-:W-:Y:S01]  /*dca0*/  MOV R120, R12 ;  /* 0x0000000c00787202 */ /* 0x000fe20000000f00 */
[----:B------:R2:W-:Y:S01]  /*dcb0*/  STSM.16.M88.4 [R17], R4 ;  /* 0x0000000411007844 */ /* 0x0005e20000000200 */
[----:B------:R-:W-:Y:S02]  /*dcc0*/  MOV R87, R14 ;  /* 0x0000000e00577202 */ /* 0x000fe40000000f00 */
[----:B------:R-:W-:-:S02]  /*dcd0*/  F2FP.BF16.F32.PACK_AB R8, R41, R40 ;  /* 0x000000282908723e */ /* 0x000fc400000010ff */
[----:B------:R-:W-:Y:S02]  /*dce0*/  F2FP.BF16.F32.PACK_AB R9, R122, R121 ;  /* 0x000000797a09723e */ /* 0x000fe400000010ff */
[----:B------:R-:W-:Y:S02]  /*dcf0*/  F2FP.BF16.F32.PACK_AB R10, R45, R44 ;  /* 0x0000002c2d0a723e */ /* 0x000fe400000010ff */
[----:B------:R-:W-:Y:S02]  /*dd00*/  F2FP.BF16.F32.PACK_AB R11, R47, R46 ;  /* 0x0000002e2f0b723e */ /* 0x000fe400000010ff */
[----:B------:R-:W-:Y:S01]  /*dd10*/  LOP3.LUT R34, R34, R35, RZ, 0x3c, !PT ;  /* 0x0000002322227212 */ /* 0x000fe200078e3cff */
[----:B------:R-:W-:Y:S01]  /*dd20*/  IMAD.X R35, RZ, RZ, R19, P6 ;  /* 0x000000ffff237224 */ /* 0x000fe200030e0613 */
[----:B------:R-:W-:Y:S02]  /*dd30*/  MOV R75, R24 ;  /* 0x00000018004b7202 */ /* 0x000fe40000000f00 */
[----:B------:R-:W-:-:S02]  /*dd40*/  MOV R74, R26 ;  /* 0x0000001a004a7202 */ /* 0x000fc40000000f00 */
[----:B--2---:R-:W-:Y:S01]  /*dd50*/  MOV R17, R28 ;  /* 0x0000001c00117202 */ /* 0x004fe20000000f00 */
[----:B------:R-:W-:Y:S01]  /*dd60*/  IMAD.U32 R29, RZ, RZ, UR7 ;  /* 0x00000007ff1d7e24 */ /* 0x000fe2000f8e00ff */
[----:B------:R-:W-:Y:S01]  /*dd70*/  F2FP.BF16.F32.PACK_AB R7, R124, R31 ;  /* 0x0000001f7c07723e */ /* 0x000fe200000010ff */
[----:B------:R-:W-:Y:S01]  /*dd80*/  IMAD.U32 R29, RZ, RZ, UR5 ;  /* 0x00000005ff1d7e24 */ /* 0x000fe2000f8e00ff */
[----:B------:R-:W-:Y:S01]  /*dd90*/  USHF.R.S32.HI UR5, URZ, 0x1f, UR44 ;  /* 0x0000001f3f057899 */ /* 0x000fe2000801142c */
[--C-:B------:R-:W-:Y:S01]  /*dda0*/  IMAD.X R31, RZ, RZ, R19.reuse, P5 ;  /* 0x000000ffff1f7224 */ /* 0x100fe200028e0613 */
[----:B------:R-:W-:Y:S01]  /*ddb0*/  F2FP.BF16.F32.PACK_AB R4, R33, R0 ;  /* 0x000000002104723e */ /* 0x000fe200000010ff */
[----:B------:R-:W-:Y:S01]  /*ddc0*/  IMAD.X R33, RZ, RZ, R19, P3 ;  /* 0x000000ffff217224 */ /* 0x000fe200018e0613 */
[----:B------:R-:W-:Y:S01]  /*ddd0*/  F2FP.BF16.F32.PACK_AB R5, R126, R123 ;  /* 0x0000007b7e05723e */ /* 0x000fe200000010ff */
[----:B------:R-:W-:Y:S01]  /*dde0*/  IMAD.U32 R28, RZ, RZ, UR6 ;  /* 0x00000006ff1c7e24 */ /* 0x000fe2000f8e00ff */
[----:B------:R-:W-:Y:S01]  /*ddf0*/  F2FP.BF16.F32.PACK_AB R6, R37, R36 ;  /* 0x000000242506723e */ /* 0x000fe200000010ff */
[----:B------:R-:W-:Y:S01]  /*de00*/  ULDC.64 UR6, c[0x0][0xb40] ;  /* 0x0002d00000067ab9 */ /* 0x000fe20000000a00 */
[----:B------:R-:W-:Y:S01]  /*de10*/  MOV R0, R30 ;  /* 0x0000001e00007202 */ /* 0x000fe20000000f00 */
[C---:B-1----:R-:W-:Y:S01]  /*de20*/  IMAD R30, R20.reuse, UR5, RZ ;  /* 0x00000005141e7c24 */ /* 0x042fe2000f8e02ff */
[----:B------:R-:W-:Y:S01]  /*de30*/  MOV R32, R32 ;  /* 0x0000002000207202 */ /* 0x000fe20000000f00 */
[----:B------:R1:W-:Y:S01]  /*de40*/  STSM.16.M88.4 [R127], R4 ;  /* 0x000000047f007844 */ /* 0x0003e20000000200 */
[----:B------:R-:W-:Y:S01]  /*de50*/  F2FP.BF16.F32.PACK_AB R12, R49, R48 ;  /* 0x00000030310c723e */ /* 0x000fe200000010ff */
[----:B------:R-:W-:Y:S01]  /*de60*/  IMAD R33, R21, UR44, R30 ;  /* 0x0000002c15217c24 */ /* 0x000fe2000f8e021e */
[----:B------:R-:W-:Y:S01]  /*de70*/  F2FP.BF16.F32.PACK_AB R13, R51, R50 ;  /* 0x00000032330d723e */ /* 0x000fe200000010ff */
[----:B------:R-:W-:Y:S01]  /*de80*/  IMAD.WIDE.U32 R20, R20, UR44, R28 ;  /* 0x0000002c14147c25 */ /* 0x000fe2000f8e001c */
[----:B------:R-:W-:Y:S01]  /*de90*/  F2FP.BF16.F32.PACK_AB R14, R53, R52 ;  /* 0x00000034350e723e */ /* 0x000fe200000010ff */
[----:B------:R-:W-:Y:S01]  /*dea0*/  STSM.16.M88.4 [R125], R8 ;  /* 0x000000087d007844 */ /* 0x000fe20000000200 */
[----:B------:R-:W-:-:S02]  /*deb0*/  F2FP.BF16.F32.PACK_AB R15, R55, R54 ;  /* 0x00000036370f723e */ /* 0x000fc400000010ff */
[----:B------:R-:W-:Y:S02]  /*dec0*/  F2FP.BF16.F32.PACK_AB R24, R57, R56 ;  /* 0x000000383918723e */ /* 0x000fe400000010ff */
[----:B------:R-:W-:Y:S01]  /*ded0*/  F2FP.BF16.F32.PACK_AB R25, R59, R58 ;  /* 0x0000003a3b19723e */ /* 0x000fe200000010ff */
[----:B------:R-:W-:Y:S01]  /*dee0*/  STSM.16.M88.4 [R120], R12 ;  /* 0x0000000c78007844 */ /* 0x000fe20000000200 */
[----:B------:R-:W-:Y:S02]  /*def0*/  F2FP.BF16.F32.PACK_AB R26, R61, R60 ;  /* 0x0000003c3d1a723e */ /* 0x000fe400000010ff */
[----:B------:R-:W-:Y:S02]  /*df00*/  F2FP.BF16.F32.PACK_AB R27, R63, R62 ;  /* 0x0000003e3f1b723e */ /* 0x000fe400000010ff */
[----:B-1----:R-:W-:Y:S02]  /*df10*/  F2FP.BF16.F32.PACK_AB R4, R65, R64 ;  /* 0x000000404104723e */ /* 0x002fe400000010ff */
        /* <DEDUP_REMOVED lines=35> */
[----:B-1----:R-:W-:Y:S02]  /*e150*/  SHF.R.S32.HI R5, RZ, 0x1f, R129 ;  /* 0x0000001fff057819 */ /* 0x002fe40000011481 */
[C---:B------:R-:W-:Y:S01]  /*e160*/  IADD3 R6, P2, R129.reuse, R20, RZ ;  /* 0x0000001481067210 */ /* 0x040fe20007f5e0ff */
[----:B------:R-:W-:Y:S01]  /*e170*/  STSM.16.M88.4 [R32], R112 ;  /* 0x0000007020007844 */ /* 0x000fe20000000200 */
[----:B------:R-:W-:Y:S02]  /*e180*/  ISETP.GE.OR P0, PT, R129, UR10, P0 ;  /* 0x0000000a81007c0c */ /* 0x000fe40008706670 */
[----:B------:R-:W-:Y:S01]  /*e190*/  IADD3.X R5, R5, R21, R33, P2, !PT ;  /* 0x0000001505057210 */ /* 0x000fe200017fe421 */
[----:B------:R-:W-:Y:S01]  /*e1a0*/  @!PT LDS RZ, [RZ] ;  /* 0x00000000fffff984 */ /* 0x000fe20000000800 */
[----:B------:R-:W-:Y:S01]  /*e1b0*/  @!PT LDS RZ, [RZ] ;  /* 0x00000000fffff984 */ /* 0x000fe20000000800 */
[----:B------:R-:W-:Y:S01]  /*e1c0*/  @!PT LDS RZ, [RZ] ;  /* 0x00000000fffff984 */ /* 0x000fe20000000800 */
[----:B------:R-:W-:Y:S01]  /*e1d0*/  @!PT LDS RZ, [RZ] ;  /* 0x00000000fffff984 */ /* 0x000fe20000000800 */
[----:B------:R1:W-:Y:S06]  /*e1e0*/  MEMBAR.ALL.CTA ;  /* 0x0000000000007992 */ /* 0x0003ec0000008000 */
[----:B-1----:R-:W1:Y:S02]  /*e1f0*/  FENCE.VIEW.ASYNC.S ;  /* 0x00000000000073c6 */ /* 0x002e640000000000 */
[----:B-1----:R-:W-:Y:S06]  /*e200*/  BAR.ARV 0x1, 0x120 ;  /* 0x0044800000007b1d */ /* 0x002fec0000002000 */
[----:B------:R-:W-:-:S04]  /*e210*/  LEA R4, P2, R6, UR6, 0x2 ;  /* 0x0000000606047c11 */ /* 0x000fc8000f8410ff */
[----:B------:R-:W-:Y:S02]  /*e220*/  LEA.HI.X R5, R6, UR7, R5, 0x2, P2 ;  /* 0x0000000706057c11 */ /* 0x000fe400090f1405 */
[----:B------:R-:W1:Y:S04]  /*e230*/  SHFL.IDX PT, R6, R202, RZ, 0x1f ;  /* 0x00001fffca067589 */ /* 0x000e6800000e0000 */
        /* <DEDUP_REMOVED lines=16> */
[----:B------:R-:W-:-:S05]  /*e340*/  UMOV UR8, 0x40 ;  /* 0x0000004000087882 */ /* 0x000fca0000000000 */
        /* <DEDUP_REMOVED lines=13> */
.L_x_3799:
[----:B------:R-:W-:Y:S05]  /*e420*/  BSYNC B0 ;  /* 0x0000000000007941 */ /* 0x000fea0003800000 */
.L_x_3798:
[----:B------:R-:W-:Y:S05]  /*e430*/  BRA `(.L_x_3797) ;  /* 0x00000008004c7947 */ /* 0x000fea0003800000 */
.L_x_3796:
[----:B------:R-:W1:Y:S01]  /*e440*/  LDC R12, c[0x0][0xdac] ;  /* 0x00036b00ff0c7b82 */ /* 0x000e620000000800 */
[----:B------:R-:W-:Y:S01]  /*e450*/  ISETP.GT.AND P0, PT, R204, 0x7f, PT ;  /* 0x0000007fcc00780c */ /* 0x000fe20003f04270 */
[----:B------:R-:W-:Y:S01]  /*e460*/  USHF.R.S32.HI UR6, URZ, 0x1f, UR43 ;  /* 0x0000001f3f067899 */ /* 0x000fe2000801142b */
[----:B------:R-:W-:Y:S01]  /*e470*/  BSSY B0, `(.L_x_3800) ;  /* 0x000001b000007945 */ /* 0x000fe20003800000 */
[----:B------:R-:W-:Y:S01]  /*e480*/  USHF.R.S32.HI UR7, URZ, 0x1f, UR44 ;  /* 0x0000001f3f077899 */ /* 0x000fe2000801142c */
[----:B------:R-:W-:-:S03]  /*e490*/  SHF.R.S32.HI R23, RZ, 0x1f, R22 ;  /* 0x0000001fff177819 */ /* 0x000fc60000011416 */
[----:B------:R-:W2:Y:S08]  /*e4a0*/  LDC.64 R6, c[0x0][0xae0] ;  /* 0x0002b800ff067b82 */ /* 0x000eb00000000a00 */
[----:B------:R-:W3:Y:S01]  /*e4b0*/  LDC.64 R8, c[0x0][0xae8] ;  /* 0x0002ba00ff087b82 */ /* 0x000ee20000000a00 */
[----:B------:R-:W-:Y:S05]  /*e4c0*/  @P0 BRA `(.L_x_3801) ;  /* 0x0000000000540947 */ /* 0x000fea0003800000 */
[----:B------:R-:W4:Y:S01]  /*e4d0*/  S2R R0, SR_TID.X ;  /* 0x0000000000007919 */ /* 0x000f220000002100 */
[----:B------:R-:W-:Y:S01]  /*e4e0*/  ULDC UR5, c[0x0][0xa88] ;  /* 0x0002a20000057ab9 */ /* 0x000fe20000000800 */
[----:B----4-:R-:W-:-:S04]  /*e4f0*/  IADD3 R2, R198, -0x80, R0 ;  /* 0xffffff80c6027810 */ /* 0x010fc80007ffe000 */
[----:B------:R-:W-:-:S13]  /*e500*/  ISETP.GE.AND P0, PT, R2, UR5, PT ;  /* 0x0000000502007c0c */ /* 0x000fda000bf06270 */
[----:B------:R-:W-:Y:S05]  /*e510*/  @P0 BRA `(.L_x_3801) ;  /* 0x0000000000400947 */ /* 0x000fea0003800000 */
[----:B------:R-:W4:Y:S01]  /*e520*/  LDC.64 R4, c[0x0][0xb70] ;  /* 0x0002dc00ff047b82 */ /* 0x000f220000000a00 */
[----:B------:R-:W-:Y:S01]  /*e530*/  SHF.R.S32.HI R3, RZ, 0x1f, R2 ;  /* 0x0000001fff037819 */ /* 0x000fe20000011402 */
[----:B------:R-:W-:-:S06]  /*e540*/  ULDC.64 UR8, c[0x0][0xb40] ;  /* 0x0002d00000087ab9 */ /* 0x000fcc0000000a00 */
[----:B------:R-:W5:Y:S01]  /*e550*/  LDC.64 R10, c[0x0][0xb78] ;  /* 0x0002de00ff0a7b82 */ /* 0x000f620000000a00 */
[C---:B----4-:R-:W-:Y:S02]  /*e560*/  IMAD R0, R4.reuse, UR6, RZ ;  /* 0x0000000604007c24 */ /* 0x050fe4000f8e02ff */
[----:B------:R-:W-:-:S04]  /*e570*/  IMAD.WIDE.U32 R2, R4, UR43, R2 ;  /* 0x0000002b04027c25 */ /* 0x000fc8000f8e0002 */
[----:B------:R-:W-:Y:S02]  /*e580*/  IMAD R5, R5, UR43, R0 ;  /* 0x0000002b05057c24 */ /* 0x000fe4000f8e0200 */
[C---:B-----5:R-:W-:Y:S02]  /*e590*/  IMAD R0, R10.reuse, UR7, RZ ;  /* 0x000000070a007c24 */ /* 0x060fe4000f8e02ff */
        /* <DEDUP_REMOVED lines=8> */
.L_x_3801:
[----:B------:R-:W-:Y:S05]  /*e620*/  BSYNC B0 ;  /* 0x0000000000007941 */ /* 0x000fea0003800000 */
.L_x_3800:
[----:B------:R-:W-:Y:S01]  /*e630*/  R2UR UR8, R196 ;  /* 0x00000000c40872ca */ /* 0x000fe200000e0000 */
[----:B------:R-:W-:Y:S01]  /*e640*/  ULDC UR5, c[0x0][0xa88] ;  /* 0x0002a20000057ab9 */ /* 0x000fe20000000800 */
[C---:B--2---:R-:W-:Y:S01]  /*e650*/  IMAD R0, R6.reuse, UR6, RZ ;  /* 0x0000000606007c24 */ /* 0x044fe2000f8e02ff */
[----:B------:R-:W-:Y:S01]  /*e660*/  UIADD3 UR42, -UR42, UR5, URZ ;  /* 0x000000052a2a7290 */ /* 0x000fe2000fffe13f */
[----:B----4-:R-:W-:Y:S01]  /*e670*/  IMAD.WIDE.U32 R2, R6, UR43, R22 ;  /* 0x0000002b06027c25 */ /* 0x010fe2000f8e0016 */
[----:B------:R-:W-:Y:S01]  /*e680*/  SHF.R.S32.HI R195, RZ, 0x1f, R194 ;  /* 0x0000001fffc37819 */ /* 0x000fe200000114c2 */
[----:B------:R-:W-:Y:S02]  /*e690*/  BSSY B0, `(.L_x_3802) ;  /* 0x0000025000007945 */ /* 0x000fe40003800000 */
[----:B------:R-:W-:Y:S01]  /*e6a0*/  IMAD R5, R7, UR43, R0 ;  /* 0x0000002b07057c24 */ /* 0x000fe2000f8e0200 */
[C---:B------:R-:W-:Y:S01]  /*e6b0*/  ISETP.GE.AND P3, PT, R194.reuse, UR42, PT ;  /* 0x0000002ac2007c0c */ /* 0x040fe2000bf66270 */
[----:B------:R-:W-:-:S02]  /*e6c0*/  VIADD R0, R194, 0x40 ;  /* 0x00000040c2007836 */ /* 0x000fc40000000000 */
[----:B------:R-:W-:Y:S01]  /*e6d0*/  VIADD R4, R194, 0x20 ;  /* 0x00000020c2047836 */ /* 0x000fe20000000000 */
[----:B------:R-:W-:Y:S01]  /*e6e0*/  ULOP3.LUT UR5, URZ, UR8, URZ, 0x33, !UPT ;  /* 0x000000083f057292 */ /* 0x000fe2000f8e333f */
[----:B------:R-:W-:Y:S01]  /*e6f0*/  IMAD.IADD R3, R3, 0x1, R5 ;  /* 0x0000000103037824 */ /* 0x000fe200078e0205 */
[----:B------:R-:W-:Y:S01]  /*e700*/  ISETP.GE.AND P1, PT, R0, UR42, PT ;  /* 0x0000002a00007c0c */ /* 0x000fe2000bf26270 */
[----:B---3--:R-:W-:Y:S01]  /*e710*/  IMAD R0, R8, UR7, RZ ;  /* 0x0000000708007c24 */ /* 0x008fe2000f8e02ff */
[----:B------:R-:W-:Y:S01]  /*e720*/  ISETP.GE.AND P0, PT, R4, UR42, PT ;  /* 0x0000002a04007c0c */ /* 0x000fe2000bf06270 */
[----:B------:R-:W-:Y:S02]  /*e730*/  VIADD R4, R194, 0x60 ;  /* 0x00000060c2047836 */ /* 0x000fe40000000000 */
[----:B------:R-:W-:Y:S02]  /*e740*/  IMAD R9, R9, UR44, R0 ;  /* 0x0000002c09097c24 */ /* 0x000fe4000f8e0200 */
[----:B-1----:R-:W-:Y:S01]  /*e750*/  VIADD R5, R12, UR5 ;  /* 0x000000050c057c36 */ /* 0x002fe20008000000 */
[----:B------:R-:W-:Y:S01]  /*e760*/  ISETP.GE.AND P2, PT, R4, UR42, PT ;  /* 0x0000002a04007c0c */ /* 0x000fe2000bf46270 */
[----:B------:R-:W-:-:S04]  /*e770*/  IMAD.WIDE.U32 R6, R8, UR44, R2 ;  /* 0x0000002c08067c25 */ /* 0x000fc8000f8e0002 */
[----:B------:R-:W-:-:S04]  /*e780*/  IMAD.WIDE R4, R5, 0x80, R194 ;  /* 0x0000008005047825 */ /* 0x000fc800078e02c2 */
[----:B------:R-:W-:Y:S01]  /*e790*/  IMAD.IADD R11, R7, 0x1, R9 ;  /* 0x00000001070b7824 */ /* 0x000fe200078e0209 */
        /* <DEDUP_REMOVED lines=20> */
.L_x_3803:
[----:B------:R-:W-:Y:S05]  /*e8e0*/  BSYNC B0 ;  /* 0x0000000000007941 */ /* 0x000fea0003800000 */
.L_x_3802:
[----:B------:R-:W-:Y:S04]  /*e8f0*/  BSSY B0, `(.L_x_3804) ;  /* 0x0000017000007945 */ /* 0x000fe80003800000 */
[----:B------:R-:W-:Y:S05]  /*e900*/  @P0 BRA `(.L_x_3805) ;  /* 0x0000000000540947 */ /* 0x000fea0003800000 */
[----:B-1----:R-:W-:Y:S01]  /*e910*/  IADD3 R9, P0, R4, 0x20, RZ ;  /* 0x0000002004097810 */ /* 0x002fe20007f1e0ff */
        /* <DEDUP_REMOVED lines=20> */
.L_x_3805:
[----:B------:R-:W-:Y:S05]  /*ea60*/  BSYNC B0 ;  /* 0x0000000000007941 */ /* 0x000fea0003800000 */
.L_x_3804:
[----:B------:R-:W-:Y:S04]  /*ea70*/  BSSY B0, `(.L_x_3806) ;  /* 0x0000017000007945 */ /* 0x000fe80003800000 */
[----:B------:R-:W-:Y:S05]  /*ea80*/  @P1 BRA `(.L_x_3807) ;  /* 0x0000000000541947 */ /* 0x000fea0003800000 */
[----:B-12---:R-:W-:Y:S01]  /*ea90*/  IADD3 R9, P0, R4, 0x40, RZ ;  /* 0x0000004004097810 */ /* 0x006fe20007f1e0ff */
        /* <DEDUP_REMOVED lines=20> */
.L_x_3807:
[----:B------:R-:W-:Y:S05]  /*ebe0*/  BSYNC B0 ;  /* 0x0000000000007941 */ /* 0x000fea0003800000 */
.L_x_3806:
[----:B------:R-:W-:Y:S04]  /*ebf0*/  BSSY B0, `(.L_x_3797) ;  /* 0x0000017000007945 */ /* 0x000fe80003800000 */
        /* <DEDUP_REMOVED lines=22> */
.L_x_3808:
[----:B------:R-:W-:Y:S05]  /*ed60*/  BSYNC B0 ;  /* 0x0000000000007941 */ /* 0x000fea0003800000 */
.L_x_3797:
[----:B------:R-:W5:Y:S02]  /*ed70*/  LDC R0, c[0x0][0xda8] ;  /* 0x00036a00ff007b82 */ /* 0x000f640000000800 */
[----:B-----5:R-:W-:-:S13]  /*ed80*/  ISETP.LE.AND P0, PT, R0, UR4, PT ;  /* 0x0000000400007c0c */ /* 0x020fda000bf03270 */
[----:B------:R-:W-:Y:S05]  /*ed90*/  @!P0 BRA `(.L_x_3809) ;  /* 0xffffff2000148947 */ /* 0x000fea000383ffff */
[----:B------:R-:W-:Y:S05]  /*eda0*/  EXIT ;  /* 0x000000000000794d */ /* 0x000fea0003800000 */
.L_x_3715:
        /* <DEDUP_REMOVED lines=14> */
[----:B------:R-:W-:Y:S01]  /*ee90*/  ULDC UR48, c[0x0][0xc] ;  /* 0x0000030000307ab9 */ /* 0x000fe20000000800 */
[----:B------:R-:W-:Y:S01]  /*eea0*/  IMAD.MOV.U32 R17, RZ, RZ, 0x1 ;  /* 0x00000001ff117424 */ /* 0x000fe200078e00ff */
[----:B------:R-:W-:Y:S01]  /*eeb0*/  ULDC.64 UR44, c[0x0][0x198] ;  /* 0x00006600002c7ab9 */ /* 0x000fe20000000a00 */
[----:B------:R-:W-:Y:S01]  /*eec0*/  IMAD.MOV.U32 R16, RZ, RZ, RZ ;  /* 0x000000ffff107224 */ /* 0x000fe200078e00ff */
[----:B------:R-:W-:-:S06]  /*eed0*/  UMOV UR47, URZ ;  /* 0x0000003f002f7c82 */ /* 0x000fcc0008000000 */
.L_x_3864:
        /* <DEDUP_REMOVED lines=21> */
.L_x_3811:
[----:B------:R-:W-:Y:S01]  /*f030*/  ULDC UR9, c[0x0][0xdc4] ;  /* 0x0003710000097ab9 */ /* 0x000fe20000000800 */
[----:B------:R-:W-:Y:S01]  /*f040*/  UMOV UR6, UR7 ;  /* 0x0000000700067c82 */ /* 0x000fe20008000000 */
[----:B------:R-:W-:-:S11]  /*f050*/  UISETP.NE.AND UP0, UPT, UR9, 0x1, UPT ;  /* 0x000000010900788c */ /* 0x000fd6000bf05270 */
[----:B------:R-:W-:Y:S02]  /*f060*/  @UP0 ULDC.64 UR10, c[0x0][0xdc8] ;  /* 0x00037200000a0ab9 */ /* 0x000fe40000000a00 */
[----:B------:R-:W-:-:S04]  /*f070*/  UIMAD.WIDE.U32 UR4, UR7, UR10, URZ ;  /* 0x0000000a070472a5 */ /* 0x000fc8000f8e003f */
[----:B------:R-:W-:-:S04]  /*f080*/  @UP0 USHF.R.U32.HI UR6, URZ, UR11, UR5 ;  /* 0x0000000b3f060299 */ /* 0x000fc80008011605 */
[----:B------:R-:W-:-:S12]  /*f090*/  UIMAD UR4, UR6, UR9, URZ ;  /* 0x00000009060472a4 */ /* 0x000fd8000f8e023f */
.L_x_3812:
[----:B------:R-:W-:Y:S01]  /*f0a0*/  ULDC.64 UR12, c[0x0][0x3f8] ;  /* 0x0000fe00000c7ab9 */ /* 0x000fe20000000a00 */
[----:B------:R-:W-:Y:S02]  /*f0b0*/  UIADD3 UR9, UR7, -UR4, URZ ;  /* 0x8000000407097290 */ /* 0x000fe4000fffe03f */
[----:B------:R-:W-:Y:S02]  /*f0c0*/  UISETP.NE.U32.AND UP0, UPT, UR12, URZ, UPT ;  /* 0x0000003f0c00728c */ /* 0x000fe4000bf05070 */
[----:B------:R-:W-:Y:S01]  /*f0d0*/  ULOP3.LUT UR10, URZ, UR6, URZ, 0x33, !UPT ;  /* 0x000000063f0a7292 */ /* 0x000fe2000f8e333f */
[----:B------:R-:W-:Y:S01]  /*f0e0*/  ULDC UR12, c[0x0][0xdb8] ;  /* 0x00036e00000c7ab9 */ /* 0x000fe20000000800 */
[----:B------:R-:W-:Y:S01]  /*f0f0*/  ULDC.64 UR4, c[0x0][0x9e0] ;  /* 0x0002780000047ab9 */ /* 0x000fe20000000a00 */
[----:B------:R-:W-:Y:S02]  /*f100*/  UISETP.NE.AND UP1, UPT, UR12, 0x1, UPT ;  /* 0x000000010c00788c */ /* 0x000fe4000bf25270 */
[----:B------:R-:W-:Y:S01]  /*f110*/  UISETP.NE.AND.EX UP0, UPT, UR13, URZ, UPT, UP0 ;  /* 0x0000003f0d00728c */ /* 0x000fe2000bf05300 */
[----:B------:R-:W-:-:S02]  /*f120*/  ULDC UR11, c[0x0][0xdc4] ;  /* 0x00037100000b7ab9 */ /* 0x000fc40000000800 */
[----:B------:R-:W-:Y:S01]  /*f130*/  ULDC UR13, c[0x0][0xdac] ;  /* 0x00036b00000d7ab9 */ /* 0x000fe20000000800 */
[----:B------:R-:W-:Y:S02]  /*f140*/  UISETP.GE.AND UP2, UPT, UR5, 0x1, UPT ;  /* 0x000000010500788c */ /* 0x000fe4000bf46270 */
[----:B------:R-:W-:Y:S02]  /*f150*/  UIMAD UR11, UR8, UR11, UR9 ;  /* 0x0000000b080b72a4 */ /* 0x000fe4000f8e0209 */
[----:B------:R-:W-:Y:S01]  /*f160*/  UIADD3 UR10, UR10, UR13, URZ ;  /* 0x0000000d0a0a7290 */ /* 0x000fe2000fffe03f */
[----:B------:R-:W-:Y:S01]  /*f170*/  @UP1 ULDC UR8, c[0x0][0xdbc] ;  /* 0x00036f0000081ab9 */ /* 0x000fe20000000800 */
[----:B------:R-:W-:Y:S01]  /*f180*/  PLOP3.LUT P1, PT, PT, PT, UP2, 0x80, 0x0 ;  /* 0x000000000000781c */ /* 0x000fe20003f2f028 */
[----:B------:R-:W-:Y:S02]  /*f190*/  UIMAD.WIDE.U32 UR8, UR11, UR8, URZ ;  /* 0x000000080b0872a5 */ /* 0x000fe4000f8e003f */
[----:B------:R-:W-:Y:S01]  /*f1a0*/  USHF.L.U32 UR41, UR10, 0x7, URZ ;  /* 0x000000070a297899 */ /* 0x000fe2000800063f */
        /* <DEDUP_REMOVED lines=23> */
.L_x_3814:
[----:B------:R-:W-:-:S11]  /*f320*/  UISETP.NE.AND UP0, UPT, UR5, 0x1, UPT ;  /* 0x000000010500788c */ /* 0x000fd6000bf05270 */
[----:B------:R-:W-:Y:S02]  /*f330*/  @UP0 ULDC.64 UR12, c[0x0][0x9e8] ;  /* 0x00027a00000c0ab9 */ /* 0x000fe40000000a00 */
[----:B------:R-:W-:-:S04]  /*f340*/  UIMAD.WIDE.U32 UR8, UR10, UR12, URZ ;  /* 0x0000000c0a0872a5 */ /* 0x000fc8000f8e003f */
[----:B------:R-:W-:-:S12]  /*f350*/  @UP0 USHF.R.U32.HI UR10, URZ, UR13, UR9 ;  /* 0x0000000d3f0a0299 */ /* 0x000fd80008011609 */
.L_x_3815:
[----:B------:R-:W-:-:S04]  /*f360*/  UIMAD UR10, UR10, UR5, UR5 ;  /* 0x000000050a0a72a4 */ /* 0x000fc8000f8e0205 */
[----:B------:R-:W-:-:S04]  /*f370*/  UISETP.LT.AND UP0, UPT, UR4, UR10, UPT ;  /* 0x0000000a0400728c */ /* 0x000fc8000bf01270 */
[----:B------:R-:W-:-:S12]  /*f380*/  USEL UR4, UR4, UR10, UP0 ;  /* 0x0000000a04047287 */ /* 0x000fd80008000000 */
.L_x_3813:
[----:B------:R-:W-:Y:S02]  /*f390*/  UIMAD UR8, UR14, UR6, 0x5f ;  /* 0x0000005f0e0874a4 */ /* 0x000fe4000f8e0206 */
[----:B------:R-:W-:Y:S02]  /*f3a0*/  UIADD3 UR10, UR4, 0x5f, URZ ;  /* 0x0000005f040a7890 */ /* 0x000fe4000fffe03f */
[----:B------:R-:W-:Y:S02]  /*f3b0*/  UIMAD.WIDE UR8, UR8, 0x2aaaaaab, URZ ;  /* 0x2aaaaaab080878a5 */ /* 0x000fe4000f8e023f */
[----:B------:R-:W-:Y:S02]  /*f3c0*/  UIMAD.WIDE UR10, UR10, 0x2aaaaaab, URZ ;  /* 0x2aaaaaab0a0a78a5 */ /* 0x000fe4000f8e023f */
[----:B------:R-:W-:Y:S02]  /*f3d0*/  USHF.R.U32.HI UR8, URZ, 0x1f, UR9 ;  /* 0x0000001f3f087899 */ /* 0x000fe40008011609 */
[----:B------:R-:W-:-:S02]  /*f3e0*/  USHF.R.U32.HI UR4, URZ, 0x1f, UR11 ;  /* 0x0000001f3f047899 */ /* 0x000fc4000801160b */
[----:B------:R-:W-:Y:S02]  /*f3f0*/  UIADD3 UR7, UR41, -UR7, URZ ;  /* 0x8000000729077290 */ /* 0x000fe4000fffe03f */
[----:B------:R-:W-:Y:S02]  /*f400*/  ULEA.HI.SX32 UR9, UR9, UR8, 0x1c ;  /* 0x0000000809097291 */ /* 0x000fe4000f8fe23f */
[----:B------:R-:W-:Y:S02]  /*f410*/  ULEA.HI.SX32 UR4, UR11, UR4, 0x1c ;  /* 0x000000040b047291 */ /* 0x000fe4000f8fe23f */
[----:B------:R-:W-:Y:S02]  /*f420*/  UIMAD UR7, UR14, UR6, UR7 ;  /* 0x000000060e0772a4 */ /* 0x000fe4000f8e0207 */
[----:B------:R-:W-:Y:S01]  /*f430*/  UISETP.LT.AND UP0, UPT, UR9, UR4, UPT ;  /* 0x000000040900728c */ /* 0x000fe2000bf01270 */
[----:B------:R-:W-:Y:S02]  /*f440*/  ULDC UR8, c[0x0][0x9dc] ;  /* 0x0002770000087ab9 */ /* 0x000fe40000000800 */
[----:B------:R-:W-:-:S02]  /*f450*/  UIADD3 UR8, UR7, -UR8, URZ ;  /* 0x8000000807087290 */ /* 0x000fc4000fffe03f */
[----:B------:R-:W-:Y:S01]  /*f460*/  USEL UR46, UR9, UR4, UP0 ;  /* 0x00000004092e7287 */ /* 0x000fe20008000000 */
[----:B------:R-:W-:Y:S11]  /*f470*/  @!P1 BRA `(.L_x_3816) ;  /* 0x0000000000489947 */ /* 0x000ff60003800000 */
        /* <DEDUP_REMOVED lines=11> */
.L_x_3817:
[----:B------:R-:W-:-:S11]  /*f530*/  UISETP.NE.AND UP0, UPT, UR5, 0x1, UPT ;  /* 0x000000010500788c */ /* 0x000fd6000bf05270 */
[----:B------:R-:W-:Y:S02]  /*f540*/  @UP0 ULDC.64 UR10, c[0x0][0x9e8] ;  /* 0x00027a00000a0ab9 */ /* 0x000fe40000000a00 */
[----:B------:R-:W-:-:S04]  /*f550*/  UIMAD.WIDE.U32 UR6, UR4, UR10, URZ ;  /* 0x0000000a040672a5 */ /* 0x000fc8000f8e003f */
[----:B------:R-:W-:-:S12]  /*f560*/  @UP0 USHF.R.U32.HI UR4, URZ, UR11, UR7 ;  /* 0x0000000b3f040299 */ /* 0x000fd80008011607 */
.L_x_3818:
[----:B------:R-:W-:-:S04]  /*f570*/  UIMAD UR4, UR4, UR5, URZ ;  /* 0x00000005040472a4 */ /* 0x000fc8000f8e023f */
[----:B------:R-:W-:-:S04]  /*f580*/  UISETP.LT.AND UP0, UPT, UR8, UR4, UPT ;  /* 0x000000040800728c */ /* 0x000fc8000bf01270 */
[----:B------:R-:W-:-:S12]  /*f590*/  USEL UR8, UR8, UR4, !UP0 ;  /* 0x0000000408087287 */ /* 0x000fd8000c000000 */
.L_x_3816:
[----:B------:R-:W-:Y:S01]  /*f5a0*/  UIMAD.WIDE UR4, UR8, 0x2aaaaaab, URZ ;  /* 0x2aaaaaab080478a5 */ /* 0x000fe2000f8e023f */
[----:B------:R-:W-:Y:S03]  /*f5b0*/  BSSY B6, `(.L_x_3819) ;  /* 0x000028e000067945 */ /* 0x000fe60003800000 */
[----:B------:R-:W-:-:S04]  /*f5c0*/  USHF.R.U32.HI UR4, URZ, 0x1f, UR5 ;  /* 0x0000001f3f047899 */ /* 0x000fc80008011605 */
[----:B------:R-:W-:-:S04]  /*f5d0*/  ULEA.HI.SX32 UR4, UR5, UR4, 0x1c ;  /* 0x0000000405047291 */ /* 0x000fc8000f8fe23f */
        /* <DEDUP_REMOVED lines=23> */
.L_x_3820:
        /* <DEDUP_REMOVED lines=23> */
.L_x_3822:
        /* <DEDUP_REMOVED lines=20> */
.L_x_3824:
[----:B------:R1:W2:Y:S01]  /*fa00*/  LDC.64 R2, c[0x4][R18] ;  /* 0x0100000012027b82 */ /* 0x0002a20000000a00 */
[----:B------:R-:W-:Y:S01]  /*fa10*/  ULDC.64 UR6, c[0x4][0x1b8] ;  /* 0x01006e0000067ab9 */ /* 0x000fe20000000a00 */
[----:B------:R-:W-:Y:S01]  /*fa20*/  ULDC.64 UR8, c[0x4][0x1c0] ;  /* 0x0100700000087ab9 */ /* 0x000fe20000000a00 */
[----:B------:R-:W-:Y:S01]  /*fa30*/  ULDC.64 UR4, c[0x4][0x108] ;  /* 0x0100420000047ab9 */ /* 0x000fe20000000a00 */
        /* <DEDUP_REMOVED lines=11> */
.L_x_3823:
[----:B------:R-:W-:Y:S01]  /*faf0*/  ULDC.64 UR4, c[0x0][0x9f8] ;  /* 0x00027e0000047ab9 */ /* 0x000fe20000000a00 */
[----:B------:R-:W-:Y:S01]  /*fb00*/  IMAD.U32 R5, RZ, RZ, UR43 ;  /* 0x0000002bff057e24 */ /* 0x000fe2000f8e00ff */
[----:B------:R-:W-:Y:S01]  /*fb10*/  ISETP.NE.U32.AND P0, PT, RZ, UR4, PT ;  /* 0x00000004ff007c0c */ /* 0x000fe2000bf05070 */
[----:B------:R-:W-:Y:S01]  /*fb20*/  IMAD.U32 R0, RZ, RZ, UR43 ;  /* 0x0000002bff007e24 */ /* 0x000fe2000f8e00ff */
[----:B------:R-:W1:Y:S01]  /*fb30*/  LDC R4, c[0x0][0x428] ;  /* 0x00010a00ff047b82 */ /* 0x000e620000000800 */
[----:B------:R-:W2:Y:S01]  /*fb40*/  S2R R18, SR_TID.X ;  /* 0x0000000000127919 */ /* 0x000ea20000002100 */
[----:B------:R-:W-:-:S13]  /*fb50*/  ISETP.NE.AND.EX P0, PT, RZ, UR5, PT, P0 ;  /* 0x00000005ff007c0c */ /* 0x000fda000bf05300 */
        /* <DEDUP_REMOVED lines=17> */
[----:B------:R-:W-:-:S03]  /*fc70*/  UMOV UR6, 0xffffffff ;  /* 0xffffffff00067882 */ /* 0x000fc60000000000 */
[----:B------:R-:W2:Y:S02]  /*fc80*/  @P0 LDC R5, c[0x0][0x42c] ;  /* 0x00010b00ff050b82 */ /* 0x000ea40000000800 */
[----:B------:R-:W-:-:S05]  /*fc90*/  VOTEU.ALL UP1, P1 ;  /* 0x00000000003f7886 */ /* 0x000fca0000820000 */
        /* <DEDUP_REMOVED lines=11> */
[----:B------:R-:W-:-:S04]  /*fd50*/  ISETP.NE.AND.EX P0, PT, R3, RZ, PT, P0 ;  /* 0x000000ff0300720c */ /* 0x000fc80003f05300 */
[----:B----4-:R-:W-:Y:S01]  /*fd60*/  SEL R6, R0, RZ, !P0 ;  /* 0x000000ff00067207 */ /* 0x010fe20004000000 */
[----:B--2---:R-:W-:Y:S08]  /*fd70*/  BRA.DIV UR6, `(.L_x_3825) ;  /* 0x0000002a06387947 */ /* 0x004ff0000b800000 */
.L_x_3876:
[----:B------:R-:W-:Y:S01]  /*fd80*/  UMOV UR4, 0xffffffff ;  /* 0xffffffff00047882 */ /* 0x000fe20000000000 */
[----:B------:R-:W-:Y:S02]  /*fd90*/  SHF.R.S32.HI R18, RZ, 0x1f, R0 ;  /* 0x0000001fff127819 */ /* 0x000fe40000011400 */
[----:B------:R-:W-:Y:S05]  /*fda0*/  BRA.DIV UR4, `(.L_x_3826) ;  /* 0x0000002a04587947 */ /* 0x000fea000b800000 */
[----:B------:R-:W-:-:S13]  /*fdb0*/  ELECT P6, URZ, PT ;  /* 0x00000000003f782f */ /* 0x000fda00038c0000 */
.L_x_3879:
[----:B------:R-:W-:Y:S05]  /*fdc0*/  @!P6 BRA `(.L_x_3827) ;  /* 0x0000000000f8e947 */ /* 0x000fea0003800000 */
[----:B------:R-:W-:Y:S01]  /*fdd0*/  IMAD.MOV.U32 R6, RZ, RZ, R0 ;  /* 0x000000ffff067224 */ /* 0x000fe200078e0000 */
[----:B------:R-:W-:Y:S06]  /*fde0*/  @!P0 BRA `(.L_x_3828) ;  /* 0x0000000000488947 */ /* 0x000fec0003800000 */
[----:B------:R-:W1:Y:S01]  /*fdf0*/  LDC R11, c[0x0][0x41c] ;  /* 0x00010700ff0b7b82 */ /* 0x000e620000000800 */
[----:B------:R-:W-:Y:S01]  /*fe00*/  IMAD.MOV.U32 R10, RZ, RZ, R5 ;  /* 0x000000ffff0a7224 */ /* 0x000fe200078e0005 */
[----:B------:R-:W-:Y:S02]  /*fe10*/  ULDC.64 UR4, c[0x0][0x408] ;  /* 0x0001020000047ab9 */ /* 0x000fe40000000a00 */
        /* <DEDUP_REMOVED lines=8> */
[----:B------:R-:W-:-:S04]  /*fea0*/  IMAD.WIDE.U32 R6, R0, UR4, R6 ;  /* 0x0000000400067c25 */ /* 0x000fc8000f8e0006 */
[----:B------:R-:W-:Y:S01]  /*feb0*/  IMAD.IADD R7, R7, 0x1, R9 ;  /* 0x0000000107077824 */ /* 0x000fe200078e0209 */
[----:B------:R-:W-:-:S04]  /*fec0*/  LEA R8, P2, R6, R2, 0x2 ;  /* 0x0000000206087211 */ /* 0x000fc800078410ff */
[----:B------:R-:W-:-:S05]  /*fed0*/  LEA.HI.X R9, R6, R3, R7, 0x2, P2 ;  /* 0x0000000306097211 */ /* 0x000fca00010f1407 */
[----:B------:R1:W5:Y:S01]  /*fee0*/  LDG.E R6, desc[UR60][R8.64] ;  /* 0x0000003c08067981 */ /* 0x000362000c1e1900 */
[----:B------:R-:W-:-:S04]  /*fef0*/  IMAD.MOV R10, RZ, RZ, -R10 ;  /* 0x000000ffff0a7224 */ /* 0x000fc800078e0a0a */
[----:B------:R-:W-:-:S07]  /*ff00*/  IMAD R5, R11, R10, R5 ;  /* 0x0000000a0b057224 */ /* 0x000fce00078e0205 */
.L_x_3828:
[----:B------:R-:W2:Y:S01]  /*ff10*/  S2R R7, SR_TID.X ;  /* 0x0000000000077919 */ /* 0x000ea20000002100 */
[----:B-1----:R-:W-:Y:S02]  /*ff20*/  LEA R8, R16, UR38, 0x3 ;  /* 0x0000002610087c11 */ /* 0x002fe4000f8e18ff */
[----:B--2---:R-:W-:Y:S02]  /*ff30*/  LOP3.LUT R9, R7, 0x7f, RZ, 0xc0, !PT ;  /* 0x0000007f07097812 */ /* 0x004fe400078ec0ff */
[----:B------:R-:W-:Y:S02]  /*ff40*/  SHF.L.U32 R7, R17, 0x1f, RZ ;  /* 0x0000001f11077819 */ /* 0x000fe400000006ff */
[----:B------:R-:W-:Y:S02]  /*ff50*/  ISETP.NE.AND P3, PT, R9, RZ, PT ;  /* 0x000000ff0900720c */ /* 0x000fe40003f65270 */
[----:B------:R-:W1:Y:S02]  /*ff60*/  SYNCS.PHASECHK.TRANS64.TRYWAIT P2, [R8+URZ+0x30840], R7 ;  /* 0x03084007080075a7 */ /* 0x000e64000804017f */
[----:B-1----:R-:W-:Y:S09]  /*ff70*/  @!P2 BRA `(.L_x_3829) ;  /* 0x000000280004a947 */ /* 0x002ff20003800000 */
.L_x_3880:
        /* <DEDUP_REMOVED lines=8> */
.L_x_3830:
        /* <DEDUP_REMOVED lines=27> */
.L_x_3827:
        /* <DEDUP_REMOVED lines=13> */
[----:B------:R-:W-:Y:S01]  /*10280*/  UIADD3 UR16, UR38, 0x1a400, URZ ;  /* 0x0001a40026107890 */ /* 0x000fe2000fffe03f */
[----:B------:R-:W-:Y:S01]  /*10290*/  UMOV UR11, UR41 ;  /* 0x00000029000b7c82 */ /* 0x000fe20008000000 */
[----:B------:R1:W-:Y:S01]  /*102a0*/  @P2 SYNCS.ARRIVE.TRANS64 RZ, [UR38+0x30800], R7 ;  /* 0x03080007ffff29a7 */ /* 0x0003e20008000026 */
[----:B------:R-:W-:Y:S01]  /*102b0*/  UMOV UR12, UR42 ;  /* 0x0000002a000c7c82 */ /* 0x000fe20008000000 */
[----:B------:R-:W-:Y:S01]  /*102c0*/  UMOV UR13, UR43 ;  /* 0x0000002b000d7c82 */ /* 0x000fe20008000000 */
[----:B------:R-:W-:Y:S01]  /*102d0*/  UMOV UR6, 0x0 ;  /* 0x0000000000067882 */ /* 0x000fe20000000000 */
[----:B------:R-:W-:Y:S01]  /*102e0*/  UMOV UR7, 0x12f00000 ;  /* 0x12f0000000077882 */ /* 0x000fe20000000000 */
[----:B------:R-:W-:Y:S01]  /*102f0*/  UMOV UR10, URZ ;  /* 0x0000003f000a7c82 */ /* 0x000fe20008000000 */
[----:B------:R-:W-:Y:S01]  /*10300*/  UMOV UR27, UR41 ;  /* 0x00000029001b7c82 */ /* 0x000fe20008000000 */
[----:B------:R-:W-:Y:S01]  /*10310*/  UMOV UR28, UR42 ;  /* 0x0000002a001c7c82 */ /* 0x000fe20008000000 */
[----:B-1----:R-:W-:Y:S01]  /*10320*/  IMAD.U32 R7, RZ, RZ, UR14 ;  /* 0x0000000eff077e24 */ /* 0x002fe2000f8e00ff */
[----:B------:R-:W-:Y:S01]  /*10330*/  UMOV UR29, UR43 ;  /* 0x0000002b001d7c82 */ /* 0x000fe20008000000 */
[----:B------:R-:W-:Y:S01]  /*10340*/  UMOV UR26, 0x40 ;  /* 0x00000040001a7882 */ /* 0x000fe20000000000 */
[----:B------:R-:W-:Y:S01]  /*10350*/  UMOV UR25, UR9 ;  /* 0x0000000900197c82 */ /* 0x000fe20008000000 */
[----:B------:R-:W-:Y:S01]  /*10360*/  UMOV UR19, UR41 ;  /* 0x0000002900137c82 */ /* 0x000fe20008000000 */
[----:B------:R-:W-:Y:S01]  /*10370*/  SHF.L.U32 R7, R7, 0x1f, RZ ;  /* 0x0000001f07077819 */ /* 0x000fe200000006ff */
        /* <DEDUP_REMOVED lines=9> */
.L_x_3881:
        /* <DEDUP_REMOVED lines=39> */
.L_x_3836:
[----:B-1----:R-:W1:Y:S01]  /*10680*/  S2R R2, SR_TID.X ;  /* 0x0000000000027919 */ /* 0x002e620000002100 */
[----:B------:R-:W-:Y:S02]  /*10690*/  LEA R3, R10, UR38, 0x3 ;  /* 0x000000260a037c11 */ /* 0x000fe4000f8e18ff */
[----:B-1----:R-:W-:Y:S02]  /*106a0*/  LOP3.LUT R9, R2, 0x7f, RZ, 0xc0, !PT ;  /* 0x0000007f02097812 */ /* 0x002fe400078ec0ff */
[----:B------:R-:W-:Y:S02]  /*106b0*/  SHF.L.U32 R2, R12, 0x1f, RZ ;  /* 0x0000001f0c027819 */ /* 0x000fe400000006ff */
[----:B------:R-:W-:Y:S02]  /*106c0*/  ISETP.NE.AND P2, PT, R9, RZ, PT ;  /* 0x000000ff0900720c */ /* 0x000fe40003f45270 */
[----:B------:R-:W1:Y:S02]  /*106d0*/  SYNCS.PHASECHK.TRANS64.TRYWAIT P3, [R3+URZ+0x30840], R2 ;  /* 0x03084002030075a7 */ /* 0x000e64000806017f */
[----:B-1----:R-:W-:Y:S09]  /*106e0*/  @!P3 BRA `(.L_x_3837) ;  /* 0x000000200054b947 */ /* 0x002ff20003800000 */
.L_x_3882:
        /* <DEDUP_REMOVED lines=8> */
.L_x_3838:
[----:B------:R-:W-:Y:S01]  /*10770*/  R2UR UR8, R10 ;  /* 0x000000000a0872ca */ /* 0x000fe200000e0000 */
[----:B------:R-:W-:Y:S01]  /*10780*/  UIADD3 UR4, UP0, UR44, 0x370, URZ ;  /* 0x000003702c047890 */ /* 0x000fe2000ff1e03f */
[----:B------:R-:W-:Y:S01]  /*10790*/  R2UR UR9, R3 ;  /* 0x00000000030972ca */ /* 0x000fe200000e0000 */
[----:B------:R-:W-:Y:S01]  /*107a0*/  UIADD3 UR19, UR38, 0x30800, URZ ;  /* 0x0003080026137890 */ /* 0x000fe2000fffe03f */
[----:B------:R-:W-:Y:S01]  /*107b0*/  R2UR UR11, R7 ;  /* 0x00000000070b72ca */ /* 0x000fe200000e0000 */
[----:B------:R-:W-:Y:S01]  /*107c0*/  UIADD3.X UR5, URZ, UR45, URZ, UP0, !UPT ;  /* 0x0000002d3f057290 */ /* 0x000fe200087fe43f */
[----:B------:R-:W-:Y:S01]  /*107d0*/  R2UR UR12, R4 ;  /* 0x00000000040c72ca */ /* 0x000fe200000e0000 */
[----:B------:R-:W-:Y:S01]  /*107e0*/  UMOV UR10, URZ ;  /* 0x0000003f000a7c82 */ /* 0x000fe20008000000 */
[----:B-----5:R-:W-:Y:S01]  /*107f0*/  R2UR UR13, R8 ;  /* 0x00000000080d72ca */ /* 0x020fe200000e0000 */
[----:B------:R-:W-:Y:S01]  /*10800*/  UMOV UR6, 0x0 ;  /* 0x0000000000067882 */ /* 0x000fe20000000000 */
[----:B------:R-:W-:Y:S01]  /*10810*/  UMOV UR7, 0x14f00000 ;  /* 0x14f0000000077882 */ /* 0x000fe20000000000 */
[----:B------:R-:W-:Y:S01]  /*10820*/  UMOV UR17, 0x40 ;  /* 0x0000004000117882 */ /* 0x000fe20000000000 */
[----:B------:R-:W-:Y:S01]  /*10830*/  UMOV UR18, 0x80 ;  /* 0x0000008000127882 */ /* 0x000fe20000000000 */
[----:B------:R-:W-:Y:S01]  /*10840*/  UIMAD UR8, UR8, 0x9000, UR38 ;  /* 0x00009000080878a4 */ /* 0x000fe2000f8e0226 */
[----:B-1----:R-:W-:Y:S01]  /*10850*/  SHF.L.U32 R3, R17, 0x1f, RZ ;  /* 0x0000001f11037819 */ /* 0x002fe200000006ff */
[----:B------:R-:W-:Y:S01]  /*10860*/  UIADD3 UR9, UR9, 0x30830, URZ ;  /* 0x0003083009097890 */ /* 0x000fe2000fffe03f */
[----:B------:R-:W-:Y:S01]  /*10870*/  LEA R2, R16, UR19, 0x3 ;  /* 0x0000001310027c11 */ /* 0x000fe2000f8e18ff */
[----:B------:R-:W-:-:S02]  /*10880*/  UIMAD UR11, UR11, 0x60, URZ ;  /* 0x000000600b0b78a4 */ /* 0x000fc4000f8e023f */
        /* <DEDUP_REMOVED lines=13> */
.L_x_3883:
        /* <DEDUP_REMOVED lines=9> */
.L_x_3840:
        /* <DEDUP_REMOVED lines=12> */
[----:B------:R-:W-:Y:S02]  /*10ab0*/  UIMAD UR15, UR9, 0x9000, UR38 ;  /* 0x00009000090f78a4 */ /* 0x000fe4000f8e0226 */
[----:B------:R-:W-:Y:S02]  /*10ac0*/  ULEA UR9, UR9, UR38, 0x3 ;  /* 0x0000002609097291 */ /* 0x000fe4000f8e183f */
[----:B------:R-:W-:Y:S02]  /*10ad0*/  UIMAD UR11, UR11, 0x60, URZ ;  /* 0x000000600b0b78a4 */ /* 0x000fe4000f8e023f */
[----:B------:R-:W-:Y:S02]  /*10ae0*/  UIADD3 UR8, UR15, 0x400, URZ ;  /* 0x000004000f087890 */ /* 0x000fe4000fffe03f */
[----:B------:R-:W-:Y:S02]  /*10af0*/  UIADD3 UR9, UR9, 0x30850, URZ ;  /* 0x0003085009097890 */ /* 0x000fe4000fffe03f */
[----:B------:R-:W-:-:S02]  /*10b00*/  UIADD3 UR14, UR15, 0x3400, URZ ;  /* 0x000034000f0e7890 */ /* 0x000fc4000fffe03f */
        /* <DEDUP_REMOVED lines=10> */
.L_x_3835:
[----:B------:R-:W-:Y:S05]  /*10bb0*/  BSYNC B0 ;  /* 0x0000000000007941 */ /* 0x000fea0003800000 */
.L_x_3834:
[----:B------:R-:W-:Y:S01]  /*10bc0*/  UIADD3 UR4, UR46, -0x3, URZ ;  /* 0xfffffffd2e047890 */ /* 0x000fe2000fffe03f */
[----:B------:R-:W-:Y:S02]  /*10bd0*/  IMAD.MOV.U32 R16, RZ, RZ, R10 ;  /* 0x000000ffff107224 */ /* 0x000fe400078e000a */
[----:B------:R-:W-:-:S03]  /*10be0*/  IMAD.MOV.U32 R17, RZ, RZ, R12 ;  /* 0x000000ffff117224 */ /* 0x000fc600078e000c */
[----:B------:R-:W-:-:S07]  /*10bf0*/  IMAD.U32 R7, RZ, RZ, UR4 ;  /* 0x00000004ff077e24 */ /* 0x000fce000f8e00ff */
.L_x_3833:
[----:B------:R-:W-:Y:S01]  /*10c00*/  ULOP3.LUT UR4, URZ, UR46, URZ, 0x33, !UPT ;  /* 0x0000002e3f047292 */ /* 0x000fe2000f8e333f */
[----:B------:R-:W-:Y:S01]  /*10c10*/  VIADD R11, R11, 0xfffffffe ;  /* 0xfffffffe0b0b7836 */ /* 0x000fe20000000000 */
[----:B------:R-:W-:Y:S04]  /*10c20*/  BSSY B0, `(.L_x_3832) ;  /* 0x00000e4000007945 */ /* 0x000fe80003800000 */
[----:B------:R-:W-:-:S13]  /*10c30*/  ISETP.NE.AND P2, PT, R11, UR4, PT ;  /* 0x000000040b007c0c */ /* 0x000fda000bf45270 */
[----:B------:R-:W-:Y:S05]  /*10c40*/  @!P2 BRA `(.L_x_3841) ;  /* 0x0000000c0084a947 */ /* 0x000fea0003800000 */
[----:B------:R-:W-:-:S07]  /*10c50*/  IMAD.MOV.U32 R8, RZ, RZ, R6 ;  /* 0x000000ffff087224 */ /* 0x000fce00078e0006 */
.L_x_3856:
        /* <DEDUP_REMOVED lines=27> */
.L_x_3844:
[----:B------:R-:W1:Y:S01]  /*10e10*/  S2R R2, SR_TID.X ;  /* 0x0000000000027919 */ /* 0x000e620000002100 */
[----:B------:R-:W-:Y:S02]  /*10e20*/  LEA R3, R10, UR38, 0x3 ;  /* 0x000000260a037c11 */ /* 0x000fe4000f8e18ff */
[----:B-1----:R-:W-:Y:S02]  /*10e30*/  LOP3.LUT R9, R2, 0x7f, RZ, 0xc0, !PT ;  /* 0x0000007f02097812 */ /* 0x002fe400078ec0ff */
[----:B------:R-:W-:Y:S02]  /*10e40*/  SHF.L.U32 R2, R11, 0x1f, RZ ;  /* 0x0000001f0b027819 */ /* 0x000fe400000006ff */
[----:B------:R-:W-:Y:S02]  /*10e50*/  ISETP.NE.AND P2, PT, R9, RZ, PT ;  /* 0x000000ff0900720c */ /* 0x000fe40003f45270 */
[----:B------:R-:W1:Y:S02]  /*10e60*/  SYNCS.PHASECHK.TRANS64.TRYWAIT P3, [R3+URZ+0x30840], R2 ;  /* 0x03084002030075a7 */ /* 0x000e64000806017f */
[----:B-1----:R-:W-:Y:S09]  /*10e70*/  @!P3 BRA `(.L_x_3845) ;  /* 0x000000180098b947 */ /* 0x002ff20003800000 */
.L_x_3884:
        /* <DEDUP_REMOVED lines=8> */
.L_x_3846:
        /* <DEDUP_REMOVED lines=14> */
[----:B------:R-:W-:Y:S01]  /*10fe0*/  SHF.L.U32 R17, R17, 0x1f, RZ ;  /* 0x0000001f11117819 */ /* 0x000fe200000006ff */
[----:B------:R-:W-:Y:S01]  /*10ff0*/  UIADD3 UR9, UR9, 0x30830, URZ ;  /* 0x0003083009097890 */ /* 0x000fe2000fffe03f */
[----:B-1----:R-:W-:Y:S01]  /*11000*/  LEA R2, R16, UR19, 0x3 ;  /* 0x0000001310027c11 */ /* 0x002fe2000f8e18ff */
        /* <DEDUP_REMOVED lines=14> */
.L_x_3885:
        /* <DEDUP_REMOVED lines=8> */
.L_x_3848:
        /* <DEDUP_REMOVED lines=29> */
.L_x_3843:
[----:B------:R-:W-:Y:S05]  /*11340*/  BSYNC B1 ;  /* 0x0000000000017941 */ /* 0x000fea0003800000 */
.L_x_3842:
        /* <DEDUP_REMOVED lines=8> */
[----:B------:R-:W-:Y:S01]  /*113d0*/  IMAD.MOV.U32 R13, RZ, RZ, R12 ;  /* 0x000000ffff0d7224 */ /* 0x000fe200078e000c */
[----:B------:R-:W-:Y:S06]  /*113e0*/  @!P0 BRA `(.L_x_3851) ;  /* 0x0000000000448947 */ /* 0x000fec0003800000 */
[----:B------:R-:W1:Y:S02]  /*113f0*/  LDC R8, c[0x0][0x41c] ;  /* 0x00010700ff087b82 */ /* 0x000e640000000800 */
        /* <DEDUP_REMOVED lines=16> */
.L_x_3851:
[----:B------:R-:W-:Y:S02]  /*11500*/  LEA R2, R16, UR38, 0x3 ;  /* 0x0000002610027c11 */ /* 0x000fe4000f8e18ff */
[----:B------:R-:W-:-:S04]  /*11510*/  SHF.L.U32 R3, R17, 0x1f, RZ ;  /* 0x0000001f11037819 */ /* 0x000fc800000006ff */
[----:B------:R-:W2:Y:S02]  /*11520*/  SYNCS.PHASECHK.TRANS64.TRYWAIT P2, [R2+URZ+0x30840], R3 ;  /* 0x03084003020075a7 */ /* 0x000ea4000804017f */
[----:B--2---:R-:W-:Y:S05]  /*11530*/  @!P2 BRA `(.L_x_3852) ;  /* 0x000000140010a947 */ /* 0x004fea0003800000 */
.L_x_3886:
        /* <DEDUP_REMOVED lines=11> */
.L_x_3853:
        /* <DEDUP_REMOVED lines=14> */
[----:B--2---:R-:W-:Y:S01]  /*116d0*/  LEA R2, R10, UR19, 0x3 ;  /* 0x000000130a027c11 */ /* 0x004fe2000f8e18ff */
[----:B------:R-:W-:-:S02]  /*116e0*/  ULEA UR9, UR9, UR19, 0x3 ;  /* 0x0000001309097291 */ /* 0x000fc4000f8e183f */
[----:B------:R-:W-:Y:S02]  /*116f0*/  UIMAD UR11, UR11, 0x60, URZ ;  /* 0x000000600b0b78a4 */ /* 0x000fe4000f8e023f */
[----:B------:R-:W-:Y:S02]  /*11700*/  UIADD3 UR14, UR8, 0x1e400, URZ ;  /* 0x0001e400080e7890 */ /* 0x000fe4000fffe03f */
        /* <DEDUP_REMOVED lines=13> */
.L_x_3887:
        /* <DEDUP_REMOVED lines=8> */
.L_x_3855:
        /* <DEDUP_REMOVED lines=28> */
.L_x_3850:
[----:B------:R-:W-:Y:S05]  /*11a20*/  BSYNC B1 ;  /* 0x0000000000017941 */ /* 0x000fea0003800000 */
.L_x_3849:
[----:B------:R-:W-:Y:S01]  /*11a30*/  ISETP.GT.AND P2, PT, R12, UR39, PT ;  /* 0x000000270c007c0c */ /* 0x000fe2000bf44270 */
[----:B------:R-:W-:-:S12]  /*11a40*/  VIADD R7, R7, 0xfffffffe ;  /* 0xfffffffe07077836 */ /* 0x000fd80000000000 */
[----:B------:R-:W-:Y:S05]  /*11a50*/  @P2 BRA `(.L_x_3856) ;  /* 0xfffffff000802947 */ /* 0x000fea000383ffff */
.L_x_3841:
[----:B------:R-:W-:Y:S05]  /*11a60*/  BSYNC B0 ;  /* 0x0000000000007941 */ /* 0x000fea0003800000 */
.L_x_3832:
[----:B------:R-:W-:Y:S04]  /*11a70*/  BSSY B0, `(.L_x_3857) ;  /* 0x000000e000007945 */ /* 0x000fe80003800000 */
[----:B------:R-:W-:Y:S05]  /*11a80*/  @P1 BRA `(.L_x_3858) ;  /* 0x0000000000301947 */ /* 0x000fea0003800000 */
[----:B-1----:R-:W1:Y:S01]  /*11a90*/  S2R R7, SR_LANEID ;  /* 0x0000000000077919 */ /* 0x002e620000000000 */
        /* <DEDUP_REMOVED lines=11> */
.L_x_3858:
[----:B------:R-:W-:Y:S05]  /*11b50*/  BSYNC B0 ;  /* 0x0000000000007941 */ /* 0x000fea0003800000 */
.L_x_3857:
        /* <DEDUP_REMOVED lines=9> */
.L_x_3888:
        /* <DEDUP_REMOVED lines=8> */
.L_x_3862:
        /* <DEDUP_REMOVED lines=27> */
.L_x_3860:
[----:B------:R-:W-:Y:S05]  /*11e20*/  BSYNC B0 ;  /* 0x0000000000007941 */ /* 0x000fea0003800000 */
.L_x_3859:
[----:B------:R-:W-:Y:S02]  /*11e30*/  VIADD R16, R16, 0x1 ;  /* 0x0000000110107836 */ /* 0x000fe40000000000 */
[----:B------:R-:W-:-:S03]  /*11e40*/  IMAD.MOV.U32 R13, RZ, RZ, R19 ;  /* 0x000000ffff0d7224 */ /* 0x000fc600078e0013 */
[----:B------:R-:W-:-:S04]  /*11e50*/  ISETP.NE.AND P0, PT, R16, 0x2, PT ;  /* 0x000000021000780c */ /* 0x000fc80003f05270 */
[----:B-1----:R-:W-:Y:S02]  /*11e60*/  SEL R0, RZ, 0x1, P0 ;  /* 0x00000001ff007807 */ /* 0x002fe40000000000 */
[----:B------:R-:W-:Y:S02]  /*11e70*/  SEL R16, R16, RZ, P0 ;  /* 0x000000ff10107207 */ /* 0x000fe40000000000 */
[----:B------:R-:W-:-:S07]  /*11e80*/  LOP3.LUT R17, R17, R0, RZ, 0x3c, !PT ;  /* 0x0000000011117212 */ /* 0x000fce00078e3cff */
.L_x_3821:
[----:B------:R-:W-:Y:S05]  /*11e90*/  BSYNC B6 ;  /* 0x0000000000067941 */ /* 0x000fea0003800000 */
.L_x_3819:
[----:B------:R-:W-:-:S03]  /*11ea0*/  UMOV UR4, 0xffffffff ;  /* 0xffffffff00047882 */ /* 0x000fc60000000000 */
[----:B------:R-:W-:Y:S05]  /*11eb0*/  BRA.DIV UR4, `(.L_x_3863) ;  /* 0x0000000a04ec7947 */ /* 0x000fea000b800000 */
[----:B------:R1:W2:Y:S02]  /*11ec0*/  SHFL.IDX PT, R14, R13, RZ, 0x1f ;  /* 0x00001fff0d0e7589 */ /* 0x0002a400000e0000 */
.L_x_3891:
        /* <DEDUP_REMOVED lines=14> */
.L_x_3810:
        /* <DEDUP_REMOVED lines=11> */
.L_x_3892:
        /* <DEDUP_REMOVED lines=16> */
.L_x_3868:
[----:B------:R-:W-:Y:S01]  /*12160*/  VIADD R3, R7, 0x30840 ;  /* 0x0003084007037836 */ /* 0x000fe20000000000 */
[----:B------:R-:W-:Y:S01]  /*12170*/  SHF.L.U32 R4, R17, 0x1f, RZ ;  /* 0x0000001f11047819 */ /* 0x000fe200000006ff */
[C---:B------:R-:W-:Y:S02]  /*12180*/  VIADD R0, R16.reuse, 0x1 ;  /* 0x0000000110007836 */ /* 0x040fe40000000000 */
        /* <DEDUP_REMOVED lines=9> */
.L_x_3893:
[----:B------:R-:W3:Y:S02]  /*12220*/  SYNCS.PHASECHK.TRANS64.TRYWAIT P0, [R3+URZ], R0 ;  /* 0x00000000030075a7 */ /* 0x000ee4000800017f */
[----:B---3--:R-:W-:Y:S05]  /*12230*/  @!P0 BRA `(.L_x_3870) ;  /* 0x0000000800588947 */ /* 0x008fea0003800000 */
.L_x_3894:
[----:B------:R-:W-:Y:S05]  /*12240*/  @!P2 BRA `(.L_x_3871) ;  /* 0x000000000004a947 */ /* 0x000fea0003800000 */
[----:B------:R-:W-:Y:S01]  /*12250*/  BPT.TRAP 0x1 ;  /* 0x000000040000795c */ /* 0x000fe20000300000 */
.L_x_3871:
[----:B---3--:R-:W-:-:S04]  /*12260*/  VIADD R3, R7, 0x30860 ;  /* 0x0003086007037836 */ /* 0x008fc80000000000 */
[----:B--2---:R-:W-:-:S04]  /*12270*/  IMAD R5, R16, 0x8, R3 ;  /* 0x0000000810057824 */ /* 0x004fc800078e0203 */
[----:B------:R-:W2:Y:S02]  /*12280*/  SYNCS.PHASECHK.TRANS64.TRYWAIT P0, [R5+URZ], R4 ;  /* 0x00000004050075a7 */ /* 0x000ea4000800017f */
[----:B--2---:R-:W-:Y:S05]  /*12290*/  @!P0 BRA `(.L_x_3872) ;  /* 0x0000000800548947 */ /* 0x004fea0003800000 */
.L_x_3895:
[----:B------:R-:W-:-:S07]  /*122a0*/  IMAD R3, R2, 0x8, R3 ;  /* 0x0000000802037824 */ /* 0x000fce00078e0203 */
.L_x_3873:
[----:B---3--:R3:W4:Y:S02]  /*122b0*/  SYNCS.PHASECHK.TRANS64.TRYWAIT P0, [R3+URZ], R0 ;  /* 0x00000000030075a7 */ /* 0x008724000800017f */
[----:B----4-:R-:W-:Y:S05]  /*122c0*/  @!P0 NANOSLEEP.SYNCS 0x989680 ;  /* 0x009896800000895d */ /* 0x010fea0003900000 */
[----:B------:R-:W4:Y:S02]  /*122d0*/  @!P0 SYNCS.PHASECHK.TRANS64 P0, [R3+URZ], R0 ;  /* 0x00000000030085a7 */ /* 0x000f24000800007f */
[----:B----4-:R-:W-:Y:S05]  /*122e0*/  @!P0 BRA `(.L_x_3873) ;  /* 0xfffffffc00f08947 */ /* 0x010fea000383ffff */
.L_x_3867:
[----:B------:R-:W-:Y:S05]  /*122f0*/  BSYNC B0 ;  /* 0x0000000000007941 */ /* 0x000fea0003800000 */
.L_x_3866:
[----:B------:R-:W-:Y:S05]  /*12300*/  EXIT ;  /* 0x000000000000794d */ /* 0x000fea0003800000 */
.L_x_3727:
[----:B-1----:R-:W-:-:S04]  /*12310*/  IMAD.U32 R3, RZ, RZ, UR37 ;  /* 0x00000025ff037e24 */ /* 0x002fc8000f8e00ff */
[----:B------:R1:W2:Y:S03]  /*12320*/  SYNCS.PHASECHK.TRANS64.TRYWAIT P1, [R3+URZ+0x30800], R0 ;  /* 0x03080000030075a7 */ /* 0x0002a6000802017f */
[----:B--2---:R-:W-:Y:S05]  /*12330*/  @!P1 NANOSLEEP.SYNCS 0x989680 ;  /* 0x009896800000995d */ /* 0x004fea0003900000 */
[----:B------:R-:W2:Y:S02]  /*12340*/  @!P1 SYNCS.PHASECHK.TRANS64 P1, [R3+URZ+0x30800], R0 ;  /* 0x03080000030095a7 */ /* 0x000ea4000802007f */
[----:B--2---:R-:W-:Y:S05]  /*12350*/  @!P1 BRA `(.L_x_3727) ;  /* 0xfffffffc00ec9947 */ /* 0x004fea000383ffff */
[----:B------:R-:W-:Y:S05]  /*12360*/  BRA `(.L_x_3874) ;  /* 0xfffffef400dc7947 */ /* 0x000fea000383ffff */
.L_x_3731:
[----:B--2---:R2:W3:Y:S02]  /*12370*/  SYNCS.PHASECHK.TRANS64.TRYWAIT P1, [R3+URZ+0x30830], R0 ;  /* 0x03083000030075a7 */ /* 0x0044e4000802017f */
[----:B---3--:R-:W-:Y:S05]  /*12380*/  @!P1 NANOSLEEP.SYNCS 0x989680 ;  /* 0x009896800000995d */ /* 0x008fea0003900000 */
[----:B------:R-:W3:Y:S02]  /*12390*/  @!P1 SYNCS.PHASECHK.TRANS64 P1, [R3+URZ+0x30830], R0 ;  /* 0x03083000030095a7 */ /* 0x000ee4000802007f */
[----:B---3--:R-:W-:Y:S05]  /*123a0*/  @!P1 BRA `(.L_x_3731) ;  /* 0xfffffffc00f09947 */ /* 0x008fea000383ffff */
[----:B------:R-:W-:Y:S05]  /*123b0*/  BRA `(.L_x_3730) ;  /* 0xfffffef800087947 */ /* 0x000fea000383ffff */
.L_x_3747:
[----:B--2---:R-:W-:-:S04]  /*123c0*/  IMAD.U32 R21, RZ, RZ, UR38 ;  /* 0x00000026ff157e24 */ /* 0x004fc8000f8e00ff */
[----:B------:R2:W3:Y:S03]  /*123d0*/  SYNCS.PHASECHK.TRANS64.TRYWAIT P1, [R21+URZ+0x30830], R0 ;  /* 0x03083000150075a7 */ /* 0x0004e6000802017f */
[----:B---3--:R-:W-:Y:S05]  /*123e0*/  @!P1 NANOSLEEP.SYNCS 0x989680 ;  /* 0x009896800000995d */ /* 0x008fea0003900000 */
[----:B------:R-:W3:Y:S02]  /*123f0*/  @!P1 SYNCS.PHASECHK.TRANS64 P1, [R21+URZ+0x30830], R0 ;  /* 0x03083000150095a7 */ /* 0x000ee4000802007f */
[----:B---3--:R-:W-:Y:S05]  /*12400*/  @!P1 BRA `(.L_x_3747) ;  /* 0xfffffffc00ec9947 */ /* 0x008fea000383ffff */
[----:B------:R-:W-:Y:S05]  /*12410*/  BRA `(.L_x_3746) ;  /* 0xffffff2400087947 */ /* 0x000fea000383ffff */
.L_x_3751:
[----:B--2---:R-:W-:-:S04]  /*12420*/  IMAD.U32 R3, RZ, RZ, UR6 ;  /* 0x00000006ff037e24 */ /* 0x004fc8000f8e00ff */
[----:B------:R2:W3:Y:S03]  /*12430*/  SYNCS.PHASECHK.TRANS64.TRYWAIT P1, [R3+URZ+0x30850], R0 ;  /* 0x03085000030075a7 */ /* 0x0004e6000802017f */
[----:B---3--:R-:W-:Y:S05]  /*12440*/  @!P1 NANOSLEEP.SYNCS 0x989680 ;  /* 0x009896800000995d */ /* 0x008fea0003900000 */
[----:B------:R-:W3:Y:S02]  /*12450*/  @!P1 SYNCS.PHASECHK.TRANS64 P1, [R3+URZ+0x30850], R0 ;  /* 0x03085000030095a7 */ /* 0x000ee4000802007f */
[----:B---3--:R-:W-:Y:S05]  /*12460*/  @!P1 BRA `(.L_x_3751) ;  /* 0xfffffffc00ec9947 */ /* 0x008fea000383ffff */
[----:B------:R-:W-:Y:S05]  /*12470*/  BRA `(.L_x_3750) ;  /* 0xffffff2c00a87947 */ /* 0x000fea000383ffff */
.L_x_3768:
[----:B--2---:R-:W-:-:S04]  /*12480*/  IMAD.U32 R5, RZ, RZ, UR6 ;  /* 0x00000006ff057e24 */ /* 0x004fc8000f8e00ff */
[----:B------:R2:W3:Y:S03]  /*12490*/  SYNCS.PHASECHK.TRANS64.TRYWAIT P1, [R5+URZ+0x30830], R0 ;  /* 0x03083000050075a7 */ /* 0x0004e6000802017f */
[----:B---3--:R-:W-:Y:S05]  /*124a0*/  @!P1 NANOSLEEP.SYNCS 0x989680 ;  /* 0x009896800000995d */ /* 0x008fea0003900000 */
[----:B------:R-:W3:Y:S02]  /*124b0*/  @!P1 SYNCS.PHASECHK.TRANS64 P1, [R5+URZ+0x30830], R0 ;  /* 0x03083000050095a7 */ /* 0x000ee4000802007f */
[----:B---3--:R-:W-:Y:S05]  /*124c0*/  @!P1 BRA `(.L_x_3768) ;  /* 0xfffffffc00ec9947 */ /* 0x008fea000383ffff */
[----:B------:R-:W-:Y:S05]  /*124d0*/  BRA `(.L_x_3767) ;  /* 0xffffff5400387947 */ /* 0x000fea000383ffff */
.L_x_3772:
[----:B--2---:R-:W-:-:S04]  /*124e0*/  IMAD.U32 R3, RZ, RZ, UR11 ;  /* 0x0000000bff037e24 */ /* 0x004fc8000f8e00ff */
[----:B------:R2:W3:Y:S03]  /*124f0*/  SYNCS.PHASECHK.TRANS64.TRYWAIT P1, [R3+URZ+0x30850], R0 ;  /* 0x03085000030075a7 */ /* 0x0004e6000802017f */
[----:B---3--:R-:W-:Y:S05]  /*12500*/  @!P1 NANOSLEEP.SYNCS 0x989680 ;  /* 0x009896800000995d */ /* 0x008fea0003900000 */
[----:B------:R-:W3:Y:S02]  /*12510*/  @!P1 SYNCS.PHASECHK.TRANS64 P1, [R3+URZ+0x30850], R0 ;  /* 0x03085000030095a7 */ /* 0x000ee4000802007f */
[----:B---3--:R-:W-:Y:S05]  /*12520*/  @!P1 BRA `(.L_x_3772) ;  /* 0xfffffffc00ec9947 */ /* 0x008fea000383ffff */
[----:B------:R-:W-:Y:S05]  /*12530*/  BRA `(.L_x_3771) ;  /* 0xffffff5c00d87947 */ /* 0x000fea000383ffff */
.L_x_3778:
[----:B--2---:R-:W-:-:S04]  /*12540*/  IMAD.U32 R5, RZ, RZ, UR6 ;  /* 0x00000006ff057e24 */ /* 0x004fc8000f8e00ff */
[----:B------:R2:W3:Y:S03]  /*12550*/  SYNCS.PHASECHK.TRANS64.TRYWAIT P1, [R5+URZ+0x30830], R0 ;  /* 0x03083000050075a7 */ /* 0x0004e6000802017f */
[----:B---3--:R-:W-:Y:S05]  /*12560*/  @!P1 NANOSLEEP.SYNCS 0x989680 ;  /* 0x009896800000995d */ /* 0x008fea0003900000 */
[----:B------:R-:W3:Y:S02]  /*12570*/  @!P1 SYNCS.PHASECHK.TRANS64 P1, [R5+URZ+0x30830], R0 ;  /* 0x03083000050095a7 */ /* 0x000ee4000802007f */
[----:B---3--:R-:W-:Y:S05]  /*12580*/  @!P1 BRA `(.L_x_3778) ;  /* 0xfffffffc00ec9947 */ /* 0x008fea000383ffff */
[----:B------:R-:W-:Y:S05]  /*12590*/  BRA `(.L_x_3777) ;  /* 0xffffff7000a07947 */ /* 0x000fea000383ffff */
.L_x_3782:
[----:B--2---:R-:W-:-:S04]  /*125a0*/  IMAD.U32 R3, RZ, RZ, UR10 ;  /* 0x0000000aff037e24 */ /* 0x004fc8000f8e00ff */
[----:B------:R2:W3:Y:S03]  /*125b0*/  SYNCS.PHASECHK.TRANS64.TRYWAIT P1, [R3+URZ+0x30850], R0 ;  /* 0x03085000030075a7 */ /* 0x0004e6000802017f */
[----:B---3--:R-:W-:Y:S05]  /*125c0*/  @!P1 NANOSLEEP.SYNCS 0x989680 ;  /* 0x009896800000995d */ /* 0x008fea0003900000 */
[----:B------:R-:W3:Y:S02]  /*125d0*/  @!P1 SYNCS.PHASECHK.TRANS64 P1, [R3+URZ+0x30850], R0 ;  /* 0x03085000030095a7 */ /* 0x000ee4000802007f */
[----:B---3--:R-:W-:Y:S05]  /*125e0*/  @!P1 BRA `(.L_x_3782) ;  /* 0xfffffffc00ec9947 */ /* 0x008fea000383ffff */
[----:B------:R-:W-:Y:S05]  /*125f0*/  BRA `(.L_x_3781) ;  /* 0xffffff7c00407947 */ /* 0x000fea000383ffff */
.L_x_3795:
[----:B--2---:R-:W-:-:S04]  /*12600*/  IMAD.U32 R3, RZ, RZ, UR5 ;  /* 0x00000005ff037e24 */ /* 0x004fc8000f8e00ff */
[----:B------:R2:W3:Y:S03]  /*12610*/  SYNCS.PHASECHK.TRANS64.TRYWAIT P0, [R3+URZ+0x30850], R2 ;  /* 0x03085002030075a7 */ /* 0x0004e6000800017f */
[----:B---3--:R-:W-:Y:S05]  /*12620*/  @!P0 NANOSLEEP.SYNCS 0x989680 ;  /* 0x009896800000895d */ /* 0x008fea0003900000 */
[----:B------:R-:W3:Y:S02]  /*12630*/  @!P0 SYNCS.PHASECHK.TRANS64 P0, [R3+URZ+0x30850], R2 ;  /* 0x03085002030085a7 */ /* 0x000ee4000800007f */
[----:B---3--:R-:W-:Y:S05]  /*12640*/  @!P0 BRA `(.L_x_3795) ;  /* 0xfffffffc00ec8947 */ /* 0x008fea000383ffff */
[----:B------:R-:W-:Y:S05]  /*12650*/  BRA `(.L_x_3794) ;  /* 0xffffffa400987947 */ /* 0x000fea000383ffff */
.L_x_3825:
[----:B------:R-:W1:Y:S01]  /*12660*/  S2R R18, SR_TID.X ;  /* 0x0000000000127919 */ /* 0x000e620000002100 */
        /* <DEDUP_REMOVED lines=9> */
.L_x_3875:
[----:B------:R-:W-:Y:S05]  /*12700*/  BRA `(.L_x_3876) ;  /* 0xffffffd4009c7947 */ /* 0x000fea000383ffff */
.L_x_3826:
[----:B------:R-:W-:Y:S01]  /*12710*/  BSSY B0, `(.L_x_3877) ;  /* 0x0000006000007945 */ /* 0x000fe20003800000 */
[----:B------:R-:W-:-:S07]  /*12720*/  IMAD.MOV.U32 R15, RZ, RZ, -0x1 ;  /* 0xffffffffff0f7424 */ /* 0x000fce00078e00ff */
[----:B------:R-:W-:Y:S05]  /*12730*/  WARPSYNC.COLLECTIVE R15, `(.L_x_3878) ;  /* 0x000000000f0c7348 */ /* 0x000fea0003c00000 */
[----:B------:R-:W-:Y:S02]  /*12740*/  ELECT P6, UR62, PT ;  /* 0x00000000003e782f */ /* 0x000fe400038c0000 */
[----:B------:R-:W-:Y:S01]  /*12750*/  MOV R14, UR62 ;  /* 0x0000003e000e7c02 */ /* 0x000fe20008000f00 */
[----:B------:R-:W-:Y:S10]  /*12760*/  ENDCOLLECTIVE ;  /* 0x000000000000791b */ /* 0x000ff40003800000 */
.L_x_3878:
[----:B------:R-:W-:Y:S05]  /*12770*/  BSYNC B0 ;  /* 0x0000000000007941 */ /* 0x000fea0003800000 */
.L_x_3877:
[----:B------:R-:W-:Y:S05]  /*12780*/  BRA `(.L_x_3879) ;  /* 0xffffffd4008c7947 */ /* 0x000fea000383ffff */
.L_x_3829:
[----:B-1----:R1:W2:Y:S02]  /*12790*/  SYNCS.PHASECHK.TRANS64.TRYWAIT P2, [R8+URZ+0x30840], R7 ;  /* 0x03084007080075a7 */ /* 0x0022a4000804017f */
[----:B--2---:R-:W-:Y:S05]  /*127a0*/  @!P2 NANOSLEEP.SYNCS 0x989680 ;  /* 0x009896800000a95d */ /* 0x004fea0003900000 */
[----:B------:R-:W2:Y:S02]  /*127b0*/  @!P2 SYNCS.PHASECHK.TRANS64 P2, [R8+URZ+0x30840], R7 ;  /* 0x030840070800a5a7 */ /* 0x000ea4000804007f */
[----:B--2---:R-:W-:Y:S05]  /*127c0*/  @!P2 BRA `(.L_x_3829) ;  /* 0xfffffffc00f0a947 */ /* 0x004fea000383ffff */
[----:B------:R-:W-:Y:S05]  /*127d0*/  BRA `(.L_x_3880) ;  /* 0xffffffd400e87947 */ /* 0x000fea000383ffff */
.L_x_3831:
[----:B-1----:R-:W-:-:S04]  /*127e0*/  IMAD.U32 R8, RZ, RZ, UR38 ;  /* 0x00000026ff087e24 */ /* 0x002fc8000f8e00ff */
[----:B------:R1:W2:Y:S03]  /*127f0*/  SYNCS.PHASECHK.TRANS64.TRYWAIT P2, [R8+URZ+0x30820], R7 ;  /* 0x03082007080075a7 */ /* 0x0002a6000804017f */
[----:B--2---:R-:W-:Y:S05]  /*12800*/  @!P2 NANOSLEEP.SYNCS 0x989680 ;  /* 0x009896800000a95d */ /* 0x004fea0003900000 */
[----:B------:R-:W2:Y:S02]  /*12810*/  @!P2 SYNCS.PHASECHK.TRANS64 P2, [R8+URZ+0x30820], R7 ;  /* 0x030820070800a5a7 */ /* 0x000ea4000804007f */
[----:B--2---:R-:W-:Y:S05]  /*12820*/  @!P2 BRA `(.L_x_3831) ;  /* 0xfffffffc00eca947 */ /* 0x004fea000383ffff */
[----:B------:R-:W-:Y:S05]  /*12830*/  BRA `(.L_x_3881) ;  /* 0xffffffd800f47947 */ /* 0x000fea000383ffff */
.L_x_3837:
[----:B-1----:R1:W2:Y:S02]  /*12840*/  SYNCS.PHASECHK.TRANS64.TRYWAIT P3, [R3+URZ+0x30840], R2 ;  /* 0x03084002030075a7 */ /* 0x0022a4000806017f */
[----:B--2---:R-:W-:Y:S05]  /*12850*/  @!P3 NANOSLEEP.SYNCS 0x989680 ;  /* 0x009896800000b95d */ /* 0x004fea0003900000 */
[----:B------:R-:W2:Y:S02]  /*12860*/  @!P3 SYNCS.PHASECHK.TRANS64 P3, [R3+URZ+0x30840], R2 ;  /* 0x030840020300b5a7 */ /* 0x000ea4000806007f */
[----:B--2---:R-:W-:Y:S05]  /*12870*/  @!P3 BRA `(.L_x_3837) ;  /* 0xfffffffc00f0b947 */ /* 0x004fea000383ffff */
[----:B------:R-:W-:Y:S05]  /*12880*/  BRA `(.L_x_3882) ;  /* 0xffffffdc00987947 */ /* 0x000fea000383ffff */
.L_x_3839:
[----:B-1----:R1:W2:Y:S02]  /*12890*/  SYNCS.PHASECHK.TRANS64.TRYWAIT P3, [R2+URZ+0x60], R3 ;  /* 0x00006003020075a7 */ /* 0x0022a4000806017f */
[----:B--2---:R-:W-:Y:S05]  /*128a0*/  @!P3 NANOSLEEP.SYNCS 0x989680 ;  /* 0x009896800000b95d */ /* 0x004fea0003900000 */
[----:B------:R-:W2:Y:S02]  /*128b0*/  @!P3 SYNCS.PHASECHK.TRANS64 P3, [R2+URZ+0x60], R3 ;  /* 0x000060030200b5a7 */ /* 0x000ea4000806007f */
[----:B--2---:R-:W-:Y:S05]  /*128c0*/  @!P3 BRA `(.L_x_3839) ;  /* 0xfffffffc00f0b947 */ /* 0x004fea000383ffff */
[----:B------:R-:W-:Y:S05]  /*128d0*/  BRA `(.L_x_3883) ;  /* 0xffffffe000207947 */ /* 0x000fea000383ffff */
.L_x_3845:
[----:B-1----:R1:W2:Y:S02]  /*128e0*/  SYNCS.PHASECHK.TRANS64.TRYWAIT P3, [R3+URZ+0x30840], R2 ;  /* 0x03084002030075a7 */ /* 0x0022a4000806017f */
[----:B--2---:R-:W-:Y:S05]  /*128f0*/  @!P3 NANOSLEEP.SYNCS 0x989680 ;  /* 0x009896800000b95d */ /* 0x004fea0003900000 */
[----:B------:R-:W2:Y:S02]  /*12900*/  @!P3 SYNCS.PHASECHK.TRANS64 P3, [R3+URZ+0x30840], R2 ;  /* 0x030840020300b5a7 */ /* 0x000ea4000806007f */
[----:B--2---:R-:W-:Y:S05]  /*12910*/  @!P3 BRA `(.L_x_3845) ;  /* 0xfffffffc00f0b947 */ /* 0x004fea000383ffff */
[----:B------:R-:W-:Y:S05]  /*12920*/  BRA `(.L_x_3884) ;  /* 0xffffffe400547947 */ /* 0x000fea000383ffff */
.L_x_3847:
[----:B-1----:R1:W2:Y:S02]  /*12930*/  SYNCS.PHASECHK.TRANS64.TRYWAIT P3, [R2+URZ+0x60], R17 ;  /* 0x00006011020075a7 */ /* 0x0022a4000806017f */
[----:B--2---:R-:W-:Y:S05]  /*12940*/  @!P3 NANOSLEEP.SYNCS 0x989680 ;  /* 0x009896800000b95d */ /* 0x004fea0003900000 */
[----:B------:R-:W2:Y:S02]  /*12950*/  @!P3 SYNCS.PHASECHK.TRANS64 P3, [R2+URZ+0x60], R17 ;  /* 0x000060110200b5a7 */ /* 0x000ea4000806007f */
[----:B--2---:R-:W-:Y:S05]  /*12960*/  @!P3 BRA `(.L_x_3847) ;  /* 0xfffffffc00f0b947 */ /* 0x004fea000383ffff */
[----:B------:R-:W-:Y:S05]  /*12970*/  BRA `(.L_x_3885) ;  /* 0xffffffe400dc7947 */ /* 0x000fea000383ffff */
.L_x_3852:
[----:B--2---:R2:W3:Y:S02]  /*12980*/  SYNCS.PHASECHK.TRANS64.TRYWAIT P2, [R2+URZ+0x30840], R3 ;  /* 0x03084003020075a7 */ /* 0x0044e4000804017f */
[----:B---3--:R-:W-:Y:S05]  /*12990*/  @!P2 NANOSLEEP.SYNCS 0x989680 ;  /* 0x009896800000a95d */ /* 0x008fea0003900000 */
[----:B------:R-:W3:Y:S02]  /*129a0*/  @!P2 SYNCS.PHASECHK.TRANS64 P2, [R2+URZ+0x30840], R3 ;  /* 0x030840030200a5a7 */ /* 0x000ee4000804007f */
[----:B---3--:R-:W-:Y:S05]  /*129b0*/  @!P2 BRA `(.L_x_3852) ;  /* 0xfffffffc00f0a947 */ /* 0x008fea000383ffff */
[----:B------:R-:W-:Y:S05]  /*129c0*/  BRA `(.L_x_3886) ;  /* 0xffffffe800dc7947 */ /* 0x000fea000383ffff */
.L_x_3854:
[----:B-1----:R1:W2:Y:S02]  /*129d0*/  SYNCS.PHASECHK.TRANS64.TRYWAIT P2, [R2+URZ+0x60], R11 ;  /* 0x0000600b020075a7 */ /* 0x0022a4000804017f */
[----:B--2---:R-:W-:Y:S05]  /*129e0*/  @!P2 NANOSLEEP.SYNCS 0x989680 ;  /* 0x009896800000a95d */ /* 0x004fea0003900000 */
[----:B------:R-:W2:Y:S02]  /*129f0*/  @!P2 SYNCS.PHASECHK.TRANS64 P2, [R2+URZ+0x60], R11 ;  /* 0x0000600b0200a5a7 */ /* 0x000ea4000804007f */
[----:B--2---:R-:W-:Y:S05]  /*12a00*/  @!P2 BRA `(.L_x_3854) ;  /* 0xfffffffc00f0a947 */ /* 0x004fea000383ffff */
[----:B------:R-:W-:Y:S05]  /*12a10*/  BRA `(.L_x_3887) ;  /* 0xffffffec00707947 */ /* 0x000fea000383ffff */
.L_x_3861:
[----:B-1----:R1:W2:Y:S02]  /*12a20*/  SYNCS.PHASECHK.TRANS64.TRYWAIT P0, [R3+URZ+0x30860], R0 ;  /* 0x03086000030075a7 */ /* 0x0022a4000800017f */
[----:B--2---:R-:W-:Y:S05]  /*12a30*/  @!P0 NANOSLEEP.SYNCS 0x989680 ;  /* 0x009896800000895d */ /* 0x004fea0003900000 */
[----:B------:R-:W2:Y:S02]  /*12a40*/  @!P0 SYNCS.PHASECHK.TRANS64 P0, [R3+URZ+0x30860], R0 ;  /* 0x03086000030085a7 */ /* 0x000ea4000800007f */
[----:B--2---:R-:W-:Y:S05]  /*12a50*/  @!P0 BRA `(.L_x_3861) ;  /* 0xfffffffc00f08947 */ /* 0x004fea000383ffff */
[----:B------:R-:W-:Y:S05]  /*12a60*/  BRA `(.L_x_3888) ;  /* 0xfffffff000607947 */ /* 0x000fea000383ffff */
.L_x_3863:
[----:B------:R-:W-:Y:S01]  /*12a70*/  BSSY B0, `(.L_x_3889) ;  /* 0x0000007000007945 */ /* 0x000fe20003800000 */
[----:B------:R-:W-:Y:S02]  /*12a80*/  IMAD.MOV.U32 R12, RZ, RZ, RZ ;  /* 0x000000ffff0c7224 */ /* 0x000fe400078e00ff */
[----:B------:R-:W-:Y:S02]  /*12a90*/  IMAD.MOV.U32 R11, RZ, RZ, 0x1f ;  /* 0x0000001fff0b7424 */ /* 0x000fe400078e00ff */
[----:B------:R-:W-:-:S07]  /*12aa0*/  IMAD.MOV.U32 R15, RZ, RZ, -0x1 ;  /* 0xffffffffff0f7424 */ /* 0x000fce00078e00ff */
[----:B------:R-:W-:Y:S05]  /*12ab0*/  WARPSYNC.COLLECTIVE R15, `(.L_x_3890) ;  /* 0x000000000f087348 */ /* 0x000fea0003c00000 */
[----:B------:R1:W2:Y:S02]  /*12ac0*/  SHFL.IDX P6, R14, R13, R12, R11 ;  /* 0x0000000c0d0e7389 */ /* 0x0002a400000c000b */
[----:B-12---:R-:W-:Y:S01]  /*12ad0*/  ENDCOLLECTIVE ;  /* 0x000000000000791b */ /* 0x006fe20003800000 */
.L_x_3890:
[----:B------:R-:W-:Y:S05]  /*12ae0*/  BSYNC B0 ;  /* 0x0000000000007941 */ /* 0x000fea0003800000 */
.L_x_3889:
[----:B------:R-:W-:Y:S05]  /*12af0*/  BRA `(.L_x_3891) ;  /* 0xfffffff000f47947 */ /* 0x000fea000383ffff */
.L_x_3865:
[----:B--2---:R2:W3:Y:S02]  /*12b00*/  SYNCS.PHASECHK.TRANS64.TRYWAIT P0, [R7+URZ+0x30820], R0 ;  /* 0x03082000070075a7 */ /* 0x0044e4000800017f */
[----:B---3--:R-:W-:Y:S05]  /*12b10*/  @!P0 NANOSLEEP.SYNCS 0x989680 ;  /* 0x009896800000895d */ /* 0x008fea0003900000 */
[----:B------:R-:W3:Y:S02]  /*12b20*/  @!P0 SYNCS.PHASECHK.TRANS64 P0, [R7+URZ+0x30820], R0 ;  /* 0x03082000070085a7 */ /* 0x000ee4000800007f */
[----:B---3--:R-:W-:Y:S05]  /*12b30*/  @!P0 BRA `(.L_x_3865) ;  /* 0xfffffffc00f08947 */ /* 0x008fea000383ffff */
[----:B------:R-:W-:Y:S05]  /*12b40*/  BRA `(.L_x_3892) ;  /* 0xfffffff400447947 */ /* 0x000fea000383ffff */
.L_x_3869:
[----:B--2---:R2:W3:Y:S02]  /*12b50*/  SYNCS.PHASECHK.TRANS64.TRYWAIT P0, [R5+URZ], R4 ;  /* 0x00000004050075a7 */ /* 0x0044e4000800017f */
[----:B---3--:R-:W-:Y:S05]  /*12b60*/  @!P0 NANOSLEEP.SYNCS 0x989680 ;  /* 0x009896800000895d */ /* 0x008fea0003900000 */
[----:B------:R-:W3:Y:S02]  /*12b70*/  @!P0 SYNCS.PHASECHK.TRANS64 P0, [R5+URZ], R4 ;  /* 0x00000004050085a7 */ /* 0x000ee4000800007f */
[----:B---3--:R-:W-:Y:S05]  /*12b80*/  @!P0 BRA `(.L_x_3869) ;  /* 0xfffffffc00f08947 */ /* 0x008fea000383ffff */
[----:B------:R-:W-:Y:S05]  /*12b90*/  BRA `(.L_x_3893) ;  /* 0xfffffff400a07947 */ /* 0x000fea000383ffff */
.L_x_3870:
[----:B---3--:R3:W4:Y:S02]  /*12ba0*/  SYNCS.PHASECHK.TRANS64.TRYWAIT P0, [R3+URZ], R0 ;  /* 0x00000000030075a7 */ /* 0x008724000800017f */
[----:B----4-:R-:W-:Y:S05]  /*12bb0*/  @!P0 NANOSLEEP.SYNCS 0x989680 ;  /* 0x009896800000895d */ /* 0x010fea0003900000 */
[----:B------:R-:W4:Y:S02]  /*12bc0*/  @!P0 SYNCS.PHASECHK.TRANS64 P0, [R3+URZ], R0 ;  /* 0x00000000030085a7 */ /* 0x000f24000800007f */
[----:B----4-:R-:W-:Y:S05]  /*12bd0*/  @!P0 BRA `(.L_x_3870) ;  /* 0xfffffffc00f08947 */ /* 0x010fea000383ffff */
[----:B------:R-:W-:Y:S05]  /*12be0*/  BRA `(.L_x_3894) ;  /* 0xfffffff400947947 */ /* 0x000fea000383ffff */
.L_x_3872:
[----:B--2---:R2:W3:Y:S02]  /*12bf0*/  SYNCS.PHASECHK.TRANS64.TRYWAIT P0, [R5+URZ], R4 ;  /* 0x00000004050075a7 */ /* 0x0044e4000800017f */
[----:B---3--:R-:W-:Y:S05]  /*12c00*/  @!P0 NANOSLEEP.SYNCS 0x989680 ;  /* 0x009896800000895d */ /* 0x008fea0003900000 */
[----:B------:R-:W3:Y:S02]  /*12c10*/  @!P0 SYNCS.PHASECHK.TRANS64 P0, [R5+URZ], R4 ;  /* 0x00000004050085a7 */ /* 0x000ee4000800007f */
[----:B---3--:R-:W-:Y:S05]  /*12c20*/  @!P0 BRA `(.L_x_3872) ;  /* 0xfffffffc00f08947 */ /* 0x008fea000383ffff */
[----:B------:R-:W-:Y:S05]  /*12c30*/  BRA `(.L_x_3895) ;  /* 0xfffffff400987947 */ /* 0x000fea000383ffff */
.L_x_3896:
        /* <DEDUP_REMOVED lines=12> */
.L_x_12763:


//--------------------- .text._ZN7cutlass13device_kernelIN5flash11enable_sm90INS1_16FlashAttnFwdSm90INS1_25CollectiveMainloopFwdSm90ILi2EN4cute5tupleIJNS5_1CILi1EEES8_S8_EEENS6_IJNS7_ILi128EEENS7_ILi96EEENS7_ILi192EEEEEELi192ENS_10bfloat16_tEfNS_4arch4Sm90ELb0ELb1ELb0ELb1ELb0ELb0ELb0ELb1ELb1ELb0ELb0ELb0EEENS1_21CollectiveEpilogueFwdINS6_IJSA_SC_SB_EEES9_SE_SG_Li256ELb1ELb0ELb0ELb0EEENS1_36VarlenDynamicPersistentTileSchedulerILi128ELi96ELi256ELi32ELb0ELb0ELb1ELb1ELb0ELb1EEEEEEEEEvNT_6ParamsE --------------------------
	.section	.text._ZN7cutlass13device_kernelIN5flash11enable_sm90INS1_16FlashAttnFwdSm90INS1_25CollectiveMainloopFwdSm90ILi2EN4cute5tupleIJNS5_1CILi1EEES8_S8_EEENS6_IJNS7_ILi128EEENS7_ILi96EEENS7_ILi192EEEEEELi192ENS_10bfloat16_tEfNS_4arch4Sm90ELb0ELb1ELb0ELb1ELb0ELb0ELb0ELb1ELb1ELb0ELb0ELb0EEENS1_21CollectiveEpilogueFwdINS6_IJSA_SC_SB_EEES9_SE_SG_Li256ELb1ELb0ELb0ELb0EEENS1_36VarlenDynamicPersistentTileSchedulerILi128ELi96ELi256ELi32ELb0ELb0ELb1ELb1ELb0ELb1EEEEEEEEEvNT_6ParamsE,"ax",@progbits
	.align	128
.text._ZN7cutlass13device_kernelIN5flash11enable_sm90INS1_16FlashAttnFwdSm90INS1_25CollectiveMainloopFwdSm90ILi2EN4cute5tupleIJNS5_1CILi1EEES8_S8_EEENS6_IJNS7_ILi128EEENS7_ILi96EEENS7_ILi192EEEEEELi192ENS_10bfloat16_tEfNS_4arch4Sm90ELb0ELb1ELb0ELb1ELb0ELb0ELb0ELb1ELb1ELb0ELb0ELb0EEENS1_21CollectiveEpilogueFwdINS6_IJSA_SC_SB_EEES9_SE_SG_Li256ELb1ELb0ELb0ELb0EEENS1_36VarlenDynamicPersistentTileSchedulerILi128ELi96ELi256ELi32ELb0ELb0ELb1ELb1ELb0ELb1EEEEEEEEEvNT_6ParamsE:
        .type           _ZN7cutlass13device_kernelIN5flash11enable_sm90INS1_16FlashAttnFwdSm90INS1_25CollectiveMainloopFwdSm90ILi2EN4cute5tupleIJNS5_1CILi1EEES8_S8_EEENS6_IJNS7_ILi128EEENS7_ILi96EEENS7_ILi192EEEEEELi192ENS_10bfloat16_tEfNS_4arch4Sm90ELb0ELb1ELb0ELb1ELb0ELb0ELb0ELb1ELb1ELb0ELb0ELb0EEENS1_21CollectiveEpilogueFwdINS6_IJSA_SC_SB_EEES9_SE_SG_Li256ELb1ELb0ELb0ELb0EEENS1_36VarlenDynamicPersistentTileSchedulerILi128ELi96ELi256ELi32ELb0ELb0ELb1ELb1ELb0ELb1EEEEEEEEEvNT_6ParamsE,@function
        .size           _ZN7cutlass13device_kernelIN5flash11enable_sm90INS1_16FlashAttnFwdSm90INS1_25CollectiveMainloopFwdSm90ILi2EN4cute5tupleIJNS5_1CILi1EEES8_S8_EEENS6_IJNS7_ILi128EEENS7_ILi96EEENS7_ILi192EEEEEELi192ENS_10bfloat16_tEfNS_4arch4Sm90ELb0ELb1ELb0ELb1ELb0ELb0ELb0ELb1ELb1ELb0ELb0ELb0EEENS1_21CollectiveEpilogueFwdINS6_IJSA_SC_SB_EEES9_SE_SG_Li256ELb1ELb0ELb0ELb0EEENS1_36VarlenDynamicPersistentTileSchedulerILi128ELi96ELi256ELi32ELb0ELb0ELb1ELb1ELb0ELb1EEEEEEEEEvNT_6ParamsE,(.L_x_12764 - _ZN7cutlass13device_kernelIN5flash11enable_sm90INS1_16FlashAttnFwdSm90INS1_25CollectiveMainloopFwdSm90ILi2EN4cute5tupleIJNS5_1CILi1EEES8_S8_EEENS6_IJNS7_ILi128EEENS7_ILi96EEENS7_ILi192EEEEEELi192ENS_10bfloat16_tEfNS_4arch4Sm90ELb0ELb1ELb0ELb1ELb0ELb0ELb0ELb1ELb1ELb0ELb0ELb0EEENS1_21CollectiveEpilogueFwdINS6_IJSA_SC_SB_EEES9_SE_SG_Li256ELb1ELb0ELb0ELb0EEENS1_36VarlenDynamicPersistentTileSchedulerILi128ELi96ELi256ELi32ELb0ELb0ELb1ELb1ELb0ELb1EEEEEEEEEvNT_6ParamsE)
        .other          _ZN7cutlass13device_kernelIN5flash11enable_sm90INS1_16FlashAttnFwdSm90INS1_25CollectiveMainloopFwdSm90ILi2EN4cute5tupleIJNS5_1CILi1EEES8_S8_EEENS6_IJNS7_ILi128EEENS7_ILi96EEENS7_ILi192EEEEEELi192ENS_10bfloat16_tEfNS_4arch4Sm90ELb0ELb1ELb0ELb1ELb0ELb0ELb0ELb1ELb1ELb0ELb0ELb0EEENS1_21CollectiveEpilogueFwdINS6_IJSA_SC_SB_EEES9_SE_SG_Li256ELb1ELb0ELb0ELb0EEENS1_36VarlenDynamicPersistentTileSchedulerILi128ELi96ELi256ELi32ELb0ELb0ELb1ELb1ELb0ELb1EEEEEEEEEvNT_6ParamsE,@"STO_CUDA_ENTRY STV_DEFAULT"
_ZN7cutlass13device_kernelIN5flash11enable_sm90INS1_16FlashAttnFwdSm90INS1_25CollectiveMainloopFwdSm90ILi2EN4cute5tupleIJNS5_1CILi1EEES8_S8_EEENS6_IJNS7_ILi128EEENS7_ILi96EEENS7_ILi192EEEEEELi192ENS_10bfloat16_tEfNS_4arch4Sm90ELb0ELb1ELb0ELb1ELb0ELb0ELb0ELb1ELb1ELb0ELb0ELb0EEENS1_21CollectiveEpilogueFwdINS6_IJSA_SC_SB_EEES9_SE_SG_Li256ELb1ELb0ELb0ELb0EEENS1_36VarlenDynamicPersistentTileSchedulerILi128ELi96ELi256ELi32ELb0ELb0ELb1ELb1ELb0ELb1EEEEEEEEEvNT_6ParamsE:
        /* <DEDUP_REMOVED lines=21> */
.L_x_3898:
[----:B------:R-:W-:Y:S05]  /*0150*/  BSYNC B0 ;  /* 0x0000000000007941 */ /* 0x000fea0003800000 */
.L_x_3897:
        /* <DEDUP_REMOVED lines=41> */
.L_x_3899:
        /* <DEDUP_REMOVED lines=22> */
.L_x_3900:
        /* <DEDUP_REMOVED lines=18> */
.L_x_3901:
        /* <DEDUP_REMOVED lines=22> */
.L_x_3902:
        /* <DEDUP_REMOVED lines=22> */
.L_x_3903:
        /* <DEDUP_REMOVED lines=9> */
.L_x_3905:
        /* <DEDUP_REMOVED lines=64> */
.L_x_4005:
[----:B------:R-:W-:Y:S01]  /*0dc0*/  ULDC.64 UR8, c[0x0][0xa28] ;  /* 0x00028a0000087ab9 */ /* 0x000fe20000000a00 */
[----:B0-----:R-:W0:Y:S01]  /*0dd0*/  LDC R17, c[0x0][0x288] ;  /* 0x0000a200ff117b82 */ /* 0x001e220000000800 */
[----:B------:R-:W-:Y:S01]  /*0de0*/  UISETP.NE.U32.AND UP0, UPT, UR8, URZ, UPT ;  /* 0x0000003f0800728c */ /* 0x000fe2000bf05070 */
[----:B---3-5:R-:W-:-:S03]  /*0df0*/  IMAD.MOV.U32 R7, RZ, RZ, RZ ;  /* 0x000000ffff077224 */ /* 0x028fc600078e00ff */
[----:B------:R-:W-:-:S03]  /*0e00*/  UISETP.NE.AND.EX UP0, UPT, UR9, URZ, UPT, UP0 ;  /* 0x0000003f0900728c */ /* 0x000fc6000bf05300 */
[----:B------:R-:W-:Y:S01]  /*0e10*/  ULDC.64 UR8, c[0x0][0xa18] ;  /* 0x0002860000087ab9 */ /* 0x000fe20000000a00 */
[----:B-12-4-:R-:W1:Y:S01]  /*0e20*/  LDC.64 R8, c[0x0][0x3f8] ;  /* 0x0000fe00ff087b82 */ /* 0x016e620000000a00 */
        /* <DEDUP_REMOVED lines=35> */
.L_x_3906:
        /* <DEDUP_REMOVED lines=10> */
.L_x_3907:
        /* <DEDUP_REMOVED lines=11> */
.L_x_3908:
        /* <DEDUP_REMOVED lines=17> */
.L_x_3910:
[----:B------:R-:W-:-:S13]  /*12c0*/  ISETP.NE.AND P0, PT, R9, 0x1, PT ;  /* 0x000000010900780c */ /* 0x000fda0003f05270 */
[----:B------:R-:W0:Y:S02]  /*12d0*/  @P0 LDC.64 R4, c[0x0][0x9e8] ;  /* 0x00027a00ff040b82 */ /* 0x000e240000000a00 */
[----:B0-----:R-:W-:-:S05]  /*12e0*/  @P0 IMAD.HI.U32 R4, R2, R4, RZ ;  /* 0x0000000402040227 */ /* 0x001fca00078e00ff */
[----:B------:R-:W-:-:S07]  /*12f0*/  @P0 SHF.R.U32.HI R2, RZ, R5, R4 ;  /* 0x00000005ff020219 */ /* 0x000fce0000011604 */
.L_x_3911:
[----:B------:R-:W-:-:S05]  /*1300*/  IMAD R3, R2, R9, R9 ;  /* 0x0000000902037224 */ /* 0x000fca00078e0209 */
[----:B------:R-:W-:-:S07]  /*1310*/  VIMNMX R0, R0, R3, PT ;  /* 0x0000000300007248 */ /* 0x000fce0003fe0100 */
.L_x_3909:
[----:B------:R-:W-:Y:S01]  /*1320*/  VIADD R2, R0, 0x5f ;  /* 0x0000005f00027836 */ /* 0x000fe20000000000 */
[----:B------:R-:W-:Y:S01]  /*1330*/  ULDC UR4, c[0x0][0x9dc] ;  /* 0x0002770000047ab9 */ /* 0x000fe20000000800 */
[----:B------:R-:W-:Y:S02]  /*1340*/  VIADD R0, R16, 0x5f ;  /* 0x0000005f10007836 */ /* 0x000fe40000000000 */
[----:B------:R-:W-:Y:S02]  /*1350*/  IMAD R3, R193, 0x80, -R17 ;  /* 0x00000080c1037824 */ /* 0x000fe400078e0a11 */
[----:B------:R-:W-:-:S04]  /*1360*/  IMAD.HI R2, R2, 0x2aaaaaab, RZ ;  /* 0x2aaaaaab02027827 */ /* 0x000fc800078e02ff */
[----:B------:R-:W-:Y:S01]  /*1370*/  IMAD.HI R0, R0, 0x2aaaaaab, RZ ;  /* 0x2aaaaaab00007827 */ /* 0x000fe200078e02ff */
[----:B------:R-:W-:-:S03]  /*1380*/  SHF.R.U32.HI R5, RZ, 0x1f, R2 ;  /* 0x0000001fff057819 */ /* 0x000fc60000011602 */
[----:B------:R-:W-:Y:S01]  /*1390*/  IMAD.IADD R4, R16, 0x1, R3 ;  /* 0x0000000110047824 */ /* 0x000fe200078e0203 */
        /* <DEDUP_REMOVED lines=16> */
.L_x_3913:
[----:B------:R-:W-:-:S13]  /*14a0*/  ISETP.NE.AND P0, PT, R9, 0x1, PT ;  /* 0x000000010900780c */ /* 0x000fda0003f05270 */
[----:B------:R-:W0:Y:S02]  /*14b0*/  @P0 LDC.64 R2, c[0x0][0x9e8] ;  /* 0x00027a00ff020b82 */ /* 0x000e240000000a00 */
[----:B0-----:R-:W-:-:S05]  /*14c0*/  @P0 IMAD.HI.U32 R0, R4, R2, RZ ;  /* 0x0000000204000227 */ /* 0x001fca00078e00ff */
[----:B------:R-:W-:-:S07]  /*14d0*/  @P0 SHF.R.U32.HI R4, RZ, R3, R0 ;  /* 0x00000003ff040219 */ /* 0x000fce0000011600 */
.L_x_3914:
[----:B------:R-:W-:-:S05]  /*14e0*/  IMAD R4, R4, R9, RZ ;  /* 0x0000000904047224 */ /* 0x000fca00078e02ff */
[----:B------:R-:W-:-:S13]  /*14f0*/  R2UR UR5, R4 ;  /* 0x00000000040572ca */ /* 0x000fda00000e0000 */
[----:B------:R-:W-:-:S04]  /*1500*/  UISETP.LT.AND UP0, UPT, UR4, UR5, UPT ;  /* 0x000000050400728c */ /* 0x000fc8000bf01270 */
[----:B------:R-:W-:-:S12]  /*1510*/  USEL UR4, UR4, UR5, !UP0 ;  /* 0x0000000504047287 */ /* 0x000fd8000c000000 */
.L_x_3912:
        /* <DEDUP_REMOVED lines=56> */
[----:B------:R-:W-:Y:S02]  /*18a0*/  IMAD.MOV.U32 R131, RZ, RZ, RZ ;  /* 0x000000ffff837224 */ /* 0x000fe400078e00ff */
        /* <DEDUP_REMOVED lines=35> */
.L_x_3916:
        /* <DEDUP_REMOVED lines=11> */
.L_x_4101:
[----:B------:R-:W-:Y:S05]  /*1b90*/  @!P0 BRA `(.L_x_3918) ;  /* 0x0000000000048947 */ /* 0x000fea0003800000 */
[----:B------:R-:W-:Y:S01]  /*1ba0*/  BPT.TRAP 0x1 ;  /* 0x000000040000795c */ /* 0x000fe20000300000 */
.L_x_3918:
[----:B0-----:R-:W-:Y:S02]  /*1bb0*/  IMAD.U32 R3, RZ, RZ, UR36 ;  /* 0x00000024ff037e24 */ /* 0x001fe4000f8e00ff */
[----:B------:R-:W-:-:S03]  /*1bc0*/  IMAD.U32 R0, RZ, RZ, UR37 ;  /* 0x00000025ff007e24 */ /* 0x000fc6000f8e00ff */
[----:B------:R-:W-:Y:S02]  /*1bd0*/  LEA R3, R3, UR38, 0x3 ;  /* 0x0000002603037c11 */ /* 0x000fe4000f8e18ff */
[----:B------:R-:W-:-:S04]  /*1be0*/  SHF.L.U32 R0, R0, 0x1f, RZ ;  /* 0x0000001f00007819 */ /* 0x000fc800000006ff */
[----:B------:R0:W1:Y:S01]  /*1bf0*/  SYNCS.PHASECHK.TRANS64.TRYWAIT P1, [R3+URZ+0x30830], R0 ;  /* 0x03083000030075a7 */ /* 0x000062000802017f */
[----:B------:R-:W-:Y:S05]  /*1c00*/  @!P0 BRA `(.L_x_3919) ;  /* 0x0000000000048947 */ /* 0x000fea0003800000 */
[----:B------:R-:W-:Y:S01]  /*1c10*/  BPT.TRAP 0x1 ;  /* 0x000000040000795c */ /* 0x000fe20000300000 */
.L_x_3919:
[----:B------:R-:W2:Y:S01]  /*1c20*/  LDL.LU R2, [R1] ;  /* 0x0000000001027983 */ /* 0x000ea20000300800 */
[----:B------:R-:W3:Y:S02]  /*1c30*/  S2R R4, SR_TID.X ;  /* 0x0000000000047919 */ /* 0x000ee40000002100 */
[----:B---3--:R-:W-:Y:S02]  /*1c40*/  LOP3.LUT P2, RZ, R4, 0x7f, RZ, 0xc0, !PT ;  /* 0x0000007f04ff7812 */ /* 0x008fe4000784c0ff */
[----:B--2---:R-:W-:-:S11]  /*1c50*/  LOP3.LUT R2, R2, 0xfff7ffff, RZ, 0xc0, !PT ;  /* 0xfff7ffff02027812 */ /* 0x004fd600078ec0ff */
[----:B------:R-:W-:-:S05]  /*1c60*/  @P2 LOP3.LUT R2, R2, 0x80000, RZ, 0xfc, !PT ;  /* 0x0008000002022812 */ /* 0x000fca00078efcff */
[----:B------:R2:W-:Y:S01]  /*1c70*/  STL [R1], R2 ;  /* 0x0000000201007387 */ /* 0x0005e20000100800 */
[----:B-1----:R-:W-:Y:S05]  /*1c80*/  @P1 BRA `(.L_x_3920) ;  /* 0x0000000000081947 */ /* 0x002fea0003800000 */
[----:B------:R-:W1:Y:S02]  /*1c90*/  SYNCS.PHASECHK.TRANS64.TRYWAIT P1, [R3+URZ+0x30830], R0 ;  /* 0x03083000030075a7 */ /* 0x000e64000802017f */
[----:B-1----:R-:W-:Y:S05]  /*1ca0*/  @!P1 BRA `(.L_x_3921) ;  /* 0x0000013400ac9947 */ /* 0x002fea0003800000 */
.L_x_3920:
        /* <DEDUP_REMOVED lines=10> */
[----:B--2---:R-:W2:Y:S01]  /*1d50*/  S2R R2, SR_TID.X ;  /* 0x0000000000027919 */ /* 0x004ea20000002100 */
[----:B------:R-:W-:Y:S01]  /*1d60*/  UMOV UR17, 0x40000040 ;  /* 0x4000004000117882 */ /* 0x000fe20000000000 */
[----:B------:R-:W-:Y:S01]  /*1d70*/  UMOV UR19, 0x40000040 ;  /* 0x4000004000137882 */ /* 0x000fe20000000000 */
[----:B------:R-:W-:Y:S01]  /*1d80*/  ULOP3.LUT UR39, UR4, 0x10000, URZ, 0xfc, !UPT ;  /* 0x0001000004277892 */ /* 0x000fe2000f8efc3f */
[----:B------:R-:W-:Y:S01]  /*1d90*/  IMAD.MOV.U32 R5, RZ, RZ, -0x60 ;  /* 0xffffffa0ff057424 */ /* 0x000fe200078e00ff */
[----:B------:R-:W-:Y:S01]  /*1da0*/  ULOP3.LUT UR4, UR40, 0x10000, URZ, 0xfc, !UPT ;  /* 0x0001000028047892 */ /* 0x000fe2000f8efc3f */
[----:B------:R-:W-:Y:S01]  /*1db0*/  IMAD R6, R193, 0x80, R201 ;  /* 0x00000080c1067824 */ /* 0x000fe200078e02c9 */
[----:B------:R-:W-:Y:S01]  /*1dc0*/  UIMAD UR5, UR36, 0x900, UR39 ;  /* 0x00000900240578a4 */ /* 0x000fe2000f8e0227 */
[----:B------:R-:W-:Y:S01]  /*1dd0*/  IMAD R5, R74, R5, 0x60 ;  /* 0x000000604a057424 */ /* 0x000fe200078e0205 */
[----:B------:R-:W-:-:S02]  /*1de0*/  UIADD3 UR12, UR4, 0x4, URZ ;  /* 0x00000004040c7890 */ /* 0x000fc4000fffe03f */
[----:B------:R-:W-:Y:S01]  /*1df0*/  UIADD3 UR14, UR5, 0x4, URZ ;  /* 0x00000004050e7890 */ /* 0x000fe2000fffe03f */
[----:B------:R-:W-:Y:S01]  /*1e00*/  IMAD R10, R18, -0x2, R5 ;  /* 0xfffffffe120a7824 */ /* 0x000fe200078e0205 */
[----:B------:R-:W-:Y:S01]  /*1e10*/  UMOV UR8, UR4 ;  /* 0x0000000400087c82 */ /* 0x000fe20008000000 */
[----:B------:R-:W-:Y:S01]  /*1e20*/  UMOV UR10, UR5 ;  /* 0x00000005000a7c82 */ /* 0x000fe20008000000 */
[----:B------:R-:W-:Y:S01]  /*1e30*/  IMAD.U32 R8, RZ, RZ, UR8 ;  /* 0x00000008ff087e24 */ /* 0x000fe2000f8e00ff */
[----:B------:R-:W-:Y:S01]  /*1e40*/  HGMMA.64x96x16.F32.BF16 R24, gdesc[UR8], RZ, !UPT, gsb0 ;  /* 0x01600000081879f0 */ /* 0x000fe2000c0018ff */
[----:B------:R-:W-:Y:S02]  /*1e50*/  UIADD3 UR8, UR4, 0x2, URZ ;  /* 0x0000000204087890 */ /* 0x000fe4000fffe03f */
[----:B------:R-:W-:Y:S01]  /*1e60*/  UIADD3 UR10, UR5, 0x2, URZ ;  /* 0x00000002050a7890 */ /* 0x000fe2000fffe03f */
[----:B------:R-:W-:Y:S01]  /*1e70*/  UMOV UR9, 0x40000040 ;  /* 0x4000004000097882 */ /* 0x000fe20000000000 */
[----:B------:R-:W-:Y:S01]  /*1e80*/  UMOV UR11, 0x40000040 ;  /* 0x40000040000b7882 */ /* 0x000fe20000000000 */
[----:B------:R-:W-:-:S02]  /*1e90*/  UIADD3 UR16, UR4, 0x6, URZ ;  /* 0x0000000604107890 */ /* 0x000fc4000fffe03f */
[----:B------:R-:W-:Y:S02]  /*1ea0*/  UIADD3 UR18, UR5, 0x6, URZ ;  /* 0x0000000605127890 */ /* 0x000fe4000fffe03f */
[----:B------:R-:W-:Y:S02]  /*1eb0*/  UIADD3 UR20, UR4, 0x400, URZ ;  /* 0x0000040004147890 */ /* 0x000fe4000fffe03f */
[----:B------:R-:W-:Y:S01]  /*1ec0*/  UIADD3 UR22, UR5, 0x300, URZ ;  /* 0x0000030005167890 */ /* 0x000fe2000fffe03f */
[----:B------:R-:W-:Y:S01]  /*1ed0*/  UMOV UR21, 0x40000040 ;  /* 0x4000004000157882 */ /* 0x000fe20000000000 */
[----:B------:R-:W-:Y:S01]  /*1ee0*/  UMOV UR23, 0x40000040 ;  /* 0x4000004000177882 */ /* 0x000fe20000000000 */
[----:B------:R-:W-:Y:S01]  /*1ef0*/  UIADD3 UR24, UR4, 0x402, URZ ;  /* 0x0000040204187890 */ /* 0x000fe2000fffe03f */
[----:B--2---:R-:W-:Y:S01]  /*1f00*/  LOP3.LUT P1, RZ, R2, 0x7f, RZ, 0xc0, !PT ;  /* 0x0000007f02ff7812 */ /* 0x004fe2000782c0ff */
[----:B------:R-:W-:Y:S01]  /*1f10*/  UIADD3 UR26, UR5, 0x302, URZ ;  /* 0x00000302051a7890 */ /* 0x000fe2000fffe03f */
[----:B------:R-:W-:Y:S01]  /*1f20*/  IMAD.IADD R2, R16, 0x1, R5 ;  /* 0x0000000110027824 */ /* 0x000fe200078e0205 */
        /* <DEDUP_REMOVED lines=9> */
[----:B01----:R-:W-:Y:S01]  /*1fc0*/  @!P1 VIADD R0, R3, 0x30840 ;  /* 0x0003084003009836 */ /* 0x003fe20000000000 */
[----:B------:R-:W-:Y:S01]  /*1fd0*/  UMOV UR33, 0x40000040 ;  /* 0x4000004000217882 */ /* 0x000fe20000000000 */
[----:B------:R-:W-:Y:S01]  /*1fe0*/  UMOV UR35, 0x40000040 ;  /* 0x4000004000237882 */ /* 0x000fe20000000000 */
[----:B------:R-:W-:Y:S01]  /*1ff0*/  UIADD3 UR40, UR4, 0x800, URZ ;  /* 0x0000080004287890 */ /* 0x000fe2000fffe03f */
[----:B------:R-:W-:Y:S01]  /*2000*/  IADD3 R3, -R17, 0x1, R2 ;  /* 0x0000000111037810 */ /* 0x000fe20007ffe102 */
[----:B------:R-:W-:Y:S01]  /*2010*/  UIADD3 UR42, UR5, 0x600, URZ ;  /* 0x00000600052a7890 */ /* 0x000fe2000fffe03f */
[----:B------:R-:W-:Y:S01]  /*2020*/  @!P1 PRMT R0, RZ, 0x654, R0 ;  /* 0x00000654ff009816 */ /* 0x000fe20000000000 */
        /* <DEDUP_REMOVED lines=15> */
[----:B------:R-:W-:Y:S02]  /*2120*/  ULDC.64 UR4, c[0x0][0x9e0] ;  /* 0x0002780000047ab9 */ /* 0x000fe40000000a00 */
[----:B------:R-:W-:Y:S01]  /*2130*/  UISETP.GE.AND UP0, UPT, UR5, 0x1, UPT ;  /* 0x000000010500788c */ /* 0x000fe2000bf06270 */
[----:B------:R-:W-:Y:S01]  /*2140*/  VIADD R4, R3, UR4 ;  /* 0x0000000403047c36 */ /* 0x000fe20008000000 */
[----:B------:R-:W-:-:S02]  /*2150*/  WARPGROUP.DEPBAR.LE gsb0, 0x0 ;  /* 0x00008000000079c5 */ /* 0x000fc40000010000 */
[----:B------:R-:W-:-:S06]  /*2160*/  WARPGROUP.ARRIVE ;  /* 0x00000000000079c5 */ /* 0x000fcc0000000000 */
[----:B------:R-:W-:Y:S01]  /*2170*/  HGMMA.64x96x16.F32.BF16 R24, gdesc[UR8], R24, gsb0 ;  /* 0x01600000081879f0 */ /* 0x000fe20008001818 */
[----:B------:R-:W-:Y:S02]  /*2180*/  ULDC UR10, c[0x0][0x9dc] ;  /* 0x00027700000a7ab9 */ /* 0x000fe40000000800 */
[----:B------:R-:W-:-:S06]  /*2190*/  ULOP3.LUT UR6, URZ, UR10, URZ, 0x33, !UPT ;  /* 0x0000000a3f067292 */ /* 0x000fcc000f8e333f */
[----:B------:R-:W-:-:S04]  /*21a0*/  VIADD R11, R3, UR6 ;  /* 0x00000006030b7c36 */ /* 0x000fc80008000000 */
[----:B------:R-:W-:Y:S01]  /*21b0*/  IMAD.IADD R2, R11, 0x1, R6 ;  /* 0x000000010b027824 */ /* 0x000fe200078e0206 */
        /* <DEDUP_REMOVED lines=32> */
[----:B------:R-:W-:Y:S02]  /*23c0*/  PLOP3.LUT P1, PT, PT, PT, UP0, 0x40, 0x0 ;  /* 0x000000000000781c */ /* 0x000fe40003f2e808 */
[----:B0-----:R-:W-:-:S11]  /*23d0*/  VIADDMNMX R0, R6, R4, R7, PT ;  /* 0x0000000406007246 */ /* 0x001fd60003800107 */
[----:B------:R-:W-:Y:S05]  /*23e0*/  @P1 BRA `(.L_x_3922) ;  /* 0x0000000000541947 */ /* 0x000fea0003800000 */
        /* <DEDUP_REMOVED lines=12> */
.L_x_3924:
[----:B------:R-:W-:-:S06]  /*24b0*/  UISETP.NE.AND UP1, UPT, UR5, 0x1, UPT ;  /* 0x000000010500788c */ /* 0x000fcc000bf25270 */
[----:B------:R-:W-:-:S05]  /*24c0*/  PLOP3.LUT P1, PT, PT, PT, UP1, 0x80, 0x0 ;  /* 0x000000000000781c */ /* 0x000fca0003f2f018 */
[----:B------:R-:W-:-:S08]  /*24d0*/  @UP1 ULDC.64 UR6, c[0x0][0x9e8] ;  /* 0x00027a0000061ab9 */ /* 0x000fd00000000a00 */
[----:B------:R-:W-:-:S05]  /*24e0*/  @P1 IMAD.HI.U32 R12, R3, UR6, RZ ;  /* 0x00000006030c1c27 */ /* 0x000fca000f8e00ff */
[----:B------:R-:W-:-:S07]  /*24f0*/  @P1 SHF.R.U32.HI R3, RZ, UR7, R12 ;  /* 0x00000007ff031c19 */ /* 0x000fce000801160c */
.L_x_3925:
[----:B------:R-:W-:Y:S05]  /*2500*/  BSYNC B0 ;  /* 0x0000000000007941 */ /* 0x000fea0003800000 */
.L_x_3923:
[----:B------:R-:W-:-:S05]  /*2510*/  IMAD R3, R3, UR5, R10 ;  /* 0x0000000503037c24 */ /* 0x000fca000f8e020a */
[----:B------:R-:W-:Y:S02]  /*2520*/  VIMNMX R2, R2, R3, !PT ;  /* 0x0000000302027248 */ /* 0x000fe40007fe0100 */
[----:B------:R-:W-:-:S07]  /*2530*/  VIADDMNMX R0, R3, UR5, R0, PT ;  /* 0x0000000503007c46 */ /* 0x000fce000b800100 */
.L_x_3922:
[C---:B------:R-:W-:Y:S02]  /*2540*/  ISETP.GE.AND P1, PT, R5.reuse, 0x2, PT ;  /* 0x000000020500780c */ /* 0x040fe40003f26270 */
[C---:B------:R-:W-:Y:S02]  /*2550*/  ISETP.GE.AND P5, PT, R5.reuse, 0xa, PT ;  /* 0x0000000a0500780c */ /* 0x040fe40003fa6270 */
        /* <DEDUP_REMOVED lines=34> */
[C---:B------:R-:W-:Y:S02]  /*2780*/  ISETP.GE.AND P4, PT, R5.reuse, 0x22, PT ;  /* 0x000000220500780c */ /* 0x040fe40003f86270 */
        /* <DEDUP_REMOVED lines=73> */
[----:B------:R-:W-:-:S04]  /*2c20*/  ISETP.GE.AND P5, PT, R5, 0x5a, PT ;  /* 0x0000005a0500780c */ /* 0x000fc80003fa6270 */
[----:B------:R-:W-:Y:S02]  /*2c30*/  P2R R65, PR, RZ, 0x20 ;  /* 0x00000020ff417803 */ /* 0x000fe40000000000 */
[----:B------:R-:W-:-:S04]  /*2c40*/  ISETP.GT.AND P5, PT, R2, 0x59, !P5 ;  /* 0x000000590200780c */ /* 0x000fc80006fa4270 */
[----:B------:R-:W-:Y:S01]  /*2c50*/  ISETP.LT.OR P5, PT, R0, 0x5a, P5 ;  /* 0x0000005a0000780c */ /* 0x000fe20002fa1670 */
[----:B------:R-:W-:-:S03]  /*2c60*/  VIADD R0, R6, 0x8 ;  /* 0x0000000806007836 */ /* 0x000fc60000000000 */
[----:B------:R-:W-:Y:S02]  /*2c70*/  FSEL R94, R69, -INF , !P5 ;  /* 0xff800000455e7808 */ /* 0x000fe40006800000 */
[----:B------:R-:W-:Y:S02]  /*2c80*/  PLOP3.LUT P5, PT, PT, PT, UP0, 0x40, 0x0 ;  /* 0x000000000000781c */ /* 0x000fe40003fae808 */
[----:B------:R-:W-:Y:S02]  /*2c90*/  VIADDMNMX R2, R0, R4, R7, PT ;  /* 0x0000000400027246 */ /* 0x000fe40003800107 */
[----:B------:R-:W-:-:S09]  /*2ca0*/  IADD3 R4, R11, 0x8, R6 ;  /* 0x000000080b047810 */ /* 0x000fd20007ffe006 */
        /* <DEDUP_REMOVED lines=15> */
.L_x_3928:
[----:B------:R-:W-:-:S06]  /*2da0*/  UISETP.NE.AND UP1, UPT, UR5, 0x1, UPT ;  /* 0x000000010500788c */ /* 0x000fcc000bf25270 */
[----:B------:R-:W-:-:S05]  /*2db0*/  PLOP3.LUT P5, PT, PT, PT, UP1, 0x80, 0x0 ;  /* 0x000000000000781c */ /* 0x000fca0003faf018 */
[----:B------:R-:W-:-:S08]  /*2dc0*/  @UP1 ULDC.64 UR6, c[0x0][0x9e8] ;  /* 0x00027a0000061ab9 */ /* 0x000fd00000000a00 */
[----:B------:R-:W-:Y:S01]  /*2dd0*/  @P5 IMAD.HI.U32 R3, R0, UR6, RZ ;  /* 0x0000000600035c27 */ /* 0x000fe2000f8e00ff */
[----:B------:R-:W-:-:S13]  /*2de0*/  PLOP3.LUT P5, PT, PT, PT, UP1, 0x80, 0x0 ;  /* 0x000000000000781c */ /* 0x000fda0003faf018 */
[----:B------:R-:W-:-:S07]  /*2df0*/  @P5 SHF.R.U32.HI R0, RZ, UR7, R3 ;  /* 0x00000007ff005c19 */ /* 0x000fce0008011603 */
.L_x_3929:
[----:B------:R-:W-:Y:S05]  /*2e00*/  BSYNC B0 ;  /* 0x0000000000007941 */ /* 0x000fea0003800000 */
.L_x_3927:
[----:B------:R-:W-:-:S05]  /*2e10*/  IMAD R3, R0, UR5, R10 ;  /* 0x0000000500037c24 */ /* 0x000fca000f8e020a */
[----:B------:R-:W-:Y:S02]  /*2e20*/  VIMNMX R4, R4, R3, !PT ;  /* 0x0000000304047248 */ /* 0x000fe40007fe0100 */
[----:B------:R-:W-:-:S07]  /*2e30*/  VIADDMNMX R2, R3, UR5, R2, PT ;  /* 0x0000000503027c46 */ /* 0x000fce000b800102 */
.L_x_3926:
[C---:B------:R-:W-:Y:S01]  /*2e40*/  ISETP.GT.AND P1, PT, R4.reuse, 0x1, !P1 ;  /* 0x000000010400780c */ /* 0x040fe20004f24270 */
[----:B------:R-:W-:Y:S01]  /*2e50*/  ULDC UR6, c[0x0][0x988] ;  /* 0x0002620000067ab9 */ /* 0x000fe20000000800 */
[----:B------:R-:W-:Y:S02]  /*2e60*/  ISETP.GT.AND P2, PT, R4, 0x8, !P2 ;  /* 0x000000080400780c */ /* 0x000fe40005744270 */
        /* <DEDUP_REMOVED lines=64> */
[----:B------:R-:W0:Y:S01]  /*3270*/  SHFL.BFLY PT, R5, R10, 0x2, 0x1f ;  /* 0x0c401f000a057f89 */ /* 0x000e2200000e0000 */
        /* <DEDUP_REMOVED lines=13> */
[----:B0-----:R-:W-:Y:S02]  /*3350*/  FMNMX.FTZ R12, R10, R5, !PT ;  /* 0x000000050a0c7209 */ /* 0x001fe40007810000 */
[----:B------:R-:W-:Y:S02]  /*3360*/  FMNMX.FTZ R10, R7, R27, !PT ;  /* 0x0000001b070a7209 */ /* 0x000fe40007810000 */
[----:B------:R-:W-:Y:S01]  /*3370*/  FSEL R51, R51, -INF , !P1 ;  /* 0xff80000033337808 */ /* 0x000fe20004800000 */
[----:B------:R-:W0:Y:S01]  /*3380*/  SHFL.BFLY PT, R5, R12, 0x1, 0x1f ;  /* 0x0c201f000c057f89 */ /* 0x000e2200000e0000 */
        /* <DEDUP_REMOVED lines=21> */
[----:B0-----:R-:W-:Y:S02]  /*34e0*/  FMNMX.FTZ R5, R12, R5, !PT ;  /* 0x000000050c057209 */ /* 0x001fe40007810000 */
        /* <DEDUP_REMOVED lines=25> */
[----:B------:R0:W-:Y:S01]  /*3680*/  MUFU.EX2 R57, R14 ;  /* 0x0000000e00397308 */ /* 0x0001e20000000800 */
        /* <DEDUP_REMOVED lines=9> */
[--C-:B0-----:R-:W-:Y:S01]  /*3720*/  FFMA.FTZ R14, R76, R0, -R53.reuse ;  /* 0x000000004c0e7223 */ /* 0x101fe20000010835 */
[----:B------:R-:W-:Y:S01]  /*3730*/  FMNMX.FTZ R10, R37, R10, !PT ;  /* 0x0000000a250a7209 */ /* 0x000fe20007810000 */
[-CC-:B------:R-:W-:Y:S01]  /*3740*/  FFMA.FTZ R34, R56, R0.reuse, -R53.reuse ;  /* 0x0000000038227223 */ /* 0x180fe20000010835 */
[----:B------:R-:W-:Y:S01]  /*3750*/  ISETP.NE.AND P5, PT, R65, RZ, PT ;  /* 0x000000ff4100720c */ /* 0x000fe20003fa5270 */
[----:B------:R-:W-:Y:S01]  /*3760*/  FFMA.FTZ R32, R86, R0, -R53 ;  /* 0x0000000056207223 */ /* 0x000fe20000010835 */
[----:B------:R-:W-:Y:S01]  /*3770*/  ISETP.GT.AND P4, PT, R4, 0x58, !P4 ;  /* 0x000000580400780c */ /* 0x000fe20006784270 */
[----:B------:R0:W1:Y:S01]  /*3780*/  MUFU.EX2 R61, R24 ;  /* 0x00000018003d7308 */ /* 0x0000620000000800 */
[----:B------:R-:W-:-:S02]  /*3790*/  ISETP.LT.OR P3, PT, R2, 0x52, P3 ;  /* 0x000000520200780c */ /* 0x000fc40001f61670 */
[----:B------:R-:W-:Y:S02]  /*37a0*/  FSEL R41, R66, -INF , !P2 ;  /* 0xff80000042297808 */ /* 0x000fe40005000000 */
[----:B------:R-:W-:Y:S02]  /*37b0*/  FMNMX.FTZ R10, R63, R10, !PT ;  /* 0x0000000a3f0a7209 */ /* 0x000fe40007810000 */
        /* <DEDUP_REMOVED lines=8> */
[----:B------:R-:W-:Y:S01]  /*3840*/  ISETP.LT.OR P5, PT, R2, 0x5a, P5 ;  /* 0x0000005a0200780c */ /* 0x000fe20002fa1670 */
[----:B------:R-:W-:Y:S01]  /*3850*/  FFMA.FTZ R2, R44, R0, -R53 ;  /* 0x000000002c027223 */ /* 0x000fe20000010835 */
[----:B------:R-:W-:Y:S01]  /*3860*/  FSEL R45, R70, -INF , !P4 ;  /* 0xff800000462d7808 */ /* 0x000fe20006000000 */
[----:B------:R0:W-:Y:S01]  /*3870*/  MUFU.EX2 R180, R4 ;  /* 0x0000000400b47308 */ /* 0x0001e20000000800 */
[----:B------:R-:W-:-:S02]  /*3880*/  FMNMX.FTZ R10, R67, R10, !PT ;  /* 0x0000000a430a7209 */ /* 0x000fc40007810000 */
[----:B------:R-:W-:Y:S02]  /*3890*/  FSEL R71, R71, -INF , !P5 ;  /* 0xff80000047477808 */ /* 0x000fe40006800000 */
[----:B------:R-:W-:Y:S02]  /*38a0*/  FMNMX.FTZ R10, R45, R10, !PT ;  /* 0x0000000a2d0a7209 */ /* 0x000fe40007810000 */
[----:B-1----:R-:W-:Y:S01]  /*38b0*/  F2FP.BF16.F32.PACK_AB R190, R61, R20 ;  /* 0x000000143dbe723e */ /* 0x002fe200000010ff */
[----:B------:R1:W2:Y:S01]  /*38c0*/  MUFU.EX2 R65, R14 ;  /* 0x0000000e00417308 */ /* 0x0002a20000000800 */
[----:B------:R-:W-:Y:S01]  /*38d0*/  FMNMX.FTZ R10, R71, R10, !PT ;  /* 0x0000000a470a7209 */ /* 0x000fe20007810000 */
[----:B0-----:R-:W-:Y:S01]  /*38e0*/  FFMA.FTZ R4, R82, R0, -R53 ;  /* 0x0000000052047223 */ /* 0x001fe20000010835 */
[----:B------:R-:W-:-:S03]  /*38f0*/  F2FP.BF16.F32.PACK_AB R188, R57, R12 ;  /* 0x0000000c39bc723e */ /* 0x000fc600000010ff */
[----:B------:R-:W0:Y:S02]  /*3900*/  SHFL.BFLY PT, R49, R10, 0x2, 0x1f ;  /* 0x0c401f000a317f89 */ /* 0x000e2400000e0000 */
[----:B------:R3:W-:Y:S01]  /*3910*/  MUFU.EX2 R75, R4 ;  /* 0x00000004004b7308 */ /* 0x0007e20000000800 */
[----:B-1----:R-:W-:-:S07]  /*3920*/  FFMA.FTZ R14, R80, R0, -R53 ;  /* 0x00000000500e7223 */ /* 0x002fce0000010835 */
[----:B------:R-:W-:Y:S01]  /*3930*/  MUFU.EX2 R83, R36 ;  /* 0x0000002400537308 */ /* 0x000fe20000000800 */
[----:B--2---:R-:W-:-:S07]  /*3940*/  F2FP.BF16.F32.PACK_AB R184, R65, R26 ;  /* 0x0000001a41b8723e */ /* 0x004fce00000010ff */
[----:B------:R-:W-:Y:S01]  /*3950*/  MUFU.EX2 R28, R28 ;  /* 0x0000001c001c7308 */ /* 0x000fe20000000800 */
[----:B0-----:R-:W-:Y:S01]  /*3960*/  FMNMX.FTZ R49, R10, R49, !PT ;  /* 0x000000310a317209 */ /* 0x001fe20007810000 */
[----:B------:R-:W-:-:S06]  /*3970*/  FFMA.FTZ R10, R88, R0, -R53 ;  /* 0x00000000580a7223 */ /* 0x000fcc0000010835 */
[----:B------:R0:W1:Y:S01]  /*3980*/  MUFU.EX2 R69, R24 ;  /* 0x0000001800457308 */ /* 0x0000620000000800 */
[----:B---3--:R-:W2:Y:S07]  /*3990*/  SHFL.BFLY PT, R4, R49, 0x1, 0x1f ;  /* 0x0c201f0031047f89 */ /* 0x008eae00000e0000 */
[----:B------:R3:W-:Y:S01]  /*39a0*/  MUFU.EX2 R81, R10 ;  /* 0x0000000a00517308 */ /* 0x0007e20000000800 */
[----:B0-----:R-:W-:-:S07]  /*39b0*/  FFMA.FTZ R24, R48, R0, -R53 ;  /* 0x0000000030187223 */ /* 0x001fce0000010835 */
[----:B------:R-:W-:Y:S01]  /*39c0*/  MUFU.EX2 R85, R38 ;  /* 0x0000002600557308 */ /* 0x000fe20000000800 */
[----:B-1----:R-:W-:-:S07]  /*39d0*/  F2FP.BF16.F32.PACK_AB R186, R69, R28 ;  /* 0x0000001c45ba723e */ /* 0x002fce00000010ff */
[----:B------:R0:W-:Y:S01]  /*39e0*/  MUFU.EX2 R73, R14 ;  /* 0x0000000e00497308 */ /* 0x0001e20000000800 */
[----:B--2---:R-:W-:-:S04]  /*39f0*/  FMNMX.FTZ R4, R49, R4, !PT ;  /* 0x0000000431047209 */ /* 0x004fc80007810000 */
[C---:B------:R-:W-:Y:S01]  /*3a00*/  FSETP.NEU.FTZ.AND P1, PT, R4.reuse, -INF , PT ;  /* 0xff8000000400780b */ /* 0x040fe20003f3d000 */
[-C--:B---3--:R-:W-:Y:S02]  /*3a10*/  FMUL.FTZ R10, R4, R0.reuse ;  /* 0x00000000040a7220 */ /* 0x088fe40000410000 */
[----:B------:R-:W1:Y:S01]  /*3a20*/  MUFU.EX2 R2, R2 ;  /* 0x0000000200027308 */ /* 0x000e620000000800 */
[----:B0-----:R-:W-:Y:S02]  /*3a30*/  FFMA.FTZ R14, R84, R0, -R53 ;  /* 0x00000000540e7223 */ /* 0x001fe40000010835 */
[----:B------:R-:W-:Y:S02]  /*3a40*/  FSEL R10, R10, RZ, P1 ;  /* 0x000000ff0a0a7208 */ /* 0x000fe40000800000 */
[----:B------:R-:W-:-:S03]  /*3a50*/  PLOP3.LUT P1, PT, PT, PT, UP0, 0x40, 0x0 ;  /* 0x000000000000781c */ /* 0x000fc60003f2e808 */
        /* <DEDUP_REMOVED lines=26> */
[-CC-:B------:R-:W-:Y:S01]  /*3c00*/  FFMA.FTZ R63, R63, R0.reuse, -R10.reuse ;  /* 0x000000003f3f7223 */ /* 0x180fe2000001080a */
[-CC-:B------:R-:W-:Y:S01]  /*3c10*/  FFMA.FTZ R41, R41, R0.reuse, -R10.reuse ;  /* 0x0000000029297223 */ /* 0x180fe2000001080a */
[-CC-:B------:R-:W-:Y:S01]  /*3c20*/  FFMA.FTZ R67, R67, R0.reuse, -R10.reuse ;  /* 0x0000000043437223 */ /* 0x180fe2000001080a */
[----:B------:R-:W-:Y:S01]  /*3c30*/  FADD.FTZ R52, R26, R13 ;  /* 0x0000000d1a347221 */ /* 0x000fe20000010000 */
[-CC-:B------:R-:W-:Y:S01]  /*3c40*/  FFMA.FTZ R45, R45, R0.reuse, -R10.reuse ;  /* 0x000000002d2d7223 */ /* 0x180fe2000001080a */
[----:B------:R-:W-:Y:S01]  /*3c50*/  FFMA.FTZ R71, R71, R0, -R10 ;  /* 0x0000000047477223 */ /* 0x000fe2000001080a */
[----:B------:R-:W2:Y:S01]  /*3c60*/  MUFU.EX2 R11, R11 ;  /* 0x0000000b000b7308 */ /* 0x000ea20000000800 */
[----:B------:R-:W-:Y:S01]  /*3c70*/  FADD.FTZ R13, R65, R52 ;  /* 0x00000034410d7221 */ /* 0x000fe20000010000 */
[----:B-1----:R-:W-:-:S03]  /*3c80*/  F2FP.BF16.F32.PACK_AB R182, R75, R2 ;  /* 0x000000024bb6723e */ /* 0x002fc600000010ff */
[----:B------:R-:W-:-:S03]  /*3c90*/  FADD.FTZ R54, R28, R13 ;  /* 0x0000000d1c367221 */ /* 0x000fc60000010000 */
[----:B------:R-:W1:Y:S01]  /*3ca0*/  MUFU.EX2 R38, R31 ;  /* 0x0000001f00267308 */ /* 0x000e620000000800 */
[----:B0-----:R-:W-:Y:S01]  /*3cb0*/  FADD.FTZ R52, R7, R36 ;  /* 0x0000002407347221 */ /* 0x001fe20000010000 */
[----:B------:R-:W-:Y:S01]  /*3cc0*/  FADD.FTZ R27, R69, R54 ;  /* 0x00000036451b7221 */ /* 0x000fe20000010000 */
[----:B------:R-:W-:-:S03]  /*3cd0*/  F2FP.BF16.F32.PACK_AB R189, R36, R7 ;  /* 0x0000000724bd723e */ /* 0x000fc600000010ff */
[----:B------:R-:W-:Y:S01]  /*3ce0*/  FADD.FTZ R56, R180, R27 ;  /* 0x0000001bb4387221 */ /* 0x000fe20000010000 */
[----:B------:R-:W-:Y:S01]  /*3cf0*/  F2FP.BF16.F32.PACK_AB R180, R73, R180 ;  /* 0x000000b449b4723e */ /* 0x000fe200000010ff */
[----:B------:R-:W0:Y:S01]  /*3d00*/  MUFU.EX2 R42, R35 ;  /* 0x00000023002a7308 */ /* 0x000e220000000800 */
[----:B--2---:R-:W-:Y:S01]  /*3d10*/  FADD.FTZ R13, R11, R52 ;  /* 0x000000340b0d7221 */ /* 0x004fe20000010000 */
[----:B------:R-:W-:-:S04]  /*3d20*/  FADD.FTZ R27, R73, R56 ;  /* 0x00000038491b7221 */ /* 0x000fc80000010000 */
[----:B------:R-:W-:Y:S02]  /*3d30*/  FADD.FTZ R56, R2, R27 ;  /* 0x0000001b02387221 */ /* 0x000fe40000010000 */
[----:B------:R-:W2:Y:S01]  /*3d40*/  MUFU.EX2 R15, R15 ;  /* 0x0000000f000f7308 */ /* 0x000ea20000000800 */
[C---:B-1----:R-:W-:Y:S01]  /*3d50*/  FADD.FTZ R54, R38.reuse, R13 ;  /* 0x0000000d26367221 */ /* 0x042fe20000010000 */
[----:B------:R-:W-:Y:S01]  /*3d60*/  FADD.FTZ R27, R75, R56 ;  /* 0x000000384b1b7221 */ /* 0x000fe20000010000 */
[----:B------:R-:W-:Y:S01]  /*3d70*/  F2FP.BF16.F32.PACK_AB R191, R38, R11 ;  /* 0x0000000b26bf723e */ /* 0x000fe200000010ff */
[----:B------:R-:W-:Y:S02]  /*3d80*/  VIADD R11, R74, 0xfffffffe ;  /* 0xfffffffe4a0b7836 */ /* 0x000fe40000000000 */
[----:B------:R-:W-:Y:S01]  /*3d90*/  FADD.FTZ R13, R185, R54 ;  /* 0x00000036b90d7221 */ /* 0x000fe20000010000 */
[----:B------:R-:W-:Y:S01]  /*3da0*/  FADD.FTZ R58, R24, R27 ;  /* 0x0000001b183a7221 */ /* 0x000fe20000010000 */
[----:B------:R-:W1:Y:S02]  /*3db0*/  MUFU.EX2 R44, R39 ;  /* 0x00000027002c7308 */ /* 0x000e640000000800 */
[C---:B0-----:R-:W-:Y:S01]  /*3dc0*/  FADD.FTZ R54, R42.reuse, R13 ;  /* 0x0000000d2a367221 */ /* 0x041fe20000010000 */
[----:B------:R-:W-:-:S05]  /*3dd0*/  F2FP.BF16.F32.PACK_AB R185, R42, R185 ;  /* 0x000000b92ab9723e */ /* 0x000fca00000010ff */
[----:B------:R-:W0:Y:S01]  /*3de0*/  MUFU.EX2 R21, R21 ;  /* 0x0000001500157308 */ /* 0x000e220000000800 */
[----:B--2---:R-:W-:-:S07]  /*3df0*/  FADD.FTZ R13, R15, R54 ;  /* 0x000000360f0d7221 */ /* 0x004fce0000010000 */
[----:B------:R2:W3:Y:S01]  /*3e00*/  MUFU.EX2 R77, R14 ;  /* 0x0000000e004d7308 */ /* 0x0004e20000000800 */
[C---:B-1----:R-:W-:Y:S01]  /*3e10*/  FADD.FTZ R56, R44.reuse, R13 ;  /* 0x0000000d2c387221 */ /* 0x042fe20000010000 */
[----:B------:R-:W-:-:S06]  /*3e20*/  F2FP.BF16.F32.PACK_AB R187, R44, R15 ;  /* 0x0000000f2cbb723e */ /* 0x000fcc00000010ff */
[----:B------:R-:W1:Y:S01]  /*3e30*/  MUFU.EX2 R46, R43 ;  /* 0x0000002b002e7308 */ /* 0x000e620000000800 */
[----:B--2---:R-:W-:Y:S01]  /*3e40*/  FFMA.FTZ R14, R60, R0, -R53 ;  /* 0x000000003c0e7223 */ /* 0x004fe20000010835 */
[----:B0-----:R-:W-:-:S06]  /*3e50*/  FADD.FTZ R13, R21, R56 ;  /* 0x00000038150d7221 */ /* 0x001fcc0000010000 */
[----:B------:R-:W0:Y:S01]  /*3e60*/  MUFU.EX2 R30, R30 ;  /* 0x0000001e001e7308 */ /* 0x000e220000000800 */
[C---:B---3--:R-:W-:Y:S01]  /*3e70*/  FADD.FTZ R27, R77.reuse, R58 ;  /* 0x0000003a4d1b7221 */ /* 0x048fe20000010000 */
[----:B------:R-:W-:-:S06]  /*3e80*/  F2FP.BF16.F32.PACK_AB R176, R77, R24 ;  /* 0x000000184db0723e */ /* 0x000fcc00000010ff */
[----:B------:R-:W2:Y:S01]  /*3e90*/  MUFU.EX2 R25, R25 ;  /* 0x0000001900197308 */ /* 0x000ea20000000800 */
[C---:B-1----:R-:W-:Y:S01]  /*3ea0*/  FADD.FTZ R10, R46.reuse, R13 ;  /* 0x0000000d2e0a7221 */ /* 0x042fe20000010000 */
[----:B------:R-:W-:-:S06]  /*3eb0*/  F2FP.BF16.F32.PACK_AB R181, R46, R21 ;  /* 0x000000152eb5723e */ /* 0x000fcc00000010ff */
[----:B------:R1:W3:Y:S01]  /*3ec0*/  MUFU.EX2 R79, R32 ;  /* 0x00000020004f7308 */ /* 0x0002e20000000800 */
[----:B0-----:R-:W-:-:S07]  /*3ed0*/  FADD.FTZ R56, R30, R27 ;  /* 0x0000001b1e387221 */ /* 0x001fce0000010000 */
[----:B------:R-:W0:Y:S01]  /*3ee0*/  MUFU.EX2 R48, R47 ;  /* 0x0000002f00307308 */ /* 0x000e220000000800 */
[-CC-:B-1----:R-:W-:Y:S01]  /*3ef0*/  FFMA.FTZ R32, R64, R0.reuse, -R53.reuse ;  /* 0x0000000040207223 */ /* 0x182fe20000010835 */
[----:B--2---:R-:W-:Y:S01]  /*3f00*/  FADD.FTZ R13, R25, R10 ;  /* 0x0000000a190d7221 */ /* 0x004fe20000010000 */
[----:B------:R-:W-:-:S05]  /*3f10*/  FFMA.FTZ R53, R94, R0, -R53 ;  /* 0x000000005e357223 */ /* 0x000fca0000010835 */
[----:B------:R-:W1:Y:S01]  /*3f20*/  MUFU.EX2 R34, R34 ;  /* 0x0000002200227308 */ /* 0x000e620000000800 */
[C---:B---3--:R-:W-:Y:S01]  /*3f30*/  FADD.FTZ R27, R79.reuse, R56 ;  /* 0x000000384f1b7221 */ /* 0x048fe20000010000 */
[----:B------:R-:W-:-:S06]  /*3f40*/  F2FP.BF16.F32.PACK_AB R178, R79, R30 ;  /* 0x0000001e4fb2723e */ /* 0x000fcc00000010ff */
[----:B------:R-:W2:Y:S01]  /*3f50*/  MUFU.EX2 R29, R29 ;  /* 0x0000001d001d7308 */ /* 0x000ea20000000800 */
[C---:B0-----:R-:W-:Y:S01]  /*3f60*/  FADD.FTZ R10, R48.reuse, R13 ;  /* 0x0000000d300a7221 */ /* 0x041fe20000010000 */
[----:B------:R-:W-:-:S06]  /*3f70*/  F2FP.BF16.F32.PACK_AB R183, R48, R25 ;  /* 0x0000001930b7723e */ /* 0x000fcc00000010ff */
[----:B------:R-:W0:Y:S01]  /*3f80*/  MUFU.EX2 R50, R51 ;  /* 0x0000003300327308 */ /* 0x000e220000000800 */
[----:B-1----:R-:W-:Y:S01]  /*3f90*/  FADD.FTZ R20, R34, R27 ;  /* 0x0000001b22147221 */ /* 0x002fe20000010000 */
[----:B------:R-:W-:-:S03]  /*3fa0*/  F2FP.BF16.F32.PACK_AB R172, R81, R34 ;  /* 0x0000002251ac723e */ /* 0x000fc600000010ff */
[----:B------:R-:W-:-:S03]  /*3fb0*/  FADD.FTZ R27, R81, R20 ;  /* 0x00000014511b7221 */ /* 0x000fc60000010000 */
[----:B------:R-:W1:Y:S01]  /*3fc0*/  MUFU.EX2 R14, R14 ;  /* 0x0000000e000e7308 */ /* 0x000e620000000800 */
[----:B--2---:R-:W-:-:S07]  /*3fd0*/  FADD.FTZ R13, R29, R10 ;  /* 0x0000000a1d0d7221 */ /* 0x004fce0000010000 */
        /* <DEDUP_REMOVED lines=10> */
[----:B0-----:R-:W-:Y:S01]  /*4080*/  FADD.FTZ R10, R52, R13 ;  /* 0x0000000d340a7221 */ /* 0x001fe20000010000 */
[----:B------:R-:W-:Y:S01]  /*4090*/  IMAD.IADD R13, R16, 0x1, -R17 ;  /* 0x00000001100d7824 */ /* 0x000fe200078e0a11 */
[----:B------:R-:W-:-:S03]  /*40a0*/  F2FP.BF16.F32.PACK_AB R179, R52, R33 ;  /* 0x0000002134b3723e */ /* 0x000fc600000010ff */
[----:B------:R-:W-:Y:S02]  /*40b0*/  IMAD R24, R193, 0x80, R13 ;  /* 0x00000080c1187824 */ /* 0x000fe400078e020d */
[----:B------:R-:W0:Y:S01]  /*40c0*/  MUFU.EX2 R54, R59 ;  /* 0x0000003b00367308 */ /* 0x000e220000000800 */
[----:B-1----:R-:W-:Y:S01]  /*40d0*/  FADD.FTZ R20, R32, R27 ;  /* 0x0000001b20147221 */ /* 0x002fe20000010000 */
[C---:B------:R-:W-:Y:S02]  /*40e0*/  F2FP.BF16.F32.PACK_AB R168, R85.reuse, R32 ;  /* 0x0000002055a8723e */ /* 0x040fe400000010ff */
[----:B------:R-:W-:Y:S01]  /*40f0*/  R2UR UR6, R24 ;  /* 0x00000000180672ca */ /* 0x000fe200000e0000 */
[----:B------:R-:W-:-:S03]  /*4100*/  FADD.FTZ R31, R85, R20 ;  /* 0x00000014551f7221 */ /* 0x000fc60000010000 */
[----:B------:R-:W1:Y:S01]  /*4110*/  MUFU.EX2 R37, R37 ;  /* 0x0000002500257308 */ /* 0x000e620000000800 */
[----:B--2---:R-:W-:-:S07]  /*4120*/  FADD.FTZ R27, R3, R10 ;  /* 0x0000000a031b7221 */ /* 0x004fce0000010000 */
[----:B------:R-:W2:Y:S01]  /*4130*/  MUFU.EX2 R12, R63 ;  /* 0x0000003f000c7308 */ /* 0x000ea20000000800 */
[C---:B0-----:R-:W-:Y:S01]  /*4140*/  FADD.FTZ R14, R54.reuse, R27 ;  /* 0x0000001b360e7221 */ /* 0x041fe20000010000 */
[----:B------:R-:W-:Y:S01]  /*4150*/  UIADD3 UR4, UR6, UR4, URZ ;  /* 0x0000000406047290 */ /* 0x000fe2000fffe03f */
[----:B------:R-:W-:-:S05]  /*4160*/  F2FP.BF16.F32.PACK_AB R173, R54, R3 ;  /* 0x0000000336ad723e */ /* 0x000fca00000010ff */
        /* <DEDUP_REMOVED lines=30> */
.L_x_3931:
[----:B------:R-:W-:-:S11]  /*4350*/  UISETP.NE.AND UP1, UPT, UR5, 0x1, UPT ;  /* 0x000000010500788c */ /* 0x000fd6000bf25270 */
[----:B------:R-:W-:Y:S02]  /*4360*/  @UP1 ULDC.64 UR6, c[0x0][0x9e8] ;  /* 0x00027a0000061ab9 */ /* 0x000fe40000000a00 */
[----:B------:R-:W-:-:S04]  /*4370*/  UIMAD.WIDE.U32 UR14, UR11, UR6, URZ ;  /* 0x000000060b0e72a5 */ /* 0x000fc8000f8e003f */
[----:B------:R-:W-:-:S12]  /*4380*/  @UP1 USHF.R.U32.HI UR11, URZ, UR7, UR15 ;  /* 0x000000073f0b1299 */ /* 0x000fd8000801160f */
.L_x_3932:
[----:B------:R-:W-:-:S04]  /*4390*/  UIMAD UR5, UR11, UR5, UR5 ;  /* 0x000000050b0572a4 */ /* 0x000fc8000f8e0205 */
[----:B------:R-:W-:-:S04]  /*43a0*/  UISETP.LT.AND UP1, UPT, UR4, UR5, UPT ;  /* 0x000000050400728c */ /* 0x000fc8000bf21270 */
[----:B------:R-:W-:-:S12]  /*43b0*/  USEL UR4, UR4, UR5, UP1 ;  /* 0x0000000504047287 */ /* 0x000fd80008800000 */
.L_x_3930:
[----:B------:R-:W-:Y:S01]  /*43c0*/  R2UR UR6, R192 ;  /* 0x00000000c00672ca */ /* 0x000fe200000e0000 */
        /* <DEDUP_REMOVED lines=63> */
.L_x_3950:
[----:B------:R-:W-:-:S04]  /*47c0*/  UIADD3 UR4, UR36, 0x1, URZ ;  /* 0x0000000124047890 */ /* 0x000fc8000fffe03f */
[----:B------:R-:W-:-:S04]  /*47d0*/  UISETP.NE.AND UP1, UPT, UR4, 0x2, UPT ;  /* 0x000000020400788c */ /* 0x000fc8000bf25270 */
[----:B------:R-:W-:Y:S02]  /*47e0*/  USEL UR7, URZ, 0x1, UP1 ;  /* 0x000000013f077887 */ /* 0x000fe40008800000 */
[----:B------:R-:W-:Y:S02]  /*47f0*/  USEL UR4, UR4, URZ, UP1 ;  /* 0x0000003f04047287 */ /* 0x000fe40008800000 */
[----:B------:R-:W-:Y:S01]  /*4800*/  ULOP3.LUT UR7, UR37, UR7, URZ, 0x3c, !UPT ;  /* 0x0000000725077292 */ /* 0x000fe2000f8e3c3f */
[----:B------:R-:W-:Y:S11]  /*4810*/  @!P0 BRA `(.L_x_3934) ;  /* 0x0000000000048947 */ /* 0x000ff60003800000 */
[----:B------:R-:W-:Y:S01]  /*4820*/  BPT.TRAP 0x1 ;  /* 0x000000040000795c */ /* 0x000fe20000300000 */
.L_x_3934:
[----:B------:R-:W-:Y:S01]  /*4830*/  ULEA UR5, UR4, UR38, 0x3 ;  /* 0x0000002604057291 */ /* 0x000fe2000f8e183f */
[----:B------:R-:W-:-:S05]  /*4840*/  IMAD.U32 R0, RZ, RZ, UR7 ;  /* 0x00000007ff007e24 */ /* 0x000fca000f8e00ff */
[----:B------:R-:W-:-:S04]  /*4850*/  SHF.L.U32 R0, R0, 0x1f, RZ ;  /* 0x0000001f00007819 */ /* 0x000fc800000006ff */
[----:B------:R0:W1:Y:S01]  /*4860*/  SYNCS.PHASECHK.TRANS64.TRYWAIT P1, [UR5+0x30830], R0 ;  /* 0x03083000ff0075a7 */ /* 0x0000620008020145 */
[----:B------:R-:W-:Y:S05]  /*4870*/  @!P0 BRA `(.L_x_3935) ;  /* 0x0000000000048947 */ /* 0x000fea0003800000 */
[----:B------:R-:W-:Y:S01]  /*4880*/  BPT.TRAP 0x1 ;  /* 0x000000040000795c */ /* 0x000fe20000300000 */
.L_x_3935:
[----:B-1----:R-:W-:Y:S05]  /*4890*/  @P1 BRA `(.L_x_3936) ;  /* 0x0000000000081947 */ /* 0x002fea0003800000 */
[----:B------:R-:W1:Y:S02]  /*48a0*/  SYNCS.PHASECHK.TRANS64.TRYWAIT P1, [UR5+0x30830], R0 ;  /* 0x03083000ff0075a7 */ /* 0x000e640008020145 */
[----:B-1----:R-:W-:Y:S05]  /*48b0*/  @!P1 BRA `(.L_x_3937) ;  /* 0x0000010800bc9947 */ /* 0x002fea0003800000 */
.L_x_3936:
[----:B------:R-:W-:Y:S01]  /*48c0*/  R2UR UR52, R8 ;  /* 0x00000000083472ca */ /* 0x000fe200000e0000 */
[----:B------:R-:W-:Y:S01]  /*48d0*/  UIMAD UR6, UR4, 0x900, UR39 ;  /* 0x00000900040678a4 */ /* 0x000fe2000f8e0227 */
        /* <DEDUP_REMOVED lines=123> */
[-C--:B------:R-:W-:Y:S01]  /*5090*/  FMUL.FTZ R111, R111, R3.reuse ;  /* 0x000000036f6f7220 */ /* 0x080fe20000410000 */
[-C--:B------:R-:W-:Y:S01]  /*50a0*/  FMUL.FTZ R114, R114, R3.reuse ;  /* 0x0000000372727220 */ /* 0x080fe20000410000 */
        /* <DEDUP_REMOVED lines=36> */
.L_x_3938:
[----:B------:R-:W-:Y:S01]  /*52f0*/  ULEA UR14, UR36, UR38, 0x3 ;  /* 0x00000026240e7291 */ /* 0x000fe2000f8e183f */
[----:B0-----:R-:W-:-:S05]  /*5300*/  IMAD.U32 R0, RZ, RZ, UR37 ;  /* 0x00000025ff007e24 */ /* 0x001fca000f8e00ff */
[----:B------:R-:W-:-:S04]  /*5310*/  SHF.L.U32 R0, R0, 0x1f, RZ ;  /* 0x0000001f00007819 */ /* 0x000fc800000006ff */
[----:B------:R0:W1:Y:S01]  /*5320*/  SYNCS.PHASECHK.TRANS64.TRYWAIT P1, [UR14+0x30850], R0 ;  /* 0x03085000ff0075a7 */ /* 0x000062000802014e */
[----:B------:R-:W-:Y:S05]  /*5330*/  @!P0 BRA `(.L_x_3939) ;  /* 0x0000000000048947 */ /* 0x000fea0003800000 */
[----:B------:R-:W-:Y:S01]  /*5340*/  BPT.TRAP 0x1 ;  /* 0x000000040000795c */ /* 0x000fe20000300000 */
.L_x_3939:
[----:B-1----:R-:W-:Y:S05]  /*5350*/  @P1 BRA `(.L_x_3940) ;  /* 0x0000000000081947 */ /* 0x002fea0003800000 */
[----:B------:R-:W1:Y:S02]  /*5360*/  SYNCS.PHASECHK.TRANS64.TRYWAIT P1, [UR14+0x30850], R0 ;  /* 0x03085000ff0075a7 */ /* 0x000e64000802014e */
[----:B-1----:R-:W-:Y:S05]  /*5370*/  @!P1 BRA `(.L_x_3941) ;  /* 0x0000010000249947 */ /* 0x002fea0003800000 */
.L_x_3940:
[----:B------:R-:W-:Y:S01]  /*5380*/  UIADD3 UR6, UR38, 0x400, URZ ;  /* 0x0000040026067890 */ /* 0x000fe2000fffe03f */
[----:B------:R-:W-:Y:S01]  /*5390*/  WARPGROUP.ARRIVE ;  /* 0x00000000000079c5 */ /* 0x000fe20000000000 */
[----:B------:R-:W-:-:S05]  /*53a0*/  UMOV UR11, 0x40000040 ;  /* 0x40000040000b7882 */ /* 0x000fca0000000000 */
[----:B------:R-:W2:Y:S01]  /*53b0*/  S2R R194, SR_TID.X ;  /* 0x0000000000c27919 */ /* 0x000ea20000002100 */
[----:B------:R-:W-:Y:S01]  /*53c0*/  USHF.R.U32.HI UR6, URZ, 0x4, UR6 ;  /* 0x000000043f067899 */ /* 0x000fe20008011606 */
[----:B01----:R-:W-:Y:S01]  /*53d0*/  IMAD.U32 R0, RZ, RZ, UR5 ;  /* 0x00000005ff007e24 */ /* 0x003fe2000f8e00ff */
[----:B------:R-:W-:Y:S01]  /*53e0*/  ULDC UR15, c[0x0][0x9dc] ;  /* 0x00027700000f7ab9 */ /* 0x000fe20000000800 */
[----:B------:R-:W-:Y:S01]  /*53f0*/  IMAD R3, R11, -0x60, RZ ;  /* 0xffffffa00b037824 */ /* 0x000fe200078e02ff */
[----:B------:R-:W-:-:S04]  /*5400*/  ULOP3.LUT UR6, UR6, 0x3fff, URZ, 0xc0, !UPT ;  /* 0x00003fff06067892 */ /* 0x000fc8000f8ec03f */
[----:B------:R-:W-:Y:S01]  /*5410*/  ULOP3.LUT UR6, UR6, 0x3000000, URZ, 0xfc, !UPT ;  /* 0x0300000006067892 */ /* 0x000fe2000f8efc3f */
[----:B------:R-:W-:-:S03]  /*5420*/  IADD3 R2, R3, 0x1, R16 ;  /* 0x0000000103027810 */ /* 0x000fc60007ffe010 */
[----:B------:R-:W-:-:S07]  /*5430*/  UIMAD UR6, UR36, 0x900, UR6 ;  /* 0x00000900240678a4 */ /* 0x000fce000f8e0206 */
[----:B------:R-:W-:Y:S02]  /*5440*/  UMOV UR10, UR6 ;  /* 0x00000006000a7c82 */ /* 0x000fe40008000000 */
[----:B------:R-:W-:Y:S01]  /*5450*/  HGMMA.64x192x16.F32.BF16 R24, R188, gdesc[UR8].tnspB, R24, gsb0 ;  /* 0x42e00008bc187df0 */ /* 0x000fe20008001818 */
[----:B------:R-:W-:Y:S01]  /*5460*/  UIADD3 UR10, UR6, 0x80, URZ ;  /* 0x00000080060a7890 */ /* 0x000fe2000fffe03f */
[----:B------:R-:W-:Y:S01]  /*5470*/  UMOV UR11, 0x40000040 ;  /* 0x40000040000b7882 */ /* 0x000fe20000000000 */
[----:B--2---:R-:W-:-:S13]  /*5480*/  LOP3.LUT P1, RZ, R194, 0x7f, RZ, 0xc0, !PT ;  /* 0x0000007fc2ff7812 */ /* 0x004fda000782c0ff */
        /* <DEDUP_REMOVED lines=29> */
[----:B------:R0:W-:Y:S01]  /*5660*/  @!P1 SYNCS.ARRIVE.TRANS64.RED.A1T0 RZ, [R0+URZ], RZ ;  /* 0x000000ff00ff99a7 */ /* 0x0001e2000810043f */
[----:B------:R-:W-:Y:S01]  /*5670*/  PLOP3.LUT P1, PT, PT, PT, UP0, 0x40, 0x0 ;  /* 0x000000000000781c */ /* 0x000fe20003f2e808 */
[----:B------:R-:W-:-:S04]  /*5680*/  IMAD.IADD R169, R2, 0x1, -R17 ;  /* 0x0000000102a97824 */ /* 0x000fc800078e0a11 */
[C---:B------:R-:W-:Y:S02]  /*5690*/  IMAD R169, R18.reuse, -0x2, R169 ;  /* 0xfffffffe12a97824 */ /* 0x040fe400078e02a9 */
[----:B0-----:R-:W-:Y:S02]  /*56a0*/  IMAD R0, R18, -0x2, R3 ;  /* 0xfffffffe12007824 */ /* 0x001fe400078e0203 */
        /* <DEDUP_REMOVED lines=17> */
.L_x_3944:
[----:B------:R-:W-:Y:S02]  /*57c0*/  IMAD.U32 R20, RZ, RZ, UR59 ;  /* 0x0000003bff147e24 */ /* 0x000fe4000f8e00ff */
[----:B------:R-:W-:-:S03]  /*57d0*/  IMAD.MOV.U32 R169, RZ, RZ, R15 ;  /* 0x000000ffffa97224 */ /* 0x000fc600078e000f */
[----:B------:R-:W-:-:S13]  /*57e0*/  ISETP.NE.AND P1, PT, R20, 0x1, PT ;  /* 0x000000011400780c */ /* 0x000fda0003f25270 */
[----:B------:R-:W0:Y:S02]  /*57f0*/  @P1 LDC.64 R170, c[0x0][0x9e8] ;  /* 0x00027a00ffaa1b82 */ /* 0x000e240000000a00 */
[----:B0-----:R-:W-:-:S05]  /*5800*/  @P1 IMAD.HI.U32 R14, R15, R170, RZ ;  /* 0x000000aa0f0e1227 */ /* 0x001fca00078e00ff */
[----:B------:R-:W-:-:S07]  /*5810*/  @P1 SHF.R.U32.HI R169, RZ, R171, R14 ;  /* 0x000000abffa91219 */ /* 0x000fce000001160e */
.L_x_3945:
[----:B------:R-:W-:Y:S05]  /*5820*/  BSYNC B0 ;  /* 0x0000000000007941 */ /* 0x000fea0003800000 */
.L_x_3943:
[----:B------:R-:W-:-:S05]  /*5830*/  IMAD R169, R169, R20, R0 ;  /* 0x00000014a9a97224 */ /* 0x000fca00078e0200 */
[----:B------:R-:W-:Y:S02]  /*5840*/  VIADDMNMX R2, R169, R20, R2, PT ;  /* 0x00000014a9027246 */ /* 0x000fe40003800102 */
[----:B------:R-:W-:-:S07]  /*5850*/  VIMNMX R12, R12, R169, !PT ;  /* 0x000000a90c0c7248 */ /* 0x000fce0007fe0100 */
.L_x_3942:
        /* <DEDUP_REMOVED lines=93> */
[----:B------:R-:W-:Y:S02]  /*5e30*/  ISETP.GE.AND P3, PT, R3, 0x51, PT ;  /* 0x000000510300780c */ /* 0x000fe40003f66270 */
[----:B------:R-:W-:Y:S02]  /*5e40*/  IADD3 R14, R207, 0x8, R6 ;  /* 0x00000008cf0e7810 */ /* 0x000fe40007ffe006 */
        /* <DEDUP_REMOVED lines=20> */
[----:B------:R-:W-:-:S04]  /*5f90*/  ISETP.LT.OR P6, PT, R2, 0x5a, P6 ;  /* 0x0000005a0200780c */ /* 0x000fc800037c1670 */
[----:B------:R-:W-:Y:S02]  /*5fa0*/  FSEL R165, R165, -INF , !P6 ;  /* 0xff800000a5a57808 */ /* 0x000fe40007000000 */
[----:B------:R-:W-:-:S13]  /*5fb0*/  PLOP3.LUT P6, PT, PT, PT, UP0, 0x40, 0x0 ;  /* 0x000000000000781c */ /* 0x000fda0003fce808 */
[----:B------:R-:W-:Y:S05]  /*5fc0*/  @P6 BRA `(.L_x_3946) ;  /* 0x0000000000546947 */ /* 0x000fea0003800000 */
        /* <DEDUP_REMOVED lines=11> */
.L_x_3948:
[----:B------:R-:W-:Y:S02]  /*6080*/  IMAD.U32 R128, RZ, RZ, UR59 ;  /* 0x0000003bff807e24 */ /* 0x000fe4000f8e00ff */
[----:B------:R-:W-:-:S03]  /*6090*/  IMAD.MOV.U32 R121, RZ, RZ, R21 ;  /* 0x000000ffff797224 */ /* 0x000fc600078e0015 */
[----:B------:R-:W-:-:S13]  /*60a0*/  ISETP.NE.AND P6, PT, R128, 0x1, PT ;  /* 0x000000018000780c */ /* 0x000fda0003fc5270 */
[----:B------:R-:W0:Y:S02]  /*60b0*/  @P6 LDC.64 R2, c[0x0][0x9e8] ;  /* 0x00027a00ff026b82 */ /* 0x000e240000000a00 */
[----:B0-----:R-:W-:-:S05]  /*60c0*/  @P6 IMAD.HI.U32 R2, R21, R2, RZ ;  /* 0x0000000215026227 */ /* 0x001fca00078e00ff */
[----:B------:R-:W-:-:S07]  /*60d0*/  @P6 SHF.R.U32.HI R121, RZ, R3, R2 ;  /* 0x00000003ff796219 */ /* 0x000fce0000011602 */
.L_x_3949:
[----:B------:R-:W-:Y:S05]  /*60e0*/  BSYNC B0 ;  /* 0x0000000000007941 */ /* 0x000fea0003800000 */
.L_x_3947:
[----:B------:R-:W-:-:S05]  /*60f0*/  IMAD R3, R121, R128, R0 ;  /* 0x0000008079037224 */ /* 0x000fca00078e0200 */
[----:B------:R-:W-:Y:S02]  /*6100*/  VIADDMNMX R12, R3, R128, R12, PT ;  /* 0x00000080030c7246 */ /* 0x000fe4000380010c */
[----:B------:R-:W-:-:S07]  /*6110*/  VIMNMX R14, R14, R3, !PT ;  /* 0x000000030e0e7248 */ /* 0x000fce0007fe0100 */
.L_x_3946:
        /* <DEDUP_REMOVED lines=44> */
[----:B------:R-:W-:Y:S02]  /*63e0*/  FSEL R209, R138, -INF , !P1 ;  /* 0xff8000008ad17808 */ /* 0x000fe40004800000 */
[----:B------:R-:W-:Y:S01]  /*63f0*/  ISETP.NE.AND P1, PT, R132, RZ, PT ;  /* 0x000000ff8400720c */ /* 0x000fe20003f25270 */
[----:B------:R-:W-:Y:S01]  /*6400*/  IMAD.U32 R132, RZ, RZ, UR14 ;  /* 0x0000000eff847e24 */ /* 0x000fe2000f8e00ff */
        /* <DEDUP_REMOVED lines=27> */
[----:B------:R-:W0:Y:S01]  /*65c0*/  LDC R0, c[0x0][0x988] ;  /* 0x00026200ff007b82 */ /* 0x000e220000000800 */
[----:B------:R-:W-:Y:S01]  /*65d0*/  ISETP.NE.AND P1, PT, R144, RZ, PT ;  /* 0x000000ff9000720c */ /* 0x000fe20003f25270 */
[----:B------:R-:W1:Y:S01]  /*65e0*/  SHFL.BFLY PT, R121, R20, 0x2, 0x1f ;  /* 0x0c401f0014797f89 */ /* 0x000e6200000e0000 */
        /* <DEDUP_REMOVED lines=14> */
[----:B-1----:R-:W-:Y:S02]  /*66d0*/  FMNMX.FTZ R126, R20, R121, !PT ;  /* 0x00000079147e7209 */ /* 0x002fe40007810000 */
[----:B------:R-:W-:Y:S02]  /*66e0*/  ISETP.GT.AND P1, PT, R14, 0x39, !P1 ;  /* 0x000000390e00780c */ /* 0x000fe40004f24270 */
[C---:B------:R-:W-:Y:S01]  /*66f0*/  ISETP.LT.OR P5, PT, R12.reuse, 0x59, P5 ;  /* 0x000000590c00780c */ /* 0x040fe20002fa1670 */
[----:B------:R-:W1:Y:S01]  /*6700*/  SHFL.BFLY PT, R121, R126, 0x1, 0x1f ;  /* 0x0c201f007e797f89 */ /* 0x000e6200000e0000 */
[----:B------:R-:W-:-:S04]  /*6710*/  ISETP.LT.OR P1, PT, R12, 0x3a, P1 ;  /* 0x0000003a0c00780c */ /* 0x000fc80000f21670 */
[----:B------:R-:W-:Y:S02]  /*6720*/  FSEL R151, R151, -INF , !P1 ;  /* 0xff80000097977808 */ /* 0x000fe40004800000 */
[----:B------:R-:W-:-:S04]  /*6730*/  ISETP.NE.AND P1, PT, R180, RZ, PT ;  /* 0x000000ffb400720c */ /* 0x000fc80003f25270 */
[----:B------:R-:W-:-:S04]  /*6740*/  ISETP.GT.AND P1, PT, R14, 0x40, !P1 ;  /* 0x000000400e00780c */ /* 0x000fc80004f24270 */
[----:B------:R-:W-:-:S04]  /*6750*/  ISETP.LT.OR P1, PT, R12, 0x41, P1 ;  /* 0x000000410c00780c */ /* 0x000fc80000f21670 */
[----:B------:R-:W-:Y:S02]  /*6760*/  FSEL R127, R154, -INF , !P1 ;  /* 0xff8000009a7f7808 */ /* 0x000fe40004800000 */
[----:B------:R-:W-:Y:S02]  /*6770*/  ISETP.NE.AND P1, PT, R152, RZ, PT ;  /* 0x000000ff9800720c */ /* 0x000fe40003f25270 */
[----:B-1----:R-:W-:Y:S02]  /*6780*/  FMNMX.FTZ R121, R126, R121, !PT ;  /* 0x000000797e797209 */ /* 0x002fe40007810000 */
[----:B------:R-:W-:-:S03]  /*6790*/  ISETP.GT.AND P1, PT, R14, 0x41, !P1 ;  /* 0x000000410e00780c */ /* 0x000fc60004f24270 */
[----:B0-----:R-:W-:Y:S01]  /*67a0*/  FMUL.FTZ R2, R121, R0 ;  /* 0x0000000079027220 */ /* 0x001fe20000410000 */
        /* <DEDUP_REMOVED lines=29> */
[--C-:B------:R-:W-:Y:S01]  /*6980*/  FFMA.FTZ R172, R133, R0, -R2.reuse ;  /* 0x0000000085ac7223 */ /* 0x100fe20000010802 */
[----:B------:R-:W-:Y:S01]  /*6990*/  FSEL R185, R166, -INF , !P5 ;  /* 0xff800000a6b97808 */ /* 0x000fe20006800000 */
[----:B------:R0:W-:Y:S01]  /*69a0*/  MUFU.EX2 R163, R14 ;  /* 0x0000000e00a37308 */ /* 0x0001e20000000800 */
[----:B------:R-:W-:Y:S01]  /*69b0*/  FMNMX.FTZ R20, R217, R20, !PT ;  /* 0x00000014d9147209 */ /* 0x000fe20007810000 */
[-CC-:B------:R-:W-:Y:S01]  /*69c0*/  FFMA.FTZ R176, R125, R0.reuse, -R2.reuse ;  /* 0x000000007db07223 */ /* 0x180fe20000010802 */
[----:B------:R-:W-:Y:S01]  /*69d0*/  FSEL R167, R167, -INF , !P2 ;  /* 0xff800000a7a77808 */ /* 0x000fe20005000000 */
[--C-:B------:R-:W-:Y:S01]  /*69e0*/  FFMA.FTZ R223, R120, R0, -R2.reuse ;  /* 0x0000000078df7223 */ /* 0x100fe20000010802 */
[----:B------:R-:W-:Y:S01]  /*69f0*/  FMNMX.FTZ R20, R207, R20, !PT ;  /* 0x00000014cf147209 */ /* 0x000fe20007810000 */
[-CC-:B------:R-:W-:Y:S01]  /*6a00*/  FFMA.FTZ R125, R145, R0.reuse, -R2.reuse ;  /* 0x00000000917d7223 */ /* 0x180fe20000010802 */
[-CC-:B------:R-:W-:Y:S01]  /*6a10*/  FFMA.FTZ R145, R153, R0.reuse, -R2.reuse ;  /* 0x0000000099917223 */ /* 0x180fe20000010802 */
[--C-:B------:R-:W-:Y:S01]  /*6a20*/  FFMA.FTZ R188, R177, R0, -R2.reuse ;  /* 0x00000000b1bc7223 */ /* 0x100fe20000010802 */
[----:B------:R-:W-:Y:S01]  /*6a30*/  FMNMX.FTZ R20, R215, R20, !PT ;  /* 0x00000014d7147209 */ /* 0x000fe20007810000 */
[-CC-:B------:R-:W-:Y:S01]  /*6a40*/  FFMA.FTZ R178, R129, R0.reuse, -R2.reuse ;  /* 0x0000000081b27223 */ /* 0x180fe20000010802 */
[----:B0-----:R-:W-:Y:S01]  /*6a50*/  FSEL R14, R121, RZ, P1 ;  /* 0x000000ff790e7208 */ /* 0x001fe20000800000 */
[--C-:B------:R-:W-:Y:S01]  /*6a60*/  FFMA.FTZ R177, R181, R0, -R2.reuse ;  /* 0x00000000b5b17223 */ /* 0x100fe20000010802 */
[----:B------:R-:W-:Y:S01]  /*6a70*/  FMNMX.FTZ R20, R209, R20, !PT ;  /* 0x00000014d1147209 */ /* 0x000fe20007810000 */
[-CC-:B------:R-:W-:Y:S01]  /*6a80*/  FFMA.FTZ R129, R149, R0.reuse, -R2.reuse ;  /* 0x0000000095817223 */ /* 0x180fe20000010802 */
[--C-:B------:R-:W-:Y:S01]  /*6a90*/  FFMA.FTZ R174, R137, R0, -R2.reuse ;  /* 0x0000000089ae7223 */ /* 0x100fe20000010802 */
[----:B------:R-:W-:Y:S01]  /*6aa0*/  FADD.FTZ R153, -R14, R5 ;  /* 0x000000050e997221 */ /* 0x000fe20000010100 */
[----:B------:R-:W-:Y:S01]  /*6ab0*/  FMNMX.FTZ R20, R213, R20, !PT ;  /* 0x00000014d5147209 */ /* 0x000fe20007810000 */
[-CC-:B------:R-:W-:Y:S01]  /*6ac0*/  FFMA.FTZ R186, R187, R0.reuse, -R2.reuse ;  /* 0x00000000bbba7223 */ /* 0x180fe20000010802 */
[-CC-:B------:R-:W-:Y:S01]  /*6ad0*/  FFMA.FTZ R181, R189, R0.reuse, -R2.reuse ;  /* 0x00000000bdb57223 */ /* 0x180fe20000010802 */
[----:B------:R-:W-:Y:S01]  /*6ae0*/  FMUL.FTZ R153, R153, R0 ;  /* 0x0000000099997220 */ /* 0x000fe20000410000 */
        /* <DEDUP_REMOVED lines=14> */
[----:B------:R-:W0:Y:S03]  /*6bd0*/  MUFU.EX2 R2, R153 ;  /* 0x0000009900027308 */ /* 0x000e260000000800 */
[----:B------:R-:W-:-:S04]  /*6be0*/  FMNMX.FTZ R20, R151, R20, !PT ;  /* 0x0000001497147209 */ /* 0x000fc80007810000 */
[----:B------:R-:W-:Y:S01]  /*6bf0*/  FMNMX.FTZ R20, R127, R20, !PT ;  /* 0x000000147f147209 */ /* 0x000fe20007810000 */
[----:B------:R-:W1:Y:S03]  /*6c00*/  MUFU.EX2 R188, R188 ;  /* 0x000000bc00bc7308 */ /* 0x000e660000000800 */
[----:B------:R-:W-:-:S04]  /*6c10*/  FMNMX.FTZ R20, R155, R20, !PT ;  /* 0x000000149b147209 */ /* 0x000fc80007810000 */
[----:B------:R-:W-:Y:S01]  /*6c20*/  FMNMX.FTZ R20, R123, R20, !PT ;  /* 0x000000147b147209 */ /* 0x000fe20007810000 */
[----:B------:R-:W2:Y:S03]  /*6c30*/  MUFU.EX2 R190, R190 ;  /* 0x000000be00be7308 */ /* 0x000ea60000000800 */
[----:B------:R-:W-:-:S04]  /*6c40*/  FMNMX.FTZ R20, R159, R20, !PT ;  /* 0x000000149f147209 */ /* 0x000fc80007810000 */
[----:B------:R-:W-:Y:S01]  /*6c50*/  FMNMX.FTZ R20, R183, R20, !PT ;  /* 0x00000014b7147209 */ /* 0x000fe20007810000 */
[----:B------:R-:W3:Y:S03]  /*6c60*/  MUFU.EX2 R177, R177 ;  /* 0x000000b100b17308 */ /* 0x000ee60000000800 */
[----:B------:R-:W-:-:S04]  /*6c70*/  FMNMX.FTZ R20, R175, R20, !PT ;  /* 0x00000014af147209 */ /* 0x000fc80007810000 */
[----:B------:R-:W-:Y:S01]  /*6c80*/  FMNMX.FTZ R20, R185, R20, !PT ;  /* 0x00000014b9147209 */ /* 0x000fe20007810000 */
[----:B------:R-:W4:Y:S03]  /*6c90*/  MUFU.EX2 R184, R184 ;  /* 0x000000b800b87308 */ /* 0x000f260000000800 */
[----:B------:R-:W-:-:S05]  /*6ca0*/  FMNMX.FTZ R20, R167, R20, !PT ;  /* 0x00000014a7147209 */ /* 0x000fca0007810000 */
[----:B------:R-:W5:Y:S01]  /*6cb0*/  SHFL.BFLY PT, R173, R20, 0x2, 0x1f ;  /* 0x0c401f0014ad7f89 */ /* 0x000f6200000e0000 */
[----:B------:R-:W4:Y:S08]  /*6cc0*/  MUFU.EX2 R179, R179 ;  /* 0x000000b300b37308 */ /* 0x000f300000000800 */
[----:B------:R-:W4:Y:S08]  /*6cd0*/  MUFU.EX2 R186, R186 ;  /* 0x000000ba00ba7308 */ /* 0x000f300000000800 */
[----:B------:R-:W-:Y:S01]  /*6ce0*/  MUFU.EX2 R181, R181 ;  /* 0x000000b500b57308 */ /* 0x000fe20000000800 */
[----:B-----5:R-:W-:-:S07]  /*6cf0*/  FMNMX.FTZ R173, R20, R173, !PT ;  /* 0x000000ad14ad7209 */ /* 0x020fce0007810000 */
[----:B------:R-:W-:Y:S01]  /*6d00*/  MUFU.EX2 R180, R180 ;  /* 0x000000b400b47308 */ /* 0x000fe20000000800 */
[----:B------:R-:W5:Y:S07]  /*6d10*/  SHFL.BFLY PT, R12, R173, 0x1, 0x1f ;  /* 0x0c201f00ad0c7f89 */ /* 0x000f6e00000e0000 */
[----:B------:R-:W-:Y:S08]  /*6d20*/  MUFU.EX2 R182, R182 ;  /* 0x000000b600b67308 */ /* 0x000ff00000000800 */
[----:B------:R-:W-:Y:S08]  /*6d30*/  MUFU.EX2 R141, R141 ;  /* 0x0000008d008d7308 */ /* 0x000ff00000000800 */
[----:B------:R-:W-:Y:S01]  /*6d40*/  MUFU.EX2 R176, R176 ;  /* 0x000000b000b07308 */ /* 0x000fe20000000800 */
[----:B-----5:R-:W-:-:S04]  /*6d50*/  FMNMX.FTZ R133, R173, R12, !PT ;  /* 0x0000000cad857209 */ /* 0x020fc80007810000 */
[C---:B------:R-:W-:Y:S01]  /*6d60*/  FSETP.NEU.FTZ.AND P1, PT, R133.reuse, -INF , PT ;  /* 0xff8000008500780b */ /* 0x040fe20003f3d000 */
[----:B------:R-:W-:Y:S02]  /*6d70*/  FMUL.FTZ R120, R133, R0 ;  /* 0x0000000085787220 */ /* 0x000fe40000410000 */
[----:B------:R-:W-:Y:S03]  /*6d80*/  MUFU.EX2 R125, R125 ;  /* 0x0000007d007d7308 */ /* 0x000fe60000000800 */
[----:B------:R-:W-:-:S05]  /*6d90*/  FSEL R120, R120, RZ, P1 ;  /* 0x000000ff78787208 */ /* 0x000fca0000800000 */
[----:B------:R-:W-:Y:S01]  /*6da0*/  MUFU.EX2 R178, R178 ;  /* 0x000000b200b27308 */ /* 0x000fe20000000800 */
[-CC-:B------:R-:W-:Y:S01]  /*6db0*/  FFMA.FTZ R191, R3, R0.reuse, -R120.reuse ;  /* 0x0000000003bf7223 */ /* 0x180fe20000010878 */
[----:B------:R-:W-:Y:S01]  /*6dc0*/  FSEL R3, R133, RZ, P1 ;  /* 0x000000ff85037208 */ /* 0x000fe20000800000 */
[-CC-:B------:R-:W-:Y:S01]  /*6dd0*/  FFMA.FTZ R12, R225, R0.reuse, -R120.reuse ;  /* 0x00000000e10c7223 */ /* 0x180fe20000010878 */
[-CC-:B------:R-:W-:Y:S01]  /*6de0*/  FFMA.FTZ R189, R221, R0.reuse, -R120.reuse ;  /* 0x00000000ddbd7223 */ /* 0x180fe20000010878 */
[-CC-:B------:R-:W-:Y:S01]  /*6df0*/  FFMA.FTZ R126, R139, R0.reuse, -R120.reuse ;  /* 0x000000008b7e7223 */ /* 0x180fe20000010878 */
[----:B------:R-:W-:Y:S01]  /*6e00*/  FFMA.FTZ R139, R143, R0, -R120 ;  /* 0x000000008f8b7223 */ /* 0x000fe20000010878 */
[----:B------:R-:W-:Y:S01]  /*6e10*/  FADD.FTZ R3, -R3, R4 ;  /* 0x0000000403037221 */ /* 0x000fe20000010100 */
[----:B0-----:R-:W-:Y:S01]  /*6e20*/  FFMA.FTZ R143, R2, R10, R223 ;  /* 0x0000000a028f7223 */ /* 0x001fe200000100df */
[----:B------:R-:W-:Y:S01]  /*6e30*/  MUFU.EX2 R12, R12 ;  /* 0x0000000c000c7308 */ /* 0x000fe20000000800 */
[-CC-:B------:R-:W-:Y:S01]  /*6e40*/  FFMA.FTZ R14, R219, R0.reuse, -R120.reuse ;  /* 0x00000000db0e7223 */ /* 0x180fe20000010878 */
[-C--:B------:R-:W-:Y:S01]  /*6e50*/  FMUL.FTZ R3, R3, R0.reuse ;  /* 0x0000000003037220 */ /* 0x080fe20000410000 */
[----:B-1----:R-:W-:Y:S01]  /*6e60*/  FADD.FTZ R143, R188, R143 ;  /* 0x0000008fbc8f7221 */ /* 0x002fe20000010000 */
[-CC-:B------:R-:W-:Y:S01]  /*6e70*/  FFMA.FTZ R20, R211, R0.reuse, -R120.reuse ;  /* 0x00000000d3147223 */ /* 0x180fe20000010878 */
[-CC-:B------:R-:W-:Y:S01]  /*6e80*/  FFMA.FTZ R153, R217, R0.reuse, -R120.reuse ;  /* 0x00000000d9997223 */ /* 0x180fe20000010878 */
[-CC-:B------:R-:W-:Y:S01]  /*6e90*/  FFMA.FTZ R187, R207, R0.reuse, -R120.reuse ;  /* 0x00000000cfbb7223 */ /* 0x180fe20000010878 */
[----:B--2---:R-:W-:Y:S01]  /*6ea0*/  FADD.FTZ R10, R190, R143 ;  /* 0x0000008fbe0a7221 */ /* 0x004fe20000010000 */
[----:B------:R-:W0:Y:S01]  /*6eb0*/  MUFU.EX2 R3, R3 ;  /* 0x0000000300037308 */ /* 0x000e220000000800 */
[-CC-:B------:R-:W-:Y:S01]  /*6ec0*/  FFMA.FTZ R122, R215, R0.reuse, -R120.reuse ;  /* 0x00000000d77a7223 */ /* 0x180fe20000010878 */
[-C--:B------:R-:W-:Y:S01]  /*6ed0*/  FFMA.FTZ R124, R209, R0.reuse, -R120 ;  /* 0x00000000d17c7223 */ /* 0x080fe20000010878 */
[----:B---3--:R-:W-:Y:S01]  /*6ee0*/  FADD.FTZ R143, R177, R10 ;  /* 0x0000000ab18f7221 */ /* 0x008fe20000010000 */
[-CC-:B------:R-:W-:Y:S01]  /*6ef0*/  FFMA.FTZ R4, R135, R0.reuse, -R120.reuse ;  /* 0x0000000087047223 */ /* 0x180fe20000010878 */
[-CC-:B------:R-:W-:Y:S01]  /*6f00*/  FFMA.FTZ R135, R147, R0.reuse, -R120.reuse ;  /* 0x0000000093877223 */ /* 0x180fe20000010878 */
[-CC-:B------:R-:W-:Y:S01]  /*6f10*/  FFMA.FTZ R157, R213, R0.reuse, -R120.reuse ;  /* 0x00000000d59d7223 */ /* 0x180fe20000010878 */
[----:B----4-:R-:W-:Y:S01]  /*6f20*/  FADD.FTZ R128, R184, R143 ;  /* 0x0000008fb8807221 */ /* 0x010fe20000010000 */
[----:B------:R-:W1:Y:S01]  /*6f30*/  MUFU.EX2 R189, R189 ;  /* 0x000000bd00bd7308 */ /* 0x000e620000000800 */
[-CC-:B------:R-:W-:Y:S01]  /*6f40*/  FFMA.FTZ R173, R127, R0.reuse, -R120.reuse ;  /* 0x000000007fad7223 */ /* 0x180fe20000010878 */
[-C--:B------:R-:W-:Y:S01]  /*6f50*/  FFMA.FTZ R131, R131, R0.reuse, -R120 ;  /* 0x0000000083837223 */ /* 0x080fe20000010878 */
[----:B------:R-:W-:Y:S01]  /*6f60*/  FADD.FTZ R143, R179, R128 ;  /* 0x00000080b38f7221 */ /* 0x000fe20000010000 */
[-CC-:B------:R-:W-:Y:S01]  /*6f70*/  FFMA.FTZ R128, R151, R0.reuse, -R120.reuse ;  /* 0x0000000097807223 */ /* 0x180fe20000010878 */
[-CC-:B------:R-:W-:Y:S01]  /*6f80*/  FFMA.FTZ R123, R123, R0.reuse, -R120.reuse ;  /* 0x000000007b7b7223 */ /* 0x180fe20000010878 */
[-C--:B------:R-:W-:Y:S01]  /*6f90*/  FFMA.FTZ R159, R159, R0.reuse, -R120 ;  /* 0x000000009f9f7223 */ /* 0x080fe20000010878 */
[----:B------:R-:W-:Y:S01]  /*6fa0*/  FADD.FTZ R130, R186, R143 ;  /* 0x0000008fba827221 */ /* 0x000fe20000010000 */
[----:B------:R-:W2:Y:S01]  /*6fb0*/  MUFU.EX2 R191, R191 ;  /* 0x000000bf00bf7308 */ /* 0x000ea20000000800 */
[----:B0-----:R-:W-:Y:S01]  /*6fc0*/  FFMA.FTZ R10, R3, R7, R12 ;  /* 0x00000007030a7223 */ /* 0x001fe2000001000c */
[-C--:B------:R-:W-:Y:S01]  /*6fd0*/  FFMA.FTZ R183, R183, R0.reuse, -R120 ;  /* 0x00000000b7b77223 */ /* 0x080fe20000010878 */
[----:B------:R-:W-:Y:S01]  /*6fe0*/  FADD.FTZ R147, R181, R130 ;  /* 0x00000082b5937221 */ /* 0x000fe20000010000 */
[-CC-:B------:R-:W-:Y:S01]  /*6ff0*/  FFMA.FTZ R175, R175, R0.reuse, -R120.reuse ;  /* 0x00000000afaf7223 */ /* 0x180fe20000010878 */
[----:B------:R-:W-:Y:S01]  /*7000*/  FFMA.FTZ R185, R185, R0, -R120 ;  /* 0x00000000b9b97223 */ /* 0x000fe20000010878 */
[----:B------:R-:W-:Y:S01]  /*7010*/  ISETP.GT.AND P1, PT, R11, UR58, PT ;  /* 0x0000003a0b007c0c */ /* 0x000fe2000bf24270 */
[----:B------:R-:W-:Y:S01]  /*7020*/  FADD.FTZ R130, R180, R147 ;  /* 0x00000093b4827221 */ /* 0x000fe20000010000 */
[----:B------:R-:W0:Y:S01]  /*7030*/  MUFU.EX2 R14, R14 ;  /* 0x0000000e000e7308 */ /* 0x000e220000000800 */
[----:B-1----:R-:W-:Y:S01]  /*7040*/  FADD.FTZ R10, R189, R10 ;  /* 0x0000000abd0a7221 */ /* 0x002fe20000010000 */
[----:B------:R-:W-:Y:S01]  /*7050*/  F2FP.BF16.F32.PACK_AB R190, R177, R190 ;  /* 0x000000beb1be723e */ /* 0x000fe200000010ff */
[----:B------:R-:W-:Y:S01]  /*7060*/  FADD.FTZ R127, R163, R130 ;  /* 0x00000082a37f7221 */ /* 0x000fe20000010000 */
[----:B------:R-:W-:Y:S01]  /*7070*/  @!P6 VIADD R130, R132, 0x30860 ;  /* 0x000308608482e836 */ /* 0x000fe20000000000 */
[----:B------:R-:W-:Y:S01]  /*7080*/  F2FP.BF16.F32.PACK_AB R184, R179, R184 ;  /* 0x000000b8b3b8723e */ /* 0x000fe200000010ff */
[----:B------:R-:W-:-:S02]  /*7090*/  VIADD R11, R11, 0xffffffff ;  /* 0xffffffff0b0b7836 */ /* 0x000fc40000000000 */
[----:B------:R-:W-:Y:S01]  /*70a0*/  FADD.FTZ R132, R182, R127 ;  /* 0x0000007fb6847221 */ /* 0x000fe20000010000 */
[----:B------:R-:W1:Y:S01]  /*70b0*/  MUFU.EX2 R20, R20 ;  /* 0x0000001400147308 */ /* 0x000e620000000800 */
[----:B--2---:R-:W-:Y:S01]  /*70c0*/  FADD.FTZ R143, R191, R10 ;  /* 0x0000000abf8f7221 */ /* 0x004fe20000010000 */
[----:B------:R-:W-:Y:S01]  /*70d0*/  @!P6 PRMT R134, RZ, 0x654, R130 ;  /* 0x00000654ff86e816 */ /* 0x000fe20000000082 */
[-CC-:B------:R-:W-:Y:S01]  /*70e0*/  FFMA.FTZ R130, R155, R0.reuse, -R120.reuse ;  /* 0x000000009b827223 */ /* 0x180fe20000010878 */
[----:B------:R-:W-:Y:S01]  /*70f0*/  FFMA.FTZ R120, R167, R0, -R120 ;  /* 0x00000000a7787223 */ /* 0x000fe20000010878 */
[----:B------:R-:W-:Y:S01]  /*7100*/  F2FP.BF16.F32.PACK_AB R186, R181, R186 ;  /* 0x000000bab5ba723e */ /* 0x000fe200000010ff */
[----:B------:R2:W-:Y:S01]  /*7110*/  @!P6 SYNCS.ARRIVE.TRANS64.RED.A1T0 RZ, [R134+URZ], RZ ;  /* 0x000000ff86ffe9a7 */ /* 0x0005e2000810043f */
[----:B------:R-:W-:Y:S01]  /*7120*/  F2FP.BF16.F32.PACK_AB R188, R188, R223 ;  /* 0x000000dfbcbc723e */ /* 0x000fe200000010ff */
[----:B------:R-:W3:Y:S01]  /*7130*/  MUFU.EX2 R153, R153 ;  /* 0x0000009900997308 */ /* 0x000ee20000000800 */
[----:B0-----:R-:W-:Y:S01]  /*7140*/  FADD.FTZ R143, R14, R143 ;  /* 0x0000008f0e8f7221 */ /* 0x001fe20000010000 */
[----:B------:R-:W-:-:S02]  /*7150*/  F2FP.BF16.F32.PACK_AB R180, R163, R180 ;  /* 0x000000b4a3b4723e */ /* 0x000fc400000010ff */
[----:B------:R-:W-:Y:S02]  /*7160*/  F2FP.BF16.F32.PACK_AB R182, R141, R182 ;  /* 0x000000b68db6723e */ /* 0x000fe400000010ff */
[----:B------:R-:W-:Y:S02]  /*7170*/  F2FP.BF16.F32.PACK_AB R189, R189, R12 ;  /* 0x0000000cbdbd723e */ /* 0x000fe400000010ff */
[----:B------:R-:W0:Y:S01]  /*7180*/  MUFU.EX2 R187, R187 ;  /* 0x000000bb00bb7308 */ /* 0x000e220000000800 */
[----:B-1----:R-:W-:Y:S01]  /*7190*/  FADD.FTZ R10, R20, R143 ;  /* 0x0000008f140a7221 */ /* 0x002fe20000010000 */
        /* <DEDUP_REMOVED lines=13> */
[----:B------:R0:W-:Y:S01]  /*7270*/  MUFU.EX2 R7, R131 ;  /* 0x0000008300077308 */ /* 0x0001e20000000800 */
[----:B-1----:R-:W-:-:S07]  /*7280*/  FADD.FTZ R10, R126, R127 ;  /* 0x0000007f7e0a7221 */ /* 0x002fce0000010000 */
[----:B------:R-:W1:Y:S01]  /*7290*/  MUFU.EX2 R139, R139 ;  /* 0x0000008b008b7308 */ /* 0x000e620000000800 */
[----:B0-----:R-:W-:-:S04]  /*72a0*/  FADD.FTZ R131, R141, R132 ;  /* 0x000000848d837221 */ /* 0x001fc80000010000 */
[----:B------:R-:W-:Y:S01]  /*72b0*/  FADD.FTZ R132, R176, R131 ;  /* 0x00000083b0847221 */ /* 0x000fe20000010000 */
[C---:B------:R-:W-:Y:S02]  /*72c0*/  F2FP.BF16.F32.PACK_AB R176, R125.reuse, R176 ;  /* 0x000000b07db0723e */ /* 0x040fe400000010ff */
[----:B------:R-:W0:Y:S01]  /*72d0*/  MUFU.EX2 R172, R172 ;  /* 0x000000ac00ac7308 */ /* 0x000e220000000800 */
[----:B------:R-:W-:-:S04]  /*72e0*/  FADD.FTZ R131, R125, R132 ;  /* 0x000000847d837221 */ /* 0x000fc80000010000 */
[----:B------:R-:W-:Y:S01]  /*72f0*/  FADD.FTZ R132, R178, R131 ;  /* 0x00000083b2847221 */ /* 0x000fe20000010000 */
[C---:B---3--:R-:W-:Y:S02]  /*7300*/  F2FP.BF16.F32.PACK_AB R178, R129.reuse, R178 ;  /* 0x000000b281b2723e */ /* 0x048fe400000010ff */
[----:B------:R-:W3:Y:S01]  /*7310*/  MUFU.EX2 R4, R4 ;  /* 0x0000000400047308 */ /* 0x000ee20000000800 */
[----:B------:R-:W-:Y:S01]  /*7320*/  FADD.FTZ R131, R129, R132 ;  /* 0x0000008481837221 */ /* 0x000fe20000010000 */
[----:B-1----:R-:W-:-:S06]  /*7330*/  FADD.FTZ R127, R139, R10 ;  /* 0x0000000a8b7f7221 */ /* 0x002fcc0000010000 */
[----:B------:R-:W1:Y:S01]  /*7340*/  MUFU.EX2 R145, R145 ;  /* 0x0000009100917308 */ /* 0x000e620000000800 */
[----:B0-----:R-:W-:-:S07]  /*7350*/  FADD.FTZ R132, R172, R131 ;  /* 0x00000083ac847221 */ /* 0x001fce0000010000 */
[----:B------:R-:W0:Y:S01]  /*7360*/  MUFU.EX2 R135, R135 ;  /* 0x0000008700877308 */ /* 0x000e220000000800 */
[----:B---3--:R-:W-:-:S07]  /*7370*/  FADD.FTZ R10, R4, R127 ;  /* 0x0000007f040a7221 */ /* 0x008fce0000010000 */
[----:B------:R-:W-:Y:S01]  /*7380*/  MUFU.EX2 R174, R174 ;  /* 0x000000ae00ae7308 */ /* 0x000fe20000000800 */
[----:B-1----:R-:W-:-:S07]  /*7390*/  F2FP.BF16.F32.PACK_AB R172, R145, R172 ;  /* 0x000000ac91ac723e */ /* 0x002fce00000010ff */
[----:B------:R-:W1:Y:S01]  /*73a0*/  MUFU.EX2 R128, R128 ;  /* 0x0000008000807308 */ /* 0x000e620000000800 */
[C---:B0-----:R-:W-:Y:S01]  /*73b0*/  FADD.FTZ R10, R135.reuse, R10 ;  /* 0x0000000a870a7221 */ /* 0x041fe20000010000 */
[----:B------:R-:W-:Y:S01]  /*73c0*/  F2FP.BF16.F32.PACK_AB R177, R135, R4 ;  /* 0x0000000487b1723e */ /* 0x000fe200000010ff */
[----:B------:R-:W-:-:S05]  /*73d0*/  IMAD.MOV.U32 R4, RZ, RZ, R133 ;  /* 0x000000ffff047224 */ /* 0x000fca00078e0085 */
[----:B------:R-:W0:Y:S08]  /*73e0*/  MUFU.EX2 R137, R137 ;  /* 0x0000008900897308 */ /* 0x000e300000000800 */
[----:B------:R-:W-:Y:S01]  /*73f0*/  MUFU.EX2 R173, R173 ;  /* 0x000000ad00ad7308 */ /* 0x000fe20000000800 */
[----:B-1----:R-:W-:-:S07]  /*7400*/  F2FP.BF16.F32.PACK_AB R179, R128, R7 ;  /* 0x0000000780b3723e */ /* 0x002fce00000010ff */
[----:B------:R-:W1:Y:S08]  /*7410*/  MUFU.EX2 R168, R168 ;  /* 0x000000a800a87308 */ /* 0x000e700000000800 */
[----:B--2---:R2:W-:Y:S08]  /*7420*/  MUFU.EX2 R134, R123 ;  /* 0x0000007b00867308 */ /* 0x0045f00000000800 */
[----:B------:R-:W3:Y:S01]  /*7430*/  MUFU.EX2 R130, R130 ;  /* 0x0000008200827308 */ /* 0x000ee20000000800 */
[----:B--2---:R-:W-:-:S04]  /*7440*/  FADD.FTZ R123, R145, R132 ;  /* 0x00000084917b7221 */ /* 0x004fc80000010000 */
[----:B------:R-:W-:Y:S01]  /*7450*/  FADD.FTZ R132, R174, R123 ;  /* 0x0000007bae847221 */ /* 0x000fe20000010000 */
[----:B------:R-:W-:Y:S01]  /*7460*/  FADD.FTZ R123, R7, R10 ;  /* 0x0000000a077b7221 */ /* 0x000fe20000010000 */
[C---:B0-----:R-:W-:Y:S01]  /*7470*/  F2FP.BF16.F32.PACK_AB R174, R137.reuse, R174 ;  /* 0x000000ae89ae723e */ /* 0x041fe200000010ff */
[----:B------:R-:W0:Y:S01]  /*7480*/  MUFU.EX2 R149, R149 ;  /* 0x0000009500957308 */ /* 0x000e220000000800 */
[----:B------:R-:W-:Y:S01]  /*7490*/  FADD.FTZ R127, R137, R132 ;  /* 0x00000084897f7221 */ /* 0x000fe20000010000 */
[----:B------:R-:W-:-:S03]  /*74a0*/  FADD.FTZ R10, R128, R123 ;  /* 0x0000007b800a7221 */ /* 0x000fc60000010000 */
[----:B-1----:R-:W-:Y:S01]  /*74b0*/  FADD.FTZ R132, R168, R127 ;  /* 0x0000007fa8847221 */ /* 0x002fe20000010000 */
[----:B------:R-:W-:Y:S02]  /*74c0*/  FADD.FTZ R123, R173, R10 ;  /* 0x0000000aad7b7221 */ /* 0x000fe40000010000 */
[----:B------:R-:W1:Y:S01]  /*74d0*/  MUFU.EX2 R159, R159 ;  /* 0x0000009f009f7308 */ /* 0x000e620000000800 */
[C---:B---3--:R-:W-:Y:S01]  /*74e0*/  F2FP.BF16.F32.PACK_AB R173, R130.reuse, R173 ;  /* 0x000000ad82ad723e */ /* 0x048fe200000010ff */
[----:B------:R-:W-:-:S04]  /*74f0*/  FADD.FTZ R123, R130, R123 ;  /* 0x0000007b827b7221 */ /* 0x000fc80000010000 */
[----:B------:R-:W-:Y:S02]  /*7500*/  FADD.FTZ R123, R134, R123 ;  /* 0x0000007b867b7221 */ /* 0x000fe40000010000 */
[----:B------:R2:W3:Y:S01]  /*7510*/  MUFU.EX2 R136, R183 ;  /* 0x000000b700887308 */ /* 0x0004e20000000800 */
[C---:B0-----:R-:W-:Y:S01]  /*7520*/  FADD.FTZ R125, R149.reuse, R132 ;  /* 0x00000084957d7221 */ /* 0x041fe20000010000 */
[----:B------:R-:W-:-:S06]  /*7530*/  F2FP.BF16.F32.PACK_AB R168, R149, R168 ;  /* 0x000000a895a8723e */ /* 0x000fcc00000010ff */
[----:B------:R0:W4:Y:S01]  /*7540*/  MUFU.EX2 R169, R175 ;  /* 0x000000af00a97308 */ /* 0x0001220000000800 */
[----:B-1----:R-:W-:Y:S01]  /*7550*/  FADD.FTZ R123, R159, R123 ;  /* 0x0000007b9f7b7221 */ /* 0x002fe20000010000 */
[----:B--2---:R-:W-:-:S06]  /*7560*/  F2FP.BF16.F32.PACK_AB R183, R139, R126 ;  /* 0x0000007e8bb7723e */ /* 0x004fcc00000010ff */
[----:B------:R-:W1:Y:S01]  /*7570*/  MUFU.EX2 R170, R170 ;  /* 0x000000aa00aa7308 */ /* 0x000e620000000800 */
[----:B---3--:R-:W-:Y:S01]  /*7580*/  FADD.FTZ R123, R136, R123 ;  /* 0x0000007b887b7221 */ /* 0x008fe20000010000 */
[----:B0-----:R-:W-:-:S06]  /*7590*/  F2FP.BF16.F32.PACK_AB R175, R159, R134 ;  /* 0x000000869faf723e */ /* 0x001fcc00000010ff */
[----:B------:R0:W2:Y:S01]  /*75a0*/  MUFU.EX2 R132, R185 ;  /* 0x000000b900847308 */ /* 0x0000a20000000800 */
[C---:B----4-:R-:W-:Y:S01]  /*75b0*/  FADD.FTZ R123, R169.reuse, R123 ;  /* 0x0000007ba97b7221 */ /* 0x050fe20000010000 */
[----:B------:R-:W-:-:S06]  /*75c0*/  F2FP.BF16.F32.PACK_AB R169, R169, R136 ;  /* 0x00000088a9a9723e */ /* 0x000fcc00000010ff */
[----:B------:R-:W3:Y:S01]  /*75d0*/  MUFU.EX2 R5, R5 ;  /* 0x0000000500057308 */ /* 0x000ee20000000800 */
[----:B-1----:R-:W-:Y:S01]  /*75e0*/  FADD.FTZ R10, R170, R125 ;  /* 0x0000007daa0a7221 */ /* 0x002fe20000010000 */
[----:B0-----:R-:W-:-:S06]  /*75f0*/  F2FP.BF16.F32.PACK_AB R185, R153, R20 ;  /* 0x0000001499b9723e */ /* 0x001fcc00000010ff */
[----:B------:R-:W0:Y:S01]  /*7600*/  MUFU.EX2 R120, R120 ;  /* 0x0000007800787308 */ /* 0x000e220000000800 */
[----:B--2---:R-:W-:Y:S01]  /*7610*/  FADD.FTZ R123, R132, R123 ;  /* 0x0000007b847b7221 */ /* 0x004fe20000010000 */
[C---:B---3--:R-:W-:Y:S01]  /*7620*/  FADD.FTZ R10, R5.reuse, R10 ;  /* 0x0000000a050a7221 */ /* 0x048fe20000010000 */
[----:B------:R-:W-:Y:S01]  /*7630*/  F2FP.BF16.F32.PACK_AB R170, R5, R170 ;  /* 0x000000aa05aa723e */ /* 0x000fe200000010ff */
[----:B------:R-:W-:Y:S02]  /*7640*/  IMAD.MOV.U32 R5, RZ, RZ, R121 ;  /* 0x000000ffff057224 */ /* 0x000fe400078e0079 */
[C---:B0-----:R-:W-:Y:S01]  /*7650*/  FADD.FTZ R7, R120.reuse, R123 ;  /* 0x0000007b78077221 */ /* 0x041fe20000010000 */
[----:B------:R-:W-:Y:S01]  /*7660*/  F2FP.BF16.F32.PACK_AB R171, R120, R132 ;  /* 0x0000008478ab723e */ /* 0x000fe200000010ff */
[----:B------:R-:W-:Y:S06]  /*7670*/  @P1 BRA `(.L_x_3950) ;  /* 0xffffffd000501947 */ /* 0x000fec000383ffff */
[----:B------:R-:W-:Y:S01]  /*7680*/  IMAD.MOV.U32 R4, RZ, RZ, R133 ;  /* 0x000000ffff047224 */ /* 0x000fe200078e0085 */
[----:B------:R-:W-:Y:S01]  /*7690*/  UMOV UR36, UR4 ;  /* 0x0000000400247c82 */ /* 0x000fe20008000000 */
[----:B------:R-:W-:Y:S01]  /*76a0*/  IMAD.MOV.U32 R5, RZ, RZ, R121 ;  /* 0x000000ffff057224 */ /* 0x000fe200078e0079 */
[----:B------:R-:W-:-:S06]  /*76b0*/  UMOV UR37, UR7 ;  /* 0x0000000700257c82 */ /* 0x000fcc0008000000 */
.L_x_3933:
[----:B------:R-:W-:Y:S01]  /*76c0*/  IADD3 R12, R16, 0x80, -R17 ;  /* 0x00000080100c7810 */ /* 0x000fe20007ffe811 */
[----:B------:R-:W-:Y:S02]  /*76d0*/  ULDC UR7, c[0x0][0x9e4] ;  /* 0x0002790000077ab9 */ /* 0x000fe40000000800 */
[----:B------:R-:W-:Y:S02]  /*76e0*/  UISETP.GE.AND UP0, UPT, UR7, 0x1, UPT ;  /* 0x000000010700788c */ /* 0x000fe4000bf06270 */
[----:B------:R-:W-:-:S04]  /*76f0*/  IMAD R12, R193, 0x80, R12 ;  /* 0x00000080c10c7824 */ /* 0x000fc800078e020c */
[----:B------:R-:W-:Y:S02]  /*7700*/  PLOP3.LUT P1, PT, PT, PT, UP0, 0x40, 0x0 ;  /* 0x000000000000781c */ /* 0x000fe40003f2e808 */
[----:B------:R-:W-:-:S13]  /*7710*/  R2UR UR6, R12 ;  /* 0x000000000c0672ca */ /* 0x000fda00000e0000 */
[----:B------:R-:W-:Y:S01]  /*7720*/  UIADD3 UR10, UR6, -UR10, URZ ;  /* 0x8000000a060a7290 */ /* 0x000fe2000fffe03f */
[----:B------:R-:W-:Y:S11]  /*7730*/  @P1 BRA `(.L_x_3951) ;  /* 0x0000000000441947 */ /* 0x000ff60003800000 */
        /* <DEDUP_REMOVED lines=10> */
.L_x_3952:
[----:B------:R-:W-:-:S11]  /*77e0*/  UISETP.NE.AND UP1, UPT, UR7, 0x1, UPT ;  /* 0x000000010700788c */ /* 0x000fd6000bf25270 */
[----:B------:R-:W-:Y:S02]  /*77f0*/  @UP1 ULDC.64 UR14, c[0x0][0x9e8] ;  /* 0x00027a00000e1ab9 */ /* 0x000fe40000000a00 */
[----:B------:R-:W-:-:S04]  /*7800*/  UIMAD.WIDE.U32 UR4, UR6, UR14, URZ ;  /* 0x0000000e060472a5 */ /* 0x000fc8000f8e003f */
[----:B------:R-:W-:-:S12]  /*7810*/  @UP1 USHF.R.U32.HI UR6, URZ, UR15, UR5 ;  /* 0x0000000f3f061299 */ /* 0x000fd80008011605 */
.L_x_3953:
[----:B------:R-:W-:-:S04]  /*7820*/  UIMAD UR6, UR6, UR7, URZ ;  /* 0x00000007060672a4 */ /* 0x000fc8000f8e023f */
[----:B------:R-:W-:-:S04]  /*7830*/  UISETP.LT.AND UP1, UPT, UR10, UR6, UPT ;  /* 0x000000060a00728c */ /* 0x000fc8000bf21270 */
[----:B------:R-:W-:-:S12]  /*7840*/  USEL UR10, UR10, UR6, !UP1 ;  /* 0x000000060a0a7287 */ /* 0x000fd8000c800000 */
.L_x_3951:
[----:B------:R-:W-:Y:S01]  /*7850*/  UIADD3 UR4, UR10, 0x5f, URZ ;  /* 0x0000005f0a047890 */ /* 0x000fe2000fffe03f */
[----:B------:R-:W-:-:S03]  /*7860*/  R2UR UR6, R192 ;  /* 0x00000000c00672ca */ /* 0x000fc600000e0000 */
        /* <DEDUP_REMOVED lines=11> */
.L_x_3963:
[----:B------:R-:W-:-:S04]  /*7920*/  UIADD3 UR5, UR4, 0x1, URZ ;  /* 0x0000000104057890 */ /* 0x000fc8000fffe03f */
[----:B------:R-:W-:-:S04]  /*7930*/  UISETP.NE.AND UP1, UPT, UR5, 0x2, UPT ;  /* 0x000000020500788c */ /* 0x000fc8000bf25270 */
[----:B------:R-:W-:Y:S02]  /*7940*/  USEL UR37, URZ, 0x1, UP1 ;  /* 0x000000013f257887 */ /* 0x000fe40008800000 */
[----:B------:R-:W-:Y:S02]  /*7950*/  USEL UR36, UR5, URZ, UP1 ;  /* 0x0000003f05247287 */ /* 0x000fe40008800000 */
[----:B------:R-:W-:Y:S01]  /*7960*/  ULOP3.LUT UR37, UR7, UR37, URZ, 0x3c, !UPT ;  /* 0x0000002507257292 */ /* 0x000fe2000f8e3c3f */
[----:B------:R-:W-:Y:S11]  /*7970*/  @!P0 BRA `(.L_x_3955) ;  /* 0x0000000000048947 */ /* 0x000ff60003800000 */
[----:B------:R-:W-:Y:S01]  /*7980*/  BPT.TRAP 0x1 ;  /* 0x000000040000795c */ /* 0x000fe20000300000 */
.L_x_3955:
[----:B------:R-:W-:Y:S01]  /*7990*/  ULEA UR5, UR36, UR38, 0x3 ;  /* 0x0000002624057291 */ /* 0x000fe2000f8e183f */
[----:B------:R-:W-:-:S05]  /*79a0*/  IMAD.U32 R0, RZ, RZ, UR37 ;  /* 0x00000025ff007e24 */ /* 0x000fca000f8e00ff */
[----:B------:R-:W-:-:S04]  /*79b0*/  SHF.L.U32 R0, R0, 0x1f, RZ ;  /* 0x0000001f00007819 */ /* 0x000fc800000006ff */
[----:B------:R0:W1:Y:S01]  /*79c0*/  SYNCS.PHASECHK.TRANS64.TRYWAIT P1, [UR5+0x30830], R0 ;  /* 0x03083000ff0075a7 */ /* 0x0000620008020145 */
[----:B------:R-:W-:Y:S05]  /*79d0*/  @!P0 BRA `(.L_x_3956) ;  /* 0x0000000000048947 */ /* 0x000fea0003800000 */
[----:B------:R-:W-:Y:S01]  /*79e0*/  BPT.TRAP 0x1 ;  /* 0x000000040000795c */ /* 0x000fe20000300000 */
.L_x_3956:
[----:B-1----:R-:W-:Y:S05]  /*79f0*/  @P1 BRA `(.L_x_3957) ;  /* 0x0000000000081947 */ /* 0x002fea0003800000 */
[----:B------:R-:W1:Y:S02]  /*7a00*/  SYNCS.PHASECHK.TRANS64.TRYWAIT P1, [UR5+0x30830], R0 ;  /* 0x03083000ff0075a7 */ /* 0x000e640008020145 */
[----:B-1----:R-:W-:Y:S05]  /*7a10*/  @!P1 BRA `(.L_x_3958) ;  /* 0x000000d800949947 */ /* 0x002fea0003800000 */
.L_x_3957:
        /* <DEDUP_REMOVED lines=163> */
.L_x_3959:
[----:B------:R-:W-:Y:S01]  /*8450*/  ULEA UR10, UR4, UR38, 0x3 ;  /* 0x00000026040a7291 */ /* 0x000fe2000f8e183f */
[----:B01----:R-:W-:-:S05]  /*8460*/  IMAD.U32 R0, RZ, RZ, UR7 ;  /* 0x00000007ff007e24 */ /* 0x003fca000f8e00ff */
[----:B------:R-:W-:-:S04]  /*8470*/  SHF.L.U32 R0, R0, 0x1f, RZ ;  /* 0x0000001f00007819 */ /* 0x000fc800000006ff */
[----:B------:R0:W1:Y:S01]  /*8480*/  SYNCS.PHASECHK.TRANS64.TRYWAIT P1, [UR10+0x30850], R0 ;  /* 0x03085000ff0075a7 */ /* 0x000062000802014a */
[----:B------:R-:W-:Y:S05]  /*8490*/  @!P0 BRA `(.L_x_3960) ;  /* 0x0000000000048947 */ /* 0x000fea0003800000 */
[----:B------:R-:W-:Y:S01]  /*84a0*/  BPT.TRAP 0x1 ;  /* 0x000000040000795c */ /* 0x000fe20000300000 */
.L_x_3960:
[----:B-1----:R-:W-:Y:S05]  /*84b0*/  @P1 BRA `(.L_x_3961) ;  /* 0x0000000000081947 */ /* 0x002fea0003800000 */
[----:B------:R-:W1:Y:S02]  /*84c0*/  SYNCS.PHASECHK.TRANS64.TRYWAIT P1, [UR10+0x30850], R0 ;  /* 0x03085000ff0075a7 */ /* 0x000e64000802014a */
[----:B-1----:R-:W-:Y:S05]  /*84d0*/  @!P1 BRA `(.L_x_3962) ;  /* 0x000000cc00fc9947 */ /* 0x002fea0003800000 */
.L_x_3961:
[----:B------:R-:W-:Y:S01]  /*84e0*/  UIADD3 UR6, UR38, 0x400, URZ ;  /* 0x0000040026067890 */ /* 0x000fe2000fffe03f */
[----:B------:R-:W-:Y:S01]  /*84f0*/  WARPGROUP.ARRIVE ;  /* 0x00000000000079c5 */ /* 0x000fe20000000000 */
[----:B------:R-:W-:Y:S01]  /*8500*/  UMOV UR7, 0x40000040 ;  /* 0x4000004000077882 */ /* 0x000fe20000000000 */
[----:B01----:R-:W-:Y:S01]  /*8510*/  FMNMX.FTZ R0, R120, R12, !PT ;  /* 0x0000000c78007209 */ /* 0x003fe20007810000 */
[----:B------:R-:W-:Y:S01]  /*8520*/  USHF.R.U32.HI UR6, URZ, 0x4, UR6 ;  /* 0x000000043f067899 */ /* 0x000fe20008011606 */
[----:B------:R-:W-:Y:S02]  /*8530*/  FMNMX.FTZ R4, R122, R13, !PT ;  /* 0x0000000d7a047209 */ /* 0x000fe40007810000 */
[----:B------:R-:W0:Y:S01]  /*8540*/  S2R R193, SR_TID.X ;  /* 0x0000000000c17919 */ /* 0x000e220000002100 */
[----:B------:R-:W-:Y:S01]  /*8550*/  FMNMX.FTZ R3, R121, R0, !PT ;  /* 0x0000000079037209 */ /* 0x000fe20007810000 */
[----:B------:R-:W-:Y:S01]  /*8560*/  ULOP3.LUT UR6, UR6, 0x3fff, URZ, 0xc0, !UPT ;  /* 0x00003fff06067892 */ /* 0x000fe2000f8ec03f */
[----:B------:R-:W-:-:S02]  /*8570*/  FMNMX.FTZ R21, R123, R4, !PT ;  /* 0x000000047b157209 */ /* 0x000fc40007810000 */
[----:B------:R-:W-:Y:S01]  /*8580*/  FMNMX.FTZ R0, R124, R3, !PT ;  /* 0x000000037c007209 */ /* 0x000fe20007810000 */
[----:B------:R-:W-:Y:S01]  /*8590*/  ULOP3.LUT UR6, UR6, 0x3000000, URZ, 0xfc, !UPT ;  /* 0x0300000006067892 */ /* 0x000fe2000f8efc3f */
[----:B------:R-:W-:Y:S02]  /*85a0*/  FMNMX.FTZ R4, R126, R21, !PT ;  /* 0x000000157e047209 */ /* 0x000fe40007810000 */
[----:B------:R-:W-:Y:S01]  /*85b0*/  FMNMX.FTZ R3, R125, R0, !PT ;  /* 0x000000007d037209 */ /* 0x000fe20007810000 */
[----:B------:R-:W-:Y:S01]  /*85c0*/  UIMAD UR4, UR4, 0x900, UR6 ;  /* 0x00000900040478a4 */ /* 0x000fe2000f8e0206 */
[----:B------:R-:W-:Y:S02]  /*85d0*/  FMNMX.FTZ R21, R127, R4, !PT ;  /* 0x000000047f157209 */ /* 0x000fe40007810000 */
[----:B------:R-:W-:Y:S02]  /*85e0*/  FMNMX.FTZ R0, R128, R3, !PT ;  /* 0x0000000380007209 */ /* 0x000fe40007810000 */
[----:B------:R-:W-:-:S02]  /*85f0*/  FMNMX.FTZ R4, R130, R21, !PT ;  /* 0x0000001582047209 */ /* 0x000fc40007810000 */
[----:B------:R-:W-:Y:S01]  /*8600*/  UMOV UR6, UR4 ;  /* 0x0000000400067c82 */ /* 0x000fe20008000000 */
[----:B------:R-:W-:Y:S01]  /*8610*/  FMNMX.FTZ R3, R129, R0, !PT ;  /* 0x0000000081037209 */ /* 0x000fe20007810000 */
[----:B------:R-:W-:Y:S01]  /*8620*/  HGMMA.64x192x16.F32.BF16 R24, R188, gdesc[UR4].tnspB, R24, gsb0 ;  /* 0x42e00004bc187df0 */ /* 0x000fe20008001818 */
[----:B------:R-:W-:Y:S01]  /*8630*/  UIADD3 UR6, UR4, 0x80, URZ ;  /* 0x0000008004067890 */ /* 0x000fe2000fffe03f */
[----:B------:R-:W-:Y:S01]  /*8640*/  FMNMX.FTZ R21, R131, R4, !PT ;  /* 0x0000000483157209 */ /* 0x000fe20007810000 */
[----:B------:R-:W-:Y:S01]  /*8650*/  UMOV UR7, 0x40000040 ;  /* 0x4000004000077882 */ /* 0x000fe20000000000 */
[----:B------:R-:W-:Y:S02]  /*8660*/  FMNMX.FTZ R0, R132, R3, !PT ;  /* 0x0000000384007209 */ /* 0x000fe40007810000 */
[----:B------:R-:W-:Y:S02]  /*8670*/  FMNMX.FTZ R4, R134, R21, !PT ;  /* 0x0000001586047209 */ /* 0x000fe40007810000 */
[----:B------:R-:W-:-:S04]  /*8680*/  FMNMX.FTZ R3, R133, R0, !PT ;  /* 0x0000000085037209 */ /* 0x000fc80007810000 */
[----:B------:R-:W-:Y:S02]  /*8690*/  FMNMX.FTZ R0, R136, R3, !PT ;  /* 0x0000000388007209 */ /* 0x000fe40007810000 */
[----:B0-----:R-:W-:Y:S02]  /*86a0*/  LOP3.LUT P1, RZ, R193, 0x7f, RZ, 0xc0, !PT ;  /* 0x0000007fc1ff7812 */ /* 0x001fe4000782c0ff */
        /* <DEDUP_REMOVED lines=17> */
[----:B-1----:R-:W-:-:S05]  /*87c0*/  FMNMX.FTZ R14, R2, R3, !PT ;  /* 0x00000003020e7209 */ /* 0x002fca0007810000 */
[----:B------:R-:W1:Y:S02]  /*87d0*/  SHFL.BFLY PT, R5, R14, 0x1, 0x1f ;  /* 0x0c201f000e057f89 */ /* 0x000e6400000e0000 */
[----:B-1----:R-:W-:-:S05]  /*87e0*/  FMNMX.FTZ R5, R14, R5, !PT ;  /* 0x000000050e057209 */ /* 0x002fca0007810000 */
[----:B------:R-:W-:-:S04]  /*87f0*/  FADD.FTZ R3, -R5, R12 ;  /* 0x0000000c05037221 */ /* 0x000fc80000010100 */
[-C--:B0-----:R-:W-:Y:S01]  /*8800*/  FMUL.FTZ R12, R3, R0.reuse ;  /* 0x00000000030c7220 */ /* 0x081fe20000410000 */
[----:B------:R-:W-:-:S03]  /*8810*/  FMUL.FTZ R3, R5, R0 ;  /* 0x0000000005037220 */ /* 0x000fc60000410000 */
[----:B------:R0:W-:Y:S01]  /*8820*/  MUFU.EX2 R2, R12 ;  /* 0x0000000c00027308 */ /* 0x0001e20000000800 */
[-CC-:B------:R-:W-:Y:S01]  /*8830*/  FFMA.FTZ R21, R125, R0.reuse, -R3.reuse ;  /* 0x000000007d157223 */ /* 0x180fe20000010803 */
[-CC-:B------:R-:W-:Y:S01]  /*8840*/  FFMA.FTZ R15, R120, R0.reuse, -R3.reuse ;  /* 0x00000000780f7223 */ /* 0x180fe20000010803 */
[-CC-:B------:R-:W-:Y:S01]  /*8850*/  FFMA.FTZ R14, R164, R0.reuse, -R3.reuse ;  /* 0x00000000a40e7223 */ /* 0x180fe20000010803 */
[----:B------:R-:W-:-:S04]  /*8860*/  FFMA.FTZ R165, R165, R0, -R3 ;  /* 0x00000000a5a57223 */ /* 0x000fc80000010803 */
[----:B------:R-:W-:Y:S01]  /*8870*/  MUFU.EX2 R15, R15 ;  /* 0x0000000f000f7308 */ /* 0x000fe20000000800 */
[----:B0-----:R-:W-:-:S07]  /*8880*/  FFMA.FTZ R12, R160, R0, -R3 ;  /* 0x00000000a00c7223 */ /* 0x001fce0000010803 */
[----:B------:R-:W-:Y:S08]  /*8890*/  MUFU.EX2 R21, R21 ;  /* 0x0000001500157308 */ /* 0x000ff00000000800 */
[----:B------:R-:W-:Y:S08]  /*88a0*/  MUFU.EX2 R12, R12 ;  /* 0x0000000c000c7308 */ /* 0x000ff00000000800 */
[----:B------:R-:W-:Y:S01]  /*88b0*/  MUFU.EX2 R14, R14 ;  /* 0x0000000e000e7308 */ /* 0x000fe20000000800 */
[----:B------:R-:W-:-:S02]  /*88c0*/  WARPGROUP.DEPBAR.LE gsb0, 0x0 ;  /* 0x00008000000079c5 */ /* 0x000fc40000010000 */
[----:B------:R-:W-:Y:S01]  /*88d0*/  WARPGROUP.ARRIVE ;  /* 0x00000000000079c5 */ /* 0x000fe20000000000 */
[--C-:B------:R-:W-:Y:S01]  /*88e0*/  FFMA.FTZ R188, R121, R0, -R3.reuse ;  /* 0x0000000079bc7223 */ /* 0x100fe20000010803 */
[----:B------:R-:W-:Y:S01]  /*88f0*/  FMNMX.FTZ R121, R135, R4, !PT ;  /* 0x0000000487797209 */ /* 0x000fe20007810000 */
[----:B------:R-:W-:-:S03]  /*8900*/  FFMA.FTZ R190, R124, R0, -R3 ;  /* 0x000000007cbe7223 */ /* 0x000fc60000010803 */
[----:B------:R-:W-:Y:S01]  /*8910*/  HGMMA.64x192x16.F32.BF16 R24, R184, gdesc[UR4].tnspB, R24, gsb0 ;  /* 0x42e00004b8187df0 */ /* 0x000fe20008001818 */
[----:B------:R-:W-:Y:S01]  /*8920*/  UIADD3 UR6, UR4, 0x100, URZ ;  /* 0x0000010004067890 */ /* 0x000fe2000fffe03f */
[----:B------:R-:W-:Y:S01]  /*8930*/  FMNMX.FTZ R4, R138, R121, !PT ;  /* 0x000000798a047209 */ /* 0x000fe20007810000 */
[----:B------:R-:W-:Y:S01]  /*8940*/  UMOV UR7, 0x40000040 ;  /* 0x4000004000077882 */ /* 0x000fe20000000000 */
[----:B------:R-:W-:Y:S02]  /*8950*/  MUFU.EX2 R188, R188 ;  /* 0x000000bc00bc7308 */ /* 0x000fe40000000800 */
[----:B------:R-:W-:-:S04]  /*8960*/  FMNMX.FTZ R121, R139, R4, !PT ;  /* 0x000000048b797209 */ /* 0x000fc80007810000 */
[----:B------:R-:W-:Y:S01]  /*8970*/  FMNMX.FTZ R4, R142, R121, !PT ;  /* 0x000000798e047209 */ /* 0x000fe20007810000 */
[----:B------:R-:W-:Y:S01]  /*8980*/  FFMA.FTZ R121, R129, R0, -R3 ;  /* 0x0000000081797223 */ /* 0x000fe20000010803 */
[----:B------:R-:W-:Y:S02]  /*8990*/  MUFU.EX2 R190, R190 ;  /* 0x000000be00be7308 */ /* 0x000fe40000000800 */
[----:B------:R-:W-:-:S04]  /*89a0*/  FMNMX.FTZ R125, R143, R4, !PT ;  /* 0x000000048f7d7209 */ /* 0x000fc80007810000 */
[----:B------:R-:W-:Y:S02]  /*89b0*/  FMNMX.FTZ R4, R146, R125, !PT ;  /* 0x0000007d92047209 */ /* 0x000fe40007810000 */
[----:B------:R-:W-:Y:S02]  /*89c0*/  MUFU.EX2 R121, R121 ;  /* 0x0000007900797308 */ /* 0x000fe40000000800 */
[----:B------:R-:W-:-:S04]  /*89d0*/  FMNMX.FTZ R125, R147, R4, !PT ;  /* 0x00000004937d7209 */ /* 0x000fc80007810000 */
[----:B------:R-:W-:Y:S01]  /*89e0*/  FMNMX.FTZ R4, R150, R125, !PT ;  /* 0x0000007d96047209 */ /* 0x000fe20007810000 */
[----:B------:R-:W-:-:S03]  /*89f0*/  FFMA.FTZ R125, R133, R0, -R3 ;  /* 0x00000000857d7223 */ /* 0x000fc60000010803 */
[----:B------:R-:W-:-:S03]  /*8a00*/  FMNMX.FTZ R129, R151, R4, !PT ;  /* 0x0000000497817209 */ /* 0x000fc60007810000 */
[----:B------:R-:W-:Y:S01]  /*8a10*/  MUFU.EX2 R125, R125 ;  /* 0x0000007d007d7308 */ /* 0x000fe20000000800 */
[----:B------:R-:W-:-:S04]  /*8a20*/  FMNMX.FTZ R4, R154, R129, !PT ;  /* 0x000000819a047209 */ /* 0x000fc80007810000 */
[----:B------:R-:W-:-:S04]  /*8a30*/  FMNMX.FTZ R129, R155, R4, !PT ;  /* 0x000000049b817209 */ /* 0x000fc80007810000 */
[----:B------:R-:W-:Y:S01]  /*8a40*/  FMNMX.FTZ R4, R158, R129, !PT ;  /* 0x000000819e047209 */ /* 0x000fe20007810000 */
[-CC-:B------:R-:W-:Y:S01]  /*8a50*/  FFMA.FTZ R129, R137, R0.reuse, -R3.reuse ;  /* 0x0000000089817223 */ /* 0x180fe20000010803 */
[-CC-:B------:R-:W-:Y:S01]  /*8a60*/  FFMA.FTZ R137, R145, R0.reuse, -R3.reuse ;  /* 0x0000000091897223 */ /* 0x180fe20000010803 */
[--C-:B------:R-:W-:Y:S01]  /*8a70*/  FFMA.FTZ R145, R153, R0, -R3.reuse ;  /* 0x0000000099917223 */ /* 0x100fe20000010803 */
[----:B------:R-:W-:Y:S01]  /*8a80*/  FMNMX.FTZ R133, R159, R4, !PT ;  /* 0x000000049f857209 */ /* 0x000fe20007810000 */
[----:B------:R-:W-:Y:S02]  /*8a90*/  FFMA.FTZ R153, R161, R0, -R3 ;  /* 0x00000000a1997223 */ /* 0x000fe40000010803 */
[----:B------:R-:W-:Y:S01]  /*8aa0*/  MUFU.EX2 R129, R129 ;  /* 0x0000008100817308 */ /* 0x000fe20000000800 */
[----:B------:R-:W-:-:S04]  /*8ab0*/  FMNMX.FTZ R4, R162, R133, !PT ;  /* 0x00000085a2047209 */ /* 0x000fc80007810000 */
[----:B------:R-:W-:-:S03]  /*8ac0*/  FMNMX.FTZ R133, R163, R4, !PT ;  /* 0x00000004a3857209 */ /* 0x000fc60007810000 */
[----:B------:R-:W-:Y:S01]  /*8ad0*/  MUFU.EX2 R137, R137 ;  /* 0x0000008900897308 */ /* 0x000fe20000000800 */
[----:B------:R-:W-:Y:S01]  /*8ae0*/  FMNMX.FTZ R4, R166, R133, !PT ;  /* 0x00000085a6047209 */ /* 0x000fe20007810000 */
[-CC-:B------:R-:W-:Y:S01]  /*8af0*/  FFMA.FTZ R133, R141, R0.reuse, -R3.reuse ;  /* 0x000000008d857223 */ /* 0x180fe20000010803 */
[-CC-:B------:R-:W-:Y:S01]  /*8b00*/  FFMA.FTZ R141, R149, R0.reuse, -R3.reuse ;  /* 0x00000000958d7223 */ /* 0x180fe20000010803 */
[----:B------:R-:W-:Y:S01]  /*8b10*/  FFMA.FTZ R149, R157, R0, -R3 ;  /* 0x000000009d957223 */ /* 0x000fe20000010803 */
[----:B------:R-:W-:-:S03]  /*8b20*/  FMNMX.FTZ R4, R167, R4, !PT ;  /* 0x00000004a7047209 */ /* 0x000fc60007810000 */
[----:B------:R-:W-:Y:S08]  /*8b30*/  MUFU.EX2 R133, R133 ;  /* 0x0000008500857308 */ /* 0x000ff00000000800 */
[----:B------:R-:W-:Y:S08]  /*8b40*/  MUFU.EX2 R141, R141 ;  /* 0x0000008d008d7308 */ /* 0x000ff00000000800 */
[----:B------:R-:W-:Y:S08]  /*8b50*/  MUFU.EX2 R145, R145 ;  /* 0x0000009100917308 */ /* 0x000ff00000000800 */
[----:B------:R-:W-:Y:S08]  /*8b60*/  MUFU.EX2 R149, R149 ;  /* 0x0000009500957308 */ /* 0x000ff00000000800 */
[----:B------:R-:W0:Y:S01]  /*8b70*/  MUFU.EX2 R153, R153 ;  /* 0x0000009900997308 */ /* 0x000e220000000800 */
[----:B------:R-:W-:-:S02]  /*8b80*/  WARPGROUP.DEPBAR.LE gsb0, 0x0 ;  /* 0x00008000000079c5 */ /* 0x000fc40000010000 */
[----:B------:R-:W-:Y:S01]  /*8b90*/  WARPGROUP.ARRIVE ;  /* 0x00000000000079c5 */ /* 0x000fe20000000000 */
[-CC-:B------:R-:W-:Y:S01]  /*8ba0*/  FFMA.FTZ R184, R128, R0.reuse, -R3.reuse ;  /* 0x0000000080b87223 */ /* 0x180fe20000010803 */
[----:B------:R-:W-:-:S04]  /*8bb0*/  FFMA.FTZ R186, R132, R0, -R3 ;  /* 0x0000000084ba7223 */ /* 0x000fc80000010803 */
[----:B------:R-:W-:Y:S01]  /*8bc0*/  HGMMA.64x192x16.F32.BF16 R24, R180, gdesc[UR4].tnspB, R24, gsb0 ;  /* 0x42e00004b4187df0 */ /* 0x000fe20008001818 */
[----:B------:R-:W-:Y:S01]  /*8bd0*/  UIADD3 UR6, UR4, 0x180, URZ ;  /* 0x0000018004067890 */ /* 0x000fe2000fffe03f */
[----:B------:R-:W-:Y:S01]  /*8be0*/  MUFU.EX2 R184, R184 ;  /* 0x000000b800b87308 */ /* 0x000fe20000000800 */
[----:B------:R-:W-:-:S07]  /*8bf0*/  UMOV UR7, 0x40000040 ;  /* 0x4000004000077882 */ /* 0x000fce0000000000 */
[----:B------:R-:W-:Y:S01]  /*8c00*/  MUFU.EX2 R186, R186 ;  /* 0x000000ba00ba7308 */ /* 0x000fe20000000800 */
[----:B------:R-:W-:Y:S02]  /*8c10*/  WARPGROUP.DEPBAR.LE gsb0, 0x0 ;  /* 0x00008000000079c5 */ /* 0x000fe40000010000 */
[----:B------:R-:W-:Y:S01]  /*8c20*/  WARPGROUP.ARRIVE ;  /* 0x00000000000079c5 */ /* 0x000fe20000000000 */
[-CC-:B------:R-:W-:Y:S01]  /*8c30*/  FFMA.FTZ R180, R136, R0.reuse, -R3.reuse ;  /* 0x0000000088b47223 */ /* 0x180fe20000010803 */
[----:B------:R-:W-:-:S05]  /*8c40*/  FFMA.FTZ R182, R140, R0, -R3 ;  /* 0x000000008cb67223 */ /* 0x000fca0000010803 */
        /* <DEDUP_REMOVED lines=12> */
[----:B------:R-:W-:Y:S01]  /*8d10*/  UMOV UR7, 0x40000040 ;  /* 0x4000004000077882 */ /* 0x000fe20000000000 */
[----:B------:R-:W-:-:S06]  /*8d20*/  UMOV UR4, UR36 ;  /* 0x0000002400047c82 */ /* 0x000fcc0008000000 */
[----:B------:R-:W-:Y:S01]  /*8d30*/  MUFU.EX2 R178, R178 ;  /* 0x000000b200b27308 */ /* 0x000fe20000000800 */
[----:B------:R-:W-:Y:S02]  /*8d40*/  WARPGROUP.DEPBAR.LE gsb0, 0x0 ;  /* 0x00008000000079c5 */ /* 0x000fe40000010000 */
[----:B------:R-:W-:Y:S01]  /*8d50*/  WARPGROUP.ARRIVE ;  /* 0x00000000000079c5 */ /* 0x000fe20000000000 */
[----:B------:R-:W1:Y:S01]  /*8d60*/  SHFL.BFLY PT, R173, R4, 0x2, 0x1f ;  /* 0x0c401f0004ad7f89 */ /* 0x000e6200000e0000 */
[-CC-:B------:R-:W-:Y:S01]  /*8d70*/  FFMA.FTZ R172, R152, R0.reuse, -R3.reuse ;  /* 0x0000000098ac7223 */ /* 0x180fe20000010803 */
[----:B------:R-:W-:-:S04]  /*8d80*/  FFMA.FTZ R174, R156, R0, -R3 ;  /* 0x000000009cae7223 */ /* 0x000fc80000010803 */
        /* <DEDUP_REMOVED lines=9> */
[----:B------:R-:W1:Y:S02]  /*8e20*/  MUFU.EX2 R13, R165 ;  /* 0x000000a5000d7308 */ /* 0x000e640000000800 */
[-C--:B------:R-:W-:Y:S01]  /*8e30*/  FMUL.FTZ R3, R3, R0.reuse ;  /* 0x0000000003037220 */ /* 0x080fe20000410000 */
[-CC-:B------:R-:W-:Y:S01]  /*8e40*/  FFMA.FTZ R20, R122, R0.reuse, -R157.reuse ;  /* 0x000000007a147223 */ /* 0x180fe2000001089d */
[-CC-:B------:R-:W-:Y:S01]  /*8e50*/  FFMA.FTZ R189, R123, R0.reuse, -R157.reuse ;  /* 0x000000007bbd7223 */ /* 0x180fe2000001089d */
[-CC-:B------:R-:W-:Y:S01]  /*8e60*/  FFMA.FTZ R191, R126, R0.reuse, -R157.reuse ;  /* 0x000000007ebf7223 */ /* 0x180fe2000001089d */
[----:B------:R-:W-:Y:S02]  /*8e70*/  IMAD.U32 R123, RZ, RZ, UR5 ;  /* 0x00000005ff7b7e24 */ /* 0x000fe4000f8e00ff */
[-CC-:B------:R-:W-:Y:S01]  /*8e80*/  FFMA.FTZ R120, R127, R0.reuse, -R157.reuse ;  /* 0x000000007f787223 */ /* 0x180fe2000001089d */
[----:B------:R-:W-:Y:S01]  /*8e90*/  MUFU.EX2 R3, R3 ;  /* 0x0000000300037308 */ /* 0x000fe20000000800 */
[----:B------:R-:W-:Y:S01]  /*8ea0*/  FFMA.FTZ R185, R130, R0, -R157 ;  /* 0x0000000082b97223 */ /* 0x000fe2000001089d */
[----:B------:R-:W-:-:S02]  /*8eb0*/  @!P1 VIADD R123, R123, 0x30840 ;  /* 0x000308407b7b9836 */ /* 0x000fc40000000000 */
[-CC-:B------:R-:W-:Y:S01]  /*8ec0*/  FFMA.FTZ R122, R131, R0.reuse, -R157.reuse ;  /* 0x00000000837a7223 */ /* 0x180fe2000001089d */
[-CC-:B------:R-:W-:Y:S01]  /*8ed0*/  FFMA.FTZ R187, R134, R0.reuse, -R157.reuse ;  /* 0x0000000086bb7223 */ /* 0x180fe2000001089d */
[-CC-:B------:R-:W-:Y:S01]  /*8ee0*/  FFMA.FTZ R124, R135, R0.reuse, -R157.reuse ;  /* 0x00000000877c7223 */ /* 0x180fe2000001089d */
[-C--:B------:R-:W-:Y:S01]  /*8ef0*/  FFMA.FTZ R181, R138, R0.reuse, -R157 ;  /* 0x000000008ab57223 */ /* 0x080fe2000001089d */
[----:B------:R-:W-:Y:S01]  /*8f00*/  @!P1 PRMT R123, RZ, 0x654, R123 ;  /* 0x00000654ff7b9816 */ /* 0x000fe2000000007b */
        /* <DEDUP_REMOVED lines=15> */
[----:B------:R-:W-:Y:S01]  /*9000*/  IMAD.U32 R127, RZ, RZ, UR10 ;  /* 0x0000000aff7f7e24 */ /* 0x000fe2000f8e00ff */
[----:B------:R-:W4:Y:S01]  /*9010*/  MUFU.EX2 R191, R191 ;  /* 0x000000bf00bf7308 */ /* 0x000f220000000800 */
[-CC-:B------:R-:W-:Y:S01]  /*9020*/  FFMA.FTZ R166, R166, R0.reuse, -R157.reuse ;  /* 0x00000000a6a67223 */ /* 0x180fe2000001089d */
[----:B------:R-:W-:Y:S01]  /*9030*/  FFMA.FTZ R157, R167, R0, -R157 ;  /* 0x00000000a79d7223 */ /* 0x000fe2000001089d */
[----:B------:R-:W-:-:S05]  /*9040*/  @!P1 VIADD R127, R127, 0x30860 ;  /* 0x000308607f7f9836 */ /* 0x000fca0000000000 */
[----:B------:R-:W5:Y:S01]  /*9050*/  MUFU.EX2 R120, R120 ;  /* 0x0000007800787308 */ /* 0x000f620000000800 */
[----:B------:R-:W-:-:S07]  /*9060*/  @!P1 PRMT R127, RZ, 0x654, R127 ;  /* 0x00000654ff7f9816 */ /* 0x000fce000000007f */
[----:B------:R-:W5:Y:S08]  /*9070*/  MUFU.EX2 R185, R185 ;  /* 0x000000b900b97308 */ /* 0x000f700000000800 */
        /* <DEDUP_REMOVED lines=11> */
[----:B------:R-:W5:Y:S01]  /*9130*/  MUFU.EX2 R173, R154 ;  /* 0x0000009a00ad7308 */ /* 0x000f620000000800 */
[----:B------:R-:W-:-:S02]  /*9140*/  WARPGROUP.DEPBAR.LE gsb0, 0x0 ;  /* 0x00008000000079c5 */ /* 0x000fc40000010000 */
[----:B------:R2:W-:Y:S05]  /*9150*/  @!P1 SYNCS.ARRIVE.TRANS64.RED.A1T0 RZ, [R123+URZ], RZ ;  /* 0x000000ff7bff99a7 */ /* 0x0005ea000810043f */
[----:B------:R-:W5:Y:S01]  /*9160*/  MUFU.EX2 R155, R155 ;  /* 0x0000009b009b7308 */ /* 0x000f620000000800 */
[----:B0-----:R-:W-:Y:S02]  /*9170*/  F2FP.BF16.F32.PACK_AB R168, R153, R12 ;  /* 0x0000000c99a8723e */ /* 0x001fe400000010ff */
[----:B-1----:R-:W-:Y:S01]  /*9180*/  F2FP.BF16.F32.PACK_AB R170, R13, R14 ;  /* 0x0000000e0daa723e */ /* 0x002fe200000010ff */
[----:B--2---:R-:W-:Y:S01]  /*9190*/  FFMA.FTZ R123, R2, R10, R15 ;  /* 0x0000000a027b7223 */ /* 0x004fe2000001000f */
[----:B------:R-:W-:-:S03]  /*91a0*/  FFMA.FTZ R10, R3, R7, R20 ;  /* 0x00000007030a7223 */ /* 0x000fc60000010014 */
[----:B------:R-:W0:Y:S01]  /*91b0*/  MUFU.EX2 R175, R158 ;  /* 0x0000009e00af7308 */ /* 0x000e220000000800 */
[----:B------:R1:W-:Y:S01]  /*91c0*/  @!P1 SYNCS.ARRIVE.TRANS64.RED.A1T0 RZ, [R127+URZ], RZ ;  /* 0x000000ff7fff99a7 */ /* 0x0003e2000810043f */
[C---:B------:R-:W-:Y:S01]  /*91d0*/  FADD.FTZ R123, R188.reuse, R123 ;  /* 0x0000007bbc7b7221 */ /* 0x040fe20000010000 */
[----:B---3--:R-:W-:Y:S01]  /*91e0*/  FADD.FTZ R10, R189, R10 ;  /* 0x0000000abd0a7221 */ /* 0x008fe20000010000 */
[----:B------:R-:W-:Y:S02]  /*91f0*/  F2FP.BF16.F32.PACK_AB R188, R188, R15 ;  /* 0x0000000fbcbc723e */ /* 0x000fe400000010ff */
[----:B------:R-:W-:Y:S01]  /*9200*/  FADD.FTZ R132, R190, R123 ;  /* 0x0000007bbe847221 */ /* 0x000fe20000010000 */
[----:B----4-:R-:W-:Y:S01]  /*9210*/  FADD.FTZ R7, R191, R10 ;  /* 0x0000000abf077221 */ /* 0x010fe20000010000 */
[----:B------:R-:W-:Y:S01]  /*9220*/  F2FP.BF16.F32.PACK_AB R189, R189, R20 ;  /* 0x00000014bdbd723e */ /* 0x000fe200000010ff */
[----:B------:R-:W2:Y:S01]  /*9230*/  MUFU.EX2 R159, R159 ;  /* 0x0000009f009f7308 */ /* 0x000ea20000000800 */
[----:B------:R-:W-:Y:S01]  /*9240*/  FADD.FTZ R123, R21, R132 ;  /* 0x00000084157b7221 */ /* 0x000fe20000010000 */
[C---:B-----5:R-:W-:Y:S01]  /*9250*/  FADD.FTZ R10, R120.reuse, R7 ;  /* 0x00000007780a7221 */ /* 0x060fe20000010000 */
[----:B------:R-:W-:-:S02]  /*9260*/  F2FP.BF16.F32.PACK_AB R191, R120, R191 ;  /* 0x000000bf78bf723e */ /* 0x000fc400000010ff */
[----:B------:R-:W-:Y:S01]  /*9270*/  FADD.FTZ R132, R184, R123 ;  /* 0x0000007bb8847221 */ /* 0x000fe20000010000 */
[----:B------:R-:W-:Y:S01]  /*9280*/  FADD.FTZ R7, R185, R10 ;  /* 0x0000000ab9077221 */ /* 0x000fe20000010000 */
[----:B------:R-:W-:Y:S01]  /*9290*/  ISETP.GT.AND P1, PT, R11, UR58, PT ;  /* 0x0000003a0b007c0c */ /* 0x000fe2000bf24270 */
[----:B------:R-:W3:Y:S01]  /*92a0*/  MUFU.EX2 R169, R162 ;  /* 0x000000a200a97308 */ /* 0x000ee20000000800 */
[----:B------:R-:W-:Y:S01]  /*92b0*/  FADD.FTZ R123, R121, R132 ;  /* 0x00000084797b7221 */ /* 0x000fe20000010000 */
[----:B------:R-:W-:Y:S01]  /*92c0*/  FADD.FTZ R10, R122, R7 ;  /* 0x000000077a0a7221 */ /* 0x000fe20000010000 */
[----:B------:R-:W-:Y:S01]  /*92d0*/  F2FP.BF16.F32.PACK_AB R190, R21, R190 ;  /* 0x000000be15be723e */ /* 0x000fe200000010ff */
[----:B------:R-:W-:Y:S02]  /*92e0*/  VIADD R11, R11, 0xffffffff ;  /* 0xffffffff0b0b7836 */ /* 0x000fe40000000000 */
[----:B------:R-:W-:Y:S01]  /*92f0*/  FADD.FTZ R132, R186, R123 ;  /* 0x0000007bba847221 */ /* 0x000fe20000010000 */
[----:B------:R-:W-:Y:S01]  /*9300*/  FADD.FTZ R7, R187, R10 ;  /* 0x0000000abb077221 */ /* 0x000fe20000010000 */
[----:B------:R-:W-:Y:S01]  /*9310*/  F2FP.BF16.F32.PACK_AB R184, R121, R184 ;  /* 0x000000b879b8723e */ /* 0x000fe200000010ff */
[----:B------:R-:W4:Y:S01]  /*9320*/  MUFU.EX2 R163, R163 ;  /* 0x000000a300a37308 */ /* 0x000f220000000800 */
[----:B------:R-:W-:Y:S01]  /*9330*/  FADD.FTZ R123, R125, R132 ;  /* 0x000000847d7b7221 */ /* 0x000fe20000010000 */
[----:B------:R-:W-:Y:S01]  /*9340*/  FADD.FTZ R10, R124, R7 ;  /* 0x000000077c0a7221 */ /* 0x000fe20000010000 */
[----:B------:R-:W-:-:S02]  /*9350*/  F2FP.BF16.F32.PACK_AB R185, R122, R185 ;  /* 0x000000b97ab9723e */ /* 0x000fc400000010ff */
[----:B------:R-:W-:Y:S01]  /*9360*/  FADD.FTZ R132, R180, R123 ;  /* 0x0000007bb4847221 */ /* 0x000fe20000010000 */
[----:B------:R-:W-:Y:S01]  /*9370*/  FADD.FTZ R7, R181, R10 ;  /* 0x0000000ab5077221 */ /* 0x000fe20000010000 */
[----:B------:R-:W-:Y:S01]  /*9380*/  F2FP.BF16.F32.PACK_AB R186, R125, R186 ;  /* 0x000000ba7dba723e */ /* 0x000fe200000010ff */
[----:B------:R-:W5:Y:S01]  /*9390*/  MUFU.EX2 R171, R166 ;  /* 0x000000a600ab7308 */ /* 0x000f620000000800 */
[----:B------:R-:W-:Y:S01]  /*93a0*/  FADD.FTZ R15, R129, R132 ;  /* 0x00000084810f7221 */ /* 0x000fe20000010000 */
[----:B------:R-:W-:Y:S01]  /*93b0*/  FADD.FTZ R10, R126, R7 ;  /* 0x000000077e0a7221 */ /* 0x000fe20000010000 */
[----:B------:R-:W-:Y:S02]  /*93c0*/  F2FP.BF16.F32.PACK_AB R187, R124, R187 ;  /* 0x000000bb7cbb723e */ /* 0x000fe400000010ff */
[----:B------:R-:W-:Y:S01]  /*93d0*/  FADD.FTZ R132, R182, R15 ;  /* 0x0000000fb6847221 */ /* 0x000fe20000010000 */
[----:B------:R-:W-:Y:S01]  /*93e0*/  FADD.FTZ R7, R183, R10 ;  /* 0x0000000ab7077221 */ /* 0x000fe20000010000 */
[----:B------:R-:W-:Y:S01]  /*93f0*/  F2FP.BF16.F32.PACK_AB R180, R129, R180 ;  /* 0x000000b481b4723e */ /* 0x000fe200000010ff */
[----:B------:R-:W1:Y:S01]  /*9400*/  MUFU.EX2 R120, R157 ;  /* 0x0000009d00787308 */ /* 0x000e620000000800 */
        /* <DEDUP_REMOVED lines=22> */
[----:B0-----:R-:W-:Y:S01]  /*9570*/  FADD.FTZ R10, R175, R10 ;  /* 0x0000000aaf0a7221 */ /* 0x001fe20000010000 */
[----:B------:R-:W-:Y:S02]  /*9580*/  F2FP.BF16.F32.PACK_AB R172, R145, R172 ;  /* 0x000000ac91ac723e */ /* 0x000fe400000010ff */
[----:B------:R-:W-:Y:S01]  /*9590*/  FADD.FTZ R7, R149, R20 ;  /* 0x0000001495077221 */ /* 0x000fe20000010000 */
[----:B--2---:R-:W-:Y:S01]  /*95a0*/  FADD.FTZ R10, R159, R10 ;  /* 0x0000000a9f0a7221 */ /* 0x004fe20000010000 */
[----:B------:R-:W-:Y:S02]  /*95b0*/  F2FP.BF16.F32.PACK_AB R173, R155, R173 ;  /* 0x000000ad9bad723e */ /* 0x000fe400000010ff */
[----:B------:R-:W-:Y:S01]  /*95c0*/  FADD.FTZ R20, R12, R7 ;  /* 0x000000070c147221 */ /* 0x000fe20000010000 */
[----:B---3--:R-:W-:Y:S01]  /*95d0*/  FADD.FTZ R10, R169, R10 ;  /* 0x0000000aa90a7221 */ /* 0x008fe20000010000 */
[----:B------:R-:W-:-:S02]  /*95e0*/  F2FP.BF16.F32.PACK_AB R174, R149, R174 ;  /* 0x000000ae95ae723e */ /* 0x000fc400000010ff */
[----:B------:R-:W-:Y:S01]  /*95f0*/  FADD.FTZ R7, R153, R20 ;  /* 0x0000001499077221 */ /* 0x000fe20000010000 */
[----:B----4-:R-:W-:Y:S01]  /*9600*/  FADD.FTZ R10, R163, R10 ;  /* 0x0000000aa30a7221 */ /* 0x010fe20000010000 */
[----:B------:R-:W-:Y:S02]  /*9610*/  F2FP.BF16.F32.PACK_AB R175, R159, R175 ;  /* 0x000000af9faf723e */ /* 0x000fe400000010ff */
[----:B------:R-:W-:Y:S01]  /*9620*/  FADD.FTZ R12, R14, R7 ;  /* 0x000000070e0c7221 */ /* 0x000fe20000010000 */
[----:B-----5:R-:W-:Y:S01]  /*9630*/  FADD.FTZ R7, R171, R10 ;  /* 0x0000000aab077221 */ /* 0x020fe20000010000 */
[----:B------:R-:W-:Y:S02]  /*9640*/  F2FP.BF16.F32.PACK_AB R169, R163, R169 ;  /* 0x000000a9a3a9723e */ /* 0x000fe400000010ff */
[----:B------:R-:W-:Y:S01]  /*9650*/  FADD.FTZ R10, R13, R12 ;  /* 0x0000000c0d0a7221 */ /* 0x000fe20000010000 */
[C---:B-1----:R-:W-:Y:S01]  /*9660*/  FADD.FTZ R7, R120.reuse, R7 ;  /* 0x0000000778077221 */ /* 0x042fe20000010000 */
[----:B------:R-:W-:Y:S01]  /*9670*/  F2FP.BF16.F32.PACK_AB R171, R120, R171 ;  /* 0x000000ab78ab723e */ /* 0x000fe200000010ff */
[----:B------:R-:W-:-:S02]  /*9680*/  IMAD.MOV.U32 R13, RZ, RZ, R4 ;  /* 0x000000ffff0d7224 */ /* 0x000fc400078e0004 */
[----:B------:R-:W-:Y:S01]  /*9690*/  IMAD.MOV.U32 R12, RZ, RZ, R5 ;  /* 0x000000ffff0c7224 */ /* 0x000fe200078e0005 */
[----:B------:R-:W-:Y:S06]  /*96a0*/  @P1 BRA `(.L_x_3963) ;  /* 0xffffffe0009c1947 */ /* 0x000fec000383ffff */
.L_x_3954:
        /* <DEDUP_REMOVED lines=13> */
.L_x_3981:
[----:B------:R-:W-:-:S04]  /*9780*/  UIADD3 UR5, UR4, 0x1, URZ ;  /* 0x0000000104057890 */ /* 0x000fc8000fffe03f */
[----:B------:R-:W-:-:S04]  /*9790*/  UISETP.NE.AND UP1, UPT, UR5, 0x2, UPT ;  /* 0x000000020500788c */ /* 0x000fc8000bf25270 */
[----:B------:R-:W-:Y:S02]  /*97a0*/  USEL UR37, URZ, 0x1, UP1 ;  /* 0x000000013f257887 */ /* 0x000fe40008800000 */
[----:B------:R-:W-:Y:S02]  /*97b0*/  USEL UR36, UR5, URZ, UP1 ;  /* 0x0000003f05247287 */ /* 0x000fe40008800000 */
[----:B------:R-:W-:Y:S01]  /*97c0*/  ULOP3.LUT UR37, UR7, UR37, URZ, 0x3c, !UPT ;  /* 0x0000002507257292 */ /* 0x000fe2000f8e3c3f */
[----:B------:R-:W-:Y:S11]  /*97d0*/  @!P0 BRA `(.L_x_3965) ;  /* 0x0000000000048947 */ /* 0x000ff60003800000 */
[----:B------:R-:W-:Y:S01]  /*97e0*/  BPT.TRAP 0x1 ;  /* 0x000000040000795c */ /* 0x000fe20000300000 */
.L_x_3965:
[----:B------:R-:W-:Y:S01]  /*97f0*/  ULEA UR5, UR36, UR38, 0x3 ;  /* 0x0000002624057291 */ /* 0x000fe2000f8e183f */
[----:B------:R-:W-:-:S05]  /*9800*/  IMAD.U32 R0, RZ, RZ, UR37 ;  /* 0x00000025ff007e24 */ /* 0x000fca000f8e00ff */
[----:B------:R-:W-:-:S04]  /*9810*/  SHF.L.U32 R0, R0, 0x1f, RZ ;  /* 0x0000001f00007819 */ /* 0x000fc800000006ff */
[----:B------:R0:W1:Y:S01]  /*9820*/  SYNCS.PHASECHK.TRANS64.TRYWAIT P1, [UR5+0x30830], R0 ;  /* 0x03083000ff0075a7 */ /* 0x0000620008020145 */
[----:B------:R-:W-:Y:S05]  /*9830*/  @!P0 BRA `(.L_x_3966) ;  /* 0x0000000000048947 */ /* 0x000fea0003800000 */
[----:B------:R-:W-:Y:S01]  /*9840*/  BPT.TRAP 0x1 ;  /* 0x000000040000795c */ /* 0x000fe20000300000 */
.L_x_3966:
[----:B-1----:R-:W-:Y:S05]  /*9850*/  @P1 BRA `(.L_x_3967) ;  /* 0x0000000000081947 */ /* 0x002fea0003800000 */
[----:B------:R-:W1:Y:S02]  /*9860*/  SYNCS.PHASECHK.TRANS64.TRYWAIT P1, [UR5+0x30830], R0 ;  /* 0x03083000ff0075a7 */ /* 0x000e640008020145 */
[----:B-1----:R-:W-:Y:S05]  /*9870*/  @!P1 BRA `(.L_x_3968) ;  /* 0x000000bc002c9947 */ /* 0x002fea0003800000 */
.L_x_3967:
        /* <DEDUP_REMOVED lines=163> */
.L_x_3969:
[----:B------:R-:W-:Y:S01]  /*a2b0*/  ULEA UR10, UR4, UR38, 0x3 ;  /* 0x00000026040a7291 */ /* 0x000fe2000f8e183f */
[----:B01----:R-:W-:-:S05]  /*a2c0*/  IMAD.U32 R0, RZ, RZ, UR7 ;  /* 0x00000007ff007e24 */ /* 0x003fca000f8e00ff */
[----:B------:R-:W-:-:S04]  /*a2d0*/  SHF.L.U32 R0, R0, 0x1f, RZ ;  /* 0x0000001f00007819 */ /* 0x000fc800000006ff */
[----:B------:R0:W1:Y:S01]  /*a2e0*/  SYNCS.PHASECHK.TRANS64.TRYWAIT P1, [UR10+0x30850], R0 ;  /* 0x03085000ff0075a7 */ /* 0x000062000802014a */
[----:B------:R-:W-:Y:S05]  /*a2f0*/  @!P0 BRA `(.L_x_3970) ;  /* 0x0000000000048947 */ /* 0x000fea0003800000 */
[----:B------:R-:W-:Y:S01]  /*a300*/  BPT.TRAP 0x1 ;  /* 0x000000040000795c */ /* 0x000fe20000300000 */
.L_x_3970:
[----:B-1----:R-:W-:Y:S05]  /*a310*/  @P1 BRA `(.L_x_3971) ;  /* 0x0000000000081947 */ /* 0x002fea0003800000 */
[----:B------:R-:W1:Y:S02]  /*a320*/  SYNCS.PHASECHK.TRANS64.TRYWAIT P1, [UR10+0x30850], R0 ;  /* 0x03085000ff0075a7 */ /* 0x000e64000802014a */
[----:B-1----:R-:W-:Y:S05]  /*a330*/  @!P1 BRA `(.L_x_3972) ;  /* 0x000000b000949947 */ /* 0x002fea0003800000 */
.L_x_3971:
        /* <DEDUP_REMOVED lines=11> */
[----:B------:R-:W-:Y:S02]  /*a3f0*/  UIMAD UR4, UR4, 0x900, UR6 ;  /* 0x00000900040478a4 */ /* 0x000fe4000f8e0206 */
[----:B------:R-:W-:-:S04]  /*a400*/  IMAD.IADD R3, R2, 0x1, -R17 ;  /* 0x0000000102037824 */ /* 0x000fc800078e0a11 */
[----:B------:R-:W-:Y:S01]  /*a410*/  IMAD R3, R18, -0x2, R3 ;  /* 0xfffffffe12037824 */ /* 0x000fe200078e0203 */
        /* <DEDUP_REMOVED lines=8> */
[----:B------:R-:W-:Y:S01]  /*a4a0*/  WARPGROUP.ARRIVE ;  /* 0x00000000000079c5 */ /* 0x000fe20000000000 */
[----:B------:R-:W-:-:S04]  /*a4b0*/  VIADD R189, R3, UR11 ;  /* 0x0000000b03bd7c36 */ /* 0x000fc80008000000 */
[----:B------:R-:W-:Y:S01]  /*a4c0*/  IMAD.IADD R2, R6, 0x1, R189 ;  /* 0x0000000106027824 */ /* 0x000fe200078e02bd */
        /* <DEDUP_REMOVED lines=18> */
[----:B------:R-:W-:-:S06]  /*a5f0*/  ULOP3.LUT UR4, URZ, UR59, URZ, 0x33, !UPT ;  /* 0x0000003b3f047292 */ /* 0x000fcc000f8e333f */
[----:B------:R-:W-:-:S04]  /*a600*/  VIADD R191, R3, UR4 ;  /* 0x0000000403bf7c36 */ /* 0x000fc80008000000 */
[----:B------:R-:W-:Y:S01]  /*a610*/  IMAD.IADD R4, R6, 0x1, R191 ;  /* 0x0000000106047824 */ /* 0x000fe200078e02bf */
[----:B------:R-:W-:Y:S02]  /*a620*/  WARPGROUP.DEPBAR.LE gsb0, 0x0 ;  /* 0x00008000000079c5 */ /* 0x000fe40000010000 */
[----:B------:R-:W-:-:S06]  /*a630*/  WARPGROUP.ARRIVE ;  /* 0x00000000000079c5 */ /* 0x000fcc0000000000 */
[----:B------:R-:W-:Y:S03]  /*a640*/  HGMMA.64x192x16.F32.BF16 R24, R168, gdesc[UR4].tnspB, R24, gsb0 ;  /* 0x42e00004a8187df0 */ /* 0x000fe60008001818 */
[----:B------:R-:W-:Y:S02]  /*a650*/  WARPGROUP.DEPBAR.LE gsb0, 0x0 ;  /* 0x00008000000079c5 */ /* 0x000fe40000010000 */
[----:B------:R0:W-:Y:S01]  /*a660*/  @!P1 SYNCS.ARRIVE.TRANS64.RED.A1T0 RZ, [R0+URZ], RZ ;  /* 0x000000ff00ff99a7 */ /* 0x0001e2000810043f */
[----:B------:R-:W-:Y:S01]  /*a670*/  PLOP3.LUT P1, PT, PT, PT, UP0, 0x40, 0x0 ;  /* 0x000000000000781c */ /* 0x000fe20003f2e808 */
[----:B0-----:R-:W-:-:S12]  /*a680*/  IMAD R0, R18, -0x2, R5 ;  /* 0xfffffffe12007824 */ /* 0x001fd800078e0205 */
[----:B------:R-:W-:Y:S05]  /*a690*/  @P1 BRA `(.L_x_3973) ;  /* 0x0000000000581947 */ /* 0x000fea0003800000 */
[----:B------:R-:W-:Y:S01]  /*a6a0*/  ISETP.GT.AND P1, PT, R13, -0x1, PT ;  /* 0xffffffff0d00780c */ /* 0x000fe20003f24270 */
[----:B------:R-:W-:-:S12]  /*a6b0*/  BSSY B0, `(.L_x_3974) ;  /* 0x0000011000007945 */ /* 0x000fd80003800000 */
[----:B------:R-:W-:Y:S05]  /*a6c0*/  @P1 BRA `(.L_x_3975) ;  /* 0x0000000000241947 */ /* 0x000fea0003800000 */
[----:B------:R-:W-:Y:S01]  /*a6d0*/  IMAD.U32 R168, RZ, RZ, UR58 ;  /* 0x0000003affa87e24 */ /* 0x000fe2000f8e00ff */
[----:B------:R-:W-:-:S04]  /*a6e0*/  IADD3 R3, R6, R16, -R17 ;  /* 0x0000001006037210 */ /* 0x000fc80007ffe811 */
[----:B------:R-:W-:Y:S02]  /*a6f0*/  ISETP.NE.AND P1, PT, R168, 0x1, PT ;  /* 0x00000001a800780c */ /* 0x000fe40003f25270 */
[----:B------:R-:W-:-:S11]  /*a700*/  LOP3.LUT R3, RZ, R3, RZ, 0x33, !PT ;  /* 0x00000003ff037212 */ /* 0x000fd600078e33ff */
[----:B------:R-:W0:Y:S02]  /*a710*/  @P1 LDC.64 R170, c[0x0][0x9e8] ;  /* 0x00027a00ffaa1b82 */ /* 0x000e240000000a00 */
[----:B0-----:R-:W-:-:S05]  /*a720*/  @P1 IMAD.HI.U32 R20, R3, R170, RZ ;  /* 0x000000aa03141227 */ /* 0x001fca00078e00ff */
[----:B------:R-:W-:-:S04]  /*a730*/  @P1 SHF.R.U32.HI R3, RZ, R171, R20 ;  /* 0x000000abff031219 */ /* 0x000fc80000011614 */
[----:B------:R-:W-:Y:S01]  /*a740*/  LOP3.LUT R3, RZ, R3, RZ, 0x33, !PT ;  /* 0x00000003ff037212 */ /* 0x000fe200078e33ff */
[----:B------:R-:W-:Y:S06]  /*a750*/  BRA `(.L_x_3976) ;  /* 0x0000000000187947 */ /* 0x000fec0003800000 */
.L_x_3975:
[----:B------:R-:W-:Y:S02]  /*a760*/  IMAD.U32 R168, RZ, RZ, UR58 ;  /* 0x0000003affa87e24 */ /* 0x000fe4000f8e00ff */
[----:B------:R-:W-:-:S03]  /*a770*/  IMAD.MOV.U32 R3, RZ, RZ, R13 ;  /* 0x000000ffff037224 */ /* 0x000fc600078e000d */
[----:B------:R-:W-:-:S13]  /*a780*/  ISETP.NE.AND P1, PT, R168, 0x1, PT ;  /* 0x00000001a800780c */ /* 0x000fda0003f25270 */
[----:B------:R-:W0:Y:S02]  /*a790*/  @P1 LDC.64 R170, c[0x0][0x9e8] ;  /* 0x00027a00ffaa1b82 */ /* 0x000e240000000a00 */
[----:B0-----:R-:W-:-:S05]  /*a7a0*/  @P1 IMAD.HI.U32 R20, R13, R170, RZ ;  /* 0x000000aa0d141227 */ /* 0x001fca00078e00ff */
[----:B------:R-:W-:-:S07]  /*a7b0*/  @P1 SHF.R.U32.HI R3, RZ, R171, R20 ;  /* 0x000000abff031219 */ /* 0x000fce0000011614 */
.L_x_3976:
[----:B------:R-:W-:Y:S05]  /*a7c0*/  BSYNC B0 ;  /* 0x0000000000007941 */ /* 0x000fea0003800000 */
.L_x_3974:
[----:B------:R-:W-:-:S05]  /*a7d0*/  IMAD R3, R3, R168, R0 ;  /* 0x000000a803037224 */ /* 0x000fca00078e0200 */
[----:B------:R-:W-:Y:S02]  /*a7e0*/  VIADDMNMX R2, R3, R168, R2, PT ;  /* 0x000000a803027246 */ /* 0x000fe40003800102 */
[----:B------:R-:W-:-:S07]  /*a7f0*/  VIMNMX R4, R4, R3, !PT ;  /* 0x0000000304047248 */ /* 0x000fce0007fe0100 */
.L_x_3973:
        /* <DEDUP_REMOVED lines=113> */
[----:B------:R-:W-:-:S04]  /*af10*/  ISETP.GT.AND P6, PT, R4, 0x59, !P6 ;  /* 0x000000590400780c */ /* 0x000fc800077c4270 */
[----:B------:R-:W-:Y:S02]  /*af20*/  ISETP.LT.OR P6, PT, R2, 0x5a, P6 ;  /* 0x0000005a0200780c */ /* 0x000fe400037c1670 */
[----:B------:R-:W-:Y:S02]  /*af30*/  IADD3 R2, R189, 0x8, R6 ;  /* 0x00000008bd027810 */ /* 0x000fe40007ffe006 */
        /* <DEDUP_REMOVED lines=14> */
.L_x_3979:
[----:B------:R-:W-:Y:S02]  /*b020*/  IMAD.U32 R124, RZ, RZ, UR58 ;  /* 0x0000003aff7c7e24 */ /* 0x000fe4000f8e00ff */
[----:B------:R-:W-:-:S03]  /*b030*/  IMAD.MOV.U32 R189, RZ, RZ, R21 ;  /* 0x000000ffffbd7224 */ /* 0x000fc600078e0015 */
[----:B------:R-:W-:-:S13]  /*b040*/  ISETP.NE.AND P6, PT, R124, 0x1, PT ;  /* 0x000000017c00780c */ /* 0x000fda0003fc5270 */
[----:B------:R-:W0:Y:S02]  /*b050*/  @P6 LDC.64 R4, c[0x0][0x9e8] ;  /* 0x00027a00ff046b82 */ /* 0x000e240000000a00 */
[----:B0-----:R-:W-:-:S05]  /*b060*/  @P6 IMAD.HI.U32 R4, R21, R4, RZ ;  /* 0x0000000415046227 */ /* 0x001fca00078e00ff */
[----:B------:R-:W-:-:S07]  /*b070*/  @P6 SHF.R.U32.HI R189, RZ, R5, R4 ;  /* 0x00000005ffbd6219 */ /* 0x000fce0000011604 */
.L_x_3980:
[----:B------:R-:W-:Y:S05]  /*b080*/  BSYNC B0 ;  /* 0x0000000000007941 */ /* 0x000fea0003800000 */
.L_x_3978:
[----:B------:R-:W-:-:S05]  /*b090*/  IMAD R5, R189, R124, R0 ;  /* 0x0000007cbd057224 */ /* 0x000fca00078e0200 */
[----:B------:R-:W-:Y:S02]  /*b0a0*/  VIADDMNMX R2, R5, R124, R2, PT ;  /* 0x0000007c05027246 */ /* 0x000fe40003800102 */
[----:B------:R-:W-:-:S07]  /*b0b0*/  VIMNMX R20, R20, R5, !PT ;  /* 0x0000000514147248 */ /* 0x000fce0007fe0100 */
.L_x_3977:
[C---:B------:R-:W-:Y:S01]  /*b0c0*/  ISETP.GT.AND P1, PT, R20.reuse, 0x1, !P1 ;  /* 0x000000011400780c */ /* 0x040fe20004f24270 */
[----:B------:R-:W-:Y:S01]  /*b0d0*/  UMOV UR7, UR37 ;  /* 0x0000002500077c82 */ /* 0x000fe20008000000 */
[----:B------:R-:W-:Y:S02]  /*b0e0*/  ISETP.GT.AND P2, PT, R20, 0x8, !P2 ;  /* 0x000000081400780c */ /* 0x000fe40005744270 */
        /* <DEDUP_REMOVED lines=30> */
[----:B------:R-:W-:Y:S01]  /*b2d0*/  FSEL R191, R134, -INF , !P1 ;  /* 0xff80000086bf7808 */ /* 0x000fe20004800000 */
[----:B------:R-:W-:Y:S01]  /*b2e0*/  IMAD.U32 R134, RZ, RZ, UR10 ;  /* 0x0000000aff867e24 */ /* 0x000fe2000f8e00ff */
        /* <DEDUP_REMOVED lines=59> */
[----:B------:R-:W-:Y:S02]  /*b6a0*/  ISETP.LT.OR P1, PT, R2, 0x3a, P1 ;  /* 0x0000003a0200780c */ /* 0x000fe40000f21670 */
[----:B------:R-:W-:-:S02]  /*b6b0*/  R2UR UR4, R192 ;  /* 0x00000000c00472ca */ /* 0x000fc400000e0000 */
        /* <DEDUP_REMOVED lines=44> */
[----:B------:R-:W-:Y:S01]  /*b980*/  MUFU.EX2 R188, R188 ;  /* 0x000000bc00bc7308 */ /* 0x000fe20000000800 */
[----:B------:R-:W-:Y:S01]  /*b990*/  FMNMX.FTZ R4, R191, R4, !PT ;  /* 0x00000004bf047209 */ /* 0x000fe20007810000 */
[-CC-:B------:R-:W-:Y:S01]  /*b9a0*/  FFMA.FTZ R173, R173, R0.reuse, -R120.reuse ;  /* 0x00000000adad7223 */ /* 0x180fe20000010878 */
[----:B------:R-:W-:Y:S01]  /*b9b0*/  FSEL R149, R5, RZ, P1 ;  /* 0x000000ff05957208 */ /* 0x000fe20000800000 */
[--C-:B------:R-:W-:Y:S01]  /*b9c0*/  FFMA.FTZ R184, R183, R0, -R120.reuse ;  /* 0x00000000b7b87223 */ /* 0x100fe20000010878 */
[----:B------:R-:W-:Y:S01]  /*b9d0*/  FMNMX.FTZ R4, R209, R4, !PT ;  /* 0x00000004d1047209 */ /* 0x000fe20007810000 */
[-CC-:B------:R-:W-:Y:S01]  /*b9e0*/  FFMA.FTZ R175, R175, R0.reuse, -R120.reuse ;  /* 0x00000000afaf7223 */ /* 0x180fe20000010878 */
[----:B------:R-:W-:Y:S01]  /*b9f0*/  FFMA.FTZ R172, R125, R0, -R120 ;  /* 0x000000007dac7223 */ /* 0x000fe20000010878 */
[----:B------:R-:W-:Y:S01]  /*ba00*/  FADD.FTZ R149, -R149, R14 ;  /* 0x0000000e95957221 */ /* 0x000fe20000010100 */
[----:B------:R-:W-:Y:S01]  /*ba10*/  FMNMX.FTZ R4, R193, R4, !PT ;  /* 0x00000004c1047209 */ /* 0x000fe20007810000 */
[----:B------:R-:W-:Y:S01]  /*ba20*/  MUFU.EX2 R217, R217 ;  /* 0x000000d900d97308 */ /* 0x000fe20000000800 */
[-CC-:B------:R-:W-:Y:S01]  /*ba30*/  FFMA.FTZ R177, R177, R0.reuse, -R120.reuse ;  /* 0x00000000b1b17223 */ /* 0x180fe20000010878 */
[----:B------:R-:W-:Y:S01]  /*ba40*/  FMUL.FTZ R2, R149, R0 ;  /* 0x0000000095027220 */ /* 0x000fe20000410000 */
        /* <DEDUP_REMOVED lines=13> */
[----:B------:R-:W1:Y:S01]  /*bb20*/  MUFU.EX2 R190, R190 ;  /* 0x000000be00be7308 */ /* 0x000e620000000800 */
[-CC-:B------:R-:W-:Y:S01]  /*bb30*/  FFMA.FTZ R129, R157, R0.reuse, -R120.reuse ;  /* 0x000000009d817223 */ /* 0x180fe20000010878 */
[--C-:B------:R-:W-:Y:S01]  /*bb40*/  FFMA.FTZ R133, R161, R0, -R120.reuse ;  /* 0x00000000a1857223 */ /* 0x100fe20000010878 */
[----:B------:R-:W-:Y:S01]  /*bb50*/  FMNMX.FTZ R4, R147, R4, !PT ;  /* 0x0000000493047209 */ /* 0x000fe20007810000 */
[----:B------:R-:W-:Y:S01]  /*bb60*/  FFMA.FTZ R137, R165, R0, -R120 ;  /* 0x00000000a5897223 */ /* 0x000fe20000010878 */
[----:B------:R-:W-:-:S02]  /*bb70*/  LOP3.LUT P6, RZ, R194, 0x7f, RZ, 0xc0, !PT ;  /* 0x0000007fc2ff7812 */ /* 0x000fc400078cc0ff */
[----:B------:R-:W-:Y:S01]  /*bb80*/  FMNMX.FTZ R4, R131, R4, !PT ;  /* 0x0000000483047209 */ /* 0x000fe20007810000 */
[----:B------:R-:W2:Y:S03]  /*bb90*/  MUFU.EX2 R173, R173 ;  /* 0x000000ad00ad7308 */ /* 0x000ea60000000800 */
[----:B------:R-:W-:-:S04]  /*bba0*/  FMNMX.FTZ R4, R151, R4, !PT ;  /* 0x0000000497047209 */ /* 0x000fc80007810000 */
[----:B------:R-:W-:Y:S01]  /*bbb0*/  FMNMX.FTZ R4, R127, R4, !PT ;  /* 0x000000047f047209 */ /* 0x000fe20007810000 */
[----:B------:R-:W3:Y:S03]  /*bbc0*/  MUFU.EX2 R184, R184 ;  /* 0x000000b800b87308 */ /* 0x000ee60000000800 */
[----:B------:R-:W-:-:S04]  /*bbd0*/  FMNMX.FTZ R4, R155, R4, !PT ;  /* 0x000000049b047209 */ /* 0x000fc80007810000 */
[----:B------:R-:W-:Y:S01]  /*bbe0*/  FMNMX.FTZ R4, R123, R4, !PT ;  /* 0x000000047b047209 */ /* 0x000fe20007810000 */
[----:B------:R4:W-:Y:S03]  /*bbf0*/  MUFU.EX2 R163, R20 ;  /* 0x0000001400a37308 */ /* 0x0009e60000000800 */
[----:B------:R-:W-:-:S04]  /*bc00*/  FMNMX.FTZ R4, R159, R4, !PT ;  /* 0x000000049f047209 */ /* 0x000fc80007810000 */
[----:B------:R-:W-:Y:S01]  /*bc10*/  FMNMX.FTZ R4, R179, R4, !PT ;  /* 0x00000004b3047209 */ /* 0x000fe20007810000 */
[----:B------:R-:W-:Y:S03]  /*bc20*/  MUFU.EX2 R175, R175 ;  /* 0x000000af00af7308 */ /* 0x000fe60000000800 */
[----:B------:R-:W-:-:S04]  /*bc30*/  FMNMX.FTZ R4, R171, R4, !PT ;  /* 0x00000004ab047209 */ /* 0x000fc80007810000 */
[----:B------:R-:W-:Y:S01]  /*bc40*/  FMNMX.FTZ R4, R181, R4, !PT ;  /* 0x00000004b5047209 */ /* 0x000fe20007810000 */
[----:B------:R-:W-:Y:S03]  /*bc50*/  MUFU.EX2 R186, R186 ;  /* 0x000000ba00ba7308 */ /* 0x000fe60000000800 */
[----:B------:R-:W-:-:S05]  /*bc60*/  FMNMX.FTZ R4, R167, R4, !PT ;  /* 0x00000004a7047209 */ /* 0x000fca0007810000 */
[----:B------:R-:W5:Y:S01]  /*bc70*/  SHFL.BFLY PT, R3, R4, 0x2, 0x1f ;  /* 0x0c401f0004037f89 */ /* 0x000f6200000e0000 */
[----:B------:R-:W-:Y:S08]  /*bc80*/  MUFU.EX2 R177, R177 ;  /* 0x000000b100b17308 */ /* 0x000ff00000000800 */
[----:B------:R-:W-:Y:S08]  /*bc90*/  MUFU.EX2 R180, R180 ;  /* 0x000000b400b47308 */ /* 0x000ff00000000800 */
        /* <DEDUP_REMOVED lines=9> */
[CC--:B------:R-:W-:Y:S02]  /*bd30*/  FMUL.FTZ R122, R4.reuse, R0.reuse ;  /* 0x00000000047a7220 */ /* 0x0c0fe40000410000 */
[----:B------:R-:W-:Y:S01]  /*bd40*/  MUFU.EX2 R121, R121 ;  /* 0x0000007900797308 */ /* 0x000fe20000000800 */
[----:B------:R-:W-:Y:S02]  /*bd50*/  FSEL R3, R4, RZ, P1 ;  /* 0x000000ff04037208 */ /* 0x000fe40000800000 */
[----:B------:R-:W-:Y:S02]  /*bd60*/  FSEL R122, R122, RZ, P1 ;  /* 0x000000ff7a7a7208 */ /* 0x000fe40000800000 */
[----:B------:R-:W-:Y:S01]  /*bd70*/  ISETP.GT.AND P1, PT, R11, UR4, PT ;  /* 0x000000040b007c0c */ /* 0x000fe2000bf24270 */
[----:B------:R-:W-:Y:S02]  /*bd80*/  FADD.FTZ R3, -R3, R12 ;  /* 0x0000000c03037221 */ /* 0x000fe40000010100 */
[----:B------:R-:W-:Y:S01]  /*bd90*/  MUFU.EX2 R172, R172 ;  /* 0x000000ac00ac7308 */ /* 0x000fe20000000800 */
[-CC-:B------:R-:W-:Y:S01]  /*bda0*/  FFMA.FTZ R14, R219, R0.reuse, -R122.reuse ;  /* 0x00000000db0e7223 */ /* 0x180fe2000001087a */
[-CC-:B------:R-:W-:Y:S01]  /*bdb0*/  FFMA.FTZ R149, R215, R0.reuse, -R122.reuse ;  /* 0x00000000d7957223 */ /* 0x180fe2000001087a */
[-C--:B------:R-:W-:Y:S01]  /*bdc0*/  FMUL.FTZ R3, R3, R0.reuse ;  /* 0x0000000003037220 */ /* 0x080fe20000410000 */
[--C-:B------:R-:W-:Y:S01]  /*bdd0*/  FFMA.FTZ R183, R139, R0, -R122.reuse ;  /* 0x000000008bb77223 */ /* 0x100fe2000001087a */
[----:B0-----:R-:W-:Y:S01]  /*bde0*/  FFMA.FTZ R139, R2, R10, R217 ;  /* 0x0000000a028b7223 */ /* 0x001fe200000100d9 */
[-CC-:B----4-:R-:W-:Y:S01]  /*bdf0*/  FFMA.FTZ R20, R189, R0.reuse, -R122.reuse ;  /* 0x00000000bd147223 */ /* 0x190fe2000001087a */
[-CC-:B------:R-:W-:Y:S01]  /*be00*/  FFMA.FTZ R153, R213, R0.reuse, -R122.reuse ;  /* 0x00000000d5997223 */ /* 0x180fe2000001087a */
[----:B------:R-:W-:Y:S01]  /*be10*/  MUFU.EX2 R14, R14 ;  /* 0x0000000e000e7308 */ /* 0x000fe20000000800 */
[----:B------:R-:W-:Y:S01]  /*be20*/  FADD.FTZ R139, R188, R139 ;  /* 0x0000008bbc8b7221 */ /* 0x000fe20000010000 */
[-CC-:B------:R-:W-:Y:S01]  /*be30*/  FFMA.FTZ R185, R195, R0.reuse, -R122.reuse ;  /* 0x00000000c3b97223 */ /* 0x180fe2000001087a */
[-CC-:B------:R-:W-:Y:S01]  /*be40*/  FFMA.FTZ R120, R211, R0.reuse, -R122.reuse ;  /* 0x00000000d3787223 */ /* 0x180fe2000001087a */
[-CC-:B------:R-:W-:Y:S01]  /*be50*/  FFMA.FTZ R143, R143, R0.reuse, -R122.reuse ;  /* 0x000000008f8f7223 */ /* 0x180fe2000001087a */
[----:B-1----:R-:W-:Y:S01]  /*be60*/  FADD.FTZ R10, R190, R139 ;  /* 0x0000008bbe0a7221 */ /* 0x002fe20000010000 */
[-CC-:B------:R-:W-:Y:S01]  /*be70*/  FFMA.FTZ R187, R191, R0.reuse, -R122.reuse ;  /* 0x00000000bfbb7223 */ /* 0x180fe2000001087a */
[-C--:B------:R-:W-:Y:S01]  /*be80*/  FFMA.FTZ R124, R209, R0.reuse, -R122 ;  /* 0x00000000d17c7223 */ /* 0x080fe2000001087a */
[----:B------:R-:W0:Y:S01]  /*be90*/  MUFU.EX2 R3, R3 ;  /* 0x0000000300037308 */ /* 0x000e220000000800 */
[----:B--2---:R-:W-:Y:S01]  /*bea0*/  FADD.FTZ R139, R173, R10 ;  /* 0x0000000aad8b7221 */ /* 0x004fe20000010000 */
[-CC-:B------:R-:W-:Y:S01]  /*beb0*/  FFMA.FTZ R126, R193, R0.reuse, -R122.reuse ;  /* 0x00000000c17e7223 */ /* 0x180fe2000001087a */
[-CC-:B------:R-:W-:Y:S01]  /*bec0*/  FFMA.FTZ R131, R131, R0.reuse, -R122.reuse ;  /* 0x0000000083837223 */ /* 0x180fe2000001087a */
[-CC-:B------:R-:W-:Y:S01]  /*bed0*/  FFMA.FTZ R157, R207, R0.reuse, -R122.reuse ;  /* 0x00000000cf9d7223 */ /* 0x180fe2000001087a */
[----:B---3--:R-:W-:Y:S01]  /*bee0*/  FADD.FTZ R130, R184, R139 ;  /* 0x0000008bb8827221 */ /* 0x008fe20000010000 */
[-CC-:B------:R-:W-:Y:S01]  /*bef0*/  FFMA.FTZ R128, R135, R0.reuse, -R122.reuse ;  /* 0x0000000087807223 */ /* 0x180fe2000001087a */
[-CC-:B------:R-:W-:Y:S01]  /*bf00*/  FFMA.FTZ R135, R147, R0.reuse, -R122.reuse ;  /* 0x0000000093877223 */ /* 0x180fe2000001087a */
[----:B------:R-:W1:Y:S01]  /*bf10*/  MUFU.EX2 R149, R149 ;  /* 0x0000009500957308 */ /* 0x000e620000000800 */
[-CC-:B------:R-:W-:Y:S01]  /*bf20*/  FFMA.FTZ R127, R127, R0.reuse, -R122.reuse ;  /* 0x000000007f7f7223 */ /* 0x180fe2000001087a */
[-CC-:B------:R-:W-:Y:S01]  /*bf30*/  FFMA.FTZ R123, R123, R0.reuse, -R122.reuse ;  /* 0x000000007b7b7223 */ /* 0x180fe2000001087a */
[-CC-:B------:R-:W-:Y:S01]  /*bf40*/  FFMA.FTZ R159, R159, R0.reuse, -R122.reuse ;  /* 0x000000009f9f7223 */ /* 0x180fe2000001087a */
[-CC-:B------:R-:W-:Y:S01]  /*bf50*/  FFMA.FTZ R179, R179, R0.reuse, -R122.reuse ;  /* 0x00000000b3b37223 */ /* 0x180fe2000001087a */
[-CC-:B------:R-:W-:Y:S01]  /*bf60*/  FFMA.FTZ R171, R171, R0.reuse, -R122.reuse ;  /* 0x00000000abab7223 */ /* 0x180fe2000001087a */
[----:B------:R-:W-:Y:S01]  /*bf70*/  FFMA.FTZ R181, R181, R0, -R122 ;  /* 0x00000000b5b57223 */ /* 0x000fe2000001087a */
[----:B------:R-:W-:Y:S01]  /*bf80*/  UMOV UR4, UR36 ;  /* 0x0000002400047c82 */ /* 0x000fe20008000000 */
[----:B------:R-:W2:Y:S01]  /*bf90*/  MUFU.EX2 R20, R20 ;  /* 0x0000001400147308 */ /* 0x000ea20000000800 */
[----:B0-----:R-:W-:Y:S01]  /*bfa0*/  FFMA.FTZ R10, R3, R7, R14 ;  /* 0x00000007030a7223 */ /* 0x001fe2000001000e */
[----:B------:R-:W-:Y:S01]  /*bfb0*/  F2FP.BF16.F32.PACK_AB R190, R173, R190 ;  /* 0x000000beadbe723e */ /* 0x000fe200000010ff */
[----:B------:R-:W-:Y:S01]  /*bfc0*/  VIADD R11, R11, 0xffffffff ;  /* 0xffffffff0b0b7836 */ /* 0x000fe20000000000 */
[----:B------:R-:W-:-:S02]  /*bfd0*/  F2FP.BF16.F32.PACK_AB R184, R175, R184 ;  /* 0x000000b8afb8723e */ /* 0x000fc400000010ff */
[----:B------:R-:W-:Y:S02]  /*bfe0*/  F2FP.BF16.F32.PACK_AB R188, R188, R217 ;  /* 0x000000d9bcbc723e */ /* 0x000fe400000010ff */
[----:B------:R-:W0:Y:S01]  /*bff0*/  MUFU.EX2 R153, R153 ;  /* 0x0000009900997308 */ /* 0x000e220000000800 */
[C---:B-1----:R-:W-:Y:S01]  /*c000*/  FADD.FTZ R139, R149.reuse, R10 ;  /* 0x0000000a958b7221 */ /* 0x042fe20000010000 */
[----:B------:R-:W-:Y:S01]  /*c010*/  F2FP.BF16.F32.PACK_AB R189, R149, R14 ;  /* 0x0000000e95bd723e */ /* 0x000fe200000010ff */
[----:B------:R-:W-:-:S05]  /*c020*/  IMAD.MOV.U32 R14, RZ, RZ, R5 ;  /* 0x000000ffff0e7224 */ /* 0x000fca00078e0005 */
[----:B------:R-:W1:Y:S01]  /*c030*/  MUFU.EX2 R185, R185 ;  /* 0x000000b900b97308 */ /* 0x000e620000000800 */
[----:B--2---:R-:W-:-:S07]  /*c040*/  FADD.FTZ R10, R20, R139 ;  /* 0x0000008b140a7221 */ /* 0x004fce0000010000 */
[----:B------:R2:W-:Y:S01]  /*c050*/  MUFU.EX2 R12, R143 ;  /* 0x0000008f000c7308 */ /* 0x0005e20000000800 */
[C---:B0-----:R-:W-:Y:S01]  /*c060*/  FADD.FTZ R10, R153.reuse, R10 ;  /* 0x0000000a990a7221 */ /* 0x041fe20000010000 */
[----:B------:R-:W-:-:S06]  /*c070*/  F2FP.BF16.F32.PACK_AB R191, R153, R20 ;  /* 0x0000001499bf723e */ /* 0x000fcc00000010ff */
[----:B------:R-:W0:Y:S01]  /*c080*/  MUFU.EX2 R120, R120 ;  /* 0x0000007800787308 */ /* 0x000e220000000800 */
[----:B--2---:R-:W-:Y:S01]  /*c090*/  FADD.FTZ R143, R175, R130 ;  /* 0x00000082af8f7221 */ /* 0x004fe20000010000 */
[----:B------:R-:W-:-:S03]  /*c0a0*/  FFMA.FTZ R130, R151, R0, -R122 ;  /* 0x0000000097827223 */ /* 0x000fc6000001087a */
[----:B------:R-:W-:Y:S01]  /*c0b0*/  FADD.FTZ R132, R186, R143 ;  /* 0x0000008fba847221 */ /* 0x000fe20000010000 */
[C---:B------:R-:W-:Y:S02]  /*c0c0*/  F2FP.BF16.F32.PACK_AB R186, R177.reuse, R186 ;  /* 0x000000bab1ba723e */ /* 0x040fe400000010ff */
[----:B------:R-:W2:Y:S01]  /*c0d0*/  MUFU.EX2 R187, R187 ;  /* 0x000000bb00bb7308 */ /* 0x000ea20000000800 */
[----:B------:R-:W-:-:S04]  /*c0e0*/  FADD.FTZ R139, R177, R132 ;  /* 0x00000084b18b7221 */ /* 0x000fc80000010000 */
[----:B------:R-:W-:Y:S01]  /*c0f0*/  FADD.FTZ R132, R180, R139 ;  /* 0x0000008bb4847221 */ /* 0x000fe20000010000 */
[C---:B------:R-:W-:Y:S02]  /*c100*/  F2FP.BF16.F32.PACK_AB R180, R163.reuse, R180 ;  /* 0x000000b4a3b4723e */ /* 0x040fe400000010ff */
[----:B------:R-:W3:Y:S01]  /*c110*/  MUFU.EX2 R124, R124 ;  /* 0x0000007c007c7308 */ /* 0x000ee20000000800 */
[----:B------:R-:W-:Y:S01]  /*c120*/  FADD.FTZ R139, R163, R132 ;  /* 0x00000084a38b7221 */ /* 0x000fe20000010000 */
[----:B------:R-:W-:-:S03]  /*c130*/  @!P6 VIADD R132, R134, 0x30860 ;  /* 0x000308608684e836 */ /* 0x000fc60000000000 */
[----:B------:R-:W-:Y:S01]  /*c140*/  FADD.FTZ R134, R182, R139 ;  /* 0x0000008bb6867221 */ /* 0x000fe20000010000 */
[C---:B------:R-:W-:Y:S02]  /*c150*/  F2FP.BF16.F32.PACK_AB R182, R141.reuse, R182 ;  /* 0x000000b68db6723e */ /* 0x040fe400000010ff */
[----:B------:R-:W4:Y:S01]  /*c160*/  MUFU.EX2 R126, R126 ;  /* 0x0000007e007e7308 */ /* 0x000f220000000800 */
[----:B------:R-:W-:Y:S01]  /*c170*/  FADD.FTZ R139, R141, R134 ;  /* 0x000000868d8b7221 */ /* 0x000fe20000010000 */
[----:B------:R-:W-:Y:S01]  /*c180*/  @!P6 PRMT R136, RZ, 0x654, R132 ;  /* 0x00000654ff88e816 */ /* 0x000fe20000000084 */
[-CC-:B------:R-:W-:Y:S01]  /*c190*/  FFMA.FTZ R132, R155, R0.reuse, -R122.reuse ;  /* 0x000000009b847223 */ /* 0x180fe2000001087a */
[----:B------:R-:W-:Y:S01]  /*c1a0*/  FFMA.FTZ R122, R167, R0, -R122 ;  /* 0x00000000a77a7223 */ /* 0x000fe2000001087a */
[----:B------:R-:W-:Y:S01]  /*c1b0*/  FADD.FTZ R134, R176, R139 ;  /* 0x0000008bb0867221 */ /* 0x000fe20000010000 */
[----:B------:R5:W-:Y:S01]  /*c1c0*/  @!P6 SYNCS.ARRIVE.TRANS64.RED.A1T0 RZ, [R136+URZ], RZ ;  /* 0x000000ff88ffe9a7 */ /* 0x000be2000810043f */
[----:B------:R-:W-:Y:S01]  /*c1d0*/  F2FP.BF16.F32.PACK_AB R176, R145, R176 ;  /* 0x000000b091b0723e */ /* 0x000fe200000010ff */
[----:B------:R1:W-:Y:S08]  /*c1e0*/  MUFU.EX2 R7, R131 ;  /* 0x0000008300077308 */ /* 0x0003f00000000800 */
[----:B------:R-:W5:Y:S01]  /*c1f0*/  MUFU.EX2 R157, R157 ;  /* 0x0000009d009d7308 */ /* 0x000f620000000800 */
[----:B-1----:R-:W-:Y:S01]  /*c200*/  FADD.FTZ R131, R185, R10 ;  /* 0x0000000ab9837221 */ /* 0x002fe20000010000 */
[----:B0-----:R-:W-:-:S03]  /*c210*/  F2FP.BF16.F32.PACK_AB R185, R120, R185 ;  /* 0x000000b978b9723e */ /* 0x001fc600000010ff */
[----:B------:R-:W-:-:S03]  /*c220*/  FADD.FTZ R10, R120, R131 ;  /* 0x00000083780a7221 */ /* 0x000fc60000010000 */
[----:B------:R-:W0:Y:S01]  /*c230*/  MUFU.EX2 R183, R183 ;  /* 0x000000b700b77308 */ /* 0x000e220000000800 */
[----:B--2---:R-:W-:Y:S01]  /*c240*/  FADD.FTZ R131, R187, R10 ;  /* 0x0000000abb837221 */ /* 0x004fe20000010000 */
[----:B---3--:R-:W-:-:S03]  /*c250*/  F2FP.BF16.F32.PACK_AB R187, R124, R187 ;  /* 0x000000bb7cbb723e */ /* 0x008fc600000010ff */
[----:B------:R-:W-:-:S03]  /*c260*/  FADD.FTZ R131, R124, R131 ;  /* 0x000000837c837221 */ /* 0x000fc60000010000 */
[----:B------:R-:W1:Y:S01]  /*c270*/  MUFU.EX2 R128, R128 ;  /* 0x0000008000807308 */ /* 0x000e620000000800 */
[----:B----4-:R-:W-:Y:S01]  /*c280*/  FADD.FTZ R10, R126, R131 ;  /* 0x000000837e0a7221 */ /* 0x010fe20000010000 */
[----:B------:R-:W-:-:S03]  /*c290*/  FADD.FTZ R131, R145, R134 ;  /* 0x0000008691837221 */ /* 0x000fc60000010000 */
[----:B-----5:R-:W-:Y:S01]  /*c2a0*/  FADD.FTZ R10, R157, R10 ;  /* 0x0000000a9d0a7221 */ /* 0x020fe20000010000 */
[----:B------:R-:W-:Y:S01]  /*c2b0*/  FADD.FTZ R134, R178, R131 ;  /* 0x00000083b2867221 */ /* 0x000fe20000010000 */
[----:B------:R-:W-:Y:S01]  /*c2c0*/  F2FP.BF16.F32.PACK_AB R178, R121, R178 ;  /* 0x000000b279b2723e */ /* 0x000fe200000010ff */
[----:B------:R-:W2:Y:S01]  /*c2d0*/  MUFU.EX2 R125, R125 ;  /* 0x0000007d007d7308 */ /* 0x000ea20000000800 */
[----:B0-----:R-:W-:Y:S01]  /*c2e0*/  FADD.FTZ R131, R183, R10 ;  /* 0x0000000ab7837221 */ /* 0x001fe20000010000 */
[----:B------:R-:W-:Y:S01]  /*c2f0*/  FADD.FTZ R139, R121, R134 ;  /* 0x00000086798b7221 */ /* 0x000fe20000010000 */
[C---:B------:R-:W-:Y:S02]  /*c300*/  F2FP.BF16.F32.PACK_AB R183, R12.reuse, R183 ;  /* 0x000000b70cb7723e */ /* 0x040fe400000010ff */
[----:B------:R-:W-:Y:S01]  /*c310*/  FADD.FTZ R131, R12, R131 ;  /* 0x000000830c837221 */ /* 0x000fe20000010000 */
[----:B------:R-:W-:Y:S01]  /*c320*/  FADD.FTZ R134, R172, R139 ;  /* 0x0000008bac867221 */ /* 0x000fe20000010000 */
[----:B------:R-:W-:Y:S01]  /*c330*/  IMAD.MOV.U32 R12, RZ, RZ, R4 ;  /* 0x000000ffff0c7224 */ /* 0x000fe200078e0004 */
[----:B------:R-:W0:Y:S01]  /*c340*/  MUFU.EX2 R135, R135 ;  /* 0x0000008700877308 */ /* 0x000e220000000800 */
[----:B-1----:R-:W-:-:S07]  /*c350*/  FADD.FTZ R10, R128, R131 ;  /* 0x00000083800a7221 */ /* 0x002fce0000010000 */
[----:B------:R-:W1:Y:S01]  /*c360*/  MUFU.EX2 R174, R174 ;  /* 0x000000ae00ae7308 */ /* 0x000e620000000800 */
[----:B--2---:R-:W-:-:S07]  /*c370*/  F2FP.BF16.F32.PACK_AB R172, R125, R172 ;  /* 0x000000ac7dac723e */ /* 0x004fce00000010ff */
[----:B------:R-:W-:Y:S01]  /*c380*/  MUFU.EX2 R130, R130 ;  /* 0x0000008200827308 */ /* 0x000fe20000000800 */
[C---:B0-----:R-:W-:Y:S01]  /*c390*/  FADD.FTZ R10, R135.reuse, R10 ;  /* 0x0000000a870a7221 */ /* 0x041fe20000010000 */
[----:B------:R-:W-:-:S06]  /*c3a0*/  F2FP.BF16.F32.PACK_AB R177, R135, R128 ;  /* 0x0000008087b1723e */ /* 0x000fcc00000010ff */
[----:B------:R-:W0:Y:S08]  /*c3b0*/  MUFU.EX2 R129, R129 ;  /* 0x0000008100817308 */ /* 0x000e300000000800 */
[----:B------:R-:W-:Y:S08]  /*c3c0*/  MUFU.EX2 R127, R127 ;  /* 0x0000007f007f7308 */ /* 0x000ff00000000800 */
[----:B------:R-:W2:Y:S08]  /*c3d0*/  MUFU.EX2 R168, R168 ;  /* 0x000000a800a87308 */ /* 0x000eb00000000800 */
[----:B------:R3:W-:Y:S08]  /*c3e0*/  MUFU.EX2 R136, R123 ;  /* 0x0000007b00887308 */ /* 0x0007f00000000800 */
[----:B------:R-:W4:Y:S01]  /*c3f0*/  MUFU.EX2 R132, R132 ;  /* 0x0000008400847308 */ /* 0x000f220000000800 */
[----:B---3--:R-:W-:-:S04]  /*c400*/  FADD.FTZ R123, R125, R134 ;  /* 0x000000867d7b7221 */ /* 0x008fc80000010000 */
[----:B-1----:R-:W-:Y:S01]  /*c410*/  FADD.FTZ R134, R174, R123 ;  /* 0x0000007bae867221 */ /* 0x002fe20000010000 */
[----:B------:R-:W-:Y:S01]  /*c420*/  FADD.FTZ R123, R7, R10 ;  /* 0x0000000a077b7221 */ /* 0x000fe20000010000 */
[C---:B0-----:R-:W-:Y:S01]  /*c430*/  F2FP.BF16.F32.PACK_AB R174, R129.reuse, R174 ;  /* 0x000000ae81ae723e */ /* 0x041fe200000010ff */
[----:B------:R-:W0:Y:S01]  /*c440*/  MUFU.EX2 R133, R133 ;  /* 0x0000008500857308 */ /* 0x000e220000000800 */
[----:B------:R-:W-:Y:S01]  /*c450*/  FADD.FTZ R131, R129, R134 ;  /* 0x0000008681837221 */ /* 0x000fe20000010000 */
[----:B------:R-:W-:-:S03]  /*c460*/  FADD.FTZ R10, R130, R123 ;  /* 0x0000007b820a7221 */ /* 0x000fc60000010000 */
[----:B--2---:R-:W-:Y:S01]  /*c470*/  FADD.FTZ R134, R168, R131 ;  /* 0x00000083a8867221 */ /* 0x004fe20000010000 */
[----:B------:R-:W-:Y:S02]  /*c480*/  FADD.FTZ R121, R127, R10 ;  /* 0x0000000a7f797221 */ /* 0x000fe40000010000 */
[----:B------:R-:W1:Y:S01]  /*c490*/  MUFU.EX2 R159, R159 ;  /* 0x0000009f009f7308 */ /* 0x000e620000000800 */
[C---:B----4-:R-:W-:Y:S01]  /*c4a0*/  F2FP.BF16.F32.PACK_AB R173, R132.reuse, R127 ;  /* 0x0000007f84ad723e */ /* 0x050fe200000010ff */
[----:B------:R-:W-:-:S04]  /*c4b0*/  FADD.FTZ R121, R132, R121 ;  /* 0x0000007984797221 */ /* 0x000fc80000010000 */
[----:B------:R-:W-:Y:S02]  /*c4c0*/  FADD.FTZ R121, R136, R121 ;  /* 0x0000007988797221 */ /* 0x000fe40000010000 */
[----:B------:R2:W3:Y:S01]  /*c4d0*/  MUFU.EX2 R138, R179 ;  /* 0x000000b3008a7308 */ /* 0x0004e20000000800 */
[C---:B0-----:R-:W-:Y:S01]  /*c4e0*/  FADD.FTZ R123, R133.reuse, R134 ;  /* 0x00000086857b7221 */ /* 0x041fe20000010000 */
[----:B------:R-:W-:-:S06]  /*c4f0*/  F2FP.BF16.F32.PACK_AB R168, R133, R168 ;  /* 0x000000a885a8723e */ /* 0x000fcc00000010ff */
[----:B------:R-:W0:Y:S01]  /*c500*/  MUFU.EX2 R169, R171 ;  /* 0x000000ab00a97308 */ /* 0x000e220000000800 */
[C---:B-1----:R-:W-:Y:S01]  /*c510*/  FADD.FTZ R121, R159.reuse, R121 ;  /* 0x000000799f797221 */ /* 0x042fe20000010000 */
[----:B--2---:R-:W-:Y:S02]  /*c520*/  F2FP.BF16.F32.PACK_AB R179, R130, R7 ;  /* 0x0000000782b3723e */ /* 0x004fe400000010ff */
[----:B------:R-:W-:-:S04]  /*c530*/  F2FP.BF16.F32.PACK_AB R175, R159, R136 ;  /* 0x000000889faf723e */ /* 0x000fc800000010ff */
[----:B------:R-:W1:Y:S01]  /*c540*/  MUFU.EX2 R170, R170 ;  /* 0x000000aa00aa7308 */ /* 0x000e620000000800 */
[----:B---3--:R-:W-:-:S07]  /*c550*/  FADD.FTZ R121, R138, R121 ;  /* 0x000000798a797221 */ /* 0x008fce0000010000 */
[----:B------:R2:W3:Y:S01]  /*c560*/  MUFU.EX2 R134, R181 ;  /* 0x000000b500867308 */ /* 0x0004e20000000800 */
[C---:B0-----:R-:W-:Y:S01]  /*c570*/  FADD.FTZ R121, R169.reuse, R121 ;  /* 0x00000079a9797221 */ /* 0x041fe20000010000 */
[----:B------:R-:W-:-:S06]  /*c580*/  F2FP.BF16.F32.PACK_AB R169, R169, R138 ;  /* 0x0000008aa9a9723e */ /* 0x000fcc00000010ff */
[----:B------:R-:W0:Y:S01]  /*c590*/  MUFU.EX2 R137, R137 ;  /* 0x0000008900897308 */ /* 0x000e220000000800 */
[----:B-1----:R-:W-:Y:S01]  /*c5a0*/  FADD.FTZ R10, R170, R123 ;  /* 0x0000007baa0a7221 */ /* 0x002fe20000010000 */
[----:B--2---:R-:W-:-:S06]  /*c5b0*/  F2FP.BF16.F32.PACK_AB R181, R157, R126 ;  /* 0x0000007e9db5723e */ /* 0x004fcc00000010ff */
[----:B------:R-:W1:Y:S01]  /*c5c0*/  MUFU.EX2 R122, R122 ;  /* 0x0000007a007a7308 */ /* 0x000e620000000800 */
[----:B---3--:R-:W-:Y:S01]  /*c5d0*/  FADD.FTZ R121, R134, R121 ;  /* 0x0000007986797221 */ /* 0x008fe20000010000 */
[C---:B0-----:R-:W-:Y:S01]  /*c5e0*/  FADD.FTZ R10, R137.reuse, R10 ;  /* 0x0000000a890a7221 */ /* 0x041fe20000010000 */
[----:B------:R-:W-:Y:S02]  /*c5f0*/  F2FP.BF16.F32.PACK_AB R170, R137, R170 ;  /* 0x000000aa89aa723e */ /* 0x000fe400000010ff */
[C---:B-1----:R-:W-:Y:S01]  /*c600*/  FADD.FTZ R7, R122.reuse, R121 ;  /* 0x000000797a077221 */ /* 0x042fe20000010000 */
[----:B------:R-:W-:Y:S01]  /*c610*/  F2FP.BF16.F32.PACK_AB R171, R122, R134 ;  /* 0x000000867aab723e */ /* 0x000fe200000010ff */
[----:B------:R-:W-:Y:S06]  /*c620*/  @P1 BRA `(.L_x_3981) ;  /* 0xffffffd000541947 */ /* 0x000fec000383ffff */
.L_x_3964:
        /* <DEDUP_REMOVED lines=99> */
.L_x_3982:
[----:B------:R-:W-:Y:S01]  /*cc60*/  ULEA UR5, UR36, UR38, 0x3 ;  /* 0x0000002624057291 */ /* 0x000fe2000f8e183f */
[----:B------:R-:W-:-:S05]  /*cc70*/  IMAD.U32 R2, RZ, RZ, UR37 ;  /* 0x00000025ff027e24 */ /* 0x000fca000f8e00ff */
[----:B------:R-:W-:-:S04]  /*cc80*/  SHF.L.U32 R2, R2, 0x1f, RZ ;  /* 0x0000001f02027819 */ /* 0x000fc800000006ff */
[----:B------:R0:W1:Y:S01]  /*cc90*/  SYNCS.PHASECHK.TRANS64.TRYWAIT P1, [UR5+0x30850], R2 ;  /* 0x03085002ff0075a7 */ /* 0x0000620008020145 */
[----:B------:R-:W-:Y:S05]  /*cca0*/  @!P0 BRA `(.L_x_3983) ;  /* 0x0000000000048947 */ /* 0x000fea0003800000 */
[----:B------:R-:W-:Y:S01]  /*ccb0*/  BPT.TRAP 0x1 ;  /* 0x000000040000795c */ /* 0x000fe20000300000 */
.L_x_3983:
[----:B-1----:R-:W-:Y:S05]  /*ccc0*/  @P1 BRA `(.L_x_3984) ;  /* 0x0000000000081947 */ /* 0x002fea0003800000 */
[----:B------:R-:W1:Y:S02]  /*ccd0*/  SYNCS.PHASECHK.TRANS64.TRYWAIT P0, [UR5+0x30850], R2 ;  /* 0x03085002ff0075a7 */ /* 0x000e640008000145 */
[----:B-1----:R-:W-:Y:S05]  /*cce0*/  @!P0 BRA `(.L_x_3985) ;  /* 0x0000008800408947 */ /* 0x002fea0003800000 */
.L_x_3984:
[----:B------:R-:W-:Y:S01]  /*ccf0*/  UIADD3 UR38, UR38, 0x400, URZ ;  /* 0x0000040026267890 */ /* 0x000fe2000fffe03f */
[----:B------:R-:W-:Y:S01]  /*cd00*/  WARPGROUP.ARRIVE ;  /* 0x00000000000079c5 */ /* 0x000fe20000000000 */
[----:B------:R-:W-:Y:S01]  /*cd10*/  UMOV UR7, 0x40000040 ;  /* 0x4000004000077882 */ /* 0x000fe20000000000 */
[----:B01----:R-:W0:Y:S01]  /*cd20*/  SHFL.BFLY PT, R2, R7, 0x2, 0x1f ;  /* 0x0c401f0007027f89 */ /* 0x003e2200000e0000 */
[----:B------:R-:W-:Y:S01]  /*cd30*/  USHF.R.U32.HI UR38, URZ, 0x4, UR38 ;  /* 0x000000043f267899 */ /* 0x000fe20008011626 */
[----:B------:R-:W-:Y:S01]  /*cd40*/  IMAD.MOV.U32 R8, RZ, RZ, RZ ;  /* 0x000000ffff087224 */ /* 0x000fe200078e00ff */
[----:B------:R-:W-:Y:S01]  /*cd50*/  R2UR UR8, R199 ;  /* 0x00000000c70872ca */ /* 0x000fe200000e0000 */
[----:B------:R-:W1:Y:S01]  /*cd60*/  SHFL.BFLY PT, R3, R10, 0x2, 0x1f ;  /* 0x0c401f000a037f89 */ /* 0x000e6200000e0000 */
[----:B------:R-:W-:Y:S01]  /*cd70*/  ULOP3.LUT UR38, UR38, 0x3fff, URZ, 0xc0, !UPT ;  /* 0x00003fff26267892 */ /* 0x000fe2000f8ec03f */
[----:B------:R-:W2:Y:S03]  /*cd80*/  S2R R14, SR_TID.X ;  /* 0x00000000000e7919 */ /* 0x000ea60000002100 */
        /* <DEDUP_REMOVED lines=8> */
[----:B0-----:R-:W-:Y:S01]  /*ce10*/  FADD.FTZ R6, R2, R7 ;  /* 0x0000000702067221 */ /* 0x001fe20000010000 */
[----:B------:R-:W-:Y:S01]  /*ce20*/  UMOV UR7, 0x40000040 ;  /* 0x4000004000077882 */ /* 0x000fe20000000000 */
[----:B------:R-:W-:-:S02]  /*ce30*/  IMAD.U32 R7, RZ, RZ, UR5 ;  /* 0x00000005ff077e24 */ /* 0x000fc4000f8e00ff */
[----:B-1----:R-:W-:Y:S01]  /*ce40*/  FADD.FTZ R3, R3, R10 ;  /* 0x0000000a03037221 */ /* 0x002fe20000010000 */
[----:B------:R-:W-:Y:S01]  /*ce50*/  IMAD.MOV.U32 R10, RZ, RZ, RZ ;  /* 0x000000ffff0a7224 */ /* 0x000fe200078e00ff */
[----:B------:R-:W0:Y:S01]  /*ce60*/  SHFL.BFLY PT, R9, R6, 0x1, 0x1f ;  /* 0x0c201f0006097f89 */ /* 0x000e2200000e0000 */
[----:B------:R-:W-:Y:S01]  /*ce70*/  IMAD.U32 R199, RZ, RZ, UR8 ;  /* 0x00000008ffc77e24 */ /* 0x000fe2000f8e00ff */
[----:B------:R-:W-:Y:S02]  /*ce80*/  USEL UR36, UR36, URZ, UP0 ;  /* 0x0000003f24247287 */ /* 0x000fe40008000000 */
[----:B------:R-:W1:Y:S01]  /*ce90*/  SHFL.BFLY PT, R2, R3, 0x1, 0x1f ;  /* 0x0c201f0003027f89 */ /* 0x000e6200000e0000 */
[----:B--2---:R-:W-:Y:S01]  /*cea0*/  LOP3.LUT P2, RZ, R14, 0x7f, RZ, 0xc0, !PT ;  /* 0x0000007f0eff7812 */ /* 0x004fe2000784c0ff */
[----:B0-----:R-:W-:Y:S01]  /*ceb0*/  FADD.FTZ R13, R6, R9 ;  /* 0x00000009060d7221 */ /* 0x001fe20000010000 */
[----:B-1----:R-:W-:-:S04]  /*cec0*/  FADD.FTZ R12, R3, R2 ;  /* 0x00000002030c7221 */ /* 0x002fc80000010000 */
[----:B------:R-:W-:Y:S01]  /*ced0*/  FSETP.NE.FTZ.AND P1, PT, R13, RZ, PT ;  /* 0x000000ff0d00720b */ /* 0x000fe20003f35000 */
[----:B------:R-:W-:Y:S02]  /*cee0*/  IMAD.MOV.U32 R2, RZ, RZ, -0x800000 ;  /* 0xff800000ff027424 */ /* 0x000fe400078e00ff */
[----:B------:R-:W-:Y:S01]  /*cef0*/  IMAD.MOV.U32 R3, RZ, RZ, -0x800000 ;  /* 0xff800000ff037424 */ /* 0x000fe200078e00ff */
[----:B------:R-:W-:-:S09]  /*cf00*/  FSETP.NE.FTZ.AND P0, PT, R12, RZ, PT ;  /* 0x000000ff0c00720b */ /* 0x000fd20003f15000 */
[----:B------:R-:W0:Y:S01]  /*cf10*/  @P1 MUFU.LG2 R11, R13 ;  /* 0x0000000d000b1308 */ /* 0x000e220000000c00 */
[----:B------:R-:W-:-:S03]  /*cf20*/  @P1 FMUL.FTZ R14, R0, 0.69314718246459960938 ;  /* 0x3f317218000e1820 */ /* 0x000fc60000410000 */
[----:B------:R-:W-:Y:S01]  /*cf30*/  @P0 FMUL.FTZ R6, R0, 0.69314718246459960938 ;  /* 0x3f31721800060820 */ /* 0x000fe20000410000 */
[----:B------:R-:W-:-:S03]  /*cf40*/  @!P2 VIADD R0, R7, 0x30860 ;  /* 0x000308600700a836 */ /* 0x000fc60000000000 */
[----:B------:R-:W1:Y:S08]  /*cf50*/  @P0 MUFU.LG2 R9, R12 ;  /* 0x0000000c00090308 */ /* 0x000e700000000c00 */
[----:B------:R-:W2:Y:S01]  /*cf60*/  @P1 MUFU.RCP R10, R13 ;  /* 0x0000000d000a1308 */ /* 0x000ea20000001000 */
[----:B0-----:R-:W-:-:S04]  /*cf70*/  @P1 FMUL.FTZ R11, R11, 0.69314718246459960938 ;  /* 0x3f3172180b0b1820 */ /* 0x001fc80000410000 */
[----:B------:R-:W-:Y:S01]  /*cf80*/  @P1 FFMA.FTZ R2, R14, R4, R11 ;  /* 0x000000040e021223 */ /* 0x000fe2000001000b */
[----:B------:R-:W-:Y:S02]  /*cf90*/  @!P2 PRMT R4, RZ, 0x654, R0 ;  /* 0x00000654ff04a816 */ /* 0x000fe40000000000 */
[----:B------:R-:W0:Y:S01]  /*cfa0*/  @P0 MUFU.RCP R8, R12 ;  /* 0x0000000c00080308 */ /* 0x000e220000001000 */
[----:B-1----:R-:W-:-:S04]  /*cfb0*/  @P0 FMUL.FTZ R9, R9, 0.69314718246459960938 ;  /* 0x3f31721809090820 */ /* 0x002fc80000410000 */
        /* <DEDUP_REMOVED lines=30> */
[----:B--2---:R-:W-:Y:S01]  /*d1a0*/  FMUL.FTZ R127, R43, R10 ;  /* 0x0000000a2b7f7220 */ /* 0x004fe20000410000 */
[----:B0-----:R-:W-:Y:S01]  /*d1b0*/  FMUL.FTZ R0, R32, R8 ;  /* 0x0000000820007220 */ /* 0x001fe20000410000 */
        /* <DEDUP_REMOVED lines=94> */
.L_x_3915:
        /* <DEDUP_REMOVED lines=13> */
[----:B------:R-:W-:Y:S01]  /*d870*/  R2UR UR4, R198 ;  /* 0x00000000c60472ca */ /* 0x000fe200000e0000 */
        /* <DEDUP_REMOVED lines=8> */
[----:B------:R-:W-:Y:S01]  /*d900*/  F2FP.BF16.F32.PACK_AB R97, R99, R98 ;  /* 0x000000626361723e */ /* 0x000fe200000010ff */
[----:B------:R-:W-:Y:S01]  /*d910*/  UIMAD.WIDE UR8, UR4, 0x4, UR8 ;  /* 0x00000004040878a5 */ /* 0x000fe2000f8e0208 */
        /* <DEDUP_REMOVED lines=8> */
[----:B------:R-:W-:Y:S02]  /*d9a0*/  MOV R16, R38 ;  /* 0x0000002600107202 */ /* 0x000fe40000000f00 */
[----:B0-----:R-:W-:Y:S02]  /*d9b0*/  MOV R17, R5 ;  /* 0x0000000500117202 */ /* 0x001fe40000000f00 */
[----:B------:R-:W-:-:S02]  /*d9c0*/  F2FP.BF16.F32.PACK_AB R114, R117, R116 ;  /* 0x000000747572723e */ /* 0x000fc400000010ff */
[----:B------:R-:W-:Y:S01]  /*d9d0*/  F2FP.BF16.F32.PACK_AB R115, R119, R118 ;  /* 0x000000767773723e */ /* 0x000fe200000010ff */
[----:B------:R-:W-:-:S03]  /*d9e0*/  IMAD.WIDE R4, R203, 0x2, R16 ;  /* 0x00000002cb047825 */ /* 0x000fc600078e0210 */
[C---:B------:R-:W-:Y:S02]  /*d9f0*/  LOP3.LUT R21, R4.reuse, 0x380, RZ, 0xc0, !PT ;  /* 0x0000038004157812 */ /* 0x040fe400078ec0ff */
[C---:B------:R-:W-:Y:S02]  /*da00*/  IADD3 R75, P2, R4.reuse, 0x20, RZ ;  /* 0x00000020044b7810 */ /* 0x040fe40007f5e0ff */
[C---:B------:R-:W-:Y:S02]  /*da10*/  IADD3 R95, P1, R4.reuse, 0x40, RZ ;  /* 0x00000040045f7810 */ /* 0x040fe40007f3e0ff */
[C---:B------:R-:W-:Y:S01]  /*da20*/  IADD3 R135, P6, R4.reuse, 0x60, RZ ;  /* 0x0000006004877810 */ /* 0x040fe20007fde0ff */
[--C-:B------:R-:W-:Y:S01]  /*da30*/  IMAD.X R9, RZ, RZ, R5.reuse, P2 ;  /* 0x000000ffff097224 */ /* 0x100fe200010e0605 */
[C---:B------:R-:W-:Y:S01]  /*da40*/  IADD3 R137, P5, R4.reuse, 0x4000, RZ ;  /* 0x0000400004897810 */ /* 0x040fe20007fbe0ff */
[--C-:B------:R-:W-:Y:S01]  /*da50*/  IMAD.X R11, RZ, RZ, R5.reuse, P1 ;  /* 0x000000ffff0b7224 */ /* 0x100fe200008e0605 */
[----:B------:R-:W-:Y:S01]  /*da60*/  SHF.R.U64 R21, R21, 0x3, RZ ;  /* 0x0000000315157819 */ /* 0x000fe200000012ff */
[--C-:B------:R-:W-:Y:S01]  /*da70*/  IMAD.X R13, RZ, RZ, R5.reuse, P6 ;  /* 0x000000ffff0d7224 */ /* 0x100fe200030e0605 */
[C---:B------:R-:W-:Y:S01]  /*da80*/  IADD3 R139, P0, R4.reuse, 0x4020, RZ ;  /* 0x00004020048b7810 */ /* 0x040fe20007f1e0ff */
[----:B------:R-:W-:Y:S01]  /*da90*/  IMAD.X R15, RZ, RZ, R5, P5 ;  /* 0x000000ffff0f7224 */ /* 0x000fe200028e0605 */
[----:B------:R-:W-:-:S02]  /*daa0*/  IADD3 R141, P4, R4, 0x4040, RZ ;  /* 0x00004040048d7810 */ /* 0x000fc40007f9e0ff */
[C---:B------:R-:W-:Y:S01]  /*dab0*/  IADD3 R143, P3, R4.reuse, 0x4060, RZ ;  /* 0x00004060048f7810 */ /* 0x040fe20007f7e0ff */
[--C-:B------:R-:W-:Y:S01]  /*dac0*/  IMAD.X R25, RZ, RZ, R5.reuse, P0 ;  /* 0x000000ffff197224 */ /* 0x100fe200000e0605 */
[C---:B------:R-:W-:Y:S01]  /*dad0*/  IADD3 R145, P2, R4.reuse, 0x8000, RZ ;  /* 0x0000800004917810 */ /* 0x040fe20007f5e0ff */
[--C-:B------:R-:W-:Y:S01]  /*dae0*/  IMAD.X R27, RZ, RZ, R5.reuse, P4 ;  /* 0x000000ffff1b7224 */ /* 0x100fe200020e0605 */
[C---:B------:R-:W-:Y:S01]  /*daf0*/  IADD3 R147, P1, R4.reuse, 0x8020, RZ ;  /* 0x0000802004937810 */ /* 0x040fe20007f3e0ff */
[--C-:B------:R-:W-:Y:S01]  /*db00*/  IMAD.X R29, RZ, RZ, R5.reuse, P3 ;  /* 0x000000ffff1d7224 */ /* 0x100fe200018e0605 */
[C---:B------:R-:W-:Y:S01]  /*db10*/  IADD3 R149, P6, R4.reuse, 0x8040, RZ ;  /* 0x0000804004957810 */ /* 0x040fe20007fde0ff */
[--C-:B------:R-:W-:Y:S01]  /*db20*/  IMAD.X R31, RZ, RZ, R5.reuse, P2 ;  /* 0x000000ffff1f7224 */ /* 0x100fe200010e0605 */
[----:B------:R-:W-:Y:S01]  /*db30*/  IADD3 R151, P5, R4, 0x8060, RZ ;  /* 0x0000806004977810 */ /* 0x000fe20007fbe0ff */
[--C-:B------:R-:W-:Y:S01]  /*db40*/  IMAD.X R33, RZ, RZ, R5.reuse, P1 ;  /* 0x000000ffff217224 */ /* 0x100fe200008e0605 */
[----:B------:R-:W-:Y:S01]  /*db50*/  LOP3.LUT R4, R21, R4, RZ, 0x3c, !PT ;  /* 0x0000000415047212 */ /* 0x000fe200078e3cff */
[--C-:B------:R-:W-:Y:S01]  /*db60*/  IMAD.X R35, RZ, RZ, R5.reuse, P6 ;  /* 0x000000ffff237224 */ /* 0x100fe200030e0605 */
[----:B------:R-:W-:Y:S01]  /*db70*/  LOP3.LUT R8, R75, 0x380, RZ, 0xc0, !PT ;  /* 0x000003804b087812 */ /* 0x000fe200078ec0ff */
[----:B------:R-:W-:Y:S01]  /*db80*/  IMAD.X R21, RZ, RZ, R5, P5 ;  /* 0x000000ffff157224 */ /* 0x000fe200028e0605 */
[----:B------:R-:W-:-:S02]  /*db90*/  LOP3.LUT R10, R95, 0x380, RZ, 0xc0, !PT ;  /* 0x000003805f0a7812 */ /* 0x000fc400078ec0ff */
[----:B------:R-:W-:Y:S02]  /*dba0*/  LOP3.LUT R12, R135, 0x380, RZ, 0xc0, !PT ;  /* 0x00000380870c7812 */ /* 0x000fe400078ec0ff */
[----:B------:R-:W-:Y:S02]  /*dbb0*/  LOP3.LUT R14, R137, 0x380, RZ, 0xc0, !PT ;  /* 0x00000380890e7812 */ /* 0x000fe400078ec0ff */
[----:B------:R-:W-:Y:S02]  /*dbc0*/  LOP3.LUT R24, R139, 0x380, RZ, 0xc0, !PT ;  /* 0x000003808b187812 */ /* 0x000fe400078ec0ff */
[----:B------:R-:W-:Y:S02]  /*dbd0*/  LOP3.LUT R26, R141, 0x380, RZ, 0xc0, !PT ;  /* 0x000003808d1a7812 */ /* 0x000fe400078ec0ff */
[----:B------:R-:W-:Y:S02]  /*dbe0*/  SHF.R.U64 R8, R8, 0x3, RZ ;  /* 0x0000000308087819 */ /* 0x000fe400000012ff */
[----:B------:R-:W-:-:S02]  /*dbf0*/  SHF.R.U64 R10, R10, 0x3, RZ ;  /* 0x000000030a0a7819 */ /* 0x000fc400000012ff */
[----:B------:R-:W-:Y:S02]  /*dc00*/  LOP3.LUT R28, R143, 0x380, RZ, 0xc0, !PT ;  /* 0x000003808f1c7812 */ /* 0x000fe400078ec0ff */
[----:B------:R-:W-:Y:S02]  /*dc10*/  LOP3.LUT R30, R145, 0x380, RZ, 0xc0, !PT ;  /* 0x00000380911e7812 */ /* 0x000fe400078ec0ff */
[----:B------:R-:W-:Y:S02]  /*dc20*/  MOV R132, R4 ;  /* 0x0000000400847202 */ /* 0x000fe40000000f00 */
[----:B------:R-:W-:Y:S02]  /*dc30*/  F2FP.BF16.F32.PACK_AB R4, R20, R7 ;  /* 0x000000071404723e */ /* 0x000fe400000010ff */
[----:B------:R-:W-:Y:S02]  /*dc40*/  SHF.R.U64 R12, R12, 0x3, RZ ;  /* 0x000000030c0c7819 */ /* 0x000fe400000012ff */
[----:B------:R-:W-:-:S02]  /*dc50*/  SHF.R.U64 R14, R14, 0x3, RZ ;  /* 0x000000030e0e7819 */ /* 0x000fc400000012ff */
[----:B------:R-:W-:Y:S02]  /*dc60*/  F2FP.BF16.F32.PACK_AB R5, R128, R133 ;  /* 0x000000858005723e */ /* 0x000fe400000010ff */
[----:B------:R-:W-:Y:S02]  /*dc70*/  LOP3.LUT R20, R147, 0x380, RZ, 0xc0, !PT ;  /* 0x0000038093147812 */ /* 0x000fe400078ec0ff */
[----:B------:R-:W-:Y:S01]  /*dc80*/  F2FP.BF16.F32.PACK_AB R7, R131, R32 ;  /* 0x000000208307723e */ /* 0x000fe200000010ff */
[----:B------:R-:W-:Y:S01]  /*dc90*/  BAR.SYNC.DEFER_BLOCKING 0x1, 0x100 ;  /* 0x0044000000007b1d */ /* 0x000fe20000010000 */
[----:B------:R-:W-:Y:S02]  /*dca0*/  SHF.R.U64 R24, R24, 0x3, RZ ;  /* 0x0000000318187819 */ /* 0x000fe400000012ff */
[----:B------:R-:W-:Y:S02]  /*dcb0*/  SHF.R.U64 R26, R26, 0x3, RZ ;  /* 0x000000031a1a7819 */ /* 0x000fe400000012ff */
[----:B------:R-:W-:-:S02]  /*dcc0*/  LOP3.LUT R74, R151, 0x380, RZ, 0xc0, !PT ;  /* 0x00000380974a7812 */ /* 0x000fc400078ec0ff */
[----:B------:R-:W-:Y:S02]  /*dcd0*/  LOP3.LUT R8, R8, R75, RZ, 0x3c, !PT ;  /* 0x0000004b08087212 */ /* 0x000fe400078e3cff */
[----:B------:R-:W-:Y:S02]  /*dce0*/  LOP3.LUT R10, R10, R95, RZ, 0x3c, !PT ;  /* 0x0000005f0a0a7212 */ /* 0x000fe400078e3cff */
[----:B------:R-:W-:Y:S02]  /*dcf0*/  SHF.R.U64 R28, R28, 0x3, RZ ;  /* 0x000000031c1c7819 */ /* 0x000fe400000012ff */
[----:B------:R-:W-:Y:S02]  /*dd00*/  SHF.R.U64 R30, R30, 0x3, RZ ;  /* 0x000000031e1e7819 */ /* 0x000fe400000012ff */
[----:B------:R-:W-:Y:S02]  /*dd10*/  LOP3.LUT R12, R12, R135, RZ, 0x3c, !PT ;  /* 0x000000870c0c7212 */ /* 0x000fe400078e3cff */
[----:B------:R-:W-:-:S02]  /*dd20*/  LOP3.LUT R14, R14, R137, RZ, 0x3c, !PT ;  /* 0x000000890e0e7212 */ /* 0x000fc400078e3cff */
[----:B------:R-:W-:Y:S02]  /*dd30*/  LOP3.LUT R34, R149, 0x380, RZ, 0xc0, !PT ;  /* 0x0000038095227812 */ /* 0x000fe400078ec0ff */
[----:B------:R-:W-:Y:S02]  /*dd40*/  SHF.R.U64 R20, R20, 0x3, RZ ;  /* 0x0000000314147819 */ /* 0x000fe400000012ff */
[----:B------:R-:W-:Y:S01]  /*dd50*/  LOP3.LUT R24, R24, R139, RZ, 0x3c, !PT ;  /* 0x0000008b18187212 */ /* 0x000fe200078e3cff */
[----:B------:R0:W-:Y:S01]  /*dd60*/  STSM.16.M88.4 [R132], R4 ;  /* 0x0000000484007844 */ /* 0x0001e20000000200 */
[----:B------:R-:W-:Y:S02]  /*dd70*/  LOP3.LUT R26, R26, R141, RZ, 0x3c, !PT ;  /* 0x0000008d1a1a7212 */ /* 0x000fe400078e3cff */
[----:B------:R-:W-:Y:S02]  /*dd80*/  SHF.R.U64 R74, R74, 0x3, RZ ;  /* 0x000000034a4a7819 */ /* 0x000fe400000012ff */
[----:B------:R-:W-:-:S02]  /*dd90*/  LOP3.LUT R28, R28, R143, RZ, 0x3c, !PT ;  /* 0x0000008f1c1c7212 */ /* 0x000fc400078e3cff */
[----:B------:R-:W-:Y:S02]  /*dda0*/  LOP3.LUT R30, R30, R145, RZ, 0x3c, !PT ;  /* 0x000000911e1e7212 */ /* 0x000fe400078e3cff */
[----:B------:R-:W-:Y:S02]  /*ddb0*/  MOV R131, R8 ;  /* 0x0000000800837202 */ /* 0x000fe40000000f00 */
[----:B------:R-:W-:Y:S02]  /*ddc0*/  MOV R130, R10 ;  /* 0x0000000a00827202 */ /* 0x000fe40000000f00 */
[----:B------:R-:W-:Y:S02]  /*ddd0*/  F2FP.BF16.F32.PACK_AB R8, R41, R40 ;  /* 0x000000282908723e */ /* 0x000fe400000010ff */
[----:B------:R-:W-:Y:S02]  /*dde0*/  F2FP.BF16.F32.PACK_AB R9, R127, R122 ;  /* 0x0000007a7f09723e */ /* 0x000fe400000010ff */
[----:B0-----:R-:W-:-:S02]  /*ddf0*/  F2FP.BF16.F32.PACK_AB R4, R121, R0 ;  /* 0x000000007904723e */ /* 0x001fc400000010ff */
[----:B------:R-:W-:Y:S02]  /*de00*/  F2FP.BF16.F32.PACK_AB R5, R126, R125 ;  /* 0x0000007d7e05723e */ /* 0x000fe400000010ff */
[----:B------:R-:W-:Y:S02]  /*de10*/  F2FP.BF16.F32.PACK_AB R6, R37, R36 ;  /* 0x000000242506723e */ /* 0x000fe400000010ff */
[----:B------:R-:W-:Y:S02]  /*de20*/  F2FP.BF16.F32.PACK_AB R7, R129, R124 ;  /* 0x0000007c8107723e */ /* 0x000fe400000010ff */
[----:B------:R-:W-:Y:S02]  /*de30*/  F2FP.BF16.F32.PACK_AB R10, R45, R44 ;  /* 0x0000002c2d0a723e */ /* 0x000fe400000010ff */
[----:B------:R-:W-:Y:S01]  /*de40*/  F2FP.BF16.F32.PACK_AB R11, R47, R120 ;  /* 0x000000782f0b723e */ /* 0x000fe200000010ff */
[----:B------:R0:W-:Y:S01]  /*de50*/  STSM.16.M88.4 [R131], R4 ;  /* 0x0000000483007844 */ /* 0x0001e20000000200 */
[----:B------:R-:W-:-:S02]  /*de60*/  SHF.R.U64 R34, R34, 0x3, RZ ;  /* 0x0000000322227819 */ /* 0x000fc400000012ff */
[----:B------:R-:W-:Y:S01]  /*de70*/  LOP3.LUT R32, R20, R147, RZ, 0x3c, !PT ;  /* 0x0000009314207212 */ /* 0x000fe200078e3cff */
[----:B------:R1:W-:Y:S01]  /*de80*/  STSM.16.M88.4 [R130], R8 ;  /* 0x0000000882007844 */ /* 0x0003e20000000200 */
[----:B------:R-:W-:Y:S02]  /*de90*/  MOV R128, R12 ;  /* 0x0000000c00807202 */ /* 0x000fe40000000f00 */
[----:B------:R-:W-:Y:S02]  /*dea0*/  MOV R123, R14 ;  /* 0x0000000e007b7202 */ /* 0x000fe40000000f00 */
[----:B------:R-:W-:Y:S02]  /*deb0*/  LOP3.LUT R20, R74, R151, RZ, 0x3c, !PT ;  /* 0x000000974a147212 */ /* 0x000fe400078e3cff */
[----:B------:R-:W-:Y:S02]  /*dec0*/  MOV R95, R24 ;  /* 0x00000018005f7202 */ /* 0x000fe40000000f00 */
[----:B------:R-:W-:-:S02]  /*ded0*/  MOV R94, R26 ;  /* 0x0000001a005e7202 */ /* 0x000fc40000000f00 */
[----:B------:R-:W-:Y:S02]  /*dee0*/  F2FP.BF16.F32.PACK_AB R12, R49, R48 ;  /* 0x00000030310c723e */ /* 0x000fe400000010ff */
[----:B------:R-:W-:Y:S02]  /*def0*/  F2FP.BF16.F32.PACK_AB R13, R51, R50 ;  /* 0x00000032330d723e */ /* 0x000fe400000010ff */
[----:B------:R-:W-:Y:S02]  /*df00*/  F2FP.BF16.F32.PACK_AB R14, R53, R52 ;  /* 0x00000034350e723e */ /* 0x000fe400000010ff */
[----:B------:R-:W-:Y:S02]  /*df10*/  F2FP.BF16.F32.PACK_AB R15, R55, R54 ;  /* 0x00000036370f723e */ /* 0x000fe400000010ff */
[----:B------:R-:W-:Y:S02]  /*df20*/  MOV R75, R28 ;  /* 0x0000001c004b7202 */ /* 0x000fe40000000f00 */
[----:B------:R-:W-:Y:S01]  /*df30*/  MOV R74, R30 ;  /* 0x0000001e004a7202 */ /* 0x000fe20000000f00 */
[----:B------:R-:W-:Y:S01]  /*df40*/  STSM.16.M88.4 [R128], R12 ;  /* 0x0000000c80007844 */ /* 0x000fe20000000200 */
[----:B------:R-:W-:-:S02]  /*df50*/  F2FP.BF16.F32.PACK_AB R24, R57, R56 ;  /* 0x000000383918723e */ /* 0x000fc400000010ff */
        /* <DEDUP_REMOVED lines=8> */
[----:B------:R-:W-:Y:S02]  /*dfe0*/  LOP3.LUT R34, R34, R149, RZ, 0x3c, !PT ;  /* 0x0000009522227212 */ /* 0x000fe400078e3cff */
[----:B0-----:R-:W-:Y:S01]  /*dff0*/  F2FP.BF16.F32.PACK_AB R4, R73, R72 ;  /* 0x000000484904723e */ /* 0x001fe200000010ff */
[----:B------:R-:W-:Y:S01]  /*e000*/  STSM.16.M88.4 [R95], R28 ;  /* 0x0000001c5f007844 */ /* 0x000fe20000000200 */
[----:B------:R-:W-:Y:S02]  /*e010*/  F2FP.BF16.F32.PACK_AB R5, R46, R39 ;  /* 0x000000272e05723e */ /* 0x000fe400000010ff */
[----:B------:R-:W-:Y:S02]  /*e020*/  F2FP.BF16.F32.PACK_AB R6, R77, R76 ;  /* 0x0000004c4d06723e */ /* 0x000fe400000010ff */
[----:B------:R-:W-:-:S02]  /*e030*/  F2FP.BF16.F32.PACK_AB R7, R79, R78 ;  /* 0x0000004e4f07723e */ /* 0x000fc400000010ff */
[----:B-1----:R-:W-:Y:S02]  /*e040*/  F2FP.BF16.F32.PACK_AB R8, R81, R80 ;  /* 0x000000505108723e */ /* 0x002fe400000010ff */
[----:B------:R-:W-:Y:S01]  /*e050*/  F2FP.BF16.F32.PACK_AB R9, R83, R82 ;  /* 0x000000525309723e */ /* 0x000fe200000010ff */
[----:B------:R0:W-:Y:S01]  /*e060*/  STSM.16.M88.4 [R94], R4 ;  /* 0x000000045e007844 */ /* 0x0001e20000000200 */
[----:B------:R-:W-:Y:S02]  /*e070*/  F2FP.BF16.F32.PACK_AB R10, R85, R84 ;  /* 0x00000054550a723e */ /* 0x000fe400000010ff */
[----:B------:R-:W-:Y:S02]  /*e080*/  F2FP.BF16.F32.PACK_AB R11, R87, R86 ;  /* 0x00000056570b723e */ /* 0x000fe400000010ff */
[----:B------:R-:W-:Y:S02]  /*e090*/  MOV R32, R32 ;  /* 0x0000002000207202 */ /* 0x000fe40000000f00 */
[----:B------:R-:W-:Y:S01]  /*e0a0*/  MOV R34, R34 ;  /* 0x0000002200227202 */ /* 0x000fe20000000f00 */
[----:B------:R1:W-:Y:S01]  /*e0b0*/  STSM.16.M88.4 [R75], R8 ;  /* 0x000000084b007844 */ /* 0x0003e20000000200 */
[----:B------:R-:W-:-:S02]  /*e0c0*/  MOV R20, R20 ;  /* 0x0000001400147202 */ /* 0x000fc40000000f00 */
[----:B------:R-:W-:Y:S01]  /*e0d0*/  PLOP3.LUT P0, PT, PT, PT, UP0, 0x80, 0x0 ;  /* 0x000000000000781c */ /* 0x000fe20003f0f008 */
[----:B------:R1:W-:Y:S04]  /*e0e0*/  STSM.16.M88.4 [R74], R88 ;  /* 0x000000584a007844 */ /* 0x0003e80000000200 */
[----:B------:R1:W-:Y:S01]  /*e0f0*/  STSM.16.M88.4 [R32], R96 ;  /* 0x0000006020007844 */ /* 0x0003e20000000200 */
[----:B0-----:R-:W-:Y:S02]  /*e100*/  IMAD.U32 R4, RZ, RZ, UR8 ;  /* 0x00000008ff047e24 */ /* 0x001fe4000f8e00ff */
[----:B------:R-:W-:Y:S01]  /*e110*/  IMAD.U32 R5, RZ, RZ, UR9 ;  /* 0x00000009ff057e24 */ /* 0x000fe2000f8e00ff */
[----:B------:R1:W-:Y:S01]  /*e120*/  STSM.16.M88.4 [R34], R104 ;  /* 0x0000006822007844 */ /* 0x0003e20000000200 */
[----:B------:R-:W-:-:S03]  /*e130*/  ULDC.64 UR8, c[0x0][0xbe0] ;  /* 0x0002f80000087ab9 */ /* 0x000fc60000000a00 */
[----:B------:R1:W-:Y:S01]  /*e140*/  STSM.16.M88.4 [R20], R112 ;  /* 0x0000007014007844 */ /* 0x0003e20000000200 */
[----:B------:R-:W-:Y:S01]  /*e150*/  UISETP.NE.U32.AND UP1, UPT, UR8, URZ, UPT ;  /* 0x0000003f0800728c */ /* 0x000fe2000bf25070 */
[----:B------:R-:W-:Y:S03]  /*e160*/  BAR.SYNC.DEFER_BLOCKING 0x1, 0x100 ;  /* 0x0044000000007b1d */ /* 0x000fe60000010000 */
[----:B------:R-:W-:-:S05]  /*e170*/  UISETP.NE.AND.EX UP1, UPT, UR9, URZ, UPT, UP1 ;  /* 0x0000003f0900728c */ /* 0x000fca000bf25310 */
[----:B------:R-:W0:Y:S01]  /*e180*/  LDC R37, c[0x0][0xa88] ;  /* 0x0002a200ff257b82 */ /* 0x000e220000000800 */
[----:B------:R-:W-:Y:S01]  /*e190*/  PLOP3.LUT P1, PT, PT, PT, UP1, 0x80, 0x0 ;  /* 0x000000000000781c */ /* 0x000fe20003f2f018 */
[----:B------:R-:W-:-:S04]  /*e1a0*/  IMAD R7, R22, 0x40, R19 ;  /* 0x0000004016077824 */ /* 0x000fc800078e0213 */
[----:B------:R-:W-:Y:S02]  /*e1b0*/  @UP1 ULDC.64 UR8, c[0x0][0xbe0] ;  /* 0x0002f80000081ab9 */ /* 0x000fe40000000a00 */
[----:B------:R-:W-:Y:S01]  /*e1c0*/  @UP1 UIMAD.WIDE UR8, UR4, 0x4, UR8 ;  /* 0x00000004040818a5 */ /* 0x000fe2000f8e0208 */
[----:B------:R-:W-:-:S05]  /*e1d0*/  IMAD.WIDE R16, R7, 0x2, R16 ;  /* 0x0000000207107825 */ /* 0x000fca00078e0210 */
[----:B------:R-:W-:Y:S02]  /*e1e0*/  IMAD.U32 R6, RZ, RZ, UR8 ;  /* 0x00000008ff067e24 */ /* 0x000fe4000f8e00ff */
[----:B------:R-:W-:Y:S01]  /*e1f0*/  IMAD.U32 R7, RZ, RZ, UR9 ;  /* 0x00000009ff077e24 */ /* 0x000fe2000f8e00ff */
[----:B------:R-:W2:Y:S01]  /*e200*/  @P0 LDG.E R0, desc[UR60][R4.64] ;  /* 0x0000003c04000981 */ /* 0x000ea2000c1e1900 */
[----:B------:R-:W-:Y:S01]  /*e210*/  UMOV UR4, URZ ;  /* 0x0000003f00047c82 */ /* 0x000fe20008000000 */
[----:B------:R-:W-:Y:S02]  /*e220*/  IADD3 R33, P5, R16, 0x1000, RZ ;  /* 0x0000100010217810 */ /* 0x000fe40007fbe0ff */
[----:B0-----:R1:W5:Y:S01]  /*e230*/  @P1 LDG.E R37, desc[UR60][R6.64] ;  /* 0x0000003c06251981 */ /* 0x001362000c1e1900 */
[----:B--2---:R-:W-:Y:S01]  /*e240*/  @P0 R2UR UR4, R0 ;  /* 0x00000000000402ca */ /* 0x004fe200000e0000 */
[----:B-1----:R-:W-:-:S14]  /*e250*/  @P1 BRA `(.L_x_3988) ;  /* 0x0000000000101947 */ /* 0x002fdc0003800000 */
[----:B------:R-:W-:Y:S05]  /*e260*/  @!P0 BRA `(.L_x_3988) ;  /* 0x00000000000c8947 */ /* 0x000fea0003800000 */
[----:B------:R-:W2:Y:S04]  /*e270*/  LDG.E R0, desc[UR60][R4.64] ;  /* 0x0000003c04007981 */ /* 0x000ea8000c1e1900 */
[----:B-----5:R-:W2:Y:S02]  /*e280*/  LDG.E R37, desc[UR60][R4.64+0x4] ;  /* 0x0000043c04257981 */ /* 0x020ea4000c1e1900 */
[----:B--2---:R-:W-:-:S07]  /*e290*/  IMAD.IADD R37, R37, 0x1, -R0 ;  /* 0x0000000125257824 */ /* 0x004fce00078e0a00 */
.L_x_3988:
[----:B------:R-:W-:Y:S01]  /*e2a0*/  R2UR UR17, R197 ;  /* 0x00000000c51172ca */ /* 0x000fe200000e0000 */
[----:B------:R-:W-:Y:S01]  /*e2b0*/  ULDC.64 UR12, c[0x0][0xb70] ;  /* 0x0002dc00000c7ab9 */ /* 0x000fe20000000a00 */
[----:B------:R-:W-:Y:S01]  /*e2c0*/  R2UR UR15, R198 ;  /* 0x00000000c60f72ca */ /* 0x000fe200000e0000 */
[----:B------:R-:W-:Y:S01]  /*e2d0*/  USHF.R.S32.HI UR11, URZ, 0x1f, UR4 ;  /* 0x0000001f3f0b7899 */ /* 0x000fe20008011404 */
[----:B------:R-:W-:Y:S01]  /*e2e0*/  IADD3 R5, P3, R16, 0x3000, RZ ;  /* 0x0000300010057810 */ /* 0x000fe20007f7e0ff */
[----:B------:R-:W-:Y:S01]  /*e2f0*/  UMOV UR10, UR4 ;  /* 0x00000004000a7c82 */ /* 0x000fe20008000000 */
[----:B------:R-:W-:Y:S01]  /*e300*/  IMAD R6, R196, 0x80, R201 ;  /* 0x00000080c4067824 */ /* 0x000fe200078e02c9 */
[----:B------:R-:W-:Y:S02]  /*e310*/  IADD3 R57, P0, R16, 0x4000, RZ ;  /* 0x0000400010397810 */ /* 0x000fe40007f1e0ff */
[----:B------:R-:W-:Y:S02]  /*e320*/  LOP3.LUT R4, R5, 0x380, RZ, 0xc0, !PT ;  /* 0x0000038005047812 */ /* 0x000fe400078ec0ff */
[----:B------:R-:W-:-:S02]  /*e330*/  SHF.R.S32.HI R0, RZ, 0x1f, R6 ;  /* 0x0000001fff007819 */ /* 0x000fc40000011406 */
[----:B------:R-:W-:Y:S01]  /*e340*/  USHF.R.S32.HI UR14, URZ, 0x1f, UR17 ;  /* 0x0000001f3f0e7899 */ /* 0x000fe20008011411 */
[----:B------:R-:W-:Y:S01]  /*e350*/  SHF.R.U64 R4, R4, 0x3, RZ ;  /* 0x0000000304047819 */ /* 0x000fe200000012ff */
[----:B------:R-:W-:Y:S01]  /*e360*/  UIMAD.WIDE.U32 UR8, UR17, UR12, UR10 ;  /* 0x0000000c110872a5 */ /* 0x000fe2000f8e000a */
[----:B------:R-:W-:Y:S01]  /*e370*/  IADD3 R9, P4, R16, 0x2000, RZ ;  /* 0x0000200010097810 */ /* 0x000fe20007f9e0ff */
[----:B------:R-:W-:Y:S01]  /*e380*/  UIMAD UR7, UR14, UR12, URZ ;  /* 0x0000000c0e0772a4 */ /* 0x000fe2000f8e023f */
[----:B------:R-:W-:Y:S02]  /*e390*/  LOP3.LUT R4, R4, R5, RZ, 0x3c, !PT ;  /* 0x0000000504047212 */ /* 0x000fe400078e3cff */
[C---:B------:R-:W-:Y:S01]  /*e3a0*/  IADD3 R45, P1, R16.reuse, 0x5000, RZ ;  /* 0x00005000102d7810 */ /* 0x040fe20007f3e0ff */
[----:B------:R-:W-:Y:S01]  /*e3b0*/  UIMAD UR10, UR17, UR13, UR7 ;  /* 0x0000000d110a72a4 */ /* 0x000fe2000f8e0207 */
[----:B------:R-:W-:Y:S01]  /*e3c0*/  IADD3 R29, P2, R16, 0x6000, RZ ;  /* 0x00006000101d7810 */ /* 0x000fe20007f5e0ff */
[----:B------:R-:W-:Y:S01]  /*e3d0*/  USHF.R.S32.HI UR7, URZ, 0x1f, UR15 ;  /* 0x0000001f3f077899 */ /* 0x000fe2000801140f */
[----:B------:R-:W-:Y:S01]  /*e3e0*/  LOP3.LUT R56, R57, 0x380, RZ, 0xc0, !PT ;  /* 0x0000038039387812 */ /* 0x000fe200078ec0ff */
[----:B------:R-:W-:Y:S01]  /*e3f0*/  ULDC.64 UR12, c[0x0][0xb78] ;  /* 0x0002de00000c7ab9 */ /* 0x000fe20000000a00 */
[----:B------:R-:W-:Y:S01]  /*e400*/  USEL UR15, UR15, URZ, !UP0 ;  /* 0x0000003f0f0f7287 */ /* 0x000fe2000c000000 */
[----:B------:R-:W-:Y:S01]  /*e410*/  LOP3.LUT R32, R33, 0x380, RZ, 0xc0, !PT ;  /* 0x0000038021207812 */ /* 0x000fe200078ec0ff */
[----:B------:R-:W-:Y:S01]  /*e420*/  USEL UR16, UR7, URZ, !UP0 ;  /* 0x0000003f07107287 */ /* 0x000fe2000c000000 */
[----:B------:R-:W-:Y:S01]  /*e430*/  LOP3.LUT R8, R9, 0x380, RZ, 0xc0, !PT ;  /* 0x0000038009087812 */ /* 0x000fe200078ec0ff */
[----:B------:R-:W-:Y:S01]  /*e440*/  UIADD3 UR9, UR9, UR10, URZ ;  /* 0x0000000a09097290 */ /* 0x000fe2000fffe03f */
[----:B------:R-:W-:Y:S01]  /*e450*/  LOP3.LUT R44, R45, 0x380, RZ, 0xc0, !PT ;  /* 0x000003802d2c7812 */ /* 0x000fe200078ec0ff */
[----:B------:R-:W-:Y:S01]  /*e460*/  UIMAD UR7, UR16, UR12, URZ ;  /* 0x0000000c100772a4 */ /* 0x000fe2000f8e023f */
[----:B------:R-:W-:Y:S01]  /*e470*/  LOP3.LUT R28, R29, 0x380, RZ, 0xc0, !PT ;  /* 0x000003801d1c7812 */ /* 0x000fe200078ec0ff */
[----:B------:R-:W-:Y:S01]  /*e480*/  UIMAD.WIDE.U32 UR8, UR15, UR12, UR8 ;  /* 0x0000000c0f0872a5 */ /* 0x000fe2000f8e0008 */
[----:B------:R-:W-:Y:S01]  /*e490*/  SHF.R.U64 R56, R56, 0x3, RZ ;  /* 0x0000000338387819 */ /* 0x000fe200000012ff */
[----:B------:R-:W-:Y:S01]  /*e4a0*/  UIMAD UR7, UR15, UR13, UR7 ;  /* 0x0000000d0f0772a4 */ /* 0x000fe2000f8e0207 */
[----:B------:R-:W-:-:S02]  /*e4b0*/  SHF.R.U64 R32, R32, 0x3, RZ ;  /* 0x0000000320207819 */ /* 0x000fc400000012ff */
[----:B------:R-:W-:Y:S02]  /*e4c0*/  SHF.R.U64 R8, R8, 0x3, RZ ;  /* 0x0000000308087819 */ /* 0x000fe400000012ff */
[----:B------:R-:W-:Y:S01]  /*e4d0*/  IADD3 R5, P6, R6, UR8, RZ ;  /* 0x0000000806057c10 */ /* 0x000fe2000ffde0ff */
[----:B------:R-:W-:Y:S01]  /*e4e0*/  IMAD.U32 R7, RZ, RZ, UR7 ;  /* 0x00000007ff077e24 */ /* 0x000fe2000f8e00ff */
[----:B------:R-:W-:Y:S02]  /*e4f0*/  SHF.R.U64 R44, R44, 0x3, RZ ;  /* 0x000000032c2c7819 */ /* 0x000fe400000012ff */
[----:B------:R-:W-:Y:S02]  /*e500*/  SHF.R.U64 R28, R28, 0x3, RZ ;  /* 0x000000031c1c7819 */ /* 0x000fe400000012ff */
[----:B------:R-:W-:Y:S01]  /*e510*/  IADD3.X R0, R0, UR9, R7, P6, !PT ;  /* 0x0000000900007c10 */ /* 0x000fe2000b7fe407 */
[----:B------:R-:W-:Y:S01]  /*e520*/  ULDC.64 UR8, c[0x0][0xb40] ;  /* 0x0002d00000087ab9 */ /* 0x000fe20000000a00 */
[----:B------:R-:W-:Y:S01]  /*e530*/  LOP3.LUT R56, R56, R57, RZ, 0x3c, !PT ;  /* 0x0000003938387212 */ /* 0x000fe200078e3cff */
[----:B------:R-:W-:Y:S01]  /*e540*/  IMAD.X R57, RZ, RZ, R17, P0 ;  /* 0x000000ffff397224 */ /* 0x000fe200000e0611 */
[----:B------:R-:W-:-:S02]  /*e550*/  LEA R20, P6, R5, UR8, 0x2 ;  /* 0x0000000805147c11 */ /* 0x000fc4000f8c10ff */
[----:B------:R-:W-:Y:S02]  /*e560*/  LOP3.LUT P0, RZ, R200, 0x3, RZ, 0xc0, !PT ;  /* 0x00000003c8ff7812 */ /* 0x000fe4000780c0ff */
[----:B------:R-:W-:Y:S01]  /*e570*/  LEA.HI.X R21, R5, UR9, R0, 0x2, P6 ;  /* 0x0000000905157c11 */ /* 0x000fe2000b0f1400 */
[----:B------:R-:W-:Y:S01]  /*e580*/  VIADD R0, R6, 0x8 ;  /* 0x0000000806007836 */ /* 0x000fe20000000000 */
        /* <DEDUP_REMOVED lines=8> */
[C---:B------:R-:W-:Y:S01]  /*e610*/  IADD3 R13, P6, R16.reuse, 0x7000, RZ ;  /* 0x00007000100d7810 */ /* 0x040fe20007fde0ff */
[----:B------:R-:W-:Y:S01]  /*e620*/  IMAD.X R29, RZ, RZ, R17, P2 ;  /* 0x000000ffff1d7224 */ /* 0x000fe200010e0611 */
[C---:B------:R-:W-:Y:S01]  /*e630*/  IADD3 R61, P5, R16.reuse, 0x8000, RZ ;  /* 0x00008000103d7810 */ /* 0x040fe20007fbe0ff */
[----:B------:R-:W-:Y:S01]  /*e640*/  ULDC.64 UR8, c[0x0][0xaa0] ;  /* 0x0002a80000087ab9 */ /* 0x000fe20000000a00 */
[----:B------:R-:W-:-:S02]  /*e650*/  IADD3 R53, P4, R16, 0x9000, RZ ;  /* 0x0000900010357810 */ /* 0x000fc40007f9e0ff */
[----:B------:R-:W-:Y:S02]  /*e660*/  IADD3 R41, P3, R16, 0xa000, RZ ;  /* 0x0000a00010297810 */ /* 0x000fe40007f7e0ff */
[-C--:B-----5:R-:W-:Y:S02]  /*e670*/  ISETP.GE.OR P1, PT, R6, R37.reuse, P0 ;  /* 0x000000250600720c */ /* 0x0a0fe40000726670 */
[----:B------:R-:W-:Y:S02]  /*e680*/  IADD3 R7, P2, R16, 0xb000, RZ ;  /* 0x0000b00010077810 */ /* 0x000fe40007f5e0ff */
[----:B------:R-:W-:Y:S02]  /*e690*/  ISETP.GE.OR P0, PT, R0, R37, P0 ;  /* 0x000000250000720c */ /* 0x000fe40000706670 */
[----:B------:R-:W-:Y:S01]  /*e6a0*/  LOP3.LUT R11, R16, 0x380, RZ, 0xc0, !PT ;  /* 0x00000380100b7812 */ /* 0x000fe200078ec0ff */
[----:B------:R-:W-:Y:S01]  /*e6b0*/  IMAD.X R25, RZ, RZ, R17, P2 ;  /* 0x000000ffff197224 */ /* 0x000fe200010e0611 */
[----:B------:R-:W-:-:S02]  /*e6c0*/  LOP3.LUT R12, R13, 0x380, RZ, 0xc0, !PT ;  /* 0x000003800d0c7812 */ /* 0x000fc400078ec0ff */
[----:B------:R-:W-:Y:S02]  /*e6d0*/  LOP3.LUT R60, R61, 0x380, RZ, 0xc0, !PT ;  /* 0x000003803d3c7812 */ /* 0x000fe400078ec0ff */
[----:B------:R-:W-:Y:S01]  /*e6e0*/  LOP3.LUT R52, R53, 0x380, RZ, 0xc0, !PT ;  /* 0x0000038035347812 */ /* 0x000fe200078ec0ff */
[----:B------:R-:W-:Y:S01]  /*e6f0*/  @!P1 STG.E desc[UR60][R20.64], R3 ;  /* 0x0000000314009986 */ /* 0x000fe2000c10193c */
        /* <DEDUP_REMOVED lines=9> */
[----:B------:R-:W-:Y:S01]  /*e790*/  SHF.R.U64 R40, R40, 0x3, RZ ;  /* 0x0000000328287819 */ /* 0x000fe200000012ff */
[----:B------:R-:W5:Y:S01]  /*e7a0*/  LD.E.128 R56, desc[UR60][R56.64] ;  /* 0x0000003c38387980 */ /* 0x000f62000c101d00 */
[----:B------:R-:W-:Y:S02]  /*e7b0*/  SHF.R.U64 R0, R0, 0x3, RZ ;  /* 0x0000000300007819 */ /* 0x000fe400000012ff */
[----:B------:R-:W-:Y:S01]  /*e7c0*/  LOP3.LUT R16, R11, R16, RZ, 0x3c, !PT ;  /* 0x000000100b107212 */ /* 0x000fe200078e3cff */
        /* <DEDUP_REMOVED lines=15> */
[----:B0-----:R-:W-:Y:S01]  /*e8c0*/  IMAD.U32 R17, RZ, RZ, UR8 ;  /* 0x00000008ff117e24 */ /* 0x001fe2000f8e00ff */
[----:B------:R-:W-:Y:S02]  /*e8d0*/  ULDC.64 UR8, c[0x0][0xae0] ;  /* 0x0002b80000087ab9 */ /* 0x000fe40000000a00 */
[----:B------:R-:W5:Y:S01]  /*e8e0*/  LD.E.128 R44, desc[UR60][R44.64] ;  /* 0x0000003c2c2c7980 */ /* 0x000f62000c101d00 */
[----:B------:R-:W-:-:S03]  /*e8f0*/  IMAD.WIDE.U32 R2, R17, UR4, R2 ;  /* 0x0000000411027c25 */ /* 0x000fc6000f8e0002 */
        /* <DEDUP_REMOVED lines=13> */
[----:B------:R-:W-:-:S02]  /*e9d0*/  VIADD R3, R3, UR7 ;  /* 0x0000000703037c36 */ /* 0x000fc40008000000 */
[----:B------:R-:W-:Y:S01]  /*e9e0*/  IMAD.U32 R17, RZ, RZ, UR8 ;  /* 0x00000008ff117e24 */ /* 0x000fe2000f8e00ff */
[----:B------:R-:W-:Y:S01]  /*e9f0*/  UIMAD UR4, UR17, UR9, UR4 ;  /* 0x00000009110472a4 */ /* 0x000fe2000f8e0204 */
[----:B------:R-:W-:Y:S02]  /*ea00*/  IMAD R37, R196, -0x80, R37 ;  /* 0xffffff80c4257824 */ /* 0x000fe400078e0225 */
[----:B------:R-:W-:Y:S01]  /*ea10*/  IMAD.WIDE.U32 R2, R17, UR17, R2 ;  /* 0x0000001111027c25 */ /* 0x000fe2000f8e0002 */
[----:B------:R-:W-:Y:S02]  /*ea20*/  ULDC.64 UR8, c[0x0][0xae8] ;  /* 0x0002ba0000087ab9 */ /* 0x000fe40000000a00 */
[----:B------:R-:W-:Y:S01]  /*ea30*/  ISETP.GE.AND P3, PT, R22, R37, PT ;  /* 0x000000251600720c */ /* 0x000fe20003f66270 */
[----:B------:R-:W-:Y:S01]  /*ea40*/  VIADD R3, R3, UR4 ;  /* 0x0000000403037c36 */ /* 0x000fe20008000000 */
[----:B------:R-:W-:Y:S01]  /*ea50*/  UIMAD UR4, UR16, UR8, URZ ;  /* 0x00000008100472a4 */ /* 0x000fe2000f8e023f */
[----:B------:R-:W-:-:S02]  /*ea60*/  VIADD R38, R38, 0x30820 ;  /* 0x0003082026267836 */ /* 0x000fc40000000000 */
[C---:B------:R-:W-:Y:S02]  /*ea70*/  VIADD R0, R22.reuse, 0x20 ;  /* 0x0000002016007836 */ /* 0x040fe40000000000 */
[----:B------:R-:W-:Y:S01]  /*ea80*/  IMAD.U32 R21, RZ, RZ, UR8 ;  /* 0x00000008ff157e24 */ /* 0x000fe2000f8e00ff */
[----:B------:R-:W-:Y:S01]  /*ea90*/  UIMAD UR4, UR15, UR9, UR4 ;  /* 0x000000090f0472a4 */ /* 0x000fe2000f8e0204 */
[----:B------:R-:W-:Y:S01]  /*eaa0*/  PRMT R38, RZ, 0x654, R38 ;  /* 0x00000654ff267816 */ /* 0x000fe20000000026 */
[----:B------:R-:W-:Y:S01]  /*eab0*/  VIADD R16, R22, 0x60 ;  /* 0x0000006016107836 */ /* 0x000fe20000000000 */
[-C--:B------:R-:W-:Y:S01]  /*eac0*/  ISETP.GE.AND P0, PT, R0, R37.reuse, PT ;  /* 0x000000250000720c */ /* 0x080fe20003f06270 */
[----:B------:R-:W-:Y:S01]  /*ead0*/  IMAD.WIDE.U32 R20, R21, UR15, R2 ;  /* 0x0000000f15147c25 */ /* 0x000fe2000f8e0002 */
[--C-:B------:R-:W-:Y:S01]  /*eae0*/  SHF.R.S32.HI R23, RZ, 0x1f, R22.reuse ;  /* 0x0000001fff177819 */ /* 0x100fe20000011416 */
[----:B0-----:R0:W-:Y:S02]  /*eaf0*/  SYNCS.ARRIVE.TRANS64.RED.A1T0 RZ, [R38+URZ], RZ ;  /* 0x000000ff26ff79a7 */ /* 0x0011e4000810043f */
[----:B------:R-:W-:Y:S01]  /*eb00*/  VIADD R0, R22, 0x40 ;  /* 0x0000004016007836 */ /* 0x000fe20000000000 */
[----:B------:R-:W-:Y:S01]  /*eb10*/  BSSY B1, `(.L_x_3989) ;  /* 0x0000019000017945 */ /* 0x000fe20003800000 */
[----:B------:R-:W-:Y:S01]  /*eb20*/  VIADD R39, R21, UR4 ;  /* 0x0000000415277c36 */ /* 0x000fe20008000000 */
[-C--:B------:R-:W-:Y:S01]  /*eb30*/  ISETP.GE.AND P2, PT, R16, R37.reuse, PT ;  /* 0x000000251000720c */ /* 0x080fe20003f46270 */
[----:B------:R-:W-:Y:S01]  /*eb40*/  IMAD.WIDE R16, R196, 0x80, R22 ;  /* 0x00000080c4107825 */ /* 0x000fe200078e0216 */
[----:B------:R-:W-:Y:S01]  /*eb50*/  ISETP.GE.AND P1, PT, R0, R37, PT ;  /* 0x000000250000720c */ /* 0x000fe20003f26270 */
[----:B0-----:R-:W-:-:S12]  /*eb60*/  @P3 BRA `(.L_x_3990) ;  /* 0x00000000004c3947 */ /* 0x001fd80003800000 */
        /* <DEDUP_REMOVED lines=19> */
.L_x_3990:
[----:B------:R-:W-:Y:S05]  /*eca0*/  BSYNC B1 ;  /* 0x0000000000017941 */ /* 0x000fea0003800000 */
.L_x_3989:
[----:B------:R-:W-:Y:S04]  /*ecb0*/  BSSY B1, `(.L_x_3991) ;  /* 0x0000017000017945 */ /* 0x000fe80003800000 */
[----:B------:R-:W-:Y:S05]  /*ecc0*/  @P0 BRA `(.L_x_3992) ;  /* 0x0000000000540947 */ /* 0x000fea0003800000 */
[----:B0-----:R-:W-:Y:S01]  /*ecd0*/  IADD3 R37, P0, R16, 0x20, RZ ;  /* 0x0000002010257810 */ /* 0x001fe20007f1e0ff */
        /* <DEDUP_REMOVED lines=20> */
.L_x_3992:
[----:B------:R-:W-:Y:S05]  /*ee20*/  BSYNC B1 ;  /* 0x0000000000017941 */ /* 0x000fea0003800000 */
.L_x_3991:
[----:B------:R-:W-:Y:S04]  /*ee30*/  BSSY B1, `(.L_x_3993) ;  /* 0x0000017000017945 */ /* 0x000fe80003800000 */
[----:B------:R-:W-:Y:S05]  /*ee40*/  @P1 BRA `(.L_x_3994) ;  /* 0x0000000000541947 */ /* 0x000fea0003800000 */
[----:B-1---5:R-:W-:Y:S01]  /*ee50*/  IADD3 R33, P0, R16, 0x40, RZ ;  /* 0x0000004010217810 */ /* 0x022fe20007f1e0ff */
        /* <DEDUP_REMOVED lines=20> */
.L_x_3994:
[----:B------:R-:W-:Y:S05]  /*efa0*/  BSYNC B1 ;  /* 0x0000000000017941 */ /* 0x000fea0003800000 */
.L_x_3993:
[----:B------:R-:W-:Y:S05]  /*efb0*/  @P2 BRA `(.L_x_3995) ;  /* 0x0000000c00442947 */ /* 0x000fea0003800000 */
[----:B--2--5:R-:W-:Y:S01]  /*efc0*/  IADD3 R9, P0, R16, 0x60, RZ ;  /* 0x0000006010097810 */ /* 0x024fe20007f1e0ff */
[----:B------:R-:W-:Y:S01]  /*efd0*/  ULDC.64 UR8, c[0x0][0xad8] ;  /* 0x0002b60000087ab9 */ /* 0x000fe20000000a00 */
[----:B------:R-:W-:Y:S01]  /*efe0*/  IMAD.MOV.U32 R2, RZ, RZ, R20 ;  /* 0x000000ffff027224 */ /* 0x000fe200078e0014 */
[----:B------:R-:W-:Y:S01]  /*eff0*/  ULDC UR4, c[0x0][0xa8c] ;  /* 0x0002a30000047ab9 */ /* 0x000fe20000000800 */
[----:B------:R-:W-:Y:S01]  /*f000*/  IMAD.MOV.U32 R3, RZ, RZ, R39 ;  /* 0x000000ffff037224 */ /* 0x000fe200078e0027 */
[C---:B------:R-:W-:Y:S01]  /*f010*/  ISETP.GE.AND P1, PT, R19.reuse, UR4, PT ;  /* 0x0000000413007c0c */ /* 0x040fe2000bf26270 */
[----:B------:R-:W-:Y:S02]  /*f020*/  IMAD.X R16, RZ, RZ, R17, P0 ;  /* 0x000000ffff107224 */ /* 0x000fe400000e0611 */
[----:B------:R-:W-:Y:S02]  /*f030*/  VIADD R0, R19, 0x40 ;  /* 0x0000004013007836 */ /* 0x000fe40000000000 */
[----:B------:R-:W-:-:S02]  /*f040*/  IMAD R16, R16, UR8, RZ ;  /* 0x0000000810107c24 */ /* 0x000fc4000f8e02ff */
[----:B------:R-:W-:Y:S01]  /*f050*/  IMAD.WIDE.U32 R2, R9, UR8, R2 ;  /* 0x0000000809027c25 */ /* 0x000fe2000f8e0002 */
[----:B------:R-:W-:-:S03]  /*f060*/  ISETP.GE.AND P2, PT, R0, UR4, PT ;  /* 0x0000000400007c0c */ /* 0x000fc6000bf46270 */
        /* <DEDUP_REMOVED lines=12> */
.L_x_3987:
        /* <DEDUP_REMOVED lines=29> */
.L_x_3996:
        /* <DEDUP_REMOVED lines=33> */
.L_x_3998:
[----:B------:R-:W-:Y:S05]  /*f510*/  BSYNC B1 ;  /* 0x0000000000017941 */ /* 0x000fea0003800000 */
.L_x_3997:
        /* <DEDUP_REMOVED lines=11> */
[----:B------:R-:W-:Y:S02]  /*f5d0*/  IMAD.IADD R3, R3, 0x1, R9 ;  /* 0x0000000103037824 */ /* 0x000fe400078e0209 */
[----:B------:R-:W-:Y:S01]  /*f5e0*/  IMAD.U32 R5, RZ, RZ, UR12 ;  /* 0x0000000cff057e24 */ /* 0x000fe2000f8e00ff */
[----:B------:R-:W-:Y:S01]  /*f5f0*/  UIMAD UR4, UR7, UR13, UR4 ;  /* 0x0000000d070472a4 */ /* 0x000fe2000f8e0204 */
[C---:B------:R-:W-:Y:S01]  /*f600*/  VIADD R0, R22.reuse, 0x20 ;  /* 0x0000002016007836 */ /* 0x040fe20000000000 */
[----:B------:R-:W-:Y:S01]  /*f610*/  ISETP.GE.AND P3, PT, R22, R7, PT ;  /* 0x000000071600720c */ /* 0x000fe20003f66270 */
[----:B------:R-:W-:Y:S01]  /*f620*/  IMAD.WIDE.U32 R2, R5, UR7, R2 ;  /* 0x0000000705027c25 */ /* 0x000fe2000f8e0002 */
[----:B------:R-:W-:-:S02]  /*f630*/  ULDC.64 UR12, c[0x0][0xae8] ;  /* 0x0002ba00000c7ab9 */ /* 0x000fc40000000a00 */
[-C--:B------:R-:W-:Y:S01]  /*f640*/  ISETP.GE.AND P2, PT, R0, R7.reuse, PT ;  /* 0x000000070000720c */ /* 0x080fe20003f46270 */
[----:B------:R-:W-:Y:S01]  /*f650*/  VIADD R3, R3, UR4 ;  /* 0x0000000403037c36 */ /* 0x000fe20008000000 */
[----:B------:R-:W-:Y:S01]  /*f660*/  UIMAD UR4, UR9, UR12, URZ ;  /* 0x0000000c090472a4 */ /* 0x000fe2000f8e023f */
[C---:B------:R-:W-:Y:S02]  /*f670*/  VIADD R4, R22.reuse, 0x40 ;  /* 0x0000004016047836 */ /* 0x040fe40000000000 */
[----:B------:R-:W-:Y:S01]  /*f680*/  VIADD R0, R22, 0x60 ;  /* 0x0000006016007836 */ /* 0x000fe20000000000 */
[----:B------:R-:W-:Y:S01]  /*f690*/  UIMAD UR4, UR10, UR13, UR4 ;  /* 0x0000000d0a0472a4 */ /* 0x000fe2000f8e0204 */
[----:B------:R-:W-:Y:S01]  /*f6a0*/  IMAD.U32 R5, RZ, RZ, UR12 ;  /* 0x0000000cff057e24 */ /* 0x000fe2000f8e00ff */
[-C--:B------:R-:W-:Y:S01]  /*f6b0*/  ISETP.GE.AND P1, PT, R4, R7.reuse, PT ;  /* 0x000000070400720c */ /* 0x080fe20003f26270 */
[----:B------:R-:W-:Y:S01]  /*f6c0*/  IMAD.MOV.U32 R6, RZ, RZ, R22 ;  /* 0x000000ffff067224 */ /* 0x000fe200078e0016 */
[----:B------:R-:W-:Y:S01]  /*f6d0*/  ISETP.GE.AND P0, PT, R0, R7, PT ;  /* 0x000000070000720c */ /* 0x000fe20003f06270 */
[----:B------:R-:W-:Y:S01]  /*f6e0*/  IMAD.WIDE.U32 R4, R5, UR10, R2 ;  /* 0x0000000a05047c25 */ /* 0x000fe2000f8e0002 */
[----:B------:R-:W-:-:S03]  /*f6f0*/  SHF.R.S32.HI R7, RZ, 0x1f, R22 ;  /* 0x0000001fff077819 */ /* 0x000fc60000011416 */
[----:B------:R-:W-:Y:S02]  /*f700*/  VIADD R11, R5, UR4 ;  /* 0x00000004050b7c36 */ /* 0x000fe40008000000 */
        /* <DEDUP_REMOVED lines=21> */
.L_x_4000:
[----:B------:R-:W-:Y:S05]  /*f860*/  BSYNC B1 ;  /* 0x0000000000017941 */ /* 0x000fea0003800000 */
.L_x_3999:
        /* <DEDUP_REMOVED lines=23> */
.L_x_4002:
[----:B------:R-:W-:Y:S05]  /*f9e0*/  BSYNC B1 ;  /* 0x0000000000017941 */ /* 0x000fea0003800000 */
.L_x_4001:
[----:B------:R-:W-:Y:S04]  /*f9f0*/  BSSY B1, `(.L_x_4003) ;  /* 0x0000017000017945 */ /* 0x000fe80003800000 */
[----:B------:R-:W-:Y:S05]  /*fa00*/  @P1 BRA `(.L_x_4004) ;  /* 0x0000000000541947 */ /* 0x000fea0003800000 */
[----:B01----:R-:W-:Y:S01]  /*fa10*/  IADD3 R9, P1, R6, 0x40, RZ ;  /* 0x0000004006097810 */ /* 0x003fe20007f3e0ff */
        /* <DEDUP_REMOVED lines=20> */
.L_x_4004:
[----:B------:R-:W-:Y:S05]  /*fb60*/  BSYNC B1 ;  /* 0x0000000000017941 */ /* 0x000fea0003800000 */
.L_x_4003:
        /* <DEDUP_REMOVED lines=22> */
.L_x_3995:
[----:B------:R-:W-:Y:S05]  /*fcd0*/  BSYNC B0 ;  /* 0x0000000000007941 */ /* 0x000fea0003800000 */
.L_x_3986:
[----:B------:R-:W-:Y:S02]  /*fce0*/  ULDC UR4, c[0x0][0xc14] ;  /* 0x0003050000047ab9 */ /* 0x000fe40000000800 */
[----:B------:R-:W-:-:S06]  /*fcf0*/  UISETP.GE.AND UP0, UPT, UR5, UR4, UPT ;  /* 0x000000040500728c */ /* 0x000fcc000bf06270 */
[----:B------:R-:W-:-:S13]  /*fd00*/  PLOP3.LUT P0, PT, PT, PT, UP0, 0x80, 0x0 ;  /* 0x000000000000781c */ /* 0x000fda0003f0f008 */
[----:B------:R-:W-:Y:S05]  /*fd10*/  @!P0 BRA `(.L_x_4005) ;  /* 0xffffff1000288947 */ /* 0x000fea000383ffff */
[----:B------:R-:W-:Y:S05]  /*fd20*/  EXIT ;  /* 0x000000000000794d */ /* 0x000fea0003800000 */
.L_x_3904:
[----:B------:R-:W-:-:S08]  /*fd30*/  NOP ;  /* 0x0000000000007918 */ /* 0x000fd00000000000 */
[----:B0-----:R-:W0:-:S00]  /*fd40*/  USETMAXREG.DEALLOC.CTAPOOL 0x18 ;  /* 0x00000018000079c8 */ /* 0x001e0000080e0500 */
[----:B0-----:R-:W-:-:S06]  /*fd50*/  LOP3.LUT R0, R0, 0x3, RZ, 0xc0, !PT ;  /* 0x0000000300007812 */ /* 0x001fcc00078ec0ff */
[----:B------:R-:W0:Y:S02]  /*fd60*/  SHFL.IDX PT, R0, R0, RZ, 0x1f ;  /* 0x00001fff00007589 */ /* 0x000e2400000e0000 */
[----:B0-----:R-:W-:-:S13]  /*fd70*/  ISETP.NE.AND P0, PT, R0, RZ, PT ;  /* 0x000000ff0000720c */ /* 0x001fda0003f05270 */
[----:B------:R-:W-:Y:S05]  /*fd80*/  @P0 EXIT ;  /* 0x000000000000094d */ /* 0x000fea0003800000 */
[----:B------:R-:W2:Y:S01]  /*fd90*/  LDL.LU R6, [R1] ;  /* 0x0000000001067983 */ /* 0x000ea20000300800 */
        /* <DEDUP_REMOVED lines=45> */
[----:B------:R2:W-:Y:S01]  /*10070*/  STL [R1], R6 ;  /* 0x0000000601007387 */ /* 0x0005e20000100800 */
        /* <DEDUP_REMOVED lines=9> */
.L_x_4010:
        /* <DEDUP_REMOVED lines=16> */
.L_x_4009:
[----:B------:R-:W-:Y:S05]  /*10210*/  BSYNC B0 ;  /* 0x0000000000007941 */ /* 0x000fea0003800000 */
.L_x_4008:
        /* <DEDUP_REMOVED lines=25> */
.L_x_4006:
        /* <DEDUP_REMOVED lines=20> */
.L_x_4011:
        /* <DEDUP_REMOVED lines=56> */
.L_x_4007:
[----:B------:R-:W-:Y:S02]  /*10870*/  IMAD.MOV.U32 R17, RZ, RZ, RZ ;  /* 0x000000ffff117224 */ /* 0x000fe400078e00ff */
[----:B------:R-:W-:Y:S02]  /*10880*/  IMAD.U32 R16, RZ, RZ, UR6 ;  /* 0x00000006ff107e24 */ /* 0x000fe4000f8e00ff */
[----:B------:R-:W-:-:S07]  /*10890*/  IMAD.MOV.U32 R18, RZ, RZ, RZ ;  /* 0x000000ffff127224 */ /* 0x000fce00078e00ff */
.L_x_4012:
        /* <DEDUP_REMOVED lines=20> */
.L_x_4088:
        /* <DEDUP_REMOVED lines=40> */
.L_x_4014:
        /* <DEDUP_REMOVED lines=14> */
.L_x_4015:
[----:B------:R-:W-:Y:S05]  /*10d40*/  @!P0 BRA `(.L_x_4016) ;  /* 0x00000000000c8947 */ /* 0x000fea0003800000 */
[----:B-1----:R-:W2:Y:S04]  /*10d50*/  LDG.E R6, desc[UR60][R2.64] ;  /* 0x0000003c02067981 */ /* 0x002ea8000c1e1900 */
[----:B------:R-:W2:Y:S02]  /*10d60*/  LDG.E R5, desc[UR60][R2.64+0x4] ;  /* 0x0000043c02057981 */ /* 0x000ea4000c1e1900 */
[----:B--2---:R-:W-:-:S07]  /*10d70*/  IMAD.IADD R5, R5, 0x1, -R6 ;  /* 0x0000000105057824 */ /* 0x004fce00078e0a06 */
.L_x_4016:
        /* <DEDUP_REMOVED lines=18> */
.L_x_4019:
[----:B------:R-:W-:-:S13]  /*10ea0*/  ISETP.NE.AND P1, PT, R3, 0x1, PT ;  /* 0x000000010300780c */ /* 0x000fda0003f25270 */
[----:B------:R-:W1:Y:S02]  /*10eb0*/  @P1 LDC.64 R4, c[0x0][0x9e8] ;  /* 0x00027a00ff041b82 */ /* 0x000e640000000a00 */
[----:B-1----:R-:W-:-:S05]  /*10ec0*/  @P1 IMAD.HI.U32 R4, R6, R4, RZ ;  /* 0x0000000406041227 */ /* 0x002fca00078e00ff */
[----:B------:R-:W-:-:S07]  /*10ed0*/  @P1 SHF.R.U32.HI R6, RZ, R5, R4 ;  /* 0x00000005ff061219 */ /* 0x000fce0000011604 */
.L_x_4020:
[----:B------:R-:W-:Y:S05]  /*10ee0*/  BSYNC B0 ;  /* 0x0000000000007941 */ /* 0x000fea0003800000 */
.L_x_4018:
[----:B------:R-:W-:-:S05]  /*10ef0*/  IMAD R5, R6, R3, R3 ;  /* 0x0000000306057224 */ /* 0x000fca00078e0203 */
[----:B------:R-:W-:-:S07]  /*10f00*/  VIMNMX R2, R2, R5, PT ;  /* 0x0000000502027248 */ /* 0x000fce0003fe0100 */
.L_x_4017:
[----:B------:R-:W-:Y:S01]  /*10f10*/  VIADD R2, R2, 0x5f ;  /* 0x0000005f02027836 */ /* 0x000fe20000000000 */
[----:B------:R-:W-:Y:S01]  /*10f20*/  ULDC UR4, c[0x0][0x9dc] ;  /* 0x0002770000047ab9 */ /* 0x000fe20000000800 */
[----:B------:R-:W-:Y:S02]  /*10f30*/  IMAD R0, R17, 0x80, -R0 ;  /* 0x0000008011007824 */ /* 0x000fe400078e0a00 */
[----:B------:R-:W-:-:S04]  /*10f40*/  IMAD.HI R5, R2, 0x2aaaaaab, RZ ;  /* 0x2aaaaaab02057827 */ /* 0x000fc800078e02ff */
[C---:B------:R-:W-:Y:S02]  /*10f50*/  VIADD R2, R7.reuse, 0x5f ;  /* 0x0000005f07027836 */ /* 0x040fe40000000000 */
[----:B------:R-:W-:Y:S02]  /*10f60*/  IMAD.IADD R7, R7, 0x1, R0 ;  /* 0x0000000107077824 */ /* 0x000fe400078e0200 */
[----:B------:R-:W-:Y:S01]  /*10f70*/  IMAD.HI R4, R2, 0x2aaaaaab, RZ ;  /* 0x2aaaaaab02047827 */ /* 0x000fe200078e02ff */
[----:B------:R-:W-:-:S03]  /*10f80*/  SHF.R.U32.HI R2, RZ, 0x1f, R5 ;  /* 0x0000001fff027819 */ /* 0x000fc60000011605 */
[----:B------:R-:W-:Y:S01]  /*10f90*/  VIADD R0, R7, -UR4 ;  /* 0x8000000407007c36 */ /* 0x000fe20008000000 */
[----:B------:R-:W-:Y:S02]  /*10fa0*/  LEA.HI.SX32 R2, R5, R2, 0x1c ;  /* 0x0000000205027211 */ /* 0x000fe400078fe2ff */
[----:B------:R-:W-:-:S04]  /*10fb0*/  SHF.R.U32.HI R5, RZ, 0x1f, R4 ;  /* 0x0000001fff057819 */ /* 0x000fc80000011604 */
[----:B------:R-:W-:-:S04]  /*10fc0*/  LEA.HI.SX32 R5, R4, R5, 0x1c ;  /* 0x0000000504057211 */ /* 0x000fc800078fe2ff */
[----:B-1----:R-:W-:-:S05]  /*10fd0*/  VIMNMX R6, R5, R2, PT ;  /* 0x0000000205067248 */ /* 0x002fca0003fe0100 */
[----:B------:R1:W-:Y:S01]  /*10fe0*/  STL [R1+0x14], R6 ;  /* 0x0000140601007387 */ /* 0x0003e20000100800 */
[----:B------:R-:W-:Y:S05]  /*10ff0*/  @!P0 BRA `(.L_x_4021) ;  /* 0x0000000000488947 */ /* 0x000fea0003800000 */
[----:B------:R-:W-:Y:S01]  /*11000*/  IMAD.MOV.U32 R2, RZ, RZ, R7 ;  /* 0x000000ffff027224 */ /* 0x000fe200078e0007 */
[----:B------:R-:W-:Y:S04]  /*11010*/  BSSY B0, `(.L_x_4022) ;  /* 0x000000e000007945 */ /* 0x000fe80003800000 */
[----:B------:R-:W-:-:S13]  /*11020*/  ISETP.GT.AND P0, PT, R2, -0x1, PT ;  /* 0xffffffff0200780c */ /* 0x000fda0003f04270 */
        /* <DEDUP_REMOVED lines=8> */
.L_x_4023:
[----:B------:R-:W-:-:S13]  /*110b0*/  ISETP.NE.AND P0, PT, R3, 0x1, PT ;  /* 0x000000010300780c */ /* 0x000fda0003f05270 */
[----:B------:R-:W2:Y:S02]  /*110c0*/  @P0 LDC.64 R4, c[0x0][0x9e8] ;  /* 0x00027a00ff040b82 */ /* 0x000ea40000000a00 */
[----:B--2---:R-:W-:-:S05]  /*110d0*/  @P0 IMAD.HI.U32 R4, R2, R4, RZ ;  /* 0x0000000402040227 */ /* 0x004fca00078e00ff */
[----:B------:R-:W-:-:S07]  /*110e0*/  @P0 SHF.R.U32.HI R2, RZ, R5, R4 ;  /* 0x00000005ff020219 */ /* 0x000fce0000011604 */
.L_x_4024:
[----:B------:R-:W-:Y:S05]  /*110f0*/  BSYNC B0 ;  /* 0x0000000000007941 */ /* 0x000fea0003800000 */
.L_x_4022:
[----:B------:R-:W-:-:S05]  /*11100*/  IMAD R3, R2, R3, RZ ;  /* 0x0000000302037224 */ /* 0x000fca00078e02ff */
[----:B------:R-:W-:-:S07]  /*11110*/  VIMNMX R0, R0, R3, !PT ;  /* 0x0000000300007248 */ /* 0x000fce0007fe0100 */
.L_x_4021:
[----:B------:R-:W-:Y:S01]  /*11120*/  IMAD.HI R0, R0, 0x2aaaaaab, RZ ;  /* 0x2aaaaaab00007827 */ /* 0x000fe200078e02ff */
[----:B------:R-:W-:Y:S04]  /*11130*/  BSSY B6, `(.L_x_4025) ;  /* 0x000031c000067945 */ /* 0x000fe80003800000 */
[----:B------:R-:W-:-:S04]  /*11140*/  SHF.R.U32.HI R3, RZ, 0x1f, R0 ;  /* 0x0000001fff037819 */ /* 0x000fc80000011600 */
[----:B------:R-:W-:-:S04]  /*11150*/  LEA.HI.SX32 R3, R0, R3, 0x1c ;  /* 0x0000000300037211 */ /* 0x000fc800078fe2ff */
        /* <DEDUP_REMOVED lines=21> */
.L_x_4026:
        /* <DEDUP_REMOVED lines=17> */
[----:B0-----:R-:W-:Y:S02]  /*113c0*/  IMAD.U32 R11, RZ, RZ, UR5 ;  /* 0x00000005ff0b7e24 */ /* 0x001fe4000f8e00ff */
[----:B------:R-:W-:Y:S02]  /*113d0*/  IMAD.MOV.U32 R8, RZ, RZ, 0x70 ;  /* 0x00000070ff087424 */ /* 0x000fe400078e00ff */
[----:B------:R-:W-:Y:S02]  /*113e0*/  IMAD.MOV.U32 R12, RZ, RZ, 0x1 ;  /* 0x00000001ff0c7424 */ /* 0x000fe400078e00ff */
[----:B------:R-:W-:-:S07]  /*113f0*/  IMAD.MOV.U32 R13, RZ, RZ, RZ ;  /* 0x000000ffff0d7224 */ /* 0x000fce00078e00ff */
[----:B------:R-:W-:-:S07]  /*11400*/  LEPC R20, `(.L_x_4028) ;  /* 0x000000001014794e */ /* 0x000fce0000000000 */
[----:B--2---:R-:W-:Y:S05]  /*11410*/  CALL.ABS.NOINC R2 ;  /* 0x0000000002007343 */ /* 0x004fea0003c00000 */
.L_x_4028:
        /* <DEDUP_REMOVED lines=14> */
[----:B0-----:R-:W-:Y:S02]  /*11500*/  IMAD.U32 R11, RZ, RZ, UR5 ;  /* 0x00000005ff0b7e24 */ /* 0x001fe4000f8e00ff */
[----:B------:R-:W-:Y:S02]  /*11510*/  IMAD.MOV.U32 R8, RZ, RZ, 0x70 ;  /* 0x00000070ff087424 */ /* 0x000fe400078e00ff */
[----:B------:R-:W-:Y:S02]  /*11520*/  IMAD.MOV.U32 R12, RZ, RZ, 0x1 ;  /* 0x00000001ff0c7424 */ /* 0x000fe400078e00ff */
[----:B--2---:R-:W-:-:S07]  /*11530*/  IMAD.MOV.U32 R13, RZ, RZ, RZ ;  /* 0x000000ffff0d7224 */ /* 0x004fce00078e00ff */
[----:B------:R-:W-:-:S07]  /*11540*/  LEPC R20, `(.L_x_4030) ;  /* 0x000000001014794e */ /* 0x000fce0000000000 */
[----:B---3--:R-:W-:Y:S05]  /*11550*/  CALL.ABS.NOINC R2 ;  /* 0x0000000002007343 */ /* 0x008fea0003c00000 */
.L_x_4030:
        /* <DEDUP_REMOVED lines=16> */
.L_x_4029:
        /* <DEDUP_REMOVED lines=28> */
.L_x_4031:
        /* <DEDUP_REMOVED lines=16> */
.L_x_4032:
        /* <DEDUP_REMOVED lines=15> */
.L_x_4033:
        /* <DEDUP_REMOVED lines=18> */
.L_x_4104:
[----:B------:R-:W-:Y:S01]  /*11b30*/  UMOV UR4, 0xffffffff ;  /* 0xffffffff00047882 */ /* 0x000fe20000000000 */
[----:B------:R-:W-:Y:S02]  /*11b40*/  SHF.R.S32.HI R17, RZ, 0x1f, R0 ;  /* 0x0000001fff117819 */ /* 0x000fe40000011400 */
[----:B------:R-:W-:Y:S05]  /*11b50*/  BRA.DIV UR4, `(.L_x_4035) ;  /* 0x0000003a04f07947 */ /* 0x000fea000b800000 */
[----:B------:R-:W-:-:S13]  /*11b60*/  ELECT P6, URZ, PT ;  /* 0x00000000003f782f */ /* 0x000fda00038c0000 */
.L_x_4107:
        /* <DEDUP_REMOVED lines=8> */
[----:B0-----:R-:W0:Y:S02]  /*11bf0*/  @P0 LDC.64 R10, c[0x0][0x420] ;  /* 0x00010800ff0a0b82 */ /* 0x001e240000000a00 */
[----:B0-----:R-:W-:-:S05]  /*11c00*/  @P0 IMAD.HI.U32 R10, R5, R10, RZ ;  /* 0x0000000a050a0227 */ /* 0x001fca00078e00ff */
        /* <DEDUP_REMOVED lines=12> */
.L_x_4037:
[----:B------:R-:W2:Y:S01]  /*11cd0*/  LDL R9, [R1] ;  /* 0x0000000001097983 */ /* 0x000ea20000100800 */
[----:B0-----:R-:W-:-:S03]  /*11ce0*/  MOV R11, 0x400 ;  /* 0x00000400000b7802 */ /* 0x001fc60000000f00 */
[----:B------:R-:W3:Y:S01]  /*11cf0*/  LDL R10, [R1+0x8] ;  /* 0x00000800010a7983 */ /* 0x000ee20000100800 */
[----:B-1----:R-:W0:Y:S02]  /*11d00*/  S2R R12, SR_CgaCtaId ;  /* 0x00000000000c7919 */ /* 0x002e240000008800 */
[----:B0-----:R-:W-:-:S05]  /*11d10*/  LEA R11, R12, R11, 0x18 ;  /* 0x0000000b0c0b7211 */ /* 0x001fca00078ec0ff */
[----:B--2---:R-:W-:Y:S01]  /*11d20*/  IMAD R9, R9, 0x8, R11 ;  /* 0x0000000809097824 */ /* 0x004fe200078e020b */
[----:B---3--:R-:W-:-:S04]  /*11d30*/  SHF.L.U32 R10, R10, 0x1f, RZ ;  /* 0x0000001f0a0a7819 */ /* 0x008fc800000006ff */
[----:B------:R-:W0:Y:S02]  /*11d40*/  SYNCS.PHASECHK.TRANS64.TRYWAIT P0, [R9+URZ+0x30840], R10 ;  /* 0x0308400a090075a7 */ /* 0x000e24000800017f */
[----:B0-----:R-:W-:Y:S05]  /*11d50*/  @!P0 BRA `(.L_x_4038) ;  /* 0x0000003800908947 */ /* 0x001fea0003800000 */
.L_x_4108:
        /* <DEDUP_REMOVED lines=11> */
.L_x_4039:
        /* <DEDUP_REMOVED lines=32> */
[----:B-1----:R-:W-:Y:S01]  /*12010*/  NOP ;  /* 0x0000000000007918 */ /* 0x002fe20000000000 */
.L_x_4036:
[----:B------:R-:W2:Y:S01]  /*12020*/  LDL.LU R12, [R1+0x18] ;  /* 0x00001800010c7983 */ /* 0x000ea20000300800 */
[----:B------:R-:W-:Y:S01]  /*12030*/  MOV R10, 0x400 ;  /* 0x00000400000a7802 */ /* 0x000fe20000000f00 */
[----:B------:R-:W-:Y:S05]  /*12040*/  WARPSYNC.ALL ;  /* 0x0000000000007948 */ /* 0x000fea0003800000 */
[----:B0-----:R-:W0:Y:S01]  /*12050*/  S2R R11, SR_CgaCtaId ;  /* 0x00000000000b7919 */ /* 0x001e220000008800 */
        /* <DEDUP_REMOVED lines=43> */
.L_x_4109:
[----:B------:R-:W-:Y:S05]  /*12310*/  BSYNC B0 ;  /* 0x0000000000007941 */ /* 0x000fea0003800000 */
.L_x_4040:
[----:B------:R-:W2:Y:S04]  /*12320*/  LDL R9, [R1+0x14] ;  /* 0x0000140001097983 */ /* 0x000ea80000100800 */
[----:B0-----:R-:W3:Y:S01]  /*12330*/  LDL R8, [R1+0x10] ;  /* 0x0000100001087983 */ /* 0x001ee20000100800 */
[----:B------:R-:W-:Y:S01]  /*12340*/  BSSY B0, `(.L_x_4042) ;  /* 0x00001a7000007945 */ /* 0x000fe20003800000 */
[----:B--2---:R-:W-:-:S05]  /*12350*/  VIADD R7, R9, 0xfffffffe ;  /* 0xfffffffe09077836 */ /* 0x004fca0000000000 */
[----:B---3--:R-:W-:-:S13]  /*12360*/  ISETP.GE.AND P0, PT, R7, R8, PT ;  /* 0x000000080700720c */ /* 0x008fda0003f06270 */
[----:B------:R-:W-:Y:S05]  /*12370*/  @!P0 BRA `(.L_x_4043) ;  /* 0x00000018008c8947 */ /* 0x000fea0003800000 */
[----:B------:R-:W-:Y:S01]  /*12380*/  LOP3.LUT R13, RZ, R8, RZ, 0x33, !PT ;  /* 0x00000008ff0d7212 */ /* 0x000fe200078e33ff */
        /* <DEDUP_REMOVED lines=37> */
.L_x_4048:
[----:B0-----:R-:W0:Y:S01]  /*125e0*/  S2R R3, SR_CgaCtaId ;  /* 0x0000000000037919 */ /* 0x001e220000008800 */
[----:B------:R-:W-:-:S04]  /*125f0*/  MOV R2, 0x400 ;  /* 0x0000040000027802 */ /* 0x000fc80000000f00 */
[----:B0-----:R-:W-:Y:S02]  /*12600*/  LEA R2, R3, R2, 0x18 ;  /* 0x0000000203027211 */ /* 0x001fe400078ec0ff */
[----:B------:R-:W-:-:S03]  /*12610*/  SHF.L.U32 R3, R14, 0x1f, RZ ;  /* 0x0000001f0e037819 */ /* 0x000fc600000006ff */
[----:B------:R-:W-:-:S04]  /*12620*/  IMAD R2, R12, 0x8, R2 ;  /* 0x000000080c027824 */ /* 0x000fc800078e0202 */
[----:B------:R-:W0:Y:S02]  /*12630*/  SYNCS.PHASECHK.TRANS64.TRYWAIT P0, [R2+URZ+0x30840], R3 ;  /* 0x03084003020075a7 */ /* 0x000e24000800017f */
[----:B0-----:R-:W-:Y:S05]  /*12640*/  @!P0 BRA `(.L_x_4049) ;  /* 0x0000003000888947 */ /* 0x001fea0003800000 */
.L_x_4110:
        /* <DEDUP_REMOVED lines=11> */
.L_x_4050:
        /* <DEDUP_REMOVED lines=37> */
.L_x_4111:
        /* <DEDUP_REMOVED lines=13> */
.L_x_4052:
        /* <DEDUP_REMOVED lines=35> */
[----:B0-----:R-:W-:Y:S01]  /*12c50*/  NOP ;  /* 0x0000000000007918 */ /* 0x001fe20000000000 */
.L_x_4047:
[----:B------:R-:W-:Y:S05]  /*12c60*/  BSYNC B2 ;  /* 0x0000000000027941 */ /* 0x000fea0003800000 */
.L_x_4046:
[----:B------:R-:W2:Y:S04]  /*12c70*/  LDL R2, [R1+0x14] ;  /* 0x0000140001027983 */ /* 0x000ea80000100800 */
[----:B------:R0:W-:Y:S04]  /*12c80*/  STL [R1], R12 ;  /* 0x0000000c01007387 */ /* 0x0001e80000100800 */
[----:B------:R0:W-:Y:S02]  /*12c90*/  STL [R1+0x8], R14 ;  /* 0x0000080e01007387 */ /* 0x0001e40000100800 */
[----:B0-2---:R-:W-:-:S07]  /*12ca0*/  VIADD R7, R2, 0xfffffffd ;  /* 0xfffffffd02077836 */ /* 0x005fce0000000000 */
.L_x_4045:
[----:B------:R-:W-:Y:S05]  /*12cb0*/  BSYNC B1 ;  /* 0x0000000000017941 */ /* 0x000fea0003800000 */
.L_x_4044:
[----:B------:R-:W2:Y:S01]  /*12cc0*/  LDL.LU R2, [R1+0x14] ;  /* 0x0000140001027983 */ /* 0x000ea20000300800 */
[----:B------:R-:W-:Y:S01]  /*12cd0*/  VIADD R13, R13, 0xfffffffe ;  /* 0xfffffffe0d0d7836 */ /* 0x000fe20000000000 */
[----:B--2---:R-:W-:-:S04]  /*12ce0*/  LOP3.LUT R2, RZ, R2, RZ, 0x33, !PT ;  /* 0x00000002ff027212 */ /* 0x004fc800078e33ff */
[----:B------:R-:W-:-:S13]  /*12cf0*/  ISETP.NE.AND P0, PT, R13, R2, PT ;  /* 0x000000020d00720c */ /* 0x000fda0003f05270 */
[----:B------:R-:W-:Y:S05]  /*12d00*/  @!P0 BRA `(.L_x_4043) ;  /* 0x0000001000288947 */ /* 0x000fea0003800000 */
[----:B------:R-:W-:-:S07]  /*12d10*/  IMAD.MOV.U32 R10, RZ, RZ, R6 ;  /* 0x000000ffff0a7224 */ /* 0x000fce00078e0006 */
.L_x_4067:
        /* <DEDUP_REMOVED lines=32> */
.L_x_4055:
[----:B------:R-:W1:Y:S01]  /*12f20*/  S2R R3, SR_CgaCtaId ;  /* 0x0000000000037919 */ /* 0x000e620000008800 */
[----:B------:R-:W-:-:S04]  /*12f30*/  MOV R2, 0x400 ;  /* 0x0000040000027802 */ /* 0x000fc80000000f00 */
[----:B-1----:R-:W-:Y:S02]  /*12f40*/  LEA R2, R3, R2, 0x18 ;  /* 0x0000000203027211 */ /* 0x002fe400078ec0ff */
[----:B------:R-:W-:-:S03]  /*12f50*/  SHF.L.U32 R3, R9, 0x1f, RZ ;  /* 0x0000001f09037819 */ /* 0x000fc600000006ff */
[----:B------:R-:W-:-:S04]  /*12f60*/  IMAD R2, R8, 0x8, R2 ;  /* 0x0000000808027824 */ /* 0x000fc800078e0202 */
[----:B------:R-:W1:Y:S02]  /*12f70*/  SYNCS.PHASECHK.TRANS64.TRYWAIT P0, [R2+URZ+0x30840], R3 ;  /* 0x03084003020075a7 */ /* 0x000e64000800017f */
[----:B-1----:R-:W-:Y:S05]  /*12f80*/  @!P0 BRA `(.L_x_4056) ;  /* 0x0000002800608947 */ /* 0x002fea0003800000 */
.L_x_4112:
        /* <DEDUP_REMOVED lines=11> */
.L_x_4057:
        /* <DEDUP_REMOVED lines=37> */
.L_x_4113:
        /* <DEDUP_REMOVED lines=8> */
.L_x_4059:
        /* <DEDUP_REMOVED lines=35> */
.L_x_4054:
[----:B------:R-:W-:Y:S05]  /*13540*/  BSYNC B1 ;  /* 0x0000000000017941 */ /* 0x000fea0003800000 */
.L_x_4053:
        /* <DEDUP_REMOVED lines=32> */
.L_x_4062:
[----:B------:R-:W2:Y:S01]  /*13750*/  S2R R3, SR_CgaCtaId ;  /* 0x0000000000037919 */ /* 0x000ea20000008800 */
[----:B------:R-:W-:-:S04]  /*13760*/  MOV R2, 0x400 ;  /* 0x0000040000027802 */ /* 0x000fc80000000f00 */
[----:B--2---:R-:W-:Y:S02]  /*13770*/  LEA R2, R3, R2, 0x18 ;  /* 0x0000000203027211 */ /* 0x004fe400078ec0ff */
[----:B------:R-:W-:-:S03]  /*13780*/  SHF.L.U32 R3, R14, 0x1f, RZ ;  /* 0x0000001f0e037819 */ /* 0x000fc600000006ff */
[----:B------:R-:W-:-:S04]  /*13790*/  IMAD R2, R15, 0x8, R2 ;  /* 0x000000080f027824 */ /* 0x000fc800078e0202 */
[----:B------:R-:W2:Y:S02]  /*137a0*/  SYNCS.PHASECHK.TRANS64.TRYWAIT P0, [R2+URZ+0x30840], R3 ;  /* 0x03084003020075a7 */ /* 0x000ea4000800017f */
[----:B--2---:R-:W-:Y:S05]  /*137b0*/  @!P0 BRA `(.L_x_4063) ;  /* 0x00000020007c8947 */ /* 0x004fea0003800000 */
.L_x_4114:
        /* <DEDUP_REMOVED lines=11> */
.L_x_4064:
        /* <DEDUP_REMOVED lines=38> */
.L_x_4115:
        /* <DEDUP_REMOVED lines=8> */
.L_x_4066:
        /* <DEDUP_REMOVED lines=33> */
.L_x_4061:
[----:B------:R-:W-:Y:S05]  /*13d60*/  BSYNC B1 ;  /* 0x0000000000017941 */ /* 0x000fea0003800000 */
.L_x_4060:
[----:B------:R-:W2:Y:S01]  /*13d70*/  LDL R2, [R1+0x10] ;  /* 0x0000100001027983 */ /* 0x000ea20000100800 */
[----:B------:R-:W-:Y:S01]  /*13d80*/  VIADD R7, R7, 0xfffffffe ;  /* 0xfffffffe07077836 */ /* 0x000fe20000000000 */
[----:B--2---:R-:W-:-:S13]  /*13d90*/  ISETP.GT.AND P0, PT, R13, R2, PT ;  /* 0x000000020d00720c */ /* 0x004fda0003f04270 */
[----:B------:R-:W-:Y:S05]  /*13da0*/  @P0 BRA `(.L_x_4067) ;  /* 0xffffffec00dc0947 */ /* 0x000fea000383ffff */
.L_x_4043:
[----:B------:R-:W-:Y:S05]  /*13db0*/  BSYNC B0 ;  /* 0x0000000000007941 */ /* 0x000fea0003800000 */
.L_x_4042:
        /* <DEDUP_REMOVED lines=17> */
.L_x_4069:
[----:B------:R-:W-:Y:S05]  /*13ed0*/  BSYNC B0 ;  /* 0x0000000000007941 */ /* 0x000fea0003800000 */
.L_x_4068:
        /* <DEDUP_REMOVED lines=11> */
.L_x_4116:
        /* <DEDUP_REMOVED lines=11> */
.L_x_4073:
        /* <DEDUP_REMOVED lines=33> */
.L_x_4071:
[----:B------:R-:W-:Y:S05]  /*14250*/  BSYNC B0 ;  /* 0x0000000000007941 */ /* 0x000fea0003800000 */
.L_x_4070:
        /* <DEDUP_REMOVED lines=9> */
.L_x_4027:
[----:B------:R-:W-:Y:S05]  /*142f0*/  BSYNC B6 ;  /* 0x0000000000067941 */ /* 0x000fea0003800000 */
.L_x_4025:
[----:B------:R-:W-:-:S03]  /*14300*/  UMOV UR4, 0xffffffff ;  /* 0xffffffff00047882 */ /* 0x000fc60000000000 */
[----:B------:R-:W-:Y:S05]  /*14310*/  BRA.DIV UR4, `(.L_x_4074) ;  /* 0x0000001604e07947 */ /* 0x000fea000b800000 */
[----:B------:R2:W3:Y:S04]  /*14320*/  SHFL.IDX PT, R4, R16, RZ, 0x1f ;  /* 0x00001fff10047589 */ /* 0x0004e800000e0000 */
[----:B------:R-:W4:Y:S02]  /*14330*/  SHFL.IDX PT, R16, R16, 0x1, 0x1f ;  /* 0x00201f0010107f89 */ /* 0x000f2400000e0000 */
.L_x_4120:
        /* <DEDUP_REMOVED lines=13> */
.L_x_4076:
[----:B------:R-:W-:Y:S05]  /*14410*/  BSYNC B0 ;  /* 0x0000000000007941 */ /* 0x000fea0003800000 */
.L_x_4075:
        /* <DEDUP_REMOVED lines=23> */
.L_x_4128:
[----:B------:R-:W-:Y:S02]  /*14590*/  ULDC UR4, c[0x0][0xc10] ;  /* 0x0003040000047ab9 */ /* 0x000fe40000000800 */
[----:B------:R-:W-:-:S04]  /*145a0*/  IMAD.U32 R5, RZ, RZ, UR4 ;  /* 0x00000004ff057e24 */ /* 0x000fc8000f8e00ff */
[----:B-1----:R-:W-:-:S04]  /*145b0*/  IMAD R3, R14, R5, RZ ;  /* 0x000000050e037224 */ /* 0x002fc800078e02ff */
[----:B--2-4-:R-:W-:-:S05]  /*145c0*/  IMAD.IADD R16, R16, 0x1, R3 ;  /* 0x0000000110107824 */ /* 0x014fca00078e0203 */
[----:B---3--:R-:W-:-:S13]  /*145d0*/  ISETP.GT.AND P0, PT, R16, R4, PT ;  /* 0x000000041000720c */ /* 0x008fda0003f04270 */
[----:B------:R-:W-:Y:S05]  /*145e0*/  @P0 BRA `(.L_x_4078) ;  /* 0x0000000000b40947 */ /* 0x000fea0003800000 */
[----:B------:R-:W1:Y:S02]  /*145f0*/  LDC R0, c[0x0][0xc14] ;  /* 0x00030500ff007b82 */ /* 0x000e640000000800 */
.L_x_4083:
        /* <DEDUP_REMOVED lines=14> */
.L_x_4081:
[----:B------:R-:W-:Y:S05]  /*146e0*/  BSYNC B0 ;  /* 0x0000000000007941 */ /* 0x000fea0003800000 */
.L_x_4080:
        /* <DEDUP_REMOVED lines=23> */
.L_x_4136:
[----:B------:R-:W-:Y:S02]  /*14860*/  ULDC UR4, c[0x0][0xc10] ;  /* 0x0003040000047ab9 */ /* 0x000fe40000000800 */
[----:B------:R-:W-:-:S04]  /*14870*/  IMAD.U32 R5, RZ, RZ, UR4 ;  /* 0x00000004ff057e24 */ /* 0x000fc8000f8e00ff */
[----:B-1----:R-:W-:-:S04]  /*14880*/  IMAD R3, R14, R5, RZ ;  /* 0x000000050e037224 */ /* 0x002fc800078e02ff */
[----:B------:R-:W-:-:S05]  /*14890*/  IMAD.IADD R16, R3, 0x1, R16 ;  /* 0x0000000103107824 */ /* 0x000fca00078e0210 */
[----:B------:R-:W-:-:S13]  /*148a0*/  ISETP.GT.AND P0, PT, R16, R4, PT ;  /* 0x000000041000720c */ /* 0x000fda0003f04270 */
[----:B------:R-:W-:Y:S05]  /*148b0*/  @!P0 BRA `(.L_x_4083) ;  /* 0xfffffffc00508947 */ /* 0x000fea000383ffff */
.L_x_4078:
        /* <DEDUP_REMOVED lines=8> */
.L_x_4140:
[----:B------:R-:W-:Y:S01]  /*14940*/  ISETP.NE.AND P0, PT, R3, RZ, PT ;  /* 0x000000ff0300720c */ /* 0x000fe20003f05270 */
[----:B------:R-:W-:-:S12]  /*14950*/  IMAD.MOV.U32 R7, RZ, RZ, RZ ;  /* 0x000000ffff077224 */ /* 0x000fd800078e00ff */
[----:B------:R-:W-:Y:S05]  /*14960*/  @!P0 BRA `(.L_x_4085) ;  /* 0x0000000000108947 */ /* 0x000fea0003800000 */
[----:B------:R-:W-:Y:S01]  /*14970*/  UMOV UR4, 0xffffffff ;  /* 0xffffffff00047882 */ /* 0x000fe20000000000 */
[----:B------:R-:W-:Y:S02]  /*14980*/  VIADD R12, R6, 0xffffffff ;  /* 0xffffffff060c7836 */ /* 0x000fe40000000000 */
[----:B------:R-:W-:Y:S05]  /*14990*/  BRA.DIV UR4, `(.L_x_4086) ;  /* 0x0000001a04747947 */ /* 0x000fea000b800000 */
[----:B------:R3:W4:Y:S02]  /*149a0*/  SHFL.IDX PT, R7, R2, R12, 0x1f ;  /* 0x00001f0c02077589 */ /* 0x00072400000e0000 */
.L_x_4085:
        /* <DEDUP_REMOVED lines=67> */
.L_x_4079:
[----:B------:R-:W-:Y:S01]  /*14de0*/  UMOV UR4, URZ ;  /* 0x0000003f00047c82 */ /* 0x000fe20008000000 */
[----:B------:R-:W-:Y:S01]  /*14df0*/  UMOV UR5, URZ ;  /* 0x0000003f00057c82 */ /* 0x000fe20008000000 */
[----:B------:R-:W-:Y:S01]  /*14e00*/  ULDC UR6, c[0x0][0xc14] ;  /* 0x0003050000067ab9 */ /* 0x000fe20000000800 */
[----:B------:R-:W-:Y:S02]  /*14e10*/  IMAD.MOV.U32 R16, RZ, RZ, R4 ;  /* 0x000000ffff107224 */ /* 0x000fe400078e0004 */
[----:B------:R-:W-:Y:S02]  /*14e20*/  IMAD.U32 R17, RZ, RZ, UR4 ;  /* 0x00000004ff117e24 */ /* 0x000fe4000f8e00ff */
[----:B------:R-:W-:Y:S02]  /*14e30*/  IMAD.U32 R18, RZ, RZ, UR5 ;  /* 0x00000005ff127e24 */ /* 0x000fe4000f8e00ff */
[----:B------:R-:W-:-:S07]  /*14e40*/  IMAD.U32 R19, RZ, RZ, UR6 ;  /* 0x00000006ff137e24 */ /* 0x000fce000f8e00ff */
.L_x_4087:
        /* <DEDUP_REMOVED lines=12> */
.L_x_4013:
        /* <DEDUP_REMOVED lines=12> */
.L_x_4143:
[----:B------:R-:W-:Y:S05]  /*14fd0*/  BSYNC B0 ;  /* 0x0000000000007941 */ /* 0x000fea0003800000 */
.L_x_4089:
[----:B------:R-:W-:-:S03]  /*14fe0*/  UMOV UR4, 0xffffffff ;  /* 0xffffffff00047882 */ /* 0x000fc60000000000 */
[----:B------:R-:W-:Y:S05]  /*14ff0*/  BRA.DIV UR4, `(.L_x_4091) ;  /* 0x0000001604187947 */ /* 0x000fea000b800000 */
[----:B------:R-:W2:Y:S02]  /*15000*/  S2R R2, SR_TID.X ;  /* 0x0000000000027919 */ /* 0x000ea40000002100 */
[----:B--2---:R-:W-:-:S04]  /*15010*/  SHF.R.U32.HI R2, RZ, 0x5, R2 ;  /* 0x00000005ff027819 */ /* 0x004fc80000011602 */
[----:B------:R-:W-:-:S05]  /*15020*/  LOP3.LUT R2, R2, 0x3, RZ, 0xc0, !PT ;  /* 0x0000000302027812 */ /* 0x000fca00078ec0ff */
[----:B------:R2:W3:Y:S02]  /*15030*/  SHFL.IDX PT, R14, R2, RZ, 0x1f ;  /* 0x00001fff020e7589 */ /* 0x0004e400000e0000 */
.L_x_4146:
[----:B---3--:R-:W-:Y:S01]  /*15040*/  ISETP.NE.AND P0, PT, R14, RZ, PT ;  /* 0x000000ff0e00720c */ /* 0x008fe20003f05270 */
[----:B------:R-:W-:-:S12]  /*15050*/  BSSY B0, `(.L_x_4092) ;  /* 0x0000029000007945 */ /* 0x000fd80003800000 */
[----:B------:R-:W-:Y:S05]  /*15060*/  @P0 BRA `(.L_x_4093) ;  /* 0x00000000009c0947 */ /* 0x000fea0003800000 */
[----:B------:R-:W-:-:S03]  /*15070*/  UMOV UR4, 0xffffffff ;  /* 0xffffffff00047882 */ /* 0x000fc60000000000 */
[----:B------:R-:W-:Y:S05]  /*15080*/  BRA.DIV UR4, `(.L_x_4094) ;  /* 0x0000001604287947 */ /* 0x000fea000b800000 */
[----:B------:R-:W-:-:S13]  /*15090*/  ELECT P6, URZ, PT ;  /* 0x00000000003f782f */ /* 0x000fda00038c0000 */
.L_x_4149:
        /* <DEDUP_REMOVED lines=8> */
.L_x_4095:
        /* <DEDUP_REMOVED lines=14> */
.L_x_4150:
[----:B------:R-:W2:Y:S02]  /*15200*/  SYNCS.PHASECHK.TRANS64.TRYWAIT P0, [R7+URZ], R2 ;  /* 0x00000002070075a7 */ /* 0x000ea4000800017f */
[----:B--2---:R-:W-:Y:S05]  /*15210*/  @!P0 BRA `(.L_x_4097) ;  /* 0x0000001000f88947 */ /* 0x004fea0003800000 */
.L_x_4151:
[----:B------:R-:W-:Y:S05]  /*15220*/  @!P2 BRA `(.L_x_4098) ;  /* 0x000000000004a947 */ /* 0x000fea0003800000 */
[----:B------:R-:W-:Y:S01]  /*15230*/  BPT.TRAP 0x1 ;  /* 0x000000040000795c */ /* 0x000fe20000300000 */
.L_x_4098:
[----:B------:R-:W3:Y:S01]  /*15240*/  LDL.LU R4, [R1] ;  /* 0x0000000001047983 */ /* 0x000ee20000300800 */
[----:B------:R-:W-:-:S04]  /*15250*/  VIADD R0, R0, 0x30860 ;  /* 0x0003086000007836 */ /* 0x000fc80000000000 */
[----:B---3--:R-:W-:-:S04]  /*15260*/  IMAD R4, R4, 0x8, R0 ;  /* 0x0000000804047824 */ /* 0x008fc800078e0200 */
[----:B------:R-:W3:Y:S02]  /*15270*/  SYNCS.PHASECHK.TRANS64.TRYWAIT P0, [R4+URZ], R5 ;  /* 0x00000005040075a7 */ /* 0x000ee4000800017f */
[----:B---3--:R-:W-:Y:S05]  /*15280*/  @!P0 BRA `(.L_x_4099) ;  /* 0x0000001000f08947 */ /* 0x008fea0003800000 */
.L_x_4152:
[----:B------:R-:W-:-:S07]  /*15290*/  IMAD R3, R3, 0x8, R0 ;  /* 0x0000000803037824 */ /* 0x000fce00078e0200 */
.L_x_4100:
[----:B----4-:R4:W0:Y:S02]  /*152a0*/  SYNCS.PHASECHK.TRANS64.TRYWAIT P0, [R3+URZ], R2 ;  /* 0x00000002030075a7 */ /* 0x010824000800017f */
[----:B0-----:R-:W-:Y:S05]  /*152b0*/  @!P0 NANOSLEEP.SYNCS 0x989680 ;  /* 0x009896800000895d */ /* 0x001fea0003900000 */
[----:B------:R-:W0:Y:S02]  /*152c0*/  @!P0 SYNCS.PHASECHK.TRANS64 P0, [R3+URZ], R2 ;  /* 0x00000002030085a7 */ /* 0x000e24000800007f */
[----:B0-----:R-:W-:Y:S05]  /*152d0*/  @!P0 BRA `(.L_x_4100) ;  /* 0xfffffffc00f08947 */ /* 0x001fea000383ffff */
.L_x_4093:
[----:B------:R-:W-:Y:S05]  /*152e0*/  BSYNC B0 ;  /* 0x0000000000007941 */ /* 0x000fea0003800000 */
.L_x_4092:
[----:B------:R-:W-:Y:S05]  /*152f0*/  EXIT ;  /* 0x000000000000794d */ /* 0x000fea0003800000 */
.L_x_3917:
[----:B0-----:R-:W-:-:S04]  /*15300*/  IMAD.U32 R3, RZ, RZ, UR38 ;  /* 0x00000026ff037e24 */ /* 0x001fc8000f8e00ff */
[----:B------:R0:W1:Y:S03]  /*15310*/  SYNCS.PHASECHK.TRANS64.TRYWAIT P1, [R3+URZ+0x30800], R0 ;  /* 0x03080000030075a7 */ /* 0x000066000802017f */
[----:B-1----:R-:W-:Y:S05]  /*15320*/  @!P1 NANOSLEEP.SYNCS 0x989680 ;  /* 0x009896800000995d */ /* 0x002fea0003900000 */
[----:B------:R-:W1:Y:S02]  /*15330*/  @!P1 SYNCS.PHASECHK.TRANS64 P1, [R3+URZ+0x30800], R0 ;  /* 0x03080000030095a7 */ /* 0x000e64000802007f */
[----:B-1----:R-:W-:Y:S05]  /*15340*/  @!P1 BRA `(.L_x_3917) ;  /* 0xfffffffc00ec9947 */ /* 0x002fea000383ffff */
[----:B------:R-:W-:Y:S05]  /*15350*/  BRA `(.L_x_4101) ;  /* 0xfffffec8000c7947 */ /* 0x000fea000383ffff */
.L_x_3921:
[----:B-1----:R1:W3:Y:S02]  /*15360*/  SYNCS.PHASECHK.TRANS64.TRYWAIT P1, [R3+URZ+0x30830], R0 ;  /* 0x03083000030075a7 */ /* 0x0022e4000802017f */
[----:B---3--:R-:W-:Y:S05]  /*15370*/  @!P1 NANOSLEEP.SYNCS 0x989680 ;  /* 0x009896800000995d */ /* 0x008fea0003900000 */
[----:B------:R-:W3:Y:S02]  /*15380*/  @!P1 SYNCS.PHASECHK.TRANS64 P1, [R3+URZ+0x30830], R0 ;  /* 0x03083000030095a7 */ /* 0x000ee4000802007f */
[----:B---3--:R-:W-:Y:S05]  /*15390*/  @!P1 BRA `(.L_x_3921) ;  /* 0xfffffffc00f09947 */ /* 0x008fea000383ffff */
[----:B------:R-:W-:Y:S05]  /*153a0*/  BRA `(.L_x_3920) ;  /* 0xfffffec800407947 */ /* 0x000fea000383ffff */
.L_x_3937:
[----:B-1----:R-:W-:-:S04]  /*153b0*/  IMAD.U32 R121, RZ, RZ, UR5 ;  /* 0x00000005ff797e24 */ /* 0x002fc8000f8e00ff */
[----:B------:R1:W2:Y:S03]  /*153c0*/  SYNCS.PHASECHK.TRANS64.TRYWAIT P1, [R121+URZ+0x30830], R0 ;  /* 0x03083000790075a7 */ /* 0x0002a6000802017f */
[----:B--2---:R-:W-:Y:S05]  /*153d0*/  @!P1 NANOSLEEP.SYNCS 0x989680 ;  /* 0x009896800000995d */ /* 0x004fea0003900000 */
[----:B------:R-:W2:Y:S02]  /*153e0*/  @!P1 SYNCS.PHASECHK.TRANS64 P1, [R121+URZ+0x30830], R0 ;  /* 0x03083000790095a7 */ /* 0x000ea4000802007f */
[----:B--2---:R-:W-:Y:S05]  /*153f0*/  @!P1 BRA `(.L_x_3937) ;  /* 0xfffffffc00ec9947 */ /* 0x004fea000383ffff */
[----:B------:R-:W-:Y:S05]  /*15400*/  BRA `(.L_x_3936) ;  /* 0xfffffef4002c7947 */ /* 0x000fea000383ffff */
.L_x_3941:
[----:B-1----:R-:W-:-:S04]  /*15410*/  IMAD.U32 R3, RZ, RZ, UR14 ;  /* 0x0000000eff037e24 */ /* 0x002fc8000f8e00ff */
[----:B------:R1:W2:Y:S03]  /*15420*/  SYNCS.PHASECHK.TRANS64.TRYWAIT P1, [R3+URZ+0x30850], R0 ;  /* 0x03085000030075a7 */ /* 0x0002a6000802017f */
[----:B--2---:R-:W-:Y:S05]  /*15430*/  @!P1 NANOSLEEP.SYNCS 0x989680 ;  /* 0x009896800000995d */ /* 0x004fea0003900000 */
[----:B------:R-:W2:Y:S02]  /*15440*/  @!P1 SYNCS.PHASECHK.TRANS64 P1, [R3+URZ+0x30850], R0 ;  /* 0x03085000030095a7 */ /* 0x000ea4000802007f */
[----:B--2---:R-:W-:Y:S05]  /*15450*/  @!P1 BRA `(.L_x_3941) ;  /* 0xfffffffc00ec9947 */ /* 0x004fea000383ffff */
[----:B------:R-:W-:Y:S05]  /*15460*/  BRA `(.L_x_3940) ;  /* 0xfffffefc00c47947 */ /* 0x000fea000383ffff */
.L_x_3958:
[----:B-1----:R-:W-:-:S04]  /*15470*/  IMAD.U32 R5, RZ, RZ, UR5 ;  /* 0x00000005ff057e24 */ /* 0x002fc8000f8e00ff */
[----:B------:R1:W2:Y:S03]  /*15480*/  SYNCS.PHASECHK.TRANS64.TRYWAIT P1, [R5+URZ+0x30830], R0 ;  /* 0x03083000050075a7 */ /* 0x0002a6000802017f */
[----:B--2---:R-:W-:Y:S05]  /*15490*/  @!P1 NANOSLEEP.SYNCS 0x989680 ;  /* 0x009896800000995d */ /* 0x004fea0003900000 */
[----:B------:R-:W2:Y:S02]  /*154a0*/  @!P1 SYNCS.PHASECHK.TRANS64 P1, [R5+URZ+0x30830], R0 ;  /* 0x03083000050095a7 */ /* 0x000ea4000802007f */
[----:B--2---:R-:W-:Y:S05]  /*154b0*/  @!P1 BRA `(.L_x_3958) ;  /* 0xfffffffc00ec9947 */ /* 0x004fea000383ffff */
[----:B------:R-:W-:Y:S05]  /*154c0*/  BRA `(.L_x_3957) ;  /* 0xffffff2400547947 */ /* 0x000fea000383ffff */
.L_x_3962:
[----:B-1----:R-:W-:-:S04]  /*154d0*/  IMAD.U32 R3, RZ, RZ, UR10 ;  /* 0x0000000aff037e24 */ /* 0x002fc8000f8e00ff */
[----:B------:R1:W2:Y:S03]  /*154e0*/  SYNCS.PHASECHK.TRANS64.TRYWAIT P1, [R3+URZ+0x30850], R0 ;  /* 0x03085000030075a7 */ /* 0x0002a6000802017f */
[----:B--2---:R-:W-:Y:S05]  /*154f0*/  @!P1 NANOSLEEP.SYNCS 0x989680 ;  /* 0x009896800000995d */ /* 0x004fea0003900000 */
[----:B------:R-:W2:Y:S02]  /*15500*/  @!P1 SYNCS.PHASECHK.TRANS64 P1, [R3+URZ+0x30850], R0 ;  /* 0x03085000030095a7 */ /* 0x000ea4000802007f */
[----:B--2---:R-:W-:Y:S05]  /*15510*/  @!P1 BRA `(.L_x_3962) ;  /* 0xfffffffc00ec9947 */ /* 0x004fea000383ffff */
[----:B------:R-:W-:Y:S05]  /*15520*/  BRA `(.L_x_3961) ;  /* 0xffffff2c00ec7947 */ /* 0x000fea000383ffff */
.L_x_3968:
[----:B-1----:R-:W-:-:S04]  /*15530*/  IMAD.U32 R5, RZ, RZ, UR5 ;  /* 0x00000005ff057e24 */ /* 0x002fc8000f8e00ff */
[----:B------:R1:W2:Y:S03]  /*15540*/  SYNCS.PHASECHK.TRANS64.TRYWAIT P1, [R5+URZ+0x30830], R0 ;  /* 0x03083000050075a7 */ /* 0x0002a6000802017f */
[----:B--2---:R-:W-:Y:S05]  /*15550*/  @!P1 NANOSLEEP.SYNCS 0x989680 ;  /* 0x009896800000995d */ /* 0x004fea0003900000 */
[----:B------:R-:W2:Y:S02]  /*15560*/  @!P1 SYNCS.PHASECHK.TRANS64 P1, [R5+URZ+0x30830], R0 ;  /* 0x03083000050095a7 */ /* 0x000ea4000802007f */
[----:B--2---:R-:W-:Y:S05]  /*15570*/  @!P1 BRA `(.L_x_3968) ;  /* 0xfffffffc00ec9947 */ /* 0x004fea000383ffff */
[----:B------:R-:W-:Y:S05]  /*15580*/  BRA `(.L_x_3967) ;  /* 0xffffff4000bc7947 */ /* 0x000fea000383ffff */
.L_x_3972:
[----:B-1----:R-:W-:-:S04]  /*15590*/  IMAD.U32 R3, RZ, RZ, UR10 ;  /* 0x0000000aff037e24 */ /* 0x002fc8000f8e00ff */
[----:B------:R1:W2:Y:S03]  /*155a0*/  SYNCS.PHASECHK.TRANS64.TRYWAIT P1, [R3+URZ+0x30850], R0 ;  /* 0x03085000030075a7 */ /* 0x0002a6000802017f */
[----:B--2---:R-:W-:Y:S05]  /*155b0*/  @!P1 NANOSLEEP.SYNCS 0x989680 ;  /* 0x009896800000995d */ /* 0x004fea0003900000 */
[----:B------:R-:W2:Y:S02]  /*155c0*/  @!P1 SYNCS.PHASECHK.TRANS64 P1, [R3+URZ+0x30850], R0 ;  /* 0x03085000030095a7 */ /* 0x000ea4000802007f */
[----:B--2---:R-:W-:Y:S05]  /*155d0*/  @!P1 BRA `(.L_x_3972) ;  /* 0xfffffffc00ec9947 */ /* 0x004fea000383ffff */
[----:B------:R-:W-:Y:S05]  /*155e0*/  BRA `(.L_x_3971) ;  /* 0xffffff4c00547947 */ /* 0x000fea000383ffff */
.L_x_3985:
[----:B-1----:R-:W-:-:S04]  /*155f0*/  IMAD.U32 R3, RZ, RZ, UR5 ;  /* 0x00000005ff037e24 */ /* 0x002fc8000f8e00ff */
[----:B------:R1:W2:Y:S03]  /*15600*/  SYNCS.PHASECHK.TRANS64.TRYWAIT P0, [R3+URZ+0x30850], R2 ;  /* 0x03085002030075a7 */ /* 0x0002a6000800017f */
[----:B--2---:R-:W-:Y:S05]  /*15610*/  @!P0 NANOSLEEP.SYNCS 0x989680 ;  /* 0x009896800000895d */ /* 0x004fea0003900000 */
[----:B------:R-:W2:Y:S02]  /*15620*/  @!P0 SYNCS.PHASECHK.TRANS64 P0, [R3+URZ+0x30850], R2 ;  /* 0x03085002030085a7 */ /* 0x000ea4000800007f */
[----:B--2---:R-:W-:Y:S05]  /*15630*/  @!P0 BRA `(.L_x_3985) ;  /* 0xfffffffc00ec8947 */ /* 0x004fea000383ffff */
[----:B------:R-:W-:Y:S05]  /*15640*/  BRA `(.L_x_3984) ;  /* 0xffffff7400a87947 */ /* 0x000fea000383ffff */
.L_x_4034:
        /* <DEDUP_REMOVED lines=11> */
.L_x_4103:
[----:B------:R-:W-:Y:S05]  /*15700*/  BSYNC B0 ;  /* 0x0000000000007941 */ /* 0x000fea0003800000 */
.L_x_4102:
[----:B------:R-:W-:Y:S05]  /*15710*/  BRA `(.L_x_4104) ;  /* 0xffffffc400047947 */ /* 0x000fea000383ffff */
.L_x_4035:
[----:B------:R-:W-:Y:S01]  /*15720*/  BSSY B0, `(.L_x_4105) ;  /* 0x0000006000007945 */ /* 0x000fe20003800000 */
[----:B------:R-:W-:-:S07]  /*15730*/  IMAD.MOV.U32 R15, RZ, RZ, -0x1 ;  /* 0xffffffffff0f7424 */ /* 0x000fce00078e00ff */
[----:B0-----:R-:W-:Y:S05]  /*15740*/  WARPSYNC.COLLECTIVE R15, `(.L_x_4106) ;  /* 0x000000000f0c7348 */ /* 0x001fea0003c00000 */
[----:B------:R-:W-:Y:S02]  /*15750*/  ELECT P6, UR62, PT ;  /* 0x00000000003e782f */ /* 0x000fe400038c0000 */
[----:B------:R-:W-:Y:S01]  /*15760*/  MOV R14, UR62 ;  /* 0x0000003e000e7c02 */ /* 0x000fe20008000f00 */
[----:B0-----:R-:W-:Y:S10]  /*15770*/  ENDCOLLECTIVE ;  /* 0x000000000000791b */ /* 0x001ff40003800000 */
.L_x_4106:
[----:B------:R-:W-:Y:S05]  /*15780*/  BSYNC B0 ;  /* 0x0000000000007941 */ /* 0x000fea0003800000 */
.L_x_4105:
[----:B------:R-:W-:Y:S05]  /*15790*/  BRA `(.L_x_4107) ;  /* 0xffffffc000f47947 */ /* 0x000fea000383ffff */
.L_x_4038:
[----:B0-----:R0:W1:Y:S02]  /*157a0*/  SYNCS.PHASECHK.TRANS64.TRYWAIT P0, [R9+URZ+0x30840], R10 ;  /* 0x0308400a090075a7 */ /* 0x001064000800017f */
[----:B-1----:R-:W-:Y:S05]  /*157b0*/  @!P0 NANOSLEEP.SYNCS 0x989680 ;  /* 0x009896800000895d */ /* 0x002fea0003900000 */
[----:B------:R-:W1:Y:S02]  /*157c0*/  @!P0 SYNCS.PHASECHK.TRANS64 P0, [R9+URZ+0x30840], R10 ;  /* 0x0308400a090085a7 */ /* 0x000e64000800007f */
[----:B-1----:R-:W-:Y:S05]  /*157d0*/  @!P0 BRA `(.L_x_4038) ;  /* 0xfffffffc00f08947 */ /* 0x002fea000383ffff */
[----:B------:R-:W-:Y:S05]  /*157e0*/  BRA `(.L_x_4108) ;  /* 0xffffffc4005c7947 */ /* 0x000fea000383ffff */
.L_x_4041:
        /* <DEDUP_REMOVED lines=8> */
.L_x_4049:
[----:B0-----:R0:W1:Y:S02]  /*15870*/  SYNCS.PHASECHK.TRANS64.TRYWAIT P0, [R2+URZ+0x30840], R3 ;  /* 0x03084003020075a7 */ /* 0x001064000800017f */
[----:B-1----:R-:W-:Y:S05]  /*15880*/  @!P0 NANOSLEEP.SYNCS 0x989680 ;  /* 0x009896800000895d */ /* 0x002fea0003900000 */
[----:B------:R-:W1:Y:S02]  /*15890*/  @!P0 SYNCS.PHASECHK.TRANS64 P0, [R2+URZ+0x30840], R3 ;  /* 0x03084003020085a7 */ /* 0x000e64000800007f */
[----:B-1----:R-:W-:Y:S05]  /*158a0*/  @!P0 BRA `(.L_x_4049) ;  /* 0xfffffffc00f08947 */ /* 0x002fea000383ffff */
[----:B------:R-:W-:Y:S05]  /*158b0*/  BRA `(.L_x_4110) ;  /* 0xffffffcc00647947 */ /* 0x000fea000383ffff */
.L_x_4051:
[----:B0-----:R0:W1:Y:S02]  /*158c0*/  SYNCS.PHASECHK.TRANS64.TRYWAIT P0, [R3+URZ+0x60], R2 ;  /* 0x00006002030075a7 */ /* 0x001064000800017f */
[----:B-1----:R-:W-:Y:S05]  /*158d0*/  @!P0 NANOSLEEP.SYNCS 0x989680 ;  /* 0x009896800000895d */ /* 0x002fea0003900000 */
[----:B------:R-:W1:Y:S02]  /*158e0*/  @!P0 SYNCS.PHASECHK.TRANS64 P0, [R3+URZ+0x60], R2 ;  /* 0x00006002030085a7 */ /* 0x000e64000800007f */
[----:B-1----:R-:W-:Y:S05]  /*158f0*/  @!P0 BRA `(.L_x_4051) ;  /* 0xfffffffc00f08947 */ /* 0x002fea000383ffff */
[----:B------:R-:W-:Y:S05]  /*15900*/  BRA `(.L_x_4111) ;  /* 0xffffffd000107947 */ /* 0x000fea000383ffff */
.L_x_4056:
[----:B-1----:R1:W2:Y:S02]  /*15910*/  SYNCS.PHASECHK.TRANS64.TRYWAIT P0, [R2+URZ+0x30840], R3 ;  /* 0x03084003020075a7 */ /* 0x0022a4000800017f */
[----:B--2---:R-:W-:Y:S05]  /*15920*/  @!P0 NANOSLEEP.SYNCS 0x989680 ;  /* 0x009896800000895d */ /* 0x004fea0003900000 */
[----:B------:R-:W2:Y:S02]  /*15930*/  @!P0 SYNCS.PHASECHK.TRANS64 P0, [R2+URZ+0x30840], R3 ;  /* 0x03084003020085a7 */ /* 0x000ea4000800007f */
[----:B--2---:R-:W-:Y:S05]  /*15940*/  @!P0 BRA `(.L_x_4056) ;  /* 0xfffffffc00f08947 */ /* 0x004fea000383ffff */
[----:B------:R-:W-:Y:S05]  /*15950*/  BRA `(.L_x_4112) ;  /* 0xffffffd4008c7947 */ /* 0x000fea000383ffff */
.L_x_4058:
[----:B0-----:R0:W1:Y:S02]  /*15960*/  SYNCS.PHASECHK.TRANS64.TRYWAIT P1, [R3+URZ+0x60], R2 ;  /* 0x00006002030075a7 */ /* 0x001064000802017f */
[----:B-1----:R-:W-:Y:S05]  /*15970*/  @!P1 NANOSLEEP.SYNCS 0x989680 ;  /* 0x009896800000995d */ /* 0x002fea0003900000 */
[----:B------:R-:W1:Y:S02]  /*15980*/  @!P1 SYNCS.PHASECHK.TRANS64 P1, [R3+URZ+0x60], R2 ;  /* 0x00006002030095a7 */ /* 0x000e64000802007f */
[----:B-1----:R-:W-:Y:S05]  /*15990*/  @!P1 BRA `(.L_x_4058) ;  /* 0xfffffffc00f09947 */ /* 0x002fea000383ffff */
[----:B------:R-:W-:Y:S05]  /*159a0*/  BRA `(.L_x_4113) ;  /* 0xffffffd800387947 */ /* 0x000fea000383ffff */
.L_x_4063:
[----:B--2---:R2:W3:Y:S02]  /*159b0*/  SYNCS.PHASECHK.TRANS64.TRYWAIT P0, [R2+URZ+0x30840], R3 ;  /* 0x03084003020075a7 */ /* 0x0044e4000800017f */
[----:B---3--:R-:W-:Y:S05]  /*159c0*/  @!P0 NANOSLEEP.SYNCS 0x989680 ;  /* 0x009896800000895d */ /* 0x008fea0003900000 */
[----:B------:R-:W3:Y:S02]  /*159d0*/  @!P0 SYNCS.PHASECHK.TRANS64 P0, [R2+URZ+0x30840], R3 ;  /* 0x03084003020085a7 */ /* 0x000ee4000800007f */
[----:B---3--:R-:W-:Y:S05]  /*159e0*/  @!P0 BRA `(.L_x_4063) ;  /* 0xfffffffc00f08947 */ /* 0x008fea000383ffff */
[----:B------:R-:W-:Y:S05]  /*159f0*/  BRA `(.L_x_4114) ;  /* 0xffffffdc00707947 */ /* 0x000fea000383ffff */
.L_x_4065:
[----:B0-----:R0:W1:Y:S02]  /*15a00*/  SYNCS.PHASECHK.TRANS64.TRYWAIT P1, [R2+URZ+0x60], R9 ;  /* 0x00006009020075a7 */ /* 0x001064000802017f */
[----:B-1----:R-:W-:Y:S05]  /*15a10*/  @!P1 NANOSLEEP.SYNCS 0x989680 ;  /* 0x009896800000995d */ /* 0x002fea0003900000 */
[----:B------:R-:W1:Y:S02]  /*15a20*/  @!P1 SYNCS.PHASECHK.TRANS64 P1, [R2+URZ+0x60], R9 ;  /* 0x00006009020095a7 */ /* 0x000e64000802007f */
[----:B-1----:R-:W-:Y:S05]  /*15a30*/  @!P1 BRA `(.L_x_4065) ;  /* 0xfffffffc00f09947 */ /* 0x002fea000383ffff */
[----:B------:R-:W-:Y:S05]  /*15a40*/  BRA `(.L_x_4115) ;  /* 0xffffffe000207947 */ /* 0x000fea000383ffff */
.L_x_4072:
[----:B-1----:R1:W2:Y:S02]  /*15a50*/  SYNCS.PHASECHK.TRANS64.TRYWAIT P0, [R3+URZ+0x30860], R0 ;  /* 0x03086000030075a7 */ /* 0x0022a4000800017f */
[----:B--2---:R-:W-:Y:S05]  /*15a60*/  @!P0 NANOSLEEP.SYNCS 0x989680 ;  /* 0x009896800000895d */ /* 0x004fea0003900000 */
[----:B------:R-:W2:Y:S02]  /*15a70*/  @!P0 SYNCS.PHASECHK.TRANS64 P0, [R3+URZ+0x30860], R0 ;  /* 0x03086000030085a7 */ /* 0x000ea4000800007f */
[----:B--2---:R-:W-:Y:S05]  /*15a80*/  @!P0 BRA `(.L_x_4072) ;  /* 0xfffffffc00f08947 */ /* 0x004fea000383ffff */
[----:B------:R-:W-:Y:S05]  /*15a90*/  BRA `(.L_x_4116) ;  /* 0xffffffe4003c7947 */ /* 0x000fea000383ffff */
.L_x_4074:
[----:B------:R-:W-:Y:S01]  /*15aa0*/  BSSY B0, `(.L_x_4117) ;  /* 0x0000008000007945 */ /* 0x000fe20003800000 */
[----:B------:R-:W-:Y:S02]  /*15ab0*/  IMAD.MOV.U32 R13, RZ, RZ, R16 ;  /* 0x000000ffff0d7224 */ /* 0x000fe400078e0010 */
[----:B------:R-:W-:Y:S02]  /*15ac0*/  IMAD.MOV.U32 R12, RZ, RZ, RZ ;  /* 0x000000ffff0c7224 */ /* 0x000fe400078e00ff */
[----:B0-----:R-:W-:Y:S02]  /*15ad0*/  IMAD.MOV.U32 R11, RZ, RZ, 0x1f ;  /* 0x0000001fff0b7424 */ /* 0x001fe400078e00ff */
[----:B------:R-:W-:-:S07]  /*15ae0*/  IMAD.MOV.U32 R15, RZ, RZ, -0x1 ;  /* 0xffffffffff0f7424 */ /* 0x000fce00078e00ff */
[----:B-1----:R-:W-:Y:S05]  /*15af0*/  WARPSYNC.COLLECTIVE R15, `(.L_x_4118) ;  /* 0x000000000f087348 */ /* 0x002fea0003c00000 */
[----:B------:R0:W2:Y:S02]  /*15b00*/  SHFL.IDX P6, R14, R13, R12, R11 ;  /* 0x0000000c0d0e7389 */ /* 0x0000a400000c000b */
[----:B012---:R-:W-:Y:S01]  /*15b10*/  ENDCOLLECTIVE ;  /* 0x000000000000791b */ /* 0x007fe20003800000 */
.L_x_4118:
[----:B------:R-:W-:Y:S05]  /*15b20*/  BSYNC B0 ;  /* 0x0000000000007941 */ /* 0x000fea0003800000 */
.L_x_4117:
        /* <DEDUP_REMOVED lines=8> */
.L_x_4119:
[----:B------:R-:W-:Y:S01]  /*15bb0*/  IMAD.MOV.U32 R16, RZ, RZ, R14 ;  /* 0x000000ffff107224 */ /* 0x000fe200078e000e */
[----:B------:R-:W-:Y:S06]  /*15bc0*/  BRA `(.L_x_4120) ;  /* 0xffffffe400dc7947 */ /* 0x000fec000383ffff */
.L_x_4077:
[----:B------:R-:W-:Y:S01]  /*15bd0*/  BSSY B0, `(.L_x_4121) ;  /* 0x0000008000007945 */ /* 0x000fe20003800000 */
[----:B-----5:R-:W-:Y:S02]  /*15be0*/  IMAD.MOV.U32 R13, RZ, RZ, R17 ;  /* 0x000000ffff0d7224 */ /* 0x020fe400078e0011 */
[----:B------:R-:W-:Y:S02]  /*15bf0*/  IMAD.MOV.U32 R12, RZ, RZ, 0x1 ;  /* 0x00000001ff0c7424 */ /* 0x000fe400078e00ff */
[----:B0-----:R-:W-:Y:S02]  /*15c00*/  IMAD.MOV.U32 R11, RZ, RZ, RZ ;  /* 0x000000ffff0b7224 */ /* 0x001fe400078e00ff */
[----:B------:R-:W-:-:S07]  /*15c10*/  IMAD.MOV.U32 R15, RZ, RZ, -0x1 ;  /* 0xffffffffff0f7424 */ /* 0x000fce00078e00ff */
[----:B-1234-:R-:W-:Y:S05]  /*15c20*/  WARPSYNC.COLLECTIVE R15, `(.L_x_4122) ;  /* 0x000000000f087348 */ /* 0x01efea0003c00000 */
[----:B------:R0:W0:Y:S02]  /*15c30*/  SHFL.UP P6, R14, R13, R12, R11 ;  /* 0x0400000c0d0e7389 */ /* 0x00002400000c000b */
[----:B01234-:R-:W-:Y:S01]  /*15c40*/  ENDCOLLECTIVE ;  /* 0x000000000000791b */ /* 0x01ffe20003800000 */
.L_x_4122:
[----:B------:R-:W-:Y:S05]  /*15c50*/  BSYNC B0 ;  /* 0x0000000000007941 */ /* 0x000fea0003800000 */
.L_x_4121:
        /* <DEDUP_REMOVED lines=10> */
.L_x_4123:
        /* <DEDUP_REMOVED lines=8> */
.L_x_4124:
        /* <DEDUP_REMOVED lines=8> */
.L_x_4125:
        /* <DEDUP_REMOVED lines=8> */
.L_x_4126:
        /* <DEDUP_REMOVED lines=8> */
.L_x_4127:
[----:B------:R-:W-:Y:S05]  /*15f00*/  BRA `(.L_x_4128) ;  /* 0xffffffe400a07947 */ /* 0x000fea000383ffff */
.L_x_4082:
        /* <DEDUP_REMOVED lines=8> */
.L_x_4130:
[----:B------:R-:W-:Y:S05]  /*15f90*/  BSYNC B0 ;  /* 0x0000000000007941 */ /* 0x000fea0003800000 */
.L_x_4129:
        /* <DEDUP_REMOVED lines=10> */
.L_x_4131:
        /* <DEDUP_REMOVED lines=8> */
.L_x_4132:
        /* <DEDUP_REMOVED lines=8> */
.L_x_4133:
        /* <DEDUP_REMOVED lines=8> */
.L_x_4134:
        /* <DEDUP_REMOVED lines=8> */
.L_x_4135:
[----:B------:R-:W-:Y:S05]  /*16240*/  BRA `(.L_x_4136) ;  /* 0xffffffe400847947 */ /* 0x000fea000383ffff */
.L_x_4084:
[----:B------:R-:W-:Y:S01]  /*16250*/  BSSY B0, `(.L_x_4137) ;  /* 0x0000006000007945 */ /* 0x000fe20003800000 */
[----:B------:R-:W-:Y:S01]  /*16260*/  PLOP3.LUT P6, PT, P6, PT, PT, 0x8, 0x0 ;  /* 0x000000000000781c */ /* 0x000fe200037ce170 */
[----:B------:R-:W-:-:S12]  /*16270*/  IMAD.MOV.U32 R15, RZ, RZ, -0x1 ;  /* 0xffffffffff0f7424 */ /* 0x000fd800078e00ff */
[----:B0-----:R-:W-:Y:S05]  /*16280*/  WARPSYNC.COLLECTIVE R15, `(.L_x_4138) ;  /* 0x000000000f087348 */ /* 0x001fea0003c00000 */
[----:B------:R-:W-:Y:S01]  /*16290*/  VOTE.ANY R14, PT, P6 ;  /* 0x00000000000e7806 */ /* 0x000fe200030e0100 */
[----:B0-----:R-:W-:Y:S06]  /*162a0*/  ENDCOLLECTIVE ;  /* 0x000000000000791b */ /* 0x001fec0003800000 */
.L_x_4138:
[----:B------:R-:W-:Y:S05]  /*162b0*/  BSYNC B0 ;  /* 0x0000000000007941 */ /* 0x000fea0003800000 */
.L_x_4137:
        /* <DEDUP_REMOVED lines=9> */
.L_x_4139:
[----:B------:R-:W-:Y:S01]  /*16350*/  IMAD.MOV.U32 R17, RZ, RZ, R14 ;  /* 0x000000ffff117224 */ /* 0x000fe200078e000e */
[----:B------:R-:W-:Y:S06]  /*16360*/  BRA `(.L_x_4140) ;  /* 0xffffffe400747947 */ /* 0x000fec000383ffff */
.L_x_4086:
[----:B------:R-:W-:Y:S01]  /*16370*/  BSSY B0, `(.L_x_4141) ;  /* 0x0000007000007945 */ /* 0x000fe20003800000 */
[----:B------:R-:W-:Y:S02]  /*16380*/  IMAD.MOV.U32 R13, RZ, RZ, R2 ;  /* 0x000000ffff0d7224 */ /* 0x000fe400078e0002 */
[----:B------:R-:W-:Y:S02]  /*16390*/  IMAD.MOV.U32 R11, RZ, RZ, 0x1f ;  /* 0x0000001fff0b7424 */ /* 0x000fe400078e00ff */
[----:B------:R-:W-:-:S07]  /*163a0*/  IMAD.MOV.U32 R15, RZ, RZ, -0x1 ;  /* 0xffffffffff0f7424 */ /* 0x000fce00078e00ff */
[----:B012---:R-:W-:Y:S05]  /*163b0*/  WARPSYNC.COLLECTIVE R15, `(.L_x_4142) ;  /* 0x000000000f087348 */ /* 0x007fea0003c00000 */
[----:B------:R3:W4:Y:S02]  /*163c0*/  SHFL.IDX P6, R14, R13, R12, R11 ;  /* 0x0000000c0d0e7389 */ /* 0x00072400000c000b */
[----:B01234-:R-:W-:Y:S01]  /*163d0*/  ENDCOLLECTIVE ;  /* 0x000000000000791b */ /* 0x01ffe20003800000 */
.L_x_4142:
[----:B------:R-:W-:Y:S05]  /*163e0*/  BSYNC B0 ;  /* 0x0000000000007941 */ /* 0x000fea0003800000 */
.L_x_4141:
[----:B------:R-:W-:Y:S01]  /*163f0*/  IMAD.MOV.U32 R7, RZ, RZ, R14 ;  /* 0x000000ffff077224 */ /* 0x000fe200078e000e */
[----:B------:R-:W-:Y:S06]  /*16400*/  BRA `(.L_x_4085) ;  /* 0xffffffe400687947 */ /* 0x000fec000383ffff */
.L_x_4090:
[----:B-1----:R1:W2:Y:S02]  /*16410*/  SYNCS.PHASECHK.TRANS64.TRYWAIT P0, [R0+URZ+0x30820], R3 ;  /* 0x03082003000075a7 */ /* 0x0022a4000800017f */
[----:B--2---:R-:W-:Y:S05]  /*16420*/  @!P0 NANOSLEEP.SYNCS 0x989680 ;  /* 0x009896800000895d */ /* 0x004fea0003900000 */
[----:B------:R-:W2:Y:S02]  /*16430*/  @!P0 SYNCS.PHASECHK.TRANS64 P0, [R0+URZ+0x30820], R3 ;  /* 0x03082003000085a7 */ /* 0x000ea4000800007f */
[----:B--2---:R-:W-:Y:S05]  /*16440*/  @!P0 BRA `(.L_x_4090) ;  /* 0xfffffffc00f08947 */ /* 0x004fea000383ffff */
[----:B------:R-:W-:Y:S05]  /*16450*/  BRA `(.L_x_4143) ;  /* 0xffffffe800dc7947 */ /* 0x000fea000383ffff */
.L_x_4091:
        /* <DEDUP_REMOVED lines=11> */
.L_x_4145:
[----:B------:R-:W-:Y:S05]  /*16510*/  BSYNC B0 ;  /* 0x0000000000007941 */ /* 0x000fea0003800000 */
.L_x_4144:
[----:B------:R-:W-:Y:S05]  /*16520*/  BRA `(.L_x_4146) ;  /* 0xffffffe800c47947 */ /* 0x000fea000383ffff */
.L_x_4094:
[----:B------:R-:W-:Y:S01]  /*16530*/  BSSY B1, `(.L_x_4147) ;  /* 0x0000006000017945 */ /* 0x000fe20003800000 */
[----:B------:R-:W-:-:S07]  /*16540*/  IMAD.MOV.U32 R15, RZ, RZ, -0x1 ;  /* 0xffffffffff0f7424 */ /* 0x000fce00078e00ff */
[----:B012---:R-:W-:Y:S05]  /*16550*/  WARPSYNC.COLLECTIVE R15, `(.L_x_4148) ;  /* 0x000000000f0c7348 */ /* 0x007fea0003c00000 */
[----:B------:R-:W-:Y:S02]  /*16560*/  ELECT P6, UR62, PT ;  /* 0x00000000003e782f */ /* 0x000fe400038c0000 */
[----:B------:R-:W-:Y:S01]  /*16570*/  MOV R14, UR62 ;  /* 0x0000003e000e7c02 */ /* 0x000fe20008000f00 */
[----:B012---:R-:W-:Y:S10]  /*16580*/  ENDCOLLECTIVE ;  /* 0x000000000000791b */ /* 0x007ff40003800000 */
.L_x_4148:
[----:B------:R-:W-:Y:S05]  /*16590*/  BSYNC B1 ;  /* 0x0000000000017941 */ /* 0x000fea0003800000 */
.L_x_4147:
[----:B------:R-:W-:Y:S05]  /*165a0*/  BRA `(.L_x_4149) ;  /* 0xffffffe800bc7947 */ /* 0x000fea000383ffff */
.L_x_4096:
[----:B-1----:R1:W2:Y:S02]  /*165b0*/  SYNCS.PHASECHK.TRANS64.TRYWAIT P0, [R6+URZ], R5 ;  /* 0x00000005060075a7 */ /* 0x0022a4000800017f */
[----:B--2---:R-:W-:Y:S05]  /*165c0*/  @!P0 NANOSLEEP.SYNCS 0x989680 ;  /* 0x009896800000895d */ /* 0x004fea0003900000 */
[----:B------:R-:W2:Y:S02]  /*165d0*/  @!P0 SYNCS.PHASECHK.TRANS64 P0, [R6+URZ], R5 ;  /* 0x00000005060085a7 */ /* 0x000ea4000800007f */
[----:B--2---:R-:W-:Y:S05]  /*165e0*/  @!P0 BRA `(.L_x_4096) ;  /* 0xfffffffc00f08947 */ /* 0x004fea000383ffff */
[----:B------:R-:W-:Y:S05]  /*165f0*/  BRA `(.L_x_4150) ;  /* 0xffffffec00007947 */ /* 0x000fea000383ffff */
.L_x_4097:
[----:B--2---:R2:W3:Y:S02]  /*16600*/  SYNCS.PHASECHK.TRANS64.TRYWAIT P0, [R7+URZ], R2 ;  /* 0x00000002070075a7 */ /* 0x0044e4000800017f */
[----:B---3--:R-:W-:Y:S05]  /*16610*/  @!P0 NANOSLEEP.SYNCS 0x989680 ;  /* 0x009896800000895d */ /* 0x008fea0003900000 */
[----:B------:R-:W3:Y:S02]  /*16620*/  @!P0 SYNCS.PHASECHK.TRANS64 P0, [R7+URZ], R2 ;  /* 0x00000002070085a7 */ /* 0x000ee4000800007f */
[----:B---3--:R-:W-:Y:S05]  /*16630*/  @!P0 BRA `(.L_x_4097) ;  /* 0xfffffffc00f08947 */ /* 0x008fea000383ffff */
[----:B------:R-:W-:Y:S05]  /*16640*/  BRA `(.L_x_4151) ;  /* 0xffffffe800f47947 */ /* 0x000fea000383ffff */
.L_x_4099:
[----:B---3--:R3:W4:Y:S02]  /*16650*/  SYNCS.PHASECHK.TRANS64.TRYWAIT P0, [R4+URZ], R5 ;  /* 0x00000005040075a7 */ /* 0x008724000800017f */
[----:B----4-:R-:W-:Y:S05]  /*16660*/  @!P0 NANOSLEEP.SYNCS 0x989680 ;  /* 0x009896800000895d */ /* 0x010fea0003900000 */
[----:B------:R-:W4:Y:S02]  /*16670*/  @!P0 SYNCS.PHASECHK.TRANS64 P0, [R4+URZ], R5 ;  /* 0x00000005040085a7 */ /* 0x000f24000800007f */
[----:B----4-:R-:W-:Y:S05]  /*16680*/  @!P0 BRA `(.L_x_4099) ;  /* 0xfffffffc00f08947 */ /* 0x010fea000383ffff */
[----:B------:R-:W-:Y:S05]  /*16690*/  BRA `(.L_x_4152) ;  /* 0xffffffe800fc7947 */ /* 0x000fea000383ffff */
.L_x_4153:
        /* <DEDUP_REMOVED lines=14> */
.L_x_12764:


//--------------------- .text._ZN7cutlass13device_kernelIN5flash11enable_sm90INS1_16FlashAttnFwdSm90INS1_25CollectiveMainloopFwdSm90ILi2EN4cute5tupleIJNS5_1CILi1EEES8_S8_EEENS6_IJNS7_ILi128EEENS7_ILi96EEENS7_ILi192EEEEEELi192ENS_10bfloat16_tEfNS_4arch4Sm90ELb0ELb1ELb0ELb1ELb0ELb1ELb0ELb1ELb1ELb0ELb0ELb0EEENS1_21CollectiveEpilogueFwdINS6_IJSA_SC_SB_EEES9_SE_SG_Li256ELb1ELb0ELb0ELb0EEENS1_36VarlenDynamicPersistentTileSchedulerILi128ELi96ELi256ELi32ELb0ELb0ELb1ELb1ELb0ELb1EEEEEEEEEvNT_6ParamsE --------------------------
	.section	.text._ZN7cutlass13device_kernelIN5flash11enable_sm90INS1_16FlashAttnFwdSm90INS1_25CollectiveMainloopFwdSm90ILi2EN4cute5tupleIJNS5_1CILi1EEES8_S8_EEENS6_IJNS7_ILi128EEENS7_ILi96EEENS7_ILi192EEEEEELi192ENS_10bfloat16_tEfNS_4arch4Sm90ELb0ELb1ELb0ELb1ELb0ELb1ELb0ELb1ELb1ELb0ELb0ELb0EEENS1_21CollectiveEpilogueFwdINS6_IJSA_SC_SB_EEES9_SE_SG_Li256ELb1ELb0ELb0ELb0EEENS1_36VarlenDynamicPersistentTileSchedulerILi128ELi96ELi256ELi32ELb0ELb0ELb1ELb1ELb0ELb1EEEEEEEEEvNT_6ParamsE,"ax",@progbits
	.align	128
.text._ZN7cutlass13device_kernelIN5flash11enable_sm90INS1_16FlashAttnFwdSm90INS1_25CollectiveMainloopFwdSm90ILi2EN4cute5tupleIJNS5_1CILi1EEES8_S8_EEENS6_IJNS7_ILi128EEENS7_ILi96EEENS7_ILi192EEEEEELi192ENS_10bfloat16_tEfNS_4arch4Sm90ELb0ELb1ELb0ELb1ELb0ELb1ELb0ELb1ELb1ELb0ELb0ELb0EEENS1_21CollectiveEpilogueFwdINS6_IJSA_SC_SB_EEES9_SE_SG_Li256ELb1ELb0ELb0ELb0EEENS1_36VarlenDynamicPersistentTileSchedulerILi128ELi96ELi256ELi32ELb0ELb0ELb1ELb1ELb0ELb1EEEEEEEEEvNT_6ParamsE:
        .type           _ZN7cutlass13device_kernelIN5flash11enable_sm90INS1_16FlashAttnFwdSm90INS1_25CollectiveMainloopFwdSm90ILi2EN4cute5tupleIJNS5_1CILi1EEES8_S8_EEENS6_IJNS7_ILi128EEENS7_ILi96EEENS7_ILi192EEEEEELi192ENS_10bfloat16_tEfNS_4arch4Sm90ELb0ELb1ELb0ELb1ELb0ELb1ELb0ELb1ELb1ELb0ELb0ELb0EEENS1_21CollectiveEpilogueFwdINS6_IJSA_SC_SB_EEES9_SE_SG_Li256ELb1ELb0ELb0ELb0EEENS1_36VarlenDynamicPersistentTileSchedulerILi128ELi96ELi256ELi32ELb0ELb0ELb1ELb1ELb0ELb1EEEEEEEEEvNT_6ParamsE,@function
        .size           _ZN7cutlass13device_kernelIN5flash11enable_sm90INS1_16FlashAttnFwdSm90INS1_25CollectiveMainloopFwdSm90ILi2EN4cute5tupleIJNS5_1CILi1EEES8_S8_EEENS6_IJNS7_ILi128EEENS7_ILi96EEENS7_ILi192EEEEEELi192ENS_10bfloat16_tEfNS_4arch4Sm90ELb0ELb1ELb0ELb1ELb0ELb1ELb0ELb1ELb1ELb0ELb0ELb0EEENS1_21CollectiveEpilogueFwdINS6_IJSA_SC_SB_EEES9_SE_SG_Li256ELb1ELb0ELb0ELb0EEENS1_36VarlenDynamicPersistentTileSchedulerILi128ELi96ELi256ELi32ELb0ELb0ELb1ELb1ELb0ELb1EEEEEEEEEvNT_6ParamsE,(.L_x_12765 - _ZN7cutlass13device_kernelIN5flash11enable_sm90INS1_16FlashAttnFwdSm90INS1_25CollectiveMainloopFwdSm90ILi2EN4cute5tupleIJNS5_1CILi1EEES8_S8_EEENS6_IJNS7_ILi128EEENS7_ILi96EEENS7_ILi192EEEEEELi192ENS_10bfloat16_tEfNS_4arch4Sm90ELb0ELb1ELb0ELb1ELb0ELb1ELb0ELb1ELb1ELb0ELb0ELb0EEENS1_21CollectiveEpilogueFwdINS6_IJSA_SC_SB_EEES9_SE_SG_Li256ELb1ELb0ELb0ELb0EEENS1_36VarlenDynamicPersistentTileSchedulerILi128ELi96ELi256ELi32ELb0ELb0ELb1ELb1ELb0ELb1EEEEEEEEEvNT_6ParamsE)
        .other          _ZN7cutlass13device_kernelIN5flash11enable_sm90INS1_16FlashAttnFwdSm90INS1_25CollectiveMainloopFwdSm90ILi2EN4cute5tupleIJNS5_1CILi1EEES8_S8_EEENS6_IJNS7_ILi128EEENS7_ILi96EEENS7_ILi192EEEEEELi192ENS_10bfloat16_tEfNS_4arch4Sm90ELb0ELb1ELb0ELb1ELb0ELb1ELb0ELb1ELb1ELb0ELb0ELb0EEENS1_21CollectiveEpilogueFwdINS6_IJSA_SC_SB_EEES9_SE_SG_Li256ELb1ELb0ELb0ELb0EEENS1_36VarlenDynamicPersistentTileSchedulerILi128ELi96ELi256ELi32ELb0ELb0ELb1ELb1ELb0ELb1EEEEEEEEEvNT_6ParamsE,@"STO_CUDA_ENTRY STV_DEFAULT"
_ZN7cutlass13device_kernelIN5flash11enable_sm90INS1_16FlashAttnFwdSm90INS1_25CollectiveMainloopFwdSm90ILi2EN4cute5tupleIJNS5_1CILi1EEES8_S8_EEENS6_IJNS7_ILi128EEENS7_ILi96EEENS7_ILi192EEEEEELi192ENS_10bfloat16_tEfNS_4arch4Sm90ELb0ELb1ELb0ELb1ELb0ELb1ELb0ELb1ELb1ELb0ELb0ELb0EEENS1_21CollectiveEpilogueFwdINS6_IJSA_SC_SB_EEES9_SE_SG_Li256ELb1ELb0ELb0ELb0EEENS1_36VarlenDynamicPersistentTileSchedulerILi128ELi96ELi256ELi32ELb0ELb0ELb1ELb1ELb0ELb1EEEEEEEEEvNT_6ParamsE:
        /* <DEDUP_REMOVED lines=27> */
.L_x_4155:
[----:B------:R-:W-:Y:S05]  /*01b0*/  BSYNC B0 ;  /* 0x0000000000007941 */ /* 0x000fea0003800000 */
.L_x_4154:
        /* <DEDUP_REMOVED lines=41> */
.L_x_4156:
        /* <DEDUP_REMOVED lines=22> */
.L_x_4157:
        /* <DEDUP_REMOVED lines=18> */
.L_x_4158:
        /* <DEDUP_REMOVED lines=22> */
.L_x_4159:
        /* <DEDUP_REMOVED lines=22> */
.L_x_4160:
[----:B------:R-:W-:Y:S01]  /*0990*/  PLOP3.LUT P0, PT, PT, PT, UP0, 0x80, 0x0 ;  /* 0x000000000000781c */ /* 0x000fe20003f0f008 */
[----:B------:R-:W-:Y:S01]  /*09a0*/  UMOV UR60, 0x1 ;  /* 0x00000001003c7882 */ /* 0x000fe20000000000 */
[----:B------:R-:W-:Y:S01]  /*09b0*/  NOP ;  /* 0x0000000000007918 */ /* 0x000fe20000000000 */
[----:B------:R-:W-:Y:S01]  /*09c0*/  USEL UR60, UR60, 0x2, !UP0 ;  /* 0x000000023c3c7887 */ /* 0x000fe2000c000000 */
[----:B------:R-:W-:Y:S01]  /*09d0*/  BSSY B7, `(.L_x_4161) ;  /* 0x0002815000077945 */ /* 0x000fe20003800000 */
[----:B012-4-:R-:W-:Y:S08]  /*09e0*/  BAR.SYNC.DEFER_BLOCKING 0x0 ;  /* 0x0000000000007b1d */ /* 0x017ff00000010000 */
[----:B------:R-:W-:Y:S05]  /*09f0*/  @!P0 BRA `(.L_x_4162) ;  /* 0x0000021400b08947 */ /* 0x000fea0003800000 */
.L_x_4163:
        /* <DEDUP_REMOVED lines=18> */
[----:B------:R-:W-:Y:S01]  /*0b20*/  IMAD.MOV.U32 R220, RZ, RZ, RZ ;  /* 0x000000ffffdc7224 */ /* 0x000fe200078e00ff */
[----:B------:R-:W-:Y:S02]  /*0b30*/  CS2R R22, SRZ ;  /* 0x0000000000167805 */ /* 0x000fe4000001ff00 */
[----:B------:R-:W-:Y:S01]  /*0b40*/  SHF.R.S32.HI R3, RZ, 0x1f, R224 ;  /* 0x0000001fff037819 */ /* 0x000fe200000114e0 */
[----:B------:R-:W-:Y:S02]  /*0b50*/  IMAD.MOV.U32 R204, RZ, RZ, RZ ;  /* 0x000000ffffcc7224 */ /* 0x000fe400078e00ff */
[----:B------:R-:W-:Y:S01]  /*0b60*/  IMAD.MOV.U32 R194, RZ, RZ, RZ ;  /* 0x000000ffffc27224 */ /* 0x000fe200078e00ff */
[----:B------:R-:W-:-:S02]  /*0b70*/  LEA.HI R5, R3, R224, RZ, 0x7 ;  /* 0x000000e003057211 */ /* 0x000fc400078f38ff */
[-C--:B------:R-:W-:Y:S02]  /*0b80*/  LEA.HI R0, R3, R224.reuse, RZ, 0x4 ;  /* 0x000000e003007211 */ /* 0x080fe400078f20ff */
[----:B------:R-:W-:Y:S01]  /*0b90*/  LOP3.LUT R7, R5, 0xffffff80, RZ, 0xc0, !PT ;  /* 0xffffff8005077812 */ /* 0x000fe200078ec0ff */
[----:B------:R-:W-:Y:S01]  /*0ba0*/  UIADD3 UR4, UR4, 0x12400, URZ ;  /* 0x0001240004047890 */ /* 0x000fe2000fffe03f */
[CC--:B------:R-:W-:Y:S02]  /*0bb0*/  LEA.HI R214, R3.reuse, R224.reuse, RZ, 0x3 ;  /* 0x000000e003d67211 */ /* 0x0c0fe400078f18ff */
[----:B------:R-:W-:Y:S01]  /*0bc0*/  LEA.HI R10, R3, R224, RZ, 0x2 ;  /* 0x000000e0030a7211 */ /* 0x000fe200078f10ff */
[----:B------:R-:W-:Y:S01]  /*0bd0*/  IMAD.IADD R226, R224, 0x1, -R7 ;  /* 0x00000001e0e27824 */ /* 0x000fe200078e0a07 */
[----:B------:R-:W-:Y:S02]  /*0be0*/  SHF.R.S32.HI R7, RZ, 0x4, R0 ;  /* 0x00000004ff077819 */ /* 0x000fe40000011400 */
[----:B------:R-:W-:-:S02]  /*0bf0*/  SHF.R.S32.HI R195, RZ, 0x2, R10 ;  /* 0x00000002ffc37819 */ /* 0x000fc4000001140a */
[----:B------:R-:W-:Y:S02]  /*0c00*/  SHF.R.S32.HI R9, RZ, 0x1f, R226 ;  /* 0x0000001fff097819 */ /* 0x000fe400000114e2 */
[----:B------:R-:W-:Y:S01]  /*0c10*/  LEA.HI R2, R0, R7, RZ, 0x1 ;  /* 0x0000000700027211 */ /* 0x000fe200078f08ff */
[----:B------:R-:W-:Y:S01]  /*0c20*/  VIADD R221, R195, 0x40 ;  /* 0x00000040c3dd7836 */ /* 0x000fe20000000000 */
[----:B------:R-:W-:Y:S02]  /*0c30*/  LEA.HI R6, R9, R226, RZ, 0x2 ;  /* 0x000000e209067211 */ /* 0x000fe400078f10ff */
[----:B------:R-:W-:Y:S01]  /*0c40*/  LOP3.LUT R4, R2, 0x1ffffffe, RZ, 0xc0, !PT ;  /* 0x1ffffffe02047812 */ /* 0x000fe200078ec0ff */
[----:B------:R-:W-:Y:S01]  /*0c50*/  IMAD.SHL.U32 R205, R221, 0x40, RZ ;  /* 0x00000040ddcd7824 */ /* 0x000fe200078e00ff */
[--C-:B------:R-:W-:Y:S02]  /*0c60*/  SHF.R.S32.HI R8, RZ, 0x2, R6.reuse ;  /* 0x00000002ff087819 */ /* 0x100fe40000011406 */
[----:B------:R-:W-:Y:S01]  /*0c70*/  SHF.R.S32.HI R11, RZ, 0x1f, R6 ;  /* 0x0000001fff0b7819 */ /* 0x000fe20000011406 */
[----:B------:R-:W-:Y:S01]  /*0c80*/  IMAD.IADD R4, R7, 0x1, -R4 ;  /* 0x0000000107047824 */ /* 0x000fe200078e0a04 */
[----:B------:R-:W-:-:S02]  /*0c90*/  LEA.HI R2, R3, R224, RZ, 0x5 ;  /* 0x000000e003027211 */ /* 0x000fc400078f28ff */
[----:B------:R-:W-:Y:S02]  /*0ca0*/  LEA.HI R11, R11, R8, RZ, 0x3 ;  /* 0x000000080b0b7211 */ /* 0x000fe400078f18ff */
[----:B------:R-:W-:Y:S02]  /*0cb0*/  LOP3.LUT R3, R0, 0x3fffff0, RZ, 0xc0, !PT ;  /* 0x03fffff000037812 */ /* 0x000fe400078ec0ff */
[----:B------:R-:W-:Y:S02]  /*0cc0*/  LOP3.LUT R11, R11, 0xfffffff8, RZ, 0xc0, !PT ;  /* 0xfffffff80b0b7812 */ /* 0x000fe400078ec0ff */
[----:B------:R-:W-:Y:S01]  /*0cd0*/  LOP3.LUT R7, R214, 0x1ffffff8, RZ, 0xc0, !PT ;  /* 0x1ffffff8d6077812 */ /* 0x000fe200078ec0ff */
[----:B------:R-:W-:Y:S01]  /*0ce0*/  IMAD.IADD R3, R224, 0x1, -R3 ;  /* 0x00000001e0037824 */ /* 0x000fe200078e0a03 */
[----:B------:R-:W-:Y:S01]  /*0cf0*/  SHF.R.S32.HI R2, RZ, 0x5, R2 ;  /* 0x00000005ff027819 */ /* 0x000fe20000011402 */
[----:B------:R-:W-:Y:S01]  /*0d00*/  IMAD.IADD R8, R8, 0x1, -R11 ;  /* 0x0000000108087824 */ /* 0x000fe200078e0a0b */
[----:B------:R-:W-:Y:S01]  /*0d10*/  LOP3.LUT R11, R10, 0xfffffffc, RZ, 0xc0, !PT ;  /* 0xfffffffc0a0b7812 */ /* 0x000fe200078ec0ff */
[----:B------:R-:W-:Y:S01]  /*0d20*/  IMAD.IADD R7, R224, 0x1, -R7 ;  /* 0x00000001e0077824 */ /* 0x000fe200078e0a07 */
[----:B------:R-:W-:Y:S01]  /*0d30*/  SHF.R.S32.HI R10, RZ, 0x1f, R10 ;  /* 0x0000001fff0a7819 */ /* 0x000fe2000001140a */
[----:B------:R-:W-:Y:S01]  /*0d40*/  IMAD R3, R2, 0x10, R3 ;  /* 0x0000001002037824 */ /* 0x000fe200078e0203 */
[----:B------:R-:W-:Y:S01]  /*0d50*/  SHF.R.S32.HI R0, RZ, 0x1f, R221 ;  /* 0x0000001fff007819 */ /* 0x000fe200000114dd */
[----:B------:R-:W-:Y:S01]  /*0d60*/  IMAD.IADD R224, R224, 0x1, -R11 ;  /* 0x00000001e0e07824 */ /* 0x000fe200078e0a0b */
[----:B------:R-:W-:Y:S01]  /*0d70*/  LEA.HI R10, R10, R195, RZ, 0x3 ;  /* 0x000000c30a0a7211 */ /* 0x000fe200078f18ff */
[----:B------:R-:W-:Y:S01]  /*0d80*/  IMAD R235, R3, 0x8, R4 ;  /* 0x0000000803eb7824 */ /* 0x000fe200078e0204 */
[----:B------:R-:W-:Y:S01]  /*0d90*/  LEA.HI R0, R0, R221, RZ, 0x3 ;  /* 0x000000dd00007211 */ /* 0x000fe200078f18ff */
[----:B------:R-:W-:Y:S01]  /*0da0*/  IMAD.SHL.U32 R192, R224, 0x8, RZ ;  /* 0x00000008e0c07824 */ /* 0x000fe200078e00ff */
[----:B------:R-:W-:Y:S01]  /*0db0*/  LOP3.LUT R10, R10, 0xfffffff8, RZ, 0xc0, !PT ;  /* 0xfffffff80a0a7812 */ /* 0x000fe200078ec0ff */
[----:B------:R-:W-:Y:S01]  /*0dc0*/  IMAD.SHL.U32 R210, R2, 0x200, RZ ;  /* 0x0000020002d27824 */ /* 0x000fe200078e00ff */
[----:B------:R-:W-:Y:S01]  /*0dd0*/  LOP3.LUT R205, R205, 0x1c0, RZ, 0xc0, !PT ;  /* 0x000001c0cdcd7812 */ /* 0x000fe200078ec0ff */
[C---:B------:R-:W-:Y:S01]  /*0de0*/  VIADD R198, R192.reuse, 0x20 ;  /* 0x00000020c0c67836 */ /* 0x040fe20000000000 */
[----:B------:R-:W-:Y:S01]  /*0df0*/  SHF.R.S32.HI R234, RZ, 0x7, R5 ;  /* 0x00000007ffea7819 */ /* 0x000fe20000011405 */
[----:B------:R-:W-:Y:S01]  /*0e00*/  IMAD.IADD R217, R195, 0x1, -R10 ;  /* 0x00000001c3d97824 */ /* 0x000fe200078e0a0a */
[----:B------:R-:W-:Y:S01]  /*0e10*/  SHF.R.U32.HI R233, RZ, 0x3, R205 ;  /* 0x00000003ffe97819 */ /* 0x000fe200000116cd */
[----:B------:R-:W-:Y:S01]  /*0e20*/  VIADD R199, R192, 0x40 ;  /* 0x00000040c0c77836 */ /* 0x000fe20000000000 */
[----:B------:R-:W-:Y:S01]  /*0e30*/  SHF.R.S32.HI R3, RZ, 0x1f, R198 ;  /* 0x0000001fff037819 */ /* 0x000fe200000114c6 */
[----:B------:R-:W-:Y:S01]  /*0e40*/  IMAD.SHL.U32 R208, R217, 0x40, RZ ;  /* 0x00000040d9d07824 */ /* 0x000fe200078e00ff */
[----:B------:R-:W-:Y:S01]  /*0e50*/  LEA.HI R9, R9, R226, RZ, 0x5 ;  /* 0x000000e209097211 */ /* 0x000fe200078f28ff */
[----:B------:R-:W-:Y:S01]  /*0e60*/  IMAD.SHL.U32 R0, R0, 0x40, RZ ;  /* 0x0000004000007824 */ /* 0x000fe200078e00ff */
[-C--:B------:R-:W-:Y:S01]  /*0e70*/  LEA.HI R2, R3, R198.reuse, RZ, 0x6 ;  /* 0x000000c603027211 */ /* 0x080fe200078f30ff */
[----:B------:R-:W-:Y:S01]  /*0e80*/  IMAD.SHL.U32 R213, R7, 0x8, RZ ;  /* 0x0000000807d57824 */ /* 0x000fe200078e00ff */
[----:B------:R-:W-:Y:S01]  /*0e90*/  SHF.R.S32.HI R4, RZ, 0x1f, R199 ;  /* 0x0000001fff047819 */ /* 0x000fe200000114c7 */
[----:B------:R-:W-:Y:S01]  /*0ea0*/  IMAD.SHL.U32 R18, R224, 0x4, RZ ;  /* 0x00000004e0127824 */ /* 0x000fe200078e00ff */
[----:B------:R-:W-:Y:S01]  /*0eb0*/  LOP3.LUT R208, R208, 0x1c0, RZ, 0xc0, !PT ;  /* 0x000001c0d0d07812 */ /* 0x000fe200078ec0ff */
[----:B------:R-:W-:Y:S01]  /*0ec0*/  IMAD.SHL.U32 R235, R235, 0x8, RZ ;  /* 0x00000008ebeb7824 */ /* 0x000fe200078e00ff */
[----:B------:R-:W-:Y:S01]  /*0ed0*/  LEA.HI R225, R3, R198, RZ, 0x3 ;  /* 0x000000c603e17211 */ /* 0x000fe200078f18ff */
[----:B------:R-:W-:Y:S01]  /*0ee0*/  IMAD.SHL.U32 R3, R2, 0x80, RZ ;  /* 0x0000008002037824 */ /* 0x000fe200078e00ff */
[----:B------:R-:W-:-:S02]  /*0ef0*/  LEA.HI R230, R4, R199, RZ, 0x3 ;  /* 0x000000c704e67211 */ /* 0x000fc400078f18ff */
[----:B------:R-:W-:Y:S02]  /*0f00*/  LEA.HI R4, R4, R199, RZ, 0x6 ;  /* 0x000000c704047211 */ /* 0x000fe400078f30ff */
[----:B------:R-:W-:Y:S02]  /*0f10*/  SHF.R.U32.HI R209, RZ, 0x3, R208 ;  /* 0x00000003ffd17819 */ /* 0x000fe400000116d0 */
[--C-:B------:R-:W-:Y:S01]  /*0f20*/  LOP3.LUT R2, R208, 0x38, R225.reuse, 0xf8, !PT ;  /* 0x00000038d0027812 */ /* 0x100fe200078ef8e1 */
[----:B------:R-:W-:Y:S01]  /*0f30*/  IMAD.SHL.U32 R4, R4, 0x80, RZ ;  /* 0x0000008004047824 */ /* 0x000fe200078e00ff */
[----:B------:R-:W-:Y:S02]  /*0f40*/  LOP3.LUT R10, R205, 0x38, R225, 0xf8, !PT ;  /* 0x00000038cd0a7812 */ /* 0x000fe400078ef8e1 */
[----:B------:R-:W-:Y:S02]  /*0f50*/  LOP3.LUT R211, R0, 0xfffffe00, RZ, 0xc0, !PT ;  /* 0xfffffe0000d37812 */ /* 0x000fe400078ec0ff */
[----:B------:R-:W-:-:S02]  /*0f60*/  LOP3.LUT R3, R3, 0xffffe000, RZ, 0xc0, !PT ;  /* 0xffffe00003037812 */ /* 0x000fc400078ec0ff */
[----:B------:R-:W-:Y:S02]  /*0f70*/  LOP3.LUT R2, R2, R209, RZ, 0x3c, !PT ;  /* 0x000000d102027212 */ /* 0x000fe400078e3cff */
[----:B------:R-:W-:Y:S02]  /*0f80*/  LOP3.LUT R10, R10, R233, RZ, 0x3c, !PT ;  /* 0x000000e90a0a7212 */ /* 0x000fe400078e3cff */
[--C-:B------:R-:W-:Y:S02]  /*0f90*/  LOP3.LUT R0, R208, 0x38, R230.reuse, 0xf8, !PT ;  /* 0x00000038d0007812 */ /* 0x100fe400078ef8e6 */
[----:B------:R-:W-:Y:S02]  /*0fa0*/  LOP3.LUT R12, R205, 0x38, R230, 0xf8, !PT ;  /* 0x00000038cd0c7812 */ /* 0x000fe400078ef8e6 */
[-C--:B------:R-:W-:Y:S02]  /*0fb0*/  IADD3 R2, R2, R3.reuse, R210 ;  /* 0x0000000302027210 */ /* 0x080fe40007ffe0d2 */
[----:B------:R-:W-:-:S02]  /*0fc0*/  IADD3 R10, R10, R3, R211 ;  /* 0x000000030a0a7210 */ /* 0x000fc40007ffe0d3 */
[----:B------:R-:W-:Y:S02]  /*0fd0*/  LOP3.LUT R4, R4, 0xffffe000, RZ, 0xc0, !PT ;  /* 0xffffe00004047812 */ /* 0x000fe400078ec0ff */
[----:B------:R-:W-:Y:S01]  /*0fe0*/  LOP3.LUT R3, R0, R209, RZ, 0x3c, !PT ;  /* 0x000000d100037212 */ /* 0x000fe200078e3cff */
[----:B------:R-:W-:Y:S01]  /*0ff0*/  IMAD.U32 R0, RZ, RZ, UR5 ;  /* 0x00000005ff007e24 */ /* 0x000fe2000f8e00ff */
[----:B------:R-:W-:Y:S02]  /*1000*/  LOP3.LUT R12, R12, R233, RZ, 0x3c, !PT ;  /* 0x000000e90c0c7212 */ /* 0x000fe400078e3cff */
[-C--:B------:R-:W-:Y:S02]  /*1010*/  IADD3 R229, R3, R4.reuse, R210 ;  /* 0x0000000403e57210 */ /* 0x080fe40007ffe0d2 */
[----:B------:R-:W-:Y:S01]  /*1020*/  IADD3 R12, R12, R4, R211 ;  /* 0x000000040c0c7210 */ /* 0x000fe20007ffe0d3 */
[----:B------:R-:W-:Y:S01]  /*1030*/  IMAD.U32 R4, RZ, RZ, UR4 ;  /* 0x00000004ff047e24 */ /* 0x000fe2000f8e00ff */
[----:B------:R-:W-:-:S02]  /*1040*/  LEA.HI R5, R5, R234, RZ, 0x1 ;  /* 0x000000ea05057211 */ /* 0x000fc400078f08ff */
[----:B------:R-:W-:Y:S02]  /*1050*/  SHF.R.S32.HI R9, RZ, 0x5, R9 ;  /* 0x00000005ff097819 */ /* 0x000fe40000011409 */
[----:B------:R0:W-:Y:S01]  /*1060*/  STL [R1+0x38], R4 ;  /* 0x0000380401007387 */ /* 0x0001e20000100800 */
[----:B------:R-:W-:Y:S02]  /*1070*/  LOP3.LUT R5, R5, 0x3fffffe, RZ, 0xc0, !PT ;  /* 0x03fffffe05057812 */ /* 0x000fe400078ec0ff */
[----:B------:R-:W-:Y:S01]  /*1080*/  LOP3.LUT R0, R205, 0x38, R192, 0xf8, !PT ;  /* 0x00000038cd007812 */ /* 0x000fe200078ef8c0 */
[----:B------:R-:W-:Y:S01]  /*1090*/  IMAD R8, R9, 0x10, R8 ;  /* 0x0000001009087824 */ /* 0x000fe200078e0208 */
[----:B------:R-:W-:Y:S01]  /*10a0*/  LOP3.LUT R3, R6, 0x7ffffffc, RZ, 0xc0, !PT ;  /* 0x7ffffffc06037812 */ /* 0x000fe200078ec0ff */
[----:B------:R-:W-:Y:S01]  /*10b0*/  IMAD.IADD R5, R234, 0x1, -R5 ;  /* 0x00000001ea057824 */ /* 0x000fe200078e0a05 */
[----:B------:R-:W-:Y:S02]  /*10c0*/  LOP3.LUT R0, R211, R0, R233, 0xf6, !PT ;  /* 0x00000000d3007212 */ /* 0x000fe400078ef6e9 */
[----:B------:R-:W-:Y:S01]  /*10d0*/  SHF.R.S32.HI R214, RZ, 0x3, R214 ;  /* 0x00000003ffd67819 */ /* 0x000fe200000114d6 */
[----:B------:R-:W-:Y:S01]  /*10e0*/  IMAD R216, R5, 0x40, R8 ;  /* 0x0000004005d87824 */ /* 0x000fe200078e0208 */
[----:B------:R-:W-:Y:S01]  /*10f0*/  SHF.R.S32.HI R222, RZ, 0x1f, R195 ;  /* 0x0000001fffde7819 */ /* 0x000fe200000114c3 */
[----:B------:R-:W-:Y:S01]  /*1100*/  IMAD.IADD R206, R226, 0x1, -R3 ;  /* 0x00000001e2ce7824 */ /* 0x000fe200078e0a03 */
[----:B------:R-:W-:-:S02]  /*1110*/  SHF.R.S32.HI R225, RZ, 0x3, R225 ;  /* 0x00000003ffe17819 */ /* 0x000fc400000114e1 */
[----:B------:R-:W-:Y:S02]  /*1120*/  SHF.R.S32.HI R230, RZ, 0x3, R230 ;  /* 0x00000003ffe67819 */ /* 0x000fe400000114e6 */
[----:B------:R-:W-:Y:S02]  /*1130*/  LEA R231, R0, UR4, 0x1 ;  /* 0x0000000400e77c11 */ /* 0x000fe4000f8e08ff */
[----:B------:R-:W-:Y:S02]  /*1140*/  LEA R232, R2, UR4, 0x1 ;  /* 0x0000000402e87c11 */ /* 0x000fe4000f8e08ff */
[----:B------:R-:W-:Y:S02]  /*1150*/  LEA R228, R10, UR4, 0x1 ;  /* 0x000000040ae47c11 */ /* 0x000fe4000f8e08ff */
[----:B------:R-:W-:Y:S02]  /*1160*/  LEA R229, R229, UR4, 0x1 ;  /* 0x00000004e5e57c11 */ /* 0x000fe4000f8e08ff */
[----:B0-----:R-:W-:-:S07]  /*1170*/  LEA R227, R12, UR4, 0x1 ;  /* 0x000000040ce37c11 */ /* 0x001fce000f8e08ff */
.L_x_4462:
[----:B------:R-:W-:Y:S01]  /*1180*/  ULDC.64 UR4, c[0x0][0xa28] ;  /* 0x00028a0000047ab9 */ /* 0x000fe20000000a00 */
[----:B0-23-5:R-:W0:Y:S01]  /*1190*/  LDC.64 R4, c[0x0][0xa08] ;  /* 0x00028200ff047b82 */ /* 0x02de220000000a00 */
[----:B------:R-:W-:Y:S01]  /*11a0*/  ISETP.NE.U32.AND P0, PT, RZ, UR4, PT ;  /* 0x00000004ff007c0c */ /* 0x000fe2000bf05070 */
[----:B------:R-:W-:Y:S01]  /*11b0*/  IMAD.MOV.U32 R0, RZ, RZ, RZ ;  /* 0x000000ffff007224 */ /* 0x000fe200078e00ff */
[----:B------:R-:W-:Y:S01]  /*11c0*/  ULDC.64 UR6, c[0x0][0x208] ;  /* 0x0000820000067ab9 */ /* 0x000fe20000000a00 */
[----:B------:R-:W-:Y:S01]  /*11d0*/  IMAD.MOV.U32 R26, RZ, RZ, RZ ;  /* 0x000000ffff1a7224 */ /* 0x000fe200078e00ff */
[----:B------:R-:W-:Y:S01]  /*11e0*/  ISETP.NE.AND.EX P0, PT, RZ, UR5, PT, P0 ;  /* 0x00000005ff007c0c */ /* 0x000fe2000bf05300 */
[----:B------:R-:W-:Y:S02]  /*11f0*/  ULDC.64 UR4, c[0x0][0xa18] ;  /* 0x0002860000047ab9 */ /* 0x000fe40000000a00 */
[----:B------:R-:W-:-:S04]  /*1200*/  ISETP.NE.U32.AND P1, PT, RZ, UR4, PT ;  /* 0x00000004ff007c0c */ /* 0x000fc8000bf25070 */
[----:B------:R-:W-:Y:S01]  /*1210*/  ISETP.NE.AND.EX P1, PT, RZ, UR5, PT, P1 ;  /* 0x00000005ff007c0c */ /* 0x000fe2000bf25310 */
[----:B------:R-:W-:Y:S02]  /*1220*/  ULDC.64 UR4, c[0x0][0xa08] ;  /* 0x0002820000047ab9 */ /* 0x000fe40000000a00 */
[----:B------:R-:W-:-:S03]  /*1230*/  ISETP.NE.U32.AND P3, PT, RZ, UR4, PT ;  /* 0x00000004ff007c0c */ /* 0x000fc6000bf65070 */
[----:B------:R-:W1:Y:S01]  /*1240*/  @P0 LDC.64 R2, c[0x0][0xa28] ;  /* 0x00028a00ff020b82 */ /* 0x000e620000000a00 */
[----:B------:R-:W-:Y:S01]  /*1250*/  ISETP.NE.AND.EX P3, PT, RZ, UR5, PT, P3 ;  /* 0x00000005ff007c0c */ /* 0x000fe2000bf65330 */
[----:B0---4-:R-:W-:-:S06]  /*1260*/  IMAD.WIDE R8, R203, 0x4, R4 ;  /* 0x00000004cb087825 */ /* 0x011fcc00078e0204 */
[----:B------:R-:W0:Y:S01]  /*1270*/  @P1 LDC.64 R6, c[0x0][0xa18] ;  /* 0x00028600ff061b82 */ /* 0x000e220000000a00 */
[----:B------:R-:W-:Y:S02]  /*1280*/  ULDC UR4, c[0x0][0x288] ;  /* 0x0000a20000047ab9 */ /* 0x000fe40000000800 */
[----:B------:R-:W-:Y:S01]  /*1290*/  IMAD.U32 R197, RZ, RZ, UR4 ;  /* 0x00000004ffc57e24 */ /* 0x000fe2000f8e00ff */
[----:B------:R-:W-:Y:S02]  /*12a0*/  ULDC.64 UR4, c[0x0][0x3f8] ;  /* 0x0000fe0000047ab9 */ /* 0x000fe40000000a00 */
[----:B------:R-:W-:Y:S01]  /*12b0*/  UISETP.NE.U32.AND UP0, UPT, UR4, URZ, UPT ;  /* 0x0000003f0400728c */ /* 0x000fe2000bf05070 */
[----:B------:R2:W5:Y:S03]  /*12c0*/  @P3 LDG.E R26, desc[UR6][R8.64] ;  /* 0x00000006081a3981 */ /* 0x000566000c1e1900 */
[----:B------:R-:W-:-:S03]  /*12d0*/  UISETP.NE.AND.EX UP0, UPT, UR5, URZ, UPT, UP0 ;  /* 0x0000003f0500728c */ /* 0x000fc6000bf05300 */
[----:B------:R-:W-:Y:S01]  /*12e0*/  ULDC.64 UR4, c[0x0][0xa20] ;  /* 0x0002880000047ab9 */ /* 0x000fe20000000a00 */
[----:B-1----:R-:W-:Y:S01]  /*12f0*/  @P0 IMAD.WIDE R2, R203, 0x4, R2 ;  /* 0x00000004cb020825 */ /* 0x002fe200078e0202 */
[----:B------:R-:W-:-:S04]  /*1300*/  ISETP.NE.U32.AND P2, PT, RZ, UR4, PT ;  /* 0x00000004ff007c0c */ /* 0x000fc8000bf45070 */
[----:B------:R2:W5:Y:S01]  /*1310*/  @P0 LDG.E R0, desc[UR6][R2.64] ;  /* 0x0000000602000981 */ /* 0x000562000c1e1900 */
[----:B0-----:R-:W-:-:S05]  /*1320*/  @P1 IMAD.WIDE R4, R203, 0x4, R6 ;  /* 0x00000004cb041825 */ /* 0x001fca00078e0206 */
[----:B------:R2:W5:Y:S01]  /*1330*/  @P1 LDG.E R197, desc[UR6][R4.64] ;  /* 0x0000000604c51981 */ /* 0x000562000c1e1900 */
[----:B------:R-:W-:Y:S02]  /*1340*/  ULDC UR6, c[0x0][0x404] ;  /* 0x0001010000067ab9 */ /* 0x000fe40000000800 */
[----:B------:R-:W-:Y:S01]  /*1350*/  USEL UR4, UR6, 0x1, UP0 ;  /* 0x0000000106047887 */ /* 0x000fe20008000000 */
[----:B------:R-:W-:Y:S02]  /*1360*/  ISETP.NE.AND.EX P2, PT, RZ, UR5, PT, P2 ;  /* 0x00000005ff007c0c */ /* 0x000fe4000bf45320 */
[----:B------:R-:W-:Y:S01]  /*1370*/  ULDC UR6, c[0x0][0x2e0] ;  /* 0x0000b80000067ab9 */ /* 0x000fe20000000800 */
[----:B------:R-:W-:Y:S01]  /*1380*/  ULDC UR7, c[0x0][0x338] ;  /* 0x0000ce0000077ab9 */ /* 0x000fe20000000800 */
[----:B------:R-:W-:Y:S01]  /*1390*/  UIMAD UR6, UR4, UR6, URZ ;  /* 0x00000006040672a4 */ /* 0x000fe2000f8e023f */
[----:B------:R-:W-:Y:S02]  /*13a0*/  IMAD.MOV.U32 R223, RZ, RZ, R201 ;  /* 0x000000ffffdf7224 */ /* 0x000fe400078e00c9 */
[----:B------:R-:W-:-:S02]  /*13b0*/  IMAD.MOV.U32 R218, RZ, RZ, R202 ;  /* 0x000000ffffda7224 */ /* 0x000fc400078e00ca */
[----:B------:R-:W-:Y:S01]  /*13c0*/  IMAD.MOV.U32 R219, RZ, RZ, R203 ;  /* 0x000000ffffdb7224 */ /* 0x000fe200078e00cb */
[----:B--2---:R-:W-:Y:S06]  /*13d0*/  @P1 BRA `(.L_x_4165) ;  /* 0x0000000000281947 */ /* 0x004fec0003800000 */
[----:B------:R-:W-:Y:S02]  /*13e0*/  ULDC.64 UR4, c[0x0][0xa00] ;  /* 0x0002800000047ab9 */ /* 0x000fe40000000a00 */
[----:B------:R-:W-:-:S04]  /*13f0*/  ISETP.NE.U32.AND P0, PT, RZ, UR4, PT ;  /* 0x00000004ff007c0c */ /* 0x000fc8000bf05070 */
[----:B------:R-:W-:-:S13]  /*1400*/  ISETP.NE.AND.EX P0, PT, RZ, UR5, PT, P0 ;  /* 0x00000005ff007c0c */ /* 0x000fda000bf05300 */
[----:B------:R-:W-:Y:S05]  /*1410*/  @!P0 BRA `(.L_x_4165) ;  /* 0x0000000000188947 */ /* 0x000fea0003800000 */
[----:B------:R-:W0:Y:S01]  /*1420*/  LDC.64 R2, c[0x0][0xa00] ;  /* 0x00028000ff027b82 */ /* 0x000e220000000a00 */
[----:B------:R-:W-:Y:S01]  /*1430*/  ULDC.64 UR4, c[0x0][0x208] ;  /* 0x0000820000047ab9 */ /* 0x000fe20000000a00 */
[----:B0-----:R-:W-:-:S05]  /*1440*/  IMAD.WIDE R2, R203, 0x4, R2 ;  /* 0x00000004cb027825 */ /* 0x001fca00078e0202 */
[----:B-----5:R-:W2:Y:S04]  /*1450*/  LDG.E R197, desc[UR4][R2.64] ;  /* 0x0000000402c57981 */ /* 0x020ea8000c1e1900 */
[----:B------:R-:W2:Y:S02]  /*1460*/  LDG.E R4, desc[UR4][R2.64+0x4] ;  /* 0x0000040402047981 */ /* 0x000ea4000c1e1900 */
[----:B--2---:R-:W-:-:S07]  /*1470*/  IMAD.IADD R197, R4, 0x1, -R197 ;  /* 0x0000000104c57824 */ /* 0x004fce00078e0ac5 */
.L_x_4165:
[----:B------:R-:W-:Y:S02]  /*1480*/  IMAD.U32 R24, RZ, RZ, UR7 ;  /* 0x00000007ff187e24 */ /* 0x000fe4000f8e00ff */
[----:B------:R-:W-:Y:S01]  /*1490*/  IMAD.U32 R25, RZ, RZ, UR6 ;  /* 0x00000006ff197e24 */ /* 0x000fe2000f8e00ff */
[----:B------:R-:W-:Y:S06]  /*14a0*/  @!P2 BRA `(.L_x_4166) ;  /* 0x000000000014a947 */ /* 0x000fec0003800000 */
[----:B------:R-:W0:Y:S01]  /*14b0*/  LDC.64 R2, c[0x0][0xa20] ;  /* 0x00028800ff027b82 */ /* 0x000e220000000a00 */
[----:B------:R-:W-:Y:S01]  /*14c0*/  ULDC.64 UR4, c[0x0][0x208] ;  /* 0x0000820000047ab9 */ /* 0x000fe20000000a00 */
[----:B0-----:R-:W-:-:S05]  /*14d0*/  IMAD.WIDE R2, R203, 0x4, R2 ;  /* 0x00000004cb027825 */ /* 0x001fca00078e0202 */
[----:B------:R0:W5:Y:S01]  /*14e0*/  LDG.E R25, desc[UR4][R2.64] ;  /* 0x0000000402197981 */ /* 0x000162000c1e1900 */
[----:B------:R-:W-:Y:S05]  /*14f0*/  BRA `(.L_x_4167) ;  /* 0x0000000000147947 */ /* 0x000fea0003800000 */
.L_x_4166:
[----:B------:R-:W-:Y:S05]  /*1500*/  @!P3 BRA `(.L_x_4167) ;  /* 0x000000000010b947 */ /* 0x000fea0003800000 */
[----:B------:R-:W-:Y:S02]  /*1510*/  ULDC.64 UR4, c[0x0][0x208] ;  /* 0x0000820000047ab9 */ /* 0x000fe40000000a00 */
[----:B------:R-:W2:Y:S04]  /*1520*/  LDG.E R2, desc[UR4][R8.64] ;  /* 0x0000000408027981 */ /* 0x000ea8000c1e1900 */
[----:B------:R-:W2:Y:S02]  /*1530*/  LDG.E R25, desc[UR4][R8.64+0x4] ;  /* 0x0000040408197981 */ /* 0x000ea4000c1e1900 */
[----:B--2---:R-:W-:-:S07]  /*1540*/  IMAD.IADD R25, R25, 0x1, -R2 ;  /* 0x0000000119197824 */ /* 0x004fce00078e0a02 */
.L_x_4167:
        /* <DEDUP_REMOVED lines=14> */
[----:B------:R-:W-:Y:S02]  /*1630*/  IMAD.IADD R10, R25, 0x1, -R0 ;  /* 0x00000001190a7824 */ /* 0x000fe400078e0a00 */
[----:B--2---:R-:W-:-:S05]  /*1640*/  @P1 IMAD.WIDE R4, R203, 0x4, R4 ;  /* 0x00000004cb041825 */ /* 0x004fca00078e0204 */
[----:B------:R0:W5:Y:S01]  /*1650*/  @P1 LDG.E R144, desc[UR6][R4.64] ;  /* 0x0000000604901981 */ /* 0x000162000c1e1900 */
[----:B-1----:R-:W-:Y:S02]  /*1660*/  ISETP.GE.AND P1, PT, R9, 0x1, PT ;  /* 0x000000010900780c */ /* 0x002fe40003f26270 */
[----:B------:R-:W-:Y:S01]  /*1670*/  LEA R146, R201, 0x80, 0x7 ;  /* 0x00000080c9927811 */ /* 0x000fe200078e38ff */
[----:B---3--:R-:W-:-:S04]  /*1680*/  @P0 IMAD.IADD R24, R7, 0x1, -R6 ;  /* 0x0000000107180824 */ /* 0x008fc800078e0a06 */
[----:B------:R-:W-:-:S04]  /*1690*/  IMAD.IADD R196, R10, 0x1, R24 ;  /* 0x000000010ac47824 */ /* 0x000fc800078e0218 */
[C---:B------:R-:W-:Y:S01]  /*16a0*/  VIADD R0, R196.reuse, 0x5f ;  /* 0x0000005fc4007836 */ /* 0x040fe20000000000 */
[----:B------:R-:W-:-:S03]  /*16b0*/  IADD3 R146, R196, R146, -R197 ;  /* 0x00000092c4927210 */ /* 0x000fc60007ffe8c5 */
[----:B------:R-:W-:-:S05]  /*16c0*/  IMAD.HI R0, R0, 0x2aaaaaab, RZ ;  /* 0x2aaaaaab00007827 */ /* 0x000fca00078e02ff */
[----:B------:R-:W-:-:S04]  /*16d0*/  SHF.R.U32.HI R3, RZ, 0x1f, R0 ;  /* 0x0000001fff037819 */ /* 0x000fc80000011600 */
[----:B------:R-:W-:Y:S01]  /*16e0*/  LEA.HI.SX32 R150, R0, R3, 0x1c ;  /* 0x0000000300967211 */ /* 0x000fe200078fe2ff */
[----:B------:R-:W-:Y:S01]  /*16f0*/  IMAD.IADD R0, R146, 0x1, R8 ;  /* 0x0000000192007824 */ /* 0x000fe200078e0208 */
        /* <DEDUP_REMOVED lines=12> */
.L_x_4170:
[----:B------:R-:W-:-:S13]  /*17c0*/  ISETP.NE.AND P0, PT, R9, 0x1, PT ;  /* 0x000000010900780c */ /* 0x000fda0003f05270 */
[----:B------:R-:W0:Y:S02]  /*17d0*/  @P0 LDC.64 R4, c[0x0][0x9e8] ;  /* 0x00027a00ff040b82 */ /* 0x000e240000000a00 */
[----:B0-----:R-:W-:-:S05]  /*17e0*/  @P0 IMAD.HI.U32 R4, R2, R4, RZ ;  /* 0x0000000402040227 */ /* 0x001fca00078e00ff */
[----:B------:R-:W-:-:S07]  /*17f0*/  @P0 SHF.R.U32.HI R2, RZ, R5, R4 ;  /* 0x00000005ff020219 */ /* 0x000fce0000011604 */
.L_x_4171:
[----:B------:R-:W-:Y:S05]  /*1800*/  BSYNC B0 ;  /* 0x0000000000007941 */ /* 0x000fea0003800000 */
.L_x_4169:
[----:B------:R-:W-:-:S05]  /*1810*/  IMAD R3, R2, R9, R9 ;  /* 0x0000000902037224 */ /* 0x000fca00078e0209 */
[----:B------:R-:W-:-:S07]  /*1820*/  VIMNMX R0, R0, R3, PT ;  /* 0x0000000300007248 */ /* 0x000fce0003fe0100 */
.L_x_4168:
        /* <DEDUP_REMOVED lines=15> */
.L_x_4174:
[----:B------:R-:W-:Y:S01]  /*1920*/  ISETP.NE.AND P0, PT, R9, 0x1, PT ;  /* 0x000000010900780c */ /* 0x000fe20003f05270 */
[----:B------:R-:W-:-:S12]  /*1930*/  IMAD.MOV.U32 R4, RZ, RZ, R145 ;  /* 0x000000ffff047224 */ /* 0x000fd800078e0091 */
[----:B------:R-:W0:Y:S02]  /*1940*/  @P0 LDC.64 R6, c[0x0][0x9e8] ;  /* 0x00027a00ff060b82 */ /* 0x000e240000000a00 */
[----:B0-----:R-:W-:-:S05]  /*1950*/  @P0 IMAD.HI.U32 R6, R145, R6, RZ ;  /* 0x0000000691060227 */ /* 0x001fca00078e00ff */
[----:B------:R-:W-:-:S07]  /*1960*/  @P0 SHF.R.U32.HI R4, RZ, R7, R6 ;  /* 0x00000007ff040219 */ /* 0x000fce0000011606 */
.L_x_4175:
[----:B------:R-:W-:Y:S05]  /*1970*/  BSYNC B0 ;  /* 0x0000000000007941 */ /* 0x000fea0003800000 */
.L_x_4173:
[----:B------:R-:W-:-:S05]  /*1980*/  IMAD R3, R4, R9, RZ ;  /* 0x0000000904037224 */ /* 0x000fca00078e02ff */
[----:B------:R-:W-:-:S07]  /*1990*/  VIMNMX R2, R2, R3, !PT ;  /* 0x0000000302027248 */ /* 0x000fce0007fe0100 */
.L_x_4172:
[----:B------:R-:W-:Y:S01]  /*19a0*/  VIADD R0, R0, 0x5f ;  /* 0x0000005f00007836 */ /* 0x000fe20000000000 */
[----:B------:R-:W-:Y:S01]  /*19b0*/  PLOP3.LUT P2, PT, PT, PT, PT, 0x80, 0x0 ;  /* 0x000000000000781c */ /* 0x000fe20003f4f070 */
[----:B------:R-:W-:-:S04]  /*19c0*/  IMAD.HI R2, R2, 0x2aaaaaab, RZ ;  /* 0x2aaaaaab02027827 */ /* 0x000fc800078e02ff */
[----:B------:R-:W-:Y:S01]  /*19d0*/  IMAD.HI R0, R0, 0x2aaaaaab, RZ ;  /* 0x2aaaaaab00007827 */ /* 0x000fe200078e02ff */
[----:B------:R-:W-:-:S04]  /*19e0*/  SHF.R.U32.HI R5, RZ, 0x1f, R2 ;  /* 0x0000001fff057819 */ /* 0x000fc80000011602 */
[----:B------:R-:W-:Y:S02]  /*19f0*/  SHF.R.U32.HI R3, RZ, 0x1f, R0 ;  /* 0x0000001fff037819 */ /* 0x000fe40000011600 */
[----:B------:R-:W-:Y:S02]  /*1a00*/  LEA.HI.SX32 R5, R2, R5, 0x1c ;  /* 0x0000000502057211 */ /* 0x000fe400078fe2ff */
[----:B------:R-:W-:Y:S02]  /*1a10*/  LEA.HI.SX32 R3, R0, R3, 0x1c ;  /* 0x0000000300037211 */ /* 0x000fe400078fe2ff */
[----:B------:R-:W-:Y:S02]  /*1a20*/  VIMNMX R5, RZ, R5, !PT ;  /* 0x00000005ff057248 */ /* 0x000fe40007fe0100 */
[----:B------:R-:W-:-:S03]  /*1a30*/  VIMNMX R3, R150, R3, PT ;  /* 0x0000000396037248 */ /* 0x000fc60003fe0100 */
[--C-:B------:R-:W-:Y:S02]  /*1a40*/  IMAD R5, R5, 0x60, -R10.reuse ;  /* 0x0000006005057824 */ /* 0x100fe400078e0a0a */
[----:B------:R-:W-:-:S03]  /*1a50*/  IMAD R3, R3, 0x60, -R10 ;  /* 0x0000006003037824 */ /* 0x000fc600078e0a0a */
[----:B------:R-:W-:Y:S02]  /*1a60*/  VIMNMX R5, RZ, R5, !PT ;  /* 0x00000005ff057248 */ /* 0x000fe40007fe0100 */
[----:B------:R-:W-:-:S03]  /*1a70*/  VIMNMX R0, R3, R24, PT ;  /* 0x0000001803007248 */ /* 0x000fc60003fe0100 */
[----:B------:R-:W-:Y:S01]  /*1a80*/  IMAD.WIDE.U32 R2, R5, -0x55555555, RZ ;  /* 0xaaaaaaab05027825 */ /* 0x000fe200078e00ff */
[----:B------:R-:W-:-:S04]  /*1a90*/  ISETP.GT.AND P0, PT, R0, R5, PT ;  /* 0x000000050000720c */ /* 0x000fc80003f04270 */
[----:B------:R-:W-:-:S05]  /*1aa0*/  SHF.R.U32.HI R125, RZ, 0x6, R3 ;  /* 0x00000006ff7d7819 */ /* 0x000fca0000011603 */
[----:B------:R-:W-:-:S04]  /*1ab0*/  IMAD.MOV.U32 R2, RZ, RZ, R125 ;  /* 0x000000ffff027224 */ /* 0x000fc800078e007d */
[----:B------:R-:W-:-:S04]  /*1ac0*/  @P0 VIADD R0, R0, 0x5f ;  /* 0x0000005f00000836 */ /* 0x000fc80000000000 */
[----:B------:R-:W-:-:S05]  /*1ad0*/  @P0 IMAD.HI R0, R0, 0x2aaaaaab, RZ ;  /* 0x2aaaaaab00000827 */ /* 0x000fca00078e02ff */
[----:B------:R-:W-:-:S04]  /*1ae0*/  @P0 SHF.R.U32.HI R3, RZ, 0x1f, R0 ;  /* 0x0000001fff030819 */ /* 0x000fc80000011600 */
[----:B------:R-:W-:-:S04]  /*1af0*/  @P0 LEA.HI.SX32 R2, R0, R3, 0x1c ;  /* 0x0000000300020211 */ /* 0x000fc800078fe2ff */
        /* <DEDUP_REMOVED lines=22> */
.L_x_4178:
[----:B------:R-:W-:Y:S05]  /*1c60*/  BSYNC B6 ;  /* 0x0000000000067941 */ /* 0x000fea0003800000 */
.L_x_4177:
        /* <DEDUP_REMOVED lines=20> */
.L_x_4180:
[----:B------:R-:W-:Y:S05]  /*1db0*/  BSYNC B6 ;  /* 0x0000000000067941 */ /* 0x000fea0003800000 */
.L_x_4179:
[----:B------:R-:W-:Y:S01]  /*1dc0*/  ULDC.64 UR4, c[0x0][0x9f8] ;  /* 0x00027e0000047ab9 */ /* 0x000fe20000000a00 */
[----:B------:R-:W-:Y:S01]  /*1dd0*/  ULDC.64 UR6, c[0x0][0x208] ;  /* 0x0000820000067ab9 */ /* 0x000fe20000000a00 */
[----:B------:R-:W-:Y:S01]  /*1de0*/  ISETP.NE.U32.AND P0, PT, RZ, UR4, PT ;  /* 0x00000004ff007c0c */ /* 0x000fe2000bf05070 */
[----:B------:R-:W0:Y:S01]  /*1df0*/  LDC R0, c[0x0][0x428] ;  /* 0x00010a00ff007b82 */ /* 0x000e220000000800 */
[----:B------:R-:W-:Y:S02]  /*1e00*/  ULDC UR8, c[0x0][0x2e4] ;  /* 0x0000b90000087ab9 */ /* 0x000fe40000000800 */
[----:B------:R-:W-:-:S05]  /*1e10*/  ISETP.NE.AND.EX P0, PT, RZ, UR5, PT, P0 ;  /* 0x00000005ff007c0c */ /* 0x000fca000bf05300 */
[----:B------:R-:W1:Y:S01]  /*1e20*/  LDC.64 R104, c[0x0][0x2f0] ;  /* 0x0000bc00ff687b82 */ /* 0x000e620000000a00 */
[----:B------:R-:W-:Y:S01]  /*1e30*/  ISETP.GE.AND P2, PT, R198, UR8, PT ;  /* 0x00000008c6007c0c */ /* 0x000fe2000bf46270 */
[----:B------:R-:W-:Y:S01]  /*1e40*/  IMAD.IADD R26, R26, 0x1, R25 ;  /* 0x000000011a1a7824 */ /* 0x000fe200078e0219 */
[----:B------:R-:W-:Y:S01]  /*1e50*/  ISETP.GE.AND P1, PT, R192, UR8, PT ;  /* 0x00000008c0007c0c */ /* 0x000fe2000bf26270 */
[----:B------:R-:W-:-:S04]  /*1e60*/  ULDC.64 UR4, c[0x0][0x320] ;  /* 0x0000c80000047ab9 */ /* 0x000fc80000000a00 */
[----:B------:R-:W2:Y:S01]  /*1e70*/  @P0 LDC.64 R4, c[0x0][0x9f8] ;  /* 0x00027e00ff040b82 */ /* 0x000ea20000000a00 */
[----:B------:R-:W-:-:S07]  /*1e80*/  SHF.R.S32.HI R193, RZ, 0x1f, R192 ;  /* 0x0000001fffc17819 */ /* 0x000fce00000114c0 */
[----:B------:R-:W3:Y:S08]  /*1e90*/  LDC.64 R98, c[0x0][0x3e8] ;  /* 0x0000fa00ff627b82 */ /* 0x000ef00000000a00 */
[----:B------:R-:W4:Y:S01]  /*1ea0*/  LDC R35, c[0x0][0x3d4] ;  /* 0x0000f500ff237b82 */ /* 0x000f220000000800 */
[----:B--2---:R-:W-:-:S07]  /*1eb0*/  @P0 IMAD.WIDE R4, R203, 0x4, R4 ;  /* 0x00000004cb040825 */ /* 0x004fce00078e0204 */
[----:B------:R-:W2:Y:S01]  /*1ec0*/  LDC.64 R92, c[0x0][0x3d8] ;  /* 0x0000f600ff5c7b82 */ /* 0x000ea20000000a00 */
[----:B------:R1:W4:Y:S01]  /*1ed0*/  @P0 LDG.E R203, desc[UR6][R4.64] ;  /* 0x0000000604cb0981 */ /* 0x000322000c1e1900 */
[----:B0-----:R-:W-:Y:S01]  /*1ee0*/  ISETP.NE.AND P0, PT, R0, 0x1, PT ;  /* 0x000000010000780c */ /* 0x001fe20003f05270 */
[----:B------:R-:W-:Y:S01]  /*1ef0*/  VIADD R0, R192, 0x60 ;  /* 0x00000060c0007836 */ /* 0x000fe20000000000 */
[----:B------:R-:W-:Y:S01]  /*1f00*/  SEL R6, RZ, 0xffffffff, P2 ;  /* 0xffffffffff067807 */ /* 0x000fe20001000000 */
[----:B------:R-:W-:Y:S01]  /*1f10*/  ULDC.64 UR6, c[0x0][0x2f8] ;  /* 0x0000be0000067ab9 */ /* 0x000fe20000000a00 */
[----:B------:R-:W-:Y:S01]  /*1f20*/  SEL R3, RZ, 0x1, P1 ;  /* 0x00000001ff037807 */ /* 0x000fe20000800000 */
[----:B---3--:R-:W-:Y:S01]  /*1f30*/  IMAD.WIDE.U32 R100, R195, R98, R192 ;  /* 0x00000062c3647225 */ /* 0x008fe200078e00c0 */
[----:B------:R-:W-:Y:S01]  /*1f40*/  ISETP.GE.AND P1, PT, R199, UR8, PT ;  /* 0x00000008c7007c0c */ /* 0x000fe2000bf26270 */
[----:B------:R-:W0:Y:S01]  /*1f50*/  S2R R151, SR_TID.X ;  /* 0x0000000000977919 */ /* 0x000e220000002100 */
[----:B------:R-:W-:Y:S01]  /*1f60*/  ISETP.GE.AND P2, PT, R0, UR8, PT ;  /* 0x0000000800007c0c */ /* 0x000fe2000bf46270 */
[----:B-1----:R-:W-:Y:S01]  /*1f70*/  IMAD.SHL.U32 R4, R6, 0x2, RZ ;  /* 0x0000000206047824 */ /* 0x002fe200078e00ff */
[----:B------:R-:W-:Y:S01]  /*1f80*/  SEL R5, RZ, 0x4, P1 ;  /* 0x00000004ff057807 */ /* 0x000fe20000800000 */
[----:B------:R-:W-:Y:S01]  /*1f90*/  IMAD R27, R99, 0x60, RZ ;  /* 0x00000060631b7824 */ /* 0x000fe200078e02ff */
[----:B------:R-:W-:Y:S01]  /*1fa0*/  SEL R6, RZ, 0x8, P2 ;  /* 0x00000008ff067807 */ /* 0x000fe20001000000 */
[----:B------:R-:W1:Y:S01]  /*1fb0*/  @P0 LDC R7, c[0x0][0x42c] ;  /* 0x00010b00ff070b82 */ /* 0x000e620000000800 */
[----:B------:R-:W-:Y:S01]  /*1fc0*/  LOP3.LUT R4, R4, 0x2, R3, 0xe2, !PT ;  /* 0x0000000204047812 */ /* 0x000fe200078ee203 */
[----:B------:R-:W-:Y:S01]  /*1fd0*/  VIADD R3, R192, 0x80 ;  /* 0x00000080c0037836 */ /* 0x000fe20000000000 */
[----:B------:R-:W-:Y:S01]  /*1fe0*/  SHF.R.S32.HI R25, RZ, 0x1f, R26 ;  /* 0x0000001fff197819 */ /* 0x000fe2000001141a */
[----:B------:R-:W-:Y:S01]  /*1ff0*/  IMAD.SHL.U32 R91, R98, 0x40, RZ ;  /* 0x00000040625b7824 */ /* 0x000fe200078e00ff */
[----:B------:R-:W-:Y:S01]  /*2000*/  LOP3.LUT R5, R6, R4, R5, 0xfe, !PT ;  /* 0x0000000406057212 */ /* 0x000fe200078efe05 */
[----:B--2---:R-:W-:Y:S01]  /*2010*/  IMAD.WIDE.U32 R94, R195, R92, R192 ;  /* 0x0000005cc35e7225 */ /* 0x004fe200078e00c0 */
[----:B------:R-:W-:Y:S01]  /*2020*/  ISETP.GE.AND P1, PT, R3, UR8, PT ;  /* 0x0000000803007c0c */ /* 0x000fe2000bf26270 */
[----:B------:R-:W2:Y:S01]  /*2030*/  @P0 LDC R9, c[0x0][0x430] ;  /* 0x00010c00ff090b82 */ /* 0x000ea20000000800 */
[--C-:B------:R-:W-:Y:S01]  /*2040*/  SHF.R.S32.HI R19, RZ, 0x1f, R18.reuse ;  /* 0x0000001fff137819 */ /* 0x100fe20000011412 */
[----:B------:R-:W-:Y:S01]  /*2050*/  IMAD.SHL.U32 R136, R104, 0x40, RZ ;  /* 0x0000004068887824 */ /* 0x000fe200078e00ff */
[----:B------:R-:W-:Y:S01]  /*2060*/  SEL R6, RZ, 0x10, P1 ;  /* 0x00000010ff067807 */ /* 0x000fe20000800000 */
[----:B------:R-:W-:Y:S01]  /*2070*/  IMAD R133, R93, 0x60, RZ ;  /* 0x000000605d857824 */ /* 0x000fe200078e02ff */
[----:B----4-:R-:W-:Y:S01]  /*2080*/  ISETP.GE.AND P1, PT, R198, R35, PT ;  /* 0x00000023c600720c */ /* 0x010fe20003f26270 */
[----:B------:R-:W-:Y:S01]  /*2090*/  IMAD.WIDE.U32 R102, R195, R98, R18 ;  /* 0x00000062c3667225 */ /* 0x000fe200078e0012 */
[----:B------:R-:W-:-:S02]  /*20a0*/  LOP3.LUT R21, R5, R6, RZ, 0xfc, !PT ;  /* 0x0000000605157212 */ /* 0x000fc400078efcff */
[----:B------:R-:W-:Y:S01]  /*20b0*/  ISETP.GE.AND P3, PT, R199, R35, PT ;  /* 0x00000023c700720c */ /* 0x000fe20003f66270 */
[----:B------:R-:W-:Y:S01]  /*20c0*/  IMAD R6, R25, R104, RZ ;  /* 0x0000006819067224 */ /* 0x000fe200078e02ff */
[----:B------:R-:W-:Y:S01]  /*20d0*/  LOP3.LUT P2, RZ, R217, 0x4, RZ, 0xc0, !PT ;  /* 0x00000004d9ff7812 */ /* 0x000fe2000784c0ff */
[----:B------:R-:W-:Y:S01]  /*20e0*/  IMAD.WIDE.U32 R96, R195, R92, R18 ;  /* 0x0000005cc3607225 */ /* 0x000fe200078e0012 */
[----:B------:R-:W-:Y:S02]  /*20f0*/  LOP3.LUT R16, R16, 0xfffffffe, RZ, 0xc0, !PT ;  /* 0xfffffffe10107812 */ /* 0x000fe400078ec0ff */
[----:B------:R-:W-:Y:S01]  /*2100*/  SHF.L.U64.HI R135, R104, 0x6, R105 ;  /* 0x0000000668877819 */ /* 0x000fe20000010269 */
[----:B-1----:R-:W-:Y:S01]  /*2110*/  @P0 IMAD.HI.U32 R4, R202, R7, RZ ;  /* 0x00000007ca040227 */ /* 0x002fe200078e00ff */
[----:B------:R-:W-:Y:S02]  /*2120*/  SHF.L.U64.HI R110, R92, 0x6, R93 ;  /* 0x000000065c6e7819 */ /* 0x000fe4000001025d */
[----:B------:R-:W-:Y:S01]  /*2130*/  SHF.R.S32.HI R148, RZ, 0x1f, R221 ;  /* 0x0000001fff947819 */ /* 0x000fe200000114dd */
[----:B------:R-:W-:Y:S01]  /*2140*/  IMAD R7, R26, R105, R6 ;  /* 0x000000691a077224 */ /* 0x000fe200078e0206 */
[----:B0-----:R-:W-:Y:S01]  /*2150*/  LEA.HI R151, R151, 0x8, RZ, 0x19 ;  /* 0x0000000897977811 */ /* 0x001fe200078fc8ff */
[----:B------:R-:W-:Y:S01]  /*2160*/  IMAD.SHL.U32 R111, R92, 0x40, RZ ;  /* 0x000000405c6f7824 */ /* 0x000fe200078e00ff */
[----:B------:R-:W-:Y:S01]  /*2170*/  @P3 LOP3.LUT R16, R16, 0x1, RZ, 0xfc, !PT ;  /* 0x0000000110103812 */ /* 0x000fe200078efcff */
[----:B------:R-:W-:Y:S01]  /*2180*/  IMAD.SHL.U32 R124, R35, 0x2, RZ ;  /* 0x00000002237c7824 */ /* 0x000fe200078e00ff */
[----:B--2---:R-:W-:Y:S01]  /*2190*/  @P0 SHF.R.U32.HI R202, RZ, R9, R4 ;  /* 0x00000009ffca0219 */ /* 0x004fe20000011604 */
[----:B------:R-:W-:Y:S01]  /*21a0*/  IMAD.WIDE.U32 R4, R26, R104, RZ ;  /* 0x000000681a047225 */ /* 0x000fe200078e00ff */
[----:B------:R-:W-:-:S02]  /*21b0*/  LOP3.LUT R16, R16, 0xfffffffb, RZ, 0xc0, !PT ;  /* 0xfffffffb10107812 */ /* 0x000fc400078ec0ff */
[----:B------:R-:W-:Y:S01]  /*21c0*/  SHF.R.S32.HI R8, RZ, 0x1f, R202 ;  /* 0x0000001fff087819 */ /* 0x000fe200000114ca */
[----:B------:R-:W-:Y:S01]  /*21d0*/  IMAD.IADD R5, R5, 0x1, R7 ;  /* 0x0000000105057824 */ /* 0x000fe200078e0207 */
[----:B------:R-:W-:Y:S01]  /*21e0*/  @P2 LOP3.LUT R16, R16, 0x4, RZ, 0xfc, !PT ;  /* 0x0000000410102812 */ /* 0x000fe200078efcff */
[----:B------:R-:W-:-:S04]  /*21f0*/  IMAD.WIDE.U32 R6, R202, UR4, R192 ;  /* 0x00000004ca067c25 */ /* 0x000fc8000f8e00c0 */
[----:B------:R-:W-:Y:S02]  /*2200*/  IMAD R9, R8, UR4, RZ ;  /* 0x0000000408097c24 */ /* 0x000fe4000f8e02ff */
[----:B------:R-:W-:-:S04]  /*2210*/  IMAD.WIDE.U32 R4, R202, UR6, R4 ;  /* 0x00000006ca047c25 */ /* 0x000fc8000f8e0004 */
[----:B------:R-:W-:Y:S01]  /*2220*/  IMAD R107, R202, UR5, R9 ;  /* 0x00000005ca6b7c24 */ /* 0x000fe2000f8e0209 */
[----:B------:R-:W-:Y:S01]  /*2230*/  ULDC.64 UR4, c[0x0][0xa08] ;  /* 0x0002820000047ab9 */ /* 0x000fe20000000a00 */
[----:B------:R-:W-:Y:S01]  /*2240*/  IMAD R9, R8, UR6, RZ ;  /* 0x0000000608097c24 */ /* 0x000fe2000f8e02ff */
[----:B------:R-:W-:Y:S01]  /*2250*/  ISETP.NE.U32.AND P0, PT, RZ, UR4, PT ;  /* 0x00000004ff007c0c */ /* 0x000fe2000bf05070 */
[----:B------:R-:W-:Y:S02]  /*2260*/  IMAD.IADD R107, R7, 0x1, R107 ;  /* 0x00000001076b7824 */ /* 0x000fe400078e026b */
[----:B------:R-:W-:Y:S01]  /*2270*/  IMAD R9, R202, UR7, R9 ;  /* 0x00000007ca097c24 */ /* 0x000fe2000f8e0209 */
[----:B------:R-:W-:Y:S01]  /*2280*/  ISETP.NE.AND.EX P0, PT, RZ, UR5, PT, P0 ;  /* 0x00000005ff007c0c */ /* 0x000fe2000bf05300 */
[----:B------:R-:W-:Y:S01]  /*2290*/  IMAD.MOV.U32 R106, RZ, RZ, R6 ;  /* 0x000000ffff6a7224 */ /* 0x000fe200078e0006 */
[----:B------:R-:W-:Y:S01]  /*22a0*/  ULDC.64 UR4, c[0x0][0x300] ;  /* 0x0000c00000047ab9 */ /* 0x000fe20000000a00 */
[----:B------:R-:W-:-:S02]  /*22b0*/  IMAD.IADD R5, R5, 0x1, R9 ;  /* 0x0000000105057824 */ /* 0x000fc400078e0209 */
[----:B------:R-:W-:-:S04]  /*22c0*/  IMAD R6, R222, R98, RZ ;  /* 0x00000062de067224 */ /* 0x000fc800078e02ff */
[----:B------:R-:W-:-:S04]  /*22d0*/  IMAD R9, R195, R99, R6 ;  /* 0x00000063c3097224 */ /* 0x000fc800078e0206 */
[----:B------:R-:W-:Y:S02]  /*22e0*/  IMAD.IADD R103, R103, 0x1, R9 ;  /* 0x0000000167677824 */ /* 0x000fe400078e0209 */
[----:B------:R-:W-:Y:S01]  /*22f0*/  IMAD.IADD R101, R9, 0x1, R101 ;  /* 0x0000000109657824 */ /* 0x000fe200078e0265 */
[----:B------:R-:W-:Y:S01]  /*2300*/  SEL R9, R35, RZ, P1 ;  /* 0x000000ff23097207 */ /* 0x000fe20000800000 */
[----:B-----5:R-:W-:-:S04]  /*2310*/  IMAD.WIDE.U32 R102, R144, R98, R102 ;  /* 0x0000006290667225 */ /* 0x020fc800078e0066 */
[----:B------:R-:W-:Y:S02]  /*2320*/  IMAD.IADD R9, R198, 0x1, R9 ;  /* 0x00000001c6097824 */ /* 0x000fe400078e0209 */
[----:B------:R-:W-:Y:S01]  /*2330*/  IMAD.WIDE.U32 R100, R144, R98, R100 ;  /* 0x0000006290647225 */ /* 0x000fe200078e0064 */
[----:B------:R-:W-:Y:S02]  /*2340*/  SHF.R.S32.HI R7, RZ, 0x1f, R203 ;  /* 0x0000001fff077819 */ /* 0x000fe400000114cb */
[----:B------:R-:W-:Y:S02]  /*2350*/  SEL R203, R203, RZ, !P0 ;  /* 0x000000ffcbcb7207 */ /* 0x000fe40004000000 */
[----:B------:R-:W-:Y:S01]  /*2360*/  SEL R8, R7, RZ, !P0 ;  /* 0x000000ff07087207 */ /* 0x000fe20004000000 */
[----:B------:R-:W-:-:S04]  /*2370*/  IMAD.WIDE.U32 R6, R195, R104, R192 ;  /* 0x00000068c3067225 */ /* 0x000fc800078e00c0 */
[----:B------:R-:W-:Y:S02]  /*2380*/  IMAD R10, R8, UR4, RZ ;  /* 0x00000004080a7c24 */ /* 0x000fe4000f8e02ff */
[----:B------:R-:W-:-:S04]  /*2390*/  IMAD.WIDE.U32 R108, R203, UR4, R4 ;  /* 0x00000004cb6c7c25 */ /* 0x000fc8000f8e0004 */
[----:B------:R-:W-:Y:S01]  /*23a0*/  IMAD R4, R222, R104, RZ ;  /* 0x00000068de047224 */ /* 0x000fe200078e02ff */
[----:B------:R-:W-:Y:S01]  /*23b0*/  IADD3 R5, P0, R108, R6, RZ ;  /* 0x000000066c057210 */ /* 0x000fe20007f1e0ff */
[----:B------:R-:W-:Y:S01]  /*23c0*/  IMAD R11, R203, UR5, R10 ;  /* 0x00000005cb0b7c24 */ /* 0x000fe2000f8e020a */
[----:B------:R-:W-:Y:S01]  /*23d0*/  ULDC.64 UR4, c[0x0][0x328] ;  /* 0x0000ca0000047ab9 */ /* 0x000fe20000000a00 */
[----:B------:R-:W-:Y:S01]  /*23e0*/  IMAD R13, R195, R105, R4 ;  /* 0x00000069c30d7224 */ /* 0x000fe200078e0204 */
[----:B------:R-:W-:Y:S01]  /*23f0*/  SHF.R.S32.HI R10, RZ, 0x1f, R9 ;  /* 0x0000001fff0a7819 */ /* 0x000fe20000011409 */
[----:B------:R-:W-:Y:S02]  /*2400*/  IMAD.IADD R4, R109, 0x1, R11 ;  /* 0x000000016d047824 */ /* 0x000fe400078e020b */
[----:B------:R-:W-:Y:S01]  /*2410*/  IMAD R8, R8, UR4, RZ ;  /* 0x0000000408087c24 */ /* 0x000fe2000f8e02ff */
[----:B------:R-:W-:Y:S01]  /*2420*/  LEA.HI R14, R10, R9, RZ, 0x3 ;  /* 0x000000090a0e7211 */ /* 0x000fe200078f18ff */
[----:B------:R-:W-:Y:S01]  /*2430*/  IMAD.WIDE.U32 R106, R203, UR4, R106 ;  /* 0x00000004cb6a7c25 */ /* 0x000fe2000f8e006a */
[----:B------:R-:W-:-:S02]  /*2440*/  IADD3.X R6, R4, R7, R13, P0, !PT ;  /* 0x0000000704067210 */ /* 0x000fc400007fe40d */
[----:B------:R-:W-:Y:S01]  /*2450*/  ISETP.GE.AND P0, PT, R192, R35, PT ;  /* 0x00000023c000720c */ /* 0x000fe20003f06270 */
[----:B------:R-:W-:Y:S01]  /*2460*/  IMAD R33, R203, UR5, R8 ;  /* 0x00000005cb217c24 */ /* 0x000fe2000f8e0208 */
[----:B------:R-:W-:Y:S01]  /*2470*/  SHF.R.S32.HI R116, RZ, 0x3, R14 ;  /* 0x00000003ff747819 */ /* 0x000fe2000001140e */
[----:B------:R-:W-:Y:S01]  /*2480*/  IMAD R8, R222, R92, RZ ;  /* 0x0000005cde087224 */ /* 0x000fe200078e02ff */
[----:B------:R-:W-:-:S03]  /*2490*/  SEL R7, R35, RZ, P0 ;  /* 0x000000ff23077207 */ /* 0x000fc60000000000 */
[----:B------:R-:W-:Y:S01]  /*24a0*/  IMAD R11, R195, R93, R8 ;  /* 0x0000005dc30b7224 */ /* 0x000fe200078e0208 */
[----:B------:R-:W-:Y:S01]  /*24b0*/  SEL R8, R35, RZ, P3 ;  /* 0x000000ff23087207 */ /* 0x000fe20001800000 */
[----:B------:R-:W-:Y:S01]  /*24c0*/  IMAD.IADD R7, R192, 0x1, R7 ;  /* 0x00000001c0077824 */ /* 0x000fe200078e0207 */
[----:B------:R-:W-:Y:S01]  /*24d0*/  IADD3 R122, P3, R195, R26, RZ ;  /* 0x0000001ac37a7210 */ /* 0x000fe20007f7e0ff */
[----:B------:R-:W-:Y:S02]  /*24e0*/  IMAD.IADD R97, R97, 0x1, R11 ;  /* 0x0000000161617824 */ /* 0x000fe400078e020b */
[----:B------:R-:W-:Y:S02]  /*24f0*/  IMAD.IADD R95, R11, 0x1, R95 ;  /* 0x000000010b5f7824 */ /* 0x000fe400078e025f */
[----:B------:R-:W-:Y:S01]  /*2500*/  IMAD.IADD R11, R199, 0x1, R8 ;  /* 0x00000001c70b7824 */ /* 0x000fe200078e0208 */
[----:B------:R-:W-:Y:S01]  /*2510*/  SHF.R.S32.HI R8, RZ, 0x1f, R7 ;  /* 0x0000001fff087819 */ /* 0x000fe20000011407 */
[----:B------:R-:W-:-:S03]  /*2520*/  IMAD.WIDE.U32 R96, R144, R92, R96 ;  /* 0x0000005c90607225 */ /* 0x000fc600078e0060 */
[-C--:B------:R-:W-:Y:S01]  /*2530*/  LEA.HI R13, R8, R7.reuse, RZ, 0x3 ;  /* 0x00000007080d7211 */ /* 0x080fe200078f18ff */
[----:B------:R-:W-:Y:S01]  /*2540*/  IMAD.WIDE.U32 R94, R144, R92, R94 ;  /* 0x0000005c905e7225 */ /* 0x000fe200078e005e */
[----:B------:R-:W-:Y:S02]  /*2550*/  LEA.HI R7, R8, R7, RZ, 0x6 ;  /* 0x0000000708077211 */ /* 0x000fe400078f30ff */
[----:B------:R-:W-:Y:S01]  /*2560*/  LEA.HI R8, R10, R9, RZ, 0x6 ;  /* 0x000000090a087211 */ /* 0x000fe200078f30ff */
[----:B------:R-:W-:Y:S01]  /*2570*/  IMAD.X R123, R222, 0x1, R25, P3 ;  /* 0x00000001de7b7824 */ /* 0x000fe200018e0619 */
[----:B------:R-:W-:Y:S02]  /*2580*/  SHF.R.S32.HI R7, RZ, 0x6, R7 ;  /* 0x00000006ff077819 */ /* 0x000fe40000011407 */
[----:B------:R-:W-:Y:S02]  /*2590*/  SHF.R.S32.HI R9, RZ, 0x6, R8 ;  /* 0x00000006ff097819 */ /* 0x000fe40000011408 */
[C---:B------:R-:W-:Y:S01]  /*25a0*/  LOP3.LUT R8, R208.reuse, 0x38, R13, 0xf8, !PT ;  /* 0x00000038d0087812 */ /* 0x040fe200078ef80d */
[C---:B------:R-:W-:Y:S01]  /*25b0*/  IMAD R143, R7.reuse, 0x1800, R210 ;  /* 0x00001800078f7824 */ /* 0x040fe200078e02d2 */
[----:B------:R-:W-:Y:S01]  /*25c0*/  SHF.R.S32.HI R20, RZ, 0x1f, R11 ;  /* 0x0000001fff147819 */ /* 0x000fe2000001140b */
[--C-:B------:R-:W-:Y:S01]  /*25d0*/  IMAD R141, R7, 0x1800, R211.reuse ;  /* 0x00001800078d7824 */ /* 0x100fe200078e02d3 */
[----:B------:R-:W-:Y:S01]  /*25e0*/  LOP3.LUT R10, R208, 0x38, R14, 0xf8, !PT ;  /* 0x00000038d00a7812 */ /* 0x000fe200078ef80e */
[C---:B------:R-:W-:Y:S01]  /*25f0*/  IMAD R142, R9.reuse, 0x1800, R210 ;  /* 0x00001800098e7824 */ /* 0x040fe200078e02d2 */
[----:B------:R-:W-:Y:S01]  /*2600*/  LOP3.LUT R8, R8, R209, RZ, 0x3c, !PT ;  /* 0x000000d108087212 */ /* 0x000fe200078e3cff */
[----:B------:R-:W-:Y:S01]  /*2610*/  IMAD R139, R9, 0x1800, R211 ;  /* 0x00001800098b7824 */ /* 0x000fe200078e02d3 */
[----:B------:R-:W-:-:S02]  /*2620*/  LEA.HI R15, R20, R11, RZ, 0x3 ;  /* 0x0000000b140f7211 */ /* 0x000fc400078f18ff */
[----:B------:R-:W-:Y:S01]  /*2630*/  LEA.HI R11, R20, R11, RZ, 0x6 ;  /* 0x0000000b140b7211 */ /* 0x000fe200078f30ff */
[----:B------:R-:W-:Y:S01]  /*2640*/  IMAD.IADD R143, R143, 0x1, R8 ;  /* 0x000000018f8f7824 */ /* 0x000fe200078e0208 */
[----:B------:R-:W-:Y:S02]  /*2650*/  LOP3.LUT R12, R205, 0x38, R13, 0xf8, !PT ;  /* 0x00000038cd0c7812 */ /* 0x000fe400078ef80d */
[----:B------:R-:W-:Y:S02]  /*2660*/  LOP3.LUT R7, R10, R209, RZ, 0x3c, !PT ;  /* 0x000000d10a077212 */ /* 0x000fe400078e3cff */
[----:B------:R-:W-:Y:S02]  /*2670*/  SHF.R.S32.HI R11, RZ, 0x6, R11 ;  /* 0x00000006ff0b7819 */ /* 0x000fe4000001140b */
[----:B------:R-:W-:Y:S01]  /*2680*/  LOP3.LUT R8, R208, 0x38, R15, 0xf8, !PT ;  /* 0x00000038d0087812 */ /* 0x000fe200078ef80f */
[----:B------:R-:W-:Y:S01]  /*2690*/  IMAD.IADD R142, R142, 0x1, R7 ;  /* 0x000000018e8e7824 */ /* 0x000fe200078e0207 */
[----:B------:R-:W-:Y:S01]  /*26a0*/  LOP3.LUT R12, R12, R233, RZ, 0x3c, !PT ;  /* 0x000000e90c0c7212 */ /* 0x000fe200078e3cff */
[----:B------:R-:W-:Y:S01]  /*26b0*/  IMAD R140, R11, 0x1800, R210 ;  /* 0x000018000b8c7824 */ /* 0x000fe200078e02d2 */
[----:B------:R-:W-:Y:S01]  /*26c0*/  LOP3.LUT R10, R205, 0x38, R14, 0xf8, !PT ;  /* 0x00000038cd0a7812 */ /* 0x000fe200078ef80e */
[----:B------:R-:W-:Y:S01]  /*26d0*/  IMAD R138, R11, 0x1800, R211 ;  /* 0x000018000b8a7824 */ /* 0x000fe200078e02d3 */
[----:B------:R-:W-:Y:S01]  /*26e0*/  LOP3.LUT R7, R8, R209, RZ, 0x3c, !PT ;  /* 0x000000d108077212 */ /* 0x000fe200078e3cff */
[----:B------:R-:W-:Y:S01]  /*26f0*/  VIADD R8, R192, 0xa0 ;  /* 0x000000a0c0087836 */ /* 0x000fe20000000000 */
[----:B------:R-:W-:Y:S01]  /*2700*/  SHF.R.S32.HI R11, RZ, 0x1f, R144 ;  /* 0x0000001fff0b7819 */ /* 0x000fe20000011490 */
[----:B------:R-:W-:Y:S01]  /*2710*/  IMAD.IADD R141, R141, 0x1, R12 ;  /* 0x000000018d8d7824 */ /* 0x000fe200078e020c */
[----:B------:R-:W-:Y:S01]  /*2720*/  LOP3.LUT R12, R205, 0x38, R15, 0xf8, !PT ;  /* 0x00000038cd0c7812 */ /* 0x000fe200078ef80f */
[----:B------:R-:W-:Y:S01]  /*2730*/  IMAD.IADD R140, R140, 0x1, R7 ;  /* 0x000000018c8c7824 */ /* 0x000fe200078e0207 */
[-C--:B------:R-:W-:Y:S01]  /*2740*/  LOP3.LUT R10, R10, R233.reuse, RZ, 0x3c, !PT ;  /* 0x000000e90a0a7212 */ /* 0x080fe200078e3cff */
[C---:B------:R-:W-:Y:S01]  /*2750*/  IMAD R7, R11.reuse, R98, RZ ;  /* 0x000000620b077224 */ /* 0x040fe200078e02ff */
[----:B------:R-:W-:Y:S01]  /*2760*/  ISETP.GE.AND P2, PT, R8, UR8, PT ;  /* 0x0000000808007c0c */ /* 0x000fe2000bf46270 */
[----:B------:R-:W-:Y:S01]  /*2770*/  IMAD R11, R11, R92, RZ ;  /* 0x0000005c0b0b7224 */ /* 0x000fe200078e02ff */
[----:B------:R-:W-:Y:S01]  /*2780*/  LOP3.LUT R9, R12, R233, RZ, 0x3c, !PT ;  /* 0x000000e90c097212 */ /* 0x000fe200078e3cff */
[----:B------:R-:W-:Y:S01]  /*2790*/  IMAD.IADD R139, R139, 0x1, R10 ;  /* 0x000000018b8b7824 */ /* 0x000fe200078e020a */
[----:B------:R-:W-:Y:S01]  /*27a0*/  LOP3.LUT R10, R208, 0x18, R192, 0xf8, !PT ;  /* 0x00000018d00a7812 */ /* 0x000fe200078ef8c0 */
[----:B------:R-:W-:Y:S01]  /*27b0*/  IMAD R31, R144, R99, R7 ;  /* 0x00000063901f7224 */ /* 0x000fe200078e0207 */
[----:B------:R-:W-:Y:S01]  /*27c0*/  SEL R20, RZ, 0x20, P2 ;  /* 0x00000020ff147807 */ /* 0x000fe20001000000 */
[----:B------:R-:W-:Y:S01]  /*27d0*/  IMAD.IADD R138, R138, 0x1, R9 ;  /* 0x000000018a8a7824 */ /* 0x000fe200078e0209 */
[----:B------:R-:W-:Y:S01]  /*27e0*/  SHF.L.U64.HI R7, R98, 0x6, R99 ;  /* 0x0000000662077819 */ /* 0x000fe20000010263 */
[----:B------:R-:W-:Y:S01]  /*27f0*/  IMAD R9, R105, 0x60, RZ ;  /* 0x0000006069097824 */ /* 0x000fe200078e02ff */
[----:B------:R-:W-:Y:S01]  /*2800*/  LOP3.LUT R137, R10, R209, RZ, 0x3c, !PT ;  /* 0x000000d10a897212 */ /* 0x000fe200078e3cff */
[----:B------:R-:W-:Y:S01]  /*2810*/  IMAD.WIDE.U32 R98, R98, 0x60, RZ ;  /* 0x0000006062627825 */ /* 0x000fe200078e00ff */
[----:B------:R-:W-:-:S02]  /*2820*/  SHF.R.S32.HI R117, RZ, 0x3, R13 ;  /* 0x00000003ff757819 */ /* 0x000fc4000001140d */
[----:B------:R-:W-:Y:S01]  /*2830*/  SHF.R.S32.HI R115, RZ, 0x3, R15 ;  /* 0x00000003ff737819 */ /* 0x000fe2000001140f */
[----:B------:R-:W-:Y:S01]  /*2840*/  IMAD.WIDE.U32 R104, R104, 0x60, RZ ;  /* 0x0000006068687825 */ /* 0x000fe200078e00ff */
[----:B------:R-:W-:Y:S02]  /*2850*/  LOP3.LUT R28, R21, R20, RZ, 0xfc, !PT ;  /* 0x00000014151c7212 */ /* 0x000fe400078efcff */
[----:B------:R-:W-:Y:S01]  /*2860*/  LOP3.LUT R13, R13, 0xfffffff8, RZ, 0xc0, !PT ;  /* 0xfffffff80d0d7812 */ /* 0x000fe200078ec0ff */
[----:B------:R-:W-:Y:S01]  /*2870*/  IMAD R29, R144, R93, R11 ;  /* 0x0000005d901d7224 */ /* 0x000fe200078e020b */
[----:B------:R-:W-:Y:S01]  /*2880*/  LOP3.LUT R14, R14, 0xfffffff8, RZ, 0xc0, !PT ;  /* 0xfffffff80e0e7812 */ /* 0x000fe200078ec0ff */
[----:B------:R-:W-:Y:S01]  /*2890*/  IMAD.WIDE.U32 R92, R92, 0x60, RZ ;  /* 0x000000605c5c7825 */ /* 0x000fe200078e00ff */
[----:B------:R-:W-:Y:S02]  /*28a0*/  LOP3.LUT R15, R15, 0xfffffff8, RZ, 0xc0, !PT ;  /* 0xfffffff80f0f7812 */ /* 0x000fe400078ec0ff */
[----:B------:R-:W-:Y:S01]  /*28b0*/  LOP3.LUT R20, R21, 0x1, RZ, 0xc0, !PT ;  /* 0x0000000115147812 */ /* 0x000fe200078ec0ff */
        /* <DEDUP_REMOVED lines=9> */
[----:B------:R-:W-:Y:S01]  /*2950*/  SHF.R.S32.HI R114, RZ, 0x1f, R13 ;  /* 0x0000001fff727819 */ /* 0x000fe2000001140d */
[----:B------:R-:W-:Y:S01]  /*2960*/  IMAD.IADD R133, R93, 0x1, R133 ;  /* 0x000000015d857824 */ /* 0x000fe200078e0285 */
[----:B------:R-:W-:Y:S01]  /*2970*/  SHF.R.S32.HI R113, RZ, 0x1f, R14 ;  /* 0x0000001fff717819 */ /* 0x000fe2000001140e */
[----:B------:R-:W-:Y:S01]  /*2980*/  IMAD.IADD R9, R103, 0x1, R31 ;  /* 0x0000000167097824 */ /* 0x000fe200078e021f */
[----:B------:R-:W-:Y:S01]  /*2990*/  SHF.R.S32.HI R112, RZ, 0x1f, R15 ;  /* 0x0000001fff707819 */ /* 0x000fe2000001140f */
[----:B------:R-:W-:Y:S01]  /*29a0*/  IMAD.IADD R10, R31, 0x1, R101 ;  /* 0x000000011f0a7824 */ /* 0x000fe200078e0265 */
[----:B------:R-:W-:Y:S01]  /*29b0*/  LOP3.LUT R28, R28, 0x20, RZ, 0xc0, !PT ;  /* 0x000000201c1c7812 */ /* 0x000fe200078ec0ff */
[----:B------:R-:W-:-:S07]  /*29c0*/  IMAD.IADD R29, R107, 0x1, R33 ;  /* 0x000000016b1d7824 */ /* 0x000fce00078e0221 */
.L_x_4280:
[----:B0-----:R-:W0:Y:S01]  /*29d0*/  LDC.64 R120, c[0x0][0x2d8] ;  /* 0x0000b600ff787b82 */ /* 0x001e220000000a00 */
[----:B------:R-:W-:Y:S01]  /*29e0*/  VIADD R41, R2, 0xffffffff ;  /* 0xffffffff02297836 */ /* 0x000fe20000000000 */
[----:B------:R-:W-:Y:S01]  /*29f0*/  LOP3.LUT P5, RZ, R217, 0x4, RZ, 0xc0, !PT ;  /* 0x00000004d9ff7812 */ /* 0x000fe200078ac0ff */
[----:B------:R-:W-:Y:S05]  /*2a00*/  YIELD ;  /* 0x0000000000007946 */ /* 0x000fea0003800000 */
[----:B------:R-:W1:Y:S01]  /*2a10*/  LDC R119, c[0x0][0x3d4] ;  /* 0x0000f500ff777b82 */ /* 0x000e620000000800 */
[----:B--23--:R-:W-:Y:S01]  /*2a20*/  SHF.R.S32.HI R34, RZ, 0x1f, R41 ;  /* 0x0000001fff227819 */ /* 0x00cfe20000011429 */
[-C--:B------:R-:W-:Y:S01]  /*2a30*/  IMAD R31, R132, R41.reuse, RZ ;  /* 0x00000029841f7224 */ /* 0x080fe200078e02ff */
[----:B------:R-:W-:Y:S01]  /*2a40*/  LOP3.LUT R16, R16, 0xfffffffd, RZ, 0xc0, !PT ;  /* 0xfffffffd10107812 */ /* 0x000fe200078ec0ff */
[----:B------:R-:W-:Y:S01]  /*2a50*/  IMAD.WIDE.U32 R128, R104, R41, RZ ;  /* 0x0000002968807225 */ /* 0x000fe200078e00ff */
[----:B------:R-:W-:Y:S03]  /*2a60*/  BSSY B0, `(.L_x_4181) ;  /* 0x00007e0000007945 */ /* 0x000fe60003800000 */
[----:B------:R-:W-:Y:S01]  /*2a70*/  IMAD R31, R34, R104, R31 ;  /* 0x00000068221f7224 */ /* 0x000fe200078e021f */
[----:B------:R-:W-:-:S02]  /*2a80*/  IADD3 R2, P2, P3, R5, R128, R136 ;  /* 0x0000008005027210 */ /* 0x000fc40007b5e088 */
[----:B------:R-:W-:Y:S01]  /*2a90*/  IADD3 R32, P4, R5, R128, RZ ;  /* 0x0000008005207210 */ /* 0x000fe20007f9e0ff */
[----:B------:R-:W-:Y:S02]  /*2aa0*/  IMAD.IADD R85, R129, 0x1, R31 ;  /* 0x0000000181557824 */ /* 0x000fe400078e021f */
[----:B------:R-:W-:Y:S02]  /*2ab0*/  IMAD R31, R22, 0x4800, R137 ;  /* 0x00004800161f7824 */ /* 0x000fe400078e0289 */
[----:B------:R-:W-:Y:S01]  /*2ac0*/  IMAD.X R33, R85, 0x1, R6, P4 ;  /* 0x0000000155217824 */ /* 0x000fe200020e0606 */
[----:B------:R-:W-:Y:S02]  /*2ad0*/  IADD3.X R30, R6, R85, R135, P2, P3 ;  /* 0x00000055061e7210 */ /* 0x000fe400017e6487 */
[----:B0-----:R-:W-:Y:S02]  /*2ae0*/  LEA R36, P2, R2, R120, 0x1 ;  /* 0x0000007802247211 */ /* 0x001fe400078408ff */
[----:B------:R-:W-:-:S02]  /*2af0*/  ISETP.GT.AND P3, PT, R41, R125, PT ;  /* 0x0000007d2900720c */ /* 0x000fc40003f64270 */
[----:B------:R-:W-:Y:S01]  /*2b00*/  LEA.HI.X R37, R2, R121, R30, 0x1, P2 ;  /* 0x0000007902257211 */ /* 0x000fe200010f0c1e */
[----:B------:R-:W-:Y:S01]  /*2b10*/  IMAD R30, R31, 0x2, R118 ;  /* 0x000000021f1e7824 */ /* 0x000fe200078e0276 */
[----:B-1----:R-:W-:Y:S01]  /*2b20*/  ISETP.GE.AND P2, PT, R119, 0x1, PT ;  /* 0x000000017700780c */ /* 0x002fe20003f46270 */
[----:B------:R-:W-:Y:S01]  /*2b30*/  IMAD.MOV.U32 R2, RZ, RZ, R41 ;  /* 0x000000ffff027224 */ /* 0x000fe200078e0029 */
[----:B------:R-:W-:-:S04]  /*2b40*/  LEA R38, P4, R32, R120, 0x1 ;  /* 0x0000007820267211 */ /* 0x000fc800078808ff */
[----:B------:R-:W-:Y:S01]  /*2b50*/  LEA.HI.X R39, R32, R121, R33, 0x1, P4 ;  /* 0x0000007920277211 */ /* 0x000fe200020f0c21 */
[C---:B------:R-:W-:Y:S02]  /*2b60*/  VIADD R33, R31.reuse, 0x20 ;  /* 0x000000201f217836 */ /* 0x040fe40000000000 */
[----:B------:R-:W-:Y:S01]  /*2b70*/  @P5 VIADD R33, R31, 0xffffffe0 ;  /* 0xffffffe01f215836 */ /* 0x000fe20000000000 */
[----:B------:R-:W-:-:S03]  /*2b80*/  @P3 LOP3.LUT R16, R16, 0x2, RZ, 0xfc, !PT ;  /* 0x0000000210103812 */ /* 0x000fc600078efcff */
[----:B------:R-:W-:Y:S01]  /*2b90*/  IMAD R31, R33, 0x2, R118 ;  /* 0x00000002211f7824 */ /* 0x000fe200078e0276 */
[----:B------:R-:W-:Y:S06]  /*2ba0*/  @!P2 BRA `(.L_x_4182) ;  /* 0x000000780048a947 */ /* 0x000fec0003800000 */
[----:B------:R-:W-:Y:S01]  /*2bb0*/  ULDC.U8 UR4, c[0x0][0x3f0] ;  /* 0x0000fc0000047ab9 */ /* 0x000fe20000000000 */
[-C--:B------:R-:W-:Y:S01]  /*2bc0*/  IMAD R33, R133, R41.reuse, RZ ;  /* 0x0000002985217224 */ /* 0x080fe200078e02ff */
[----:B------:R-:W-:Y:S01]  /*2bd0*/  ISETP.NE.AND P2, PT, RZ, UR4, PT ;  /* 0x00000004ff007c0c */ /* 0x000fe2000bf45270 */
[-C--:B------:R-:W-:Y:S02]  /*2be0*/  IMAD R35, R134, R41.reuse, RZ ;  /* 0x0000002986237224 */ /* 0x080fe400078e02ff */
        /* <DEDUP_REMOVED lines=29> */
[----:B------:R-:W-:Y:S01]  /*2dc0*/  ULDC.64 UR6, c[0x0][0x208] ;  /* 0x0000820000067ab9 */ /* 0x000fe20000000a00 */
        /* <DEDUP_REMOVED lines=41> */
.L_x_4185:
[----:B------:R-:W-:Y:S05]  /*3060*/  BSYNC B1 ;  /* 0x0000000000017941 */ /* 0x000fea0003800000 */
.L_x_4184:
        /* <DEDUP_REMOVED lines=20> */
[----:B------:R-:W-:Y:S01]  /*31b0*/  IADD3.X R89, R11, R89, R110, P2, P5 ;  /* 0x000000590b597210 */ /* 0x000fe200017ea46e */
[----:B------:R-:W-:Y:S01]  /*31c0*/  ULDC.64 UR6, c[0x0][0x208] ;  /* 0x0000820000067ab9 */ /* 0x000fe20000000a00 */
[----:B------:R-:W-:-:S04]  /*31d0*/  IADD3 R80, P2, P5, R102, R80, R91 ;  /* 0x0000005066507210 */ /* 0x000fc80007d5e05b */
[----:B0-----:R-:W-:Y:S02]  /*31e0*/  IADD3.X R35, R9, R90, R7, P2, P5 ;  /* 0x0000005a09237210 */ /* 0x001fe400017ea407 */
        /* <DEDUP_REMOVED lines=38> */
.L_x_4187:
[----:B------:R-:W-:Y:S05]  /*3450*/  BSYNC B1 ;  /* 0x0000000000017941 */ /* 0x000fea0003800000 */
.L_x_4186:
        /* <DEDUP_REMOVED lines=67> */
[----:B------:R-:W-:Y:S01]  /*3890*/  UISETP.NE.AND UP0, UPT, UR4, 0x3, UPT ;  /* 0x000000030400788c */ /* 0x000fe2000bf05270 */
        /* <DEDUP_REMOVED lines=31> */
.L_x_4188:
[----:B------:R-:W-:Y:S01]  /*3a90*/  IMAD R89, R22, 0x8, R17 ;  /* 0x0000000816597824 */ /* 0x000fe200078e0211 */
[----:B------:R-:W-:Y:S01]  /*3aa0*/  SHF.L.U32 R90, R204, 0x1f, RZ ;  /* 0x0000001fcc5a7819 */ /* 0x000fe200000006ff */
[----:B------:R-:W-:Y:S03]  /*3ab0*/  BSSY B1, `(.L_x_4189) ;  /* 0x0000003000017945 */ /* 0x000fe60003800000 */
[----:B------:R-:W0:Y:S02]  /*3ac0*/  SYNCS.PHASECHK.TRANS64.TRYWAIT P5, [R89+URZ+0x30890], R90 ;  /* 0x0308905a590075a7 */ /* 0x000e2400080a017f */
[----:B0-----:R-:W-:Y:S05]  /*3ad0*/  @!P5 BRA `(.L_x_4190) ;  /* 0x000002500018d947 */ /* 0x001fea0003800000 */
.L_x_4587:
[----:B------:R-:W-:Y:S05]  /*3ae0*/  BSYNC B1 ;  /* 0x0000000000017941 */ /* 0x000fea0003800000 */
.L_x_4189:
        /* <DEDUP_REMOVED lines=11> */
[--C-:B------:R-:W-:Y:S02]  /*3ba0*/  SHF.R.U64 R173, R120, 0x10, R121.reuse ;  /* 0x0000001078ad7819 */ /* 0x100fe40000001279 */
[----:B------:R-:W-:Y:S01]  /*3bb0*/  SHF.R.U32.HI R175, RZ, 0x10, R121 ;  /* 0x00000010ffaf7819 */ /* 0x000fe20000011679 */
[----:B------:R-:W-:Y:S01]  /*3bc0*/  IMAD.U32 R121, R34, 0x10000, RZ ;  /* 0x0001000022797824 */ /* 0x000fe200078e00ff */
        /* <DEDUP_REMOVED lines=40> */
.L_x_4196:
[----:B------:R-:W-:Y:S05]  /*3e50*/  BSYNC B3 ;  /* 0x0000000000037941 */ /* 0x000fea0003800000 */
.L_x_4195:
[----:B------:R-:W-:Y:S02]  /*3e60*/  ULDC.64 UR4, c[0x0][0x208] ;  /* 0x0000820000047ab9 */ /* 0x000fe40000000a00 */
[----:B--2---:R1:W-:Y:S03]  /*3e70*/  STG.E.128 desc[UR4][R38.64], R32 ;  /* 0x0000002026007986 */ /* 0x0043e6000c101d04 */
.L_x_4194:
[----:B------:R-:W-:Y:S05]  /*3e80*/  BSYNC B2 ;  /* 0x0000000000027941 */ /* 0x000fea0003800000 */
.L_x_4193:
        /* <DEDUP_REMOVED lines=53> */
.L_x_4200:
[----:B------:R-:W-:Y:S05]  /*41e0*/  BSYNC B3 ;  /* 0x0000000000037941 */ /* 0x000fea0003800000 */
.L_x_4199:
[----:B------:R-:W-:Y:S02]  /*41f0*/  ULDC.64 UR4, c[0x0][0x208] ;  /* 0x0000820000047ab9 */ /* 0x000fe40000000a00 */
[----:B--2---:R2:W-:Y:S03]  /*4200*/  STG.E.128 desc[UR4][R38.64+0x40], R32 ;  /* 0x0000402026007986 */ /* 0x0045e6000c101d04 */
.L_x_4198:
[----:B------:R-:W-:Y:S05]  /*4210*/  BSYNC B2 ;  /* 0x0000000000027941 */ /* 0x000fea0003800000 */
.L_x_4197:
[----:B------:R-:W-:Y:S01]  /*4220*/  ISETP.NE.AND P3, PT, R25, RZ, PT ;  /* 0x000000ff1900720c */ /* 0x000fe20003f65270 */
[----:B------:R-:W-:-:S12]  /*4230*/  BSSY B2, `(.L_x_4201) ;  /* 0x0000038000027945 */ /* 0x000fd80003800000 */
[----:B------:R-:W-:Y:S05]  /*4240*/  @!P3 BRA `(.L_x_4202) ;  /* 0x0000000000d8b947 */ /* 0x000fea0003800000 */
[----:B-12---:R1:W2:Y:S01]  /*4250*/  LDS.128 R32, [R30+0x21000] ;  /* 0x021000001e207984 */ /* 0x0062a20000000c00 */
[----:B------:R-:W-:Y:S01]  /*4260*/  VIADD R84, R18, 0x20 ;  /* 0x0000002012547836 */ /* 0x000fe20000000000 */
[----:B------:R-:W-:Y:S04]  /*4270*/  BSSY B3, `(.L_x_4203) ;  /* 0x0000031000037945 */ /* 0x000fe80003800000 */
[----:B------:R-:W-:-:S13]  /*4280*/  ISETP.GE.AND P3, PT, R84, R119, PT ;  /* 0x000000775400720c */ /* 0x000fda0003f66270 */
        /* <DEDUP_REMOVED lines=10> */
[----:B------:R-:W-:Y:S01]  /*4330*/  PRMT R186, R186, 0x5410, R85 ;  /* 0x00005410baba7816 */ /* 0x000fe20000000055 */
[----:B------:R-:W-:Y:S01]  /*4340*/  IMAD.U32 R79, R187, 0x10000, RZ ;  /* 0x00010000bb4f7824 */ /* 0x000fe200078e00ff */
[----:B------:R-:W-:Y:S01]  /*4350*/  LOP3.LUT R34, R34, 0xffff0000, RZ, 0xc0, !PT ;  /* 0xffff000022227812 */ /* 0x000fe200078ec0ff */
[C---:B------:R-:W-:Y:S01]  /*4360*/  IMAD.U32 R85, R33.reuse, 0x10000, RZ ;  /* 0x0001000021557824 */ /* 0x040fe200078e00ff */
[----:B------:R-:W-:Y:S01]  /*4370*/  LOP3.LUT R84, R33, 0xffff0000, RZ, 0xc0, !PT ;  /* 0xffff000021547812 */ /* 0x000fe200078ec0ff */
[----:B------:R-:W-:Y:S01]  /*4380*/  IMAD.U32 R33, R32, 0x10000, RZ ;  /* 0x0001000020217824 */ /* 0x000fe200078e00ff */
[C---:B------:R-:W-:Y:S01]  /*4390*/  LOP3.LUT R87, R191.reuse, 0xffff0000, RZ, 0xc0, !PT ;  /* 0xffff0000bf577812 */ /* 0x040fe200078ec0ff */
[----:B------:R-:W-:Y:S01]  /*43a0*/  FMUL.FTZ R126, R34, R78 ;  /* 0x0000004e227e7220 */ /* 0x000fe20000410000 */
[----:B------:R-:W-:Y:S01]  /*43b0*/  LOP3.LUT R86, R186, 0xffff0000, RZ, 0xc0, !PT ;  /* 0xffff0000ba567812 */ /* 0x000fe200078ec0ff */
[----:B------:R-:W-:Y:S01]  /*43c0*/  FMUL.FTZ R34, R34, R79 ;  /* 0x0000004f22227220 */ /* 0x000fe20000410000 */
[----:B------:R-:W-:Y:S01]  /*43d0*/  LOP3.LUT R32, R32, 0xffff0000, RZ, 0xc0, !PT ;  /* 0xffff000020207812 */ /* 0x000fe200078ec0ff */
[C---:B------:R-:W-:Y:S01]  /*43e0*/  FMUL.FTZ R120, R84.reuse, R87 ;  /* 0x0000005754787220 */ /* 0x040fe20000410000 */
[----:B------:R-:W-:Y:S01]  /*43f0*/  IMAD.U32 R191, R191, 0x10000, RZ ;  /* 0x00010000bfbf7824 */ /* 0x000fe200078e00ff */
[----:B------:R-:W-:Y:S01]  /*4400*/  LOP3.LUT R76, R35, 0xffff0000, RZ, 0xc0, !PT ;  /* 0xffff0000234c7812 */ /* 0x000fe200078ec0ff */
[----:B------:R-:W-:Y:S01]  /*4410*/  FMUL.FTZ R84, R84, R86 ;  /* 0x0000005654547220 */ /* 0x000fe20000410000 */
[----:B------:R-:W-:Y:S01]  /*4420*/  LOP3.LUT R200, R200, 0xffff0000, RZ, 0xc0, !PT ;  /* 0xffff0000c8c87812 */ /* 0x000fe200078ec0ff */
[----:B------:R-:W-:Y:S01]  /*4430*/  IMAD.U32 R186, R186, 0x10000, RZ ;  /* 0x00010000baba7824 */ /* 0x000fe200078e00ff */
[----:B------:R-:W-:Y:S01]  /*4440*/  LOP3.LUT R187, R187, 0xffff0000, RZ, 0xc0, !PT ;  /* 0xffff0000bbbb7812 */ /* 0x000fe200078ec0ff */
[----:B------:R-:W-:Y:S01]  /*4450*/  FFMA.FTZ R78, R77, R78, R34 ;  /* 0x0000004e4d4e7223 */ /* 0x000fe20000010022 */
[C---:B------:R-:W-:Y:S01]  /*4460*/  FFMA.FTZ R86, R85.reuse, R86, -R120 ;  /* 0x0000005655567223 */ /* 0x040fe20000010878 */
[C---:B------:R-:W-:Y:S01]  /*4470*/  FMUL.FTZ R34, R32.reuse, R191 ;  /* 0x000000bf20227220 */ /* 0x040fe20000410000 */
[----:B------:R-:W-:Y:S01]  /*4480*/  FFMA.FTZ R85, R85, R87, R84 ;  /* 0x0000005755557223 */ /* 0x000fe20000010054 */
[----:B------:R-:W-:Y:S01]  /*4490*/  FFMA.FTZ R79, R77, R79, -R126 ;  /* 0x0000004f4d4f7223 */ /* 0x000fe2000001087e */
[----:B------:R-:W-:Y:S01]  /*44a0*/  FMUL.FTZ R32, R32, R186 ;  /* 0x000000ba20207220 */ /* 0x000fe20000410000 */
[----:B------:R-:W-:-:S02]  /*44b0*/  IMAD.U32 R35, R35, 0x10000, RZ ;  /* 0x0001000023237824 */ /* 0x000fc400078e00ff */
        /* <DEDUP_REMOVED lines=10> */
[----:B------:R-:W-:Y:S01]  /*4560*/  F2FP.BF16.F32.PACK_AB R35, R77, R84 ;  /* 0x000000544d23723e */ /* 0x000fe200000010ff */
[----:B------:R-:W-:-:S07]  /*4570*/  IMAD.MOV.U32 R34, RZ, RZ, R78 ;  /* 0x000000ffff227224 */ /* 0x000fce00078e004e */
.L_x_4204:
[----:B------:R-:W-:Y:S05]  /*4580*/  BSYNC B3 ;  /* 0x0000000000037941 */ /* 0x000fea0003800000 */
.L_x_4203:
[----:B------:R-:W-:Y:S02]  /*4590*/  ULDC.64 UR4, c[0x0][0x208] ;  /* 0x0000820000047ab9 */ /* 0x000fe40000000a00 */
[----:B--2---:R3:W-:Y:S03]  /*45a0*/  STG.E.128 desc[UR4][R38.64+0x80], R32 ;  /* 0x0000802026007986 */ /* 0x0047e6000c101d04 */
.L_x_4202:
[----:B------:R-:W-:Y:S05]  /*45b0*/  BSYNC B2 ;  /* 0x0000000000027941 */ /* 0x000fea0003800000 */
.L_x_4201:
        /* <DEDUP_REMOVED lines=11> */
[----:B------:R-:W-:Y:S02]  /*4670*/  SHF.R.U32.HI R75, RZ, 0x10, R75 ;  /* 0x00000010ff4b7819 */ /* 0x000fe4000001164b */
[----:B------:R-:W-:Y:S02]  /*4680*/  SHF.R.U32.HI R76, RZ, 0x10, R73 ;  /* 0x00000010ff4c7819 */ /* 0x000fe40000011649 */
[----:B------:R-:W-:Y:S02]  /*4690*/  PRMT R189, R189, 0x5410, R74 ;  /* 0x00005410bdbd7816 */ /* 0x000fe4000000004a */
[----:B------:R-:W-:Y:S01]  /*46a0*/  PRMT R184, R184, 0x5410, R77 ;  /* 0x00005410b8b87816 */ /* 0x000fe2000000004d */
[----:B------:R-:W-:Y:S01]  /*46b0*/  IMAD.U32 R77, R33, 0x10000, RZ ;  /* 0x00010000214d7824 */ /* 0x000fe200078e00ff */
[----:B------:R-:W-:-:S02]  /*46c0*/  PRMT R190, R190, 0x5410, R75 ;  /* 0x00005410bebe7816 */ /* 0x000fc4000000004b */
        /* <DEDUP_REMOVED lines=13> */
[----:B------:R-:W-:Y:S01]  /*47a0*/  FMUL.FTZ R85, R73, R74 ;  /* 0x0000004a49557220 */ /* 0x000fe20000410000 */
[----:B------:R-:W-:Y:S01]  /*47b0*/  FFMA.FTZ R77, R77, R84, R79 ;  /* 0x000000544d4d7223 */ /* 0x000fe2000001004f */
[-C--:B------:R-:W-:Y:S01]  /*47c0*/  FMUL.FTZ R79, R73, R78.reuse ;  /* 0x0000004e494f7220 */ /* 0x080fe20000410000 */
[----:B------:R-:W-:Y:S01]  /*47d0*/  LOP3.LUT R190, R190, 0xffff0000, RZ, 0xc0, !PT ;  /* 0xffff0000bebe7812 */ /* 0x000fe200078ec0ff */
[----:B------:R-:W-:Y:S01]  /*47e0*/  IMAD.U32 R76, R189, 0x10000, RZ ;  /* 0x00010000bd4c7824 */ /* 0x000fe200078e00ff */
[----:B------:R-:W-:Y:S01]  /*47f0*/  LOP3.LUT R185, R185, 0xffff0000, RZ, 0xc0, !PT ;  /* 0xffff0000b9b97812 */ /* 0x000fe200078ec0ff */
[----:B------:R-:W-:Y:S01]  /*4800*/  FFMA.FTZ R73, R72, R78, -R85 ;  /* 0x0000004e48497223 */ /* 0x000fe20000010855 */
[----:B------:R-:W-:-:S02]  /*4810*/  IMAD.U32 R184, R184, 0x10000, RZ ;  /* 0x00010000b8b87824 */ /* 0x000fc400078e00ff */
[----:B------:R-:W-:Y:S01]  /*4820*/  FFMA.FTZ R72, R72, R74, R79 ;  /* 0x0000004a48487223 */ /* 0x000fe2000001004f */
[C---:B------:R-:W-:Y:S01]  /*4830*/  FMUL.FTZ R74, R34.reuse, R190 ;  /* 0x000000be224a7220 */ /* 0x040fe20000410000 */
[----:B------:R-:W-:Y:S01]  /*4840*/  FMUL.FTZ R79, R34, R185 ;  /* 0x000000b9224f7220 */ /* 0x000fe20000410000 */
[C---:B------:R-:W-:Y:S01]  /*4850*/  FMUL.FTZ R34, R75.reuse, R76 ;  /* 0x0000004c4b227220 */ /* 0x040fe20000410000 */
[-C--:B------:R-:W-:Y:S01]  /*4860*/  FMUL.FTZ R75, R75, R184.reuse ;  /* 0x000000b84b4b7220 */ /* 0x080fe20000410000 */
[----:B------:R-:W-:Y:S01]  /*4870*/  IMAD.U32 R35, R35, 0x10000, RZ ;  /* 0x0001000023237824 */ /* 0x000fe200078e00ff */
[----:B------:R-:W-:Y:S01]  /*4880*/  F2FP.BF16.F32.PACK_AB R72, R72, R73 ;  /* 0x000000494848723e */ /* 0x000fe200000010ff */
        /* <DEDUP_REMOVED lines=8> */
.L_x_4208:
[----:B------:R-:W-:Y:S05]  /*4910*/  BSYNC B3 ;  /* 0x0000000000037941 */ /* 0x000fea0003800000 */
.L_x_4207:
[----:B------:R-:W-:Y:S02]  /*4920*/  ULDC.64 UR4, c[0x0][0x208] ;  /* 0x0000820000047ab9 */ /* 0x000fe40000000a00 */
[----:B--2---:R4:W-:Y:S03]  /*4930*/  STG.E.128 desc[UR4][R38.64+0xc0], R32 ;  /* 0x0000c02026007986 */ /* 0x0049e6000c101d04 */
.L_x_4206:
[----:B------:R-:W-:Y:S05]  /*4940*/  BSYNC B2 ;  /* 0x0000000000027941 */ /* 0x000fea0003800000 */
.L_x_4205:
        /* <DEDUP_REMOVED lines=11> */
[----:B------:R-:W-:Y:S02]  /*4a00*/  PRMT R181, R181, 0x5410, R72 ;  /* 0x00005410b5b57816 */ /* 0x000fe40000000048 */
[----:B------:R-:W-:Y:S02]  /*4a10*/  PRMT R170, R170, 0x5410, R73 ;  /* 0x00005410aaaa7816 */ /* 0x000fe40000000049 */
[----:B------:R-:W-:Y:S01]  /*4a20*/  SHF.R.U32.HI R74, RZ, 0x10, R69 ;  /* 0x00000010ff4a7819 */ /* 0x000fe20000011645 */
[----:B--2---:R-:W-:Y:S01]  /*4a30*/  IMAD.U32 R69, R34, 0x10000, RZ ;  /* 0x0001000022457824 */ /* 0x004fe200078e00ff */
[----:B------:R-:W-:-:S02]  /*4a40*/  PRMT R183, R183, 0x5410, R70 ;  /* 0x00005410b7b77816 */ /* 0x000fc40000000046 */
[----:B------:R-:W-:Y:S02]  /*4a50*/  LOP3.LUT R70, R33, 0xffff0000, RZ, 0xc0, !PT ;  /* 0xffff000021467812 */ /* 0x000fe400078ec0ff */
[----:B------:R-:W-:Y:S01]  /*4a60*/  LOP3.LUT R73, R181, 0xffff0000, RZ, 0xc0, !PT ;  /* 0xffff0000b5497812 */ /* 0x000fe200078ec0ff */
        /* <DEDUP_REMOVED lines=35> */
.L_x_4212:
[----:B------:R-:W-:Y:S05]  /*4ca0*/  BSYNC B3 ;  /* 0x0000000000037941 */ /* 0x000fea0003800000 */
.L_x_4211:
[----:B------:R-:W-:Y:S02]  /*4cb0*/  ULDC.64 UR4, c[0x0][0x208] ;  /* 0x0000820000047ab9 */ /* 0x000fe40000000a00 */
[----:B--2---:R1:W-:Y:S03]  /*4cc0*/  STG.E.128 desc[UR4][R38.64+0x100], R32 ;  /* 0x0001002026007986 */ /* 0x0043e6000c101d04 */
.L_x_4210:
[----:B------:R-:W-:Y:S05]  /*4cd0*/  BSYNC B2 ;  /* 0x0000000000027941 */ /* 0x000fea0003800000 */
.L_x_4209:
[----:B------:R-:W-:-:S13]  /*4ce0*/  ISETP.NE.AND P3, PT, R28, RZ, PT ;  /* 0x000000ff1c00720c */ /* 0x000fda0003f65270 */
[----:B------:R-:W-:Y:S05]  /*4cf0*/  @!P3 BRA `(.L_x_4192) ;  /* 0x0000000000d8b947 */ /* 0x000fea0003800000 */
[----:B-1234-:R1:W2:Y:S01]  /*4d00*/  LDS.128 R32, [R31+0x24000] ;  /* 0x024000001f207984 */ /* 0x01e2a20000000c00 */
[----:B------:R-:W-:Y:S01]  /*4d10*/  VIADD R68, R18, 0x50 ;  /* 0x0000005012447836 */ /* 0x000fe20000000000 */
[----:B------:R-:W-:Y:S04]  /*4d20*/  BSSY B2, `(.L_x_4213) ;  /* 0x0000031000027945 */ /* 0x000fe80003800000 */
[----:B------:R-:W-:-:S13]  /*4d30*/  ISETP.GE.AND P3, PT, R68, R119, PT ;  /* 0x000000774400720c */ /* 0x000fda0003f66270 */
        /* <DEDUP_REMOVED lines=47> */
.L_x_4214:
[----:B------:R-:W-:Y:S05]  /*5030*/  BSYNC B2 ;  /* 0x0000000000027941 */ /* 0x000fea0003800000 */
.L_x_4213:
[----:B------:R-:W-:Y:S02]  /*5040*/  ULDC.64 UR4, c[0x0][0x208] ;  /* 0x0000820000047ab9 */ /* 0x000fe40000000a00 */
[----:B--2---:R1:W-:Y:S03]  /*5050*/  STG.E.128 desc[UR4][R38.64+0x140], R32 ;  /* 0x0001402026007986 */ /* 0x0043e6000c101d04 */
.L_x_4192:
[----:B------:R-:W-:Y:S05]  /*5060*/  BSYNC B1 ;  /* 0x0000000000017941 */ /* 0x000fea0003800000 */
.L_x_4191:
        /* <DEDUP_REMOVED lines=54> */
.L_x_4219:
[----:B------:R-:W-:Y:S05]  /*53d0*/  BSYNC B2 ;  /* 0x0000000000027941 */ /* 0x000fea0003800000 */
.L_x_4218:
[----:B------:R-:W-:Y:S02]  /*53e0*/  ULDC.64 UR4, c[0x0][0x208] ;  /* 0x0000820000047ab9 */ /* 0x000fe40000000a00 */
[----:B--2---:R1:W-:Y:S03]  /*53f0*/  STG.E.128 desc[UR4][R36.64], R32 ;  /* 0x0000002024007986 */ /* 0x0043e6000c101d04 */
.L_x_4217:
[----:B------:R-:W-:Y:S05]  /*5400*/  BSYNC B1 ;  /* 0x0000000000017941 */ /* 0x000fea0003800000 */
.L_x_4216:
        /* <DEDUP_REMOVED lines=54> */
.L_x_4223:
[----:B------:R-:W-:Y:S05]  /*5770*/  BSYNC B2 ;  /* 0x0000000000027941 */ /* 0x000fea0003800000 */
.L_x_4222:
[----:B------:R-:W-:Y:S02]  /*5780*/  ULDC.64 UR4, c[0x0][0x208] ;  /* 0x0000820000047ab9 */ /* 0x000fe40000000a00 */
[----:B--2---:R1:W-:Y:S03]  /*5790*/  STG.E.128 desc[UR4][R36.64+0x40], R32 ;  /* 0x0000402024007986 */ /* 0x0043e6000c101d04 */
.L_x_4221:
[----:B------:R-:W-:Y:S05]  /*57a0*/  BSYNC B1 ;  /* 0x0000000000017941 */ /* 0x000fea0003800000 */
.L_x_4220:
        /* <DEDUP_REMOVED lines=54> */
.L_x_4227:
[----:B------:R-:W-:Y:S05]  /*5b10*/  BSYNC B2 ;  /* 0x0000000000027941 */ /* 0x000fea0003800000 */
.L_x_4226:
[----:B------:R-:W-:Y:S02]  /*5b20*/  ULDC.64 UR4, c[0x0][0x208] ;  /* 0x0000820000047ab9 */ /* 0x000fe40000000a00 */
[----:B--2---:R1:W-:Y:S03]  /*5b30*/  STG.E.128 desc[UR4][R36.64+0x80], R32 ;  /* 0x0000802024007986 */ /* 0x0043e6000c101d04 */
.L_x_4225:
[----:B------:R-:W-:Y:S05]  /*5b40*/  BSYNC B1 ;  /* 0x0000000000017941 */ /* 0x000fea0003800000 */
.L_x_4224:
        /* <DEDUP_REMOVED lines=32> */
[-C--:B------:R-:W-:Y:S01]  /*5d50*/  FMUL.FTZ R39, R39, R51.reuse ;  /* 0x0000003327277220 */ /* 0x080fe20000410000 */
[----:B------:R-:W-:Y:S01]  /*5d60*/  LOP3.LUT R147, R147, 0xffff0000, RZ, 0xc0, !PT ;  /* 0xffff000093937812 */ /* 0x000fe200078ec0ff */
[----:B------:R-:W-:Y:S01]  /*5d70*/  IMAD.U32 R153, R153, 0x10000, RZ ;  /* 0x0001000099997824 */ /* 0x000fe200078e00ff */
[----:B------:R-:W-:Y:S01]  /*5d80*/  LOP3.LUT R152, R152, 0xffff0000, RZ, 0xc0, !PT ;  /* 0xffff000098987812 */ /* 0x000fe200078ec0ff */
[C---:B------:R-:W-:Y:S01]  /*5d90*/  FFMA.FTZ R55, R34.reuse, R50, -R55 ;  /* 0x0000003222377223 */ /* 0x040fe20000010837 */
[----:B------:R-:W-:Y:S01]  /*5da0*/  FFMA.FTZ R52, R34, R52, R35 ;  /* 0x0000003422347223 */ /* 0x000fe20000010023 */
[----:B------:R-:W-:Y:S01]  /*5db0*/  FFMA.FTZ R57, R38, R51, -R57 ;  /* 0x0000003326397223 */ /* 0x000fe20000010839 */
[----:B------:R-:W-:Y:S01]  /*5dc0*/  FMUL.FTZ R34, R32, R149 ;  /* 0x0000009520227220 */ /* 0x000fe20000410000 */
[----:B------:R-:W-:Y:S01]  /*5dd0*/  FFMA.FTZ R38, R38, R53, R39 ;  /* 0x0000003526267223 */ /* 0x000fe20000010027 */
[----:B------:R-:W-:Y:S01]  /*5de0*/  FMUL.FTZ R32, R32, R153 ;  /* 0x0000009920207220 */ /* 0x000fe20000410000 */
        /* <DEDUP_REMOVED lines=12> */
.L_x_4231:
[----:B------:R-:W-:Y:S05]  /*5eb0*/  BSYNC B2 ;  /* 0x0000000000027941 */ /* 0x000fea0003800000 */
.L_x_4230:
[----:B------:R-:W-:Y:S02]  /*5ec0*/  ULDC.64 UR4, c[0x0][0x208] ;  /* 0x0000820000047ab9 */ /* 0x000fe40000000a00 */
[----:B--2---:R1:W-:Y:S03]  /*5ed0*/  STG.E.128 desc[UR4][R36.64+0xc0], R32 ;  /* 0x0000c02024007986 */ /* 0x0043e6000c101d04 */
.L_x_4229:
[----:B------:R-:W-:Y:S05]  /*5ee0*/  BSYNC B1 ;  /* 0x0000000000017941 */ /* 0x000fea0003800000 */
.L_x_4228:
        /* <DEDUP_REMOVED lines=54> */
.L_x_4235:
[----:B------:R-:W-:Y:S05]  /*6250*/  BSYNC B2 ;  /* 0x0000000000027941 */ /* 0x000fea0003800000 */
.L_x_4234:
[----:B------:R-:W-:Y:S02]  /*6260*/  ULDC.64 UR4, c[0x0][0x208] ;  /* 0x0000820000047ab9 */ /* 0x000fe40000000a00 */
[----:B--2---:R1:W-:Y:S03]  /*6270*/  STG.E.128 desc[UR4][R36.64+0x100], R32 ;  /* 0x0001002024007986 */ /* 0x0043e6000c101d04 */
.L_x_4233:
[----:B------:R-:W-:Y:S05]  /*6280*/  BSYNC B1 ;  /* 0x0000000000017941 */ /* 0x000fea0003800000 */
.L_x_4232:
        /* <DEDUP_REMOVED lines=53> */
.L_x_4237:
[----:B------:R-:W-:Y:S05]  /*65e0*/  BSYNC B1 ;  /* 0x0000000000017941 */ /* 0x000fea0003800000 */
.L_x_4236:
[----:B------:R-:W-:Y:S02]  /*65f0*/  ULDC.64 UR4, c[0x0][0x208] ;  /* 0x0000820000047ab9 */ /* 0x000fe40000000a00 */
[----:B--2---:R1:W-:Y:S01]  /*6600*/  STG.E.128 desc[UR4][R36.64+0x140], R32 ;  /* 0x0001402024007986 */ /* 0x0043e2000c101d04 */
[----:B------:R-:W-:Y:S05]  /*6610*/  BRA `(.L_x_4215) ;  /* 0x0000004000907947 */ /* 0x000fea0003800000 */
.L_x_4183:
        /* <DEDUP_REMOVED lines=22> */
[C---:B------:R-:W-:Y:S02]  /*6780*/  LEA R56, P2, R32.reuse, UR4, 0x1 ;  /* 0x0000000420387c11 */ /* 0x040fe4000f8408ff */
[----:B------:R-:W-:Y:S01]  /*6790*/  CS2R R52, SRZ ;  /* 0x0000000000347805 */ /* 0x000fe2000001ff00 */
[----:B------:R-:W-:Y:S01]  /*67a0*/  ULDC.64 UR6, c[0x0][0x208] ;  /* 0x0000820000067ab9 */ /* 0x000fe20000000a00 */
        /* <DEDUP_REMOVED lines=23> */
.L_x_4239:
[----:B------:R-:W-:Y:S05]  /*6920*/  BSYNC B1 ;  /* 0x0000000000017941 */ /* 0x000fea0003800000 */
.L_x_4238:
        /* <DEDUP_REMOVED lines=23> */
[----:B------:R-:W-:Y:S01]  /*6aa0*/  CS2R R76, SRZ ;  /* 0x00000000004c7805 */ /* 0x000fe2000001ff00 */
[----:B------:R-:W-:Y:S01]  /*6ab0*/  ULDC.64 UR6, c[0x0][0x208] ;  /* 0x0000820000067ab9 */ /* 0x000fe20000000a00 */
        /* <DEDUP_REMOVED lines=23> */
.L_x_4241:
[----:B------:R-:W-:Y:S05]  /*6c30*/  BSYNC B1 ;  /* 0x0000000000017941 */ /* 0x000fea0003800000 */
.L_x_4240:
[----:B0-----:R-:W-:Y:S01]  /*6c40*/  IMAD.MOV.U32 R80, RZ, RZ, R32 ;  /* 0x000000ffff507224 */ /* 0x001fe200078e0020 */
        /* <DEDUP_REMOVED lines=95> */
[----:B------:R-:W-:Y:S01]  /*7240*/  PRMT R189, R80, 0x7610, R189 ;  /* 0x0000761050bd7816 */ /* 0x000fe200000000bd */
[----:B------:R-:W-:Y:S06]  /*7250*/  @!P2 BRA `(.L_x_4242) ;  /* 0x000000000004a947 */ /* 0x000fec0003800000 */
[----:B------:R-:W-:Y:S01]  /*7260*/  BPT.TRAP 0x1 ;  /* 0x000000040000795c */ /* 0x000fe20000300000 */
.L_x_4242:
[----:B------:R-:W-:Y:S01]  /*7270*/  IMAD R89, R22, 0x8, R17 ;  /* 0x0000000816597824 */ /* 0x000fe200078e0211 */
[----:B------:R-:W-:Y:S01]  /*7280*/  SHF.L.U32 R90, R204, 0x1f, RZ ;  /* 0x0000001fcc5a7819 */ /* 0x000fe200000006ff */
[----:B------:R-:W0:Y:S01]  /*7290*/  LDC R147, c[0x0][0x2e4] ;  /* 0x0000b900ff937b82 */ /* 0x000e220000000800 */
[----:B------:R-:W-:Y:S02]  /*72a0*/  BSSY B1, `(.L_x_4243) ;  /* 0x0000004000017945 */ /* 0x000fe40003800000 */
[----:B------:R-:W1:Y:S05]  /*72b0*/  SYNCS.PHASECHK.TRANS64.TRYWAIT P5, [R89+URZ+0x30890], R90 ;  /* 0x0308905a590075a7 */ /* 0x000e6a00080a017f */
[----:B------:R-:W2:Y:S01]  /*72c0*/  LDC.64 R126, c[0x0][0x2f0] ;  /* 0x0000bc00ff7e7b82 */ /* 0x000ea20000000a00 */
[----:B-1----:R-:W-:Y:S05]  /*72d0*/  @!P5 BRA `(.L_x_4244) ;  /* 0x00000218002cd947 */ /* 0x002fea0003800000 */
.L_x_4588:
[----:B------:R-:W-:Y:S05]  /*72e0*/  BSYNC B1 ;  /* 0x0000000000017941 */ /* 0x000fea0003800000 */
.L_x_4243:
        /* <DEDUP_REMOVED lines=34> */
[----:B------:R-:W-:Y:S02]  /*7510*/  SHF.R.U32.HI R176, RZ, 0x10, R53 ;  /* 0x00000010ffb07819 */ /* 0x000fe40000011635 */
[----:B------:R-:W-:Y:S02]  /*7520*/  SHF.R.U32.HI R175, RZ, 0x10, R41 ;  /* 0x00000010ffaf7819 */ /* 0x000fe40000011629 */
[----:B------:R-:W-:Y:S02]  /*7530*/  PRMT R176, R164, 0x5432, R176 ;  /* 0x00005432a4b07816 */ /* 0x000fe400000000b0 */
[----:B------:R-:W-:Y:S02]  /*7540*/  PRMT R175, R174, 0x5410, R175 ;  /* 0x00005410aeaf7816 */ /* 0x000fe400000000af */
[----:B------:R-:W-:Y:S01]  /*7550*/  SHF.R.U64 R40, R40, 0x10, R41 ;  /* 0x0000001028287819 */ /* 0x000fe20000001229 */
[----:B------:R-:W-:Y:S01]  /*7560*/  IMAD.U32 R177, R176, 0x10000, RZ ;  /* 0x00010000b0b17824 */ /* 0x000fe200078e00ff */
[--C-:B------:R-:W-:Y:S01]  /*7570*/  SHF.R.U64 R41, R42, 0x10, R43.reuse ;  /* 0x000000102a297819 */ /* 0x100fe2000000122b */
[----:B--2---:R-:W-:Y:S01]  /*7580*/  IMAD.U32 R42, R85, 0x10000, RZ ;  /* 0x00010000552a7824 */ /* 0x004fe200078e00ff */
[----:B------:R-:W-:Y:S01]  /*7590*/  SHF.R.U32.HI R174, RZ, 0x10, R43 ;  /* 0x00000010ffae7819 */ /* 0x000fe2000001162b */
[----:B------:R-:W-:Y:S01]  /*75a0*/  IMAD.U32 R178, R175, 0x10000, RZ ;  /* 0x00010000afb27824 */ /* 0x000fe200078e00ff */
[----:B------:R-:W-:Y:S01]  /*75b0*/  SHF.R.U64 R52, R52, 0x10, R53 ;  /* 0x0000001034347819 */ /* 0x000fe20000001235 */
[----:B0-----:R-:W-:-:S02]  /*75c0*/  IMAD.U32 R43, R81, 0x10000, RZ ;  /* 0x00010000512b7824 */ /* 0x001fc400078e00ff */
[CC--:B------:R-:W-:Y:S01]  /*75d0*/  FMUL.FTZ R180, R42.reuse, R177.reuse ;  /* 0x000000b12ab47220 */ /* 0x0c0fe20000410000 */
[-C--:B------:R-:W-:Y:S01]  /*75e0*/  FMUL.FTZ R182, R42, R178.reuse ;  /* 0x000000b22ab67220 */ /* 0x080fe20000410000 */
[----:B------:R-:W-:Y:S01]  /*75f0*/  SHF.R.U64 R42, R54, 0x10, R55 ;  /* 0x00000010362a7819 */ /* 0x000fe20000001237 */
[----:B------:R-:W-:Y:S02]  /*7600*/  IMAD.U32 R54, R80, 0x10000, RZ ;  /* 0x0001000050367824 */ /* 0x000fe400078e00ff */
[C---:B------:R-:W-:Y:S01]  /*7610*/  FFMA.FTZ R53, R43.reuse, R178, -R180 ;  /* 0x000000b22b357223 */ /* 0x040fe200000108b4 */
[----:B------:R-:W-:Y:S01]  /*7620*/  FFMA.FTZ R43, R43, R177, R182 ;  /* 0x000000b12b2b7223 */ /* 0x000fe200000100b6 */
[----:B------:R-:W-:Y:S02]  /*7630*/  LOP3.LUT R180, R85, 0xffff0000, RZ, 0xc0, !PT ;  /* 0xffff000055b47812 */ /* 0x000fe400078ec0ff */
[----:B------:R-:W-:Y:S02]  /*7640*/  LOP3.LUT R177, R176, 0xffff0000, RZ, 0xc0, !PT ;  /* 0xffff0000b0b17812 */ /* 0x000fe400078ec0ff */
[----:B------:R-:W-:-:S02]  /*7650*/  LOP3.LUT R175, R175, 0xffff0000, RZ, 0xc0, !PT ;  /* 0xffff0000afaf7812 */ /* 0x000fc400078ec0ff */
[----:B------:R-:W-:Y:S02]  /*7660*/  SHF.R.U32.HI R55, RZ, 0x10, R55 ;  /* 0x00000010ff377819 */ /* 0x000fe40000011637 */
[----:B------:R-:W-:Y:S01]  /*7670*/  LOP3.LUT R178, R81, 0xffff0000, RZ, 0xc0, !PT ;  /* 0xffff000051b27812 */ /* 0x000fe200078ec0ff */
[C---:B------:R-:W-:Y:S01]  /*7680*/  FMUL.FTZ R81, R180.reuse, R177 ;  /* 0x000000b1b4517220 */ /* 0x040fe20000410000 */
[-C--:B------:R-:W-:Y:S01]  /*7690*/  FMUL.FTZ R180, R180, R175.reuse ;  /* 0x000000afb4b47220 */ /* 0x080fe20000410000 */
[----:B------:R-:W-:Y:S02]  /*76a0*/  PRMT R55, R179, 0x5410, R55 ;  /* 0x00005410b3377816 */ /* 0x000fe40000000037 */
[----:B------:R-:W-:Y:S01]  /*76b0*/  PRMT R85, R155, 0x5432, R174 ;  /* 0x000054329b557816 */ /* 0x000fe200000000ae */
[C---:B------:R-:W-:Y:S01]  /*76c0*/  FFMA.FTZ R176, R178.reuse, R175, -R81 ;  /* 0x000000afb2b07223 */ /* 0x040fe20000010851 */
[----:B------:R-:W-:Y:S01]  /*76d0*/  FFMA.FTZ R174, R178, R177, R180 ;  /* 0x000000b1b2ae7223 */ /* 0x000fe200000100b4 */
[C---:B------:R-:W-:Y:S01]  /*76e0*/  IMAD.U32 R178, R87.reuse, 0x10000, RZ ;  /* 0x0001000057b27824 */ /* 0x040fe200078e00ff */
[----:B------:R-:W-:Y:S01]  /*76f0*/  LOP3.LUT R87, R87, 0xffff0000, RZ, 0xc0, !PT ;  /* 0xffff000057577812 */ /* 0x000fe200078ec0ff */
[C---:B------:R-:W-:Y:S01]  /*7700*/  IMAD.U32 R175, R55.reuse, 0x10000, RZ ;  /* 0x0001000037af7824 */ /* 0x040fe200078e00ff */
[----:B------:R-:W-:Y:S01]  /*7710*/  LOP3.LUT R55, R55, 0xffff0000, RZ, 0xc0, !PT ;  /* 0xffff000037377812 */ /* 0x000fe200078ec0ff */
[----:B------:R-:W-:Y:S01]  /*7720*/  IMAD.U32 R177, R85, 0x10000, RZ ;  /* 0x0001000055b17824 */ /* 0x000fe200078e00ff */
[----:B------:R-:W-:Y:S01]  /*7730*/  PRMT R40, R156, 0x5432, R40 ;  /* 0x000054329c287816 */ /* 0x000fe20000000028 */
[----:B------:R-:W-:-:S02]  /*7740*/  IMAD.U32 R180, R83, 0x10000, RZ ;  /* 0x0001000053b47824 */ /* 0x000fc400078e00ff */
[C---:B------:R-:W-:Y:S01]  /*7750*/  FMUL.FTZ R179, R178.reuse, R175 ;  /* 0x000000afb2b37220 */ /* 0x040fe20000410000 */
[----:B------:R-:W-:Y:S01]  /*7760*/  FMUL.FTZ R178, R178, R177 ;  /* 0x000000b1b2b27220 */ /* 0x000fe20000410000 */
[----:B------:R-:W-:Y:S01]  /*7770*/  FMUL.FTZ R181, R87, R55 ;  /* 0x0000003757b57220 */ /* 0x000fe20000410000 */
[----:B------:R-:W-:Y:S01]  /*7780*/  PRMT R52, R163, 0x5432, R52 ;  /* 0x00005432a3347816 */ /* 0x000fe20000000034 */
[C---:B------:R-:W-:Y:S01]  /*7790*/  FFMA.FTZ R177, R180.reuse, R177, -R179 ;  /* 0x000000b1b4b17223 */ /* 0x040fe200000108b3 */
[----:B------:R-:W-:Y:S01]  /*77a0*/  LOP3.LUT R179, R85, 0xffff0000, RZ, 0xc0, !PT ;  /* 0xffff000055b37812 */ /* 0x000fe200078ec0ff */
[----:B------:R-:W-:Y:S01]  /*77b0*/  FFMA.FTZ R175, R180, R175, R178 ;  /* 0x000000afb4af7223 */ /* 0x000fe200000100b2 */
[----:B------:R-:W-:Y:S01]  /*77c0*/  LOP3.LUT R178, R83, 0xffff0000, RZ, 0xc0, !PT ;  /* 0xffff000053b27812 */ /* 0x000fe200078ec0ff */
[C---:B------:R-:W-:Y:S01]  /*77d0*/  IMAD.U32 R81, R84.reuse, 0x10000, RZ ;  /* 0x0001000054517824 */ /* 0x040fe200078e00ff */
[----:B------:R-:W-:Y:S01]  /*77e0*/  LOP3.LUT R84, R84, 0xffff0000, RZ, 0xc0, !PT ;  /* 0xffff000054547812 */ /* 0x000fe200078ec0ff */
[----:B------:R-:W-:Y:S01]  /*77f0*/  FMUL.FTZ R180, R87, R179 ;  /* 0x000000b357b47220 */ /* 0x000fe20000410000 */
[----:B------:R-:W-:-:S02]  /*7800*/  IMAD.U32 R87, R52, 0x10000, RZ ;  /* 0x0001000034577824 */ /* 0x000fc400078e00ff */
[----:B------:R-:W-:Y:S01]  /*7810*/  FFMA.FTZ R182, R178, R179, -R181 ;  /* 0x000000b3b2b67223 */ /* 0x000fe200000108b5 */
[----:B------:R-:W-:Y:S01]  /*7820*/  LOP3.LUT R179, R52, 0xffff0000, RZ, 0xc0, !PT ;  /* 0xffff000034b37812 */ /* 0x000fe200078ec0ff */
[----:B------:R-:W-:Y:S01]  /*7830*/  FFMA.FTZ R180, R178, R55, R180 ;  /* 0x00000037b2b47223 */ /* 0x000fe200000100b4 */
[C---:B------:R-:W-:Y:S01]  /*7840*/  IMAD.U32 R55, R40.reuse, 0x10000, RZ ;  /* 0x0001000028377824 */ /* 0x040fe200078e00ff */
[----:B------:R-:W-:Y:S01]  /*7850*/  PRMT R41, R183, 0x5410, R41 ;  /* 0x00005410b7297816 */ /* 0x000fe20000000029 */
[C---:B------:R-:W-:Y:S01]  /*7860*/  FMUL.FTZ R181, R81.reuse, R87 ;  /* 0x0000005751b57220 */ /* 0x040fe20000410000 */
[----:B------:R-:W-:Y:S01]  /*7870*/  LOP3.LUT R183, R40, 0xffff0000, RZ, 0xc0, !PT ;  /* 0xffff000028b77812 */ /* 0x000fe200078ec0ff */
[----:B------:R-:W-:Y:S01]  /*7880*/  FMUL.FTZ R40, R81, R55 ;  /* 0x0000003751287220 */ /* 0x000fe20000410000 */
[----:B------:R-:W-:Y:S01]  /*7890*/  LOP3.LUT R80, R80, 0xffff0000, RZ, 0xc0, !PT ;  /* 0xffff000050507812 */ /* 0x000fe200078ec0ff */
[----:B------:R-:W-:Y:S01]  /*78a0*/  FMUL.FTZ R81, R84, R179 ;  /* 0x000000b354517220 */ /* 0x000fe20000410000 */
[----:B------:R-:W-:Y:S01]  /*78b0*/  PRMT R42, R162, 0x5432, R42 ;  /* 0x00005432a22a7816 */ /* 0x000fe2000000002a */
[----:B------:R-:W-:Y:S01]  /*78c0*/  FFMA.FTZ R181, R54, R55, -R181 ;  /* 0x0000003736b57223 */ /* 0x000fe200000108b5 */
[----:B------:R-:W-:-:S02]  /*78d0*/  IMAD.U32 R85, R86, 0x10000, RZ ;  /* 0x0001000056557824 */ /* 0x000fc400078e00ff */
[----:B------:R-:W-:Y:S01]  /*78e0*/  FFMA.FTZ R40, R54, R87, R40 ;  /* 0x0000005736287223 */ /* 0x000fe20000010028 */
[-C--:B------:R-:W-:Y:S01]  /*78f0*/  FMUL.FTZ R55, R84, R183.reuse ;  /* 0x000000b754377220 */ /* 0x080fe20000410000 */
[----:B------:R-:W-:Y:S01]  /*7900*/  FFMA.FTZ R52, R80, R183, -R81 ;  /* 0x000000b750347223 */ /* 0x000fe20000010851 */
[----:B------:R-:W-:Y:S01]  /*7910*/  LOP3.LUT R86, R86, 0xffff0000, RZ, 0xc0, !PT ;  /* 0xffff000056567812 */ /* 0x000fe200078ec0ff */
[C---:B------:R-:W-:Y:S01]  /*7920*/  IMAD.U32 R54, R42.reuse, 0x10000, RZ ;  /* 0x000100002a367824 */ /* 0x040fe200078e00ff */
[----:B------:R-:W-:Y:S01]  /*7930*/  LOP3.LUT R81, R42, 0xffff0000, RZ, 0xc0, !PT ;  /* 0xffff00002a517812 */ /* 0x000fe200078ec0ff */
[C---:B------:R-:W-:Y:S01]  /*7940*/  IMAD.U32 R84, R41.reuse, 0x10000, RZ ;  /* 0x0001000029547824 */ /* 0x040fe200078e00ff */
[----:B------:R-:W-:Y:S01]  /*7950*/  LOP3.LUT R41, R41, 0xffff0000, RZ, 0xc0, !PT ;  /* 0xffff000029297812 */ /* 0x000fe200078ec0ff */
[C---:B------:R-:W-:Y:S02]  /*7960*/  IMAD.U32 R83, R82.reuse, 0x10000, RZ ;  /* 0x0001000052537824 */ /* 0x040fe400078e00ff */
[C---:B------:R-:W-:Y:S01]  /*7970*/  FMUL.FTZ R42, R85.reuse, R54 ;  /* 0x00000036552a7220 */ /* 0x040fe20000410000 */
[-C--:B------:R-:W-:Y:S01]  /*7980*/  FMUL.FTZ R87, R85, R84.reuse ;  /* 0x0000005455577220 */ /* 0x080fe20000410000 */
[----:B------:R-:W-:Y:S01]  /*7990*/  LOP3.LUT R82, R82, 0xffff0000, RZ, 0xc0, !PT ;  /* 0xffff000052527812 */ /* 0x000fe200078ec0ff */
[C---:B------:R-:W-:Y:S01]  /*79a0*/  FMUL.FTZ R85, R86.reuse, R81 ;  /* 0x0000005156557220 */ /* 0x040fe20000410000 */
[-C--:B------:R-:W-:Y:S01]  /*79b0*/  FMUL.FTZ R86, R86, R41.reuse ;  /* 0x0000002956567220 */ /* 0x080fe20000410000 */
[C---:B------:R-:W-:Y:S01]  /*79c0*/  FFMA.FTZ R42, R83.reuse, R84, -R42 ;  /* 0x00000054532a7223 */ /* 0x040fe2000001082a */
[----:B------:R-:W-:Y:S01]  /*79d0*/  FFMA.FTZ R87, R83, R54, R87 ;  /* 0x0000003653577223 */ /* 0x000fe20000010057 */
        /* <DEDUP_REMOVED lines=13> */
.L_x_4250:
[----:B------:R-:W-:Y:S05]  /*7ab0*/  BSYNC B3 ;  /* 0x0000000000037941 */ /* 0x000fea0003800000 */
.L_x_4249:
[----:B------:R-:W-:Y:S01]  /*7ac0*/  ISETP.GE.AND P4, PT, R173, R147, PT ;  /* 0x00000093ad00720c */ /* 0x000fe20003f86270 */
[----:B------:R-:W-:-:S12]  /*7ad0*/  ULDC.64 UR4, c[0x0][0x208] ;  /* 0x0000820000047ab9 */ /* 0x000fd80000000a00 */
        /* <DEDUP_REMOVED lines=9> */
.L_x_4248:
[----:B------:R-:W-:Y:S05]  /*7b70*/  BSYNC B2 ;  /* 0x0000000000027941 */ /* 0x000fea0003800000 */
.L_x_4247:
[----:B------:R-:W-:Y:S01]  /*7b80*/  ISETP.NE.AND P4, PT, R21, RZ, PT ;  /* 0x000000ff1500720c */ /* 0x000fe20003f85270 */
[----:B------:R-:W-:-:S12]  /*7b90*/  BSSY B2, `(.L_x_4251) ;  /* 0x0000081000027945 */ /* 0x000fd80003800000 */
[----:B------:R-:W-:Y:S05]  /*7ba0*/  @!P4 BRA `(.L_x_4252) ;  /* 0x0000000400fcc947 */ /* 0x000fea0003800000 */
[----:B0-----:R-:W-:Y:S01]  /*7bb0*/  SEL R40, R124, R149, !P1 ;  /* 0x000000957c287207 */ /* 0x001fe20004800000 */
[----:B------:R-:W-:Y:S01]  /*7bc0*/  BSSY B3, `(.L_x_4253) ;  /* 0x0000072000037945 */ /* 0x000fe20003800000 */
[----:B------:R-:W-:Y:S02]  /*7bd0*/  IADD3 R80, P4, P5, R108, R130, R14 ;  /* 0x000000826c507210 */ /* 0x000fe40007d9e00e */
[----:B------:R-:W-:Y:S02]  /*7be0*/  SHF.R.S32.HI R41, RZ, 0x1f, R40 ;  /* 0x0000001fff297819 */ /* 0x000fe40000011428 */
[----:B------:R-:W-:Y:S02]  /*7bf0*/  IADD3.X R81, R4, R157, R113, P4, P5 ;  /* 0x0000009d04517210 */ /* 0x000fe400027ea471 */
[----:B------:R-:W-:Y:S02]  /*7c00*/  LEA.HI R41, R41, R40, RZ, 0x4 ;  /* 0x0000002829297211 */ /* 0x000fe400078f20ff */
[----:B------:R-:W-:-:S02]  /*7c10*/  ISETP.GE.AND P4, PT, R198, R119, PT ;  /* 0x00000077c600720c */ /* 0x000fc40003f86270 */
        /* <DEDUP_REMOVED lines=24> */
[----:B------:R-:W-:Y:S02]  /*7da0*/  SHF.R.U32.HI R48, RZ, 0x10, R49 ;  /* 0x00000010ff307819 */ /* 0x000fe40000011631 */
[----:B------:R-:W-:-:S02]  /*7db0*/  SHF.R.U32.HI R37, RZ, 0x10, R37 ;  /* 0x00000010ff257819 */ /* 0x000fc40000011625 */
[----:B------:R-:W-:Y:S02]  /*7dc0*/  PRMT R48, R161, 0x5432, R48 ;  /* 0x00005432a1307816 */ /* 0x000fe40000000030 */
[----:B------:R-:W-:Y:S02]  /*7dd0*/  PRMT R37, R237, 0x5410, R37 ;  /* 0x00005410ed257816 */ /* 0x000fe40000000025 */
[--C-:B------:R-:W-:Y:S01]  /*7de0*/  SHF.R.U64 R49, R50, 0x10, R51.reuse ;  /* 0x0000001032317819 */ /* 0x100fe20000001233 */
[C---:B------:R-:W-:Y:S01]  /*7df0*/  IMAD.U32 R174, R48.reuse, 0x10000, RZ ;  /* 0x0001000030ae7824 */ /* 0x040fe200078e00ff */
[----:B------:R-:W-:Y:S01]  /*7e00*/  SHF.R.U32.HI R50, RZ, 0x10, R51 ;  /* 0x00000010ff327819 */ /* 0x000fe20000011633 */
[----:B------:R-:W-:Y:S01]  /*7e10*/  IMAD.U32 R176, R37, 0x10000, RZ ;  /* 0x0001000025b07824 */ /* 0x000fe200078e00ff */
[----:B------:R-:W-:Y:S01]  /*7e20*/  LOP3.LUT R175, R48, 0xffff0000, RZ, 0xc0, !PT ;  /* 0xffff000030af7812 */ /* 0x000fe200078ec0ff */
[----:B------:R-:W-:Y:S02]  /*7e30*/  IMAD.U32 R51, R41, 0x10000, RZ ;  /* 0x0001000029337824 */ /* 0x000fe400078e00ff */
        /* <DEDUP_REMOVED lines=8> */
[----:B------:R-:W-:Y:S01]  /*7ec0*/  FFMA.FTZ R48, R51, R174, R48 ;  /* 0x000000ae33307223 */ /* 0x000fe20000010030 */
[----:B------:R-:W-:-:S02]  /*7ed0*/  IMAD.U32 R174, R82, 0x10000, RZ ;  /* 0x0001000052ae7824 */ /* 0x000fc400078e00ff */
[C---:B------:R-:W-:Y:S01]  /*7ee0*/  FMUL.FTZ R85, R86.reuse, R175 ;  /* 0x000000af56557220 */ /* 0x040fe20000410000 */
[----:B------:R-:W-:Y:S01]  /*7ef0*/  LOP3.LUT R84, R41, 0xffff0000, RZ, 0xc0, !PT ;  /* 0xffff000029547812 */ /* 0x000fe200078ec0ff */
[-C--:B------:R-:W-:Y:S01]  /*7f00*/  FMUL.FTZ R51, R86, R37.reuse ;  /* 0x0000002556337220 */ /* 0x080fe20000410000 */
[----:B------:R-:W-:Y:S01]  /*7f10*/  PRMT R39, R160, 0x5432, R39 ;  /* 0x00005432a0277816 */ /* 0x000fe20000000027 */
[----:B------:R-:W-:Y:S01]  /*7f20*/  FMUL.FTZ R86, R173, R176 ;  /* 0x000000b0ad567220 */ /* 0x000fe20000410000 */
[----:B------:R-:W-:Y:S01]  /*7f30*/  LOP3.LUT R55, R55, 0xffff0000, RZ, 0xc0, !PT ;  /* 0xffff000037377812 */ /* 0x000fe200078ec0ff */
[-C--:B------:R-:W-:Y:S01]  /*7f40*/  FMUL.FTZ R173, R173, R174.reuse ;  /* 0x000000aeadad7220 */ /* 0x080fe20000410000 */
[----:B------:R-:W-:Y:S01]  /*7f50*/  PRMT R36, R154, 0x5432, R36 ;  /* 0x000054329a247816 */ /* 0x000fe20000000024 */
[----:B------:R-:W-:Y:S01]  /*7f60*/  FFMA.FTZ R86, R171, R174, -R86 ;  /* 0x000000aeab567223 */ /* 0x000fe20000010856 */
[----:B------:R-:W-:Y:S01]  /*7f70*/  LOP3.LUT R50, R50, 0xffff0000, RZ, 0xc0, !PT ;  /* 0xffff000032327812 */ /* 0x000fe200078ec0ff */
[----:B------:R-:W-:Y:S01]  /*7f80*/  IMAD.U32 R53, R52, 0x10000, RZ ;  /* 0x0001000034357824 */ /* 0x000fe200078e00ff */
[----:B------:R-:W-:Y:S01]  /*7f90*/  LOP3.LUT R82, R82, 0xffff0000, RZ, 0xc0, !PT ;  /* 0xffff000052527812 */ /* 0x000fe200078ec0ff */
[C---:B------:R-:W-:Y:S01]  /*7fa0*/  FFMA.FTZ R85, R84.reuse, R37, -R85 ;  /* 0x0000002554557223 */ /* 0x040fe20000010855 */
[----:B------:R-:W-:Y:S01]  /*7fb0*/  LOP3.LUT R43, R43, 0xffff0000, RZ, 0xc0, !PT ;  /* 0xffff00002b2b7812 */ /* 0x000fe200078ec0ff */
[----:B------:R-:W-:Y:S01]  /*7fc0*/  FFMA.FTZ R51, R84, R175, R51 ;  /* 0x000000af54337223 */ /* 0x000fe20000010033 */
[----:B------:R-:W-:Y:S01]  /*7fd0*/  FFMA.FTZ R173, R171, R176, R173 ;  /* 0x000000b0abad7223 */ /* 0x000fe200000100ad */
[----:B------:R-:W-:Y:S01]  /*7fe0*/  IMAD.U32 R174, R39, 0x10000, RZ ;  /* 0x0001000027ae7824 */ /* 0x000fe200078e00ff */
[----:B------:R-:W-:Y:S01]  /*7ff0*/  LOP3.LUT R52, R52, 0xffff0000, RZ, 0xc0, !PT ;  /* 0xffff000034347812 */ /* 0x000fe200078ec0ff */
[----:B------:R-:W-:Y:S01]  /*8000*/  FMUL.FTZ R176, R55, R50 ;  /* 0x0000003237b07220 */ /* 0x000fe20000410000 */
[----:B------:R-:W-:-:S02]  /*8010*/  IMAD.U32 R84, R36, 0x10000, RZ ;  /* 0x0001000024547824 */ /* 0x000fc400078e00ff */
[----:B------:R-:W-:Y:S01]  /*8020*/  FMUL.FTZ R180, R55, R82 ;  /* 0x0000005237b47220 */ /* 0x000fe20000410000 */
[----:B------:R-:W-:Y:S01]  /*8030*/  LOP3.LUT R39, R39, 0xffff0000, RZ, 0xc0, !PT ;  /* 0xffff000027277812 */ /* 0x000fe200078ec0ff */
[----:B------:R-:W-:Y:S01]  /*8040*/  IMAD.U32 R41, R40, 0x10000, RZ ;  /* 0x0001000028297824 */ /* 0x000fe200078e00ff */
[----:B------:R-:W-:Y:S01]  /*8050*/  LOP3.LUT R55, R36, 0xffff0000, RZ, 0xc0, !PT ;  /* 0xffff000024377812 */ /* 0x000fe200078ec0ff */
[----:B------:R-:W-:Y:S01]  /*8060*/  FMUL.FTZ R36, R53, R174 ;  /* 0x000000ae35247220 */ /* 0x000fe20000410000 */
[----:B------:R-:W-:Y:S01]  /*8070*/  PRMT R49, R158, 0x5432, R49 ;  /* 0x000054329e317816 */ /* 0x000fe20000000031 */
[----:B------:R-:W-:Y:S01]  /*8080*/  FFMA.FTZ R37, R43, R82, -R176 ;  /* 0x000000522b257223 */ /* 0x000fe200000108b0 */
[----:B------:R-:W-:Y:S01]  /*8090*/  LOP3.LUT R40, R40, 0xffff0000, RZ, 0xc0, !PT ;  /* 0xffff000028287812 */ /* 0x000fe200078ec0ff */
[----:B------:R-:W-:Y:S01]  /*80a0*/  FMUL.FTZ R53, R53, R84 ;  /* 0x0000005435357220 */ /* 0x000fe20000410000 */
[----:B------:R-:W-:Y:S01]  /*80b0*/  FFMA.FTZ R180, R43, R50, R180 ;  /* 0x000000322bb47223 */ /* 0x000fe200000100b4 */
[----:B------:R-:W-:Y:S01]  /*80c0*/  FMUL.FTZ R43, R52, R39 ;  /* 0x00000027342b7220 */ /* 0x000fe20000410000 */
[----:B------:R-:W-:Y:S01]  /*80d0*/  PRMT R38, R152, 0x5432, R38 ;  /* 0x0000543298267816 */ /* 0x000fe20000000026 */
[----:B------:R-:W-:Y:S01]  /*80e0*/  FFMA.FTZ R36, R41, R84, -R36 ;  /* 0x0000005429247223 */ /* 0x000fe20000010824 */
[----:B------:R-:W-:Y:S01]  /*80f0*/  LOP3.LUT R172, R42, 0xffff0000, RZ, 0xc0, !PT ;  /* 0xffff00002aac7812 */ /* 0x000fe200078ec0ff */
[----:B------:R-:W-:-:S02]  /*8100*/  IMAD.U32 R42, R54, 0x10000, RZ ;  /* 0x00010000362a7824 */ /* 0x000fc400078e00ff */
[----:B------:R-:W-:Y:S01]  /*8110*/  FFMA.FTZ R53, R41, R174, R53 ;  /* 0x000000ae29357223 */ /* 0x000fe20000010035 */
[C---:B------:R-:W-:Y:S01]  /*8120*/  IMAD.U32 R50, R49.reuse, 0x10000, RZ ;  /* 0x0001000031327824 */ /* 0x040fe200078e00ff */
[----:B------:R-:W-:Y:S01]  /*8130*/  LOP3.LUT R54, R54, 0xffff0000, RZ, 0xc0, !PT ;  /* 0xffff000036367812 */ /* 0x000fe200078ec0ff */
[-C--:B------:R-:W-:Y:S01]  /*8140*/  FMUL.FTZ R41, R52, R55.reuse ;  /* 0x0000003734297220 */ /* 0x080fe20000410000 */
[----:B------:R-:W-:Y:S01]  /*8150*/  FFMA.FTZ R43, R40, R55, -R43 ;  /* 0x00000037282b7223 */ /* 0x000fe2000001082b */
[----:B------:R-:W-:Y:S01]  /*8160*/  LOP3.LUT R49, R49, 0xffff0000, RZ, 0xc0, !PT ;  /* 0xffff000031317812 */ /* 0x000fe200078ec0ff */
[C---:B------:R-:W-:Y:S01]  /*8170*/  IMAD.U32 R52, R38.reuse, 0x10000, RZ ;  /* 0x0001000026347824 */ /* 0x040fe200078e00ff */
[----:B------:R-:W-:Y:S01]  /*8180*/  LOP3.LUT R55, R38, 0xffff0000, RZ, 0xc0, !PT ;  /* 0xffff000026377812 */ /* 0x000fe200078ec0ff */
[----:B------:R-:W-:Y:S01]  /*8190*/  FFMA.FTZ R40, R40, R39, R41 ;  /* 0x0000002728287223 */ /* 0x000fe20000010029 */
[----:B------:R-:W-:Y:S01]  /*81a0*/  FMUL.FTZ R38, R42, R50 ;  /* 0x000000322a267220 */ /* 0x000fe20000410000 */
[----:B------:R-:W-:Y:S01]  /*81b0*/  FMUL.FTZ R39, R54, R49 ;  /* 0x0000003136277220 */ /* 0x000fe20000410000 */
        /* <DEDUP_REMOVED lines=17> */
[----:B------:R-:W-:-:S07]  /*82d0*/  F2FP.BF16.F32.PACK_AB R42, R39, R38 ;  /* 0x00000026272a723e */ /* 0x000fce00000010ff */
.L_x_4254:
[----:B------:R-:W-:Y:S05]  /*82e0*/  BSYNC B3 ;  /* 0x0000000000037941 */ /* 0x000fea0003800000 */
.L_x_4253:
        /* <DEDUP_REMOVED lines=11> */
.L_x_4252:
[----:B------:R-:W-:Y:S05]  /*83a0*/  BSYNC B2 ;  /* 0x0000000000027941 */ /* 0x000fea0003800000 */
.L_x_4251:
[----:B------:R-:W-:-:S13]  /*83b0*/  ISETP.NE.AND P4, PT, R25, RZ, PT ;  /* 0x000000ff1900720c */ /* 0x000fda0003f85270 */
[----:B------:R-:W-:Y:S05]  /*83c0*/  @!P4 BRA `(.L_x_4246) ;  /* 0x00000008000cc947 */ /* 0x000fea0003800000 */
[----:B------:R-:W-:Y:S01]  /*83d0*/  LOP3.LUT P6, RZ, R16, 0x1, RZ, 0xc0, !PT ;  /* 0x0000000110ff7812 */ /* 0x000fe200078cc0ff */
[----:B------:R-:W-:Y:S01]  /*83e0*/  BSSY B2, `(.L_x_4255) ;  /* 0x0000076000027945 */ /* 0x000fe20003800000 */
[----:B------:R-:W-:Y:S02]  /*83f0*/  IADD3 R48, P4, P5, R108, R130, R15 ;  /* 0x000000826c307210 */ /* 0x000fe40007d9e00f */
[----:B---3--:R-:W-:Y:S02]  /*8400*/  SEL R36, R124, R149, !P6 ;  /* 0x000000957c247207 */ /* 0x008fe40007000000 */
[----:B------:R-:W-:Y:S02]  /*8410*/  IADD3.X R49, R4, R157, R112, P4, P5 ;  /* 0x0000009d04317210 */ /* 0x000fe400027ea470 */
[----:B------:R-:W-:Y:S02]  /*8420*/  SHF.R.S32.HI R37, RZ, 0x1f, R36 ;  /* 0x0000001fff257819 */ /* 0x000fe40000011424 */
[----:B------:R-:W-:-:S02]  /*8430*/  ISETP.GE.AND P4, PT, R199, R119, PT ;  /* 0x00000077c700720c */ /* 0x000fc40003f86270 */
        /* <DEDUP_REMOVED lines=25> */
[--C-:B------:R-:W-:Y:S01]  /*85d0*/  SHF.R.U64 R53, R32, 0x10, R33.reuse ;  /* 0x0000001020357819 */ /* 0x100fe20000001221 */
[----:B------:R-:W-:Y:S01]  /*85e0*/  IMAD.U32 R54, R38, 0x10000, RZ ;  /* 0x0001000026367824 */ /* 0x000fe200078e00ff */
[----:B------:R-:W-:-:S02]  /*85f0*/  SHF.R.U32.HI R33, RZ, 0x10, R33 ;  /* 0x00000010ff217819 */ /* 0x000fc40000011621 */
[----:B------:R-:W-:Y:S02]  /*8600*/  PRMT R236, R236, 0x5410, R45 ;  /* 0x00005410ecec7816 */ /* 0x000fe4000000002d */
[----:B------:R-:W-:Y:S02]  /*8610*/  PRMT R202, R202, 0x5410, R33 ;  /* 0x00005410caca7816 */ /* 0x000fe40000000021 */
[--C-:B------:R-:W-:Y:S01]  /*8620*/  SHF.R.U64 R32, R46, 0x10, R47.reuse ;  /* 0x000000102e207819 */ /* 0x100fe2000000122f */
[----:B------:R-:W-:Y:S01]  /*8630*/  IMAD.U32 R33, R236, 0x10000, RZ ;  /* 0x00010000ec217824 */ /* 0x000fe200078e00ff */
[----:B------:R-:W-:Y:S02]  /*8640*/  SHF.R.U32.HI R46, RZ, 0x10, R47 ;  /* 0x00000010ff2e7819 */ /* 0x000fe4000001162f */
[----:B------:R-:W-:Y:S01]  /*8650*/  PRMT R212, R212, 0x5410, R35 ;  /* 0x00005410d4d47816 */ /* 0x000fe20000000023 */
[----:B------:R-:W-:Y:S02]  /*8660*/  IMAD.U32 R35, R202, 0x10000, RZ ;  /* 0x00010000ca237824 */ /* 0x000fe400078e00ff */
[----:B------:R-:W-:Y:S01]  /*8670*/  FMUL.FTZ R45, R50, R33 ;  /* 0x00000021322d7220 */ /* 0x000fe20000410000 */
[----:B------:R-:W-:-:S02]  /*8680*/  PRMT R191, R191, 0x5410, R34 ;  /* 0x00005410bfbf7816 */ /* 0x000fc40000000022 */
[----:B------:R-:W-:Y:S01]  /*8690*/  LOP3.LUT R52, R41, 0xffff0000, RZ, 0xc0, !PT ;  /* 0xffff000029347812 */ /* 0x000fe200078ec0ff */
[----:B------:R-:W-:Y:S01]  /*86a0*/  IMAD.U32 R41, R40, 0x10000, RZ ;  /* 0x0001000028297824 */ /* 0x000fe200078e00ff */
[----:B------:R-:W-:Y:S02]  /*86b0*/  LOP3.LUT R34, R236, 0xffff0000, RZ, 0xc0, !PT ;  /* 0xffff0000ec227812 */ /* 0x000fe400078ec0ff */
[----:B------:R-:W-:Y:S01]  /*86c0*/  PRMT R200, R200, 0x5410, R53 ;  /* 0x00005410c8c87816 */ /* 0x000fe20000000035 */
[-C--:B------:R-:W-:Y:S01]  /*86d0*/  FMUL.FTZ R53, R50, R35.reuse ;  /* 0x0000002332357220 */ /* 0x080fe20000410000 */
[----:B------:R-:W-:Y:S01]  /*86e0*/  PRMT R203, R203, 0x5410, R32 ;  /* 0x00005410cbcb7816 */ /* 0x000fe20000000020 */
[----:B------:R-:W-:Y:S01]  /*86f0*/  FFMA.FTZ R32, R44, R35, -R45 ;  /* 0x000000232c207223 */ /* 0x000fe2000001082d */
[----:B------:R-:W-:Y:S01]  /*8700*/  PRMT R207, R207, 0x5410, R46 ;  /* 0x00005410cfcf7816 */ /* 0x000fe2000000002e */
[----:B------:R-:W-:Y:S01]  /*8710*/  FMUL.FTZ R46, R52, R34 ;  /* 0x00000022342e7220 */ /* 0x000fe20000410000 */
[----:B------:R-:W-:Y:S01]  /*8720*/  LOP3.LUT R35, R202, 0xffff0000, RZ, 0xc0, !PT ;  /* 0xffff0000ca237812 */ /* 0x000fe200078ec0ff */
[----:B------:R-:W-:Y:S01]  /*8730*/  FFMA.FTZ R33, R44, R33, R53 ;  /* 0x000000212c217223 */ /* 0x000fe20000010035 */
[----:B------:R-:W-:Y:S01]  /*8740*/  LOP3.LUT R47, R37, 0xffff0000, RZ, 0xc0, !PT ;  /* 0xffff0000252f7812 */ /* 0x000fe200078ec0ff */
[----:B------:R-:W-:Y:S01]  /*8750*/  IMAD.U32 R45, R207, 0x10000, RZ ;  /* 0x00010000cf2d7824 */ /* 0x000fe200078e00ff */
[----:B------:R-:W-:Y:S01]  /*8760*/  PRMT R190, R190, 0x5410, R55 ;  /* 0x00005410bebe7816 */ /* 0x000fe20000000037 */
[----:B------:R-:W-:-:S02]  /*8770*/  IMAD.U32 R53, R191, 0x10000, RZ ;  /* 0x00010000bf357824 */ /* 0x000fc400078e00ff */
[-C--:B------:R-:W-:Y:S01]  /*8780*/  FMUL.FTZ R52, R52, R35.reuse ;  /* 0x0000002334347220 */ /* 0x080fe20000410000 */
[----:B------:R-:W-:Y:S01]  /*8790*/  FFMA.FTZ R35, R47, R35, -R46 ;  /* 0x000000232f237223 */ /* 0x000fe2000001082e */
[----:B------:R-:W-:Y:S01]  /*87a0*/  LOP3.LUT R43, R43, 0xffff0000, RZ, 0xc0, !PT ;  /* 0xffff00002b2b7812 */ /* 0x000fe200078ec0ff */
[C---:B------:R-:W-:Y:S01]  /*87b0*/  FMUL.FTZ R55, R82.reuse, R45 ;  /* 0x0000002d52377220 */ /* 0x040fe20000410000 */
[----:B------:R-:W-:Y:S01]  /*87c0*/  LOP3.LUT R46, R207, 0xffff0000, RZ, 0xc0, !PT ;  /* 0xffff0000cf2e7812 */ /* 0x000fe200078ec0ff */
[-C--:B------:R-:W-:Y:S01]  /*87d0*/  FMUL.FTZ R82, R82, R53.reuse ;  /* 0x0000003552527220 */ /* 0x080fe20000410000 */
[----:B------:R-:W-:Y:S01]  /*87e0*/  FFMA.FTZ R34, R47, R34, R52 ;  /* 0x000000222f227223 */ /* 0x000fe20000010034 */
[----:B------:R-:W-:Y:S01]  /*87f0*/  LOP3.LUT R52, R191, 0xffff0000, RZ, 0xc0, !PT ;  /* 0xffff0000bf347812 */ /* 0x000fe200078ec0ff */
[C---:B------:R-:W-:Y:S01]  /*8800*/  FFMA.FTZ R44, R80.reuse, R53, -R55 ;  /* 0x00000035502c7223 */ /* 0x040fe20000010837 */
[----:B------:R-:W-:Y:S01]  /*8810*/  LOP3.LUT R39, R39, 0xffff0000, RZ, 0xc0, !PT ;  /* 0xffff000027277812 */ /* 0x000fe200078ec0ff */
[----:B------:R-:W-:Y:S01]  /*8820*/  FFMA.FTZ R80, R80, R45, R82 ;  /* 0x0000002d50507223 */ /* 0x000fe20000010052 */
[C---:B------:R-:W-:Y:S01]  /*8830*/  FMUL.FTZ R84, R43.reuse, R46 ;  /* 0x0000002e2b547220 */ /* 0x040fe20000410000 */
[----:B------:R-:W-:Y:S01]  /*8840*/  IMAD.U32 R82, R212, 0x10000, RZ ;  /* 0x00010000d4527824 */ /* 0x000fe200078e00ff */
[----:B------:R-:W-:Y:S01]  /*8850*/  LOP3.LUT R40, R40, 0xffff0000, RZ, 0xc0, !PT ;  /* 0xffff000028287812 */ /* 0x000fe200078ec0ff */
[----:B------:R-:W-:Y:S01]  /*8860*/  IMAD.U32 R50, R200, 0x10000, RZ ;  /* 0x00010000c8327824 */ /* 0x000fe200078e00ff */
[----:B------:R-:W-:Y:S01]  /*8870*/  LOP3.LUT R45, R212, 0xffff0000, RZ, 0xc0, !PT ;  /* 0xffff0000d42d7812 */ /* 0x000fe200078ec0ff */
[-C--:B------:R-:W-:Y:S01]  /*8880*/  FMUL.FTZ R86, R43, R52.reuse ;  /* 0x000000342b567220 */ /* 0x080fe20000410000 */
[----:B------:R-:W-:Y:S01]  /*8890*/  FFMA.FTZ R43, R39, R52, -R84 ;  /* 0x00000034272b7223 */ /* 0x000fe20000010854 */
[----:B------:R-:W-:Y:S01]  /*88a0*/  IMAD.U32 R37, R36, 0x10000, RZ ;  /* 0x0001000024257824 */ /* 0x000fe200078e00ff */
[----:B------:R-:W-:Y:S01]  /*88b0*/  LOP3.LUT R47, R200, 0xffff0000, RZ, 0xc0, !PT ;  /* 0xffff0000c82f7812 */ /* 0x000fe200078ec0ff */
[C---:B------:R-:W-:Y:S01]  /*88c0*/  FMUL.FTZ R52, R41.reuse, R82 ;  /* 0x0000005229347220 */ /* 0x040fe20000410000 */
[----:B------:R-:W-:Y:S01]  /*88d0*/  LOP3.LUT R36, R36, 0xffff0000, RZ, 0xc0, !PT ;  /* 0xffff000024247812 */ /* 0x000fe200078ec0ff */
[-C--:B------:R-:W-:Y:S01]  /*88e0*/  FMUL.FTZ R53, R41, R50.reuse ;  /* 0x0000003229357220 */ /* 0x080fe20000410000 */
[----:B------:R-:W-:Y:S01]  /*88f0*/  FMUL.FTZ R55, R40, R45 ;  /* 0x0000002d28377220 */ /* 0x000fe20000410000 */
[C---:B------:R-:W-:Y:S01]  /*8900*/  FFMA.FTZ R41, R37.reuse, R50, -R52 ;  /* 0x0000003225297223 */ /* 0x040fe20000010834 */
[----:B------:R-:W-:Y:S01]  /*8910*/  LOP3.LUT R81, R38, 0xffff0000, RZ, 0xc0, !PT ;  /* 0xffff000026517812 */ /* 0x000fe200078ec0ff */
[----:B------:R-:W-:Y:S01]  /*8920*/  FFMA.FTZ R37, R37, R82, R53 ;  /* 0x0000005225257223 */ /* 0x000fe20000010035 */
[----:B------:R-:W-:Y:S01]  /*8930*/  FMUL.FTZ R83, R40, R47 ;  /* 0x0000002f28537220 */ /* 0x000fe20000410000 */
[----:B------:R-:W-:-:S02]  /*8940*/  IMAD.U32 R38, R42, 0x10000, RZ ;  /* 0x000100002a267824 */ /* 0x000fc400078e00ff */
[----:B------:R-:W-:Y:S01]  /*8950*/  FFMA.FTZ R40, R36, R47, -R55 ;  /* 0x0000002f24287223 */ /* 0x000fe20000010837 */
[C---:B------:R-:W-:Y:S01]  /*8960*/  IMAD.U32 R53, R203.reuse, 0x10000, RZ ;  /* 0x00010000cb357824 */ /* 0x040fe200078e00ff */
[----:B------:R-:W-:Y:S01]  /*8970*/  LOP3.LUT R42, R42, 0xffff0000, RZ, 0xc0, !PT ;  /* 0xffff00002a2a7812 */ /* 0x000fe200078ec0ff */
[C---:B------:R-:W-:Y:S01]  /*8980*/  IMAD.U32 R47, R190.reuse, 0x10000, RZ ;  /* 0x00010000be2f7824 */ /* 0x040fe200078e00ff */
[----:B------:R-:W-:Y:S01]  /*8990*/  LOP3.LUT R203, R203, 0xffff0000, RZ, 0xc0, !PT ;  /* 0xffff0000cbcb7812 */ /* 0x000fe200078ec0ff */
[----:B------:R-:W-:Y:S01]  /*89a0*/  FFMA.FTZ R39, R39, R46, R86 ;  /* 0x0000002e27277223 */ /* 0x000fe20000010056 */
        /* <DEDUP_REMOVED lines=23> */
[----:B------:R-:W-:Y:S02]  /*8b20*/  IMAD.MOV.U32 R42, RZ, RZ, R81 ;  /* 0x000000ffff2a7224 */ /* 0x000fe400078e0051 */
[----:B------:R-:W-:-:S07]  /*8b30*/  IMAD.MOV.U32 R43, RZ, RZ, R80 ;  /* 0x000000ffff2b7224 */ /* 0x000fce00078e0050 */
.L_x_4256:
[----:B------:R-:W-:Y:S05]  /*8b40*/  BSYNC B2 ;  /* 0x0000000000027941 */ /* 0x000fea0003800000 */
.L_x_4255:
        /* <DEDUP_REMOVED lines=11> */
.L_x_4246:
[----:B------:R-:W-:Y:S05]  /*8c00*/  BSYNC B1 ;  /* 0x0000000000017941 */ /* 0x000fea0003800000 */
.L_x_4245:
        /* <DEDUP_REMOVED lines=47> */
[----:B------:R-:W-:Y:S02]  /*8f00*/  SHF.R.U64 R54, R66, 0x10, R67 ;  /* 0x0000001042367819 */ /* 0x000fe40000001243 */
[----:B------:R-:W-:-:S02]  /*8f10*/  PRMT R189, R189, 0x5410, R76 ;  /* 0x00005410bdbd7816 */ /* 0x000fc4000000004c */
[----:B------:R-:W-:Y:S02]  /*8f20*/  PRMT R185, R185, 0x5410, R64 ;  /* 0x00005410b9b97816 */ /* 0x000fe40000000040 */
[----:B------:R-:W-:Y:S02]  /*8f30*/  SHF.R.U64 R55, R78, 0x10, R79 ;  /* 0x000000104e377819 */ /* 0x000fe4000000124f */
[----:B------:R-:W-:Y:S01]  /*8f40*/  PRMT R169, R169, 0x5410, R54 ;  /* 0x00005410a9a97816 */ /* 0x000fe20000000036 */
[----:B------:R-:W-:Y:S01]  /*8f50*/  IMAD.U32 R54, R189, 0x10000, RZ ;  /* 0x00010000bd367824 */ /* 0x000fe200078e00ff */
[----:B------:R-:W-:Y:S01]  /*8f60*/  LOP3.LUT R49, R39, 0xffff0000, RZ, 0xc0, !PT ;  /* 0xffff000027317812 */ /* 0x000fe200078ec0ff */
[----:B------:R-:W-:Y:S01]  /*8f70*/  IMAD.U32 R39, R185, 0x10000, RZ ;  /* 0x00010000b9277824 */ /* 0x000fe200078e00ff */
[----:B------:R-:W-:Y:S02]  /*8f80*/  SHF.R.U32.HI R67, RZ, 0x10, R67 ;  /* 0x00000010ff437819 */ /* 0x000fe40000011643 */
[----:B------:R-:W-:-:S02]  /*8f90*/  SHF.R.U32.HI R78, RZ, 0x10, R79 ;  /* 0x00000010ff4e7819 */ /* 0x000fc4000001164f */
[----:B------:R-:W-:Y:S01]  /*8fa0*/  PRMT R186, R186, 0x5410, R55 ;  /* 0x00005410baba7816 */ /* 0x000fe20000000037 */
[-C--:B------:R-:W-:Y:S01]  /*8fb0*/  FMUL.FTZ R55, R53, R54.reuse ;  /* 0x0000003635377220 */ /* 0x080fe20000410000 */
[----:B------:R-:W-:Y:S01]  /*8fc0*/  LOP3.LUT R50, R37, 0xffff0000, RZ, 0xc0, !PT ;  /* 0xffff000025327812 */ /* 0x000fe200078ec0ff */
[-C--:B------:R-:W-:Y:S01]  /*8fd0*/  FMUL.FTZ R53, R53, R39.reuse ;  /* 0x0000002735357220 */ /* 0x080fe20000410000 */
[----:B------:R-:W-:Y:S01]  /*8fe0*/  LOP3.LUT R189, R189, 0xffff0000, RZ, 0xc0, !PT ;  /* 0xffff0000bdbd7812 */ /* 0x000fe200078ec0ff */
[----:B------:R-:W-:Y:S01]  /*8ff0*/  FFMA.FTZ R39, R48, R39, -R55 ;  /* 0x0000002730277223 */ /* 0x000fe20000010837 */
[----:B------:R-:W-:Y:S01]  /*9000*/  PRMT R170, R170, 0x5410, R67 ;  /* 0x00005410aaaa7816 */ /* 0x000fe20000000043 */
[----:B------:R-:W-:Y:S01]  /*9010*/  FFMA.FTZ R48, R48, R54, R53 ;  /* 0x0000003630307223 */ /* 0x000fe20000010035 */
[----:B------:R-:W-:Y:S01]  /*9020*/  PRMT R187, R187, 0x5410, R78 ;  /* 0x00005410bbbb7816 */ /* 0x000fe2000000004e */
[----:B------:R-:W-:Y:S01]  /*9030*/  FMUL.FTZ R64, R50, R189 ;  /* 0x000000bd32407220 */ /* 0x000fe20000410000 */
[----:B------:R-:W-:Y:S01]  /*9040*/  LOP3.LUT R185, R185, 0xffff0000, RZ, 0xc0, !PT ;  /* 0xffff0000b9b97812 */ /* 0x000fe200078ec0ff */
[----:B------:R-:W-:Y:S01]  /*9050*/  IMAD.U32 R53, R170, 0x10000, RZ ;  /* 0x00010000aa357824 */ /* 0x000fe200078e00ff */
[----:B------:R-:W-:Y:S01]  /*9060*/  LOP3.LUT R47, R33, 0xffff0000, RZ, 0xc0, !PT ;  /* 0xffff0000212f7812 */ /* 0x000fe200078ec0ff */
[C---:B------:R-:W-:Y:S01]  /*9070*/  IMAD.U32 R55, R187.reuse, 0x10000, RZ ;  /* 0x00010000bb377824 */ /* 0x040fe200078e00ff */
[----:B------:R-:W-:Y:S01]  /*9080*/  LOP3.LUT R187, R187, 0xffff0000, RZ, 0xc0, !PT ;  /* 0xffff0000bbbb7812 */ /* 0x000fe200078ec0ff */
[----:B------:R-:W-:Y:S01]  /*9090*/  FMUL.FTZ R54, R50, R185 ;  /* 0x000000b932367220 */ /* 0x000fe20000410000 */
[C---:B------:R-:W-:Y:S01]  /*90a0*/  FMUL.FTZ R66, R52.reuse, R53 ;  /* 0x0000003534427220 */ /* 0x040fe20000410000 */
[----:B------:R-:W-:Y:S01]  /*90b0*/  FFMA.FTZ R50, R47, R185, -R64 ;  /* 0x000000b92f327223 */ /* 0x000fe20000010840 */
[-C--:B------:R-:W-:Y:S01]  /*90c0*/  FMUL.FTZ R64, R52, R55.reuse ;  /* 0x0000003734407220 */ /* 0x080fe20000410000 */
[----:B------:R-:W-:Y:S01]  /*90d0*/  PRMT R188, R188, 0x5410, R65 ;  /* 0x00005410bcbc7816 */ /* 0x000fe20000000041 */
[----:B------:R-:W-:Y:S01]  /*90e0*/  FFMA.FTZ R65, R51, R55, R66 ;  /* 0x0000003733417223 */ /* 0x000fe20000010042 */
[----:B------:R-:W-:Y:S01]  /*90f0*/  LOP3.LUT R46, R35, 0xffff0000, RZ, 0xc0, !PT ;  /* 0xffff0000232e7812 */ /* 0x000fe200078ec0ff */
[----:B------:R-:W-:Y:S01]  /*9100*/  FFMA.FTZ R52, R51, R53, -R64 ;  /* 0x0000003533347223 */ /* 0x000fe20000010840 */
[----:B------:R-:W-:Y:S01]  /*9110*/  LOP3.LUT R170, R170, 0xffff0000, RZ, 0xc0, !PT ;  /* 0xffff0000aaaa7812 */ /* 0x000fe200078ec0ff */
[----:B------:R-:W-:Y:S01]  /*9120*/  FMUL.FTZ R51, R49, R187 ;  /* 0x000000bb31337220 */ /* 0x000fe20000410000 */
[----:B------:R-:W-:Y:S01]  /*9130*/  PRMT R184, R184, 0x5410, R81 ;  /* 0x00005410b8b87816 */ /* 0x000fe20000000051 */
[C---:B------:R-:W-:Y:S01]  /*9140*/  IMAD.U32 R37, R36.reuse, 0x10000, RZ ;  /* 0x0001000024257824 */ /* 0x040fe200078e00ff */
[----:B------:R-:W-:Y:S01]  /*9150*/  LOP3.LUT R44, R36, 0xffff0000, RZ, 0xc0, !PT ;  /* 0xffff0000242c7812 */ /* 0x000fe200078ec0ff */
[----:B------:R-:W-:Y:S01]  /*9160*/  FFMA.FTZ R67, R46, R170, -R51 ;  /* 0x000000aa2e437223 */ /* 0x000fe20000010833 */
[----:B------:R-:W-:Y:S01]  /*9170*/  FFMA.FTZ R47, R47, R189, R54 ;  /* 0x000000bd2f2f7223 */ /* 0x000fe20000010036 */
[----:B------:R-:W-:-:S02]  /*9180*/  IMAD.U32 R64, R188, 0x10000, RZ ;  /* 0x00010000bc407824 */ /* 0x000fc400078e00ff */
[----:B------:R-:W-:Y:S01]  /*9190*/  FMUL.FTZ R53, R49, R170 ;  /* 0x000000aa31357220 */ /* 0x000fe20000410000 */
[----:B------:R-:W-:Y:S01]  /*91a0*/  LOP3.LUT R51, R188, 0xffff0000, RZ, 0xc0, !PT ;  /* 0xffff0000bc337812 */ /* 0x000fe200078ec0ff */
[C---:B------:R-:W-:Y:S01]  /*91b0*/  IMAD.U32 R54, R184.reuse, 0x10000, RZ ;  /* 0x00010000b8367824 */ /* 0x040fe200078e00ff */
[----:B------:R-:W-:Y:S01]  /*91c0*/  LOP3.LUT R49, R184, 0xffff0000, RZ, 0xc0, !PT ;  /* 0xffff0000b8317812 */ /* 0x000fe200078ec0ff */
[C---:B------:R-:W-:Y:S01]  /*91d0*/  IMAD.U32 R33, R32.reuse, 0x10000, RZ ;  /* 0x0001000020217824 */ /* 0x040fe200078e00ff */
[----:B------:R-:W-:Y:S01]  /*91e0*/  LOP3.LUT R32, R32, 0xffff0000, RZ, 0xc0, !PT ;  /* 0xffff000020207812 */ /* 0x000fe200078ec0ff */
[C---:B------:R-:W-:Y:S01]  /*91f0*/  FMUL.FTZ R66, R37.reuse, R64 ;  /* 0x0000004025427220 */ /* 0x040fe20000410000 */
[----:B------:R-:W-:Y:S01]  /*9200*/  FFMA.FTZ R46, R46, R187, R53 ;  /* 0x000000bb2e2e7223 */ /* 0x000fe20000010035 */
[----:B------:R-:W-:Y:S01]  /*9210*/  FMUL.FTZ R37, R37, R54 ;  /* 0x0000003625257220 */ /* 0x000fe20000410000 */
[----:B------:R-:W-:Y:S01]  /*9220*/  FMUL.FTZ R53, R44, R51 ;  /* 0x000000332c357220 */ /* 0x000fe20000410000 */
[C---:B------:R-:W-:Y:S01]  /*9230*/  IMAD.U32 R35, R34.reuse, 0x10000, RZ ;  /* 0x0001000022237824 */ /* 0x040fe200078e00ff */
[----:B------:R-:W-:Y:S01]  /*9240*/  LOP3.LUT R36, R34, 0xffff0000, RZ, 0xc0, !PT ;  /* 0xffff000022247812 */ /* 0x000fe200078ec0ff */
[----:B------:R-:W-:-:S02]  /*9250*/  IMAD.U32 R34, R38, 0x10000, RZ ;  /* 0x0001000026227824 */ /* 0x000fc400078e00ff */
[C---:B------:R-:W-:Y:S01]  /*9260*/  FFMA.FTZ R66, R33.reuse, R54, -R66 ;  /* 0x0000003621427223 */ /* 0x040fe20000010842 */
[----:B------:R-:W-:Y:S01]  /*9270*/  FFMA.FTZ R64, R33, R64, R37 ;  /* 0x0000004021407223 */ /* 0x000fe20000010025 */
[-C--:B------:R-:W-:Y:S01]  /*9280*/  FMUL.FTZ R55, R44, R49.reuse ;  /* 0x000000312c377220 */ /* 0x080fe20000410000 */
[----:B------:R-:W-:Y:S01]  /*9290*/  FFMA.FTZ R53, R32, R49, -R53 ;  /* 0x0000003120357223 */ /* 0x000fe20000010835 */
[----:B------:R-:W-:Y:S01]  /*92a0*/  LOP3.LUT R38, R38, 0xffff0000, RZ, 0xc0, !PT ;  /* 0xffff000026267812 */ /* 0x000fe200078ec0ff */
[C---:B------:R-:W-:Y:S01]  /*92b0*/  IMAD.U32 R33, R169.reuse, 0x10000, RZ ;  /* 0x00010000a9217824 */ /* 0x040fe200078e00ff */
[C---:B------:R-:W-:Y:S01]  /*92c0*/  LOP3.LUT R49, R186.reuse, 0xffff0000, RZ, 0xc0, !PT ;  /* 0xffff0000ba317812 */ /* 0x040fe200078ec0ff */
[----:B------:R-:W-:Y:S01]  /*92d0*/  IMAD.U32 R37, R186, 0x10000, RZ ;  /* 0x00010000ba257824 */ /* 0x000fe200078e00ff */
[----:B------:R-:W-:Y:S01]  /*92e0*/  LOP3.LUT R169, R169, 0xffff0000, RZ, 0xc0, !PT ;  /* 0xffff0000a9a97812 */ /* 0x000fe200078ec0ff */
[----:B------:R-:W-:Y:S01]  /*92f0*/  FFMA.FTZ R55, R32, R51, R55 ;  /* 0x0000003320377223 */ /* 0x000fe20000010037 */
[----:B------:R-:W-:Y:S01]  /*9300*/  F2FP.BF16.F32.PACK_AB R66, R53, R66 ;  /* 0x000000423542723e */ /* 0x000fe200000010ff */
[----:B------:R-:W-:Y:S01]  /*9310*/  FMUL.FTZ R32, R34, R37 ;  /* 0x0000002522207220 */ /* 0x000fe20000410000 */
[----:B------:R-:W-:Y:S01]  /*9320*/  FMUL.FTZ R51, R38, R49 ;  /* 0x0000003126337220 */ /* 0x000fe20000410000 */
[----:B------:R-:W-:Y:S01]  /*9330*/  FMUL.FTZ R34, R34, R33 ;  /* 0x0000002122227220 */ /* 0x000fe20000410000 */
[----:B------:R-:W-:Y:S01]  /*9340*/  FMUL.FTZ R38, R38, R169 ;  /* 0x000000a926267220 */ /* 0x000fe20000410000 */
[C---:B------:R-:W-:Y:S01]  /*9350*/  FFMA.FTZ R32, R35.reuse, R33, -R32 ;  /* 0x0000002123207223 */ /* 0x040fe20000010820 */
[C---:B------:R-:W-:Y:S01]  /*9360*/  FFMA.FTZ R51, R36.reuse, R169, -R51 ;  /* 0x000000a924337223 */ /* 0x040fe20000010833 */
[----:B------:R-:W-:Y:S01]  /*9370*/  FFMA.FTZ R34, R35, R37, R34 ;  /* 0x0000002523227223 */ /* 0x000fe20000010022 */
[----:B------:R-:W-:Y:S01]  /*9380*/  FFMA.FTZ R49, R36, R49, R38 ;  /* 0x0000003124317223 */ /* 0x000fe20000010026 */
[----:B------:R-:W-:-:S02]  /*9390*/  F2FP.BF16.F32.PACK_AB R33, R50, R39 ;  /* 0x000000273221723e */ /* 0x000fc400000010ff */
[----:B------:R-:W-:Y:S01]  /*93a0*/  F2FP.BF16.F32.PACK_AB R38, R51, R32 ;  /* 0x000000203326723e */ /* 0x000fe200000010ff */
[----:B------:R-:W-:Y:S01]  /*93b0*/  IMAD.MOV.U32 R32, RZ, RZ, R66 ;  /* 0x000000ffff207224 */ /* 0x000fe200078e0042 */
[----:B------:R-:W-:Y:S02]  /*93c0*/  F2FP.BF16.F32.PACK_AB R44, R49, R34 ;  /* 0x00000022312c723e */ /* 0x000fe400000010ff */
[----:B------:R-:W-:Y:S01]  /*93d0*/  F2FP.BF16.F32.PACK_AB R35, R67, R52 ;  /* 0x000000344323723e */ /* 0x000fe200000010ff */
[----:B------:R-:W-:Y:S01]  /*93e0*/  IMAD.MOV.U32 R34, RZ, RZ, R38 ;  /* 0x000000ffff227224 */ /* 0x000fe200078e0026 */
[----:B------:R-:W-:Y:S01]  /*93f0*/  F2FP.BF16.F32.PACK_AB R37, R47, R48 ;  /* 0x000000302f25723e */ /* 0x000fe200000010ff */
[----:B------:R-:W-:Y:S01]  /*9400*/  IMAD.MOV.U32 R38, RZ, RZ, R44 ;  /* 0x000000ffff267224 */ /* 0x000fe200078e002c */
[----:B------:R-:W-:Y:S02]  /*9410*/  F2FP.BF16.F32.PACK_AB R39, R46, R65 ;  /* 0x000000412e27723e */ /* 0x000fe400000010ff */
[----:B------:R-:W-:-:S07]  /*9420*/  F2FP.BF16.F32.PACK_AB R36, R55, R64 ;  /* 0x000000403724723e */ /* 0x000fce00000010ff */
.L_x_4260:
[----:B------:R-:W-:Y:S05]  /*9430*/  BSYNC B2 ;  /* 0x0000000000027941 */ /* 0x000fea0003800000 */
.L_x_4259:
[----:B------:R-:W-:Y:S02]  /*9440*/  ULDC.64 UR4, c[0x0][0x208] ;  /* 0x0000820000047ab9 */ /* 0x000fe40000000a00 */
[----:B0-----:R4:W-:Y:S04]  /*9450*/  STG.E.128 desc[UR4][R40.64], R32 ;  /* 0x0000002028007986 */ /* 0x0019e8000c101d04 */
[----:B--2---:R4:W-:Y:S02]  /*9460*/  @!P3 STG.E.128 desc[UR4][R42.64], R36 ;  /* 0x000000242a00b986 */ /* 0x0049e4000c101d04 */
.L_x_4258:
[----:B------:R-:W-:Y:S05]  /*9470*/  BSYNC B1 ;  /* 0x0000000000017941 */ /* 0x000fea0003800000 */
.L_x_4257:
        /* <DEDUP_REMOVED lines=35> */
[----:B--2---:R-:W-:Y:S01]  /*96b0*/  IMAD.U32 R50, R37, 0x10000, RZ ;  /* 0x0001000025327824 */ /* 0x004fe200078e00ff */
[----:B------:R-:W-:Y:S01]  /*96c0*/  SHF.R.U64 R64, R60, 0x10, R61 ;  /* 0x000000103c407819 */ /* 0x000fe2000000123d */
[----:B0-----:R-:W-:Y:S01]  /*96d0*/  IMAD.U32 R47, R33, 0x10000, RZ ;  /* 0x00010000212f7824 */ /* 0x001fe200078e00ff */
[----:B------:R-:W-:Y:S01]  /*96e0*/  SHF.R.U64 R62, R72, 0x10, R73 ;  /* 0x00000010483e7819 */ /* 0x000fe20000001249 */
[----:B------:R-:W-:Y:S01]  /*96f0*/  IMAD.U32 R52, R39, 0x10000, RZ ;  /* 0x0001000027347824 */ /* 0x000fe200078e00ff */
[----:B------:R-:W-:Y:S01]  /*9700*/  SHF.R.U32.HI R61, RZ, 0x10, R61 ;  /* 0x00000010ff3d7819 */ /* 0x000fe2000001163d */
[----:B------:R-:W-:Y:S01]  /*9710*/  IMAD.U32 R49, R35, 0x10000, RZ ;  /* 0x0001000023317824 */ /* 0x000fe200078e00ff */
[----:B------:R-:W-:Y:S01]  /*9720*/  SHF.R.U32.HI R73, RZ, 0x10, R73 ;  /* 0x00000010ff497819 */ /* 0x000fe20000011649 */
[----:B------:R-:W-:Y:S01]  /*9730*/  IMAD.U32 R44, R32, 0x10000, RZ ;  /* 0x00010000202c7824 */ /* 0x000fe200078e00ff */
[----:B------:R-:W-:-:S02]  /*9740*/  PRMT R164, R164, 0x5410, R61 ;  /* 0x00005410a4a47816 */ /* 0x000fc4000000003d */
[----:B------:R-:W-:Y:S02]  /*9750*/  PRMT R168, R168, 0x5410, R73 ;  /* 0x00005410a8a87816 */ /* 0x000fe40000000049 */
[--C-:B------:R-:W-:Y:S01]  /*9760*/  SHF.R.U64 R60, R74, 0x10, R75.reuse ;  /* 0x000000104a3c7819 */ /* 0x100fe2000000124b */
[----:B------:R-:W-:Y:S01]  /*9770*/  IMAD.U32 R53, R164, 0x10000, RZ ;  /* 0x00010000a4357824 */ /* 0x000fe200078e00ff */
[----:B------:R-:W-:Y:S02]  /*9780*/  SHF.R.U32.HI R75, RZ, 0x10, R75 ;  /* 0x00000010ff4b7819 */ /* 0x000fe4000001164b */
[----:B------:R-:W-:Y:S01]  /*9790*/  PRMT R161, R161, 0x5410, R54 ;  /* 0x00005410a1a17816 */ /* 0x000fe20000000036 */
[----:B------:R-:W-:Y:S01]  /*97a0*/  IMAD.U32 R54, R168, 0x10000, RZ ;  /* 0x00010000a8367824 */ /* 0x000fe200078e00ff */
[----:B------:R-:W-:Y:S02]  /*97b0*/  SHF.R.U32.HI R63, RZ, 0x10, R63 ;  /* 0x00000010ff3f7819 */ /* 0x000fe4000001163f */
[----:B------:R-:W-:-:S02]  /*97c0*/  PRMT R166, R166, 0x5410, R75 ;  /* 0x00005410a6a67816 */ /* 0x000fc4000000004b */
[----:B------:R-:W-:Y:S01]  /*97d0*/  PRMT R167, R167, 0x5410, R62 ;  /* 0x00005410a7a77816 */ /* 0x000fe2000000003e */
[CC--:B------:R-:W-:Y:S01]  /*97e0*/  FMUL.FTZ R62, R50.reuse, R53.reuse ;  /* 0x00000035323e7220 */ /* 0x0c0fe20000410000 */
[----:B------:R-:W-:Y:S01]  /*97f0*/  PRMT R165, R165, 0x5410, R60 ;  /* 0x00005410a5a57816 */ /* 0x000fe2000000003c */
[-C--:B------:R-:W-:Y:S01]  /*9800*/  FMUL.FTZ R60, R50, R54.reuse ;  /* 0x00000036323c7220 */ /* 0x080fe20000410000 */
[----:B------:R-:W-:Y:S01]  /*9810*/  LOP3.LUT R51, R37, 0xffff0000, RZ, 0xc0, !PT ;  /* 0xffff000025337812 */ /* 0x000fe200078ec0ff */
[----:B------:R-:W-:Y:S01]  /*9820*/  IMAD.U32 R50, R166, 0x10000, RZ ;  /* 0x00010000a6327824 */ /* 0x000fe200078e00ff */
[----:B------:R-:W-:Y:S01]  /*9830*/  PRMT R162, R162, 0x5410, R63 ;  /* 0x00005410a2a27816 */ /* 0x000fe2000000003f */
[C---:B------:R-:W-:Y:S01]  /*9840*/  FFMA.FTZ R60, R47.reuse, R53, -R60 ;  /* 0x000000352f3c7223 */ /* 0x040fe2000001083c */
[----:B------:R-:W-:Y:S01]  /*9850*/  LOP3.LUT R168, R168, 0xffff0000, RZ, 0xc0, !PT ;  /* 0xffff0000a8a87812 */ /* 0x000fe200078ec0ff */
[----:B------:R-:W-:Y:S01]  /*9860*/  FFMA.FTZ R62, R47, R54, R62 ;  /* 0x000000362f3e7223 */ /* 0x000fe2000001003e */
[----:B------:R-:W-:Y:S01]  /*9870*/  LOP3.LUT R164, R164, 0xffff0000, RZ, 0xc0, !PT ;  /* 0xffff0000a4a47812 */ /* 0x000fe200078ec0ff */
[----:B------:R-:W-:Y:S01]  /*9880*/  IMAD.U32 R47, R162, 0x10000, RZ ;  /* 0x00010000a22f7824 */ /* 0x000fe200078e00ff */
[----:B------:R-:W-:Y:S01]  /*9890*/  LOP3.LUT R48, R33, 0xffff0000, RZ, 0xc0, !PT ;  /* 0xffff000021307812 */ /* 0x000fe200078ec0ff */
[----:B------:R-:W-:Y:S01]  /*98a0*/  FMUL.FTZ R53, R51, R168 ;  /* 0x000000a833357220 */ /* 0x000fe20000410000 */
[----:B------:R-:W-:Y:S01]  /*98b0*/  PRMT R163, R163, 0x5410, R64 ;  /* 0x00005410a3a37816 */ /* 0x000fe20000000040 */
[----:B------:R-:W-:Y:S01]  /*98c0*/  FMUL.FTZ R51, R51, R164 ;  /* 0x000000a433337220 */ /* 0x000fe20000410000 */
[C---:B------:R-:W-:Y:S01]  /*98d0*/  FMUL.FTZ R54, R52.reuse, R50 ;  /* 0x0000003234367220 */ /* 0x040fe20000410000 */
[----:B------:R-:W-:Y:S01]  /*98e0*/  LOP3.LUT R39, R39, 0xffff0000, RZ, 0xc0, !PT ;  /* 0xffff000027277812 */ /* 0x000fe200078ec0ff */
[----:B------:R-:W-:Y:S01]  /*98f0*/  FMUL.FTZ R55, R52, R47 ;  /* 0x0000002f34377220 */ /* 0x000fe20000410000 */
[----:B------:R-:W-:Y:S01]  /*9900*/  LOP3.LUT R166, R166, 0xffff0000, RZ, 0xc0, !PT ;  /* 0xffff0000a6a67812 */ /* 0x000fe200078ec0ff */
[----:B------:R-:W-:Y:S01]  /*9910*/  FFMA.FTZ R53, R48, R164, -R53 ;  /* 0x000000a430357223 */ /* 0x000fe20000010835 */
[----:B------:R-:W-:Y:S01]  /*9920*/  LOP3.LUT R162, R162, 0xffff0000, RZ, 0xc0, !PT ;  /* 0xffff0000a2a27812 */ /* 0x000fe200078ec0ff */
[----:B------:R-:W-:Y:S01]  /*9930*/  FFMA.FTZ R51, R48, R168, R51 ;  /* 0x000000a830337223 */ /* 0x000fe20000010033 */
[----:B------:R-:W-:-:S02]  /*9940*/  IMAD.U32 R37, R36, 0x10000, RZ ;  /* 0x0001000024257824 */ /* 0x000fc400078e00ff */
[----:B------:R-:W-:Y:S01]  /*9950*/  FFMA.FTZ R54, R49, R47, -R54 ;  /* 0x0000002f31367223 */ /* 0x000fe20000010836 */
[----:B------:R-:W-:Y:S02]  /*9960*/  IMAD.U32 R48, R167, 0x10000, RZ ;  /* 0x00010000a7307824 */ /* 0x000fe400078e00ff */
[----:B------:R-:W-:Y:S01]  /*9970*/  FFMA.FTZ R55, R49, R50, R55 ;  /* 0x0000003231377223 */ /* 0x000fe20000010037 */
[----:B------:R-:W-:Y:S01]  /*9980*/  IMAD.U32 R47, R163, 0x10000, RZ ;  /* 0x00010000a32f7824 */ /* 0x000fe200078e00ff */
[----:B------:R-:W-:Y:S01]  /*9990*/  LOP3.LUT R46, R35, 0xffff0000, RZ, 0xc0, !PT ;  /* 0xffff0000232e7812 */ /* 0x000fe200078ec0ff */
[C---:B------:R-:W-:Y:S01]  /*99a0*/  FMUL.FTZ R49, R39.reuse, R166 ;  /* 0x000000a627317220 */ /* 0x040fe20000410000 */
[----:B------:R-:W-:Y:S01]  /*99b0*/  FMUL.FTZ R61, R39, R162 ;  /* 0x000000a2273d7220 */ /* 0x000fe20000410000 */
[----:B------:R-:W-:Y:S01]  /*99c0*/  LOP3.LUT R36, R36, 0xffff0000, RZ, 0xc0, !PT ;  /* 0xffff000024247812 */ /* 0x000fe200078ec0ff */
[----:B------:R-:W-:Y:S01]  /*99d0*/  FMUL.FTZ R39, R37, R48 ;  /* 0x0000003025277220 */ /* 0x000fe20000410000 */
[----:B------:R-:W-:Y:S01]  /*99e0*/  LOP3.LUT R167, R167, 0xffff0000, RZ, 0xc0, !PT ;  /* 0xffff0000a7a77812 */ /* 0x000fe200078ec0ff */
        /* <DEDUP_REMOVED lines=8> */
[----:B------:R-:W-:-:S02]  /*9a70*/  IMAD.U32 R35, R38, 0x10000, RZ ;  /* 0x0001000026237824 */ /* 0x000fc400078e00ff */
[-C--:B------:R-:W-:Y:S01]  /*9a80*/  FMUL.FTZ R48, R36, R163.reuse ;  /* 0x000000a324307220 */ /* 0x080fe20000410000 */
[----:B------:R-:W-:Y:S01]  /*9a90*/  IMAD.U32 R37, R165, 0x10000, RZ ;  /* 0x00010000a5257824 */ /* 0x000fe200078e00ff */
[----:B------:R-:W-:Y:S01]  /*9aa0*/  LOP3.LUT R38, R38, 0xffff0000, RZ, 0xc0, !PT ;  /* 0xffff000026267812 */ /* 0x000fe200078ec0ff */
[----:B------:R-:W-:Y:S01]  /*9ab0*/  IMAD.U32 R36, R161, 0x10000, RZ ;  /* 0x00010000a1247824 */ /* 0x000fe200078e00ff */
[----:B------:R-:W-:Y:S01]  /*9ac0*/  LOP3.LUT R165, R165, 0xffff0000, RZ, 0xc0, !PT ;  /* 0xffff0000a5a57812 */ /* 0x000fe200078ec0ff */
[----:B------:R-:W-:Y:S01]  /*9ad0*/  FFMA.FTZ R46, R33, R163, -R46 ;  /* 0x000000a3212e7223 */ /* 0x000fe2000001082e */
[----:B------:R-:W-:Y:S01]  /*9ae0*/  LOP3.LUT R161, R161, 0xffff0000, RZ, 0xc0, !PT ;  /* 0xffff0000a1a17812 */ /* 0x000fe200078ec0ff */
[C---:B------:R-:W-:Y:S02]  /*9af0*/  IMAD.U32 R32, R34.reuse, 0x10000, RZ ;  /* 0x0001000022207824 */ /* 0x040fe400078e00ff */
        /* <DEDUP_REMOVED lines=21> */
.L_x_4264:
[----:B------:R-:W-:Y:S05]  /*9c50*/  BSYNC B2 ;  /* 0x0000000000027941 */ /* 0x000fea0003800000 */
.L_x_4263:
[----:B------:R-:W-:Y:S02]  /*9c60*/  ULDC.64 UR4, c[0x0][0x208] ;  /* 0x0000820000047ab9 */ /* 0x000fe40000000a00 */
[----:B0-----:R0:W-:Y:S04]  /*9c70*/  STG.E.128 desc[UR4][R40.64], R32 ;  /* 0x0000002028007986 */ /* 0x0011e8000c101d04 */
[----:B--2---:R0:W-:Y:S02]  /*9c80*/  @!P3 STG.E.128 desc[UR4][R42.64], R36 ;  /* 0x000000242a00b986 */ /* 0x0041e4000c101d04 */
.L_x_4262:
[----:B------:R-:W-:Y:S05]  /*9c90*/  BSYNC B1 ;  /* 0x0000000000017941 */ /* 0x000fea0003800000 */
.L_x_4261:
[----:B------:R-:W-:-:S13]  /*9ca0*/  ISETP.NE.AND P3, PT, R25, RZ, PT ;  /* 0x000000ff1900720c */ /* 0x000fda0003f65270 */
[----:B------:R-:W-:Y:S05]  /*9cb0*/  @!P3 BRA `(.L_x_4215) ;  /* 0x0000000800e8b947 */ /* 0x000fea0003800000 */
[----:B------:R-:W-:Y:S01]  /*9cc0*/  LOP3.LUT P5, RZ, R16, 0x1, RZ, 0xc0, !PT ;  /* 0x0000000110ff7812 */ /* 0x000fe200078ac0ff */
[----:B------:R-:W-:Y:S01]  /*9cd0*/  BSSY B1, `(.L_x_4265) ;  /* 0x0000073000017945 */ /* 0x000fe20003800000 */
[----:B0---4-:R-:W-:Y:S02]  /*9ce0*/  IADD3 R35, P3, P4, R108, R128, R15 ;  /* 0x000000806c237210 */ /* 0x011fe40007c7e00f */
[----:B------:R-:W-:Y:S02]  /*9cf0*/  SEL R149, R124, R149, !P5 ;  /* 0x000000957c957207 */ /* 0x000fe40006800000 */
[----:B---3--:R-:W-:Y:S02]  /*9d00*/  IADD3.X R38, R4, R45, R112, P3, P4 ;  /* 0x0000002d04267210 */ /* 0x008fe40001fe8470 */
[----:B------:R-:W-:Y:S02]  /*9d10*/  SHF.R.S32.HI R32, RZ, 0x1f, R149 ;  /* 0x0000001fff207819 */ /* 0x000fe40000011495 */
[----:B------:R-:W-:-:S02]  /*9d20*/  LEA R40, P3, R35, R120, 0x1 ;  /* 0x0000007823287211 */ /* 0x000fc400078608ff */
[----:B------:R-:W-:Y:S02]  /*9d30*/  LEA.HI R32, R32, R149, RZ, 0x4 ;  /* 0x0000009520207211 */ /* 0x000fe400078f20ff */
[----:B------:R-:W-:Y:S02]  /*9d40*/  LEA.HI.X R41, R35, R121, R38, 0x1, P3 ;  /* 0x0000007923297211 */ /* 0x000fe400018f0c26 */
[----:B------:R-:W-:Y:S02]  /*9d50*/  LEA.HI.SX32 R32, R32, R115, 0x1c ;  /* 0x0000007320207211 */ /* 0x000fe400078fe2ff */
[----:B------:R-:W-:Y:S02]  /*9d60*/  ISETP.GE.AND P3, PT, R199, R119, PT ;  /* 0x00000077c700720c */ /* 0x000fe40003f66270 */
        /* <DEDUP_REMOVED lines=18> */
[----:B0-----:R-:W-:Y:S01]  /*9e90*/  IMAD.U32 R44, R33, 0x10000, RZ ;  /* 0x00010000212c7824 */ /* 0x001fe200078e00ff */
[--C-:B------:R-:W-:Y:S01]  /*9ea0*/  SHF.R.U64 R55, R56, 0x10, R57.reuse ;  /* 0x0000001038377819 */ /* 0x100fe20000001239 */
[----:B------:R-:W-:Y:S01]  /*9eb0*/  IMAD.U32 R50, R39, 0x10000, RZ ;  /* 0x0001000027327824 */ /* 0x000fe200078e00ff */
[----:B------:R-:W-:Y:S02]  /*9ec0*/  SHF.R.U32.HI R56, RZ, 0x10, R57 ;  /* 0x00000010ff387819 */ /* 0x000fe40000011639 */
[----:B------:R-:W-:Y:S02]  /*9ed0*/  PRMT R160, R160, 0x5410, R69 ;  /* 0x00005410a0a07816 */ /* 0x000fe40000000045 */
[----:B------:R-:W-:-:S02]  /*9ee0*/  SHF.R.U64 R53, R58, 0x10, R59 ;  /* 0x000000103a357819 */ /* 0x000fc4000000123b */
[----:B------:R-:W-:Y:S02]  /*9ef0*/  SHF.R.U64 R57, R70, 0x10, R71 ;  /* 0x0000001046397819 */ /* 0x000fe40000001247 */
[----:B------:R-:W-:Y:S01]  /*9f00*/  PRMT R154, R154, 0x5410, R55 ;  /* 0x000054109a9a7816 */ /* 0x000fe20000000037 */
[----:B------:R-:W-:Y:S01]  /*9f10*/  IMAD.U32 R55, R160, 0x10000, RZ ;  /* 0x00010000a0377824 */ /* 0x000fe200078e00ff */
[----:B------:R-:W-:Y:S02]  /*9f20*/  PRMT R155, R155, 0x5410, R56 ;  /* 0x000054109b9b7816 */ /* 0x000fe40000000038 */
        /* <DEDUP_REMOVED lines=24> */
[----:B------:R-:W-:Y:S01]  /*a0b0*/  PRMT R159, R159, 0x5410, R52 ;  /* 0x000054109f9f7816 */ /* 0x000fe20000000034 */
[----:B------:R-:W-:-:S02]  /*a0c0*/  IMAD.U32 R36, R35, 0x10000, RZ ;  /* 0x0001000023247824 */ /* 0x000fc400078e00ff */
[----:B------:R-:W-:Y:S01]  /*a0d0*/  FMUL.FTZ R50, R50, R53 ;  /* 0x0000003532327220 */ /* 0x000fe20000410000 */
[----:B------:R-:W-:Y:S01]  /*a0e0*/  LOP3.LUT R35, R35, 0xffff0000, RZ, 0xc0, !PT ;  /* 0xffff000023237812 */ /* 0x000fe200078ec0ff */
[C---:B------:R-:W-:Y:S01]  /*a0f0*/  FFMA.FTZ R61, R46.reuse, R155, -R61 ;  /* 0x0000009b2e3d7223 */ /* 0x040fe2000001083d */
[----:B------:R-:W-:Y:S01]  /*a100*/  LOP3.LUT R44, R153, 0xffff0000, RZ, 0xc0, !PT ;  /* 0xffff0000992c7812 */ /* 0x000fe200078ec0ff */
[----:B------:R-:W-:Y:S01]  /*a110*/  FFMA.FTZ R160, R46, R160, R49 ;  /* 0x000000a02ea07223 */ /* 0x000fe20000010031 */
[----:B------:R-:W-:Y:S01]  /*a120*/  FMUL.FTZ R48, R51, R158 ;  /* 0x0000009e33307220 */ /* 0x000fe20000410000 */
[C---:B------:R-:W-:Y:S01]  /*a130*/  FFMA.FTZ R55, R36.reuse, R53, -R55 ;  /* 0x0000003524377223 */ /* 0x040fe20000010837 */
[----:B------:R-:W-:Y:S01]  /*a140*/  FFMA.FTZ R57, R36, R57, R50 ;  /* 0x0000003924397223 */ /* 0x000fe20000010032 */
[----:B------:R-:W-:Y:S02]  /*a150*/  IMAD.U32 R46, R159, 0x10000, RZ ;  /* 0x000100009f2e7824 */ /* 0x000fe400078e00ff */
[----:B------:R-:W-:Y:S01]  /*a160*/  FFMA.FTZ R56, R35, R44, -R48 ;  /* 0x0000002c23387223 */ /* 0x000fe20000010830 */
[----:B------:R-:W-:-:S02]  /*a170*/  IMAD.U32 R36, R154, 0x10000, RZ ;  /* 0x000100009a247824 */ /* 0x000fc400078e00ff */
[----:B------:R-:W-:Y:S01]  /*a180*/  FMUL.FTZ R50, R51, R44 ;  /* 0x0000002c33327220 */ /* 0x000fe20000410000 */
[C---:B------:R-:W-:Y:S01]  /*a190*/  FMUL.FTZ R48, R37.reuse, R46 ;  /* 0x0000002e25307220 */ /* 0x040fe20000410000 */
[----:B------:R-:W-:Y:S02]  /*a1a0*/  IMAD.U32 R33, R32, 0x10000, RZ ;  /* 0x0001000020217824 */ /* 0x000fe400078e00ff */
[-C--:B------:R-:W-:Y:S01]  /*a1b0*/  FMUL.FTZ R37, R37, R36.reuse ;  /* 0x0000002425257220 */ /* 0x080fe20000410000 */
[----:B------:R-:W-:Y:S01]  /*a1c0*/  LOP3.LUT R44, R159, 0xffff0000, RZ, 0xc0, !PT ;  /* 0xffff00009f2c7812 */ /* 0x000fe200078ec0ff */
[C---:B------:R-:W-:Y:S02]  /*a1d0*/  IMAD.U32 R39, R38.reuse, 0x10000, RZ ;  /* 0x0001000026277824 */ /* 0x040fe400078e00ff */
[C---:B------:R-:W-:Y:S01]  /*a1e0*/  FFMA.FTZ R48, R33.reuse, R36, -R48 ;  /* 0x0000002421307223 */ /* 0x040fe20000010830 */
[----:B------:R-:W-:Y:S01]  /*a1f0*/  FFMA.FTZ R46, R33, R46, R37 ;  /* 0x0000002e212e7223 */ /* 0x000fe20000010025 */
[----:B------:R-:W-:Y:S01]  /*a200*/  LOP3.LUT R38, R38, 0xffff0000, RZ, 0xc0, !PT ;  /* 0xffff000026267812 */ /* 0x000fe200078ec0ff */
[----:B------:R-:W-:Y:S01]  /*a210*/  FFMA.FTZ R158, R35, R158, R50 ;  /* 0x0000009e239e7223 */ /* 0x000fe20000010032 */
[----:B------:R-:W-:Y:S01]  /*a220*/  LOP3.LUT R154, R154, 0xffff0000, RZ, 0xc0, !PT ;  /* 0xffff00009a9a7812 */ /* 0x000fe200078ec0ff */
[C---:B------:R-:W-:Y:S01]  /*a230*/  IMAD.U32 R36, R156.reuse, 0x10000, RZ ;  /* 0x000100009c247824 */ /* 0x040fe200078e00ff */
[----:B------:R-:W-:Y:S01]  /*a240*/  LOP3.LUT R37, R156, 0xffff0000, RZ, 0xc0, !PT ;  /* 0xffff00009c257812 */ /* 0x000fe200078ec0ff */
[----:B------:R-:W-:Y:S01]  /*a250*/  IMAD.U32 R33, R152, 0x10000, RZ ;  /* 0x0001000098217824 */ /* 0x000fe200078e00ff */
[----:B------:R-:W-:Y:S01]  /*a260*/  LOP3.LUT R43, R32, 0xffff0000, RZ, 0xc0, !PT ;  /* 0xffff0000202b7812 */ /* 0x000fe200078ec0ff */
[----:B------:R-:W-:Y:S01]  /*a270*/  FMUL.FTZ R50, R47, R44 ;  /* 0x0000002c2f327220 */ /* 0x000fe20000410000 */
[----:B------:R-:W-:Y:S01]  /*a280*/  LOP3.LUT R35, R152, 0xffff0000, RZ, 0xc0, !PT ;  /* 0xffff000098237812 */ /* 0x000fe200078ec0ff */
[----:B------:R-:W-:-:S02]  /*a290*/  IMAD.U32 R32, R34, 0x10000, RZ ;  /* 0x0001000022207824 */ /* 0x000fc400078e00ff */
[----:B------:R-:W-:Y:S01]  /*a2a0*/  FMUL.FTZ R49, R39, R36 ;  /* 0x0000002427317220 */ /* 0x000fe20000410000 */
[----:B------:R-:W-:Y:S01]  /*a2b0*/  LOP3.LUT R34, R34, 0xffff0000, RZ, 0xc0, !PT ;  /* 0xffff000022227812 */ /* 0x000fe200078ec0ff */
[-C--:B------:R-:W-:Y:S01]  /*a2c0*/  FMUL.FTZ R52, R47, R154.reuse ;  /* 0x0000009a2f347220 */ /* 0x080fe20000410000 */
[----:B------:R-:W-:Y:S01]  /*a2d0*/  FMUL.FTZ R39, R39, R33 ;  /* 0x0000002127277220 */ /* 0x000fe20000410000 */
[C---:B------:R-:W-:Y:S01]  /*a2e0*/  FMUL.FTZ R51, R38.reuse, R37 ;  /* 0x0000002526337220 */ /* 0x040fe20000410000 */
[C---:B------:R-:W-:Y:S01]  /*a2f0*/  FFMA.FTZ R47, R43.reuse, R154, -R50 ;  /* 0x0000009a2b2f7223 */ /* 0x040fe20000010832 */
[----:B------:R-:W-:Y:S01]  /*a300*/  FMUL.FTZ R38, R38, R35 ;  /* 0x0000002326267220 */ /* 0x000fe20000410000 */
[C---:B------:R-:W-:Y:S01]  /*a310*/  FFMA.FTZ R49, R32.reuse, R33, -R49 ;  /* 0x0000002120317223 */ /* 0x040fe20000010831 */
[----:B------:R-:W-:Y:S01]  /*a320*/  FFMA.FTZ R39, R32, R36, R39 ;  /* 0x0000002420277223 */ /* 0x000fe20000010027 */
        /* <DEDUP_REMOVED lines=13> */
.L_x_4266:
[----:B------:R-:W-:Y:S05]  /*a400*/  BSYNC B1 ;  /* 0x0000000000017941 */ /* 0x000fea0003800000 */
.L_x_4265:
[----:B------:R-:W-:Y:S01]  /*a410*/  ISETP.GE.AND P3, PT, R42, R147, PT ;  /* 0x000000932a00720c */ /* 0x000fe20003f66270 */
[----:B------:R-:W-:Y:S02]  /*a420*/  ULDC.64 UR4, c[0x0][0x208] ;  /* 0x0000820000047ab9 */ /* 0x000fe40000000a00 */
[----:B0-----:R0:W-:Y:S10]  /*a430*/  STG.E.128 desc[UR4][R40.64], R32 ;  /* 0x0000002028007986 */ /* 0x0011f4000c101d04 */
[----:B------:R-:W-:Y:S05]  /*a440*/  @P3 BRA `(.L_x_4215) ;  /* 0x0000000400043947 */ /* 0x000fea0003800000 */
[--C-:B0-----:R-:W-:Y:S01]  /*a450*/  SHF.R.S32.HI R32, RZ, 0x1f, R42.reuse ;  /* 0x0000001fff207819 */ /* 0x101fe2000001142a */
[----:B------:R-:W-:Y:S01]  /*a460*/  ULDC.64 UR4, c[0x0][0x208] ;  /* 0x0000820000047ab9 */ /* 0x000fe20000000a00 */
[----:B------:R-:W-:-:S04]  /*a470*/  IADD3 R42, P3, P4, R108, R128, R42 ;  /* 0x000000806c2a7210 */ /* 0x000fc80007c7e02a */
[----:B------:R-:W-:Y:S02]  /*a480*/  IADD3.X R45, R4, R45, R32, P3, P4 ;  /* 0x0000002d042d7210 */ /* 0x000fe40001fe8420 */
[----:B------:R-:W-:-:S04]  /*a490*/  LEA R120, P3, R42, R120, 0x1 ;  /* 0x000000782a787211 */ /* 0x000fc800078608ff */
[----:B------:R-:W-:-:S05]  /*a4a0*/  LEA.HI.X R121, R42, R121, R45, 0x1, P3 ;  /* 0x000000792a797211 */ /* 0x000fca00018f0c2d */
[----:B--2---:R0:W-:Y:S01]  /*a4b0*/  STG.E.128 desc[UR4][R120.64], R36 ;  /* 0x0000002478007986 */ /* 0x0041e2000c101d04 */
[----:B------:R-:W-:Y:S05]  /*a4c0*/  BRA `(.L_x_4215) ;  /* 0x0000000000e47947 */ /* 0x000fea0003800000 */
.L_x_4182:
[----:B------:R-:W-:-:S04]  /*a4d0*/  ULOP3.LUT UR4, UR60, 0x1, URZ, 0xfc, !UPT ;  /* 0x000000013c047892 */ /* 0x000fc8000f8efc3f */
[----:B------:R-:W-:-:S06]  /*a4e0*/  UISETP.NE.AND UP0, UPT, UR4, 0x3, UPT ;  /* 0x000000030400788c */ /* 0x000fcc000bf05270 */
[----:B------:R-:W-:-:S13]  /*a4f0*/  PLOP3.LUT P2, PT, PT, PT, UP0, 0x80, 0x0 ;  /* 0x000000000000781c */ /* 0x000fda0003f4f008 */
[----:B------:R-:W-:Y:S05]  /*a500*/  @!P2 BRA `(.L_x_4267) ;  /* 0x000000000004a947 */ /* 0x000fea0003800000 */
[----:B------:R-:W-:Y:S01]  /*a510*/  BPT.TRAP 0x1 ;  /* 0x000000040000795c */ /* 0x000fe20000300000 */
.L_x_4267:
[----:B------:R-:W-:Y:S01]  /*a520*/  IMAD R89, R22, 0x8, R17 ;  /* 0x0000000816597824 */ /* 0x000fe200078e0211 */
[----:B------:R-:W-:Y:S01]  /*a530*/  SHF.L.U32 R90, R204, 0x1f, RZ ;  /* 0x0000001fcc5a7819 */ /* 0x000fe200000006ff */
[----:B------:R-:W-:Y:S01]  /*a540*/  IMAD R88, R2, -0x60, R24 ;  /* 0xffffffa002587824 */ /* 0x000fe200078e0218 */
[----:B------:R-:W-:Y:S02]  /*a550*/  BSSY B1, `(.L_x_4268) ;  /* 0x0000004000017945 */ /* 0x000fe40003800000 */
[----:B------:R-:W0:Y:S02]  /*a560*/  SYNCS.PHASECHK.TRANS64.TRYWAIT P3, [R89+URZ+0x30890], R90 ;  /* 0x0308905a590075a7 */ /* 0x000e24000806017f */
[----:B------:R-:W-:Y:S01]  /*a570*/  VIMNMX R88, R88, 0x60, PT ;  /* 0x0000006058587848 */ /* 0x000fe20003fe0100 */
[----:B0-----:R-:W-:Y:S06]  /*a580*/  @!P3 BRA `(.L_x_4269) ;  /* 0x000001e40094b947 */ /* 0x001fec0003800000 */
.L_x_4589:
[----:B------:R-:W-:Y:S05]  /*a590*/  BSYNC B1 ;  /* 0x0000000000017941 */ /* 0x000fea0003800000 */
.L_x_4268:
[----:B------:R-:W-:Y:S01]  /*a5a0*/  ISETP.GE.AND P3, PT, R195, R88, PT ;  /* 0x00000058c300720c */ /* 0x000fe20003f66270 */
[----:B------:R-:W-:-:S12]  /*a5b0*/  BSSY B1, `(.L_x_4270) ;  /* 0x0000015000017945 */ /* 0x000fd80003800000 */
[----:B------:R-:W-:Y:S05]  /*a5c0*/  @P3 BRA `(.L_x_4271) ;  /* 0x00000000004c3947 */ /* 0x000fea0003800000 */
[----:B------:R-:W-:Y:S01]  /*a5d0*/  ISETP.NE.AND P3, PT, R20, RZ, PT ;  /* 0x000000ff1400720c */ /* 0x000fe20003f65270 */
[----:B------:R-:W-:-:S12]  /*a5e0*/  ULDC.64 UR4, c[0x0][0x208] ;  /* 0x0000820000047ab9 */ /* 0x000fd80000000a00 */
[----:B------:R-:W1:Y:S04]  /*a5f0*/  @P3 LDS.128 R32, [R30+0x1e000] ;  /* 0x01e000001e203984 */ /* 0x000e680000000c00 */
[----:B-1----:R-:W-:Y:S01]  /*a600*/  @P3 STG.E.128 desc[UR4][R38.64], R32 ;  /* 0x0000002026003986 */ /* 0x002fe2000c101d04 */
[----:B------:R-:W-:-:S13]  /*a610*/  ISETP.NE.AND P3, PT, R21, RZ, PT ;  /* 0x000000ff1500720c */ /* 0x000fda0003f65270 */
        /* <DEDUP_REMOVED lines=13> */
[----:B-1----:R1:W-:Y:S02]  /*a6f0*/  @P3 STG.E.128 desc[UR4][R38.64+0x140], R32 ;  /* 0x0001402026003986 */ /* 0x0023e4000c101d04 */
.L_x_4271:
[----:B------:R-:W-:Y:S05]  /*a700*/  BSYNC B1 ;  /* 0x0000000000017941 */ /* 0x000fea0003800000 */
.L_x_4270:
[----:B------:R-:W-:-:S13]  /*a710*/  ISETP.GE.AND P3, PT, R221, R88, PT ;  /* 0x00000058dd00720c */ /* 0x000fda0003f66270 */
[----:B------:R-:W-:Y:S05]  /*a720*/  @P3 BRA `(.L_x_4215) ;  /* 0x00000000004c3947 */ /* 0x000fea0003800000 */
[----:B------:R-:W-:Y:S01]  /*a730*/  ISETP.NE.AND P3, PT, R20, RZ, PT ;  /* 0x000000ff1400720c */ /* 0x000fe20003f65270 */
[----:B------:R-:W-:-:S12]  /*a740*/  ULDC.64 UR4, c[0x0][0x208] ;  /* 0x0000820000047ab9 */ /* 0x000fd80000000a00 */
[----:B-1----:R-:W1:Y:S04]  /*a750*/  @P3 LDS.128 R32, [R30+0x20000] ;  /* 0x020000001e203984 */ /* 0x002e680000000c00 */
        /* <DEDUP_REMOVED lines=16> */
.L_x_4215:
[----:B------:R-:W-:Y:S05]  /*a860*/  BSYNC B0 ;  /* 0x0000000000007941 */ /* 0x000fea0003800000 */
.L_x_4181:
        /* <DEDUP_REMOVED lines=17> */
.L_x_4273:
[----:B------:R-:W-:Y:S05]  /*a980*/  BSYNC B0 ;  /* 0x0000000000007941 */ /* 0x000fea0003800000 */
.L_x_4272:
[----:B------:R-:W1:Y:S01]  /*a990*/  SYNCS.PHASECHK.TRANS64.TRYWAIT P2, [R89+URZ+0x308b0], R90 ;  /* 0x0308b05a590075a7 */ /* 0x000e62000804017f */
[----:B------:R-:W-:Y:S01]  /*a9a0*/  ULDC UR61, c[0x0][0x2e4] ;  /* 0x0000b900003d7ab9 */ /* 0x000fe20000000800 */
[----:B------:R-:W-:Y:S01]  /*a9b0*/  ULDC.64 UR56, c[0x0][0x318] ;  /* 0x0000c60000387ab9 */ /* 0x000fe20000000a00 */
[----:B------:R-:W-:Y:S01]  /*a9c0*/  ULDC.64 UR58, c[0x0][0x308] ;  /* 0x0000c200003a7ab9 */ /* 0x000fe20000000a00 */
[----:B------:R-:W-:Y:S04]  /*a9d0*/  BSSY B0, `(.L_x_4274) ;  /* 0x0000002000007945 */ /* 0x000fe80003800000 */
[----:B-1----:R-:W-:Y:S05]  /*a9e0*/  @!P2 BRA `(.L_x_4275) ;  /* 0x000001e00090a947 */ /* 0x002fea0003800000 */
.L_x_4590:
[----:B------:R-:W-:Y:S05]  /*a9f0*/  BSYNC B0 ;  /* 0x0000000000007941 */ /* 0x000fea0003800000 */
.L_x_4274:
[----:B------:R-:W-:Y:S01]  /*aa00*/  ISETP.GE.AND P2, PT, R195, R88, PT ;  /* 0x00000058c300720c */ /* 0x000fe20003f46270 */
[----:B------:R-:W-:Y:S01]  /*aa10*/  BSSY B0, `(.L_x_4276) ;  /* 0x000001e000007945 */ /* 0x000fe20003800000 */
[----:B------:R-:W-:-:S11]  /*aa20*/  IMAD.WIDE R36, R2, 0x60, R122 ;  /* 0x0000006002247825 */ /* 0x000fd600078e027a */
[----:B------:R-:W-:Y:S05]  /*aa30*/  @P2 BRA `(.L_x_4277) ;  /* 0x00000000006c2947 */ /* 0x000fea0003800000 */
[----:B------:R-:W-:Y:S01]  /*aa40*/  IMAD R35, R37, UR56, RZ ;  /* 0x0000003825237c24 */ /* 0x000fe2000f8e02ff */
[----:B------:R-:W-:Y:S01]  /*aa50*/  ULDC.64 UR4, c[0x0][0x208] ;  /* 0x0000820000047ab9 */ /* 0x000fe20000000a00 */
[----:B0-----:R-:W-:Y:S02]  /*aa60*/  IMAD.MOV.U32 R32, RZ, RZ, R106 ;  /* 0x000000ffff207224 */ /* 0x001fe400078e006a */
[----:B------:R-:W-:Y:S02]  /*aa70*/  IMAD.MOV.U32 R33, RZ, RZ, R29 ;  /* 0x000000ffff217224 */ /* 0x000fe400078e001d */
[C---:B------:R-:W-:Y:S02]  /*aa80*/  IMAD R35, R36.reuse, UR57, R35 ;  /* 0x0000003924237c24 */ /* 0x040fe4000f8e0223 */
[----:B------:R-:W-:-:S04]  /*aa90*/  IMAD.WIDE.U32 R32, R36, UR56, R32 ;  /* 0x0000003824207c25 */ /* 0x000fc8000f8e0020 */
[----:B------:R-:W-:Y:S01]  /*aaa0*/  IMAD.IADD R33, R33, 0x1, R35 ;  /* 0x0000000121217824 */ /* 0x000fe200078e0223 */
[----:B------:R-:W-:-:S04]  /*aab0*/  LEA R38, P2, R32, UR58, 0x1 ;  /* 0x0000003a20267c11 */ /* 0x000fc8000f8408ff */
[----:B------:R-:W-:Y:S02]  /*aac0*/  LEA.HI.X R39, R32, UR59, R33, 0x1, P2 ;  /* 0x0000003b20277c11 */ /* 0x000fe400090f0c21 */
[----:B------:R-:W-:-:S13]  /*aad0*/  ISETP.GE.AND P2, PT, R192, UR61, PT ;  /* 0x0000003dc0007c0c */ /* 0x000fda000bf46270 */
[----:B------:R-:W0:Y:S04]  /*aae0*/  @!P2 LDS.128 R32, [R30] ;  /* 0x000000001e20a984 */ /* 0x000e280000000c00 */
[----:B0-----:R-:W-:Y:S01]  /*aaf0*/  @!P2 STG.E.128 desc[UR4][R38.64], R32 ;  /* 0x000000202600a986 */ /* 0x001fe2000c101d04 */
[----:B------:R-:W-:-:S13]  /*ab00*/  ISETP.GE.AND P2, PT, R198, UR61, PT ;  /* 0x0000003dc6007c0c */ /* 0x000fda000bf46270 */
[----:B------:R-:W0:Y:S04]  /*ab10*/  @!P2 LDS.128 R32, [R31] ;  /* 0x000000001f20a984 */ /* 0x000e280000000c00 */
[----:B0-----:R-:W-:Y:S01]  /*ab20*/  @!P2 STG.E.128 desc[UR4][R38.64+0x40], R32 ;  /* 0x000040202600a986 */ /* 0x001fe2000c101d04 */
[----:B------:R-:W-:-:S13]  /*ab30*/  ISETP.GE.AND P2, PT, R199, UR61, PT ;  /* 0x0000003dc7007c0c */ /* 0x000fda000bf46270 */
[----:B------:R-:W0:Y:S04]  /*ab40*/  @!P2 LDS.128 R32, [R30+0x3000] ;  /* 0x003000001e20a984 */ /* 0x000e280000000c00 */
        /* <DEDUP_REMOVED lines=9> */
[----:B0-----:R2:W-:Y:S02]  /*abe0*/  @!P2 STG.E.128 desc[UR4][R38.64+0x140], R32 ;  /* 0x000140202600a986 */ /* 0x0015e4000c101d04 */
.L_x_4277:
[----:B------:R-:W-:Y:S05]  /*abf0*/  BSYNC B0 ;  /* 0x0000000000007941 */ /* 0x000fea0003800000 */
.L_x_4276:
[----:B------:R-:W-:Y:S01]  /*ac00*/  ISETP.GE.AND P2, PT, R221, R88, PT ;  /* 0x00000058dd00720c */ /* 0x000fe20003f46270 */
[----:B------:R-:W-:-:S12]  /*ac10*/  BSSY B0, `(.L_x_4278) ;  /* 0x000001f000007945 */ /* 0x000fd80003800000 */
[----:B------:R-:W-:Y:S05]  /*ac20*/  @P2 BRA `(.L_x_4279) ;  /* 0x0000000000742947 */ /* 0x000fea0003800000 */
[----:B--2---:R-:W-:Y:S01]  /*ac30*/  IADD3 R35, P2, R36, 0x40, RZ ;  /* 0x0000004024237810 */ /* 0x004fe20007f5e0ff */
[----:B0-----:R-:W-:Y:S01]  /*ac40*/  IMAD.MOV.U32 R32, RZ, RZ, R106 ;  /* 0x000000ffff207224 */ /* 0x001fe200078e006a */
[----:B------:R-:W-:Y:S01]  /*ac50*/  ULDC.64 UR4, c[0x0][0x208] ;  /* 0x0000820000047ab9 */ /* 0x000fe20000000a00 */
[----:B------:R-:W-:Y:S02]  /*ac60*/  IMAD.MOV.U32 R33, RZ, RZ, R29 ;  /* 0x000000ffff217224 */ /* 0x000fe400078e001d */
[----:B------:R-:W-:Y:S02]  /*ac70*/  IMAD.X R36, RZ, RZ, R37, P2 ;  /* 0x000000ffff247224 */ /* 0x000fe400010e0625 */
[----:B------:R-:W-:-:S04]  /*ac80*/  IMAD.WIDE.U32 R32, R35, UR56, R32 ;  /* 0x0000003823207c25 */ /* 0x000fc8000f8e0020 */
[----:B------:R-:W-:-:S04]  /*ac90*/  IMAD R36, R36, UR56, RZ ;  /* 0x0000003824247c24 */ /* 0x000fc8000f8e02ff */
[----:B------:R-:W-:Y:S01]  /*aca0*/  IMAD R35, R35, UR57, R36 ;  /* 0x0000003923237c24 */ /* 0x000fe2000f8e0224 */
[----:B------:R-:W-:-:S03]  /*acb0*/  LEA R36, P2, R32, UR58, 0x1 ;  /* 0x0000003a20247c11 */ /* 0x000fc6000f8408ff */
[----:B------:R-:W-:-:S05]  /*acc0*/  IMAD.IADD R33, R33, 0x1, R35 ;  /* 0x0000000121217824 */ /* 0x000fca00078e0223 */
[----:B------:R-:W-:Y:S02]  /*acd0*/  LEA.HI.X R37, R32, UR59, R33, 0x1, P2 ;  /* 0x0000003b20257c11 */ /* 0x000fe400090f0c21 */
        /* <DEDUP_REMOVED lines=18> */
.L_x_4279:
[----:B------:R-:W-:Y:S05]  /*ae00*/  BSYNC B0 ;  /* 0x0000000000007941 */ /* 0x000fea0003800000 */
.L_x_4278:
[----:B------:R-:W-:Y:S01]  /*ae10*/  @!PT LDS RZ, [RZ] ;  /* 0x00000000fffff984 */ /* 0x000fe20000000800 */
[----:B------:R-:W-:Y:S01]  /*ae20*/  @!PT LDS RZ, [RZ] ;  /* 0x00000000fffff984 */ /* 0x000fe20000000800 */
[----:B------:R-:W-:Y:S01]  /*ae30*/  @!PT LDS RZ, [RZ] ;  /* 0x00000000fffff984 */ /* 0x000fe20000000800 */
[----:B------:R-:W-:Y:S01]  /*ae40*/  @!PT LDS RZ, [RZ] ;  /* 0x00000000fffff984 */ /* 0x000fe20000000800 */
[----:B------:R4:W-:Y:S06]  /*ae50*/  MEMBAR.ALL.CTA ;  /* 0x0000000000007992 */ /* 0x0009ec0000008000 */
[----:B----4-:R-:W4:Y:S01]  /*ae60*/  FENCE.VIEW.ASYNC.S ;  /* 0x00000000000073c6 */ /* 0x010f220000000000 */
[----:B-1----:R-:W-:Y:S01]  /*ae70*/  @!P3 VIADD R89, R89, 0x308c0 ;  /* 0x000308c05959b836 */ /* 0x002fe20000000000 */
[----:B----4-:R1:W-:Y:S01]  /*ae80*/  BAR.SYNC.DEFER_BLOCKING R151, 0x80 ;  /* 0x000200970000751d */ /* 0x0103e20000010000 */
[----:B------:R-:W-:Y:S01]  /*ae90*/  LOP3.LUT P4, RZ, R16, 0x2, RZ, 0xc0, !PT ;  /* 0x0000000210ff7812 */ /* 0x000fe2000788c0ff */
[----:B------:R-:W-:-:S02]  /*aea0*/  VIADD R22, R22, 0x1 ;  /* 0x0000000116167836 */ /* 0x000fc40000000000 */
[----:B------:R-:W-:Y:S02]  /*aeb0*/  @!P3 PRMT R89, RZ, 0x654, R89 ;  /* 0x00000654ff59b816 */ /* 0x000fe40000000059 */
[----:B------:R-:W-:Y:S02]  /*aec0*/  PLOP3.LUT P2, PT, PT, PT, PT, 0x8, 0x0 ;  /* 0x000000000000781c */ /* 0x000fe40003f4e170 */
[----:B------:R1:W-:Y:S01]  /*aed0*/  @!P3 SYNCS.ARRIVE.TRANS64.RED.A1T0 RZ, [R89+URZ], RZ ;  /* 0x000000ff59ffb9a7 */ /* 0x0003e2000810043f */
[----:B------:R-:W-:-:S04]  /*aee0*/  ISETP.NE.AND P3, PT, R22, 0x2, PT ;  /* 0x000000021600780c */ /* 0x000fc80003f65270 */
[----:B------:R-:W-:Y:S02]  /*aef0*/  SEL R31, RZ, 0x1, P3 ;  /* 0x00000001ff1f7807 */ /* 0x000fe40001800000 */
[----:B------:R-:W-:Y:S02]  /*af00*/  SEL R22, R22, RZ, P3 ;  /* 0x000000ff16167207 */ /* 0x000fe40001800000 */
[----:B------:R-:W-:Y:S01]  /*af10*/  LOP3.LUT R204, R204, R31, RZ, 0x3c, !PT ;  /* 0x0000001fcccc7212 */ /* 0x000fe200078e3cff */
[----:B-1----:R-:W-:Y:S06]  /*af20*/  @P4 BRA `(.L_x_4280) ;  /* 0xffffff7800a84947 */ /* 0x002fec000383ffff */
.L_x_4176:
[----:B------:R-:W1:Y:S01]  /*af30*/  LDC.64 R4, c[0x0][0x9e0] ;  /* 0x00027800ff047b82 */ /* 0x000e620000000a00 */
[----:B------:R-:W-:Y:S01]  /*af40*/  BSSY B0, `(.L_x_4281) ;  /* 0x0000005000007945 */ /* 0x000fe20003800000 */
[----:B-1----:R-:W-:-:S03]  /*af50*/  ISETP.GE.AND P0, PT, R5, 0x1, PT ;  /* 0x000000010500780c */ /* 0x002fc60003f06270 */
[----:B------:R-:W-:Y:S10]  /*af60*/  @P2 BRA `(.L_x_4282) ;  /* 0x0000000000082947 */ /* 0x000ff40003800000 */
[----:B------:R-:W1:Y:S02]  /*af70*/  FENCE.VIEW.ASYNC.G ;  /* 0x00000000000073c6 */ /* 0x000e640000000100 */
[----:B-1----:R-:W-:Y:S06]  /*af80*/  BAR.ARV 0xc, 0x120 ;  /* 0x0304800000007b1d */ /* 0x002fec0000002000 */
.L_x_4282:
[----:B------:R-:W-:Y:S05]  /*af90*/  BSYNC B0 ;  /* 0x0000000000007941 */ /* 0x000fea0003800000 */
.L_x_4281:
        /* <DEDUP_REMOVED lines=13> */
.L_x_4285:
[----:B------:R-:W-:-:S13]  /*b070*/  ISETP.NE.AND P1, PT, R5, 0x1, PT ;  /* 0x000000010500780c */ /* 0x000fda0003f25270 */
[----:B------:R-:W1:Y:S02]  /*b080*/  @P1 LDC.64 R6, c[0x0][0x9e8] ;  /* 0x00027a00ff061b82 */ /* 0x000e640000000a00 */
[----:B-1----:R-:W-:-:S05]  /*b090*/  @P1 IMAD.HI.U32 R4, R2, R6, RZ ;  /* 0x0000000602041227 */ /* 0x002fca00078e00ff */
[----:B------:R-:W-:-:S07]  /*b0a0*/  @P1 SHF.R.U32.HI R2, RZ, R7, R4 ;  /* 0x00000007ff021219 */ /* 0x000fce0000011604 */
.L_x_4286:
[----:B------:R-:W-:Y:S05]  /*b0b0*/  BSYNC B0 ;  /* 0x0000000000007941 */ /* 0x000fea0003800000 */
.L_x_4284:
[----:B------:R-:W-:-:S05]  /*b0c0*/  IMAD R3, R2, R5, R5 ;  /* 0x0000000502037224 */ /* 0x000fca00078e0205 */
[----:B------:R-:W-:-:S07]  /*b0d0*/  VIMNMX R0, R0, R3, PT ;  /* 0x0000000300007248 */ /* 0x000fce0003fe0100 */
.L_x_4283:
[----:B------:R-:W-:Y:S01]  /*b0e0*/  VIADD R0, R0, 0x5f ;  /* 0x0000005f00007836 */ /* 0x000fe20000000000 */
[----:B------:R-:W-:-:S03]  /*b0f0*/  ULDC UR4, c[0x0][0x9dc] ;  /* 0x0002770000047ab9 */ /* 0x000fc60000000800 */
[----:B------:R-:W-:-:S05]  /*b100*/  IMAD.HI R0, R0, 0x2aaaaaab, RZ ;  /* 0x2aaaaaab00007827 */ /* 0x000fca00078e02ff */
[----:B------:R-:W-:-:S04]  /*b110*/  SHF.R.U32.HI R3, RZ, 0x1f, R0 ;  /* 0x0000001fff037819 */ /* 0x000fc80000011600 */
[----:B------:R-:W-:Y:S01]  /*b120*/  LEA.HI.SX32 R3, R0, R3, 0x1c ;  /* 0x0000000300037211 */ /* 0x000fe200078fe2ff */
[----:B------:R-:W-:-:S03]  /*b130*/  VIADD R0, R145, -UR4 ;  /* 0x8000000491007c36 */ /* 0x000fc60008000000 */
        /* <DEDUP_REMOVED lines=12> */
.L_x_4289:
[----:B------:R-:W-:-:S13]  /*b200*/  ISETP.NE.AND P0, PT, R5, 0x1, PT ;  /* 0x000000010500780c */ /* 0x000fda0003f05270 */
[----:B------:R-:W1:Y:S02]  /*b210*/  @P0 LDC.64 R2, c[0x0][0x9e8] ;  /* 0x00027a00ff020b82 */ /* 0x000e640000000a00 */
[----:B-1----:R-:W-:-:S05]  /*b220*/  @P0 IMAD.HI.U32 R2, R145, R2, RZ ;  /* 0x0000000291020227 */ /* 0x002fca00078e00ff */
[----:B------:R-:W-:-:S07]  /*b230*/  @P0 SHF.R.U32.HI R145, RZ, R3, R2 ;  /* 0x00000003ff910219 */ /* 0x000fce0000011602 */
.L_x_4290:
[----:B------:R-:W-:Y:S05]  /*b240*/  BSYNC B0 ;  /* 0x0000000000007941 */ /* 0x000fea0003800000 */
.L_x_4288:
[----:B------:R-:W-:-:S05]  /*b250*/  IMAD R145, R145, R5, RZ ;  /* 0x0000000591917224 */ /* 0x000fca00078e02ff */
[----:B------:R-:W-:-:S07]  /*b260*/  VIMNMX R0, R0, R145, !PT ;  /* 0x0000009100007248 */ /* 0x000fce0007fe0100 */
.L_x_4287:
[----:B------:R-:W-:Y:S01]  /*b270*/  IMAD.HI R0, R0, 0x2aaaaaab, RZ ;  /* 0x2aaaaaab00007827 */ /* 0x000fe200078e02ff */
[----:B------:R-:W-:Y:S02]  /*b280*/  PLOP3.LUT P0, PT, PT, PT, PT, 0x80, 0x0 ;  /* 0x000000000000781c */ /* 0x000fe40003f0f070 */
[----:B------:R-:W-:Y:S02]  /*b290*/  CS2R R118, SRZ ;  /* 0x0000000000767805 */ /* 0x000fe4000001ff00 */
[----:B------:R-:W-:Y:S02]  /*b2a0*/  CS2R R116, SRZ ;  /* 0x0000000000747805 */ /* 0x000fe4000001ff00 */
[----:B------:R-:W-:Y:S02]  /*b2b0*/  CS2R R114, SRZ ;  /* 0x0000000000727805 */ /* 0x000fe4000001ff00 */
[----:B------:R-:W-:Y:S02]  /*b2c0*/  SHF.R.U32.HI R3, RZ, 0x1f, R0 ;  /* 0x0000001fff037819 */ /* 0x000fe40000011600 */
[----:B------:R-:W-:-:S02]  /*b2d0*/  CS2R R112, SRZ ;  /* 0x0000000000707805 */ /* 0x000fc4000001ff00 */
[----:B------:R-:W-:Y:S01]  /*b2e0*/  CS2R R106, SRZ ;  /* 0x00000000006a7805 */ /* 0x000fe2000001ff00 */
[----:B------:R-:W-:Y:S01]  /*b2f0*/  IMAD.MOV.U32 R110, RZ, RZ, RZ ;  /* 0x000000ffff6e7224 */ /* 0x000fe200078e00ff */
[----:B------:R-:W-:Y:S02]  /*b300*/  LEA.HI.SX32 R212, R0, R3, 0x1c ;  /* 0x0000000300d47211 */ /* 0x000fe400078fe2ff */
[----:B------:R-:W-:Y:S02]  /*b310*/  CS2R R2, SRZ ;  /* 0x0000000000027805 */ /* 0x000fe4000001ff00 */
[----:B------:R-:W-:Y:S02]  /*b320*/  CS2R R108, SRZ ;  /* 0x00000000006c7805 */ /* 0x000fe4000001ff00 */
[----:B------:R-:W-:Y:S02]  /*b330*/  CS2R R54, SRZ ;  /* 0x0000000000367805 */ /* 0x000fe4000001ff00 */
[----:B------:R-:W-:-:S02]  /*b340*/  VIMNMX R212, RZ, R212, !PT ;  /* 0x000000d4ffd47248 */ /* 0x000fc40007fe0100 */
[----:B------:R-:W-:Y:S01]  /*b350*/  CS2R R104, SRZ ;  /* 0x0000000000687805 */ /* 0x000fe2000001ff00 */
[----:B------:R-:W-:Y:S01]  /*b360*/  IMAD.MOV.U32 R103, RZ, RZ, RZ ;  /* 0x000000ffff677224 */ /* 0x000fe200078e00ff */
[----:B------:R-:W-:Y:S02]  /*b370*/  CS2R R98, SRZ ;  /* 0x0000000000627805 */ /* 0x000fe4000001ff00 */
[----:B------:R-:W-:Y:S02]  /*b380*/  ISETP.GT.AND P1, PT, R150, R212, PT ;  /* 0x000000d49600720c */ /* 0x000fe40003f24270 */
[----:B------:R-:W-:Y:S02]  /*b390*/  CS2R R100, SRZ ;  /* 0x0000000000647805 */ /* 0x000fe4000001ff00 */
[----:B------:R-:W-:Y:S01]  /*b3a0*/  CS2R R96, SRZ ;  /* 0x0000000000607805 */ /* 0x000fe2000001ff00 */
[----:B------:R-:W-:Y:S01]  /*b3b0*/  IMAD.MOV.U32 R95, RZ, RZ, RZ ;  /* 0x000000ffff5f7224 */ /* 0x000fe200078e00ff */
[----:B------:R-:W-:-:S02]  /*b3c0*/  CS2R R90, SRZ ;  /* 0x00000000005a7805 */ /* 0x000fc4000001ff00 */
[----:B------:R-:W-:Y:S02]  /*b3d0*/  CS2R R92, SRZ ;  /* 0x00000000005c7805 */ /* 0x000fe4000001ff00 */
[----:B------:R-:W-:Y:S02]  /*b3e0*/  CS2R R62, SRZ ;  /* 0x00000000003e7805 */ /* 0x000fe4000001ff00 */
[----:B------:R-:W-:Y:S01]  /*b3f0*/  CS2R R88, SRZ ;  /* 0x0000000000587805 */ /* 0x000fe2000001ff00 */
[----:B------:R-:W-:Y:S01]  /*b400*/  IMAD.MOV.U32 R87, RZ, RZ, RZ ;  /* 0x000000ffff577224 */ /* 0x000fe200078e00ff */
        /* <DEDUP_REMOVED lines=26> */
[----:B---3--:R-:W-:Y:S02]  /*b5b0*/  CS2R R36, SRZ ;  /* 0x0000000000247805 */ /* 0x008fe4000001ff00 */
[----:B------:R-:W-:Y:S02]  /*b5c0*/  CS2R R122, SRZ ;  /* 0x00000000007a7805 */ /* 0x000fe4000001ff00 */
[----:B0-2---:R-:W-:Y:S02]  /*b5d0*/  CS2R R32, SRZ ;  /* 0x0000000000207805 */ /* 0x005fe4000001ff00 */
[----:B------:R-:W-:-:S02]  /*b5e0*/  CS2R R134, SRZ ;  /* 0x0000000000867805 */ /* 0x000fc4000001ff00 */
[----:B------:R-:W-:Y:S02]  /*b5f0*/  CS2R R28, SRZ ;  /* 0x00000000001c7805 */ /* 0x000fe4000001ff00 */
[----:B------:R-:W-:Y:S01]  /*b600*/  CS2R R24, SRZ ;  /* 0x0000000000187805 */ /* 0x000fe2000001ff00 */
[----:B------:R-:W-:Y:S06]  /*b610*/  @!P1 BRA `(.L_x_4291) ;  /* 0x00000144007c9947 */ /* 0x000fec0003800000 */
[----:B------:R-:W2:Y:S04]  /*b620*/  LDL R4, [R1+0x38] ;  /* 0x0000380001047983 */ /* 0x000ea80000100800 */
        /* <DEDUP_REMOVED lines=27> */
.L_x_4292:
        /* <DEDUP_REMOVED lines=12> */
.L_x_4296:
[----:B-1----:R1:W2:Y:S02]  /*b8a0*/  SYNCS.PHASECHK.TRANS64.TRYWAIT P0, [R17+URZ+0x30800], R0 ;  /* 0x03080000110075a7 */ /* 0x0022a4000800017f */
[----:B--2---:R-:W-:Y:S05]  /*b8b0*/  @!P0 NANOSLEEP.SYNCS 0x989680 ;  /* 0x009896800000895d */ /* 0x004fea0003900000 */
[----:B------:R-:W2:Y:S02]  /*b8c0*/  @!P0 SYNCS.PHASECHK.TRANS64 P0, [R17+URZ+0x30800], R0 ;  /* 0x03080000110085a7 */ /* 0x000ea4000800007f */
[----:B--2---:R-:W-:Y:S05]  /*b8d0*/  @!P0 BRA `(.L_x_4296) ;  /* 0xfffffffc00f08947 */ /* 0x004fea000383ffff */
.L_x_4295:
[----:B------:R-:W-:Y:S05]  /*b8e0*/  BSYNC B0 ;  /* 0x0000000000007941 */ /* 0x000fea0003800000 */
.L_x_4294:
[----:B------:R-:W-:Y:S05]  /*b8f0*/  BRA `(.L_x_4297) ;  /* 0x00000074001c7947 */ /* 0x000fea0003800000 */
.L_x_4293:
[----:B------:R-:W2:Y:S01]  /*b900*/  LDL R0, [R1+0x38] ;  /* 0x0000380001007983 */ /* 0x000ea20000100800 */
[----:B------:R-:W0:Y:S01]  /*b910*/  LDC.64 R10, c[0x0][0x3d8] ;  /* 0x0000f600ff0a7b82 */ /* 0x000e220000000a00 */
[----:B-----5:R-:W-:Y:S01]  /*b920*/  SHF.R.S32.HI R9, RZ, 0x1f, R144 ;  /* 0x0000001fff097819 */ /* 0x020fe20000011490 */
[--C-:B------:R-:W-:Y:S01]  /*b930*/  IMAD.MOV.U32 R2, RZ, RZ, R18.reuse ;  /* 0x000000ffff027224 */ /* 0x100fe200078e0012 */
[----:B------:R-:W-:Y:S02]  /*b940*/  SHF.R.S32.HI R3, RZ, 0x1f, R18 ;  /* 0x0000001fff037819 */ /* 0x000fe40000011412 */
[----:B------:R-:W-:-:S03]  /*b950*/  SHF.R.S32.HI R7, RZ, 0x1f, R192 ;  /* 0x0000001fff077819 */ /* 0x000fc600000114c0 */
[----:B------:R-:W1:Y:S01]  /*b960*/  LDC.64 R12, c[0x0][0x3e8] ;  /* 0x0000fa00ff0c7b82 */ /* 0x000e620000000a00 */
[-C--:B0-----:R-:W-:Y:S01]  /*b970*/  IMAD R6, R222, R10.reuse, RZ ;  /* 0x0000000ade067224 */ /* 0x081fe200078e02ff */
[----:B------:R-:W-:Y:S01]  /*b980*/  SHF.L.U64.HI R72, R10, 0x6, R11 ;  /* 0x000000060a487819 */ /* 0x000fe2000001020b */
[----:B------:R-:W-:-:S04]  /*b990*/  IMAD.WIDE.U32 R60, R144, R10, RZ ;  /* 0x0000000a903c7225 */ /* 0x000fc800078e00ff */
[----:B------:R-:W-:Y:S01]  /*b9a0*/  IMAD.WIDE.U32 R4, R195, R10, R2 ;  /* 0x0000000ac3047225 */ /* 0x000fe200078e0002 */
[----:B-1----:R-:W-:-:S03]  /*b9b0*/  SHF.L.U64.HI R69, R12, 0x6, R13 ;  /* 0x000000060c457819 */ /* 0x002fc6000001020d */
[C---:B------:R-:W-:Y:S01]  /*b9c0*/  IMAD R83, R195.reuse, R11, R6 ;  /* 0x0000000bc3537224 */ /* 0x040fe200078e0206 */
[----:B------:R-:W-:Y:S01]  /*b9d0*/  IADD3 R79, P0, R4, R60, RZ ;  /* 0x0000003c044f7210 */ /* 0x000fe20007f1e0ff */
[----:B------:R-:W-:Y:S02]  /*b9e0*/  IMAD.MOV.U32 R6, RZ, RZ, R192 ;  /* 0x000000ffff067224 */ /* 0x000fe400078e00c0 */
[----:B------:R-:W-:-:S04]  /*b9f0*/  IMAD.WIDE.U32 R2, R195, R12, R2 ;  /* 0x0000000cc3027225 */ /* 0x000fc800078e0002 */
[----:B------:R-:W-:Y:S02]  /*ba00*/  IMAD.SHL.U32 R74, R10, 0x40, RZ ;  /* 0x000000400a4a7824 */ /* 0x000fe400078e00ff */
[----:B------:R-:W-:Y:S01]  /*ba10*/  IMAD.SHL.U32 R73, R12, 0x40, RZ ;  /* 0x000000400c497824 */ /* 0x000fe200078e00ff */
[----:B--2---:R-:W-:Y:S01]  /*ba20*/  R2UR UR4, R0 ;  /* 0x00000000000472ca */ /* 0x004fe200000e0000 */
[C---:B------:R-:W-:Y:S02]  /*ba30*/  IMAD R0, R9.reuse, R10, RZ ;  /* 0x0000000a09007224 */ /* 0x040fe400078e02ff */
[----:B------:R-:W-:Y:S02]  /*ba40*/  IMAD R9, R9, R12, RZ ;  /* 0x0000000c09097224 */ /* 0x000fe400078e02ff */
[C---:B------:R-:W-:Y:S02]  /*ba50*/  IMAD R75, R144.reuse, R11, R0 ;  /* 0x0000000b904b7224 */ /* 0x040fe400078e0200 */
[----:B------:R-:W-:-:S02]  /*ba60*/  IMAD R9, R144, R13, R9 ;  /* 0x0000000d90097224 */ /* 0x000fc400078e0209 */
[----:B------:R-:W-:Y:S02]  /*ba70*/  IMAD.IADD R75, R75, 0x1, R61 ;  /* 0x000000014b4b7824 */ /* 0x000fe400078e023d */
[----:B------:R-:W-:Y:S02]  /*ba80*/  IMAD R0, R222, R12, RZ ;  /* 0x0000000cde007224 */ /* 0x000fe400078e02ff */
[----:B------:R-:W-:Y:S01]  /*ba90*/  ULOP3.LUT UP0, URZ, UR4, 0x3ff, URZ, 0xc0, !UPT ;  /* 0x000003ff043f7892 */ /* 0x000fe2000f80c03f */
[----:B------:R-:W-:Y:S01]  /*baa0*/  IADD3.X R81, R75, R5, R83, P0, !PT ;  /* 0x000000054b517210 */ /* 0x000fe200007fe453 */
[----:B------:R-:W-:-:S04]  /*bab0*/  IMAD.WIDE.U32 R4, R195, R10, R6 ;  /* 0x0000000ac3047225 */ /* 0x000fc800078e0006 */
[----:B------:R-:W-:Y:S01]  /*bac0*/  IMAD.WIDE.U32 R144, R144, R12, RZ ;  /* 0x0000000c90907225 */ /* 0x000fe200078e00ff */
[----:B------:R-:W-:-:S03]  /*bad0*/  IADD3 R71, P1, R4, R60, RZ ;  /* 0x0000003c04477210 */ /* 0x000fc60007f3e0ff */
[----:B------:R-:W-:Y:S01]  /*bae0*/  IMAD.WIDE.U32 R6, R195, R12, R6 ;  /* 0x0000000cc3067225 */ /* 0x000fe200078e0006 */
[----:B------:R-:W-:Y:S02]  /*baf0*/  IADD3.X R83, R75, R83, R5, P1, !PT ;  /* 0x000000534b537210 */ /* 0x000fe40000ffe405 */
[----:B------:R-:W-:Y:S01]  /*bb00*/  PLOP3.LUT P1, PT, PT, PT, UP0, 0x80, 0x0 ;  /* 0x000000000000781c */ /* 0x000fe20003f2f008 */
[----:B------:R-:W-:Y:S01]  /*bb10*/  IMAD R0, R195, R13, R0 ;  /* 0x0000000dc3007224 */ /* 0x000fe200078e0200 */
[-C--:B------:R-:W-:Y:S01]  /*bb20*/  IADD3 R76, P0, R2, R144.reuse, RZ ;  /* 0x00000090024c7210 */ /* 0x080fe20007f1e0ff */
[----:B------:R-:W-:Y:S01]  /*bb30*/  IMAD.IADD R77, R9, 0x1, R145 ;  /* 0x00000001094d7824 */ /* 0x000fe200078e0291 */
[----:B------:R-:W-:-:S04]  /*bb40*/  IADD3 R70, P2, R6, R144, RZ ;  /* 0x0000009006467210 */ /* 0x000fc80007f5e0ff */
[C---:B------:R-:W-:Y:S02]  /*bb50*/  IADD3.X R78, R77.reuse, R3, R0, P0, !PT ;  /* 0x000000034d4e7210 */ /* 0x040fe400007fe400 */
[----:B------:R-:W-:-:S03]  /*bb60*/  IADD3.X R80, R77, R0, R7, P2, !PT ;  /* 0x000000004d507210 */ /* 0x000fc600017fe407 */
        /* <DEDUP_REMOVED lines=17> */
.L_x_4298:
[----:B------:R-:W0:Y:S01]  /*bc80*/  LDC.64 R10, c[0x0][0x3d8] ;  /* 0x0000f600ff0a7b82 */ /* 0x000e220000000a00 */
[----:B------:R-:W-:Y:S01]  /*bc90*/  SHF.R.S32.HI R5, RZ, 0x1f, R201 ;  /* 0x0000001fff057819 */ /* 0x000fe200000114c9 */
[----:B------:R-:W-:Y:S01]  /*bca0*/  ULDC.U8 UR4, c[0x0][0x3f0] ;  /* 0x0000fc0000047ab9 */ /* 0x000fe20000000000 */
[----:B------:R-:W-:Y:S01]  /*bcb0*/  BSSY B0, `(.L_x_4299) ;  /* 0x0000703000007945 */ /* 0x000fe20003800000 */
[----:B------:R-:W-:-:S04]  /*bcc0*/  ISETP.NE.AND P0, PT, RZ, UR4, PT ;  /* 0x00000004ff007c0c */ /* 0x000fc8000bf05270 */
[----:B------:R-:W1:Y:S01]  /*bcd0*/  LDC.64 R2, c[0x0][0x3e8] ;  /* 0x0000fa00ff027b82 */ /* 0x000e620000000a00 */
[----:B0-----:R-:W-:-:S04]  /*bce0*/  IMAD R0, R5, R10, RZ ;  /* 0x0000000a05007224 */ /* 0x001fc800078e02ff */
[C---:B------:R-:W-:Y:S02]  /*bcf0*/  IMAD R9, R201.reuse, R11, R0 ;  /* 0x0000000bc9097224 */ /* 0x040fe400078e0200 */
[----:B------:R-:W-:Y:S02]  /*bd00*/  IMAD R0, R201, -0x80, R197 ;  /* 0xffffff80c9007824 */ /* 0x000fe400078e02c5 */
[----:B-1----:R-:W-:Y:S02]  /*bd10*/  IMAD R8, R5, R2, RZ ;  /* 0x0000000205087224 */ /* 0x002fe400078e02ff */
[----:B------:R-:W-:Y:S01]  /*bd20*/  IMAD.WIDE.U32 R4, R201, R10, RZ ;  /* 0x0000000ac9047225 */ /* 0x000fe200078e00ff */
[----:B------:R-:W-:-:S03]  /*bd30*/  VIMNMX R12, R0, 0x80, PT ;  /* 0x00000080000c7848 */ /* 0x000fc60003fe0100 */
[----:B------:R-:W-:-:S04]  /*bd40*/  IMAD.WIDE.U32 R6, R201, R2, RZ ;  /* 0x00000002c9067225 */ /* 0x000fc800078e00ff */
[----:B------:R-:W-:Y:S02]  /*bd50*/  IMAD R13, R201, R3, R8 ;  /* 0x00000003c90d7224 */ /* 0x000fe400078e0208 */
[----:B------:R-:W-:Y:S02]  /*bd60*/  IMAD.IADD R9, R5, 0x1, R9 ;  /* 0x0000000105097824 */ /* 0x000fe400078e0209 */
[----:B------:R-:W-:Y:S02]  /*bd70*/  IMAD.IADD R5, R7, 0x1, R13 ;  /* 0x0000000107057824 */ /* 0x000fe400078e020d */
[C---:B------:R-:W-:Y:S01]  /*bd80*/  IMAD.SHL.U32 R84, R4.reuse, 0x80, RZ ;  /* 0x0000008004547824 */ /* 0x040fe200078e00ff */
[----:B------:R-:W-:Y:S01]  /*bd90*/  SHF.L.U64.HI R82, R4, 0x7, R9 ;  /* 0x0000000704527819 */ /* 0x000fe20000010209 */
[C---:B------:R-:W-:Y:S01]  /*bda0*/  IMAD.SHL.U32 R87, R6.reuse, 0x80, RZ ;  /* 0x0000008006577824 */ /* 0x040fe200078e00ff */
[----:B------:R-:W-:Y:S01]  /*bdb0*/  SHF.L.U64.HI R85, R6, 0x7, R5 ;  /* 0x0000000706557819 */ /* 0x000fe20000010205 */
[----:B------:R-:W-:Y:S06]  /*bdc0*/  @!P0 BRA `(.L_x_4300) ;  /* 0x0000003400ec8947 */ /* 0x000fec0003800000 */
[----:B------:R-:W0:Y:S01]  /*bdd0*/  LDC R80, c[0x0][0x428] ;  /* 0x00010a00ff507b82 */ /* 0x000e220000000800 */
        /* <DEDUP_REMOVED lines=18> */
[----:B------:R-:W-:Y:S01]  /*bf00*/  VIADD R7, R18, 0x20 ;  /* 0x0000002012077836 */ /* 0x000fe20000000000 */
[----:B------:R-:W-:Y:S01]  /*bf10*/  ULDC UR6, c[0x0][0x3d4] ;  /* 0x0000f50000067ab9 */ /* 0x000fe20000000800 */
[----:B------:R-:W-:Y:S01]  /*bf20*/  LEA R4, P3, R0, UR4, 0x1 ;  /* 0x0000000400047c11 */ /* 0x000fe2000f8608ff */
[----:B------:R-:W-:Y:S01]  /*bf30*/  IMAD.X R5, R82, 0x1, R81, P1 ;  /* 0x0000000152057824 */ /* 0x000fe200008e0651 */
[----:B------:R-:W-:Y:S01]  /*bf40*/  CS2R R70, SRZ ;  /* 0x0000000000467805 */ /* 0x000fe2000001ff00 */
[C---:B------:R-:W-:Y:S01]  /*bf50*/  VIADD R6, R18.reuse, 0x10 ;  /* 0x0000001012067836 */ /* 0x040fe20000000000 */
[----:B------:R-:W-:Y:S01]  /*bf60*/  ISETP.GE.AND P1, PT, R7, UR6, PT ;  /* 0x0000000607007c0c */ /* 0x000fe2000bf26270 */
[----:B------:R-:W-:Y:S01]  /*bf70*/  VIADD R13, R18, 0x30 ;  /* 0x00000030120d7836 */ /* 0x000fe20000000000 */
[----:B------:R-:W-:Y:S01]  /*bf80*/  LEA.HI.X R5, R0, UR5, R5, 0x1, P3 ;  /* 0x0000000500057c11 */ /* 0x000fe200098f0c05 */
[----:B------:R-:W-:Y:S01]  /*bf90*/  ULDC.64 UR4, c[0x0][0x3e0] ;  /* 0x0000f80000047ab9 */ /* 0x000fe20000000a00 */
[----:B------:R-:W-:Y:S01]  /*bfa0*/  IADD3 R0, P4, R87, R76, RZ ;  /* 0x0000004c57007210 */ /* 0x000fe20007f9e0ff */
[----:B------:R-:W-:Y:S01]  /*bfb0*/  VIADD R14, R18, 0x40 ;  /* 0x00000040120e7836 */ /* 0x000fe20000000000 */
[----:B------:R-:W-:Y:S01]  /*bfc0*/  ISETP.GE.AND P2, PT, R6, UR6, PT ;  /* 0x0000000606007c0c */ /* 0x000fe2000bf46270 */
[----:B------:R-:W-:Y:S01]  /*bfd0*/  VIADD R15, R18, 0x50 ;  /* 0x00000050120f7836 */ /* 0x000fe20000000000 */
[----:B------:R-:W-:Y:S01]  /*bfe0*/  LEA R6, P6, R0, UR4, 0x1 ;  /* 0x0000000400067c11 */ /* 0x000fe2000f8c08ff */
[----:B------:R-:W-:Y:S01]  /*bff0*/  IMAD.X R7, R85, 0x1, R78, P4 ;  /* 0x0000000155077824 */ /* 0x000fe200020e064e */
[----:B------:R-:W-:-:S02]  /*c000*/  ISETP.GE.AND P3, PT, R18, UR6, PT ;  /* 0x0000000612007c0c */ /* 0x000fc4000bf66270 */
[----:B------:R-:W-:Y:S02]  /*c010*/  CS2R R64, SRZ ;  /* 0x0000000000407805 */ /* 0x000fe4000001ff00 */
[----:B------:R-:W-:Y:S02]  /*c020*/  ISETP.GE.AND P5, PT, R13, UR6, PT ;  /* 0x000000060d007c0c */ /* 0x000fe4000bfa6270 */
[----:B------:R-:W-:Y:S02]  /*c030*/  CS2R R58, SRZ ;  /* 0x00000000003a7805 */ /* 0x000fe4000001ff00 */
[----:B------:R-:W-:Y:S02]  /*c040*/  LEA.HI.X R7, R0, UR5, R7, 0x1, P6 ;  /* 0x0000000500077c11 */ /* 0x000fe4000b0f0c07 */
[----:B------:R-:W-:Y:S02]  /*c050*/  CS2R R54, SRZ ;  /* 0x0000000000367805 */ /* 0x000fe4000001ff00 */
[----:B------:R-:W-:-:S02]  /*c060*/  ISETP.GE.AND P4, PT, R14, UR6, PT ;  /* 0x000000060e007c0c */ /* 0x000fc4000bf86270 */
[----:B------:R-:W-:Y:S02]  /*c070*/  CS2R R50, SRZ ;  /* 0x0000000000327805 */ /* 0x000fe4000001ff00 */
[----:B------:R-:W-:Y:S02]  /*c080*/  ISETP.GE.AND P6, PT, R15, UR6, PT ;  /* 0x000000060f007c0c */ /* 0x000fe4000bfc6270 */
[----:B------:R-:W-:Y:S02]  /*c090*/  CS2R R44, SRZ ;  /* 0x00000000002c7805 */ /* 0x000fe4000001ff00 */
[----:B------:R-:W-:Y:S02]  /*c0a0*/  CS2R R66, SRZ ;  /* 0x0000000000427805 */ /* 0x000fe4000001ff00 */
[----:B------:R-:W-:Y:S02]  /*c0b0*/  CS2R R62, SRZ ;  /* 0x00000000003e7805 */ /* 0x000fe4000001ff00 */
[----:B------:R-:W-:-:S02]  /*c0c0*/  CS2R R56, SRZ ;  /* 0x0000000000387805 */ /* 0x000fc4000001ff00 */
[----:B------:R-:W-:Y:S02]  /*c0d0*/  CS2R R52, SRZ ;  /* 0x0000000000347805 */ /* 0x000fe4000001ff00 */
[----:B------:R-:W-:Y:S02]  /*c0e0*/  CS2R R48, SRZ ;  /* 0x0000000000307805 */ /* 0x000fe4000001ff00 */
[----:B------:R-:W-:Y:S01]  /*c0f0*/  CS2R R46, SRZ ;  /* 0x00000000002e7805 */ /* 0x000fe2000001ff00 */
[----:B------:R-:W-:Y:S02]  /*c100*/  ULDC.64 UR8, c[0x0][0x208] ;  /* 0x0000820000087ab9 */ /* 0x000fe40000000a00 */
        /* <DEDUP_REMOVED lines=12> */
.L_x_4302:
[----:B------:R-:W-:Y:S05]  /*c1d0*/  BSYNC B1 ;  /* 0x0000000000017941 */ /* 0x000fea0003800000 */
.L_x_4301:
[----:B------:R-:W-:Y:S01]  /*c1e0*/  ISETP.GE.AND P1, PT, R221, R12, PT ;  /* 0x0000000cdd00720c */ /* 0x000fe20003f26270 */
[----:B------:R-:W-:Y:S01]  /*c1f0*/  BSSY B1, `(.L_x_4303) ;  /* 0x000003e000017945 */ /* 0x000fe20003800000 */
[----:B------:R-:W-:Y:S02]  /*c200*/  LOP3.LUT R0, R208, 0x18, R192, 0xf8, !PT ;  /* 0x00000018d0007812 */ /* 0x000fe400078ef8c0 */
        /* <DEDUP_REMOVED lines=10> */
[----:B------:R-:W-:Y:S02]  /*c2b0*/  LOP3.LUT R13, R0, R209, RZ, 0x3c, !PT ;  /* 0x000000d1000d7212 */ /* 0x000fe400078e3cff */
[----:B------:R-:W-:Y:S01]  /*c2c0*/  CS2R R40, SRZ ;  /* 0x0000000000287805 */ /* 0x000fe2000001ff00 */
[----:B------:R-:W-:Y:S06]  /*c2d0*/  @P1 BRA `(.L_x_4304) ;  /* 0x0000000000bc1947 */ /* 0x000fec0003800000 */
[----:B------:R-:W-:Y:S01]  /*c2e0*/  IADD3 R73, P4, P5, R76, R73, R87 ;  /* 0x000000494c497210 */ /* 0x000fe20007d9e057 */
[C---:B-1----:R-:W-:Y:S01]  /*c2f0*/  VIADD R4, R18.reuse, 0x10 ;  /* 0x0000001012047836 */ /* 0x042fe20000000000 */
[----:B------:R-:W-:Y:S01]  /*c300*/  IADD3 R74, P2, P3, R79, R74, R84 ;  /* 0x0000004a4f4a7210 */ /* 0x000fe20007b5e054 */
[----:B------:R-:W-:Y:S01]  /*c310*/  VIADD R6, R18, 0x20 ;  /* 0x0000002012067836 */ /* 0x000fe20000000000 */
[----:B------:R-:W-:Y:S01]  /*c320*/  ULDC UR8, c[0x0][0x3d4] ;  /* 0x0000f50000087ab9 */ /* 0x000fe20000000800 */
[----:B------:R-:W-:Y:S01]  /*c330*/  IADD3.X R0, R78, R69, R85, P4, P5 ;  /* 0x000000454e007210 */ /* 0x000fe200027ea455 */
[----:B------:R-:W-:Y:S01]  /*c340*/  ULDC.64 UR4, c[0x0][0x3c8] ;  /* 0x0000f20000047ab9 */ /* 0x000fe20000000a00 */
[----:B------:R-:W-:Y:S01]  /*c350*/  IADD3.X R5, R81, R72, R82, P2, P3 ;  /* 0x0000004851057210 */ /* 0x000fe200017e6452 */
[----:B------:R-:W-:Y:S01]  /*c360*/  ULDC.64 UR6, c[0x0][0x3e0] ;  /* 0x0000f80000067ab9 */ /* 0x000fe20000000a00 */
[C---:B------:R-:W-:Y:S01]  /*c370*/  ISETP.GE.AND P5, PT, R18.reuse, UR8, PT ;  /* 0x0000000812007c0c */ /* 0x040fe2000bfa6270 */
[----:B------:R-:W-:Y:S01]  /*c380*/  VIADD R7, R18, 0x30 ;  /* 0x0000003012077836 */ /* 0x000fe20000000000 */
[----:B------:R-:W-:-:S02]  /*c390*/  ISETP.GE.AND P2, PT, R4, UR8, PT ;  /* 0x0000000804007c0c */ /* 0x000fc4000bf46270 */
[----:B------:R-:W-:Y:S02]  /*c3a0*/  CS2R R42, SRZ ;  /* 0x00000000002a7805 */ /* 0x000fe4000001ff00 */
[----:B------:R-:W-:Y:S02]  /*c3b0*/  LEA R4, P3, R74, UR4, 0x1 ;  /* 0x000000044a047c11 */ /* 0x000fe4000f8608ff */
[----:B------:R-:W-:Y:S02]  /*c3c0*/  CS2R R40, SRZ ;  /* 0x0000000000287805 */ /* 0x000fe4000001ff00 */
[----:B------:R-:W-:Y:S01]  /*c3d0*/  ISETP.GE.AND P4, PT, R6, UR8, PT ;  /* 0x0000000806007c0c */ /* 0x000fe2000bf86270 */
[----:B------:R-:W-:Y:S01]  /*c3e0*/  VIADD R8, R18, 0x40 ;  /* 0x0000004012087836 */ /* 0x000fe20000000000 */
[----:B------:R-:W-:Y:S01]  /*c3f0*/  LEA R6, P6, R73, UR6, 0x1 ;  /* 0x0000000649067c11 */ /* 0x000fe2000f8c08ff */
[----:B------:R-:W-:Y:S01]  /*c400*/  ULDC.64 UR10, c[0x0][0x208] ;  /* 0x00008200000a7ab9 */ /* 0x000fe20000000a00 */
[----:B------:R-:W-:-:S02]  /*c410*/  LEA.HI.X R5, R74, UR5, R5, 0x1, P3 ;  /* 0x000000054a057c11 */ /* 0x000fc400098f0c05 */
[----:B------:R-:W-:Y:S02]  /*c420*/  ISETP.GE.AND P3, PT, R7, UR8, PT ;  /* 0x0000000807007c0c */ /* 0x000fe4000bf66270 */
[----:B------:R-:W-:Y:S01]  /*c430*/  LEA.HI.X R7, R73, UR7, R0, 0x1, P6 ;  /* 0x0000000749077c11 */ /* 0x000fe2000b0f0c00 */
[----:B------:R-:W-:Y:S01]  /*c440*/  VIADD R0, R18, 0x50 ;  /* 0x0000005012007836 */ /* 0x000fe20000000000 */
        /* <DEDUP_REMOVED lines=24> */
.L_x_4304:
[----:B------:R-:W-:Y:S05]  /*c5d0*/  BSYNC B1 ;  /* 0x0000000000017941 */ /* 0x000fea0003800000 */
.L_x_4303:
[----:B------:R-:W-:Y:S01]  /*c5e0*/  IMAD.IADD R0, R210, 0x1, R13 ;  /* 0x00000001d2007824 */ /* 0x000fe200078e020d */
[----:B------:R-:W-:Y:S01]  /*c5f0*/  LOP3.LUT P2, RZ, R217, 0x4, RZ, 0xc0, !PT ;  /* 0x00000004d9ff7812 */ /* 0x000fe2000784c0ff */
[----:B-----5:R-:W-:Y:S01]  /*c600*/  IMAD.MOV.U32 R12, RZ, RZ, R45 ;  /* 0x000000ffff0c7224 */ /* 0x020fe200078e002d */
[----:B------:R-:W-:Y:S01]  /*c610*/  ULDC.64 UR4, c[0x0][0x3c8] ;  /* 0x0000f20000047ab9 */ /* 0x000fe20000000a00 */
[----:B------:R-:W-:Y:S01]  /*c620*/  IMAD R61, R0, 0x2, R17 ;  /* 0x00000002003d7824 */ /* 0x000fe200078e0211 */
[----:B------:R-:W-:Y:S01]  /*c630*/  ULDC.64 UR6, c[0x0][0x3e0] ;  /* 0x0000f80000067ab9 */ /* 0x000fe20000000a00 */
[----:B------:R-:W-:Y:S02]  /*c640*/  IMAD.MOV.U32 R0, RZ, RZ, R44 ;  /* 0x000000ffff007224 */ /* 0x000fe400078e002c */
[----:B------:R-:W-:Y:S02]  /*c650*/  VIADD R14, R61, 0x12400 ;  /* 0x000124003d0e7836 */ /* 0x000fe40000000000 */
[----:B-12---:R-:W-:Y:S01]  /*c660*/  IMAD.MOV.U32 R7, RZ, RZ, R77 ;  /* 0x000000ffff077224 */ /* 0x006fe200078e004d */
[----:B------:R-:W-:Y:S01]  /*c670*/  PRMT R76, R0, 0x7610, R76 ;  /* 0x00007610004c7816 */ /* 0x000fe2000000004c */
[----:B------:R-:W-:Y:S01]  /*c680*/  IMAD.MOV.U32 R0, RZ, RZ, R51 ;  /* 0x000000ffff007224 */ /* 0x000fe200078e0033 */
[----:B------:R-:W-:Y:S01]  /*c690*/  PRMT R77, R12, 0x7610, R77 ;  /* 0x000076100c4d7816 */ /* 0x000fe2000000004d */
[----:B------:R-:W-:-:S02]  /*c6a0*/  IMAD.MOV.U32 R4, RZ, RZ, R60 ;  /* 0x000000ffff047224 */ /* 0x000fc400078e003c */
[----:B------:R-:W-:Y:S01]  /*c6b0*/  VIADD R60, R61, 0x12440 ;  /* 0x000124403d3c7836 */ /* 0x000fe20000000000 */
[----:B------:R-:W-:Y:S01]  /*c6c0*/  PRMT R83, R0, 0x7610, R83 ;  /* 0x0000761000537816 */ /* 0x000fe20000000053 */
[----:B------:R-:W-:Y:S02]  /*c6d0*/  IMAD.MOV.U32 R12, RZ, RZ, R54 ;  /* 0x000000ffff0c7224 */ /* 0x000fe400078e0036 */
[----:B------:R-:W-:Y:S01]  /*c6e0*/  @P2 VIADD R60, R14, 0xffffffc0 ;  /* 0xffffffc00e3c2836 */ /* 0x000fe20000000000 */
[----:B0-----:R-:W-:Y:S01]  /*c6f0*/  ISETP.NE.AND P2, PT, R80, 0x1, PT ;  /* 0x000000015000780c */ /* 0x001fe20003f45270 */
        /* <DEDUP_REMOVED lines=15> */
[----:B------:R-:W-:-:S02]  /*c7f0*/  IMAD.MOV.U32 R13, RZ, RZ, R65 ;  /* 0x000000ffff0d7224 */ /* 0x000fc400078e0041 */
[----:B------:R-:W-:Y:S01]  /*c800*/  IMAD.MOV.U32 R72, RZ, RZ, R52 ;  /* 0x000000ffff487224 */ /* 0x000fe200078e0034 */
[----:B------:R-:W-:Y:S01]  /*c810*/  PRMT R108, R12, 0x7610, R108 ;  /* 0x000076100c6c7816 */ /* 0x000fe2000000006c */
[----:B------:R-:W1:Y:S01]  /*c820*/  @P2 LDC R0, c[0x0][0x42c] ;  /* 0x00010b00ff002b82 */ /* 0x000e620000000800 */
        /* <DEDUP_REMOVED lines=12> */
[----:B------:R-:W-:-:S02]  /*c8f0*/  IMAD R13, R224, 0x40, R13 ;  /* 0x00000040e00d7824 */ /* 0x000fc400078e020d */
[----:B------:R-:W-:Y:S01]  /*c900*/  IMAD.MOV.U32 R12, RZ, RZ, R62 ;  /* 0x000000ffff0c7224 */ /* 0x000fe200078e003e */
[----:B------:R-:W-:Y:S01]  /*c910*/  PRMT R79, R14, 0x7610, R79 ;  /* 0x000076100e4f7816 */ /* 0x000fe2000000004f */
[----:B------:R-:W-:Y:S02]  /*c920*/  IMAD.MOV.U32 R72, RZ, RZ, R67 ;  /* 0x000000ffff487224 */ /* 0x000fe400078e0043 */
[----:B------:R-:W-:Y:S01]  /*c930*/  IMAD.MOV.U32 R14, RZ, RZ, R49 ;  /* 0x000000ffff0e7224 */ /* 0x000fe200078e0031 */
[----:B------:R-:W-:Y:S01]  /*c940*/  PRMT R103, R12, 0x7610, R103 ;  /* 0x000076100c677816 */ /* 0x000fe20000000067 */
[----:B------:R-:W-:Y:S01]  /*c950*/  IMAD.MOV.U32 R12, RZ, RZ, R63 ;  /* 0x000000ffff0c7224 */ /* 0x000fe200078e003f */
[----:B------:R-:W-:Y:S01]  /*c960*/  PRMT R72, R72, 0x5410, R72 ;  /* 0x0000541048487816 */ /* 0x000fe20000000048 */
[----:B-1----:R-:W-:Y:S01]  /*c970*/  @P2 IMAD.HI.U32 R0, R13, R0, RZ ;  /* 0x000000000d002227 */ /* 0x002fe200078e00ff */
[----:B------:R-:W-:Y:S02]  /*c980*/  PRMT R85, R14, 0x7610, R85 ;  /* 0x000076100e557816 */ /* 0x000fe40000000055 */
[----:B------:R-:W-:Y:S01]  /*c990*/  PRMT R105, R12, 0x7610, R105 ;  /* 0x000076100c697816 */ /* 0x000fe20000000069 */
[----:B------:R-:W-:Y:S01]  /*c9a0*/  IMAD.MOV.U32 R12, RZ, RZ, R9 ;  /* 0x000000ffff0c7224 */ /* 0x000fe200078e0009 */
[----:B0-----:R-:W-:Y:S01]  /*c9b0*/  @P2 SHF.R.U32.HI R13, RZ, R15, R0 ;  /* 0x0000000fff0d2219 */ /* 0x001fe20000011600 */
[----:B------:R-:W-:-:S02]  /*c9c0*/  IMAD.MOV.U32 R0, RZ, RZ, R8 ;  /* 0x000000ffff007224 */ /* 0x000fc400078e0008 */
[----:B------:R-:W-:Y:S01]  /*c9d0*/  IMAD.MOV.U32 R5, RZ, RZ, R75 ;  /* 0x000000ffff057224 */ /* 0x000fe200078e004b */
[----:B------:R-:W-:Y:S01]  /*c9e0*/  SHF.R.S32.HI R15, RZ, 0x1f, R13 ;  /* 0x0000001fff0f7819 */ /* 0x000fe2000001140d */
[----:B------:R-:W-:Y:S01]  /*c9f0*/  IMAD.MOV.U32 R6, RZ, RZ, R144 ;  /* 0x000000ffff067224 */ /* 0x000fe200078e0090 */
[----:B------:R-:W-:Y:S01]  /*ca00*/  PRMT R72, R0, 0x7610, R72 ;  /* 0x0000761000487816 */ /* 0x000fe20000000048 */
[----:B------:R-:W-:Y:S01]  /*ca10*/  IMAD.MOV.U32 R14, RZ, RZ, R56 ;  /* 0x000000ffff0e7224 */ /* 0x000fe200078e0038 */
[----:B------:R-:W-:Y:S01]  /*ca20*/  PRMT R69, R12, 0x7610, R69 ;  /* 0x000076100c457816 */ /* 0x000fe20000000045 */
[C---:B------:R-:W-:Y:S02]  /*ca30*/  IMAD R0, R15.reuse, R10, RZ ;  /* 0x0000000a0f007224 */ /* 0x040fe400078e02ff */
[----:B------:R-:W-:Y:S01]  /*ca40*/  IMAD R12, R15, R2, RZ ;  /* 0x000000020f0c7224 */ /* 0x000fe200078e02ff */
[----:B------:R-:W-:Y:S01]  /*ca50*/  PRMT R100, R14, 0x7610, R100 ;  /* 0x000076100e647816 */ /* 0x000fe20000000064 */
[----:B------:R-:W-:-:S04]  /*ca60*/  IMAD.WIDE.U32 R4, R13, R10, R4 ;  /* 0x0000000a0d047225 */ /* 0x000fc800078e0004 */
[----:B------:R-:W-:-:S04]  /*ca70*/  IMAD.WIDE.U32 R6, R13, R2, R6 ;  /* 0x000000020d067225 */ /* 0x000fc800078e0006 */
[C---:B------:R-:W-:Y:S01]  /*ca80*/  IMAD R11, R13.reuse, R11, R0 ;  /* 0x0000000b0d0b7224 */ /* 0x040fe200078e0200 */
[----:B------:R-:W-:Y:S01]  /*ca90*/  LEA R0, P3, R6, UR6, 0x1 ;  /* 0x0000000606007c11 */ /* 0x000fe2000f8608ff */
[----:B------:R-:W-:Y:S01]  /*caa0*/  IMAD R13, R13, R3, R12 ;  /* 0x000000030d0d7224 */ /* 0x000fe200078e020c */
[----:B------:R-:W-:Y:S01]  /*cab0*/  LEA R3, P2, R4, UR4, 0x1 ;  /* 0x0000000404037c11 */ /* 0x000fe2000f8408ff */
[----:B------:R-:W-:Y:S01]  /*cac0*/  IMAD.MOV.U32 R14, RZ, RZ, R66 ;  /* 0x000000ffff0e7224 */ /* 0x000fe200078e0042 */
[----:B------:R-:W-:Y:S01]  /*cad0*/  UMOV UR4, 0xffffffff ;  /* 0xffffffff00047882 */ /* 0x000fe20000000000 */
[----:B------:R-:W-:Y:S02]  /*cae0*/  IMAD.MOV.U32 R2, RZ, RZ, R28 ;  /* 0x000000ffff027224 */ /* 0x000fe400078e001c */
[----:B------:R-:W-:Y:S01]  /*caf0*/  IMAD.IADD R11, R5, 0x1, R11 ;  /* 0x00000001050b7824 */ /* 0x000fe200078e020b */
[----:B------:R-:W-:Y:S01]  /*cb00*/  PRMT R111, R14, 0x7610, R111 ;  /* 0x000076100e6f7816 */ /* 0x000fe2000000006f */
[----:B------:R-:W-:Y:S01]  /*cb10*/  IMAD.IADD R5, R7, 0x1, R13 ;  /* 0x0000000107057824 */ /* 0x000fe200078e020d */
[----:B------:R-:W-:Y:S01]  /*cb20*/  PRMT R10, R2, 0x7610, R10 ;  /* 0x00007610020a7816 */ /* 0x000fe2000000000a */
[----:B------:R-:W-:Y:S01]  /*cb30*/  IMAD.MOV.U32 R14, RZ, RZ, R24 ;  /* 0x000000ffff0e7224 */ /* 0x000fe200078e0018 */
[----:B------:R-:W-:Y:S01]  /*cb40*/  LEA.HI.X R4, R4, UR5, R11, 0x1, P2 ;  /* 0x0000000504047c11 */ /* 0x000fe200090f0c0b */
[----:B------:R-:W-:Y:S01]  /*cb50*/  IMAD.MOV.U32 R12, RZ, RZ, R29 ;  /* 0x000000ffff0c7224 */ /* 0x000fe200078e001d */
[----:B------:R-:W-:Y:S01]  /*cb60*/  LEA.HI.X R2, R6, UR7, R5, 0x1, P3 ;  /* 0x0000000706027c11 */ /* 0x000fe200098f0c05 */
[----:B------:R-:W-:Y:S01]  /*cb70*/  IMAD.MOV.U32 R74, RZ, RZ, R25 ;  /* 0x000000ffff4a7224 */ /* 0x000fe200078e0019 */
[----:B------:R-:W-:-:S02]  /*cb80*/  PRMT R73, R14, 0x7610, R73 ;  /* 0x000076100e497816 */ /* 0x000fc40000000049 */
[----:B------:R-:W-:Y:S02]  /*cb90*/  PRMT R75, R12, 0x7610, R75 ;  /* 0x000076100c4b7816 */ /* 0x000fe4000000004b */
[----:B------:R-:W-:Y:S01]  /*cba0*/  LEA.HI R5, R220, R220, RZ, 0x1 ;  /* 0x000000dcdc057211 */ /* 0x000fe200078f08ff */
[----:B------:R-:W-:Y:S06]  /*cbb0*/  BRA.DIV UR4, `(.L_x_4305) ;  /* 0x000001c204307947 */ /* 0x000fec000b800000 */
.L_x_4593:
[----:B------:R-:W-:-:S03]  /*cbc0*/  UMOV UR4, 0xffffffff ;  /* 0xffffffff00047882 */ /* 0x000fc60000000000 */
[----:B------:R-:W-:Y:S05]  /*cbd0*/  BRA.DIV UR4, `(.L_x_4306) ;  /* 0x000001c204507947 */ /* 0x000fea000b800000 */
.L_x_4596:
[----:B------:R-:W-:-:S03]  /*cbe0*/  UMOV UR4, 0xffffffff ;  /* 0xffffffff00047882 */ /* 0x000fc60000000000 */
[----:B------:R-:W-:Y:S05]  /*cbf0*/  BRA.DIV UR4, `(.L_x_4307) ;  /* 0x000001c204707947 */ /* 0x000fea000b800000 */
.L_x_4599:
[----:B------:R-:W-:-:S03]  /*cc00*/  UMOV UR4, 0xffffffff ;  /* 0xffffffff00047882 */ /* 0x000fc60000000000 */
[----:B------:R-:W-:Y:S05]  /*cc10*/  BRA.DIV UR4, `(.L_x_4308) ;  /* 0x000001c204907947 */ /* 0x000fea000b800000 */
.L_x_4602:
[----:B------:R-:W-:-:S03]  /*cc20*/  UMOV UR4, 0xffffffff ;  /* 0xffffffff00047882 */ /* 0x000fc60000000000 */
[----:B------:R-:W-:Y:S05]  /*cc30*/  BRA.DIV UR4, `(.L_x_4309) ;  /* 0x000001c204b07947 */ /* 0x000fea000b800000 */
.L_x_4605:
[----:B------:R-:W-:Y:S01]  /*cc40*/  UMOV UR4, 0xffffffff ;  /* 0xffffffff00047882 */ /* 0x000fe20000000000 */
[----:B------:R-:W-:Y:S02]  /*cc50*/  LOP3.LUT R5, R5, 0xfffffffe, RZ, 0xc0, !PT ;  /* 0xfffffffe05057812 */ /* 0x000fe400078ec0ff */
[----:B------:R-:W-:Y:S05]  /*cc60*/  BRA.DIV UR4, `(.L_x_4310) ;  /* 0x000001c204cc7947 */ /* 0x000fea000b800000 */
.L_x_4608:
[----:B------:R-:W-:Y:S01]  /*cc70*/  UMOV UR4, 0xffffffff ;  /* 0xffffffff00047882 */ /* 0x000fe20000000000 */
[----:B------:R-:W-:Y:S02]  /*cc80*/  IMAD.IADD R4, R220, 0x1, -R5 ;  /* 0x00000001dc047824 */ /* 0x000fe400078e0a05 */
[----:B------:R-:W-:Y:S05]  /*cc90*/  BRA.DIV UR4, `(.L_x_4311) ;  /* 0x000001c204e87947 */ /* 0x000fea000b800000 */
.L_x_4611:
[----:B------:R-:W-:Y:S01]  /*cca0*/  UMOV UR4, 0xffffffff ;  /* 0xffffffff00047882 */ /* 0x000fe20000000000 */
[----:B------:R-:W-:Y:S02]  /*ccb0*/  SHF.L.U32 R4, R4, 0x1f, RZ ;  /* 0x0000001f04047819 */ /* 0x000fe400000006ff */
[----:B------:R-:W-:Y:S05]  /*ccc0*/  BRA.DIV UR4, `(.L_x_4312) ;  /* 0x000001c604047947 */ /* 0x000fea000b800000 */
.L_x_4614:
[----:B------:R-:W0:Y:S01]  /*ccd0*/  SYNCS.PHASECHK.TRANS64.TRYWAIT P2, [R17+URZ+0x30800], R4 ;  /* 0x03080004110075a7 */ /* 0x000e22000804017f */
        /* <DEDUP_REMOVED lines=33> */
[----:B0-----:R-:W-:Y:S06]  /*cef0*/  @!P2 BRA `(.L_x_4314) ;  /* 0x000001c000a0a947 */ /* 0x001fec0003800000 */
.L_x_4615:
[----:B------:R-:W-:Y:S05]  /*cf00*/  BSYNC B1 ;  /* 0x0000000000017941 */ /* 0x000fea0003800000 */
.L_x_4313:
[----:B------:R-:W-:Y:S01]  /*cf10*/  BSSY B1, `(.L_x_4315) ;  /* 0x0000134000017945 */ /* 0x000fe20003800000 */
[----:B------:R-:W-:Y:S02]  /*cf20*/  PRMT R95, R5, 0x7610, R95 ;  /* 0x00007610055f7816 */ /* 0x000fe4000000005f */
[----:B------:R-:W-:Y:S01]  /*cf30*/  PRMT R96, R6, 0x7610, R96 ;  /* 0x0000761006607816 */ /* 0x000fe20000000060 */
[----:B------:R-:W-:Y:S06]  /*cf40*/  @P0 BRA `(.L_x_4316) ;  /* 0x0000001000c00947 */ /* 0x000fec0003800000 */
[----:B------:R-:W1:Y:S01]  /*cf50*/  LDC R5, c[0x0][0x3d4] ;  /* 0x0000f500ff057b82 */ /* 0x000e620000000800 */
[C---:B0-----:R-:W-:Y:S01]  /*cf60*/  VIADD R4, R18.reuse, 0x10 ;  /* 0x0000001012047836 */ /* 0x041fe20000000000 */
[----:B------:R-:W-:Y:S01]  /*cf70*/  BSSY B2, `(.L_x_4317) ;  /* 0x000003a000027945 */ /* 0x000fe20003800000 */
[C---:B------:R-:W-:Y:S02]  /*cf80*/  VIADD R6, R18.reuse, 0x20 ;  /* 0x0000002012067836 */ /* 0x040fe40000000000 */
[C---:B------:R-:W-:Y:S01]  /*cf90*/  VIADD R106, R18.reuse, 0x30 ;  /* 0x00000030126a7836 */ /* 0x040fe20000000000 */
[-C--:B-1----:R-:W-:Y:S02]  /*cfa0*/  ISETP.GE.AND P0, PT, R18, R5.reuse, PT ;  /* 0x000000051200720c */ /* 0x082fe40003f06270 */
        /* <DEDUP_REMOVED lines=9> */
[----:B------:R-:W-:Y:S02]  /*d040*/  SHF.R.U32.HI R110, RZ, 0x10, R67 ;  /* 0x00000010ff6e7819 */ /* 0x000fe40000011643 */
[----:B------:R-:W-:Y:S02]  /*d050*/  SHF.R.U32.HI R107, RZ, 0x10, R71 ;  /* 0x00000010ff6b7819 */ /* 0x000fe40000011647 */
[----:B------:R-:W-:Y:S02]  /*d060*/  SHF.R.U64 R109, R66, 0x10, R67 ;  /* 0x00000010426d7819 */ /* 0x000fe40000001243 */
[----:B------:R-:W-:Y:S02]  /*d070*/  PRMT R110, R72, 0x5432, R110 ;  /* 0x00005432486e7816 */ /* 0x000fe4000000006e */
[----:B------:R-:W-:Y:S02]  /*d080*/  PRMT R107, R108, 0x5410, R107 ;  /* 0x000054106c6b7816 */ /* 0x000fe4000000006b */
[----:B------:R-:W-:Y:S01]  /*d090*/  PRMT R109, R111, 0x5410, R109 ;  /* 0x000054106f6d7816 */ /* 0x000fe2000000006d */
[----:B------:R-:W-:Y:S01]  /*d0a0*/  IMAD.U32 R111, R110, 0x10000, RZ ;  /* 0x000100006e6f7824 */ /* 0x000fe200078e00ff */
[----:B------:R-:W-:Y:S01]  /*d0b0*/  SHF.R.U64 R106, R70, 0x10, R71 ;  /* 0x00000010466a7819 */ /* 0x000fe20000001247 */
[----:B------:R-:W-:Y:S01]  /*d0c0*/  IMAD.U32 R108, R107, 0x10000, RZ ;  /* 0x000100006b6c7824 */ /* 0x000fe200078e00ff */
[----:B------:R-:W-:-:S02]  /*d0d0*/  LOP3.LUT R110, R110, 0xffff0000, RZ, 0xc0, !PT ;  /* 0xffff00006e6e7812 */ /* 0x000fc400078ec0ff */
[----:B------:R-:W-:Y:S02]  /*d0e0*/  LOP3.LUT R107, R107, 0xffff0000, RZ, 0xc0, !PT ;  /* 0xffff00006b6b7812 */ /* 0x000fe400078ec0ff */
[----:B------:R-:W-:Y:S02]  /*d0f0*/  PRMT R106, R69, 0x5432, R106 ;  /* 0x00005432456a7816 */ /* 0x000fe4000000006a */
[C---:B0-----:R-:W-:Y:S01]  /*d100*/  LOP3.LUT R67, R6.reuse, 0xffff0000, RZ, 0xc0, !PT ;  /* 0xffff000006437812 */ /* 0x041fe200078ec0ff */
[----:B------:R-:W-:Y:S01]  /*d110*/  IMAD.U32 R66, R6, 0x10000, RZ ;  /* 0x0001000006427824 */ /* 0x000fe200078e00ff */
[C---:B------:R-:W-:Y:S01]  /*d120*/  LOP3.LUT R71, R7.reuse, 0xffff0000, RZ, 0xc0, !PT ;  /* 0xffff000007477812 */ /* 0x040fe200078ec0ff */
[----:B------:R-:W-:Y:S02]  /*d130*/  IMAD.U32 R70, R7, 0x10000, RZ ;  /* 0x0001000007467824 */ /* 0x000fe400078e00ff */
[C---:B------:R-:W-:Y:S01]  /*d140*/  FMUL.FTZ R113, R67.reuse, R111 ;  /* 0x0000006f43717220 */ /* 0x040fe20000410000 */
[----:B------:R-:W-:Y:S01]  /*d150*/  FMUL.FTZ R112, R67, R108 ;  /* 0x0000006c43707220 */ /* 0x000fe20000410000 */
[----:B------:R-:W-:Y:S01]  /*d160*/  FMUL.FTZ R67, R71, R110 ;  /* 0x0000006e47437220 */ /* 0x000fe20000410000 */
[----:B------:R-:W-:-:S02]  /*d170*/  IMAD.U32 R6, R4, 0x10000, RZ ;  /* 0x0001000004067824 */ /* 0x000fc400078e00ff */
[C---:B------:R-:W-:Y:S01]  /*d180*/  FFMA.FTZ R113, R66.reuse, R108, -R113 ;  /* 0x0000006c42717223 */ /* 0x040fe20000010871 */
[----:B------:R-:W-:Y:S01]  /*d190*/  FFMA.FTZ R112, R66, R111, R112 ;  /* 0x0000006f42707223 */ /* 0x000fe20000010070 */
[-C--:B------:R-:W-:Y:S01]  /*d1a0*/  FFMA.FTZ R111, R70, R107.reuse, -R67 ;  /* 0x0000006b466f7223 */ /* 0x080fe20000010843 */
[C---:B------:R-:W-:Y:S01]  /*d1b0*/  IMAD.U32 R7, R5.reuse, 0x10000, RZ ;  /* 0x0001000005077824 */ /* 0x040fe200078e00ff */
[----:B------:R-:W-:Y:S01]  /*d1c0*/  LOP3.LUT R4, R4, 0xffff0000, RZ, 0xc0, !PT ;  /* 0xffff000004047812 */ /* 0x000fe200078ec0ff */
[C---:B------:R-:W-:Y:S01]  /*d1d0*/  IMAD.U32 R67, R106.reuse, 0x10000, RZ ;  /* 0x000100006a437824 */ /* 0x040fe200078e00ff */
[----:B------:R-:W-:Y:S01]  /*d1e0*/  LOP3.LUT R5, R5, 0xffff0000, RZ, 0xc0, !PT ;  /* 0xffff000005057812 */ /* 0x000fe200078ec0ff */
[----:B------:R-:W-:Y:S01]  /*d1f0*/  FMUL.FTZ R115, R71, R107 ;  /* 0x0000006b47737220 */ /* 0x000fe20000410000 */
[C---:B------:R-:W-:Y:S01]  /*d200*/  LOP3.LUT R66, R109.reuse, 0xffff0000, RZ, 0xc0, !PT ;  /* 0xffff00006d427812 */ /* 0x040fe200078ec0ff */
[----:B------:R-:W-:Y:S01]  /*d210*/  IMAD.U32 R71, R109, 0x10000, RZ ;  /* 0x000100006d477824 */ /* 0x000fe200078e00ff */
[----:B------:R-:W-:Y:S01]  /*d220*/  LOP3.LUT R106, R106, 0xffff0000, RZ, 0xc0, !PT ;  /* 0xffff00006a6a7812 */ /* 0x000fe200078ec0ff */
[----:B------:R-:W-:Y:S01]  /*d230*/  FFMA.FTZ R110, R70, R110, R115 ;  /* 0x0000006e466e7223 */ /* 0x000fe20000010073 */
[C---:B------:R-:W-:Y:S01]  /*d240*/  FMUL.FTZ R70, R4.reuse, R67 ;  /* 0x0000004304467220 */ /* 0x040fe20000410000 */
        /* <DEDUP_REMOVED lines=10> */
[----:B------:R-:W-:-:S05]  /*d2f0*/  F2FP.BF16.F32.PACK_AB R5, R66, R5 ;  /* 0x000000054205723e */ /* 0x000fca00000010ff */
[----:B------:R0:W-:Y:S02]  /*d300*/  STS.128 [R61+0x12400], R4 ;  /* 0x012400043d007388 */ /* 0x0001e40000000c00 */
.L_x_4318:
[----:B------:R-:W-:Y:S05]  /*d310*/  BSYNC B2 ;  /* 0x0000000000027941 */ /* 0x000fea0003800000 */
.L_x_4317:
[----:B------:R-:W-:Y:S04]  /*d320*/  BSSY B2, `(.L_x_4319) ;  /* 0x0000030000027945 */ /* 0x000fe80003800000 */
[----:B------:R-:W-:Y:S05]  /*d330*/  @P2 BRA `(.L_x_4320) ;  /* 0x0000000000b82947 */ /* 0x000fea0003800000 */
[----:B0-----:R-:W0:Y:S01]  /*d340*/  LDS.128 R4, [R60] ;  /* 0x000000003c047984 */ /* 0x001e220000000c00 */
        /* <DEDUP_REMOVED lines=44> */
[----:B------:R1:W-:Y:S02]  /*d610*/  STS.128 [R60], R4 ;  /* 0x000000043c007388 */ /* 0x0003e40000000c00 */
.L_x_4320:
[----:B------:R-:W-:Y:S05]  /*d620*/  BSYNC B2 ;  /* 0x0000000000027941 */ /* 0x000fea0003800000 */
.L_x_4319:
        /* <DEDUP_REMOVED lines=48> */
.L_x_4322:
[----:B------:R-:W-:Y:S05]  /*d930*/  BSYNC B2 ;  /* 0x0000000000027941 */ /* 0x000fea0003800000 */
.L_x_4321:
[----:B------:R-:W-:Y:S04]  /*d940*/  BSSY B2, `(.L_x_4323) ;  /* 0x0000030000027945 */ /* 0x000fe80003800000 */
        /* <DEDUP_REMOVED lines=47> */
.L_x_4324:
[----:B------:R-:W-:Y:S05]  /*dc40*/  BSYNC B2 ;  /* 0x0000000000027941 */ /* 0x000fea0003800000 */
.L_x_4323:
[----:B------:R-:W-:Y:S04]  /*dc50*/  BSSY B2, `(.L_x_4325) ;  /* 0x0000030000027945 */ /* 0x000fe80003800000 */
[----:B------:R-:W-:Y:S05]  /*dc60*/  @P5 BRA `(.L_x_4326) ;  /* 0x0000000000b85947 */ /* 0x000fea0003800000 */
[----:B0123--:R-:W0:Y:S01]  /*dc70*/  LDS.128 R4, [R61+0x1a400] ;  /* 0x01a400003d047984 */ /* 0x00fe220000000c00 */
        /* <DEDUP_REMOVED lines=45> */
.L_x_4326:
[----:B------:R-:W-:Y:S05]  /*df50*/  BSYNC B2 ;  /* 0x0000000000027941 */ /* 0x000fea0003800000 */
.L_x_4325:
[----:B------:R-:W-:Y:S05]  /*df60*/  @P6 BRA `(.L_x_4316) ;  /* 0x0000000000b86947 */ /* 0x000fea0003800000 */
[----:B01234-:R-:W0:Y:S01]  /*df70*/  LDS.128 R4, [R60+0x8000] ;  /* 0x008000003c047984 */ /* 0x01fe220000000c00 */
        /* <DEDUP_REMOVED lines=45> */
.L_x_4316:
[----:B------:R-:W-:Y:S05]  /*e250*/  BSYNC B1 ;  /* 0x0000000000017941 */ /* 0x000fea0003800000 */
.L_x_4315:
[----:B------:R-:W-:Y:S05]  /*e260*/  @P1 BRA `(.L_x_4327) ;  /* 0x00000048009c1947 */ /* 0x000fea0003800000 */
[----:B01234-:R-:W0:Y:S01]  /*e270*/  LDC R5, c[0x0][0x3d4] ;  /* 0x0000f500ff057b82 */ /* 0x01fe220000000800 */
        /* <DEDUP_REMOVED lines=59> */
.L_x_4329:
[----:B------:R-:W-:Y:S05]  /*e630*/  BSYNC B1 ;  /* 0x0000000000017941 */ /* 0x000fea0003800000 */
.L_x_4328:
        /* <DEDUP_REMOVED lines=48> */
.L_x_4331:
[----:B------:R-:W-:Y:S05]  /*e940*/  BSYNC B1 ;  /* 0x0000000000017941 */ /* 0x000fea0003800000 */
.L_x_4330:
[----:B------:R-:W-:Y:S04]  /*e950*/  BSSY B1, `(.L_x_4332) ;  /* 0x0000030000017945 */ /* 0x000fe80003800000 */
[----:B------:R-:W-:Y:S05]  /*e960*/  @P2 BRA `(.L_x_4333) ;  /* 0x0000000000b82947 */ /* 0x000fea0003800000 */
[----:B01----:R-:W0:Y:S01]  /*e970*/  LDS.128 R4, [R61+0x18400] ;  /* 0x018400003d047984 */ /* 0x003e220000000c00 */
[----:B------:R-:W-:Y:S02]  /*e980*/  SHF.R.U64 R37, R32, 0x10, R33 ;  /* 0x0000001020257819 */ /* 0x000fe40000001221 */
[----:B------:R-:W-:Y:S02]  /*e990*/  SHF.R.U32.HI R32, RZ, 0x10, R35 ;  /* 0x00000010ff207819 */ /* 0x000fe40000011623 */
[----:B------:R-:W-:Y:S02]  /*e9a0*/  SHF.R.U32.HI R36, RZ, 0x10, R33 ;  /* 0x00000010ff247819 */ /* 0x000fe40000011621 */
[----:B------:R-:W-:Y:S02]  /*e9b0*/  SHF.R.U64 R33, R34, 0x10, R35 ;  /* 0x0000001022217819 */ /* 0x000fe40000001223 */
[----:B------:R-:W-:Y:S02]  /*e9c0*/  PRMT R81, R81, 0x5410, R32 ;  /* 0x0000541051517816 */ /* 0x000fe40000000020 */
[----:B------:R-:W-:-:S02]  /*e9d0*/  PRMT R35, R15, 0x5410, R36 ;  /* 0x000054100f237816 */ /* 0x000fc40000000024 */
[----:B------:R-:W-:Y:S01]  /*e9e0*/  PRMT R34, R14, 0x5410, R37 ;  /* 0x000054100e227816 */ /* 0x000fe20000000025 */
[----:B------:R-:W-:Y:S01]  /*e9f0*/  IMAD.U32 R37, R81, 0x10000, RZ ;  /* 0x0001000051257824 */ /* 0x000fe200078e00ff */
[----:B------:R-:W-:Y:S01]  /*ea00*/  PRMT R80, R80, 0x5410, R33 ;  /* 0x0000541050507816 */ /* 0x000fe20000000021 */
[----:B------:R-:W-:Y:S01]  /*ea10*/  IMAD.U32 R36, R35, 0x10000, RZ ;  /* 0x0001000023247824 */ /* 0x000fe200078e00ff */
        /* <DEDUP_REMOVED lines=10> */
[C---:B------:R-:W-:Y:S01]  /*eac0*/  FFMA.FTZ R39, R14.reuse, R36, -R39 ;  /* 0x000000240e277223 */ /* 0x040fe20000010827 */
        /* <DEDUP_REMOVED lines=24> */
.L_x_4333:
[----:B------:R-:W-:Y:S05]  /*ec50*/  BSYNC B1 ;  /* 0x0000000000017941 */ /* 0x000fea0003800000 */
.L_x_4332:
        /* <DEDUP_REMOVED lines=21> */
[----:B------:R-:W-:Y:S02]  /*edb0*/  IMAD.U32 R6, R4, 0x10000, RZ ;  /* 0x0001000004067824 */ /* 0x000fe400078e00ff */
[-C--:B------:R-:W-:Y:S01]  /*edc0*/  FMUL.FTZ R34, R14, R30.reuse ;  /* 0x0000001e0e227220 */ /* 0x080fe20000410000 */
[C---:B------:R-:W-:Y:S02]  /*edd0*/  IMAD.U32 R7, R5.reuse, 0x10000, RZ ;  /* 0x0001000005077824 */ /* 0x040fe400078e00ff */
[C---:B------:R-:W-:Y:S01]  /*ede0*/  FFMA.FTZ R32, R10.reuse, R31, R12 ;  /* 0x0000001f0a207223 */ /* 0x040fe2000001000c */
[----:B------:R-:W-:Y:S01]  /*edf0*/  FFMA.FTZ R33, R10, R29, -R33 ;  /* 0x0000001d0a217223 */ /* 0x000fe20000010821 */
[----:B------:R-:W-:Y:S01]  /*ee00*/  IMAD.U32 R31, R28, 0x10000, RZ ;  /* 0x000100001c1f7824 */ /* 0x000fe200078e00ff */
[----:B------:R-:W-:Y:S01]  /*ee10*/  LOP3.LUT R4, R4, 0xffff0000, RZ, 0xc0, !PT ;  /* 0xffff000004047812 */ /* 0x000fe200078ec0ff */
        /* <DEDUP_REMOVED lines=20> */
.L_x_4335:
[----:B------:R-:W-:Y:S05]  /*ef60*/  BSYNC B1 ;  /* 0x0000000000017941 */ /* 0x000fea0003800000 */
.L_x_4334:
[----:B------:R-:W-:Y:S04]  /*ef70*/  BSSY B1, `(.L_x_4336) ;  /* 0x0000030000017945 */ /* 0x000fe80003800000 */
[----:B------:R-:W-:Y:S05]  /*ef80*/  @P4 BRA `(.L_x_4337) ;  /* 0x0000000000b84947 */ /* 0x000fea0003800000 */
[----:B0123--:R-:W0:Y:S01]  /*ef90*/  LDS.128 R4, [R61+0x1c400] ;  /* 0x01c400003d047984 */ /* 0x00fe220000000c00 */
        /* <DEDUP_REMOVED lines=13> */
[C---:B------:R-:W-:Y:S01]  /*f070*/  IMAD.U32 R12, R7.reuse, 0x10000, RZ ;  /* 0x00010000070c7824 */ /* 0x040fe200078e00ff */
[----:B------:R-:W-:Y:S01]  /*f080*/  LOP3.LUT R7, R7, 0xffff0000, RZ, 0xc0, !PT ;  /* 0xffff000007077812 */ /* 0x000fe200078ec0ff */
[----:B------:R-:W-:-:S02]  /*f090*/  IMAD.U32 R10, R6, 0x10000, RZ ;  /* 0x00010000060a7824 */ /* 0x000fc400078e00ff */
[CC--:B------:R-:W-:Y:S01]  /*f0a0*/  FMUL.FTZ R25, R11.reuse, R24.reuse ;  /* 0x000000180b197220 */ /* 0x0c0fe20000410000 */
[----:B------:R-:W-:Y:S01]  /*f0b0*/  FMUL.FTZ R11, R11, R13 ;  /* 0x0000000d0b0b7220 */ /* 0x000fe20000410000 */
[C---:B------:R-:W-:Y:S01]  /*f0c0*/  FMUL.FTZ R27, R7.reuse, R15 ;  /* 0x0000000f071b7220 */ /* 0x040fe20000410000 */
[----:B------:R-:W-:Y:S02]  /*f0d0*/  IMAD.U32 R3, R4, 0x10000, RZ ;  /* 0x0001000004037824 */ /* 0x000fe400078e00ff */
[C---:B------:R-:W-:Y:S01]  /*f0e0*/  FFMA.FTZ R25, R10.reuse, R13, -R25 ;  /* 0x0000000d0a197223 */ /* 0x040fe20000010819 */
[----:B------:R-:W-:Y:S01]  /*f0f0*/  FFMA.FTZ R24, R10, R24, R11 ;  /* 0x000000180a187223 */ /* 0x000fe2000001000b */
[-C--:B------:R-:W-:Y:S01]  /*f100*/  FMUL.FTZ R11, R7, R74.reuse ;  /* 0x0000004a070b7220 */ /* 0x080fe20000410000 */
[C---:B------:R-:W-:Y:S01]  /*f110*/  IMAD.U32 R6, R5.reuse, 0x10000, RZ ;  /* 0x0001000005067824 */ /* 0x040fe200078e00ff */
[----:B------:R-:W-:Y:S01]  /*f120*/  LOP3.LUT R4, R4, 0xffff0000, RZ, 0xc0, !PT ;  /* 0xffff000004047812 */ /* 0x000fe200078ec0ff */
[C---:B------:R-:W-:Y:S01]  /*f130*/  IMAD.U32 R10, R14.reuse, 0x10000, RZ ;  /* 0x000100000e0a7824 */ /* 0x040fe200078e00ff */
[----:B------:R-:W-:Y:S01]  /*f140*/  LOP3.LUT R5, R5, 0xffff0000, RZ, 0xc0, !PT ;  /* 0xffff000005057812 */ /* 0x000fe200078ec0ff */
[C---:B------:R-:W-:Y:S01]  /*f150*/  IMAD.U32 R7, R73.reuse, 0x10000, RZ ;  /* 0x0001000049077824 */ /* 0x040fe200078e00ff */
[----:B------:R-:W-:Y:S01]  /*f160*/  LOP3.LUT R14, R14, 0xffff0000, RZ, 0xc0, !PT ;  /* 0xffff00000e0e7812 */ /* 0x000fe200078ec0ff */
[C---:B------:R-:W-:Y:S01]  /*f170*/  FFMA.FTZ R27, R12.reuse, R74, -R27 ;  /* 0x0000004a0c1b7223 */ /* 0x040fe2000001081b */
        /* <DEDUP_REMOVED lines=15> */
.L_x_4337:
[----:B------:R-:W-:Y:S05]  /*f270*/  BSYNC B1 ;  /* 0x0000000000017941 */ /* 0x000fea0003800000 */
.L_x_4336:
[----:B------:R-:W-:Y:S05]  /*f280*/  @P5 BRA `(.L_x_4327) ;  /* 0x0000003800945947 */ /* 0x000fea0003800000 */
[----:B01234-:R-:W0:Y:S01]  /*f290*/  LDS.128 R4, [R60+0xa000] ;  /* 0x00a000003c047984 */ /* 0x01fe220000000c00 */
        /* <DEDUP_REMOVED lines=19> */
[-C--:B------:R-:W-:Y:S01]  /*f3d0*/  FMUL.FTZ R6, R6, R11.reuse ;  /* 0x0000000b06067220 */ /* 0x080fe20000410000 */
[C---:B------:R-:W-:Y:S01]  /*f3e0*/  IMAD.U32 R3, R5.reuse, 0x10000, RZ ;  /* 0x0001000005037824 */ /* 0x040fe200078e00ff */
[----:B------:R-:W-:Y:S01]  /*f3f0*/  LOP3.LUT R4, R5, 0xffff0000, RZ, 0xc0, !PT ;  /* 0xffff000005047812 */ /* 0x000fe200078ec0ff */
[C---:B------:R-:W-:Y:S01]  /*f400*/  FFMA.FTZ R15, R8.reuse, R11, -R15 ;  /* 0x0000000b080f7223 */ /* 0x040fe2000001080f */
[----:B------:R-:W-:Y:S01]  /*f410*/  FFMA.FTZ R8, R8, R13, R6 ;  /* 0x0000000d08087223 */ /* 0x000fe20000010006 */
[C---:B------:R-:W-:Y:S01]  /*f420*/  FMUL.FTZ R20, R7.reuse, R14 ;  /* 0x0000000e07147220 */ /* 0x040fe20000410000 */
[-C--:B------:R-:W-:Y:S01]  /*f430*/  FMUL.FTZ R6, R7, R10.reuse ;  /* 0x0000000a07067220 */ /* 0x080fe20000410000 */
[C---:B------:R-:W-:Y:S01]  /*f440*/  IMAD.U32 R7, R12.reuse, 0x10000, RZ ;  /* 0x000100000c077824 */ /* 0x040fe200078e00ff */
[----:B------:R-:W-:Y:S01]  /*f450*/  LOP3.LUT R12, R12, 0xffff0000, RZ, 0xc0, !PT ;  /* 0xffff00000c0c7812 */ /* 0x000fe200078ec0ff */
[C---:B------:R-:W-:Y:S01]  /*f460*/  IMAD.U32 R5, R72.reuse, 0x10000, RZ ;  /* 0x0001000048057824 */ /* 0x040fe200078e00ff */
[----:B------:R-:W-:Y:S01]  /*f470*/  LOP3.LUT R72, R72, 0xffff0000, RZ, 0xc0, !PT ;  /* 0xffff000048487812 */ /* 0x000fe200078ec0ff */
        /* <DEDUP_REMOVED lines=14> */
[----:B------:R0:W-:Y:S01]  /*f560*/  STS.128 [R60+0xa000], R4 ;  /* 0x00a000043c007388 */ /* 0x0001e20000000c00 */
[----:B------:R-:W-:Y:S05]  /*f570*/  BRA `(.L_x_4327) ;  /* 0x0000003400d87947 */ /* 0x000fea0003800000 */
.L_x_4300:
[----:B------:R-:W0:Y:S01]  /*f580*/  LDC R78, c[0x0][0x428] ;  /* 0x00010a00ff4e7b82 */ /* 0x000e220000000800 */
        /* <DEDUP_REMOVED lines=30> */
[----:B0-----:R-:W-:Y:S06]  /*f770*/  @P0 BRA `(.L_x_4339) ;  /* 0x0000000000840947 */ /* 0x001fec0003800000 */
        /* <DEDUP_REMOVED lines=27> */
[----:B------:R0:W5:Y:S04]  /*f930*/  @!P2 LDG.E.128 R32, desc[UR8][R14.64] ;  /* 0x000000080e20a981 */ /* 0x000168000c1e1d00 */
[----:B------:R0:W5:Y:S04]  /*f940*/  @!P3 LDG.E.128 R36, desc[UR8][R14.64+0x40] ;  /* 0x000040080e24b981 */ /* 0x000168000c1e1d00 */
[----:B------:R0:W5:Y:S04]  /*f950*/  @!P4 LDG.E.128 R60, desc[UR8][R14.64+0x80] ;  /* 0x000080080e3cc981 */ /* 0x000168000c1e1d00 */
[----:B------:R0:W5:Y:S04]  /*f960*/  @!P2 LDG.E.128 R4, desc[UR8][R20.64] ;  /* 0x000000081404a981 */ /* 0x000168000c1e1d00 */
[----:B------:R0:W5:Y:S04]  /*f970*/  @!P3 LDG.E.128 R24, desc[UR8][R20.64+0x40] ;  /* 0x000040081418b981 */ /* 0x000168000c1e1d00 */
[----:B------:R0:W5:Y:S02]  /*f980*/  @!P4 LDG.E.128 R28, desc[UR8][R20.64+0x80] ;  /* 0x00008008141cc981 */ /* 0x000164000c1e1d00 */
.L_x_4339:
[----:B------:R-:W-:Y:S05]  /*f990*/  BSYNC B1 ;  /* 0x0000000000017941 */ /* 0x000fea0003800000 */
.L_x_4338:
[----:B------:R-:W-:Y:S01]  /*f9a0*/  BSSY B1, `(.L_x_4340) ;  /* 0x0000027000017945 */ /* 0x000fe20003800000 */
[----:B-----5:R-:W-:Y:S01]  /*f9b0*/  IMAD.MOV.U32 R75, RZ, RZ, R4 ;  /* 0x000000ffff4b7224 */ /* 0x020fe200078e0004 */
[----:B------:R-:W-:Y:S01]  /*f9c0*/  CS2R R66, SRZ ;  /* 0x0000000000427805 */ /* 0x000fe2000001ff00 */
[----:B------:R-:W-:Y:S02]  /*f9d0*/  IMAD.MOV.U32 R76, RZ, RZ, R5 ;  /* 0x000000ffff4c7224 */ /* 0x000fe400078e0005 */
[----:B------:R-:W-:Y:S01]  /*f9e0*/  IMAD.MOV.U32 R77, RZ, RZ, R6 ;  /* 0x000000ffff4d7224 */ /* 0x000fe200078e0006 */
[----:B------:R-:W-:Y:S06]  /*f9f0*/  @P1 BRA `(.L_x_4341) ;  /* 0x0000000000841947 */ /* 0x000fec0003800000 */
[----:B------:R-:W-:Y:S01]  /*fa00*/  IADD3 R74, P2, P3, R71, R74, R84 ;  /* 0x0000004a474a7210 */ /* 0x000fe20007b5e054 */
[----:B------:R-:W-:Y:S01]  /*fa10*/  ULDC.64 UR4, c[0x0][0x3c8] ;  /* 0x0000f20000047ab9 */ /* 0x000fe20000000a00 */
[----:B------:R-:W-:Y:S01]  /*fa20*/  IADD3 R73, P4, P5, R70, R73, R87 ;  /* 0x0000004946497210 */ /* 0x000fe20007d9e057 */
[----:B------:R-:W-:Y:S01]  /*fa30*/  ULDC.64 UR6, c[0x0][0x3e0] ;  /* 0x0000f80000067ab9 */ /* 0x000fe20000000a00 */
[----:B0-----:R-:W-:Y:S02]  /*fa40*/  IADD3.X R15, R83, R72, R82, P2, P3 ;  /* 0x00000048530f7210 */ /* 0x001fe400017e6452 */
[----:B------:R-:W-:Y:S02]  /*fa50*/  CS2R R52, SRZ ;  /* 0x0000000000347805 */ /* 0x000fe4000001ff00 */
[----:B------:R-:W-:Y:S01]  /*fa60*/  LEA R14, P2, R74, UR4, 0x1 ;  /* 0x000000044a0e7c11 */ /* 0x000fe2000f8408ff */
[----:B------:R-:W-:Y:S01]  /*fa70*/  ULDC UR4, c[0x0][0x3d4] ;  /* 0x0000f50000047ab9 */ /* 0x000fe20000000800 */
[----:B------:R-:W-:-:S02]  /*fa80*/  IADD3.X R0, R80, R69, R85, P4, P5 ;  /* 0x0000004550007210 */ /* 0x000fc400027ea455 */
[----:B------:R-:W-:Y:S02]  /*fa90*/  CS2R R54, SRZ ;  /* 0x0000000000367805 */ /* 0x000fe4000001ff00 */
[C---:B------:R-:W-:Y:S02]  /*faa0*/  LEA R20, P3, R73.reuse, UR6, 0x1 ;  /* 0x0000000649147c11 */ /* 0x040fe4000f8608ff */
[----:B------:R-:W-:Y:S02]  /*fab0*/  CS2R R56, SRZ ;  /* 0x0000000000387805 */ /* 0x000fe4000001ff00 */
[----:B------:R-:W-:Y:S02]  /*fac0*/  LEA.HI.X R15, R74, UR5, R15, 0x1, P2 ;  /* 0x000000054a0f7c11 */ /* 0x000fe400090f0c0f */
[----:B------:R-:W-:Y:S02]  /*fad0*/  CS2R R58, SRZ ;  /* 0x00000000003a7805 */ /* 0x000fe4000001ff00 */
[----:B------:R-:W-:-:S02]  /*fae0*/  LEA.HI.X R21, R73, UR7, R0, 0x1, P3 ;  /* 0x0000000749157c11 */ /* 0x000fc400098f0c00 */
        /* <DEDUP_REMOVED lines=18> */
.L_x_4341:
[----:B------:R-:W-:Y:S05]  /*fc10*/  BSYNC B1 ;  /* 0x0000000000017941 */ /* 0x000fea0003800000 */
.L_x_4340:
[----:B------:R-:W-:Y:S01]  /*fc20*/  IMAD.MOV.U32 R0, RZ, RZ, R7 ;  /* 0x000000ffff007224 */ /* 0x000fe200078e0007 */
[----:B------:R-:W-:Y:S01]  /*fc30*/  ISETP.NE.AND P2, PT, R78, 0x1, PT ;  /* 0x000000014e00780c */ /* 0x000fe20003f45270 */
        /* <DEDUP_REMOVED lines=22> */
[----:B------:R-:W-:Y:S01]  /*fda0*/  IMAD R15, R201, 0x80, R195 ;  /* 0x00000080c90f7824 */ /* 0x000fe200078e02c3 */
[----:B------:R-:W-:Y:S01]  /*fdb0*/  PRMT R112, R20, 0x7610, R112 ;  /* 0x0000761014707816 */ /* 0x000fe20000000070 */
[----:B------:R-:W-:Y:S01]  /*fdc0*/  IMAD.MOV.U32 R20, RZ, RZ, R35 ;  /* 0x000000ffff147224 */ /* 0x000fe200078e0023 */
[----:B------:R-:W-:Y:S01]  /*fdd0*/  PRMT R87, R14, 0x7610, R87 ;  /* 0x000076100e577816 */ /* 0x000fe20000000057 */
[----:B------:R-:W-:Y:S01]  /*fde0*/  IMAD.MOV.U32 R14, RZ, RZ, R34 ;  /* 0x000000ffff0e7224 */ /* 0x000fe200078e0022 */
[----:B------:R-:W-:Y:S01]  /*fdf0*/  ULDC.64 UR4, c[0x0][0x3c8] ;  /* 0x0000f20000047ab9 */ /* 0x000fe20000000a00 */
        /* <DEDUP_REMOVED lines=18> */
[----:B-1----:R-:W-:Y:S01]  /*ff20*/  @P2 IMAD.HI.U32 R0, R15, R0, RZ ;  /* 0x000000000f002227 */ /* 0x002fe200078e00ff */
[----:B------:R-:W-:-:S02]  /*ff30*/  PRMT R91, R69, 0x7610, R91 ;  /* 0x00007610455b7816 */ /* 0x000fc4000000005b */
[----:B------:R-:W-:Y:S01]  /*ff40*/  PRMT R89, R14, 0x7610, R89 ;  /* 0x000076100e597816 */ /* 0x000fe20000000059 */
[----:B-----5:R-:W-:Y:S01]  /*ff50*/  IMAD.MOV.U32 R14, RZ, RZ, R41 ;  /* 0x000000ffff0e7224 */ /* 0x020fe200078e0029 */
[----:B0-----:R-:W-:Y:S01]  /*ff60*/  @P2 SHF.R.U32.HI R15, RZ, R21, R0 ;  /* 0x00000015ff0f2219 */ /* 0x001fe20000011600 */
[----:B------:R-:W-:Y:S01]  /*ff70*/  IMAD.MOV.U32 R0, RZ, RZ, R40 ;  /* 0x000000ffff007224 */ /* 0x000fe200078e0028 */
[----:B------:R-:W-:Y:S01]  /*ff80*/  PRMT R108, R76, 0x7610, R108 ;  /* 0x000076104c6c7816 */ /* 0x000fe2000000006c */
[----:B------:R-:W-:Y:S01]  /*ff90*/  IMAD.MOV.U32 R20, RZ, RZ, R42 ;  /* 0x000000ffff147224 */ /* 0x000fe200078e002a */
[----:B------:R-:W-:Y:S01]  /*ffa0*/  SHF.R.S32.HI R21, RZ, 0x1f, R15 ;  /* 0x0000001fff157819 */ /* 0x000fe2000001140f */
[-C--:B------:R-:W-:Y:S01]  /*ffb0*/  IMAD.WIDE.U32 R8, R15, R10.reuse, R8 ;  /* 0x0000000a0f087225 */ /* 0x080fe200078e0008 */
[----:B------:R-:W-:Y:S02]  /*ffc0*/  PRMT R74, R0, 0x7610, R74 ;  /* 0x00007610004a7816 */ /* 0x000fe4000000004a */
[----:B------:R-:W-:Y:S01]  /*ffd0*/  PRMT R75, R14, 0x7610, R75 ;  /* 0x000076100e4b7816 */ /* 0x000fe2000000004b */
[----:B------:R-:W-:Y:S01]  /*ffe0*/  IMAD R0, R21, R10, RZ ;  /* 0x0000000a15007224 */ /* 0x000fe200078e02ff */
[----:B------:R-:W-:Y:S01]  /*fff0*/  PRMT R109, R77, 0x7610, R109 ;  /* 0x000076104d6d7816 */ /* 0x000fe2000000006d */
[-C--:B------:R-:W-:Y:S01]  /*10000*/  IMAD R14, R21, R2.reuse, RZ ;  /* 0x00000002150e7224 */ /* 0x080fe200078e02ff */
[----:B------:R-:W-:Y:S01]  /*10010*/  PRMT R76, R20, 0x7610, R76 ;  /* 0x00007610144c7816 */ /* 0x000fe2000000004c */
[----:B------:R-:W-:-:S04]  /*10020*/  IMAD.WIDE.U32 R12, R15, R2, R12 ;  /* 0x000000020f0c7225 */ /* 0x000fc800078e000c */
        /* <DEDUP_REMOVED lines=15> */
[----:B------:R-:W-:Y:S01]  /*10120*/  LEA.HI R9, R220, R220, RZ, 0x1 ;  /* 0x000000dcdc097211 */ /* 0x000fe200078f08ff */
[----:B------:R-:W-:Y:S06]  /*10130*/  BRA.DIV UR4, `(.L_x_4342) ;  /* 0x0000019204247947 */ /* 0x000fec000b800000 */
.L_x_4618:
[----:B------:R-:W-:-:S03]  /*10140*/  UMOV UR4, 0xffffffff ;  /* 0xffffffff00047882 */ /* 0x000fc60000000000 */
[----:B------:R-:W-:Y:S05]  /*10150*/  BRA.DIV UR4, `(.L_x_4343) ;  /* 0x0000019204447947 */ /* 0x000fea000b800000 */
.L_x_4621:
[----:B------:R-:W-:-:S03]  /*10160*/  UMOV UR4, 0xffffffff ;  /* 0xffffffff00047882 */ /* 0x000fc60000000000 */
[----:B------:R-:W-:Y:S05]  /*10170*/  BRA.DIV UR4, `(.L_x_4344) ;  /* 0x0000019204647947 */ /* 0x000fea000b800000 */
.L_x_4624:
[----:B------:R-:W-:-:S03]  /*10180*/  UMOV UR4, 0xffffffff ;  /* 0xffffffff00047882 */ /* 0x000fc60000000000 */
[----:B------:R-:W-:Y:S05]  /*10190*/  BRA.DIV UR4, `(.L_x_4345) ;  /* 0x0000019204847947 */ /* 0x000fea000b800000 */
.L_x_4627:
[----:B------:R-:W-:-:S03]  /*101a0*/  UMOV UR4, 0xffffffff ;  /* 0xffffffff00047882 */ /* 0x000fc60000000000 */
[----:B------:R-:W-:Y:S05]  /*101b0*/  BRA.DIV UR4, `(.L_x_4346) ;  /* 0x0000019204a47947 */ /* 0x000fea000b800000 */
.L_x_4630:
[----:B------:R-:W-:Y:S01]  /*101c0*/  UMOV UR4, 0xffffffff ;  /* 0xffffffff00047882 */ /* 0x000fe20000000000 */
[----:B------:R-:W-:Y:S02]  /*101d0*/  LOP3.LUT R9, R9, 0xfffffffe, RZ, 0xc0, !PT ;  /* 0xfffffffe09097812 */ /* 0x000fe400078ec0ff */
[----:B------:R-:W-:Y:S05]  /*101e0*/  BRA.DIV UR4, `(.L_x_4347) ;  /* 0x0000019204c07947 */ /* 0x000fea000b800000 */
.L_x_4633:
[----:B------:R-:W-:Y:S01]  /*101f0*/  UMOV UR4, 0xffffffff ;  /* 0xffffffff00047882 */ /* 0x000fe20000000000 */
[----:B------:R-:W-:Y:S02]  /*10200*/  IMAD.IADD R8, R220, 0x1, -R9 ;  /* 0x00000001dc087824 */ /* 0x000fe400078e0a09 */
[----:B------:R-:W-:Y:S05]  /*10210*/  BRA.DIV UR4, `(.L_x_4348) ;  /* 0x0000019204dc7947 */ /* 0x000fea000b800000 */
.L_x_4636:
[----:B------:R-:W-:Y:S01]  /*10220*/  UMOV UR4, 0xffffffff ;  /* 0xffffffff00047882 */ /* 0x000fe20000000000 */
[----:B------:R-:W-:Y:S02]  /*10230*/  SHF.L.U32 R8, R8, 0x1f, RZ ;  /* 0x0000001f08087819 */ /* 0x000fe400000006ff */
[----:B------:R-:W-:Y:S05]  /*10240*/  BRA.DIV UR4, `(.L_x_4349) ;  /* 0x0000019204f87947 */ /* 0x000fea000b800000 */
.L_x_4639:
        /* <DEDUP_REMOVED lines=35> */
[----:B0-----:R-:W-:Y:S06]  /*10480*/  @!P2 BRA `(.L_x_4351) ;  /* 0x000001900090a947 */ /* 0x001fec0003800000 */
.L_x_4640:
[----:B------:R-:W-:Y:S05]  /*10490*/  BSYNC B1 ;  /* 0x0000000000017941 */ /* 0x000fea0003800000 */
.L_x_4350:
[----:B------:R-:W-:Y:S01]  /*104a0*/  BSSY B1, `(.L_x_4352) ;  /* 0x0000145000017945 */ /* 0x000fe20003800000 */
[----:B------:R-:W-:Y:S02]  /*104b0*/  PRMT R70, R9, 0x7610, R70 ;  /* 0x0000761009467816 */ /* 0x000fe40000000046 */
[----:B------:R-:W-:Y:S01]  /*104c0*/  PRMT R71, R10, 0x7610, R71 ;  /* 0x000076100a477816 */ /* 0x000fe20000000047 */
[----:B------:R-:W-:Y:S06]  /*104d0*/  @P0 BRA `(.L_x_4353) ;  /* 0x0000001400040947 */ /* 0x000fec0003800000 */
[----:B------:R-:W1:Y:S01]  /*104e0*/  LDC R105, c[0x0][0x3d4] ;  /* 0x0000f500ff697b82 */ /* 0x000e620000000800 */
[----:B------:R-:W-:Y:S01]  /*104f0*/  BSSY B2, `(.L_x_4354) ;  /* 0x000006f000027945 */ /* 0x000fe20003800000 */
[-C--:B-1----:R-:W-:Y:S02]  /*10500*/  ISETP.GE.AND P0, PT, R192, R105.reuse, PT ;  /* 0x00000069c000720c */ /* 0x082fe40003f06270 */
[-C--:B------:R-:W-:Y:S02]  /*10510*/  ISETP.GE.AND P2, PT, R198, R105.reuse, PT ;  /* 0x00000069c600720c */ /* 0x080fe40003f46270 */
[----:B------:R-:W-:-:S09]  /*10520*/  ISETP.GE.AND P3, PT, R199, R105, PT ;  /* 0x00000069c700720c */ /* 0x000fd20003f66270 */
[----:B------:R-:W-:Y:S05]  /*10530*/  @P0 BRA `(.L_x_4355) ;  /* 0x0000000400a80947 */ /* 0x000fea0003800000 */
[----:B------:R-:W-:Y:S02]  /*10540*/  LEA.HI R10, R105, R224, RZ, 0x1d ;  /* 0x000000e0690a7211 */ /* 0x000fe400078fe8ff */
[----:B0-----:R-:W-:Y:S02]  /*10550*/  LOP3.LUT R8, R208, 0x38, R192, 0xf8, !PT ;  /* 0x00000038d0087812 */ /* 0x001fe400078ef8c0 */
[----:B------:R-:W-:Y:S01]  /*10560*/  SHF.R.S32.HI R13, RZ, 0x1f, R10 ;  /* 0x0000001fff0d7819 */ /* 0x000fe2000001140a */
[----:B------:R-:W-:Y:S01]  /*10570*/  IMAD.SHL.U32 R11, R10, 0x8, RZ ;  /* 0x000000080a0b7824 */ /* 0x000fe200078e00ff */
[-C--:B------:R-:W-:Y:S02]  /*10580*/  LOP3.LUT R9, R8, R209.reuse, RZ, 0x3c, !PT ;  /* 0x000000d108097212 */ /* 0x080fe400078e3cff */
[----:B------:R-:W-:Y:S02]  /*10590*/  LEA.HI R13, R13, R10, RZ, 0x3 ;  /* 0x0000000a0d0d7211 */ /* 0x000fe400078f18ff */
[----:B------:R-:W-:Y:S01]  /*105a0*/  LOP3.LUT R8, R208, 0x38, R11, 0xf8, !PT ;  /* 0x00000038d0087812 */ /* 0x000fe200078ef80b */
[----:B------:R-:W-:Y:S01]  /*105b0*/  IMAD.IADD R104, R210, 0x1, R9 ;  /* 0x00000001d2687824 */ /* 0x000fe200078e0209 */
[----:B------:R-:W-:Y:S01]  /*105c0*/  SHF.R.U64 R116, R32, 0x10, R33 ;  /* 0x0000001020747819 */ /* 0x000fe20000001221 */
[----:B------:R-:W-:Y:S01]  /*105d0*/  IMAD.SHL.U32 R13, R13, 0x400, RZ ;  /* 0x000004000d0d7824 */ /* 0x000fe200078e00ff */
[----:B------:R-:W-:Y:S01]  /*105e0*/  LOP3.LUT R8, R8, R209, RZ, 0x3c, !PT ;  /* 0x000000d108087212 */ /* 0x000fe200078e3cff */
[----:B------:R-:W-:Y:S01]  /*105f0*/  IMAD R104, R104, 0x2, R17 ;  /* 0x0000000268687824 */ /* 0x000fe200078e0211 */
[----:B------:R-:W-:-:S02]  /*10600*/  SHF.R.U64 R32, R4, 0x10, R5 ;  /* 0x0000001004207819 */ /* 0x000fc40000001205 */
[----:B------:R-:W-:Y:S02]  /*10610*/  LOP3.LUT R13, R13, 0x7fffe000, RZ, 0xc0, !PT ;  /* 0x7fffe0000d0d7812 */ /* 0x000fe400078ec0ff */
[----:B------:R-:W-:Y:S02]  /*10620*/  SHF.R.U32.HI R5, RZ, 0x10, R5 ;  /* 0x00000010ff057819 */ /* 0x000fe40000011605 */
[----:B------:R-:W-:Y:S02]  /*10630*/  IADD3 R106, R8, R13, R210 ;  /* 0x0000000d086a7210 */ /* 0x000fe40007ffe0d2 */
[----:B------:R-:W0:Y:S01]  /*10640*/  LDS.128 R8, [R104+0x12400] ;  /* 0x0124000068087984 */ /* 0x000e220000000c00 */
[----:B------:R-:W-:Y:S02]  /*10650*/  SHF.R.U64 R4, R6, 0x10, R7 ;  /* 0x0000001006047819 */ /* 0x000fe40000001207 */
[----:B------:R-:W-:Y:S01]  /*10660*/  IMAD R106, R106, 0x2, R17 ;  /* 0x000000026a6a7824 */ /* 0x000fe200078e0211 */
[----:B------:R-:W-:-:S02]  /*10670*/  SHF.R.U32.HI R7, RZ, 0x10, R7 ;  /* 0x00000010ff077819 */ /* 0x000fc40000011607 */
[----:B------:R-:W-:Y:S02]  /*10680*/  PRMT R111, R111, 0x5410, R116 ;  /* 0x000054106f6f7816 */ /* 0x000fe40000000074 */
[----:B------:R-:W1:Y:S01]  /*10690*/  LDS.128 R12, [R106+0x12400] ;  /* 0x012400006a0c7984 */ /* 0x000e620000000c00 */
[----:B------:R-:W-:Y:S02]  /*106a0*/  PRMT R115, R107, 0x5410, R32 ;  /* 0x000054106b737816 */ /* 0x000fe40000000020 */
[----:B------:R-:W-:Y:S01]  /*106b0*/  PRMT R116, R108, 0x5410, R5 ;  /* 0x000054106c747816 */ /* 0x000fe20000000005 */
[----:B------:R-:W-:Y:S01]  /*106c0*/  IMAD.U32 R107, R111, 0x10000, RZ ;  /* 0x000100006f6b7824 */ /* 0x000fe200078e00ff */
[----:B------:R-:W-:Y:S01]  /*106d0*/  PRMT R117, R109, 0x5410, R4 ;  /* 0x000054106d757816 */ /* 0x000fe20000000004 */
[----:B------:R-:W-:Y:S01]  /*106e0*/  IMAD.U32 R108, R115, 0x10000, RZ ;  /* 0x00010000736c7824 */ /* 0x000fe200078e00ff */
[----:B------:R-:W-:Y:S01]  /*106f0*/  PRMT R110, R110, 0x5410, R7 ;  /* 0x000054106e6e7816 */ /* 0x000fe20000000007 */
[----:B------:R-:W-:Y:S01]  /*10700*/  IMAD.U32 R109, R116, 0x10000, RZ ;  /* 0x00010000746d7824 */ /* 0x000fe200078e00ff */
[----:B------:R-:W-:-:S02]  /*10710*/  SHF.R.U32.HI R33, RZ, 0x10, R33 ;  /* 0x00000010ff217819 */ /* 0x000fc40000011621 */
[--C-:B------:R-:W-:Y:S02]  /*10720*/  SHF.R.U64 R34, R34, 0x10, R35.reuse ;  /* 0x0000001022227819 */ /* 0x100fe40000001223 */
[----:B------:R-:W-:Y:S02]  /*10730*/  SHF.R.U32.HI R35, RZ, 0x10, R35 ;  /* 0x00000010ff237819 */ /* 0x000fe40000011623 */
[----:B------:R-:W-:Y:S02]  /*10740*/  PRMT R112, R112, 0x5410, R33 ;  /* 0x0000541070707816 */ /* 0x000fe40000000021 */
[----:B------:R-:W-:Y:S02]  /*10750*/  PRMT R114, R114, 0x5410, R35 ;  /* 0x0000541072727816 */ /* 0x000fe40000000023 */
[----:B------:R-:W-:Y:S02]  /*10760*/  LOP3.LUT R115, R115, 0xffff0000, RZ, 0xc0, !PT ;  /* 0xffff000073737812 */ /* 0x000fe400078ec0ff */
[----:B------:R-:W-:-:S02]  /*10770*/  LOP3.LUT R111, R111, 0xffff0000, RZ, 0xc0, !PT ;  /* 0xffff00006f6f7812 */ /* 0x000fc400078ec0ff */
[----:B------:R-:W-:Y:S02]  /*10780*/  PRMT R113, R113, 0x5410, R34 ;  /* 0x0000541071717816 */ /* 0x000fe40000000022 */
[----:B------:R-:W-:Y:S01]  /*10790*/  LOP3.LUT R116, R116, 0xffff0000, RZ, 0xc0, !PT ;  /* 0xffff000074747812 */ /* 0x000fe200078ec0ff */
        /* <DEDUP_REMOVED lines=17> */
[----:B------:R-:W-:Y:S02]  /*108b0*/  IMAD.U32 R35, R15, 0x10000, RZ ;  /* 0x000100000f237824 */ /* 0x000fe400078e00ff */
[----:B------:R-:W-:Y:S01]  /*108c0*/  FFMA.FTZ R121, R4, R108, R121 ;  /* 0x0000006c04797223 */ /* 0x000fe20000010079 */
[----:B------:R-:W-:Y:S02]  /*108d0*/  IMAD.U32 R107, R110, 0x10000, RZ ;  /* 0x000100006e6b7824 */ /* 0x000fe400078e00ff */
[-C--:B------:R-:W-:Y:S01]  /*108e0*/  FMUL.FTZ R33, R33, R11.reuse ;  /* 0x0000000b21217220 */ /* 0x080fe20000410000 */
[----:B------:R-:W-:Y:S02]  /*108f0*/  IMAD.U32 R4, R114, 0x10000, RZ ;  /* 0x0001000072047824 */ /* 0x000fe400078e00ff */
[C---:B------:R-:W-:Y:S01]  /*10900*/  FFMA.FTZ R123, R6.reuse, R11, -R123 ;  /* 0x0000000b067b7223 */ /* 0x040fe2000001087b */
[C---:B------:R-:W-:Y:S01]  /*10910*/  FMUL.FTZ R11, R35.reuse, R107 ;  /* 0x0000006b230b7220 */ /* 0x040fe20000410000 */
[----:B------:R-:W-:Y:S01]  /*10920*/  FFMA.FTZ R33, R6, R109, R33 ;  /* 0x0000006d06217223 */ /* 0x000fe20000010021 */
[----:B------:R-:W-:Y:S01]  /*10930*/  FMUL.FTZ R108, R35, R4 ;  /* 0x00000004236c7220 */ /* 0x000fe20000410000 */
[----:B------:R-:W-:-:S02]  /*10940*/  IMAD.U32 R34, R14, 0x10000, RZ ;  /* 0x000100000e227824 */ /* 0x000fc400078e00ff */
[----:B------:R-:W-:Y:S01]  /*10950*/  FFMA.FTZ R35, R32, R4, -R11 ;  /* 0x0000000420237223 */ /* 0x000fe2000001080b */
[----:B------:R-:W-:Y:S01]  /*10960*/  FMUL.FTZ R4, R12, R115 ;  /* 0x000000730c047220 */ /* 0x000fe20000410000 */
[----:B------:R-:W-:Y:S02]  /*10970*/  IMAD.U32 R6, R117, 0x10000, RZ ;  /* 0x0001000075067824 */ /* 0x000fe400078e00ff */
[----:B------:R-:W-:Y:S01]  /*10980*/  FFMA.FTZ R107, R32, R107, R108 ;  /* 0x0000006b206b7223 */ /* 0x000fe2000001006c */
[-C--:B------:R-:W-:Y:S01]  /*10990*/  FMUL.FTZ R32, R12, R111.reuse ;  /* 0x0000006f0c207220 */ /* 0x080fe20000410000 */
[----:B------:R-:W-:Y:S01]  /*109a0*/  FFMA.FTZ R12, R5, R111, -R4 ;  /* 0x0000006f050c7223 */ /* 0x000fe20000010804 */
[----:B------:R-:W-:Y:S01]  /*109b0*/  LOP3.LUT R14, R14, 0xffff0000, RZ, 0xc0, !PT ;  /* 0xffff00000e0e7812 */ /* 0x000fe200078ec0ff */
[----:B------:R-:W-:Y:S01]  /*109c0*/  IMAD.U32 R4, R113, 0x10000, RZ ;  /* 0x0001000071047824 */ /* 0x000fe200078e00ff */
[----:B------:R-:W-:Y:S01]  /*109d0*/  LOP3.LUT R15, R15, 0xffff0000, RZ, 0xc0, !PT ;  /* 0xffff00000f0f7812 */ /* 0x000fe200078ec0ff */
[----:B------:R-:W-:Y:S01]  /*109e0*/  FMUL.FTZ R108, R34, R6 ;  /* 0x00000006226c7220 */ /* 0x000fe20000410000 */
[----:B------:R-:W-:Y:S01]  /*109f0*/  LOP3.LUT R117, R117, 0xffff0000, RZ, 0xc0, !PT ;  /* 0xffff000075757812 */ /* 0x000fe200078ec0ff */
[----:B------:R-:W-:Y:S01]  /*10a00*/  FFMA.FTZ R32, R5, R115, R32 ;  /* 0x0000007305207223 */ /* 0x000fe20000010020 */
[----:B------:R-:W-:Y:S01]  /*10a10*/  LOP3.LUT R110, R110, 0xffff0000, RZ, 0xc0, !PT ;  /* 0xffff00006e6e7812 */ /* 0x000fe200078ec0ff */
[-C--:B------:R-:W-:Y:S01]  /*10a20*/  FMUL.FTZ R34, R34, R4.reuse ;  /* 0x0000000422227220 */ /* 0x080fe20000410000 */
[----:B------:R-:W-:Y:S01]  /*10a30*/  LOP3.LUT R112, R112, 0xffff0000, RZ, 0xc0, !PT ;  /* 0xffff000070707812 */ /* 0x000fe200078ec0ff */
[----:B------:R-:W-:Y:S01]  /*10a40*/  FFMA.FTZ R108, R7, R4, -R108 ;  /* 0x00000004076c7223 */ /* 0x000fe2000001086c */
[----:B------:R-:W-:Y:S01]  /*10a50*/  LOP3.LUT R113, R113, 0xffff0000, RZ, 0xc0, !PT ;  /* 0xffff000071717812 */ /* 0x000fe200078ec0ff */
[----:B------:R-:W-:Y:S01]  /*10a60*/  FMUL.FTZ R11, R13, R116 ;  /* 0x000000740d0b7220 */ /* 0x000fe20000410000 */
[----:B------:R-:W-:Y:S01]  /*10a70*/  LOP3.LUT R114, R114, 0xffff0000, RZ, 0xc0, !PT ;  /* 0xffff000072727812 */ /* 0x000fe200078ec0ff */
[C---:B------:R-:W-:Y:S01]  /*10a80*/  FMUL.FTZ R4, R14.reuse, R117 ;  /* 0x000000750e047220 */ /* 0x040fe20000410000 */
[----:B------:R-:W-:Y:S01]  /*10a90*/  FMUL.FTZ R5, R15, R110 ;  /* 0x0000006e0f057220 */ /* 0x000fe20000410000 */
[----:B------:R-:W-:Y:S01]  /*10aa0*/  FMUL.FTZ R13, R13, R112 ;  /* 0x000000700d0d7220 */ /* 0x000fe20000410000 */
[-C--:B------:R-:W-:Y:S01]  /*10ab0*/  FMUL.FTZ R14, R14, R113.reuse ;  /* 0x000000710e0e7220 */ /* 0x080fe20000410000 */
[----:B------:R-:W-:Y:S01]  /*10ac0*/  FMUL.FTZ R15, R15, R114 ;  /* 0x000000720f0f7220 */ /* 0x000fe20000410000 */
[----:B------:R-:W-:Y:S01]  /*10ad0*/  FFMA.FTZ R112, R8, R112, -R11 ;  /* 0x0000007008707223 */ /* 0x000fe2000001080b */
[----:B------:R-:W-:Y:S01]  /*10ae0*/  FFMA.FTZ R113, R9, R113, -R4 ;  /* 0x0000007109717223 */ /* 0x000fe20000010804 */
[----:B------:R-:W-:Y:S01]  /*10af0*/  FFMA.FTZ R114, R10, R114, -R5 ;  /* 0x000000720a727223 */ /* 0x000fe20000010805 */
[----:B------:R-:W-:Y:S01]  /*10b00*/  FFMA.FTZ R116, R8, R116, R13 ;  /* 0x0000007408747223 */ /* 0x000fe2000001000d */
        /* <DEDUP_REMOVED lines=9> */
[----:B------:R1:W-:Y:S01]  /*10ba0*/  STS.128 [R104+0x12400], R4 ;  /* 0x0124000468007388 */ /* 0x0003e20000000c00 */
[----:B------:R-:W-:-:S02]  /*10bb0*/  F2FP.BF16.F32.PACK_AB R10, R117, R34 ;  /* 0x00000022750a723e */ /* 0x000fc400000010ff */
[----:B------:R-:W-:-:S05]  /*10bc0*/  F2FP.BF16.F32.PACK_AB R11, R110, R107 ;  /* 0x0000006b6e0b723e */ /* 0x000fca00000010ff */
[----:B------:R1:W-:Y:S02]  /*10bd0*/  STS.128 [R106+0x12400], R8 ;  /* 0x012400086a007388 */ /* 0x0003e40000000c00 */
.L_x_4355:
[----:B------:R-:W-:Y:S05]  /*10be0*/  BSYNC B2 ;  /* 0x0000000000027941 */ /* 0x000fea0003800000 */
.L_x_4354:
[----:B------:R-:W-:Y:S04]  /*10bf0*/  BSSY B2, `(.L_x_4356) ;  /* 0x0000068000027945 */ /* 0x000fe80003800000 */
[----:B------:R-:W-:Y:S05]  /*10c00*/  @P2 BRA `(.L_x_4357) ;  /* 0x0000000400982947 */ /* 0x000fea0003800000 */
[----:B-1----:R-:W-:Y:S02]  /*10c10*/  LEA.HI R4, R105, R225, RZ, 0x1d ;  /* 0x000000e169047211 */ /* 0x002fe400078fe8ff */
[----:B------:R-:W-:Y:S02]  /*10c20*/  SHF.R.U64 R35, R36, 0x10, R37 ;  /* 0x0000001024237819 */ /* 0x000fe40000001225 */
[----:B------:R-:W-:Y:S01]  /*10c30*/  SHF.R.S32.HI R7, RZ, 0x1f, R4 ;  /* 0x0000001fff077819 */ /* 0x000fe20000011404 */
        /* <DEDUP_REMOVED lines=11> */
[----:B------:R-:W-:-:S02]  /*10cf0*/  IADD3 R12, R4, R7, R210 ;  /* 0x00000007040c7210 */ /* 0x000fc40007ffe0d2 */
[----:B------:R-:W1:Y:S01]  /*10d00*/  LDS.128 R4, [R232] ;  /* 0x00000000e8047984 */ /* 0x000e620000000c00 */
[----:B------:R-:W-:Y:S02]  /*10d10*/  SHF.R.U64 R13, R26, 0x10, R27 ;  /* 0x000000101a0d7819 */ /* 0x000fe4000000121b */
[----:B------:R-:W-:Y:S01]  /*10d20*/  IMAD R12, R12, 0x2, R17 ;  /* 0x000000020c0c7824 */ /* 0x000fe200078e0211 */
[----:B------:R-:W-:Y:S02]  /*10d30*/  SHF.R.U32.HI R24, RZ, 0x10, R25 ;  /* 0x00000010ff187819 */ /* 0x000fe40000011619 */
[----:B------:R-:W-:Y:S02]  /*10d40*/  SHF.R.U32.HI R26, RZ, 0x10, R27 ;  /* 0x00000010ff1a7819 */ /* 0x000fe4000001161b */
[----:B0-----:R-:W0:Y:S01]  /*10d50*/  LDS.128 R8, [R12+0x12400] ;  /* 0x012400000c087984 */ /* 0x001e220000000c00 */
[--C-:B------:R-:W-:Y:S02]  /*10d60*/  SHF.R.U64 R33, R38, 0x10, R39.reuse ;  /* 0x0000001026217819 */ /* 0x100fe40000001227 */
        /* <DEDUP_REMOVED lines=8> */
[----:B------:R-:W-:Y:S01]  /*10df0*/  PRMT R102, R102, 0x5410, R33 ;  /* 0x0000541066667816 */ /* 0x000fe20000000021 */
[----:B------:R-:W-:-:S02]  /*10e00*/  IMAD.U32 R33, R97, 0x10000, RZ ;  /* 0x0001000061217824 */ /* 0x000fc400078e00ff */
[C---:B-1----:R-:W-:Y:S01]  /*10e10*/  IMAD.U32 R13, R4.reuse, 0x10000, RZ ;  /* 0x00010000040d7824 */ /* 0x042fe200078e00ff */
[----:B------:R-:W-:Y:S01]  /*10e20*/  LOP3.LUT R4, R4, 0xffff0000, RZ, 0xc0, !PT ;  /* 0xffff000004047812 */ /* 0x000fe200078ec0ff */
        /* <DEDUP_REMOVED lines=16> */
[----:B------:R-:W-:Y:S02]  /*10f30*/  IMAD.U32 R13, R103, 0x10000, RZ ;  /* 0x00010000670d7824 */ /* 0x000fe400078e00ff */
[C---:B------:R-:W-:Y:S01]  /*10f40*/  FMUL.FTZ R107, R32.reuse, R35 ;  /* 0x00000023206b7220 */ /* 0x040fe20000410000 */
[----:B------:R-:W-:Y:S01]  /*10f50*/  IMAD.U32 R25, R101, 0x10000, RZ ;  /* 0x0001000065197824 */ /* 0x000fe200078e00ff */
[----:B------:R-:W-:Y:S01]  /*10f60*/  LOP3.LUT R11, R11, 0xffff0000, RZ, 0xc0, !PT ;  /* 0xffff00000b0b7812 */ /* 0x000fe200078ec0ff */
[-C--:B------:R-:W-:Y:S01]  /*10f70*/  FMUL.FTZ R32, R32, R13.reuse ;  /* 0x0000000d20207220 */ /* 0x080fe20000410000 */
[----:B------:R-:W-:Y:S01]  /*10f80*/  FFMA.FTZ R107, R24, R13, -R107 ;  /* 0x0000000d186b7223 */ /* 0x000fe2000001086b */
[-C--:B------:R-:W-:Y:S01]  /*10f90*/  FMUL.FTZ R39, R26, R25.reuse ;  /* 0x000000191a277220 */ /* 0x080fe20000410000 */
[----:B------:R-:W-:Y:S01]  /*10fa0*/  FFMA.FTZ R37, R14, R25, -R37 ;  /* 0x000000190e257223 */ /* 0x000fe20000010825 */
[----:B------:R-:W-:Y:S01]  /*10fb0*/  LOP3.LUT R25, R96, 0xffff0000, RZ, 0xc0, !PT ;  /* 0xffff000060197812 */ /* 0x000fe200078ec0ff */
[----:B------:R-:W-:Y:S01]  /*10fc0*/  FFMA.FTZ R34, R24, R35, R32 ;  /* 0x0000002318227223 */ /* 0x000fe20000010020 */
        /* <DEDUP_REMOVED lines=24> */
[----:B------:R-:W-:Y:S01]  /*11150*/  LOP3.LUT R4, R103, 0xffff0000, RZ, 0xc0, !PT ;  /* 0xffff000067047812 */ /* 0x000fe200078ec0ff */
[-C--:B------:R-:W-:Y:S02]  /*11160*/  FMUL.FTZ R26, R10, R5.reuse ;  /* 0x000000050a1a7220 */ /* 0x080fe40000410000 */
[C---:B------:R-:W-:Y:S01]  /*11170*/  FMUL.FTZ R36, R11.reuse, R8 ;  /* 0x000000080b247220 */ /* 0x040fe20000410000 */
[C---:B------:R-:W-:Y:S01]  /*11180*/  FFMA.FTZ R10, R6.reuse, R5, -R15 ;  /* 0x00000005060a7223 */ /* 0x040fe2000001080f */
[-C--:B------:R-:W-:Y:S01]  /*11190*/  FMUL.FTZ R25, R11, R4.reuse ;  /* 0x000000040b197220 */ /* 0x080fe20000410000 */
[----:B------:R-:W-:Y:S01]  /*111a0*/  FFMA.FTZ R11, R6, R9, R26 ;  /* 0x00000009060b7223 */ /* 0x000fe2000001001a */
[----:B------:R-:W-:Y:S01]  /*111b0*/  FFMA.FTZ R36, R7, R4, -R36 ;  /* 0x0000000407247223 */ /* 0x000fe20000010824 */
[----:B------:R-:W-:Y:S01]  /*111c0*/  F2FP.BF16.F32.PACK_AB R4, R33, R38 ;  /* 0x000000262104723e */ /* 0x000fe200000010ff */
        /* <DEDUP_REMOVED lines=10> */
.L_x_4357:
[----:B------:R-:W-:Y:S05]  /*11270*/  BSYNC B2 ;  /* 0x0000000000027941 */ /* 0x000fea0003800000 */
.L_x_4356:
[----:B------:R-:W-:Y:S05]  /*11280*/  @P3 BRA `(.L_x_4353) ;  /* 0x0000000400983947 */ /* 0x000fea0003800000 */
[----:B------:R-:W-:Y:S02]  /*11290*/  LEA.HI R105, R105, R230, RZ, 0x1d ;  /* 0x000000e669697211 */ /* 0x000fe400078fe8ff */
[----:B------:R-:W-:Y:S02]  /*112a0*/  SHF.R.U64 R27, R60, 0x10, R61 ;  /* 0x000000103c1b7819 */ /* 0x000fe4000000123d */
[----:B-12---:R-:W-:Y:S01]  /*112b0*/  SHF.R.S32.HI R4, RZ, 0x1f, R105 ;  /* 0x0000001fff047819 */ /* 0x006fe20000011469 */
[----:B------:R-:W-:Y:S01]  /*112c0*/  IMAD.SHL.U32 R5, R105, 0x8, RZ ;  /* 0x0000000869057824 */ /* 0x000fe200078e00ff */
[----:B------:R-:W-:Y:S02]  /*112d0*/  SHF.R.U64 R15, R28, 0x10, R29 ;  /* 0x000000101c0f7819 */ /* 0x000fe4000000121d */
[----:B------:R-:W-:Y:S02]  /*112e0*/  LEA.HI R105, R4, R105, RZ, 0x3 ;  /* 0x0000006904697211 */ /* 0x000fe400078f18ff */
[----:B------:R-:W-:-:S02]  /*112f0*/  LOP3.LUT R4, R208, 0x38, R5, 0xf8, !PT ;  /* 0x00000038d0047812 */ /* 0x000fc400078ef805 */
[----:B------:R-:W-:Y:S01]  /*11300*/  SHF.R.U64 R13, R30, 0x10, R31 ;  /* 0x000000101e0d7819 */ /* 0x000fe2000000121f */
[----:B------:R-:W-:Y:S01]  /*11310*/  IMAD.SHL.U32 R105, R105, 0x400, RZ ;  /* 0x0000040069697824 */ /* 0x000fe200078e00ff */
[----:B------:R-:W-:Y:S02]  /*11320*/  LOP3.LUT R4, R4, R209, RZ, 0x3c, !PT ;  /* 0x000000d104047212 */ /* 0x000fe400078e3cff */
[----:B------:R-:W-:Y:S02]  /*11330*/  SHF.R.U64 R25, R62, 0x10, R63 ;  /* 0x000000103e197819 */ /* 0x000fe4000000123f */
[----:B------:R-:W-:Y:S02]  /*11340*/  LOP3.LUT R105, R105, 0x7fffe000, RZ, 0xc0, !PT ;  /* 0x7fffe00069697812 */ /* 0x000fe400078ec0ff */
[----:B------:R-:W-:Y:S02]  /*11350*/  SHF.R.U32.HI R30, RZ, 0x10, R31 ;  /* 0x00000010ff1e7819 */ /* 0x000fe4000001161f */
[----:B0-----:R-:W-:-:S02]  /*11360*/  IADD3 R8, R4, R105, R210 ;  /* 0x0000006904087210 */ /* 0x001fc40007ffe0d2 */
[----:B------:R-:W0:Y:S01]  /*11370*/  LDS.128 R4, [R229] ;  /* 0x00000000e5047984 */ /* 0x000e220000000c00 */
[----:B------:R-:W-:Y:S02]  /*11380*/  PRMT R88, R88, 0x5410, R27 ;  /* 0x0000541058587816 */ /* 0x000fe4000000001b */
[----:B------:R-:W-:Y:S01]  /*11390*/  IMAD R12, R8, 0x2, R17 ;  /* 0x00000002080c7824 */ /* 0x000fe200078e0211 */
[----:B------:R-:W-:Y:S02]  /*113a0*/  PRMT R84, R84, 0x5410, R15 ;  /* 0x0000541054547816 */ /* 0x000fe4000000000f */
[----:B------:R-:W-:Y:S02]  /*113b0*/  SHF.R.U32.HI R28, RZ, 0x10, R29 ;  /* 0x00000010ff1c7819 */ /* 0x000fe4000001161d */
[----:B------:R-:W1:Y:S01]  /*113c0*/  LDS.128 R8, [R12+0x12400] ;  /* 0x012400000c087984 */ /* 0x000e620000000c00 */
[----:B------:R-:W-:Y:S01]  /*113d0*/  PRMT R90, R90, 0x5410, R25 ;  /* 0x000054105a5a7816 */ /* 0x000fe20000000019 */
[----:B------:R-:W-:Y:S01]  /*113e0*/  IMAD.U32 R32, R84, 0x10000, RZ ;  /* 0x0001000054207824 */ /* 0x000fe200078e00ff */
[----:B------:R-:W-:Y:S01]  /*113f0*/  PRMT R87, R87, 0x5410, R30 ;  /* 0x0000541057577816 */ /* 0x000fe2000000001e */
[----:B------:R-:W-:Y:S01]  /*11400*/  IMAD.U32 R30, R88, 0x10000, RZ ;  /* 0x00010000581e7824 */ /* 0x000fe200078e00ff */
[----:B------:R-:W-:-:S02]  /*11410*/  SHF.R.U32.HI R62, RZ, 0x10, R63 ;  /* 0x00000010ff3e7819 */ /* 0x000fc4000001163f */
[----:B------:R-:W-:Y:S01]  /*11420*/  SHF.R.U32.HI R60, RZ, 0x10, R61 ;  /* 0x00000010ff3c7819 */ /* 0x000fe2000001163d */
[----:B------:R-:W-:Y:S01]  /*11430*/  IMAD.U32 R31, R87, 0x10000, RZ ;  /* 0x00010000571f7824 */ /* 0x000fe200078e00ff */
[----:B------:R-:W-:Y:S02]  /*11440*/  PRMT R85, R85, 0x5410, R28 ;  /* 0x0000541055557816 */ /* 0x000fe4000000001c */
[----:B------:R-:W-:Y:S02]  /*11450*/  PRMT R86, R86, 0x5410, R13 ;  /* 0x0000541056567816 */ /* 0x000fe4000000000d */
[----:B------:R-:W-:Y:S01]  /*11460*/  PRMT R91, R91, 0x5410, R62 ;  /* 0x000054105b5b7816 */ /* 0x000fe2000000003e */
[----:B------:R-:W-:Y:S01]  /*11470*/  IMAD.U32 R29, R85, 0x10000, RZ ;  /* 0x00010000551d7824 */ /* 0x000fe200078e00ff */
        /* <DEDUP_REMOVED lines=71> */
.L_x_4353:
[----:B------:R-:W-:Y:S05]  /*118f0*/  BSYNC B1 ;  /* 0x0000000000017941 */ /* 0x000fea0003800000 */
.L_x_4352:
[----:B------:R-:W-:Y:S05]  /*11900*/  @P1 BRA `(.L_x_4327) ;  /* 0x0000001000f41947 */ /* 0x000fea0003800000 */
[----:B------:R-:W4:Y:S01]  /*11910*/  LDC R13, c[0x0][0x3d4] ;  /* 0x0000f500ff0d7b82 */ /* 0x000f220000000800 */
[----:B------:R-:W-:Y:S01]  /*11920*/  BSSY B1, `(.L_x_4358) ;  /* 0x000006b000017945 */ /* 0x000fe20003800000 */
[-C--:B----4-:R-:W-:Y:S02]  /*11930*/  ISETP.GE.AND P0, PT, R192, R13.reuse, PT ;  /* 0x0000000dc000720c */ /* 0x090fe40003f06270 */
[-C--:B------:R-:W-:Y:S02]  /*11940*/  ISETP.GE.AND P1, PT, R198, R13.reuse, PT ;  /* 0x0000000dc600720c */ /* 0x080fe40003f26270 */
[----:B------:R-:W-:-:S09]  /*11950*/  ISETP.GE.AND P2, PT, R199, R13, PT ;  /* 0x0000000dc700720c */ /* 0x000fd20003f46270 */
[----:B------:R-:W-:Y:S05]  /*11960*/  @P0 BRA `(.L_x_4359) ;  /* 0x0000000400980947 */ /* 0x000fea0003800000 */
[----:B-123--:R-:W-:Y:S02]  /*11970*/  LEA.HI R4, R13, R224, RZ, 0x1d ;  /* 0x000000e00d047211 */ /* 0x00efe400078fe8ff */
        /* <DEDUP_REMOVED lines=13> */
[----:B0-----:R-:W-:-:S02]  /*11a50*/  IADD3 R8, R4, R5, R211 ;  /* 0x0000000504087210 */ /* 0x001fc40007ffe0d3 */
[----:B------:R-:W0:Y:S01]  /*11a60*/  LDS.128 R4, [R231] ;  /* 0x00000000e7047984 */ /* 0x000e220000000c00 */
[----:B------:R-:W-:Y:S01]  /*11a70*/  SHF.R.U32.HI R52, RZ, 0x10, R53 ;  /* 0x00000010ff347819 */ /* 0x000fe20000011635 */
[----:B------:R-:W-:Y:S01]  /*11a80*/  IMAD.U32 R33, R74, 0x10000, RZ ;  /* 0x000100004a217824 */ /* 0x000fe200078e00ff */
[----:B------:R-:W-:Y:S01]  /*11a90*/  SHF.R.U64 R27, R54, 0x10, R55 ;  /* 0x00000010361b7819 */ /* 0x000fe20000001237 */
[----:B------:R-:W-:Y:S01]  /*11aa0*/  IMAD R12, R8, 0x2, R17 ;  /* 0x00000002080c7824 */ /* 0x000fe200078e0211 */
[--C-:B------:R-:W-:Y:S02]  /*11ab0*/  SHF.R.U64 R15, R42, 0x10, R43.reuse ;  /* 0x000000102a0f7819 */ /* 0x100fe4000000122b */
[----:B------:R-:W-:Y:S02]  /*11ac0*/  PRMT R75, R75, 0x5410, R40 ;  /* 0x000054104b4b7816 */ /* 0x000fe40000000028 */
[----:B------:R-:W1:Y:S01]  /*11ad0*/  LDS.128 R8, [R12+0x12400] ;  /* 0x012400000c087984 */ /* 0x000e620000000c00 */
        /* <DEDUP_REMOVED lines=8> */
[----:B------:R-:W-:-:S02]  /*11b60*/  IMAD.U32 R32, R77, 0x10000, RZ ;  /* 0x000100004d207824 */ /* 0x000fc400078e00ff */
        /* <DEDUP_REMOVED lines=70> */
.L_x_4359:
[----:B------:R-:W-:Y:S05]  /*11fd0*/  BSYNC B1 ;  /* 0x0000000000017941 */ /* 0x000fea0003800000 */
.L_x_4358:
[----:B------:R-:W-:Y:S04]  /*11fe0*/  BSSY B1, `(.L_x_4360) ;  /* 0x0000068000017945 */ /* 0x000fe80003800000 */
[----:B------:R-:W-:Y:S05]  /*11ff0*/  @P1 BRA `(.L_x_4361) ;  /* 0x0000000400981947 */ /* 0x000fea0003800000 */
[----:B-1234-:R-:W-:Y:S02]  /*12000*/  LEA.HI R4, R13, R225, RZ, 0x1d ;  /* 0x000000e10d047211 */ /* 0x01efe400078fe8ff */
        /* <DEDUP_REMOVED lines=101> */
.L_x_4361:
[----:B------:R-:W-:Y:S05]  /*12660*/  BSYNC B1 ;  /* 0x0000000000017941 */ /* 0x000fea0003800000 */
.L_x_4360:
[----:B------:R-:W-:Y:S05]  /*12670*/  @P2 BRA `(.L_x_4327) ;  /* 0x0000000400982947 */ /* 0x000fea0003800000 */
[----:B------:R-:W-:Y:S02]  /*12680*/  LEA.HI R13, R13, R230, RZ, 0x1d ;  /* 0x000000e60d0d7211 */ /* 0x000fe400078fe8ff */
[----:B------:R-:W-:Y:S02]  /*12690*/  SHF.R.U64 R24, R64, 0x10, R65 ;  /* 0x0000001040187819 */ /* 0x000fe40000001241 */
[----:B01234-:R-:W-:Y:S01]  /*126a0*/  SHF.R.S32.HI R6, RZ, 0x1f, R13 ;  /* 0x0000001fff067819 */ /* 0x01ffe2000001140d */
[----:B------:R-:W-:Y:S01]  /*126b0*/  IMAD.SHL.U32 R4, R13, 0x8, RZ ;  /* 0x000000080d047824 */ /* 0x000fe200078e00ff */
[----:B------:R-:W-:Y:S02]  /*126c0*/  SHF.R.U64 R14, R50, 0x10, R51 ;  /* 0x00000010320e7819 */ /* 0x000fe40000001233 */
[----:B------:R-:W-:Y:S02]  /*126d0*/  LEA.HI R6, R6, R13, RZ, 0x3 ;  /* 0x0000000d06067211 */ /* 0x000fe400078f18ff */
[----:B------:R-:W-:-:S02]  /*126e0*/  LOP3.LUT R4, R205, 0x38, R4, 0xf8, !PT ;  /* 0x00000038cd047812 */ /* 0x000fc400078ef804 */
[--C-:B------:R-:W-:Y:S01]  /*126f0*/  SHF.R.U64 R13, R48, 0x10, R49.reuse ;  /* 0x00000010300d7819 */ /* 0x100fe20000001231 */
[----:B------:R-:W-:Y:S01]  /*12700*/  IMAD.SHL.U32 R6, R6, 0x400, RZ ;  /* 0x0000040006067824 */ /* 0x000fe200078e00ff */
[----:B------:R-:W-:Y:S02]  /*12710*/  LOP3.LUT R4, R4, R233, RZ, 0x3c, !PT ;  /* 0x000000e904047212 */ /* 0x000fe400078e3cff */
[----:B------:R-:W-:Y:S02]  /*12720*/  SHF.R.U32.HI R49, RZ, 0x10, R49 ;  /* 0x00000010ff317819 */ /* 0x000fe40000011631 */
[----:B------:R-:W-:Y:S02]  /*12730*/  LOP3.LUT R6, R6, 0x7fffe000, RZ, 0xc0, !PT ;  /* 0x7fffe00006067812 */ /* 0x000fe400078ec0ff */
[----:B------:R-:W-:Y:S02]  /*12740*/  PRMT R24, R21, 0x5410, R24 ;  /* 0x0000541015187816 */ /* 0x000fe40000000018 */
[----:B------:R-:W-:-:S02]  /*12750*/  IADD3 R8, R4, R6, R211 ;  /* 0x0000000604087210 */ /* 0x000fc40007ffe0d3 */
[----:B------:R-:W0:Y:S01]  /*12760*/  LDS.128 R4, [R227] ;  /* 0x00000000e3047984 */ /* 0x000e220000000c00 */
[----:B------:R-:W-:Y:S01]  /*12770*/  PRMT R26, R0, 0x5410, R13 ;  /* 0x00005410001a7816 */ /* 0x000fe2000000000d */
[----:B------:R-:W-:Y:S01]  /*12780*/  IMAD.U32 R25, R24, 0x10000, RZ ;  /* 0x0001000018197824 */ /* 0x000fe200078e00ff */
[----:B------:R-:W-:Y:S01]  /*12790*/  SHF.R.U32.HI R64, RZ, 0x10, R65 ;  /* 0x00000010ff407819 */ /* 0x000fe20000011641 */
[----:B------:R-:W-:Y:S01]  /*127a0*/  IMAD R12, R8, 0x2, R17 ;  /* 0x00000002080c7824 */ /* 0x000fe200078e0211 */
[----:B------:R-:W-:Y:S01]  /*127b0*/  SHF.R.U64 R15, R66, 0x10, R67 ;  /* 0x00000010420f7819 */ /* 0x000fe20000001243 */
[----:B------:R-:W-:Y:S01]  /*127c0*/  IMAD.U32 R27, R26, 0x10000, RZ ;  /* 0x000100001a1b7824 */ /* 0x000fe200078e00ff */
[----:B------:R-:W-:Y:S02]  /*127d0*/  PRMT R28, R2, 0x5410, R49 ;  /* 0x00005410021c7816 */ /* 0x000fe40000000031 */
[----:B------:R-:W1:Y:S01]  /*127e0*/  LDS.128 R8, [R12+0x12400] ;  /* 0x012400000c087984 */ /* 0x000e620000000c00 */
[----:B------:R-:W-:-:S02]  /*127f0*/  PRMT R29, R3, 0x5410, R14 ;  /* 0x00005410031d7816 */ /* 0x000fc4000000000e */
[----:B------:R-:W-:Y:S01]  /*12800*/  SHF.R.U32.HI R31, RZ, 0x10, R51 ;  /* 0x00000010ff1f7819 */ /* 0x000fe20000011633 */
[----:B------:R-:W-:Y:S01]  /*12810*/  IMAD.U32 R30, R28, 0x10000, RZ ;  /* 0x000100001c1e7824 */ /* 0x000fe200078e00ff */
[----:B------:R-:W-:Y:S02]  /*12820*/  PRMT R69, R69, 0x5410, R64 ;  /* 0x0000541045457816 */ /* 0x000fe40000000040 */
[----:B------:R-:W-:Y:S02]  /*12830*/  SHF.R.U32.HI R66, RZ, 0x10, R67 ;  /* 0x00000010ff427819 */ /* 0x000fe40000011643 */
[----:B------:R-:W-:Y:S02]  /*12840*/  PRMT R70, R70, 0x5410, R15 ;  /* 0x0000541046467816 */ /* 0x000fe4000000000f */
[----:B------:R-:W-:Y:S02]  /*12850*/  PRMT R31, R20, 0x5410, R31 ;  /* 0x00005410141f7816 */ /* 0x000fe4000000001f */
[----:B------:R-:W-:-:S02]  /*12860*/  PRMT R71, R71, 0x5410, R66 ;  /* 0x0000541047477816 */ /* 0x000fc40000000042 */
[----:B------:R-:W-:Y:S01]  /*12870*/  LOP3.LUT R28, R28, 0xffff0000, RZ, 0xc0, !PT ;  /* 0xffff00001c1c7812 */ /* 0x000fe200078ec0ff */
[----:B------:R-:W-:Y:S02]  /*12880*/  IMAD.U32 R32, R31, 0x10000, RZ ;  /* 0x000100001f207824 */ /* 0x000fe400078e00ff */
        /* <DEDUP_REMOVED lines=20> */
[----:B------:R-:W-:Y:S02]  /*129d0*/  IMAD.U32 R0, R71, 0x10000, RZ ;  /* 0x0001000047007824 */ /* 0x000fe400078e00ff */
[----:B------:R-:W-:Y:S01]  /*129e0*/  FFMA.FTZ R34, R3, R14, -R34 ;  /* 0x0000000e03227223 */ /* 0x000fe20000010822 */
[----:B------:R-:W-:Y:S01]  /*129f0*/  FMUL.FTZ R14, R21, R32 ;  /* 0x00000020150e7220 */ /* 0x000fe20000410000 */
[----:B------:R-:W-:Y:S01]  /*12a00*/  FFMA.FTZ R36, R3, R30, R36 ;  /* 0x0000001e03247223 */ /* 0x000fe20000010024 */
[----:B------:R-:W-:Y:S01]  /*12a10*/  LOP3.LUT R15, R26, 0xffff0000, RZ, 0xc0, !PT ;  /* 0xffff00001a0f7812 */ /* 0x000fe200078ec0ff */
[-C--:B------:R-:W-:Y:S01]  /*12a20*/  FMUL.FTZ R21, R21, R0.reuse ;  /* 0x0000000015157220 */ /* 0x080fe20000410000 */
[----:B------:R-:W-:Y:S01]  /*12a30*/  LOP3.LUT R3, R24, 0xffff0000, RZ, 0xc0, !PT ;  /* 0xffff000018037812 */ /* 0x000fe200078ec0ff */
[----:B------:R-:W-:Y:S01]  /*12a40*/  FFMA.FTZ R25, R13, R0, -R14 ;  /* 0x000000000d197223 */ /* 0x000fe2000001080e */
[----:B------:R-:W-:-:S02]  /*12a50*/  IMAD.U32 R20, R10, 0x10000, RZ ;  /* 0x000100000a147824 */ /* 0x000fc400078e00ff */
[----:B------:R-:W-:Y:S01]  /*12a60*/  FFMA.FTZ R32, R13, R32, R21 ;  /* 0x000000200d207223 */ /* 0x000fe20000010015 */
[C---:B------:R-:W-:Y:S01]  /*12a70*/  FMUL.FTZ R13, R8.reuse, R15 ;  /* 0x0000000f080d7220 */ /* 0x040fe20000410000 */
[-C--:B------:R-:W-:Y:S01]  /*12a80*/  FMUL.FTZ R21, R8, R3.reuse ;  /* 0x0000000308157220 */ /* 0x080fe20000410000 */
[----:B------:R-:W-:Y:S01]  /*12a90*/  IMAD.U32 R8, R29, 0x10000, RZ ;  /* 0x000100001d087824 */ /* 0x000fe200078e00ff */
[----:B------:R-:W-:Y:S01]  /*12aa0*/  LOP3.LUT R69, R69, 0xffff0000, RZ, 0xc0, !PT ;  /* 0xffff000045457812 */ /* 0x000fe200078ec0ff */
[C---:B------:R-:W-:Y:S01]  /*12ab0*/  FFMA.FTZ R14, R2.reuse, R3, -R13 ;  /* 0x00000003020e7223 */ /* 0x040fe2000001080d */
[----:B------:R-:W-:Y:S01]  /*12ac0*/  FFMA.FTZ R24, R2, R15, R21 ;  /* 0x0000000f02187223 */ /* 0x000fe20000010015 */
[----:B------:R-:W-:Y:S02]  /*12ad0*/  IMAD.U32 R0, R70, 0x10000, RZ ;  /* 0x0001000046007824 */ /* 0x000fe400078e00ff */
[----:B------:R-:W-:Y:S01]  /*12ae0*/  FMUL.FTZ R2, R20, R8 ;  /* 0x0000000814027220 */ /* 0x000fe20000410000 */
[C---:B------:R-:W-:Y:S01]  /*12af0*/  FMUL.FTZ R3, R9.reuse, R28 ;  /* 0x0000001c09037220 */ /* 0x040fe20000410000 */
[-C--:B------:R-:W-:Y:S01]  /*12b00*/  FMUL.FTZ R9, R9, R69.reuse ;  /* 0x0000004509097220 */ /* 0x080fe20000410000 */
[----:B------:R-:W-:Y:S01]  /*12b10*/  LOP3.LUT R10, R10, 0xffff0000, RZ, 0xc0, !PT ;  /* 0xffff00000a0a7812 */ /* 0x000fe200078ec0ff */
[-C--:B------:R-:W-:Y:S01]  /*12b20*/  FFMA.FTZ R13, R5, R0.reuse, -R2 ;  /* 0x00000000050d7223 */ /* 0x080fe20000010802 */
[----:B------:R-:W-:Y:S01]  /*12b30*/  LOP3.LUT R11, R11, 0xffff0000, RZ, 0xc0, !PT ;  /* 0xffff00000b0b7812 */ /* 0x000fe200078ec0ff */
[----:B------:R-:W-:Y:S01]  /*12b40*/  FFMA.FTZ R69, R4, R69, -R3 ;  /* 0x0000004504457223 */ /* 0x000fe20000010803 */
[----:B------:R-:W-:Y:S01]  /*12b50*/  FMUL.FTZ R20, R20, R0 ;  /* 0x0000000014147220 */ /* 0x000fe20000410000 */
        /* <DEDUP_REMOVED lines=8> */
[----:B------:R-:W-:Y:S01]  /*12be0*/  F2FP.BF16.F32.PACK_AB R9, R9, R36 ;  /* 0x000000240909723e */ /* 0x000fe200000010ff */
[-C--:B------:R-:W-:Y:S01]  /*12bf0*/  FMUL.FTZ R4, R10, R3.reuse ;  /* 0x000000030a047220 */ /* 0x080fe20000410000 */
[C---:B------:R-:W-:Y:S01]  /*12c00*/  FFMA.FTZ R10, R6.reuse, R3, -R5 ;  /* 0x00000003060a7223 */ /* 0x040fe20000010805 */
[-C--:B------:R-:W-:Y:S01]  /*12c10*/  FMUL.FTZ R11, R11, R0.reuse ;  /* 0x000000000b0b7220 */ /* 0x080fe20000410000 */
[C---:B------:R-:W-:Y:S01]  /*12c20*/  FFMA.FTZ R0, R7.reuse, R0, -R8 ;  /* 0x0000000007007223 */ /* 0x040fe20000010808 */
        /* <DEDUP_REMOVED lines=11> */
.L_x_4327:
[----:B------:R-:W-:Y:S05]  /*12ce0*/  BSYNC B0 ;  /* 0x0000000000007941 */ /* 0x000fea0003800000 */
.L_x_4299:
        /* <DEDUP_REMOVED lines=8> */
.L_x_4297:
[----:B------:R-:W-:-:S06]  /*12d70*/  ULOP3.LUT UR4, UR60, 0x1, URZ, 0xfc, !UPT ;  /* 0x000000013c047892 */ /* 0x000fcc000f8efc3f */
[----:B01----:R-:W-:-:S05]  /*12d80*/  IMAD.U32 R0, RZ, RZ, UR4 ;  /* 0x00000004ff007e24 */ /* 0x003fca000f8e00ff */
[----:B------:R-:W-:-:S13]  /*12d90*/  ISETP.NE.AND P0, PT, R0, 0x3, PT ;  /* 0x000000030000780c */ /* 0x000fda0003f05270 */
[----:B------:R-:W-:Y:S05]  /*12da0*/  @!P0 BRA `(.L_x_4362) ;  /* 0x0000000000048947 */ /* 0x000fea0003800000 */
[----:B------:R-:W-:Y:S01]  /*12db0*/  BPT.TRAP 0x1 ;  /* 0x000000040000795c */ /* 0x000fe20000300000 */
.L_x_4362:
[----:B--234-:R-:W-:Y:S01]  /*12dc0*/  IMAD R5, R23, 0x8, R17 ;  /* 0x0000000817057824 */ /* 0x01cfe200078e0211 */
[----:B------:R-:W-:-:S04]  /*12dd0*/  SHF.L.U32 R0, R194, 0x1f, RZ ;  /* 0x0000001fc2007819 */ /* 0x000fc800000006ff */
[----:B------:R0:W1:Y:S01]  /*12de0*/  SYNCS.PHASECHK.TRANS64.TRYWAIT P2, [R5+URZ+0x30830], R0 ;  /* 0x03083000050075a7 */ /* 0x000062000804017f */
[----:B------:R-:W-:Y:S05]  /*12df0*/  @!P0 BRA `(.L_x_4363) ;  /* 0x0000000000048947 */ /* 0x000fea0003800000 */
[----:B------:R-:W-:Y:S01]  /*12e00*/  BPT.TRAP 0x1 ;  /* 0x000000040000795c */ /* 0x000fe20000300000 */
.L_x_4363:
[----:B------:R-:W2:Y:S02]  /*12e10*/  S2R R2, SR_TID.X ;  /* 0x0000000000027919 */ /* 0x000ea40000002100 */
[----:B--2---:R-:W-:-:S04]  /*12e20*/  LOP3.LUT R2, R2, 0x7f, RZ, 0xc0, !PT ;  /* 0x0000007f02027812 */ /* 0x004fc800078ec0ff */
[----:B------:R-:W-:Y:S01]  /*12e30*/  ISETP.NE.AND P1, PT, R2, RZ, PT ;  /* 0x000000ff0200720c */ /* 0x000fe20003f25270 */
[----:B-1----:R-:W-:-:S12]  /*12e40*/  @P2 BRA `(.L_x_4364) ;  /* 0x0000000000082947 */ /* 0x002fd80003800000 */
[----:B------:R-:W1:Y:S02]  /*12e50*/  SYNCS.PHASECHK.TRANS64.TRYWAIT P2, [R5+URZ+0x30830], R0 ;  /* 0x03083000050075a7 */ /* 0x000e64000804017f */
[----:B-1----:R-:W-:Y:S05]  /*12e60*/  @!P2 BRA `(.L_x_4365) ;  /* 0x00000168002ca947 */ /* 0x002fea0003800000 */
.L_x_4364:
        /* <DEDUP_REMOVED lines=9> */
[----:B------:R-:W-:Y:S01]  /*12f00*/  IMAD.U32 R9, RZ, RZ, UR9 ;  /* 0x00000009ff097e24 */ /* 0x000fe2000f8e00ff */
[----:B------:R-:W-:Y:S01]  /*12f10*/  LOP3.LUT R0, R0, 0x3fff, RZ, 0xc0, !PT ;  /* 0x00003fff00007812 */ /* 0x000fe200078ec0ff */
[----:B------:R-:W-:Y:S01]  /*12f20*/  UMOV UR53, 0x40000040 ;  /* 0x4000004000357882 */ /* 0x000fe20000000000 */
[----:B------:R-:W-:Y:S01]  /*12f30*/  UMOV UR49, 0x40000040 ;  /* 0x4000004000317882 */ /* 0x000fe20000000000 */
[----:B------:R-:W-:Y:S01]  /*12f40*/  UMOV UR45, 0x40000040 ;  /* 0x40000040002d7882 */ /* 0x000fe20000000000 */
[----:B------:R-:W-:Y:S01]  /*12f50*/  LOP3.LUT R10, R0, 0x10000, RZ, 0xfc, !PT ;  /* 0x00010000000a7812 */ /* 0x000fe200078efcff */
[----:B------:R-:W-:Y:S01]  /*12f60*/  ULOP3.LUT UR4, UR4, 0x10000, URZ, 0xfc, !UPT ;  /* 0x0001000004047892 */ /* 0x000fe2000f8efc3f */
[----:B------:R-:W-:Y:S01]  /*12f70*/  IMAD.MOV.U32 R3, RZ, RZ, 0x40000040 ;  /* 0x40000040ff037424 */ /* 0x000fe200078e00ff */
[----:B------:R-:W-:Y:S01]  /*12f80*/  UMOV UR41, 0x40000040 ;  /* 0x4000004000297882 */ /* 0x000fe20000000000 */
[----:B------:R-:W-:Y:S01]  /*12f90*/  UMOV UR37, 0x40000040 ;  /* 0x4000004000257882 */ /* 0x000fe20000000000 */
[----:B------:R-:W-:Y:S01]  /*12fa0*/  IMAD R2, R23, 0x900, R10 ;  /* 0x0000090017027824 */ /* 0x000fe200078e020a */
[----:B------:R-:W-:Y:S01]  /*12fb0*/  UIADD3 UR5, UR4, 0x2, URZ ;  /* 0x0000000204057890 */ /* 0x000fe2000fffe03f */
[----:B------:R-:W-:Y:S01]  /*12fc0*/  R2UR UR39, R3 ;  /* 0x00000000032772ca */ /* 0x000fe200000e0000 */
[----:B------:R-:W-:Y:S01]  /*12fd0*/  UMOV UR8, UR4 ;  /* 0x0000000400087c82 */ /* 0x000fe20008000000 */
[C---:B------:R-:W-:Y:S01]  /*12fe0*/  VIADD R6, R2.reuse, 0x2 ;  /* 0x0000000202067836 */ /* 0x040fe20000000000 */
[----:B------:R-:W-:Y:S01]  /*12ff0*/  R2UR UR10, R2 ;  /* 0x00000000020a72ca */ /* 0x000fe200000e0000 */
[----:B------:R-:W-:Y:S01]  /*13000*/  IMAD.U32 R8, RZ, RZ, UR8 ;  /* 0x00000008ff087e24 */ /* 0x000fe2000f8e00ff */
[----:B------:R-:W-:Y:S01]  /*13010*/  UIADD3 UR52, UR4, 0x406, URZ ;  /* 0x0000040604347890 */ /* 0x000fe2000fffe03f */
[----:B------:R-:W-:Y:S01]  /*13020*/  IMAD.MOV.U32 R73, RZ, RZ, -0x60 ;  /* 0xffffffa0ff497424 */ /* 0x000fe200078e00ff */
[----:B------:R-:W-:Y:S01]  /*13030*/  UIADD3 UR48, UR4, 0x800, URZ ;  /* 0x0000080004307890 */ /* 0x000fe2000fffe03f */
[----:B------:R-:W-:Y:S01]  /*13040*/  @!P1 VIADD R0, R5, 0x30840 ;  /* 0x0003084005009836 */ /* 0x000fe20000000000 */
[----:B------:R0:W-:Y:S01]  /*13050*/  STL.64 [R1+0x30], R8 ;  /* 0x0000300801007387 */ /* 0x0001e20000100a00 */
[----:B------:R-:W-:Y:S01]  /*13060*/  UIADD3 UR44, UR4, 0x802, URZ ;  /* 0x00000802042c7890 */ /* 0x000fe2000fffe03f */
[----:B------:R-:W-:Y:S01]  /*13070*/  IMAD R73, R150, R73, 0x60 ;  /* 0x0000006096497424 */ /* 0x000fe200078e0249 */
[----:B------:R-:W-:Y:S01]  /*13080*/  UIADD3 UR40, UR4, 0x804, URZ ;  /* 0x0000080404287890 */ /* 0x000fe2000fffe03f */
[----:B------:R-:W-:Y:S01]  /*13090*/  @!P1 PRMT R0, RZ, 0x654, R0 ;  /* 0x00000654ff009816 */ /* 0x000fe20000000000 */
[----:B------:R-:W-:Y:S01]  /*130a0*/  UIADD3 UR36, UR4, 0x806, URZ ;  /* 0x0000080604247890 */ /* 0x000fe2000fffe03f */
[----:B------:R-:W-:Y:S01]  /*130b0*/  IMAD.IADD R4, R196, 0x1, R73 ;  /* 0x00000001c4047824 */ /* 0x000fe200078e0249 */
[----:B------:R-:W-:Y:S01]  /*130c0*/  HGMMA.64x96x16.F32.BF16 R24, gdesc[UR8], RZ, !UPT, gsb0 ;  /* 0x01600000081879f0 */ /* 0x000fe2000c0018ff */
[----:B------:R-:W-:Y:S01]  /*130d0*/  R2UR UR10, R6 ;  /* 0x00000000060a72ca */ /* 0x000fe200000e0000 */
[----:B------:R-:W-:Y:S01]  /*130e0*/  UMOV UR8, UR5 ;  /* 0x0000000500087c82 */ /* 0x000fe20008000000 */
[----:B------:R-:W-:Y:S01]  /*130f0*/  R2UR UR11, R7 ;  /* 0x00000000070b72ca */ /* 0x000fe200000e0000 */
[----:B------:R-:W-:Y:S01]  /*13100*/  UMOV UR9, 0x40000040 ;  /* 0x4000004000097882 */ /* 0x000fe20000000000 */
[----:B------:R-:W-:Y:S01]  /*13110*/  VIADD R6, R2, 0x4 ;  /* 0x0000000402067836 */ /* 0x000fe20000000000 */
[----:B------:R-:W-:Y:S01]  /*13120*/  UIADD3 UR5, UR4, 0x4, URZ ;  /* 0x0000000404057890 */ /* 0x000fe2000fffe03f */
[----:B------:R-:W-:Y:S01]  /*13130*/  IMAD.MOV.U32 R7, RZ, RZ, 0x40000040 ;  /* 0x40000040ff077424 */ /* 0x000fe200078e00ff */
[----:B------:R-:W-:Y:S01]  /*13140*/  IADD3 R5, -R197, 0x1, R4 ;  /* 0x00000001c5057810 */ /* 0x000fe20007ffe104 */
[----:B0-----:R-:W-:Y:S01]  /*13150*/  IMAD.U32 R8, RZ, RZ, UR8 ;  /* 0x00000008ff087e24 */ /* 0x001fe2000f8e00ff */
[----:B------:R-:W-:Y:S01]  /*13160*/  LOP3.LUT R16, R16, 0xffefffff, RZ, 0xc0, !PT ;  /* 0xffefffff10107812 */ /* 0x000fe200078ec0ff */
[----:B------:R-:W-:-:S02]  /*13170*/  IMAD.U32 R9, RZ, RZ, UR9 ;  /* 0x00000009ff097e24 */ /* 0x000fc4000f8e00ff */
[C---:B------:R-:W-:Y:S02]  /*13180*/  IMAD R5, R206.reuse, -0x2, R5 ;  /* 0xfffffffece057824 */ /* 0x040fe400078e0205 */
[C---:B------:R-:W-:Y:S01]  /*13190*/  IMAD R75, R206.reuse, -0x2, R4 ;  /* 0xfffffffece4b7824 */ /* 0x040fe200078e0204 */
[----:B------:R0:W-:Y:S01]  /*131a0*/  STL.64 [R1+0x28], R8 ;  /* 0x0000280801007387 */ /* 0x0001e20000100a00 */
[----:B------:R-:W-:Y:S01]  /*131b0*/  IMAD R14, R206, -0x2, R73 ;  /* 0xfffffffece0e7824 */ /* 0x000fe200078e0249 */
[----:B------:R-:W-:Y:S02]  /*131c0*/  WARPGROUP.DEPBAR.LE gsb0, 0x0 ;  /* 0x00008000000079c5 */ /* 0x000fe40000010000 */
[----:B------:R-:W-:-:S06]  /*131d0*/  WARPGROUP.ARRIVE ;  /* 0x00000000000079c5 */ /* 0x000fcc0000000000 */
[----:B------:R-:W-:Y:S01]  /*131e0*/  HGMMA.64x96x16.F32.BF16 R24, gdesc[UR8], R24, gsb0 ;  /* 0x01600000081879f0 */ /* 0x000fe20008001818 */
[----:B------:R-:W-:Y:S01]  /*131f0*/  R2UR UR10, R6 ;  /* 0x00000000060a72ca */ /* 0x000fe200000e0000 */
[----:B------:R-:W-:Y:S01]  /*13200*/  UMOV UR8, UR5 ;  /* 0x0000000500087c82 */ /* 0x000fe20008000000 */
[----:B------:R-:W-:Y:S01]  /*13210*/  R2UR UR11, R7 ;  /* 0x00000000070b72ca */ /* 0x000fe200000e0000 */
[----:B------:R-:W-:Y:S01]  /*13220*/  UMOV UR9, 0x40000040 ;  /* 0x4000004000097882 */ /* 0x000fe20000000000 */
[----:B------:R-:W-:Y:S01]  /*13230*/  VIADD R6, R2, 0x6 ;  /* 0x0000000602067836 */ /* 0x000fe20000000000 */
[----:B------:R-:W-:Y:S01]  /*13240*/  UIADD3 UR5, UR4, 0x6, URZ ;  /* 0x0000000604057890 */ /* 0x000fe2000fffe03f */
[----:B------:R-:W-:Y:S02]  /*13250*/  IMAD.MOV.U32 R7, RZ, RZ, 0x40000040 ;  /* 0x40000040ff077424 */ /* 0x000fe400078e00ff */
[----:B0-----:R-:W-:Y:S02]  /*13260*/  IMAD.U32 R8, RZ, RZ, UR8 ;  /* 0x00000008ff087e24 */ /* 0x001fe4000f8e00ff */
[----:B------:R-:W-:-:S05]  /*13270*/  IMAD.U32 R9, RZ, RZ, UR9 ;  /* 0x00000009ff097e24 */ /* 0x000fca000f8e00ff */
[----:B------:R0:W-:Y:S01]  /*13280*/  STL.64 [R1+0x20], R8 ;  /* 0x0000200801007387 */ /* 0x0001e20000100a00 */
        /* <DEDUP_REMOVED lines=36> */
[----:B0-----:R-:W-:Y:S01]  /*134d0*/  IMAD.U32 R8, RZ, RZ, UR8 ;  /* 0x00000008ff087e24 */ /* 0x001fe2000f8e00ff */
[----:B------:R-:W-:Y:S01]  /*134e0*/  ULDC UR4, c[0x0][0x9dc] ;  /* 0x0002770000047ab9 */ /* 0x000fe20000000800 */
[----:B------:R-:W-:-:S02]  /*134f0*/  IMAD.U32 R9, RZ, RZ, UR9 ;  /* 0x00000009ff097e24 */ /* 0x000fc4000f8e00ff */
[----:B------:R-:W-:-:S03]  /*13500*/  IMAD.U32 R11, RZ, RZ, UR4 ;  /* 0x00000004ff0b7e24 */ /* 0x000fc6000f8e00ff */
        /* <DEDUP_REMOVED lines=8> */
[----:B------:R-:W-:Y:S02]  /*13590*/  VIADD R6, R2, 0x306 ;  /* 0x0000030602067836 */ /* 0x000fe40000000000 */
[----:B------:R-:W-:Y:S02]  /*135a0*/  IMAD.MOV.U32 R7, RZ, RZ, 0x40000040 ;  /* 0x40000040ff077424 */ /* 0x000fe400078e00ff */
[----:B0-----:R-:W-:Y:S01]  /*135b0*/  IMAD.U32 R8, RZ, RZ, UR8 ;  /* 0x00000008ff087e24 */ /* 0x001fe2000f8e00ff */
[----:B------:R-:W-:Y:S01]  /*135c0*/  R2UR UR54, R6 ;  /* 0x00000000063672ca */ /* 0x000fe200000e0000 */
[----:B------:R-:W-:Y:S01]  /*135d0*/  VIADD R6, R2, 0x600 ;  /* 0x0000060002067836 */ /* 0x000fe20000000000 */
[----:B------:R-:W-:Y:S01]  /*135e0*/  R2UR UR55, R7 ;  /* 0x00000000073772ca */ /* 0x000fe200000e0000 */
[----:B------:R-:W-:-:S02]  /*135f0*/  IMAD.MOV.U32 R7, RZ, RZ, 0x40000040 ;  /* 0x40000040ff077424 */ /* 0x000fc400078e00ff */
[----:B------:R-:W-:Y:S01]  /*13600*/  IMAD.U32 R9, RZ, RZ, UR9 ;  /* 0x00000009ff097e24 */ /* 0x000fe2000f8e00ff */
[----:B------:R-:W-:Y:S01]  /*13610*/  R2UR UR50, R6 ;  /* 0x00000000063272ca */ /* 0x000fe200000e0000 */
[----:B------:R-:W-:Y:S01]  /*13620*/  VIADD R6, R2, 0x602 ;  /* 0x0000060202067836 */ /* 0x000fe20000000000 */
[----:B------:R-:W-:Y:S01]  /*13630*/  R2UR UR51, R7 ;  /* 0x00000000073372ca */ /* 0x000fe200000e0000 */
[----:B------:R-:W-:Y:S01]  /*13640*/  IMAD.MOV.U32 R7, RZ, RZ, 0x40000040 ;  /* 0x40000040ff077424 */ /* 0x000fe200078e00ff */
[----:B------:R0:W-:Y:S02]  /*13650*/  STL.64 [R1], R8 ;  /* 0x0000000801007387 */ /* 0x0001e40000100a00 */
[----:B------:R-:W-:Y:S01]  /*13660*/  R2UR UR46, R6 ;  /* 0x00000000062e72ca */ /* 0x000fe200000e0000 */
[----:B------:R-:W-:Y:S01]  /*13670*/  VIADD R6, R2, 0x604 ;  /* 0x0000060402067836 */ /* 0x000fe20000000000 */
[----:B------:R-:W-:Y:S01]  /*13680*/  R2UR UR47, R7 ;  /* 0x00000000072f72ca */ /* 0x000fe200000e0000 */
[----:B------:R-:W-:-:S02]  /*13690*/  IMAD.MOV.U32 R7, RZ, RZ, 0x40000040 ;  /* 0x40000040ff077424 */ /* 0x000fc400078e00ff */
[----:B------:R-:W-:Y:S01]  /*136a0*/  VIADD R2, R2, 0x606 ;  /* 0x0000060602027836 */ /* 0x000fe20000000000 */
[----:B------:R-:W-:Y:S02]  /*136b0*/  R2UR UR42, R6 ;  /* 0x00000000062a72ca */ /* 0x000fe400000e0000 */
[----:B------:R-:W-:Y:S02]  /*136c0*/  R2UR UR43, R7 ;  /* 0x00000000072b72ca */ /* 0x000fe400000e0000 */
[----:B------:R-:W-:Y:S01]  /*136d0*/  R2UR UR38, R2 ;  /* 0x00000000022672ca */ /* 0x000fe200000e0000 */
[----:B0-----:R-:W-:Y:S01]  /*136e0*/  IMAD R8, R201, 0x80, R216 ;  /* 0x00000080c9087824 */ /* 0x001fe200078e02d8 */
[----:B------:R-:W0:Y:S02]  /*136f0*/  LDC.64 R2, c[0x0][0x9e0] ;  /* 0x00027800ff027b82 */ /* 0x000e240000000a00 */
[----:B0-----:R-:W-:Y:S01]  /*13700*/  ISETP.GE.AND P2, PT, R3, 0x1, PT ;  /* 0x000000010300780c */ /* 0x001fe20003f46270 */
[----:B------:R-:W-:-:S12]  /*13710*/  IMAD.IADD R12, R5, 0x1, R2 ;  /* 0x00000001050c7824 */ /* 0x000fd800078e0202 */
[----:B------:R-:W-:Y:S01]  /*13720*/  @P2 LOP3.LUT R16, R16, 0x100000, RZ, 0xfc, !PT ;  /* 0x0010000010102812 */ /* 0x000fe200078efcff */
        /* <DEDUP_REMOVED lines=36> */
.L_x_4368:
[----:B------:R-:W-:-:S13]  /*13970*/  ISETP.NE.AND P2, PT, R3, 0x1, PT ;  /* 0x000000010300780c */ /* 0x000fda0003f45270 */
[----:B------:R-:W0:Y:S02]  /*13980*/  @P2 LDC.64 R6, c[0x0][0x9e8] ;  /* 0x00027a00ff062b82 */ /* 0x000e240000000a00 */
[----:B0-----:R-:W-:-:S05]  /*13990*/  @P2 IMAD.HI.U32 R6, R5, R6, RZ ;  /* 0x0000000605062227 */ /* 0x001fca00078e00ff */
[----:B------:R-:W-:-:S07]  /*139a0*/  @P2 SHF.R.U32.HI R5, RZ, R7, R6 ;  /* 0x00000007ff052219 */ /* 0x000fce0000011606 */
.L_x_4369:
[----:B------:R-:W-:Y:S05]  /*139b0*/  BSYNC B0 ;  /* 0x0000000000007941 */ /* 0x000fea0003800000 */
.L_x_4367:
[----:B------:R-:W-:-:S05]  /*139c0*/  IMAD R5, R5, R3, R14 ;  /* 0x0000000305057224 */ /* 0x000fca00078e020e */
[----:B------:R-:W-:Y:S02]  /*139d0*/  VIMNMX R4, R4, R5, !PT ;  /* 0x0000000504047248 */ /* 0x000fe40007fe0100 */
[----:B------:R-:W-:-:S07]  /*139e0*/  VIADDMNMX R0, R5, R3, R0, PT ;  /* 0x0000000305007246 */ /* 0x000fce0003800100 */
.L_x_4366:
[C---:B------:R-:W-:Y:S02]  /*139f0*/  ISETP.GE.AND P3, PT, R73.reuse, 0x9, PT ;  /* 0x000000094900780c */ /* 0x040fe40003f66270 */
[----:B------:R-:W-:Y:S02]  /*13a00*/  ISETP.GE.AND P2, PT, R73, 0x2, PT ;  /* 0x000000024900780c */ /* 0x000fe40003f46270 */
[----:B------:R-:W-:Y:S02]  /*13a10*/  P2R R20, PR, RZ, 0x8 ;  /* 0x00000008ff147803 */ /* 0x000fe40000000000 */
[C---:B------:R-:W-:Y:S02]  /*13a20*/  ISETP.GT.AND P3, PT, R4.reuse, 0x8, !P3 ;  /* 0x000000080400780c */ /* 0x040fe40005f64270 */
[----:B------:R-:W-:Y:S02]  /*13a30*/  ISETP.GT.AND P4, PT, R4, 0x1, !P2 ;  /* 0x000000010400780c */ /* 0x000fe40005784270 */
[----:B------:R-:W-:-:S02]  /*13a40*/  ISETP.LT.OR P3, PT, R0, 0x9, P3 ;  /* 0x000000090000780c */ /* 0x000fc40001f61670 */
[----:B------:R-:W-:Y:S02]  /*13a50*/  ISETP.GE.AND P5, PT, R73, 0xa, PT ;  /* 0x0000000a4900780c */ /* 0x000fe40003fa6270 */
[----:B------:R-:W-:Y:S02]  /*13a60*/  FSEL R101, R28, -INF , !P3 ;  /* 0xff8000001c657808 */ /* 0x000fe40005800000 */
[----:B------:R-:W-:Y:S02]  /*13a70*/  ISETP.LT.OR P4, PT, R0, 0x2, P4 ;  /* 0x000000020000780c */ /* 0x000fe40002781670 */
[----:B------:R-:W-:Y:S02]  /*13a80*/  ISETP.GT.AND P3, PT, R4, 0x9, !P5 ;  /* 0x000000090400780c */ /* 0x000fe40006f64270 */
[----:B------:R-:W-:Y:S02]  /*13a90*/  FSEL R103, R25, -INF , !P4 ;  /* 0xff80000019677808 */ /* 0x000fe40006000000 */
        /* <DEDUP_REMOVED lines=88> */
[C---:B------:R-:W-:Y:S02]  /*14020*/  ISETP.GE.AND P3, PT, R73.reuse, 0x52, PT ;  /* 0x000000524900780c */ /* 0x040fe40003f66270 */
[----:B------:R-:W-:Y:S02]  /*14030*/  ISETP.GE.AND P6, PT, R73, 0x1, PT ;  /* 0x000000014900780c */ /* 0x000fe40003fc6270 */
[----:B------:R-:W-:-:S02]  /*14040*/  ISETP.GT.AND P4, PT, R4, 0x51, !P3 ;  /* 0x000000510400780c */ /* 0x000fc40005f84270 */
[----:B------:R-:W-:Y:S02]  /*14050*/  IADD3 R6, R77, 0x8, R8 ;  /* 0x000000084d067810 */ /* 0x000fe40007ffe008 */
        /* <DEDUP_REMOVED lines=15> */
[----:B------:R-:W-:Y:S02]  /*14150*/  FSEL R69, R69, -INF , !P5 ;  /* 0xff80000045457808 */ /* 0x000fe40006800000 */
[----:B------:R-:W-:-:S13]  /*14160*/  ISETP.GE.AND P5, PT, R3, 0x1, PT ;  /* 0x000000010300780c */ /* 0x000fda0003fa6270 */
[----:B------:R-:W-:Y:S05]  /*14170*/  @!P5 BRA `(.L_x_4370) ;  /* 0x000000000050d947 */ /* 0x000fea0003800000 */
        /* <DEDUP_REMOVED lines=12> */
.L_x_4372:
[----:B------:R-:W-:-:S13]  /*14240*/  ISETP.NE.AND P5, PT, R3, 0x1, PT ;  /* 0x000000010300780c */ /* 0x000fda0003fa5270 */
[----:B------:R-:W0:Y:S02]  /*14250*/  @P5 LDC.64 R32, c[0x0][0x9e8] ;  /* 0x00027a00ff205b82 */ /* 0x000e240000000a00 */
[----:B0-----:R-:W-:-:S05]  /*14260*/  @P5 IMAD.HI.U32 R32, R0, R32, RZ ;  /* 0x0000002000205227 */ /* 0x001fca00078e00ff */
[----:B------:R-:W-:-:S07]  /*14270*/  @P5 SHF.R.U32.HI R0, RZ, R33, R32 ;  /* 0x00000021ff005219 */ /* 0x000fce0000011620 */
.L_x_4373:
[----:B------:R-:W-:Y:S05]  /*14280*/  BSYNC B0 ;  /* 0x0000000000007941 */ /* 0x000fea0003800000 */
.L_x_4371:
[----:B------:R-:W-:-:S05]  /*14290*/  IMAD R5, R0, R3, R14 ;  /* 0x0000000300057224 */ /* 0x000fca00078e020e */
[----:B------:R-:W-:Y:S02]  /*142a0*/  VIMNMX R6, R6, R5, !PT ;  /* 0x0000000506067248 */ /* 0x000fe40007fe0100 */
[----:B------:R-:W-:-:S07]  /*142b0*/  VIADDMNMX R4, R5, R3, R4, PT ;  /* 0x0000000305047246 */ /* 0x000fce0003800104 */
.L_x_4370:
[----:B------:R-:W-:Y:S01]  /*142c0*/  ISETP.GT.AND P2, PT, R6, 0x1, !P2 ;  /* 0x000000010600780c */ /* 0x000fe20005744270 */
[----:B------:R-:W-:Y:S01]  /*142d0*/  ULDC UR4, c[0x0][0x988] ;  /* 0x0002620000047ab9 */ /* 0x000fe20000000800 */
[----:B------:R-:W-:Y:S01]  /*142e0*/  FMNMX.FTZ R0, R85, R103, !PT ;  /* 0x0000006755007209 */ /* 0x000fe20007810000 */
[----:B------:R-:W-:Y:S01]  /*142f0*/  IMAD.IADD R202, R196, 0x1, -R197 ;  /* 0x00000001c4ca7824 */ /* 0x000fe200078e0ac5 */
        /* <DEDUP_REMOVED lines=53> */
[----:B------:R-:W-:Y:S01]  /*14650*/  FMNMX.FTZ R12, R69, R0, !PT ;  /* 0x00000000450c7209 */ /* 0x000fe20007810000 */
[----:B------:R-:W-:Y:S01]  /*14660*/  IMAD.U32 R0, RZ, RZ, UR4 ;  /* 0x00000004ff007e24 */ /* 0x000fe2000f8e00ff */
[----:B------:R-:W-:Y:S02]  /*14670*/  ISETP.LT.OR P2, PT, R4, 0x22, P2 ;  /* 0x000000220400780c */ /* 0x000fe40001741670 */
[----:B------:R-:W-:Y:S01]  /*14680*/  ISETP.GT.AND P6, PT, R6, RZ, !P6 ;  /* 0x000000ff0600720c */ /* 0x000fe200077c4270 */
[----:B------:R-:W0:Y:S01]  /*14690*/  SHFL.BFLY PT, R5, R12, 0x2, 0x1f ;  /* 0x0c401f000c057f89 */ /* 0x000e2200000e0000 */
[----:B------:R-:W-:Y:S02]  /*146a0*/  FSEL R43, R43, -INF , !P2 ;  /* 0xff8000002b2b7808 */ /* 0x000fe40005000000 */
[----:B------:R-:W-:-:S02]  /*146b0*/  ISETP.NE.AND P2, PT, R79, RZ, PT ;  /* 0x000000ff4f00720c */ /* 0x000fc40003f45270 */
[----:B------:R-:W-:Y:S02]  /*146c0*/  ISETP.LT.OR P6, PT, R4, 0x1, P6 ;  /* 0x000000010400780c */ /* 0x000fe400037c1670 */
[----:B------:R-:W-:Y:S02]  /*146d0*/  ISETP.GT.AND P2, PT, R6, 0x28, !P2 ;  /* 0x000000280600780c */ /* 0x000fe40005744270 */
[----:B------:R-:W-:Y:S02]  /*146e0*/  FSEL R26, R26, -INF , !P6 ;  /* 0xff8000001a1a7808 */ /* 0x000fe40007000000 */
[----:B------:R-:W-:Y:S02]  /*146f0*/  ISETP.LT.OR P2, PT, R4, 0x29, P2 ;  /* 0x000000290400780c */ /* 0x000fe40001741670 */
[----:B------:R-:W-:Y:S02]  /*14700*/  ISETP.NE.AND P5, PT, R83, RZ, PT ;  /* 0x000000ff5300720c */ /* 0x000fe40003fa5270 */
[----:B------:R-:W-:-:S02]  /*14710*/  FSEL R75, R46, -INF , !P2 ;  /* 0xff8000002e4b7808 */ /* 0x000fc40005000000 */
[----:B------:R-:W-:Y:S02]  /*14720*/  ISETP.NE.AND P2, PT, R44, RZ, PT ;  /* 0x000000ff2c00720c */ /* 0x000fe40003f45270 */
[----:B------:R-:W-:Y:S02]  /*14730*/  ISETP.NE.AND P6, PT, R84, RZ, PT ;  /* 0x000000ff5400720c */ /* 0x000fe40003fc5270 */
[C---:B------:R-:W-:Y:S02]  /*14740*/  ISETP.GT.AND P2, PT, R6.reuse, 0x29, !P2 ;  /* 0x000000290600780c */ /* 0x040fe40005744270 */
[----:B------:R-:W-:Y:S02]  /*14750*/  ISETP.GT.AND P3, PT, R6, 0x51, !P3 ;  /* 0x000000510600780c */ /* 0x000fe40005f64270 */
[----:B------:R-:W-:Y:S02]  /*14760*/  ISETP.LT.OR P2, PT, R4, 0x2a, P2 ;  /* 0x0000002a0400780c */ /* 0x000fe40001741670 */
[----:B0-----:R-:W-:-:S02]  /*14770*/  FMNMX.FTZ R14, R12, R5, !PT ;  /* 0x000000050c0e7209 */ /* 0x001fc40007810000 */
[----:B------:R-:W-:Y:S02]  /*14780*/  FSEL R47, R47, -INF , !P2 ;  /* 0xff8000002f2f7808 */ /* 0x000fe40005000000 */
[----:B------:R-:W-:Y:S01]  /*14790*/  ISETP.NE.AND P2, PT, R80, RZ, PT ;  /* 0x000000ff5000720c */ /* 0x000fe20003f45270 */
[----:B------:R-:W0:Y:S01]  /*147a0*/  SHFL.BFLY PT, R5, R14, 0x1, 0x1f ;  /* 0x0c201f000e057f89 */ /* 0x000e2200000e0000 */
        /* <DEDUP_REMOVED lines=25> */
[----:B0-----:R-:W-:Y:S02]  /*14940*/  FMNMX.FTZ R5, R14, R5, !PT ;  /* 0x000000050e057209 */ /* 0x001fe40007810000 */
[----:B------:R-:W-:Y:S02]  /*14950*/  FSEL R55, R55, -INF , !P2 ;  /* 0xff80000037377808 */ /* 0x000fe40005000000 */
[----:B------:R-:W-:Y:S01]  /*14960*/  ISETP.NE.AND P2, PT, R82, RZ, PT ;  /* 0x000000ff5200720c */ /* 0x000fe20003f45270 */
[----:B------:R-:W-:Y:S01]  /*14970*/  FMUL.FTZ R20, R5, R0 ;  /* 0x0000000005147220 */ /* 0x000fe20000410000 */
[----:B------:R-:W-:-:S02]  /*14980*/  FMNMX.FTZ R12, R77, R12, !PT ;  /* 0x0000000c4d0c7209 */ /* 0x000fc40007810000 */
[----:B------:R-:W-:Y:S02]  /*14990*/  ISETP.GT.AND P2, PT, R6, 0x40, !P2 ;  /* 0x000000400600780c */ /* 0x000fe40005744270 */
        /* <DEDUP_REMOVED lines=9> */
[----:B------:R-:W-:Y:S02]  /*14a30*/  ISETP.GT.AND P4, PT, R6, 0x58, !P4 ;  /* 0x000000580600780c */ /* 0x000fe40006784270 */
[----:B------:R-:W-:-:S02]  /*14a40*/  FSEL R59, R59, -INF , !P2 ;  /* 0xff8000003b3b7808 */ /* 0x000fc40005000000 */
[----:B------:R-:W-:Y:S02]  /*14a50*/  ISETP.GT.AND P2, PT, R6, 0x48, !P5 ;  /* 0x000000480600780c */ /* 0x000fe40006f44270 */
[----:B------:R-:W-:Y:S02]  /*14a60*/  ISETP.NE.AND P5, PT, R60, RZ, PT ;  /* 0x000000ff3c00720c */ /* 0x000fe40003fa5270 */
[----:B------:R-:W-:Y:S02]  /*14a70*/  ISETP.LT.OR P2, PT, R4, 0x49, P2 ;  /* 0x000000490400780c */ /* 0x000fe40001741670 */
[----:B------:R-:W-:Y:S02]  /*14a80*/  FMNMX.FTZ R12, R59, R12, !PT ;  /* 0x0000000c3b0c7209 */ /* 0x000fe40007810000 */
[----:B------:R-:W-:Y:S02]  /*14a90*/  FSEL R83, R62, -INF , !P2 ;  /* 0xff8000003e537808 */ /* 0x000fe40005000000 */
[----:B------:R-:W-:-:S02]  /*14aa0*/  FSETP.NEU.FTZ.AND P2, PT, R5, -INF , PT ;  /* 0xff8000000500780b */ /* 0x000fc40003f5d000 */
[----:B------:R-:W-:Y:S02]  /*14ab0*/  FMNMX.FTZ R12, R83, R12, !PT ;  /* 0x0000000c530c7209 */ /* 0x000fe40007810000 */
[----:B------:R-:W-:Y:S02]  /*14ac0*/  FSEL R20, R20, RZ, P2 ;  /* 0x000000ff14147208 */ /* 0x000fe40001000000 */
[----:B------:R-:W-:Y:S02]  /*14ad0*/  ISETP.GT.AND P2, PT, R6, 0x49, !P5 ;  /* 0x000000490600780c */ /* 0x000fe40006f44270 */
[----:B------:R-:W-:Y:S01]  /*14ae0*/  ISETP.NE.AND P5, PT, R24, RZ, PT ;  /* 0x000000ff1800720c */ /* 0x000fe20003fa5270 */
[-CC-:B------:R-:W-:Y:S01]  /*14af0*/  FFMA.FTZ R180, R95, R0.reuse, -R20.reuse ;  /* 0x000000005fb47223 */ /* 0x180fe20000010814 */
[C---:B------:R-:W-:Y:S01]  /*14b00*/  ISETP.LT.OR P2, PT, R4.reuse, 0x4a, P2 ;  /* 0x0000004a0400780c */ /* 0x040fe20001741670 */
[-CC-:B------:R-:W-:Y:S01]  /*14b10*/  FFMA.FTZ R186, R97, R0.reuse, -R20.reuse ;  /* 0x0000000061ba7223 */ /* 0x180fe20000010814 */
[----:B------:R-:W-:Y:S01]  /*14b20*/  ISETP.LT.OR P3, PT, R4, 0x52, P3 ;  /* 0x000000520400780c */ /* 0x000fe20001f61670 */
[-CC-:B------:R-:W-:Y:S01]  /*14b30*/  FFMA.FTZ R188, R85, R0.reuse, -R20.reuse ;  /* 0x0000000055bc7223 */ /* 0x180fe20000010814 */
[----:B------:R-:W-:Y:S01]  /*14b40*/  FSEL R63, R63, -INF , !P2 ;  /* 0xff8000003f3f7808 */ /* 0x000fe20005000000 */
[-CC-:B------:R-:W-:Y:S01]  /*14b50*/  FFMA.FTZ R85, R103, R0.reuse, -R20.reuse ;  /* 0x0000000067557223 */ /* 0x180fe20000010814 */
[----:B------:R-:W-:Y:S01]  /*14b60*/  ISETP.GT.AND P2, PT, R6, 0x50, !P6 ;  /* 0x000000500600780c */ /* 0x000fe20007744270 */
[--C-:B------:R-:W-:Y:S01]  /*14b70*/  FFMA.FTZ R190, R101, R0, -R20.reuse ;  /* 0x0000000065be7223 */ /* 0x100fe20000010814 */
[----:B------:R-:W-:Y:S01]  /*14b80*/  FMNMX.FTZ R12, R63, R12, !PT ;  /* 0x0000000c3f0c7209 */ /* 0x000fe20007810000 */
[----:B------:R-:W-:Y:S01]  /*14b90*/  MUFU.EX2 R188, R188 ;  /* 0x000000bc00bc7308 */ /* 0x000fe20000000800 */
[----:B------:R-:W-:Y:S01]  /*14ba0*/  ISETP.LT.OR P2, PT, R4, 0x51, P2 ;  /* 0x000000510400780c */ /* 0x000fe20001741670 */
[-CC-:B------:R-:W-:Y:S01]  /*14bb0*/  FFMA.FTZ R87, R87, R0.reuse, -R20.reuse ;  /* 0x0000000057577223 */ /* 0x180fe20000010814 */
[----:B------:R-:W-:Y:S01]  /*14bc0*/  ISETP.GT.AND P5, PT, R6, 0x59, !P5 ;  /* 0x000000590600780c */ /* 0x000fe20006fa4270 */
[-CC-:B------:R-:W-:Y:S01]  /*14bd0*/  FFMA.FTZ R184, R99, R0.reuse, -R20.reuse ;  /* 0x0000000063b87223 */ /* 0x180fe20000010814 */
[----:B------:R-:W-:Y:S01]  /*14be0*/  FSEL R95, R66, -INF , !P2 ;  /* 0xff800000425f7808 */ /* 0x000fe20005000000 */
[-CC-:B------:R-:W-:Y:S01]  /*14bf0*/  FFMA.FTZ R89, R89, R0.reuse, -R20.reuse ;  /* 0x0000000059597223 */ /* 0x180fe20000010814 */
[C---:B------:R-:W-:Y:S01]  /*14c00*/  ISETP.LT.OR P4, PT, R4.reuse, 0x59, P4 ;  /* 0x000000590400780c */ /* 0x040fe20002781670 */
[----:B------:R-:W0:Y:S01]  /*14c10*/  MUFU.EX2 R85, R85 ;  /* 0x0000005500557308 */ /* 0x000e220000000800 */
[----:B------:R-:W-:Y:S01]  /*14c20*/  FSEL R97, R67, -INF , !P3 ;  /* 0xff80000043617808 */ /* 0x000fe20005800000 */
[--C-:B------:R-:W-:Y:S01]  /*14c30*/  FFMA.FTZ R67, R93, R0, -R20.reuse ;  /* 0x000000005d437223 */ /* 0x100fe20000010814 */
[----:B------:R-:W-:Y:S01]  /*14c40*/  FMNMX.FTZ R12, R95, R12, !PT ;  /* 0x0000000c5f0c7209 */ /* 0x000fe20007810000 */
[-CC-:B------:R-:W-:Y:S01]  /*14c50*/  FFMA.FTZ R91, R91, R0.reuse, -R20.reuse ;  /* 0x000000005b5b7223 */ /* 0x180fe20000010814 */
[----:B------:R-:W-:Y:S01]  /*14c60*/  ISETP.LT.OR P5, PT, R4, 0x5a, P5 ;  /* 0x0000005a0400780c */ /* 0x000fe20002fa1670 */
[--C-:B------:R-:W-:Y:S01]  /*14c70*/  FFMA.FTZ R4, R9, R0, -R20.reuse ;  /* 0x0000000009047223 */ /* 0x100fe20000010814 */
[----:B------:R-:W-:Y:S01]  /*14c80*/  FSEL R93, R70, -INF , !P4 ;  /* 0xff800000465d7808 */ /* 0x000fe20006000000 */
[----:B------:R-:W1:Y:S01]  /*14c90*/  MUFU.EX2 R190, R190 ;  /* 0x000000be00be7308 */ /* 0x000e620000000800 */
[----:B------:R-:W-:Y:S01]  /*14ca0*/  FMNMX.FTZ R12, R97, R12, !PT ;  /* 0x0000000c610c7209 */ /* 0x000fe20007810000 */
[-CC-:B------:R-:W-:Y:S01]  /*14cb0*/  FFMA.FTZ R45, R45, R0.reuse, -R20.reuse ;  /* 0x000000002d2d7223 */ /* 0x180fe20000010814 */
[----:B------:R-:W-:Y:S01]  /*14cc0*/  FSEL R71, R71, -INF , !P5 ;  /* 0xff80000047477808 */ /* 0x000fe20006800000 */
        /* <DEDUP_REMOVED lines=8> */
[-CC-:B------:R-:W-:Y:S01]  /*14d50*/  FFMA.FTZ R57, R57, R0.reuse, -R20.reuse ;  /* 0x0000000039397223 */ /* 0x180fe20000010814 */
[-CC-:B------:R-:W-:Y:S01]  /*14d60*/  FFMA.FTZ R21, R21, R0.reuse, -R20.reuse ;  /* 0x0000000015157223 */ /* 0x180fe20000010814 */
[----:B------:R-:W3:Y:S01]  /*14d70*/  SHFL.BFLY PT, R9, R12, 0x2, 0x1f ;  /* 0x0c401f000c097f89 */ /* 0x000ee200000e0000 */
[-CC-:B------:R-:W-:Y:S01]  /*14d80*/  FFMA.FTZ R61, R61, R0.reuse, -R20.reuse ;  /* 0x000000003d3d7223 */ /* 0x180fe20000010814 */
[----:B------:R-:W4:Y:S01]  /*14d90*/  MUFU.EX2 R87, R87 ;  /* 0x0000005700577308 */ /* 0x000f220000000800 */
[-CC-:B------:R-:W-:Y:S01]  /*14da0*/  FFMA.FTZ R25, R25, R0.reuse, -R20.reuse ;  /* 0x0000000019197223 */ /* 0x180fe20000010814 */
[-CC-:B------:R-:W-:Y:S01]  /*14db0*/  FFMA.FTZ R65, R65, R0.reuse, -R20.reuse ;  /* 0x0000000041417223 */ /* 0x180fe20000010814 */
[-CC-:B------:R-:W-:Y:S01]  /*14dc0*/  FFMA.FTZ R29, R29, R0.reuse, -R20.reuse ;  /* 0x000000001d1d7223 */ /* 0x180fe20000010814 */
[----:B------:R-:W-:Y:S01]  /*14dd0*/  FFMA.FTZ R20, R69, R0, -R20 ;  /* 0x0000000045147223 */ /* 0x000fe20000010814 */
[----:B------:R-:W-:-:S03]  /*14de0*/  ISETP.GE.AND P6, PT, R3, 0x1, PT ;  /* 0x000000010300780c */ /* 0x000fc60003fc6270 */
[----:B------:R-:W4:Y:S08]  /*14df0*/  MUFU.EX2 R184, R184 ;  /* 0x000000b800b87308 */ /* 0x000f300000000800 */
[----:B------:R-:W4:Y:S01]  /*14e00*/  MUFU.EX2 R89, R89 ;  /* 0x0000005900597308 */ /* 0x000f220000000800 */
[----:B---3--:R-:W-:-:S07]  /*14e10*/  FMNMX.FTZ R9, R12, R9, !PT ;  /* 0x000000090c097209 */ /* 0x008fce0007810000 */
[----:B------:R-:W3:Y:S01]  /*14e20*/  MUFU.EX2 R186, R186 ;  /* 0x000000ba00ba7308 */ /* 0x000ee20000000800 */
[----:B--2---:R-:W2:Y:S07]  /*14e30*/  SHFL.BFLY PT, R4, R9, 0x1, 0x1f ;  /* 0x0c201f0009047f89 */ /* 0x004eae00000e0000 */
[----:B------:R-:W-:Y:S08]  /*14e40*/  MUFU.EX2 R91, R91 ;  /* 0x0000005b005b7308 */ /* 0x000ff00000000800 */
[----:B------:R-:W-:Y:S08]  /*14e50*/  MUFU.EX2 R180, R180 ;  /* 0x000000b400b47308 */ /* 0x000ff00000000800 */
[----:B------:R-:W-:Y:S01]  /*14e60*/  MUFU.EX2 R67, R67 ;  /* 0x0000004300437308 */ /* 0x000fe20000000800 */
[----:B--2---:R-:W-:Y:S01]  /*14e70*/  FMNMX.FTZ R4, R9, R4, !PT ;  /* 0x0000000409047209 */ /* 0x004fe20007810000 */
[----:B0-----:R-:W-:Y:S01]  /*14e80*/  FADD.FTZ R9, R188, R85 ;  /* 0x00000055bc097221 */ /* 0x001fe20000010000 */
[----:B------:R-:W-:-:S02]  /*14e90*/  F2FP.BF16.F32.PACK_AB R188, R85, R188 ;  /* 0x000000bc55bc723e */ /* 0x000fc400000010ff */
[C---:B------:R-:W-:Y:S01]  /*14ea0*/  FSETP.NEU.FTZ.AND P2, PT, R4.reuse, -INF , PT ;  /* 0xff8000000400780b */ /* 0x040fe20003f5d000 */
[----:B------:R-:W-:Y:S01]  /*14eb0*/  FMUL.FTZ R6, R4, R0 ;  /* 0x0000000004067220 */ /* 0x000fe20000410000 */
[----:B-1----:R-:W-:Y:S01]  /*14ec0*/  FADD.FTZ R32, R190, R9 ;  /* 0x00000009be207221 */ /* 0x002fe20000010000 */
[----:B------:R-:W-:Y:S01]  /*14ed0*/  MUFU.EX2 R45, R45 ;  /* 0x0000002d002d7308 */ /* 0x000fe20000000800 */
[C---:B----4-:R-:W-:Y:S02]  /*14ee0*/  F2FP.BF16.F32.PACK_AB R190, R87.reuse, R190 ;  /* 0x000000be57be723e */ /* 0x050fe400000010ff */
[----:B------:R-:W-:Y:S01]  /*14ef0*/  FSEL R6, R6, RZ, P2 ;  /* 0x000000ff06067208 */ /* 0x000fe20001000000 */
[----:B------:R-:W-:-:S04]  /*14f00*/  FADD.FTZ R9, R87, R32 ;  /* 0x0000002057097221 */ /* 0x000fc80000010000 */
[-CC-:B------:R-:W-:Y:S01]  /*14f10*/  FFMA.FTZ R26, R26, R0.reuse, -R6.reuse ;  /* 0x000000001a1a7223 */ /* 0x180fe20000010806 */
[-CC-:B------:R-:W-:Y:S01]  /*14f20*/  FFMA.FTZ R27, R27, R0.reuse, -R6.reuse ;  /* 0x000000001b1b7223 */ /* 0x180fe20000010806 */
[-CC-:B------:R-:W-:Y:S01]  /*14f30*/  FFMA.FTZ R33, R33, R0.reuse, -R6.reuse ;  /* 0x0000000021217223 */ /* 0x180fe20000010806 */
[-CC-:B------:R-:W-:Y:S01]  /*14f40*/  FFMA.FTZ R31, R31, R0.reuse, -R6.reuse ;  /* 0x000000001f1f7223 */ /* 0x180fe20000010806 */
[-CC-:B------:R-:W-:Y:S01]  /*14f50*/  FFMA.FTZ R37, R37, R0.reuse, -R6.reuse ;  /* 0x0000000025257223 */ /* 0x180fe20000010806 */
[----:B------:R-:W-:Y:S01]  /*14f60*/  FADD.FTZ R34, R184, R9 ;  /* 0x00000009b8227221 */ /* 0x000fe20000010000 */
[----:B------:R-:W-:Y:S01]  /*14f70*/  MUFU.EX2 R26, R26 ;  /* 0x0000001a001a7308 */ /* 0x000fe20000000800 */
[-CC-:B------:R-:W-:Y:S01]  /*14f80*/  FFMA.FTZ R35, R35, R0.reuse, -R6.reuse ;  /* 0x0000000023237223 */ /* 0x180fe20000010806 */
[-C--:B------:R-:W-:Y:S01]  /*14f90*/  FFMA.FTZ R41, R41, R0.reuse, -R6 ;  /* 0x0000000029297223 */ /* 0x080fe20000010806 */
[----:B------:R-:W-:Y:S01]  /*14fa0*/  FADD.FTZ R9, R89, R34 ;  /* 0x0000002259097221 */ /* 0x000fe20000010000 */
[-CC-:B------:R-:W-:Y:S01]  /*14fb0*/  FFMA.FTZ R39, R39, R0.reuse, -R6.reuse ;  /* 0x0000000027277223 */ /* 0x180fe20000010806 */
[-CC-:B------:R-:W-:Y:S01]  /*14fc0*/  FFMA.FTZ R73, R73, R0.reuse, -R6.reuse ;  /* 0x0000000049497223 */ /* 0x180fe20000010806 */
[-CC-:B------:R-:W-:Y:S01]  /*14fd0*/  FFMA.FTZ R43, R43, R0.reuse, -R6.reuse ;  /* 0x000000002b2b7223 */ /* 0x180fe20000010806 */
[----:B---3--:R-:W-:Y:S01]  /*14fe0*/  FADD.FTZ R36, R186, R9 ;  /* 0x00000009ba247221 */ /* 0x008fe20000010000 */
        /* <DEDUP_REMOVED lines=14> */
[-CC-:B------:R-:W-:Y:S01]  /*150d0*/  FFMA.FTZ R93, R93, R0.reuse, -R6.reuse ;  /* 0x000000005d5d7223 */ /* 0x180fe20000010806 */
[----:B------:R-:W-:Y:S01]  /*150e0*/  FFMA.FTZ R71, R71, R0, -R6 ;  /* 0x0000000047477223 */ /* 0x000fe20000010806 */
[----:B------:R2:W3:Y:S01]  /*150f0*/  MUFU.EX2 R12, R31 ;  /* 0x0000001f000c7308 */ /* 0x0004e20000000800 */
[----:B0-----:R-:W-:Y:S01]  /*15100*/  FADD.FTZ R34, R26, R27 ;  /* 0x0000001b1a227221 */ /* 0x001fe20000010000 */
[----:B------:R-:W-:-:S02]  /*15110*/  F2FP.BF16.F32.PACK_AB R189, R27, R26 ;  /* 0x0000001a1bbd723e */ /* 0x000fc400000010ff */
[----:B------:R-:W-:Y:S02]  /*15120*/  F2FP.BF16.F32.PACK_AB R184, R89, R184 ;  /* 0x000000b859b8723e */ /* 0x000fe400000010ff */
[----:B------:R-:W-:Y:S02]  /*15130*/  F2FP.BF16.F32.PACK_AB R186, R91, R186 ;  /* 0x000000ba5bba723e */ /* 0x000fe400000010ff */
[----:B------:R-:W0:Y:S01]  /*15140*/  MUFU.EX2 R37, R37 ;  /* 0x0000002500257308 */ /* 0x000e220000000800 */
[----:B-1----:R-:W-:Y:S01]  /*15150*/  FADD.FTZ R9, R33, R34 ;  /* 0x0000002221097221 */ /* 0x002fe20000010000 */
[----:B--2---:R-:W-:-:S04]  /*15160*/  FADD.FTZ R31, R91, R36 ;  /* 0x000000245b1f7221 */ /* 0x004fc80000010000 */
[----:B------:R-:W-:Y:S01]  /*15170*/  FADD.FTZ R38, R180, R31 ;  /* 0x0000001fb4267221 */ /* 0x000fe20000010000 */
[C---:B------:R-:W-:Y:S01]  /*15180*/  F2FP.BF16.F32.PACK_AB R180, R67.reuse, R180 ;  /* 0x000000b443b4723e */ /* 0x040fe200000010ff */
[----:B------:R-:W1:Y:S01]  /*15190*/  MUFU.EX2 R14, R35 ;  /* 0x00000023000e7308 */ /* 0x000e620000000800 */
[C---:B---3--:R-:W-:Y:S01]  /*151a0*/  FADD.FTZ R36, R12.reuse, R9 ;  /* 0x000000090c247221 */ /* 0x048fe20000010000 */
[----:B------:R-:W-:Y:S01]  /*151b0*/  FADD.FTZ R31, R67, R38 ;  /* 0x00000026431f7221 */ /* 0x000fe20000010000 */
[----:B------:R-:W-:-:S03]  /*151c0*/  F2FP.BF16.F32.PACK_AB R191, R12, R33 ;  /* 0x000000210cbf723e */ /* 0x000fc600000010ff */
[----:B------:R-:W-:Y:S01]  /*151d0*/  FADD.FTZ R38, R182, R31 ;  /* 0x0000001fb6267221 */ /* 0x000fe20000010000 */
[----:B------:R-:W-:Y:S01]  /*151e0*/  F2FP.BF16.F32.PACK_AB R182, R45, R182 ;  /* 0x000000b62db6723e */ /* 0x000fe200000010ff */
[----:B------:R-:W2:Y:S01]  /*151f0*/  MUFU.EX2 R41, R41 ;  /* 0x0000002900297308 */ /* 0x000ea20000000800 */
[----:B0-----:R-:W-:Y:S01]  /*15200*/  FADD.FTZ R9, R37, R36 ;  /* 0x0000002425097221 */ /* 0x001fe20000010000 */
[----:B------:R-:W-:-:S06]  /*15210*/  FADD.FTZ R40, R45, R38 ;  /* 0x000000262d287221 */ /* 0x000fcc0000010000 */
        /* <DEDUP_REMOVED lines=21> */
[----:B0-----:R-:W-:-:S07]  /*15370*/  FADD.FTZ R9, R75, R38 ;  /* 0x000000264b097221 */ /* 0x001fce0000010000 */
[----:B------:R-:W0:Y:S01]  /*15380*/  MUFU.EX2 R15, R15 ;  /* 0x0000000f000f7308 */ /* 0x000e220000000800 */
[C---:B-1----:R-:W-:Y:S01]  /*15390*/  FADD.FTZ R40, R178.reuse, R31 ;  /* 0x0000001fb2287221 */ /* 0x042fe20000010000 */
[----:B------:R-:W-:Y:S01]  /*153a0*/  F2FP.BF16.F32.PACK_AB R178, R178, R13 ;  /* 0x0000000db2b2723e */ /* 0x000fe200000010ff */
[----:B------:R-:W-:-:S04]  /*153b0*/  IMAD R13, R201, 0x80, R202 ;  /* 0x00000080c90d7824 */ /* 0x000fc800078e02ca */
[----:B------:R-:W-:Y:S01]  /*153c0*/  IMAD.IADD R2, R13, 0x1, R2 ;  /* 0x000000010d027824 */ /* 0x000fe200078e0202 */
        /* <DEDUP_REMOVED lines=29> */
[----:B------:R-:W-:-:S06]  /*155a0*/  F2FP.BF16.F32.PACK_AB R168, R168, R25 ;  /* 0x00000019a8a8723e */ /* 0x000fcc00000010ff */
        /* <DEDUP_REMOVED lines=16> */
[C---:B--2---:R-:W-:Y:S01]  /*156b0*/  FADD.FTZ R12, R38.reuse, R9 ;  /* 0x00000009260c7221 */ /* 0x044fe20000010000 */
[----:B------:R-:W-:-:S03]  /*156c0*/  F2FP.BF16.F32.PACK_AB R169, R38, R95 ;  /* 0x0000005f26a9723e */ /* 0x000fc600000010ff */
[----:B0-----:R-:W-:-:S04]  /*156d0*/  FADD.FTZ R9, R93, R12 ;  /* 0x0000000c5d097221 */ /* 0x001fc80000010000 */
[C---:B-1----:R-:W-:Y:S01]  /*156e0*/  FADD.FTZ R6, R20.reuse, R9 ;  /* 0x0000000914067221 */ /* 0x042fe20000010000 */
[----:B------:R-:W-:Y:S01]  /*156f0*/  F2FP.BF16.F32.PACK_AB R171, R20, R93 ;  /* 0x0000005d14ab723e */ /* 0x000fe200000010ff */
[----:B------:R-:W-:Y:S01]  /*15700*/  VIADD R9, R150, 0xfffffffe ;  /* 0xfffffffe96097836 */ /* 0x000fe20000000000 */
        /* <DEDUP_REMOVED lines=12> */
.L_x_4376:
[----:B------:R-:W-:-:S13]  /*157d0*/  ISETP.NE.AND P2, PT, R3, 0x1, PT ;  /* 0x000000010300780c */ /* 0x000fda0003f45270 */
[----:B------:R-:W0:Y:S02]  /*157e0*/  @P2 LDC.64 R14, c[0x0][0x9e8] ;  /* 0x00027a00ff0e2b82 */ /* 0x000e240000000a00 */
[----:B0-----:R-:W-:-:S05]  /*157f0*/  @P2 IMAD.HI.U32 R14, R12, R14, RZ ;  /* 0x0000000e0c0e2227 */ /* 0x001fca00078e00ff */
[----:B------:R-:W-:-:S07]  /*15800*/  @P2 SHF.R.U32.HI R12, RZ, R15, R14 ;  /* 0x0000000fff0c2219 */ /* 0x000fce000001160e */
.L_x_4377:
[----:B------:R-:W-:Y:S05]  /*15810*/  BSYNC B0 ;  /* 0x0000000000007941 */ /* 0x000fea0003800000 */
.L_x_4375:
[----:B------:R-:W-:-:S05]  /*15820*/  IMAD R3, R12, R3, R3 ;  /* 0x000000030c037224 */ /* 0x000fca00078e0203 */
[----:B------:R-:W-:-:S07]  /*15830*/  VIMNMX R2, R2, R3, PT ;  /* 0x0000000302027248 */ /* 0x000fce0003fe0100 */
.L_x_4374:
[----:B------:R-:W-:Y:S01]  /*15840*/  IMAD.HI R2, R2, 0x2aaaaaab, RZ ;  /* 0x2aaaaaab02027827 */ /* 0x000fe200078e02ff */
[----:B------:R-:W-:Y:S01]  /*15850*/  ULDC UR46, c[0x0][0x9e4] ;  /* 0x00027900002e7ab9 */ /* 0x000fe20000000800 */
[----:B------:R-:W-:Y:S01]  /*15860*/  ULDC UR39, c[0x0][0x9e4] ;  /* 0x0002790000277ab9 */ /* 0x000fe20000000800 */
[----:B------:R-:W-:Y:S01]  /*15870*/  ULDC UR47, c[0x0][0x9dc] ;  /* 0x00027700002f7ab9 */ /* 0x000fe20000000800 */
[----:B------:R-:W-:Y:S01]  /*15880*/  ULDC UR51, c[0x0][0x9dc] ;  /* 0x0002770000337ab9 */ /* 0x000fe20000000800 */
[----:B------:R-:W-:Y:S01]  /*15890*/  SHF.R.U32.HI R3, RZ, 0x1f, R2 ;  /* 0x0000001fff037819 */ /* 0x000fe20000011602 */
[----:B------:R-:W-:Y:S01]  /*158a0*/  ULDC UR38, c[0x0][0x988] ;  /* 0x0002620000267ab9 */ /* 0x000fe20000000800 */
[----:B------:R-:W-:Y:S01]  /*158b0*/  ULDC UR43, c[0x0][0x988] ;  /* 0x00026200002b7ab9 */ /* 0x000fe20000000800 */
[----:B------:R-:W-:Y:S01]  /*158c0*/  ULDC UR42, c[0x0][0x988] ;  /* 0x00026200002a7ab9 */ /* 0x000fe20000000800 */
[----:B------:R-:W-:Y:S01]  /*158d0*/  LEA.HI.SX32 R207, R2, R3, 0x1c ;  /* 0x0000000302cf7211 */ /* 0x000fe200078fe2ff */
[----:B------:R-:W-:Y:S01]  /*158e0*/  ULDC UR54, c[0x0][0x9e0] ;  /* 0x0002780000367ab9 */ /* 0x000fe20000000800 */
[----:B------:R-:W-:Y:S01]  /*158f0*/  ULDC UR50, c[0x0][0x9e0] ;  /* 0x0002780000327ab9 */ /* 0x000fe20000000800 */
[----:B------:R-:W-:Y:S01]  /*15900*/  BSSY B1, `(.L_x_4378) ;  /* 0x0000382000017945 */ /* 0x000fe20003800000 */
[----:B------:R-:W-:Y:S01]  /*15910*/  VIMNMX R207, R212, R207, !PT ;  /* 0x000000cfd4cf7248 */ /* 0x000fe20007fe0100 */
[----:B------:R-:W-:Y:S01]  /*15920*/  IMAD.MOV.U32 R3, RZ, RZ, 0x3f800000 ;  /* 0x3f800000ff037424 */ /* 0x000fe200078e00ff */
[----:B------:R-:W-:Y:S01]  /*15930*/  CS2R R118, SRZ ;  /* 0x0000000000767805 */ /* 0x000fe2000001ff00 */
[----:B------:R-:W-:Y:S01]  /*15940*/  IMAD.MOV.U32 R2, RZ, RZ, 0x3f800000 ;  /* 0x3f800000ff027424 */ /* 0x000fe200078e00ff */
[----:B------:R-:W-:-:S02]  /*15950*/  ISETP.GE.AND P2, PT, R9, R207, PT ;  /* 0x000000cf0900720c */ /* 0x000fc40003f46270 */
        /* <DEDUP_REMOVED lines=47> */
[----:B------:R-:W-:Y:S06]  /*15c50*/  @!P2 BRA `(.L_x_4379) ;  /* 0x000000340030a947 */ /* 0x000fec0003800000 */
[----:B------:R-:W-:Y:S01]  /*15c60*/  IMAD.IADD R203, R8, 0x1, R202 ;  /* 0x0000000108cb7824 */ /* 0x000fe200078e02ca */
[----:B------:R-:W-:Y:S01]  /*15c70*/  BSSY B0, `(.L_x_4380) ;  /* 0x0000346000007945 */ /* 0x000fe20003800000 */
[----:B------:R-:W-:Y:S02]  /*15c80*/  IMAD.MOV.U32 R3, RZ, RZ, 0x3f800000 ;  /* 0x3f800000ff037424 */ /* 0x000fe400078e00ff */
[----:B------:R-:W-:Y:S02]  /*15c90*/  IMAD.MOV.U32 R119, RZ, RZ, RZ ;  /* 0x000000ffff777224 */ /* 0x000fe400078e00ff */
[----:B------:R-:W-:-:S07]  /*15ca0*/  VIADD R12, R203, 0x8 ;  /* 0x00000008cb0c7836 */ /* 0x000fce0000000000 */
.L_x_4399:
[----:B------:R-:W-:-:S05]  /*15cb0*/  VIADD R13, R23, 0x1 ;  /* 0x00000001170d7836 */ /* 0x000fca0000000000 */
[----:B------:R-:W-:-:S04]  /*15cc0*/  ISETP.NE.AND P2, PT, R13, 0x2, PT ;  /* 0x000000020d00780c */ /* 0x000fc80003f45270 */
[----:B------:R-:W-:Y:S02]  /*15cd0*/  SEL R11, RZ, 0x1, P2 ;  /* 0x00000001ff0b7807 */ /* 0x000fe40001000000 */
[----:B------:R-:W-:Y:S02]  /*15ce0*/  SEL R13, R13, RZ, P2 ;  /* 0x000000ff0d0d7207 */ /* 0x000fe40001000000 */
[----:B------:R-:W-:Y:S01]  /*15cf0*/  LOP3.LUT R200, R194, R11, RZ, 0x3c, !PT ;  /* 0x0000000bc2c87212 */ /* 0x000fe200078e3cff */
[----:B------:R-:W-:Y:S06]  /*15d00*/  @!P0 BRA `(.L_x_4381) ;  /* 0x0000000000048947 */ /* 0x000fec0003800000 */
[----:B------:R-:W-:Y:S01]  /*15d10*/  BPT.TRAP 0x1 ;  /* 0x000000040000795c */ /* 0x000fe20000300000 */
.L_x_4381:
[----:B------:R-:W-:Y:S01]  /*15d20*/  IMAD R0, R13, 0x8, R17 ;  /* 0x000000080d007824 */ /* 0x000fe200078e0211 */
[----:B------:R-:W-:-:S04]  /*15d30*/  SHF.L.U32 R11, R200, 0x1f, RZ ;  /* 0x0000001fc80b7819 */ /* 0x000fc800000006ff */
[----:B------:R0:W1:Y:S01]  /*15d40*/  SYNCS.PHASECHK.TRANS64.TRYWAIT P2, [R0+URZ+0x30830], R11 ;  /* 0x0308300b000075a7 */ /* 0x000062000804017f */
[----:B------:R-:W-:Y:S05]  /*15d50*/  @!P0 BRA `(.L_x_4382) ;  /* 0x0000000000048947 */ /* 0x000fea0003800000 */
[----:B------:R-:W-:Y:S01]  /*15d60*/  BPT.TRAP 0x1 ;  /* 0x000000040000795c */ /* 0x000fe20000300000 */
.L_x_4382:
[----:B------:R-:W-:Y:S01]  /*15d70*/  BSSY B2, `(.L_x_4383) ;  /* 0x0000006000027945 */ /* 0x000fe20003800000 */
[----:B------:R-:W-:Y:S02]  /*15d80*/  IMAD R14, R13, 0x900, R10 ;  /* 0x000009000d0e7824 */ /* 0x000fe400078e020a */
[----:B------:R-:W-:Y:S01]  /*15d90*/  IMAD.MOV.U32 R15, RZ, RZ, 0x40000040 ;  /* 0x40000040ff0f7424 */ /* 0x000fe200078e00ff */
[----:B-1----:R-:W-:Y:S06]  /*15da0*/  @P2 BRA `(.L_x_4384) ;  /* 0x0000000000082947 */ /* 0x002fec0003800000 */
[----:B------:R-:W1:Y:S02]  /*15db0*/  SYNCS.PHASECHK.TRANS64.TRYWAIT P2, [R0+URZ+0x30830], R11 ;  /* 0x0308300b000075a7 */ /* 0x000e64000804017f */
[----:B-1----:R-:W-:Y:S05]  /*15dc0*/  @!P2 BRA `(.L_x_4385) ;  /* 0x000001380068a947 */ /* 0x002fea0003800000 */
.L_x_4384:
[----:B------:R-:W-:Y:S05]  /*15dd0*/  BSYNC B2 ;  /* 0x0000000000027941 */ /* 0x000fea0003800000 */
.L_x_4383:
[----:B------:R-:W2:Y:S04]  /*15de0*/  LDL.64 R120, [R1+0x30] ;  /* 0x0000300001787983 */ /* 0x000ea80000100a00 */
[----:B------:R3:W-:Y:S04]  /*15df0*/  STL.64 [R1+0x50], R8 ;  /* 0x0000500801007387 */ /* 0x0007e80000100a00 */
[----:B---3--:R-:W3:Y:S04]  /*15e00*/  LDL.64 R8, [R1+0x28] ;  /* 0x0000280001087983 */ /* 0x008ee80000100a00 */
[----:B------:R4:W-:Y:S04]  /*15e10*/  STL.64 [R1+0x48], R6 ;  /* 0x0000480601007387 */ /* 0x0009e80000100a00 */
[----:B----4-:R-:W4:Y:S01]  /*15e20*/  LDL.64 R6, [R1+0x20] ;  /* 0x0000200001067983 */ /* 0x010f220000100a00 */
[----:B------:R-:W-:-:S02]  /*15e30*/  R2UR UR6, R14 ;  /* 0x000000000e0672ca */ /* 0x000fc400000e0000 */
[----:B------:R-:W-:Y:S01]  /*15e40*/  R2UR UR7, R15 ;  /* 0x000000000f0772ca */ /* 0x000fe200000e0000 */
[----:B------:R0:W-:Y:S04]  /*15e50*/  STL.64 [R1+0x40], R4 ;  /* 0x0000400401007387 */ /* 0x0001e80000100a00 */
[----:B0-----:R-:W4:Y:S01]  /*15e60*/  LDL.64 R4, [R1+0x18] ;  /* 0x0000180001047983 */ /* 0x001f220000100a00 */
[----:B------:R-:W-:Y:S02]  /*15e70*/  VIADD R20, R14, 0x2 ;  /* 0x000000020e147836 */ /* 0x000fe40000000000 */
[----:B------:R-:W-:Y:S01]  /*15e80*/  IMAD.MOV.U32 R21, RZ, RZ, 0x40000040 ;  /* 0x40000040ff157424 */ /* 0x000fe200078e00ff */
[----:B--2---:R-:W-:Y:S02]  /*15e90*/  R2UR UR4, R120 ;  /* 0x00000000780472ca */ /* 0x004fe400000e0000 */
[----:B------:R-:W-:-:S02]  /*15ea0*/  R2UR UR5, R121 ;  /* 0x00000000790572ca */ /* 0x000fc400000e0000 */
[----:B-----5:R-:W-:-:S11]  /*15eb0*/  WARPGROUP.ARRIVE ;  /* 0x00000000000079c5 */ /* 0x020fd60000000000 */
[----:B------:R-:W-:Y:S01]  /*15ec0*/  HGMMA.64x96x16.F32.BF16 R120, gdesc[UR4], RZ, !UPT, gsb0 ;  /* 0x01600000047879f0 */ /* 0x000fe2000c0018ff */
[----:B---3--:R-:W-:Y:S02]  /*15ed0*/  R2UR UR4, R8 ;  /* 0x00000000080472ca */ /* 0x008fe400000e0000 */
[----:B------:R-:W-:Y:S02]  /*15ee0*/  R2UR UR5, R9 ;  /* 0x00000000090572ca */ /* 0x000fe400000e0000 */
[----:B------:R-:W2:Y:S01]  /*15ef0*/  LDL.64 R8, [R1+0x10] ;  /* 0x0000100001087983 */ /* 0x000ea20000100a00 */
[----:B------:R-:W-:Y:S02]  /*15f00*/  R2UR UR6, R20 ;  /* 0x00000000140672ca */ /* 0x000fe400000e0000 */
[----:B------:R-:W-:Y:S01]  /*15f10*/  R2UR UR7, R21 ;  /* 0x00000000150772ca */ /* 0x000fe200000e0000 */
[----:B------:R-:W-:Y:S02]  /*15f20*/  VIADD R20, R14, 0x4 ;  /* 0x000000040e147836 */ /* 0x000fe40000000000 */
[----:B------:R-:W-:Y:S01]  /*15f30*/  IMAD.MOV.U32 R21, RZ, RZ, 0x40000040 ;  /* 0x40000040ff157424 */ /* 0x000fe200078e00ff */
[----:B------:R-:W-:-:S02]  /*15f40*/  WARPGROUP.DEPBAR.LE gsb0, 0x0 ;  /* 0x00008000000079c5 */ /* 0x000fc40000010000 */
[----:B------:R-:W-:-:S07]  /*15f50*/  WARPGROUP.ARRIVE ;  /* 0x00000000000079c5 */ /* 0x000fce0000000000 */
[----:B------:R-:W-:Y:S01]  /*15f60*/  HGMMA.64x96x16.F32.BF16 R120, gdesc[UR4], R120, gsb0 ;  /* 0x01600000047879f0 */ /* 0x000fe20008001878 */
[----:B----4-:R-:W-:Y:S02]  /*15f70*/  R2UR UR4, R6 ;  /* 0x00000000060472ca */ /* 0x010fe400000e0000 */
[----:B------:R-:W-:Y:S02]  /*15f80*/  R2UR UR5, R7 ;  /* 0x00000000070572ca */ /* 0x000fe400000e0000 */
[----:B------:R-:W3:Y:S01]  /*15f90*/  LDL.64 R6, [R1+0x8] ;  /* 0x0000080001067983 */ /* 0x000ee20000100a00 */
[----:B------:R-:W-:Y:S02]  /*15fa0*/  R2UR UR6, R20 ;  /* 0x00000000140672ca */ /* 0x000fe400000e0000 */
[----:B------:R-:W-:Y:S01]  /*15fb0*/  R2UR UR7, R21 ;  /* 0x00000000150772ca */ /* 0x000fe200000e0000 */
[----:B------:R-:W-:Y:S02]  /*15fc0*/  VIADD R20, R14, 0x6 ;  /* 0x000000060e147836 */ /* 0x000fe40000000000 */
[----:B------:R-:W-:Y:S01]  /*15fd0*/  IMAD.MOV.U32 R21, RZ, RZ, 0x40000040 ;  /* 0x40000040ff157424 */ /* 0x000fe200078e00ff */
[----:B------:R-:W-:-:S02]  /*15fe0*/  WARPGROUP.DEPBAR.LE gsb0, 0x0 ;  /* 0x00008000000079c5 */ /* 0x000fc40000010000 */
[----:B------:R-:W-:-:S07]  /*15ff0*/  WARPGROUP.ARRIVE ;  /* 0x00000000000079c5 */ /* 0x000fce0000000000 */
[----:B------:R-:W-:Y:S01]  /*16000*/  HGMMA.64x96x16.F32.BF16 R120, gdesc[UR4], R120, gsb0 ;  /* 0x01600000047879f0 */ /* 0x000fe20008001878 */
[----:B------:R-:W-:Y:S02]  /*16010*/  R2UR UR4, R4 ;  /* 0x00000000040472ca */ /* 0x000fe400000e0000 */
[----:B------:R-:W-:Y:S02]  /*16020*/  R2UR UR5, R5 ;  /* 0x00000000050572ca */ /* 0x000fe400000e0000 */
[----:B------:R-:W4:Y:S01]  /*16030*/  LDL.64 R4, [R1] ;  /* 0x0000000001047983 */ /* 0x000f220000100a00 */
        /* <DEDUP_REMOVED lines=9> */
[----:B--2---:R-:W-:Y:S02]  /*160d0*/  R2UR UR4, R8 ;  /* 0x00000000080472ca */ /* 0x004fe400000e0000 */
[----:B------:R-:W-:Y:S01]  /*160e0*/  R2UR UR5, R9 ;  /* 0x00000000090572ca */ /* 0x000fe200000e0000 */
[----:B------:R-:W-:Y:S01]  /*160f0*/  VIADD R20, R14, 0x302 ;  /* 0x000003020e147836 */ /* 0x000fe20000000000 */
[----:B------:R0:W5:Y:S01]  /*16100*/  LDL.LU.64 R8, [R1+0x50] ;  /* 0x0000500001087983 */ /* 0x0001620000300a00 */
[----:B------:R-:W-:Y:S01]  /*16110*/  IMAD.MOV.U32 R21, RZ, RZ, 0x40000040 ;  /* 0x40000040ff157424 */ /* 0x000fe200078e00ff */
[----:B------:R-:W-:-:S02]  /*16120*/  WARPGROUP.DEPBAR.LE gsb0, 0x0 ;  /* 0x00008000000079c5 */ /* 0x000fc40000010000 */
[----:B------:R-:W-:-:S07]  /*16130*/  WARPGROUP.ARRIVE ;  /* 0x00000000000079c5 */ /* 0x000fce0000000000 */
[----:B------:R-:W-:Y:S01]  /*16140*/  HGMMA.64x96x16.F32.BF16 R120, gdesc[UR4], R120, gsb0 ;  /* 0x01600000047879f0 */ /* 0x000fe20008001878 */
[----:B------:R-:W-:Y:S02]  /*16150*/  R2UR UR6, R20 ;  /* 0x00000000140672ca */ /* 0x000fe400000e0000 */
[----:B------:R-:W-:Y:S02]  /*16160*/  R2UR UR7, R21 ;  /* 0x00000000150772ca */ /* 0x000fe400000e0000 */
[----:B---3--:R-:W-:Y:S02]  /*16170*/  R2UR UR4, R6 ;  /* 0x00000000060472ca */ /* 0x008fe400000e0000 */
        /* <DEDUP_REMOVED lines=9> */
[----:B----4-:R-:W-:Y:S02]  /*16210*/  R2UR UR4, R4 ;  /* 0x00000000040472ca */ /* 0x010fe400000e0000 */
        /* <DEDUP_REMOVED lines=8> */
[----:B------:R-:W-:Y:S01]  /*162a0*/  R2UR UR7, R21 ;  /* 0x00000000150772ca */ /* 0x000fe200000e0000 */
[----:B------:R-:W-:Y:S01]  /*162b0*/  UMOV UR4, UR52 ;  /* 0x0000003400047c82 */ /* 0x000fe20008000000 */
[----:B------:R-:W-:Y:S01]  /*162c0*/  UMOV UR5, UR53 ;  /* 0x0000003500057c82 */ /* 0x000fe20008000000 */
[----:B------:R-:W-:Y:S02]  /*162d0*/  VIADD R20, R14, 0x600 ;  /* 0x000006000e147836 */ /* 0x000fe40000000000 */
[----:B------:R-:W-:Y:S01]  /*162e0*/  IMAD.MOV.U32 R21, RZ, RZ, 0x40000040 ;  /* 0x40000040ff157424 */ /* 0x000fe200078e00ff */
[----:B------:R-:W-:Y:S02]  /*162f0*/  WARPGROUP.DEPBAR.LE gsb0, 0x0 ;  /* 0x00008000000079c5 */ /* 0x000fe40000010000 */
[----:B------:R-:W-:-:S06]  /*16300*/  WARPGROUP.ARRIVE ;  /* 0x00000000000079c5 */ /* 0x000fcc0000000000 */
        /* <DEDUP_REMOVED lines=32> */
[----:B------:R-:W-:Y:S02]  /*16510*/  WARPGROUP.DEPBAR.LE gsb0, 0x0 ;  /* 0x00008000000079c5 */ /* 0x000fe40000010000 */
[----:B------:R-:W-:-:S08]  /*16520*/  WARPGROUP.ARRIVE ;  /* 0x00000000000079c5 */ /* 0x000fd00000000000 */
[----:B------:R-:W-:Y:S01]  /*16530*/  HGMMA.64x96x16.F32.BF16 R120, gdesc[UR4], R120, gsb0 ;  /* 0x01600000047879f0 */ /* 0x000fe20008001878 */
        /* <DEDUP_REMOVED lines=97> */
[----:B0-----:R-:W-:Y:S05]  /*16b50*/  @!P0 BRA `(.L_x_4386) ;  /* 0x0000000000048947 */ /* 0x001fea0003800000 */
[----:B------:R-:W-:Y:S01]  /*16b60*/  BPT.TRAP 0x1 ;  /* 0x000000040000795c */ /* 0x000fe20000300000 */
.L_x_4386:
[----:B------:R-:W-:Y:S01]  /*16b70*/  SHF.L.U32 R2, R194, 0x1f, RZ ;  /* 0x0000001fc2027819 */ /* 0x000fe200000006ff */
[----:B------:R-:W-:-:S04]  /*16b80*/  IMAD R14, R23, 0x8, R17 ;  /* 0x00000008170e7824 */ /* 0x000fc800078e0211 */
[----:B------:R0:W2:Y:S01]  /*16b90*/  SYNCS.PHASECHK.TRANS64.TRYWAIT P2, [R14+URZ+0x30850], R2 ;  /* 0x030850020e0075a7 */ /* 0x0000a2000804017f */
[----:B------:R-:W-:Y:S05]  /*16ba0*/  @!P0 BRA `(.L_x_4387) ;  /* 0x0000000000048947 */ /* 0x000fea0003800000 */
[----:B------:R-:W-:Y:S01]  /*16bb0*/  BPT.TRAP 0x1 ;  /* 0x000000040000795c */ /* 0x000fe20000300000 */
.L_x_4387:
[----:B------:R-:W-:Y:S01]  /*16bc0*/  VIADD R3, R17, 0x400 ;  /* 0x0000040011037836 */ /* 0x000fe20000000000 */
[----:B------:R-:W-:Y:S04]  /*16bd0*/  BSSY B2, `(.L_x_4388) ;  /* 0x0000008000027945 */ /* 0x000fe80003800000 */
[----:B------:R-:W-:-:S04]  /*16be0*/  SHF.R.U32.HI R3, RZ, 0x4, R3 ;  /* 0x00000004ff037819 */ /* 0x000fc80000011603 */
[----:B------:R-:W-:-:S04]  /*16bf0*/  LOP3.LUT R3, R3, 0x3fff, RZ, 0xc0, !PT ;  /* 0x00003fff03037812 */ /* 0x000fc800078ec0ff */
[----:B------:R-:W-:-:S05]  /*16c00*/  LOP3.LUT R3, R3, 0x3000000, RZ, 0xfc, !PT ;  /* 0x0300000003037812 */ /* 0x000fca00078efcff */
[----:B-1----:R-:W-:Y:S01]  /*16c10*/  IMAD R11, R23, 0x900, R3 ;  /* 0x00000900170b7824 */ /* 0x002fe200078e0203 */
[----:B--2---:R-:W-:Y:S06]  /*16c20*/  @P2 BRA `(.L_x_4389) ;  /* 0x0000000000082947 */ /* 0x004fec0003800000 */
[----:B------:R-:W1:Y:S02]  /*16c30*/  SYNCS.PHASECHK.TRANS64.TRYWAIT P2, [R14+URZ+0x30850], R2 ;  /* 0x030850020e0075a7 */ /* 0x000e64000804017f */
[----:B-1----:R-:W-:Y:S05]  /*16c40*/  @!P2 BRA `(.L_x_4390) ;  /* 0x0000012800dca947 */ /* 0x002fea0003800000 */
.L_x_4389:
[----:B------:R-:W-:Y:S05]  /*16c50*/  BSYNC B2 ;  /* 0x0000000000027941 */ /* 0x000fea0003800000 */
.L_x_4388:
[----:B01----:R-:W-:Y:S01]  /*16c60*/  IMAD.MOV.U32 R2, RZ, RZ, R11 ;  /* 0x000000ffff027224 */ /* 0x003fe200078e000b */
[----:B------:R-:W-:Y:S01]  /*16c70*/  WARPGROUP.ARRIVE ;  /* 0x00000000000079c5 */ /* 0x000fe20000000000 */
[----:B------:R-:W-:Y:S01]  /*16c80*/  IMAD.MOV.U32 R3, RZ, RZ, 0x40000040 ;  /* 0x40000040ff037424 */ /* 0x000fe200078e00ff */
[----:B------:R-:W-:Y:S01]  /*16c90*/  LOP3.LUT P2, RZ, R16, 0x100000, RZ, 0xc0, !PT ;  /* 0x0010000010ff7812 */ /* 0x000fe2000784c0ff */
[----:B------:R-:W-:Y:S01]  /*16ca0*/  @!P1 VIADD R0, R0, 0x30840 ;  /* 0x0003084000009836 */ /* 0x000fe20000000000 */
[----:B------:R-:W-:Y:S01]  /*16cb0*/  R2UR UR6, R2 ;  /* 0x00000000020672ca */ /* 0x000fe200000e0000 */
[----:B------:R-:W-:Y:S01]  /*16cc0*/  VIADD R2, R11, 0x80 ;  /* 0x000000800b027836 */ /* 0x000fe20000000000 */
[----:B------:R-:W-:Y:S01]  /*16cd0*/  R2UR UR7, R3 ;  /* 0x00000000030772ca */ /* 0x000fe200000e0000 */
[----:B------:R-:W-:Y:S01]  /*16ce0*/  IMAD.MOV.U32 R3, RZ, RZ, 0x40000040 ;  /* 0x40000040ff037424 */ /* 0x000fe200078e00ff */
[----:B------:R-:W-:-:S11]  /*16cf0*/  @!P1 PRMT R0, RZ, 0x654, R0 ;  /* 0x00000654ff009816 */ /* 0x000fd60000000000 */
        /* <DEDUP_REMOVED lines=25> */
[----:B------:R-:W-:Y:S02]  /*16e90*/  IMAD.MOV.U32 R3, RZ, RZ, 0x40000040 ;  /* 0x40000040ff037424 */ /* 0x000fe400078e00ff */
[----:B------:R-:W-:Y:S01]  /*16ea0*/  IMAD.U32 R11, RZ, RZ, UR47 ;  /* 0x0000002fff0b7e24 */ /* 0x000fe2000f8e00ff */
[----:B------:R-:W-:Y:S02]  /*16eb0*/  WARPGROUP.DEPBAR.LE gsb0, 0x0 ;  /* 0x00008000000079c5 */ /* 0x000fe40000010000 */
[----:B------:R-:W-:-:S11]  /*16ec0*/  WARPGROUP.ARRIVE ;  /* 0x00000000000079c5 */ /* 0x000fd60000000000 */
[----:B------:R-:W-:Y:S01]  /*16ed0*/  HGMMA.64x192x16.F32.BF16 R24, R172, gdesc[UR4].tnspB, R24, gsb0 ;  /* 0x42e00004ac187df0 */ /* 0x000fe20008001818 */
[----:B------:R-:W-:Y:S02]  /*16ee0*/  R2UR UR6, R2 ;  /* 0x00000000020672ca */ /* 0x000fe400000e0000 */
[----:B------:R-:W-:Y:S01]  /*16ef0*/  R2UR UR7, R3 ;  /* 0x00000000030772ca */ /* 0x000fe200000e0000 */
[----:B------:R-:W-:Y:S02]  /*16f00*/  WARPGROUP.DEPBAR.LE gsb0, 0x0 ;  /* 0x00008000000079c5 */ /* 0x000fe40000010000 */
[----:B------:R-:W-:-:S14]  /*16f10*/  WARPGROUP.ARRIVE ;  /* 0x00000000000079c5 */ /* 0x000fdc0000000000 */
[----:B------:R-:W-:Y:S03]  /*16f20*/  HGMMA.64x192x16.F32.BF16 R24, R168, gdesc[UR4].tnspB, R24, gsb0 ;  /* 0x42e00004a8187df0 */ /* 0x000fe60008001818 */
[----:B------:R-:W-:Y:S02]  /*16f30*/  WARPGROUP.DEPBAR.LE gsb0, 0x0 ;  /* 0x00008000000079c5 */ /* 0x000fe40000010000 */
[----:B-----5:R-:W-:Y:S01]  /*16f40*/  IMAD R168, R9, -0x60, RZ ;  /* 0xffffffa009a87824 */ /* 0x020fe200078e02ff */
[----:B------:R0:W-:Y:S04]  /*16f50*/  @!P1 SYNCS.ARRIVE.TRANS64.RED.A1T0 RZ, [R0+URZ], RZ ;  /* 0x000000ff00ff99a7 */ /* 0x0001e8000810043f */
[----:B------:R-:W-:-:S02]  /*16f60*/  IADD3 R2, R168, 0x1, R196 ;  /* 0x00000001a8027810 */ /* 0x000fc40007ffe0c4 */
[----:B0-----:R-:W-:-:S03]  /*16f70*/  LOP3.LUT R0, RZ, R11, RZ, 0x33, !PT ;  /* 0x0000000bff007212 */ /* 0x001fc600078e33ff */
[----:B------:R-:W-:-:S04]  /*16f80*/  IMAD.IADD R3, R2, 0x1, -R197 ;  /* 0x0000000102037824 */ /* 0x000fc800078e0ac5 */
[----:B------:R-:W-:-:S04]  /*16f90*/  IMAD R3, R206, -0x2, R3 ;  /* 0xfffffffece037824 */ /* 0x000fc800078e0203 */
[----:B------:R-:W-:Y:S02]  /*16fa0*/  VIADD R23, R3, UR54 ;  /* 0x0000003603177c36 */ /* 0x000fe40008000000 */
[----:B------:R-:W-:Y:S02]  /*16fb0*/  IMAD.IADD R21, R0, 0x1, R3 ;  /* 0x0000000100157824 */ /* 0x000fe400078e0203 */
[----:B------:R-:W-:Y:S02]  /*16fc0*/  IMAD R0, R206, -0x2, R168 ;  /* 0xfffffffece007824 */ /* 0x000fe400078e02a8 */
[C---:B------:R-:W-:Y:S02]  /*16fd0*/  IMAD.IADD R20, R8.reuse, 0x1, R23 ;  /* 0x0000000108147824 */ /* 0x040fe400078e0217 */
[----:B------:R-:W-:Y:S01]  /*16fe0*/  IMAD.IADD R15, R8, 0x1, R21 ;  /* 0x00000001080f7824 */ /* 0x000fe200078e0215 */
        /* <DEDUP_REMOVED lines=8> */
[----:B------:R-:W0:Y:S02]  /*17070*/  @P2 LDC.64 R2, c[0x0][0x9e8] ;  /* 0x00027a00ff022b82 */ /* 0x000e240000000a00 */
[----:B0-----:R-:W-:-:S05]  /*17080*/  @P2 IMAD.HI.U32 R2, R171, R2, RZ ;  /* 0x00000002ab022227 */ /* 0x001fca00078e00ff */
[----:B------:R-:W-:-:S04]  /*17090*/  @P2 SHF.R.U32.HI R171, RZ, R3, R2 ;  /* 0x00000003ffab2219 */ /* 0x000fc80000011602 */
[----:B------:R-:W-:Y:S01]  /*170a0*/  LOP3.LUT R2, RZ, R171, RZ, 0x33, !PT ;  /* 0x000000abff027212 */ /* 0x000fe200078e33ff */
[----:B------:R-:W-:Y:S06]  /*170b0*/  BRA `(.L_x_4394) ;  /* 0x0000000000187947 */ /* 0x000fec0003800000 */
.L_x_4393:
[----:B------:R-:W-:-:S05]  /*170c0*/  IMAD.U32 R169, RZ, RZ, UR46 ;  /* 0x0000002effa97e24 */ /* 0x000fca000f8e00ff */
[----:B------:R-:W-:-:S13]  /*170d0*/  ISETP.NE.AND P2, PT, R169, 0x1, PT ;  /* 0x00000001a900780c */ /* 0x000fda0003f45270 */
[----:B------:R-:W0:Y:S02]  /*170e0*/  @P2 LDC.64 R2, c[0x0][0x9e8] ;  /* 0x00027a00ff022b82 */ /* 0x000e240000000a00 */
[----:B0-----:R-:W-:-:S04]  /*170f0*/  @P2 IMAD.HI.U32 R170, R171, R2, RZ ;  /* 0x00000002abaa2227 */ /* 0x001fc800078e00ff */
[----:B------:R-:W-:Y:S01]  /*17100*/  IMAD.MOV.U32 R2, RZ, RZ, R171 ;  /* 0x000000ffff027224 */ /* 0x000fe200078e00ab */
[----:B------:R-:W-:-:S07]  /*17110*/  @P2 SHF.R.U32.HI R2, RZ, R3, R170 ;  /* 0x00000003ff022219 */ /* 0x000fce00000116aa */
.L_x_4394:
[----:B------:R-:W-:Y:S05]  /*17120*/  BSYNC B2 ;  /* 0x0000000000027941 */ /* 0x000fea0003800000 */
.L_x_4392:
[----:B------:R-:W-:-:S05]  /*17130*/  IMAD R2, R2, R169, R0 ;  /* 0x000000a902027224 */ /* 0x000fca00078e0200 */
[----:B------:R-:W-:Y:S02]  /*17140*/  VIADDMNMX R20, R2, R169, R20, PT ;  /* 0x000000a902147246 */ /* 0x000fe40003800114 */
[----:B------:R-:W-:-:S07]  /*17150*/  VIMNMX R15, R15, R2, !PT ;  /* 0x000000020f0f7248 */ /* 0x000fce0007fe0100 */
.L_x_4391:
[C---:B------:R-:W-:Y:S02]  /*17160*/  ISETP.GE.AND P2, PT, R168.reuse, 0x2, PT ;  /* 0x00000002a800780c */ /* 0x040fe40003f46270 */
[C---:B------:R-:W-:Y:S02]  /*17170*/  ISETP.GE.AND P3, PT, R168.reuse, 0x9, PT ;  /* 0x00000009a800780c */ /* 0x040fe40003f66270 */
[C---:B------:R-:W-:Y:S02]  /*17180*/  ISETP.GT.AND P5, PT, R15.reuse, 0x1, !P2 ;  /* 0x000000010f00780c */ /* 0x040fe400057a4270 */
[----:B------:R-:W-:Y:S02]  /*17190*/  ISETP.GE.AND P6, PT, R168, 0xa, PT ;  /* 0x0000000aa800780c */ /* 0x000fe40003fc6270 */
[----:B------:R-:W-:Y:S02]  /*171a0*/  ISETP.GT.AND P4, PT, R15, 0x8, !P3 ;  /* 0x000000080f00780c */ /* 0x000fe40005f84270 */
[----:B------:R-:W-:-:S02]  /*171b0*/  ISETP.LT.OR P5, PT, R20, 0x2, P5 ;  /* 0x000000021400780c */ /* 0x000fc40002fa1670 */
[----:B------:R-:W-:Y:S02]  /*171c0*/  ISETP.LT.OR P4, PT, R20, 0x9, P4 ;  /* 0x000000091400780c */ /* 0x000fe40002781670 */
[----:B------:R-:W-:Y:S02]  /*171d0*/  FSEL R121, R121, -INF , !P5 ;  /* 0xff80000079797808 */ /* 0x000fe40006800000 */
[----:B------:R-:W-:Y:S02]  /*171e0*/  ISETP.GE.AND P5, PT, R168, 0x11, PT ;  /* 0x00000011a800780c */ /* 0x000fe40003fa6270 */
[----:B------:R-:W-:Y:S02]  /*171f0*/  LOP3.LUT R16, R16, 0xfffffffb, RZ, 0xc0, !PT ;  /* 0xfffffffb10107812 */ /* 0x000fe400078ec0ff */
[----:B------:R-:W-:Y:S02]  /*17200*/  FSEL R124, R124, -INF , !P4 ;  /* 0xff8000007c7c7808 */ /* 0x000fe40006000000 */
[----:B------:R-:W-:-:S02]  /*17210*/  ISETP.GT.AND P4, PT, R15, 0x9, !P6 ;  /* 0x000000090f00780c */ /* 0x000fc40007784270 */
[----:B------:R-:W-:Y:S02]  /*17220*/  @P6 LOP3.LUT R16, R16, 0x4, RZ, 0xfc, !PT ;  /* 0x0000000410106812 */ /* 0x000fe400078efcff */
[----:B------:R-:W-:Y:S02]  /*17230*/  ISETP.LT.OR P4, PT, R20, 0xa, P4 ;  /* 0x0000000a1400780c */ /* 0x000fe40002781670 */
[----:B------:R-:W-:Y:S02]  /*17240*/  LOP3.LUT R16, R16, 0xfffffff7, RZ, 0xc0, !PT ;  /* 0xfffffff710107812 */ /* 0x000fe400078ec0ff */
[----:B------:R-:W-:Y:S02]  /*17250*/  FSEL R125, R125, -INF , !P4 ;  /* 0xff8000007d7d7808 */ /* 0x000fe40006000000 */
[----:B------:R-:W-:Y:S02]  /*17260*/  @P5 LOP3.LUT R16, R16, 0x8, RZ, 0xfc, !PT ;  /* 0x0000000810105812 */ /* 0x000fe400078efcff */
[----:B------:R-:W-:-:S02]  /*17270*/  ISETP.GT.AND P4, PT, R15, 0x10, !P5 ;  /* 0x000000100f00780c */ /* 0x000fc40006f84270 */
[----:B------:R-:W-:Y:S02]  /*17280*/  ISETP.GE.AND P5, PT, R168, 0x12, PT ;  /* 0x00000012a800780c */ /* 0x000fe40003fa6270 */
[----:B------:R-:W-:Y:S02]  /*17290*/  ISETP.LT.OR P4, PT, R20, 0x11, P4 ;  /* 0x000000111400780c */ /* 0x000fe40002781670 */
[----:B------:R-:W-:Y:S02]  /*172a0*/  LOP3.LUT R16, R16, 0xfff7ffff, RZ, 0xc0, !PT ;  /* 0xfff7ffff10107812 */ /* 0x000fe400078ec0ff */
[----:B------:R-:W-:Y:S02]  /*172b0*/  FSEL R128, R128, -INF , !P4 ;  /* 0xff80000080807808 */ /* 0x000fe40006000000 */
[----:B------:R-:W-:Y:S02]  /*172c0*/  ISETP.GT.AND P4, PT, R15, 0x11, !P5 ;  /* 0x000000110f00780c */ /* 0x000fe40006f84270 */
[----:B------:R-:W-:-:S02]  /*172d0*/  IADD3 R23, R23, 0x8, R8 ;  /* 0x0000000817177810 */ /* 0x000fc40007ffe008 */
[----:B------:R-:W-:Y:S02]  /*172e0*/  ISETP.LT.OR P4, PT, R20, 0x12, P4 ;  /* 0x000000121400780c */ /* 0x000fe40002781670 */
[----:B------:R-:W-:Y:S02]  /*172f0*/  @P5 LOP3.LUT R16, R16, 0x80000, RZ, 0xfc, !PT ;  /* 0x0008000010105812 */ /* 0x000fe400078efcff */
[----:B------:R-:W-:Y:S02]  /*17300*/  ISETP.GE.AND P5, PT, R168, 0x19, PT ;  /* 0x00000019a800780c */ /* 0x000fe40003fa6270 */
[----:B------:R-:W-:Y:S02]  /*17310*/  LOP3.LUT R16, R16, 0xfffbffff, RZ, 0xc0, !PT ;  /* 0xfffbffff10107812 */ /* 0x000fe400078ec0ff */
[----:B------:R-:W-:Y:S02]  /*17320*/  FSEL R129, R129, -INF , !P4 ;  /* 0xff80000081817808 */ /* 0x000fe40006000000 */
[----:B------:R-:W-:-:S02]  /*17330*/  ISETP.GT.AND P4, PT, R15, 0x18, !P5 ;  /* 0x000000180f00780c */ /* 0x000fc40006f84270 */
[----:B------:R-:W-:Y:S02]  /*17340*/  IADD3 R21, R21, 0x8, R8 ;  /* 0x0000000815157810 */ /* 0x000fe40007ffe008 */
[----:B------:R-:W-:-:S03]  /*17350*/  ISETP.LT.OR P4, PT, R20, 0x19, P4 ;  /* 0x000000191400780c */ /* 0x000fc60002781670 */
[----:B------:R-:W-:Y:S02]  /*17360*/  @P5 LOP3.LUT R16, R16, 0x40000, RZ, 0xfc, !PT ;  /* 0x0004000010105812 */ /* 0x000fe400078efcff */
[----:B------:R-:W-:Y:S02]  /*17370*/  ISETP.GE.AND P5, PT, R168, 0x1a, PT ;  /* 0x0000001aa800780c */ /* 0x000fe40003fa6270 */
[----:B------:R-:W-:Y:S02]  /*17380*/  LOP3.LUT R16, R16, 0xfffdffff, RZ, 0xc0, !PT ;  /* 0xfffdffff10107812 */ /* 0x000fe400078ec0ff */
[----:B------:R-:W-:Y:S02]  /*17390*/  FSEL R132, R132, -INF , !P4 ;  /* 0xff80000084847808 */ /* 0x000fe40006000000 */
[----:B------:R-:W-:-:S04]  /*173a0*/  ISETP.GT.AND P4, PT, R15, 0x19, !P5 ;  /* 0x000000190f00780c */ /* 0x000fc80006f84270 */
        /* <DEDUP_REMOVED lines=69> */
[----:B------:R-:W-:Y:S02]  /*17800*/  FSEL R156, R156, -INF , !P4 ;  /* 0xff8000009c9c7808 */ /* 0x000fe40006000000 */
[----:B------:R-:W-:Y:S02]  /*17810*/  LOP3.LUT R16, R16, 0xffffffdf, RZ, 0xc0, !PT ;  /* 0xffffffdf10107812 */ /* 0x000fe400078ec0ff */
[----:B------:R-:W-:-:S04]  /*17820*/  ISETP.GT.AND P4, PT, R15, 0x49, !P5 ;  /* 0x000000490f00780c */ /* 0x000fc80006f84270 */
[----:B------:R-:W-:-:S03]  /*17830*/  ISETP.LT.OR P4, PT, R20, 0x4a, P4 ;  /* 0x0000004a1400780c */ /* 0x000fc60002781670 */
[----:B------:R-:W-:Y:S02]  /*17840*/  @P5 LOP3.LUT R16, R16, 0x20, RZ, 0xfc, !PT ;  /* 0x0000002010105812 */ /* 0x000fe400078efcff */
[----:B------:R-:W-:Y:S02]  /*17850*/  ISETP.GE.AND P5, PT, R168, 0x51, PT ;  /* 0x00000051a800780c */ /* 0x000fe40003fa6270 */
[----:B------:R-:W-:Y:S02]  /*17860*/  FSEL R157, R157, -INF , !P4 ;  /* 0xff8000009d9d7808 */ /* 0x000fe40006000000 */
[----:B------:R-:W-:Y:S02]  /*17870*/  ISETP.GT.AND P4, PT, R15, 0x50, !P5 ;  /* 0x000000500f00780c */ /* 0x000fe40006f84270 */
[----:B------:R-:W-:Y:S02]  /*17880*/  LOP3.LUT R16, R16, 0xffffffef, RZ, 0xc0, !PT ;  /* 0xffffffef10107812 */ /* 0x000fe400078ec0ff */
[----:B------:R-:W-:-:S04]  /*17890*/  ISETP.LT.OR P4, PT, R20, 0x51, P4 ;  /* 0x000000511400780c */ /* 0x000fc80002781670 */
[----:B------:R-:W-:Y:S02]  /*178a0*/  FSEL R160, R160, -INF , !P4 ;  /* 0xff800000a0a07808 */ /* 0x000fe40006000000 */
[----:B------:R-:W-:Y:S02]  /*178b0*/  ISETP.GE.AND P4, PT, R168, 0x52, PT ;  /* 0x00000052a800780c */ /* 0x000fe40003f86270 */
[----:B------:R-:W-:Y:S02]  /*178c0*/  @P5 LOP3.LUT R16, R16, 0x10, RZ, 0xfc, !PT ;  /* 0x0000001010105812 */ /* 0x000fe400078efcff */
[----:B------:R-:W-:Y:S02]  /*178d0*/  ISETP.GT.AND P5, PT, R15, 0x51, !P4 ;  /* 0x000000510f00780c */ /* 0x000fe400067a4270 */
[----:B------:R-:W-:Y:S02]  /*178e0*/  LOP3.LUT R16, R16, 0xfffffffd, RZ, 0xc0, !PT ;  /* 0xfffffffd10107812 */ /* 0x000fe400078ec0ff */
[----:B------:R-:W-:-:S04]  /*178f0*/  ISETP.LT.OR P5, PT, R20, 0x52, P5 ;  /* 0x000000521400780c */ /* 0x000fc80002fa1670 */
[----:B------:R-:W-:Y:S02]  /*17900*/  FSEL R161, R161, -INF , !P5 ;  /* 0xff800000a1a17808 */ /* 0x000fe40006800000 */
[----:B------:R-:W-:-:S04]  /*17910*/  ISETP.GE.AND P5, PT, R168, 0x59, PT ;  /* 0x00000059a800780c */ /* 0x000fc80003fa6270 */
[----:B------:R-:W-:-:S04]  /*17920*/  ISETP.GT.AND P6, PT, R15, 0x58, !P5 ;  /* 0x000000580f00780c */ /* 0x000fc80006fc4270 */
[----:B------:R-:W-:-:S04]  /*17930*/  ISETP.LT.OR P6, PT, R20, 0x59, P6 ;  /* 0x000000591400780c */ /* 0x000fc800037c1670 */
[----:B------:R-:W-:Y:S02]  /*17940*/  FSEL R164, R164, -INF , !P6 ;  /* 0xff800000a4a47808 */ /* 0x000fe40007000000 */
[----:B------:R-:W-:-:S13]  /*17950*/  ISETP.GE.AND P6, PT, R168, 0x1, PT ;  /* 0x00000001a800780c */ /* 0x000fda0003fc6270 */
[----:B------:R-:W-:Y:S02]  /*17960*/  @P6 LOP3.LUT R16, R16, 0x2, RZ, 0xfc, !PT ;  /* 0x0000000210106812 */ /* 0x000fe400078efcff */
[----:B------:R-:W-:Y:S02]  /*17970*/  ISETP.GT.AND P6, PT, R15, RZ, !P6 ;  /* 0x000000ff0f00720c */ /* 0x000fe400077c4270 */
[----:B------:R-:W-:Y:S02]  /*17980*/  LOP3.LUT R16, R16, 0xfffffffe, RZ, 0xc0, !PT ;  /* 0xfffffffe10107812 */ /* 0x000fe400078ec0ff */
[----:B------:R-:W-:-:S04]  /*17990*/  ISETP.LT.OR P6, PT, R20, 0x1, P6 ;  /* 0x000000011400780c */ /* 0x000fc800037c1670 */
[----:B------:R-:W-:Y:S02]  /*179a0*/  FSEL R120, R120, -INF , !P6 ;  /* 0xff80000078787808 */ /* 0x000fe40007000000 */
[----:B------:R-:W-:-:S13]  /*179b0*/  ISETP.GE.AND P6, PT, R168, 0x5a, PT ;  /* 0x0000005aa800780c */ /* 0x000fda0003fc6270 */
[----:B------:R-:W-:Y:S02]  /*179c0*/  @P6 LOP3.LUT R16, R16, 0x1, RZ, 0xfc, !PT ;  /* 0x0000000110106812 */ /* 0x000fe400078efcff */
[----:B------:R-:W-:-:S04]  /*179d0*/  ISETP.GT.AND P6, PT, R15, 0x59, !P6 ;  /* 0x000000590f00780c */ /* 0x000fc800077c4270 */
[----:B------:R-:W-:-:S04]  /*179e0*/  ISETP.LT.OR P6, PT, R20, 0x5a, P6 ;  /* 0x0000005a1400780c */ /* 0x000fc800037c1670 */
[----:B------:R-:W-:Y:S02]  /*179f0*/  FSEL R165, R165, -INF , !P6 ;  /* 0xff800000a5a57808 */ /* 0x000fe40007000000 */
[----:B------:R-:W-:-:S13]  /*17a00*/  LOP3.LUT P6, RZ, R16, 0x100000, RZ, 0xc0, !PT ;  /* 0x0010000010ff7812 */ /* 0x000fda00078cc0ff */
[----:B------:R-:W-:Y:S05]  /*17a10*/  @!P6 BRA `(.L_x_4395) ;  /* 0x000000000058e947 */ /* 0x000fea0003800000 */
[----:B------:R-:W-:Y:S01]  /*17a20*/  ISETP.GT.AND P6, PT, R12, -0x1, PT ;  /* 0xffffffff0c00780c */ /* 0x000fe20003fc4270 */
[----:B------:R-:W-:-:S12]  /*17a30*/  BSSY B2, `(.L_x_4396) ;  /* 0x0000011000027945 */ /* 0x000fd80003800000 */
[----:B------:R-:W-:Y:S05]  /*17a40*/  @P6 BRA `(.L_x_4397) ;  /* 0x0000000000246947 */ /* 0x000fea0003800000 */
[----:B------:R-:W-:Y:S02]  /*17a50*/  IMAD.U32 R20, RZ, RZ, UR46 ;  /* 0x0000002eff147e24 */ /* 0x000fe4000f8e00ff */
[----:B------:R-:W-:-:S03]  /*17a60*/  VIADD R15, R203, 0x8 ;  /* 0x00000008cb0f7836 */ /* 0x000fc60000000000 */
[----:B------:R-:W-:Y:S02]  /*17a70*/  ISETP.NE.AND P6, PT, R20, 0x1, PT ;  /* 0x000000011400780c */ /* 0x000fe40003fc5270 */
[----:B------:R-:W-:-:S11]  /*17a80*/  LOP3.LUT R15, RZ, R15, RZ, 0x33, !PT ;  /* 0x0000000fff0f7212 */ /* 0x000fd600078e33ff */
[----:B------:R-:W0:Y:S02]  /*17a90*/  @P6 LDC.64 R2, c[0x0][0x9e8] ;  /* 0x00027a00ff026b82 */ /* 0x000e240000000a00 */
[----:B0-----:R-:W-:-:S05]  /*17aa0*/  @P6 IMAD.HI.U32 R2, R15, R2, RZ ;  /* 0x000000020f026227 */ /* 0x001fca00078e00ff */
[----:B------:R-:W-:-:S04]  /*17ab0*/  @P6 SHF.R.U32.HI R15, RZ, R3, R2 ;  /* 0x00000003ff0f6219 */ /* 0x000fc80000011602 */
[----:B------:R-:W-:Y:S01]  /*17ac0*/  LOP3.LUT R15, RZ, R15, RZ, 0x33, !PT ;  /* 0x0000000fff0f7212 */ /* 0x000fe200078e33ff */
[----:B------:R-:W-:Y:S06]  /*17ad0*/  BRA `(.L_x_4398) ;  /* 0x0000000000187947 */ /* 0x000fec0003800000 */
.L_x_4397:
[----:B------:R-:W-:Y:S02]  /*17ae0*/  IMAD.U32 R20, RZ, RZ, UR46 ;  /* 0x0000002eff147e24 */ /* 0x000fe4000f8e00ff */
[----:B------:R-:W-:-:S03]  /*17af0*/  IMAD.MOV.U32 R15, RZ, RZ, R12 ;  /* 0x000000ffff0f7224 */ /* 0x000fc600078e000c */
[----:B------:R-:W-:-:S13]  /*17b00*/  ISETP.NE.AND P6, PT, R20, 0x1, PT ;  /* 0x000000011400780c */ /* 0x000fda0003fc5270 */
[----:B------:R-:W0:Y:S02]  /*17b10*/  @P6 LDC.64 R2, c[0x0][0x9e8] ;  /* 0x00027a00ff026b82 */ /* 0x000e240000000a00 */
[----:B0-----:R-:W-:-:S05]  /*17b20*/  @P6 IMAD.HI.U32 R2, R12, R2, RZ ;  /* 0x000000020c026227 */ /* 0x001fca00078e00ff */
[----:B------:R-:W-:-:S07]  /*17b30*/  @P6 SHF.R.U32.HI R15, RZ, R3, R2 ;  /* 0x00000003ff0f6219 */ /* 0x000fce0000011602 */
.L_x_4398:
[----:B------:R-:W-:Y:S05]  /*17b40*/  BSYNC B2 ;  /* 0x0000000000027941 */ /* 0x000fea0003800000 */
.L_x_4396:
[----:B------:R-:W-:-:S05]  /*17b50*/  IMAD R0, R15, R20, R0 ;  /* 0x000000140f007224 */ /* 0x000fca00078e0200 */
[----:B------:R-:W-:Y:S02]  /*17b60*/  VIADDMNMX R23, R0, R20, R23, PT ;  /* 0x0000001400177246 */ /* 0x000fe40003800117 */
[----:B------:R-:W-:-:S07]  /*17b70*/  VIMNMX R21, R21, R0, !PT ;  /* 0x0000000015157248 */ /* 0x000fce0007fe0100 */
.L_x_4395:
[----:B------:R-:W-:Y:S01]  /*17b80*/  ISETP.GT.AND P2, PT, R21, 0x1, !P2 ;  /* 0x000000011500780c */ /* 0x000fe20005744270 */
[----:B------:R-:W-:Y:S01]  /*17b90*/  @!P1 VIADD R14, R14, 0x30860 ;  /* 0x000308600e0e9836 */ /* 0x000fe20000000000 */
[----:B------:R-:W-:Y:S01]  /*17ba0*/  FMNMX.FTZ R0, R120, R5, !PT ;  /* 0x0000000578007209 */ /* 0x000fe20007810000 */
[----:B------:R-:W-:Y:S01]  /*17bb0*/  IMAD.MOV.U32 R194, RZ, RZ, R200 ;  /* 0x000000ffffc27224 */ /* 0x000fe200078e00c8 */
[----:B------:R-:W-:Y:S02]  /*17bc0*/  ISETP.LT.OR P2, PT, R23, 0x2, P2 ;  /* 0x000000021700780c */ /* 0x000fe40001741670 */
[C---:B------:R-:W-:Y:S02]  /*17bd0*/  LOP3.LUT P6, RZ, R16.reuse, 0x8000, RZ, 0xc0, !PT ;  /* 0x0000800010ff7812 */ /* 0x040fe400078cc0ff */
[----:B------:R-:W-:Y:S02]  /*17be0*/  FSEL R123, R123, -INF , !P2 ;  /* 0xff8000007b7b7808 */ /* 0x000fe40005000000 */
[----:B------:R-:W-:-:S02]  /*17bf0*/  LOP3.LUT P2, RZ, R16, 0x4, RZ, 0xc0, !PT ;  /* 0x0000000410ff7812 */ /* 0x000fc4000784c0ff */
[C---:B------:R-:W-:Y:S02]  /*17c00*/  ISETP.GT.AND P3, PT, R21.reuse, 0x8, !P3 ;  /* 0x000000081500780c */ /* 0x040fe40005f64270 */
[----:B------:R-:W-:Y:S02]  /*17c10*/  ISETP.GT.AND P2, PT, R21, 0x9, !P2 ;  /* 0x000000091500780c */ /* 0x000fe40005744270 */
[----:B------:R-:W-:Y:S02]  /*17c20*/  FMNMX.FTZ R3, R121, R0, !PT ;  /* 0x0000000079037209 */ /* 0x000fe40007810000 */
[C---:B------:R-:W-:Y:S02]  /*17c30*/  ISETP.LT.OR P2, PT, R23.reuse, 0xa, P2 ;  /* 0x0000000a1700780c */ /* 0x040fe40001741670 */
[----:B------:R-:W-:Y:S02]  /*17c40*/  ISETP.LT.OR P3, PT, R23, 0x9, P3 ;  /* 0x000000091700780c */ /* 0x000fe40001f61670 */
[----:B------:R-:W-:-:S02]  /*17c50*/  FSEL R127, R127, -INF , !P2 ;  /* 0xff8000007f7f7808 */ /* 0x000fc40005000000 */
[----:B------:R-:W-:Y:S02]  /*17c60*/  LOP3.LUT P2, RZ, R16, 0x8, RZ, 0xc0, !PT ;  /* 0x0000000810ff7812 */ /* 0x000fe4000784c0ff */
[----:B------:R-:W-:Y:S02]  /*17c70*/  FMNMX.FTZ R0, R124, R3, !PT ;  /* 0x000000037c007209 */ /* 0x000fe40007810000 */
[----:B------:R-:W-:Y:S02]  /*17c80*/  ISETP.GT.AND P2, PT, R21, 0x10, !P2 ;  /* 0x000000101500780c */ /* 0x000fe40005744270 */
[----:B------:R-:W-:Y:S02]  /*17c90*/  FSEL R126, R126, -INF , !P3 ;  /* 0xff8000007e7e7808 */ /* 0x000fe40005800000 */
[----:B------:R-:W-:Y:S02]  /*17ca0*/  ISETP.LT.OR P2, PT, R23, 0x11, P2 ;  /* 0x000000111700780c */ /* 0x000fe40001741670 */
[----:B------:R-:W-:-:S02]  /*17cb0*/  LOP3.LUT P3, RZ, R16, 0x4000, RZ, 0xc0, !PT ;  /* 0x0000400010ff7812 */ /* 0x000fc4000786c0ff */
[----:B------:R-:W-:Y:S02]  /*17cc0*/  FSEL R130, R130, -INF , !P2 ;  /* 0xff80000082827808 */ /* 0x000fe40005000000 */
[----:B------:R-:W-:Y:S02]  /*17cd0*/  LOP3.LUT P2, RZ, R16, 0x80000, RZ, 0xc0, !PT ;  /* 0x0008000010ff7812 */ /* 0x000fe4000784c0ff */
[----:B------:R-:W-:Y:S02]  /*17ce0*/  FMNMX.FTZ R3, R125, R0, !PT ;  /* 0x000000007d037209 */ /* 0x000fe40007810000 */
[----:B------:R-:W-:Y:S02]  /*17cf0*/  ISETP.GT.AND P2, PT, R21, 0x11, !P2 ;  /* 0x000000111500780c */ /* 0x000fe40005744270 */
[----:B------:R-:W-:Y:S02]  /*17d00*/  FMNMX.FTZ R0, R128, R3, !PT ;  /* 0x0000000380007209 */ /* 0x000fe40007810000 */
[----:B------:R-:W-:-:S02]  /*17d10*/  ISETP.LT.OR P2, PT, R23, 0x12, P2 ;  /* 0x000000121700780c */ /* 0x000fc40001741670 */
[----:B------:R-:W-:Y:S02]  /*17d20*/  FMNMX.FTZ R3, R129, R0, !PT ;  /* 0x0000000081037209 */ /* 0x000fe40007810000 */
[----:B------:R-:W-:Y:S02]  /*17d30*/  FSEL R131, R131, -INF , !P2 ;  /* 0xff80000083837808 */ /* 0x000fe40005000000 */
[----:B------:R-:W-:Y:S02]  /*17d40*/  LOP3.LUT P2, RZ, R16, 0x40000, RZ, 0xc0, !PT ;  /* 0x0004000010ff7812 */ /* 0x000fe4000784c0ff */
[----:B------:R-:W-:Y:S02]  /*17d50*/  FMNMX.FTZ R0, R132, R3, !PT ;  /* 0x0000000384007209 */ /* 0x000fe40007810000 */
[----:B------:R-:W-:Y:S02]  /*17d60*/  ISETP.GT.AND P2, PT, R21, 0x18, !P2 ;  /* 0x000000181500780c */ /* 0x000fe40005744270 */
[----:B------:R-:W-:-:S02]  /*17d70*/  FMNMX.FTZ R3, R133, R0, !PT ;  /* 0x0000000085037209 */ /* 0x000fc40007810000 */
[----:B------:R-:W-:Y:S02]  /*17d80*/  ISETP.LT.OR P2, PT, R23, 0x19, P2 ;  /* 0x000000191700780c */ /* 0x000fe40001741670 */
[----:B------:R-:W-:Y:S02]  /*17d90*/  FMNMX.FTZ R0, R136, R3, !PT ;  /* 0x0000000388007209 */ /* 0x000fe40007810000 */
[----:B------:R-:W-:Y:S02]  /*17da0*/  FSEL R134, R134, -INF , !P2 ;  /* 0xff80000086867808 */ /* 0x000fe40005000000 */
[----:B------:R-:W-:Y:S02]  /*17db0*/  LOP3.LUT P2, RZ, R16, 0x20000, RZ, 0xc0, !PT ;  /* 0x0002000010ff7812 */ /* 0x000fe4000784c0ff */
[----:B------:R-:W-:Y:S02]  /*17dc0*/  FMNMX.FTZ R3, R137, R0, !PT ;  /* 0x0000000089037209 */ /* 0x000fe40007810000 */
[----:B------:R-:W-:-:S02]  /*17dd0*/  ISETP.GT.AND P2, PT, R21, 0x19, !P2 ;  /* 0x000000191500780c */ /* 0x000fc40005744270 */
[----:B------:R-:W-:Y:S02]  /*17de0*/  FMNMX.FTZ R0, R140, R3, !PT ;  /* 0x000000038c007209 */ /* 0x000fe40007810000 */
[----:B------:R-:W-:Y:S02]  /*17df0*/  ISETP.LT.OR P2, PT, R23, 0x1a, P2 ;  /* 0x0000001a1700780c */ /* 0x000fe40001741670 */
[----:B------:R-:W-:Y:S02]  /*17e00*/  FMNMX.FTZ R3, R141, R0, !PT ;  /* 0x000000008d037209 */ /* 0x000fe40007810000 */
[----:B------:R-:W-:Y:S02]  /*17e10*/  FSEL R135, R135, -INF , !P2 ;  /* 0xff80000087877808 */ /* 0x000fe40005000000 */
[----:B------:R-:W-:Y:S02]  /*17e20*/  LOP3.LUT P2, RZ, R16, 0x10000, RZ, 0xc0, !PT ;  /* 0x0001000010ff7812 */ /* 0x000fe4000784c0ff */
        /* <DEDUP_REMOVED lines=26> */
[----:B------:R-:W-:Y:S01]  /*17fd0*/  FMNMX.FTZ R2, R165, R0, !PT ;  /* 0x00000000a5027209 */ /* 0x000fe20007810000 */
[----:B------:R-:W-:Y:S01]  /*17fe0*/  IMAD.U32 R0, RZ, RZ, UR43 ;  /* 0x0000002bff007e24 */ /* 0x000fe2000f8e00ff */
[----:B------:R-:W-:Y:S02]  /*17ff0*/  ISETP.LT.OR P2, PT, R23, 0x31, P2 ;  /* 0x000000311700780c */ /* 0x000fe40001741670 */
[----:B------:R-:W-:Y:S01]  /*18000*/  LOP3.LUT P6, RZ, R16, 0x20, RZ, 0xc0, !PT ;  /* 0x0000002010ff7812 */ /* 0x000fe200078cc0ff */
[----:B------:R-:W0:Y:S01]  /*18010*/  SHFL.BFLY PT, R3, R2, 0x2, 0x1f ;  /* 0x0c401f0002037f89 */ /* 0x000e2200000e0000 */
[----:B------:R-:W-:Y:S02]  /*18020*/  FSEL R146, R146, -INF , !P2 ;  /* 0xff80000092927808 */ /* 0x000fe40005000000 */
[----:B------:R-:W-:-:S02]  /*18030*/  LOP3.LUT P2, RZ, R16, 0x800, RZ, 0xc0, !PT ;  /* 0x0000080010ff7812 */ /* 0x000fc4000784c0ff */
[----:B------:R-:W-:Y:S02]  /*18040*/  LOP3.LUT P3, RZ, R16, 0x10, RZ, 0xc0, !PT ;  /* 0x0000001010ff7812 */ /* 0x000fe4000786c0ff */
[C---:B------:R-:W-:Y:S02]  /*18050*/  ISETP.GT.AND P2, PT, R21.reuse, 0x31, !P2 ;  /* 0x000000311500780c */ /* 0x040fe40005744270 */
[----:B------:R-:W-:Y:S02]  /*18060*/  ISETP.GT.AND P4, PT, R21, 0x51, !P4 ;  /* 0x000000511500780c */ /* 0x000fe40006784270 */
[----:B------:R-:W-:Y:S02]  /*18070*/  ISETP.LT.OR P2, PT, R23, 0x32, P2 ;  /* 0x000000321700780c */ /* 0x000fe40001741670 */
[----:B------:R-:W-:Y:S02]  /*18080*/  ISETP.GT.AND P5, PT, R21, 0x58, !P5 ;  /* 0x000000581500780c */ /* 0x000fe40006fa4270 */
[----:B------:R-:W-:-:S02]  /*18090*/  FSEL R147, R147, -INF , !P2 ;  /* 0xff80000093937808 */ /* 0x000fc40005000000 */
[----:B------:R-:W-:Y:S02]  /*180a0*/  LOP3.LUT P2, RZ, R16, 0x400, RZ, 0xc0, !PT ;  /* 0x0000040010ff7812 */ /* 0x000fe4000784c0ff */
[----:B------:R-:W-:Y:S02]  /*180b0*/  ISETP.LT.OR P4, PT, R23, 0x52, P4 ;  /* 0x000000521700780c */ /* 0x000fe40002781670 */
[----:B------:R-:W-:Y:S02]  /*180c0*/  ISETP.GT.AND P2, PT, R21, 0x38, !P2 ;  /* 0x000000381500780c */ /* 0x000fe40005744270 */
[C---:B------:R-:W-:Y:S02]  /*180d0*/  ISETP.LT.OR P5, PT, R23.reuse, 0x59, P5 ;  /* 0x000000591700780c */ /* 0x040fe40002fa1670 */
[----:B------:R-:W-:Y:S02]  /*180e0*/  ISETP.LT.OR P2, PT, R23, 0x39, P2 ;  /* 0x000000391700780c */ /* 0x000fe40001741670 */
[----:B0-----:R-:W-:-:S02]  /*180f0*/  FMNMX.FTZ R20, R2, R3, !PT ;  /* 0x0000000302147209 */ /* 0x001fc40007810000 */
[----:B------:R-:W-:Y:S02]  /*18100*/  FSEL R150, R150, -INF , !P2 ;  /* 0xff80000096967808 */ /* 0x000fe40005000000 */
[----:B------:R-:W-:Y:S01]  /*18110*/  LOP3.LUT P2, RZ, R16, 0x200, RZ, 0xc0, !PT ;  /* 0x0000020010ff7812 */ /* 0x000fe2000784c0ff */
[----:B------:R-:W0:Y:S01]  /*18120*/  SHFL.BFLY PT, R15, R20, 0x1, 0x1f ;  /* 0x0c201f00140f7f89 */ /* 0x000e2200000e0000 */
[----:B------:R-:W-:Y:S02]  /*18130*/  FSEL R163, R163, -INF , !P4 ;  /* 0xff800000a3a37808 */ /* 0x000fe40006000000 */
[----:B------:R-:W-:Y:S02]  /*18140*/  ISETP.GT.AND P2, PT, R21, 0x39, !P2 ;  /* 0x000000391500780c */ /* 0x000fe40005744270 */
[----:B------:R-:W-:Y:S02]  /*18150*/  FSEL R166, R166, -INF , !P5 ;  /* 0xff800000a6a67808 */ /* 0x000fe40006800000 */
[----:B------:R-:W-:-:S04]  /*18160*/  ISETP.LT.OR P2, PT, R23, 0x3a, P2 ;  /* 0x0000003a1700780c */ /* 0x000fc80001741670 */
[----:B------:R-:W-:Y:S02]  /*18170*/  FSEL R151, R151, -INF , !P2 ;  /* 0xff80000097977808 */ /* 0x000fe40005000000 */
[----:B------:R-:W-:-:S04]  /*18180*/  LOP3.LUT P2, RZ, R16, 0x100, RZ, 0xc0, !PT ;  /* 0x0000010010ff7812 */ /* 0x000fc8000784c0ff */
[----:B------:R-:W-:-:S04]  /*18190*/  ISETP.GT.AND P2, PT, R21, 0x40, !P2 ;  /* 0x000000401500780c */ /* 0x000fc80005744270 */
[----:B------:R-:W-:Y:S02]  /*181a0*/  ISETP.LT.OR P2, PT, R23, 0x41, P2 ;  /* 0x000000411700780c */ /* 0x000fe40001741670 */
[----:B0-----:R-:W-:Y:S02]  /*181b0*/  FMNMX.FTZ R15, R20, R15, !PT ;  /* 0x0000000f140f7209 */ /* 0x001fe40007810000 */
[----:B------:R-:W-:Y:S02]  /*181c0*/  FSEL R154, R154, -INF , !P2 ;  /* 0xff8000009a9a7808 */ /* 0x000fe40005000000 */
[----:B------:R-:W-:Y:S01]  /*181d0*/  LOP3.LUT P2, RZ, R16, 0x80, RZ, 0xc0, !PT ;  /* 0x0000008010ff7812 */ /* 0x000fe2000784c0ff */
[----:B------:R-:W-:-:S03]  /*181e0*/  FMUL.FTZ R3, R15, R0 ;  /* 0x000000000f037220 */ /* 0x000fc60000410000 */
[----:B------:R-:W-:-:S04]  /*181f0*/  ISETP.GT.AND P2, PT, R21, 0x41, !P2 ;  /* 0x000000411500780c */ /* 0x000fc80005744270 */
[----:B------:R-:W-:-:S04]  /*18200*/  ISETP.LT.OR P2, PT, R23, 0x42, P2 ;  /* 0x000000421700780c */ /* 0x000fc80001741670 */
[----:B------:R-:W-:Y:S02]  /*18210*/  FSEL R155, R155, -INF , !P2 ;  /* 0xff8000009b9b7808 */ /* 0x000fe40005000000 */
[----:B------:R-:W-:-:S04]  /*18220*/  LOP3.LUT P2, RZ, R16, 0x40, RZ, 0xc0, !PT ;  /* 0x0000004010ff7812 */ /* 0x000fc8000784c0ff */
[----:B------:R-:W-:-:S04]  /*18230*/  ISETP.GT.AND P2, PT, R21, 0x48, !P2 ;  /* 0x000000481500780c */ /* 0x000fc80005744270 */
[----:B------:R-:W-:-:S04]  /*18240*/  ISETP.LT.OR P2, PT, R23, 0x49, P2 ;  /* 0x000000491700780c */ /* 0x000fc80001741670 */
[----:B------:R-:W-:Y:S02]  /*18250*/  FSEL R158, R158, -INF , !P2 ;  /* 0xff8000009e9e7808 */ /* 0x000fe40005000000 */
[----:B------:R-:W-:Y:S02]  /*18260*/  ISETP.GT.AND P2, PT, R21, 0x49, !P6 ;  /* 0x000000491500780c */ /* 0x000fe40007744270 */
[----:B------:R-:W-:Y:S02]  /*18270*/  LOP3.LUT P6, RZ, R16, 0x2, RZ, 0xc0, !PT ;  /* 0x0000000210ff7812 */ /* 0x000fe400078cc0ff */
[----:B------:R-:W-:-:S04]  /*18280*/  ISETP.LT.OR P2, PT, R23, 0x4a, P2 ;  /* 0x0000004a1700780c */ /* 0x000fc80001741670 */
[----:B------:R-:W-:Y:S02]  /*18290*/  FSEL R159, R159, -INF , !P2 ;  /* 0xff8000009f9f7808 */ /* 0x000fe40005000000 */
[----:B------:R-:W-:-:S04]  /*182a0*/  ISETP.GT.AND P2, PT, R21, 0x50, !P3 ;  /* 0x000000501500780c */ /* 0x000fc80005f44270 */
[----:B------:R-:W-:-:S04]  /*182b0*/  ISETP.LT.OR P2, PT, R23, 0x51, P2 ;  /* 0x000000511700780c */ /* 0x000fc80001741670 */
[----:B------:R-:W-:Y:S02]  /*182c0*/  FSEL R162, R162, -INF , !P2 ;  /* 0xff800000a2a27808 */ /* 0x000fe40005000000 */
[----:B------:R-:W-:Y:S02]  /*182d0*/  ISETP.GT.AND P2, PT, R21, RZ, !P6 ;  /* 0x000000ff1500720c */ /* 0x000fe40007744270 */
[----:B------:R-:W-:Y:S02]  /*182e0*/  LOP3.LUT P6, RZ, R16, 0x1, RZ, 0xc0, !PT ;  /* 0x0000000110ff7812 */ /* 0x000fe400078cc0ff */
[----:B------:R-:W-:Y:S02]  /*182f0*/  ISETP.LT.OR P2, PT, R23, 0x1, P2 ;  /* 0x000000011700780c */ /* 0x000fe40001741670 */
[----:B------:R-:W-:Y:S02]  /*18300*/  ISETP.GT.AND P3, PT, R21, 0x59, !P6 ;  /* 0x000000591500780c */ /* 0x000fe40007764270 */
[----:B------:R-:W-:-:S02]  /*18310*/  FSEL R122, R122, -INF , !P2 ;  /* 0xff8000007a7a7808 */ /* 0x000fc40005000000 */
[----:B------:R-:W-:Y:S02]  /*18320*/  FSETP.NEU.FTZ.AND P2, PT, R15, -INF , PT ;  /* 0xff8000000f00780b */ /* 0x000fe40003f5d000 */
[----:B------:R-:W-:Y:S02]  /*18330*/  FMNMX.FTZ R2, R122, R4, !PT ;  /* 0x000000047a027209 */ /* 0x000fe40007810000 */
[----:B------:R-:W-:Y:S02]  /*18340*/  FSEL R3, R3, RZ, P2 ;  /* 0x000000ff03037208 */ /* 0x000fe40001000000 */
[----:B------:R-:W-:-:S03]  /*18350*/  ISETP.LT.OR P3, PT, R23, 0x5a, P3 ;  /* 0x0000005a1700780c */ /* 0x000fc60001f61670 */
[--C-:B------:R-:W-:Y:S01]  /*18360*/  FFMA.FTZ R20, R121, R0, -R3.reuse ;  /* 0x0000000079147223 */ /* 0x100fe20000010803 */
[----:B------:R-:W-:Y:S01]  /*18370*/  FMNMX.FTZ R121, R123, R2, !PT ;  /* 0x000000027b797209 */ /* 0x000fe20007810000 */
[-CC-:B------:R-:W-:Y:S01]  /*18380*/  FFMA.FTZ R188, R120, R0.reuse, -R3.reuse ;  /* 0x0000000078bc7223 */ /* 0x180fe20000010803 */
[-CC-:B------:R-:W-:Y:S01]  /*18390*/  FFMA.FTZ R120, R125, R0.reuse, -R3.reuse ;  /* 0x000000007d787223 */ /* 0x180fe20000010803 */
[----:B------:R-:W-:Y:S01]  /*183a0*/  FSEL R167, R167, -INF , !P3 ;  /* 0xff800000a7a77808 */ /* 0x000fe20005800000 */
[-CC-:B------:R-:W-:Y:S01]  /*183b0*/  FFMA.FTZ R182, R140, R0.reuse, -R3.reuse ;  /* 0x000000008cb67223 */ /* 0x180fe20000010803 */
[----:B------:R-:W-:Y:S01]  /*183c0*/  FMNMX.FTZ R2, R126, R121, !PT ;  /* 0x000000797e027209 */ /* 0x000fe20007810000 */
[-CC-:B------:R-:W-:Y:S01]  /*183d0*/  FFMA.FTZ R190, R124, R0.reuse, -R3.reuse ;  /* 0x000000007cbe7223 */ /* 0x180fe20000010803 */
[----:B------:R-:W-:Y:S01]  /*183e0*/  FSEL R140, R15, RZ, P2 ;  /* 0x000000ff0f8c7208 */ /* 0x000fe20001000000 */
[--C-:B------:R-:W-:Y:S01]  /*183f0*/  FFMA.FTZ R184, R128, R0, -R3.reuse ;  /* 0x0000000080b87223 */ /* 0x100fe20000010803 */
[----:B------:R-:W-:Y:S01]  /*18400*/  FMNMX.FTZ R121, R127, R2, !PT ;  /* 0x000000027f797209 */ /* 0x000fe20007810000 */
[-CC-:B------:R-:W-:Y:S01]  /*18410*/  FFMA.FTZ R186, R132, R0.reuse, -R3.reuse ;  /* 0x0000000084ba7223 */ /* 0x180fe20000010803 */
[-CC-:B------:R-:W-:Y:S01]  /*18420*/  FFMA.FTZ R124, R133, R0.reuse, -R3.reuse ;  /* 0x00000000857c7223 */ /* 0x180fe20000010803 */
        /* <DEDUP_REMOVED lines=30> */
[----:B------:R-:W-:Y:S01]  /*18610*/  FMNMX.FTZ R2, R154, R125, !PT ;  /* 0x0000007d9a027209 */ /* 0x000fe20007810000 */
[----:B------:R-:W-:Y:S01]  /*18620*/  FFMA.FTZ R125, R137, R0, -R3 ;  /* 0x00000000897d7223 */ /* 0x000fe20000010803 */
[----:B------:R-:W-:Y:S02]  /*18630*/  MUFU.EX2 R184, R184 ;  /* 0x000000b800b87308 */ /* 0x000fe40000000800 */
[----:B------:R-:W-:-:S04]  /*18640*/  FMNMX.FTZ R129, R155, R2, !PT ;  /* 0x000000029b817209 */ /* 0x000fc80007810000 */
[----:B------:R-:W-:Y:S01]  /*18650*/  FMNMX.FTZ R2, R158, R129, !PT ;  /* 0x000000819e027209 */ /* 0x000fe20007810000 */
[----:B------:R-:W-:Y:S01]  /*18660*/  FFMA.FTZ R129, R149, R0, -R3 ;  /* 0x0000000095817223 */ /* 0x000fe20000010803 */
[----:B------:R-:W-:Y:S01]  /*18670*/  FADD.FTZ R3, -R140, R5 ;  /* 0x000000058c037221 */ /* 0x000fe20000010100 */
[----:B------:R-:W-:Y:S01]  /*18680*/  MUFU.EX2 R121, R121 ;  /* 0x0000007900797308 */ /* 0x000fe20000000800 */
[----:B------:R-:W-:Y:S02]  /*18690*/  FMNMX.FTZ R21, R159, R2, !PT ;  /* 0x000000029f157209 */ /* 0x000fe40007810000 */
[----:B------:R-:W-:Y:S02]  /*186a0*/  FMUL.FTZ R3, R3, R0 ;  /* 0x0000000003037220 */ /* 0x000fe40000410000 */
[----:B------:R-:W-:-:S03]  /*186b0*/  FMNMX.FTZ R2, R162, R21, !PT ;  /* 0x00000015a2027209 */ /* 0x000fc60007810000 */
        /* <DEDUP_REMOVED lines=9> */
[----:B0-----:R-:W-:-:S07]  /*18750*/  FMNMX.FTZ R21, R2, R21, !PT ;  /* 0x0000001502157209 */ /* 0x001fce0007810000 */
[----:B------:R-:W-:Y:S01]  /*18760*/  MUFU.EX2 R23, R23 ;  /* 0x0000001700177308 */ /* 0x000fe20000000800 */
[----:B------:R-:W0:Y:S07]  /*18770*/  SHFL.BFLY PT, R2, R21, 0x1, 0x1f ;  /* 0x0c201f0015027f89 */ /* 0x000e2e00000e0000 */
[----:B------:R-:W-:Y:S08]  /*18780*/  MUFU.EX2 R176, R176 ;  /* 0x000000b000b07308 */ /* 0x000ff00000000800 */
[----:B------:R-:W-:Y:S08]  /*18790*/  MUFU.EX2 R128, R128 ;  /* 0x0000008000807308 */ /* 0x000ff00000000800 */
[----:B------:R-:W-:Y:S01]  /*187a0*/  MUFU.EX2 R178, R178 ;  /* 0x000000b200b27308 */ /* 0x000fe20000000800 */
[----:B0-----:R-:W-:-:S04]  /*187b0*/  FMNMX.FTZ R21, R21, R2, !PT ;  /* 0x0000000215157209 */ /* 0x001fc80007810000 */
[----:B------:R-:W-:-:S03]  /*187c0*/  FSETP.NEU.FTZ.AND P2, PT, R21, -INF , PT ;  /* 0xff8000001500780b */ /* 0x000fc60003f5d000 */
[----:B------:R0:W1:Y:S01]  /*187d0*/  MUFU.EX2 R2, R3 ;  /* 0x0000000300027308 */ /* 0x0000620000000800 */
[----:B------:R-:W-:-:S05]  /*187e0*/  FMUL.FTZ R137, R21, R0 ;  /* 0x0000000015897220 */ /* 0x000fca0000410000 */
[----:B------:R-:W-:Y:S02]  /*187f0*/  FSEL R137, R137, RZ, P2 ;  /* 0x000000ff89897208 */ /* 0x000fe40001000000 */
[----:B------:R-:W-:Y:S01]  /*18800*/  MUFU.EX2 R129, R129 ;  /* 0x0000008100817308 */ /* 0x000fe20000000800 */
[----:B0-----:R-:W-:Y:S02]  /*18810*/  FSEL R3, R21, RZ, P2 ;  /* 0x000000ff15037208 */ /* 0x001fe40001000000 */
[-CC-:B------:R-:W-:Y:S01]  /*18820*/  FFMA.FTZ R189, R122, R0.reuse, -R137.reuse ;  /* 0x000000007abd7223 */ /* 0x180fe20000010889 */
[-CC-:B------:R-:W-:Y:S01]  /*18830*/  FFMA.FTZ R122, R123, R0.reuse, -R137.reuse ;  /* 0x000000007b7a7223 */ /* 0x180fe20000010889 */
[-CC-:B------:R-:W-:Y:S01]  /*18840*/  FFMA.FTZ R191, R126, R0.reuse, -R137.reuse ;  /* 0x000000007ebf7223 */ /* 0x180fe20000010889 */
[----:B------:R-:W-:Y:S01]  /*18850*/  FADD.FTZ R3, -R3, R4 ;  /* 0x0000000403037221 */ /* 0x000fe20000010100 */
[-CC-:B------:R-:W-:Y:S01]  /*18860*/  FFMA.FTZ R123, R127, R0.reuse, -R137.reuse ;  /* 0x000000007f7b7223 */ /* 0x180fe20000010889 */
[-CC-:B------:R-:W-:Y:S01]  /*18870*/  FFMA.FTZ R185, R130, R0.reuse, -R137.reuse ;  /* 0x0000000082b97223 */ /* 0x180fe20000010889 */
[----:B------:R-:W-:Y:S01]  /*18880*/  MUFU.EX2 R189, R189 ;  /* 0x000000bd00bd7308 */ /* 0x000fe20000000800 */
[-C--:B------:R-:W-:Y:S01]  /*18890*/  FMUL.FTZ R3, R3, R0.reuse ;  /* 0x0000000003037220 */ /* 0x080fe20000410000 */
[----:B-1----:R-:W-:Y:S01]  /*188a0*/  FFMA.FTZ R7, R2, R7, R188 ;  /* 0x0000000702077223 */ /* 0x002fe200000100bc */
[-CC-:B------:R-:W-:Y:S01]  /*188b0*/  FFMA.FTZ R126, R131, R0.reuse, -R137.reuse ;  /* 0x00000000837e7223 */ /* 0x180fe20000010889 */
[-CC-:B------:R-:W-:Y:S01]  /*188c0*/  FFMA.FTZ R187, R134, R0.reuse, -R137.reuse ;  /* 0x0000000086bb7223 */ /* 0x180fe20000010889 */
[-C--:B------:R-:W-:Y:S01]  /*188d0*/  FFMA.FTZ R127, R135, R0.reuse, -R137 ;  /* 0x00000000877f7223 */ /* 0x080fe20000010889 */
[----:B------:R-:W-:Y:S01]  /*188e0*/  FADD.FTZ R7, R20, R7 ;  /* 0x0000000714077221 */ /* 0x000fe20000010000 */
[-CC-:B------:R-:W-:Y:S01]  /*188f0*/  FFMA.FTZ R181, R138, R0.reuse, -R137.reuse ;  /* 0x000000008ab57223 */ /* 0x180fe20000010889 */
[----:B------:R-:W0:Y:S01]  /*18900*/  MUFU.EX2 R3, R3 ;  /* 0x0000000300037308 */ /* 0x000e220000000800 */
[-C--:B------:R-:W-:Y:S01]  /*18910*/  FFMA.FTZ R130, R139, R0.reuse, -R137 ;  /* 0x000000008b827223 */ /* 0x080fe20000010889 */
[----:B------:R-:W-:Y:S01]  /*18920*/  FADD.FTZ R7, R190, R7 ;  /* 0x00000007be077221 */ /* 0x000fe20000010000 */
[-CC-:B------:R-:W-:Y:S01]  /*18930*/  FFMA.FTZ R183, R142, R0.reuse, -R137.reuse ;  /* 0x000000008eb77223 */ /* 0x180fe20000010889 */
[-CC-:B------:R-:W-:Y:S01]  /*18940*/  FFMA.FTZ R143, R143, R0.reuse, -R137.reuse ;  /* 0x000000008f8f7223 */ /* 0x180fe20000010889 */
[-C--:B------:R-:W-:Y:S01]  /*18950*/  FFMA.FTZ R177, R146, R0.reuse, -R137 ;  /* 0x0000000092b17223 */ /* 0x080fe20000010889 */
[----:B------:R-:W-:Y:S01]  /*18960*/  FADD.FTZ R7, R120, R7 ;  /* 0x0000000778077221 */ /* 0x000fe20000010000 */
[-CC-:B------:R-:W-:Y:S01]  /*18970*/  FFMA.FTZ R131, R147, R0.reuse, -R137.reuse ;  /* 0x0000000093837223 */ /* 0x180fe20000010889 */
[----:B------:R-:W1:Y:S01]  /*18980*/  MUFU.EX2 R122, R122 ;  /* 0x0000007a007a7308 */ /* 0x000e620000000800 */
[-C--:B------:R-:W-:Y:S01]  /*18990*/  FFMA.FTZ R179, R150, R0.reuse, -R137 ;  /* 0x0000000096b37223 */ /* 0x080fe20000010889 */
[----:B------:R-:W-:Y:S01]  /*189a0*/  FADD.FTZ R134, R184, R7 ;  /* 0x00000007b8867221 */ /* 0x000fe20000010000 */
[-CC-:B------:R-:W-:Y:S01]  /*189b0*/  FFMA.FTZ R173, R154, R0.reuse, -R137.reuse ;  /* 0x000000009aad7223 */ /* 0x180fe20000010889 */
[-CC-:B------:R-:W-:Y:S01]  /*189c0*/  FFMA.FTZ R175, R158, R0.reuse, -R137.reuse ;  /* 0x000000009eaf7223 */ /* 0x180fe20000010889 */
[----:B------:R-:W-:Y:S01]  /*189d0*/  FFMA.FTZ R169, R162, R0, -R137 ;  /* 0x00000000a2a97223 */ /* 0x000fe20000010889 */
[----:B------:R-:W-:Y:S01]  /*189e0*/  FADD.FTZ R135, R121, R134 ;  /* 0x0000008679877221 */ /* 0x000fe20000010000 */
[----:B------:R-:W-:Y:S01]  /*189f0*/  F2FP.BF16.F32.PACK_AB R188, R20, R188 ;  /* 0x000000bc14bc723e */ /* 0x000fe200000010ff */
[----:B------:R-:W2:Y:S01]  /*18a00*/  MUFU.EX2 R191, R191 ;  /* 0x000000bf00bf7308 */ /* 0x000ea20000000800 */
[----:B0-----:R-:W-:Y:S01]  /*18a10*/  FFMA.FTZ R7, R3, R6, R189 ;  /* 0x0000000603077223 */ /* 0x001fe200000100bd */
[----:B------:R-:W-:Y:S01]  /*18a20*/  FADD.FTZ R135, R186, R135 ;  /* 0x00000087ba877221 */ /* 0x000fe20000010000 */
[--C-:B------:R-:W-:Y:S01]  /*18a30*/  FFMA.FTZ R6, R151, R0, -R137.reuse ;  /* 0x0000000097067223 */ /* 0x100fe20000010889 */
[----:B------:R-:W-:Y:S01]  /*18a40*/  F2FP.BF16.F32.PACK_AB R190, R120, R190 ;  /* 0x000000be78be723e */ /* 0x000fe200000010ff */
[----:B------:R-:W-:Y:S01]  /*18a50*/  FFMA.FTZ R163, R163, R0, -R137 ;  /* 0x00000000a3a37223 */ /* 0x000fe20000010889 */
[----:B------:R-:W-:Y:S01]  /*18a60*/  FADD.FTZ R135, R124, R135 ;  /* 0x000000877c877221 */ /* 0x000fe20000010000 */
[----:B------:R-:W-:Y:S01]  /*18a70*/  F2FP.BF16.F32.PACK_AB R184, R121, R184 ;  /* 0x000000b879b8723e */ /* 0x000fe200000010ff */
[----:B------:R-:W0:Y:S01]  /*18a80*/  MUFU.EX2 R123, R123 ;  /* 0x0000007b007b7308 */ /* 0x000e220000000800 */
[----:B-1----:R-:W-:Y:S01]  /*18a90*/  FADD.FTZ R134, R122, R7 ;  /* 0x000000077a867221 */ /* 0x002fe20000010000 */
[----:B------:R-:W-:Y:S01]  /*18aa0*/  FADD.FTZ R138, R180, R135 ;  /* 0x00000087b48a7221 */ /* 0x000fe20000010000 */
[----:B------:R-:W-:Y:S01]  /*18ab0*/  FFMA.FTZ R166, R166, R0, -R137 ;  /* 0x00000000a6a67223 */ /* 0x000fe20000010889 */
[----:B------:R-:W-:-:S02]  /*18ac0*/  F2FP.BF16.F32.PACK_AB R186, R124, R186 ;  /* 0x000000ba7cba723e */ /* 0x000fc400000010ff */
[----:B------:R-:W-:Y:S01]  /*18ad0*/  FADD.FTZ R135, R125, R138 ;  /* 0x0000008a7d877221 */ /* 0x000fe20000010000 */
[----:B------:R-:W-:Y:S01]  /*18ae0*/  ISETP.GT.AND P2, PT, R9, R207, PT ;  /* 0x000000cf0900720c */ /* 0x000fe20003f44270 */
[----:B------:R-:W1:Y:S01]  /*18af0*/  MUFU.EX2 R185, R185 ;  /* 0x000000b900b97308 */ /* 0x000e620000000800 */
[----:B--2---:R-:W-:Y:S01]  /*18b00*/  FADD.FTZ R134, R191, R134 ;  /* 0x00000086bf867221 */ /* 0x004fe20000010000 */
[----:B------:R-:W-:Y:S01]  /*18b10*/  FADD.FTZ R138, R182, R135 ;  /* 0x00000087b68a7221 */ /* 0x000fe20000010000 */
[----:B------:R-:W-:Y:S01]  /*18b20*/  @!P1 PRMT R135, RZ, 0x654, R14 ;  /* 0x00000654ff879816 */ /* 0x000fe2000000000e */
[----:B------:R-:W-:Y:S01]  /*18b30*/  FFMA.FTZ R14, R155, R0, -R137 ;  /* 0x000000009b0e7223 */ /* 0x000fe20000010889 */
[----:B------:R-:W-:Y:S01]  /*18b40*/  F2FP.BF16.F32.PACK_AB R182, R23, R182 ;  /* 0x000000b617b6723e */ /* 0x000fe200000010ff */
[----:B------:R-:W-:Y:S01]  /*18b50*/  VIADD R9, R9, 0xffffffff ;  /* 0xffffffff09097836 */ /* 0x000fe20000000000 */
[----:B------:R2:W-:Y:S01]  /*18b60*/  @!P1 SYNCS.ARRIVE.TRANS64.RED.A1T0 RZ, [R135+URZ], RZ ;  /* 0x000000ff87ff99a7 */ /* 0x0005e2000810043f */
[----:B------:R-:W3:Y:S01]  /*18b70*/  MUFU.EX2 R126, R126 ;  /* 0x0000007e007e7308 */ /* 0x000ee20000000800 */
[----:B0-----:R-:W-:Y:S01]  /*18b80*/  FADD.FTZ R134, R123, R134 ;  /* 0x000000867b867221 */ /* 0x001fe20000010000 */
[----:B------:R-:W-:-:S02]  /*18b90*/  F2FP.BF16.F32.PACK_AB R180, R125, R180 ;  /* 0x000000b47db4723e */ /* 0x000fc400000010ff */
[----:B------:R-:W-:Y:S02]  /*18ba0*/  F2FP.BF16.F32.PACK_AB R189, R122, R189 ;  /* 0x000000bd7abd723e */ /* 0x000fe400000010ff */
[----:B------:R-:W-:Y:S02]  /*18bb0*/  F2FP.BF16.F32.PACK_AB R191, R123, R191 ;  /* 0x000000bf7bbf723e */ /* 0x000fe400000010ff */
[----:B------:R-:W0:Y:S01]  /*18bc0*/  MUFU.EX2 R187, R187 ;  /* 0x000000bb00bb7308 */ /* 0x000e220000000800 */
[----:B-1----:R-:W-:-:S07]  /*18bd0*/  FADD.FTZ R7, R185, R134 ;  /* 0x00000086b9077221 */ /* 0x002fce0000010000 */
[----:B------:R-:W1:Y:S01]  /*18be0*/  MUFU.EX2 R127, R127 ;  /* 0x0000007f007f7308 */ /* 0x000e620000000800 */
[C---:B---3--:R-:W-:Y:S01]  /*18bf0*/  FADD.FTZ R134, R126.reuse, R7 ;  /* 0x000000077e867221 */ /* 0x048fe20000010000 */
[----:B------:R-:W-:Y:S01]  /*18c00*/  FADD.FTZ R7, R23, R138 ;  /* 0x0000008a17077221 */ /* 0x000fe20000010000 */
[----:B------:R-:W-:-:S03]  /*18c10*/  F2FP.BF16.F32.PACK_AB R185, R126, R185 ;  /* 0x000000b97eb9723e */ /* 0x000fc600000010ff */
[----:B--2---:R-:W-:Y:S01]  /*18c20*/  FADD.FTZ R135, R176, R7 ;  /* 0x00000007b0877221 */ /* 0x004fe20000010000 */
[C---:B------:R-:W-:Y:S01]  /*18c30*/  F2FP.BF16.F32.PACK_AB R176, R128.reuse, R176 ;  /* 0x000000b080b0723e */ /* 0x040fe200000010ff */
[----:B------:R-:W2:Y:S01]  /*18c40*/  MUFU.EX2 R181, R181 ;  /* 0x000000b500b57308 */ /* 0x000ea20000000800 */
[----:B0-----:R-:W-:Y:S01]  /*18c50*/  FADD.FTZ R134, R187, R134 ;  /* 0x00000086bb867221 */ /* 0x001fe20000010000 */
[----:B------:R-:W-:-:S04]  /*18c60*/  FADD.FTZ R135, R128, R135 ;  /* 0x0000008780877221 */ /* 0x000fc80000010000 */
[----:B------:R-:W-:Y:S01]  /*18c70*/  FADD.FTZ R140, R178, R135 ;  /* 0x00000087b28c7221 */ /* 0x000fe20000010000 */
[----:B------:R-:W-:Y:S01]  /*18c80*/  F2FP.BF16.F32.PACK_AB R178, R129, R178 ;  /* 0x000000b281b2723e */ /* 0x000fe200000010ff */
[----:B------:R-:W0:Y:S01]  /*18c90*/  MUFU.EX2 R130, R130 ;  /* 0x0000008200827308 */ /* 0x000e220000000800 */
[----:B-1----:R-:W-:Y:S01]  /*18ca0*/  FADD.FTZ R138, R127, R134 ;  /* 0x000000867f8a7221 */ /* 0x002fe20000010000 */
[----:B------:R-:W-:Y:S01]  /*18cb0*/  FADD.FTZ R135, R129, R140 ;  /* 0x0000008c81877221 */ /* 0x000fe20000010000 */
[-CC-:B------:R-:W-:Y:S01]  /*18cc0*/  FFMA.FTZ R134, R159, R0.reuse, -R137.reuse ;  /* 0x000000009f867223 */ /* 0x180fe20000010889 */
[----:B------:R-:W-:Y:S01]  /*18cd0*/  FFMA.FTZ R137, R167, R0, -R137 ;  /* 0x00000000a7897223 */ /* 0x000fe20000010889 */
[----:B------:R-:W-:-:S03]  /*18ce0*/  F2FP.BF16.F32.PACK_AB R187, R127, R187 ;  /* 0x000000bb7fbb723e */ /* 0x000fc600000010ff */
        /* <DEDUP_REMOVED lines=9> */
[----:B------:R-:W-:Y:S01]  /*18d80*/  F2FP.BF16.F32.PACK_AB R183, R4, R183 ;  /* 0x000000b704b7723e */ /* 0x000fe200000010ff */
[----:B------:R-:W-:-:S05]  /*18d90*/  IMAD.MOV.U32 R4, RZ, RZ, R21 ;  /* 0x000000ffff047224 */ /* 0x000fca00078e0015 */
        /* <DEDUP_REMOVED lines=49> */
[----:B------:R-:W-:Y:S01]  /*190b0*/  IMAD.MOV.U32 R5, RZ, RZ, R15 ;  /* 0x000000ffff057224 */ /* 0x000fe200078e000f */
[----:B------:R-:W-:Y:S06]  /*190c0*/  @P2 BRA `(.L_x_4399) ;  /* 0xffffffc800f82947 */ /* 0x000fec000383ffff */
[----:B------:R-:W-:Y:S05]  /*190d0*/  BSYNC B0 ;  /* 0x0000000000007941 */ /* 0x000fea0003800000 */
.L_x_4380:
[----:B------:R-:W-:Y:S02]  /*190e0*/  IMAD.MOV.U32 R4, RZ, RZ, R21 ;  /* 0x000000ffff047224 */ /* 0x000fe400078e0015 */
[----:B------:R-:W-:Y:S02]  /*190f0*/  IMAD.MOV.U32 R5, RZ, RZ, R15 ;  /* 0x000000ffff057224 */ /* 0x000fe400078e000f */
[----:B------:R-:W-:Y:S02]  /*19100*/  IMAD.MOV.U32 R23, RZ, RZ, R13 ;  /* 0x000000ffff177224 */ /* 0x000fe400078e000d */
[----:B------:R-:W-:-:S07]  /*19110*/  IMAD.MOV.U32 R194, RZ, RZ, R200 ;  /* 0x000000ffffc27224 */ /* 0x000fce00078e00c8 */
.L_x_4379:
[----:B------:R-:W-:Y:S05]  /*19120*/  BSYNC B1 ;  /* 0x0000000000017941 */ /* 0x000fea0003800000 */
.L_x_4378:
[----:B------:R-:W0:Y:S01]  /*19130*/  LDC R202, c[0x0][0x9e4] ;  /* 0x00027900ffca7b82 */ /* 0x000e220000000800 */
[----:B------:R-:W-:Y:S02]  /*19140*/  IADD3 R8, R196, 0x80, -R197 ;  /* 0x00000080c4087810 */ /* 0x000fe40007ffe8c5 */
[----:B------:R-:W-:-:S03]  /*19150*/  LOP3.LUT R16, R16, 0xffefffff, RZ, 0xc0, !PT ;  /* 0xffefffff10107812 */ /* 0x000fc600078ec0ff */
[----:B------:R-:W-:-:S04]  /*19160*/  IMAD R8, R201, 0x80, R8 ;  /* 0x00000080c9087824 */ /* 0x000fc800078e0208 */
[----:B------:R-:W-:Y:S01]  /*19170*/  IMAD.IADD R11, R8, 0x1, -R11 ;  /* 0x00000001080b7824 */ /* 0x000fe200078e0a0b */
[----:B0-----:R-:W-:-:S13]  /*19180*/  ISETP.GE.AND P2, PT, R202, 0x1, PT ;  /* 0x00000001ca00780c */ /* 0x001fda0003f46270 */
[----:B------:R-:W-:Y:S01]  /*19190*/  @P2 LOP3.LUT R16, R16, 0x100000, RZ, 0xfc, !PT ;  /* 0x0010000010102812 */ /* 0x000fe200078efcff */
        /* <DEDUP_REMOVED lines=11> */
.L_x_4402:
[----:B------:R-:W-:-:S13]  /*19250*/  ISETP.NE.AND P2, PT, R202, 0x1, PT ;  /* 0x00000001ca00780c */ /* 0x000fda0003f45270 */
[----:B------:R-:W0:Y:S02]  /*19260*/  @P2 LDC.64 R12, c[0x0][0x9e8] ;  /* 0x00027a00ff0c2b82 */ /* 0x000e240000000a00 */
[----:B0-----:R-:W-:-:S05]  /*19270*/  @P2 IMAD.HI.U32 R12, R8, R12, RZ ;  /* 0x0000000c080c2227 */ /* 0x001fca00078e00ff */
[----:B------:R-:W-:-:S07]  /*19280*/  @P2 SHF.R.U32.HI R8, RZ, R13, R12 ;  /* 0x0000000dff082219 */ /* 0x000fce000001160c */
.L_x_4403:
[----:B------:R-:W-:Y:S05]  /*19290*/  BSYNC B0 ;  /* 0x0000000000007941 */ /* 0x000fea0003800000 */
.L_x_4401:
[----:B------:R-:W-:-:S05]  /*192a0*/  IMAD R8, R8, R202, RZ ;  /* 0x000000ca08087224 */ /* 0x000fca00078e02ff */
[----:B------:R-:W-:-:S07]  /*192b0*/  VIMNMX R11, R11, R8, !PT ;  /* 0x000000080b0b7248 */ /* 0x000fce0007fe0100 */
.L_x_4400:
[----:B------:R-:W-:Y:S01]  /*192c0*/  VIADD R11, R11, 0x5f ;  /* 0x0000005f0b0b7836 */ /* 0x000fe20000000000 */
[----:B------:R-:W-:Y:S03]  /*192d0*/  BSSY B0, `(.L_x_4404) ;  /* 0x0000229000007945 */ /* 0x000fe60003800000 */
[----:B------:R-:W-:-:S05]  /*192e0*/  IMAD.HI R11, R11, 0x2aaaaaab, RZ ;  /* 0x2aaaaaab0b0b7827 */ /* 0x000fca00078e02ff */
[----:B------:R-:W-:-:S04]  /*192f0*/  SHF.R.U32.HI R8, RZ, 0x1f, R11 ;  /* 0x0000001fff087819 */ /* 0x000fc8000001160b */
[----:B------:R-:W-:-:S04]  /*19300*/  LEA.HI.SX32 R15, R11, R8, 0x1c ;  /* 0x000000080b0f7211 */ /* 0x000fc800078fe2ff */
[----:B------:R-:W-:-:S04]  /*19310*/  VIMNMX R15, R212, R15, !PT ;  /* 0x0000000fd40f7248 */ /* 0x000fc80007fe0100 */
[----:B------:R-:W-:-:S13]  /*19320*/  ISETP.GE.AND P2, PT, R9, R15, PT ;  /* 0x0000000f0900720c */ /* 0x000fda0003f46270 */
[----:B------:R-:W-:Y:S05]  /*19330*/  @!P2 BRA `(.L_x_4405) ;  /* 0x000000200088a947 */ /* 0x000fea0003800000 */
[----:B------:R-:W-:Y:S01]  /*19340*/  BSSY B1, `(.L_x_4405) ;  /* 0x0000221000017945 */ /* 0x000fe20003800000 */
[----:B------:R-:W-:Y:S02]  /*19350*/  IMAD.MOV.U32 R11, RZ, RZ, R4 ;  /* 0x000000ffff0b7224 */ /* 0x000fe400078e0004 */
[----:B------:R-:W-:Y:S02]  /*19360*/  IMAD.MOV.U32 R8, RZ, RZ, R5 ;  /* 0x000000ffff087224 */ /* 0x000fe400078e0005 */
[----:B------:R-:W-:Y:S02]  /*19370*/  IMAD.MOV.U32 R12, RZ, RZ, R194 ;  /* 0x000000ffff0c7224 */ /* 0x000fe400078e00c2 */
[----:B------:R-:W-:-:S07]  /*19380*/  IMAD.MOV.U32 R13, RZ, RZ, R23 ;  /* 0x000000ffff0d7224 */ /* 0x000fce00078e0017 */
.L_x_4416:
        /* <DEDUP_REMOVED lines=8> */
.L_x_4406:
[----:B------:R-:W-:Y:S01]  /*19410*/  IMAD R0, R23, 0x8, R17 ;  /* 0x0000000817007824 */ /* 0x000fe200078e0211 */
[----:B------:R-:W-:-:S04]  /*19420*/  SHF.L.U32 R21, R194, 0x1f, RZ ;  /* 0x0000001fc2157819 */ /* 0x000fc800000006ff */
[----:B------:R0:W1:Y:S01]  /*19430*/  SYNCS.PHASECHK.TRANS64.TRYWAIT P2, [R0+URZ+0x30830], R21 ;  /* 0x03083015000075a7 */ /* 0x000062000804017f */
[----:B------:R-:W-:Y:S05]  /*19440*/  @!P0 BRA `(.L_x_4407) ;  /* 0x0000000000048947 */ /* 0x000fea0003800000 */
[----:B------:R-:W-:Y:S01]  /*19450*/  BPT.TRAP 0x1 ;  /* 0x000000040000795c */ /* 0x000fe20000300000 */
.L_x_4407:
[----:B------:R-:W-:Y:S01]  /*19460*/  BSSY B2, `(.L_x_4408) ;  /* 0x0000006000027945 */ /* 0x000fe20003800000 */
[----:B------:R-:W-:Y:S02]  /*19470*/  IMAD R4, R23, 0x900, R10 ;  /* 0x0000090017047824 */ /* 0x000fe400078e020a */
[----:B------:R-:W-:Y:S01]  /*19480*/  IMAD.MOV.U32 R5, RZ, RZ, 0x40000040 ;  /* 0x40000040ff057424 */ /* 0x000fe200078e00ff */
[----:B-1----:R-:W-:Y:S06]  /*19490*/  @P2 BRA `(.L_x_4409) ;  /* 0x0000000000082947 */ /* 0x002fec0003800000 */
[----:B------:R-:W1:Y:S02]  /*194a0*/  SYNCS.PHASECHK.TRANS64.TRYWAIT P2, [R0+URZ+0x30830], R21 ;  /* 0x03083015000075a7 */ /* 0x000e64000804017f */
[----:B-1----:R-:W-:Y:S05]  /*194b0*/  @!P2 BRA `(.L_x_4410) ;  /* 0x0000010000d4a947 */ /* 0x002fea0003800000 */
.L_x_4409:
[----:B------:R-:W-:Y:S05]  /*194c0*/  BSYNC B2 ;  /* 0x0000000000027941 */ /* 0x000fea0003800000 */
.L_x_4408:
        /* <DEDUP_REMOVED lines=10> */
[----:B-1----:R-:W-:Y:S01]  /*19570*/  IMAD.MOV.U32 R21, RZ, RZ, 0x40000040 ;  /* 0x40000040ff157424 */ /* 0x002fe200078e00ff */
        /* <DEDUP_REMOVED lines=206> */
.L_x_4411:
[----:B------:R-:W-:Y:S01]  /*1a260*/  SHF.L.U32 R0, R12, 0x1f, RZ ;  /* 0x0000001f0c007819 */ /* 0x000fe200000006ff */
[----:B------:R-:W-:-:S04]  /*1a270*/  IMAD R200, R13, 0x8, R17 ;  /* 0x000000080dc87824 */ /* 0x000fc800078e0211 */
[----:B------:R0:W1:Y:S01]  /*1a280*/  SYNCS.PHASECHK.TRANS64.TRYWAIT P2, [R200+URZ+0x30850], R0 ;  /* 0x03085000c80075a7 */ /* 0x000062000804017f */
[----:B------:R-:W-:Y:S05]  /*1a290*/  @!P0 BRA `(.L_x_4412) ;  /* 0x0000000000048947 */ /* 0x000fea0003800000 */
[----:B------:R-:W-:Y:S01]  /*1a2a0*/  BPT.TRAP 0x1 ;  /* 0x000000040000795c */ /* 0x000fe20000300000 */
.L_x_4412:
[----:B------:R-:W-:Y:S04]  /*1a2b0*/  BSSY B2, `(.L_x_4413) ;  /* 0x0000004000027945 */ /* 0x000fe80003800000 */
[----:B-1----:R-:W-:Y:S05]  /*1a2c0*/  @P2 BRA `(.L_x_4414) ;  /* 0x0000000000082947 */ /* 0x002fea0003800000 */
[----:B------:R-:W1:Y:S02]  /*1a2d0*/  SYNCS.PHASECHK.TRANS64.TRYWAIT P2, [R200+URZ+0x30850], R0 ;  /* 0x03085000c80075a7 */ /* 0x000e64000804017f */
[----:B-1----:R-:W-:Y:S05]  /*1a2e0*/  @!P2 BRA `(.L_x_4415) ;  /* 0x000000f4005ca947 */ /* 0x002fea0003800000 */
.L_x_4414:
[----:B------:R-:W-:Y:S05]  /*1a2f0*/  BSYNC B2 ;  /* 0x0000000000027941 */ /* 0x000fea0003800000 */
.L_x_4413:
[----:B01----:R-:W-:Y:S01]  /*1a300*/  VIADD R0, R17, 0x400 ;  /* 0x0000040011007836 */ /* 0x003fe20000000000 */
[----:B------:R-:W-:Y:S01]  /*1a310*/  WARPGROUP.ARRIVE ;  /* 0x00000000000079c5 */ /* 0x000fe20000000000 */
[----:B------:R-:W-:Y:S01]  /*1a320*/  IMAD.MOV.U32 R3, RZ, RZ, 0x40000040 ;  /* 0x40000040ff037424 */ /* 0x000fe200078e00ff */
[C---:B-----5:R-:W-:Y:S01]  /*1a330*/  ISETP.GT.AND P2, PT, R9.reuse, R15, PT ;  /* 0x0000000f0900720c */ /* 0x060fe20003f44270 */
[----:B------:R-:W-:Y:S01]  /*1a340*/  IMAD.MOV.U32 R21, RZ, RZ, 0x40000040 ;  /* 0x40000040ff157424 */ /* 0x000fe200078e00ff */
[----:B------:R-:W-:Y:S01]  /*1a350*/  SHF.R.U32.HI R0, RZ, 0x4, R0 ;  /* 0x00000004ff007819 */ /* 0x000fe20000011600 */
[----:B------:R-:W-:Y:S02]  /*1a360*/  @!P1 VIADD R200, R200, 0x30860 ;  /* 0x00030860c8c89836 */ /* 0x000fe40000000000 */
[----:B------:R-:W-:Y:S01]  /*1a370*/  VIADD R9, R9, 0xffffffff ;  /* 0xffffffff09097836 */ /* 0x000fe20000000000 */
[----:B------:R-:W-:Y:S02]  /*1a380*/  LOP3.LUT R0, R0, 0x3fff, RZ, 0xc0, !PT ;  /* 0x00003fff00007812 */ /* 0x000fe400078ec0ff */
[----:B------:R-:W-:-:S02]  /*1a390*/  @!P1 PRMT R200, RZ, 0x654, R200 ;  /* 0x00000654ffc89816 */ /* 0x000fc400000000c8 */
[----:B------:R-:W-:-:S05]  /*1a3a0*/  LOP3.LUT R0, R0, 0x3000000, RZ, 0xfc, !PT ;  /* 0x0300000000007812 */ /* 0x000fca00078efcff */
[----:B------:R-:W-:Y:S01]  /*1a3b0*/  IMAD R12, R13, 0x900, R0 ;  /* 0x000009000d0c7824 */ /* 0x000fe200078e0200 */
[----:B------:R-:W-:Y:S01]  /*1a3c0*/  FMNMX.FTZ R0, R120, R8, !PT ;  /* 0x0000000878007209 */ /* 0x000fe20007810000 */
[----:B------:R-:W-:Y:S02]  /*1a3d0*/  IMAD.MOV.U32 R13, RZ, RZ, 0x40000040 ;  /* 0x40000040ff0d7424 */ /* 0x000fe400078e00ff */
[C---:B------:R-:W-:Y:S01]  /*1a3e0*/  VIADD R2, R12.reuse, 0x80 ;  /* 0x000000800c027836 */ /* 0x040fe20000000000 */
[----:B------:R-:W-:Y:S02]  /*1a3f0*/  R2UR UR6, R12 ;  /* 0x000000000c0672ca */ /* 0x000fe400000e0000 */
[----:B------:R-:W-:-:S13]  /*1a400*/  R2UR UR7, R13 ;  /* 0x000000000d0772ca */ /* 0x000fda00000e0000 */
        /* <DEDUP_REMOVED lines=10> */
[----:B------:R-:W-:Y:S02]  /*1a4b0*/  R2UR UR7, R3 ;  /* 0x00000000030772ca */ /* 0x000fe400000e0000 */
        /* <DEDUP_REMOVED lines=22> */
[----:B------:R-:W-:-:S03]  /*1a620*/  IMAD.MOV.U32 R3, RZ, RZ, 0x40000040 ;  /* 0x40000040ff037424 */ /* 0x000fc600078e00ff */
[----:B------:R-:W-:Y:S01]  /*1a630*/  FMNMX.FTZ R4, R165, R0, !PT ;  /* 0x00000000a5047209 */ /* 0x000fe20007810000 */
[----:B------:R-:W-:-:S04]  /*1a640*/  IMAD.U32 R0, RZ, RZ, UR42 ;  /* 0x0000002aff007e24 */ /* 0x000fc8000f8e00ff */
        /* <DEDUP_REMOVED lines=11> */
[C---:B------:R-:W-:Y:S01]  /*1a700*/  VIADD R20, R12.reuse, 0x200 ;  /* 0x000002000c147836 */ /* 0x040fe20000000000 */
        /* <DEDUP_REMOVED lines=20> */
[----:B------:R-:W-:Y:S02]  /*1a850*/  R2UR UR6, R2 ;  /* 0x00000000020672ca */ /* 0x000fe400000e0000 */
[----:B------:R-:W-:Y:S01]  /*1a860*/  R2UR UR7, R3 ;  /* 0x00000000030772ca */ /* 0x000fe200000e0000 */
[----:B------:R-:W-:Y:S01]  /*1a870*/  FADD.FTZ R3, -R5, R8 ;  /* 0x0000000805037221 */ /* 0x000fe20000010100 */
[----:B------:R-:W-:-:S03]  /*1a880*/  FMNMX.FTZ R4, R167, R4, !PT ;  /* 0x00000004a7047209 */ /* 0x000fc60007810000 */
[-C--:B------:R-:W-:Y:S01]  /*1a890*/  FMUL.FTZ R2, R3, R0.reuse ;  /* 0x0000000003027220 */ /* 0x080fe20000410000 */
[-C--:B------:R-:W-:Y:S01]  /*1a8a0*/  FMUL.FTZ R3, R5, R0.reuse ;  /* 0x0000000005037220 */ /* 0x080fe20000410000 */
[----:B------:R-:W0:Y:S03]  /*1a8b0*/  SHFL.BFLY PT, R13, R4, 0x2, 0x1f ;  /* 0x0c401f00040d7f89 */ /* 0x000e2600000e0000 */
        /* <DEDUP_REMOVED lines=16> */
[----:B0-----:R-:W-:-:S07]  /*1a9c0*/  FMNMX.FTZ R13, R4, R13, !PT ;  /* 0x0000000d040d7209 */ /* 0x001fce0007810000 */
[----:B------:R-:W0:Y:S01]  /*1a9d0*/  MUFU.EX2 R188, R188 ;  /* 0x000000bc00bc7308 */ /* 0x000e220000000800 */
[----:B------:R-:W1:Y:S07]  /*1a9e0*/  SHFL.BFLY PT, R4, R13, 0x1, 0x1f ;  /* 0x0c201f000d047f89 */ /* 0x000e6e00000e0000 */
[----:B------:R-:W2:Y:S08]  /*1a9f0*/  MUFU.EX2 R120, R120 ;  /* 0x0000007800787308 */ /* 0x000eb00000000800 */
[----:B------:R-:W3:Y:S01]  /*1aa00*/  MUFU.EX2 R190, R190 ;  /* 0x000000be00be7308 */ /* 0x000ee20000000800 */
[----:B0-----:R-:W-:-:S07]  /*1aa10*/  FFMA.FTZ R7, R2, R7, R188 ;  /* 0x0000000702077223 */ /* 0x001fce00000100bc */
[----:B------:R-:W0:Y:S01]  /*1aa20*/  MUFU.EX2 R124, R124 ;  /* 0x0000007c007c7308 */ /* 0x000e220000000800 */
[C---:B--2---:R-:W-:Y:S01]  /*1aa30*/  FADD.FTZ R7, R120.reuse, R7 ;  /* 0x0000000778077221 */ /* 0x044fe20000010000 */
[----:B------:R-:W-:Y:S02]  /*1aa40*/  F2FP.BF16.F32.PACK_AB R188, R120, R188 ;  /* 0x000000bc78bc723e */ /* 0x000fe400000010ff */
[----:B-1----:R-:W-:Y:S01]  /*1aa50*/  FMNMX.FTZ R4, R13, R4, !PT ;  /* 0x000000040d047209 */ /* 0x002fe20007810000 */
[----:B------:R-:W-:-:S03]  /*1aa60*/  IMAD.MOV.U32 R13, RZ, RZ, 0x40000040 ;  /* 0x40000040ff0d7424 */ /* 0x000fc600078e00ff */
[----:B------:R-:W1:Y:S01]  /*1aa70*/  MUFU.EX2 R184, R184 ;  /* 0x000000b800b87308 */ /* 0x000e620000000800 */
[----:B---3--:R-:W-:-:S07]  /*1aa80*/  FADD.FTZ R7, R190, R7 ;  /* 0x00000007be077221 */ /* 0x008fce0000010000 */
[----:B------:R-:W2:Y:S01]  /*1aa90*/  MUFU.EX2 R121, R121 ;  /* 0x0000007900797308 */ /* 0x000ea20000000800 */
[C---:B0-----:R-:W-:Y:S01]  /*1aaa0*/  FADD.FTZ R7, R124.reuse, R7 ;  /* 0x000000077c077221 */ /* 0x041fe20000010000 */
[----:B------:R-:W-:-:S06]  /*1aab0*/  F2FP.BF16.F32.PACK_AB R190, R124, R190 ;  /* 0x000000be7cbe723e */ /* 0x000fcc00000010ff */
        /* <DEDUP_REMOVED lines=11> */
[-C--:B------:R-:W-:Y:S01]  /*1ab70*/  FFMA.FTZ R136, R141, R0.reuse, -R3 ;  /* 0x000000008d887223 */ /* 0x080fe20000010803 */
[-C--:B------:R-:W-:Y:S02]  /*1ab80*/  FMUL.FTZ R141, R4, R0.reuse ;  /* 0x00000000048d7220 */ /* 0x080fe40000410000 */
[----:B------:R-:W-:Y:S01]  /*1ab90*/  HGMMA.64x192x16.F32.BF16 R24, R176, gdesc[UR4].tnspB, R24, gsb0 ;  /* 0x42e00004b0187df0 */ /* 0x000fe20008001818 */
[----:B------:R-:W-:Y:S01]  /*1aba0*/  R2UR UR6, R20 ;  /* 0x00000000140672ca */ /* 0x000fe200000e0000 */
[-C--:B------:R-:W-:Y:S01]  /*1abb0*/  FFMA.FTZ R122, R122, R0.reuse, -R141 ;  /* 0x000000007a7a7223 */ /* 0x080fe2000001088d */
[----:B------:R-:W-:Y:S01]  /*1abc0*/  R2UR UR7, R21 ;  /* 0x00000000150772ca */ /* 0x000fe200000e0000 */
[----:B------:R0:W-:Y:S01]  /*1abd0*/  MUFU.EX2 R20, R137 ;  /* 0x0000008900147308 */ /* 0x0001e20000000800 */
[-C--:B------:R-:W-:Y:S01]  /*1abe0*/  FFMA.FTZ R21, R160, R0.reuse, -R3 ;  /* 0x00000000a0157223 */ /* 0x080fe20000010803 */
[-CC-:B------:R-:W-:Y:S01]  /*1abf0*/  FFMA.FTZ R189, R123, R0.reuse, -R141.reuse ;  /* 0x000000007bbd7223 */ /* 0x180fe2000001088d */
[-CC-:B------:R-:W-:Y:S01]  /*1ac00*/  FFMA.FTZ R191, R126, R0.reuse, -R141.reuse ;  /* 0x000000007ebf7223 */ /* 0x180fe2000001088d */
[-CC-:B------:R-:W-:Y:S01]  /*1ac10*/  FFMA.FTZ R140, R127, R0.reuse, -R141.reuse ;  /* 0x000000007f8c7223 */ /* 0x180fe2000001088d */
[-CC-:B------:R-:W-:Y:S01]  /*1ac20*/  FFMA.FTZ R185, R130, R0.reuse, -R141.reuse ;  /* 0x0000000082b97223 */ /* 0x180fe2000001088d */
[-CC-:B------:R-:W-:Y:S01]  /*1ac30*/  FFMA.FTZ R126, R131, R0.reuse, -R141.reuse ;  /* 0x00000000837e7223 */ /* 0x180fe2000001088d */
[-C--:B------:R-:W-:Y:S01]  /*1ac40*/  FFMA.FTZ R187, R134, R0.reuse, -R141 ;  /* 0x0000000086bb7223 */ /* 0x080fe2000001088d */
[----:B------:R-:W-:Y:S01]  /*1ac50*/  MUFU.EX2 R122, R122 ;  /* 0x0000007a007a7308 */ /* 0x000fe20000000800 */
[-C--:B0-----:R-:W-:Y:S01]  /*1ac60*/  FFMA.FTZ R137, R164, R0.reuse, -R3 ;  /* 0x00000000a4897223 */ /* 0x081fe20000010803 */
        /* <DEDUP_REMOVED lines=8> */
[----:B------:R-:W-:-:S06]  /*1acf0*/  FFMA.FTZ R166, R166, R0, -R141 ;  /* 0x00000000a6a67223 */ /* 0x000fcc000001088d */
        /* <DEDUP_REMOVED lines=21> */
[----:B-1----:R-:W-:Y:S01]  /*1ae50*/  FADD.FTZ R144, R184, R7 ;  /* 0x00000007b8907221 */ /* 0x002fe20000010000 */
[-CC-:B------:R-:W-:Y:S01]  /*1ae60*/  FFMA.FTZ R177, R146, R0.reuse, -R141.reuse ;  /* 0x0000000092b17223 */ /* 0x180fe2000001088d */
[-CC-:B------:R-:W-:Y:S01]  /*1ae70*/  FFMA.FTZ R179, R150, R0.reuse, -R141.reuse ;  /* 0x0000000096b37223 */ /* 0x180fe2000001088d */
[----:B------:R-:W-:Y:S01]  /*1ae80*/  HGMMA.64x192x16.F32.BF16 R24, R172, gdesc[UR4].tnspB, R24, gsb0 ;  /* 0x42e00004ac187df0 */ /* 0x000fe20008001818 */
[----:B------:R-:W-:Y:S01]  /*1ae90*/  R2UR UR6, R12 ;  /* 0x000000000c0672ca */ /* 0x000fe200000e0000 */
[----:B------:R-:W-:Y:S01]  /*1aea0*/  FFMA.FTZ R12, R139, R0, -R141 ;  /* 0x000000008b0c7223 */ /* 0x000fe2000001088d */
[----:B------:R-:W-:Y:S01]  /*1aeb0*/  R2UR UR7, R13 ;  /* 0x000000000d0772ca */ /* 0x000fe200000e0000 */
[----:B------:R-:W-:-:S02]  /*1aec0*/  @!P1 IMAD R13, R14, 0x8, R17 ;  /* 0x000000080e0d9824 */ /* 0x000fc400078e0211 */
[----:B------:R-:W-:Y:S01]  /*1aed0*/  FFMA.FTZ R14, R147, R0, -R141 ;  /* 0x00000000930e7223 */ /* 0x000fe2000001088d */
[----:B------:R-:W-:Y:S01]  /*1aee0*/  MUFU.EX2 R176, R176 ;  /* 0x000000b000b07308 */ /* 0x000fe20000000800 */
[----:B--2---:R-:W-:Y:S01]  /*1aef0*/  F2FP.BF16.F32.PACK_AB R184, R121, R184 ;  /* 0x000000b879b8723e */ /* 0x004fe200000010ff */
[----:B------:R-:W-:-:S05]  /*1af00*/  @!P1 VIADD R13, R13, 0x30840 ;  /* 0x000308400d0d9836 */ /* 0x000fca0000000000 */
[----:B------:R-:W-:Y:S01]  /*1af10*/  @!P1 PRMT R13, RZ, 0x654, R13 ;  /* 0x00000654ff0d9816 */ /* 0x000fe2000000000d */
        /* <DEDUP_REMOVED lines=9> */
[----:B------:R-:W-:Y:S01]  /*1afb0*/  FADD.FTZ R3, -R4, R11 ;  /* 0x0000000b04037221 */ /* 0x000fe20000010100 */
[-CC-:B------:R-:W-:Y:S01]  /*1afc0*/  FFMA.FTZ R173, R154, R0.reuse, -R141.reuse ;  /* 0x000000009aad7223 */ /* 0x180fe2000001088d */
[-C--:B------:R-:W-:Y:S01]  /*1afd0*/  FFMA.FTZ R175, R158, R0.reuse, -R141 ;  /* 0x000000009eaf7223 */ /* 0x080fe2000001088d */
[----:B------:R-:W-:Y:S01]  /*1afe0*/  HGMMA.64x192x16.F32.BF16 R24, R168, gdesc[UR4].tnspB, R24, gsb0 ;  /* 0x42e00004a8187df0 */ /* 0x000fe20008001818 */
[----:B------:R-:W-:Y:S01]  /*1aff0*/  FMUL.FTZ R3, R3, R0 ;  /* 0x0000000003037220 */ /* 0x000fe20000410000 */
[----:B------:R-:W-:Y:S08]  /*1b000*/  MUFU.EX2 R172, R172 ;  /* 0x000000ac00ac7308 */ /* 0x000ff00000000800 */
[----:B------:R-:W0:Y:S08]  /*1b010*/  MUFU.EX2 R3, R3 ;  /* 0x0000000300037308 */ /* 0x000e300000000800 */
[----:B------:R-:W-:Y:S08]  /*1b020*/  MUFU.EX2 R173, R173 ;  /* 0x000000ad00ad7308 */ /* 0x000ff00000000800 */
[----:B------:R-:W-:Y:S01]  /*1b030*/  MUFU.EX2 R174, R174 ;  /* 0x000000ae00ae7308 */ /* 0x000fe20000000800 */
[----:B0-----:R-:W-:-:S04]  /*1b040*/  FFMA.FTZ R6, R3, R6, R122 ;  /* 0x0000000603067223 */ /* 0x001fc8000001007a */
[----:B------:R-:W-:Y:S01]  /*1b050*/  FADD.FTZ R138, R189, R6 ;  /* 0x00000006bd8a7221 */ /* 0x000fe20000010000 */
[----:B------:R-:W-:Y:S01]  /*1b060*/  FFMA.FTZ R6, R151, R0, -R141 ;  /* 0x0000000097067223 */ /* 0x000fe2000001088d */
[----:B------:R-:W-:Y:S01]  /*1b070*/  F2FP.BF16.F32.PACK_AB R189, R189, R122 ;  /* 0x0000007abdbd723e */ /* 0x000fe200000010ff */
[----:B------:R-:W-:Y:S08]  /*1b080*/  MUFU.EX2 R175, R175 ;  /* 0x000000af00af7308 */ /* 0x000ff00000000800 */
[----:B------:R-:W-:Y:S08]  /*1b090*/  MUFU.EX2 R6, R6 ;  /* 0x0000000600067308 */ /* 0x000ff00000000800 */
[----:B------:R-:W0:Y:S01]  /*1b0a0*/  MUFU.EX2 R11, R165 ;  /* 0x000000a5000b7308 */ /* 0x000e220000000800 */
[----:B------:R-:W-:-:S02]  /*1b0b0*/  WARPGROUP.DEPBAR.LE gsb0, 0x0 ;  /* 0x00008000000079c5 */ /* 0x000fc40000010000 */
[----:B------:R1:W-:Y:S01]  /*1b0c0*/  @!P1 SYNCS.ARRIVE.TRANS64.RED.A1T0 RZ, [R13+URZ], RZ ;  /* 0x000000ff0dff99a7 */ /* 0x0003e2000810043f */
[----:B0-----:R-:W-:Y:S02]  /*1b0d0*/  F2FP.BF16.F32.PACK_AB R170, R11, R137 ;  /* 0x000000890baa723e */ /* 0x001fe400000010ff */
[----:B------:R-:W-:Y:S02]  /*1b0e0*/  F2FP.BF16.F32.PACK_AB R168, R133, R21 ;  /* 0x0000001585a8723e */ /* 0x000fe400000010ff */
[----:B------:R-:W-:Y:S01]  /*1b0f0*/  F2FP.BF16.F32.PACK_AB R169, R163, R162 ;  /* 0x000000a2a3a9723e */ /* 0x000fe200000010ff */
[----:B-1----:R-:W-:Y:S01]  /*1b100*/  FADD.FTZ R13, R191, R138 ;  /* 0x0000008abf0d7221 */ /* 0x002fe20000010000 */
[-CC-:B------:R-:W-:Y:S01]  /*1b110*/  FFMA.FTZ R138, R155, R0.reuse, -R141.reuse ;  /* 0x000000009b8a7223 */ /* 0x180fe2000001088d */
[----:B------:R-:W-:Y:S01]  /*1b120*/  FFMA.FTZ R141, R167, R0, -R141 ;  /* 0x00000000a78d7223 */ /* 0x000fe2000001088d */
[----:B------:R0:W-:Y:S01]  /*1b130*/  @!P1 SYNCS.ARRIVE.TRANS64.RED.A1T0 RZ, [R200+URZ], RZ ;  /* 0x000000ffc8ff99a7 */ /* 0x0001e2000810043f */
[C---:B------:R-:W-:Y:S01]  /*1b140*/  FADD.FTZ R142, R140.reuse, R13 ;  /* 0x0000000d8c8e7221 */ /* 0x040fe20000010000 */
        /* <DEDUP_REMOVED lines=8> */
[----:B------:R-:W-:Y:S01]  /*1b1d0*/  F2FP.BF16.F32.PACK_AB R185, R126, R185 ;  /* 0x000000b97eb9723e */ /* 0x000fe200000010ff */
[----:B------:R-:W2:Y:S01]  /*1b1e0*/  MUFU.EX2 R141, R141 ;  /* 0x0000008d008d7308 */ /* 0x000ea20000000800 */
        /* <DEDUP_REMOVED lines=14> */
[----:B------:R-:W3:Y:S01]  /*1b2d0*/  MUFU.EX2 R120, R159 ;  /* 0x0000009f00787308 */ /* 0x000ee20000000800 */
        /* <DEDUP_REMOVED lines=15> */
[----:B------:R-:W-:Y:S01]  /*1b3d0*/  F2FP.BF16.F32.PACK_AB R172, R129, R172 ;  /* 0x000000ac81ac723e */ /* 0x000fe200000010ff */
[----:B------:R-:W-:Y:S02]  /*1b3e0*/  IMAD.MOV.U32 R12, RZ, RZ, R194 ;  /* 0x000000ffff0c7224 */ /* 0x000fe400078e00c2 */
[----:B------:R-:W-:Y:S01]  /*1b3f0*/  FADD.FTZ R7, R173, R8 ;  /* 0x00000008ad077221 */ /* 0x000fe20000010000 */
[----:B------:R-:W-:Y:S01]  /*1b400*/  FADD.FTZ R13, R174, R13 ;  /* 0x0000000dae0d7221 */ /* 0x000fe20000010000 */
[C---:B-1----:R-:W-:Y:S02]  /*1b410*/  F2FP.BF16.F32.PACK_AB R173, R138.reuse, R173 ;  /* 0x000000ad8aad723e */ /* 0x042fe400000010ff */
[----:B------:R-:W-:Y:S01]  /*1b420*/  FADD.FTZ R8, R138, R7 ;  /* 0x000000078a087221 */ /* 0x000fe20000010000 */
[----:B------:R-:W-:-:S02]  /*1b430*/  F2FP.BF16.F32.PACK_AB R174, R132, R174 ;  /* 0x000000ae84ae723e */ /* 0x000fc400000010ff */
[----:B--2---:R-:W-:Y:S01]  /*1b440*/  F2FP.BF16.F32.PACK_AB R171, R141, R166 ;  /* 0x000000a68dab723e */ /* 0x004fe200000010ff */
[----:B------:R-:W-:Y:S01]  /*1b450*/  FADD.FTZ R7, R175, R8 ;  /* 0x00000008af077221 */ /* 0x000fe20000010000 */
[----:B------:R-:W-:Y:S01]  /*1b460*/  FADD.FTZ R8, R132, R13 ;  /* 0x0000000d84087221 */ /* 0x000fe20000010000 */
[C---:B---3--:R-:W-:Y:S01]  /*1b470*/  F2FP.BF16.F32.PACK_AB R175, R120.reuse, R175 ;  /* 0x000000af78af723e */ /* 0x048fe200000010ff */
[----:B------:R-:W-:Y:S02]  /*1b480*/  IMAD.MOV.U32 R13, RZ, RZ, R23 ;  /* 0x000000ffff0d7224 */ /* 0x000fe400078e0017 */
[----:B------:R-:W-:Y:S01]  /*1b490*/  FADD.FTZ R7, R120, R7 ;  /* 0x0000000778077221 */ /* 0x000fe20000010000 */
[----:B------:R-:W-:-:S03]  /*1b4a0*/  FADD.FTZ R8, R21, R8 ;  /* 0x0000000815087221 */ /* 0x000fc60000010000 */
[----:B------:R-:W-:Y:S01]  /*1b4b0*/  FADD.FTZ R7, R162, R7 ;  /* 0x00000007a2077221 */ /* 0x000fe20000010000 */
[----:B------:R-:W-:-:S03]  /*1b4c0*/  FADD.FTZ R8, R133, R8 ;  /* 0x0000000885087221 */ /* 0x000fc60000010000 */
[----:B------:R-:W-:Y:S01]  /*1b4d0*/  FADD.FTZ R7, R163, R7 ;  /* 0x00000007a3077221 */ /* 0x000fe20000010000 */
[----:B------:R-:W-:-:S03]  /*1b4e0*/  FADD.FTZ R8, R137, R8 ;  /* 0x0000000889087221 */ /* 0x000fc60000010000 */
[----:B------:R-:W-:Y:S01]  /*1b4f0*/  FADD.FTZ R6, R166, R7 ;  /* 0x00000007a6067221 */ /* 0x000fe20000010000 */
[----:B------:R-:W-:Y:S01]  /*1b500*/  FADD.FTZ R7, R11, R8 ;  /* 0x000000080b077221 */ /* 0x000fe20000010000 */
[----:B------:R-:W-:Y:S02]  /*1b510*/  IMAD.MOV.U32 R11, RZ, RZ, R4 ;  /* 0x000000ffff0b7224 */ /* 0x000fe400078e0004 */
[----:B------:R-:W-:Y:S01]  /*1b520*/  FADD.FTZ R6, R141, R6 ;  /* 0x000000068d067221 */ /* 0x000fe20000010000 */
[----:B------:R-:W-:Y:S01]  /*1b530*/  IMAD.MOV.U32 R8, RZ, RZ, R5 ;  /* 0x000000ffff087224 */ /* 0x000fe200078e0005 */
[----:B0-----:R-:W-:Y:S06]  /*1b540*/  @P2 BRA `(.L_x_4416) ;  /* 0xffffffdc00902947 */ /* 0x001fec000383ffff */
[----:B------:R-:W-:Y:S05]  /*1b550*/  BSYNC B1 ;  /* 0x0000000000017941 */ /* 0x000fea0003800000 */
.L_x_4405:
[----:B------:R-:W-:Y:S05]  /*1b560*/  BSYNC B0 ;  /* 0x0000000000007941 */ /* 0x000fea0003800000 */
.L_x_4404:
[----:B------:R-:W-:Y:S01]  /*1b570*/  ISETP.GE.AND P2, PT, R9, R212, PT ;  /* 0x000000d40900720c */ /* 0x000fe20003f46270 */
[----:B------:R-:W-:-:S12]  /*1b580*/  BSSY B0, `(.L_x_4417) ;  /* 0x000034c000007945 */ /* 0x000fd80003800000 */
[----:B------:R-:W-:Y:S05]  /*1b590*/  @!P2 BRA `(.L_x_4418) ;  /* 0x000000340028a947 */ /* 0x000fea0003800000 */
[----:B------:R-:W-:Y:S02]  /*1b5a0*/  IMAD R20, R201, 0x80, R216 ;  /* 0x00000080c9147824 */ /* 0x000fe400078e02d8 */
[----:B------:R-:W-:Y:S02]  /*1b5b0*/  IMAD.MOV.U32 R8, RZ, RZ, R4 ;  /* 0x000000ffff087224 */ /* 0x000fe400078e0004 */
[----:B------:R-:W-:Y:S02]  /*1b5c0*/  VIADD R20, R20, 0x8 ;  /* 0x0000000814147836 */ /* 0x000fe40000000000 */
[----:B------:R-:W-:Y:S02]  /*1b5d0*/  IMAD.MOV.U32 R11, RZ, RZ, R5 ;  /* 0x000000ffff0b7224 */ /* 0x000fe400078e0005 */
[----:B------:R-:W-:Y:S01]  /*1b5e0*/  IMAD.MOV.U32 R12, RZ, RZ, R194 ;  /* 0x000000ffff0c7224 */ /* 0x000fe200078e00c2 */
[----:B------:R-:W-:Y:S01]  /*1b5f0*/  IADD3 R20, R20, R196, -R197 ;  /* 0x000000c414147210 */ /* 0x000fe20007ffe8c5 */
[----:B------:R-:W-:-:S07]  /*1b600*/  IMAD.MOV.U32 R13, RZ, RZ, R23 ;  /* 0x000000ffff0d7224 */ /* 0x000fce00078e0017 */
.L_x_4437:
[----:B------:R-:W-:-:S05]  /*1b610*/  VIADD R0, R13, 0x1 ;  /* 0x000000010d007836 */ /* 0x000fca0000000000 */
[----:B------:R-:W-:-:S04]  /*1b620*/  ISETP.NE.AND P2, PT, R0, 0x2, PT ;  /* 0x000000020000780c */ /* 0x000fc80003f45270 */
[----:B------:R-:W-:Y:S02]  /*1b630*/  SEL R5, RZ, 0x1, P2 ;  /* 0x00000001ff057807 */ /* 0x000fe40001000000 */
[----:B------:R-:W-:Y:S02]  /*1b640*/  SEL R23, R0, RZ, P2 ;  /* 0x000000ff00177207 */ /* 0x000fe40001000000 */
[----:B------:R-:W-:Y:S01]  /*1b650*/  LOP3.LUT R194, R12, R5, RZ, 0x3c, !PT ;  /* 0x000000050cc27212 */ /* 0x000fe200078e3cff */
[----:B------:R-:W-:Y:S06]  /*1b660*/  @!P0 BRA `(.L_x_4419) ;  /* 0x0000000000048947 */ /* 0x000fec0003800000 */
[----:B------:R-:W-:Y:S01]  /*1b670*/  BPT.TRAP 0x1 ;  /* 0x000000040000795c */ /* 0x000fe20000300000 */
.L_x_4419:
[----:B------:R-:W-:Y:S01]  /*1b680*/  IMAD R0, R23, 0x8, R17 ;  /* 0x0000000817007824 */ /* 0x000fe200078e0211 */
[----:B------:R-:W-:-:S04]  /*1b690*/  SHF.L.U32 R15, R194, 0x1f, RZ ;  /* 0x0000001fc20f7819 */ /* 0x000fc800000006ff */
[----:B------:R0:W1:Y:S01]  /*1b6a0*/  SYNCS.PHASECHK.TRANS64.TRYWAIT P2, [R0+URZ+0x30830], R15 ;  /* 0x0308300f000075a7 */ /* 0x000062000804017f */
[----:B------:R-:W-:Y:S05]  /*1b6b0*/  @!P0 BRA `(.L_x_4420) ;  /* 0x0000000000048947 */ /* 0x000fea0003800000 */
[----:B------:R-:W-:Y:S01]  /*1b6c0*/  BPT.TRAP 0x1 ;  /* 0x000000040000795c */ /* 0x000fe20000300000 */
.L_x_4420:
[----:B------:R-:W-:Y:S01]  /*1b6d0*/  BSSY B1, `(.L_x_4421) ;  /* 0x0000006000017945 */ /* 0x000fe20003800000 */
[----:B------:R-:W-:Y:S02]  /*1b6e0*/  IMAD R4, R23, 0x900, R10 ;  /* 0x0000090017047824 */ /* 0x000fe400078e020a */
[----:B------:R-:W-:Y:S01]  /*1b6f0*/  IMAD.MOV.U32 R5, RZ, RZ, 0x40000040 ;  /* 0x40000040ff057424 */ /* 0x000fe200078e00ff */
[----:B-1----:R-:W-:Y:S06]  /*1b700*/  @P2 BRA `(.L_x_4422) ;  /* 0x0000000000082947 */ /* 0x002fec0003800000 */
[----:B------:R-:W1:Y:S02]  /*1b710*/  SYNCS.PHASECHK.TRANS64.TRYWAIT P2, [R0+URZ+0x30830], R15 ;  /* 0x0308300f000075a7 */ /* 0x000e64000804017f */
[----:B-1----:R-:W-:Y:S05]  /*1b720*/  @!P2 BRA `(.L_x_4423) ;  /* 0x000000e00060a947 */ /* 0x002fea0003800000 */
.L_x_4422:
[----:B------:R-:W-:Y:S05]  /*1b730*/  BSYNC B1 ;  /* 0x0000000000017941 */ /* 0x000fea0003800000 */
.L_x_4421:
        /* <DEDUP_REMOVED lines=217> */
.L_x_4424:
[----:B------:R-:W-:Y:S01]  /*1c4d0*/  SHF.L.U32 R2, R12, 0x1f, RZ ;  /* 0x0000001f0c027819 */ /* 0x000fe200000006ff */
[----:B------:R-:W-:-:S04]  /*1c4e0*/  IMAD R12, R13, 0x8, R17 ;  /* 0x000000080d0c7824 */ /* 0x000fc800078e0211 */
[----:B------:R0:W1:Y:S01]  /*1c4f0*/  SYNCS.PHASECHK.TRANS64.TRYWAIT P2, [R12+URZ+0x30850], R2 ;  /* 0x030850020c0075a7 */ /* 0x000062000804017f */
[----:B------:R-:W-:Y:S05]  /*1c500*/  @!P0 BRA `(.L_x_4425) ;  /* 0x0000000000048947 */ /* 0x000fea0003800000 */
[----:B------:R-:W-:Y:S01]  /*1c510*/  BPT.TRAP 0x1 ;  /* 0x000000040000795c */ /* 0x000fe20000300000 */
.L_x_4425:
        /* <DEDUP_REMOVED lines=9> */
.L_x_4427:
[----:B------:R-:W-:Y:S05]  /*1c5b0*/  BSYNC B1 ;  /* 0x0000000000017941 */ /* 0x000fea0003800000 */
.L_x_4426:
[----:B01----:R-:W-:Y:S01]  /*1c5c0*/  IMAD.MOV.U32 R2, RZ, RZ, R4 ;  /* 0x000000ffff027224 */ /* 0x003fe200078e0004 */
[----:B------:R-:W-:Y:S01]  /*1c5d0*/  WARPGROUP.ARRIVE ;  /* 0x00000000000079c5 */ /* 0x000fe20000000000 */
[----:B------:R-:W-:Y:S01]  /*1c5e0*/  IMAD.MOV.U32 R3, RZ, RZ, 0x40000040 ;  /* 0x40000040ff037424 */ /* 0x000fe200078e00ff */
[----:B------:R-:W-:Y:S01]  /*1c5f0*/  ISETP.GE.AND P2, PT, R202, 0x1, PT ;  /* 0x00000001ca00780c */ /* 0x000fe20003f46270 */
[----:B-----5:R-:W-:Y:S01]  /*1c600*/  IMAD R21, R9, -0x60, RZ ;  /* 0xffffffa009157824 */ /* 0x020fe200078e02ff */
[----:B------:R-:W-:Y:S01]  /*1c610*/  R2UR UR6, R2 ;  /* 0x00000000020672ca */ /* 0x000fe200000e0000 */
[----:B------:R-:W-:Y:S01]  /*1c620*/  VIADD R2, R4, 0x80 ;  /* 0x0000008004027836 */ /* 0x000fe20000000000 */
[----:B------:R-:W-:Y:S01]  /*1c630*/  R2UR UR7, R3 ;  /* 0x00000000030772ca */ /* 0x000fe200000e0000 */
[----:B------:R-:W-:Y:S01]  /*1c640*/  IMAD.MOV.U32 R3, RZ, RZ, 0x40000040 ;  /* 0x40000040ff037424 */ /* 0x000fe200078e00ff */
[----:B------:R-:W-:Y:S01]  /*1c650*/  ULOP3.LUT UR4, URZ, UR51, URZ, 0x33, !UPT ;  /* 0x000000333f047292 */ /* 0x000fe2000f8e333f */
[----:B------:R-:W-:-:S05]  /*1c660*/  @!P1 VIADD R0, R0, 0x30840 ;  /* 0x0003084000009836 */ /* 0x000fca0000000000 */
[----:B------:R-:W-:-:S05]  /*1c670*/  @!P1 PRMT R0, RZ, 0x654, R0 ;  /* 0x00000654ff009816 */ /* 0x000fca0000000000 */
        /* <DEDUP_REMOVED lines=26> */
[----:B------:R-:W-:Y:S01]  /*1c820*/  IMAD R4, R201, 0x80, R216 ;  /* 0x00000080c9047824 */ /* 0x000fe200078e02d8 */
[----:B------:R-:W-:Y:S02]  /*1c830*/  WARPGROUP.DEPBAR.LE gsb0, 0x0 ;  /* 0x00008000000079c5 */ /* 0x000fe40000010000 */
[----:B------:R-:W-:-:S11]  /*1c840*/  WARPGROUP.ARRIVE ;  /* 0x00000000000079c5 */ /* 0x000fd60000000000 */
[----:B------:R-:W-:Y:S01]  /*1c850*/  HGMMA.64x192x16.F32.BF16 R24, R172, gdesc[UR4].tnspB, R24, gsb0 ;  /* 0x42e00004ac187df0 */ /* 0x000fe20008001818 */
[----:B------:R-:W-:Y:S02]  /*1c860*/  R2UR UR6, R2 ;  /* 0x00000000020672ca */ /* 0x000fe400000e0000 */
[----:B------:R-:W-:Y:S02]  /*1c870*/  R2UR UR7, R3 ;  /* 0x00000000030772ca */ /* 0x000fe400000e0000 */
[----:B------:R-:W-:-:S05]  /*1c880*/  IADD3 R2, R21, 0x1, R196 ;  /* 0x0000000115027810 */ /* 0x000fca0007ffe0c4 */
[----:B------:R-:W-:-:S04]  /*1c890*/  IMAD.IADD R3, R2, 0x1, -R197 ;  /* 0x0000000102037824 */ /* 0x000fc800078e0ac5 */
[----:B------:R-:W-:-:S04]  /*1c8a0*/  IMAD R3, R206, -0x2, R3 ;  /* 0xfffffffece037824 */ /* 0x000fc800078e0203 */
[C---:B------:R-:W-:Y:S02]  /*1c8b0*/  VIADD R15, R3.reuse, UR50 ;  /* 0x00000032030f7c36 */ /* 0x040fe40008000000 */
[----:B------:R-:W-:Y:S02]  /*1c8c0*/  VIADD R14, R3, UR4 ;  /* 0x00000004030e7c36 */ /* 0x000fe40008000000 */
[C---:B------:R-:W-:Y:S02]  /*1c8d0*/  IMAD.IADD R13, R4.reuse, 0x1, R15 ;  /* 0x00000001040d7824 */ /* 0x040fe400078e020f */
[----:B------:R-:W-:Y:S01]  /*1c8e0*/  IMAD.IADD R5, R4, 0x1, R14 ;  /* 0x0000000104057824 */ /* 0x000fe200078e020e */
[----:B------:R-:W-:Y:S02]  /*1c8f0*/  WARPGROUP.DEPBAR.LE gsb0, 0x0 ;  /* 0x00008000000079c5 */ /* 0x000fe40000010000 */
[----:B------:R-:W-:-:S06]  /*1c900*/  WARPGROUP.ARRIVE ;  /* 0x00000000000079c5 */ /* 0x000fcc0000000000 */
[----:B------:R-:W-:Y:S03]  /*1c910*/  HGMMA.64x192x16.F32.BF16 R24, R168, gdesc[UR4].tnspB, R24, gsb0 ;  /* 0x42e00004a8187df0 */ /* 0x000fe60008001818 */
[----:B------:R-:W-:Y:S02]  /*1c920*/  WARPGROUP.DEPBAR.LE gsb0, 0x0 ;  /* 0x00008000000079c5 */ /* 0x000fe40000010000 */
[----:B------:R0:W-:Y:S02]  /*1c930*/  @!P1 SYNCS.ARRIVE.TRANS64.RED.A1T0 RZ, [R0+URZ], RZ ;  /* 0x000000ff00ff99a7 */ /* 0x0001e4000810043f */
[----:B0-----:R-:W-:Y:S01]  /*1c940*/  IMAD R0, R206, -0x2, R21 ;  /* 0xfffffffece007824 */ /* 0x001fe200078e0215 */
[----:B------:R-:W-:Y:S06]  /*1c950*/  @!P2 BRA `(.L_x_4429) ;  /* 0x000000000058a947 */ /* 0x000fec0003800000 */
[----:B------:R-:W-:Y:S01]  /*1c960*/  IADD3 R168, R4, R196, -R197 ;  /* 0x000000c404a87210 */ /* 0x000fe20007ffe8c5 */
[----:B------:R-:W-:Y:S03]  /*1c970*/  BSSY B1, `(.L_x_4430) ;  /* 0x0000011000017945 */ /* 0x000fe60003800000 */
        /* <DEDUP_REMOVED lines=10> */
.L_x_4431:
[----:B------:R-:W-:Y:S01]  /*1ca20*/  IMAD.U32 R170, RZ, RZ, UR39 ;  /* 0x00000027ffaa7e24 */ /* 0x000fe2000f8e00ff */
[----:B------:R-:W-:-:S04]  /*1ca30*/  IADD3 R169, R4, R196, -R197 ;  /* 0x000000c404a97210 */ /* 0x000fc80007ffe8c5 */
[----:B------:R-:W-:-:S13]  /*1ca40*/  ISETP.NE.AND P2, PT, R170, 0x1, PT ;  /* 0x00000001aa00780c */ /* 0x000fda0003f45270 */
[----:B------:R-:W0:Y:S02]  /*1ca50*/  @P2 LDC.64 R2, c[0x0][0x9e8] ;  /* 0x00027a00ff022b82 */ /* 0x000e240000000a00 */
[----:B0-----:R-:W-:-:S05]  /*1ca60*/  @P2 IMAD.HI.U32 R2, R169, R2, RZ ;  /* 0x00000002a9022227 */ /* 0x001fca00078e00ff */
[----:B------:R-:W-:-:S07]  /*1ca70*/  @P2 SHF.R.U32.HI R169, RZ, R3, R2 ;  /* 0x00000003ffa92219 */ /* 0x000fce0000011602 */
.L_x_4432:
[----:B------:R-:W-:Y:S05]  /*1ca80*/  BSYNC B1 ;  /* 0x0000000000017941 */ /* 0x000fea0003800000 */
.L_x_4430:
[----:B------:R-:W-:-:S05]  /*1ca90*/  IMAD R2, R169, R170, R0 ;  /* 0x000000aaa9027224 */ /* 0x000fca00078e0200 */
[----:B------:R-:W-:Y:S02]  /*1caa0*/  VIADDMNMX R13, R2, R170, R13, PT ;  /* 0x000000aa020d7246 */ /* 0x000fe4000380010d */
[----:B------:R-:W-:-:S07]  /*1cab0*/  VIMNMX R5, R5, R2, !PT ;  /* 0x0000000205057248 */ /* 0x000fce0007fe0100 */
.L_x_4429:
[C---:B------:R-:W-:Y:S02]  /*1cac0*/  ISETP.GE.AND P2, PT, R21.reuse, 0x2, PT ;  /* 0x000000021500780c */ /* 0x040fe40003f46270 */
[----:B------:R-:W-:Y:S02]  /*1cad0*/  ISETP.GE.AND P3, PT, R21, 0x9, PT ;  /* 0x000000091500780c */ /* 0x000fe40003f66270 */
[----:B------:R-:W-:Y:S02]  /*1cae0*/  ISETP.GT.AND P5, PT, R5, 0x1, !P2 ;  /* 0x000000010500780c */ /* 0x000fe400057a4270 */
        /* <DEDUP_REMOVED lines=135> */
[----:B------:R-:W-:-:S13]  /*1d360*/  ISETP.GE.AND P6, PT, R202, 0x1, PT ;  /* 0x00000001ca00780c */ /* 0x000fda0003fc6270 */
[----:B------:R-:W-:Y:S05]  /*1d370*/  @!P6 BRA `(.L_x_4433) ;  /* 0x00000000005ce947 */ /* 0x000fea0003800000 */
[----:B------:R-:W-:Y:S01]  /*1d380*/  ISETP.GT.AND P6, PT, R20, -0x1, PT ;  /* 0xffffffff1400780c */ /* 0x000fe20003fc4270 */
[----:B------:R-:W-:-:S12]  /*1d390*/  BSSY B1, `(.L_x_4434) ;  /* 0x0000012000017945 */ /* 0x000fd80003800000 */
[----:B------:R-:W-:Y:S05]  /*1d3a0*/  @P6 BRA `(.L_x_4435) ;  /* 0x0000000000286947 */ /* 0x000fea0003800000 */
[----:B------:R-:W-:Y:S02]  /*1d3b0*/  IMAD.U32 R13, RZ, RZ, UR39 ;  /* 0x00000027ff0d7e24 */ /* 0x000fe4000f8e00ff */
[----:B------:R-:W-:-:S03]  /*1d3c0*/  VIADD R4, R4, 0x8 ;  /* 0x0000000804047836 */ /* 0x000fc60000000000 */
[----:B------:R-:W-:Y:S02]  /*1d3d0*/  ISETP.NE.AND P6, PT, R13, 0x1, PT ;  /* 0x000000010d00780c */ /* 0x000fe40003fc5270 */
[----:B------:R-:W-:-:S04]  /*1d3e0*/  IADD3 R4, R4, R196, -R197 ;  /* 0x000000c404047210 */ /* 0x000fc80007ffe8c5 */
[----:B------:R-:W-:-:S07]  /*1d3f0*/  LOP3.LUT R5, RZ, R4, RZ, 0x33, !PT ;  /* 0x00000004ff057212 */ /* 0x000fce00078e33ff */
[----:B------:R-:W0:Y:S02]  /*1d400*/  @P6 LDC.64 R2, c[0x0][0x9e8] ;  /* 0x00027a00ff026b82 */ /* 0x000e240000000a00 */
[----:B0-----:R-:W-:-:S05]  /*1d410*/  @P6 IMAD.HI.U32 R2, R5, R2, RZ ;  /* 0x0000000205026227 */ /* 0x001fca00078e00ff */
[----:B------:R-:W-:-:S04]  /*1d420*/  @P6 SHF.R.U32.HI R5, RZ, R3, R2 ;  /* 0x00000003ff056219 */ /* 0x000fc80000011602 */
[----:B------:R-:W-:Y:S01]  /*1d430*/  LOP3.LUT R5, RZ, R5, RZ, 0x33, !PT ;  /* 0x00000005ff057212 */ /* 0x000fe200078e33ff */
[----:B------:R-:W-:Y:S06]  /*1d440*/  BRA `(.L_x_4436) ;  /* 0x0000000000187947 */ /* 0x000fec0003800000 */
.L_x_4435:
[----:B------:R-:W-:Y:S02]  /*1d450*/  IMAD.U32 R13, RZ, RZ, UR39 ;  /* 0x00000027ff0d7e24 */ /* 0x000fe4000f8e00ff */
[----:B------:R-:W-:-:S03]  /*1d460*/  IMAD.MOV.U32 R5, RZ, RZ, R20 ;  /* 0x000000ffff057224 */ /* 0x000fc600078e0014 */
[----:B------:R-:W-:-:S13]  /*1d470*/  ISETP.NE.AND P6, PT, R13, 0x1, PT ;  /* 0x000000010d00780c */ /* 0x000fda0003fc5270 */
[----:B------:R-:W0:Y:S02]  /*1d480*/  @P6 LDC.64 R2, c[0x0][0x9e8] ;  /* 0x00027a00ff026b82 */ /* 0x000e240000000a00 */
[----:B0-----:R-:W-:-:S05]  /*1d490*/  @P6 IMAD.HI.U32 R2, R20, R2, RZ ;  /* 0x0000000214026227 */ /* 0x001fca00078e00ff */
[----:B------:R-:W-:-:S07]  /*1d4a0*/  @P6 SHF.R.U32.HI R5, RZ, R3, R2 ;  /* 0x00000003ff056219 */ /* 0x000fce0000011602 */
.L_x_4436:
[----:B------:R-:W-:Y:S05]  /*1d4b0*/  BSYNC B1 ;  /* 0x0000000000017941 */ /* 0x000fea0003800000 */
.L_x_4434:
[----:B------:R-:W-:-:S05]  /*1d4c0*/  IMAD R0, R5, R13, R0 ;  /* 0x0000000d05007224 */ /* 0x000fca00078e0200 */
[----:B------:R-:W-:Y:S02]  /*1d4d0*/  VIADDMNMX R15, R0, R13, R15, PT ;  /* 0x0000000d000f7246 */ /* 0x000fe4000380010f */
[----:B------:R-:W-:-:S07]  /*1d4e0*/  VIMNMX R14, R14, R0, !PT ;  /* 0x000000000e0e7248 */ /* 0x000fce0007fe0100 */
.L_x_4433:
[----:B------:R-:W-:Y:S01]  /*1d4f0*/  ISETP.GT.AND P2, PT, R14, 0x1, !P2 ;  /* 0x000000010e00780c */ /* 0x000fe20005744270 */
[----:B------:R-:W-:Y:S01]  /*1d500*/  @!P1 VIADD R12, R12, 0x30860 ;  /* 0x000308600c0c9836 */ /* 0x000fe20000000000 */
[----:B------:R-:W-:Y:S02]  /*1d510*/  LOP3.LUT P6, RZ, R16, 0x8000, RZ, 0xc0, !PT ;  /* 0x0000800010ff7812 */ /* 0x000fe400078cc0ff */
[----:B------:R-:W-:Y:S02]  /*1d520*/  ISETP.LT.OR P2, PT, R15, 0x2, P2 ;  /* 0x000000020f00780c */ /* 0x000fe40001741670 */
[----:B------:R-:W-:Y:S02]  /*1d530*/  ISETP.GT.AND P3, PT, R14, 0x8, !P3 ;  /* 0x000000080e00780c */ /* 0x000fe40005f64270 */
[----:B------:R-:W-:Y:S02]  /*1d540*/  FSEL R123, R123, -INF , !P2 ;  /* 0xff8000007b7b7808 */ /* 0x000fe40005000000 */
[----:B------:R-:W-:-:S02]  /*1d550*/  LOP3.LUT P2, RZ, R16, 0x4, RZ, 0xc0, !PT ;  /* 0x0000000410ff7812 */ /* 0x000fc4000784c0ff */
[C---:B------:R-:W-:Y:S02]  /*1d560*/  ISETP.LT.OR P3, PT, R15.reuse, 0x9, P3 ;  /* 0x000000090f00780c */ /* 0x040fe40001f61670 */
[----:B------:R-:W-:Y:S02]  /*1d570*/  ISETP.GT.AND P2, PT, R14, 0x9, !P2 ;  /* 0x000000090e00780c */ /* 0x000fe40005744270 */
[----:B------:R-:W-:Y:S02]  /*1d580*/  FSEL R126, R126, -INF , !P3 ;  /* 0xff8000007e7e7808 */ /* 0x000fe40005800000 */
[----:B------:R-:W-:Y:S02]  /*1d590*/  ISETP.LT.OR P2, PT, R15, 0xa, P2 ;  /* 0x0000000a0f00780c */ /* 0x000fe40001741670 */
[----:B------:R-:W-:Y:S02]  /*1d5a0*/  LOP3.LUT P3, RZ, R16, 0x4000, RZ, 0xc0, !PT ;  /* 0x0000400010ff7812 */ /* 0x000fe4000786c0ff */
[----:B------:R-:W-:-:S02]  /*1d5b0*/  FSEL R127, R127, -INF , !P2 ;  /* 0xff8000007f7f7808 */ /* 0x000fc40005000000 */
[----:B------:R-:W-:Y:S02]  /*1d5c0*/  LOP3.LUT P2, RZ, R16, 0x8, RZ, 0xc0, !PT ;  /* 0x0000000810ff7812 */ /* 0x000fe4000784c0ff */
[----:B------:R-:W-:Y:S02]  /*1d5d0*/  FMNMX.FTZ R0, R120, R11, !PT ;  /* 0x0000000b78007209 */ /* 0x000fe40007810000 */
[----:B------:R-:W-:Y:S02]  /*1d5e0*/  ISETP.GT.AND P2, PT, R14, 0x10, !P2 ;  /* 0x000000100e00780c */ /* 0x000fe40005744270 */
[----:B------:R-:W-:Y:S02]  /*1d5f0*/  FMNMX.FTZ R3, R121, R0, !PT ;  /* 0x0000000079037209 */ /* 0x000fe40007810000 */
[----:B------:R-:W-:Y:S02]  /*1d600*/  ISETP.LT.OR P2, PT, R15, 0x11, P2 ;  /* 0x000000110f00780c */ /* 0x000fe40001741670 */
[----:B------:R-:W-:-:S02]  /*1d610*/  FMNMX.FTZ R0, R124, R3, !PT ;  /* 0x000000037c007209 */ /* 0x000fc40007810000 */
        /* <DEDUP_REMOVED lines=58> */
[C---:B------:R-:W-:Y:S02]  /*1d9c0*/  ISETP.GT.AND P4, PT, R14.reuse, 0x51, !P4 ;  /* 0x000000510e00780c */ /* 0x040fe40006784270 */
[----:B------:R-:W-:Y:S02]  /*1d9d0*/  ISETP.LT.OR P2, PT, R15, 0x32, P2 ;  /* 0x000000320f00780c */ /* 0x000fe40001741670 */
[----:B------:R-:W-:Y:S02]  /*1d9e0*/  ISETP.GT.AND P5, PT, R14, 0x58, !P5 ;  /* 0x000000580e00780c */ /* 0x000fe40006fa4270 */
[----:B------:R-:W-:-:S02]  /*1d9f0*/  FSEL R147, R147, -INF , !P2 ;  /* 0xff80000093937808 */ /* 0x000fc40005000000 */
[----:B------:R-:W-:Y:S02]  /*1da00*/  LOP3.LUT P2, RZ, R16, 0x400, RZ, 0xc0, !PT ;  /* 0x0000040010ff7812 */ /* 0x000fe4000784c0ff */
[C---:B------:R-:W-:Y:S02]  /*1da10*/  ISETP.LT.OR P4, PT, R15.reuse, 0x52, P4 ;  /* 0x000000520f00780c */ /* 0x040fe40002781670 */
        /* <DEDUP_REMOVED lines=43> */
[-CC-:B------:R-:W-:Y:S01]  /*1dcd0*/  FFMA.FTZ R13, R121, R0.reuse, -R3.reuse ;  /* 0x00000000790d7223 */ /* 0x180fe20000010803 */
[----:B------:R-:W-:Y:S01]  /*1dce0*/  FMNMX.FTZ R2, R126, R21, !PT ;  /* 0x000000157e027209 */ /* 0x000fe20007810000 */
[-CC-:B------:R-:W-:Y:S01]  /*1dcf0*/  FFMA.FTZ R188, R120, R0.reuse, -R3.reuse ;  /* 0x0000000078bc7223 */ /* 0x180fe20000010803 */
[----:B------:R-:W-:Y:S01]  /*1dd00*/  FSEL R167, R167, -INF , !P3 ;  /* 0xff800000a7a77808 */ /* 0x000fe20005800000 */
        /* <DEDUP_REMOVED lines=23> */
[----:B------:R-:W-:Y:S01]  /*1de80*/  FFMA.FTZ R165, R165, R0, -R3 ;  /* 0x00000000a5a57223 */ /* 0x000fe20000010803 */
[----:B------:R-:W-:Y:S01]  /*1de90*/  MUFU.EX2 R188, R188 ;  /* 0x000000bc00bc7308 */ /* 0x000fe20000000800 */
[----:B------:R-:W-:-:S04]  /*1dea0*/  FMNMX.FTZ R121, R139, R2, !PT ;  /* 0x000000028b797209 */ /* 0x000fc80007810000 */
[----:B------:R-:W-:-:S03]  /*1deb0*/  FMNMX.FTZ R2, R142, R121, !PT ;  /* 0x000000798e027209 */ /* 0x000fc60007810000 */
[----:B------:R-:W-:Y:S01]  /*1dec0*/  MUFU.EX2 R13, R13 ;  /* 0x0000000d000d7308 */ /* 0x000fe20000000800 */
[----:B------:R-:W-:-:S04]  /*1ded0*/  FMNMX.FTZ R121, R143, R2, !PT ;  /* 0x000000028f797209 */ /* 0x000fc80007810000 */
[----:B------:R-:W-:Y:S01]  /*1dee0*/  FMNMX.FTZ R2, R146, R121, !PT ;  /* 0x0000007992027209 */ /* 0x000fe20007810000 */
[----:B------:R-:W-:Y:S02]  /*1def0*/  FFMA.FTZ R121, R133, R0, -R3 ;  /* 0x0000000085797223 */ /* 0x000fe40000010803 */
        /* <DEDUP_REMOVED lines=15> */
[----:B------:R-:W-:Y:S01]  /*1dff0*/  FMNMX.FTZ R2, R166, R15, !PT ;  /* 0x0000000fa6027209 */ /* 0x000fe20007810000 */
[----:B------:R-:W-:Y:S02]  /*1e000*/  FFMA.FTZ R15, R145, R0, -R3 ;  /* 0x00000000910f7223 */ /* 0x000fe40000010803 */
[----:B------:R-:W-:Y:S01]  /*1e010*/  MUFU.EX2 R121, R121 ;  /* 0x0000007900797308 */ /* 0x000fe20000000800 */
[----:B------:R-:W-:-:S05]  /*1e020*/  FMNMX.FTZ R2, R167, R2, !PT ;  /* 0x00000002a7027209 */ /* 0x000fca0007810000 */
[----:B------:R-:W0:Y:S02]  /*1e030*/  SHFL.BFLY PT, R129, R2, 0x2, 0x1f ;  /* 0x0c401f0002817f89 */ /* 0x000e2400000e0000 */
[----:B------:R-:W-:Y:S08]  /*1e040*/  MUFU.EX2 R180, R180 ;  /* 0x000000b400b47308 */ /* 0x000ff00000000800 */
[----:B------:R-:W-:Y:S08]  /*1e050*/  MUFU.EX2 R124, R124 ;  /* 0x0000007c007c7308 */ /* 0x000ff00000000800 */
[----:B------:R-:W-:Y:S01]  /*1e060*/  MUFU.EX2 R182, R182 ;  /* 0x000000b600b67308 */ /* 0x000fe20000000800 */
[----:B0-----:R-:W-:Y:S01]  /*1e070*/  FMNMX.FTZ R4, R2, R129, !PT ;  /* 0x0000008102047209 */ /* 0x001fe20007810000 */
[----:B------:R-:W-:Y:S01]  /*1e080*/  FFMA.FTZ R129, R157, R0, -R3 ;  /* 0x000000009d817223 */ /* 0x000fe20000010803 */
[----:B------:R-:W-:-:S05]  /*1e090*/  FSEL R2, R5, RZ, P2 ;  /* 0x000000ff05027208 */ /* 0x000fca0001000000 */
[----:B------:R-:W-:Y:S01]  /*1e0a0*/  MUFU.EX2 R14, R14 ;  /* 0x0000000e000e7308 */ /* 0x000fe20000000800 */
[----:B------:R-:W0:Y:S01]  /*1e0b0*/  SHFL.BFLY PT, R133, R4, 0x1, 0x1f ;  /* 0x0c201f0004857f89 */ /* 0x000e2200000e0000 */
[----:B------:R-:W-:-:S04]  /*1e0c0*/  FADD.FTZ R3, -R2, R11 ;  /* 0x0000000b02037221 */ /* 0x000fc80000010100 */
[----:B------:R-:W-:Y:S02]  /*1e0d0*/  FMUL.FTZ R3, R3, R0 ;  /* 0x0000000003037220 */ /* 0x000fe40000410000 */
[----:B------:R-:W-:Y:S08]  /*1e0e0*/  MUFU.EX2 R176, R176 ;  /* 0x000000b000b07308 */ /* 0x000ff00000000800 */
[----:B------:R1:W2:Y:S08]  /*1e0f0*/  MUFU.EX2 R2, R3 ;  /* 0x0000000300027308 */ /* 0x0002b00000000800 */
[----:B------:R-:W-:Y:S01]  /*1e100*/  MUFU.EX2 R15, R15 ;  /* 0x0000000f000f7308 */ /* 0x000fe20000000800 */
[----:B0-----:R-:W-:-:S04]  /*1e110*/  FMNMX.FTZ R4, R4, R133, !PT ;  /* 0x0000008504047209 */ /* 0x001fc80007810000 */
[C---:B------:R-:W-:Y:S01]  /*1e120*/  FSETP.NEU.FTZ.AND P2, PT, R4.reuse, -INF , PT ;  /* 0xff8000000400780b */ /* 0x040fe20003f5d000 */
[C---:B------:R-:W-:Y:S02]  /*1e130*/  FMUL.FTZ R133, R4.reuse, R0 ;  /* 0x0000000004857220 */ /* 0x040fe40000410000 */
[----:B------:R-:W-:Y:S01]  /*1e140*/  MUFU.EX2 R178, R178 ;  /* 0x000000b200b27308 */ /* 0x000fe20000000800 */
[----:B-1----:R-:W-:Y:S02]  /*1e150*/  FSEL R3, R4, RZ, P2 ;  /* 0x000000ff04037208 */ /* 0x002fe40001000000 */
[----:B------:R-:W-:Y:S02]  /*1e160*/  FSEL R133, R133, RZ, P2 ;  /* 0x000000ff85857208 */ /* 0x000fe40001000000 */
[----:B------:R-:W-:Y:S01]  /*1e170*/  ISETP.GT.AND P2, PT, R9, R212, PT ;  /* 0x000000d40900720c */ /* 0x000fe20003f44270 */
[----:B------:R-:W-:Y:S01]  /*1e180*/  FADD.FTZ R3, -R3, R8 ;  /* 0x0000000803037221 */ /* 0x000fe20000010100 */
[----:B------:R-:W-:-:S02]  /*1e190*/  VIADD R9, R9, 0xffffffff ;  /* 0xffffffff09097836 */ /* 0x000fc40000000000 */
[-CC-:B------:R-:W-:Y:S01]  /*1e1a0*/  FFMA.FTZ R189, R122, R0.reuse, -R133.reuse ;  /* 0x000000007abd7223 */ /* 0x180fe20000010885 */
[-CC-:B------:R-:W-:Y:S01]  /*1e1b0*/  FFMA.FTZ R122, R123, R0.reuse, -R133.reuse ;  /* 0x000000007b7a7223 */ /* 0x180fe20000010885 */
[-C--:B------:R-:W-:Y:S01]  /*1e1c0*/  FMUL.FTZ R3, R3, R0.reuse ;  /* 0x0000000003037220 */ /* 0x080fe20000410000 */
[-CC-:B------:R-:W-:Y:S01]  /*1e1d0*/  FFMA.FTZ R187, R134, R0.reuse, -R133.reuse ;  /* 0x0000000086bb7223 */ /* 0x180fe20000010885 */
[----:B--2---:R-:W-:Y:S01]  /*1e1e0*/  FFMA.FTZ R134, R2, R7, R188 ;  /* 0x0000000702867223 */ /* 0x004fe200000100bc */
[-CC-:B------:R-:W-:Y:S01]  /*1e1f0*/  FFMA.FTZ R191, R126, R0.reuse, -R133.reuse ;  /* 0x000000007ebf7223 */ /* 0x180fe20000010885 */
[----:B------:R-:W-:Y:S01]  /*1e200*/  MUFU.EX2 R189, R189 ;  /* 0x000000bd00bd7308 */ /* 0x000fe20000000800 */
[-CC-:B------:R-:W-:Y:S01]  /*1e210*/  FFMA.FTZ R123, R127, R0.reuse, -R133.reuse ;  /* 0x000000007f7b7223 */ /* 0x180fe20000010885 */
[----:B------:R-:W-:Y:S01]  /*1e220*/  FADD.FTZ R7, R13, R134 ;  /* 0x000000860d077221 */ /* 0x000fe20000010000 */
[-CC-:B------:R-:W-:Y:S01]  /*1e230*/  FFMA.FTZ R185, R130, R0.reuse, -R133.reuse ;  /* 0x0000000082b97223 */ /* 0x180fe20000010885 */
[-CC-:B------:R-:W-:Y:S01]  /*1e240*/  FFMA.FTZ R126, R131, R0.reuse, -R133.reuse ;  /* 0x00000000837e7223 */ /* 0x180fe20000010885 */
[-C--:B------:R-:W-:Y:S01]  /*1e250*/  FFMA.FTZ R127, R135, R0.reuse, -R133 ;  /* 0x00000000877f7223 */ /* 0x080fe20000010885 */
[----:B------:R-:W-:Y:S01]  /*1e260*/  FADD.FTZ R134, R190, R7 ;  /* 0x00000007be867221 */ /* 0x000fe20000010000 */
[-CC-:B------:R-:W-:Y:S01]  /*1e270*/  FFMA.FTZ R181, R138, R0.reuse, -R133.reuse ;  /* 0x000000008ab57223 */ /* 0x180fe20000010885 */
[----:B------:R-:W0:Y:S01]  /*1e280*/  MUFU.EX2 R3, R3 ;  /* 0x0000000300037308 */ /* 0x000e220000000800 */
[-CC-:B------:R-:W-:Y:S01]  /*1e290*/  FFMA.FTZ R130, R139, R0.reuse, -R133.reuse ;  /* 0x000000008b827223 */ /* 0x180fe20000010885 */
        /* <DEDUP_REMOVED lines=10> */
[----:B------:R-:W-:Y:S01]  /*1e340*/  FFMA.FTZ R175, R158, R0, -R133 ;  /* 0x000000009eaf7223 */ /* 0x000fe20000010885 */
[----:B------:R-:W-:Y:S01]  /*1e350*/  F2FP.BF16.F32.PACK_AB R184, R120, R184 ;  /* 0x000000b878b8723e */ /* 0x000fe200000010ff */
[----:B------:R-:W-:Y:S01]  /*1e360*/  FADD.FTZ R136, R186, R135 ;  /* 0x00000087ba887221 */ /* 0x000fe20000010000 */
[----:B------:R-:W-:Y:S01]  /*1e370*/  FFMA.FTZ R169, R162, R0, -R133 ;  /* 0x00000000a2a97223 */ /* 0x000fe20000010885 */
[----:B------:R-:W2:Y:S01]  /*1e380*/  MUFU.EX2 R191, R191 ;  /* 0x000000bf00bf7308 */ /* 0x000ea20000000800 */
[----:B0-----:R-:W-:Y:S01]  /*1e390*/  FFMA.FTZ R7, R3, R6, R189 ;  /* 0x0000000603077223 */ /* 0x001fe200000100bd */
[--C-:B------:R-:W-:Y:S01]  /*1e3a0*/  FFMA.FTZ R6, R151, R0, -R133.reuse ;  /* 0x0000000097067223 */ /* 0x100fe20000010885 */
[----:B------:R-:W-:Y:S01]  /*1e3b0*/  F2FP.BF16.F32.PACK_AB R188, R13, R188 ;  /* 0x000000bc0dbc723e */ /* 0x000fe200000010ff */
[-CC-:B------:R-:W-:Y:S01]  /*1e3c0*/  FFMA.FTZ R163, R163, R0.reuse, -R133.reuse ;  /* 0x00000000a3a37223 */ /* 0x180fe20000010885 */
[----:B------:R-:W-:Y:S01]  /*1e3d0*/  FFMA.FTZ R166, R166, R0, -R133 ;  /* 0x00000000a6a67223 */ /* 0x000fe20000010885 */
[----:B------:R-:W-:-:S02]  /*1e3e0*/  F2FP.BF16.F32.PACK_AB R190, R21, R190 ;  /* 0x000000be15be723e */ /* 0x000fc400000010ff */
[----:B------:R-:W0:Y:S01]  /*1e3f0*/  MUFU.EX2 R123, R123 ;  /* 0x0000007b007b7308 */ /* 0x000e220000000800 */
[C---:B-1----:R-:W-:Y:S01]  /*1e400*/  FADD.FTZ R134, R122.reuse, R7 ;  /* 0x000000077a867221 */ /* 0x042fe20000010000 */
[C---:B------:R-:W-:Y:S01]  /*1e410*/  FADD.FTZ R7, R121.reuse, R136 ;  /* 0x0000008879077221 */ /* 0x040fe20000010000 */
[----:B------:R-:W-:Y:S02]  /*1e420*/  F2FP.BF16.F32.PACK_AB R186, R121, R186 ;  /* 0x000000ba79ba723e */ /* 0x000fe400000010ff */
[----:B------:R-:W-:Y:S01]  /*1e430*/  F2FP.BF16.F32.PACK_AB R189, R122, R189 ;  /* 0x000000bd7abd723e */ /* 0x000fe200000010ff */
[----:B------:R-:W-:Y:S01]  /*1e440*/  FADD.FTZ R135, R180, R7 ;  /* 0x00000007b4877221 */ /* 0x000fe20000010000 */
[C---:B------:R-:W-:Y:S01]  /*1e450*/  F2FP.BF16.F32.PACK_AB R180, R124.reuse, R180 ;  /* 0x000000b47cb4723e */ /* 0x040fe200000010ff */
[----:B------:R-:W1:Y:S01]  /*1e460*/  MUFU.EX2 R185, R185 ;  /* 0x000000b900b97308 */ /* 0x000e620000000800 */
[----:B--2---:R-:W-:Y:S01]  /*1e470*/  FADD.FTZ R134, R191, R134 ;  /* 0x00000086bf867221 */ /* 0x004fe20000010000 */
[----:B------:R-:W-:-:S04]  /*1e480*/  FADD.FTZ R135, R124, R135 ;  /* 0x000000877c877221 */ /* 0x000fc80000010000 */
[----:B------:R-:W-:Y:S01]  /*1e490*/  FADD.FTZ R135, R182, R135 ;  /* 0x00000087b6877221 */ /* 0x000fe20000010000 */
[C---:B------:R-:W-:Y:S01]  /*1e4a0*/  F2FP.BF16.F32.PACK_AB R182, R14.reuse, R182 ;  /* 0x000000b60eb6723e */ /* 0x040fe200000010ff */
[----:B------:R-:W2:Y:S01]  /*1e4b0*/  MUFU.EX2 R126, R126 ;  /* 0x0000007e007e7308 */ /* 0x000ea20000000800 */
[C---:B0-----:R-:W-:Y:S01]  /*1e4c0*/  FADD.FTZ R134, R123.reuse, R134 ;  /* 0x000000867b867221 */ /* 0x041fe20000010000 */
[----:B------:R-:W-:Y:S01]  /*1e4d0*/  FADD.FTZ R135, R14, R135 ;  /* 0x000000870e877221 */ /* 0x000fe20000010000 */
[----:B------:R-:W-:-:S03]  /*1e4e0*/  F2FP.BF16.F32.PACK_AB R191, R123, R191 ;  /* 0x000000bf7bbf723e */ /* 0x000fc600000010ff */
[----:B------:R-:W-:Y:S01]  /*1e4f0*/  FADD.FTZ R138, R176, R135 ;  /* 0x00000087b08a7221 */ /* 0x000fe20000010000 */
[----:B------:R-:W-:Y:S01]  /*1e500*/  F2FP.BF16.F32.PACK_AB R176, R15, R176 ;  /* 0x000000b00fb0723e */ /* 0x000fe200000010ff */
[----:B------:R-:W0:Y:S01]  /*1e510*/  MUFU.EX2 R187, R187 ;  /* 0x000000bb00bb7308 */ /* 0x000e220000000800 */
[----:B-1----:R-:W-:Y:S01]  /*1e520*/  FADD.FTZ R7, R185, R134 ;  /* 0x00000086b9077221 */ /* 0x002fe20000010000 */
[----:B------:R-:W-:-:S04]  /*1e530*/  FADD.FTZ R135, R15, R138 ;  /* 0x0000008a0f877221 */ /* 0x000fc80000010000 */
[----:B------:R-:W-:Y:S02]  /*1e540*/  FADD.FTZ R138, R178, R135 ;  /* 0x00000087b28a7221 */ /* 0x000fe40000010000 */
[----:B------:R-:W1:Y:S01]  /*1e550*/  MUFU.EX2 R127, R127 ;  /* 0x0000007f007f7308 */ /* 0x000e620000000800 */
[C---:B--2---:R-:W-:Y:S01]  /*1e560*/  FADD.FTZ R134, R126.reuse, R7 ;  /* 0x000000077e867221 */ /* 0x044fe20000010000 */
[----:B------:R-:W-:Y:S01]  /*1e570*/  @!P1 PRMT R7, RZ, 0x654, R12 ;  /* 0x00000654ff079816 */ /* 0x000fe2000000000c */
[----:B------:R-:W-:Y:S01]  /*1e580*/  FFMA.FTZ R12, R155, R0, -R133 ;  /* 0x000000009b0c7223 */ /* 0x000fe20000010885 */
[----:B------:R-:W-:Y:S02]  /*1e590*/  F2FP.BF16.F32.PACK_AB R185, R126, R185 ;  /* 0x000000b97eb9723e */ /* 0x000fe400000010ff */
[----:B------:R2:W-:Y:S02]  /*1e5a0*/  @!P1 SYNCS.ARRIVE.TRANS64.RED.A1T0 RZ, [R7+URZ], RZ ;  /* 0x000000ff07ff99a7 */ /* 0x0005e4000810043f */
[----:B------:R-:W2:Y:S01]  /*1e5b0*/  MUFU.EX2 R181, R181 ;  /* 0x000000b500b57308 */ /* 0x000ea20000000800 */
[----:B0-----:R-:W-:-:S07]  /*1e5c0*/  FADD.FTZ R134, R187, R134 ;  /* 0x00000086bb867221 */ /* 0x001fce0000010000 */
[----:B------:R-:W0:Y:S01]  /*1e5d0*/  MUFU.EX2 R130, R130 ;  /* 0x0000008200827308 */ /* 0x000e220000000800 */
[----:B-1----:R-:W-:Y:S01]  /*1e5e0*/  FADD.FTZ R136, R127, R134 ;  /* 0x000000867f887221 */ /* 0x002fe20000010000 */
[-CC-:B------:R-:W-:Y:S01]  /*1e5f0*/  FFMA.FTZ R134, R159, R0.reuse, -R133.reuse ;  /* 0x000000009f867223 */ /* 0x180fe20000010885 */
[----:B------:R-:W-:Y:S01]  /*1e600*/  FFMA.FTZ R133, R167, R0, -R133 ;  /* 0x00000000a7857223 */ /* 0x000fe20000010885 */
[----:B------:R-:W-:-:S04]  /*1e610*/  F2FP.BF16.F32.PACK_AB R187, R127, R187 ;  /* 0x000000bb7fbb723e */ /* 0x000fc800000010ff */
        /* <DEDUP_REMOVED lines=11> */
[C---:B0-----:R-:W-:Y:S01]  /*1e6d0*/  FADD.FTZ R136, R8.reuse, R7 ;  /* 0x0000000708887221 */ /* 0x041fe20000010000 */
[----:B------:R-:W-:Y:S01]  /*1e6e0*/  F2FP.BF16.F32.PACK_AB R183, R8, R183 ;  /* 0x000000b708b7723e */ /* 0x000fe200000010ff */
[----:B------:R-:W-:-:S05]  /*1e6f0*/  IMAD.MOV.U32 R8, RZ, RZ, R4 ;  /* 0x000000ffff087224 */ /* 0x000fca00078e0004 */
        /* <DEDUP_REMOVED lines=37> */
[----:B------:R-:W-:Y:S01]  /*1e950*/  F2FP.BF16.F32.PACK_AB R175, R134, R175 ;  /* 0x000000af86af723e */ /* 0x000fe200000010ff */
[----:B------:R-:W-:-:S05]  /*1e960*/  IMAD.MOV.U32 R13, RZ, RZ, R23 ;  /* 0x000000ffff0d7224 */ /* 0x000fca00078e0017 */
[----:B------:R-:W0:Y:S01]  /*1e970*/  MUFU.EX2 R14, R163 ;  /* 0x000000a3000e7308 */ /* 0x000e220000000800 */
[C---:B-1----:R-:W-:Y:S01]  /*1e980*/  FADD.FTZ R7, R11.reuse, R124 ;  /* 0x0000007c0b077221 */ /* 0x042fe20000010000 */
[----:B------:R-:W-:-:S06]  /*1e990*/  F2FP.BF16.F32.PACK_AB R170, R11, R170 ;  /* 0x000000aa0baa723e */ /* 0x000fcc00000010ff */
[----:B------:R-:W1:Y:S01]  /*1e9a0*/  MUFU.EX2 R166, R166 ;  /* 0x000000a600a67308 */ /* 0x000e620000000800 */
[----:B--2---:R-:W-:-:S07]  /*1e9b0*/  FADD.FTZ R11, R169, R120 ;  /* 0x00000078a90b7221 */ /* 0x004fce0000010000 */
[----:B------:R-:W2:Y:S01]  /*1e9c0*/  MUFU.EX2 R133, R133 ;  /* 0x0000008500857308 */ /* 0x000ea20000000800 */
[C---:B0-----:R-:W-:Y:S01]  /*1e9d0*/  FADD.FTZ R11, R14.reuse, R11 ;  /* 0x0000000b0e0b7221 */ /* 0x041fe20000010000 */
[----:B------:R-:W-:-:S03]  /*1e9e0*/  F2FP.BF16.F32.PACK_AB R169, R14, R169 ;  /* 0x000000a90ea9723e */ /* 0x000fc600000010ff */
[----:B-1----:R-:W-:-:S04]  /*1e9f0*/  FADD.FTZ R11, R166, R11 ;  /* 0x0000000ba60b7221 */ /* 0x002fc80000010000 */
[C---:B--2---:R-:W-:Y:S01]  /*1ea00*/  FADD.FTZ R6, R133.reuse, R11 ;  /* 0x0000000b85067221 */ /* 0x044fe20000010000 */
[----:B------:R-:W-:Y:S01]  /*1ea10*/  F2FP.BF16.F32.PACK_AB R171, R133, R166 ;  /* 0x000000a685ab723e */ /* 0x000fe200000010ff */
[----:B------:R-:W-:Y:S01]  /*1ea20*/  IMAD.MOV.U32 R11, RZ, RZ, R5 ;  /* 0x000000ffff0b7224 */ /* 0x000fe200078e0005 */
[----:B------:R-:W-:Y:S06]  /*1ea30*/  @P2 BRA `(.L_x_4437) ;  /* 0xffffffc800f42947 */ /* 0x000fec000383ffff */
.L_x_4418:
[----:B------:R-:W-:Y:S05]  /*1ea40*/  BSYNC B0 ;  /* 0x0000000000007941 */ /* 0x000fea0003800000 */
.L_x_4417:
        /* <DEDUP_REMOVED lines=99> */
.L_x_4438:
[----:B------:R-:W-:Y:S01]  /*1f080*/  IMAD R12, R23, 0x8, R17 ;  /* 0x00000008170c7824 */ /* 0x000fe200078e0211 */
[----:B------:R-:W-:-:S04]  /*1f090*/  SHF.L.U32 R3, R194, 0x1f, RZ ;  /* 0x0000001fc2037819 */ /* 0x000fc800000006ff */
[----:B------:R0:W1:Y:S01]  /*1f0a0*/  SYNCS.PHASECHK.TRANS64.TRYWAIT P2, [R12+URZ+0x30850], R3 ;  /* 0x030850030c0075a7 */ /* 0x000062000804017f */
[----:B------:R-:W-:Y:S05]  /*1f0b0*/  @!P0 BRA `(.L_x_4439) ;  /* 0x0000000000048947 */ /* 0x000fea0003800000 */
[----:B------:R-:W-:Y:S01]  /*1f0c0*/  BPT.TRAP 0x1 ;  /* 0x000000040000795c */ /* 0x000fe20000300000 */
.L_x_4439:
        /* <DEDUP_REMOVED lines=9> */
.L_x_4441:
[----:B------:R-:W-:Y:S05]  /*1f160*/  BSYNC B0 ;  /* 0x0000000000007941 */ /* 0x000fea0003800000 */
.L_x_4440:
[----:B01----:R-:W-:Y:S01]  /*1f170*/  IMAD.MOV.U32 R3, RZ, RZ, 0x40000040 ;  /* 0x40000040ff037424 */ /* 0x003fe200078e00ff */
[C---:B------:R-:W-:Y:S01]  /*1f180*/  R2UR UR6, R2.reuse ;  /* 0x00000000020672ca */ /* 0x040fe200000e0000 */
[----:B------:R-:W-:Y:S01]  /*1f190*/  WARPGROUP.ARRIVE ;  /* 0x00000000000079c5 */ /* 0x000fe20000000000 */
[----:B------:R-:W-:Y:S02]  /*1f1a0*/  VIADD R8, R2, 0x80 ;  /* 0x0000008002087836 */ /* 0x000fe40000000000 */
[----:B------:R-:W-:Y:S01]  /*1f1b0*/  R2UR UR7, R3 ;  /* 0x00000000030772ca */ /* 0x000fe200000e0000 */
[----:B------:R-:W-:Y:S02]  /*1f1c0*/  IMAD.MOV.U32 R9, RZ, RZ, 0x40000040 ;  /* 0x40000040ff097424 */ /* 0x000fe400078e00ff */
[----:B------:R-:W-:Y:S02]  /*1f1d0*/  IMAD.MOV.U32 R3, RZ, RZ, 0x40000040 ;  /* 0x40000040ff037424 */ /* 0x000fe400078e00ff */
[----:B------:R-:W-:-:S02]  /*1f1e0*/  @!P1 VIADD R12, R12, 0x30860 ;  /* 0x000308600c0c9836 */ /* 0x000fc40000000000 */
[----:B------:R-:W-:Y:S02]  /*1f1f0*/  VIADD R23, R23, 0x1 ;  /* 0x0000000117177836 */ /* 0x000fe40000000000 */
[----:B------:R-:W-:Y:S01]  /*1f200*/  VIADD R220, R220, 0x1 ;  /* 0x00000001dcdc7836 */ /* 0x000fe20000000000 */
[----:B------:R-:W-:Y:S02]  /*1f210*/  @!P1 PRMT R12, RZ, 0x654, R12 ;  /* 0x00000654ff0c9816 */ /* 0x000fe4000000000c */
[----:B------:R-:W-:Y:S01]  /*1f220*/  ISETP.NE.AND P2, PT, R23, 0x2, PT ;  /* 0x000000021700780c */ /* 0x000fe20003f45270 */
[----:B------:R-:W-:Y:S01]  /*1f230*/  HGMMA.64x192x16.F32.BF16 R24, R188, gdesc[UR4].tnspB, R24, gsb0 ;  /* 0x42e00004bc187df0 */ /* 0x000fe20008001818 */
[----:B------:R-:W-:Y:S01]  /*1f240*/  R2UR UR6, R8 ;  /* 0x00000000080672ca */ /* 0x000fe200000e0000 */
[----:B------:R-:W-:Y:S01]  /*1f250*/  VIADD R8, R2, 0x100 ;  /* 0x0000010002087836 */ /* 0x000fe20000000000 */
[----:B------:R-:W-:Y:S01]  /*1f260*/  R2UR UR7, R9 ;  /* 0x00000000090772ca */ /* 0x000fe200000e0000 */
[----:B------:R-:W-:Y:S01]  /*1f270*/  IMAD.MOV.U32 R9, RZ, RZ, 0x40000040 ;  /* 0x40000040ff097424 */ /* 0x000fe200078e00ff */
[----:B------:R-:W-:Y:S01]  /*1f280*/  SEL R23, R23, RZ, P2 ;  /* 0x000000ff17177207 */ /* 0x000fe20001000000 */
[----:B------:R-:W-:-:S02]  /*1f290*/  WARPGROUP.DEPBAR.LE gsb0, 0x0 ;  /* 0x00008000000079c5 */ /* 0x000fc40000010000 */
[----:B------:R-:W-:-:S12]  /*1f2a0*/  WARPGROUP.ARRIVE ;  /* 0x00000000000079c5 */ /* 0x000fd80000000000 */
        /* <DEDUP_REMOVED lines=11> */
[----:B------:R-:W-:Y:S02]  /*1f360*/  IMAD.MOV.U32 R9, RZ, RZ, 0x40000040 ;  /* 0x40000040ff097424 */ /* 0x000fe400078e00ff */
[----:B------:R-:W-:Y:S01]  /*1f370*/  VIADD R2, R2, 0x280 ;  /* 0x0000028002027836 */ /* 0x000fe20000000000 */
[----:B------:R-:W-:Y:S02]  /*1f380*/  WARPGROUP.DEPBAR.LE gsb0, 0x0 ;  /* 0x00008000000079c5 */ /* 0x000fe40000010000 */
[----:B------:R-:W-:-:S11]  /*1f390*/  WARPGROUP.ARRIVE ;  /* 0x00000000000079c5 */ /* 0x000fd60000000000 */
[----:B------:R-:W-:Y:S01]  /*1f3a0*/  HGMMA.64x192x16.F32.BF16 R24, R176, gdesc[UR4].tnspB, R24, gsb0 ;  /* 0x42e00004b0187df0 */ /* 0x000fe20008001818 */
[----:B------:R-:W-:Y:S02]  /*1f3b0*/  R2UR UR6, R8 ;  /* 0x00000000080672ca */ /* 0x000fe400000e0000 */
[----:B------:R-:W-:Y:S01]  /*1f3c0*/  R2UR UR7, R9 ;  /* 0x00000000090772ca */ /* 0x000fe200000e0000 */
[----:B------:R-:W-:Y:S02]  /*1f3d0*/  WARPGROUP.DEPBAR.LE gsb0, 0x0 ;  /* 0x00008000000079c5 */ /* 0x000fe40000010000 */
[----:B------:R-:W-:-:S14]  /*1f3e0*/  WARPGROUP.ARRIVE ;  /* 0x00000000000079c5 */ /* 0x000fdc0000000000 */
        /* <DEDUP_REMOVED lines=130> */
.L_x_4291:
        /* <DEDUP_REMOVED lines=9> */
[----:B------:R-:W2:Y:S01]  /*1fca0*/  S2R R6, SR_SWINHI ;  /* 0x0000000000067919 */ /* 0x000ea20000002f00 */
[----:B------:R-:W-:Y:S01]  /*1fcb0*/  ULDC.64 UR4, c[0x0][0xbd8] ;  /* 0x0002f60000047ab9 */ /* 0x000fe20000000a00 */
[----:B------:R-:W-:Y:S01]  /*1fcc0*/  F2FP.BF16.F32.PACK_AB R24, R25, R24 ;  /* 0x000000181918723e */ /* 0x000fe200000010ff */
[----:B------:R-:W-:Y:S01]  /*1fcd0*/  ULDC.64 UR6, c[0x0][0x208] ;  /* 0x0000820000067ab9 */ /* 0x000fe20000000a00 */
        /* <DEDUP_REMOVED lines=18> */
[----:B------:R-:W-:Y:S01]  /*1fe00*/  IMAD.WIDE R26, R235, 0x2, R4 ;  /* 0x00000002eb1a7825 */ /* 0x000fe200078e0204 */
[----:B------:R-:W-:Y:S02]  /*1fe10*/  F2FP.BF16.F32.PACK_AB R66, R69, R68 ;  /* 0x000000444542723e */ /* 0x000fe400000010ff */
[----:B------:R-:W-:Y:S02]  /*1fe20*/  F2FP.BF16.F32.PACK_AB R67, R71, R67 ;  /* 0x000000434743723e */ /* 0x000fe400000010ff */
[C---:B------:R-:W-:Y:S02]  /*1fe30*/  IADD3 R111, P2, R26.reuse, 0x20, RZ ;  /* 0x000000201a6f7810 */ /* 0x040fe40007f5e0ff */
[----:B------:R-:W-:-:S02]  /*1fe40*/  IADD3 R143, P0, R26, 0x4020, RZ ;  /* 0x000040201a8f7810 */ /* 0x000fc40007f1e0ff */
[----:B------:R-:W-:Y:S01]  /*1fe50*/  LOP3.LUT R6, R111, 0x380, RZ, 0xc0, !PT ;  /* 0x000003806f067812 */ /* 0x000fe200078ec0ff */
[--C-:B------:R-:W-:Y:S01]  /*1fe60*/  IMAD.X R9, RZ, RZ, R27.reuse, P2 ;  /* 0x000000ffff097224 */ /* 0x100fe200010e061b */
[----:B------:R-:W-:Y:S01]  /*1fe70*/  LOP3.LUT R7, R26, 0x380, RZ, 0xc0, !PT ;  /* 0x000003801a077812 */ /* 0x000fe200078ec0ff */
[--C-:B------:R-:W-:Y:S01]  /*1fe80*/  IMAD.X R21, RZ, RZ, R27.reuse, P0 ;  /* 0x000000ffff157224 */ /* 0x100fe200000e061b */
[----:B------:R-:W-:Y:S02]  /*1fe90*/  SHF.R.U64 R6, R6, 0x3, RZ ;  /* 0x0000000306067819 */ /* 0x000fe400000012ff */
[C---:B------:R-:W-:Y:S02]  /*1fea0*/  IADD3 R137, P1, R26.reuse, 0x40, RZ ;  /* 0x000000401a897810 */ /* 0x040fe40007f3e0ff */
[C---:B------:R-:W-:Y:S02]  /*1feb0*/  IADD3 R139, P6, R26.reuse, 0x60, RZ ;  /* 0x000000601a8b7810 */ /* 0x040fe40007fde0ff */
[----:B------:R-:W-:Y:S01]  /*1fec0*/  IADD3 R141, P5, R26, 0x4000, RZ ;  /* 0x000040001a8d7810 */ /* 0x000fe20007fbe0ff */
[--C-:B------:R-:W-:Y:S01]  /*1fed0*/  IMAD.X R11, RZ, RZ, R27.reuse, P1 ;  /* 0x000000ffff0b7224 */ /* 0x100fe200008e061b */
[----:B------:R-:W-:Y:S01]  /*1fee0*/  LOP3.LUT R8, R6, R111, RZ, 0x3c, !PT ;  /* 0x0000006f06087212 */ /* 0x000fe200078e3cff */
[--C-:B------:R-:W-:Y:S01]  /*1fef0*/  IMAD.X R13, RZ, RZ, R27.reuse, P6 ;  /* 0x000000ffff0d7224 */ /* 0x100fe200030e061b */
[----:B------:R-:W-:Y:S01]  /*1ff00*/  LOP3.LUT R6, R143, 0x380, RZ, 0xc0, !PT ;  /* 0x000003808f067812 */ /* 0x000fe200078ec0ff */
[----:B------:R-:W-:Y:S01]  /*1ff10*/  IMAD.X R15, RZ, RZ, R27, P5 ;  /* 0x000000ffff0f7224 */ /* 0x000fe200028e061b */
[----:B------:R-:W-:-:S02]  /*1ff20*/  SHF.R.U64 R7, R7, 0x3, RZ ;  /* 0x0000000307077819 */ /* 0x000fc400000012ff */
[----:B------:R-:W-:Y:S02]  /*1ff30*/  SHF.R.U64 R6, R6, 0x3, RZ ;  /* 0x0000000306067819 */ /* 0x000fe400000012ff */
[C---:B------:R-:W-:Y:S02]  /*1ff40*/  IADD3 R145, P4, R26.reuse, 0x4040, RZ ;  /* 0x000040401a917810 */ /* 0x040fe40007f9e0ff */
[C---:B------:R-:W-:Y:S02]  /*1ff50*/  IADD3 R147, P3, R26.reuse, 0x4060, RZ ;  /* 0x000040601a937810 */ /* 0x040fe40007f7e0ff */
        /* <DEDUP_REMOVED lines=10> */
[----:B------:R-:W-:Y:S01]  /*20000*/  LOP3.LUT R20, R6, R143, RZ, 0x3c, !PT ;  /* 0x0000008f06147212 */ /* 0x000fe200078e3cff */
[----:B------:R-:W-:Y:S01]  /*20010*/  IMAD.X R7, RZ, RZ, R27, P5 ;  /* 0x000000ffff077224 */ /* 0x000fe200028e061b */
[----:B------:R-:W-:-:S02]  /*20020*/  LOP3.LUT R6, R151, 0x380, RZ, 0xc0, !PT ;  /* 0x0000038097067812 */ /* 0x000fc400078ec0ff */
[----:B------:R-:W-:Y:S02]  /*20030*/  MOV R78, R26 ;  /* 0x0000001a004e7202 */ /* 0x000fe40000000f00 */
[----:B------:R-:W-:Y:S02]  /*20040*/  LOP3.LUT R42, R86, 0x380, RZ, 0xc0, !PT ;  /* 0x00000380562a7812 */ /* 0x000fe400078ec0ff */
[----:B------:R-:W-:Y:S02]  /*20050*/  LOP3.LUT R27, R153, 0x380, RZ, 0xc0, !PT ;  /* 0x00000380991b7812 */ /* 0x000fe400078ec0ff */
[----:B------:R-:W-:Y:S02]  /*20060*/  F2FP.BF16.F32.PACK_AB R26, R29, R28 ;  /* 0x0000001c1d1a723e */ /* 0x000fe400000010ff */
[----:B------:R-:W-:Y:S02]  /*20070*/  SHF.R.U64 R6, R6, 0x3, RZ ;  /* 0x0000000306067819 */ /* 0x000fe400000012ff */
[----:B------:R-:W-:-:S02]  /*20080*/  SHF.R.U64 R29, R42, 0x3, RZ ;  /* 0x000000032a1d7819 */ /* 0x000fc400000012ff */
[----:B------:R-:W-:Y:S02]  /*20090*/  SHF.R.U64 R28, R27, 0x3, RZ ;  /* 0x000000031b1c7819 */ /* 0x000fe400000012ff */
[----:B------:R-:W-:Y:S02]  /*200a0*/  LOP3.LUT R42, R6, R151, RZ, 0x3c, !PT ;  /* 0x00000097062a7212 */ /* 0x000fe400078e3cff */
[----:B------:R-:W-:Y:S02]  /*200b0*/  LOP3.LUT R6, R29, R86, RZ, 0x3c, !PT ;  /* 0x000000561d067212 */ /* 0x000fe400078e3cff */
[----:B------:R-:W-:Y:S02]  /*200c0*/  LOP3.LUT R46, R28, R153, RZ, 0x3c, !PT ;  /* 0x000000991c2e7212 */ /* 0x000fe400078e3cff */
[----:B------:R-:W-:Y:S02]  /*200d0*/  MOV R28, R8 ;  /* 0x00000008001c7202 */ /* 0x000fe40000000f00 */
[----:B------:R-:W-:-:S02]  /*200e0*/  MOV R8, R42 ;  /* 0x0000002a00087202 */ /* 0x000fc40000000f00 */
[----:B------:R-:W-:Y:S02]  /*200f0*/  F2FP.BF16.F32.PACK_AB R43, R130, R0 ;  /* 0x00000000822b723e */ /* 0x000fe400000010ff */
[----:B------:R-:W-:Y:S02]  /*20100*/  MOV R0, R6 ;  /* 0x0000000600007202 */ /* 0x000fe40000000f00 */
[----:B------:R-:W2:Y:S01]  /*20110*/  LDC.64 R6, c[0x0][0xbd8] ;  /* 0x0002f600ff067b82 */ /* 0x000ea20000000a00 */
[----:B------:R-:W-:Y:S02]  /*20120*/  LOP3.LUT R34, R147, 0x380, RZ, 0xc0, !PT ;  /* 0x0000038093227812 */ /* 0x000fe400078ec0ff */
[----:B------:R-:W-:Y:S02]  /*20130*/  ISETP.NE.U32.AND P0, PT, RZ, UR4, PT ;  /* 0x00000004ff007c0c */ /* 0x000fe4000bf05070 */
[----:B------:R-:W-:Y:S02]  /*20140*/  LOP3.LUT R10, R137, 0x380, RZ, 0xc0, !PT ;  /* 0x00000380890a7812 */ /* 0x000fe400078ec0ff */
[----:B------:R-:W-:-:S02]  /*20150*/  LOP3.LUT R12, R139, 0x380, RZ, 0xc0, !PT ;  /* 0x000003808b0c7812 */ /* 0x000fc400078ec0ff */
[----:B------:R-:W-:Y:S02]  /*20160*/  LOP3.LUT R14, R141, 0x380, RZ, 0xc0, !PT ;  /* 0x000003808d0e7812 */ /* 0x000fe400078ec0ff */
[----:B------:R-:W-:Y:S02]  /*20170*/  SHF.R.U64 R34, R34, 0x3, RZ ;  /* 0x0000000322227819 */ /* 0x000fe400000012ff */
[----:B------:R-:W-:Y:S01]  /*20180*/  ISETP.NE.AND.EX P0, PT, RZ, UR5, PT, P0 ;  /* 0x00000005ff007c0c */ /* 0x000fe2000bf05300 */
[----:B------:R-:W-:Y:S01]  /*20190*/  ULDC.64 UR4, c[0x0][0xbe0] ;  /* 0x0002f80000047ab9 */ /* 0x000fe20000000a00 */
[----:B------:R-:W-:Y:S02]  /*201a0*/  SHF.R.U64 R10, R10, 0x3, RZ ;  /* 0x000000030a0a7819 */ /* 0x000fe400000012ff */
[----:B------:R-:W-:Y:S02]  /*201b0*/  LOP3.LUT R30, R145, 0x380, RZ, 0xc0, !PT ;  /* 0x00000380911e7812 */ /* 0x000fe400078ec0ff */
[----:B------:R-:W-:-:S02]  /*201c0*/  SHF.R.U64 R12, R12, 0x3, RZ ;  /* 0x000000030c0c7819 */ /* 0x000fc400000012ff */
[----:B------:R-:W-:Y:S02]  /*201d0*/  ISETP.NE.U32.AND P1, PT, RZ, UR4, PT ;  /* 0x00000004ff007c0c */ /* 0x000fe4000bf25070 */
[----:B------:R-:W-:Y:S02]  /*201e0*/  SHF.R.U64 R14, R14, 0x3, RZ ;  /* 0x000000030e0e7819 */ /* 0x000fe400000012ff */
[----:B------:R-:W-:Y:S02]  /*201f0*/  LOP3.LUT R38, R149, 0x380, RZ, 0xc0, !PT ;  /* 0x0000038095267812 */ /* 0x000fe400078ec0ff */
[----:B------:R-:W-:Y:S02]  /*20200*/  LOP3.LUT R34, R34, R147, RZ, 0x3c, !PT ;  /* 0x0000009322227212 */ /* 0x000fe400078e3cff */
[----:B------:R-:W-:Y:S02]  /*20210*/  LOP3.LUT R10, R10, R137, RZ, 0x3c, !PT ;  /* 0x000000890a0a7212 */ /* 0x000fe400078e3cff */
[----:B------:R-:W-:-:S02]  /*20220*/  SHF.R.U64 R30, R30, 0x3, RZ ;  /* 0x000000031e1e7819 */ /* 0x000fc400000012ff */
[----:B------:R-:W-:Y:S02]  /*20230*/  LOP3.LUT R12, R12, R139, RZ, 0x3c, !PT ;  /* 0x0000008b0c0c7212 */ /* 0x000fe400078e3cff */
[----:B------:R-:W-:Y:S02]  /*20240*/  ISETP.NE.AND.EX P1, PT, RZ, UR5, PT, P1 ;  /* 0x00000005ff007c0c */ /* 0x000fe4000bf25310 */
[----:B------:R-:W-:Y:S02]  /*20250*/  LOP3.LUT R14, R14, R141, RZ, 0x3c, !PT ;  /* 0x0000008d0e0e7212 */ /* 0x000fe400078e3cff */
[----:B------:R-:W-:Y:S02]  /*20260*/  SHF.R.U64 R38, R38, 0x3, RZ ;  /* 0x0000000326267819 */ /* 0x000fe400000012ff */
[----:B------:R-:W-:Y:S01]  /*20270*/  F2FP.BF16.F32.PACK_AB R27, R134, R123 ;  /* 0x0000007b861b723e */ /* 0x000fe200000010ff */
[----:B------:R-:W-:Y:S01]  /*20280*/  BAR.SYNC.DEFER_BLOCKING 0x1, 0x100 ;  /* 0x0044000000007b1d */ /* 0x000fe20000010000 */
[----:B------:R-:W-:-:S02]  /*20290*/  MOV R9, R34 ;  /* 0x0000002200097202 */ /* 0x000fc40000000f00 */
[----:B------:R-:W-:Y:S02]  /*202a0*/  F2FP.BF16.F32.PACK_AB R34, R37, R36 ;  /* 0x000000242522723e */ /* 0x000fe400000010ff */
[----:B------:R-:W-:Y:S02]  /*202b0*/  F2FP.BF16.F32.PACK_AB R35, R132, R121 ;  /* 0x000000798423723e */ /* 0x000fe400000010ff */
[----:B------:R-:W-:Y:S02]  /*202c0*/  LOP3.LUT R30, R30, R145, RZ, 0x3c, !PT ;  /* 0x000000911e1e7212 */ /* 0x000fe400078e3cff */
[----:B------:R-:W-:Y:S02]  /*202d0*/  MOV R10, R10 ;  /* 0x0000000a000a7202 */ /* 0x000fe40000000f00 */
[----:B------:R-:W-:Y:S02]  /*202e0*/  F2FP.BF16.F32.PACK_AB R42, R45, R44 ;  /* 0x0000002c2d2a723e */ /* 0x000fe400000010ff */
[----:B------:R-:W-:-:S02]  /*202f0*/  MOV R12, R12 ;  /* 0x0000000c000c7202 */ /* 0x000fc40000000f00 */
[----:B------:R-:W-:Y:S02]  /*20300*/  LOP3.LUT R38, R38, R149, RZ, 0x3c, !PT ;  /* 0x0000009526267212 */ /* 0x000fe400078e3cff */
[----:B------:R-:W-:Y:S02]  /*20310*/  MOV R14, R14 ;  /* 0x0000000e000e7202 */ /* 0x000fe40000000f00 */
[----:B------:R-:W-:Y:S02]  /*20320*/  MOV R20, R20 ;  /* 0x0000001400147202 */ /* 0x000fe40000000f00 */
        /* <DEDUP_REMOVED lines=8> */
[----:B------:R2:W-:Y:S01]  /*203b0*/  STSM.16.M88.4 [R10], R40 ;  /* 0x000000280a007844 */ /* 0x0005e20000000200 */
[----:B------:R-:W-:Y:S02]  /*203c0*/  F2FP.BF16.F32.PACK_AB R88, R89, R88 ;  /* 0x000000585958723e */ /* 0x000fe400000010ff */
[----:B------:R-:W-:Y:S01]  /*203d0*/  F2FP.BF16.F32.PACK_AB R82, R85, R84 ;  /* 0x000000545552723e */ /* 0x000fe200000010ff */
[----:B------:R-:W-:Y:S01]  /*203e0*/  STSM.16.M88.4 [R12], R48 ;  /* 0x000000300c007844 */ /* 0x000fe20000000200 */
[----:B------:R-:W-:-:S02]  /*203f0*/  F2FP.BF16.F32.PACK_AB R83, R87, R83 ;  /* 0x000000535753723e */ /* 0x000fc400000010ff */
[----:B------:R-:W-:Y:S01]  /*20400*/  F2FP.BF16.F32.PACK_AB R89, R62, R90 ;  /* 0x0000005a3e59723e */ /* 0x000fe200000010ff */
[----:B------:R-:W-:Y:S01]  /*20410*/  STSM.16.M88.4 [R14], R56 ;  /* 0x000000380e007844 */ /* 0x000fe20000000200 */
[----:B------:R-:W-:Y:S02]  /*20420*/  F2FP.BF16.F32.PACK_AB R96, R97, R96 ;  /* 0x000000606160723e */ /* 0x000fe400000010ff */
[----:B------:R-:W-:Y:S01]  /*20430*/  MOV R38, R38 ;  /* 0x0000002600267202 */ /* 0x000fe20000000f00 */
[----:B------:R3:W-:Y:S01]  /*20440*/  STSM.16.M88.4 [R20], R64 ;  /* 0x0000004014007844 */ /* 0x0007e20000000200 */
[----:B------:R-:W-:Y:S02]  /*20450*/  F2FP.BF16.F32.PACK_AB R90, R93, R92 ;  /* 0x0000005c5d5a723e */ /* 0x000fe400000010ff */
[----:B------:R-:W-:Y:S01]  /*20460*/  F2FP.BF16.F32.PACK_AB R91, R95, R91 ;  /* 0x0000005b5f5b723e */ /* 0x000fe200000010ff */
[----:B------:R-:W-:Y:S01]  /*20470*/  STSM.16.M88.4 [R30], R72 ;  /* 0x000000481e007844 */ /* 0x000fe20000000200 */
[----:B------:R-:W-:Y:S01]  /*20480*/  F2FP.BF16.F32.PACK_AB R97, R55, R98 ;  /* 0x000000623761723e */ /* 0x000fe200000010ff */
[----:B--2---:R-:W-:Y:S01]  /*20490*/  IMAD.WIDE R10, R219, 0x4, R6 ;  /* 0x00000004db0a7825 */ /* 0x004fe200078e0206 */
[----:B------:R-:W-:Y:S01]  /*204a0*/  F2FP.BF16.F32.PACK_AB R104, R105, R104 ;  /* 0x000000686968723e */ /* 0x000fe200000010ff */
[----:B------:R2:W-:Y:S01]  /*204b0*/  STSM.16.M88.4 [R9], R80 ;  /* 0x0000005009007844 */ /* 0x0005e20000000200 */
[----:B------:R-:W-:Y:S01]  /*204c0*/  F2FP.BF16.F32.PACK_AB R98, R101, R100 ;  /* 0x000000646562723e */ /* 0x000fe200000010ff */
[----:B------:R-:W4:Y:S01]  /*204d0*/  @P1 LDC.64 R6, c[0x0][0xbe0] ;  /* 0x0002f800ff061b82 */ /* 0x000f220000000a00 */
[----:B------:R-:W-:Y:S01]  /*204e0*/  F2FP.BF16.F32.PACK_AB R99, R103, R99 ;  /* 0x000000636763723e */ /* 0x000fe200000010ff */
[----:B------:R-:W-:Y:S01]  /*204f0*/  STSM.16.M88.4 [R38], R88 ;  /* 0x0000005826007844 */ /* 0x000fe20000000200 */
[----:B------:R-:W-:-:S02]  /*20500*/  F2FP.BF16.F32.PACK_AB R105, R54, R106 ;  /* 0x0000006a3669723e */ /* 0x000fc400000010ff */
[----:B------:R-:W-:Y:S01]  /*20510*/  F2FP.BF16.F32.PACK_AB R112, R113, R112 ;  /* 0x000000707170723e */ /* 0x000fe200000010ff */
[----:B------:R0:W-:Y:S01]  /*20520*/  STSM.16.M88.4 [R8], R96 ;  /* 0x0000006008007844 */ /* 0x0001e20000000200 */
[----:B------:R-:W-:Y:S02]  /*20530*/  MOV R46, R46 ;  /* 0x0000002e002e7202 */ /* 0x000fe40000000f00 */
[----:B------:R-:W-:Y:S01]  /*20540*/  F2FP.BF16.F32.PACK_AB R107, R107, R110 ;  /* 0x0000006e6b6b723e */ /* 0x000fe200000010ff */
[----:B------:R-:W-:Y:S01]  /*20550*/  ULDC UR4, c[0x0][0xa88] ;  /* 0x0002a20000047ab9 */ /* 0x000fe20000000800 */
[----:B------:R-:W-:Y:S01]  /*20560*/  F2FP.BF16.F32.PACK_AB R106, R109, R108 ;  /* 0x0000006c6d6a723e */ /* 0x000fe200000010ff */
[----:B---3--:R-:W-:Y:S01]  /*20570*/  IMAD.MOV.U32 R20, RZ, RZ, RZ ;  /* 0x000000ffff147224 */ /* 0x008fe200078e00ff */
[----:B------:R-:W-:Y:S02]  /*20580*/  F2FP.BF16.F32.PACK_AB R113, R115, R114 ;  /* 0x000000727371723e */ /* 0x000fe400000010ff */
[----:B------:R-:W-:Y:S01]  /*20590*/  F2FP.BF16.F32.PACK_AB R114, R117, R116 ;  /* 0x000000747572723e */ /* 0x000fe200000010ff */
[----:B------:R-:W-:Y:S01]  /*205a0*/  STSM.16.M88.4 [R46], R104 ;  /* 0x000000682e007844 */ /* 0x000fe20000000200 */
[----:B------:R-:W-:-:S05]  /*205b0*/  F2FP.BF16.F32.PACK_AB R115, R119, R118 ;  /* 0x000000767773723e */ /* 0x000fca00000010ff */
[----:B------:R3:W-:Y:S01]  /*205c0*/  STSM.16.M88.4 [R0], R112 ;  /* 0x0000007000007844 */ /* 0x0007e20000000200 */
[----:B------:R-:W-:Y:S01]  /*205d0*/  BAR.SYNC.DEFER_BLOCKING 0x1, 0x100 ;  /* 0x0044000000007b1d */ /* 0x000fe20000010000 */
[----:B--2---:R-:W-:-:S04]  /*205e0*/  IMAD R9, R214, 0x40, R213 ;  /* 0x00000040d6097824 */ /* 0x004fc800078e02d5 */
[----:B------:R-:W-:-:S03]  /*205f0*/  IMAD.WIDE R4, R9, 0x2, R4 ;  /* 0x0000000209047825 */ /* 0x000fc600078e0204 */
[----:B------:R-:W-:Y:S01]  /*20600*/  IADD3 R9, P5, R4, 0x1000, RZ ;  /* 0x0000100004097810 */ /* 0x000fe20007fbe0ff */
[----:B----4-:R-:W-:-:S03]  /*20610*/  @P1 IMAD.WIDE R6, R219, 0x4, R6 ;  /* 0x00000004db061825 */ /* 0x010fc600078e0206 */
[----:B0-----:R-:W-:Y:S01]  /*20620*/  LOP3.LUT R8, R9, 0x380, RZ, 0xc0, !PT ;  /* 0x0000038009087812 */ /* 0x001fe200078ec0ff */
[----:B---3--:R-:W-:-:S03]  /*20630*/  IMAD.U32 R0, RZ, RZ, UR4 ;  /* 0x00000004ff007e24 */ /* 0x008fc6000f8e00ff */
[----:B------:R-:W-:Y:S02]  /*20640*/  SHF.R.U64 R8, R8, 0x3, RZ ;  /* 0x0000000308087819 */ /* 0x000fe400000012ff */
[----:B------:R-:W-:Y:S01]  /*20650*/  IADD3 R13, P4, R4, 0x2000, RZ ;  /* 0x00002000040d7810 */ /* 0x000fe20007f9e0ff */
[----:B------:R0:W5:Y:S01]  /*20660*/  @P0 LDG.E R20, desc[UR6][R10.64] ;  /* 0x000000060a140981 */ /* 0x000162000c1e1900 */
[----:B------:R-:W-:-:S03]  /*20670*/  LOP3.LUT R8, R8, R9, RZ, 0x3c, !PT ;  /* 0x0000000908087212 */ /* 0x000fc600078e3cff */
[----:B------:R0:W5:Y:S01]  /*20680*/  @P1 LDG.E R0, desc[UR6][R6.64] ;  /* 0x0000000606001981 */ /* 0x000162000c1e1900 */
[----:B------:R-:W-:Y:S07]  /*20690*/  @P1 BRA `(.L_x_4445) ;  /* 0x0000000000141947 */ /* 0x000fee0003800000 */
[----:B------:R-:W-:Y:S05]  /*206a0*/  @!P0 BRA `(.L_x_4445) ;  /* 0x0000000000108947 */ /* 0x000fea0003800000 */
[----:B------:R-:W-:Y:S02]  /*206b0*/  ULDC.64 UR4, c[0x0][0x208] ;  /* 0x0000820000047ab9 */ /* 0x000fe40000000a00 */
[----:B0-----:R-:W2:Y:S04]  /*206c0*/  LDG.E R7, desc[UR4][R10.64] ;  /* 0x000000040a077981 */ /* 0x001ea8000c1e1900 */
[----:B-----5:R-:W2:Y:S02]  /*206d0*/  LDG.E R0, desc[UR4][R10.64+0x4] ;  /* 0x000004040a007981 */ /* 0x020ea4000c1e1900 */
[----:B--2---:R-:W-:-:S07]  /*206e0*/  IMAD.IADD R0, R0, 0x1, -R7 ;  /* 0x0000000100007824 */ /* 0x004fce00078e0a07 */
.L_x_4445:
[----:B------:R-:W-:Y:S01]  /*206f0*/  SHF.R.S32.HI R61, RZ, 0x1f, R218 ;  /* 0x0000001fff3d7819 */ /* 0x000fe200000114da */
[----:B------:R-:W-:Y:S01]  /*20700*/  ULDC.64 UR4, c[0x0][0xb70] ;  /* 0x0002dc0000047ab9 */ /* 0x000fe20000000a00 */
[--C-:B-----5:R-:W-:Y:S01]  /*20710*/  SHF.R.S32.HI R21, RZ, 0x1f, R20.reuse ;  /* 0x0000001fff157819 */ /* 0x120fe20000011414 */
[----:B------:R-:W-:Y:S01]  /*20720*/  ULDC.64 UR6, c[0x0][0x208] ;  /* 0x0000820000067ab9 */ /* 0x000fe20000000a00 */
[----:B------:R-:W-:Y:S01]  /*20730*/  SHF.R.S32.HI R9, RZ, 0x1f, R219 ;  /* 0x0000001fff097819 */ /* 0x000fe200000114db */
[----:B0-----:R-:W-:Y:S01]  /*20740*/  IMAD R7, R61, UR4, RZ ;  /* 0x000000043d077c24 */ /* 0x001fe2000f8e02ff */
[----:B------:R-:W-:Y:S02]  /*20750*/  SEL R65, R219, RZ, !P0 ;  /* 0x000000ffdb417207 */ /* 0x000fe40004000000 */
[----:B------:R-:W-:Y:S01]  /*20760*/  SEL R60, R9, RZ, !P0 ;  /* 0x000000ff093c7207 */ /* 0x000fe20004000000 */
[----:B------:R-:W-:Y:S01]  /*20770*/  IMAD R11, R218, UR5, R7 ;  /* 0x00000005da0b7c24 */ /* 0x000fe2000f8e0207 */
[----:B------:R-:W-:Y:S01]  /*20780*/  IADD3 R29, P0, R4, 0x4000, RZ ;  /* 0x00004000041d7810 */ /* 0x000fe20007f1e0ff */
[----:B------:R-:W-:Y:S01]  /*20790*/  IMAD.WIDE.U32 R6, R218, UR4, R20 ;  /* 0x00000004da067c25 */ /* 0x000fe2000f8e0014 */
[----:B------:R-:W-:Y:S01]  /*207a0*/  ULDC.64 UR4, c[0x0][0xb78] ;  /* 0x0002de0000047ab9 */ /* 0x000fe20000000a00 */
[----:B------:R-:W-:-:S02]  /*207b0*/  IADD3 R25, P3, R4, 0x3000, RZ ;  /* 0x0000300004197810 */ /* 0x000fc40007f7e0ff */
[----:B------:R-:W-:Y:S01]  /*207c0*/  IMAD.IADD R7, R7, 0x1, R11 ;  /* 0x0000000107077824 */ /* 0x000fe200078e020b */
[----:B------:R-:W-:Y:S01]  /*207d0*/  IADD3 R33, P1, R4, 0x5000, RZ ;  /* 0x0000500004217810 */ /* 0x000fe20007f3e0ff */
[----:B------:R-:W-:Y:S01]  /*207e0*/  IMAD R9, R60, UR4, RZ ;  /* 0x000000043c097c24 */ /* 0x000fe2000f8e02ff */
[----:B------:R-:W-:Y:S01]  /*207f0*/  LOP3.LUT R28, R29, 0x380, RZ, 0xc0, !PT ;  /* 0x000003801d1c7812 */ /* 0x000fe200078ec0ff */
[----:B------:R-:W-:Y:S01]  /*20800*/  IMAD R11, R223, 0x80, R216 ;  /* 0x00000080df0b7824 */ /* 0x000fe200078e02d8 */
[----:B------:R-:W-:Y:S01]  /*20810*/  IADD3 R37, P2, R4, 0x6000, RZ ;  /* 0x0000600004257810 */ /* 0x000fe20007f5e0ff */
[----:B------:R-:W-:Y:S01]  /*20820*/  IMAD.WIDE.U32 R6, R65, UR4, R6 ;  /* 0x0000000441067c25 */ /* 0x000fe2000f8e0006 */
[----:B------:R-:W-:Y:S02]  /*20830*/  LOP3.LUT R12, R13, 0x380, RZ, 0xc0, !PT ;  /* 0x000003800d0c7812 */ /* 0x000fe400078ec0ff */
[----:B------:R-:W-:Y:S01]  /*20840*/  LOP3.LUT R24, R25, 0x380, RZ, 0xc0, !PT ;  /* 0x0000038019187812 */ /* 0x000fe200078ec0ff */
[----:B------:R-:W-:Y:S01]  /*20850*/  IMAD R10, R65, UR5, R9 ;  /* 0x00000005410a7c24 */ /* 0x000fe2000f8e0209 */
[----:B------:R-:W-:Y:S01]  /*20860*/  SHF.R.S32.HI R9, RZ, 0x1f, R11 ;  /* 0x0000001fff097819 */ /* 0x000fe2000001140b */
[----:B------:R-:W-:Y:S01]  /*20870*/  ULDC.64 UR4, c[0x0][0xb40] ;  /* 0x0002d00000047ab9 */ /* 0x000fe20000000a00 */
[----:B------:R-:W-:-:S02]  /*20880*/  IADD3 R6, P6, R11, R6, RZ ;  /* 0x000000060b067210 */ /* 0x000fc40007fde0ff */
[----:B------:R-:W-:Y:S02]  /*20890*/  LOP3.LUT R32, R33, 0x380, RZ, 0xc0, !PT ;  /* 0x0000038021207812 */ /* 0x000fe400078ec0ff */
[----:B------:R-:W-:Y:S02]  /*208a0*/  SHF.R.U64 R28, R28, 0x3, RZ ;  /* 0x000000031c1c7819 */ /* 0x000fe400000012ff */
[----:B------:R-:W-:Y:S02]  /*208b0*/  LOP3.LUT R36, R37, 0x380, RZ, 0xc0, !PT ;  /* 0x0000038025247812 */ /* 0x000fe400078ec0ff */
[----:B------:R-:W-:Y:S01]  /*208c0*/  IADD3.X R9, R9, R7, R10, P6, !PT ;  /* 0x0000000709097210 */ /* 0x000fe200037fe40a */
[----:B------:R-:W-:Y:S01]  /*208d0*/  VIADD R7, R11, 0x8 ;  /* 0x000000080b077836 */ /* 0x000fe20000000000 */
[----:B------:R-:W-:Y:S02]  /*208e0*/  SHF.R.U64 R12, R12, 0x3, RZ ;  /* 0x000000030c0c7819 */ /* 0x000fe400000012ff */
[----:B------:R-:W-:-:S02]  /*208f0*/  SHF.R.U64 R24, R24, 0x3, RZ ;  /* 0x0000000318187819 */ /* 0x000fc400000012ff */
[----:B------:R-:W-:Y:S02]  /*20900*/  SHF.R.U64 R32, R32, 0x3, RZ ;  /* 0x0000000320207819 */ /* 0x000fe400000012ff */
[----:B------:R-:W-:Y:S02]  /*20910*/  LEA R54, P6, R6, UR4, 0x2 ;  /* 0x0000000406367c11 */ /* 0x000fe4000f8c10ff */
[----:B------:R-:W-:Y:S01]  /*20920*/  LOP3.LUT R28, R28, R29, RZ, 0x3c, !PT ;  /* 0x0000001d1c1c7212 */ /* 0x000fe200078e3cff */
[--C-:B------:R-:W-:Y:S01]  /*20930*/  IMAD.X R29, RZ, RZ, R5.reuse, P0 ;  /* 0x000000ffff1d7224 */ /* 0x100fe200000e0605 */
        /* <DEDUP_REMOVED lines=8> */
[----:B------:R-:W-:Y:S01]  /*209c0*/  LEA.HI.X R55, R6, UR5, R9, 0x2, P6 ;  /* 0x0000000506377c11 */ /* 0x000fe2000b0f1409 */
[--C-:B------:R-:W-:Y:S01]  /*209d0*/  IMAD.X R9, RZ, RZ, R5.reuse, P5 ;  /* 0x000000ffff097224 */ /* 0x100fe200028e0605 */
[----:B------:R-:W-:Y:S01]  /*209e0*/  LOP3.LUT R36, R36, R37, RZ, 0x3c, !PT ;  /* 0x0000002524247212 */ /* 0x000fe200078e3cff */
[----:B------:R-:W-:Y:S01]  /*209f0*/  IMAD.X R37, RZ, RZ, R5, P2 ;  /* 0x000000ffff257224 */ /* 0x000fe200010e0605 */
[C---:B------:R-:W-:Y:S01]  /*20a00*/  IADD3 R41, P6, R4.reuse, 0x7000, RZ ;  /* 0x0000700004297810 */ /* 0x040fe20007fde0ff */
[----:B------:R-:W-:Y:S01]  /*20a10*/  ULDC.64 UR4, c[0x0][0xaa0] ;  /* 0x0002a80000047ab9 */ /* 0x000fe20000000a00 */
[----:B------:R-:W-:-:S02]  /*20a20*/  IADD3 R45, P5, R4, 0x8000, RZ ;  /* 0x00008000042d7810 */ /* 0x000fc40007fbe0ff */
[C---:B------:R-:W-:Y:S02]  /*20a30*/  IADD3 R49, P4, R4.reuse, 0x9000, RZ ;  /* 0x0000900004317810 */ /* 0x040fe40007f9e0ff */
[C---:B------:R-:W-:Y:S02]  /*20a40*/  IADD3 R53, P3, R4.reuse, 0xa000, RZ ;  /* 0x0000a00004357810 */ /* 0x040fe40007f7e0ff */
[-C--:B------:R-:W-:Y:S02]  /*20a50*/  ISETP.GE.OR P1, PT, R11, R0.reuse, P0 ;  /* 0x000000000b00720c */ /* 0x080fe40000726670 */
[C---:B------:R-:W-:Y:S02]  /*20a60*/  LOP3.LUT R6, R4.reuse, 0x380, RZ, 0xc0, !PT ;  /* 0x0000038004067812 */ /* 0x040fe400078ec0ff */
[----:B------:R-:W-:Y:S02]  /*20a70*/  IADD3 R11, P2, R4, 0xb000, RZ ;  /* 0x0000b000040b7810 */ /* 0x000fe40007f5e0ff */
[----:B------:R-:W-:-:S02]  /*20a80*/  ISETP.GE.OR P0, PT, R7, R0, P0 ;  /* 0x000000000700720c */ /* 0x000fc40000706670 */
[----:B------:R-:W-:Y:S01]  /*20a90*/  LOP3.LUT R40, R41, 0x380, RZ, 0xc0, !PT ;  /* 0x0000038029287812 */ /* 0x000fe200078ec0ff */
[----:B------:R-:W-:Y:S01]  /*20aa0*/  IMAD.X R57, RZ, RZ, R5, P2 ;  /* 0x000000ffff397224 */ /* 0x000fe200010e0605 */
[----:B------:R-:W-:Y:S02]  /*20ab0*/  LOP3.LUT R44, R45, 0x380, RZ, 0xc0, !PT ;  /* 0x000003802d2c7812 */ /* 0x000fe400078ec0ff */
[----:B------:R-:W-:Y:S01]  /*20ac0*/  LOP3.LUT R48, R49, 0x380, RZ, 0xc0, !PT ;  /* 0x0000038031307812 */ /* 0x000fe200078ec0ff */
[----:B------:R0:W-:Y:S01]  /*20ad0*/  @!P1 STG.E desc[UR6][R54.64], R3 ;  /* 0x0000000336009986 */ /* 0x0001e2000c101906 */
[----:B------:R-:W-:Y:S02]  /*20ae0*/  LOP3.LUT R52, R53, 0x380, RZ, 0xc0, !PT ;  /* 0x0000038035347812 */ /* 0x000fe400078ec0ff */
[----:B------:R-:W-:Y:S02]  /*20af0*/  SHF.R.U64 R7, R6, 0x3, RZ ;  /* 0x0000000306077819 */ /* 0x000fe400000012ff */
[----:B------:R-:W-:Y:S01]  /*20b00*/  LOP3.LUT R6, R11, 0x380, RZ, 0xc0, !PT ;  /* 0x000003800b067812 */ /* 0x000fe200078ec0ff */
[----:B------:R2:W-:Y:S01]  /*20b10*/  @!P0 STG.E desc[UR6][R54.64+0x20], R2 ;  /* 0x0000200236008986 */ /* 0x0005e2000c101906 */
[----:B------:R-:W-:-:S02]  /*20b20*/  SHF.R.U64 R40, R40, 0x3, RZ ;  /* 0x0000000328287819 */ /* 0x000fc400000012ff */
[----:B------:R-:W-:Y:S01]  /*20b30*/  SHF.R.U64 R44, R44, 0x3, RZ ;  /* 0x000000032c2c7819 */ /* 0x000fe200000012ff */
[----:B------:R-:W5:Y:S01]  /*20b40*/  LD.E.128 R12, desc[UR6][R12.64] ;  /* 0x000000060c0c7980 */ /* 0x000f62000c101d00 */
[----:B------:R-:W-:Y:S02]  /*20b50*/  SHF.R.U64 R48, R48, 0x3, RZ ;  /* 0x0000000330307819 */ /* 0x000fe400000012ff */
[----:B------:R-:W-:Y:S01]  /*20b60*/  SHF.R.U64 R52, R52, 0x3, RZ ;  /* 0x0000000334347819 */ /* 0x000fe200000012ff */
[----:B------:R-:W5:Y:S01]  /*20b70*/  LD.E.128 R24, desc[UR6][R24.64] ;  /* 0x0000000618187980 */ /* 0x000f62000c101d00 */
        /* <DEDUP_REMOVED lines=13> */
[----:B0-----:R-:W-:-:S03]  /*20c50*/  SHF.R.S32.HI R3, RZ, 0x1f, R213 ;  /* 0x0000001fff037819 */ /* 0x001fc600000114d5 */
[----:B------:R-:W5:Y:S04]  /*20c60*/  LD.E.128 R4, desc[UR6][R4.64] ;  /* 0x0000000604047980 */ /* 0x000f68000c101d00 */
[----:B------:R-:W5:Y:S04]  /*20c70*/  LD.E.128 R32, desc[UR6][R32.64] ;  /* 0x0000000620207980 */ /* 0x000f68000c101d00 */
[----:B------:R-:W5:Y:S04]  /*20c80*/  LD.E.128 R36, desc[UR6][R36.64] ;  /* 0x0000000624247980 */ /* 0x000f68000c101d00 */
[----:B------:R-:W5:Y:S04]  /*20c90*/  LD.E.128 R40, desc[UR6][R40.64] ;  /* 0x0000000628287980 */ /* 0x000f68000c101d00 */
[----:B------:R-:W5:Y:S04]  /*20ca0*/  LD.E.128 R44, desc[UR6][R44.64] ;  /* 0x000000062c2c7980 */ /* 0x000f68000c101d00 */
[----:B------:R-:W5:Y:S04]  /*20cb0*/  LD.E.128 R48, desc[UR6][R48.64] ;  /* 0x0000000630307980 */ /* 0x000f68000c101d00 */
[----:B--2---:R-:W5:Y:S04]  /*20cc0*/  LD.E.128 R52, desc[UR6][R52.64] ;  /* 0x0000000634347980 */ /* 0x004f68000c101d00 */
[----:B------:R-:W5:Y:S01]  /*20cd0*/  LD.E.128 R56, desc[UR6][R56.64] ;  /* 0x0000000638387980 */ /* 0x000f62000c101d00 */
[----:B------:R-:W-:Y:S01]  /*20ce0*/  IMAD R21, R21, UR4, RZ ;  /* 0x0000000415157c24 */ /* 0x000fe2000f8e02ff */
[----:B------:R-:W-:Y:S01]  /*20cf0*/  @!PT LDS RZ, [RZ] ;  /* 0x00000000fffff984 */ /* 0x000fe20000000800 */
[----:B------:R-:W-:Y:S01]  /*20d00*/  @!PT LDS RZ, [RZ] ;  /* 0x00000000fffff984 */ /* 0x000fe20000000800 */
[----:B------:R-:W-:Y:S01]  /*20d10*/  @!PT LDS RZ, [RZ] ;  /* 0x00000000fffff984 */ /* 0x000fe20000000800 */
[----:B------:R-:W-:Y:S01]  /*20d20*/  @!PT LDS RZ, [RZ] ;  /* 0x00000000fffff984 */ /* 0x000fe20000000800 */
[----:B------:R0:W-:Y:S06]  /*20d30*/  MEMBAR.ALL.CTA ;  /* 0x0000000000007992 */ /* 0x0001ec0000008000 */
[----:B0-----:R-:W0:Y:S01]  /*20d40*/  FENCE.VIEW.ASYNC.S ;  /* 0x00000000000073c6 */ /* 0x001e220000000000 */
        /* <DEDUP_REMOVED lines=22> */
[----:B------:R-:W-:Y:S01]  /*20eb0*/  SHF.R.S32.HI R215, RZ, 0x1f, R214 ;  /* 0x0000001fffd77819 */ /* 0x000fe200000114d6 */
[----:B0-----:R0:W-:Y:S01]  /*20ec0*/  SYNCS.ARRIVE.TRANS64.RED.A1T0 RZ, [R0+URZ], RZ ;  /* 0x000000ff00ff79a7 */ /* 0x0011e2000810043f */
[----:B------:R-:W-:Y:S01]  /*20ed0*/  BSSY B1, `(.L_x_4446) ;  /* 0x0000019000017945 */ /* 0x000fe20003800000 */
[----:B------:R-:W-:-:S02]  /*20ee0*/  IMAD R63, R65, UR5, R20 ;  /* 0x00000005413f7c24 */ /* 0x000fc4000f8e0214 */
[----:B------:R-:W-:-:S04]  /*20ef0*/  IMAD.WIDE R20, R223, 0x80, R214 ;  /* 0x00000080df147825 */ /* 0x000fc800078e02d6 */
[----:B------:R-:W-:Y:S01]  /*20f00*/  IMAD.IADD R65, R61, 0x1, R63 ;  /* 0x000000013d417824 */ /* 0x000fe200078e023f */
[----:B0-----:R-:W-:Y:S06]  /*20f10*/  @P3 BRA `(.L_x_4447) ;  /* 0x0000000000503947 */ /* 0x001fec0003800000 */
        /* <DEDUP_REMOVED lines=9> */
[----:B------:R-:W-:Y:S01]  /*20fb0*/  IMAD.MOV.U32 R3, RZ, RZ, R65 ;  /* 0x000000ffff037224 */ /* 0x000fe200078e0041 */
[----:B------:R-:W-:Y:S01]  /*20fc0*/  ULDC.64 UR8, c[0x0][0x208] ;  /* 0x0000820000087ab9 */ /* 0x000fe20000000a00 */
        /* <DEDUP_REMOVED lines=9> */
.L_x_4447:
[----:B------:R-:W-:Y:S05]  /*21060*/  BSYNC B1 ;  /* 0x0000000000017941 */ /* 0x000fea0003800000 */
.L_x_4446:
[----:B------:R-:W-:Y:S04]  /*21070*/  BSSY B1, `(.L_x_4448) ;  /* 0x0000018000017945 */ /* 0x000fe80003800000 */
[----:B------:R-:W-:Y:S05]  /*21080*/  @P0 BRA `(.L_x_4449) ;  /* 0x0000000000580947 */ /* 0x000fea0003800000 */
[----:B0----5:R-:W-:Y:S01]  /*21090*/  IADD3 R5, P0, R20, 0x20, RZ ;  /* 0x0000002014057810 */ /* 0x021fe20007f1e0ff */
[C---:B------:R-:W-:Y:S01]  /*210a0*/  VIADD R2, R213.reuse, 0x40 ;  /* 0x00000040d5027836 */ /* 0x040fe20000000000 */
[----:B------:R-:W-:Y:S01]  /*210b0*/  ULDC UR6, c[0x0][0xa8c] ;  /* 0x0002a30000067ab9 */ /* 0x000fe20000000800 */
[----:B------:R-:W-:Y:S01]  /*210c0*/  ULDC.64 UR4, c[0x0][0xad8] ;  /* 0x0002b60000047ab9 */ /* 0x000fe20000000a00 */
[----:B------:R-:W-:Y:S01]  /*210d0*/  IMAD.MOV.U32 R3, RZ, RZ, R65 ;  /* 0x000000ffff037224 */ /* 0x000fe200078e0041 */
[C---:B------:R-:W-:Y:S01]  /*210e0*/  ISETP.GE.AND P3, PT, R213.reuse, UR6, PT ;  /* 0x00000006d5007c0c */ /* 0x040fe2000bf66270 */
[----:B------:R-:W-:Y:S01]  /*210f0*/  IMAD.X R0, RZ, RZ, R21, P0 ;  /* 0x000000ffff007224 */ /* 0x000fe200000e0615 */
[----:B------:R-:W-:Y:S01]  /*21100*/  ISETP.GE.AND P4, PT, R2, UR6, PT ;  /* 0x0000000602007c0c */ /* 0x000fe2000bf86270 */
[----:B------:R-:W-:Y:S01]  /*21110*/  IMAD.MOV.U32 R2, RZ, RZ, R60 ;  /* 0x000000ffff027224 */ /* 0x000fe200078e003c */
[----:B------:R-:W-:Y:S01]  /*21120*/  ULDC.64 UR8, c[0x0][0x208] ;  /* 0x0000820000087ab9 */ /* 0x000fe20000000a00 */
        /* <DEDUP_REMOVED lines=12> */
.L_x_4449:
[----:B------:R-:W-:Y:S05]  /*211f0*/  BSYNC B1 ;  /* 0x0000000000017941 */ /* 0x000fea0003800000 */
.L_x_4448:
[----:B------:R-:W-:Y:S04]  /*21200*/  BSSY B1, `(.L_x_4450) ;  /* 0x0000018000017945 */ /* 0x000fe80003800000 */
[----:B------:R-:W-:Y:S05]  /*21210*/  @P1 BRA `(.L_x_4451) ;  /* 0x0000000000581947 */ /* 0x000fea0003800000 */
[----:B0-2--5:R-:W-:Y:S01]  /*21220*/  IADD3 R5, P0, R20, 0x40, RZ ;  /* 0x0000004014057810 */ /* 0x025fe20007f1e0ff */
        /* <DEDUP_REMOVED lines=21> */
.L_x_4451:
[----:B------:R-:W-:Y:S05]  /*21380*/  BSYNC B1 ;  /* 0x0000000000017941 */ /* 0x000fea0003800000 */
.L_x_4450:
[----:B------:R-:W-:Y:S05]  /*21390*/  @P2 BRA `(.L_x_4452) ;  /* 0x0000000c00342947 */ /* 0x000fea0003800000 */
[----:B0-23-5:R-:W-:Y:S01]  /*213a0*/  IADD3 R5, P0, R20, 0x60, RZ ;  /* 0x0000006014057810 */ /* 0x02dfe20007f1e0ff */
[----:B------:R-:W-:Y:S01]  /*213b0*/  ULDC.64 UR4, c[0x0][0xad8] ;  /* 0x0002b60000047ab9 */ /* 0x000fe20000000a00 */
[----:B------:R-:W-:Y:S01]  /*213c0*/  IMAD.MOV.U32 R2, RZ, RZ, R60 ;  /* 0x000000ffff027224 */ /* 0x000fe200078e003c */
[----:B------:R-:W-:Y:S01]  /*213d0*/  ULDC UR6, c[0x0][0xa8c] ;  /* 0x0002a30000067ab9 */ /* 0x000fe20000000800 */
[----:B------:R-:W-:Y:S01]  /*213e0*/  IMAD.MOV.U32 R3, RZ, RZ, R65 ;  /* 0x000000ffff037224 */ /* 0x000fe200078e0041 */
[C---:B------:R-:W-:Y:S01]  /*213f0*/  ISETP.GE.AND P1, PT, R213.reuse, UR6, PT ;  /* 0x00000006d5007c0c */ /* 0x040fe2000bf26270 */
[----:B------:R-:W-:Y:S01]  /*21400*/  IMAD.X R20, RZ, RZ, R21, P0 ;  /* 0x000000ffff147224 */ /* 0x000fe200000e0615 */
[----:B------:R-:W-:Y:S01]  /*21410*/  ULDC.64 UR8, c[0x0][0x208] ;  /* 0x0000820000087ab9 */ /* 0x000fe20000000a00 */
        /* <DEDUP_REMOVED lines=14> */
[----:B------:R-:W-:Y:S02]  /*21500*/  ULDC.64 UR4, c[0x0][0x208] ;  /* 0x0000820000047ab9 */ /* 0x000fe40000000a00 */
[----:B------:R2:W-:Y:S01]  /*21510*/  STG.E.128 desc[UR4][R4.64+0x100], R56 ;  /* 0x0001003804007986 */ /* 0x0005e2000c101d04 */
[----:B------:R-:W-:Y:S05]  /*21520*/  BRA `(.L_x_4452) ;  /* 0x0000000800d07947 */ /* 0x000fea0003800000 */
.L_x_4444:
        /* <DEDUP_REMOVED lines=9> */
[----:B------:R-:W3:Y:S01]  /*215c0*/  S2R R8, SR_TID.X ;  /* 0x0000000000087919 */ /* 0x000ee20000002100 */
[----:B--2---:R-:W-:-:S11]  /*215d0*/  IMAD.WIDE R2, R219, 0x4, R2 ;  /* 0x00000004db027825 */ /* 0x004fd600078e0202 */
[----:B------:R-:W2:Y:S01]  /*215e0*/  @P1 LDC.64 R4, c[0x0][0xbe0] ;  /* 0x0002f800ff041b82 */ /* 0x000ea20000000a00 */
[----:B------:R-:W-:Y:S02]  /*215f0*/  ULDC UR4, c[0x0][0xa88] ;  /* 0x0002a20000047ab9 */ /* 0x000fe40000000800 */
[----:B------:R-:W-:Y:S01]  /*21600*/  IMAD.U32 R0, RZ, RZ, UR4 ;  /* 0x00000004ff007e24 */ /* 0x000fe2000f8e00ff */
[----:B------:R4:W5:Y:S01]  /*21610*/  @P0 LDG.E R7, desc[UR6][R2.64] ;  /* 0x0000000602070981 */ /* 0x000962000c1e1900 */
[----:B---3--:R-:W-:Y:S02]  /*21620*/  VIADD R6, R8, 0xffffff80 ;  /* 0xffffff8008067836 */ /* 0x008fe40000000000 */
[----:B--2---:R-:W-:-:S03]  /*21630*/  @P1 IMAD.WIDE R4, R219, 0x4, R4 ;  /* 0x00000004db041825 */ /* 0x004fc600078e0204 */
[----:B------:R-:W-:Y:S02]  /*21640*/  ISETP.GT.AND P2, PT, R6, 0x7f, PT ;  /* 0x0000007f0600780c */ /* 0x000fe40003f44270 */
[----:B------:R4:W5:Y:S01]  /*21650*/  @P1 LDG.E R0, desc[UR6][R4.64] ;  /* 0x0000000604001981 */ /* 0x000962000c1e1900 */
[----:B------:R-:W-:Y:S10]  /*21660*/  @P1 BRA `(.L_x_4453) ;  /* 0x0000000000141947 */ /* 0x000ff40003800000 */
[----:B------:R-:W-:Y:S05]  /*21670*/  @!P0 BRA `(.L_x_4453) ;  /* 0x0000000000108947 */ /* 0x000fea0003800000 */
[----:B------:R-:W-:Y:S02]  /*21680*/  ULDC.64 UR4, c[0x0][0x208] ;  /* 0x0000820000047ab9 */ /* 0x000fe40000000a00 */
[----:B----4-:R-:W2:Y:S04]  /*21690*/  LDG.E R5, desc[UR4][R2.64] ;  /* 0x0000000402057981 */ /* 0x010ea8000c1e1900 */
[----:B-----5:R-:W2:Y:S02]  /*216a0*/  LDG.E R0, desc[UR4][R2.64+0x4] ;  /* 0x0000040402007981 */ /* 0x020ea4000c1e1900 */
[----:B--2---:R-:W-:-:S07]  /*216b0*/  IMAD.IADD R0, R0, 0x1, -R5 ;  /* 0x0000000100007824 */ /* 0x004fce00078e0a05 */
.L_x_4453:
[----:B----4-:R-:W-:Y:S01]  /*216c0*/  SHF.R.S32.HI R2, RZ, 0x1f, R219 ;  /* 0x0000001fff027819 */ /* 0x010fe200000114db */
[----:B------:R-:W-:Y:S01]  /*216d0*/  BSSY B1, `(.L_x_4454) ;  /* 0x000001d000017945 */ /* 0x000fe20003800000 */
[----:B------:R-:W-:Y:S02]  /*216e0*/  SHF.R.S32.HI R9, RZ, 0x1f, R218 ;  /* 0x0000001fff097819 */ /* 0x000fe400000114da */
[----:B------:R-:W-:Y:S02]  /*216f0*/  SHF.R.S32.HI R12, RZ, 0x1f, R213 ;  /* 0x0000001fff0c7819 */ /* 0x000fe400000114d5 */
[----:B------:R-:W-:Y:S02]  /*21700*/  SEL R11, R219, RZ, !P0 ;  /* 0x000000ffdb0b7207 */ /* 0x000fe40004000000 */
[----:B------:R-:W-:Y:S02]  /*21710*/  SEL R10, R2, RZ, !P0 ;  /* 0x000000ff020a7207 */ /* 0x000fe40004000000 */
[----:B-----5:R-:W-:Y:S01]  /*21720*/  SHF.R.S32.HI R6, RZ, 0x1f, R7 ;  /* 0x0000001fff067819 */ /* 0x020fe20000011407 */
[----:B------:R-:W-:Y:S06]  /*21730*/  @P2 BRA `(.L_x_4455) ;  /* 0x0000000000582947 */ /* 0x000fec0003800000 */
[----:B------:R-:W-:-:S04]  /*21740*/  IMAD R2, R223, 0x80, R8 ;  /* 0x00000080df027824 */ /* 0x000fc800078e0208 */
        /* <DEDUP_REMOVED lines=21> */
.L_x_4455:
[----:B------:R-:W-:Y:S05]  /*218a0*/  BSYNC B1 ;  /* 0x0000000000017941 */ /* 0x000fea0003800000 */
.L_x_4454:
        /* <DEDUP_REMOVED lines=8> */
[C---:B------:R-:W-:Y:S02]  /*21930*/  VIADD R4, R214.reuse, 0x20 ;  /* 0x00000020d6047836 */ /* 0x040fe40000000000 */
[----:B------:R-:W-:Y:S02]  /*21940*/  IMAD.IADD R3, R3, 0x1, R7 ;  /* 0x0000000103037824 */ /* 0x000fe400078e0207 */
[----:B------:R-:W-:Y:S02]  /*21950*/  IMAD R7, R223, -0x80, R0 ;  /* 0xffffff80df077824 */ /* 0x000fe400078e0200 */
[----:B------:R-:W-:Y:S02]  /*21960*/  IMAD R5, R9, UR4, RZ ;  /* 0x0000000409057c24 */ /* 0x000fe4000f8e02ff */
[C---:B------:R-:W-:Y:S01]  /*21970*/  VIADD R0, R214.reuse, 0x40 ;  /* 0x00000040d6007836 */ /* 0x040fe20000000000 */
[-C--:B------:R-:W-:Y:S01]  /*21980*/  ISETP.GE.AND P3, PT, R214, R7.reuse, PT ;  /* 0x00000007d600720c */ /* 0x080fe20003f66270 */
[----:B------:R-:W-:Y:S01]  /*21990*/  IMAD R5, R218, UR5, R5 ;  /* 0x00000005da057c24 */ /* 0x000fe2000f8e0205 */
[-C--:B------:R-:W-:Y:S01]  /*219a0*/  ISETP.GE.AND P2, PT, R4, R7.reuse, PT ;  /* 0x000000070400720c */ /* 0x080fe20003f46270 */
[----:B------:R-:W-:Y:S01]  /*219b0*/  IMAD.WIDE.U32 R2, R218, UR4, R2 ;  /* 0x00000004da027c25 */ /* 0x000fe2000f8e0002 */
[----:B------:R-:W-:Y:S01]  /*219c0*/  ULDC.64 UR4, c[0x0][0xae8] ;  /* 0x0002ba0000047ab9 */ /* 0x000fe20000000a00 */
[----:B------:R-:W-:-:S02]  /*219d0*/  ISETP.GE.AND P1, PT, R0, R7, PT ;  /* 0x000000070000720c */ /* 0x000fc40003f26270 */
        /* <DEDUP_REMOVED lines=31> */
.L_x_4457:
[----:B------:R-:W-:Y:S05]  /*21bd0*/  BSYNC B1 ;  /* 0x0000000000017941 */ /* 0x000fea0003800000 */
.L_x_4456:
        /* <DEDUP_REMOVED lines=24> */
.L_x_4459:
[----:B------:R-:W-:Y:S05]  /*21d60*/  BSYNC B1 ;  /* 0x0000000000017941 */ /* 0x000fea0003800000 */
.L_x_4458:
        /* <DEDUP_REMOVED lines=24> */
.L_x_4461:
[----:B------:R-:W-:Y:S05]  /*21ef0*/  BSYNC B1 ;  /* 0x0000000000017941 */ /* 0x000fea0003800000 */
.L_x_4460:
        /* <DEDUP_REMOVED lines=10> */
[----:B------:R-:W-:Y:S01]  /*21fa0*/  ULDC.64 UR8, c[0x0][0x208] ;  /* 0x0000820000087ab9 */ /* 0x000fe20000000a00 */
        /* <DEDUP_REMOVED lines=12> */
.L_x_4452:
[----:B------:R-:W-:Y:S05]  /*22070*/  BSYNC B0 ;  /* 0x0000000000007941 */ /* 0x000fea0003800000 */
.L_x_4443:
[----:B------:R-:W-:Y:S02]  /*22080*/  ULDC UR4, c[0x0][0xc14] ;  /* 0x0003050000047ab9 */ /* 0x000fe40000000800 */
[----:B-1----:R-:W-:-:S13]  /*22090*/  ISETP.GE.AND P0, PT, R203, UR4, PT ;  /* 0x00000004cb007c0c */ /* 0x002fda000bf06270 */
[----:B------:R-:W-:Y:S05]  /*220a0*/  @!P0 BRA `(.L_x_4462) ;  /* 0xfffffdf000348947 */ /* 0x000fea000383ffff */
[----:B------:R-:W-:Y:S05]  /*220b0*/  BRA `(.L_x_4164) ;  /* 0x0000006800987947 */ /* 0x000fea0003800000 */
.L_x_4162:
[----:B------:R-:W-:-:S08]  /*220c0*/  NOP ;  /* 0x0000000000007918 */ /* 0x000fd00000000000 */
[----:B------:R-:W0:-:S00]  /*220d0*/  USETMAXREG.DEALLOC.CTAPOOL 0x18 ;  /* 0x00000018000079c8 */ /* 0x000e0000080e0500 */
[----:B0-----:R-:W-:-:S06]  /*220e0*/  LOP3.LUT R0, R0, 0x3, RZ, 0xc0, !PT ;  /* 0x0000000300007812 */ /* 0x001fcc00078ec0ff */
[----:B------:R-:W0:Y:S02]  /*220f0*/  SHFL.IDX PT, R0, R0, RZ, 0x1f ;  /* 0x00001fff00007589 */ /* 0x000e2400000e0000 */
[----:B0-----:R-:W-:-:S13]  /*22100*/  ISETP.NE.AND P0, PT, R0, RZ, PT ;  /* 0x000000ff0000720c */ /* 0x001fda0003f05270 */
[----:B------:R-:W-:Y:S05]  /*22110*/  @P0 BRA `(.L_x_4164) ;  /* 0x0000006800800947 */ /* 0x000fea0003800000 */
[----:B------:R-:W-:Y:S01]  /*22120*/  LOP3.LUT R7, R4, 0x1f, RZ, 0xc0, !PT ;  /* 0x0000001f04077812 */ /* 0x000fe200078ec0ff */
[----:B------:R-:W-:Y:S01]  /*22130*/  ULDC UR5, c[0x0][0xc14] ;  /* 0x0003050000057ab9 */ /* 0x000fe20000000800 */
[----:B------:R-:W-:Y:S01]  /*22140*/  LOP3.LUT R16, R16, 0xffffff7f, RZ, 0xc0, !PT ;  /* 0xffffff7f10107812 */ /* 0x000fe200078ec0ff */
[----:B------:R-:W-:Y:S01]  /*22150*/  IMAD.MOV.U32 R6, RZ, RZ, RZ ;  /* 0x000000ffff067224 */ /* 0x000fe200078e00ff */
[----:B------:R-:W-:Y:S01]  /*22160*/  ISETP.NE.AND P0, PT, R7, 0x1f, PT ;  /* 0x0000001f0700780c */ /* 0x000fe20003f05270 */
[----:B------:R-:W-:Y:S01]  /*22170*/  ULDC.64 UR6, c[0x0][0x208] ;  /* 0x0000820000067ab9 */ /* 0x000fe20000000a00 */
[----:B------:R-:W-:-:S11]  /*22180*/  ULDC UR4, c[0x0][0xc10] ;  /* 0x0003040000047ab9 */ /* 0x000fd60000000800 */
        /* <DEDUP_REMOVED lines=26> */
[----:B------:R-:W-:Y:S02]  /*22330*/  IMAD.IADD R3, R0, 0x1, R3 ;  /* 0x0000000100037824 */ /* 0x000fe400078e0203 */
[----:B------:R-:W-:-:S03]  /*22340*/  IMAD.MOV.U32 R0, RZ, RZ, RZ ;  /* 0x000000ffff007224 */ /* 0x000fc600078e00ff */
        /* <DEDUP_REMOVED lines=20> */
.L_x_4467:
[----:B------:R-:W-:Y:S02]  /*22490*/  IMAD.U32 R2, RZ, RZ, UR7 ;  /* 0x00000007ff027e24 */ /* 0x000fe4000f8e00ff */
[----:B------:R-:W-:-:S03]  /*224a0*/  VIADD R8, R8, 0x1f ;  /* 0x0000001f08087836 */ /* 0x000fc60000000000 */
[----:B------:R0:W-:Y:S02]  /*224b0*/  STL [R1+0xc], R2 ;  /* 0x00000c0201007387 */ /* 0x0001e40000100800 */
[----:B------:R-:W-:-:S13]  /*224c0*/  ISETP.GE.AND P0, PT, R8, UR5, PT ;  /* 0x0000000508007c0c */ /* 0x000fda000bf06270 */
[----:B0-----:R-:W-:Y:S05]  /*224d0*/  @P0 BRA `(.L_x_4464) ;  /* 0x0000000400dc0947 */ /* 0x001fea0003800000 */
        /* <DEDUP_REMOVED lines=12> */
.L_x_4466:
[----:B------:R-:W-:Y:S05]  /*225a0*/  BSYNC B0 ;  /* 0x0000000000007941 */ /* 0x000fea0003800000 */
.L_x_4465:
        /* <DEDUP_REMOVED lines=25> */
.L_x_4463:
        /* <DEDUP_REMOVED lines=8> */
[----:B0-----:R-:W-:Y:S01]  /*227c0*/  IMAD.WIDE R2, R8, 0x4, R2 ;  /* 0x0000000408027825 */ /* 0x001fe200078e0202 */
[----:B------:R-:W0:Y:S04]  /*227d0*/  SHFL.IDX PT, R6, R6, R5, 0x1f ;  /* 0x00001f0506067589 */ /* 0x000e2800000e0000 */
[----:B------:R-:W0:Y:S04]  /*227e0*/  LDG.E R9, desc[UR8][R2.64] ;  /* 0x0000000802097981 */ /* 0x000e28000c1e1900 */
[----:B------:R0:W-:Y:S01]  /*227f0*/  STL [R1+0xc], R8 ;  /* 0x00000c0801007387 */ /* 0x0001e20000100800 */
[----:B------:R-:W-:Y:S01]  /*22800*/  ISETP.NE.AND P0, PT, R10, RZ, PT ;  /* 0x000000ff0a00720c */ /* 0x000fe20003f05270 */
[----:B0-----:R-:W-:-:S05]  /*22810*/  IMAD R8, R6, R9, RZ ;  /* 0x0000000906087224 */ /* 0x001fca00078e02ff */
        /* <DEDUP_REMOVED lines=8> */
.L_x_4468:
[----:B-1----:R-:W-:Y:S02]  /*228a0*/  IMAD.MOV R2, RZ, RZ, -R3 ;  /* 0x000000ffff027224 */ /* 0x002fe400078e0a03 */
[----:B---3--:R-:W-:Y:S02]  /*228b0*/  IMAD R0, R0, UR4, R7 ;  /* 0x0000000400007c24 */ /* 0x008fe4000f8e0207 */
[----:B--2---:R-:W-:Y:S02]  /*228c0*/  IMAD R5, R2, R11, RZ ;  /* 0x0000000b02057224 */ /* 0x004fe400078e02ff */
[----:B------:R-:W-:Y:S01]  /*228d0*/  IMAD.MOV.U32 R2, RZ, RZ, RZ ;  /* 0x000000ffff027224 */ /* 0x000fe200078e00ff */
[----:B------:R1:W-:Y:S03]  /*228e0*/  STL [R1], R0 ;  /* 0x0000000001007387 */ /* 0x0003e60000100800 */
[----:B------:R-:W-:Y:S01]  /*228f0*/  IMAD.HI.U32 R2, R3, R5, R2 ;  /* 0x0000000503027227 */ /* 0x000fe200078e0002 */
[----:B------:R-:W-:-:S04]  /*22900*/  IADD3 R5, -R0, UR6, RZ ;  /* 0x0000000600057c10 */ /* 0x000fc8000fffe1ff */
[----:B------:R-:W-:Y:S02]  /*22910*/  IABS R3, R5 ;  /* 0x0000000500037213 */ /* 0x000fe40000000000 */
[----:B-1----:R-:W-:-:S03]  /*22920*/  IABS R0, R8 ;  /* 0x0000000800007213 */ /* 0x002fc60000000000 */
[----:B------:R-:W-:-:S04]  /*22930*/  IMAD.HI.U32 R2, R2, R3, RZ ;  /* 0x0000000302027227 */ /* 0x000fc800078e00ff */
[----:B------:R-:W-:-:S04]  /*22940*/  IMAD.MOV R0, RZ, RZ, -R0 ;  /* 0x000000ffff007224 */ /* 0x000fc800078e0a00 */
        /* <DEDUP_REMOVED lines=14> */
[----:B------:R-:W-:Y:S02]  /*22a30*/  IMAD R5, R8, R2, R5 ;  /* 0x0000000208057224 */ /* 0x000fe400078e0205 */
[----:B------:R-:W-:Y:S01]  /*22a40*/  IMAD.MOV.U32 R2, RZ, RZ, RZ ;  /* 0x000000ffff027224 */ /* 0x000fe200078e00ff */
[----:B------:R-:W-:-:S04]  /*22a50*/  VIADDMNMX R9, R4, UR4, R9, PT ;  /* 0x0000000404097c46 */ /* 0x000fc8000b800109 */
[-C--:B------:R-:W-:Y:S02]  /*22a60*/  IABS R4, R9.reuse ;  /* 0x0000000900047213 */ /* 0x080fe40000000000 */
[----:B------:R-:W-:Y:S02]  /*22a70*/  IABS R8, R9 ;  /* 0x0000000900087213 */ /* 0x000fe40000000000 */
[----:B------:R-:W1:Y:S08]  /*22a80*/  I2F.RP R7, R4 ;  /* 0x0000000400077306 */ /* 0x000e700000209400 */
[----:B-1----:R-:W1:Y:S02]  /*22a90*/  MUFU.RCP R7, R7 ;  /* 0x0000000700077308 */ /* 0x002e640000001000 */
[----:B-1----:R-:W-:Y:S01]  /*22aa0*/  VIADD R3, R7, 0xffffffe ;  /* 0x0ffffffe07037836 */ /* 0x002fe20000000000 */
[----:B------:R-:W-:-:S05]  /*22ab0*/  IABS R7, R5 ;  /* 0x0000000500077213 */ /* 0x000fca0000000000 */
[----:B------:R-:W1:Y:S02]  /*22ac0*/  F2I.FTZ.U32.TRUNC.NTZ R3, R3 ;  /* 0x0000000300037305 */ /* 0x000e64000021f000 */
[----:B-1----:R-:W-:-:S04]  /*22ad0*/  IMAD.MOV R11, RZ, RZ, -R3 ;  /* 0x000000ffff0b7224 */ /* 0x002fc800078e0a03 */
[----:B------:R-:W-:-:S04]  /*22ae0*/  IMAD R11, R11, R4, RZ ;  /* 0x000000040b0b7224 */ /* 0x000fc800078e02ff */
[----:B------:R-:W-:-:S04]  /*22af0*/  IMAD.HI.U32 R2, R3, R11, R2 ;  /* 0x0000000b03027227 */ /* 0x000fc800078e0002 */
[----:B------:R-:W-:Y:S02]  /*22b00*/  IMAD.MOV R3, RZ, RZ, -R8 ;  /* 0x000000ffff037224 */ /* 0x000fe400078e0a08 */
[----:B------:R-:W-:-:S04]  /*22b10*/  IMAD.HI.U32 R2, R2, R7, RZ ;  /* 0x0000000702027227 */ /* 0x000fc800078e00ff */
        /* <DEDUP_REMOVED lines=16> */
[----:B------:R1:W-:Y:S04]  /*22c20*/  STL [R1+0x8], R4 ;  /* 0x0000080401007387 */ /* 0x0003e80000100800 */
[----:B------:R1:W-:Y:S01]  /*22c30*/  STL [R1+0x4], R0 ;  /* 0x0000040001007387 */ /* 0x0003e20000100800 */
[----:B------:R-:W-:Y:S05]  /*22c40*/  BRA `(.L_x_4469) ;  /* 0x0000000000107947 */ /* 0x000fea0003800000 */
.L_x_4464:
[----:B------:R-:W-:Y:S01]  /*22c50*/  IMAD.U32 R0, RZ, RZ, UR6 ;  /* 0x00000006ff007e24 */ /* 0x000fe2000f8e00ff */
[----:B------:R0:W-:Y:S04]  /*22c60*/  STL [R1+0x4], RZ ;  /* 0x000004ff01007387 */ /* 0x0001e80000100800 */
[----:B------:R0:W-:Y:S04]  /*22c70*/  STL [R1+0x8], RZ ;  /* 0x000008ff01007387 */ /* 0x0001e80000100800 */
[----:B------:R0:W-:Y:S02]  /*22c80*/  STL [R1], R0 ;  /* 0x0000000001007387 */ /* 0x0001e40000100800 */
.L_x_4469:
[----:B------:R-:W2:Y:S04]  /*22c90*/  LDL.64 R8, [R1] ;  /* 0x0000000001087983 */ /* 0x000ea80000100a00 */
[----:B------:R-:W2:Y:S01]  /*22ca0*/  LDL.64 R10, [R1+0x8] ;  /* 0x00000800010a7983 */ /* 0x000ea20000100a00 */
[----:B------:R-:W-:Y:S01]  /*22cb0*/  LOP3.LUT R16, R16, 0xfffffeff, RZ, 0xc0, !PT ;  /* 0xfffffeff10107812 */ /* 0x000fe200078ec0ff */
[----:B------:R-:W-:Y:S01]  /*22cc0*/  IMAD.MOV.U32 R19, RZ, RZ, 0x1 ;  /* 0x00000001ff137424 */ /* 0x000fe200078e00ff */
[----:B-1----:R-:W1:Y:S01]  /*22cd0*/  S2R R4, SR_TID.X ;  /* 0x0000000000047919 */ /* 0x002e620000002100 */
[----:B------:R-:W-:Y:S01]  /*22ce0*/  IMAD.MOV.U32 R17, RZ, RZ, RZ ;  /* 0x000000ffff117224 */ /* 0x000fe200078e00ff */
[----:B------:R-:W-:Y:S01]  /*22cf0*/  STL [R1+0x28], RZ ;  /* 0x000028ff01007387 */ /* 0x000fe20000100800 */
[----:B-1----:R-:W-:-:S04]  /*22d00*/  LOP3.LUT R4, R4, 0x1f, RZ, 0xc0, !PT ;  /* 0x0000001f04047812 */ /* 0x002fc800078ec0ff */
[----:B------:R-:W-:-:S13]  /*22d10*/  ISETP.NE.AND P0, PT, R4, RZ, PT ;  /* 0x000000ff0400720c */ /* 0x000fda0003f05270 */
[----:B------:R-:W1:Y:S01]  /*22d20*/  @!P0 S2R R3, SR_CgaCtaId ;  /* 0x0000000000038919 */ /* 0x000e620000008800 */
[----:B0-----:R-:W-:Y:S02]  /*22d30*/  @!P0 MOV R0, 0x400 ;  /* 0x0000040000008802 */ /* 0x001fe40000000f00 */
[----:B------:R-:W-:Y:S02]  /*22d40*/  @P0 LOP3.LUT R16, R16, 0x100, RZ, 0xfc, !PT ;  /* 0x0000010010100812 */ /* 0x000fe400078efcff */
[----:B-1----:R-:W-:-:S05]  /*22d50*/  @!P0 LEA R0, R3, R0, 0x18 ;  /* 0x0000000003008211 */ /* 0x002fca00078ec0ff */
[----:B--2---:R0:W-:Y:S02]  /*22d60*/  @!P0 STS.128 [R0+0x308d0], R8 ;  /* 0x0308d00800008388 */ /* 0x0041e40000000c00 */
[----:B0-----:R-:W-:Y:S01]  /*22d70*/  IMAD.MOV.U32 R0, RZ, RZ, R11 ;  /* 0x000000ffff007224 */ /* 0x001fe200078e000b */
[----:B------:R-:W-:Y:S06]  /*22d80*/  BAR.ARV 0x5, 0x120 ;  /* 0x0144800000007b1d */ /* 0x000fec0000002000 */
[----:B------:R-:W-:-:S13]  /*22d90*/  ISETP.GE.AND P0, PT, R0, UR5, PT ;  /* 0x0000000500007c0c */ /* 0x000fda000bf06270 */
[----:B------:R-:W-:Y:S05]  /*22da0*/  @P0 BRA `(.L_x_4470) ;  /* 0x0000005800800947 */ /* 0x000fea0003800000 */
[----:B------:R-:W0:Y:S01]  /*22db0*/  S2R R2, SR_TID.X ;  /* 0x0000000000027919 */ /* 0x000e220000002100 */
[----:B------:R-:W-:Y:S01]  /*22dc0*/  IMAD.MOV.U32 R0, RZ, RZ, 0x1 ;  /* 0x00000001ff007424 */ /* 0x000fe200078e00ff */
[----:B------:R-:W-:Y:S01]  /*22dd0*/  ISETP.NE.AND P1, PT, R4, RZ, PT ;  /* 0x000000ff0400720c */ /* 0x000fe20003f25270 */
[----:B------:R-:W-:Y:S01]  /*22de0*/  IMAD.MOV.U32 R19, RZ, RZ, 0x1 ;  /* 0x00000001ff137424 */ /* 0x000fe200078e00ff */
[----:B------:R1:W-:Y:S01]  /*22df0*/  STL [R1+0x28], RZ ;  /* 0x000028ff01007387 */ /* 0x0003e20000100800 */
[----:B------:R-:W-:Y:S01]  /*22e00*/  LOP3.LUT R16, R16, 0xffffffbf, RZ, 0xc0, !PT ;  /* 0xffffffbf10107812 */ /* 0x000fe200078ec0ff */
[----:B------:R-:W-:Y:S01]  /*22e10*/  IMAD.MOV.U32 R17, RZ, RZ, RZ ;  /* 0x000000ffff117224 */ /* 0x000fe200078e00ff */
[----:B------:R-:W-:Y:S01]  /*22e20*/  ULDC.64 UR38, c[0x0][0x198] ;  /* 0x0000660000267ab9 */ /* 0x000fe20000000a00 */
[----:B------:R1:W-:Y:S01]  /*22e30*/  STL [R1+0x14], R0 ;  /* 0x0000140001007387 */ /* 0x0003e20000100800 */
[----:B------:R-:W-:Y:S01]  /*22e40*/  LOP3.LUT R16, R16, 0xfffffffd, RZ, 0xc0, !PT ;  /* 0xfffffffd10107812 */ /* 0x000fe200078ec0ff */
[----:B------:R-:W-:Y:S01]  /*22e50*/  ULDC UR36, c[0x0][0xc] ;  /* 0x0000030000247ab9 */ /* 0x000fe20000000800 */
[----:B------:R-:W-:Y:S01]  /*22e60*/  ULOP3.LUT UR37, UR60, 0x2, URZ, 0xfc, !UPT ;  /* 0x000000023c257892 */ /* 0x000fe2000f8efc3f */
[----:B------:R1:W-:Y:S01]  /*22e70*/  STL [R1+0x10], RZ ;  /* 0x000010ff01007387 */ /* 0x0003e20000100800 */
[----:B0-----:R-:W-:-:S04]  /*22e80*/  LOP3.LUT R2, R2, 0x7f, RZ, 0xc0, !PT ;  /* 0x0000007f02027812 */ /* 0x001fc800078ec0ff */
[C---:B------:R-:W-:Y:S02]  /*22e90*/  ISETP.NE.AND P2, PT, R2.reuse, RZ, PT ;  /* 0x000000ff0200720c */ /* 0x040fe40003f45270 */
[----:B------:R-:W-:-:S11]  /*22ea0*/  ISETP.NE.OR P0, PT, R2, RZ, !P1 ;  /* 0x000000ff0200720c */ /* 0x000fd60004f05670 */
[----:B------:R-:W-:-:S04]  /*22eb0*/  @P2 LOP3.LUT R16, R16, 0x2, RZ, 0xfc, !PT ;  /* 0x0000000210102812 */ /* 0x000fc800078efcff */
[----:B-1----:R-:W-:-:S07]  /*22ec0*/  @P0 LOP3.LUT R16, R16, 0x40, RZ, 0xfc, !PT ;  /* 0x0000004010100812 */ /* 0x002fce00078efcff */
.L_x_4576:
[----:B------:R-:W2:Y:S01]  /*22ed0*/  LDL R11, [R1+0xc] ;  /* 0x00000c00010b7983 */ /* 0x000ea20000100800 */
        /* <DEDUP_REMOVED lines=10> */
[----:B------:R-:W2:Y:S01]  /*22f80*/  @P0 LDC.64 R2, c[0x0][0xa28] ;  /* 0x00028a00ff020b82 */ /* 0x000ea20000000a00 */
[----:B------:R-:W-:-:S04]  /*22f90*/  ISETP.NE.U32.AND P2, PT, RZ, UR4, PT ;  /* 0x00000004ff007c0c */ /* 0x000fc8000bf45070 */
[----:B------:R-:W-:Y:S01]  /*22fa0*/  ISETP.NE.AND.EX P2, PT, RZ, UR5, PT, P2 ;  /* 0x00000005ff007c0c */ /* 0x000fe2000bf45320 */
[----:B------:R-:W-:Y:S01]  /*22fb0*/  ULDC.64 UR4, c[0x0][0xa18] ;  /* 0x0002860000047ab9 */ /* 0x000fe20000000a00 */
[----:B--2---:R-:W-:-:S05]  /*22fc0*/  @P0 IMAD.WIDE R2, R11, 0x4, R2 ;  /* 0x000000040b020825 */ /* 0x004fca00078e0202 */
[----:B------:R0:W5:Y:S02]  /*22fd0*/  @P0 LDG.E R8, desc[UR6][R2.64] ;  /* 0x0000000602080981 */ /* 0x000164000c1e1900 */
[----:B0-----:R-:W0:Y:S02]  /*22fe0*/  LDC.64 R2, c[0x0][0xa00] ;  /* 0x00028000ff027b82 */ /* 0x001e240000000a00 */
[----:B0-----:R-:W-:-:S05]  /*22ff0*/  IMAD.WIDE R2, R11, 0x4, R2 ;  /* 0x000000040b027825 */ /* 0x001fca00078e0202 */
[----:B------:R-:W2:Y:S01]  /*23000*/  @P2 LDG.E R0, desc[UR6][R2.64] ;  /* 0x0000000602002981 */ /* 0x000ea2000c1e1900 */
[----:B------:R-:W-:Y:S01]  /*23010*/  ISETP.NE.U32.AND P0, PT, RZ, UR4, PT ;  /* 0x00000004ff007c0c */ /* 0x000fe2000bf05070 */
[----:B------:R-:W-:-:S03]  /*23020*/  ULDC UR4, c[0x0][0x288] ;  /* 0x0000a20000047ab9 */ /* 0x000fc60000000800 */
[----:B------:R-:W-:-:S13]  /*23030*/  ISETP.NE.AND.EX P0, PT, RZ, UR5, PT, P0 ;  /* 0x00000005ff007c0c */ /* 0x000fda000bf05300 */
[----:B------:R-:W0:Y:S01]  /*23040*/  @P0 LDC.64 R4, c[0x0][0xa18] ;  /* 0x00028600ff040b82 */ /* 0x000e220000000a00 */
[----:B------:R-:W-:-:S04]  /*23050*/  ISETP.NE.U32.AND P1, PT, RZ, UR8, PT ;  /* 0x00000008ff007c0c */ /* 0x000fc8000bf25070 */
[----:B------:R-:W-:Y:S02]  /*23060*/  ISETP.NE.AND.EX P3, PT, RZ, UR9, PT, P1 ;  /* 0x00000009ff007c0c */ /* 0x000fe4000bf65310 */
[----:B------:R-:W-:-:S04]  /*23070*/  ISETP.NE.U32.AND P1, PT, RZ, UR10, PT ;  /* 0x0000000aff007c0c */ /* 0x000fc8000bf25070 */
[----:B------:R-:W-:Y:S01]  /*23080*/  ISETP.NE.AND.EX P1, PT, RZ, UR11, PT, P1 ;  /* 0x0000000bff007c0c */ /* 0x000fe2000bf25310 */
[----:B0-----:R-:W-:Y:S01]  /*23090*/  @P0 IMAD.WIDE R4, R11, 0x4, R4 ;  /* 0x000000040b040825 */ /* 0x001fe200078e0204 */
[----:B--2---:R0:W-:Y:S03]  /*230a0*/  STL [R1+0x2c], R0 ;  /* 0x00002c0001007387 */ /* 0x0041e60000100800 */
[----:B0-----:R-:W-:Y:S01]  /*230b0*/  IMAD.U32 R0, RZ, RZ, UR4 ;  /* 0x00000004ff007e24 */ /* 0x001fe2000f8e00ff */
        /* <DEDUP_REMOVED lines=10> */
[----:B0-----:R-:W-:Y:S01]  /*23160*/  IMAD.U32 R5, RZ, RZ, UR4 ;  /* 0x00000004ff057e24 */ /* 0x001fe2000f8e00ff */
[----:B------:R-:W-:Y:S06]  /*23170*/  @P0 BRA `(.L_x_4471) ;  /* 0x0000000000140947 */ /* 0x000fec0003800000 */
[----:B------:R-:W-:Y:S05]  /*23180*/  @!P2 BRA `(.L_x_4471) ;  /* 0x000000000010a947 */ /* 0x000fea0003800000 */
[----:B------:R-:W-:Y:S02]  /*23190*/  ULDC.64 UR4, c[0x0][0x208] ;  /* 0x0000820000047ab9 */ /* 0x000fe40000000a00 */
[----:B------:R-:W2:Y:S04]  /*231a0*/  LDG.E R7, desc[UR4][R2.64] ;  /* 0x0000000402077981 */ /* 0x000ea8000c1e1900 */
[----:B-----5:R-:W2:Y:S02]  /*231b0*/  LDG.E R0, desc[UR4][R2.64+0x4] ;  /* 0x0000040402007981 */ /* 0x020ea4000c1e1900 */
[----:B--2---:R-:W-:-:S07]  /*231c0*/  IMAD.IADD R0, R0, 0x1, -R7 ;  /* 0x0000000100007824 */ /* 0x004fce00078e0a07 */
.L_x_4471:
[----:B------:R-:W0:Y:S01]  /*231d0*/  LDC.64 R6, c[0x0][0xa08] ;  /* 0x00028200ff067b82 */ /* 0x000e220000000a00 */
[----:B------:R-:W-:Y:S01]  /*231e0*/  IMAD.MOV.U32 R18, RZ, RZ, RZ ;  /* 0x000000ffff127224 */ /* 0x000fe200078e00ff */
[----:B------:R-:W-:-:S06]  /*231f0*/  ULDC.64 UR4, c[0x0][0x208] ;  /* 0x0000820000047ab9 */ /* 0x000fcc0000000a00 */
[----:B------:R-:W1:Y:S01]  /*23200*/  LDC.64 R2, c[0x0][0xa10] ;  /* 0x00028400ff027b82 */ /* 0x000e620000000a00 */
[----:B0-----:R-:W-:-:S05]  /*23210*/  IMAD.WIDE R6, R11, 0x4, R6 ;  /* 0x000000040b067825 */ /* 0x001fca00078e0206 */
[----:B------:R-:W2:Y:S01]  /*23220*/  @P3 LDG.E R18, desc[UR4][R6.64] ;  /* 0x0000000406123981 */ /* 0x000ea2000c1e1900 */
[----:B------:R-:W-:Y:S02]  /*23230*/  IMAD.MOV.U32 R4, RZ, RZ, RZ ;  /* 0x000000ffff047224 */ /* 0x000fe400078e00ff */
[----:B-1----:R-:W-:-:S05]  /*23240*/  IMAD.WIDE R2, R11, 0x4, R2 ;  /* 0x000000040b027825 */ /* 0x002fca00078e0202 */
[----:B------:R0:W5:Y:S01]  /*23250*/  @P1 LDG.E R4, desc[UR4][R2.64] ;  /* 0x0000000402041981 */ /* 0x000162000c1e1900 */
[----:B------:R-:W-:Y:S02]  /*23260*/  ULDC.64 UR4, c[0x0][0xa20] ;  /* 0x0002880000047ab9 */ /* 0x000fe40000000a00 */
[----:B------:R-:W-:-:S04]  /*23270*/  ISETP.NE.U32.AND P0, PT, RZ, UR4, PT ;  /* 0x00000004ff007c0c */ /* 0x000fc8000bf05070 */
[----:B------:R-:W-:Y:S01]  /*23280*/  ISETP.NE.AND.EX P0, PT, RZ, UR5, PT, P0 ;  /* 0x00000005ff007c0c */ /* 0x000fe2000bf05300 */
[----:B--2--5:R-:W-:-:S12]  /*23290*/  IMAD.IADD R18, R18, 0x1, R8 ;  /* 0x0000000112127824 */ /* 0x024fd800078e0208 */
[----:B0-----:R-:W-:Y:S05]  /*232a0*/  @!P0 BRA `(.L_x_4472) ;  /* 0x0000000000148947 */ /* 0x001fea0003800000 */
[----:B------:R-:W0:Y:S01]  /*232b0*/  LDC.64 R6, c[0x0][0xa20] ;  /* 0x00028800ff067b82 */ /* 0x000e220000000a00 */
[----:B------:R-:W-:Y:S01]  /*232c0*/  ULDC.64 UR4, c[0x0][0x208] ;  /* 0x0000820000047ab9 */ /* 0x000fe20000000a00 */
[----:B0-----:R-:W-:-:S05]  /*232d0*/  IMAD.WIDE R6, R11, 0x4, R6 ;  /* 0x000000040b067825 */ /* 0x001fca00078e0206 */
[----:B------:R0:W5:Y:S01]  /*232e0*/  LDG.E R5, desc[UR4][R6.64] ;  /* 0x0000000406057981 */ /* 0x000162000c1e1900 */
[----:B------:R-:W-:Y:S05]  /*232f0*/  BRA `(.L_x_4473) ;  /* 0x0000000000147947 */ /* 0x000fea0003800000 */
.L_x_4472:
[----:B------:R-:W-:Y:S05]  /*23300*/  @!P3 BRA `(.L_x_4473) ;  /* 0x000000000010b947 */ /* 0x000fea0003800000 */
[----:B------:R-:W-:Y:S02]  /*23310*/  ULDC.64 UR4, c[0x0][0x208] ;  /* 0x0000820000047ab9 */ /* 0x000fe40000000a00 */
[----:B------:R-:W2:Y:S04]  /*23320*/  LDG.E R5, desc[UR4][R6.64] ;  /* 0x0000000406057981 */ /* 0x000ea8000c1e1900 */
[----:B------:R-:W2:Y:S02]  /*23330*/  LDG.E R6, desc[UR4][R6.64+0x4] ;  /* 0x0000040406067981 */ /* 0x000ea4000c1e1900 */
[----:B--2---:R-:W-:-:S07]  /*23340*/  IMAD.IADD R5, R6, 0x1, -R5 ;  /* 0x0000000106057824 */ /* 0x004fce00078e0a05 */
.L_x_4473:
[----:B------:R-:W-:Y:S01]  /*23350*/  ULDC.64 UR4, c[0x0][0x208] ;  /* 0x0000820000047ab9 */ /* 0x000fe20000000a00 */
[----:B------:R-:W2:Y:S04]  /*23360*/  LDL R12, [R1+0x4] ;  /* 0x00000400010c7983 */ /* 0x000ea80000100800 */
[----:B0-----:R-:W3:Y:S04]  /*23370*/  @P1 LDG.E R6, desc[UR4][R2.64] ;  /* 0x0000000402061981 */ /* 0x001ee8000c1e1900 */
[----:B------:R-:W3:Y:S01]  /*23380*/  @P1 LDG.E R2, desc[UR4][R2.64+0x4] ;  /* 0x0000040402021981 */ /* 0x000ee2000c1e1900 */
[----:B-----5:R-:W-:Y:S01]  /*23390*/  IMAD.IADD R8, R5, 0x1, -R8 ;  /* 0x0000000105087824 */ /* 0x020fe200078e0a08 */
[----:B--2---:R-:W-:Y:S01]  /*233a0*/  LEA R20, R12, 0x80, 0x7 ;  /* 0x000000800c147811 */ /* 0x004fe200078e38ff */
[----:B---3--:R-:W-:-:S04]  /*233b0*/  @P1 IMAD.IADD R10, R2, 0x1, -R6 ;  /* 0x00000001020a1824 */ /* 0x008fc800078e0a06 */
[----:B------:R-:W-:-:S04]  /*233c0*/  IMAD.IADD R5, R8, 0x1, R10 ;  /* 0x0000000108057824 */ /* 0x000fc800078e020a */
[C---:B------:R-:W-:Y:S01]  /*233d0*/  VIADD R21, R5.reuse, 0x5f ;  /* 0x0000005f05157836 */ /* 0x040fe20000000000 */
[----:B------:R-:W-:-:S03]  /*233e0*/  IADD3 R20, R5, R20, -R0 ;  /* 0x0000001405147210 */ /* 0x000fc60007ffe800 */
[----:B------:R-:W-:-:S05]  /*233f0*/  IMAD.HI R21, R21, 0x2aaaaaab, RZ ;  /* 0x2aaaaaab15157827 */ /* 0x000fca00078e02ff */
[----:B------:R-:W-:-:S04]  /*23400*/  SHF.R.U32.HI R2, RZ, 0x1f, R21 ;  /* 0x0000001fff027819 */ /* 0x000fc80000011615 */
[----:B------:R-:W-:Y:S02]  /*23410*/  LEA.HI.SX32 R21, R21, R2, 0x1c ;  /* 0x0000000215157211 */ /* 0x000fe400078fe2ff */
[----:B------:R-:W0:Y:S02]  /*23420*/  LDC.64 R2, c[0x0][0x9e0] ;  /* 0x00027800ff027b82 */ /* 0x000e240000000a00 */
[----:B0-----:R-:W-:Y:S01]  /*23430*/  ISETP.GE.AND P2, PT, R3, 0x1, PT ;  /* 0x000000010300780c */ /* 0x001fe20003f46270 */
        /* <DEDUP_REMOVED lines=13> */
.L_x_4476:
[----:B------:R-:W-:-:S13]  /*23510*/  ISETP.NE.AND P0, PT, R3, 0x1, PT ;  /* 0x000000010300780c */ /* 0x000fda0003f05270 */
[----:B------:R-:W0:Y:S02]  /*23520*/  @P0 LDC.64 R6, c[0x0][0x9e8] ;  /* 0x00027a00ff060b82 */ /* 0x000e240000000a00 */
[----:B0-----:R-:W-:-:S05]  /*23530*/  @P0 IMAD.HI.U32 R6, R9, R6, RZ ;  /* 0x0000000609060227 */ /* 0x001fca00078e00ff */
[----:B------:R-:W-:-:S07]  /*23540*/  @P0 SHF.R.U32.HI R9, RZ, R7, R6 ;  /* 0x00000007ff090219 */ /* 0x000fce0000011606 */
.L_x_4477:
[----:B------:R-:W-:Y:S05]  /*23550*/  BSYNC B0 ;  /* 0x0000000000007941 */ /* 0x000fea0003800000 */
.L_x_4475:
[----:B------:R-:W-:-:S05]  /*23560*/  IMAD R9, R9, R3, R3 ;  /* 0x0000000309097224 */ /* 0x000fca00078e0203 */
[----:B------:R-:W-:-:S07]  /*23570*/  VIMNMX R2, R2, R9, PT ;  /* 0x0000000902027248 */ /* 0x000fce0003fe0100 */
.L_x_4474:
        /* <DEDUP_REMOVED lines=15> */
.L_x_4480:
[----:B------:R-:W-:Y:S01]  /*23670*/  ISETP.NE.AND P0, PT, R3, 0x1, PT ;  /* 0x000000010300780c */ /* 0x000fe20003f05270 */
[----:B------:R-:W-:-:S12]  /*23680*/  IMAD.MOV.U32 R9, RZ, RZ, R0 ;  /* 0x000000ffff097224 */ /* 0x000fd800078e0000 */
[----:B------:R-:W0:Y:S02]  /*23690*/  @P0 LDC.64 R6, c[0x0][0x9e8] ;  /* 0x00027a00ff060b82 */ /* 0x000e240000000a00 */
[----:B0-----:R-:W-:-:S05]  /*236a0*/  @P0 IMAD.HI.U32 R6, R0, R6, RZ ;  /* 0x0000000600060227 */ /* 0x001fca00078e00ff */
[----:B------:R-:W-:-:S07]  /*236b0*/  @P0 SHF.R.U32.HI R9, RZ, R7, R6 ;  /* 0x00000007ff090219 */ /* 0x000fce0000011606 */
.L_x_4481:
[----:B------:R-:W-:Y:S05]  /*236c0*/  BSYNC B0 ;  /* 0x0000000000007941 */ /* 0x000fea0003800000 */
.L_x_4479:
[----:B------:R-:W-:-:S05]  /*236d0*/  IMAD R3, R9, R3, RZ ;  /* 0x0000000309037224 */ /* 0x000fca00078e02ff */
[----:B------:R-:W-:-:S07]  /*236e0*/  VIMNMX R5, R5, R3, !PT ;  /* 0x0000000305057248 */ /* 0x000fce0007fe0100 */
.L_x_4478:
[----:B------:R-:W-:Y:S01]  /*236f0*/  VIADD R3, R2, 0x5f ;  /* 0x0000005f02037836 */ /* 0x000fe20000000000 */
[----:B------:R-:W-:Y:S01]  /*23700*/  BSSY B0, `(.L_x_4482) ;  /* 0x00000ee000007945 */ /* 0x000fe20003800000 */
[----:B------:R-:W-:Y:S01]  /*23710*/  IMAD.HI R5, R5, 0x2aaaaaab, RZ ;  /* 0x2aaaaaab05057827 */ /* 0x000fe200078e02ff */
[----:B------:R-:W-:-:S03]  /*23720*/  PLOP3.LUT P2, PT, PT, PT, PT, 0x80, 0x0 ;  /* 0x000000000000781c */ /* 0x000fc60003f4f070 */
[----:B------:R-:W-:-:S05]  /*23730*/  IMAD.HI R3, R3, 0x2aaaaaab, RZ ;  /* 0x2aaaaaab03037827 */ /* 0x000fca00078e02ff */
[----:B------:R-:W-:-:S04]  /*23740*/  SHF.R.U32.HI R2, RZ, 0x1f, R3 ;  /* 0x0000001fff027819 */ /* 0x000fc80000011603 */
[----:B------:R-:W-:Y:S02]  /*23750*/  LEA.HI.SX32 R3, R3, R2, 0x1c ;  /* 0x0000000203037211 */ /* 0x000fe400078fe2ff */
[----:B------:R-:W-:Y:S02]  /*23760*/  SHF.R.U32.HI R2, RZ, 0x1f, R5 ;  /* 0x0000001fff027819 */ /* 0x000fe40000011605 */
[----:B------:R-:W-:Y:S02]  /*23770*/  VIMNMX R3, R21, R3, PT ;  /* 0x0000000315037248 */ /* 0x000fe40003fe0100 */
[----:B------:R-:W-:-:S03]  /*23780*/  LEA.HI.SX32 R2, R5, R2, 0x1c ;  /* 0x0000000205027211 */ /* 0x000fc600078fe2ff */
[----:B------:R-:W-:Y:S01]  /*23790*/  IMAD R3, R3, 0x60, -R8 ;  /* 0x0000006003037824 */ /* 0x000fe200078e0a08 */
[----:B------:R-:W-:-:S04]  /*237a0*/  VIMNMX R2, RZ, R2, !PT ;  /* 0x00000002ff027248 */ /* 0x000fc80007fe0100 */
[----:B------:R-:W-:Y:S01]  /*237b0*/  VIMNMX R10, R3, R10, PT ;  /* 0x0000000a030a7248 */ /* 0x000fe20003fe0100 */
[----:B------:R-:W-:-:S05]  /*237c0*/  IMAD R2, R2, 0x60, -R8 ;  /* 0x0000006002027824 */ /* 0x000fca00078e0a08 */
[----:B------:R-:W-:-:S04]  /*237d0*/  VIMNMX R2, RZ, R2, !PT ;  /* 0x00000002ff027248 */ /* 0x000fc80007fe0100 */
        /* <DEDUP_REMOVED lines=9> */
[----:B------:R-:W-:Y:S05]  /*23870*/  @!P0 BRA `(.L_x_4483) ;  /* 0x0000000c00588947 */ /* 0x000fea0003800000 */
[----:B------:R-:W2:Y:S01]  /*23880*/  LDL R9, [R1+0x8] ;  /* 0x0000080001097983 */ /* 0x000ea20000100800 */
[----:B------:R-:W0:Y:S01]  /*23890*/  LDC R2, c[0x0][0x428] ;  /* 0x00010a00ff027b82 */ /* 0x000e220000000800 */
[----:B------:R-:W-:Y:S01]  /*238a0*/  UMOV UR4, 0xffffffff ;  /* 0xffffffff00047882 */ /* 0x000fe20000000000 */
[----:B0-----:R-:W-:-:S13]  /*238b0*/  ISETP.NE.AND P0, PT, R2, 0x1, PT ;  /* 0x000000010200780c */ /* 0x001fda0003f05270 */
[----:B------:R-:W2:Y:S08]  /*238c0*/  @P0 LDC R2, c[0x0][0x42c] ;  /* 0x00010b00ff020b82 */ /* 0x000eb00000000800 */
[----:B------:R-:W0:Y:S01]  /*238d0*/  @P0 LDC R7, c[0x0][0x430] ;  /* 0x00010c00ff070b82 */ /* 0x000e220000000800 */
[----:B--2---:R-:W-:-:S04]  /*238e0*/  @P0 IMAD.HI.U32 R2, R9, R2, RZ ;  /* 0x0000000209020227 */ /* 0x004fc800078e00ff */
[----:B------:R-:W-:Y:S01]  /*238f0*/  IMAD.MOV.U32 R3, RZ, RZ, R9 ;  /* 0x000000ffff037224 */ /* 0x000fe200078e0009 */
[----:B0-----:R-:W-:Y:S02]  /*23900*/  @P0 SHF.R.U32.HI R3, RZ, R7, R2 ;  /* 0x00000007ff030219 */ /* 0x001fe40000011602 */
[----:B------:R-:W-:Y:S01]  /*23910*/  SEL R2, R11, RZ, !P1 ;  /* 0x000000ff0b027207 */ /* 0x000fe20004800000 */
[----:B------:R-:W-:Y:S06]  /*23920*/  BRA.DIV UR4, `(.L_x_4484) ;  /* 0x00000062041c7947 */ /* 0x000fec000b800000 */
.L_x_4643:
[----:B------:R-:W-:-:S03]  /*23930*/  UMOV UR4, 0xffffffff ;  /* 0xffffffff00047882 */ /* 0x000fc60000000000 */
[----:B------:R-:W-:Y:S05]  /*23940*/  BRA.DIV UR4, `(.L_x_4485) ;  /* 0x0000006204487947 */ /* 0x000fea000b800000 */
[----:B------:R-:W-:-:S13]  /*23950*/  ELECT P6, URZ, PT ;  /* 0x00000000003f782f */ /* 0x000fda00038c0000 */
.L_x_4646:
        /* <DEDUP_REMOVED lines=12> */
.L_x_4647:
[----:B------:R-:W-:Y:S05]  /*23a20*/  BSYNC B1 ;  /* 0x0000000000017941 */ /* 0x000fea0003800000 */
.L_x_4486:
        /* <DEDUP_REMOVED lines=8> */
.L_x_4648:
        /* <DEDUP_REMOVED lines=11> */
.L_x_4491:
        /* <DEDUP_REMOVED lines=29> */
.L_x_4649:
        /* <DEDUP_REMOVED lines=8> */
.L_x_4493:
        /* <DEDUP_REMOVED lines=24> */
.L_x_4489:
[----:B------:R-:W-:Y:S05]  /*23f30*/  BSYNC B1 ;  /* 0x0000000000017941 */ /* 0x000fea0003800000 */
.L_x_4488:
[----:B01----:R-:W2:Y:S04]  /*23f40*/  LDL.LU R7, [R1+0x10] ;  /* 0x0000100001077983 */ /* 0x003ea80000300800 */
        /* <DEDUP_REMOVED lines=12> */
.L_x_4500:
[----:B------:R-:W-:Y:S05]  /*24010*/  YIELD ;  /* 0x0000000000007946 */ /* 0x000fea0003800000 */
[----:B------:R-:W-:Y:S04]  /*24020*/  BSSY B1, `(.L_x_4494) ;  /* 0x000004f000017945 */ /* 0x000fe80003800000 */
[----:B-1----:R-:W-:Y:S05]  /*24030*/  @!P6 BRA `(.L_x_4495) ;  /* 0x000000040034e947 */ /* 0x002fea0003800000 */
[----:B0-----:R-:W2:Y:S04]  /*24040*/  LDL R7, [R1+0x10] ;  /* 0x0000100001077983 */ /* 0x001ea80000100800 */
[----:B------:R-:W3:Y:S01]  /*24050*/  LDL R8, [R1+0x14] ;  /* 0x0000140001087983 */ /* 0x000ee20000100800 */
[----:B--2---:R-:W-:Y:S01]  /*24060*/  IMAD R7, R7, 0x8, R11 ;  /* 0x0000000807077824 */ /* 0x004fe200078e020b */
[----:B---3--:R-:W-:-:S04]  /*24070*/  SHF.L.U32 R8, R8, 0x1f, RZ ;  /* 0x0000001f08087819 */ /* 0x008fc800000006ff */
[----:B------:R-:W0:Y:S02]  /*24080*/  SYNCS.PHASECHK.TRANS64.TRYWAIT P0, [R7+URZ+0x308a0], R8 ;  /* 0x0308a008070075a7 */ /* 0x000e24000800017f */
[----:B0-----:R-:W-:Y:S05]  /*24090*/  @!P0 BRA `(.L_x_4496) ;  /* 0x0000005800d08947 */ /* 0x001fea0003800000 */
.L_x_4650:
        /* <DEDUP_REMOVED lines=11> */
.L_x_4497:
        /* <DEDUP_REMOVED lines=28> */
.L_x_4651:
        /* <DEDUP_REMOVED lines=8> */
.L_x_4499:
        /* <DEDUP_REMOVED lines=24> */
.L_x_4495:
[----:B------:R-:W-:Y:S05]  /*24510*/  BSYNC B1 ;  /* 0x0000000000017941 */ /* 0x000fea0003800000 */
.L_x_4494:
        /* <DEDUP_REMOVED lines=12> */
.L_x_4483:
[----:B------:R-:W-:Y:S05]  /*245e0*/  BSYNC B0 ;  /* 0x0000000000007941 */ /* 0x000fea0003800000 */
.L_x_4482:
[----:B------:R-:W2:Y:S01]  /*245f0*/  LDC.64 R2, c[0x0][0x9e0] ;  /* 0x00027800ff027b82 */ /* 0x000ea20000000a00 */
[----:B------:R-:W-:Y:S07]  /*24600*/  @!P2 WARPSYNC.ALL ;  /* 0x000000000000a948 */ /* 0x000fee0003800000 */
[----:B------:R-:W-:Y:S01]  /*24610*/  @!P2 BAR.SYNC.DEFER_BLOCKING 0xc, 0x120 ;  /* 0x030480000000ab1d */ /* 0x000fe20000010000 */
[----:B--2---:R-:W-:Y:S01]  /*24620*/  ISETP.GE.AND P1, PT, R3, 0x1, PT ;  /* 0x000000010300780c */ /* 0x004fe20003f26270 */
        /* <DEDUP_REMOVED lines=8> */
[----:B------:R-:W2:Y:S02]  /*246b0*/  @P0 LDC.64 R4, c[0x0][0x9e8] ;  /* 0x00027a00ff040b82 */ /* 0x000ea40000000a00 */
[----:B--2---:R-:W-:-:S05]  /*246c0*/  @P0 IMAD.HI.U32 R4, R6, R4, RZ ;  /* 0x0000000406040227 */ /* 0x004fca00078e00ff */
[----:B------:R-:W-:-:S04]  /*246d0*/  @P0 SHF.R.U32.HI R6, RZ, R5, R4 ;  /* 0x00000005ff060219 */ /* 0x000fc80000011604 */
[----:B------:R-:W-:Y:S01]  /*246e0*/  LOP3.LUT R6, RZ, R6, RZ, 0x33, !PT ;  /* 0x00000006ff067212 */ /* 0x000fe200078e33ff */
[----:B------:R-:W-:Y:S06]  /*246f0*/  BRA `(.L_x_4504) ;  /* 0x0000000000107947 */ /* 0x000fec0003800000 */
.L_x_4503:
[----:B------:R-:W-:-:S13]  /*24700*/  ISETP.NE.AND P0, PT, R3, 0x1, PT ;  /* 0x000000010300780c */ /* 0x000fda0003f05270 */
[----:B------:R-:W2:Y:S02]  /*24710*/  @P0 LDC.64 R4, c[0x0][0x9e8] ;  /* 0x00027a00ff040b82 */ /* 0x000ea40000000a00 */
[----:B--2---:R-:W-:-:S05]  /*24720*/  @P0 IMAD.HI.U32 R4, R6, R4, RZ ;  /* 0x0000000406040227 */ /* 0x004fca00078e00ff */
[----:B------:R-:W-:-:S07]  /*24730*/  @P0 SHF.R.U32.HI R6, RZ, R5, R4 ;  /* 0x00000005ff060219 */ /* 0x000fce0000011604 */
.L_x_4504:
[----:B------:R-:W-:Y:S05]  /*24740*/  BSYNC B0 ;  /* 0x0000000000007941 */ /* 0x000fea0003800000 */
.L_x_4502:
[----:B------:R-:W-:-:S05]  /*24750*/  IMAD R5, R6, R3, R3 ;  /* 0x0000000306057224 */ /* 0x000fca00078e0203 */
[----:B------:R-:W-:-:S07]  /*24760*/  VIMNMX R2, R2, R5, PT ;  /* 0x0000000502027248 */ /* 0x000fce0003fe0100 */
.L_x_4501:
[----:B------:R-:W-:Y:S01]  /*24770*/  VIADD R2, R2, 0x5f ;  /* 0x0000005f02027836 */ /* 0x000fe20000000000 */
[----:B------:R-:W-:-:S03]  /*24780*/  ULDC UR4, c[0x0][0x9dc] ;  /* 0x0002770000047ab9 */ /* 0x000fc60000000800 */
[----:B------:R-:W-:-:S05]  /*24790*/  IMAD.HI R2, R2, 0x2aaaaaab, RZ ;  /* 0x2aaaaaab02027827 */ /* 0x000fca00078e02ff */
[----:B------:R-:W-:-:S04]  /*247a0*/  SHF.R.U32.HI R5, RZ, 0x1f, R2 ;  /* 0x0000001fff057819 */ /* 0x000fc80000011602 */
[----:B------:R-:W-:-:S04]  /*247b0*/  LEA.HI.SX32 R2, R2, R5, 0x1c ;  /* 0x0000000502027211 */ /* 0x000fc800078fe2ff */
        /* <DEDUP_REMOVED lines=8> */
[----:B01----:R-:W-:-:S11]  /*24840*/  LOP3.LUT R7, RZ, R0, RZ, 0x33, !PT ;  /* 0x00000000ff077212 */ /* 0x003fd600078e33ff */
[----:B------:R-:W0:Y:S02]  /*24850*/  @P0 LDC.64 R4, c[0x0][0x9e8] ;  /* 0x00027a00ff040b82 */ /* 0x000e240000000a00 */
[----:B0-----:R-:W-:-:S05]  /*24860*/  @P0 IMAD.HI.U32 R4, R7, R4, RZ ;  /* 0x0000000407040227 */ /* 0x001fca00078e00ff */
[----:B------:R-:W-:-:S04]  /*24870*/  @P0 SHF.R.U32.HI R7, RZ, R5, R4 ;  /* 0x00000005ff070219 */ /* 0x000fc80000011604 */
[----:B------:R-:W-:Y:S01]  /*24880*/  LOP3.LUT R0, RZ, R7, RZ, 0x33, !PT ;  /* 0x00000007ff007212 */ /* 0x000fe200078e33ff */
[----:B------:R-:W-:Y:S06]  /*24890*/  BRA `(.L_x_4508) ;  /* 0x0000000000107947 */ /* 0x000fec0003800000 */
.L_x_4507:
[----:B------:R-:W-:-:S13]  /*248a0*/  ISETP.NE.AND P0, PT, R3, 0x1, PT ;  /* 0x000000010300780c */ /* 0x000fda0003f05270 */
[----:B------:R-:W3:Y:S02]  /*248b0*/  @P0 LDC.64 R4, c[0x0][0x9e8] ;  /* 0x00027a00ff040b82 */ /* 0x000ee40000000a00 */
[----:B---3--:R-:W-:-:S05]  /*248c0*/  @P0 IMAD.HI.U32 R4, R0, R4, RZ ;  /* 0x0000000400040227 */ /* 0x008fca00078e00ff */
[----:B------:R-:W-:-:S07]  /*248d0*/  @P0 SHF.R.U32.HI R0, RZ, R5, R4 ;  /* 0x00000005ff000219 */ /* 0x000fce0000011604 */
.L_x_4508:
[----:B------:R-:W-:Y:S05]  /*248e0*/  BSYNC B0 ;  /* 0x0000000000007941 */ /* 0x000fea0003800000 */
.L_x_4506:
[----:B------:R-:W-:-:S05]  /*248f0*/  IMAD R3, R0, R3, RZ ;  /* 0x0000000300037224 */ /* 0x000fca00078e02ff */
[----:B------:R-:W-:-:S07]  /*24900*/  VIMNMX R2, R2, R3, !PT ;  /* 0x0000000302027248 */ /* 0x000fce0007fe0100 */
.L_x_4505:
[----:B------:R-:W-:Y:S01]  /*24910*/  IMAD.HI R2, R2, 0x2aaaaaab, RZ ;  /* 0x2aaaaaab02027827 */ /* 0x000fe200078e02ff */
[----:B------:R-:W-:Y:S04]  /*24920*/  BSSY B6, `(.L_x_4509) ;  /* 0x0000314000067945 */ /* 0x000fe80003800000 */
[----:B------:R-:W-:-:S04]  /*24930*/  SHF.R.U32.HI R3, RZ, 0x1f, R2 ;  /* 0x0000001fff037819 */ /* 0x000fc80000011602 */
[----:B------:R-:W-:-:S04]  /*24940*/  LEA.HI.SX32 R3, R2, R3, 0x1c ;  /* 0x0000000302037211 */ /* 0x000fc800078fe2ff */
[----:B------:R-:W-:-:S04]  /*24950*/  VIMNMX R0, RZ, R3, !PT ;  /* 0x00000003ff007248 */ /* 0x000fc80007fe0100 */
[----:B------:R-:W-:Y:S01]  /*24960*/  ISETP.GT.AND P0, PT, R6, R0, PT ;  /* 0x000000000600720c */ /* 0x000fe20003f04270 */
[----:B------:R3:W-:-:S12]  /*24970*/  STL [R1+0x18], R0 ;  /* 0x0000180001007387 */ /* 0x0007d80000100800 */
[----:B---3--:R-:W-:Y:S05]  /*24980*/  @P0 BRA `(.L_x_4510) ;  /* 0x00000000004c0947 */ /* 0x008fea0003800000 */
[----:B------:R-:W3:Y:S02]  /*24990*/  S2R R0, SR_TID.X ;  /* 0x0000000000007919 */ /* 0x000ee40000002100 */
[----:B---3--:R-:W-:-:S04]  /*249a0*/  LOP3.LUT R0, R0, 0x1f, RZ, 0xc0, !PT ;  /* 0x0000001f00007812 */ /* 0x008fc800078ec0ff */
[----:B------:R-:W-:-:S13]  /*249b0*/  ISETP.NE.AND P1, PT, R0, RZ, PT ;  /* 0x000000ff0000720c */ /* 0x000fda0003f25270 */
[----:B------:R-:W-:Y:S05]  /*249c0*/  @P1 BRA `(.L_x_4511) ;  /* 0x0000003000241947 */ /* 0x000fea0003800000 */
[----:B01----:R-:W0:Y:S01]  /*249d0*/  S2R R7, SR_LANEID ;  /* 0x0000000000077919 */ /* 0x003e220000000000 */
[----:B------:R-:W-:Y:S01]  /*249e0*/  VOTEU.ANY UR4, UPT, PT ;  /* 0x0000000000047886 */ /* 0x000fe200038e0100 */
[----:B------:R-:W1:Y:S01]  /*249f0*/  LDC.64 R2, c[0x0][0xc38] ;  /* 0x00030e00ff027b82 */ /* 0x000e620000000a00 */
[----:B------:R-:W0:Y:S01]  /*24a00*/  FLO.U32 R0, UR4 ;  /* 0x0000000400007d00 */ /* 0x000e2200080e0000 */
[----:B------:R-:W-:-:S07]  /*24a10*/  ULDC.64 UR6, c[0x0][0x208] ;  /* 0x0000820000067ab9 */ /* 0x000fce0000000a00 */
[----:B------:R-:W1:Y:S01]  /*24a20*/  POPC R5, UR4 ;  /* 0x0000000400057d09 */ /* 0x000e620008000000 */
[----:B0-----:R-:W-:-:S13]  /*24a30*/  ISETP.EQ.U32.AND P0, PT, R0, R7, PT ;  /* 0x000000070000720c */ /* 0x001fda0003f02070 */
[----:B-1----:R-:W3:Y:S01]  /*24a40*/  @P0 ATOMG.E.ADD.STRONG.GPU PT, R3, desc[UR6][R2.64], R5 ;  /* 0x00000005020309a8 */ /* 0x002ee200081ee1c6 */
[----:B------:R-:W0:Y:S02]  /*24a50*/  S2R R4, SR_LTMASK ;  /* 0x0000000000047919 */ /* 0x000e240000003900 */
[----:B0-----:R-:W-:-:S04]  /*24a60*/  LOP3.LUT R4, R4, UR4, RZ, 0xc0, !PT ;  /* 0x0000000404047c12 */ /* 0x001fc8000f8ec0ff */
[----:B------:R-:W0:Y:S01]  /*24a70*/  POPC R7, R4 ;  /* 0x0000000400077309 */ /* 0x000e220000000000 */
[----:B---3--:R-:W0:Y:S02]  /*24a80*/  SHFL.IDX PT, R0, R3, R0, 0x1f ;  /* 0x00001f0003007589 */ /* 0x008e2400000e0000 */
[----:B0-----:R-:W-:-:S05]  /*24a90*/  IADD3 R0, R0, UR36, R7 ;  /* 0x0000002400007c10 */ /* 0x001fca000fffe007 */
[----:B------:R3:W-:Y:S01]  /*24aa0*/  STL [R1], R0 ;  /* 0x0000000001007387 */ /* 0x0007e20000100800 */
[----:B------:R-:W-:Y:S05]  /*24ab0*/  BRA `(.L_x_4511) ;  /* 0x0000002c00e87947 */ /* 0x000fea0003800000 */
.L_x_4510:
[----:B------:R-:W3:Y:S01]  /*24ac0*/  S2R R3, SR_CgaCtaId ;  /* 0x0000000000037919 */ /* 0x000ee20000008800 */
[----:B------:R-:W-:-:S04]  /*24ad0*/  MOV R0, 0x400 ;  /* 0x0000040000007802 */ /* 0x000fc80000000f00 */
[----:B---3--:R-:W-:-:S05]  /*24ae0*/  LEA R2, R3, R0, 0x18 ;  /* 0x0000000003027211 */ /* 0x008fca00078ec0ff */
[----:B------:R3:W-:Y:S01]  /*24af0*/  STL [R1+0x20], R2 ;  /* 0x0000200201007387 */ /* 0x0007e20000100800 */
[----:B------:R-:W-:-:S05]  /*24b00*/  VIADD R0, R2, 0x1e400 ;  /* 0x0001e40002007836 */ /* 0x000fca0000000000 */
[----:B------:R-:W-:-:S13]  /*24b10*/  LOP3.LUT P0, RZ, R0, 0x3ff, RZ, 0xc0, !PT ;  /* 0x000003ff00ff7812 */ /* 0x000fda000780c0ff */
[----:B---3--:R-:W-:Y:S05]  /*24b20*/  @!P0 BRA `(.L_x_4512) ;  /* 0x0000000000408947 */ /* 0x008fea0003800000 */
[----:B------:R-:W-:Y:S01]  /*24b30*/  MOV R2, 0x0 ;  /* 0x0000000000027802 */ /* 0x000fe20000000f00 */
[----:B------:R-:W-:Y:S01]  /*24b40*/  ULDC.64 UR6, c[0x4][0x1b8] ;  /* 0x01006e0000067ab9 */ /* 0x000fe20000000a00 */
[----:B------:R-:W-:Y:S01]  /*24b50*/  ULDC.64 UR8, c[0x4][0x1c0] ;  /* 0x0100700000087ab9 */ /* 0x000fe20000000a00 */
[----:B------:R-:W-:Y:S01]  /*24b60*/  ULDC.64 UR4, c[0x4][0xf8] ;  /* 0x01003e0000047ab9 */ /* 0x000fe20000000a00 */
[----:B------:R-:W-:Y:S02]  /*24b70*/  IMAD.U32 R4, RZ, RZ, UR6 ;  /* 0x00000006ff047e24 */ /* 0x000fe4000f8e00ff */
[----:B------:R-:W3:Y:S01]  /*24b80*/  LDC.64 R2, c[0x4][R2] ;  /* 0x0100000002027b82 */ /* 0x000ee20000000a00 */
[----:B------:R-:W-:Y:S02]  /*24b90*/  IMAD.U32 R5, RZ, RZ, UR7 ;  /* 0x00000007ff057e24 */ /* 0x000fe4000f8e00ff */
[----:B--2---:R-:W-:Y:S02]  /*24ba0*/  IMAD.U32 R6, RZ, RZ, UR8 ;  /* 0x00000008ff067e24 */ /* 0x004fe4000f8e00ff */
[----:B01----:R-:W-:-:S02]  /*24bb0*/  IMAD.U32 R7, RZ, RZ, UR9 ;  /* 0x00000009ff077e24 */ /* 0x003fc4000f8e00ff */
[----:B------:R-:W-:Y:S02]  /*24bc0*/  IMAD.U32 R10, RZ, RZ, UR4 ;  /* 0x00000004ff0a7e24 */ /* 0x000fe4000f8e00ff */
[----:B------:R-:W-:Y:S02]  /*24bd0*/  IMAD.U32 R11, RZ, RZ, UR5 ;  /* 0x00000005ff0b7e24 */ /* 0x000fe4000f8e00ff */
[----:B------:R-:W-:Y:S02]  /*24be0*/  IMAD.MOV.U32 R8, RZ, RZ, 0x70 ;  /* 0x00000070ff087424 */ /* 0x000fe400078e00ff */
[----:B------:R-:W-:Y:S02]  /*24bf0*/  IMAD.MOV.U32 R12, RZ, RZ, 0x1 ;  /* 0x00000001ff0c7424 */ /* 0x000fe400078e00ff */
[----:B------:R-:W-:-:S07]  /*24c00*/  IMAD.MOV.U32 R13, RZ, RZ, RZ ;  /* 0x000000ffff0d7224 */ /* 0x000fce00078e00ff */
[----:B------:R-:W-:-:S07]  /*24c10*/  LEPC R20, `(.L_x_4512) ;  /* 0x000000001014794e */ /* 0x000fce0000000000 */
[----:B---3--:R-:W-:Y:S05]  /*24c20*/  CALL.ABS.NOINC R2 ;  /* 0x0000000002007343 */ /* 0x008fea0003c00000 */
.L_x_4512:
[----:B------:R-:W3:Y:S02]  /*24c30*/  LDL R2, [R1+0x20] ;  /* 0x0000200001027983 */ /* 0x000ee40000100800 */
[----:B---3--:R-:W-:-:S05]  /*24c40*/  VIADD R0, R2, 0x400 ;  /* 0x0000040002007836 */ /* 0x008fca0000000000 */
        /* <DEDUP_REMOVED lines=9> */
[----:B--2---:R-:W-:Y:S02]  /*24ce0*/  IMAD.U32 R6, RZ, RZ, UR8 ;  /* 0x00000008ff067e24 */ /* 0x004fe4000f8e00ff */
[----:B01----:R-:W-:-:S02]  /*24cf0*/  IMAD.U32 R7, RZ, RZ, UR9 ;  /* 0x00000009ff077e24 */ /* 0x003fc4000f8e00ff */
[----:B------:R-:W-:Y:S02]  /*24d00*/  IMAD.U32 R10, RZ, RZ, UR4 ;  /* 0x00000004ff0a7e24 */ /* 0x000fe4000f8e00ff */
[----:B------:R-:W-:Y:S02]  /*24d10*/  IMAD.U32 R11, RZ, RZ, UR5 ;  /* 0x00000005ff0b7e24 */ /* 0x000fe4000f8e00ff */
[----:B------:R-:W-:Y:S02]  /*24d20*/  IMAD.MOV.U32 R8, RZ, RZ, 0x70 ;  /* 0x00000070ff087424 */ /* 0x000fe400078e00ff */
[----:B------:R-:W-:Y:S02]  /*24d30*/  IMAD.MOV.U32 R12, RZ, RZ, 0x1 ;  /* 0x00000001ff0c7424 */ /* 0x000fe400078e00ff */
[----:B---3--:R-:W-:-:S07]  /*24d40*/  IMAD.MOV.U32 R13, RZ, RZ, RZ ;  /* 0x000000ffff0d7224 */ /* 0x008fce00078e00ff */
[----:B------:R-:W-:-:S07]  /*24d50*/  LEPC R20, `(.L_x_4514) ;  /* 0x000000001014794e */ /* 0x000fce0000000000 */
[----:B----4-:R-:W-:Y:S05]  /*24d60*/  CALL.ABS.NOINC R2 ;  /* 0x0000000002007343 */ /* 0x010fea0003c00000 */
.L_x_4514:
        /* <DEDUP_REMOVED lines=16> */
.L_x_4513:
[----:B01----:R-:W3:Y:S01]  /*24e70*/  LDL R7, [R1+0x8] ;  /* 0x0000080001077983 */ /* 0x003ee20000100800 */
[----:B------:R-:W0:Y:S01]  /*24e80*/  LDC R0, c[0x0][0x428] ;  /* 0x00010a00ff007b82 */ /* 0x000e220000000800 */
[----:B------:R-:W-:Y:S02]  /*24e90*/  ULDC.64 UR4, c[0x0][0x9f8] ;  /* 0x00027e0000047ab9 */ /* 0x000fe40000000a00 */
[----:B--2---:R-:W2:Y:S04]  /*24ea0*/  LDL.LU R6, [R1+0x2c] ;  /* 0x00002c0001067983 */ /* 0x004ea80000300800 */
[----:B------:R-:W2:Y:S04]  /*24eb0*/  LDL.LU R4, [R1+0x4] ;  /* 0x0000040001047983 */ /* 0x000ea80000300800 */
[----:B------:R-:W4:Y:S01]  /*24ec0*/  LDL R5, [R1+0xc] ;  /* 0x00000c0001057983 */ /* 0x000f220000100800 */
[----:B------:R-:W-:Y:S01]  /*24ed0*/  ULDC.64 UR6, c[0x0][0x208] ;  /* 0x0000820000067ab9 */ /* 0x000fe20000000a00 */
[----:B------:R-:W1:Y:S01]  /*24ee0*/  S2R R8, SR_TID.X ;  /* 0x0000000000087919 */ /* 0x000e620000002100 */
[----:B0-----:R-:W-:-:S13]  /*24ef0*/  ISETP.NE.AND P0, PT, R0, 0x1, PT ;  /* 0x000000010000780c */ /* 0x001fda0003f05270 */
[----:B------:R-:W3:Y:S08]  /*24f00*/  @P0 LDC R0, c[0x0][0x42c] ;  /* 0x00010b00ff000b82 */ /* 0x000ef00000000800 */
[----:B------:R-:W0:Y:S01]  /*24f10*/  @P0 LDC R2, c[0x0][0x430] ;  /* 0x00010c00ff020b82 */ /* 0x000e220000000800 */
[----:B-1----:R-:W-:-:S04]  /*24f20*/  LOP3.LUT R8, R8, 0x1f, RZ, 0xc0, !PT ;  /* 0x0000001f08087812 */ /* 0x002fc800078ec0ff */
[----:B------:R-:W-:-:S04]  /*24f30*/  ISETP.NE.AND P6, PT, R8, RZ, PT ;  /* 0x000000ff0800720c */ /* 0x000fc80003fc5270 */
[----:B------:R-:W-:-:S09]  /*24f40*/  PLOP3.LUT P1, PT, P6, PT, PT, 0x8, 0x0 ;  /* 0x000000000000781c */ /* 0x000fd2000372e170 */
[----:B------:R-:W-:-:S05]  /*24f50*/  VOTEU.ALL UP1, P6 ;  /* 0x00000000003f7886 */ /* 0x000fca0003020000 */
[----:B------:R-:W-:-:S04]  /*24f60*/  @!UP1 UIADD3 UR8, UP0, UR38, 0x270, URZ ;  /* 0x0000027026089890 */ /* 0x000fc8000ff1e03f */
[----:B------:R-:W-:-:S03]  /*24f70*/  @!UP1 UIADD3.X UR9, URZ, UR39, URZ, UP0, !UPT ;  /* 0x000000273f099290 */ /* 0x000fc600087fe43f */
[----:B------:R-:W-:Y:S01]  /*24f80*/  VOTEU.ALL UP0, P6 ;  /* 0x00000000003f7886 */ /* 0x000fe20003000000 */
[----:B---3--:R-:W-:-:S04]  /*24f90*/  @P0 IMAD.HI.U32 R3, R7, R0, RZ ;  /* 0x0000000007030227 */ /* 0x008fc800078e00ff */
[----:B------:R-:W-:Y:S01]  /*24fa0*/  IMAD.MOV.U32 R0, RZ, RZ, R7 ;  /* 0x000000ffff007224 */ /* 0x000fe200078e0007 */
[----:B0-----:R-:W-:Y:S02]  /*24fb0*/  @P0 SHF.R.U32.HI R0, RZ, R2, R3 ;  /* 0x00000002ff000219 */ /* 0x001fe40000011603 */
[----:B------:R-:W-:Y:S01]  /*24fc0*/  ISETP.NE.U32.AND P0, PT, RZ, UR4, PT ;  /* 0x00000004ff007c0c */ /* 0x000fe2000bf05070 */
[----:B--2---:R-:W-:-:S03]  /*24fd0*/  IMAD R3, R4, 0x80, R6 ;  /* 0x0000008004037824 */ /* 0x004fc600078e0206 */
[----:B------:R-:W-:Y:S01]  /*24fe0*/  ISETP.NE.AND.EX P0, PT, RZ, UR5, PT, P0 ;  /* 0x00000005ff007c0c */ /* 0x000fe2000bf05300 */
[----:B----4-:R-:W-:Y:S01]  /*24ff0*/  IMAD.MOV.U32 R4, RZ, RZ, R5 ;  /* 0x000000ffff047224 */ /* 0x010fe200078e0005 */
[----:B------:R-:W-:-:S11]  /*25000*/  ULDC.64 UR4, c[0x0][0xa00] ;  /* 0x0002800000047ab9 */ /* 0x000fd60000000a00 */
[----:B------:R-:W0:Y:S02]  /*25010*/  @P0 LDC.64 R6, c[0x0][0x9f8] ;  /* 0x00027e00ff060b82 */ /* 0x000e240000000a00 */
[----:B0-----:R-:W-:-:S05]  /*25020*/  @P0 IMAD.WIDE R6, R5, 0x4, R6 ;  /* 0x0000000405060825 */ /* 0x001fca00078e0206 */
[----:B------:R0:W5:Y:S01]  /*25030*/  @P0 LDG.E R4, desc[UR6][R6.64] ;  /* 0x0000000606040981 */ /* 0x000162000c1e1900 */
[----:B------:R-:W-:-:S04]  /*25040*/  ISETP.NE.U32.AND P0, PT, RZ, UR4, PT ;  /* 0x00000004ff007c0c */ /* 0x000fc8000bf05070 */
[----:B------:R-:W-:-:S04]  /*25050*/  ISETP.NE.AND.EX P0, PT, RZ, UR5, PT, P0 ;  /* 0x00000005ff007c0c */ /* 0x000fc8000bf05300 */
[----:B------:R-:W-:-:S09]  /*25060*/  SEL R2, R5, RZ, !P0 ;  /* 0x000000ff05027207 */ /* 0x000fd20004000000 */
.L_x_4515:
[----:B------:R-:W2:Y:S01]  /*25070*/  LDL R5, [R1+0x8] ;  /* 0x0000080001057983 */ /* 0x000ea20000100800 */
        /* <DEDUP_REMOVED lines=16> */
.L_x_4516:
[----:B------:R-:W2:Y:S01]  /*25180*/  LDL R5, [R1+0x8] ;  /* 0x0000080001057983 */ /* 0x000ea20000100800 */
        /* <DEDUP_REMOVED lines=15> */
.L_x_4517:
        /* <DEDUP_REMOVED lines=16> */
[----:B0----5:R-:W-:Y:S01]  /*25380*/  SEL R6, R4, RZ, !P0 ;  /* 0x000000ff04067207 */ /* 0x021fe20004000000 */
[----:B--2---:R-:W-:Y:S01]  /*25390*/  VIADD R5, R5, 0xffffffff ;  /* 0xffffffff05057836 */ /* 0x004fe20000000000 */
[----:B------:R-:W-:Y:S07]  /*253a0*/  BRA.DIV UR4, `(.L_x_4518) ;  /* 0x0000004a04347947 */ /* 0x000fee000b800000 */
.L_x_4654:
[----:B------:R-:W-:Y:S01]  /*253b0*/  UMOV UR4, 0xffffffff ;  /* 0xffffffff00047882 */ /* 0x000fe20000000000 */
[----:B------:R-:W-:Y:S02]  /*253c0*/  SHF.R.S32.HI R20, RZ, 0x1f, R4 ;  /* 0x0000001fff147819 */ /* 0x000fe40000011404 */
[----:B------:R-:W-:Y:S05]  /*253d0*/  BRA.DIV UR4, `(.L_x_4519) ;  /* 0x0000004a045c7947 */ /* 0x000fea000b800000 */
[----:B------:R-:W-:-:S13]  /*253e0*/  ELECT P6, URZ, PT ;  /* 0x00000000003f782f */ /* 0x000fda00038c0000 */
.L_x_4657:
        /* <DEDUP_REMOVED lines=22> */
.L_x_4521:
[----:B0-----:R-:W0:Y:S01]  /*25550*/  S2R R10, SR_CgaCtaId ;  /* 0x00000000000a7919 */ /* 0x001e220000008800 */
[----:B------:R-:W-:-:S04]  /*25560*/  MOV R7, 0x400 ;  /* 0x0000040000077802 */ /* 0x000fc80000000f00 */
[----:B0-----:R-:W-:Y:S02]  /*25570*/  LEA R7, R10, R7, 0x18 ;  /* 0x000000070a077211 */ /* 0x001fe400078ec0ff */
[----:B------:R-:W-:-:S03]  /*25580*/  SHF.L.U32 R10, R19, 0x1f, RZ ;  /* 0x0000001f130a7819 */ /* 0x000fc600000006ff */
[----:B------:R-:W-:-:S04]  /*25590*/  IMAD R7, R17, 0x8, R7 ;  /* 0x0000000811077824 */ /* 0x000fc800078e0207 */
[----:B------:R-:W0:Y:S02]  /*255a0*/  SYNCS.PHASECHK.TRANS64.TRYWAIT P0, [R7+URZ+0x30840], R10 ;  /* 0x0308400a070075a7 */ /* 0x000e24000800017f */
[----:B0-----:R-:W-:Y:S05]  /*255b0*/  @!P0 BRA `(.L_x_4522) ;  /* 0x0000004800048947 */ /* 0x001fea0003800000 */
.L_x_4658:
        /* <DEDUP_REMOVED lines=11> */
.L_x_4523:
[----:B------:R-:W1:Y:S01]  /*25670*/  S2R R11, SR_CgaCtaId ;  /* 0x00000000000b7919 */ /* 0x000e620000008800 */
[----:B0-----:R-:W-:Y:S01]  /*25680*/  MOV R10, 0x400 ;  /* 0x00000400000a7802 */ /* 0x001fe20000000f00 */
        /* <DEDUP_REMOVED lines=9> */
[----:B-----5:R-:W-:-:S05]  /*25720*/  R2UR UR13, R6 ;  /* 0x00000000060d72ca */ /* 0x020fca00000e0000 */
[----:B------:R-:W-:-:S04]  /*25730*/  UIADD3 UR9, UR9, 0x30830, URZ ;  /* 0x0003083009097890 */ /* 0x000fc8000fffe03f */
[----:B------:R-:W-:Y:S02]  /*25740*/  UIMAD UR11, UR11, 0x60, UR5 ;  /* 0x000000600b0b78a4 */ /* 0x000fe4000f8e0205 */
        /* <DEDUP_REMOVED lines=15> */
[----:B------:R0:W-:Y:S02]  /*25840*/  UTMALDG.4D [UR8], [UR4], desc[UR6] ;  /* 0x00000608040075b4 */ /* 0x0001e40008019000 */
[----:B0-----:R-:W-:Y:S01]  /*25850*/  NOP ;  /* 0x0000000000007918 */ /* 0x001fe20000000000 */
.L_x_4520:
[----:B------:R-:W2:Y:S04]  /*25860*/  LDL.LU R13, [R1+0x8] ;  /* 0x00000800010d7983 */ /* 0x000ea80000300800 */
[----:B------:R-:W3:Y:S01]  /*25870*/  LDL.LU R12, [R1+0x28] ;  /* 0x00002800010c7983 */ /* 0x000ee20000300800 */
[----:B------:R-:W-:Y:S01]  /*25880*/  MOV R10, 0x400 ;  /* 0x00000400000a7802 */ /* 0x000fe20000000f00 */
[----:B------:R-:W-:Y:S05]  /*25890*/  WARPSYNC.ALL ;  /* 0x0000000000007948 */ /* 0x000fea0003800000 */
[----:B------:R-:W0:Y:S01]  /*258a0*/  S2R R11, SR_CgaCtaId ;  /* 0x00000000000b7919 */ /* 0x000e220000008800 */
[----:B------:R-:W-:-:S13]  /*258b0*/  ELECT P0, URZ, PT ;  /* 0x00000000003f782f */ /* 0x000fda0003800000 */
[C---:B------:R-:W-:Y:S01]  /*258c0*/  @P0 R2UR UR13, R2.reuse ;  /* 0x00000000020d02ca */ /* 0x040fe200000e0000 */
[----:B------:R-:W-:Y:S01]  /*258d0*/  UIADD3 UR4, UP0, UR38, 0x270, URZ ;  /* 0x0000027026047890 */ /* 0x000fe2000ff1e03f */
[C---:B------:R-:W-:Y:S01]  /*258e0*/  @P0 R2UR UR11, R3.reuse ;  /* 0x00000000030b02ca */ /* 0x040fe200000e0000 */
[----:B------:R-:W-:Y:S01]  /*258f0*/  UMOV UR6, 0x0 ;  /* 0x0000000000067882 */ /* 0x000fe20000000000 */
[----:B------:R-:W-:Y:S01]  /*25900*/  UMOV UR7, 0x12f00000 ;  /* 0x12f0000000077882 */ /* 0x000fe20000000000 */
[----:B------:R-:W-:Y:S01]  /*25910*/  UIADD3.X UR5, URZ, UR39, URZ, UP0, !UPT ;  /* 0x000000273f057290 */ /* 0x000fe200087fe43f */
[----:B------:R-:W-:Y:S01]  /*25920*/  @P0 R2UR UR21, R2 ;  /* 0x00000000021502ca */ /* 0x000fe200000e0000 */
[----:B------:R-:W-:Y:S01]  /*25930*/  UMOV UR10, URZ ;  /* 0x0000003f000a7c82 */ /* 0x000fe20008000000 */
[----:B------:R-:W-:Y:S01]  /*25940*/  @P0 R2UR UR19, R3 ;  /* 0x00000000031302ca */ /* 0x000fe200000e0000 */
[----:B------:R-:W-:Y:S01]  /*25950*/  UMOV UR14, 0x0 ;  /* 0x00000000000e7882 */ /* 0x000fe20000000000 */
[----:B------:R-:W-:Y:S01]  /*25960*/  UMOV UR15, 0x12f00000 ;  /* 0x12f00000000f7882 */ /* 0x000fe20000000000 */
[----:B------:R-:W-:Y:S01]  /*25970*/  UMOV UR18, 0x40 ;  /* 0x0000004000127882 */ /* 0x000fe20000000000 */
[----:B------:R-:W-:Y:S01]  /*25980*/  @P0 IMAD.MOV.U32 R7, RZ, RZ, 0xc000 ;  /* 0x0000c000ff070424 */ /* 0x000fe200078e00ff */
        /* <DEDUP_REMOVED lines=10> */
[----:B------:R-:W-:Y:S01]  /*25a30*/  UMOV UR17, UR9 ;  /* 0x0000000900117c82 */ /* 0x000fe20008000000 */
[----:B--2---:R-:W-:-:S02]  /*25a40*/  @P0 R2UR UR12, R13 ;  /* 0x000000000d0c02ca */ /* 0x004fc400000e0000 */
[----:B------:R-:W-:Y:S01]  /*25a50*/  @P0 R2UR UR20, R13 ;  /* 0x000000000d1402ca */ /* 0x000fe200000e0000 */
[----:B---3--:R-:W-:-:S05]  /*25a60*/  VIADD R12, R12, 0x1 ;  /* 0x000000010c0c7836 */ /* 0x008fca0000000000 */
[----:B------:R0:W-:Y:S05]  /*25a70*/  STL [R1+0x28], R12 ;  /* 0x0000280c01007387 */ /* 0x0001ea0000100800 */
[----:B------:R1:W-:Y:S02]  /*25a80*/  UTMALDG.4D [UR8], [UR4], desc[UR6] ;  /* 0x00000608040075b4 */ /* 0x0003e40008019000 */
[----:B------:R0:W-:Y:S01]  /*25a90*/  UTMALDG.4D [UR16], [UR4], desc[UR14] ;  /* 0x00000e10040075b4 */ /* 0x0001e20008019000 */
[----:B-1----:R-:W-:Y:S01]  /*25aa0*/  @P0 R2UR UR13, R2 ;  /* 0x00000000020d02ca */ /* 0x002fe200000e0000 */
[----:B------:R-:W-:Y:S01]  /*25ab0*/  UIADD3 UR8, UR24, 0x1a400, URZ ;  /* 0x0001a40018087890 */ /* 0x000fe2000fffe03f */
[----:B------:R-:W-:Y:S01]  /*25ac0*/  LEA.HI R2, R12, R12, RZ, 0x1 ;  /* 0x0000000c0c027211 */ /* 0x000fe200078f08ff */
[----:B------:R-:W-:Y:S01]  /*25ad0*/  UMOV UR10, 0x80 ;  /* 0x00000080000a7882 */ /* 0x000fe20000000000 */
[----:B------:R-:W-:-:S02]  /*25ae0*/  @P0 R2UR UR12, R13 ;  /* 0x000000000d0c02ca */ /* 0x000fc400000e0000 */
[----:B------:R-:W-:Y:S02]  /*25af0*/  @P0 R2UR UR11, R3 ;  /* 0x00000000030b02ca */ /* 0x000fe400000e0000 */
[----:B------:R-:W-:-:S05]  /*25b00*/  LOP3.LUT R2, R2, 0xfffffffe, RZ, 0xc0, !PT ;  /* 0xfffffffe02027812 */ /* 0x000fca00078ec0ff */
[----:B------:R-:W-:-:S05]  /*25b10*/  IMAD.IADD R2, R12, 0x1, -R2 ;  /* 0x000000010c027824 */ /* 0x000fca00078e0a02 */
[----:B------:R-:W-:Y:S01]  /*25b20*/  SHF.L.U32 R2, R2, 0x1f, RZ ;  /* 0x0000001f02027819 */ /* 0x000fe200000006ff */
[----:B------:R0:W-:Y:S03]  /*25b30*/  UTMALDG.4D [UR8], [UR4], desc[UR22] ;  /* 0x00001608040075b4 */ /* 0x0001e60008019000 */
[----:B------:R-:W1:Y:S02]  /*25b40*/  SYNCS.PHASECHK.TRANS64.TRYWAIT P0, [R10+URZ+0x30820], R2 ;  /* 0x030820020a0075a7 */ /* 0x000e64000800017f */
[----:B01----:R-:W-:Y:S05]  /*25b50*/  @!P0 BRA `(.L_x_4525) ;  /* 0x0000004000b08947 */ /* 0x003fea0003800000 */
.L_x_4659:
[----:B------:R-:W-:Y:S05]  /*25b60*/  BSYNC B0 ;  /* 0x0000000000007941 */ /* 0x000fea0003800000 */
.L_x_4524:
        /* <DEDUP_REMOVED lines=43> */
.L_x_4532:
[----:B0-----:R-:W0:Y:S01]  /*25e20*/  S2R R8, SR_CgaCtaId ;  /* 0x0000000000087919 */ /* 0x001e220000008800 */
[----:B------:R-:W-:-:S04]  /*25e30*/  MOV R3, 0x400 ;  /* 0x0000040000037802 */ /* 0x000fc80000000f00 */
[----:B0-----:R-:W-:Y:S02]  /*25e40*/  LEA R3, R8, R3, 0x18 ;  /* 0x0000000308037211 */ /* 0x001fe400078ec0ff */
[----:B------:R-:W-:-:S03]  /*25e50*/  SHF.L.U32 R8, R14, 0x1f, RZ ;  /* 0x0000001f0e087819 */ /* 0x000fc600000006ff */
[----:B------:R-:W-:-:S04]  /*25e60*/  IMAD R3, R12, 0x8, R3 ;  /* 0x000000080c037824 */ /* 0x000fc800078e0203 */
[----:B------:R-:W0:Y:S02]  /*25e70*/  SYNCS.PHASECHK.TRANS64.TRYWAIT P0, [R3+URZ+0x30840], R8 ;  /* 0x03084008030075a7 */ /* 0x000e24000800017f */
[----:B0-----:R-:W-:Y:S05]  /*25e80*/  @!P0 BRA `(.L_x_4533) ;  /* 0x0000004000048947 */ /* 0x001fea0003800000 */
.L_x_4660:
        /* <DEDUP_REMOVED lines=11> */
.L_x_4534:
[----:B------:R-:W1:Y:S01]  /*25f40*/  S2R R10, SR_CgaCtaId ;  /* 0x00000000000a7919 */ /* 0x000e620000008800 */
[----:B------:R-:W-:Y:S01]  /*25f50*/  MOV R9, 0x400 ;  /* 0x0000040000097802 */ /* 0x000fe20000000f00 */
        /* <DEDUP_REMOVED lines=9> */
[----:B-----5:R-:W-:Y:S01]  /*25ff0*/  R2UR UR13, R2 ;  /* 0x00000000020d72ca */ /* 0x020fe200000e0000 */
[----:B------:R-:W-:Y:S01]  /*26000*/  UMOV UR18, 0x80 ;  /* 0x0000008000127882 */ /* 0x000fe20000000000 */
[----:B0-----:R-:W-:-:S03]  /*26010*/  SHF.L.U32 R8, R19, 0x1f, RZ ;  /* 0x0000001f13087819 */ /* 0x001fc600000006ff */
        /* <DEDUP_REMOVED lines=20> */
.L_x_4661:
        /* <DEDUP_REMOVED lines=10> */
.L_x_4536:
[----:B------:R-:W-:-:S13]  /*26200*/  LOP3.LUT P0, RZ, R16, 0x40, RZ, 0xc0, !PT ;  /* 0x0000004010ff7812 */ /* 0x000fda000780c0ff */
[----:B------:R-:W-:Y:S05]  /*26210*/  @P0 BRA `(.L_x_4537) ;  /* 0x0000000000040947 */ /* 0x000fea0003800000 */
[----:B------:R-:W-:Y:S01]  /*26220*/  BPT.TRAP 0x1 ;  /* 0x000000040000795c */ /* 0x000fe20000300000 */
.L_x_4537:
[----:B------:R-:W0:Y:S01]  /*26230*/  S2R R9, SR_CgaCtaId ;  /* 0x0000000000097919 */ /* 0x000e220000008800 */
        /* <DEDUP_REMOVED lines=10> */
[----:B------:R-:W-:Y:S01]  /*262e0*/  R2UR UR12, R0 ;  /* 0x00000000000c72ca */ /* 0x000fe200000e0000 */
[----:B------:R-:W-:-:S06]  /*262f0*/  IMAD.MOV.U32 R6, RZ, RZ, R2 ;  /* 0x000000ffff067224 */ /* 0x000fcc00078e0002 */
[----:B------:R-:W-:Y:S02]  /*26300*/  UIMAD UR11, UR11, 0x60, UR5 ;  /* 0x000000600b0b78a4 */ /* 0x000fe4000f8e0205 */
[----:B------:R-:W-:Y:S02]  /*26310*/  UIADD3 UR9, UR9, 0x30850, URZ ;  /* 0x0003085009097890 */ /* 0x000fe4000fffe03f */
[----:B------:R-:W-:Y:S01]  /*26320*/  UIADD3.X UR5, URZ, UR39, URZ, UP0, !UPT ;  /* 0x000000273f057290 */ /* 0x000fe200087fe43f */
[----:B0-----:R-:W-:-:S05]  /*26330*/  LEA R8, R9, R8, 0x18 ;  /* 0x0000000809087211 */ /* 0x001fca00078ec0ff */
[----:B------:R-:W-:-:S05]  /*26340*/  IMAD R5, R17, 0x9000, R8 ;  /* 0x0000900011057824 */ /* 0x000fca00078e0208 */
[----:B------:R-:W-:Y:S01]  /*26350*/  R2UR UR15, R5 ;  /* 0x00000000050f72ca */ /* 0x000fe200000e0000 */
[----:B------:R-:W-:-:S12]  /*26360*/  IMAD.MOV.U32 R5, RZ, RZ, R7 ;  /* 0x000000ffff057224 */ /* 0x000fd800078e0007 */
        /* <DEDUP_REMOVED lines=12> */
.L_x_4531:
[----:B------:R-:W-:Y:S05]  /*26430*/  BSYNC B2 ;  /* 0x0000000000027941 */ /* 0x000fea0003800000 */
.L_x_4530:
[----:B------:R-:W2:Y:S01]  /*26440*/  LDL R2, [R1+0x24] ;  /* 0x0000240001027983 */ /* 0x000ea20000100800 */
[----:B------:R-:W-:Y:S02]  /*26450*/  IMAD.MOV.U32 R19, RZ, RZ, R14 ;  /* 0x000000ffff137224 */ /* 0x000fe400078e000e */
[----:B------:R-:W-:Y:S02]  /*26460*/  IMAD.MOV.U32 R17, RZ, RZ, R12 ;  /* 0x000000ffff117224 */ /* 0x000fe400078e000c */
[----:B--2---:R-:W-:-:S07]  /*26470*/  VIADD R7, R2, 0xfffffffd ;  /* 0xfffffffd02077836 */ /* 0x004fce0000000000 */
.L_x_4529:
[----:B------:R-:W-:Y:S05]  /*26480*/  BSYNC B1 ;  /* 0x0000000000017941 */ /* 0x000fea0003800000 */
.L_x_4528:
[----:B------:R-:W2:Y:S01]  /*26490*/  LDL.LU R2, [R1+0x24] ;  /* 0x0000240001027983 */ /* 0x000ea20000300800 */
[----:B------:R-:W-:Y:S01]  /*264a0*/  VIADD R13, R13, 0xfffffffe ;  /* 0xfffffffe0d0d7836 */ /* 0x000fe20000000000 */
[----:B--2---:R-:W-:-:S04]  /*264b0*/  LOP3.LUT R2, RZ, R2, RZ, 0x33, !PT ;  /* 0x00000002ff027212 */ /* 0x004fc800078e33ff */
[----:B------:R-:W-:-:S13]  /*264c0*/  ISETP.NE.AND P0, PT, R13, R2, PT ;  /* 0x000000020d00720c */ /* 0x000fda0003f05270 */
[----:B------:R-:W-:Y:S05]  /*264d0*/  @!P0 BRA `(.L_x_4527) ;  /* 0x0000001000208947 */ /* 0x000fea0003800000 */
[----:B------:R-:W-:-:S07]  /*264e0*/  IMAD.MOV.U32 R13, RZ, RZ, R6 ;  /* 0x000000ffff0d7224 */ /* 0x000fce00078e0006 */
.L_x_4554:
[----:B------:R-:W-:Y:S01]  /*264f0*/  VIADD R8, R17, 0x1 ;  /* 0x0000000111087836 */ /* 0x000fe20000000000 */
[----:B------:R-:W-:Y:S05]  /*26500*/  YIELD ;  /* 0x0000000000007946 */ /* 0x000fea0003800000 */
[----:B------:R-:W-:Y:S01]  /*26510*/  ISETP.NE.AND P0, PT, R8, 0x2, PT ;  /* 0x000000020800780c */ /* 0x000fe20003f05270 */
[----:B------:R-:W-:Y:S03]  /*26520*/  BSSY B1, `(.L_x_4538) ;  /* 0x000007e000017945 */ /* 0x000fe60003800000 */
[----:B------:R-:W-:-:S02]  /*26530*/  SEL R9, RZ, 0x1, P0 ;  /* 0x00000001ff097807 */ /* 0x000fc40000000000 */
[----:B------:R-:W-:Y:S02]  /*26540*/  SEL R8, R8, RZ, P0 ;  /* 0x000000ff08087207 */ /* 0x000fe40000000000 */
[----:B------:R-:W-:Y:S01]  /*26550*/  LOP3.LUT R9, R19, R9, RZ, 0x3c, !PT ;  /* 0x0000000913097212 */ /* 0x000fe200078e3cff */
[----:B------:R-:W-:Y:S06]  /*26560*/  @!P6 BRA `(.L_x_4539) ;  /* 0x0000000400e4e947 */ /* 0x000fec0003800000 */
        /* <DEDUP_REMOVED lines=23> */
.L_x_4540:
[----:B------:R-:W1:Y:S01]  /*266e0*/  S2R R3, SR_CgaCtaId ;  /* 0x0000000000037919 */ /* 0x000e620000008800 */
[----:B------:R-:W-:-:S04]  /*266f0*/  MOV R2, 0x400 ;  /* 0x0000040000027802 */ /* 0x000fc80000000f00 */
[----:B-1----:R-:W-:Y:S02]  /*26700*/  LEA R2, R3, R2, 0x18 ;  /* 0x0000000203027211 */ /* 0x002fe400078ec0ff */
[----:B------:R-:W-:-:S03]  /*26710*/  SHF.L.U32 R3, R9, 0x1f, RZ ;  /* 0x0000001f09037819 */ /* 0x000fc600000006ff */
[----:B------:R-:W-:-:S04]  /*26720*/  IMAD R2, R8, 0x8, R2 ;  /* 0x0000000808027824 */ /* 0x000fc800078e0202 */
[----:B------:R-:W1:Y:S02]  /*26730*/  SYNCS.PHASECHK.TRANS64.TRYWAIT P0, [R2+URZ+0x30840], R3 ;  /* 0x03084003020075a7 */ /* 0x000e64000800017f */
[----:B-1----:R-:W-:Y:S05]  /*26740*/  @!P0 BRA `(.L_x_4541) ;  /* 0x0000003400fc8947 */ /* 0x002fea0003800000 */
.L_x_4662:
        /* <DEDUP_REMOVED lines=11> */
.L_x_4542:
[----:B------:R-:W0:Y:S01]  /*26800*/  S2R R10, SR_CgaCtaId ;  /* 0x00000000000a7919 */ /* 0x000e220000008800 */
[----:B-1----:R-:W-:Y:S01]  /*26810*/  MOV R3, 0x400 ;  /* 0x0000040000037802 */ /* 0x002fe20000000f00 */
        /* <DEDUP_REMOVED lines=11> */
[----:B------:R-:W-:-:S03]  /*268d0*/  SHF.L.U32 R19, R19, 0x1f, RZ ;  /* 0x0000001f13137819 */ /* 0x000fc600000006ff */
[----:B------:R-:W-:-:S04]  /*268e0*/  UIADD3 UR9, UR9, 0x30830, URZ ;  /* 0x0003083009097890 */ /* 0x000fc8000fffe03f */
[----:B------:R-:W-:Y:S02]  /*268f0*/  UIMAD UR11, UR11, 0x60, UR5 ;  /* 0x000000600b0b78a4 */ /* 0x000fe4000f8e0205 */
[----:B------:R-:W-:Y:S01]  /*26900*/  UIADD3.X UR5, URZ, UR39, URZ, UP0, !UPT ;  /* 0x000000273f057290 */ /* 0x000fe200087fe43f */
[----:B0-----:R-:W-:-:S05]  /*26910*/  LEA R3, R10, R3, 0x18 ;  /* 0x000000030a037211 */ /* 0x001fca00078ec0ff */
        /* <DEDUP_REMOVED lines=16> */
.L_x_4663:
        /* <DEDUP_REMOVED lines=10> */
.L_x_4544:
[----:B------:R-:W-:-:S13]  /*26ac0*/  LOP3.LUT P0, RZ, R16, 0x40, RZ, 0xc0, !PT ;  /* 0x0000004010ff7812 */ /* 0x000fda000780c0ff */
[----:B------:R-:W-:Y:S05]  /*26ad0*/  @P0 BRA `(.L_x_4545) ;  /* 0x0000000000040947 */ /* 0x000fea0003800000 */
[----:B------:R-:W-:Y:S01]  /*26ae0*/  BPT.TRAP 0x1 ;  /* 0x000000040000795c */ /* 0x000fe20000300000 */
.L_x_4545:
        /* <DEDUP_REMOVED lines=12> */
[----:B------:R-:W-:-:S02]  /*26bb0*/  IMAD.MOV.U32 R5, RZ, RZ, R12 ;  /* 0x000000ffff057224 */ /* 0x000fc400078e000c */
[----:B------:R-:W-:-:S04]  /*26bc0*/  IMAD.MOV.U32 R6, RZ, RZ, R13 ;  /* 0x000000ffff067224 */ /* 0x000fc800078e000d */
        /* <DEDUP_REMOVED lines=17> */
[----:B------:R1:W-:Y:S02]  /*26ce0*/  UTMALDG.4D [UR8], [UR4], desc[UR6] ;  /* 0x00000608040075b4 */ /* 0x0003e40008019000 */
[----:B-1----:R-:W-:Y:S01]  /*26cf0*/  NOP ;  /* 0x0000000000007918 */ /* 0x002fe20000000000 */
.L_x_4539:
[----:B------:R-:W-:Y:S05]  /*26d00*/  BSYNC B1 ;  /* 0x0000000000017941 */ /* 0x000fea0003800000 */
.L_x_4538:
[----:B------:R-:W-:Y:S01]  /*26d10*/  VIADD R17, R8, 0x1 ;  /* 0x0000000108117836 */ /* 0x000fe20000000000 */
[----:B------:R-:W-:Y:S01]  /*26d20*/  BSSY B1, `(.L_x_4546) ;  /* 0x000007f000017945 */ /* 0x000fe20003800000 */
[----:B------:R-:W-:-:S03]  /*26d30*/  VIADD R11, R7, 0xffffffff ;  /* 0xffffffff070b7836 */ /* 0x000fc60000000000 */
[----:B------:R-:W-:-:S04]  /*26d40*/  ISETP.NE.AND P0, PT, R17, 0x2, PT ;  /* 0x000000021100780c */ /* 0x000fc80003f05270 */
[----:B0-----:R-:W-:Y:S02]  /*26d50*/  SEL R19, RZ, 0x1, P0 ;  /* 0x00000001ff137807 */ /* 0x001fe40000000000 */
        /* <DEDUP_REMOVED lines=26> */
.L_x_4548:
[----:B------:R-:W1:Y:S01]  /*26f00*/  S2R R3, SR_CgaCtaId ;  /* 0x0000000000037919 */ /* 0x000e620000008800 */
[----:B------:R-:W-:-:S04]  /*26f10*/  MOV R2, 0x400 ;  /* 0x0000040000027802 */ /* 0x000fc80000000f00 */
[----:B-1----:R-:W-:Y:S02]  /*26f20*/  LEA R2, R3, R2, 0x18 ;  /* 0x0000000203027211 */ /* 0x002fe400078ec0ff */
[----:B------:R-:W-:-:S03]  /*26f30*/  SHF.L.U32 R3, R19, 0x1f, RZ ;  /* 0x0000001f13037819 */ /* 0x000fc600000006ff */
[----:B------:R-:W-:-:S04]  /*26f40*/  IMAD R2, R17, 0x8, R2 ;  /* 0x0000000811027824 */ /* 0x000fc800078e0202 */
[----:B------:R-:W1:Y:S02]  /*26f50*/  SYNCS.PHASECHK.TRANS64.TRYWAIT P0, [R2+URZ+0x30840], R3 ;  /* 0x03084003020075a7 */ /* 0x000e64000800017f */
[----:B-1----:R-:W-:Y:S05]  /*26f60*/  @!P0 BRA `(.L_x_4549) ;  /* 0x00000030001c8947 */ /* 0x002fea0003800000 */
.L_x_4664:
        /* <DEDUP_REMOVED lines=11> */
.L_x_4550:
        /* <DEDUP_REMOVED lines=34> */
.L_x_4665:
        /* <DEDUP_REMOVED lines=10> */
.L_x_4552:
[----:B------:R-:W-:-:S13]  /*272e0*/  LOP3.LUT P0, RZ, R16, 0x40, RZ, 0xc0, !PT ;  /* 0x0000004010ff7812 */ /* 0x000fda000780c0ff */
[----:B------:R-:W-:Y:S05]  /*272f0*/  @P0 BRA `(.L_x_4553) ;  /* 0x0000000000040947 */ /* 0x000fea0003800000 */
[----:B------:R-:W-:Y:S01]  /*27300*/  BPT.TRAP 0x1 ;  /* 0x000000040000795c */ /* 0x000fe20000300000 */
.L_x_4553:
[----:B0-----:R-:W0:Y:S01]  /*27310*/  S2R R9, SR_CgaCtaId ;  /* 0x0000000000097919 */ /* 0x001e220000008800 */
        /* <DEDUP_REMOVED lines=16> */
[----:B0-----:R-:W-:-:S05]  /*27420*/  LEA R3, R9, R3, 0x18 ;  /* 0x0000000309037211 */ /* 0x001fca00078ec0ff */
[----:B------:R-:W-:-:S05]  /*27430*/  IMAD R8, R8, 0x9000, R3 ;  /* 0x0000900008087824 */ /* 0x000fca00078e0203 */
[----:B------:R-:W-:-:S13]  /*27440*/  R2UR UR15, R8 ;  /* 0x00000000080f72ca */ /* 0x000fda00000e0000 */
        /* <DEDUP_REMOVED lines=12> */
.L_x_4547:
[----:B------:R-:W-:Y:S05]  /*27510*/  BSYNC B1 ;  /* 0x0000000000017941 */ /* 0x000fea0003800000 */
.L_x_4546:
[----:B------:R-:W2:Y:S01]  /*27520*/  LDL R2, [R1+0x18] ;  /* 0x0000180001027983 */ /* 0x000ea20000100800 */
[----:B------:R-:W-:Y:S01]  /*27530*/  VIADD R7, R7, 0xfffffffe ;  /* 0xfffffffe07077836 */ /* 0x000fe20000000000 */
[----:B--2---:R-:W-:-:S13]  /*27540*/  ISETP.GT.AND P0, PT, R11, R2, PT ;  /* 0x000000020b00720c */ /* 0x004fda0003f04270 */
[----:B------:R-:W-:Y:S05]  /*27550*/  @P0 BRA `(.L_x_4554) ;  /* 0xffffffec00e40947 */ /* 0x000fea000383ffff */
.L_x_4527:
[----:B------:R-:W-:Y:S05]  /*27560*/  BSYNC B0 ;  /* 0x0000000000007941 */ /* 0x000fea0003800000 */
.L_x_4526:
[----:B------:R-:W0:Y:S01]  /*27570*/  S2R R2, SR_TID.X ;  /* 0x0000000000027919 */ /* 0x000e220000002100 */
[----:B------:R-:W-:Y:S01]  /*27580*/  BSSY B0, `(.L_x_4555) ;  /* 0x0000012000007945 */ /* 0x000fe20003800000 */
[----:B0-----:R-:W-:-:S04]  /*27590*/  LOP3.LUT R2, R2, 0x1f, RZ, 0xc0, !PT ;  /* 0x0000001f02027812 */ /* 0x001fc800078ec0ff */
[----:B------:R-:W-:-:S13]  /*275a0*/  ISETP.NE.AND P0, PT, R2, RZ, PT ;  /* 0x000000ff0200720c */ /* 0x000fda0003f05270 */
[----:B------:R-:W-:Y:S05]  /*275b0*/  @P0 BRA `(.L_x_4556) ;  /* 0x0000000000380947 */ /* 0x000fea0003800000 */
[----:B------:R-:W0:Y:S01]  /*275c0*/  S2R R7, SR_LANEID ;  /* 0x0000000000077919 */ /* 0x000e220000000000 */
[----:B------:R-:W-:Y:S01]  /*275d0*/  VOTEU.ANY UR4, UPT, PT ;  /* 0x0000000000047886 */ /* 0x000fe200038e0100 */
[----:B------:R-:W1:Y:S01]  /*275e0*/  LDC.64 R2, c[0x0][0xc38] ;  /* 0x00030e00ff027b82 */ /* 0x000e620000000a00 */
[----:B------:R-:W0:Y:S01]  /*275f0*/  FLO.U32 R4, UR4 ;  /* 0x0000000400047d00 */ /* 0x000e2200080e0000 */
[----:B------:R-:W-:Y:S01]  /*27600*/  ULDC.64 UR6, c[0x0][0x208] ;  /* 0x0000820000067ab9 */ /* 0x000fe20000000a00 */
[----:B0-----:R-:W-:-:S06]  /*27610*/  ISETP.EQ.U32.AND P0, PT, R4, R7, PT ;  /* 0x000000070400720c */ /* 0x001fcc0003f02070 */
[----:B------:R-:W1:Y:S07]  /*27620*/  POPC R7, UR4 ;  /* 0x0000000400077d09 */ /* 0x000e6e0008000000 */
[----:B-1----:R-:W2:Y:S01]  /*27630*/  @P0 ATOMG.E.ADD.STRONG.GPU PT, R3, desc[UR6][R2.64], R7 ;  /* 0x00000007020309a8 */ /* 0x002ea200081ee1c6 */
[----:B------:R-:W0:Y:S02]  /*27640*/  S2R R8, SR_LTMASK ;  /* 0x0000000000087919 */ /* 0x000e240000003900 */
[----:B0-----:R-:W-:-:S04]  /*27650*/  LOP3.LUT R8, R8, UR4, RZ, 0xc0, !PT ;  /* 0x0000000408087c12 */ /* 0x001fc8000f8ec0ff */
[----:B------:R-:W0:Y:S01]  /*27660*/  POPC R9, R8 ;  /* 0x0000000800097309 */ /* 0x000e220000000000 */
[----:B--2---:R-:W0:Y:S02]  /*27670*/  SHFL.IDX PT, R4, R3, R4, 0x1f ;  /* 0x00001f0403047589 */ /* 0x004e2400000e0000 */
[----:B0-----:R-:W-:-:S05]  /*27680*/  IADD3 R2, R4, UR36, R9 ;  /* 0x0000002404027c10 */ /* 0x001fca000fffe009 */
[----:B------:R0:W-:Y:S02]  /*27690*/  STL [R1], R2 ;  /* 0x0000000201007387 */ /* 0x0001e40000100800 */
.L_x_4556:
[----:B------:R-:W-:Y:S05]  /*276a0*/  BSYNC B0 ;  /* 0x0000000000007941 */ /* 0x000fea0003800000 */
.L_x_4555:
[----:B------:R-:W-:Y:S04]  /*276b0*/  BSSY B0, `(.L_x_4557) ;  /* 0x0000035000007945 */ /* 0x000fe80003800000 */
[----:B------:R-:W-:Y:S05]  /*276c0*/  @!P6 BRA `(.L_x_4558) ;  /* 0x0000000000cce947 */ /* 0x000fea0003800000 */
[----:B------:R-:W1:Y:S01]  /*276d0*/  S2R R3, SR_CgaCtaId ;  /* 0x0000000000037919 */ /* 0x000e620000008800 */
[----:B0-----:R-:W-:-:S04]  /*276e0*/  MOV R2, 0x400 ;  /* 0x0000040000027802 */ /* 0x001fc80000000f00 */
[----:B-1----:R-:W-:-:S05]  /*276f0*/  LEA R2, R3, R2, 0x18 ;  /* 0x0000000203027211 */ /* 0x002fca00078ec0ff */
[----:B------:R-:W-:Y:S01]  /*27700*/  IMAD R3, R17, 0x8, R2 ;  /* 0x0000000811037824 */ /* 0x000fe200078e0202 */
[----:B------:R-:W-:-:S04]  /*27710*/  SHF.L.U32 R2, R19, 0x1f, RZ ;  /* 0x0000001f13027819 */ /* 0x000fc800000006ff */
[----:B------:R-:W0:Y:S02]  /*27720*/  SYNCS.PHASECHK.TRANS64.TRYWAIT P0, [R3+URZ+0x30860], R2 ;  /* 0x03086002030075a7 */ /* 0x000e24000800017f */
[----:B0-----:R-:W-:Y:S05]  /*27730*/  @!P0 BRA `(.L_x_4559) ;  /* 0x0000002800508947 */ /* 0x001fea0003800000 */
.L_x_4666:
        /* <DEDUP_REMOVED lines=10> */
.L_x_4560:
[----:B------:R-:W-:-:S13]  /*277e0*/  LOP3.LUT P0, RZ, R16, 0x40, RZ, 0xc0, !PT ;  /* 0x0000004010ff7812 */ /* 0x000fda000780c0ff */
[----:B------:R-:W-:Y:S05]  /*277f0*/  @P0 BRA `(.L_x_4561) ;  /* 0x0000000000040947 */ /* 0x000fea0003800000 */
[----:B------:R-:W-:Y:S01]  /*27800*/  BPT.TRAP 0x1 ;  /* 0x000000040000795c */ /* 0x000fe20000300000 */
.L_x_4561:
        /* <DEDUP_REMOVED lines=11> */
[----:B------:R-:W-:-:S07]  /*278c0*/  R2UR UR13, R6 ;  /* 0x00000000060d72ca */ /* 0x000fce00000e0000 */
        /* <DEDUP_REMOVED lines=18> */
[----:B-1----:R-:W-:Y:S01]  /*279f0*/  NOP ;  /* 0x0000000000007918 */ /* 0x002fe20000000000 */
.L_x_4558:
[----:B------:R-:W-:Y:S05]  /*27a00*/  BSYNC B0 ;  /* 0x0000000000007941 */ /* 0x000fea0003800000 */
.L_x_4557:
[----:B------:R-:W-:-:S05]  /*27a10*/  VIADD R17, R17, 0x1 ;  /* 0x0000000111117836 */ /* 0x000fca0000000000 */
[----:B------:R-:W-:-:S04]  /*27a20*/  ISETP.NE.AND P0, PT, R17, 0x2, PT ;  /* 0x000000021100780c */ /* 0x000fc80003f05270 */
[----:B------:R-:W-:Y:S02]  /*27a30*/  SEL R0, RZ, 0x1, P0 ;  /* 0x00000001ff007807 */ /* 0x000fe40000000000 */
[----:B------:R-:W-:Y:S02]  /*27a40*/  SEL R17, R17, RZ, P0 ;  /* 0x000000ff11117207 */ /* 0x000fe40000000000 */
[----:B------:R-:W-:-:S07]  /*27a50*/  LOP3.LUT R19, R19, R0, RZ, 0x3c, !PT ;  /* 0x0000000013137212 */ /* 0x000fce00078e3cff */
.L_x_4511:
[----:B------:R-:W-:Y:S05]  /*27a60*/  BSYNC B6 ;  /* 0x0000000000067941 */ /* 0x000fea0003800000 */
.L_x_4509:
[----:B------:R-:W-:-:S03]  /*27a70*/  UMOV UR4, 0xffffffff ;  /* 0xffffffff00047882 */ /* 0x000fc60000000000 */
[----:B------:R-:W-:Y:S05]  /*27a80*/  BRA.DIV UR4, `(.L_x_4562) ;  /* 0x0000002604907947 */ /* 0x000fea000b800000 */
[----:B---3--:R-:W3:Y:S04]  /*27a90*/  LDL.LU R0, [R1] ;  /* 0x0000000001007983 */ /* 0x008ee80000300800 */
[----:B---3--:R3:W4:Y:S04]  /*27aa0*/  SHFL.IDX PT, R5, R0, RZ, 0x1f ;  /* 0x00001fff00057589 */ /* 0x00872800000e0000 */
[----:B01----:R3:W0:Y:S02]  /*27ab0*/  SHFL.IDX PT, R7, R0, 0x1, 0x1f ;  /* 0x00201f0000077f89 */ /* 0x00362400000e0000 */
.L_x_4670:
[----:B---3--:R-:W3:Y:S01]  /*27ac0*/  LDL R0, [R1+0xc] ;  /* 0x00000c0001007983 */ /* 0x008ee20000100800 */
[----:B------:R-:W-:Y:S01]  /*27ad0*/  ULDC UR4, c[0x0][0xc14] ;  /* 0x0003050000047ab9 */ /* 0x000fe20000000800 */
[----:B------:R-:W-:Y:S01]  /*27ae0*/  BSSY B0, `(.L_x_4563) ;  /* 0x000000d000007945 */ /* 0x000fe20003800000 */
[----:B------:R-:W-:Y:S01]  /*27af0*/  IMAD.MOV.U32 R4, RZ, RZ, RZ ;  /* 0x000000ffff047224 */ /* 0x000fe200078e00ff */
[----:B------:R-:W1:Y:S02]  /*27b00*/  S2R R10, SR_TID.X ;  /* 0x00000000000a7919 */ /* 0x000e640000002100 */
[----:B-1----:R-:W-:-:S04]  /*27b10*/  LOP3.LUT R10, R10, 0x1f, RZ, 0xc0, !PT ;  /* 0x0000001f0a0a7812 */ /* 0x002fc800078ec0ff */
[C---:B------:R-:W-:Y:S01]  /*27b20*/  ISETP.NE.AND P0, PT, R10.reuse, 0x1f, PT ;  /* 0x0000001f0a00780c */ /* 0x040fe20003f05270 */
[----:B---3--:R-:W-:Y:S02]  /*27b30*/  IMAD.IADD R9, R10, 0x1, R0 ;  /* 0x000000010a097824 */ /* 0x008fe400078e0200 */
[----:B------:R-:W-:-:S05]  /*27b40*/  IMAD.U32 R0, RZ, RZ, UR4 ;  /* 0x00000004ff007e24 */ /* 0x000fca000f8e00ff */
[----:B------:R-:W-:-:S13]  /*27b50*/  ISETP.GE.OR P0, PT, R9, R0, !P0 ;  /* 0x000000000900720c */ /* 0x000fda0004706670 */
[----:B------:R-:W-:Y:S05]  /*27b60*/  @P0 BRA `(.L_x_4564) ;  /* 0x0000000000100947 */ /* 0x000fea0003800000 */
[----:B------:R-:W1:Y:S01]  /*27b70*/  LDC.64 R2, c[0x0][0xc58] ;  /* 0x00031600ff027b82 */ /* 0x000e620000000a00 */
[----:B------:R-:W-:Y:S01]  /*27b80*/  ULDC.64 UR4, c[0x0][0x208] ;  /* 0x0000820000047ab9 */ /* 0x000fe20000000a00 */
[----:B-1----:R-:W-:-:S05]  /*27b90*/  IMAD.WIDE R2, R9, 0x4, R2 ;  /* 0x0000000409027825 */ /* 0x002fca00078e0202 */
[----:B------:R1:W5:Y:S02]  /*27ba0*/  LDG.E R4, desc[UR4][R2.64] ;  /* 0x0000000402047981 */ /* 0x000364000c1e1900 */
.L_x_4564:
[----:B------:R-:W-:Y:S05]  /*27bb0*/  BSYNC B0 ;  /* 0x0000000000007941 */ /* 0x000fea0003800000 */
.L_x_4563:
[----:B------:R-:W-:-:S03]  /*27bc0*/  UMOV UR4, 0xffffffff ;  /* 0xffffffff00047882 */ /* 0x000fc60000000000 */
[----:B------:R-:W-:Y:S05]  /*27bd0*/  BRA.DIV UR4, `(.L_x_4565) ;  /* 0x00000026048c7947 */ /* 0x000fea000b800000 */
[----:B-----5:R-:W3:Y:S01]  /*27be0*/  SHFL.UP PT, R14, R4, 0x1, RZ ;  /* 0x04200000040e7989 */ /* 0x020ee200000e00ff */
[C---:B------:R-:W-:Y:S02]  /*27bf0*/  ISETP.NE.AND P0, PT, R10.reuse, RZ, PT ;  /* 0x000000ff0a00720c */ /* 0x040fe40003f05270 */
[----:B------:R-:W-:Y:S02]  /*27c00*/  ISETP.GE.U32.AND P1, PT, R10, 0x2, PT ;  /* 0x000000020a00780c */ /* 0x000fe40003f26070 */
[----:B---3--:R-:W-:Y:S02]  /*27c10*/  SEL R13, R14, RZ, P0 ;  /* 0x000000ff0e0d7207 */ /* 0x008fe40000000000 */
[----:B------:R-:W-:-:S03]  /*27c20*/  ISETP.GE.U32.AND P0, PT, R10, 0x4, PT ;  /* 0x000000040a00780c */ /* 0x000fc60003f06070 */
[----:B------:R-:W-:-:S05]  /*27c30*/  IMAD.IADD R13, R4, 0x1, R13 ;  /* 0x00000001040d7824 */ /* 0x000fca00078e020d */
[----:B------:R-:W3:Y:S02]  /*27c40*/  SHFL.UP PT, R14, R13, 0x2, RZ ;  /* 0x044000000d0e7989 */ /* 0x000ee400000e00ff */
[----:B---3--:R-:W-:Y:S02]  /*27c50*/  SEL R14, R14, RZ, P1 ;  /* 0x000000ff0e0e7207 */ /* 0x008fe40000800000 */
[----:B------:R-:W-:-:S03]  /*27c60*/  ISETP.GE.U32.AND P1, PT, R10, 0x8, PT ;  /* 0x000000080a00780c */ /* 0x000fc60003f26070 */
[----:B-1----:R-:W-:-:S05]  /*27c70*/  IMAD.IADD R3, R13, 0x1, R14 ;  /* 0x000000010d037824 */ /* 0x002fca00078e020e */
[----:B------:R-:W2:Y:S02]  /*27c80*/  SHFL.UP PT, R14, R3, 0x4, RZ ;  /* 0x04800000030e7989 */ /* 0x000ea400000e00ff */
[----:B--2---:R-:W-:Y:S02]  /*27c90*/  SEL R6, R14, RZ, P0 ;  /* 0x000000ff0e067207 */ /* 0x004fe40000000000 */
[----:B------:R-:W-:-:S03]  /*27ca0*/  ISETP.GE.U32.AND P0, PT, R10, 0x10, PT ;  /* 0x000000100a00780c */ /* 0x000fc60003f06070 */
[----:B------:R-:W-:-:S05]  /*27cb0*/  IMAD.IADD R6, R3, 0x1, R6 ;  /* 0x0000000103067824 */ /* 0x000fca00078e0206 */
[----:B------:R-:W1:Y:S02]  /*27cc0*/  SHFL.UP PT, R14, R6, 0x8, RZ ;  /* 0x05000000060e7989 */ /* 0x000e6400000e00ff */
[----:B-1----:R-:W-:-:S05]  /*27cd0*/  SEL R9, R14, RZ, P1 ;  /* 0x000000ff0e097207 */ /* 0x002fca0000800000 */
[----:B------:R-:W-:-:S05]  /*27ce0*/  IMAD.IADD R8, R6, 0x1, R9 ;  /* 0x0000000106087824 */ /* 0x000fca00078e0209 */
[----:B------:R-:W1:Y:S02]  /*27cf0*/  SHFL.UP PT, R14, R8, 0x10, RZ ;  /* 0x06000000080e7989 */ /* 0x000e6400000e00ff */
[----:B-1----:R-:W-:-:S05]  /*27d00*/  SEL R9, R14, RZ, P0 ;  /* 0x000000ff0e097207 */ /* 0x002fca0000000000 */
[----:B------:R-:W-:-:S05]  /*27d10*/  IMAD.IADD R2, R8, 0x1, R9 ;  /* 0x0000000108027824 */ /* 0x000fca00078e0209 */
[----:B------:R1:W2:Y:S02]  /*27d20*/  SHFL.IDX PT, R14, R2, 0x1f, 0x1f ;  /* 0x03e01f00020e7f89 */ /* 0x0002a400000e0000 */
.L_x_4678:
[----:B------:R-:W-:Y:S02]  /*27d30*/  ULDC UR4, c[0x0][0xc10] ;  /* 0x0003040000047ab9 */ /* 0x000fe40000000800 */
[----:B------:R-:W-:-:S04]  /*27d40*/  IMAD.U32 R6, RZ, RZ, UR4 ;  /* 0x00000004ff067e24 */ /* 0x000fc8000f8e00ff */
[----:B--2---:R-:W-:-:S04]  /*27d50*/  IMAD R14, R14, R6, RZ ;  /* 0x000000060e0e7224 */ /* 0x004fc800078e02ff */
[----:B0-----:R-:W-:-:S05]  /*27d60*/  IMAD.IADD R7, R7, 0x1, R14 ;  /* 0x0000000107077824 */ /* 0x001fca00078e020e */
[----:B----4-:R-:W-:-:S13]  /*27d70*/  ISETP.GT.AND P0, PT, R7, R5, PT ;  /* 0x000000050700720c */ /* 0x010fda0003f04270 */
[----:B------:R-:W-:Y:S05]  /*27d80*/  @P0 BRA `(.L_x_4566) ;  /* 0x0000000000c40947 */ /* 0x000fea0003800000 */
[----:B------:R-:W0:Y:S02]  /*27d90*/  LDC R0, c[0x0][0xc14] ;  /* 0x00030500ff007b82 */ /* 0x000e240000000800 */
.L_x_4571:
[----:B01----:R-:W2:Y:S02]  /*27da0*/  LDL.LU R2, [R1+0xc] ;  /* 0x00000c0001027983 */ /* 0x003ea40000300800 */
[----:B--2---:R-:W-:-:S05]  /*27db0*/  VIADD R3, R2, 0x1f ;  /* 0x0000001f02037836 */ /* 0x004fca0000000000 */
[----:B0-----:R-:W-:-:S13]  /*27dc0*/  ISETP.GE.AND P0, PT, R3, R0, PT ;  /* 0x000000000300720c */ /* 0x001fda0003f06270 */
[----:B------:R-:W-:Y:S05]  /*27dd0*/  @P0 BRA `(.L_x_4567) ;  /* 0x0000000800100947 */ /* 0x000fea0003800000 */
[----:B------:R-:W0:Y:S01]  /*27de0*/  S2R R10, SR_TID.X ;  /* 0x00000000000a7919 */ /* 0x000e220000002100 */
[----:B------:R-:W-:Y:S01]  /*27df0*/  IMAD.MOV.U32 R2, RZ, RZ, R3 ;  /* 0x000000ffff027224 */ /* 0x000fe200078e0003 */
[----:B------:R-:W-:Y:S01]  /*27e00*/  BSSY B0, `(.L_x_4568) ;  /* 0x000000c000007945 */ /* 0x000fe20003800000 */
[----:B------:R-:W-:-:S03]  /*27e10*/  IMAD.MOV.U32 R4, RZ, RZ, RZ ;  /* 0x000000ffff047224 */ /* 0x000fc600078e00ff */
[----:B------:R1:W-:Y:S01]  /*27e20*/  STL [R1+0xc], R2 ;  /* 0x00000c0201007387 */ /* 0x0003e20000100800 */
[----:B0-----:R-:W-:-:S04]  /*27e30*/  LOP3.LUT R10, R10, 0x1f, RZ, 0xc0, !PT ;  /* 0x0000001f0a0a7812 */ /* 0x001fc800078ec0ff */
[C---:B------:R-:W-:Y:S01]  /*27e40*/  ISETP.NE.AND P1, PT, R10.reuse, 0x1f, PT ;  /* 0x0000001f0a00780c */ /* 0x040fe20003f25270 */
[----:B------:R-:W-:-:S05]  /*27e50*/  IMAD.IADD R9, R10, 0x1, R2 ;  /* 0x000000010a097824 */ /* 0x000fca00078e0202 */
[----:B------:R-:W-:-:S13]  /*27e60*/  ISETP.GE.OR P0, PT, R9, R0, !P1 ;  /* 0x000000000900720c */ /* 0x000fda0004f06670 */
[----:B-1----:R-:W-:Y:S05]  /*27e70*/  @P0 BRA `(.L_x_4569) ;  /* 0x0000000000100947 */ /* 0x002fea0003800000 */
[----:B------:R-:W0:Y:S01]  /*27e80*/  LDC.64 R2, c[0x0][0xc58] ;  /* 0x00031600ff027b82 */ /* 0x000e220000000a00 */
[----:B------:R-:W-:Y:S01]  /*27e90*/  ULDC.64 UR4, c[0x0][0x208] ;  /* 0x0000820000047ab9 */ /* 0x000fe20000000a00 */
[----:B0-----:R-:W-:-:S05]  /*27ea0*/  IMAD.WIDE R2, R9, 0x4, R2 ;  /* 0x0000000409027825 */ /* 0x001fca00078e0202 */
[----:B------:R0:W5:Y:S02]  /*27eb0*/  LDG.E R4, desc[UR4][R2.64] ;  /* 0x0000000402047981 */ /* 0x000164000c1e1900 */
.L_x_4569:
[----:B------:R-:W-:Y:S05]  /*27ec0*/  BSYNC B0 ;  /* 0x0000000000007941 */ /* 0x000fea0003800000 */
.L_x_4568:
        /* <DEDUP_REMOVED lines=23> */
.L_x_4686:
[----:B------:R-:W-:Y:S02]  /*28040*/  ULDC UR4, c[0x0][0xc10] ;  /* 0x0003040000047ab9 */ /* 0x000fe40000000800 */
[----:B------:R-:W-:-:S04]  /*28050*/  IMAD.U32 R6, RZ, RZ, UR4 ;  /* 0x00000004ff067e24 */ /* 0x000fc8000f8e00ff */
[----:B-1----:R-:W-:-:S04]  /*28060*/  IMAD R14, R14, R6, RZ ;  /* 0x000000060e0e7224 */ /* 0x002fc800078e02ff */
[----:B------:R-:W-:-:S05]  /*28070*/  IMAD.IADD R7, R14, 0x1, R7 ;  /* 0x000000010e077824 */ /* 0x000fca00078e0207 */
[----:B------:R-:W-:-:S13]  /*28080*/  ISETP.GT.AND P0, PT, R7, R5, PT ;  /* 0x000000050700720c */ /* 0x000fda0003f04270 */
[----:B------:R-:W-:Y:S05]  /*28090*/  @!P0 BRA `(.L_x_4571) ;  /* 0xfffffffc00408947 */ /* 0x000fea000383ffff */
.L_x_4566:
[----:B------:R-:W-:Y:S01]  /*280a0*/  IMAD.IADD R7, R7, 0x1, -R14 ;  /* 0x0000000107077824 */ /* 0x000fe200078e0a0e */
[----:B------:R-:W-:-:S03]  /*280b0*/  UMOV UR4, 0xffffffff ;  /* 0xffffffff00047882 */ /* 0x000fc60000000000 */
[----:B------:R-:W-:-:S05]  /*280c0*/  IMAD R8, R2, R6, R7 ;  /* 0x0000000602087224 */ /* 0x000fca00078e0207 */
[----:B------:R-:W-:Y:S01]  /*280d0*/  ISETP.GT.AND P6, PT, R8, R5, PT ;  /* 0x000000050800720c */ /* 0x000fe20003fc4270 */
[----:B------:R-:W-:-:S12]  /*280e0*/  BRA.DIV UR4, `(.L_x_4572) ;  /* 0x0000002604e87947 */ /* 0x000fd8000b800000 */
[----:B------:R-:W-:-:S04]  /*280f0*/  VOTE.ANY R3, PT, !P6 ;  /* 0x0000000000037806 */ /* 0x000fc800070e0100 */
[----:B------:R-:W2:Y:S02]  /*28100*/  POPC R8, R3 ;  /* 0x0000000300087309 */ /* 0x000ea40000000000 */
[----:B--2---:R2:W3:Y:S02]  /*28110*/  SHFL.IDX PT, R4, R4, R8, 0x1f ;  /* 0x00001f0804047589 */ /* 0x0044e400000e0000 */
.L_x_4690:
[----:B------:R-:W-:Y:S01]  /*28120*/  ISETP.NE.AND P0, PT, R3, RZ, PT ;  /* 0x000000ff0300720c */ /* 0x000fe20003f05270 */
[----:B------:R-:W-:-:S12]  /*28130*/  IMAD.MOV.U32 R9, RZ, RZ, RZ ;  /* 0x000000ffff097224 */ /* 0x000fd800078e00ff */
[----:B------:R-:W-:Y:S05]  /*28140*/  @!P0 BRA `(.L_x_4573) ;  /* 0x0000000000108947 */ /* 0x000fea0003800000 */
[----:B------:R-:W-:Y:S01]  /*28150*/  UMOV UR4, 0xffffffff ;  /* 0xffffffff00047882 */ /* 0x000fe20000000000 */
[----:B------:R-:W-:Y:S02]  /*28160*/  VIADD R12, R8, 0xffffffff ;  /* 0xffffffff080c7836 */ /* 0x000fe40000000000 */
[----:B------:R-:W-:Y:S05]  /*28170*/  BRA.DIV UR4, `(.L_x_4574) ;  /* 0x0000002a040c7947 */ /* 0x000fea000b800000 */
[----:B------:R4:W0:Y:S02]  /*28180*/  SHFL.IDX PT, R9, R2, R12, 0x1f ;  /* 0x00001f0c02097589 */ /* 0x00082400000e0000 */
.L_x_4573:
[----:B------:R-:W5:Y:S01]  /*28190*/  LDL.LU R10, [R1+0xc] ;  /* 0x00000c00010a7983 */ /* 0x000f620000300800 */
[----:B01--4-:R-:W0:Y:S01]  /*281a0*/  LDC.64 R2, c[0x0][0xc68] ;  /* 0x00031a00ff027b82 */ /* 0x013e220000000a00 */
[----:B------:R-:W-:Y:S01]  /*281b0*/  ULDC.64 UR4, c[0x0][0x208] ;  /* 0x0000820000047ab9 */ /* 0x000fe20000000a00 */
[----:B-----5:R-:W-:-:S04]  /*281c0*/  IMAD.IADD R10, R8, 0x1, R10 ;  /* 0x00000001080a7824 */ /* 0x020fc800078e020a */
[----:B0-----:R-:W-:Y:S01]  /*281d0*/  IMAD.WIDE R2, R10, 0x4, R2 ;  /* 0x000000040a027825 */ /* 0x001fe200078e0202 */
[----:B------:R0:W-:Y:S04]  /*281e0*/  STL [R1+0xc], R10 ;  /* 0x00000c0a01007387 */ /* 0x0001e80000100800 */
[----:B------:R-:W2:Y:S01]  /*281f0*/  LDG.E R11, desc[UR4][R2.64] ;  /* 0x00000004020b7981 */ /* 0x000ea2000c1e1900 */
[----:B------:R-:W-:-:S04]  /*28200*/  IMAD R7, R9, R6, R7 ;  /* 0x0000000609077224 */ /* 0x000fc800078e0207 */
[----:B------:R-:W-:Y:S01]  /*28210*/  IMAD.IADD R5, R5, 0x1, -R7 ;  /* 0x0000000105057824 */ /* 0x000fe200078e0a07 */
[----:B------:R1:W-:Y:S01]  /*28220*/  STL [R1], R7 ;  /* 0x0000000701007387 */ /* 0x0003e20000100800 */
[----:B--23--:R-:W-:-:S05]  /*28230*/  IMAD R8, R4, R11, RZ ;  /* 0x0000000b04087224 */ /* 0x00cfca00078e02ff */
[----:B0-----:R-:W-:-:S04]  /*28240*/  IABS R10, R8 ;  /* 0x00000008000a7213 */ /* 0x001fc80000000000 */
        /* <DEDUP_REMOVED lines=24> */
[----:B-1----:R-:W-:Y:S02]  /*283d0*/  IMAD R7, R11, R2, RZ ;  /* 0x000000020b077224 */ /* 0x002fe400078e02ff */
[----:B------:R-:W-:Y:S02]  /*283e0*/  IMAD.MOV R2, RZ, RZ, -R2 ;  /* 0x000000ffff027224 */ /* 0x000fe400078e0a02 */
[----:B------:R-:W-:Y:S02]  /*283f0*/  IMAD.MOV R3, RZ, RZ, -R7 ;  /* 0x000000ffff037224 */ /* 0x000fe400078e0a07 */
[----:B------:R-:W-:Y:S02]  /*28400*/  IMAD R8, R8, R2, R5 ;  /* 0x0000000208087224 */ /* 0x000fe400078e0205 */
[----:B------:R-:W-:Y:S01]  /*28410*/  IMAD.MOV.U32 R2, RZ, RZ, RZ ;  /* 0x000000ffff027224 */ /* 0x000fe200078e00ff */
[----:B------:R-:W-:Y:S01]  /*28420*/  VIADDMNMX R11, R3, R6, R11, PT ;  /* 0x00000006030b7246 */ /* 0x000fe2000380010b */
[----:B------:R-:W-:-:S03]  /*28430*/  IMAD.IADD R7, R8, 0x1, R7 ;  /* 0x0000000108077824 */ /* 0x000fc600078e0207 */
[----:B------:R-:W-:-:S04]  /*28440*/  IABS R6, R11 ;  /* 0x0000000b00067213 */ /* 0x000fc80000000000 */
[----:B------:R-:W0:Y:S08]  /*28450*/  I2F.RP R9, R6 ;  /* 0x0000000600097306 */ /* 0x000e300000209400 */
[----:B0-----:R-:W0:Y:S02]  /*28460*/  MUFU.RCP R9, R9 ;  /* 0x0000000900097308 */ /* 0x001e240000001000 */
[----:B0-----:R-:W-:-:S06]  /*28470*/  VIADD R10, R9, 0xffffffe ;  /* 0x0ffffffe090a7836 */ /* 0x001fcc0000000000 */
[----:B------:R-:W0:Y:S02]  /*28480*/  F2I.FTZ.U32.TRUNC.NTZ R3, R10 ;  /* 0x0000000a00037305 */ /* 0x000e24000021f000 */
[----:B0-----:R-:W-:-:S04]  /*28490*/  IMAD.MOV R5, RZ, RZ, -R3 ;  /* 0x000000ffff057224 */ /* 0x001fc800078e0a03 */
[----:B------:R-:W-:-:S04]  /*284a0*/  IMAD R5, R5, R6, RZ ;  /* 0x0000000605057224 */ /* 0x000fc800078e02ff */
        /* <DEDUP_REMOVED lines=23> */
.L_x_4567:
[----:B------:R-:W-:Y:S01]  /*28620*/  UMOV UR4, URZ ;  /* 0x0000003f00047c82 */ /* 0x000fe20008000000 */
[----:B------:R-:W-:Y:S01]  /*28630*/  ULDC UR6, c[0x0][0xc14] ;  /* 0x0003050000067ab9 */ /* 0x000fe20000000800 */
[----:B------:R-:W-:Y:S01]  /*28640*/  UMOV UR5, URZ ;  /* 0x0000003f00057c82 */ /* 0x000fe20008000000 */
[----:B------:R-:W-:Y:S01]  /*28650*/  IMAD.U32 R4, RZ, RZ, UR4 ;  /* 0x00000004ff047e24 */ /* 0x000fe2000f8e00ff */
[----:B------:R1:W-:Y:S01]  /*28660*/  STL [R1], R5 ;  /* 0x0000000501007387 */ /* 0x0003e20000100800 */
[----:B------:R-:W-:Y:S02]  /*28670*/  IMAD.U32 R2, RZ, RZ, UR6 ;  /* 0x00000006ff027e24 */ /* 0x000fe4000f8e00ff */
[----:B------:R-:W-:Y:S01]  /*28680*/  IMAD.U32 R3, RZ, RZ, UR5 ;  /* 0x00000005ff037e24 */ /* 0x000fe2000f8e00ff */
[----:B------:R1:W-:Y:S04]  /*28690*/  STL [R1+0x4], R4 ;  /* 0x0000040401007387 */ /* 0x0003e80000100800 */
[----:B------:R1:W-:Y:S04]  /*286a0*/  STL [R1+0xc], R2 ;  /* 0x00000c0201007387 */ /* 0x0003e80000100800 */
[----:B------:R1:W-:Y:S02]  /*286b0*/  STL [R1+0x8], R3 ;  /* 0x0000080301007387 */ /* 0x0003e40000100800 */
.L_x_4575:
[----:B01----:R-:W2:Y:S04]  /*286c0*/  LDL.64 R4, [R1] ;  /* 0x0000000001047983 */ /* 0x003ea80000100a00 */
[----:B------:R-:W2:Y:S01]  /*286d0*/  LDL.64 R6, [R1+0x8] ;  /* 0x0000080001067983 */ /* 0x000ea20000100a00 */
[----:B------:R-:W0:Y:S01]  /*286e0*/  S2R R2, SR_TID.X ;  /* 0x0000000000027919 */ /* 0x000e220000002100 */
[----:B------:R-:W-:Y:S05]  /*286f0*/  WARPSYNC.ALL ;  /* 0x0000000000007948 */ /* 0x000fea0003800000 */
[----:B0-----:R-:W-:Y:S01]  /*28700*/  LOP3.LUT R2, R2, 0x1f, RZ, 0xc0, !PT ;  /* 0x0000001f02027812 */ /* 0x001fe200078ec0ff */
[----:B------:R-:W-:Y:S03]  /*28710*/  BAR.SYNC.DEFER_BLOCKING 0x4, 0x120 ;  /* 0x0104800000007b1d */ /* 0x000fe60000010000 */
[----:B------:R-:W-:-:S13]  /*28720*/  ISETP.NE.AND P0, PT, R2, RZ, PT ;  /* 0x000000ff0200720c */ /* 0x000fda0003f05270 */
[----:B------:R-:W0:Y:S01]  /*28730*/  @!P0 S2R R3, SR_CgaCtaId ;  /* 0x0000000000038919 */ /* 0x000e220000008800 */
[----:B------:R-:W-:-:S04]  /*28740*/  @!P0 MOV R2, 0x400 ;  /* 0x0000040000028802 */ /* 0x000fc80000000f00 */
[----:B0-----:R-:W-:-:S05]  /*28750*/  @!P0 LEA R2, R3, R2, 0x18 ;  /* 0x0000000203028211 */ /* 0x001fca00078ec0ff */
[----:B--2---:R0:W-:Y:S02]  /*28760*/  @!P0 STS.128 [R2+0x308d0], R4 ;  /* 0x0308d00402008388 */ /* 0x0041e40000000c00 */
[----:B0-----:R-:W-:Y:S01]  /*28770*/  IMAD.MOV.U32 R2, RZ, RZ, R7 ;  /* 0x000000ffff027224 */ /* 0x001fe200078e0007 */
[----:B------:R-:W-:Y:S06]  /*28780*/  BAR.ARV 0x5, 0x120 ;  /* 0x0144800000007b1d */ /* 0x000fec0000002000 */
[----:B------:R-:W-:-:S13]  /*28790*/  ISETP.GE.AND P0, PT, R2, R0, PT ;  /* 0x000000000200720c */ /* 0x000fda0003f06270 */
[----:B------:R-:W-:Y:S05]  /*287a0*/  @!P0 BRA `(.L_x_4576) ;  /* 0xffffffa400c88947 */ /* 0x000fea000383ffff */
.L_x_4470:
[----:B------:R-:W2:Y:S01]  /*287b0*/  LDL.LU R0, [R1+0x28] ;  /* 0x0000280001007983 */ /* 0x000ea20000300800 */
        /* <DEDUP_REMOVED lines=11> */
.L_x_4693:
[----:B------:R-:W-:Y:S05]  /*28870*/  BSYNC B0 ;  /* 0x0000000000007941 */ /* 0x000fea0003800000 */
.L_x_4577:
[----:B------:R-:W-:-:S03]  /*28880*/  UMOV UR4, 0xffffffff ;  /* 0xffffffff00047882 */ /* 0x000fc60000000000 */
[----:B------:R-:W-:Y:S05]  /*28890*/  BRA.DIV UR4, `(.L_x_4579) ;  /* 0x0000002204807947 */ /* 0x000fea000b800000 */
[----:B------:R-:W1:Y:S02]  /*288a0*/  S2R R2, SR_TID.X ;  /* 0x0000000000027919 */ /* 0x000e640000002100 */
[----:B-1----:R-:W-:-:S04]  /*288b0*/  SHF.R.U32.HI R2, RZ, 0x5, R2 ;  /* 0x00000005ff027819 */ /* 0x002fc80000011602 */
[----:B------:R-:W-:-:S05]  /*288c0*/  LOP3.LUT R2, R2, 0x3, RZ, 0xc0, !PT ;  /* 0x0000000302027812 */ /* 0x000fca00078ec0ff */
[----:B------:R1:W2:Y:S02]  /*288d0*/  SHFL.IDX PT, R14, R2, RZ, 0x1f ;  /* 0x00001fff020e7589 */ /* 0x0002a400000e0000 */
.L_x_4696:
[----:B--2---:R-:W-:-:S13]  /*288e0*/  ISETP.NE.AND P0, PT, R14, RZ, PT ;  /* 0x000000ff0e00720c */ /* 0x004fda0003f05270 */
[----:B------:R-:W-:Y:S05]  /*288f0*/  @P0 BRA `(.L_x_4164) ;  /* 0x0000000000880947 */ /* 0x000fea0003800000 */
[----:B------:R-:W-:-:S03]  /*28900*/  UMOV UR4, 0xffffffff ;  /* 0xffffffff00047882 */ /* 0x000fc60000000000 */
[----:B------:R-:W-:Y:S05]  /*28910*/  BRA.DIV UR4, `(.L_x_4580) ;  /* 0x0000002204947947 */ /* 0x000fea000b800000 */
[----:B------:R-:W-:-:S13]  /*28920*/  ELECT P6, URZ, PT ;  /* 0x00000000003f782f */ /* 0x000fda00038c0000 */
.L_x_4699:
[----:B------:R-:W-:Y:S05]  /*28930*/  @!P6 BRA `(.L_x_4164) ;  /* 0x000000000078e947 */ /* 0x000fea0003800000 */
[----:B------:R-:W-:-:S06]  /*28940*/  ULOP3.LUT UR4, UR60, 0x2, URZ, 0xfc, !UPT ;  /* 0x000000023c047892 */ /* 0x000fcc000f8efc3f */
[----:B-1----:R-:W-:-:S05]  /*28950*/  IMAD.U32 R2, RZ, RZ, UR4 ;  /* 0x00000004ff027e24 */ /* 0x002fca000f8e00ff */
[----:B------:R-:W-:-:S13]  /*28960*/  ISETP.NE.AND P2, PT, R2, 0x3, PT ;  /* 0x000000030200780c */ /* 0x000fda0003f45270 */
[----:B------:R-:W-:Y:S05]  /*28970*/  @!P2 BRA `(.L_x_4581) ;  /* 0x000000000004a947 */ /* 0x000fea0003800000 */
[----:B------:R-:W-:Y:S01]  /*28980*/  BPT.TRAP 0x1 ;  /* 0x000000040000795c */ /* 0x000fe20000300000 */
.L_x_4581:
[----:B------:R-:W-:Y:S01]  /*28990*/  VIADD R2, R0, 0x30840 ;  /* 0x0003084000027836 */ /* 0x000fe20000000000 */
[----:B------:R-:W-:Y:S01]  /*289a0*/  SHF.L.U32 R5, R19, 0x1f, RZ ;  /* 0x0000001f13057819 */ /* 0x000fe200000006ff */
[C---:B0-----:R-:W-:Y:S02]  /*289b0*/  VIADD R3, R17.reuse, 0x1 ;  /* 0x0000000111037836 */ /* 0x041fe40000000000 */
[----:B------:R-:W-:-:S03]  /*289c0*/  IMAD R6, R17, 0x8, R2 ;  /* 0x0000000811067824 */ /* 0x000fc600078e0202 */
        /* <DEDUP_REMOVED lines=8> */
.L_x_4700:
[----:B------:R-:W1:Y:S02]  /*28a50*/  SYNCS.PHASECHK.TRANS64.TRYWAIT P0, [R7+URZ], R2 ;  /* 0x00000002070075a7 */ /* 0x000e64000800017f */
[----:B-1----:R-:W-:Y:S05]  /*28a60*/  @!P0 BRA `(.L_x_4583) ;  /* 0x0000002000748947 */ /* 0x002fea0003800000 */
.L_x_4701:
[----:B------:R-:W-:Y:S05]  /*28a70*/  @!P2 BRA `(.L_x_4584) ;  /* 0x000000000004a947 */ /* 0x000fea0003800000 */
[----:B------:R-:W-:Y:S01]  /*28a80*/  BPT.TRAP 0x1 ;  /* 0x000000040000795c */ /* 0x000fe20000300000 */
.L_x_4584:
[----:B------:R-:W-:-:S04]  /*28a90*/  VIADD R0, R0, 0x30860 ;  /* 0x0003086000007836 */ /* 0x000fc80000000000 */
[----:B------:R-:W-:-:S04]  /*28aa0*/  IMAD R4, R17, 0x8, R0 ;  /* 0x0000000811047824 */ /* 0x000fc800078e0200 */
[----:B------:R-:W2:Y:S02]  /*28ab0*/  SYNCS.PHASECHK.TRANS64.TRYWAIT P0, [R4+URZ], R5 ;  /* 0x00000005040075a7 */ /* 0x000ea4000800017f */
[----:B--2---:R-:W-:Y:S05]  /*28ac0*/  @!P0 BRA `(.L_x_4585) ;  /* 0x0000002000708947 */ /* 0x004fea0003800000 */
.L_x_4702:
[----:B------:R-:W-:-:S07]  /*28ad0*/  IMAD R3, R3, 0x8, R0 ;  /* 0x0000000803037824 */ /* 0x000fce00078e0200 */
.L_x_4586:
[----:B---3--:R3:W4:Y:S02]  /*28ae0*/  SYNCS.PHASECHK.TRANS64.TRYWAIT P0, [R3+URZ], R2 ;  /* 0x00000002030075a7 */ /* 0x008724000800017f */
[----:B----4-:R-:W-:Y:S05]  /*28af0*/  @!P0 NANOSLEEP.SYNCS 0x989680 ;  /* 0x009896800000895d */ /* 0x010fea0003900000 */
[----:B------:R-:W4:Y:S02]  /*28b00*/  @!P0 SYNCS.PHASECHK.TRANS64 P0, [R3+URZ], R2 ;  /* 0x00000002030085a7 */ /* 0x000f24000800007f */
[----:B----4-:R-:W-:Y:S05]  /*28b10*/  @!P0 BRA `(.L_x_4586) ;  /* 0xfffffffc00f08947 */ /* 0x010fea000383ffff */
.L_x_4164:
[----:B------:R-:W-:Y:S05]  /*28b20*/  BSYNC B7 ;  /* 0x0000000000077941 */ /* 0x000fea0003800000 */
.L_x_4161:
[----:B------:R-:W-:Y:S05]  /*28b30*/  EXIT ;  /* 0x000000000000794d */ /* 0x000fea0003800000 */
.L_x_4190:
[----:B0-----:R0:W1:Y:S02]  /*28b40*/  SYNCS.PHASECHK.TRANS64.TRYWAIT P5, [R89+URZ+0x30890], R90 ;  /* 0x0308905a590075a7 */ /* 0x00106400080a017f */
[----:B-1----:R-:W-:Y:S05]  /*28b50*/  @!P5 NANOSLEEP.SYNCS 0x989680 ;  /* 0x009896800000d95d */ /* 0x002fea0003900000 */
[----:B------:R-:W1:Y:S02]  /*28b60*/  @!P5 SYNCS.PHASECHK.TRANS64 P5, [R89+URZ+0x30890], R90 ;  /* 0x0308905a5900d5a7 */ /* 0x000e6400080a007f */
[----:B-1----:R-:W-:Y:S05]  /*28b70*/  @!P5 BRA `(.L_x_4190) ;  /* 0xfffffffc00f0d947 */ /* 0x002fea000383ffff */
[----:B------:R-:W-:Y:S05]  /*28b80*/  BRA `(.L_x_4587) ;  /* 0xfffffdac00d47947 */ /* 0x000fea000383ffff */
.L_x_4244:
[----:B-1----:R1:W3:Y:S02]  /*28b90*/  SYNCS.PHASECHK.TRANS64.TRYWAIT P5, [R89+URZ+0x30890], R90 ;  /* 0x0308905a590075a7 */ /* 0x0022e400080a017f */
[----:B---3--:R-:W-:Y:S05]  /*28ba0*/  @!P5 NANOSLEEP.SYNCS 0x989680 ;  /* 0x009896800000d95d */ /* 0x008fea0003900000 */
[----:B------:R-:W3:Y:S02]  /*28bb0*/  @!P5 SYNCS.PHASECHK.TRANS64 P5, [R89+URZ+0x30890], R90 ;  /* 0x0308905a5900d5a7 */ /* 0x000ee400080a007f */
[----:B---3--:R-:W-:Y:S05]  /*28bc0*/  @!P5 BRA `(.L_x_4244) ;  /* 0xfffffffc00f0d947 */ /* 0x008fea000383ffff */
[----:B------:R-:W-:Y:S05]  /*28bd0*/  BRA `(.L_x_4588) ;  /* 0xfffffde400c07947 */ /* 0x000fea000383ffff */
.L_x_4269:
[----:B0-----:R0:W1:Y:S02]  /*28be0*/  SYNCS.PHASECHK.TRANS64.TRYWAIT P3, [R89+URZ+0x30890], R90 ;  /* 0x0308905a590075a7 */ /* 0x001064000806017f */
[----:B-1----:R-:W-:Y:S05]  /*28bf0*/  @!P3 NANOSLEEP.SYNCS 0x989680 ;  /* 0x009896800000b95d */ /* 0x002fea0003900000 */
[----:B------:R-:W1:Y:S02]  /*28c00*/  @!P3 SYNCS.PHASECHK.TRANS64 P3, [R89+URZ+0x30890], R90 ;  /* 0x0308905a5900b5a7 */ /* 0x000e64000806007f */
[----:B-1----:R-:W-:Y:S05]  /*28c10*/  @!P3 BRA `(.L_x_4269) ;  /* 0xfffffffc00f0b947 */ /* 0x002fea000383ffff */
[----:B------:R-:W-:Y:S05]  /*28c20*/  BRA `(.L_x_4589) ;  /* 0xfffffe1800587947 */ /* 0x000fea000383ffff */
.L_x_4275:
[----:B-1----:R1:W2:Y:S02]  /*28c30*/  SYNCS.PHASECHK.TRANS64.TRYWAIT P2, [R89+URZ+0x308b0], R90 ;  /* 0x0308b05a590075a7 */ /* 0x0022a4000804017f */
[----:B--2---:R-:W-:Y:S05]  /*28c40*/  @!P2 NANOSLEEP.SYNCS 0x989680 ;  /* 0x009896800000a95d */ /* 0x004fea0003900000 */
[----:B------:R-:W2:Y:S02]  /*28c50*/  @!P2 SYNCS.PHASECHK.TRANS64 P2, [R89+URZ+0x308b0], R90 ;  /* 0x0308b05a5900a5a7 */ /* 0x000ea4000804007f */
[----:B--2---:R-:W-:Y:S05]  /*28c60*/  @!P2 BRA `(.L_x_4275) ;  /* 0xfffffffc00f0a947 */ /* 0x004fea000383ffff */
[----:B------:R-:W-:Y:S05]  /*28c70*/  BRA `(.L_x_4590) ;  /* 0xfffffe1c005c7947 */ /* 0x000fea000383ffff */
.L_x_4305:
        /* <DEDUP_REMOVED lines=8> */
.L_x_4592:
[----:B------:R-:W-:Y:S05]  /*28d00*/  BSYNC B1 ;  /* 0x0000000000017941 */ /* 0x000fea0003800000 */
.L_x_4591:
[----:B------:R-:W-:Y:S05]  /*28d10*/  BRA `(.L_x_4593) ;  /* 0xfffffe3c00a87947 */ /* 0x000fea000383ffff */
.L_x_4306:
        /* <DEDUP_REMOVED lines=8> */
.L_x_4595:
[----:B------:R-:W-:Y:S05]  /*28da0*/  BSYNC B1 ;  /* 0x0000000000017941 */ /* 0x000fea0003800000 */
.L_x_4594:
[----:B------:R-:W-:Y:S05]  /*28db0*/  BRA `(.L_x_4596) ;  /* 0xfffffe3c00887947 */ /* 0x000fea000383ffff */
.L_x_4307:
        /* <DEDUP_REMOVED lines=8> */
.L_x_4598:
[----:B------:R-:W-:Y:S05]  /*28e40*/  BSYNC B1 ;  /* 0x0000000000017941 */ /* 0x000fea0003800000 */
.L_x_4597:
[----:B------:R-:W-:Y:S05]  /*28e50*/  BRA `(.L_x_4599) ;  /* 0xfffffe3c00687947 */ /* 0x000fea000383ffff */
.L_x_4308:
        /* <DEDUP_REMOVED lines=8> */
.L_x_4601:
[----:B------:R-:W-:Y:S05]  /*28ee0*/  BSYNC B1 ;  /* 0x0000000000017941 */ /* 0x000fea0003800000 */
.L_x_4600:
[----:B------:R-:W-:Y:S05]  /*28ef0*/  BRA `(.L_x_4602) ;  /* 0xfffffe3c00487947 */ /* 0x000fea000383ffff */
.L_x_4309:
        /* <DEDUP_REMOVED lines=8> */
.L_x_4604:
[----:B------:R-:W-:Y:S05]  /*28f80*/  BSYNC B1 ;  /* 0x0000000000017941 */ /* 0x000fea0003800000 */
.L_x_4603:
[----:B------:R-:W-:Y:S05]  /*28f90*/  BRA `(.L_x_4605) ;  /* 0xfffffe3c00287947 */ /* 0x000fea000383ffff */
.L_x_4310:
        /* <DEDUP_REMOVED lines=8> */
.L_x_4607:
[----:B------:R-:W-:Y:S05]  /*29020*/  BSYNC B1 ;  /* 0x0000000000017941 */ /* 0x000fea0003800000 */
.L_x_4606:
[----:B------:R-:W-:Y:S05]  /*29030*/  BRA `(.L_x_4608) ;  /* 0xfffffe3c000c7947 */ /* 0x000fea000383ffff */
.L_x_4311:
        /* <DEDUP_REMOVED lines=8> */
.L_x_4610:
[----:B------:R-:W-:Y:S05]  /*290c0*/  BSYNC B1 ;  /* 0x0000000000017941 */ /* 0x000fea0003800000 */
.L_x_4609:
[----:B------:R-:W-:Y:S05]  /*290d0*/  BRA `(.L_x_4611) ;  /* 0xfffffe3800f07947 */ /* 0x000fea000383ffff */
.L_x_4312:
        /* <DEDUP_REMOVED lines=8> */
.L_x_4613:
[----:B------:R-:W-:Y:S05]  /*29160*/  BSYNC B1 ;  /* 0x0000000000017941 */ /* 0x000fea0003800000 */
.L_x_4612:
[----:B------:R-:W-:Y:S05]  /*29170*/  BRA `(.L_x_4614) ;  /* 0xfffffe3800d47947 */ /* 0x000fea000383ffff */
.L_x_4314:
[----:B0-----:R0:W1:Y:S02]  /*29180*/  SYNCS.PHASECHK.TRANS64.TRYWAIT P2, [R17+URZ+0x30800], R4 ;  /* 0x03080004110075a7 */ /* 0x001064000804017f */
[----:B-1----:R-:W-:Y:S05]  /*29190*/  @!P2 NANOSLEEP.SYNCS 0x989680 ;  /* 0x009896800000a95d */ /* 0x002fea0003900000 */
[----:B------:R-:W1:Y:S02]  /*291a0*/  @!P2 SYNCS.PHASECHK.TRANS64 P2, [R17+URZ+0x30800], R4 ;  /* 0x030800041100a5a7 */ /* 0x000e64000804007f */
[----:B-1----:R-:W-:Y:S05]  /*291b0*/  @!P2 BRA `(.L_x_4314) ;  /* 0xfffffffc00f0a947 */ /* 0x002fea000383ffff */
[----:B------:R-:W-:Y:S05]  /*291c0*/  BRA `(.L_x_4615) ;  /* 0xfffffe3c004c7947 */ /* 0x000fea000383ffff */
.L_x_4342:
        /* <DEDUP_REMOVED lines=8> */
.L_x_4617:
[----:B------:R-:W-:Y:S05]  /*29250*/  BSYNC B1 ;  /* 0x0000000000017941 */ /* 0x000fea0003800000 */
.L_x_4616:
[----:B------:R-:W-:Y:S05]  /*29260*/  BRA `(.L_x_4618) ;  /* 0xfffffe6c00b47947 */ /* 0x000fea000383ffff */
.L_x_4343:
        /* <DEDUP_REMOVED lines=8> */
.L_x_4620:
[----:B------:R-:W-:Y:S05]  /*292f0*/  BSYNC B1 ;  /* 0x0000000000017941 */ /* 0x000fea0003800000 */
.L_x_4619:
[----:B------:R-:W-:Y:S05]  /*29300*/  BRA `(.L_x_4621) ;  /* 0xfffffe6c00947947 */ /* 0x000fea000383ffff */
.L_x_4344:
        /* <DEDUP_REMOVED lines=8> */
.L_x_4623:
[----:B------:R-:W-:Y:S05]  /*29390*/  BSYNC B1 ;  /* 0x0000000000017941 */ /* 0x000fea0003800000 */
.L_x_4622:
[----:B------:R-:W-:Y:S05]  /*293a0*/  BRA `(.L_x_4624) ;  /* 0xfffffe6c00747947 */ /* 0x000fea000383ffff */
.L_x_4345:
        /* <DEDUP_REMOVED lines=8> */
.L_x_4626:
[----:B------:R-:W-:Y:S05]  /*29430*/  BSYNC B1 ;  /* 0x0000000000017941 */ /* 0x000fea0003800000 */
.L_x_4625:
[----:B------:R-:W-:Y:S05]  /*29440*/  BRA `(.L_x_4627) ;  /* 0xfffffe6c00547947 */ /* 0x000fea000383ffff */
.L_x_4346:
        /* <DEDUP_REMOVED lines=8> */
.L_x_4629:
[----:B------:R-:W-:Y:S05]  /*294d0*/  BSYNC B1 ;  /* 0x0000000000017941 */ /* 0x000fea0003800000 */
.L_x_4628:
[----:B------:R-:W-:Y:S05]  /*294e0*/  BRA `(.L_x_4630) ;  /* 0xfffffe6c00347947 */ /* 0x000fea000383ffff */
.L_x_4347:
        /* <DEDUP_REMOVED lines=8> */
.L_x_4632:
[----:B------:R-:W-:Y:S05]  /*29570*/  BSYNC B1 ;  /* 0x0000000000017941 */ /* 0x000fea0003800000 */
.L_x_4631:
[----:B------:R-:W-:Y:S05]  /*29580*/  BRA `(.L_x_4633) ;  /* 0xfffffe6c00187947 */ /* 0x000fea000383ffff */
.L_x_4348:
        /* <DEDUP_REMOVED lines=8> */
.L_x_4635:
[----:B------:R-:W-:Y:S05]  /*29610*/  BSYNC B1 ;  /* 0x0000000000017941 */ /* 0x000fea0003800000 */
.L_x_4634:
[----:B------:R-:W-:Y:S05]  /*29620*/  BRA `(.L_x_4636) ;  /* 0xfffffe6800fc7947 */ /* 0x000fea000383ffff */
.L_x_4349:
        /* <DEDUP_REMOVED lines=8> */
.L_x_4638:
[----:B------:R-:W-:Y:S05]  /*296b0*/  BSYNC B1 ;  /* 0x0000000000017941 */ /* 0x000fea0003800000 */
.L_x_4637:
[----:B------:R-:W-:Y:S05]  /*296c0*/  BRA `(.L_x_4639) ;  /* 0xfffffe6800e07947 */ /* 0x000fea000383ffff */
.L_x_4351:
[----:B0-----:R0:W1:Y:S02]  /*296d0*/  SYNCS.PHASECHK.TRANS64.TRYWAIT P2, [R17+URZ+0x30800], R8 ;  /* 0x03080008110075a7 */ /* 0x001064000804017f */
[----:B-1----:R-:W-:Y:S05]  /*296e0*/  @!P2 NANOSLEEP.SYNCS 0x989680 ;  /* 0x009896800000a95d */ /* 0x002fea0003900000 */
[----:B------:R-:W1:Y:S02]  /*296f0*/  @!P2 SYNCS.PHASECHK.TRANS64 P2, [R17+URZ+0x30800], R8 ;  /* 0x030800081100a5a7 */ /* 0x000e64000804007f */
[----:B-1----:R-:W-:Y:S05]  /*29700*/  @!P2 BRA `(.L_x_4351) ;  /* 0xfffffffc00f0a947 */ /* 0x002fea000383ffff */
[----:B------:R-:W-:Y:S05]  /*29710*/  BRA `(.L_x_4640) ;  /* 0xfffffe6c005c7947 */ /* 0x000fea000383ffff */
.L_x_4365:
[----:B-1----:R1:W2:Y:S02]  /*29720*/  SYNCS.PHASECHK.TRANS64.TRYWAIT P2, [R5+URZ+0x30830], R0 ;  /* 0x03083000050075a7 */ /* 0x0022a4000804017f */
[----:B--2---:R-:W-:Y:S05]  /*29730*/  @!P2 NANOSLEEP.SYNCS 0x989680 ;  /* 0x009896800000a95d */ /* 0x004fea0003900000 */
[----:B------:R-:W2:Y:S02]  /*29740*/  @!P2 SYNCS.PHASECHK.TRANS64 P2, [R5+URZ+0x30830], R0 ;  /* 0x030830000500a5a7 */ /* 0x000ea4000804007f */
[----:B--2---:R-:W-:Y:S05]  /*29750*/  @!P2 BRA `(.L_x_4365) ;  /* 0xfffffffc00f0a947 */ /* 0x004fea000383ffff */
[----:B------:R-:W-:Y:S05]  /*29760*/  BRA `(.L_x_4364) ;  /* 0xfffffe9400c07947 */ /* 0x000fea000383ffff */
.L_x_4385:
[----:B-1----:R1:W2:Y:S02]  /*29770*/  SYNCS.PHASECHK.TRANS64.TRYWAIT P2, [R0+URZ+0x30830], R11 ;  /* 0x0308300b000075a7 */ /* 0x0022a4000804017f */
[----:B--2---:R-:W-:Y:S05]  /*29780*/  @!P2 NANOSLEEP.SYNCS 0x989680 ;  /* 0x009896800000a95d */ /* 0x004fea0003900000 */
[----:B------:R-:W2:Y:S02]  /*29790*/  @!P2 SYNCS.PHASECHK.TRANS64 P2, [R0+URZ+0x30830], R11 ;  /* 0x0308300b0000a5a7 */ /* 0x000ea4000804007f */
[----:B--2---:R-:W-:Y:S05]  /*297a0*/  @!P2 BRA `(.L_x_4385) ;  /* 0xfffffffc00f0a947 */ /* 0x004fea000383ffff */
[----:B------:R-:W-:Y:S05]  /*297b0*/  BRA `(.L_x_4384) ;  /* 0xfffffec400847947 */ /* 0x000fea000383ffff */
.L_x_4390:
[----:B-1----:R1:W2:Y:S02]  /*297c0*/  SYNCS.PHASECHK.TRANS64.TRYWAIT P2, [R14+URZ+0x30850], R2 ;  /* 0x030850020e0075a7 */ /* 0x0022a4000804017f */
[----:B--2---:R-:W-:Y:S05]  /*297d0*/  @!P2 NANOSLEEP.SYNCS 0x989680 ;  /* 0x009896800000a95d */ /* 0x004fea0003900000 */
[----:B------:R-:W2:Y:S02]  /*297e0*/  @!P2 SYNCS.PHASECHK.TRANS64 P2, [R14+URZ+0x30850], R2 ;  /* 0x030850020e00a5a7 */ /* 0x000ea4000804007f */
[----:B--2---:R-:W-:Y:S05]  /*297f0*/  @!P2 BRA `(.L_x_4390) ;  /* 0xfffffffc00f0a947 */ /* 0x004fea000383ffff */
[----:B------:R-:W-:Y:S05]  /*29800*/  BRA `(.L_x_4389) ;  /* 0xfffffed400107947 */ /* 0x000fea000383ffff */
.L_x_4410:
[----:B-1----:R1:W2:Y:S02]  /*29810*/  SYNCS.PHASECHK.TRANS64.TRYWAIT P2, [R0+URZ+0x30830], R21 ;  /* 0x03083015000075a7 */ /* 0x0022a4000804017f */
[----:B--2---:R-:W-:Y:S05]  /*29820*/  @!P2 NANOSLEEP.SYNCS 0x989680 ;  /* 0x009896800000a95d */ /* 0x004fea0003900000 */
[----:B------:R-:W2:Y:S02]  /*29830*/  @!P2 SYNCS.PHASECHK.TRANS64 P2, [R0+URZ+0x30830], R21 ;  /* 0x030830150000a5a7 */ /* 0x000ea4000804007f */
[----:B--2---:R-:W-:Y:S05]  /*29840*/  @!P2 BRA `(.L_x_4410) ;  /* 0xfffffffc00f0a947 */ /* 0x004fea000383ffff */
[----:B------:R-:W-:Y:S05]  /*29850*/  BRA `(.L_x_4409) ;  /* 0xfffffefc00187947 */ /* 0x000fea000383ffff */
.L_x_4415:
[----:B-1----:R1:W2:Y:S02]  /*29860*/  SYNCS.PHASECHK.TRANS64.TRYWAIT P2, [R200+URZ+0x30850], R0 ;  /* 0x03085000c80075a7 */ /* 0x0022a4000804017f */
[----:B--2---:R-:W-:Y:S05]  /*29870*/  @!P2 NANOSLEEP.SYNCS 0x989680 ;  /* 0x009896800000a95d */ /* 0x004fea0003900000 */
[----:B------:R-:W2:Y:S02]  /*29880*/  @!P2 SYNCS.PHASECHK.TRANS64 P2, [R200+URZ+0x30850], R0 ;  /* 0x03085000c800a5a7 */ /* 0x000ea4000804007f */
[----:B--2---:R-:W-:Y:S05]  /*29890*/  @!P2 BRA `(.L_x_4415) ;  /* 0xfffffffc00f0a947 */ /* 0x004fea000383ffff */
[----:B------:R-:W-:Y:S05]  /*298a0*/  BRA `(.L_x_4414) ;  /* 0xffffff0800907947 */ /* 0x000fea000383ffff */
.L_x_4423:
[----:B-1----:R1:W2:Y:S02]  /*298b0*/  SYNCS.PHASECHK.TRANS64.TRYWAIT P2, [R0+URZ+0x30830], R15 ;  /* 0x0308300f000075a7 */ /* 0x0022a4000804017f */
[----:B--2---:R-:W-:Y:S05]  /*298c0*/  @!P2 NANOSLEEP.SYNCS 0x989680 ;  /* 0x009896800000a95d */ /* 0x004fea0003900000 */
[----:B------:R-:W2:Y:S02]  /*298d0*/  @!P2 SYNCS.PHASECHK.TRANS64 P2, [R0+URZ+0x30830], R15 ;  /* 0x0308300f0000a5a7 */ /* 0x000ea4000804007f */
[----:B--2---:R-:W-:Y:S05]  /*298e0*/  @!P2 BRA `(.L_x_4423) ;  /* 0xfffffffc00f0a947 */ /* 0x004fea000383ffff */
[----:B------:R-:W-:Y:S05]  /*298f0*/  BRA `(.L_x_4422) ;  /* 0xffffff1c008c7947 */ /* 0x000fea000383ffff */
.L_x_4428:
[----:B-1----:R1:W2:Y:S02]  /*29900*/  SYNCS.PHASECHK.TRANS64.TRYWAIT P2, [R12+URZ+0x30850], R2 ;  /* 0x030850020c0075a7 */ /* 0x0022a4000804017f */
[----:B--2---:R-:W-:Y:S05]  /*29910*/  @!P2 NANOSLEEP.SYNCS 0x989680 ;  /* 0x009896800000a95d */ /* 0x004fea0003900000 */
[----:B------:R-:W2:Y:S02]  /*29920*/  @!P2 SYNCS.PHASECHK.TRANS64 P2, [R12+URZ+0x30850], R2 ;  /* 0x030850020c00a5a7 */ /* 0x000ea4000804007f */
[----:B--2---:R-:W-:Y:S05]  /*29930*/  @!P2 BRA `(.L_x_4428) ;  /* 0xfffffffc00f0a947 */ /* 0x004fea000383ffff */
[----:B------:R-:W-:Y:S05]  /*29940*/  BRA `(.L_x_4427) ;  /* 0xffffff2c00187947 */ /* 0x000fea000383ffff */
.L_x_4442:
[----:B-1----:R1:W2:Y:S02]  /*29950*/  SYNCS.PHASECHK.TRANS64.TRYWAIT P0, [R12+URZ+0x30850], R3 ;  /* 0x030850030c0075a7 */ /* 0x0022a4000800017f */
[----:B--2---:R-:W-:Y:S05]  /*29960*/  @!P0 NANOSLEEP.SYNCS 0x989680 ;  /* 0x009896800000895d */ /* 0x004fea0003900000 */
[----:B------:R-:W2:Y:S02]  /*29970*/  @!P0 SYNCS.PHASECHK.TRANS64 P0, [R12+URZ+0x30850], R3 ;  /* 0x030850030c0085a7 */ /* 0x000ea4000800007f */
[----:B--2---:R-:W-:Y:S05]  /*29980*/  @!P0 BRA `(.L_x_4442) ;  /* 0xfffffffc00f08947 */ /* 0x004fea000383ffff */
[----:B------:R-:W-:Y:S05]  /*29990*/  BRA `(.L_x_4441) ;  /* 0xffffff5400f07947 */ /* 0x000fea000383ffff */
.L_x_4484:
        /* <DEDUP_REMOVED lines=11> */
.L_x_4642:
[----:B------:R-:W-:Y:S05]  /*29a50*/  BSYNC B1 ;  /* 0x0000000000017941 */ /* 0x000fea0003800000 */
.L_x_4641:
[----:B------:R-:W-:Y:S05]  /*29a60*/  BRA `(.L_x_4643) ;  /* 0xffffff9c00b07947 */ /* 0x000fea000383ffff */
.L_x_4485:
[----:B------:R-:W-:Y:S01]  /*29a70*/  BSSY B1, `(.L_x_4644) ;  /* 0x0000006000017945 */ /* 0x000fe20003800000 */
[----:B------:R-:W-:-:S07]  /*29a80*/  IMAD.MOV.U32 R15, RZ, RZ, -0x1 ;  /* 0xffffffffff0f7424 */ /* 0x000fce00078e00ff */
[----:B------:R-:W-:Y:S05]  /*29a90*/  WARPSYNC.COLLECTIVE R15, `(.L_x_4645) ;  /* 0x000000000f0c7348 */ /* 0x000fea0003c00000 */
[----:B------:R-:W-:Y:S02]  /*29aa0*/  ELECT P6, UR62, PT ;  /* 0x00000000003e782f */ /* 0x000fe400038c0000 */
[----:B------:R-:W-:Y:S01]  /*29ab0*/  MOV R14, UR62 ;  /* 0x0000003e000e7c02 */ /* 0x000fe20008000f00 */
[----:B------:R-:W-:Y:S10]  /*29ac0*/  ENDCOLLECTIVE ;  /* 0x000000000000791b */ /* 0x000ff40003800000 */
.L_x_4645:
[----:B------:R-:W-:Y:S05]  /*29ad0*/  BSYNC B1 ;  /* 0x0000000000017941 */ /* 0x000fea0003800000 */
.L_x_4644:
[----:B------:R-:W-:Y:S05]  /*29ae0*/  BRA `(.L_x_4646) ;  /* 0xffffff9c009c7947 */ /* 0x000fea000383ffff */
.L_x_4487:
[----:B0-----:R0:W1:Y:S02]  /*29af0*/  SYNCS.PHASECHK.TRANS64.TRYWAIT P0, [R11+URZ+0x30820], R7 ;  /* 0x030820070b0075a7 */ /* 0x001064000800017f */
[----:B-1----:R-:W-:Y:S05]  /*29b00*/  @!P0 NANOSLEEP.SYNCS 0x989680 ;  /* 0x009896800000895d */ /* 0x002fea0003900000 */
[----:B------:R-:W1:Y:S02]  /*29b10*/  @!P0 SYNCS.PHASECHK.TRANS64 P0, [R11+URZ+0x30820], R7 ;  /* 0x030820070b0085a7 */ /* 0x000e64000800007f */
[----:B-1----:R-:W-:Y:S05]  /*29b20*/  @!P0 BRA `(.L_x_4487) ;  /* 0xfffffffc00f08947 */ /* 0x002fea000383ffff */
[----:B------:R-:W-:Y:S05]  /*29b30*/  BRA `(.L_x_4647) ;  /* 0xffffff9c00b87947 */ /* 0x000fea000383ffff */
.L_x_4490:
[----:B0-----:R0:W1:Y:S02]  /*29b40*/  SYNCS.PHASECHK.TRANS64.TRYWAIT P0, [R7+URZ+0x308a0], R10 ;  /* 0x0308a00a070075a7 */ /* 0x001064000800017f */
[----:B-1----:R-:W-:Y:S05]  /*29b50*/  @!P0 NANOSLEEP.SYNCS 0x989680 ;  /* 0x009896800000895d */ /* 0x002fea0003900000 */
[----:B------:R-:W1:Y:S02]  /*29b60*/  @!P0 SYNCS.PHASECHK.TRANS64 P0, [R7+URZ+0x308a0], R10 ;  /* 0x0308a00a070085a7 */ /* 0x000e64000800007f */
[----:B-1----:R-:W-:Y:S05]  /*29b70*/  @!P0 BRA `(.L_x_4490) ;  /* 0xfffffffc00f08947 */ /* 0x002fea000383ffff */
[----:B------:R-:W-:Y:S05]  /*29b80*/  BRA `(.L_x_4648) ;  /* 0xffffff9c00c87947 */ /* 0x000fea000383ffff */
.L_x_4492:
[----:B-1----:R1:W2:Y:S02]  /*29b90*/  SYNCS.PHASECHK.TRANS64.TRYWAIT P0, [R7+URZ+0x308c0], R10 ;  /* 0x0308c00a070075a7 */ /* 0x0022a4000800017f */
[----:B--2---:R-:W-:Y:S05]  /*29ba0*/  @!P0 NANOSLEEP.SYNCS 0x989680 ;  /* 0x009896800000895d */ /* 0x004fea0003900000 */
[----:B------:R-:W2:Y:S02]  /*29bb0*/  @!P0 SYNCS.PHASECHK.TRANS64 P0, [R7+URZ+0x308c0], R10 ;  /* 0x0308c00a070085a7 */ /* 0x000ea4000800007f */
[----:B--2---:R-:W-:Y:S05]  /*29bc0*/  @!P0 BRA `(.L_x_4492) ;  /* 0xfffffffc00f08947 */ /* 0x004fea000383ffff */
[----:B------:R-:W-:Y:S05]  /*29bd0*/  BRA `(.L_x_4649) ;  /* 0xffffffa000547947 */ /* 0x000fea000383ffff */
.L_x_4496:
[----:B0-----:R0:W1:Y:S02]  /*29be0*/  SYNCS.PHASECHK.TRANS64.TRYWAIT P0, [R7+URZ+0x308a0], R8 ;  /* 0x0308a008070075a7 */ /* 0x001064000800017f */
[----:B-1----:R-:W-:Y:S05]  /*29bf0*/  @!P0 NANOSLEEP.SYNCS 0x989680 ;  /* 0x009896800000895d */ /* 0x002fea0003900000 */
[----:B------:R-:W1:Y:S02]  /*29c00*/  @!P0 SYNCS.PHASECHK.TRANS64 P0, [R7+URZ+0x308a0], R8 ;  /* 0x0308a008070085a7 */ /* 0x000e64000800007f */
[----:B-1----:R-:W-:Y:S05]  /*29c10*/  @!P0 BRA `(.L_x_4496) ;  /* 0xfffffffc00f08947 */ /* 0x002fea000383ffff */
[----:B------:R-:W-:Y:S05]  /*29c20*/  BRA `(.L_x_4650) ;  /* 0xffffffa4001c7947 */ /* 0x000fea000383ffff */
.L_x_4498:
[----:B-1----:R1:W2:Y:S02]  /*29c30*/  SYNCS.PHASECHK.TRANS64.TRYWAIT P1, [R7+URZ+0x308c0], R8 ;  /* 0x0308c008070075a7 */ /* 0x0022a4000802017f */
[----:B--2---:R-:W-:Y:S05]  /*29c40*/  @!P1 NANOSLEEP.SYNCS 0x989680 ;  /* 0x009896800000995d */ /* 0x004fea0003900000 */
[----:B------:R-:W2:Y:S02]  /*29c50*/  @!P1 SYNCS.PHASECHK.TRANS64 P1, [R7+URZ+0x308c0], R8 ;  /* 0x0308c008070095a7 */ /* 0x000ea4000802007f */
[----:B--2---:R-:W-:Y:S05]  /*29c60*/  @!P1 BRA `(.L_x_4498) ;  /* 0xfffffffc00f09947 */ /* 0x004fea000383ffff */
[----:B------:R-:W-:Y:S05]  /*29c70*/  BRA `(.L_x_4651) ;  /* 0xffffffa400a47947 */ /* 0x000fea000383ffff */
.L_x_4518:
        /* <DEDUP_REMOVED lines=11> */
.L_x_4653:
[----:B------:R-:W-:Y:S05]  /*29d30*/  BSYNC B0 ;  /* 0x0000000000007941 */ /* 0x000fea0003800000 */
.L_x_4652:
[----:B------:R-:W-:Y:S05]  /*29d40*/  BRA `(.L_x_4654) ;  /* 0xffffffb400987947 */ /* 0x000fea000383ffff */
.L_x_4519:
[----:B------:R-:W-:Y:S01]  /*29d50*/  BSSY B0, `(.L_x_4655) ;  /* 0x0000006000007945 */ /* 0x000fe20003800000 */
[----:B------:R-:W-:-:S07]  /*29d60*/  IMAD.MOV.U32 R15, RZ, RZ, -0x1 ;  /* 0xffffffffff0f7424 */ /* 0x000fce00078e00ff */
[----:B------:R-:W-:Y:S05]  /*29d70*/  WARPSYNC.COLLECTIVE R15, `(.L_x_4656) ;  /* 0x000000000f0c7348 */ /* 0x000fea0003c00000 */
[----:B------:R-:W-:Y:S02]  /*29d80*/  ELECT P6, UR62, PT ;  /* 0x00000000003e782f */ /* 0x000fe400038c0000 */
[----:B------:R-:W-:Y:S01]  /*29d90*/  MOV R14, UR62 ;  /* 0x0000003e000e7c02 */ /* 0x000fe20008000f00 */
[----:B------:R-:W-:Y:S10]  /*29da0*/  ENDCOLLECTIVE ;  /* 0x000000000000791b */ /* 0x000ff40003800000 */
.L_x_4656:
[----:B------:R-:W-:Y:S05]  /*29db0*/  BSYNC B0 ;  /* 0x0000000000007941 */ /* 0x000fea0003800000 */
.L_x_4655:
[----:B------:R-:W-:Y:S05]  /*29dc0*/  BRA `(.L_x_4657) ;  /* 0xffffffb400887947 */ /* 0x000fea000383ffff */
.L_x_4522:
[----:B0-----:R0:W1:Y:S02]  /*29dd0*/  SYNCS.PHASECHK.TRANS64.TRYWAIT P0, [R7+URZ+0x30840], R10 ;  /* 0x0308400a070075a7 */ /* 0x001064000800017f */
[----:B-1----:R-:W-:Y:S05]  /*29de0*/  @!P0 NANOSLEEP.SYNCS 0x989680 ;  /* 0x009896800000895d */ /* 0x002fea0003900000 */
[----:B------:R-:W1:Y:S02]  /*29df0*/  @!P0 SYNCS.PHASECHK.TRANS64 P0, [R7+URZ+0x30840], R10 ;  /* 0x0308400a070085a7 */ /* 0x000e64000800007f */
[----:B-1----:R-:W-:Y:S05]  /*29e00*/  @!P0 BRA `(.L_x_4522) ;  /* 0xfffffffc00f08947 */ /* 0x002fea000383ffff */
[----:B------:R-:W-:Y:S05]  /*29e10*/  BRA `(.L_x_4658) ;  /* 0xffffffb400e87947 */ /* 0x000fea000383ffff */
.L_x_4525:
        /* <DEDUP_REMOVED lines=8> */
.L_x_4533:
[----:B0-----:R0:W1:Y:S02]  /*29ea0*/  SYNCS.PHASECHK.TRANS64.TRYWAIT P0, [R3+URZ+0x30840], R8 ;  /* 0x03084008030075a7 */ /* 0x001064000800017f */
[----:B-1----:R-:W-:Y:S05]  /*29eb0*/  @!P0 NANOSLEEP.SYNCS 0x989680 ;  /* 0x009896800000895d */ /* 0x002fea0003900000 */
[----:B------:R-:W1:Y:S02]  /*29ec0*/  @!P0 SYNCS.PHASECHK.TRANS64 P0, [R3+URZ+0x30840], R8 ;  /* 0x03084008030085a7 */ /* 0x000e64000800007f */
[----:B-1----:R-:W-:Y:S05]  /*29ed0*/  @!P0 BRA `(.L_x_4533) ;  /* 0xfffffffc00f08947 */ /* 0x002fea000383ffff */
[----:B------:R-:W-:Y:S05]  /*29ee0*/  BRA `(.L_x_4660) ;  /* 0xffffffbc00e87947 */ /* 0x000fea000383ffff */
.L_x_4535:
[----:B0-----:R0:W1:Y:S02]  /*29ef0*/  SYNCS.PHASECHK.TRANS64.TRYWAIT P0, [R3+URZ+0x30860], R8 ;  /* 0x03086008030075a7 */ /* 0x001064000800017f */
[----:B-1----:R-:W-:Y:S05]  /*29f00*/  @!P0 NANOSLEEP.SYNCS 0x989680 ;  /* 0x009896800000895d */ /* 0x002fea0003900000 */
[----:B------:R-:W1:Y:S02]  /*29f10*/  @!P0 SYNCS.PHASECHK.TRANS64 P0, [R3+URZ+0x30860], R8 ;  /* 0x03086008030085a7 */ /* 0x000e64000800007f */
[----:B-1----:R-:W-:Y:S05]  /*29f20*/  @!P0 BRA `(.L_x_4535) ;  /* 0xfffffffc00f08947 */ /* 0x002fea000383ffff */
[----:B------:R-:W-:Y:S05]  /*29f30*/  BRA `(.L_x_4661) ;  /* 0xffffffc000887947 */ /* 0x000fea000383ffff */
.L_x_4541:
[----:B-1----:R1:W2:Y:S02]  /*29f40*/  SYNCS.PHASECHK.TRANS64.TRYWAIT P0, [R2+URZ+0x30840], R3 ;  /* 0x03084003020075a7 */ /* 0x0022a4000800017f */
[----:B--2---:R-:W-:Y:S05]  /*29f50*/  @!P0 NANOSLEEP.SYNCS 0x989680 ;  /* 0x009896800000895d */ /* 0x004fea0003900000 */
[----:B------:R-:W2:Y:S02]  /*29f60*/  @!P0 SYNCS.PHASECHK.TRANS64 P0, [R2+URZ+0x30840], R3 ;  /* 0x03084003020085a7 */ /* 0x000ea4000800007f */
[----:B--2---:R-:W-:Y:S05]  /*29f70*/  @!P0 BRA `(.L_x_4541) ;  /* 0xfffffffc00f08947 */ /* 0x004fea000383ffff */
[----:B------:R-:W-:Y:S05]  /*29f80*/  BRA `(.L_x_4662) ;  /* 0xffffffc400f07947 */ /* 0x000fea000383ffff */
.L_x_4543:
[----:B0-----:R0:W1:Y:S02]  /*29f90*/  SYNCS.PHASECHK.TRANS64.TRYWAIT P0, [R2+URZ+0x30860], R19 ;  /* 0x03086013020075a7 */ /* 0x001064000800017f */
[----:B-1----:R-:W-:Y:S05]  /*29fa0*/  @!P0 NANOSLEEP.SYNCS 0x989680 ;  /* 0x009896800000895d */ /* 0x002fea0003900000 */
[----:B------:R-:W1:Y:S02]  /*29fb0*/  @!P0 SYNCS.PHASECHK.TRANS64 P0, [R2+URZ+0x30860], R19 ;  /* 0x03086013020085a7 */ /* 0x000e64000800007f */
[----:B-1----:R-:W-:Y:S05]  /*29fc0*/  @!P0 BRA `(.L_x_4543) ;  /* 0xfffffffc00f08947 */ /* 0x002fea000383ffff */
[----:B------:R-:W-:Y:S05]  /*29fd0*/  BRA `(.L_x_4663) ;  /* 0xffffffc800907947 */ /* 0x000fea000383ffff */
.L_x_4549:
[----:B-1----:R1:W2:Y:S02]  /*29fe0*/  SYNCS.PHASECHK.TRANS64.TRYWAIT P0, [R2+URZ+0x30840], R3 ;  /* 0x03084003020075a7 */ /* 0x0022a4000800017f */
[----:B--2---:R-:W-:Y:S05]  /*29ff0*/  @!P0 NANOSLEEP.SYNCS 0x989680 ;  /* 0x009896800000895d */ /* 0x004fea0003900000 */
[----:B------:R-:W2:Y:S02]  /*2a000*/  @!P0 SYNCS.PHASECHK.TRANS64 P0, [R2+URZ+0x30840], R3 ;  /* 0x03084003020085a7 */ /* 0x000ea4000800007f */
[----:B--2---:R-:W-:Y:S05]  /*2a010*/  @!P0 BRA `(.L_x_4549) ;  /* 0xfffffffc00f08947 */ /* 0x004fea000383ffff */
[----:B------:R-:W-:Y:S05]  /*2a020*/  BRA `(.L_x_4664) ;  /* 0xffffffcc00d07947 */ /* 0x000fea000383ffff */
.L_x_4551:
[----:B0-----:R0:W1:Y:S02]  /*2a030*/  SYNCS.PHASECHK.TRANS64.TRYWAIT P0, [R2+URZ+0x30860], R9 ;  /* 0x03086009020075a7 */ /* 0x001064000800017f */
[----:B-1----:R-:W-:Y:S05]  /*2a040*/  @!P0 NANOSLEEP.SYNCS 0x989680 ;  /* 0x009896800000895d */ /* 0x002fea0003900000 */
[----:B------:R-:W1:Y:S02]  /*2a050*/  @!P0 SYNCS.PHASECHK.TRANS64 P0, [R2+URZ+0x30860], R9 ;  /* 0x03086009020085a7 */ /* 0x000e64000800007f */
[----:B-1----:R-:W-:Y:S05]  /*2a060*/  @!P0 BRA `(.L_x_4551) ;  /* 0xfffffffc00f08947 */ /* 0x002fea000383ffff */
[----:B------:R-:W-:Y:S05]  /*2a070*/  BRA `(.L_x_4665) ;  /* 0xffffffd000707947 */ /* 0x000fea000383ffff */
.L_x_4559:
[----:B0-----:R0:W1:Y:S02]  /*2a080*/  SYNCS.PHASECHK.TRANS64.TRYWAIT P0, [R3+URZ+0x30860], R2 ;  /* 0x03086002030075a7 */ /* 0x001064000800017f */
[----:B-1----:R-:W-:Y:S05]  /*2a090*/  @!P0 NANOSLEEP.SYNCS 0x989680 ;  /* 0x009896800000895d */ /* 0x002fea0003900000 */
[----:B------:R-:W1:Y:S02]  /*2a0a0*/  @!P0 SYNCS.PHASECHK.TRANS64 P0, [R3+URZ+0x30860], R2 ;  /* 0x03086002030085a7 */ /* 0x000e64000800007f */
[----:B-1----:R-:W-:Y:S05]  /*2a0b0*/  @!P0 BRA `(.L_x_4559) ;  /* 0xfffffffc00f08947 */ /* 0x002fea000383ffff */
[----:B------:R-:W-:Y:S05]  /*2a0c0*/  BRA `(.L_x_4666) ;  /* 0xffffffd4009c7947 */ /* 0x000fea000383ffff */
.L_x_4562:
[----:B---3--:R-:W3:Y:S01]  /*2a0d0*/  LDL R0, [R1] ;  /* 0x0000000001007983 */ /* 0x008ee20000100800 */
[----:B------:R-:W-:Y:S01]  /*2a0e0*/  BSSY B0, `(.L_x_4667) ;  /* 0x0000008000007945 */ /* 0x000fe20003800000 */
[----:B------:R-:W-:Y:S02]  /*2a0f0*/  IMAD.MOV.U32 R12, RZ, RZ, RZ ;  /* 0x000000ffff0c7224 */ /* 0x000fe400078e00ff */
[----:B------:R-:W-:Y:S02]  /*2a100*/  IMAD.MOV.U32 R11, RZ, RZ, 0x1f ;  /* 0x0000001fff0b7424 */ /* 0x000fe400078e00ff */
[----:B------:R-:W-:Y:S02]  /*2a110*/  IMAD.MOV.U32 R15, RZ, RZ, -0x1 ;  /* 0xffffffffff0f7424 */ /* 0x000fe400078e00ff */
[----:B---3--:R-:W-:-:S07]  /*2a120*/  IMAD.MOV.U32 R13, RZ, RZ, R0 ;  /* 0x000000ffff0d7224 */ /* 0x008fce00078e0000 */
[----:B012---:R-:W-:Y:S05]  /*2a130*/  WARPSYNC.COLLECTIVE R15, `(.L_x_4668) ;  /* 0x000000000f087348 */ /* 0x007fea0003c00000 */
[----:B------:R3:W4:Y:S02]  /*2a140*/  SHFL.IDX P6, R14, R13, R12, R11 ;  /* 0x0000000c0d0e7389 */ /* 0x00072400000c000b */
[----:B01234-:R-:W-:Y:S01]  /*2a150*/  ENDCOLLECTIVE ;  /* 0x000000000000791b */ /* 0x01ffe20003800000 */
.L_x_4668:
[----:B------:R-:W-:Y:S05]  /*2a160*/  BSYNC B0 ;  /* 0x0000000000007941 */ /* 0x000fea0003800000 */
.L_x_4667:
        /* <DEDUP_REMOVED lines=8> */
.L_x_4669:
[----:B------:R-:W-:Y:S01]  /*2a1f0*/  IMAD.MOV.U32 R7, RZ, RZ, R14 ;  /* 0x000000ffff077224 */ /* 0x000fe200078e000e */
[----:B------:R-:W-:Y:S06]  /*2a200*/  BRA `(.L_x_4670) ;  /* 0xffffffd8002c7947 */ /* 0x000fec000383ffff */
.L_x_4565:
        /* <DEDUP_REMOVED lines=8> */
.L_x_4672:
[----:B------:R-:W-:Y:S05]  /*2a290*/  BSYNC B0 ;  /* 0x0000000000007941 */ /* 0x000fea0003800000 */
.L_x_4671:
        /* <DEDUP_REMOVED lines=10> */
.L_x_4673:
        /* <DEDUP_REMOVED lines=8> */
.L_x_4674:
        /* <DEDUP_REMOVED lines=8> */
.L_x_4675:
        /* <DEDUP_REMOVED lines=8> */
.L_x_4676:
        /* <DEDUP_REMOVED lines=8> */
.L_x_4677:
[----:B------:R-:W-:Y:S05]  /*2a540*/  BRA `(.L_x_4678) ;  /* 0xffffffd400f87947 */ /* 0x000fea000383ffff */
.L_x_4570:
        /* <DEDUP_REMOVED lines=8> */
.L_x_4680:
[----:B------:R-:W-:Y:S05]  /*2a5d0*/  BSYNC B0 ;  /* 0x0000000000007941 */ /* 0x000fea0003800000 */
.L_x_4679:
        /* <DEDUP_REMOVED lines=10> */
.L_x_4681:
        /* <DEDUP_REMOVED lines=8> */
.L_x_4682:
        /* <DEDUP_REMOVED lines=8> */
.L_x_4683:
        /* <DEDUP_REMOVED lines=8> */
.L_x_4684:
        /* <DEDUP_REMOVED lines=8> */
.L_x_4685:
[----:B------:R-:W-:Y:S05]  /*2a880*/  BRA `(.L_x_4686) ;  /* 0xffffffd400ec7947 */ /* 0x000fea000383ffff */
.L_x_4572:
[----:B------:R-:W-:Y:S01]  /*2a890*/  BSSY B0, `(.L_x_4687) ;  /* 0x0000006000007945 */ /* 0x000fe20003800000 */
[----:B------:R-:W-:Y:S01]  /*2a8a0*/  PLOP3.LUT P6, PT, P6, PT, PT, 0x8, 0x0 ;  /* 0x000000000000781c */ /* 0x000fe200037ce170 */
[----:B------:R-:W-:-:S12]  /*2a8b0*/  IMAD.MOV.U32 R15, RZ, RZ, -0x1 ;  /* 0xffffffffff0f7424 */ /* 0x000fd800078e00ff */
[----:B01----:R-:W-:Y:S05]  /*2a8c0*/  WARPSYNC.COLLECTIVE R15, `(.L_x_4688) ;  /* 0x000000000f087348 */ /* 0x003fea0003c00000 */
[----:B------:R-:W-:Y:S01]  /*2a8d0*/  VOTE.ANY R14, PT, P6 ;  /* 0x00000000000e7806 */ /* 0x000fe200030e0100 */
[----:B01----:R-:W-:Y:S06]  /*2a8e0*/  ENDCOLLECTIVE ;  /* 0x000000000000791b */ /* 0x003fec0003800000 */
.L_x_4688:
[----:B------:R-:W-:Y:S05]  /*2a8f0*/  BSYNC B0 ;  /* 0x0000000000007941 */ /* 0x000fea0003800000 */
.L_x_4687:
        /* <DEDUP_REMOVED lines=9> */
.L_x_4689:
[----:B------:R-:W-:Y:S01]  /*2a990*/  IMAD.MOV.U32 R4, RZ, RZ, R14 ;  /* 0x000000ffff047224 */ /* 0x000fe200078e000e */
[----:B------:R-:W-:Y:S06]  /*2a9a0*/  BRA `(.L_x_4690) ;  /* 0xffffffd400dc7947 */ /* 0x000fec000383ffff */
.L_x_4574:
[----:B------:R-:W-:Y:S01]  /*2a9b0*/  BSSY B0, `(.L_x_4691) ;  /* 0x0000007000007945 */ /* 0x000fe20003800000 */
[----:B------:R-:W-:Y:S02]  /*2a9c0*/  IMAD.MOV.U32 R13, RZ, RZ, R2 ;  /* 0x000000ffff0d7224 */ /* 0x000fe400078e0002 */
[----:B------:R-:W-:Y:S02]  /*2a9d0*/  IMAD.MOV.U32 R11, RZ, RZ, 0x1f ;  /* 0x0000001fff0b7424 */ /* 0x000fe400078e00ff */
[----:B------:R-:W-:-:S07]  /*2a9e0*/  IMAD.MOV.U32 R15, RZ, RZ, -0x1 ;  /* 0xffffffffff0f7424 */ /* 0x000fce00078e00ff */
[----:B0123--:R-:W-:Y:S05]  /*2a9f0*/  WARPSYNC.COLLECTIVE R15, `(.L_x_4692) ;  /* 0x000000000f087348 */ /* 0x00ffea0003c00000 */
[----:B------:R4:W0:Y:S02]  /*2aa00*/  SHFL.IDX P6, R14, R13, R12, R11 ;  /* 0x0000000c0d0e7389 */ /* 0x00082400000c000b */
[----:B01234-:R-:W-:Y:S01]  /*2aa10*/  ENDCOLLECTIVE ;  /* 0x000000000000791b */ /* 0x01ffe20003800000 */
.L_x_4692:
[----:B------:R-:W-:Y:S05]  /*2aa20*/  BSYNC B0 ;  /* 0x0000000000007941 */ /* 0x000fea0003800000 */
.L_x_4691:
[----:B------:R-:W-:Y:S01]  /*2aa30*/  IMAD.MOV.U32 R9, RZ, RZ, R14 ;  /* 0x000000ffff097224 */ /* 0x000fe200078e000e */
[----:B------:R-:W-:Y:S06]  /*2aa40*/  BRA `(.L_x_4573) ;  /* 0xffffffd400d07947 */ /* 0x000fec000383ffff */
.L_x_4578:
[----:B0-----:R0:W1:Y:S02]  /*2aa50*/  SYNCS.PHASECHK.TRANS64.TRYWAIT P0, [R0+URZ+0x30820], R3 ;  /* 0x03082003000075a7 */ /* 0x001064000800017f */
[----:B-1----:R-:W-:Y:S05]  /*2aa60*/  @!P0 NANOSLEEP.SYNCS 0x989680 ;  /* 0x009896800000895d */ /* 0x002fea0003900000 */
[----:B------:R-:W1:Y:S02]  /*2aa70*/  @!P0 SYNCS.PHASECHK.TRANS64 P0, [R0+URZ+0x30820], R3 ;  /* 0x03082003000085a7 */ /* 0x000e64000800007f */
[----:B-1----:R-:W-:Y:S05]  /*2aa80*/  @!P0 BRA `(.L_x_4578) ;  /* 0xfffffffc00f08947 */ /* 0x002fea000383ffff */
[----:B------:R-:W-:Y:S05]  /*2aa90*/  BRA `(.L_x_4693) ;  /* 0xffffffdc00747947 */ /* 0x000fea000383ffff */
.L_x_4579:
        /* <DEDUP_REMOVED lines=11> */
.L_x_4695:
[----:B------:R-:W-:Y:S05]  /*2ab50*/  BSYNC B0 ;  /* 0x0000000000007941 */ /* 0x000fea0003800000 */
.L_x_4694:
[----:B------:R-:W-:Y:S05]  /*2ab60*/  BRA `(.L_x_4696) ;  /* 0xffffffdc005c7947 */ /* 0x000fea000383ffff */
.L_x_4580:
[----:B------:R-:W-:Y:S01]  /*2ab70*/  BSSY B0, `(.L_x_4697) ;  /* 0x0000006000007945 */ /* 0x000fe20003800000 */
[----:B------:R-:W-:-:S07]  /*2ab80*/  IMAD.MOV.U32 R15, RZ, RZ, -0x1 ;  /* 0xffffffffff0f7424 */ /* 0x000fce00078e00ff */
[----:B01----:R-:W-:Y:S05]  /*2ab90*/  WARPSYNC.COLLECTIVE R15, `(.L_x_4698) ;  /* 0x000000000f0c7348 */ /* 0x003fea0003c00000 */
[----:B------:R-:W-:Y:S02]  /*2aba0*/  ELECT P6, UR62, PT ;  /* 0x00000000003e782f */ /* 0x000fe400038c0000 */
[----:B------:R-:W-:Y:S01]  /*2abb0*/  MOV R14, UR62 ;  /* 0x0000003e000e7c02 */ /* 0x000fe20008000f00 */
[----:B01----:R-:W-:Y:S10]  /*2abc0*/  ENDCOLLECTIVE ;  /* 0x000000000000791b */ /* 0x003ff40003800000 */
.L_x_4698:
[----:B------:R-:W-:Y:S05]  /*2abd0*/  BSYNC B0 ;  /* 0x0000000000007941 */ /* 0x000fea0003800000 */
.L_x_4697:
[----:B------:R-:W-:Y:S05]  /*2abe0*/  BRA `(.L_x_4699) ;  /* 0xffffffdc00507947 */ /* 0x000fea000383ffff */
.L_x_4582:
[----:B0-----:R0:W1:Y:S02]  /*2abf0*/  SYNCS.PHASECHK.TRANS64.TRYWAIT P0, [R6+URZ], R5 ;  /* 0x00000005060075a7 */ /* 0x001064000800017f */
[----:B-1----:R-:W-:Y:S05]  /*2ac00*/  @!P0 NANOSLEEP.SYNCS 0x989680 ;  /* 0x009896800000895d */ /* 0x002fea0003900000 */
[----:B------:R-:W1:Y:S02]  /*2ac10*/  @!P0 SYNCS.PHASECHK.TRANS64 P0, [R6+URZ], R5 ;  /* 0x00000005060085a7 */ /* 0x000e64000800007f */
[----:B-1----:R-:W-:Y:S05]  /*2ac20*/  @!P0 BRA `(.L_x_4582) ;  /* 0xfffffffc00f08947 */ /* 0x002fea000383ffff */
[----:B------:R-:W-:Y:S05]  /*2ac30*/  BRA `(.L_x_4700) ;  /* 0xffffffdc00847947 */ /* 0x000fea000383ffff */
.L_x_4583:
[----:B-1----:R1:W2:Y:S02]  /*2ac40*/  SYNCS.PHASECHK.TRANS64.TRYWAIT P0, [R7+URZ], R2 ;  /* 0x00000002070075a7 */ /* 0x0022a4000800017f */
[----:B--2---:R-:W-:Y:S05]  /*2ac50*/  @!P0 NANOSLEEP.SYNCS 0x989680 ;  /* 0x009896800000895d */ /* 0x004fea0003900000 */
[----:B------:R-:W2:Y:S02]  /*2ac60*/  @!P0 SYNCS.PHASECHK.TRANS64 P0, [R7+URZ], R2 ;  /* 0x00000002070085a7 */ /* 0x000ea4000800007f */
[----:B--2---:R-:W-:Y:S05]  /*2ac70*/  @!P0 BRA `(.L_x_4583) ;  /* 0xfffffffc00f08947 */ /* 0x004fea000383ffff */
[----:B------:R-:W-:Y:S05]  /*2ac80*/  BRA `(.L_x_4701) ;  /* 0xffffffdc00787947 */ /* 0x000fea000383ffff */
.L_x_4585:
[----:B--2---:R2:W3:Y:S02]  /*2ac90*/  SYNCS.PHASECHK.TRANS64.TRYWAIT P0, [R4+URZ], R5 ;  /* 0x00000005040075a7 */ /* 0x0044e4000800017f */
[----:B---3--:R-:W-:Y:S05]  /*2aca0*/  @!P0 NANOSLEEP.SYNCS 0x989680 ;  /* 0x009896800000895d */ /* 0x008fea0003900000 */
[----:B------:R-:W3:Y:S02]  /*2acb0*/  @!P0 SYNCS.PHASECHK.TRANS64 P0, [R4+URZ], R5 ;  /* 0x00000005040085a7 */ /* 0x000ee4000800007f */
[----:B---3--:R-:W-:Y:S05]  /*2acc0*/  @!P0 BRA `(.L_x_4585) ;  /* 0xfffffffc00f08947 */ /* 0x008fea000383ffff */
[----:B------:R-:W-:Y:S05]  /*2acd0*/  BRA `(.L_x_4702) ;  /* 0xffffffdc007c7947 */ /* 0x000fea000383ffff */
.L_x_4703:
        /* <DEDUP_REMOVED lines=10> */
.L_x_12765:


//--------------------- .text._ZN7cutlass13device_kernelIN5flash11enable_sm90INS1_16FlashAttnFwdSm90INS1_25CollectiveMainloopFwdSm90ILi2EN4cute5tupleIJNS5_1CILi1EEES8_S8_EEENS6_IJNS7_ILi128EEENS7_ILi112EEENS7_ILi192EEEEEELi192ENS_10bfloat16_tEfNS_4arch4Sm90ELb1ELb0ELb0ELb0ELb0ELb0ELb0ELb1ELb1ELb0ELb0ELb0EEENS1_21CollectiveEpilogueFwdINS6_IJSA_SC_SB_EEES9_SE_SG_Li256ELb0ELb0ELb0ELb0EEENS1_30DynamicPersistentTileSchedulerILi256ELi32ELb0ELb0ELb1EEEEEEEEEvNT_6ParamsE --------------------------
	.section	.text._ZN7cutlass13device_kernelIN5flash11enable_sm90INS1_16FlashAttnFwdSm90INS1_25CollectiveMainloopFwdSm90ILi2EN4cute5tupleIJNS5_1CILi1EEES8_S8_EEENS6_IJNS7_ILi128EEENS7_ILi112EEENS7_ILi192EEEEEELi192ENS_10bfloat16_tEfNS_4arch4Sm90ELb1ELb0ELb0ELb0ELb0ELb0ELb0ELb1ELb1ELb0ELb0ELb0EEENS1_21CollectiveEpilogueFwdINS6_IJSA_SC_SB_EEES9_SE_SG_Li256ELb0ELb0ELb0ELb0EEENS1_30DynamicPersistentTileSchedulerILi256ELi32ELb0ELb0ELb1EEEEEEEEEvNT_6ParamsE,"ax",@progbits
	.align	128
.text._ZN7cutlass13device_kernelIN5flash11enable_sm90INS1_16FlashAttnFwdSm90INS1_25CollectiveMainloopFwdSm90ILi2EN4cute5tupleIJNS5_1CILi1EEES8_S8_EEENS6_IJNS7_ILi128EEENS7_ILi112EEENS7_ILi192EEEEEELi192ENS_10bfloat16_tEfNS_4arch4Sm90ELb1ELb0ELb0ELb0ELb0ELb0ELb0ELb1ELb1ELb0ELb0ELb0EEENS1_21CollectiveEpilogueFwdINS6_IJSA_SC_SB_EEES9_SE_SG_Li256ELb0ELb0ELb0ELb0EEENS1_30DynamicPersistentTileSchedulerILi256ELi32ELb0ELb0ELb1EEEEEEEEEvNT_6ParamsE:
        .type           _ZN7cutlass13device_kernelIN5flash11enable_sm90INS1_16FlashAttnFwdSm90INS1_25CollectiveMainloopFwdSm90ILi2EN4cute5tupleIJNS5_1CILi1EEES8_S8_EEENS6_IJNS7_ILi128EEENS7_ILi112EEENS7_ILi192EEEEEELi192ENS_10bfloat16_tEfNS_4arch4Sm90ELb1ELb0ELb0ELb0ELb0ELb0ELb0ELb1ELb1ELb0ELb0ELb0EEENS1_21CollectiveEpilogueFwdINS6_IJSA_SC_SB_EEES9_SE_SG_Li256ELb0ELb0ELb0ELb0EEENS1_30DynamicPersistentTileSchedulerILi256ELi32ELb0ELb0ELb1EEEEEEEEEvNT_6ParamsE,@function
        .size           _ZN7cutlass13device_kernelIN5flash11enable_sm90INS1_16FlashAttnFwdSm90INS1_25CollectiveMainloopFwdSm90ILi2EN4cute5tupleIJNS5_1CILi1EEES8_S8_EEENS6_IJNS7_ILi128EEENS7_ILi112EEENS7_ILi192EEEEEELi192ENS_10bfloat16_tEfNS_4arch4Sm90ELb1ELb0ELb0ELb0ELb0ELb0ELb0ELb1ELb1ELb0ELb0ELb0EEENS1_21CollectiveEpilogueFwdINS6_IJSA_SC_SB_EEES9_SE_SG_Li256ELb0ELb0ELb0ELb0EEENS1_30DynamicPersistentTileSchedulerILi256ELi32ELb0ELb0ELb1EEEEEEEEEvNT_6ParamsE,(.L_x_12766 - _ZN7cutlass13device_kernelIN5flash11enable_sm90INS1_16FlashAttnFwdSm90INS1_25CollectiveMainloopFwdSm90ILi2EN4cute5tupleIJNS5_1CILi1EEES8_S8_EEENS6_IJNS7_ILi128EEENS7_ILi112EEENS7_ILi192EEEEEELi192ENS_10bfloat16_tEfNS_4arch4Sm90ELb1ELb0ELb0ELb0ELb0ELb0ELb0ELb1ELb1ELb0ELb0ELb0EEENS1_21CollectiveEpilogueFwdINS6_IJSA_SC_SB_EEES9_SE_SG_Li256ELb0ELb0ELb0ELb0EEENS1_30DynamicPersistentTileSchedulerILi256ELi32ELb0ELb0ELb1EEEEEEEEEvNT_6ParamsE)
        .other          _ZN7cutlass13device_kernelIN5flash11enable_sm90INS1_16FlashAttnFwdSm90INS1_25CollectiveMainloopFwdSm90ILi2EN4cute5tupleIJNS5_1CILi1EEES8_S8_EEENS6_IJNS7_ILi128EEENS7_ILi112EEENS7_ILi192EEEEEELi192ENS_10bfloat16_tEfNS_4arch4Sm90ELb1ELb0ELb0ELb0ELb0ELb0ELb0ELb1ELb1ELb0ELb0ELb0EEENS1_21CollectiveEpilogueFwdINS6_IJSA_SC_SB_EEES9_SE_SG_Li256ELb0ELb0ELb0ELb0EEENS1_30DynamicPersistentTileSchedulerILi256ELi32ELb0ELb0ELb1EEEEEEEEEvNT_6ParamsE,@"STO_CUDA_ENTRY STV_DEFAULT"
_ZN7cutlass13device_kernelIN5flash11enable_sm90INS1_16FlashAttnFwdSm90INS1_25CollectiveMainloopFwdSm90ILi2EN4cute5tupleIJNS5_1CILi1EEES8_S8_EEENS6_IJNS7_ILi128EEENS7_ILi112EEENS7_ILi192EEEEEELi192ENS_10bfloat16_tEfNS_4arch4Sm90ELb1ELb0ELb0ELb0ELb0ELb0ELb0ELb1ELb1ELb0ELb0ELb0EEENS1_21CollectiveEpilogueFwdINS6_IJSA_SC_SB_EEES9_SE_SG_Li256ELb0ELb0ELb0ELb0EEENS1_30DynamicPersistentTileSchedulerILi256ELi32ELb0ELb0ELb1EEEEEEEEEvNT_6ParamsE:
        /* <DEDUP_REMOVED lines=23> */
.L_x_4705:
[----:B------:R-:W-:Y:S05]  /*0170*/  BSYNC B0 ;  /* 0x0000000000007941 */ /* 0x000fea0003800000 */
.L_x_4704:
        /* <DEDUP_REMOVED lines=36> */
.L_x_4706:
        /* <DEDUP_REMOVED lines=22> */
.L_x_4707:
        /* <DEDUP_REMOVED lines=18> */
.L_x_4708:
        /* <DEDUP_REMOVED lines=22> */
.L_x_4709:
        /* <DEDUP_REMOVED lines=22> */
.L_x_4710:
[----:B-1----:R-:W-:Y:S01]  /*0900*/  ISETP.NE.AND P0, PT, R2, RZ, PT ;  /* 0x000000ff0200720c */ /* 0x002fe20003f05270 */
[----:B------:R-:W-:Y:S01]  /*0910*/  IMAD.MOV.U32 R2, RZ, RZ, 0x1 ;  /* 0x00000001ff027424 */ /* 0x000fe200078e00ff */
[----:B------:R-:W-:-:S04]  /*0920*/  NOP ;  /* 0x0000000000007918 */ /* 0x000fc80000000000 */
[----:B------:R-:W-:-:S05]  /*0930*/  SEL R2, R2, 0x2, !P0 ;  /* 0x0000000202027807 */ /* 0x000fca0004000000 */
[----:B------:R1:W-:Y:S01]  /*0940*/  STL [R1+0x8], R2 ;  /* 0x0000080201007387 */ /* 0x0003e20000100800 */
[----:B---34-:R-:W-:Y:S06]  /*0950*/  BAR.SYNC.DEFER_BLOCKING 0x0 ;  /* 0x0000000000007b1d */ /* 0x018fec0000010000 */
[----:B------:R-:W-:Y:S05]  /*0960*/  @!P0 BRA `(.L_x_4711) ;  /* 0x000000fc00a88947 */ /* 0x000fea0003800000 */
.L_x_4712:
[----:B------:R-:W-:-:S08]  /*0970*/  NOP ;  /* 0x0000000000007918 */ /* 0x000fd00000000000 */
[----:B------:R-:W3:Y:S02]  /*0980*/  USETMAXREG.TRY_ALLOC.CTAPOOL UP0, 0xf0 ;  /* 0x000000f0000079c8 */ /* 0x000ee40008000600 */
[----:B---3--:R-:W-:-:S13]  /*0990*/  PLOP3.LUT P0, PT, PT, PT, UP0, 0x80, 0x0 ;  /* 0x000000000000781c */ /* 0x008fda0003f0f008 */
[----:B------:R-:W-:Y:S05]  /*09a0*/  @!P0 BRA `(.L_x_4712) ;  /* 0xfffffffc00f08947 */ /* 0x000fea000383ffff */
[----:B--2---:R-:W2:Y:S08]  /*09b0*/  S2UR UR7, SR_CTAID.X ;  /* 0x00000000000779c3 */ /* 0x004eb00000002500 */
[----:B------:R-:W-:Y:S08]  /*09c0*/  BAR.ARV 0x4, 0x120 ;  /* 0x0104800000007b1d */ /* 0x000ff00000002000 */
[----:B------:R-:W2:Y:S08]  /*09d0*/  LDC R0, c[0x0][0xda8] ;  /* 0x00036a00ff007b82 */ /* 0x000eb00000000800 */
[----:B------:R-:W-:Y:S06]  /*09e0*/  BAR.ARV 0x8, 0x120 ;  /* 0x0204800000007b1d */ /* 0x000fec0000002000 */
        /* <DEDUP_REMOVED lines=8> */
[----:B------:R-:W-:-:S05]  /*0a70*/  LOP3.LUT R212, R2, 0xffffff80, RZ, 0xc0, !PT ;  /* 0xffffff8002d47812 */ /* 0x000fca00078ec0ff */
[----:B------:R-:W-:Y:S01]  /*0a80*/  IMAD.IADD R212, R215, 0x1, -R212 ;  /* 0x00000001d7d47824 */ /* 0x000fe200078e0ad4 */
[----:B------:R-:W1:Y:S01]  /*0a90*/  S2UR UR6, SR_SWINHI ;  /* 0x00000000000679c3 */ /* 0x000e620000002f00 */
[----:B------:R-:W-:-:S03]  /*0aa0*/  LEA.HI R3, R0, R215, RZ, 0x4 ;  /* 0x000000d700037211 */ /* 0x000fc600078f20ff */
[----:B------:R-:W-:Y:S02]  /*0ab0*/  SHF.R.S32.HI R7, RZ, 0x1f, R212 ;  /* 0x0000001fff077819 */ /* 0x000fe400000114d4 */
[----:B------:R-:W-:Y:S02]  /*0ac0*/  SHF.R.S32.HI R6, RZ, 0x4, R3 ;  /* 0x00000004ff067819 */ /* 0x000fe40000011403 */
[----:B------:R-:W-:Y:S02]  /*0ad0*/  LEA.HI R8, R7, R212, RZ, 0x2 ;  /* 0x000000d407087211 */ /* 0x000fe400078f10ff */
[----:B------:R-:W-:Y:S02]  /*0ae0*/  LOP3.LUT R4, R3, 0x3fffff0, RZ, 0xc0, !PT ;  /* 0x03fffff003047812 */ /* 0x000fe400078ec0ff */
[--C-:B------:R-:W-:Y:S02]  /*0af0*/  SHF.R.S32.HI R9, RZ, 0x2, R8.reuse ;  /* 0x00000002ff097819 */ /* 0x100fe40000011408 */
[----:B------:R-:W-:-:S02]  /*0b00*/  SHF.R.S32.HI R10, RZ, 0x1f, R8 ;  /* 0x0000001fff0a7819 */ /* 0x000fc40000011408 */
[----:B------:R-:W-:Y:S02]  /*0b10*/  SHF.R.S32.HI R213, RZ, 0x7, R2 ;  /* 0x00000007ffd57819 */ /* 0x000fe40000011402 */
[----:B------:R-:W-:Y:S02]  /*0b20*/  LEA.HI R5, R3, R6, RZ, 0x1 ;  /* 0x0000000603057211 */ /* 0x000fe400078f08ff */
[----:B------:R-:W-:Y:S01]  /*0b30*/  LEA.HI R214, R0, R215, RZ, 0x5 ;  /* 0x000000d700d67211 */ /* 0x000fe200078f28ff */
[----:B------:R-:W-:Y:S01]  /*0b40*/  IMAD.IADD R3, R215, 0x1, -R4 ;  /* 0x00000001d7037824 */ /* 0x000fe200078e0a04 */
[----:B------:R-:W-:Y:S02]  /*0b50*/  LEA.HI R10, R10, R9, RZ, 0x3 ;  /* 0x000000090a0a7211 */ /* 0x000fe400078f18ff */
[----:B------:R-:W-:Y:S02]  /*0b60*/  LEA.HI R2, R2, R213, RZ, 0x1 ;  /* 0x000000d502027211 */ /* 0x000fe400078f08ff */
[----:B------:R-:W-:-:S02]  /*0b70*/  LOP3.LUT R5, R5, 0x1ffffffe, RZ, 0xc0, !PT ;  /* 0x1ffffffe05057812 */ /* 0x000fc400078ec0ff */
[----:B------:R-:W-:Y:S01]  /*0b80*/  SHF.R.S32.HI R214, RZ, 0x5, R214 ;  /* 0x00000005ffd67819 */ /* 0x000fe200000114d6 */
[----:B------:R-:W-:Y:S01]  /*0b90*/  UMOV UR4, 0x400 ;  /* 0x0000040000047882 */ /* 0x000fe20000000000 */
[----:B------:R-:W-:Y:S02]  /*0ba0*/  LOP3.LUT R10, R10, 0xfffffff8, RZ, 0xc0, !PT ;  /* 0xfffffff80a0a7812 */ /* 0x000fe400078ec0ff */
[----:B------:R-:W-:Y:S01]  /*0bb0*/  LOP3.LUT R2, R2, 0x3fffffe, RZ, 0xc0, !PT ;  /* 0x03fffffe02027812 */ /* 0x000fe200078ec0ff */
[----:B---3--:R-:W-:Y:S01]  /*0bc0*/  ULEA UR8, UR5, UR4, 0x18 ;  /* 0x0000000405087291 */ /* 0x008fe2000f8ec03f */
[----:B------:R-:W-:Y:S01]  /*0bd0*/  LEA R4, R214, R3, 0x4 ;  /* 0x00000003d6047211 */ /* 0x000fe200078e20ff */
[----:B------:R-:W-:Y:S01]  /*0be0*/  IMAD.IADD R5, R6, 0x1, -R5 ;  /* 0x0000000106057824 */ /* 0x000fe200078e0a05 */
[----:B------:R-:W-:Y:S02]  /*0bf0*/  LEA.HI R7, R7, R212, RZ, 0x5 ;  /* 0x000000d407077211 */ /* 0x000fe400078f28ff */
[----:B------:R-:W-:Y:S01]  /*0c00*/  LEA.HI R0, R0, R215, RZ, 0x3 ;  /* 0x000000d700007211 */ /* 0x000fe200078f18ff */
[----:B------:R-:W-:Y:S01]  /*0c10*/  IMAD.IADD R10, R9, 0x1, -R10 ;  /* 0x00000001090a7824 */ /* 0x000fe200078e0a0a */
[----:B------:R-:W-:Y:S01]  /*0c20*/  SHF.R.S32.HI R7, RZ, 0x5, R7 ;  /* 0x00000005ff077819 */ /* 0x000fe20000011407 */
[----:B------:R-:W-:Y:S01]  /*0c30*/  IMAD.IADD R206, R213, 0x1, -R2 ;  /* 0x00000001d5ce7824 */ /* 0x000fe200078e0a02 */
[----:B------:R-:W-:Y:S01]  /*0c40*/  LOP3.LUT R2, R0, 0x1ffffff8, RZ, 0xc0, !PT ;  /* 0x1ffffff800027812 */ /* 0x000fe200078ec0ff */
[----:B------:R-:W-:Y:S01]  /*0c50*/  IMAD R3, R4, 0x8, R5 ;  /* 0x0000000804037824 */ /* 0x000fe200078e0205 */
[----:B------:R-:W-:Y:S01]  /*0c60*/  UMOV UR4, UR8 ;  /* 0x0000000800047c82 */ /* 0x000fe20008000000 */
[----:B-1----:R-:W-:Y:S01]  /*0c70*/  UMOV UR5, UR6 ;  /* 0x0000000600057c82 */ /* 0x002fe20008000000 */
[----:B------:R-:W-:Y:S01]  /*0c80*/  LEA R7, R7, R10, 0x4 ;  /* 0x0000000a07077211 */ /* 0x000fe200078e20ff */
[----:B------:R-:W-:Y:S01]  /*0c90*/  IMAD.U32 R18, RZ, RZ, UR4 ;  /* 0x00000004ff127e24 */ /* 0x000fe2000f8e00ff */
[----:B------:R-:W-:Y:S01]  /*0ca0*/  LOP3.LUT R205, R8, 0x7ffffffc, RZ, 0xc0, !PT ;  /* 0x7ffffffc08cd7812 */ /* 0x000fe200078ec0ff */
[----:B------:R-:W-:-:S02]  /*0cb0*/  IMAD.U32 R19, RZ, RZ, UR5 ;  /* 0x00000005ff137e24 */ /* 0x000fc4000f8e00ff */
[----:B------:R-:W-:Y:S02]  /*0cc0*/  IMAD.SHL.U32 R3, R3, 0x8, RZ ;  /* 0x0000000803037824 */ /* 0x000fe400078e00ff */
[----:B------:R-:W-:Y:S01]  /*0cd0*/  IMAD.IADD R2, R215, 0x1, -R2 ;  /* 0x00000001d7027824 */ /* 0x000fe200078e0a02 */
[----:B------:R-:W-:Y:S01]  /*0ce0*/  UMOV UR5, URZ ;  /* 0x0000003f00057c82 */ /* 0x000fe20008000000 */
[----:B------:R-:W-:Y:S01]  /*0cf0*/  IMAD.U32 R16, RZ, RZ, UR8 ;  /* 0x00000008ff107e24 */ /* 0x000fe2000f8e00ff */
[----:B------:R-:W-:Y:S01]  /*0d00*/  SHF.R.S32.HI R208, RZ, 0x3, R0 ;  /* 0x00000003ffd07819 */ /* 0x000fe20000011400 */
[----:B------:R-:W-:Y:S01]  /*0d10*/  IMAD.WIDE R18, R3, 0x2, R18 ;  /* 0x0000000203127825 */ /* 0x000fe200078e0212 */
[----:B------:R-:W-:-:S03]  /*0d20*/  MOV R17, UR5 ;  /* 0x0000000500117c02 */ /* 0x000fc60008000f00 */
[----:B------:R-:W-:Y:S02]  /*0d30*/  IMAD R206, R206, 0x40, R7 ;  /* 0x00000040cece7824 */ /* 0x000fe400078e0207 */
[----:B------:R-:W-:Y:S02]  /*0d40*/  IMAD.MOV.U32 R210, RZ, RZ, RZ ;  /* 0x000000ffffd27224 */ /* 0x000fe400078e00ff */
[----:B------:R-:W-:Y:S02]  /*0d50*/  IMAD.SHL.U32 R22, R2, 0x8, RZ ;  /* 0x0000000802167824 */ /* 0x000fe400078e00ff */
[----:B------:R-:W-:Y:S01]  /*0d60*/  IMAD.IADD R205, R212, 0x1, -R205 ;  /* 0x00000001d4cd7824 */ /* 0x000fe200078e0acd */
[----:B------:R-:W-:Y:S01]  /*0d70*/  UMOV UR4, UR7 ;  /* 0x0000000700047c82 */ /* 0x000fe20008000000 */
[----:B------:R-:W-:Y:S01]  /*0d80*/  UMOV UR46, URZ ;  /* 0x0000003f002e7c82 */ /* 0x000fe20008000000 */
[----:B--2---:R-:W-:-:S07]  /*0d90*/  LOP3.LUT R204, R11, 0x1, RZ, 0xfc, !PT ;  /* 0x000000010bcc7812 */ /* 0x004fce00078efcff */
.L_x_4759:
        /* <DEDUP_REMOVED lines=21> */
.L_x_4713:
        /* <DEDUP_REMOVED lines=8> */
.L_x_4714:
[----:B------:R-:W-:Y:S01]  /*0f70*/  R2UR UR5, R207 ;  /* 0x00000000cf0572ca */ /* 0x000fe200000e0000 */
[----:B------:R-:W1:Y:S01]  /*0f80*/  LDC R0, c[0x0][0x288] ;  /* 0x0000a200ff007b82 */ /* 0x000e620000000800 */
[----:B------:R-:W-:Y:S01]  /*0f90*/  ULDC UR6, c[0x0][0xdac] ;  /* 0x00036b0000067ab9 */ /* 0x000fe20000000800 */
[----:B------:R-:W-:Y:S01]  /*0fa0*/  ULDC.64 UR10, c[0x0][0x3f8] ;  /* 0x0000fe00000a7ab9 */ /* 0x000fe20000000a00 */
[----:B------:R-:W-:Y:S01]  /*0fb0*/  MOV R4, RZ ;  /* 0x000000ff00047202 */ /* 0x000fe20000000f00 */
[----:B------:R-:W-:Y:S01]  /*0fc0*/  UISETP.NE.U32.AND UP0, UPT, UR10, URZ, UPT ;  /* 0x0000003f0a00728c */ /* 0x000fe2000bf05070 */
[----:B------:R-:W-:Y:S01]  /*0fd0*/  IMAD.MOV.U32 R2, RZ, RZ, RZ ;  /* 0x000000ffff027224 */ /* 0x000fe200078e00ff */
[----:B------:R-:W-:Y:S01]  /*0fe0*/  ULDC UR43, c[0x0][0xdb8] ;  /* 0x00036e00002b7ab9 */ /* 0x000fe20000000800 */
[----:B------:R-:W-:Y:S01]  /*0ff0*/  UIADD3 UR4, UR7, -UR4, URZ ;  /* 0x8000000407047290 */ /* 0x000fe2000fffe03f */
[----:B------:R-:W2:Y:S01]  /*1000*/  LDC R82, c[0x0][0x2e0] ;  /* 0x0000b800ff527b82 */ /* 0x000ea20000000800 */
[----:B------:R-:W-:Y:S01]  /*1010*/  UISETP.NE.AND.EX UP0, UPT, UR11, URZ, UPT, UP0 ;  /* 0x0000003f0b00728c */ /* 0x000fe2000bf05300 */
[----:B------:R-:W-:-:S02]  /*1020*/  PLOP3.LUT P0, PT, PT, PT, PT, 0x80, 0x0 ;  /* 0x000000000000781c */ /* 0x000fc40003f0f070 */
[----:B------:R-:W-:Y:S01]  /*1030*/  CS2R R118, SRZ ;  /* 0x0000000000767805 */ /* 0x000fe2000001ff00 */
[----:B------:R-:W-:Y:S01]  /*1040*/  ULOP3.LUT UR5, URZ, UR5, URZ, 0x33, !UPT ;  /* 0x000000053f057292 */ /* 0x000fe2000f8e333f */
[----:B------:R-:W-:Y:S02]  /*1050*/  CS2R R116, SRZ ;  /* 0x0000000000747805 */ /* 0x000fe4000001ff00 */
[----:B------:R-:W-:Y:S02]  /*1060*/  CS2R R114, SRZ ;  /* 0x0000000000727805 */ /* 0x000fe4000001ff00 */
[----:B------:R-:W-:Y:S01]  /*1070*/  CS2R R112, SRZ ;  /* 0x0000000000707805 */ /* 0x000fe2000001ff00 */
[----:B------:R-:W-:Y:S01]  /*1080*/  UIADD3 UR5, UR5, UR6, URZ ;  /* 0x0000000605057290 */ /* 0x000fe2000fffe03f */
[----:B------:R-:W-:Y:S02]  /*1090*/  CS2R R110, SRZ ;  /* 0x00000000006e7805 */ /* 0x000fe4000001ff00 */
[----:B------:R-:W-:Y:S01]  /*10a0*/  CS2R R108, SRZ ;  /* 0x00000000006c7805 */ /* 0x000fe2000001ff00 */
[----:B------:R-:W-:Y:S01]  /*10b0*/  ULDC UR6, c[0x0][0x404] ;  /* 0x0001010000067ab9 */ /* 0x000fe20000000800 */
[----:B------:R-:W-:Y:S01]  /*10c0*/  USHF.L.U32 UR42, UR5, 0x7, URZ ;  /* 0x00000007052a7899 */ /* 0x000fe2000800063f */
[----:B------:R-:W-:Y:S01]  /*10d0*/  CS2R R106, SRZ ;  /* 0x00000000006a7805 */ /* 0x000fe2000001ff00 */
[----:B------:R-:W-:Y:S01]  /*10e0*/  USEL UR5, UR6, 0x1, UP0 ;  /* 0x0000000106057887 */ /* 0x000fe20008000000 */
[----:B------:R-:W-:Y:S01]  /*10f0*/  CS2R R104, SRZ ;  /* 0x0000000000687805 */ /* 0x000fe2000001ff00 */
[----:B------:R-:W-:Y:S01]  /*1100*/  UISETP.NE.AND UP0, UPT, UR43, 0x1, UPT ;  /* 0x000000012b00788c */ /* 0x000fe2000bf05270 */
[----:B------:R-:W-:Y:S01]  /*1110*/  CS2R R102, SRZ ;  /* 0x0000000000667805 */ /* 0x000fe2000001ff00 */
[----:B------:R-:W-:Y:S01]  /*1120*/  IMAD.U32 R211, RZ, RZ, UR42 ;  /* 0x0000002affd37e24 */ /* 0x000fe2000f8e00ff */
[----:B------:R-:W-:-:S02]  /*1130*/  CS2R R100, SRZ ;  /* 0x0000000000647805 */ /* 0x000fc4000001ff00 */
[----:B------:R-:W-:Y:S02]  /*1140*/  CS2R R98, SRZ ;  /* 0x0000000000627805 */ /* 0x000fe4000001ff00 */
[----:B------:R-:W-:Y:S02]  /*1150*/  CS2R R96, SRZ ;  /* 0x0000000000607805 */ /* 0x000fe4000001ff00 */
[----:B------:R-:W-:Y:S02]  /*1160*/  CS2R R94, SRZ ;  /* 0x00000000005e7805 */ /* 0x000fe4000001ff00 */
[----:B-1----:R-:W-:Y:S01]  /*1170*/  IADD3 R5, R211, 0xef, -R0 ;  /* 0x000000efd3057810 */ /* 0x002fe20007ffe800 */
[----:B--2---:R-:W-:Y:S01]  /*1180*/  IMAD R82, R82, UR5, RZ ;  /* 0x0000000552527c24 */ /* 0x004fe2000f8e02ff */
[----:B------:R-:W-:Y:S01]  /*1190*/  ULDC UR5, c[0x0][0xdc4] ;  /* 0x0003710000057ab9 */ /* 0x000fe20000000800 */
[----:B------:R-:W-:Y:S01]  /*11a0*/  CS2R R92, SRZ ;  /* 0x00000000005c7805 */ /* 0x000fe2000001ff00 */
[----:B------:R-:W-:Y:S01]  /*11b0*/  UIMAD UR8, UR8, UR5, UR4 ;  /* 0x00000005080872a4 */ /* 0x000fe2000f8e0204 */
[C---:B------:R-:W-:Y:S01]  /*11c0*/  VIADD R3, R82.reuse, 0x6f ;  /* 0x0000006f52037836 */ /* 0x040fe20000000000 */
[----:B------:R-:W-:Y:S01]  /*11d0*/  @UP0 ULDC UR6, c[0x0][0xdc0] ;  /* 0x0003700000060ab9 */ /* 0x000fe20000000800 */
[----:B------:R-:W-:Y:S01]  /*11e0*/  IMAD.IADD R5, R82, 0x1, R5 ;  /* 0x0000000152057824 */ /* 0x000fe200078e0205 */
[----:B------:R-:W-:Y:S01]  /*11f0*/  @UP0 ULDC UR4, c[0x0][0xdbc] ;  /* 0x00036f0000040ab9 */ /* 0x000fe20000000800 */
[----:B------:R-:W-:Y:S01]  /*1200*/  IMAD.HI R2, R3, -0x6db6db6d, R2 ;  /* 0x9249249303027827 */ /* 0x000fe200078e0202 */
[----:B------:R-:W-:Y:S01]  /*1210*/  UIMAD.WIDE.U32 UR4, UR8, UR4, URZ ;  /* 0x00000004080472a5 */ /* 0x000fe2000f8e003f */
[----:B------:R-:W-:Y:S01]  /*1220*/  CS2R R90, SRZ ;  /* 0x00000000005a7805 */ /* 0x000fe2000001ff00 */
[----:B------:R-:W-:Y:S01]  /*1230*/  UMOV UR44, UR8 ;  /* 0x00000008002c7c82 */ /* 0x000fe20008000000 */
[----:B------:R-:W-:Y:S01]  /*1240*/  IMAD.HI R4, R5, -0x6db6db6d, R4 ;  /* 0x9249249305047827 */ /* 0x000fe200078e0204 */
[----:B------:R-:W-:Y:S01]  /*1250*/  SHF.R.U32.HI R3, RZ, 0x1f, R2 ;  /* 0x0000001fff037819 */ /* 0x000fe20000011602 */
[----:B------:R-:W-:Y:S01]  /*1260*/  @UP0 USHF.R.U32.HI UR44, URZ, UR6, UR5 ;  /* 0x000000063f2c0299 */ /* 0x000fe20008011605 */
[----:B------:R-:W-:-:S02]  /*1270*/  CS2R R88, SRZ ;  /* 0x0000000000587805 */ /* 0x000fc4000001ff00 */
[----:B------:R-:W-:Y:S02]  /*1280*/  CS2R R86, SRZ ;  /* 0x0000000000567805 */ /* 0x000fe4000001ff00 */
[----:B------:R-:W-:Y:S01]  /*1290*/  SHF.R.U32.HI R5, RZ, 0x1f, R4 ;  /* 0x0000001fff057819 */ /* 0x000fe20000011604 */
[----:B------:R-:W-:Y:S01]  /*12a0*/  UIADD3 UR4, -UR44, URZ, URZ ;  /* 0x0000003f2c047290 */ /* 0x000fe2000fffe13f */
[----:B------:R-:W-:Y:S01]  /*12b0*/  LEA.HI.SX32 R3, R2, R3, 0x1a ;  /* 0x0000000302037211 */ /* 0x000fe200078fd2ff */
[----:B------:R-:W-:Y:S01]  /*12c0*/  IMAD.MOV.U32 R2, RZ, RZ, RZ ;  /* 0x000000ffff027224 */ /* 0x000fe200078e00ff */
[----:B------:R-:W-:Y:S01]  /*12d0*/  LEA.HI.SX32 R4, R4, R5, 0x1a ;  /* 0x0000000504047211 */ /* 0x000fe200078fd2ff */
[----:B------:R-:W-:Y:S01]  /*12e0*/  UIMAD UR43, UR43, UR4, UR8 ;  /* 0x000000042b2b72a4 */ /* 0x000fe2000f8e0208 */
[----:B------:R-:W-:Y:S02]  /*12f0*/  CS2R R84, SRZ ;  /* 0x0000000000547805 */ /* 0x000fe4000001ff00 */
[----:B------:R-:W-:-:S02]  /*1300*/  CS2R R38, SRZ ;  /* 0x0000000000267805 */ /* 0x000fc4000001ff00 */
[----:B------:R-:W-:Y:S01]  /*1310*/  VIMNMX R83, R3, R4, PT ;  /* 0x0000000403537248 */ /* 0x000fe20003fe0100 */
[----:B------:R-:W-:Y:S01]  /*1320*/  IMAD.MOV.U32 R3, RZ, RZ, RZ ;  /* 0x000000ffff037224 */ /* 0x000fe200078e00ff */
[----:B------:R-:W-:Y:S02]  /*1330*/  CS2R R80, SRZ ;  /* 0x0000000000507805 */ /* 0x000fe4000001ff00 */
[----:B------:R-:W-:Y:S02]  /*1340*/  CS2R R78, SRZ ;  /* 0x00000000004e7805 */ /* 0x000fe4000001ff00 */
[----:B------:R-:W-:Y:S02]  /*1350*/  ISETP.GE.AND P1, PT, R83, 0x1, PT ;  /* 0x000000015300780c */ /* 0x000fe40003f26270 */
        /* <DEDUP_REMOVED lines=21> */
[----:B------:R-:W-:Y:S01]  /*14b0*/  CS2R R36, SRZ ;  /* 0x0000000000247805 */ /* 0x000fe2000001ff00 */
[----:B------:R-:W-:Y:S01]  /*14c0*/  IMAD.MOV.U32 R124, RZ, RZ, RZ ;  /* 0x000000ffff7c7224 */ /* 0x000fe200078e00ff */
[----:B------:R-:W-:Y:S02]  /*14d0*/  CS2R R30, SRZ ;  /* 0x00000000001e7805 */ /* 0x000fe4000001ff00 */
[----:B------:R-:W-:Y:S01]  /*14e0*/  CS2R R32, SRZ ;  /* 0x0000000000207805 */ /* 0x000fe2000001ff00 */
[----:B------:R-:W-:Y:S01]  /*14f0*/  IMAD.MOV.U32 R0, RZ, RZ, RZ ;  /* 0x000000ffff007224 */ /* 0x000fe200078e00ff */
[----:B------:R-:W-:Y:S01]  /*1500*/  CS2R R6, SRZ ;  /* 0x0000000000067805 */ /* 0x000fe2000001ff00 */
[----:B------:R-:W-:Y:S01]  /*1510*/  IMAD.MOV.U32 R27, RZ, RZ, RZ ;  /* 0x000000ffff1b7224 */ /* 0x000fe200078e00ff */
[----:B------:R-:W-:Y:S01]  /*1520*/  MOV R29, RZ ;  /* 0x000000ff001d7202 */ /* 0x000fe20000000f00 */
[----:B------:R-:W-:Y:S01]  /*1530*/  IMAD.MOV.U32 R25, RZ, RZ, RZ ;  /* 0x000000ffff197224 */ /* 0x000fe200078e00ff */
[----:B------:R-:W-:Y:S06]  /*1540*/  @!P1 BRA `(.L_x_4715) ;  /* 0x000000d800fc9947 */ /* 0x000fec0003800000 */
[----:B------:R-:W1:Y:S01]  /*1550*/  SHFL.IDX PT, R0, R213, RZ, 0x1f ;  /* 0x00001fffd5007589 */ /* 0x000e6200000e0000 */
[----:B------:R-:W-:-:S13]  /*1560*/  R2UR UR6, R16 ;  /* 0x00000000100672ca */ /* 0x000fda00000e0000 */
[----:B------:R-:W-:-:S04]  /*1570*/  UIADD3 UR6, UR6, 0x15400, URZ ;  /* 0x0001540006067890 */ /* 0x000fc8000fffe03f */
[----:B------:R-:W-:Y:S01]  /*1580*/  ULOP3.LUT UP0, URZ, UR6, 0x9f, URZ, 0xc0, !UPT ;  /* 0x0000009f063f7892 */ /* 0x000fe2000f80c03f */
[----:B-1----:R-:W-:-:S05]  /*1590*/  R2UR UR4, R0 ;  /* 0x00000000000472ca */ /* 0x002fca00000e0000 */
[----:B------:R-:W-:-:S08]  /*15a0*/  PLOP3.LUT P0, PT, PT, PT, UP0, 0x80, 0x0 ;  /* 0x000000000000781c */ /* 0x000fd00003f0f008 */
        /* <DEDUP_REMOVED lines=23> */
.L_x_4716:
[----:B------:R-:W-:Y:S02]  /*1720*/  LEA.HI R0, R210, R210, RZ, 0x1 ;  /* 0x000000d2d2007211 */ /* 0x000fe400078f08ff */
[----:B------:R-:W-:Y:S02]  /*1730*/  R2UR UR4, R16 ;  /* 0x00000000100472ca */ /* 0x000fe400000e0000 */
[----:B------:R-:W-:Y:S02]  /*1740*/  LOP3.LUT R3, R0, 0xfffffffe, RZ, 0xc0, !PT ;  /* 0xfffffffe00037812 */ /* 0x000fe400078ec0ff */
[----:B------:R-:W-:-:S03]  /*1750*/  ISETP.NE.AND P0, PT, R204, 0x3, PT ;  /* 0x00000003cc00780c */ /* 0x000fc60003f05270 */
[----:B------:R-:W-:-:S05]  /*1760*/  IMAD.IADD R0, R210, 0x1, -R3 ;  /* 0x00000001d2007824 */ /* 0x000fca00078e0a03 */
[----:B------:R-:W-:-:S04]  /*1770*/  SHF.L.U32 R0, R0, 0x1f, RZ ;  /* 0x0000001f00007819 */ /* 0x000fc800000006ff */
[----:B------:R-:W1:Y:S02]  /*1780*/  SYNCS.PHASECHK.TRANS64.TRYWAIT P1, [UR4+0x36800], R0 ;  /* 0x03680000ff0075a7 */ /* 0x000e640008020144 */
[----:B-1----:R-:W-:Y:S05]  /*1790*/  @!P1 BRA `(.L_x_4717) ;  /* 0x0000012000b89947 */ /* 0x002fea0003800000 */
.L_x_4818:
[----:B------:R-:W-:Y:S05]  /*17a0*/  @!P0 BRA `(.L_x_4718) ;  /* 0x0000000000048947 */ /* 0x000fea0003800000 */
[----:B------:R-:W-:Y:S01]  /*17b0*/  BPT.TRAP 0x1 ;  /* 0x000000040000795c */ /* 0x000fe20000300000 */
.L_x_4718:
[----:B------:R-:W-:Y:S01]  /*17c0*/  R2UR UR5, R17 ;  /* 0x00000000110572ca */ /* 0x000fe200000e0000 */
[----:B------:R-:W-:Y:S01]  /*17d0*/  IMAD.U32 R2, RZ, RZ, UR46 ;  /* 0x0000002eff027e24 */ /* 0x000fe2000f8e00ff */
[----:B------:R-:W-:-:S11]  /*17e0*/  R2UR UR4, R16 ;  /* 0x00000000100472ca */ /* 0x000fd600000e0000 */
[----:B-1----:R-:W-:Y:S02]  /*17f0*/  IMAD.U32 R3, RZ, RZ, UR5 ;  /* 0x00000005ff037e24 */ /* 0x002fe4000f8e00ff */
[----:B------:R-:W-:-:S03]  /*1800*/  LEA R2, R2, UR4, 0x3 ;  /* 0x0000000402027c11 */ /* 0x000fc6000f8e18ff */
[----:B------:R-:W-:-:S04]  /*1810*/  SHF.L.U32 R3, R3, 0x1f, RZ ;  /* 0x0000001f03037819 */ /* 0x000fc800000006ff */
[----:B------:R1:W2:Y:S01]  /*1820*/  SYNCS.PHASECHK.TRANS64.TRYWAIT P2, [R2+URZ+0x36830], R3 ;  /* 0x03683003020075a7 */ /* 0x0002a2000804017f */
[----:B------:R-:W-:Y:S05]  /*1830*/  @!P0 BRA `(.L_x_4719) ;  /* 0x0000000000048947 */ /* 0x000fea0003800000 */
[----:B------:R-:W-:Y:S01]  /*1840*/  BPT.TRAP 0x1 ;  /* 0x000000040000795c */ /* 0x000fe20000300000 */
.L_x_4719:
[----:B------:R-:W3:Y:S01]  /*1850*/  S2R R0, SR_TID.X ;  /* 0x0000000000007919 */ /* 0x000ee20000002100 */
[----:B------:R-:W-:Y:S02]  /*1860*/  MOV R119, RZ ;  /* 0x000000ff00777202 */ /* 0x000fe40000000f00 */
[----:B---3--:R-:W-:Y:S01]  /*1870*/  LOP3.LUT P1, RZ, R0, 0x7f, RZ, 0xc0, !PT ;  /* 0x0000007f00ff7812 */ /* 0x008fe2000782c0ff */
[----:B--2---:R-:W-:-:S12]  /*1880*/  @P2 BRA `(.L_x_4720) ;  /* 0x0000000000082947 */ /* 0x004fd80003800000 */
[----:B------:R-:W2:Y:S02]  /*1890*/  SYNCS.PHASECHK.TRANS64.TRYWAIT P2, [R2+URZ+0x36830], R3 ;  /* 0x03683003020075a7 */ /* 0x000ea4000804017f */
[----:B--2---:R-:W-:Y:S05]  /*18a0*/  @!P2 BRA `(.L_x_4721) ;  /* 0x000001200090a947 */ /* 0x004fea0003800000 */
.L_x_4720:
        /* <DEDUP_REMOVED lines=12> */
[----:B------:R-:W-:Y:S01]  /*1970*/  UMOV UR27, 0x40000040 ;  /* 0x40000040001b7882 */ /* 0x000fe20000000000 */
[----:B------:R-:W-:Y:S01]  /*1980*/  UMOV UR31, 0x40000040 ;  /* 0x40000040001f7882 */ /* 0x000fe20000000000 */
[----:B------:R-:W-:Y:S01]  /*1990*/  UIADD3 UR4, UR4, 0x21400, URZ ;  /* 0x0002140004047890 */ /* 0x000fe2000fffe03f */
[----:B------:R-:W-:Y:S01]  /*19a0*/  MOV R0, UR43 ;  /* 0x0000002b00007c02 */ /* 0x000fe20008000f00 */
[----:B------:R-:W-:Y:S01]  /*19b0*/  UMOV UR35, 0x40000040 ;  /* 0x4000004000237882 */ /* 0x000fe20000000000 */
[----:B------:R-:W-:Y:S01]  /*19c0*/  UMOV UR39, 0x40000040 ;  /* 0x4000004000277882 */ /* 0x000fe20000000000 */
[----:B------:R-:W-:Y:S01]  /*19d0*/  USHF.R.U32.HI UR4, URZ, 0x4, UR4 ;  /* 0x000000043f047899 */ /* 0x000fe20008011604 */
[----:B-12---:R-:W-:Y:S01]  /*19e0*/  MOV R3, UR42 ;  /* 0x0000002a00037c02 */ /* 0x006fe20008000f00 */
[----:B------:R-:W-:Y:S01]  /*19f0*/  UMOV UR51, 0x40000040 ;  /* 0x4000004000337882 */ /* 0x000fe20000000000 */
[----:B------:R-:W-:Y:S01]  /*1a00*/  UMOV UR55, 0x40000040 ;  /* 0x4000004000377882 */ /* 0x000fe20000000000 */
[----:B------:R-:W-:Y:S01]  /*1a10*/  ULOP3.LUT UR4, UR4, 0x3fff, URZ, 0xc0, !UPT ;  /* 0x00003fff04047892 */ /* 0x000fe2000f8ec03f */
[----:B------:R-:W-:Y:S01]  /*1a20*/  @!P1 IADD3 R2, R2, 0x36840, RZ ;  /* 0x0003684002029810 */ /* 0x000fe20007ffe0ff */
[----:B------:R-:W-:Y:S01]  /*1a30*/  UMOV UR59, 0x40000040 ;  /* 0x40000040003b7882 */ /* 0x000fe20000000000 */
[----:B------:R-:W-:Y:S01]  /*1a40*/  UMOV UR43, 0x40000040 ;  /* 0x40000040002b7882 */ /* 0x000fe20000000000 */
[----:B------:R-:W-:Y:S01]  /*1a50*/  ULOP3.LUT UR40, UR4, 0x10000, URZ, 0xfc, !UPT ;  /* 0x0001000004287892 */ /* 0x000fe2000f8efc3f */
[----:B------:R-:W-:Y:S01]  /*1a60*/  @!P1 PRMT R2, RZ, 0x654, R2 ;  /* 0x00000654ff029816 */ /* 0x000fe20000000002 */
[----:B------:R-:W-:Y:S01]  /*1a70*/  ULOP3.LUT UR4, UR36, 0x10000, URZ, 0xfc, !UPT ;  /* 0x0001000024047892 */ /* 0x000fe2000f8efc3f */
[--C-:B------:R-:W-:Y:S01]  /*1a80*/  IMAD.MOV.U32 R118, RZ, RZ, R119.reuse ;  /* 0x000000ffff767224 */ /* 0x100fe200078e0077 */
[----:B------:R-:W-:Y:S01]  /*1a90*/  UIMAD UR6, UR46, 0xa80, UR40 ;  /* 0x00000a802e0678a4 */ /* 0x000fe2000f8e0228 */
[--C-:B------:R-:W-:Y:S01]  /*1aa0*/  IMAD.MOV.U32 R116, RZ, RZ, R119.reuse ;  /* 0x000000ffff747224 */ /* 0x100fe200078e0077 */
[----:B------:R-:W-:Y:S01]  /*1ab0*/  MOV R4, UR40 ;  /* 0x0000002800047c02 */ /* 0x000fe20008000f00 */
[--C-:B------:R-:W-:Y:S01]  /*1ac0*/  IMAD.MOV.U32 R114, RZ, RZ, R119.reuse ;  /* 0x000000ffff727224 */ /* 0x100fe200078e0077 */
[----:B------:R-:W-:Y:S01]  /*1ad0*/  UIADD3 UR10, UR6, 0x80, URZ ;  /* 0x00000080060a7890 */ /* 0x000fe2000fffe03f */
[--C-:B------:R-:W-:Y:S01]  /*1ae0*/  IMAD.MOV.U32 R112, RZ, RZ, R119.reuse ;  /* 0x000000ffff707224 */ /* 0x100fe200078e0077 */
[----:B------:R-:W-:Y:S01]  /*1af0*/  UMOV UR8, UR4 ;  /* 0x0000000400087c82 */ /* 0x000fe20008000000 */
[----:B------:R-:W-:Y:S01]  /*1b00*/  UIADD3 UR14, UR6, 0x200, URZ ;  /* 0x00000200060e7890 */ /* 0x000fe2000fffe03f */
[--C-:B------:R-:W-:Y:S01]  /*1b10*/  IMAD.MOV.U32 R110, RZ, RZ, R119.reuse ;  /* 0x000000ffff6e7224 */ /* 0x100fe200078e0077 */
[----:B------:R-:W-:Y:S01]  /*1b20*/  HGMMA.64x16x16.F32.BF16 R72, gdesc[UR4], RZ, !UPT, gsb0 ;  /* 0x00200000044879f0 */ /* 0x000fe2000c0018ff */
[----:B------:R-:W-:Y:S01]  /*1b30*/  UMOV UR12, UR4 ;  /* 0x00000004000c7c82 */ /* 0x000fe20008000000 */
[----:B------:R-:W-:Y:S01]  /*1b40*/  UIADD3 UR18, UR6, 0x280, URZ ;  /* 0x0000028006127890 */ /* 0x000fe2000fffe03f */
[-C--:B------:R-:W-:Y:S01]  /*1b50*/  MOV R108, R119.reuse ;  /* 0x00000077006c7202 */ /* 0x080fe20000000f00 */
[----:B------:R-:W-:Y:S01]  /*1b60*/  UMOV UR16, UR4 ;  /* 0x0000000400107c82 */ /* 0x000fe20008000000 */
        /* <DEDUP_REMOVED lines=46> */
[----:B------:R-:W-:Y:S02]  /*1e50*/  UIADD3 UR12, UR6, 0x2, URZ ;  /* 0x00000002060c7890 */ /* 0x000fe4000fffe03f */
[----:B------:R-:W-:Y:S01]  /*1e60*/  UIADD3 UR14, UR6, 0x202, URZ ;  /* 0x00000202060e7890 */ /* 0x000fe2000fffe03f */
        /* <DEDUP_REMOVED lines=405> */
[----:B------:R-:W1:Y:S01]  /*37c0*/  LDC R3, c[0x0][0x288] ;  /* 0x0000a200ff037b82 */ /* 0x000e620000000800 */
[----:B------:R-:W-:Y:S01]  /*37d0*/  R2UR UR43, R0 ;  /* 0x00000000002b72ca */ /* 0x000fe200000e0000 */
[C---:B------:R-:W-:Y:S01]  /*37e0*/  IMAD R0, R83.reuse, -0x70, R82 ;  /* 0xffffff9053007824 */ /* 0x040fe200078e0252 */
[----:B------:R-:W-:Y:S01]  /*37f0*/  R2UR UR40, R4 ;  /* 0x00000000042872ca */ /* 0x000fe200000e0000 */
[----:B------:R-:W-:-:S05]  /*3800*/  VIADD R83, R83, 0xfffffffe ;  /* 0xfffffffe53537836 */ /* 0x000fca0000000000 */
[----:B------:R-:W-:Y:S02]  /*3810*/  R2UR UR45, R83 ;  /* 0x00000000532d72ca */ /* 0x000fe400000e0000 */
[----:B------:R-:W-:Y:S01]  /*3820*/  VIADD R9, R206, UR42 ;  /* 0x0000002ace097c36 */ /* 0x000fe20008000000 */
[----:B-1----:R-:W-:Y:S01]  /*3830*/  IADD3 R4, -R3, 0x71, R0 ;  /* 0x0000007103047810 */ /* 0x002fe20007ffe100 */
[----:B------:R-:W-:-:S04]  /*3840*/  VIADD R0, R0, 0x70 ;  /* 0x0000007000007836 */ /* 0x000fc80000000000 */
        /* <DEDUP_REMOVED lines=17> */
[----:B------:R-:W-:Y:S02]  /*3960*/  IMAD.U32 R6, RZ, RZ, UR56 ;  /* 0x00000038ff067e24 */ /* 0x000fe4000f8e00ff */
[----:B------:R-:W-:Y:S01]  /*3970*/  IMAD.U32 R7, RZ, RZ, UR57 ;  /* 0x00000039ff077e24 */ /* 0x000fe2000f8e00ff */
[----:B------:R-:W-:-:S02]  /*3980*/  WARPGROUP.DEPBAR.LE gsb0, 0x0 ;  /* 0x00008000000079c5 */ /* 0x000fc40000010000 */
        /* <DEDUP_REMOVED lines=16> */
[----:B------:R-:W-:Y:S01]  /*3a90*/  FSEL R11, R74, -INF , P2 ;  /* 0xff8000004a0b7808 */ /* 0x000fe20001000000 */
[----:B------:R-:W-:Y:S01]  /*3aa0*/  IMAD.MOV.U32 R74, RZ, RZ, R119 ;  /* 0x000000ffff4a7224 */ /* 0x000fe200078e0077 */
[----:B------:R-:W-:-:S02]  /*3ab0*/  FSEL R75, R75, -INF , P3 ;  /* 0xff8000004b4b7808 */ /* 0x000fc40001800000 */
[----:B------:R-:W-:Y:S01]  /*3ac0*/  ISETP.GT.AND P2, PT, R0, 0x9, PT ;  /* 0x000000090000780c */ /* 0x000fe20003f44270 */
        /* <DEDUP_REMOVED lines=8> */
[----:B------:R-:W-:Y:S02]  /*3b50*/  ISETP.GT.AND P3, PT, R0, 0x10, PT ;  /* 0x000000100000780c */ /* 0x000fe40003f64270 */
[----:B------:R-:W-:-:S02]  /*3b60*/  FSEL R79, R79, -INF , P2 ;  /* 0xff8000004f4f7808 */ /* 0x000fc40001000000 */
[----:B------:R-:W-:Y:S02]  /*3b70*/  FMNMX.FTZ R4, R15, R4, !PT ;  /* 0x000000040f047209 */ /* 0x000fe40007810000 */
[C---:B------:R-:W-:Y:S02]  /*3b80*/  ISETP.GT.AND P2, PT, R0.reuse, 0x11, PT ;  /* 0x000000110000780c */ /* 0x040fe40003f44270 */
[----:B------:R-:W-:Y:S02]  /*3b90*/  FMNMX.FTZ R4, R79, R4, !PT ;  /* 0x000000044f047209 */ /* 0x000fe40007810000 */
[----:B------:R-:W-:Y:S01]  /*3ba0*/  ISETP.GT.AND P4, PT, R0, 0x20, PT ;  /* 0x000000200000780c */ /* 0x000fe20003f84270 */
[----:B------:R-:W-:Y:S02]  /*3bb0*/  WARPGROUP.DEPBAR.LE gsb0, 0x0 ;  /* 0x00008000000079c5 */ /* 0x000fe40000010000 */
[----:B------:R-:W-:Y:S01]  /*3bc0*/  WARPGROUP.ARRIVE ;  /* 0x00000000000079c5 */ /* 0x000fe20000000000 */
[----:B------:R-:W-:Y:S01]  /*3bd0*/  FSEL R81, R66, -INF , P3 ;  /* 0xff80000042517808 */ /* 0x000fe20001800000 */
[----:B------:R-:W-:Y:S01]  /*3be0*/  IMAD.MOV.U32 R66, RZ, RZ, R119 ;  /* 0x000000ffff427224 */ /* 0x000fe200078e0077 */
[----:B------:R-:W-:-:S02]  /*3bf0*/  ISETP.GT.AND P3, PT, R0, 0x18, PT ;  /* 0x000000180000780c */ /* 0x000fc40003f64270 */
[----:B------:R-:W-:Y:S01]  /*3c00*/  FSEL R67, R67, -INF , P2 ;  /* 0xff80000043437808 */ /* 0x000fe20001000000 */
[----:B------:R-:W-:Y:S01]  /*3c10*/  HGMMA.64x16x16.F32.BF16 R56, gdesc[UR56], R56, gsb0 ;  /* 0x00200000383879f0 */ /* 0x000fe20008001838 */
[----:B------:R-:W-:Y:S01]  /*3c20*/  UIADD3 UR58, UR6, 0x886, URZ ;  /* 0x00000886063a7890 */ /* 0x000fe2000fffe03f */
[----:B------:R-:W-:Y:S01]  /*3c30*/  FMNMX.FTZ R4, R81, R4, !PT ;  /* 0x0000000451047209 */ /* 0x000fe20007810000 */
[----:B------:R-:W-:Y:S01]  /*3c40*/  UMOV UR56, UR10 ;  /* 0x0000000a00387c82 */ /* 0x000fe20008000000 */
[----:B------:R-:W-:Y:S01]  /*3c50*/  UMOV UR57, UR11 ;  /* 0x0000000b00397c82 */ /* 0x000fe20008000000 */
[----:B------:R-:W-:Y:S01]  /*3c60*/  UMOV UR59, 0x40000040 ;  /* 0x40000040003b7882 */ /* 0x000fe20000000000 */
[----:B------:R-:W-:Y:S02]  /*3c70*/  ISETP.GT.AND P2, PT, R0, 0x19, PT ;  /* 0x000000190000780c */ /* 0x000fe40003f44270 */
[----:B------:R-:W-:Y:S01]  /*3c80*/  FSEL R85, R70, -INF , P3 ;  /* 0xff80000046557808 */ /* 0x000fe20001800000 */
[----:B------:R-:W-:Y:S01]  /*3c90*/  IMAD.MOV.U32 R70, RZ, RZ, R119 ;  /* 0x000000ffff467224 */ /* 0x000fe200078e0077 */
[----:B------:R-:W-:-:S02]  /*3ca0*/  FMNMX.FTZ R4, R67, R4, !PT ;  /* 0x0000000443047209 */ /* 0x000fc40007810000 */
[----:B------:R-:W-:Y:S02]  /*3cb0*/  FSEL R71, R71, -INF , P2 ;  /* 0xff80000047477808 */ /* 0x000fe40001000000 */
        /* <DEDUP_REMOVED lines=12> */
[----:B------:R-:W-:Y:S01]  /*3d80*/  ISETP.GT.AND P2, PT, R0, 0x29, PT ;  /* 0x000000290000780c */ /* 0x000fe20003f44270 */
[----:B------:R-:W-:Y:S01]  /*3d90*/  UMOV UR56, UR10 ;  /* 0x0000000a00387c82 */ /* 0x000fe20008000000 */
[----:B------:R-:W-:Y:S01]  /*3da0*/  UMOV UR57, UR11 ;  /* 0x0000000b00397c82 */ /* 0x000fe20008000000 */
[----:B------:R-:W-:Y:S01]  /*3db0*/  UMOV UR59, 0x40000040 ;  /* 0x40000040003b7882 */ /* 0x000fe20000000000 */
[----:B------:R-:W-:Y:S01]  /*3dc0*/  FSEL R89, R62, -INF , P3 ;  /* 0xff8000003e597808 */ /* 0x000fe20001800000 */
[----:B------:R-:W-:Y:S01]  /*3dd0*/  IMAD.MOV.U32 R62, RZ, RZ, R119 ;  /* 0x000000ffff3e7224 */ /* 0x000fe200078e0077 */
[----:B------:R-:W-:Y:S02]  /*3de0*/  FMNMX.FTZ R4, R59, R4, !PT ;  /* 0x000000043b047209 */ /* 0x000fe40007810000 */
[----:B------:R-:W-:-:S02]  /*3df0*/  ISETP.GT.AND P4, PT, R0, 0x30, PT ;  /* 0x000000300000780c */ /* 0x000fc40003f84270 */
        /* <DEDUP_REMOVED lines=23> */
[----:B------:R-:W-:Y:S02]  /*3f70*/  ISETP.GT.AND P2, PT, R0, 0x41, PT ;  /* 0x000000410000780c */ /* 0x000fe40003f44270 */
[----:B------:R-:W-:Y:S02]  /*3f80*/  FMNMX.FTZ R4, R97, R4, !PT ;  /* 0x0000000461047209 */ /* 0x000fe40007810000 */
[----:B------:R-:W-:Y:S01]  /*3f90*/  ISETP.GT.AND P4, PT, R5, 0x8, PT ;  /* 0x000000080500780c */ /* 0x000fe20003f84270 */
[----:B------:R-:W-:Y:S02]  /*3fa0*/  WARPGROUP.DEPBAR.LE gsb0, 0x0 ;  /* 0x00008000000079c5 */ /* 0x000fe40000010000 */
[----:B------:R-:W-:Y:S01]  /*3fb0*/  WARPGROUP.ARRIVE ;  /* 0x00000000000079c5 */ /* 0x000fe20000000000 */
[----:B------:R-:W-:-:S02]  /*3fc0*/  FSEL R99, R42, -INF , P3 ;  /* 0xff8000002a637808 */ /* 0x000fc40001800000 */
[C---:B------:R-:W-:Y:S02]  /*3fd0*/  ISETP.GT.AND P3, PT, R0.reuse, 0x48, PT ;  /* 0x000000480000780c */ /* 0x040fe40003f64270 */
        /* <DEDUP_REMOVED lines=9> */
[----:B------:R-:W-:-:S02]  /*4070*/  FSEL R103, R46, -INF , P3 ;  /* 0xff8000002e677808 */ /* 0x000fc40001800000 */
[----:B------:R-:W-:Y:S02]  /*4080*/  FMNMX.FTZ R4, R101, R4, !PT ;  /* 0x0000000465047209 */ /* 0x000fe40007810000 */
[C---:B------:R-:W-:Y:S02]  /*4090*/  ISETP.GT.AND P3, PT, R0.reuse, 0x50, PT ;  /* 0x000000500000780c */ /* 0x040fe40003f64270 */
[----:B------:R-:W-:Y:S02]  /*40a0*/  FSEL R105, R47, -INF , P2 ;  /* 0xff8000002f697808 */ /* 0x000fe40001000000 */
[----:B------:R-:W-:Y:S02]  /*40b0*/  FMNMX.FTZ R4, R103, R4, !PT ;  /* 0x0000000467047209 */ /* 0x000fe40007810000 */
[----:B------:R-:W-:Y:S02]  /*40c0*/  ISETP.GT.AND P2, PT, R0, 0x51, PT ;  /* 0x000000510000780c */ /* 0x000fe40003f44270 */
[----:B------:R-:W-:Y:S01]  /*40d0*/  FMNMX.FTZ R4, R105, R4, !PT ;  /* 0x0000000469047209 */ /* 0x000fe20007810000 */
[----:B------:R-:W-:-:S02]  /*40e0*/  WARPGROUP.DEPBAR.LE gsb0, 0x0 ;  /* 0x00008000000079c5 */ /* 0x000fc40000010000 */
[----:B------:R-:W-:Y:S01]  /*40f0*/  WARPGROUP.ARRIVE ;  /* 0x00000000000079c5 */ /* 0x000fe20000000000 */
[----:B------:R-:W-:Y:S02]  /*4100*/  FSEL R107, R34, -INF , P3 ;  /* 0xff800000226b7808 */ /* 0x000fe40001800000 */
[C---:B------:R-:W-:Y:S02]  /*4110*/  ISETP.GT.AND P3, PT, R0.reuse, 0x58, PT ;  /* 0x000000580000780c */ /* 0x040fe40003f64270 */
[----:B------:R-:W-:Y:S01]  /*4120*/  FSEL R109, R35, -INF , P2 ;  /* 0xff800000236d7808 */ /* 0x000fe20001000000 */
[----:B------:R-:W-:Y:S01]  /*4130*/  HGMMA.64x16x16.F32.BF16 R24, gdesc[UR56], R24, gsb0 ;  /* 0x00200000381879f0 */ /* 0x000fe20008001818 */
[----:B------:R-:W-:Y:S02]  /*4140*/  FMNMX.FTZ R4, R107, R4, !PT ;  /* 0x000000046b047209 */ /* 0x000fe40007810000 */
[----:B------:R-:W-:Y:S02]  /*4150*/  ISETP.GT.AND P2, PT, R0, 0x59, PT ;  /* 0x000000590000780c */ /* 0x000fe40003f44270 */
        /* <DEDUP_REMOVED lines=8> */
[----:B------:R-:W-:Y:S01]  /*41e0*/  FSEL R115, R26, -INF , P3 ;  /* 0xff8000001a737808 */ /* 0x000fe20001800000 */
[----:B------:R1:W-:Y:S01]  /*41f0*/  @!P1 SYNCS.ARRIVE.TRANS64.RED.A1T0 RZ, [R2+URZ], RZ ;  /* 0x000000ff02ff99a7 */ /* 0x0003e2000810043f */
[C---:B------:R-:W-:Y:S02]  /*4200*/  ISETP.GT.AND P3, PT, R0.reuse, 0x68, PT ;  /* 0x000000680000780c */ /* 0x040fe40003f64270 */
[----:B------:R-:W-:Y:S02]  /*4210*/  FSEL R117, R27, -INF , P2 ;  /* 0xff8000001b757808 */ /* 0x000fe40001000000 */
[----:B------:R-:W-:Y:S02]  /*4220*/  FMNMX.FTZ R4, R115, R4, !PT ;  /* 0x0000000473047209 */ /* 0x000fe40007810000 */
[----:B------:R-:W-:Y:S01]  /*4230*/  ISETP.GT.AND P2, PT, R0, 0x69, PT ;  /* 0x000000690000780c */ /* 0x000fe20003f44270 */
[----:B------:R-:W-:Y:S01]  /*4240*/  IMAD.U32 R0, RZ, RZ, UR6 ;  /* 0x00000006ff007e24 */ /* 0x000fe2000f8e00ff */
[----:B------:R-:W-:-:S02]  /*4250*/  FSEL R121, R30, -INF , P3 ;  /* 0xff8000001e797808 */ /* 0x000fc40001800000 */
[----:B------:R-:W-:Y:S02]  /*4260*/  FMNMX.FTZ R4, R117, R4, !PT ;  /* 0x0000000475047209 */ /* 0x000fe40007810000 */
[----:B------:R-:W-:Y:S02]  /*4270*/  FSEL R123, R31, -INF , P2 ;  /* 0xff8000001f7b7808 */ /* 0x000fe40001000000 */
[----:B------:R-:W-:Y:S02]  /*4280*/  FMNMX.FTZ R4, R121, R4, !PT ;  /* 0x0000000479047209 */ /* 0x000fe40007810000 */
[----:B------:R-:W-:Y:S02]  /*4290*/  ISETP.GT.AND P3, PT, R5, 0x1, PT ;  /* 0x000000010500780c */ /* 0x000fe40003f64270 */
[----:B------:R-:W-:Y:S02]  /*42a0*/  FMNMX.FTZ R10, R123, R4, !PT ;  /* 0x000000047b0a7209 */ /* 0x000fe40007810000 */
[----:B------:R-:W-:-:S02]  /*42b0*/  FSEL R73, R73, -INF , P3 ;  /* 0xff80000049497808 */ /* 0x000fc40001800000 */
[----:B------:R-:W-:Y:S01]  /*42c0*/  ISETP.GT.AND P3, PT, R5, 0x11, PT ;  /* 0x000000110500780c */ /* 0x000fe20003f64270 */
[----:B------:R-:W2:Y:S03]  /*42d0*/  SHFL.BFLY PT, R13, R10, 0x2, 0x1f ;  /* 0x0c401f000a0d7f89 */ /* 0x000ea600000e0000 */
[----:B------:R-:W-:Y:S02]  /*42e0*/  FSEL R65, R65, -INF , P3 ;  /* 0xff80000041417808 */ /* 0x000fe40001800000 */
[----:B------:R-:W-:-:S04]  /*42f0*/  ISETP.GT.AND P3, PT, R5, 0x19, PT ;  /* 0x000000190500780c */ /* 0x000fc80003f64270 */
[----:B------:R-:W-:Y:S02]  /*4300*/  FSEL R69, R69, -INF , P3 ;  /* 0xff80000045457808 */ /* 0x000fe40001800000 */
[----:B------:R-:W-:-:S04]  /*4310*/  ISETP.GT.AND P3, PT, R5, 0x21, PT ;  /* 0x000000210500780c */ /* 0x000fc80003f64270 */
[----:B------:R-:W-:Y:S02]  /*4320*/  FSEL R57, R57, -INF , P3 ;  /* 0xff80000039397808 */ /* 0x000fe40001800000 */
[----:B------:R-:W-:-:S04]  /*4330*/  ISETP.GT.AND P3, PT, R5, 0x29, PT ;  /* 0x000000290500780c */ /* 0x000fc80003f64270 */
[----:B------:R-:W-:Y:S02]  /*4340*/  FSEL R61, R61, -INF , P3 ;  /* 0xff8000003d3d7808 */ /* 0x000fe40001800000 */
[----:B------:R-:W-:Y:S02]  /*4350*/  ISETP.GT.AND P3, PT, R5, 0x31, PT ;  /* 0x000000310500780c */ /* 0x000fe40003f64270 */
[----:B--2---:R-:W-:Y:S02]  /*4360*/  FMNMX.FTZ R13, R10, R13, !PT ;  /* 0x0000000d0a0d7209 */ /* 0x004fe40007810000 */
[----:B------:R-:W-:Y:S02]  /*4370*/  FSEL R49, R49, -INF , P3 ;  /* 0xff80000031317808 */ /* 0x000fe40001800000 */
[----:B------:R-:W-:Y:S01]  /*4380*/  ISETP.GT.AND P3, PT, R5, 0x39, PT ;  /* 0x000000390500780c */ /* 0x000fe20003f64270 */
[----:B------:R-:W2:Y:S03]  /*4390*/  SHFL.BFLY PT, R4, R13, 0x1, 0x1f ;  /* 0x0c201f000d047f89 */ /* 0x000ea600000e0000 */
        /* <DEDUP_REMOVED lines=10> */
[C---:B------:R-:W-:Y:S01]  /*4440*/  FSETP.NEU.FTZ.AND P2, PT, R4.reuse, -INF , PT ;  /* 0xff8000000400780b */ /* 0x040fe20003f5d000 */
[----:B------:R-:W-:Y:S01]  /*4450*/  FMUL.FTZ R12, R4, R0 ;  /* 0x00000000040c7220 */ /* 0x000fe20000410000 */
[----:B------:R-:W-:-:S04]  /*4460*/  ISETP.GT.AND P3, PT, R5, 0x61, PT ;  /* 0x000000610500780c */ /* 0x000fc80003f64270 */
[----:B------:R-:W-:Y:S02]  /*4470*/  FSEL R34, R12, RZ, P2 ;  /* 0x000000ff0c227208 */ /* 0x000fe40001000000 */
[----:B------:R-:W-:Y:S02]  /*4480*/  ISETP.GT.AND P2, PT, R5, RZ, PT ;  /* 0x000000ff0500720c */ /* 0x000fe40003f44270 */
[----:B------:R-:W-:Y:S01]  /*4490*/  FSEL R25, R25, -INF , P3 ;  /* 0xff80000019197808 */ /* 0x000fe20001800000 */
[-CC-:B------:R-:W-:Y:S01]  /*44a0*/  FFMA.FTZ R201, R11, R0.reuse, -R34.reuse ;  /* 0x000000000bc97223 */ /* 0x180fe20000010822 */
[----:B------:R-:W-:Y:S01]  /*44b0*/  FSEL R9, R72, -INF , P2 ;  /* 0xff80000048097808 */ /* 0x000fe20001000000 */
[-CC-:B------:R-:W-:Y:S01]  /*44c0*/  FFMA.FTZ R203, R15, R0.reuse, -R34.reuse ;  /* 0x000000000fcb7223 */ /* 0x180fe20000010822 */
[----:B------:R-:W-:Y:S01]  /*44d0*/  ISETP.GT.AND P2, PT, R5, 0x9, PT ;  /* 0x000000090500780c */ /* 0x000fe20003f44270 */
[-CC-:B------:R-:W-:Y:S01]  /*44e0*/  FFMA.FTZ R26, R59, R0.reuse, -R34.reuse ;  /* 0x000000003b1a7223 */ /* 0x180fe20000010822 */
[----:B------:R-:W-:Y:S01]  /*44f0*/  FSEL R11, R76, -INF , P4 ;  /* 0xff8000004c0b7808 */ /* 0x000fe20002000000 */
[-CC-:B------:R-:W-:Y:S01]  /*4500*/  FFMA.FTZ R8, R75, R0.reuse, -R34.reuse ;  /* 0x000000004b087223 */ /* 0x180fe20000010822 */
[----:B------:R-:W-:Y:S01]  /*4510*/  FMNMX.FTZ R10, R9, R73, !PT ;  /* 0x00000049090a7209 */ /* 0x000fe20007810000 */
[----:B------:R-:W-:Y:S01]  /*4520*/  MUFU.EX2 R201, R201 ;  /* 0x000000c900c97308 */ /* 0x000fe20000000800 */
[----:B------:R-:W-:Y:S01]  /*4530*/  FSEL R77, R77, -INF , P2 ;  /* 0xff8000004d4d7808 */ /* 0x000fe20001000000 */
[-CC-:B------:R-:W-:Y:S01]  /*4540*/  FFMA.FTZ R12, R79, R0.reuse, -R34.reuse ;  /* 0x000000004f0c7223 */ /* 0x180fe20000010822 */
[----:B------:R-:W-:Y:S01]  /*4550*/  ISETP.GT.AND P2, PT, R5, 0x10, PT ;  /* 0x000000100500780c */ /* 0x000fe20003f44270 */
[--C-:B------:R-:W-:Y:S01]  /*4560*/  FFMA.FTZ R197, R81, R0, -R34.reuse ;  /* 0x0000000051c57223 */ /* 0x100fe20000010822 */
[----:B------:R-:W-:Y:S01]  /*4570*/  FMNMX.FTZ R10, R11, R10, !PT ;  /* 0x0000000a0b0a7209 */ /* 0x000fe20007810000 */
[--C-:B------:R-:W-:Y:S01]  /*4580*/  FFMA.FTZ R14, R67, R0, -R34.reuse ;  /* 0x00000000430e7223 */ /* 0x100fe20000010822 */
[----:B------:R-:W-:Y:S01]  /*4590*/  FSEL R13, R64, -INF , P2 ;  /* 0xff800000400d7808 */ /* 0x000fe20001000000 */
[----:B------:R-:W-:Y:S01]  /*45a0*/  MUFU.EX2 R8, R8 ;  /* 0x0000000800087308 */ /* 0x000fe20000000800 */
[----:B------:R-:W-:Y:S01]  /*45b0*/  FMNMX.FTZ R10, R77, R10, !PT ;  /* 0x0000000a4d0a7209 */ /* 0x000fe20007810000 */
        /* <DEDUP_REMOVED lines=52> */
[----:B------:R-:W-:Y:S01]  /*4900*/  FFMA.FTZ R34, R123, R0, -R34 ;  /* 0x000000007b227223 */ /* 0x000fe20000010822 */
[----:B------:R-:W-:Y:S01]  /*4910*/  FSEL R43, R44, -INF , P2 ;  /* 0xff8000002c2b7808 */ /* 0x000fe20001000000 */
[----:B------:R-:W-:Y:S01]  /*4920*/  MUFU.EX2 R193, R193 ;  /* 0x000000c100c17308 */ /* 0x000fe20000000800 */
[----:B------:R-:W-:Y:S01]  /*4930*/  FMNMX.FTZ R10, R41, R10, !PT ;  /* 0x0000000a290a7209 */ /* 0x000fe20007810000 */
[--C-:B------:R-:W-:Y:S01]  /*4940*/  IMAD.MOV.U32 R89, RZ, RZ, R119.reuse ;  /* 0x000000ffff597224 */ /* 0x100fe200078e0077 */
[----:B------:R-:W-:Y:S01]  /*4950*/  ISETP.GT.AND P2, PT, R5, 0x50, PT ;  /* 0x000000500500780c */ /* 0x000fe20003f44270 */
[--C-:B------:R-:W-:Y:S01]  /*4960*/  IMAD.MOV.U32 R85, RZ, RZ, R119.reuse ;  /* 0x000000ffff557224 */ /* 0x100fe200078e0077 */
[----:B------:R-:W-:Y:S01]  /*4970*/  FMNMX.FTZ R10, R43, R10, !PT ;  /* 0x0000000a2b0a7209 */ /* 0x000fe20007810000 */
[--C-:B------:R-:W-:Y:S01]  /*4980*/  IMAD.MOV.U32 R81, RZ, RZ, R119.reuse ;  /* 0x000000ffff517224 */ /* 0x100fe200078e0077 */
        /* <DEDUP_REMOVED lines=24> */
[----:B------:R-:W-:Y:S01]  /*4b10*/  ISETP.GT.AND P3, PT, R5, 0x69, PT ;  /* 0x000000690500780c */ /* 0x000fe20003f64270 */
[----:B------:R-:W-:Y:S01]  /*4b20*/  MUFU.EX2 R91, R91 ;  /* 0x0000005b005b7308 */ /* 0x000fe20000000800 */
[----:B------:R-:W-:Y:S01]  /*4b30*/  FSEL R59, R28, -INF , P2 ;  /* 0xff8000001c3b7808 */ /* 0x000fe20001000000 */
[--C-:B------:R-:W-:Y:S01]  /*4b40*/  IMAD.MOV.U32 R56, RZ, RZ, R119.reuse ;  /* 0x000000ffff387224 */ /* 0x100fe200078e0077 */
[----:B------:R-:W-:Y:S01]  /*4b50*/  FMNMX.FTZ R10, R25, R10, !PT ;  /* 0x0000000a190a7209 */ /* 0x000fe20007810000 */
[----:B------:R-:W-:Y:S01]  /*4b60*/  IMAD.MOV.U32 R52, RZ, RZ, R119 ;  /* 0x000000ffff347224 */ /* 0x000fe200078e0077 */
[----:B------:R-:W-:-:S02]  /*4b70*/  FSEL R29, R29, -INF , P3 ;  /* 0xff8000001d1d7808 */ /* 0x000fc40001800000 */
[----:B------:R-:W-:Y:S01]  /*4b80*/  FMNMX.FTZ R10, R59, R10, !PT ;  /* 0x0000000a3b0a7209 */ /* 0x000fe20007810000 */
[----:B------:R2:W3:Y:S01]  /*4b90*/  MUFU.EX2 R28, R93 ;  /* 0x0000005d001c7308 */ /* 0x0004e20000000800 */
[-C--:B------:R-:W-:Y:S02]  /*4ba0*/  MOV R87, R119.reuse ;  /* 0x0000007700577202 */ /* 0x080fe40000000f00 */
[----:B------:R-:W-:Y:S02]  /*4bb0*/  FMNMX.FTZ R10, R29, R10, !PT ;  /* 0x0000000a1d0a7209 */ /* 0x000fe40007810000 */
[----:B------:R-:W-:-:S03]  /*4bc0*/  MOV R67, R119 ;  /* 0x0000007700437202 */ /* 0x000fc60000000f00 */
[----:B------:R-:W4:Y:S01]  /*4bd0*/  SHFL.BFLY PT, R5, R10, 0x2, 0x1f ;  /* 0x0c401f000a057f89 */ /* 0x000f2200000e0000 */
[----:B------:R-:W-:Y:S01]  /*4be0*/  MUFU.EX2 R95, R95 ;  /* 0x0000005f005f7308 */ /* 0x000fe20000000800 */
[----:B--2---:R-:W-:-:S07]  /*4bf0*/  IMAD.MOV.U32 R93, RZ, RZ, R119 ;  /* 0x000000ffff5d7224 */ /* 0x004fce00078e0077 */
[----:B------:R2:W5:Y:S01]  /*4c00*/  MUFU.EX2 R32, R97 ;  /* 0x0000006100207308 */ /* 0x0005620000000800 */
[----:B---3--:R-:W-:-:S07]  /*4c10*/  F2FP.BF16.F32.PACK_AB R189, R28, R91 ;  /* 0x0000005b1cbd723e */ /* 0x008fce00000010ff */
[----:B------:R-:W-:Y:S01]  /*4c20*/  MUFU.EX2 R99, R99 ;  /* 0x0000006300637308 */ /* 0x000fe20000000800 */
[----:B--2---:R-:W-:Y:S01]  /*4c30*/  IMAD.MOV.U32 R97, RZ, RZ, R119 ;  /* 0x000000ffff617224 */ /* 0x004fe200078e0077 */
[----:B----4-:R-:W-:-:S06]  /*4c40*/  FMNMX.FTZ R24, R10, R5, !PT ;  /* 0x000000050a187209 */ /* 0x010fcc0007810000 */
[----:B------:R2:W3:Y:S01]  /*4c50*/  MUFU.EX2 R36, R101 ;  /* 0x0000006500247308 */ /* 0x0004e20000000800 */
[----:B-----5:R-:W-:Y:S01]  /*4c60*/  F2FP.BF16.F32.PACK_AB R191, R32, R95 ;  /* 0x0000005f20bf723e */ /* 0x020fe200000010ff */
[----:B------:R-:W4:Y:S06]  /*4c70*/  SHFL.BFLY PT, R5, R24, 0x1, 0x1f ;  /* 0x0c201f0018057f89 */ /* 0x000f2c00000e0000 */
[----:B------:R-:W-:Y:S01]  /*4c80*/  MUFU.EX2 R103, R103 ;  /* 0x0000006700677308 */ /* 0x000fe20000000800 */
[----:B--2---:R-:W-:-:S07]  /*4c90*/  MOV R101, R119 ;  /* 0x0000007700657202 */ /* 0x004fce0000000f00 */
[----:B------:R2:W5:Y:S01]  /*4ca0*/  MUFU.EX2 R38, R105 ;  /* 0x0000006900267308 */ /* 0x0005620000000800 */
[----:B---3--:R-:W-:-:S07]  /*4cb0*/  F2FP.BF16.F32.PACK_AB R185, R36, R99 ;  /* 0x0000006324b9723e */ /* 0x008fce00000010ff */
[----:B------:R-:W-:Y:S01]  /*4cc0*/  MUFU.EX2 R107, R107 ;  /* 0x0000006b006b7308 */ /* 0x000fe20000000800 */
[----:B--2---:R-:W-:Y:S01]  /*4cd0*/  IMAD.MOV.U32 R105, RZ, RZ, R119 ;  /* 0x000000ffff697224 */ /* 0x004fe200078e0077 */
[----:B----4-:R-:W-:-:S04]  /*4ce0*/  FMNMX.FTZ R5, R24, R5, !PT ;  /* 0x0000000518057209 */ /* 0x010fc80007810000 */
[C---:B------:R-:W-:Y:S01]  /*4cf0*/  FSETP.NEU.FTZ.AND P2, PT, R5.reuse, -INF , PT ;  /* 0xff8000000500780b */ /* 0x040fe20003f5d000 */
[----:B------:R-:W-:Y:S01]  /*4d00*/  FMUL.FTZ R10, R5, R0 ;  /* 0x00000000050a7220 */ /* 0x000fe20000410000 */
[----:B------:R-:W2:Y:S01]  /*4d10*/  MUFU.EX2 R40, R109 ;  /* 0x0000006d00287308 */ /* 0x000ea20000000800 */
[----:B-----5:R-:W-:-:S03]  /*4d20*/  F2FP.BF16.F32.PACK_AB R187, R38, R103 ;  /* 0x0000006726bb723e */ /* 0x020fc600000010ff */
[----:B------:R-:W-:Y:S01]  /*4d30*/  FSEL R24, R10, RZ, P2 ;  /* 0x000000ff0a187208 */ /* 0x000fe20001000000 */
[----:B------:R-:W-:Y:S01]  /*4d40*/  FADD.FTZ R10, R201, R8 ;  /* 0x00000008c90a7221 */ /* 0x000fe20000010000 */
[----:B------:R-:W-:Y:S02]  /*4d50*/  F2FP.BF16.F32.PACK_AB R201, R8, R201 ;  /* 0x000000c908c9723e */ /* 0x000fe400000010ff */
        /* <DEDUP_REMOVED lines=31> */
[----:B------:R-:W-:Y:S01]  /*4f50*/  FFMA.FTZ R24, R29, R0, -R24 ;  /* 0x000000001d187223 */ /* 0x000fe20000010818 */
[----:B------:R5:W1:Y:S01]  /*4f60*/  MUFU.EX2 R202, R11 ;  /* 0x0000000b00ca7308 */ /* 0x000a620000000800 */
[----:B----4-:R-:W-:Y:S01]  /*4f70*/  FADD.FTZ R57, R203, R10 ;  /* 0x0000000acb397221 */ /* 0x010fe20000010000 */
[----:B--2---:R-:W-:Y:S01]  /*4f80*/  F2FP.BF16.F32.PACK_AB R181, R40, R107 ;  /* 0x0000006b28b5723e */ /* 0x004fe200000010ff */
[----:B------:R-:W-:Y:S01]  /*4f90*/  IMAD.MOV.U32 R109, RZ, RZ, R119 ;  /* 0x000000ffff6d7224 */ /* 0x000fe200078e0077 */
[C---:B------:R-:W-:Y:S01]  /*4fa0*/  F2FP.BF16.F32.PACK_AB R203, R12.reuse, R203 ;  /* 0x000000cb0ccb723e */ /* 0x040fe200000010ff */
[----:B------:R-:W-:Y:S01]  /*4fb0*/  FADD.FTZ R10, R12, R57 ;  /* 0x000000390c0a7221 */ /* 0x000fe20000010000 */
[----:B------:R-:W-:Y:S01]  /*4fc0*/  MOV R73, R119 ;  /* 0x0000007700497202 */ /* 0x000fe20000000f00 */
[--C-:B------:R-:W-:Y:S01]  /*4fd0*/  IMAD.MOV.U32 R57, RZ, RZ, R119.reuse ;  /* 0x000000ffff397224 */ /* 0x100fe200078e0077 */
[----:B------:R-:W2:Y:S01]  /*4fe0*/  MUFU.EX2 R77, R77 ;  /* 0x0000004d004d7308 */ /* 0x000ea20000000800 */
[----:B-----5:R-:W-:Y:S01]  /*4ff0*/  IADD3 R11, -R3, UR42, R82 ;  /* 0x0000002a030b7c10 */ /* 0x020fe2000fffe152 */
[----:B------:R-:W-:Y:S01]  /*5000*/  FADD.FTZ R3, R197, R10 ;  /* 0x0000000ac5037221 */ /* 0x000fe20000010000 */
[----:B------:R-:W-:Y:S01]  /*5010*/  IMAD.MOV.U32 R10, RZ, RZ, RZ ;  /* 0x000000ffff0a7224 */ /* 0x000fe200078e00ff */
[----:B------:R-:W-:Y:S01]  /*5020*/  F2FP.BF16.F32.PACK_AB R197, R14, R197 ;  /* 0x000000c50ec5723e */ /* 0x000fe200000010ff */
[----:B------:R-:W-:-:S02]  /*5030*/  IMAD.MOV.U32 R82, RZ, RZ, R119 ;  /* 0x000000ffff527224 */ /* 0x000fc400078e0077 */
[----:B------:R-:W-:Y:S01]  /*5040*/  IMAD.HI R48, R11, -0x6db6db6d, R10 ;  /* 0x924924930b307827 */ /* 0x000fe200078e020a */
[----:B------:R-:W4:Y:S03]  /*5050*/  MUFU.EX2 R13, R13 ;  /* 0x0000000d000d7308 */ /* 0x000f260000000800 */
[----:B------:R-:W-:Y:S01]  /*5060*/  FADD.FTZ R10, R14, R3 ;  /* 0x000000030e0a7221 */ /* 0x000fe20000010000 */
[----:B---3--:R-:W-:Y:S01]  /*5070*/  FADD.FTZ R3, R9, R200 ;  /* 0x000000c809037221 */ /* 0x008fe20000010000 */
[----:B------:R-:W-:Y:S01]  /*5080*/  F2FP.BF16.F32.PACK_AB R200, R200, R9 ;  /* 0x00000009c8c8723e */ /* 0x000fe200000010ff */
[----:B------:R-:W-:Y:S02]  /*5090*/  IMAD.MOV.U32 R29, RZ, RZ, R119 ;  /* 0x000000ffff1d7224 */ /* 0x000fe400078e0077 */
[----:B------:R-:W-:Y:S01]  /*50a0*/  FADD.FTZ R11, R199, R10 ;  /* 0x0000000ac70b7221 */ /* 0x000fe20000010000 */
[----:B-1----:R-:W-:Y:S01]  /*50b0*/  FADD.FTZ R10, R202, R3 ;  /* 0x00000003ca0a7221 */ /* 0x002fe20000010000 */
[C---:B------:R-:W-:Y:S01]  /*50c0*/  F2FP.BF16.F32.PACK_AB R199, R20.reuse, R199 ;  /* 0x000000c714c7723e */ /* 0x040fe200000010ff */
[----:B------:R1:W3:Y:S01]  /*50d0*/  MUFU.EX2 R196, R65 ;  /* 0x0000004100c47308 */ /* 0x0002e20000000800 */
[----:B------:R-:W-:Y:S01]  /*50e0*/  FADD.FTZ R46, R20, R11 ;  /* 0x0000000b142e7221 */ /* 0x000fe20000010000 */
[C---:B--2---:R-:W-:Y:S01]  /*50f0*/  FADD.FTZ R10, R77.reuse, R10 ;  /* 0x0000000a4d0a7221 */ /* 0x044fe20000010000 */
[----:B------:R-:W-:Y:S01]  /*5100*/  F2FP.BF16.F32.PACK_AB R202, R77, R202 ;  /* 0x000000ca4dca723e */ /* 0x000fe200000010ff */
[----:B------:R-:W-:-:S02]  /*5110*/  IMAD.MOV.U32 R77, RZ, RZ, R119 ;  /* 0x000000ffff4d7224 */ /* 0x000fc400078e0077 */
[----:B------:R-:W-:Y:S01]  /*5120*/  FADD.FTZ R11, R193, R46 ;  /* 0x0000002ec10b7221 */ /* 0x000fe20000010000 */
[C---:B------:R-:W-:Y:S01]  /*5130*/  F2FP.BF16.F32.PACK_AB R193, R26.reuse, R193 ;  /* 0x000000c11ac1723e */ /* 0x040fe200000010ff */
[----:B------:R-:W2:Y:S01]  /*5140*/  MUFU.EX2 R15, R15 ;  /* 0x0000000f000f7308 */ /* 0x000ea20000000800 */
[----:B----4-:R-:W-:Y:S01]  /*5150*/  FADD.FTZ R3, R13, R10 ;  /* 0x0000000a0d037221 */ /* 0x010fe20000010000 */
[----:B------:R-:W-:Y:S01]  /*5160*/  FADD.FTZ R10, R26, R11 ;  /* 0x0000000b1a0a7221 */ /* 0x000fe20000010000 */
[--C-:B-1----:R-:W-:Y:S02]  /*5170*/  IMAD.MOV.U32 R65, RZ, RZ, R119.reuse ;  /* 0x000000ffff417224 */ /* 0x102fe400078e0077 */
[----:B------:R-:W-:Y:S02]  /*5180*/  IMAD.MOV.U32 R26, RZ, RZ, R119 ;  /* 0x000000ffff1a7224 */ /* 0x000fe400078e0077 */
[----:B------:R-:W-:Y:S01]  /*5190*/  FADD.FTZ R11, R195, R10 ;  /* 0x0000000ac30b7221 */ /* 0x000fe20000010000 */
[----:B------:R-:W-:Y:S01]  /*51a0*/  F2FP.BF16.F32.PACK_AB R195, R30, R195 ;  /* 0x000000c31ec3723e */ /* 0x000fe200000010ff */
[----:B------:R1:W4:Y:S01]  /*51b0*/  MUFU.EX2 R198, R69 ;  /* 0x0000004500c67308 */ /* 0x0003220000000800 */
[----:B---3--:R-:W-:Y:S01]  /*51c0*/  FADD.FTZ R2, R196, R3 ;  /* 0x00000003c4027221 */ /* 0x008fe20000010000 */
[----:B------:R-:W-:Y:S01]  /*51d0*/  FADD.FTZ R10, R30, R11 ;  /* 0x0000000b1e0a7221 */ /* 0x000fe20000010000 */
[----:B------:R-:W-:Y:S01]  /*51e0*/  F2FP.BF16.F32.PACK_AB R196, R196, R13 ;  /* 0x0000000dc4c4723e */ /* 0x000fe200000010ff */
[----:B------:R-:W-:-:S02]  /*51f0*/  IMAD.MOV.U32 R30, RZ, RZ, R119 ;  /* 0x000000ffff1e7224 */ /* 0x000fc400078e0077 */
[----:B------:R-:W-:Y:S01]  /*5200*/  FADD.FTZ R11, R91, R10 ;  /* 0x0000000a5b0b7221 */ /* 0x000fe20000010000 */
[----:B------:R-:W-:Y:S01]  /*5210*/  IMAD.MOV.U32 R91, RZ, RZ, R119 ;  /* 0x000000ffff5b7224 */ /* 0x000fe200078e0077 */
[----:B------:R-:W3:Y:S01]  /*5220*/  MUFU.EX2 R21, R21 ;  /* 0x0000001500157308 */ /* 0x000ee20000000800 */
[----:B--2---:R-:W-:Y:S01]  /*5230*/  FADD.FTZ R3, R15, R2 ;  /* 0x000000020f037221 */ /* 0x004fe20000010000 */
[----:B------:R-:W-:Y:S01]  /*5240*/  FADD.FTZ R46, R28, R11 ;  /* 0x0000000b1c2e7221 */ /* 0x000fe20000010000 */
[--C-:B-1----:R-:W-:Y:S02]  /*5250*/  IMAD.MOV.U32 R69, RZ, RZ, R119.reuse ;  /* 0x000000ffff457224 */ /* 0x102fe400078e0077 */
[--C-:B------:R-:W-:Y:S02]  /*5260*/  IMAD.MOV.U32 R28, RZ, RZ, R119.reuse ;  /* 0x000000ffff1c7224 */ /* 0x100fe400078e0077 */
[----:B------:R-:W-:Y:S01]  /*5270*/  FADD.FTZ R11, R95, R46 ;  /* 0x0000002e5f0b7221 */ /* 0x000fe20000010000 */
[----:B------:R-:W-:Y:S01]  /*5280*/  IMAD.MOV.U32 R95, RZ, RZ, R119 ;  /* 0x000000ffff5f7224 */ /* 0x000fe200078e0077 */
[----:B------:R-:W1:Y:S01]  /*5290*/  MUFU.EX2 R27, R27 ;  /* 0x0000001b001b7308 */ /* 0x000e620000000800 */
[----:B----4-:R-:W-:Y:S01]  /*52a0*/  FADD.FTZ R2, R198, R3 ;  /* 0x00000003c6027221 */ /* 0x010fe20000010000 */
[----:B------:R-:W-:Y:S01]  /*52b0*/  FADD.FTZ R46, R32, R11 ;  /* 0x0000000b202e7221 */ /* 0x000fe20000010000 */
[----:B------:R-:W-:Y:S01]  /*52c0*/  F2FP.BF16.F32.PACK_AB R198, R198, R15 ;  /* 0x0000000fc6c6723e */ /* 0x000fe200000010ff */
[----:B------:R-:W-:-:S02]  /*52d0*/  IMAD.MOV.U32 R32, RZ, RZ, R119 ;  /* 0x000000ffff207224 */ /* 0x000fc400078e0077 */
[----:B------:R-:W-:Y:S01]  /*52e0*/  FADD.FTZ R11, R99, R46 ;  /* 0x0000002e630b7221 */ /* 0x000fe20000010000 */
[----:B------:R-:W-:Y:S01]  /*52f0*/  IMAD.MOV.U32 R99, RZ, RZ, R119 ;  /* 0x000000ffff637224 */ /* 0x000fe200078e0077 */
[----:B------:R2:W4:Y:S01]  /*5300*/  MUFU.EX2 R194, R61 ;  /* 0x0000003d00c27308 */ /* 0x0005220000000800 */
[----:B---3--:R-:W-:Y:S01]  /*5310*/  FADD.FTZ R3, R21, R2 ;  /* 0x0000000215037221 */ /* 0x008fe20000010000 */
[----:B------:R-:W-:Y:S01]  /*5320*/  FADD.FTZ R46, R36, R11 ;  /* 0x0000000b242e7221 */ /* 0x000fe20000010000 */
[----:B------:R-:W-:Y:S02]  /*5330*/  IMAD.MOV.U32 R36, RZ, RZ, R119 ;  /* 0x000000ffff247224 */ /* 0x000fe400078e0077 */
[C---:B------:R-:W-:Y:S01]  /*5340*/  FADD.FTZ R2, R192.reuse, R3 ;  /* 0x00000003c0027221 */ /* 0x040fe20000010000 */
[----:B------:R-:W-:Y:S01]  /*5350*/  FADD.FTZ R11, R103, R46 ;  /* 0x0000002e670b7221 */ /* 0x000fe20000010000 */
[----:B------:R-:W-:Y:S01]  /*5360*/  F2FP.BF16.F32.PACK_AB R192, R192, R21 ;  /* 0x00000015c0c0723e */ /* 0x000fe200000010ff */
[----:B------:R-:W3:Y:S01]  /*5370*/  MUFU.EX2 R31, R31 ;  /* 0x0000001f001f7308 */ /* 0x000ee20000000800 */
[----:B-1----:R-:W-:Y:S01]  /*5380*/  FADD.FTZ R3, R27, R2 ;  /* 0x000000021b037221 */ /* 0x002fe20000010000 */
[----:B------:R-:W-:Y:S01]  /*5390*/  FADD.FTZ R8, R38, R11 ;  /* 0x0000000b26087221 */ /* 0x000fe20000010000 */
[--C-:B------:R-:W-:Y:S01]  /*53a0*/  IMAD.MOV.U32 R103, RZ, RZ, R119.reuse ;  /* 0x000000ffff677224 */ /* 0x100fe200078e0077 */
[----:B--2---:R-:W-:Y:S01]  /*53b0*/  MOV R61, R119 ;  /* 0x00000077003d7202 */ /* 0x004fe20000000f00 */
[----:B------:R-:W-:-:S02]  /*53c0*/  IMAD.MOV.U32 R46, RZ, RZ, R119 ;  /* 0x000000ffff2e7224 */ /* 0x000fc400078e0077 */
[----:B------:R-:W-:Y:S01]  /*53d0*/  FADD.FTZ R11, R107, R8 ;  /* 0x000000086b0b7221 */ /* 0x000fe20000010000 */
[----:B------:R-:W-:Y:S01]  /*53e0*/  IMAD.MOV.U32 R107, RZ, RZ, R119 ;  /* 0x000000ffff6b7224 */ /* 0x000fe200078e0077 */
[----:B------:R1:W2:Y:S01]  /*53f0*/  MUFU.EX2 R188, R49 ;  /* 0x0000003100bc7308 */ /* 0x0002a20000000800 */
[----:B----4-:R-:W-:Y:S01]  /*5400*/  FADD.FTZ R2, R194, R3 ;  /* 0x00000003c2027221 */ /* 0x010fe20000010000 */
[----:B------:R-:W-:Y:S01]  /*5410*/  FADD.FTZ R8, R40, R11 ;  /* 0x0000000b28087221 */ /* 0x000fe20000010000 */
[----:B------:R-:W-:Y:S01]  /*5420*/  F2FP.BF16.F32.PACK_AB R194, R194, R27 ;  /* 0x0000001bc2c2723e */ /* 0x000fe200000010ff */
[--C-:B------:R-:W-:Y:S02]  /*5430*/  IMAD.MOV.U32 R40, RZ, RZ, R119.reuse ;  /* 0x000000ffff287224 */ /* 0x100fe400078e0077 */
[----:B------:R-:W-:Y:S01]  /*5440*/  FADD.FTZ R11, R111, R8 ;  /* 0x000000086f0b7221 */ /* 0x000fe20000010000 */
[--C-:B------:R-:W-:Y:S01]  /*5450*/  IMAD.MOV.U32 R38, RZ, RZ, R119.reuse ;  /* 0x000000ffff267224 */ /* 0x100fe200078e0077 */
[----:B------:R-:W4:Y:S01]  /*5460*/  MUFU.EX2 R35, R35 ;  /* 0x0000002300237308 */ /* 0x000f220000000800 */
[----:B---3--:R-:W-:Y:S01]  /*5470*/  FADD.FTZ R3, R31, R2 ;  /* 0x000000021f037221 */ /* 0x008fe20000010000 */
[----:B-1----:R-:W-:Y:S01]  /*5480*/  SHF.R.U32.HI R49, RZ, 0x1f, R48 ;  /* 0x0000001fff317819 */ /* 0x002fe20000011630 */
[----:B------:R-:W-:-:S03]  /*5490*/  IMAD.MOV.U32 R27, RZ, RZ, R119 ;  /* 0x000000ffff1b7224 */ /* 0x000fc600078e0077 */
[----:B------:R-:W-:Y:S01]  /*54a0*/  LEA.HI.SX32 R49, R48, R49, 0x1a ;  /* 0x0000003130317211 */ /* 0x000fe200078fd2ff */
[----:B------:R-:W-:Y:S01]  /*54b0*/  IMAD.MOV.U32 R48, RZ, RZ, R119 ;  /* 0x000000ffff307224 */ /* 0x000fe200078e0077 */
[----:B------:R1:W3:Y:S01]  /*54c0*/  MUFU.EX2 R190, R53 ;  /* 0x0000003500be7308 */ /* 0x0002e20000000800 */
[C---:B--2---:R-:W-:Y:S01]  /*54d0*/  FADD.FTZ R2, R188.reuse, R3 ;  /* 0x00000003bc027221 */ /* 0x044fe20000010000 */
[----:B------:R-:W-:Y:S02]  /*54e0*/  VIMNMX R10, RZ, R49, !PT ;  /* 0x00000031ff0a7248 */ /* 0x000fe40007fe0100 */
[----:B------:R-:W-:Y:S02]  /*54f0*/  F2FP.BF16.F32.PACK_AB R188, R188, R31 ;  /* 0x0000001fbcbc723e */ /* 0x000fe400000010ff */
[----:B------:R-:W-:Y:S01]  /*5500*/  ISETP.GE.AND P2, PT, R83, R10, PT ;  /* 0x0000000a5300720c */ /* 0x000fe20003f46270 */
[--C-:B------:R-:W-:Y:S01]  /*5510*/  IMAD.MOV.U32 R83, RZ, RZ, R119.reuse ;  /* 0x000000ffff537224 */ /* 0x100fe200078e0077 */
[----:B------:R-:W2:Y:S01]  /*5520*/  MUFU.EX2 R39, R39 ;  /* 0x0000002700277308 */ /* 0x000ea20000000800 */
[----:B----4-:R-:W-:Y:S01]  /*5530*/  FADD.FTZ R3, R35, R2 ;  /* 0x0000000223037221 */ /* 0x010fe20000010000 */
[----:B-1----:R-:W-:Y:S01]  /*5540*/  IMAD.MOV.U32 R53, RZ, RZ, R119 ;  /* 0x000000ffff357224 */ /* 0x002fe200078e0077 */
[----:B------:R-:W-:-:S02]  /*5550*/  MOV R49, R119 ;  /* 0x0000007700317202 */ /* 0x000fc40000000f00 */
[----:B------:R-:W-:-:S03]  /*5560*/  MOV R31, R119 ;  /* 0x00000077001f7202 */ /* 0x000fc60000000f00 */
[----:B------:R1:W4:Y:S01]  /*5570*/  MUFU.EX2 R184, R41 ;  /* 0x0000002900b87308 */ /* 0x0003220000000800 */
[C---:B---3--:R-:W-:Y:S01]  /*5580*/  FADD.FTZ R2, R190.reuse, R3 ;  /* 0x00000003be027221 */ /* 0x048fe20000010000 */
[----:B------:R-:W-:Y:S01]  /*5590*/  F2FP.BF16.F32.PACK_AB R190, R190, R35 ;  /* 0x00000023bebe723e */ /* 0x000fe200000010ff */
[----:B------:R-:W-:-:S05]  /*55a0*/  IMAD.MOV.U32 R35, RZ, RZ, R119 ;  /* 0x000000ffff237224 */ /* 0x000fca00078e0077 */
[----:B------:R-:W3:Y:S01]  /*55b0*/  MUFU.EX2 R43, R43 ;  /* 0x0000002b002b7308 */ /* 0x000ee20000000800 */
[----:B--2---:R-:W-:Y:S01]  /*55c0*/  FADD.FTZ R3, R39, R2 ;  /* 0x0000000227037221 */ /* 0x004fe20000010000 */
[----:B-1----:R-:W-:-:S06]  /*55d0*/  IMAD.MOV.U32 R41, RZ, RZ, R119 ;  /* 0x000000ffff297224 */ /* 0x002fcc00078e0077 */
[----:B------:R1:W2:Y:S01]  /*55e0*/  MUFU.EX2 R186, R45 ;  /* 0x0000002d00ba7308 */ /* 0x0002a20000000800 */
[C---:B----4-:R-:W-:Y:S01]  /*55f0*/  FADD.FTZ R2, R184.reuse, R3 ;  /* 0x00000003b8027221 */ /* 0x050fe20000010000 */
[----:B------:R-:W-:Y:S01]  /*5600*/  F2FP.BF16.F32.PACK_AB R184, R184, R39 ;  /* 0x00000027b8b8723e */ /* 0x000fe200000010ff */
[----:B------:R-:W-:-:S05]  /*5610*/  IMAD.MOV.U32 R39, RZ, RZ, R119 ;  /* 0x000000ffff277224 */ /* 0x000fca00078e0077 */
[----:B------:R-:W4:Y:S01]  /*5620*/  MUFU.EX2 R47, R47 ;  /* 0x0000002f002f7308 */ /* 0x000f220000000800 */
[----:B---3--:R-:W-:Y:S01]  /*5630*/  FADD.FTZ R3, R43, R2 ;  /* 0x000000022b037221 */ /* 0x008fe20000010000 */
[----:B-1----:R-:W-:-:S06]  /*5640*/  IMAD.MOV.U32 R45, RZ, RZ, R119 ;  /* 0x000000ffff2d7224 */ /* 0x002fcc00078e0077 */
[----:B------:R1:W3:Y:S01]  /*5650*/  MUFU.EX2 R180, R33 ;  /* 0x0000002100b47308 */ /* 0x0002e20000000800 */
[C---:B--2---:R-:W-:Y:S01]  /*5660*/  FADD.FTZ R2, R186.reuse, R3 ;  /* 0x00000003ba027221 */ /* 0x044fe20000010000 */
[----:B------:R-:W-:Y:S02]  /*5670*/  F2FP.BF16.F32.PACK_AB R186, R186, R43 ;  /* 0x0000002bbaba723e */ /* 0x000fe400000010ff */
[----:B------:R-:W-:-:S04]  /*5680*/  MOV R43, R119 ;  /* 0x00000077002b7202 */ /* 0x000fc80000000f00 */
[----:B------:R-:W2:Y:S01]  /*5690*/  MUFU.EX2 R51, R51 ;  /* 0x0000003300337308 */ /* 0x000ea20000000800 */
[----:B----4-:R-:W-:Y:S01]  /*56a0*/  FADD.FTZ R3, R47, R2 ;  /* 0x000000022f037221 */ /* 0x010fe20000010000 */
[----:B-1----:R-:W-:-:S06]  /*56b0*/  IMAD.MOV.U32 R33, RZ, RZ, R119 ;  /* 0x000000ffff217224 */ /* 0x002fcc00078e0077 */
[----:B------:R1:W4:Y:S01]  /*56c0*/  MUFU.EX2 R42, R113 ;  /* 0x00000071002a7308 */ /* 0x0003220000000800 */
[C---:B---3--:R-:W-:Y:S01]  /*56d0*/  FADD.FTZ R2, R180.reuse, R3 ;  /* 0x00000003b4027221 */ /* 0x048fe20000010000 */
[----:B------:R-:W-:Y:S01]  /*56e0*/  F2FP.BF16.F32.PACK_AB R180, R180, R47 ;  /* 0x0000002fb4b4723e */ /* 0x000fe200000010ff */
[----:B------:R-:W-:-:S05]  /*56f0*/  IMAD.MOV.U32 R47, RZ, RZ, R119 ;  /* 0x000000ffff2f7224 */ /* 0x000fca00078e0077 */
[----:B------:R3:W5:Y:S01]  /*5700*/  MUFU.EX2 R182, R37 ;  /* 0x0000002500b67308 */ /* 0x0007620000000800 */
[----:B--2---:R-:W-:Y:S01]  /*5710*/  FADD.FTZ R3, R51, R2 ;  /* 0x0000000233037221 */ /* 0x004fe20000010000 */
[----:B-1----:R-:W-:-:S06]  /*5720*/  IMAD.MOV.U32 R113, RZ, RZ, R119 ;  /* 0x000000ffff717224 */ /* 0x002fcc00078e0077 */
[----:B------:R-:W1:Y:S01]  /*5730*/  MUFU.EX2 R115, R115 ;  /* 0x0000007300737308 */ /* 0x000e620000000800 */
[C---:B----4-:R-:W-:Y:S01]  /*5740*/  FADD.FTZ R8, R42.reuse, R11 ;  /* 0x0000000b2a087221 */ /* 0x050fe20000010000 */
[----:B------:R-:W-:Y:S01]  /*5750*/  F2FP.BF16.F32.PACK_AB R183, R42, R111 ;  /* 0x0000006f2ab7723e */ /* 0x000fe200000010ff */
[--C-:B------:R-:W-:Y:S01]  /*5760*/  IMAD.MOV.U32 R111, RZ, RZ, R119.reuse ;  /* 0x000000ffff6f7224 */ /* 0x100fe200078e0077 */
[----:B---3--:R-:W-:Y:S01]  /*5770*/  MOV R37, R119 ;  /* 0x0000007700257202 */ /* 0x008fe20000000f00 */
[----:B------:R-:W-:-:S03]  /*5780*/  IMAD.MOV.U32 R42, RZ, RZ, R119 ;  /* 0x000000ffff2a7224 */ /* 0x000fc600078e0077 */
[----:B------:R-:W2:Y:S01]  /*5790*/  MUFU.EX2 R55, R55 ;  /* 0x0000003700377308 */ /* 0x000ea20000000800 */
[C---:B-----5:R-:W-:Y:S01]  /*57a0*/  FADD.FTZ R2, R182.reuse, R3 ;  /* 0x00000003b6027221 */ /* 0x060fe20000010000 */
[----:B------:R-:W-:Y:S01]  /*57b0*/  F2FP.BF16.F32.PACK_AB R182, R182, R51 ;  /* 0x00000033b6b6723e */ /* 0x000fe200000010ff */
[----:B------:R-:W-:-:S05]  /*57c0*/  IMAD.MOV.U32 R51, RZ, RZ, R119 ;  /* 0x000000ffff337224 */ /* 0x000fca00078e0077 */
        /* <DEDUP_REMOVED lines=8> */
[----:B------:R-:W-:Y:S01]  /*5850*/  IMAD.MOV.U32 R44, RZ, RZ, R119 ;  /* 0x000000ffff2c7224 */ /* 0x000fe200078e0077 */
[-C--:B------:R-:W-:Y:S02]  /*5860*/  MOV R115, R119.reuse ;  /* 0x0000007700737202 */ /* 0x080fe40000000f00 */
[----:B-1----:R-:W-:Y:S02]  /*5870*/  MOV R25, R119 ;  /* 0x0000007700197202 */ /* 0x002fe40000000f00 */
[----:B------:R-:W1:Y:S01]  /*5880*/  MUFU.EX2 R59, R59 ;  /* 0x0000003b003b7308 */ /* 0x000e620000000800 */
[C---:B-----5:R-:W-:Y:S01]  /*5890*/  FADD.FTZ R2, R176.reuse, R3 ;  /* 0x00000003b0027221 */ /* 0x060fe20000010000 */
[----:B------:R-:W-:Y:S01]  /*58a0*/  F2FP.BF16.F32.PACK_AB R176, R176, R55 ;  /* 0x00000037b0b0723e */ /* 0x000fe200000010ff */
[----:B------:R-:W-:Y:S01]  /*58b0*/  IMAD.MOV.U32 R3, RZ, RZ, 0x3f800000 ;  /* 0x3f800000ff037424 */ /* 0x000fe200078e00ff */
[----:B------:R-:W-:-:S04]  /*58c0*/  MOV R55, R119 ;  /* 0x0000007700377202 */ /* 0x000fc80000000f00 */
[----:B------:R-:W3:Y:S01]  /*58d0*/  MUFU.EX2 R34, R34 ;  /* 0x0000002200227308 */ /* 0x000ee20000000800 */
[----:B--2---:R-:W-:-:S07]  /*58e0*/  FADD.FTZ R11, R121, R8 ;  /* 0x00000008790b7221 */ /* 0x004fce0000010000 */
[----:B------:R-:W2:Y:S01]  /*58f0*/  MUFU.EX2 R24, R24 ;  /* 0x0000001800187308 */ /* 0x000ea20000000800 */
[----:B-1----:R-:W-:Y:S01]  /*5900*/  FADD.FTZ R9, R59, R2 ;  /* 0x000000023b097221 */ /* 0x002fe20000010000 */
[----:B------:R-:W-:Y:S02]  /*5910*/  IMAD.MOV.U32 R2, RZ, RZ, 0x3f800000 ;  /* 0x3f800000ff027424 */ /* 0x000fe400078e00ff */
[C---:B---3--:R-:W-:Y:S01]  /*5920*/  FADD.FTZ R8, R34.reuse, R11 ;  /* 0x0000000b22087221 */ /* 0x048fe20000010000 */
[----:B------:R-:W-:Y:S01]  /*5930*/  F2FP.BF16.F32.PACK_AB R179, R34, R121 ;  /* 0x0000007922b3723e */ /* 0x000fe200000010ff */
[----:B------:R-:W-:Y:S02]  /*5940*/  IMAD.MOV.U32 R34, RZ, RZ, R119 ;  /* 0x000000ffff227224 */ /* 0x000fe400078e0077 */
[C---:B--2---:R-:W-:Y:S01]  /*5950*/  FADD.FTZ R9, R24.reuse, R9 ;  /* 0x0000000918097221 */ /* 0x044fe20000010000 */
[----:B------:R-:W-:Y:S01]  /*5960*/  F2FP.BF16.F32.PACK_AB R178, R24, R59 ;  /* 0x0000003b18b2723e */ /* 0x000fe200000010ff */
[----:B------:R-:W-:-:S02]  /*5970*/  IMAD.MOV.U32 R59, RZ, RZ, R119 ;  /* 0x000000ffff3b7224 */ /* 0x000fc400078e0077 */
[----:B------:R-:W-:Y:S01]  /*5980*/  IMAD.MOV.U32 R24, RZ, RZ, R119 ;  /* 0x000000ffff187224 */ /* 0x000fe200078e0077 */
[----:B------:R-:W-:Y:S06]  /*5990*/  @!P2 BRA `(.L_x_4722) ;  /* 0x000000480028a947 */ /* 0x000fec0003800000 */
[----:B------:R-:W-:Y:S01]  /*59a0*/  R2UR UR6, R17 ;  /* 0x00000000110672ca */ /* 0x000fe200000e0000 */
[----:B------:R-:W-:Y:S01]  /*59b0*/  IMAD.MOV.U32 R11, RZ, RZ, R4 ;  /* 0x000000ffff0b7224 */ /* 0x000fe200078e0004 */
[----:B------:R-:W-:Y:S01]  /*59c0*/  CS2R R118, SRZ ;  /* 0x0000000000767805 */ /* 0x000fe2000001ff00 */
        /* <DEDUP_REMOVED lines=50> */
[----:B------:R-:W-:Y:S01]  /*5cf0*/  UMOV UR41, UR46 ;  /* 0x0000002e00297c82 */ /* 0x000fe20008000000 */
[----:B------:R-:W-:-:S05]  /*5d00*/  ULDC.64 UR60, c[0x0][0x3f8] ;  /* 0x0000fe00003c7ab9 */ /* 0x000fca0000000a00 */
.L_x_4731:
[----:B------:R-:W-:Y:S01]  /*5d10*/  R2UR UR10, R13 ;  /* 0x000000000d0a72ca */ /* 0x000fe200000e0000 */
        /* <DEDUP_REMOVED lines=8> */
.L_x_4723:
        /* <DEDUP_REMOVED lines=8> */
.L_x_4724:
[----:B--2---:R-:W-:Y:S05]  /*5e20*/  @P2 BRA `(.L_x_4725) ;  /* 0x0000000000082947 */ /* 0x004fea0003800000 */
[----:B------:R-:W2:Y:S02]  /*5e30*/  SYNCS.PHASECHK.TRANS64.TRYWAIT P2, [UR47+0x36830], R0 ;  /* 0x03683000ff0075a7 */ /* 0x000ea4000804016f */
[----:B--2---:R-:W-:Y:S05]  /*5e40*/  @!P2 BRA `(.L_x_4726) ;  /* 0x000000dc003ca947 */ /* 0x004fea0003800000 */
.L_x_4725:
[----:B------:R-:W-:Y:S01]  /*5e50*/  UIMAD UR6, UR46, 0xa80, UR40 ;  /* 0x00000a802e0678a4 */ /* 0x000fe2000f8e0228 */
[----:B------:R-:W-:Y:S01]  /*5e60*/  WARPGROUP.ARRIVE ;  /* 0x00000000000079c5 */ /* 0x000fe20000000000 */
[----:B------:R-:W-:Y:S01]  /*5e70*/  UMOV UR7, 0x40000040 ;  /* 0x4000004000077882 */ /* 0x000fe20000000000 */
[----:B------:R-:W-:Y:S01]  /*5e80*/  UMOV UR56, UR4 ;  /* 0x0000000400387c82 */ /* 0x000fe20008000000 */
[----:B------:R-:W-:Y:S01]  /*5e90*/  UIADD3 UR58, UR6, 0x80, URZ ;  /* 0x00000080063a7890 */ /* 0x000fe2000fffe03f */
[-C--:B------:R-:W-:Y:S01]  /*5ea0*/  FMUL.FTZ R24, R24, R2.reuse ;  /* 0x0000000218187220 */ /* 0x080fe20000410000 */
[----:B------:R-:W-:Y:S01]  /*5eb0*/  UMOV UR57, UR5 ;  /* 0x0000000500397c82 */ /* 0x000fe20008000000 */
[----:B------:R-:W-:Y:S01]  /*5ec0*/  UMOV UR59, 0x40000040 ;  /* 0x40000040003b7882 */ /* 0x000fe20000000000 */
[----:B------:R-:W-:Y:S02]  /*5ed0*/  UIADD3 UR10, UR6, 0x180, URZ ;  /* 0x00000180060a7890 */ /* 0x000fe4000fffe03f */
[----:B------:R-:W-:Y:S01]  /*5ee0*/  HGMMA.64x16x16.F32.BF16 R168, gdesc[UR4], RZ, !UPT, gsb0 ;  /* 0x0020000004a879f0 */ /* 0x000fe2000c0018ff */
        /* <DEDUP_REMOVED lines=607> */
.L_x_4727:
[----:B------:R-:W-:Y:S02]  /*84e0*/  R2UR UR6, R16 ;  /* 0x00000000100672ca */ /* 0x000fe400000e0000 */
[----:B------:R-:W-:-:S11]  /*84f0*/  R2UR UR7, R13 ;  /* 0x000000000d0772ca */ /* 0x000fd600000e0000 */
[----:B------:R-:W-:Y:S02]  /*8500*/  ULEA UR6, UR41, UR6, 0x3 ;  /* 0x0000000629067291 */ /* 0x000fe4000f8e183f */
[----:B-12---:R-:W-:-:S05]  /*8510*/  IMAD.U32 R0, RZ, RZ, UR7 ;  /* 0x00000007ff007e24 */ /* 0x006fca000f8e00ff */
[----:B------:R-:W-:-:S04]  /*8520*/  SHF.L.U32 R0, R0, 0x1f, RZ ;  /* 0x0000001f00007819 */ /* 0x000fc800000006ff */
[----:B------:R1:W2:Y:S01]  /*8530*/  SYNCS.PHASECHK.TRANS64.TRYWAIT P2, [UR6+0x36850], R0 ;  /* 0x03685000ff0075a7 */ /* 0x0002a20008040146 */
[----:B------:R-:W-:Y:S05]  /*8540*/  @!P0 BRA `(.L_x_4728) ;  /* 0x0000000000048947 */ /* 0x000fea0003800000 */
[----:B------:R-:W-:Y:S01]  /*8550*/  BPT.TRAP 0x1 ;  /* 0x000000040000795c */ /* 0x000fe20000300000 */
.L_x_4728:
[----:B--2---:R-:W-:Y:S05]  /*8560*/  @P2 BRA `(.L_x_4729) ;  /* 0x0000000000082947 */ /* 0x004fea0003800000 */
[----:B------:R-:W2:Y:S02]  /*8570*/  SYNCS.PHASECHK.TRANS64.TRYWAIT P2, [UR6+0x36850], R0 ;  /* 0x03685000ff0075a7 */ /* 0x000ea40008040146 */
[----:B--2---:R-:W-:Y:S05]  /*8580*/  @!P2 BRA `(.L_x_4730) ;  /* 0x000000b40084a947 */ /* 0x004fea0003800000 */
.L_x_4729:
[----:B------:R-:W-:Y:S01]  /*8590*/  R2UR UR7, R16 ;  /* 0x00000000100772ca */ /* 0x000fe200000e0000 */
[----:B------:R-:W-:Y:S01]  /*85a0*/  WARPGROUP.ARRIVE ;  /* 0x00000000000079c5 */ /* 0x000fe20000000000 */
[----:B------:R-:W-:Y:S01]  /*85b0*/  UMOV UR11, 0x40000040 ;  /* 0x40000040000b7882 */ /* 0x000fe20000000000 */
[----:B-12---:R-:W1:Y:S01]  /*85c0*/  LDC R0, c[0x0][0x288] ;  /* 0x0000a200ff007b82 */ /* 0x006e620000000800 */
[----:B------:R-:W-:Y:S01]  /*85d0*/  UISETP.NE.U32.AND UP0, UPT, UR60, URZ, UPT ;  /* 0x0000003f3c00728c */ /* 0x000fe2000bf05070 */
[----:B------:R-:W-:Y:S01]  /*85e0*/  ULDC UR15, c[0x0][0x404] ;  /* 0x00010100000f7ab9 */ /* 0x000fe20000000800 */
[----:B------:R-:W-:Y:S02]  /*85f0*/  ULDC UR14, c[0x0][0x2e0] ;  /* 0x0000b800000e7ab9 */ /* 0x000fe40000000800 */
[----:B------:R-:W-:-:S05]  /*8600*/  UISETP.NE.AND.EX UP0, UPT, UR61, URZ, UPT, UP0 ;  /* 0x0000003f3d00728c */ /* 0x000fca000bf05300 */
[----:B------:R-:W-:-:S04]  /*8610*/  UIADD3 UR7, UR7, 0x400, URZ ;  /* 0x0000040007077890 */ /* 0x000fc8000fffe03f */
[----:B------:R-:W-:-:S04]  /*8620*/  USHF.R.U32.HI UR7, URZ, 0x4, UR7 ;  /* 0x000000043f077899 */ /* 0x000fc80008011607 */
[----:B------:R-:W-:-:S04]  /*8630*/  ULOP3.LUT UR7, UR7, 0x3fff, URZ, 0xc0, !UPT ;  /* 0x00003fff07077892 */ /* 0x000fc8000f8ec03f */
[----:B------:R-:W-:-:S04]  /*8640*/  ULOP3.LUT UR7, UR7, 0x3800000, URZ, 0xfc, !UPT ;  /* 0x0380000007077892 */ /* 0x000fc8000f8efc3f */
[----:B------:R-:W-:-:S03]  /*8650*/  UIMAD UR7, UR41, 0xa80, UR7 ;  /* 0x00000a80290778a4 */ /* 0x000fc6000f8e0207 */
[----:B------:R-:W-:-:S04]  /*8660*/  UMOV UR41, UR46 ;  /* 0x0000002e00297c82 */ /* 0x000fc80008000000 */
        /* <DEDUP_REMOVED lines=12> */
[----:B------:R-:W-:Y:S02]  /*8730*/  UIMAD UR10, UR45, -0x70, UR42 ;  /* 0xffffff902d0a78a4 */ /* 0x000fe4000f8e022a */
[----:B------:R-:W-:Y:S02]  /*8740*/  USEL UR11, UR15, 0x1, UP0 ;  /* 0x000000010f0b7887 */ /* 0x000fe40008000000 */
[----:B------:R-:W-:-:S04]  /*8750*/  UIADD3 UR10, UR10, 0x1, URZ ;  /* 0x000000010a0a7890 */ /* 0x000fc8000fffe03f */
[----:B------:R-:W-:-:S03]  /*8760*/  UIMAD UR10, UR11, UR14, UR10 ;  /* 0x0000000e0b0a72a4 */ /* 0x000fc6000f8e020a */
[----:B------:R-:W-:-:S03]  /*8770*/  UMOV UR11, 0x40000040 ;  /* 0x40000040000b7882 */ /* 0x000fc60000000000 */
[----:B-1----:R-:W-:Y:S01]  /*8780*/  IADD3 R0, -R0, UR10, RZ ;  /* 0x0000000a00007c10 */ /* 0x002fe2000fffe1ff */
[----:B------:R-:W-:-:S04]  /*8790*/  UIADD3 UR10, UR7, 0x180, URZ ;  /* 0x00000180070a7890 */ /* 0x000fc8000fffe03f */
[----:B------:R-:W-:-:S04]  /*87a0*/  IMAD R3, R205, -0x2, R0 ;  /* 0xfffffffecd037824 */ /* 0x000fc800078e0200 */
        /* <DEDUP_REMOVED lines=56> */
[----:B------:R-:W-:Y:S01]  /*8b30*/  FSEL R161, R140, -INF , P2 ;  /* 0xff8000008ca17808 */ /* 0x000fe20001000000 */
[----:B------:R-:W-:Y:S01]  /*8b40*/  IMAD.U32 R140, RZ, RZ, UR6 ;  /* 0x00000006ff8c7e24 */ /* 0x000fe2000f8e00ff */
[----:B------:R-:W-:Y:S01]  /*8b50*/  FMNMX.FTZ R0, R137, R0, !PT ;  /* 0x0000000089007209 */ /* 0x000fe20007810000 */
[----:B------:R-:W-:Y:S01]  /*8b60*/  UIADD3 UR6, UR45, -0x1, URZ ;  /* 0xffffffff2d067890 */ /* 0x000fe2000fffe03f */
[----:B------:R-:W-:Y:S01]  /*8b70*/  ISETP.GT.AND P2, PT, R4, 0x50, PT ;  /* 0x000000500400780c */ /* 0x000fe20003f44270 */
[----:B------:R-:W-:Y:S01]  /*8b80*/  @!P1 VIADD R140, R140, 0x36860 ;  /* 0x000368608c8c9836 */ /* 0x000fe20000000000 */
        /* <DEDUP_REMOVED lines=8> */
[C---:B------:R-:W-:Y:S02]  /*8c10*/  ISETP.GT.AND P3, PT, R4.reuse, 0x59, PT ;  /* 0x000000590400780c */ /* 0x040fe40003f64270 */
[----:B------:R-:W-:Y:S02]  /*8c20*/  FMNMX.FTZ R0, R129, R0, !PT ;  /* 0x0000000081007209 */ /* 0x000fe40007810000 */
[----:B------:R-:W-:Y:S02]  /*8c30*/  FSEL R133, R133, -INF , P3 ;  /* 0xff80000085857808 */ /* 0x000fe40001800000 */
[----:B------:R-:W-:Y:S02]  /*8c40*/  ISETP.GT.AND P3, PT, R4, 0x61, PT ;  /* 0x000000610400780c */ /* 0x000fe40003f64270 */
[----:B------:R-:W-:Y:S01]  /*8c50*/  @!P1 PRMT R140, RZ, 0x654, R140 ;  /* 0x00000654ff8c9816 */ /* 0x000fe2000000008c */
[----:B------:R-:W-:Y:S02]  /*8c60*/  WARPGROUP.DEPBAR.LE gsb0, 0x0 ;  /* 0x00008000000079c5 */ /* 0x000fe40000010000 */
[----:B------:R-:W-:Y:S01]  /*8c70*/  WARPGROUP.ARRIVE ;  /* 0x00000000000079c5 */ /* 0x000fe20000000000 */
[----:B------:R-:W-:-:S02]  /*8c80*/  FSEL R193, R121, -INF , P3 ;  /* 0xff80000079c17808 */ /* 0x000fc40001800000 */
[----:B------:R-:W-:-:S03]  /*8c90*/  ISETP.GT.AND P3, PT, R4, 0x69, PT ;  /* 0x000000690400780c */ /* 0x000fc60003f64270 */
[----:B------:R-:W-:Y:S01]  /*8ca0*/  HGMMA.64x192x16.F32.BF16 R24, R188, gdesc[UR8].tnspB, R24, gsb0 ;  /* 0x42e00008bc187df0 */ /* 0x000fe20008001818 */
[----:B------:R-:W-:Y:S01]  /*8cb0*/  UIADD3 UR10, UR7, 0x200, URZ ;  /* 0x00000200070a7890 */ /* 0x000fe2000fffe03f */
[----:B------:R-:W-:Y:S01]  /*8cc0*/  FSEL R125, R125, -INF , P3 ;  /* 0xff8000007d7d7808 */ /* 0x000fe20001800000 */
[----:B------:R-:W-:Y:S01]  /*8cd0*/  UMOV UR11, 0x40000040 ;  /* 0x40000040000b7882 */ /* 0x000fe20000000000 */
[----:B------:R-:W-:Y:S02]  /*8ce0*/  WARPGROUP.DEPBAR.LE gsb0, 0x0 ;  /* 0x00008000000079c5 */ /* 0x000fe40000010000 */
[----:B------:R-:W-:Y:S01]  /*8cf0*/  WARPGROUP.ARRIVE ;  /* 0x00000000000079c5 */ /* 0x000fe20000000000 */
[----:B------:R-:W-:Y:S02]  /*8d00*/  FSEL R189, R132, -INF , P2 ;  /* 0xff80000084bd7808 */ /* 0x000fe40001000000 */
[----:B------:R-:W-:Y:S02]  /*8d10*/  ISETP.GT.AND P2, PT, R4, 0x60, PT ;  /* 0x000000600400780c */ /* 0x000fe40003f44270 */
[----:B------:R-:W-:-:S09]  /*8d20*/  FMNMX.FTZ R0, R189, R0, !PT ;  /* 0x00000000bd007209 */ /* 0x000fd20007810000 */
[----:B------:R-:W-:Y:S01]  /*8d30*/  HGMMA.64x192x16.F32.BF16 R24, R184, gdesc[UR8].tnspB, R24, gsb0 ;  /* 0x42e00008b8187df0 */ /* 0x000fe20008001818 */
[----:B------:R-:W-:Y:S01]  /*8d40*/  FSEL R191, R120, -INF , P2 ;  /* 0xff80000078bf7808 */ /* 0x000fe20001000000 */
[----:B------:R-:W-:Y:S01]  /*8d50*/  UIADD3 UR10, UR7, 0x280, URZ ;  /* 0x00000280070a7890 */ /* 0x000fe2000fffe03f */
[----:B------:R-:W-:Y:S01]  /*8d60*/  FMNMX.FTZ R0, R133, R0, !PT ;  /* 0x0000000085007209 */ /* 0x000fe20007810000 */
[----:B------:R-:W-:Y:S01]  /*8d70*/  UMOV UR11, 0x40000040 ;  /* 0x40000040000b7882 */ /* 0x000fe20000000000 */
[C---:B------:R-:W-:Y:S01]  /*8d80*/  ISETP.GT.AND P2, PT, R4.reuse, 0x68, PT ;  /* 0x000000680400780c */ /* 0x040fe20003f44270 */
[----:B------:R-:W-:Y:S01]  /*8d90*/  VIADD R4, R4, 0x8 ;  /* 0x0000000804047836 */ /* 0x000fe20000000000 */
[----:B------:R-:W-:Y:S02]  /*8da0*/  FMNMX.FTZ R0, R191, R0, !PT ;  /* 0x00000000bf007209 */ /* 0x000fe40007810000 */
[----:B------:R-:W-:Y:S02]  /*8db0*/  FSEL R195, R124, -INF , P2 ;  /* 0xff8000007cc37808 */ /* 0x000fe40001000000 */
[----:B------:R-:W-:-:S02]  /*8dc0*/  FMNMX.FTZ R0, R193, R0, !PT ;  /* 0x00000000c1007209 */ /* 0x000fc40007810000 */
[C---:B------:R-:W-:Y:S02]  /*8dd0*/  ISETP.GT.AND P3, PT, R4.reuse, RZ, PT ;  /* 0x000000ff0400720c */ /* 0x040fe40003f64270 */
[----:B------:R-:W-:Y:S02]  /*8de0*/  FMNMX.FTZ R0, R195, R0, !PT ;  /* 0x00000000c3007209 */ /* 0x000fe40007810000 */
[----:B------:R-:W-:Y:S02]  /*8df0*/  ISETP.GT.AND P4, PT, R4, 0x1, PT ;  /* 0x000000010400780c */ /* 0x000fe40003f84270 */
[----:B------:R-:W-:Y:S02]  /*8e00*/  FMNMX.FTZ R14, R125, R0, !PT ;  /* 0x000000007d0e7209 */ /* 0x000fe40007810000 */
[----:B------:R-:W1:Y:S01]  /*8e10*/  LDC R0, c[0x0][0x988] ;  /* 0x00026200ff007b82 */ /* 0x000e620000000800 */
[----:B------:R-:W-:Y:S02]  /*8e20*/  FSEL R170, R170, -INF , P3 ;  /* 0xff800000aaaa7808 */ /* 0x000fe40001800000 */
[----:B------:R-:W2:Y:S01]  /*8e30*/  SHFL.BFLY PT, R5, R14, 0x2, 0x1f ;  /* 0x0c401f000e057f89 */ /* 0x000ea200000e0000 */
[----:B------:R-:W-:-:S02]  /*8e40*/  ISETP.GT.AND P3, PT, R4, 0x8, PT ;  /* 0x000000080400780c */ /* 0x000fc40003f64270 */
[----:B------:R-:W-:Y:S02]  /*8e50*/  FSEL R171, R171, -INF , P4 ;  /* 0xff800000abab7808 */ /* 0x000fe40002000000 */
[----:B------:R-:W-:Y:S02]  /*8e60*/  ISETP.GT.AND P4, PT, R4, 0x9, PT ;  /* 0x000000090400780c */ /* 0x000fe40003f84270 */
[----:B--2---:R-:W-:Y:S02]  /*8e70*/  FMNMX.FTZ R20, R14, R5, !PT ;  /* 0x000000050e147209 */ /* 0x004fe40007810000 */
[----:B------:R-:W-:-:S03]  /*8e80*/  FMNMX.FTZ R14, R170, R11, !PT ;  /* 0x0000000baa0e7209 */ /* 0x000fc60007810000 */
[----:B------:R-:W2:Y:S01]  /*8e90*/  SHFL.BFLY PT, R5, R20, 0x1, 0x1f ;  /* 0x0c201f0014057f89 */ /* 0x000ea200000e0000 */
[----:B------:R-:W-:Y:S02]  /*8ea0*/  FMNMX.FTZ R14, R171, R14, !PT ;  /* 0x0000000eab0e7209 */ /* 0x000fe40007810000 */
[----:B--2---:R-:W-:-:S04]  /*8eb0*/  FMNMX.FTZ R5, R20, R5, !PT ;  /* 0x0000000514057209 */ /* 0x004fc80007810000 */
[C---:B------:R-:W-:Y:S01]  /*8ec0*/  FSETP.NEU.FTZ.AND P2, PT, R5.reuse, -INF , PT ;  /* 0xff8000000500780b */ /* 0x040fe20003f5d000 */
[----:B-1----:R-:W-:-:S05]  /*8ed0*/  FMUL.FTZ R2, R5, R0 ;  /* 0x0000000005027220 */ /* 0x002fca0000410000 */
[----:B------:R-:W-:-:S05]  /*8ee0*/  FSEL R2, R2, RZ, P2 ;  /* 0x000000ff02027208 */ /* 0x000fca0001000000 */
        /* <DEDUP_REMOVED lines=31> */
[----:B------:R-:W-:Y:S01]  /*90e0*/  FSEL R185, R174, -INF , P3 ;  /* 0xff800000aeb97808 */ /* 0x000fe20001800000 */
[-CC-:B------:R-:W-:Y:S01]  /*90f0*/  FFMA.FTZ R184, R15, R0.reuse, -R2.reuse ;  /* 0x000000000fb87223 */ /* 0x180fe20000010802 */
[----:B------:R-:W-:Y:S01]  /*9100*/  FSEL R187, R175, -INF , P4 ;  /* 0xff800000afbb7808 */ /* 0x000fe20002000000 */
[--C-:B------:R-:W-:Y:S01]  /*9110*/  FFMA.FTZ R175, R197, R0, -R2.reuse ;  /* 0x00000000c5af7223 */ /* 0x100fe20000010802 */
[C---:B------:R-:W-:Y:S01]  /*9120*/  ISETP.GT.AND P3, PT, R4.reuse, 0x10, PT ;  /* 0x000000100400780c */ /* 0x040fe20003f64270 */
[----:B------:R-:W-:Y:S01]  /*9130*/  HGMMA.64x192x16.F32.BF16 R24, R180, gdesc[UR8].tnspB, R24, gsb0 ;  /* 0x42e00008b4187df0 */ /* 0x000fe20008001818 */
[----:B------:R-:W-:Y:S01]  /*9140*/  FMNMX.FTZ R14, R185, R14, !PT ;  /* 0x0000000eb90e7209 */ /* 0x000fe20007810000 */
[----:B------:R-:W-:Y:S01]  /*9150*/  UIADD3 UR10, UR7, 0x300, URZ ;  /* 0x00000300070a7890 */ /* 0x000fe2000fffe03f */
[----:B------:R-:W-:Y:S01]  /*9160*/  ISETP.GT.AND P4, PT, R4, 0x11, PT ;  /* 0x000000110400780c */ /* 0x000fe20003f84270 */
[----:B------:R-:W-:Y:S01]  /*9170*/  UMOV UR11, 0x40000040 ;  /* 0x40000040000b7882 */ /* 0x000fe20000000000 */
[----:B------:R-:W-:Y:S01]  /*9180*/  FSEL R197, R162, -INF , P3 ;  /* 0xff800000a2c57808 */ /* 0x000fe20001800000 */
[--C-:B------:R-:W-:Y:S01]  /*9190*/  FFMA.FTZ R15, R137, R0, -R2.reuse ;  /* 0x00000000890f7223 */ /* 0x100fe20000010802 */
[----:B------:R-:W-:Y:S01]  /*91a0*/  FMNMX.FTZ R14, R187, R14, !PT ;  /* 0x0000000ebb0e7209 */ /* 0x000fe20007810000 */
[-CC-:B------:R-:W-:Y:S01]  /*91b0*/  FFMA.FTZ R137, R141, R0.reuse, -R2.reuse ;  /* 0x000000008d897223 */ /* 0x180fe20000010802 */
[C---:B------:R-:W-:Y:S01]  /*91c0*/  ISETP.GT.AND P3, PT, R4.reuse, 0x18, PT ;  /* 0x000000180400780c */ /* 0x040fe20003f64270 */
[-CC-:B------:R-:W-:Y:S01]  /*91d0*/  FFMA.FTZ R186, R161, R0.reuse, -R2.reuse ;  /* 0x00000000a1ba7223 */ /* 0x180fe20000010802 */
[----:B------:R-:W-:Y:S01]  /*91e0*/  FSEL R163, R163, -INF , P4 ;  /* 0xff800000a3a37808 */ /* 0x000fe20002000000 */
[----:B------:R-:W-:Y:S01]  /*91f0*/  FFMA.FTZ R141, R193, R0, -R2 ;  /* 0x00000000c18d7223 */ /* 0x000fe20000010802 */
[----:B------:R-:W-:Y:S01]  /*9200*/  FMNMX.FTZ R14, R197, R14, !PT ;  /* 0x0000000ec50e7209 */ /* 0x000fe20007810000 */
[----:B------:R-:W-:Y:S01]  /*9210*/  MUFU.EX2 R175, R175 ;  /* 0x000000af00af7308 */ /* 0x000fe20000000800 */
[----:B------:R-:W-:-:S02]  /*9220*/  ISETP.GT.AND P4, PT, R4, 0x19, PT ;  /* 0x000000190400780c */ /* 0x000fc40003f84270 */
[----:B------:R-:W-:Y:S02]  /*9230*/  FSEL R199, R166, -INF , P3 ;  /* 0xff800000a6c77808 */ /* 0x000fe40001800000 */
[----:B------:R-:W-:Y:S02]  /*9240*/  FMNMX.FTZ R14, R163, R14, !PT ;  /* 0x0000000ea30e7209 */ /* 0x000fe40007810000 */
[----:B------:R-:W-:Y:S01]  /*9250*/  FSEL R201, R167, -INF , P4 ;  /* 0xff800000a7c97808 */ /* 0x000fe20002000000 */
[----:B------:R-:W-:Y:S01]  /*9260*/  FFMA.FTZ R167, R203, R0, -R2 ;  /* 0x00000000cba77223 */ /* 0x000fe20000010802 */
[C---:B------:R-:W-:Y:S01]  /*9270*/  ISETP.GT.AND P3, PT, R4.reuse, 0x20, PT ;  /* 0x000000200400780c */ /* 0x040fe20003f64270 */
[----:B------:R-:W-:Y:S01]  /*9280*/  MUFU.EX2 R184, R184 ;  /* 0x000000b800b87308 */ /* 0x000fe20000000800 */
[----:B------:R-:W-:Y:S02]  /*9290*/  FMNMX.FTZ R14, R199, R14, !PT ;  /* 0x0000000ec70e7209 */ /* 0x000fe40007810000 */
[----:B------:R-:W-:-:S02]  /*92a0*/  ISETP.GT.AND P4, PT, R4, 0x21, PT ;  /* 0x000000210400780c */ /* 0x000fc40003f84270 */
[----:B------:R-:W-:Y:S02]  /*92b0*/  FSEL R203, R154, -INF , P3 ;  /* 0xff8000009acb7808 */ /* 0x000fe40001800000 */
[----:B------:R-:W-:Y:S01]  /*92c0*/  FMNMX.FTZ R14, R201, R14, !PT ;  /* 0x0000000ec90e7209 */ /* 0x000fe20007810000 */
[----:B------:R-:W-:Y:S01]  /*92d0*/  MUFU.EX2 R167, R167 ;  /* 0x000000a700a77308 */ /* 0x000fe20000000800 */
[C---:B------:R-:W-:Y:S02]  /*92e0*/  ISETP.GT.AND P3, PT, R4.reuse, 0x28, PT ;  /* 0x000000280400780c */ /* 0x040fe40003f64270 */
[----:B------:R-:W-:Y:S02]  /*92f0*/  FSEL R155, R155, -INF , P4 ;  /* 0xff8000009b9b7808 */ /* 0x000fe40002000000 */
[----:B------:R-:W-:Y:S02]  /*9300*/  FMNMX.FTZ R14, R203, R14, !PT ;  /* 0x0000000ecb0e7209 */ /* 0x000fe40007810000 */
[----:B------:R-:W-:Y:S01]  /*9310*/  ISETP.GT.AND P4, PT, R4, 0x29, PT ;  /* 0x000000290400780c */ /* 0x000fe20003f84270 */
[----:B------:R-:W-:Y:S01]  /*9320*/  MUFU.EX2 R15, R15 ;  /* 0x0000000f000f7308 */ /* 0x000fe20000000800 */
[----:B------:R-:W-:-:S02]  /*9330*/  FSEL R217, R158, -INF , P3 ;  /* 0xff8000009ed97808 */ /* 0x000fc40001800000 */
[----:B------:R-:W-:Y:S02]  /*9340*/  FMNMX.FTZ R14, R155, R14, !PT ;  /* 0x0000000e9b0e7209 */ /* 0x000fe40007810000 */
[----:B------:R-:W-:Y:S01]  /*9350*/  FSEL R219, R159, -INF , P4 ;  /* 0xff8000009fdb7808 */ /* 0x000fe20002000000 */
[----:B------:R-:W-:Y:S01]  /*9360*/  FFMA.FTZ R159, R173, R0, -R2 ;  /* 0x00000000ad9f7223 */ /* 0x000fe20000010802 */
[C---:B------:R-:W-:Y:S01]  /*9370*/  ISETP.GT.AND P3, PT, R4.reuse, 0x30, PT ;  /* 0x000000300400780c */ /* 0x040fe20003f64270 */
[----:B------:R-:W-:Y:S01]  /*9380*/  MUFU.EX2 R186, R186 ;  /* 0x000000ba00ba7308 */ /* 0x000fe20000000800 */
[----:B------:R-:W-:Y:S02]  /*9390*/  FMNMX.FTZ R14, R217, R14, !PT ;  /* 0x0000000ed90e7209 */ /* 0x000fe40007810000 */
[----:B------:R-:W-:Y:S02]  /*93a0*/  ISETP.GT.AND P4, PT, R4, 0x31, PT ;  /* 0x000000310400780c */ /* 0x000fe40003f84270 */
[----:B------:R-:W-:-:S02]  /*93b0*/  FSEL R173, R146, -INF , P3 ;  /* 0xff80000092ad7808 */ /* 0x000fc40001800000 */
[----:B------:R-:W-:Y:S01]  /*93c0*/  FMNMX.FTZ R14, R219, R14, !PT ;  /* 0x0000000edb0e7209 */ /* 0x000fe20007810000 */
[----:B------:R-:W-:Y:S01]  /*93d0*/  MUFU.EX2 R159, R159 ;  /* 0x0000009f009f7308 */ /* 0x000fe20000000800 */
[C---:B------:R-:W-:Y:S02]  /*93e0*/  ISETP.GT.AND P3, PT, R4.reuse, 0x38, PT ;  /* 0x000000380400780c */ /* 0x040fe40003f64270 */
[----:B------:R-:W-:Y:S01]  /*93f0*/  FSEL R221, R147, -INF , P4 ;  /* 0xff80000093dd7808 */ /* 0x000fe20002000000 */
[----:B------:R-:W-:Y:S01]  /*9400*/  FFMA.FTZ R147, R153, R0, -R2 ;  /* 0x0000000099937223 */ /* 0x000fe20000010802 */
[----:B------:R-:W-:Y:S02]  /*9410*/  FMNMX.FTZ R14, R173, R14, !PT ;  /* 0x0000000ead0e7209 */ /* 0x000fe40007810000 */
[----:B------:R-:W-:Y:S01]  /*9420*/  ISETP.GT.AND P4, PT, R4, 0x39, PT ;  /* 0x000000390400780c */ /* 0x000fe20003f84270 */
[----:B------:R-:W-:Y:S01]  /*9430*/  MUFU.EX2 R137, R137 ;  /* 0x0000008900897308 */ /* 0x000fe20000000800 */
[----:B------:R-:W-:-:S02]  /*9440*/  FSEL R165, R150, -INF , P3 ;  /* 0xff80000096a57808 */ /* 0x000fc40001800000 */
[----:B------:R-:W-:Y:S02]  /*9450*/  FMNMX.FTZ R14, R221, R14, !PT ;  /* 0x0000000edd0e7209 */ /* 0x000fe40007810000 */
[----:B------:R-:W-:Y:S02]  /*9460*/  FSEL R151, R151, -INF , P4 ;  /* 0xff80000097977808 */ /* 0x000fe40002000000 */
        /* <DEDUP_REMOVED lines=25> */
[----:B------:R-:W-:-:S02]  /*9600*/  FSEL R225, R134, -INF , P3 ;  /* 0xff80000086e17808 */ /* 0x000fc40001800000 */
[----:B------:R-:W-:Y:S02]  /*9610*/  FMNMX.FTZ R14, R131, R14, !PT ;  /* 0x0000000e830e7209 */ /* 0x000fe40007810000 */
[----:B------:R-:W-:Y:S02]  /*9620*/  FSEL R135, R135, -INF , P4 ;  /* 0xff80000087877808 */ /* 0x000fe40002000000 */
[C---:B------:R-:W-:Y:S02]  /*9630*/  ISETP.GT.AND P3, PT, R4.reuse, 0x60, PT ;  /* 0x000000600400780c */ /* 0x040fe40003f64270 */
        /* <DEDUP_REMOVED lines=10> */
[----:B------:R-:W-:Y:S01]  /*96e0*/  FSEL R229, R127, -INF , P4 ;  /* 0xff8000007fe57808 */ /* 0x000fe20002000000 */
[--C-:B------:R-:W-:Y:S01]  /*96f0*/  FFMA.FTZ R127, R149, R0, -R2.reuse ;  /* 0x00000000957f7223 */ /* 0x100fe20000010802 */
[----:B------:R-:W-:Y:S02]  /*9700*/  FMNMX.FTZ R14, R227, R14, !PT ;  /* 0x0000000ee30e7209 */ /* 0x000fe40007810000 */
[----:B------:R-:W-:Y:S02]  /*9710*/  R2UR UR7, R17 ;  /* 0x00000000110772ca */ /* 0x000fe400000e0000 */
[----:B------:R-:W-:Y:S01]  /*9720*/  FMNMX.FTZ R14, R229, R14, !PT ;  /* 0x0000000ee50e7209 */ /* 0x000fe20007810000 */
[----:B------:R-:W-:Y:S04]  /*9730*/  MUFU.EX2 R127, R127 ;  /* 0x0000007f007f7308 */ /* 0x000fe80000000800 */
[----:B------:R-:W1:Y:S02]  /*9740*/  SHFL.BFLY PT, R3, R14, 0x2, 0x1f ;  /* 0x0c401f000e037f89 */ /* 0x000e6400000e0000 */
[----:B-1----:R-:W-:Y:S01]  /*9750*/  FMNMX.FTZ R3, R14, R3, !PT ;  /* 0x000000030e037209 */ /* 0x002fe20007810000 */
[----:B------:R-:W-:-:S04]  /*9760*/  FFMA.FTZ R14, R191, R0, -R2 ;  /* 0x00000000bf0e7223 */ /* 0x000fc80000010802 */
[----:B------:R-:W1:Y:S02]  /*9770*/  SHFL.BFLY PT, R4, R3, 0x1, 0x1f ;  /* 0x0c201f0003047f89 */ /* 0x000e6400000e0000 */
[----:B------:R-:W-:Y:S01]  /*9780*/  MUFU.EX2 R14, R14 ;  /* 0x0000000e000e7308 */ /* 0x000fe20000000800 */
[----:B-1----:R-:W-:Y:S01]  /*9790*/  FMNMX.FTZ R4, R3, R4, !PT ;  /* 0x0000000403047209 */ /* 0x002fe20007810000 */
[----:B------:R-:W-:Y:S02]  /*97a0*/  WARPGROUP.DEPBAR.LE gsb0, 0x0 ;  /* 0x00008000000079c5 */ /* 0x000fe40000010000 */
[----:B------:R-:W-:Y:S01]  /*97b0*/  WARPGROUP.ARRIVE ;  /* 0x00000000000079c5 */ /* 0x000fe20000000000 */
[----:B------:R-:W-:Y:S01]  /*97c0*/  FSEL R3, R5, RZ, P2 ;  /* 0x000000ff05037208 */ /* 0x000fe20001000000 */
[-C--:B------:R-:W-:Y:S01]  /*97d0*/  FFMA.FTZ R182, R189, R0.reuse, -R2 ;  /* 0x00000000bdb67223 */ /* 0x080fe20000010802 */
[C---:B------:R-:W-:Y:S01]  /*97e0*/  FSETP.NEU.FTZ.AND P2, PT, R4.reuse, -INF , PT ;  /* 0xff8000000400780b */ /* 0x040fe20003f5d000 */
[C---:B------:R-:W-:Y:S01]  /*97f0*/  FMUL.FTZ R124, R4.reuse, R0 ;  /* 0x00000000047c7220 */ /* 0x040fe20000410000 */
[----:B------:R-:W-:Y:S01]  /*9800*/  MUFU.EX2 R180, R169 ;  /* 0x000000a900b47308 */ /* 0x000fe20000000800 */
[----:B------:R-:W-:Y:S01]  /*9810*/  HGMMA.64x192x16.F32.BF16 R24, R176, gdesc[UR8].tnspB, R24, gsb0 ;  /* 0x42e00008b0187df0 */ /* 0x000fe20008001818 */
[----:B------:R-:W-:Y:S01]  /*9820*/  FADD.FTZ R3, -R3, R12 ;  /* 0x0000000c03037221 */ /* 0x000fe20000010100 */
[----:B------:R-:W-:-:S02]  /*9830*/  FSEL R132, R4, RZ, P2 ;  /* 0x000000ff04847208 */ /* 0x000fc40001000000 */
[----:B------:R-:W-:Y:S01]  /*9840*/  FSEL R124, R124, RZ, P2 ;  /* 0x000000ff7c7c7208 */ /* 0x000fe20001000000 */
[-C--:B------:R-:W-:Y:S01]  /*9850*/  FMUL.FTZ R3, R3, R0.reuse ;  /* 0x0000000003037220 */ /* 0x080fe20000410000 */
[----:B------:R-:W-:Y:S01]  /*9860*/  ISETP.LT.AND P2, PT, R10, UR45, PT ;  /* 0x0000002d0a007c0c */ /* 0x000fe2000bf41270 */
[----:B------:R-:W-:Y:S01]  /*9870*/  MUFU.EX2 R182, R182 ;  /* 0x000000b600b67308 */ /* 0x000fe20000000800 */
[----:B------:R-:W-:Y:S01]  /*9880*/  UMOV UR45, UR6 ;  /* 0x00000006002d7c82 */ /* 0x000fe20008000000 */
[-CC-:B------:R-:W-:Y:S01]  /*9890*/  FFMA.FTZ R12, R170, R0.reuse, -R124.reuse ;  /* 0x00000000aa0c7223 */ /* 0x180fe2000001087c */
[-CC-:B------:R-:W-:Y:S01]  /*98a0*/  FFMA.FTZ R149, R171, R0.reuse, -R124.reuse ;  /* 0x00000000ab957223 */ /* 0x180fe2000001087c */
[-CC-:B------:R-:W-:Y:S01]  /*98b0*/  FFMA.FTZ R120, R185, R0.reuse, -R124.reuse ;  /* 0x00000000b9787223 */ /* 0x180fe2000001087c */
[-CC-:B------:R-:W-:Y:S01]  /*98c0*/  FFMA.FTZ R161, R187, R0.reuse, -R124.reuse ;  /* 0x00000000bba17223 */ /* 0x180fe2000001087c */
[-CC-:B------:R-:W-:Y:S01]  /*98d0*/  FFMA.FTZ R197, R197, R0.reuse, -R124.reuse ;  /* 0x00000000c5c57223 */ /* 0x180fe2000001087c */
[-CC-:B------:R-:W-:Y:S01]  /*98e0*/  FFMA.FTZ R122, R163, R0.reuse, -R124.reuse ;  /* 0x00000000a37a7223 */ /* 0x180fe2000001087c */
[----:B------:R1:W2:Y:S01]  /*98f0*/  MUFU.EX2 R2, R3 ;  /* 0x0000000300027308 */ /* 0x0002a20000000800 */
        /* <DEDUP_REMOVED lines=8> */
[----:B-1----:R-:W-:Y:S01]  /*9980*/  FADD.FTZ R3, -R132, R11 ;  /* 0x0000000b84037221 */ /* 0x002fe20000010100 */
[----:B------:R-:W-:-:S02]  /*9990*/  IMAD.U32 R11, RZ, RZ, UR47 ;  /* 0x0000002fff0b7e24 */ /* 0x000fc4000f8e00ff */
[-CC-:B------:R-:W-:Y:S01]  /*99a0*/  FFMA.FTZ R221, R221, R0.reuse, -R124.reuse ;  /* 0x00000000dddd7223 */ /* 0x180fe2000001087c */
[-CC-:B------:R-:W-:Y:S01]  /*99b0*/  FFMA.FTZ R191, R165, R0.reuse, -R124.reuse ;  /* 0x00000000a5bf7223 */ /* 0x180fe2000001087c */
[-C--:B------:R-:W-:Y:S01]  /*99c0*/  FMUL.FTZ R3, R3, R0.reuse ;  /* 0x0000000003037220 */ /* 0x080fe20000410000 */
[-CC-:B------:R-:W-:Y:S01]  /*99d0*/  FFMA.FTZ R185, R153, R0.reuse, -R124.reuse ;  /* 0x0000000099b97223 */ /* 0x180fe2000001087c */
[-CC-:B------:R-:W-:Y:S01]  /*99e0*/  FFMA.FTZ R139, R139, R0.reuse, -R124.reuse ;  /* 0x000000008b8b7223 */ /* 0x180fe2000001087c */
[----:B------:R-:W1:Y:S01]  /*99f0*/  MUFU.EX2 R149, R149 ;  /* 0x0000009500957308 */ /* 0x000e620000000800 */
[----:B--2---:R-:W-:Y:S01]  /*9a00*/  FFMA.FTZ R9, R2, R9, R121 ;  /* 0x0000000902097223 */ /* 0x004fe20000010079 */
[-CC-:B------:R-:W-:Y:S01]  /*9a10*/  FFMA.FTZ R187, R223, R0.reuse, -R124.reuse ;  /* 0x00000000dfbb7223 */ /* 0x180fe2000001087c */
[-CC-:B------:R-:W-:Y:S01]  /*9a20*/  FFMA.FTZ R181, R157, R0.reuse, -R124.reuse ;  /* 0x000000009db57223 */ /* 0x180fe2000001087c */
[-CC-:B------:R-:W-:Y:S01]  /*9a30*/  FFMA.FTZ R225, R225, R0.reuse, -R124.reuse ;  /* 0x00000000e1e17223 */ /* 0x180fe2000001087c */
[----:B------:R-:W-:Y:S01]  /*9a40*/  FADD.FTZ R9, R200, R9 ;  /* 0x00000009c8097221 */ /* 0x000fe20000010000 */
[-CC-:B------:R-:W-:Y:S01]  /*9a50*/  FFMA.FTZ R135, R135, R0.reuse, -R124.reuse ;  /* 0x0000000087877223 */ /* 0x180fe2000001087c */
[-CC-:B------:R-:W-:Y:S01]  /*9a60*/  FFMA.FTZ R145, R145, R0.reuse, -R124.reuse ;  /* 0x0000000091917223 */ /* 0x180fe2000001087c */
[----:B------:R-:W2:Y:S01]  /*9a70*/  MUFU.EX2 R3, R3 ;  /* 0x0000000300037308 */ /* 0x000ea20000000800 */
[----:B------:R-:W-:Y:S01]  /*9a80*/  FADD.FTZ R134, R202, R9 ;  /* 0x00000009ca867221 */ /* 0x000fe20000010000 */
[-CC-:B------:R-:W-:Y:S01]  /*9a90*/  FFMA.FTZ R123, R123, R0.reuse, -R124.reuse ;  /* 0x000000007b7b7223 */ /* 0x180fe2000001087c */
[-C--:B------:R-:W-:Y:S01]  /*9aa0*/  FFMA.FTZ R227, R227, R0.reuse, -R124 ;  /* 0x00000000e3e37223 */ /* 0x080fe2000001087c */
[----:B------:R-:W-:Y:S01]  /*9ab0*/  F2FP.BF16.F32.PACK_AB R200, R200, R121 ;  /* 0x00000079c8c8723e */ /* 0x000fe200000010ff */
[----:B------:R-:W-:Y:S01]  /*9ac0*/  FADD.FTZ R9, R175, R134 ;  /* 0x00000086af097221 */ /* 0x000fe20000010000 */
[----:B------:R-:W-:Y:S01]  /*9ad0*/  FFMA.FTZ R134, R151, R0, -R124 ;  /* 0x0000000097867223 */ /* 0x000fe2000001087c */
[----:B------:R-:W-:Y:S01]  /*9ae0*/  F2FP.BF16.F32.PACK_AB R202, R175, R202 ;  /* 0x000000caafca723e */ /* 0x000fe200000010ff */
[----:B------:R-:W3:Y:S01]  /*9af0*/  MUFU.EX2 R120, R120 ;  /* 0x0000007800787308 */ /* 0x000ee20000000800 */
[----:B------:R-:W-:Y:S01]  /*9b00*/  FADD.FTZ R136, R196, R9 ;  /* 0x00000009c4887221 */ /* 0x000fe20000010000 */
[----:B-1----:R-:W-:-:S02]  /*9b10*/  F2FP.BF16.F32.PACK_AB R201, R149, R12 ;  /* 0x0000000c95c9723e */ /* 0x002fc400000010ff */
[C---:B------:R-:W-:Y:S01]  /*9b20*/  F2FP.BF16.F32.PACK_AB R196, R167.reuse, R196 ;  /* 0x000000c4a7c4723e */ /* 0x040fe200000010ff */
[----:B------:R-:W-:-:S03]  /*9b30*/  FADD.FTZ R9, R167, R136 ;  /* 0x00000088a7097221 */ /* 0x000fc60000010000 */
[----:B------:R-:W1:Y:S01]  /*9b40*/  MUFU.EX2 R161, R161 ;  /* 0x000000a100a17308 */ /* 0x000e620000000800 */
[----:B--2---:R-:W-:Y:S01]  /*9b50*/  FFMA.FTZ R136, R3, R8, R12 ;  /* 0x0000000803887223 */ /* 0x004fe2000001000c */
[----:B------:R-:W-:Y:S01]  /*9b60*/  FADD.FTZ R138, R198, R9 ;  /* 0x00000009c68a7221 */ /* 0x000fe20000010000 */
[----:B------:R-:W-:Y:S01]  /*9b70*/  @!P1 IADD3 R8, R11, 0x36840, RZ ;  /* 0x000368400b089810 */ /* 0x000fe20007ffe0ff */
[----:B------:R-:W-:Y:S02]  /*9b80*/  IMAD.MOV.U32 R12, RZ, RZ, R5 ;  /* 0x000000ffff0c7224 */ /* 0x000fe400078e0005 */
[----:B------:R-:W-:Y:S01]  /*9b90*/  FADD.FTZ R9, R149, R136 ;  /* 0x0000008895097221 */ /* 0x000fe20000010000 */
[C---:B------:R-:W-:Y:S01]  /*9ba0*/  FADD.FTZ R11, R159.reuse, R138 ;  /* 0x0000008a9f0b7221 */ /* 0x040fe20000010000 */
[----:B------:R-:W-:Y:S01]  /*9bb0*/  @!P1 PRMT R8, RZ, 0x654, R8 ;  /* 0x00000654ff089816 */ /* 0x000fe20000000008 */
[----:B------:R-:W2:Y:S01]  /*9bc0*/  MUFU.EX2 R197, R197 ;  /* 0x000000c500c57308 */ /* 0x000ea20000000800 */
[----:B---3--:R-:W-:Y:S01]  /*9bd0*/  FADD.FTZ R136, R120, R9 ;  /* 0x0000000978887221 */ /* 0x008fe20000010000 */
[----:B------:R-:W-:Y:S01]  /*9be0*/  FADD.FTZ R138, R192, R11 ;  /* 0x0000000bc08a7221 */ /* 0x000fe20000010000 */
[----:B------:R-:W-:-:S02]  /*9bf0*/  F2FP.BF16.F32.PACK_AB R198, R159, R198 ;  /* 0x000000c69fc6723e */ /* 0x000fc400000010ff */
[C---:B------:R-:W-:Y:S01]  /*9c00*/  F2FP.BF16.F32.PACK_AB R192, R147.reuse, R192 ;  /* 0x000000c093c0723e */ /* 0x040fe200000010ff */
[----:B------:R-:W-:Y:S02]  /*9c10*/  FADD.FTZ R11, R147, R138 ;  /* 0x0000008a930b7221 */ /* 0x000fe40000010000 */
[----:B------:R-:W3:Y:S01]  /*9c20*/  MUFU.EX2 R122, R122 ;  /* 0x0000007a007a7308 */ /* 0x000ee20000000800 */
[C---:B-1----:R-:W-:Y:S01]  /*9c30*/  FADD.FTZ R136, R161.reuse, R136 ;  /* 0x00000088a1887221 */ /* 0x042fe20000010000 */
[----:B------:R-:W-:-:S06]  /*9c40*/  F2FP.BF16.F32.PACK_AB R203, R161, R120 ;  /* 0x00000078a1cb723e */ /* 0x000fcc00000010ff */
[----:B------:R-:W1:Y:S01]  /*9c50*/  MUFU.EX2 R199, R199 ;  /* 0x000000c700c77308 */ /* 0x000e620000000800 */
[----:B--2---:R-:W-:Y:S01]  /*9c60*/  FADD.FTZ R9, R197, R136 ;  /* 0x00000088c5097221 */ /* 0x004fe20000010000 */
[----:B------:R-:W-:Y:S01]  /*9c70*/  FADD.FTZ R136, R194, R11 ;  /* 0x0000000bc2887221 */ /* 0x000fe20000010000 */
[----:B------:R-:W-:-:S03]  /*9c80*/  F2FP.BF16.F32.PACK_AB R194, R21, R194 ;  /* 0x000000c215c2723e */ /* 0x000fc600000010ff */
[----:B------:R-:W-:Y:S01]  /*9c90*/  FADD.FTZ R11, R21, R136 ;  /* 0x00000088150b7221 */ /* 0x000fe20000010000 */
[----:B------:R-:W-:Y:S01]  /*9ca0*/  FFMA.FTZ R136, R143, R0, -R124 ;  /* 0x000000008f887223 */ /* 0x000fe2000001087c */
[----:B------:R-:W2:Y:S01]  /*9cb0*/  MUFU.EX2 R126, R126 ;  /* 0x0000007e007e7308 */ /* 0x000ea20000000800 */
[C---:B---3--:R-:W-:Y:S01]  /*9cc0*/  FADD.FTZ R138, R122.reuse, R9 ;  /* 0x000000097a8a7221 */ /* 0x048fe20000010000 */
[----:B------:R-:W-:-:S06]  /*9cd0*/  F2FP.BF16.F32.PACK_AB R197, R122, R197 ;  /* 0x000000c57ac5723e */ /* 0x000fcc00000010ff */
[----:B------:R-:W-:Y:S01]  /*9ce0*/  MUFU.EX2 R193, R193 ;  /* 0x000000c100c17308 */ /* 0x000fe20000000800 */
[----:B-1----:R-:W-:Y:S01]  /*9cf0*/  FADD.FTZ R9, R199, R138 ;  /* 0x0000008ac7097221 */ /* 0x002fe20000010000 */
[----:B------:R-:W-:Y:S01]  /*9d00*/  FADD.FTZ R138, R188, R11 ;  /* 0x0000000bbc8a7221 */ /* 0x000fe20000010000 */
[----:B------:R-:W-:-:S03]  /*9d10*/  F2FP.BF16.F32.PACK_AB R188, R13, R188 ;  /* 0x000000bc0dbc723e */ /* 0x000fc600000010ff */
[----:B------:R-:W-:Y:S01]  /*9d20*/  FADD.FTZ R11, R13, R138 ;  /* 0x0000008a0d0b7221 */ /* 0x000fe20000010000 */
[-CC-:B------:R-:W-:Y:S01]  /*9d30*/  FFMA.FTZ R138, R131, R0.reuse, -R124.reuse ;  /* 0x00000000838a7223 */ /* 0x180fe2000001087c */
[----:B------:R-:W-:Y:S01]  /*9d40*/  MUFU.EX2 R128, R128 ;  /* 0x0000008000807308 */ /* 0x000fe20000000800 */
[----:B------:R-:W-:Y:S01]  /*9d50*/  FFMA.FTZ R124, R229, R0, -R124 ;  /* 0x00000000e57c7223 */ /* 0x000fe2000001087c */
[----:B------:R-:W-:Y:S01]  /*9d60*/  FADD.FTZ R142, R190, R11 ;  /* 0x0000000bbe8e7221 */ /* 0x000fe20000010000 */
[----:B------:R-:W-:Y:S01]  /*9d70*/  IMAD.U32 R13, RZ, RZ, UR7 ;  /* 0x00000007ff0d7e24 */ /* 0x000fe2000f8e00ff */
[C---:B------:R-:W-:Y:S02]  /*9d80*/  F2FP.BF16.F32.PACK_AB R190, R127.reuse, R190 ;  /* 0x000000be7fbe723e */ /* 0x040fe400000010ff */
[----:B------:R-:W-:Y:S01]  /*9d90*/  FADD.FTZ R11, R127, R142 ;  /* 0x0000008e7f0b7221 */ /* 0x000fe20000010000 */
[----:B--2---:R-:W-:Y:S01]  /*9da0*/  F2FP.BF16.F32.PACK_AB R199, R126, R199 ;  /* 0x000000c77ec7723e */ /* 0x004fe200000010ff */
[----:B------:R-:W-:Y:S02]  /*9db0*/  MUFU.EX2 R195, R195 ;  /* 0x000000c300c37308 */ /* 0x000fe40000000800 */
[----:B------:R-:W-:Y:S01]  /*9dc0*/  FADD.FTZ R142, R184, R11 ;  /* 0x0000000bb88e7221 */ /* 0x000fe20000010000 */
[----:B------:R-:W-:-:S03]  /*9dd0*/  F2FP.BF16.F32.PACK_AB R184, R15, R184 ;  /* 0x000000b80fb8723e */ /* 0x000fc600000010ff */
[----:B------:R-:W-:Y:S02]  /*9de0*/  FADD.FTZ R11, R15, R142 ;  /* 0x0000008e0f0b7221 */ /* 0x000fe40000010000 */
        /* <DEDUP_REMOVED lines=13> */
[----:B------:R-:W-:-:S04]  /*9ec0*/  FADD.FTZ R142, R14, R11 ;  /* 0x0000000b0e8e7221 */ /* 0x000fc80000010000 */
[----:B------:R-:W-:Y:S02]  /*9ed0*/  FADD.FTZ R11, R141, R142 ;  /* 0x0000008e8d0b7221 */ /* 0x000fe40000010000 */
        /* <DEDUP_REMOVED lines=9> */
[----:B------:R-:W2:Y:S01]  /*9f70*/  MUFU.EX2 R135, R135 ;  /* 0x0000008700877308 */ /* 0x000ea20000000800 */
[----:B------:R-:W-:Y:S02]  /*9f80*/  F2FP.BF16.F32.PACK_AB R176, R141, R14 ;  /* 0x0000000e8db0723e */ /* 0x000fe400000010ff */
[----:B------:R-:W-:Y:S01]  /*9f90*/  F2FP.BF16.F32.PACK_AB R178, R125, R20 ;  /* 0x000000147db2723e */ /* 0x000fe200000010ff */
[----:B------:R3:W-:Y:S04]  /*9fa0*/  @!P1 SYNCS.ARRIVE.TRANS64.RED.A1T0 RZ, [R140+URZ], RZ ;  /* 0x000000ff8cff99a7 */ /* 0x0007e8000810043f */
[----:B-1----:R-:W-:Y:S01]  /*9fb0*/  MUFU.EX2 R8, R139 ;  /* 0x0000008b00087308 */ /* 0x002fe20000000800 */
[----:B---3--:R-:W-:-:S07]  /*9fc0*/  FADD.FTZ R140, R126, R9 ;  /* 0x000000097e8c7221 */ /* 0x008fce0000010000 */
[----:B------:R-:W-:Y:S01]  /*9fd0*/  MUFU.EX2 R146, R145 ;  /* 0x0000009100927308 */ /* 0x000fe20000000800 */
[----:B--2---:R-:W-:Y:S01]  /*9fe0*/  F2FP.BF16.F32.PACK_AB R183, R135, R144 ;  /* 0x0000009087b7723e */ /* 0x004fe200000010ff */
[----:B------:R-:W-:Y:S01]  /*9ff0*/  FADD.FTZ R9, R193, R140 ;  /* 0x0000008cc1097221 */ /* 0x000fe20000010000 */
[----:B------:R-:W-:-:S03]  /*a000*/  F2FP.BF16.F32.PACK_AB R193, R128, R193 ;  /* 0x000000c180c1723e */ /* 0x000fc600000010ff */
[----:B------:R-:W-:Y:S02]  /*a010*/  FADD.FTZ R140, R128, R9 ;  /* 0x00000009808c7221 */ /* 0x000fe40000010000 */
[----:B------:R-:W1:Y:S02]  /*a020*/  MUFU.EX2 R123, R123 ;  /* 0x0000007b007b7308 */ /* 0x000e640000000800 */
[----:B------:R-:W-:Y:S01]  /*a030*/  FADD.FTZ R9, R195, R140 ;  /* 0x0000008cc3097221 */ /* 0x000fe20000010000 */
[----:B------:R-:W-:-:S03]  /*a040*/  F2FP.BF16.F32.PACK_AB R195, R130, R195 ;  /* 0x000000c382c3723e */ /* 0x000fc600000010ff */
[----:B------:R-:W-:Y:S02]  /*a050*/  FADD.FTZ R140, R130, R9 ;  /* 0x00000009828c7221 */ /* 0x000fe40000010000 */
[----:B------:R-:W-:Y:S02]  /*a060*/  MUFU.EX2 R14, R227 ;  /* 0x000000e3000e7308 */ /* 0x000fe40000000800 */
[----:B------:R-:W-:Y:S01]  /*a070*/  FADD.FTZ R9, R189, R140 ;  /* 0x0000008cbd097221 */ /* 0x000fe20000010000 */
[----:B------:R-:W-:-:S03]  /*a080*/  F2FP.BF16.F32.PACK_AB R189, R132, R189 ;  /* 0x000000bd84bd723e */ /* 0x000fc600000010ff */
[----:B------:R-:W-:Y:S02]  /*a090*/  FADD.FTZ R140, R132, R9 ;  /* 0x00000009848c7221 */ /* 0x000fe40000010000 */
[----:B------:R-:W2:Y:S01]  /*a0a0*/  MUFU.EX2 R124, R124 ;  /* 0x0000007c007c7308 */ /* 0x000ea20000000800 */
[----:B-1----:R-:W-:Y:S01]  /*a0b0*/  F2FP.BF16.F32.PACK_AB R177, R123, R146 ;  /* 0x000000927bb1723e */ /* 0x002fe200000010ff */
[----:B------:R-:W-:Y:S01]  /*a0c0*/  FADD.FTZ R9, R191, R140 ;  /* 0x0000008cbf097221 */ /* 0x000fe20000010000 */
[----:B------:R-:W-:-:S03]  /*a0d0*/  F2FP.BF16.F32.PACK_AB R191, R134, R191 ;  /* 0x000000bf86bf723e */ /* 0x000fc600000010ff */
[----:B------:R-:W-:-:S04]  /*a0e0*/  FADD.FTZ R140, R134, R9 ;  /* 0x00000009868c7221 */ /* 0x000fc80000010000 */
        /* <DEDUP_REMOVED lines=8> */
[----:B------:R-:W-:Y:S01]  /*a170*/  FADD.FTZ R140, R20, R11 ;  /* 0x0000000b148c7221 */ /* 0x000fe20000010000 */
[C---:B------:R-:W-:Y:S02]  /*a180*/  F2FP.BF16.F32.PACK_AB R181, R138.reuse, R181 ;  /* 0x000000b58ab5723e */ /* 0x040fe400000010ff */
[----:B------:R-:W-:Y:S01]  /*a190*/  FADD.FTZ R11, R138, R9 ;  /* 0x000000098a0b7221 */ /* 0x000fe20000010000 */
[----:B------:R-:W-:-:S03]  /*a1a0*/  FADD.FTZ R9, R125, R140 ;  /* 0x0000008c7d097221 */ /* 0x000fc60000010000 */
[----:B------:R-:W-:-:S04]  /*a1b0*/  FADD.FTZ R11, R144, R11 ;  /* 0x0000000b900b7221 */ /* 0x000fc80000010000 */
[----:B------:R-:W-:-:S04]  /*a1c0*/  FADD.FTZ R11, R135, R11 ;  /* 0x0000000b870b7221 */ /* 0x000fc80000010000 */
[----:B------:R-:W-:-:S04]  /*a1d0*/  FADD.FTZ R11, R146, R11 ;  /* 0x0000000b920b7221 */ /* 0x000fc80000010000 */
[----:B------:R-:W-:-:S04]  /*a1e0*/  FADD.FTZ R11, R123, R11 ;  /* 0x0000000b7b0b7221 */ /* 0x000fc80000010000 */
[----:B------:R-:W-:-:S04]  /*a1f0*/  FADD.FTZ R11, R14, R11 ;  /* 0x0000000b0e0b7221 */ /* 0x000fc80000010000 */
[----:B------:R-:W-:Y:S01]  /*a200*/  FADD.FTZ R8, R124, R11 ;  /* 0x0000000b7c087221 */ /* 0x000fe20000010000 */
[----:B------:R-:W-:Y:S01]  /*a210*/  IMAD.MOV.U32 R11, RZ, RZ, R4 ;  /* 0x000000ffff0b7224 */ /* 0x000fe200078e0004 */
[----:B------:R-:W-:Y:S06]  /*a220*/  @P2 BRA `(.L_x_4731) ;  /* 0xffffffb800b82947 */ /* 0x000fec000383ffff */
[----:B------:R-:W-:-:S05]  /*a230*/  UMOV UR45, UR6 ;  /* 0x00000006002d7c82 */ /* 0x000fca0008000000 */
.L_x_4722:
[----:B------:R-:W-:-:S13]  /*a240*/  ISETP.LE.AND P2, PT, RZ, UR45, PT ;  /* 0x0000002dff007c0c */ /* 0x000fda000bf43270 */
[----:B------:R-:W-:Y:S05]  /*a250*/  @!P2 BRA `(.L_x_4732) ;  /* 0x0000003c0048a947 */ /* 0x000fea0003800000 */
[----:B------:R-:W-:Y:S01]  /*a260*/  R2UR UR47, R17 ;  /* 0x00000000112f72ca */ /* 0x000fe200000e0000 */
[----:B------:R-:W-:Y:S01]  /*a270*/  IMAD.MOV.U32 R10, RZ, RZ, R5 ;  /* 0x000000ffff0a7224 */ /* 0x000fe200078e0005 */
[----:B------:R-:W-:Y:S01]  /*a280*/  MOV R11, R4 ;  /* 0x00000004000b7202 */ /* 0x000fe20000000f00 */
[----:B------:R-:W-:-:S12]  /*a290*/  UMOV UR41, UR46 ;  /* 0x0000002e00297c82 */ /* 0x000fd80008000000 */
.L_x_4741:
        /* <DEDUP_REMOVED lines=8> */
.L_x_4733:
        /* <DEDUP_REMOVED lines=8> */
.L_x_4734:
[----:B--2---:R-:W-:Y:S05]  /*a3a0*/  @P2 BRA `(.L_x_4735) ;  /* 0x0000000000082947 */ /* 0x004fea0003800000 */
[----:B------:R-:W2:Y:S02]  /*a3b0*/  SYNCS.PHASECHK.TRANS64.TRYWAIT P2, [UR6+0x36830], R0 ;  /* 0x03683000ff0075a7 */ /* 0x000ea40008040146 */
[----:B--2---:R-:W-:Y:S05]  /*a3c0*/  @!P2 BRA `(.L_x_4736) ;  /* 0x00000098000ca947 */ /* 0x004fea0003800000 */
.L_x_4735:
[----:B------:R-:W-:Y:S01]  /*a3d0*/  UIMAD UR6, UR46, 0xa80, UR40 ;  /* 0x00000a802e0678a4 */ /* 0x000fe2000f8e0228 */
[----:B------:R-:W-:Y:S01]  /*a3e0*/  WARPGROUP.ARRIVE ;  /* 0x00000000000079c5 */ /* 0x000fe20000000000 */
[----:B------:R-:W-:Y:S01]  /*a3f0*/  UMOV UR7, 0x40000040 ;  /* 0x4000004000077882 */ /* 0x000fe20000000000 */
[----:B------:R-:W-:Y:S01]  /*a400*/  UMOV UR56, UR4 ;  /* 0x0000000400387c82 */ /* 0x000fe20008000000 */
[----:B------:R-:W-:Y:S01]  /*a410*/  UIADD3 UR58, UR6, 0x80, URZ ;  /* 0x00000080063a7890 */ /* 0x000fe2000fffe03f */
[----:B------:R-:W-:Y:S01]  /*a420*/  R2UR UR60, R6 ;  /* 0x00000000063c72ca */ /* 0x000fe200000e0000 */
[----:B------:R-:W-:Y:S01]  /*a430*/  UMOV UR57, UR5 ;  /* 0x0000000500397c82 */ /* 0x000fe20008000000 */
[----:B------:R-:W-:Y:S01]  /*a440*/  UMOV UR59, 0x40000040 ;  /* 0x40000040003b7882 */ /* 0x000fe20000000000 */
[----:B------:R-:W-:Y:S02]  /*a450*/  UIADD3 UR10, UR6, 0x180, URZ ;  /* 0x00000180060a7890 */ /* 0x000fe4000fffe03f */
[----:B------:R-:W-:Y:S01]  /*a460*/  HGMMA.64x16x16.F32.BF16 R168, gdesc[UR4], RZ, !UPT, gsb0 ;  /* 0x0020000004a879f0 */ /* 0x000fe2000c0018ff */
        /* <DEDUP_REMOVED lines=607> */
.L_x_4737:
[----:B------:R-:W-:Y:S01]  /*ca60*/  R2UR UR6, R16 ;  /* 0x00000000100672ca */ /* 0x000fe200000e0000 */
[----:B-12---:R-:W-:-:S05]  /*ca70*/  IMAD.U32 R0, RZ, RZ, UR47 ;  /* 0x0000002fff007e24 */ /* 0x006fca000f8e00ff */
[----:B------:R-:W-:-:S07]  /*ca80*/  SHF.L.U32 R0, R0, 0x1f, RZ ;  /* 0x0000001f00007819 */ /* 0x000fce00000006ff */
[----:B------:R-:W-:-:S09]  /*ca90*/  ULEA UR7, UR41, UR6, 0x3 ;  /* 0x0000000629077291 */ /* 0x000fd2000f8e183f */
[----:B------:R1:W2:Y:S01]  /*caa0*/  SYNCS.PHASECHK.TRANS64.TRYWAIT P2, [UR7+0x36850], R0 ;  /* 0x03685000ff0075a7 */ /* 0x0002a20008040147 */
[----:B------:R-:W-:Y:S05]  /*cab0*/  @!P0 BRA `(.L_x_4738) ;  /* 0x0000000000048947 */ /* 0x000fea0003800000 */
[----:B------:R-:W-:Y:S01]  /*cac0*/  BPT.TRAP 0x1 ;  /* 0x000000040000795c */ /* 0x000fe20000300000 */
.L_x_4738:
[----:B--2---:R-:W-:Y:S05]  /*cad0*/  @P2 BRA `(.L_x_4739) ;  /* 0x0000000000082947 */ /* 0x004fea0003800000 */
[----:B------:R-:W2:Y:S02]  /*cae0*/  SYNCS.PHASECHK.TRANS64.TRYWAIT P2, [UR7+0x36850], R0 ;  /* 0x03685000ff0075a7 */ /* 0x000ea40008040147 */
[----:B--2---:R-:W-:Y:S05]  /*caf0*/  @!P2 BRA `(.L_x_4740) ;  /* 0x000000700058a947 */ /* 0x004fea0003800000 */
.L_x_4739:
        /* <DEDUP_REMOVED lines=55> */
[----:B------:R-:W-:-:S03]  /*ce70*/  FMNMX.FTZ R15, R167, R4, !PT ;  /* 0x00000004a70f7209 */ /* 0x000fc60007810000 */
[----:B------:R-:W-:Y:S01]  /*ce80*/  FADD.FTZ R3, -R5, R10 ;  /* 0x0000000a05037221 */ /* 0x000fe20000010100 */
[----:B------:R-:W-:-:S03]  /*ce90*/  FMNMX.FTZ R4, R154, R15, !PT ;  /* 0x0000000f9a047209 */ /* 0x000fc60007810000 */
[----:B-1----:R-:W-:Y:S01]  /*cea0*/  FMUL.FTZ R2, R3, R0 ;  /* 0x0000000003027220 */ /* 0x002fe20000410000 */
[----:B------:R-:W-:Y:S01]  /*ceb0*/  FMNMX.FTZ R21, R155, R4, !PT ;  /* 0x000000049b157209 */ /* 0x000fe20007810000 */
[----:B------:R-:W-:-:S03]  /*cec0*/  FMUL.FTZ R3, R5, R0 ;  /* 0x0000000005037220 */ /* 0x000fc60000410000 */
        /* <DEDUP_REMOVED lines=22> */
[----:B------:R1:W-:Y:S01]  /*d030*/  MUFU.EX2 R21, R10 ;  /* 0x0000000a00157308 */ /* 0x0003e20000000800 */
[----:B------:R-:W-:-:S04]  /*d040*/  FMNMX.FTZ R157, R139, R4, !PT ;  /* 0x000000048b9d7209 */ /* 0x000fc80007810000 */
[----:B------:R-:W-:-:S03]  /*d050*/  FMNMX.FTZ R4, R142, R157, !PT ;  /* 0x0000009d8e047209 */ /* 0x000fc60007810000 */
[----:B------:R-:W2:Y:S01]  /*d060*/  MUFU.EX2 R13, R13 ;  /* 0x0000000d000d7308 */ /* 0x000ea20000000800 */
[----:B------:R-:W-:Y:S01]  /*d070*/  FMNMX.FTZ R157, R143, R4, !PT ;  /* 0x000000048f9d7209 */ /* 0x000fe20007810000 */
[----:B-1----:R-:W-:-:S03]  /*d080*/  FFMA.FTZ R10, R120, R0, -R3 ;  /* 0x00000000780a7223 */ /* 0x002fc60000010803 */
[----:B------:R-:W-:-:S03]  /*d090*/  FMNMX.FTZ R4, R130, R157, !PT ;  /* 0x0000009d82047209 */ /* 0x000fc60007810000 */
[----:B------:R-:W-:Y:S01]  /*d0a0*/  MUFU.EX2 R161, R161 ;  /* 0x000000a100a17308 */ /* 0x000fe20000000800 */
[----:B------:R-:W-:-:S04]  /*d0b0*/  FMNMX.FTZ R157, R131, R4, !PT ;  /* 0x00000004839d7209 */ /* 0x000fc80007810000 */
[----:B------:R-:W-:-:S03]  /*d0c0*/  FMNMX.FTZ R4, R134, R157, !PT ;  /* 0x0000009d86047209 */ /* 0x000fc60007810000 */
[----:B------:R-:W-:Y:S01]  /*d0d0*/  MUFU.EX2 R15, R165 ;  /* 0x000000a5000f7308 */ /* 0x000fe20000000800 */
[----:B------:R-:W-:Y:S01]  /*d0e0*/  FMNMX.FTZ R157, R135, R4, !PT ;  /* 0x00000004879d7209 */ /* 0x000fe20007810000 */
[----:B--2---:R-:W-:-:S03]  /*d0f0*/  FFMA.FTZ R9, R2, R9, R13 ;  /* 0x0000000902097223 */ /* 0x004fc6000001000d */
[----:B------:R-:W-:-:S03]  /*d100*/  FMNMX.FTZ R4, R122, R157, !PT ;  /* 0x0000009d7a047209 */ /* 0x000fc60007810000 */
[----:B------:R-:W-:Y:S01]  /*d110*/  MUFU.EX2 R153, R153 ;  /* 0x0000009900997308 */ /* 0x000fe20000000800 */
[----:B------:R-:W-:Y:S02]  /*d120*/  WARPGROUP.DEPBAR.LE gsb0, 0x0 ;  /* 0x00008000000079c5 */ /* 0x000fe40000010000 */
[----:B------:R-:W-:Y:S01]  /*d130*/  WARPGROUP.ARRIVE ;  /* 0x00000000000079c5 */ /* 0x000fe20000000000 */
[----:B------:R-:W-:Y:S01]  /*d140*/  FMNMX.FTZ R157, R123, R4, !PT ;  /* 0x000000047b9d7209 */ /* 0x000fe20007810000 */
[-CC-:B------:R-:W-:Y:S01]  /*d150*/  FFMA.FTZ R200, R169, R0.reuse, -R3.reuse ;  /* 0x00000000a9c87223 */ /* 0x180fe20000010803 */
[-CC-:B------:R-:W-:Y:S01]  /*d160*/  FFMA.FTZ R202, R172, R0.reuse, -R3.reuse ;  /* 0x00000000acca7223 */ /* 0x180fe20000010803 */
[----:B------:R-:W-:Y:S01]  /*d170*/  FFMA.FTZ R169, R173, R0, -R3 ;  /* 0x00000000ada97223 */ /* 0x000fe20000010803 */
[----:B------:R-:W-:Y:S01]  /*d180*/  FMNMX.FTZ R4, R126, R157, !PT ;  /* 0x0000009d7e047209 */ /* 0x000fe20007810000 */
[----:B------:R-:W-:Y:S01]  /*d190*/  HGMMA.64x192x16.F32.BF16 R24, R196, gdesc[UR8].tnspB, R24, gsb0 ;  /* 0x42e00008c4187df0 */ /* 0x000fe20008001818 */
[----:B------:R-:W-:Y:S01]  /*d1a0*/  UIADD3 UR10, UR6, 0x100, URZ ;  /* 0x00000100060a7890 */ /* 0x000fe2000fffe03f */
[----:B------:R-:W1:Y:S01]  /*d1b0*/  MUFU.EX2 R200, R200 ;  /* 0x000000c800c87308 */ /* 0x000e620000000800 */
[----:B------:R-:W-:Y:S01]  /*d1c0*/  UMOV UR11, 0x40000040 ;  /* 0x40000040000b7882 */ /* 0x000fe20000000000 */
[----:B------:R-:W-:-:S05]  /*d1d0*/  FMNMX.FTZ R4, R127, R4, !PT ;  /* 0x000000047f047209 */ /* 0x000fca0007810000 */
[----:B------:R-:W2:Y:S01]  /*d1e0*/  SHFL.BFLY PT, R157, R4, 0x2, 0x1f ;  /* 0x0c401f00049d7f89 */ /* 0x000ea200000e0000 */
[----:B------:R-:W-:Y:S08]  /*d1f0*/  MUFU.EX2 R202, R202 ;  /* 0x000000ca00ca7308 */ /* 0x000ff00000000800 */
[----:B------:R-:W-:Y:S01]  /*d200*/  MUFU.EX2 R169, R169 ;  /* 0x000000a900a97308 */ /* 0x000fe20000000800 */
[C---:B-1----:R-:W-:Y:S01]  /*d210*/  FADD.FTZ R9, R200.reuse, R9 ;  /* 0x00000009c8097221 */ /* 0x042fe20000010000 */
[----:B------:R-:W-:-:S06]  /*d220*/  F2FP.BF16.F32.PACK_AB R200, R200, R13 ;  /* 0x0000000dc8c8723e */ /* 0x000fcc00000010ff */
[----:B------:R-:W-:Y:S01]  /*d230*/  MUFU.EX2 R145, R145 ;  /* 0x0000009100917308 */ /* 0x000fe20000000800 */
[----:B--2---:R-:W-:-:S07]  /*d240*/  FMNMX.FTZ R157, R4, R157, !PT ;  /* 0x0000009d049d7209 */ /* 0x004fce0007810000 */
[----:B------:R-:W-:Y:S01]  /*d250*/  MUFU.EX2 R149, R149 ;  /* 0x0000009500957308 */ /* 0x000fe20000000800 */
[----:B------:R-:W1:Y:S07]  /*d260*/  SHFL.BFLY PT, R4, R157, 0x1, 0x1f ;  /* 0x0c201f009d047f89 */ /* 0x000e6e00000e0000 */
[----:B------:R-:W-:Y:S08]  /*d270*/  MUFU.EX2 R137, R137 ;  /* 0x0000008900897308 */ /* 0x000ff00000000800 */
[----:B------:R-:W-:Y:S08]  /*d280*/  MUFU.EX2 R141, R141 ;  /* 0x0000008d008d7308 */ /* 0x000ff00000000800 */
[----:B------:R-:W-:Y:S01]  /*d290*/  MUFU.EX2 R129, R129 ;  /* 0x0000008100817308 */ /* 0x000fe20000000800 */
[----:B-1----:R-:W-:-:S07]  /*d2a0*/  FMNMX.FTZ R4, R157, R4, !PT ;  /* 0x000000049d047209 */ /* 0x002fce0007810000 */
[----:B------:R-:W-:Y:S01]  /*d2b0*/  MUFU.EX2 R133, R133 ;  /* 0x0000008500857308 */ /* 0x000fe20000000800 */
[----:B------:R-:W-:-:S04]  /*d2c0*/  FMUL.FTZ R125, R4, R0 ;  /* 0x00000000047d7220 */ /* 0x000fc80000410000 */
        /* <DEDUP_REMOVED lines=19> */
[----:B------:R-:W-:Y:S08]  /*d400*/  MUFU.EX2 R130, R130 ;  /* 0x0000008200827308 */ /* 0x000ff00000000800 */
[----:B------:R-:W1:Y:S08]  /*d410*/  MUFU.EX2 R131, R131 ;  /* 0x0000008300837308 */ /* 0x000e700000000800 */
[----:B------:R-:W-:Y:S08]  /*d420*/  MUFU.EX2 R134, R134 ;  /* 0x0000008600867308 */ /* 0x000ff00000000800 */
[----:B------:R-:W2:Y:S08]  /*d430*/  MUFU.EX2 R135, R135 ;  /* 0x0000008700877308 */ /* 0x000eb00000000800 */
        /* <DEDUP_REMOVED lines=9> */
[-CC-:B------:R-:W-:Y:S01]  /*d4d0*/  FFMA.FTZ R197, R162, R0.reuse, -R125.reuse ;  /* 0x00000000a2c57223 */ /* 0x180fe2000001087d */
[----:B------:R-:W-:Y:S02]  /*d4e0*/  FFMA.FTZ R199, R166, R0, -R125 ;  /* 0x00000000a6c77223 */ /* 0x000fe4000001087d */
[----:B------:R-:W-:Y:S01]  /*d4f0*/  HGMMA.64x192x16.F32.BF16 R24, R192, gdesc[UR8].tnspB, R24, gsb0 ;  /* 0x42e00008c0187df0 */ /* 0x000fe20008001818 */
[----:B------:R-:W-:Y:S01]  /*d500*/  UIADD3 UR10, UR6, 0x180, URZ ;  /* 0x00000180060a7890 */ /* 0x000fe2000fffe03f */
[----:B------:R-:W-:Y:S01]  /*d510*/  MUFU.EX2 R196, R196 ;  /* 0x000000c400c47308 */ /* 0x000fe20000000800 */
[----:B------:R-:W-:-:S07]  /*d520*/  UMOV UR11, 0x40000040 ;  /* 0x40000040000b7882 */ /* 0x000fce0000000000 */
        /* <DEDUP_REMOVED lines=21> */
[----:B------:R-:W-:Y:S02]  /*d680*/  IMAD.U32 R146, RZ, RZ, UR7 ;  /* 0x00000007ff927e24 */ /* 0x000fe4000f8e00ff */
[----:B------:R-:W-:Y:S01]  /*d690*/  FFMA.FTZ R191, R150, R0, -R125 ;  /* 0x0000000096bf7223 */ /* 0x000fe2000001087d */
[----:B------:R-:W-:Y:S01]  /*d6a0*/  HGMMA.64x192x16.F32.BF16 R24, R184, gdesc[UR8].tnspB, R24, gsb0 ;  /* 0x42e00008b8187df0 */ /* 0x000fe20008001818 */
[----:B------:R-:W-:Y:S01]  /*d6b0*/  UIADD3 UR10, UR6, 0x280, URZ ;  /* 0x00000280060a7890 */ /* 0x000fe2000fffe03f */
[----:B------:R-:W-:Y:S01]  /*d6c0*/  MUFU.EX2 R188, R188 ;  /* 0x000000bc00bc7308 */ /* 0x000fe20000000800 */
[----:B------:R-:W-:Y:S01]  /*d6d0*/  UMOV UR11, 0x40000040 ;  /* 0x40000040000b7882 */ /* 0x000fe20000000000 */
[----:B------:R-:W-:-:S06]  /*d6e0*/  UIADD3 UR6, UR6, 0x300, URZ ;  /* 0x0000030006067890 */ /* 0x000fcc000fffe03f */
[----:B------:R-:W-:Y:S08]  /*d6f0*/  MUFU.EX2 R189, R189 ;  /* 0x000000bd00bd7308 */ /* 0x000ff00000000800 */
[----:B------:R-:W-:Y:S08]  /*d700*/  MUFU.EX2 R190, R190 ;  /* 0x000000be00be7308 */ /* 0x000ff00000000800 */
[----:B------:R-:W-:Y:S01]  /*d710*/  MUFU.EX2 R191, R191 ;  /* 0x000000bf00bf7308 */ /* 0x000fe20000000800 */
[----:B------:R-:W-:-:S02]  /*d720*/  WARPGROUP.DEPBAR.LE gsb0, 0x0 ;  /* 0x00008000000079c5 */ /* 0x000fc40000010000 */
[----:B------:R-:W-:Y:S01]  /*d730*/  WARPGROUP.ARRIVE ;  /* 0x00000000000079c5 */ /* 0x000fe20000000000 */
[-CC-:B------:R-:W-:Y:S01]  /*d740*/  FFMA.FTZ R184, R136, R0.reuse, -R3.reuse ;  /* 0x0000000088b87223 */ /* 0x180fe20000010803 */
[-C--:B------:R-:W-:Y:S01]  /*d750*/  FFMA.FTZ R186, R140, R0.reuse, -R3 ;  /* 0x000000008cba7223 */ /* 0x080fe20000010803 */
[----:B------:R-:W-:Y:S02]  /*d760*/  IMAD.U32 R140, RZ, RZ, UR46 ;  /* 0x0000002eff8c7e24 */ /* 0x000fe4000f8e00ff */
[-CC-:B------:R-:W-:Y:S01]  /*d770*/  FFMA.FTZ R185, R138, R0.reuse, -R125.reuse ;  /* 0x000000008ab97223 */ /* 0x180fe2000001087d */
[-CC-:B------:R-:W-:Y:S01]  /*d780*/  FFMA.FTZ R187, R142, R0.reuse, -R125.reuse ;  /* 0x000000008ebb7223 */ /* 0x180fe2000001087d */
[----:B------:R-:W-:Y:S01]  /*d790*/  HGMMA.64x192x16.F32.BF16 R24, R180, gdesc[UR8].tnspB, R24, gsb0 ;  /* 0x42e00008b4187df0 */ /* 0x000fe20008001818 */
[----:B------:R-:W-:Y:S01]  /*d7a0*/  UMOV UR10, UR6 ;  /* 0x00000006000a7c82 */ /* 0x000fe20008000000 */
[----:B------:R-:W-:Y:S01]  /*d7b0*/  UMOV UR11, 0x40000040 ;  /* 0x40000040000b7882 */ /* 0x000fe20000000000 */
[----:B------:R-:W-:Y:S01]  /*d7c0*/  @!P1 LEA R140, R140, UR14, 0x3 ;  /* 0x0000000e8c8c9c11 */ /* 0x000fe2000f8e18ff */
[----:B------:R-:W-:Y:S01]  /*d7d0*/  FFMA.FTZ R136, R147, R0, -R125 ;  /* 0x0000000093887223 */ /* 0x000fe2000001087d */
[----:B------:R-:W-:Y:S01]  /*d7e0*/  MUFU.EX2 R184, R184 ;  /* 0x000000b800b87308 */ /* 0x000fe20000000800 */
[----:B------:R-:W-:Y:S01]  /*d7f0*/  UIADD3 UR6, UR45, -0x1, URZ ;  /* 0xffffffff2d067890 */ /* 0x000fe2000fffe03f */
[----:B------:R-:W-:-:S04]  /*d800*/  @!P1 IADD3 R140, R140, 0x36840, RZ ;  /* 0x000368408c8c9810 */ /* 0x000fc80007ffe0ff */
[----:B------:R-:W-:Y:S02]  /*d810*/  @!P1 PRMT R144, RZ, 0x654, R140 ;  /* 0x00000654ff909816 */ /* 0x000fe4000000008c */
[----:B------:R-:W-:Y:S01]  /*d820*/  MUFU.EX2 R136, R136 ;  /* 0x0000008800887308 */ /* 0x000fe20000000800 */
[----:B------:R-:W-:-:S07]  /*d830*/  UMOV UR45, UR6 ;  /* 0x00000006002d7c82 */ /* 0x000fce0008000000 */
        /* <DEDUP_REMOVED lines=10> */
[----:B------:R-:W-:Y:S01]  /*d8e0*/  MUFU.EX2 R11, R20 ;  /* 0x00000014000b7308 */ /* 0x000fe20000000800 */
[----:B------:R-:W-:Y:S01]  /*d8f0*/  HGMMA.64x192x16.F32.BF16 R24, R176, gdesc[UR8].tnspB, R24, gsb0 ;  /* 0x42e00008b0187df0 */ /* 0x000fe20008001818 */
[-C--:B------:R-:W-:Y:S01]  /*d900*/  FMUL.FTZ R3, R3, R0.reuse ;  /* 0x0000000003037220 */ /* 0x080fe20000410000 */
[----:B------:R-:W-:Y:S01]  /*d910*/  FFMA.FTZ R132, R159, R0, -R125 ;  /* 0x000000009f847223 */ /* 0x000fe2000001087d */
[----:B-1----:R-:W-:Y:S02]  /*d920*/  F2FP.BF16.F32.PACK_AB R181, R131, R130 ;  /* 0x0000008283b5723e */ /* 0x002fe400000010ff */
[----:B--2---:R-:W-:-:S02]  /*d930*/  F2FP.BF16.F32.PACK_AB R183, R135, R134 ;  /* 0x0000008687b7723e */ /* 0x004fc400000010ff */
[----:B------:R-:W1:Y:S08]  /*d940*/  MUFU.EX2 R3, R3 ;  /* 0x0000000300037308 */ /* 0x000e700000000800 */
[----:B------:R-:W2:Y:S08]  /*d950*/  MUFU.EX2 R20, R175 ;  /* 0x000000af00147308 */ /* 0x000eb00000000800 */
[----:B------:R-:W3:Y:S01]  /*d960*/  MUFU.EX2 R128, R128 ;  /* 0x0000008000807308 */ /* 0x000ee20000000800 */
[----:B-1----:R-:W-:-:S04]  /*d970*/  FFMA.FTZ R8, R3, R8, R14 ;  /* 0x0000000803087223 */ /* 0x002fc8000001000e */
[----:B------:R-:W-:Y:S01]  /*d980*/  FADD.FTZ R138, R201, R8 ;  /* 0x00000008c98a7221 */ /* 0x000fe20000010000 */
[----:B------:R-:W-:Y:S01]  /*d990*/  FFMA.FTZ R8, R139, R0, -R125 ;  /* 0x000000008b087223 */ /* 0x000fe2000001087d */
[----:B------:R-:W-:Y:S01]  /*d9a0*/  F2FP.BF16.F32.PACK_AB R201, R201, R14 ;  /* 0x0000000ec9c9723e */ /* 0x000fe200000010ff */
[----:B------:R-:W1:Y:S08]  /*d9b0*/  MUFU.EX2 R132, R132 ;  /* 0x0000008400847308 */ /* 0x000e700000000800 */
[----:B------:R-:W4:Y:S08]  /*d9c0*/  MUFU.EX2 R8, R8 ;  /* 0x0000000800087308 */ /* 0x000f300000000800 */
[----:B------:R-:W-:Y:S08]  /*d9d0*/  MUFU.EX2 R180, R180 ;  /* 0x000000b400b47308 */ /* 0x000ff00000000800 */
[----:B------:R-:W-:Y:S01]  /*d9e0*/  MUFU.EX2 R182, R182 ;  /* 0x000000b600b67308 */ /* 0x000fe20000000800 */
[----:B------:R-:W-:-:S02]  /*d9f0*/  WARPGROUP.DEPBAR.LE gsb0, 0x0 ;  /* 0x00008000000079c5 */ /* 0x000fc40000010000 */
[----:B------:R5:W-:Y:S01]  /*da00*/  @!P1 SYNCS.ARRIVE.TRANS64.RED.A1T0 RZ, [R144+URZ], RZ ;  /* 0x000000ff90ff99a7 */ /* 0x000be2000810043f */
[----:B------:R-:W-:Y:S02]  /*da10*/  F2FP.BF16.F32.PACK_AB R176, R121, R10 ;  /* 0x0000000a79b0723e */ /* 0x000fe400000010ff */
[----:B------:R-:W-:Y:S01]  /*da20*/  F2FP.BF16.F32.PACK_AB R178, R11, R12 ;  /* 0x0000000c0bb2723e */ /* 0x000fe200000010ff */
[----:B-----5:R-:W-:-:S05]  /*da30*/  @!P1 VIADD R144, R146, 0x36860 ;  /* 0x0003686092909836 */ /* 0x020fca0000000000 */
[----:B------:R-:W-:-:S04]  /*da40*/  @!P1 PRMT R144, RZ, 0x654, R144 ;  /* 0x00000654ff909816 */ /* 0x000fc80000000090 */
[----:B------:R5:W-:Y:S02]  /*da50*/  @!P1 SYNCS.ARRIVE.TRANS64.RED.A1T0 RZ, [R144+URZ], RZ ;  /* 0x000000ff90ff99a7 */ /* 0x000be4000810043f */
[----:B-----5:R-:W-:Y:S01]  /*da60*/  FADD.FTZ R144, R202, R9 ;  /* 0x00000009ca907221 */ /* 0x020fe20000010000 */
[----:B------:R-:W-:Y:S01]  /*da70*/  FADD.FTZ R9, R203, R138 ;  /* 0x0000008acb097221 */ /* 0x000fe20000010000 */
[C---:B--2---:R-:W-:Y:S02]  /*da80*/  F2FP.BF16.F32.PACK_AB R203, R20.reuse, R203 ;  /* 0x000000cb14cb723e */ /* 0x044fe400000010ff */
[C---:B------:R-:W-:Y:S01]  /*da90*/  FADD.FTZ R139, R169.reuse, R144 ;  /* 0x00000090a98b7221 */ /* 0x040fe20000010000 */
[----:B------:R-:W-:Y:S01]  /*daa0*/  FADD.FTZ R138, R20, R9 ;  /* 0x00000009148a7221 */ /* 0x000fe20000010000 */
[----:B------:R-:W-:Y:S02]  /*dab0*/  F2FP.BF16.F32.PACK_AB R202, R169, R202 ;  /* 0x000000caa9ca723e */ /* 0x000fe400000010ff */
[----:B------:R-:W-:Y:S01]  /*dac0*/  FADD.FTZ R142, R196, R139 ;  /* 0x0000008bc48e7221 */ /* 0x000fe20000010000 */
[----:B------:R-:W-:Y:S01]  /*dad0*/  FADD.FTZ R9, R197, R138 ;  /* 0x0000008ac5097221 */ /* 0x000fe20000010000 */
[----:B------:R-:W-:-:S02]  /*dae0*/  F2FP.BF16.F32.PACK_AB R197, R120, R197 ;  /* 0x000000c578c5723e */ /* 0x000fc400000010ff */
[----:B------:R-:W-:Y:S01]  /*daf0*/  FADD.FTZ R139, R161, R142 ;  /* 0x0000008ea18b7221 */ /* 0x000fe20000010000 */
[----:B------:R-:W-:Y:S01]  /*db00*/  FADD.FTZ R138, R120, R9 ;  /* 0x00000009788a7221 */ /* 0x000fe20000010000 */
[-CC-:B------:R-:W-:Y:S01]  /*db10*/  FFMA.FTZ R9, R122, R0.reuse, -R125.reuse ;  /* 0x000000007a097223 */ /* 0x180fe2000001087d */
[----:B------:R-:W-:Y:S01]  /*db20*/  FFMA.FTZ R125, R127, R0, -R125 ;  /* 0x000000007f7d7223 */ /* 0x000fe2000001087d */
[----:B------:R-:W-:Y:S01]  /*db30*/  FADD.FTZ R142, R198, R139 ;  /* 0x0000008bc68e7221 */ /* 0x000fe20000010000 */
[----:B------:R-:W-:Y:S01]  /*db40*/  FADD.FTZ R139, R199, R138 ;  /* 0x0000008ac78b7221 */ /* 0x000fe20000010000 */
[C---:B------:R-:W-:Y:S01]  /*db50*/  F2FP.BF16.F32.PACK_AB R198, R15.reuse, R198 ;  /* 0x000000c60fc6723e */ /* 0x040fe200000010ff */
[----:B------:R-:W2:Y:S01]  /*db60*/  MUFU.EX2 R122, R143 ;  /* 0x0000008f007a7308 */ /* 0x000ea20000000800 */
[----:B------:R-:W-:Y:S01]  /*db70*/  FADD.FTZ R147, R15, R142 ;  /* 0x0000008e0f937221 */ /* 0x000fe20000010000 */
[----:B------:R-:W-:Y:S01]  /*db80*/  FADD.FTZ R138, R124, R139 ;  /* 0x0000008b7c8a7221 */ /* 0x000fe20000010000 */
[----:B------:R-:W-:-:S02]  /*db90*/  F2FP.BF16.F32.PACK_AB R196, R161, R196 ;  /* 0x000000c4a1c4723e */ /* 0x000fc400000010ff */
[----:B------:R-:W-:Y:S01]  /*dba0*/  FADD.FTZ R142, R192, R147 ;  /* 0x00000093c08e7221 */ /* 0x000fe20000010000 */
[----:B------:R-:W-:Y:S01]  /*dbb0*/  FADD.FTZ R139, R193, R138 ;  /* 0x0000008ac18b7221 */ /* 0x000fe20000010000 */
[----:B------:R-:W-:Y:S01]  /*dbc0*/  F2FP.BF16.F32.PACK_AB R199, R124, R199 ;  /* 0x000000c77cc7723e */ /* 0x000fe200000010ff */
[----:B------:R5:W5:Y:S01]  /*dbd0*/  MUFU.EX2 R120, R9 ;  /* 0x0000000900787308 */ /* 0x000b620000000800 */
[C---:B------:R-:W-:Y:S01]  /*dbe0*/  FADD.FTZ R127, R153.reuse, R142 ;  /* 0x0000008e997f7221 */ /* 0x040fe20000010000 */
[----:B---3--:R-:W-:Y:S01]  /*dbf0*/  FADD.FTZ R138, R128, R139 ;  /* 0x0000008b808a7221 */ /* 0x008fe20000010000 */
[----:B------:R-:W-:Y:S02]  /*dc00*/  F2FP.BF16.F32.PACK_AB R192, R153, R192 ;  /* 0x000000c099c0723e */ /* 0x000fe400000010ff */
[----:B------:R-:W-:Y:S01]  /*dc10*/  FADD.FTZ R142, R194, R127 ;  /* 0x0000007fc28e7221 */ /* 0x000fe20000010000 */
[----:B------:R-:W-:Y:S01]  /*dc20*/  FADD.FTZ R13, R195, R138 ;  /* 0x0000008ac30d7221 */ /* 0x000fe20000010000 */
[----:B------:R-:W-:Y:S01]  /*dc30*/  F2FP.BF16.F32.PACK_AB R193, R128, R193 ;  /* 0x000000c180c1723e */ /* 0x000fe200000010ff */
[----:B------:R-:W3:Y:S01]  /*dc40*/  MUFU.EX2 R125, R125 ;  /* 0x0000007d007d7308 */ /* 0x000ee20000000800 */
[C---:B------:R-:W-:Y:S01]  /*dc50*/  FADD.FTZ R127, R21.reuse, R142 ;  /* 0x0000008e157f7221 */ /* 0x040fe20000010000 */
[----:B-1----:R-:W-:Y:S01]  /*dc60*/  FADD.FTZ R138, R132, R13 ;  /* 0x0000000d848a7221 */ /* 0x002fe20000010000 */
[----:B------:R-:W-:-:S02]  /*dc70*/  F2FP.BF16.F32.PACK_AB R194, R21, R194 ;  /* 0x000000c215c2723e */ /* 0x000fc400000010ff */
[----:B------:R-:W-:Y:S01]  /*dc80*/  FADD.FTZ R14, R188, R127 ;  /* 0x0000007fbc0e7221 */ /* 0x000fe20000010000 */
[----:B------:R-:W-:Y:S01]  /*dc90*/  FADD.FTZ R13, R189, R138 ;  /* 0x0000008abd0d7221 */ /* 0x000fe20000010000 */
[----:B------:R-:W-:Y:S02]  /*dca0*/  F2FP.BF16.F32.PACK_AB R195, R132, R195 ;  /* 0x000000c384c3723e */ /* 0x000fe400000010ff */
[C---:B------:R-:W-:Y:S01]  /*dcb0*/  FADD.FTZ R127, R145.reuse, R14 ;  /* 0x0000000e917f7221 */ /* 0x040fe20000010000 */
[----:B------:R-:W-:Y:S01]  /*dcc0*/  FADD.FTZ R14, R136, R13 ;  /* 0x0000000d880e7221 */ /* 0x000fe20000010000 */
[----:B------:R-:W-:Y:S02]  /*dcd0*/  F2FP.BF16.F32.PACK_AB R188, R145, R188 ;  /* 0x000000bc91bc723e */ /* 0x000fe400000010ff */
[----:B------:R-:W-:Y:S01]  /*dce0*/  FADD.FTZ R20, R190, R127 ;  /* 0x0000007fbe147221 */ /* 0x000fe20000010000 */
[----:B------:R-:W-:Y:S01]  /*dcf0*/  FADD.FTZ R13, R191, R14 ;  /* 0x0000000ebf0d7221 */ /* 0x000fe20000010000 */
[----:B------:R-:W-:-:S02]  /*dd00*/  F2FP.BF16.F32.PACK_AB R189, R136, R189 ;  /* 0x000000bd88bd723e */ /* 0x000fc400000010ff */
[C---:B------:R-:W-:Y:S01]  /*dd10*/  FADD.FTZ R15, R149.reuse, R20 ;  /* 0x00000014950f7221 */ /* 0x040fe20000010000 */
[----:B------:R-:W-:Y:S01]  /*dd20*/  FADD.FTZ R14, R140, R13 ;  /* 0x0000000d8c0e7221 */ /* 0x000fe20000010000 */
[----:B------:R-:W-:Y:S02]  /*dd30*/  F2FP.BF16.F32.PACK_AB R190, R149, R190 ;  /* 0x000000be95be723e */ /* 0x000fe400000010ff */
[----:B------:R-:W-:Y:S01]  /*dd40*/  FADD.FTZ R20, R184, R15 ;  /* 0x0000000fb8147221 */ /* 0x000fe20000010000 */
[----:B------:R-:W-:Y:S01]  /*dd50*/  FADD.FTZ R13, R185, R14 ;  /* 0x0000000eb90d7221 */ /* 0x000fe20000010000 */
[C---:B----4-:R-:W-:Y:S02]  /*dd60*/  F2FP.BF16.F32.PACK_AB R185, R8.reuse, R185 ;  /* 0x000000b908b9723e */ /* 0x050fe400000010ff */
[----:B------:R-:W-:Y:S01]  /*dd70*/  FADD.FTZ R15, R137, R20 ;  /* 0x00000014890f7221 */ /* 0x000fe20000010000 */
[----:B------:R-:W-:Y:S01]  /*dd80*/  FADD.FTZ R14, R8, R13 ;  /* 0x0000000d080e7221 */ /* 0x000fe20000010000 */
[----:B------:R-:W-:-:S02]  /*dd90*/  F2FP.BF16.F32.PACK_AB R191, R140, R191 ;  /* 0x000000bf8cbf723e */ /* 0x000fc400000010ff */
[----:B------:R-:W-:Y:S01]  /*dda0*/  FADD.FTZ R20, R186, R15 ;  /* 0x0000000fba147221 */ /* 0x000fe20000010000 */
[----:B------:R-:W-:Y:S01]  /*ddb0*/  FADD.FTZ R13, R187, R14 ;  /* 0x0000000ebb0d7221 */ /* 0x000fe20000010000 */
[----:B------:R-:W-:Y:S02]  /*ddc0*/  F2FP.BF16.F32.PACK_AB R184, R137, R184 ;  /* 0x000000b889b8723e */ /* 0x000fe400000010ff */
[C---:B------:R-:W-:Y:S01]  /*ddd0*/  FADD.FTZ R15, R141.reuse, R20 ;  /* 0x000000148d0f7221 */ /* 0x040fe20000010000 */
[----:B--2---:R-:W-:Y:S01]  /*dde0*/  FADD.FTZ R13, R122, R13 ;  /* 0x0000000d7a0d7221 */ /* 0x004fe20000010000 */
[----:B------:R-:W-:Y:S02]  /*ddf0*/  F2FP.BF16.F32.PACK_AB R186, R141, R186 ;  /* 0x000000ba8dba723e */ /* 0x000fe400000010ff */
[----:B------:R-:W-:Y:S01]  /*de00*/  FADD.FTZ R14, R180, R15 ;  /* 0x0000000fb40e7221 */ /* 0x000fe20000010000 */
[----:B------:R-:W-:Y:S01]  /*de10*/  FADD.FTZ R13, R130, R13 ;  /* 0x0000000d820d7221 */ /* 0x000fe20000010000 */
[----:B------:R-:W-:-:S02]  /*de20*/  F2FP.BF16.F32.PACK_AB R187, R122, R187 ;  /* 0x000000bb7abb723e */ /* 0x000fc400000010ff */
[----:B-----5:R-:W-:Y:S01]  /*de30*/  FADD.FTZ R9, R129, R14 ;  /* 0x0000000e81097221 */ /* 0x020fe20000010000 */
        /* <DEDUP_REMOVED lines=9> */
[----:B------:R-:W-:Y:S01]  /*ded0*/  FADD.FTZ R13, R120, R13 ;  /* 0x0000000d780d7221 */ /* 0x000fe20000010000 */
[----:B---3--:R-:W-:Y:S01]  /*dee0*/  F2FP.BF16.F32.PACK_AB R179, R125, R126 ;  /* 0x0000007e7db3723e */ /* 0x008fe200000010ff */
[----:B------:R-:W-:Y:S02]  /*def0*/  IMAD.MOV.U32 R10, RZ, RZ, R5 ;  /* 0x000000ffff0a7224 */ /* 0x000fe400078e0005 */
[----:B------:R-:W-:Y:S01]  /*df00*/  FADD.FTZ R9, R121, R8 ;  /* 0x0000000879097221 */ /* 0x000fe20000010000 */
[----:B------:R-:W-:-:S03]  /*df10*/  FADD.FTZ R13, R123, R13 ;  /* 0x0000000d7b0d7221 */ /* 0x000fc60000010000 */
[----:B------:R-:W-:Y:S01]  /*df20*/  FADD.FTZ R8, R12, R9 ;  /* 0x000000090c087221 */ /* 0x000fe20000010000 */
[----:B------:R-:W-:-:S03]  /*df30*/  FADD.FTZ R13, R126, R13 ;  /* 0x0000000d7e0d7221 */ /* 0x000fc60000010000 */
[----:B------:R-:W-:Y:S01]  /*df40*/  FADD.FTZ R9, R11, R8 ;  /* 0x000000080b097221 */ /* 0x000fe20000010000 */
[----:B------:R-:W-:Y:S01]  /*df50*/  FADD.FTZ R8, R125, R13 ;  /* 0x0000000d7d087221 */ /* 0x000fe20000010000 */
[----:B------:R-:W-:Y:S01]  /*df60*/  IMAD.MOV.U32 R11, RZ, RZ, R4 ;  /* 0x000000ffff0b7224 */ /* 0x000fe200078e0004 */
[----:B------:R-:W-:Y:S06]  /*df70*/  @P2 BRA `(.L_x_4741) ;  /* 0xffffffc000c82947 */ /* 0x000fec000383ffff */
.L_x_4732:
        /* <DEDUP_REMOVED lines=99> */
.L_x_4742:
        /* <DEDUP_REMOVED lines=8> */
.L_x_4743:
[----:B--2---:R-:W-:Y:S05]  /*e630*/  @P2 BRA `(.L_x_4744) ;  /* 0x0000000000082947 */ /* 0x004fea0003800000 */
[----:B------:R-:W2:Y:S02]  /*e640*/  SYNCS.PHASECHK.TRANS64.TRYWAIT P0, [UR5+0x36850], R2 ;  /* 0x03685002ff0075a7 */ /* 0x000ea40008000145 */
[----:B--2---:R-:W-:Y:S05]  /*e650*/  @!P0 BRA `(.L_x_4745) ;  /* 0x0000005400988947 */ /* 0x004fea0003800000 */
.L_x_4744:
[----:B------:R-:W-:Y:S01]  /*e660*/  R2UR UR4, R16 ;  /* 0x00000000100472ca */ /* 0x000fe200000e0000 */
[----:B------:R-:W-:Y:S01]  /*e670*/  WARPGROUP.ARRIVE ;  /* 0x00000000000079c5 */ /* 0x000fe20000000000 */
[----:B------:R-:W-:Y:S01]  /*e680*/  UMOV UR7, 0x40000040 ;  /* 0x4000004000077882 */ /* 0x000fe20000000000 */
[----:B--2---:R-:W2:Y:S01]  /*e690*/  SHFL.BFLY PT, R3, R8, 0x2, 0x1f ;  /* 0x0c401f0008037f89 */ /* 0x004ea200000e0000 */
[----:B------:R-:W-:Y:S01]  /*e6a0*/  IMAD.U32 R15, RZ, RZ, UR5 ;  /* 0x00000005ff0f7e24 */ /* 0x000fe2000f8e00ff */
[----:B------:R-:W-:Y:S01]  /*e6b0*/  R2UR UR8, R17 ;  /* 0x00000000110872ca */ /* 0x000fe200000e0000 */
[----:B------:R-:W-:Y:S01]  /*e6c0*/  VIADD R210, R210, 0x1 ;  /* 0x00000001d2d27836 */ /* 0x000fe20000000000 */
        /* <DEDUP_REMOVED lines=8> */
[----:B------:R-:W1:Y:S01]  /*e750*/  SHFL.BFLY PT, R7, R6, 0x1, 0x1f ;  /* 0x0c201f0006077f89 */ /* 0x000e6200000e0000 */
[----:B------:R-:W-:Y:S01]  /*e760*/  CS2R R8, SRZ ;  /* 0x0000000000087805 */ /* 0x000fe2000001ff00 */
[----:B------:R-:W-:-:S03]  /*e770*/  UIADD3 UR46, UR46, 0x1, URZ ;  /* 0x000000012e2e7890 */ /* 0x000fc6000fffe03f */
[----:B------:R-:W-:Y:S01]  /*e780*/  UMOV UR6, UR4 ;  /* 0x0000000400067c82 */ /* 0x000fe20008000000 */
[----:B------:R-:W2:Y:S01]  /*e790*/  SHFL.BFLY PT, R3, R2, 0x1, 0x1f ;  /* 0x0c201f0002037f89 */ /* 0x000ea200000e0000 */
[----:B------:R-:W-:Y:S01]  /*e7a0*/  HGMMA.64x192x16.F32.BF16 R24, R200, gdesc[UR4].tnspB, R24, gsb0 ;  /* 0x42e00004c8187df0 */ /* 0x000fe20008001818 */
[----:B------:R-:W-:Y:S01]  /*e7b0*/  UIADD3 UR6, UR4, 0x80, URZ ;  /* 0x0000008004067890 */ /* 0x000fe2000fffe03f */
[----:B------:R-:W-:Y:S01]  /*e7c0*/  UMOV UR7, 0x40000040 ;  /* 0x4000004000077882 */ /* 0x000fe20000000000 */
[----:B------:R-:W-:-:S04]  /*e7d0*/  UISETP.NE.AND UP0, UPT, UR46, 0x2, UPT ;  /* 0x000000022e00788c */ /* 0x000fc8000bf05270 */
[----:B------:R-:W-:Y:S01]  /*e7e0*/  USEL UR46, UR46, URZ, UP0 ;  /* 0x0000003f2e2e7287 */ /* 0x000fe20008000000 */
[----:B-1----:R-:W-:-:S05]  /*e7f0*/  FADD.FTZ R13, R6, R7 ;  /* 0x00000007060d7221 */ /* 0x002fca0000010000 */
[----:B------:R-:W-:Y:S01]  /*e800*/  FSETP.NE.FTZ.AND P2, PT, R13, RZ, PT ;  /* 0x000000ff0d00720b */ /* 0x000fe20003f55000 */
[----:B--2---:R-:W-:Y:S01]  /*e810*/  FADD.FTZ R12, R2, R3 ;  /* 0x00000003020c7221 */ /* 0x004fe20000010000 */
[----:B------:R-:W-:Y:S01]  /*e820*/  IMAD.MOV.U32 R3, RZ, RZ, -0x800000 ;  /* 0xff800000ff037424 */ /* 0x000fe200078e00ff */
[----:B------:R-:W-:-:S03]  /*e830*/  MOV R2, 0xff800000 ;  /* 0xff80000000027802 */ /* 0x000fc60000000f00 */
[----:B------:R-:W-:-:S07]  /*e840*/  FSETP.NE.FTZ.AND P0, PT, R12, RZ, PT ;  /* 0x000000ff0c00720b */ /* 0x000fce0003f15000 */
[----:B------:R-:W1:Y:S01]  /*e850*/  @P2 MUFU.LG2 R10, R13 ;  /* 0x0000000d000a2308 */ /* 0x000e620000000c00 */
[----:B------:R-:W-:-:S05]  /*e860*/  @P2 FMUL.FTZ R14, R0, 0.69314718246459960938 ;  /* 0x3f317218000e2820 */ /* 0x000fca0000410000 */
[----:B------:R-:W-:Y:S01]  /*e870*/  @P0 FMUL.FTZ R6, R0, 0.69314718246459960938 ;  /* 0x3f31721800060820 */ /* 0x000fe20000410000 */
[----:B------:R-:W-:Y:S01]  /*e880*/  @!P1 VIADD R0, R15, 0x36860 ;  /* 0x000368600f009836 */ /* 0x000fe20000000000 */
        /* <DEDUP_REMOVED lines=36> */
[----:B------:R-:W-:-:S06]  /*ead0*/  ULOP3.LUT UR8, UR8, UR4, URZ, 0x3c, !UPT ;  /* 0x0000000408087292 */ /* 0x000fcc000f8e3c3f */
[----:B------:R-:W-:Y:S01]  /*eae0*/  IMAD.U32 R17, RZ, RZ, UR8 ;  /* 0x00000008ff117e24 */ /* 0x000fe2000f8e00ff */
[----:B------:R-:W-:Y:S02]  /*eaf0*/  WARPGROUP.DEPBAR.LE gsb0, 0x0 ;  /* 0x00008000000079c5 */ /* 0x000fe40000010000 */
[----:B------:R-:W-:-:S06]  /*eb00*/  WARPGROUP.ARRIVE ;  /* 0x00000000000079c5 */ /* 0x000fcc0000000000 */
        /* <DEDUP_REMOVED lines=99> */
.L_x_4715:
[----:B------:R-:W1:Y:S08]  /*f140*/  S2UR UR5, SR_CgaCtaId ;  /* 0x00000000000579c3 */ /* 0x000e700000008800 */
[----:B------:R-:W-:Y:S06]  /*f150*/  BAR.SYNC.DEFER_BLOCKING 0x5, 0x120 ;  /* 0x0144800000007b1d */ /* 0x000fec0000010000 */
[----:B------:R-:W-:-:S02]  /*f160*/  UMOV UR4, 0x400 ;  /* 0x0000040000047882 */ /* 0x000fc40000000000 */
[----:B-1----:R-:W-:-:S06]  /*f170*/  ULEA UR6, UR5, UR4, 0x18 ;  /* 0x0000000405067291 */ /* 0x002fcc000f8ec03f */
[----:B------:R-:W-:-:S03]  /*f180*/  MOV R16, UR6 ;  /* 0x0000000600107c02 */ /* 0x000fc60008000f00 */
        /* <DEDUP_REMOVED lines=14> */
[C---:B------:R-:W-:Y:S01]  /*f270*/  IADD3 R13, P4, R18.reuse, 0x60, RZ ;  /* 0x00000060120d7810 */ /* 0x040fe20007f9e0ff */
[----:B------:R-:W-:Y:S01]  /*f280*/  UIMAD UR5, UR5, UR8, URZ ;  /* 0x00000008050572a4 */ /* 0x000fe2000f8e023f */
[----:B------:R-:W-:Y:S01]  /*f290*/  IADD3 R15, P6, R18, 0x4000, RZ ;  /* 0x00004000120f7810 */ /* 0x000fe20007fde0ff */
[----:B------:R-:W-:Y:S01]  /*f2a0*/  UIMAD.WIDE.U32 UR6, UR43, UR8, URZ ;  /* 0x000000082b0672a5 */ /* 0x000fe2000f8e003f */
[----:B------:R-:W-:Y:S01]  /*f2b0*/  LOP3.LUT R10, R10, R11, RZ, 0x3c, !PT ;  /* 0x0000000b0a0a7212 */ /* 0x000fe200078e3cff */
[----:B------:R-:W-:Y:S01]  /*f2c0*/  IMAD.X R11, RZ, RZ, R19, P2 ;  /* 0x000000ffff0b7224 */ /* 0x000fe200010e0613 */
[----:B------:R-:W-:Y:S01]  /*f2d0*/  LOP3.LUT R20, R21, 0x380, RZ, 0xc0, !PT ;  /* 0x0000038015147812 */ /* 0x000fe200078ec0ff */
[----:B------:R-:W-:Y:S01]  /*f2e0*/  UIMAD UR5, UR43, UR9, UR5 ;  /* 0x000000092b0572a4 */ /* 0x000fe2000f8e0205 */
[C---:B------:R-:W-:Y:S01]  /*f2f0*/  LOP3.LUT R5, R18.reuse, 0x380, RZ, 0xc0, !PT ;  /* 0x0000038012057812 */ /* 0x040fe200078ec0ff */
[----:B------:R-:W-:Y:S01]  /*f300*/  ULDC.64 UR12, c[0x0][0x208] ;  /* 0x00008200000c7ab9 */ /* 0x000fe20000000a00 */
[----:B------:R-:W-:Y:S01]  /*f310*/  IADD3 R35, P2, R18, 0x4060, RZ ;  /* 0x0000406012237810 */ /* 0x000fe20007f5e0ff */
[----:B------:R-:W-:Y:S01]  /*f320*/  UIADD3 UR5, UR7, UR5, URZ ;  /* 0x0000000507057290 */ /* 0x000fe2000fffe03f */
[----:B------:R-:W-:-:S02]  /*f330*/  LOP3.LUT R8, R9, 0x380, RZ, 0xc0, !PT ;  /* 0x0000038009087812 */ /* 0x000fc400078ec0ff */
[----:B------:R-:W-:Y:S02]  /*f340*/  LOP3.LUT R12, R13, 0x380, RZ, 0xc0, !PT ;  /* 0x000003800d0c7812 */ /* 0x000fe400078ec0ff */
[----:B------:R-:W-:Y:S02]  /*f350*/  LOP3.LUT R14, R15, 0x380, RZ, 0xc0, !PT ;  /* 0x000003800f0e7812 */ /* 0x000fe400078ec0ff */
[----:B------:R-:W-:Y:S02]  /*f360*/  LOP3.LUT P0, RZ, R212, 0x3, RZ, 0xc0, !PT ;  /* 0x00000003d4ff7812 */ /* 0x000fe4000780c0ff */
[----:B------:R-:W-:Y:S02]  /*f370*/  SHF.R.U64 R20, R20, 0x3, RZ ;  /* 0x0000000314147819 */ /* 0x000fe400000012ff */
[----:B------:R-:W-:Y:S02]  /*f380*/  SHF.R.U64 R5, R5, 0x3, RZ ;  /* 0x0000000305057819 */ /* 0x000fe400000012ff */
[----:B------:R-:W-:-:S02]  /*f390*/  LOP3.LUT R26, R35, 0x380, RZ, 0xc0, !PT ;  /* 0x00000380231a7812 */ /* 0x000fc400078ec0ff */
[----:B------:R-:W-:Y:S02]  /*f3a0*/  SHF.R.U64 R8, R8, 0x3, RZ ;  /* 0x0000000308087819 */ /* 0x000fe400000012ff */
[----:B------:R-:W-:Y:S02]  /*f3b0*/  SHF.R.U64 R12, R12, 0x3, RZ ;  /* 0x000000030c0c7819 */ /* 0x000fe400000012ff */
[----:B------:R-:W-:Y:S02]  /*f3c0*/  SHF.R.U64 R14, R14, 0x3, RZ ;  /* 0x000000030e0e7819 */ /* 0x000fe400000012ff */
[----:B------:R-:W-:Y:S02]  /*f3d0*/  ISETP.GE.OR P1, PT, R4, UR10, P0 ;  /* 0x0000000a04007c0c */ /* 0x000fe40008726670 */
[----:B------:R-:W-:Y:S01]  /*f3e0*/  LOP3.LUT R20, R20, R21, RZ, 0x3c, !PT ;  /* 0x0000001514147212 */ /* 0x000fe200078e3cff */
[----:B------:R-:W-:Y:S01]  /*f3f0*/  IMAD.X R21, RZ, RZ, R19, P5 ;  /* 0x000000ffff157224 */ /* 0x000fe200028e0613 */
[----:B------:R-:W-:-:S02]  /*f400*/  LOP3.LUT R4, R5, R18, RZ, 0x3c, !PT ;  /* 0x0000001205047212 */ /* 0x000fc400078e3cff */
[----:B------:R-:W-:Y:S02]  /*f410*/  SHF.R.U64 R26, R26, 0x3, RZ ;  /* 0x000000031a1a7819 */ /* 0x000fe400000012ff */
[----:B------:R-:W-:Y:S01]  /*f420*/  LOP3.LUT R8, R8, R9, RZ, 0x3c, !PT ;  /* 0x0000000908087212 */ /* 0x000fe200078e3cff */
[--C-:B------:R-:W-:Y:S01]  /*f430*/  IMAD.X R9, RZ, RZ, R19.reuse, P3 ;  /* 0x000000ffff097224 */ /* 0x100fe200018e0613 */
[----:B------:R-:W-:Y:S02]  /*f440*/  MOV R5, R19 ;  /* 0x0000001300057202 */ /* 0x000fe40000000f00 */
[----:B------:R-:W-:Y:S01]  /*f450*/  LOP3.LUT R12, R12, R13, RZ, 0x3c, !PT ;  /* 0x0000000d0c0c7212 */ /* 0x000fe200078e3cff */
[----:B------:R-:W-:Y:S01]  /*f460*/  IMAD.X R13, RZ, RZ, R19, P4 ;  /* 0x000000ffff0d7224 */ /* 0x000fe200020e0613 */
[----:B------:R-:W-:Y:S02]  /*f470*/  LOP3.LUT R14, R14, R15, RZ, 0x3c, !PT ;  /* 0x0000000f0e0e7212 */ /* 0x000fe400078e3cff */
[----:B------:R-:W-:-:S02]  /*f480*/  IADD3 R15, P3, R18, 0x4040, RZ ;  /* 0x00004040120f7810 */ /* 0x000fc40007f7e0ff */
[C---:B------:R-:W-:Y:S02]  /*f490*/  IADD3 R82, P5, R18.reuse, 0x8040, RZ ;  /* 0x0000804012527810 */ /* 0x040fe40007fbe0ff */
[----:B------:R-:W-:Y:S02]  /*f4a0*/  IADD3 R83, P4, R18, 0x8000, RZ ;  /* 0x0000800012537810 */ /* 0x000fe40007f9e0ff */
[----:B------:R-:W-:Y:S02]  /*f4b0*/  LOP3.LUT R26, R26, R35, RZ, 0x3c, !PT ;  /* 0x000000231a1a7212 */ /* 0x000fe400078e3cff */
[----:B------:R-:W-:Y:S02]  /*f4c0*/  MOV R35, R4 ;  /* 0x0000000400237202 */ /* 0x000fe40000000f00 */
[----:B------:R-:W-:Y:S02]  /*f4d0*/  MOV R126, R20 ;  /* 0x00000014007e7202 */ /* 0x000fe40000000f00 */
[----:B------:R-:W-:Y:S01]  /*f4e0*/  F2FP.BF16.F32.PACK_AB R5, R29, R32 ;  /* 0x000000201d05723e */ /* 0x000fe200000010ff */
[----:B------:R-:W1:Y:S01]  /*f4f0*/  LDC.64 R20, c[0x0][0xb78] ;  /* 0x0002de00ff147b82 */ /* 0x000e620000000a00 */
[----:B------:R-:W-:-:S02]  /*f500*/  LOP3.LUT R24, R15, 0x380, RZ, 0xc0, !PT ;  /* 0x000003800f187812 */ /* 0x000fc400078ec0ff */
[----:B------:R-:W-:Y:S02]  /*f510*/  LOP3.LUT R29, R82, 0x380, RZ, 0xc0, !PT ;  /* 0x00000380521d7812 */ /* 0x000fe400078ec0ff */
[----:B------:R-:W-:Y:S02]  /*f520*/  LOP3.LUT R28, R83, 0x380, RZ, 0xc0, !PT ;  /* 0x00000380531c7812 */ /* 0x000fe400078ec0ff */
[----:B------:R-:W-:Y:S02]  /*f530*/  SHF.R.U64 R24, R24, 0x3, RZ ;  /* 0x0000000318187819 */ /* 0x000fe400000012ff */
[----:B------:R-:W-:Y:S02]  /*f540*/  SHF.R.U64 R29, R29, 0x3, RZ ;  /* 0x000000031d1d7819 */ /* 0x000fe400000012ff */
[----:B------:R-:W-:Y:S02]  /*f550*/  SHF.R.U64 R28, R28, 0x3, RZ ;  /* 0x000000031c1c7819 */ /* 0x000fe400000012ff */
[----:B------:R-:W-:Y:S01]  /*f560*/  F2FP.BF16.F32.PACK_AB R4, R25, R6 ;  /* 0x000000061904723e */ /* 0x000fe200000010ff */
[----:B------:R-:W-:Y:S01]  /*f570*/  IMAD.X R25, RZ, RZ, R19, P3 ;  /* 0x000000ffff197224 */ /* 0x000fe200018e0613 */
[----:B------:R-:W-:-:S02]  /*f580*/  F2FP.BF16.F32.PACK_AB R6, R120, R7 ;  /* 0x000000077806723e */ /* 0x000fc400000010ff */
[----:B------:R-:W-:Y:S01]  /*f590*/  F2FP.BF16.F32.PACK_AB R7, R27, R30 ;  /* 0x0000001e1b07723e */ /* 0x000fe200000010ff */
[----:B------:R-:W-:Y:S01]  /*f5a0*/  BAR.SYNC.DEFER_BLOCKING 0x1, 0x100 ;  /* 0x0044000000007b1d */ /* 0x000fe20000010000 */
[----:B------:R-:W-:Y:S01]  /*f5b0*/  LOP3.LUT R24, R24, R15, RZ, 0x3c, !PT ;  /* 0x0000000f18187212 */ /* 0x000fe200078e3cff */
        /* <DEDUP_REMOVED lines=9> */
[----:B------:R-:W-:Y:S01]  /*f650*/  MOV R120, R28 ;  /* 0x0000001c00787202 */ /* 0x000fe20000000f00 */
[----:B------:R-:W-:Y:S01]  /*f660*/  IMAD.U32 R29, RZ, RZ, UR7 ;  /* 0x00000007ff1d7e24 */ /* 0x000fe2000f8e00ff */
[----:B------:R-:W-:Y:S01]  /*f670*/  SHF.R.U64 R34, R34, 0x3, RZ ;  /* 0x0000000322227819 */ /* 0x000fe200000012ff */
[----:B------:R-:W-:Y:S01]  /*f680*/  IMAD.U32 R29, RZ, RZ, UR5 ;  /* 0x00000005ff1d7e24 */ /* 0x000fe2000f8e00ff */
[----:B------:R-:W-:Y:S01]  /*f690*/  USHF.R.S32.HI UR5, URZ, 0x1f, UR44 ;  /* 0x0000001f3f057899 */ /* 0x000fe2000801142c */
[----:B------:R-:W-:Y:S01]  /*f6a0*/  SHF.R.U64 R32, R32, 0x3, RZ ;  /* 0x0000000320207819 */ /* 0x000fe200000012ff */
[----:B------:R-:W-:Y:S01]  /*f6b0*/  IMAD.U32 R28, RZ, RZ, UR6 ;  /* 0x00000006ff1c7e24 */ /* 0x000fe2000f8e00ff */
[----:B------:R-:W-:Y:S01]  /*f6c0*/  MOV R128, R8 ;  /* 0x0000000800807202 */ /* 0x000fe20000000f00 */
[----:B------:R-:W-:Y:S01]  /*f6d0*/  ULDC.64 UR6, c[0x0][0xb40] ;  /* 0x0002d00000067ab9 */ /* 0x000fe20000000a00 */
[----:B------:R2:W-:Y:S01]  /*f6e0*/  STSM.16.M88.4 [R35], R4 ;  /* 0x0000000423007844 */ /* 0x0005e20000000200 */
[----:B------:R-:W-:-:S02]  /*f6f0*/  LOP3.LUT R34, R34, R83, RZ, 0x3c, !PT ;  /* 0x0000005322227212 */ /* 0x000fc400078e3cff */
[----:B------:R-:W-:Y:S02]  /*f700*/  LOP3.LUT R32, R32, R123, RZ, 0x3c, !PT ;  /* 0x0000007b20207212 */ /* 0x000fe400078e3cff */
[----:B------:R-:W-:Y:S02]  /*f710*/  MOV R127, R10 ;  /* 0x0000000a007f7202 */ /* 0x000fe40000000f00 */
[----:B------:R-:W-:Y:S02]  /*f720*/  MOV R82, R12 ;  /* 0x0000000c00527202 */ /* 0x000fe40000000f00 */
[----:B------:R-:W-:Y:S02]  /*f730*/  MOV R83, R14 ;  /* 0x0000000e00537202 */ /* 0x000fe40000000f00 */
[----:B------:R-:W-:Y:S02]  /*f740*/  F2FP.BF16.F32.PACK_AB R8, R41, R40 ;  /* 0x000000282908723e */ /* 0x000fe400000010ff */
[----:B------:R-:W-:-:S02]  /*f750*/  F2FP.BF16.F32.PACK_AB R9, R43, R42 ;  /* 0x0000002a2b09723e */ /* 0x000fc400000010ff */
[----:B------:R-:W-:Y:S02]  /*f760*/  F2FP.BF16.F32.PACK_AB R10, R45, R44 ;  /* 0x0000002c2d0a723e */ /* 0x000fe400000010ff */
[----:B--2---:R-:W-:Y:S01]  /*f770*/  F2FP.BF16.F32.PACK_AB R5, R124, R31 ;  /* 0x0000001f7c05723e */ /* 0x004fe200000010ff */
[--C-:B------:R-:W-:Y:S01]  /*f780*/  IMAD.X R31, RZ, RZ, R19.reuse, P5 ;  /* 0x000000ffff1f7224 */ /* 0x100fe200028e0613 */
[----:B------:R-:W-:Y:S01]  /*f790*/  F2FP.BF16.F32.PACK_AB R4, R33, R0 ;  /* 0x000000002104723e */ /* 0x000fe200000010ff */
[----:B------:R-:W-:Y:S01]  /*f7a0*/  IMAD.X R33, RZ, RZ, R19, P3 ;  /* 0x000000ffff217224 */ /* 0x000fe200018e0613 */
[----:B------:R-:W-:Y:S02]  /*f7b0*/  F2FP.BF16.F32.PACK_AB R6, R37, R36 ;  /* 0x000000242506723e */ /* 0x000fe400000010ff */
[----:B------:R-:W-:Y:S02]  /*f7c0*/  F2FP.BF16.F32.PACK_AB R7, R122, R121 ;  /* 0x000000797a07723e */ /* 0x000fe400000010ff */
[----:B------:R-:W-:Y:S01]  /*f7d0*/  MOV R0, R30 ;  /* 0x0000001e00007202 */ /* 0x000fe20000000f00 */
[----:B-1----:R-:W-:Y:S01]  /*f7e0*/  IMAD R30, R20, UR5, RZ ;  /* 0x00000005141e7c24 */ /* 0x002fe2000f8e02ff */
[----:B------:R-:W-:Y:S01]  /*f7f0*/  F2FP.BF16.F32.PACK_AB R11, R47, R46 ;  /* 0x0000002e2f0b723e */ /* 0x000fe200000010ff */
[----:B------:R1:W-:Y:S01]  /*f800*/  STSM.16.M88.4 [R128], R4 ;  /* 0x0000000480007844 */ /* 0x0003e20000000200 */
[----:B------:R-:W-:-:S02]  /*f810*/  MOV R125, R24 ;  /* 0x00000018007d7202 */ /* 0x000fc40000000f00 */
[----:B------:R-:W-:Y:S01]  /*f820*/  MOV R123, R26 ;  /* 0x0000001a007b7202 */ /* 0x000fe20000000f00 */
[----:B------:R-:W-:Y:S01]  /*f830*/  STSM.16.M88.4 [R127], R8 ;  /* 0x000000087f007844 */ /* 0x000fe20000000200 */
[----:B------:R-:W-:Y:S02]  /*f840*/  F2FP.BF16.F32.PACK_AB R12, R49, R48 ;  /* 0x00000030310c723e */ /* 0x000fe400000010ff */
[----:B------:R-:W-:Y:S02]  /*f850*/  F2FP.BF16.F32.PACK_AB R13, R51, R50 ;  /* 0x00000032330d723e */ /* 0x000fe400000010ff */
[----:B------:R-:W-:Y:S02]  /*f860*/  F2FP.BF16.F32.PACK_AB R14, R53, R52 ;  /* 0x00000034350e723e */ /* 0x000fe400000010ff */
[----:B------:R-:W-:Y:S02]  /*f870*/  F2FP.BF16.F32.PACK_AB R15, R55, R54 ;  /* 0x00000036370f723e */ /* 0x000fe400000010ff */
[----:B------:R-:W-:-:S02]  /*f880*/  F2FP.BF16.F32.PACK_AB R24, R57, R56 ;  /* 0x000000383918723e */ /* 0x000fc400000010ff */
[----:B------:R-:W-:Y:S01]  /*f890*/  F2FP.BF16.F32.PACK_AB R25, R59, R58 ;  /* 0x0000003a3b19723e */ /* 0x000fe200000010ff */
[----:B------:R2:W-:Y:S01]  /*f8a0*/  STSM.16.M88.4 [R82], R12 ;  /* 0x0000000c52007844 */ /* 0x0005e20000000200 */
[----:B------:R-:W-:Y:S02]  /*f8b0*/  F2FP.BF16.F32.PACK_AB R26, R61, R60 ;  /* 0x0000003c3d1a723e */ /* 0x000fe400000010ff */
[----:B------:R-:W-:Y:S02]  /*f8c0*/  F2FP.BF16.F32.PACK_AB R27, R63, R62 ;  /* 0x0000003e3f1b723e */ /* 0x000fe400000010ff */
[----:B------:R-:W-:Y:S01]  /*f8d0*/  MOV R32, R32 ;  /* 0x0000002000207202 */ /* 0x000fe20000000f00 */
[----:B------:R-:W-:Y:S01]  /*f8e0*/  IMAD R33, R21, UR44, R30 ;  /* 0x0000002c15217c24 */ /* 0x000fe2000f8e021e */
[----:B-1----:R-:W-:Y:S01]  /*f8f0*/  F2FP.BF16.F32.PACK_AB R4, R65, R64 ;  /* 0x000000404104723e */ /* 0x002fe200000010ff */
[----:B------:R-:W-:Y:S01]  /*f900*/  IMAD.WIDE.U32 R20, R20, UR44, R28 ;  /* 0x0000002c14147c25 */ /* 0x000fe2000f8e001c */
[----:B------:R-:W-:Y:S01]  /*f910*/  F2FP.BF16.F32.PACK_AB R5, R67, R66 ;  /* 0x000000424305723e */ /* 0x000fe200000010ff */
[----:B------:R1:W-:Y:S01]  /*f920*/  STSM.16.M88.4 [R83], R24 ;  /* 0x0000001853007844 */ /* 0x0003e20000000200 */
[----:B------:R-:W-:-:S02]  /*f930*/  F2FP.BF16.F32.PACK_AB R6, R69, R68 ;  /* 0x000000444506723e */ /* 0x000fc400000010ff */
[----:B------:R-:W-:Y:S02]  /*f940*/  F2FP.BF16.F32.PACK_AB R7, R71, R70 ;  /* 0x000000464707723e */ /* 0x000fe400000010ff */
[----:B------:R-:W-:Y:S02]  /*f950*/  IADD3.X R35, RZ, R19, RZ, P6, !PT ;  /* 0x00000013ff237210 */ /* 0x000fe400037fe4ff */
        /* <DEDUP_REMOVED lines=9> */
[----:B--2---:R-:W-:Y:S02]  /*f9f0*/  F2FP.BF16.F32.PACK_AB R82, R85, R84 ;  /* 0x000000545552723e */ /* 0x004fe400000010ff */
[----:B-1----:R-:W-:Y:S02]  /*fa00*/  F2FP.BF16.F32.PACK_AB R83, R87, R86 ;  /* 0x000000565753723e */ /* 0x002fe400000010ff */
        /* <DEDUP_REMOVED lines=8> */
[----:B------:R-:W-:-:S02]  /*fa90*/  MOV R34, R34 ;  /* 0x0000002200227202 */ /* 0x000fc40000000f00 */
[----:B---3--:R-:W-:Y:S02]  /*faa0*/  SHF.R.S32.HI R5, RZ, 0x1f, R129 ;  /* 0x0000001fff057819 */ /* 0x008fe40000011481 */
[----:B------:R-:W-:Y:S02]  /*fab0*/  IADD3 R6, P2, R129, R20, RZ ;  /* 0x0000001481067210 */ /* 0x000fe40007f5e0ff */
        /* <DEDUP_REMOVED lines=11> */
[----:B------:R-:W-:Y:S02]  /*fb70*/  IADD3.X R5, R5, R21, R33, P2, !PT ;  /* 0x0000001505057210 */ /* 0x000fe400017fe421 */
[----:B------:R-:W-:Y:S01]  /*fb80*/  LEA R4, P2, R6, UR6, 0x2 ;  /* 0x0000000606047c11 */ /* 0x000fe2000f8410ff */
[----:B------:R-:W-:Y:S01]  /*fb90*/  STSM.16.M88.4 [R32], R112 ;  /* 0x0000007020007844 */ /* 0x000fe20000000200 */
[----:B------:R-:W-:-:S02]  /*fba0*/  ISETP.GE.OR P0, PT, R129, UR10, P0 ;  /* 0x0000000a81007c0c */ /* 0x000fc40008706670 */
[----:B------:R-:W-:Y:S01]  /*fbb0*/  LEA.HI.X R5, R6, UR7, R5, 0x2, P2 ;  /* 0x0000000706057c11 */ /* 0x000fe200090f1405 */
[----:B------:R-:W-:Y:S01]  /*fbc0*/  @!PT LDS RZ, [RZ] ;  /* 0x00000000fffff984 */ /* 0x000fe20000000800 */
[----:B------:R-:W-:Y:S01]  /*fbd0*/  @!PT LDS RZ, [RZ] ;  /* 0x00000000fffff984 */ /* 0x000fe20000000800 */
[----:B------:R-:W-:Y:S01]  /*fbe0*/  @!PT LDS RZ, [RZ] ;  /* 0x00000000fffff984 */ /* 0x000fe20000000800 */
[----:B------:R-:W-:Y:S01]  /*fbf0*/  @!PT LDS RZ, [RZ] ;  /* 0x00000000fffff984 */ /* 0x000fe20000000800 */
[----:B------:R1:W-:Y:S06]  /*fc00*/  MEMBAR.ALL.CTA ;  /* 0x0000000000007992 */ /* 0x0003ec0000008000 */
[----:B-1----:R-:W1:Y:S04]  /*fc10*/  FENCE.VIEW.ASYNC.S ;  /* 0x00000000000073c6 */ /* 0x002e680000000000 */
[----:B-1----:R-:W1:Y:S01]  /*fc20*/  SHFL.IDX PT, R6, R214, RZ, 0x1f ;  /* 0x00001fffd6067589 */ /* 0x002e6200000e0000 */
        /* <DEDUP_REMOVED lines=32> */
.L_x_4749:
[----:B------:R-:W-:Y:S05]  /*fe30*/  BSYNC B0 ;  /* 0x0000000000007941 */ /* 0x000fea0003800000 */
.L_x_4748:
[----:B------:R-:W-:Y:S05]  /*fe40*/  BRA `(.L_x_4747) ;  /* 0x0000000800607947 */ /* 0x000fea0003800000 */
.L_x_4746:
        /* <DEDUP_REMOVED lines=16> */
[----:B------:R-:W-:Y:S01]  /*ff50*/  ULDC.64 UR8, c[0x0][0xb40] ;  /* 0x0002d00000087ab9 */ /* 0x000fe20000000a00 */
[----:B------:R-:W-:-:S05]  /*ff60*/  ULDC.64 UR10, c[0x0][0x208] ;  /* 0x00008200000a7ab9 */ /* 0x000fca0000000a00 */
[----:B------:R-:W5:Y:S01]  /*ff70*/  LDC.64 R10, c[0x0][0xb78] ;  /* 0x0002de00ff0a7b82 */ /* 0x000f620000000a00 */
[C---:B----4-:R-:W-:Y:S02]  /*ff80*/  IMAD R0, R4.reuse, UR6, RZ ;  /* 0x0000000604007c24 */ /* 0x050fe4000f8e02ff */
[----:B------:R-:W-:-:S04]  /*ff90*/  IMAD.WIDE.U32 R2, R4, UR43, R2 ;  /* 0x0000002b04027c25 */ /* 0x000fc8000f8e0002 */
[----:B------:R-:W-:Y:S02]  /*ffa0*/  IMAD R5, R5, UR43, R0 ;  /* 0x0000002b05057c24 */ /* 0x000fe4000f8e0200 */
[----:B-----5:R-:W-:-:S03]  /*ffb0*/  IMAD R0, R10, UR7, RZ ;  /* 0x000000070a007c24 */ /* 0x020fc6000f8e02ff */
[----:B------:R-:W-:Y:S01]  /*ffc0*/  IADD3 R3, R3, R5, RZ ;  /* 0x0000000503037210 */ /* 0x000fe20007ffe0ff */
[----:B------:R-:W-:Y:S02]  /*ffd0*/  IMAD R5, R11, UR44, R0 ;  /* 0x0000002c0b057c24 */ /* 0x000fe4000f8e0200 */
[----:B------:R-:W-:-:S04]  /*ffe0*/  IMAD.WIDE.U32 R2, R10, UR44, R2 ;  /* 0x0000002c0a027c25 */ /* 0x000fc8000f8e0002 */
[----:B------:R-:W-:Y:S01]  /*fff0*/  IMAD.IADD R3, R3, 0x1, R5 ;  /* 0x0000000103037824 */ /* 0x000fe200078e0205 */
[----:B------:R-:W-:-:S04]  /*10000*/  LEA R4, P0, R2, UR8, 0x2 ;  /* 0x0000000802047c11 */ /* 0x000fc8000f8010ff */
[----:B------:R-:W-:Y:S01]  /*10010*/  LEA.HI.X R5, R2, UR9, R3, 0x2, P0 ;  /* 0x0000000902057c11 */ /* 0x000fe200080f1403 */
[----:B------:R-:W-:-:S05]  /*10020*/  IMAD.MOV.U32 R3, RZ, RZ, -0x800000 ;  /* 0xff800000ff037424 */ /* 0x000fca00078e00ff */
[----:B------:R4:W-:Y:S03]  /*10030*/  STG.E desc[UR10][R4.64], R3 ;  /* 0x0000000304007986 */ /* 0x0009e6000c10190a */
.L_x_4751:
[----:B------:R-:W-:Y:S05]  /*10040*/  BSYNC B0 ;  /* 0x0000000000007941 */ /* 0x000fea0003800000 */
.L_x_4750:
        /* <DEDUP_REMOVED lines=12> */
[----:B------:R-:W-:Y:S02]  /*10110*/  IADD3 R3, R3, R5, RZ ;  /* 0x0000000503037210 */ /* 0x000fe40007ffe0ff */
        /* <DEDUP_REMOVED lines=31> */
.L_x_4753:
[----:B------:R-:W-:Y:S05]  /*10310*/  BSYNC B0 ;  /* 0x0000000000007941 */ /* 0x000fea0003800000 */
.L_x_4752:
[----:B------:R-:W-:Y:S04]  /*10320*/  BSSY B0, `(.L_x_4754) ;  /* 0x0000018000007945 */ /* 0x000fe80003800000 */
[----:B------:R-:W-:Y:S05]  /*10330*/  @P0 BRA `(.L_x_4755) ;  /* 0x0000000000580947 */ /* 0x000fea0003800000 */
[----:B-1----:R-:W-:Y:S01]  /*10340*/  IADD3 R9, P0, R4, 0x20, RZ ;  /* 0x0000002004097810 */ /* 0x002fe20007f1e0ff */
[----:B------:R-:W-:Y:S01]  /*10350*/  VIADD R2, R22, 0x40 ;  /* 0x0000004016027836 */ /* 0x000fe20000000000 */
[----:B------:R-:W-:Y:S01]  /*10360*/  ULDC UR5, c[0x0][0xa8c] ;  /* 0x0002a30000057ab9 */ /* 0x000fe20000000800 */
[----:B------:R-:W-:Y:S01]  /*10370*/  ULDC.64 UR6, c[0x0][0xad8] ;  /* 0x0002b60000067ab9 */ /* 0x000fe20000000a00 */
[----:B------:R-:W-:Y:S01]  /*10380*/  MOV R3, R11 ;  /* 0x0000000b00037202 */ /* 0x000fe20000000f00 */
[----:B------:R-:W-:Y:S01]  /*10390*/  IMAD.X R0, RZ, RZ, R5, P0 ;  /* 0x000000ffff007224 */ /* 0x000fe200000e0605 */
[----:B------:R-:W-:Y:S01]  /*103a0*/  ISETP.GE.AND P4, PT, R2, UR5, PT ;  /* 0x0000000502007c0c */ /* 0x000fe2000bf86270 */
[----:B------:R-:W-:Y:S01]  /*103b0*/  IMAD.MOV.U32 R2, RZ, RZ, R6 ;  /* 0x000000ffff027224 */ /* 0x000fe200078e0006 */
[C---:B------:R-:W-:Y:S01]  /*103c0*/  ISETP.GE.AND P3, PT, R22.reuse, UR5, PT ;  /* 0x0000000516007c0c */ /* 0x040fe2000bf66270 */
[----:B------:R-:W-:Y:S01]  /*103d0*/  VIADD R8, R22, 0x80 ;  /* 0x0000008016087836 */ /* 0x000fe20000000000 */
[----:B------:R-:W-:Y:S01]  /*103e0*/  ULDC.64 UR8, c[0x0][0x208] ;  /* 0x0000820000087ab9 */ /* 0x000fe20000000a00 */
[----:B------:R-:W-:-:S02]  /*103f0*/  IMAD R0, R0, UR6, RZ ;  /* 0x0000000600007c24 */ /* 0x000fc4000f8e02ff */
        /* <DEDUP_REMOVED lines=10> */
.L_x_4755:
[----:B------:R-:W-:Y:S05]  /*104a0*/  BSYNC B0 ;  /* 0x0000000000007941 */ /* 0x000fea0003800000 */
.L_x_4754:
[----:B------:R-:W-:Y:S04]  /*104b0*/  BSSY B0, `(.L_x_4756) ;  /* 0x0000018000007945 */ /* 0x000fe80003800000 */
[----:B------:R-:W-:Y:S05]  /*104c0*/  @P1 BRA `(.L_x_4757) ;  /* 0x0000000000581947 */ /* 0x000fea0003800000 */
[----:B-12---:R-:W-:Y:S01]  /*104d0*/  IADD3 R9, P0, R4, 0x40, RZ ;  /* 0x0000004004097810 */ /* 0x006fe20007f1e0ff */
        /* <DEDUP_REMOVED lines=21> */
.L_x_4757:
[----:B------:R-:W-:Y:S05]  /*10630*/  BSYNC B0 ;  /* 0x0000000000007941 */ /* 0x000fea0003800000 */
.L_x_4756:
[----:B------:R-:W-:Y:S04]  /*10640*/  BSSY B0, `(.L_x_4747) ;  /* 0x0000018000007945 */ /* 0x000fe80003800000 */
[----:B------:R-:W-:Y:S05]  /*10650*/  @P2 BRA `(.L_x_4758) ;  /* 0x0000000000582947 */ /* 0x000fea0003800000 */
[----:B------:R-:W-:Y:S01]  /*10660*/  IADD3 R7, P0, R4, 0x60, RZ ;  /* 0x0000006004077810 */ /* 0x000fe20007f1e0ff */
[C---:B------:R-:W-:Y:S01]  /*10670*/  VIADD R0, R22.reuse, 0x40 ;  /* 0x0000004016007836 */ /* 0x040fe20000000000 */
[----:B------:R-:W-:Y:S01]  /*10680*/  ULDC.64 UR6, c[0x0][0xad8] ;  /* 0x0002b60000067ab9 */ /* 0x000fe20000000a00 */
[----:B------:R-:W-:Y:S01]  /*10690*/  ULDC UR5, c[0x0][0xa8c] ;  /* 0x0002a30000057ab9 */ /* 0x000fe20000000800 */
[----:B------:R-:W-:Y:S01]  /*106a0*/  IMAD.MOV.U32 R2, RZ, RZ, R6 ;  /* 0x000000ffff027224 */ /* 0x000fe200078e0006 */
[----:B------:R-:W-:Y:S01]  /*106b0*/  ISETP.GE.AND P1, PT, R22, UR5, PT ;  /* 0x0000000516007c0c */ /* 0x000fe2000bf26270 */
[----:B------:R-:W-:Y:S01]  /*106c0*/  IMAD.X R4, RZ, RZ, R5, P0 ;  /* 0x000000ffff047224 */ /* 0x000fe200000e0605 */
[----:B------:R-:W-:Y:S01]  /*106d0*/  ISETP.GE.AND P2, PT, R0, UR5, PT ;  /* 0x0000000500007c0c */ /* 0x000fe2000bf46270 */
[----:B------:R-:W-:Y:S01]  /*106e0*/  IMAD.MOV.U32 R3, RZ, RZ, R11 ;  /* 0x000000ffff037224 */ /* 0x000fe200078e000b */
[----:B------:R-:W-:Y:S01]  /*106f0*/  IADD3 R0, R22, 0x80, RZ ;  /* 0x0000008016007810 */ /* 0x000fe20007ffe0ff */
[----:B------:R-:W-:Y:S01]  /*10700*/  IMAD R4, R4, UR6, RZ ;  /* 0x0000000604047c24 */ /* 0x000fe2000f8e02ff */
[----:B------:R-:W-:Y:S01]  /*10710*/  ULDC.64 UR8, c[0x0][0x208] ;  /* 0x0000820000087ab9 */ /* 0x000fe20000000a00 */
        /* <DEDUP_REMOVED lines=10> */
.L_x_4758:
[----:B------:R-:W-:Y:S05]  /*107c0*/  BSYNC B0 ;  /* 0x0000000000007941 */ /* 0x000fea0003800000 */
.L_x_4747:
[----:B------:R-:W5:Y:S02]  /*107d0*/  LDC R0, c[0x0][0xda8] ;  /* 0x00036a00ff007b82 */ /* 0x000f640000000800 */
[----:B-----5:R-:W-:-:S13]  /*107e0*/  ISETP.LE.AND P0, PT, R0, UR4, PT ;  /* 0x0000000400007c0c */ /* 0x020fda000bf03270 */
[----:B------:R-:W-:Y:S05]  /*107f0*/  @!P0 BRA `(.L_x_4759) ;  /* 0xffffff0400688947 */ /* 0x000fea000383ffff */
[----:B------:R-:W-:Y:S05]  /*10800*/  EXIT ;  /* 0x000000000000794d */ /* 0x000fea0003800000 */
.L_x_4711:
[----:B------:R-:W-:-:S08]  /*10810*/  NOP ;  /* 0x0000000000007918 */ /* 0x000fd00000000000 */
[----:B-1----:R-:W1:-:S00]  /*10820*/  USETMAXREG.DEALLOC.CTAPOOL 0x18 ;  /* 0x00000018000079c8 */ /* 0x002e4000080e0500 */
[----:B-1----:R-:W-:-:S06]  /*10830*/  LOP3.LUT R0, R0, 0x3, RZ, 0xc0, !PT ;  /* 0x0000000300007812 */ /* 0x002fcc00078ec0ff */
[----:B------:R-:W1:Y:S02]  /*10840*/  SHFL.IDX PT, R0, R0, RZ, 0x1f ;  /* 0x00001fff00007589 */ /* 0x000e6400000e0000 */
[----:B-1----:R-:W-:-:S13]  /*10850*/  ISETP.NE.AND P0, PT, R0, RZ, PT ;  /* 0x000000ff0000720c */ /* 0x002fda0003f05270 */
[----:B--2---:R-:W-:Y:S05]  /*10860*/  @P0 EXIT ;  /* 0x000000000000094d */ /* 0x004fea0003800000 */
[----:B------:R-:W1:Y:S01]  /*10870*/  S2UR UR4, SR_CTAID.X ;  /* 0x00000000000479c3 */ /* 0x000e620000002500 */
[----:B------:R2:W-:Y:S01]  /*10880*/  STL [R1+0x4], RZ ;  /* 0x000004ff01007387 */ /* 0x0005e20000100800 */
[----:B------:R-:W-:Y:S02]  /*10890*/  IMAD.MOV.U32 R17, RZ, RZ, 0x1 ;  /* 0x00000001ff117424 */ /* 0x000fe400078e00ff */
[----:B------:R-:W-:-:S04]  /*108a0*/  IMAD.MOV.U32 R16, RZ, RZ, RZ ;  /* 0x000000ffff107224 */ /* 0x000fc800078e00ff */
[----:B------:R-:W1:Y:S02]  /*108b0*/  LDC R0, c[0x0][0xda8] ;  /* 0x00036a00ff007b82 */ /* 0x000e640000000800 */
[----:B-1----:R-:W-:-:S13]  /*108c0*/  ISETP.LE.AND P0, PT, R0, UR4, PT ;  /* 0x0000000400007c0c */ /* 0x002fda000bf03270 */
[----:B--2---:R-:W-:Y:S05]  /*108d0*/  @P0 BRA `(.L_x_4760) ;  /* 0x0000002c00980947 */ /* 0x004fea0003800000 */
[----:B------:R-:W-:Y:S01]  /*108e0*/  IMAD.U32 R0, RZ, RZ, UR4 ;  /* 0x00000004ff007e24 */ /* 0x000fe2000f8e00ff */
[----:B------:R-:W-:Y:S01]  /*108f0*/  MOV R17, 0x1 ;  /* 0x0000000100117802 */ /* 0x000fe20000000f00 */
[----:B------:R-:W-:Y:S01]  /*10900*/  IMAD.MOV.U32 R16, RZ, RZ, RZ ;  /* 0x000000ffff107224 */ /* 0x000fe200078e00ff */
[----:B------:R-:W-:Y:S01]  /*10910*/  ULDC UR44, c[0x0][0xc] ;  /* 0x00000300002c7ab9 */ /* 0x000fe20000000800 */
[----:B------:R-:W-:Y:S01]  /*10920*/  ULDC.64 UR38, c[0x0][0x198] ;  /* 0x0000660000267ab9 */ /* 0x000fe20000000a00 */
[----:B------:R1:W-:Y:S04]  /*10930*/  STL [R1], R0 ;  /* 0x0000000001007387 */ /* 0x0003e80000100800 */
[----:B------:R1:W-:Y:S02]  /*10940*/  STL [R1+0x4], RZ ;  /* 0x000004ff01007387 */ /* 0x0003e40000100800 */
.L_x_4808:
[----:B------:R-:W2:Y:S01]  /*10950*/  LDL R6, [R1] ;  /* 0x0000000001067983 */ /* 0x000ea20000100800 */
[----:B------:R-:W-:Y:S01]  /*10960*/  ULDC UR8, c[0x0][0xdd0] ;  /* 0x0003740000087ab9 */ /* 0x000fe20000000800 */
[----:B-1----:R-:W1:Y:S01]  /*10970*/  LDC R0, c[0x0][0xde8] ;  /* 0x00037a00ff007b82 */ /* 0x002e620000000800 */
[----:B------:R-:W-:-:S11]  /*10980*/  UISETP.NE.AND UP0, UPT, UR8, 0x1, UPT ;  /* 0x000000010800788c */ /* 0x000fd6000bf05270 */
[----:B------:R-:W-:Y:S01]  /*10990*/  @UP0 ULDC UR4, c[0x0][0xdd4] ;  /* 0x0003750000040ab9 */ /* 0x000fe20000000800 */
[----:B------:R-:W-:Y:S01]  /*109a0*/  @UP0 ULDC UR9, c[0x0][0xdd8] ;  /* 0x0003760000090ab9 */ /* 0x000fe20000000800 */
[C---:B--2---:R-:W-:Y:S02]  /*109b0*/  R2UR UR6, R6.reuse ;  /* 0x00000000060672ca */ /* 0x044fe400000e0000 */
[----:B------:R-:W-:-:S11]  /*109c0*/  R2UR UR7, R6 ;  /* 0x00000000060772ca */ /* 0x000fd600000e0000 */
        /* <DEDUP_REMOVED lines=14> */
.L_x_4761:
[----:B------:R-:W-:Y:S01]  /*10ab0*/  ULDC UR9, c[0x0][0xdc4] ;  /* 0x0003710000097ab9 */ /* 0x000fe20000000800 */
[----:B------:R-:W-:Y:S01]  /*10ac0*/  UMOV UR7, UR8 ;  /* 0x0000000800077c82 */ /* 0x000fe20008000000 */
[----:B------:R-:W-:-:S11]  /*10ad0*/  UISETP.NE.AND UP0, UPT, UR9, 0x1, UPT ;  /* 0x000000010900788c */ /* 0x000fd6000bf05270 */
[----:B------:R-:W-:Y:S02]  /*10ae0*/  @UP0 ULDC.64 UR10, c[0x0][0xdc8] ;  /* 0x00037200000a0ab9 */ /* 0x000fe40000000a00 */
[----:B------:R-:W-:-:S04]  /*10af0*/  UIMAD.WIDE.U32 UR4, UR8, UR10, URZ ;  /* 0x0000000a080472a5 */ /* 0x000fc8000f8e003f */
[----:B------:R-:W-:-:S04]  /*10b00*/  @UP0 USHF.R.U32.HI UR7, URZ, UR11, UR5 ;  /* 0x0000000b3f070299 */ /* 0x000fc80008011605 */
[----:B------:R-:W-:-:S12]  /*10b10*/  UIMAD UR4, UR7, UR9, URZ ;  /* 0x00000009070472a4 */ /* 0x000fd8000f8e023f */
.L_x_4762:
[----:B------:R-:W1:Y:S01]  /*10b20*/  LDC R0, c[0x0][0x404] ;  /* 0x00010100ff007b82 */ /* 0x000e620000000800 */
[----:B------:R-:W-:Y:S01]  /*10b30*/  ULOP3.LUT UR5, URZ, UR7, URZ, 0x33, !UPT ;  /* 0x000000073f057292 */ /* 0x000fe2000f8e333f */
[----:B------:R-:W-:Y:S01]  /*10b40*/  BSSY B6, `(.L_x_4763) ;  /* 0x00002ad000067945 */ /* 0x000fe20003800000 */
[----:B------:R-:W-:Y:S01]  /*10b50*/  ULDC.64 UR10, c[0x0][0x3f8] ;  /* 0x0000fe00000a7ab9 */ /* 0x000fe20000000a00 */
[----:B------:R-:W-:Y:S01]  /*10b60*/  ULDC UR7, c[0x0][0xdac] ;  /* 0x00036b0000077ab9 */ /* 0x000fe20000000800 */
[----:B------:R-:W-:Y:S01]  /*10b70*/  ISETP.NE.U32.AND P0, PT, RZ, UR10, PT ;  /* 0x0000000aff007c0c */ /* 0x000fe2000bf05070 */
[----:B------:R-:W-:Y:S02]  /*10b80*/  UIADD3 UR5, UR5, UR7, URZ ;  /* 0x0000000705057290 */ /* 0x000fe4000fffe03f */
[----:B------:R-:W2:Y:S01]  /*10b90*/  LDC R2, c[0x0][0x288] ;  /* 0x0000a200ff027b82 */ /* 0x000ea20000000800 */
[----:B------:R-:W-:Y:S01]  /*10ba0*/  ISETP.NE.AND.EX P0, PT, RZ, UR11, PT, P0 ;  /* 0x0000000bff007c0c */ /* 0x000fe2000bf05300 */
[----:B------:R-:W-:Y:S01]  /*10bb0*/  USHF.L.U32 UR41, UR5, 0x7, URZ ;  /* 0x0000000705297899 */ /* 0x000fe2000800063f */
[----:B------:R-:W-:Y:S01]  /*10bc0*/  ULDC UR7, c[0x0][0xdb8] ;  /* 0x00036e0000077ab9 */ /* 0x000fe20000000800 */
[----:B------:R-:W-:-:S02]  /*10bd0*/  UIADD3 UR4, UR8, -UR4, URZ ;  /* 0x8000000408047290 */ /* 0x000fc4000fffe03f */
[----:B------:R-:W-:Y:S02]  /*10be0*/  UISETP.NE.AND UP0, UPT, UR7, 0x1, UPT ;  /* 0x000000010700788c */ /* 0x000fe4000bf05270 */
[----:B------:R-:W3:Y:S01]  /*10bf0*/  LDC R4, c[0x0][0x2e0] ;  /* 0x0000b800ff047b82 */ /* 0x000ee20000000800 */
[----:B------:R-:W-:Y:S01]  /*10c00*/  IMAD.U32 R5, RZ, RZ, UR41 ;  /* 0x00000029ff057e24 */ /* 0x000fe2000f8e00ff */
[----:B------:R-:W-:Y:S02]  /*10c10*/  ULDC UR5, c[0x0][0xdc4] ;  /* 0x0003710000057ab9 */ /* 0x000fe40000000800 */
[----:B------:R-:W-:Y:S01]  /*10c20*/  UIMAD UR6, UR6, UR5, UR4 ;  /* 0x00000005060672a4 */ /* 0x000fe2000f8e0204 */
[----:B-1----:R-:W-:-:S04]  /*10c30*/  SEL R3, R0, 0x1, P0 ;  /* 0x0000000100037807 */ /* 0x002fc80000000000 */
[----:B------:R-:W-:Y:S01]  /*10c40*/  @UP0 ULDC UR4, c[0x0][0xdbc] ;  /* 0x00036f0000040ab9 */ /* 0x000fe20000000800 */
[----:B------:R-:W-:Y:S01]  /*10c50*/  @UP0 ULDC UR8, c[0x0][0xdc0] ;  /* 0x0003700000080ab9 */ /* 0x000fe20000000800 */
[----:B------:R-:W-:Y:S02]  /*10c60*/  UIMAD.WIDE.U32 UR4, UR6, UR4, URZ ;  /* 0x00000004060472a5 */ /* 0x000fe4000f8e003f */
[----:B------:R-:W-:Y:S01]  /*10c70*/  UMOV UR43, UR6 ;  /* 0x00000006002b7c82 */ /* 0x000fe20008000000 */
[----:B--2---:R-:W-:Y:S01]  /*10c80*/  IADD3 R2, R5, 0xef, -R2 ;  /* 0x000000ef05027810 */ /* 0x004fe20007ffe802 */
[----:B------:R-:W-:-:S04]  /*10c90*/  @UP0 USHF.R.U32.HI UR43, URZ, UR8, UR5 ;  /* 0x000000083f2b0299 */ /* 0x000fc80008011605 */
[----:B------:R-:W-:Y:S01]  /*10ca0*/  UIADD3 UR42, -UR43, URZ, URZ ;  /* 0x0000003f2b2a7290 */ /* 0x000fe2000fffe13f */
[----:B---3--:R-:W-:-:S03]  /*10cb0*/  IMAD R5, R3, R4, 0x6f ;  /* 0x0000006f03057424 */ /* 0x008fc600078e0204 */
[----:B------:R-:W-:Y:S01]  /*10cc0*/  UIMAD UR42, UR7, UR42, UR6 ;  /* 0x0000002a072a72a4 */ /* 0x000fe2000f8e0206 */
[----:B------:R-:W-:Y:S02]  /*10cd0*/  IMAD R3, R3, R4, R2 ;  /* 0x0000000403037224 */ /* 0x000fe400078e0202 */
[----:B------:R-:W-:Y:S02]  /*10ce0*/  IMAD.MOV.U32 R4, RZ, RZ, RZ ;  /* 0x000000ffff047224 */ /* 0x000fe400078e00ff */
[----:B------:R-:W-:Y:S02]  /*10cf0*/  IMAD.MOV.U32 R2, RZ, RZ, RZ ;  /* 0x000000ffff027224 */ /* 0x000fe400078e00ff */
[----:B------:R-:W-:-:S04]  /*10d00*/  IMAD.HI R4, R5, -0x6db6db6d, R4 ;  /* 0x9249249305047827 */ /* 0x000fc800078e0204 */
[----:B------:R-:W-:Y:S01]  /*10d10*/  IMAD.HI R2, R3, -0x6db6db6d, R2 ;  /* 0x9249249303027827 */ /* 0x000fe200078e0202 */
[----:B------:R-:W-:-:S04]  /*10d20*/  SHF.R.U32.HI R3, RZ, 0x1f, R4 ;  /* 0x0000001fff037819 */ /* 0x000fc80000011604 */
[----:B------:R-:W-:Y:S02]  /*10d30*/  SHF.R.U32.HI R5, RZ, 0x1f, R2 ;  /* 0x0000001fff057819 */ /* 0x000fe40000011602 */
[----:B------:R-:W-:Y:S02]  /*10d40*/  LEA.HI.SX32 R3, R4, R3, 0x1a ;  /* 0x0000000304037211 */ /* 0x000fe400078fd2ff */
[----:B------:R-:W-:-:S04]  /*10d50*/  LEA.HI.SX32 R2, R2, R5, 0x1a ;  /* 0x0000000502027211 */ /* 0x000fc800078fd2ff */
[----:B------:R-:W-:-:S04]  /*10d60*/  VIMNMX R19, R3, R2, PT ;  /* 0x0000000203137248 */ /* 0x000fc80003fe0100 */
[----:B------:R-:W-:-:S13]  /*10d70*/  ISETP.GT.AND P0, PT, R19, RZ, PT ;  /* 0x000000ff1300720c */ /* 0x000fda0003f04270 */
        /* <DEDUP_REMOVED lines=20> */
.L_x_4764:
[----:B------:R-:W1:Y:S01]  /*10ec0*/  S2R R3, SR_CgaCtaId ;  /* 0x0000000000037919 */ /* 0x000e620000008800 */
[----:B------:R-:W-:-:S04]  /*10ed0*/  MOV R18, 0x400 ;  /* 0x0000040000127802 */ /* 0x000fc80000000f00 */
[----:B-1----:R-:W-:-:S05]  /*10ee0*/  LEA R18, R3, R18, 0x18 ;  /* 0x0000001203127211 */ /* 0x002fca00078ec0ff */
[----:B------:R-:W-:-:S05]  /*10ef0*/  VIADD R0, R18, 0x21400 ;  /* 0x0002140012007836 */ /* 0x000fca0000000000 */
[----:B------:R-:W-:-:S13]  /*10f00*/  LOP3.LUT P0, RZ, R0, 0x3ff, RZ, 0xc0, !PT ;  /* 0x000003ff00ff7812 */ /* 0x000fda000780c0ff */
[----:B------:R-:W-:Y:S05]  /*10f10*/  @!P0 BRA `(.L_x_4766) ;  /* 0x0000000000408947 */ /* 0x000fea0003800000 */
        /* <DEDUP_REMOVED lines=8> */
[----:B------:R-:W-:Y:S01]  /*10fa0*/  MOV R8, 0x70 ;  /* 0x0000007000087802 */ /* 0x000fe20000000f00 */
[----:B------:R-:W-:Y:S02]  /*10fb0*/  IMAD.U32 R7, RZ, RZ, UR9 ;  /* 0x00000009ff077e24 */ /* 0x000fe4000f8e00ff */
[----:B------:R-:W-:-:S02]  /*10fc0*/  IMAD.U32 R10, RZ, RZ, UR4 ;  /* 0x00000004ff0a7e24 */ /* 0x000fc4000f8e00ff */
[----:B------:R-:W-:Y:S02]  /*10fd0*/  IMAD.U32 R11, RZ, RZ, UR5 ;  /* 0x00000005ff0b7e24 */ /* 0x000fe4000f8e00ff */
[----:B------:R-:W-:Y:S02]  /*10fe0*/  IMAD.MOV.U32 R12, RZ, RZ, 0x1 ;  /* 0x00000001ff0c7424 */ /* 0x000fe400078e00ff */
[----:B------:R-:W-:-:S07]  /*10ff0*/  IMAD.MOV.U32 R13, RZ, RZ, RZ ;  /* 0x000000ffff0d7224 */ /* 0x000fce00078e00ff */
[----:B------:R-:W-:-:S07]  /*11000*/  LEPC R20, `(.L_x_4766) ;  /* 0x000000001014794e */ /* 0x000fce0000000000 */
[----:B-1----:R-:W-:Y:S05]  /*11010*/  CALL.ABS.NOINC R2 ;  /* 0x0000000002007343 */ /* 0x002fea0003c00000 */
.L_x_4766:
[----:B------:R-:W-:-:S05]  /*11020*/  VIADD R0, R18, 0x400 ;  /* 0x0000040012007836 */ /* 0x000fca0000000000 */
        /* <DEDUP_REMOVED lines=10> */
[----:B------:R-:W-:Y:S01]  /*110d0*/  MOV R13, RZ ;  /* 0x000000ff000d7202 */ /* 0x000fe20000000f00 */
[----:B------:R-:W-:Y:S02]  /*110e0*/  IMAD.U32 R7, RZ, RZ, UR9 ;  /* 0x00000009ff077e24 */ /* 0x000fe4000f8e00ff */
[----:B------:R-:W-:-:S02]  /*110f0*/  IMAD.U32 R10, RZ, RZ, UR4 ;  /* 0x00000004ff0a7e24 */ /* 0x000fc4000f8e00ff */
[----:B------:R-:W-:Y:S02]  /*11100*/  IMAD.U32 R11, RZ, RZ, UR5 ;  /* 0x00000005ff0b7e24 */ /* 0x000fe4000f8e00ff */
[----:B------:R-:W-:Y:S02]  /*11110*/  IMAD.MOV.U32 R8, RZ, RZ, 0x70 ;  /* 0x00000070ff087424 */ /* 0x000fe400078e00ff */
[----:B-1----:R-:W-:-:S07]  /*11120*/  IMAD.MOV.U32 R12, RZ, RZ, 0x1 ;  /* 0x00000001ff0c7424 */ /* 0x002fce00078e00ff */
[----:B------:R-:W-:-:S07]  /*11130*/  LEPC R20, `(.L_x_4768) ;  /* 0x000000001014794e */ /* 0x000fce0000000000 */
[----:B--2---:R-:W-:Y:S05]  /*11140*/  CALL.ABS.NOINC R2 ;  /* 0x0000000002007343 */ /* 0x004fea0003c00000 */
.L_x_4768:
        /* <DEDUP_REMOVED lines=16> */
.L_x_4767:
        /* <DEDUP_REMOVED lines=12> */
[----:B------:R-:W-:Y:S01]  /*11310*/  UMOV UR40, URZ ;  /* 0x0000003f00287c82 */ /* 0x000fe20008000000 */
[----:B--2---:R-:W-:Y:S01]  /*11320*/  LOP3.LUT R7, R6, 0x1f, RZ, 0xc0, !PT ;  /* 0x0000001f06077812 */ /* 0x004fe200078ec0ff */
[----:B------:R-:W-:Y:S01]  /*11330*/  UMOV UR8, 0x40 ;  /* 0x0000004000087882 */ /* 0x000fe20000000000 */
[----:B------:R-:W-:Y:S01]  /*11340*/  MOV R4, UR42 ;  /* 0x0000002a00047c02 */ /* 0x000fe20008000f00 */
        /* <DEDUP_REMOVED lines=19> */
[----:B------:R-:W-:Y:S01]  /*11480*/  VIADD R5, R19, 0xffffffff ;  /* 0xffffffff13057836 */ /* 0x000fe20000000000 */
[----:B-1----:R-:W-:Y:S01]  /*11490*/  ISETP.NE.U32.AND P0, PT, R2, RZ, PT ;  /* 0x000000ff0200720c */ /* 0x002fe20003f05070 */
[----:B------:R2:W-:Y:S03]  /*114a0*/  @!UP1 UTMAPF.L2.4D [UR12], [UR4] ;  /* 0x0000000c040095b8 */ /* 0x0005e60008018000 */
[----:B------:R-:W-:-:S04]  /*114b0*/  ISETP.NE.AND.EX P0, PT, R3, RZ, PT, P0 ;  /* 0x000000ff0300720c */ /* 0x000fc80003f05300 */
[----:B----4-:R-:W-:Y:S01]  /*114c0*/  SEL R6, R0, RZ, !P0 ;  /* 0x000000ff00067207 */ /* 0x010fe20004000000 */
[----:B--2---:R-:W-:Y:S08]  /*114d0*/  BRA.DIV UR6, `(.L_x_4769) ;  /* 0x0000002a06107947 */ /* 0x004ff0000b800000 */
.L_x_4820:
[----:B------:R-:W-:Y:S01]  /*114e0*/  UMOV UR4, 0xffffffff ;  /* 0xffffffff00047882 */ /* 0x000fe20000000000 */
[----:B------:R-:W-:Y:S02]  /*114f0*/  SHF.R.S32.HI R12, RZ, 0x1f, R0 ;  /* 0x0000001fff0c7819 */ /* 0x000fe40000011400 */
[----:B------:R-:W-:Y:S05]  /*11500*/  BRA.DIV UR4, `(.L_x_4770) ;  /* 0x0000002a04307947 */ /* 0x000fea000b800000 */
[----:B------:R-:W-:-:S13]  /*11510*/  ELECT P6, URZ, PT ;  /* 0x00000000003f782f */ /* 0x000fda00038c0000 */
.L_x_4823:
[----:B------:R-:W-:Y:S05]  /*11520*/  @!P6 BRA `(.L_x_4771) ;  /* 0x0000000000f8e947 */ /* 0x000fea0003800000 */
        /* <DEDUP_REMOVED lines=14> */
[----:B------:R-:W-:-:S03]  /*11610*/  SHF.R.S32.HI R7, RZ, 0x1f, R6 ;  /* 0x0000001fff077819 */ /* 0x000fc60000011406 */
[----:B------:R-:W-:-:S04]  /*11620*/  IMAD.WIDE.U32 R6, R0, UR4, R6 ;  /* 0x0000000400067c25 */ /* 0x000fc8000f8e0006 */
[----:B------:R-:W-:Y:S01]  /*11630*/  IMAD.IADD R9, R7, 0x1, R9 ;  /* 0x0000000107097824 */ /* 0x000fe200078e0209 */
[----:B------:R-:W-:-:S04]  /*11640*/  LEA R8, P2, R6, R2, 0x2 ;  /* 0x0000000206087211 */ /* 0x000fc800078410ff */
[----:B------:R-:W-:-:S05]  /*11650*/  LEA.HI.X R9, R6, R3, R9, 0x2, P2 ;  /* 0x0000000306097211 */ /* 0x000fca00010f1409 */
[----:B------:R1:W5:Y:S04]  /*11660*/  LDG.E R6, desc[UR6][R8.64] ;  /* 0x0000000608067981 */ /* 0x000368000c1e1900 */
.L_x_4772:
[----:B-1----:R-:W-:Y:S02]  /*11670*/  LEA R8, R16, R18, 0x3 ;  /* 0x0000001210087211 */ /* 0x002fe400078e18ff */
[----:B------:R-:W-:-:S04]  /*11680*/  SHF.L.U32 R7, R17, 0x1f, RZ ;  /* 0x0000001f11077819 */ /* 0x000fc800000006ff */
[----:B------:R-:W1:Y:S02]  /*11690*/  SYNCS.PHASECHK.TRANS64.TRYWAIT P2, [R8+URZ+0x36840], R7 ;  /* 0x03684007080075a7 */ /* 0x000e64000804017f */
[----:B-1----:R-:W-:Y:S05]  /*116a0*/  @!P2 BRA `(.L_x_4773) ;  /* 0x0000002400e8a947 */ /* 0x002fea0003800000 */
.L_x_4824:
        /* <DEDUP_REMOVED lines=11> */
.L_x_4774:
[----:B-1----:R-:W-:Y:S01]  /*11760*/  IMAD R7, R16, 0xa800, R18 ;  /* 0x0000a80010077824 */ /* 0x002fe200078e0212 */
        /* <DEDUP_REMOVED lines=26> */
.L_x_4771:
[----:B------:R-:W-:Y:S05]  /*11910*/  WARPSYNC.ALL ;  /* 0x0000000000007948 */ /* 0x000fea0003800000 */
[----:B------:R-:W2:Y:S01]  /*11920*/  LDL.LU R8, [R1+0x4] ;  /* 0x0000040001087983 */ /* 0x000ea20000300800 */
[----:B------:R-:W-:Y:S02]  /*11930*/  ELECT P2, URZ, PT ;  /* 0x00000000003f782f */ /* 0x000fe40003840000 */
[----:B------:R-:W-:Y:S01]  /*11940*/  ISETP.GE.AND P3, PT, R19, 0x2, PT ;  /* 0x000000021300780c */ /* 0x000fe20003f66270 */
[----:B------:R-:W-:Y:S01]  /*11950*/  UIADD3 UR4, UP0, UR38, 0x270, URZ ;  /* 0x0000027026047890 */ /* 0x000fe2000ff1e03f */
[----:B------:R-:W-:Y:S01]  /*11960*/  UMOV UR11, UR41 ;  /* 0x00000029000b7c82 */ /* 0x000fe20008000000 */
[----:B------:R-:W-:-:S02]  /*11970*/  UMOV UR12, UR42 ;  /* 0x0000002a000c7c82 */ /* 0x000fc40008000000 */
[----:B------:R-:W-:Y:S01]  /*11980*/  UIADD3.X UR5, URZ, UR39, URZ, UP0, !UPT ;  /* 0x000000273f057290 */ /* 0x000fe200087fe43f */
[----:B------:R-:W-:Y:S01]  /*11990*/  UMOV UR13, UR43 ;  /* 0x0000002b000d7c82 */ /* 0x000fe20008000000 */
[----:B------:R-:W-:Y:S01]  /*119a0*/  UMOV UR6, 0x0 ;  /* 0x0000000000067882 */ /* 0x000fe20000000000 */
[----:B------:R-:W-:Y:S01]  /*119b0*/  UMOV UR7, 0x12f00000 ;  /* 0x12f0000000077882 */ /* 0x000fe20000000000 */
[----:B------:R-:W-:Y:S01]  /*119c0*/  UMOV UR10, URZ ;  /* 0x0000003f000a7c82 */ /* 0x000fe20008000000 */
[----:B------:R-:W-:Y:S01]  /*119d0*/  UMOV UR27, UR41 ;  /* 0x00000029001b7c82 */ /* 0x000fe20008000000 */
[----:B------:R-:W-:Y:S01]  /*119e0*/  @P2 IMAD.MOV.U32 R7, RZ, RZ, 0xc000 ;  /* 0x0000c000ff072424 */ /* 0x000fe200078e00ff */
[----:B------:R-:W-:Y:S06]  /*119f0*/  BAR.SYNC.DEFER_BLOCKING 0x8, 0x120 ;  /* 0x0204800000007b1d */ /* 0x000fec0000010000 */
[----:B------:R-:W-:Y:S01]  /*11a00*/  UMOV UR28, UR42 ;  /* 0x0000002a001c7c82 */ /* 0x000fe20008000000 */
[----:B------:R-:W-:Y:S01]  /*11a10*/  UMOV UR29, UR43 ;  /* 0x0000002b001d7c82 */ /* 0x000fe20008000000 */
[----:B------:R-:W-:Y:S01]  /*11a20*/  UMOV UR26, 0x40 ;  /* 0x00000040001a7882 */ /* 0x000fe20000000000 */
[----:B------:R-:W-:Y:S01]  /*11a30*/  UMOV UR19, UR41 ;  /* 0x0000002900137c82 */ /* 0x000fe20008000000 */
[----:B------:R-:W-:Y:S01]  /*11a40*/  UMOV UR20, UR42 ;  /* 0x0000002a00147c82 */ /* 0x000fe20008000000 */
[----:B------:R-:W-:Y:S01]  /*11a50*/  UMOV UR21, UR43 ;  /* 0x0000002b00157c82 */ /* 0x000fe20008000000 */
[----:B------:R-:W-:Y:S01]  /*11a60*/  UMOV UR18, 0x80 ;  /* 0x0000008000127882 */ /* 0x000fe20000000000 */
[----:B------:R1:W-:Y:S02]  /*11a70*/  @P2 SYNCS.ARRIVE.TRANS64 RZ, [R18+URZ+0x36800], R7 ;  /* 0x0368000712ff29a7 */ /* 0x0003e4000800003f */
[----:B-1----:R-:W-:-:S05]  /*11a80*/  @P2 VIADD R7, R18, 0x15400 ;  /* 0x0001540012072836 */ /* 0x002fca0000000000 */
[----:B------:R-:W-:Y:S01]  /*11a90*/  @P2 R2UR UR8, R7 ;  /* 0x00000000070822ca */ /* 0x000fe200000e0000 */
[----:B------:R-:W-:-:S05]  /*11aa0*/  @P2 VIADD R7, R18, 0x36800 ;  /* 0x0003680012072836 */ /* 0x000fca0000000000 */
[----:B------:R-:W-:Y:S01]  /*11ab0*/  @P2 R2UR UR9, R7 ;  /* 0x00000000070922ca */ /* 0x000fe200000e0000 */
[----:B------:R-:W-:-:S05]  /*11ac0*/  @P2 VIADD R7, R18, 0x19400 ;  /* 0x0001940012072836 */ /* 0x000fca0000000000 */
[----:B------:R-:W-:Y:S02]  /*11ad0*/  @P2 R2UR UR24, R7 ;  /* 0x00000000071822ca */ /* 0x000fe400000e0000 */
[----:B------:R-:W-:-:S04]  /*11ae0*/  @P2 IADD3 R7, R18, 0x1d400, RZ ;  /* 0x0001d40012072810 */ /* 0x000fc80007ffe0ff */
[----:B------:R-:W-:Y:S01]  /*11af0*/  @P2 R2UR UR16, R7 ;  /* 0x00000000071022ca */ /* 0x000fe200000e0000 */
[----:B------:R-:W-:Y:S01]  /*11b00*/  UMOV UR25, UR9 ;  /* 0x0000000900197c82 */ /* 0x000fe20008000000 */
[----:B------:R1:W-:Y:S01]  /*11b10*/  UTMALDG.4D [UR8], [UR4], desc[UR6] ;  /* 0x00000608040075b4 */ /* 0x0003e20008019000 */
[----:B------:R-:W-:-:S04]  /*11b20*/  UMOV UR17, UR9 ;  /* 0x0000000900117c82 */ /* 0x000fc80008000000 */
[----:B------:R1:W-:Y:S06]  /*11b30*/  UTMALDG.4D [UR24], [UR4], desc[UR6] ;  /* 0x00000618040075b4 */ /* 0x0003ec0008019000 */
        /* <DEDUP_REMOVED lines=9> */
.L_x_4825:
[----:B------:R-:W-:Y:S05]  /*11bd0*/  @!P3 BRA `(.L_x_4776) ;  /* 0x00000014007cb947 */ /* 0x000fea0003800000 */
[C---:B-1----:R-:W-:Y:S01]  /*11be0*/  LOP3.LUT R7, R19.reuse, 0x1, RZ, 0xc0, !PT ;  /* 0x0000000113077812 */ /* 0x042fe200078ec0ff */
[----:B------:R-:W-:Y:S01]  /*11bf0*/  VIADD R10, R19, 0xfffffffe ;  /* 0xfffffffe130a7836 */ /* 0x000fe20000000000 */
[----:B------:R-:W-:Y:S02]  /*11c00*/  ULDC.64 UR36, c[0x0][0x408] ;  /* 0x0001020000247ab9 */ /* 0x000fe40000000a00 */
[----:B------:R-:W-:Y:S01]  /*11c10*/  ISETP.NE.U32.AND P2, PT, R7, 0x1, PT ;  /* 0x000000010700780c */ /* 0x000fe20003f45070 */
[----:B------:R-:W-:-:S12]  /*11c20*/  IMAD.MOV.U32 R7, RZ, RZ, R10 ;  /* 0x000000ffff077224 */ /* 0x000fd800078e000a */
[----:B------:R-:W-:Y:S05]  /*11c30*/  @!P2 BRA `(.L_x_4777) ;  /* 0x0000000400cca947 */ /* 0x000fea0003800000 */
[----:B------:R-:W-:Y:S01]  /*11c40*/  VIADD R11, R16, 0x1 ;  /* 0x00000001100b7836 */ /* 0x000fe20000000000 */
[----:B------:R-:W-:Y:S04]  /*11c50*/  BSSY B0, `(.L_x_4778) ;  /* 0x000006e000007945 */ /* 0x000fe80003800000 */
[----:B------:R-:W-:-:S04]  /*11c60*/  ISETP.NE.AND P2, PT, R11, 0x2, PT ;  /* 0x000000020b00780c */ /* 0x000fc80003f45270 */
[----:B------:R-:W-:Y:S02]  /*11c70*/  SEL R8, RZ, 0x1, P2 ;  /* 0x00000001ff087807 */ /* 0x000fe40001000000 */
[----:B------:R-:W-:Y:S02]  /*11c80*/  SEL R11, R11, RZ, P2 ;  /* 0x000000ff0b0b7207 */ /* 0x000fe40001000000 */
[----:B------:R-:W-:Y:S01]  /*11c90*/  LOP3.LUT R13, R17, R8, RZ, 0x3c, !PT ;  /* 0x00000008110d7212 */ /* 0x000fe200078e3cff */
[----:B------:R-:W-:Y:S06]  /*11ca0*/  @!P6 BRA `(.L_x_4779) ;  /* 0x0000000400a0e947 */ /* 0x000fec0003800000 */
[----:B------:R-:W-:Y:S01]  /*11cb0*/  MOV R8, R6 ;  /* 0x0000000600087202 */ /* 0x000fe20000000f00 */
        /* <DEDUP_REMOVED lines=20> */
.L_x_4780:
[----:B-1----:R-:W-:Y:S01]  /*11e00*/  IMAD R3, R11, 0x8, R18 ;  /* 0x000000080b037824 */ /* 0x002fe200078e0212 */
[----:B------:R-:W-:-:S04]  /*11e10*/  SHF.L.U32 R2, R13, 0x1f, RZ ;  /* 0x0000001f0d027819 */ /* 0x000fc800000006ff */
[----:B------:R-:W1:Y:S02]  /*11e20*/  SYNCS.PHASECHK.TRANS64.TRYWAIT P2, [R3+URZ+0x36840], R2 ;  /* 0x03684002030075a7 */ /* 0x000e64000804017f */
[----:B-1----:R-:W-:Y:S05]  /*11e30*/  @!P2 BRA `(.L_x_4781) ;  /* 0x00000020002ca947 */ /* 0x002fea0003800000 */
.L_x_4826:
        /* <DEDUP_REMOVED lines=11> */
.L_x_4782:
        /* <DEDUP_REMOVED lines=12> */
[----:B------:R-:W-:Y:S01]  /*11fb0*/  VIADD R3, R18, 0x36800 ;  /* 0x0003680012037836 */ /* 0x000fe20000000000 */
[----:B------:R-:W-:Y:S01]  /*11fc0*/  UMOV UR17, 0x80 ;  /* 0x0000008000117882 */ /* 0x000fe20000000000 */
[----:B------:R-:W-:Y:S01]  /*11fd0*/  UIADD3 UR9, UR9, 0x36830, URZ ;  /* 0x0003683009097890 */ /* 0x000fe2000fffe03f */
[----:B------:R-:W-:Y:S01]  /*11fe0*/  SHF.L.U32 R2, R17, 0x1f, RZ ;  /* 0x0000001f11027819 */ /* 0x000fe200000006ff */
[----:B------:R-:W-:Y:S01]  /*11ff0*/  UIMAD UR11, UR11, 0x70, URZ ;  /* 0x000000700b0b78a4 */ /* 0x000fe2000f8e023f */
[----:B------:R-:W-:Y:S01]  /*12000*/  IMAD R3, R16, 0x8, R3 ;  /* 0x0000000810037824 */ /* 0x000fe200078e0203 */
[----:B------:R-:W-:-:S02]  /*12010*/  UIADD3 UR8, UR14, 0x21400, URZ ;  /* 0x000214000e087890 */ /* 0x000fc4000fffe03f */
        /* <DEDUP_REMOVED lines=11> */
.L_x_4827:
[----:B------:R-:W-:Y:S05]  /*120d0*/  @P3 BRA `(.L_x_4784) ;  /* 0x0000000000203947 */ /* 0x000fea0003800000 */
[----:B------:R-:W2:Y:S01]  /*120e0*/  S2R R9, SR_TID.X ;  /* 0x0000000000097919 */ /* 0x000ea20000002100 */
[----:B-1----:R-:W-:Y:S02]  /*120f0*/  IMAD R2, R16, 0x8, R18 ;  /* 0x0000000810027824 */ /* 0x002fe400078e0212 */
[----:B------:R-:W-:-:S04]  /*12100*/  IMAD.MOV.U32 R3, RZ, RZ, 0xa800 ;  /* 0x0000a800ff037424 */ /* 0x000fc800078e00ff */
[----:B------:R3:W-:Y:S01]  /*12110*/  SYNCS.ARRIVE.TRANS64 RZ, [R2+URZ+0x36850], R3 ;  /* 0x0368500302ff79a7 */ /* 0x0007e2000800003f */
[----:B--2---:R-:W-:-:S04]  /*12120*/  LOP3.LUT R9, R9, 0x1f, RZ, 0xc0, !PT ;  /* 0x0000001f09097812 */ /* 0x004fc800078ec0ff */
[----:B------:R-:W-:-:S13]  /*12130*/  ISETP.NE.AND P2, PT, R9, RZ, PT ;  /* 0x000000ff0900720c */ /* 0x000fda0003f45270 */
[----:B---3--:R-:W-:Y:S05]  /*12140*/  @!P2 BRA `(.L_x_4784) ;  /* 0x000000000004a947 */ /* 0x008fea0003800000 */
[----:B------:R-:W-:Y:S01]  /*12150*/  BPT.TRAP 0x1 ;  /* 0x000000040000795c */ /* 0x000fe20000300000 */
.L_x_4784:
[--C-:B-1----:R-:W-:Y:S01]  /*12160*/  IMAD R2, R16, 0x8, R18.reuse ;  /* 0x0000000810027824 */ /* 0x102fe200078e0212 */
[----:B------:R-:W-:Y:S01]  /*12170*/  R2UR UR11, R5 ;  /* 0x00000000050b72ca */ /* 0x000fe200000e0000 */
[----:B------:R-:W-:Y:S01]  /*12180*/  UIADD3 UR4, UP0, UR38, 0x470, URZ ;  /* 0x0000047026047890 */ /* 0x000fe2000ff1e03f */
[----:B------:R-:W-:Y:S01]  /*12190*/  R2UR UR13, R6 ;  /* 0x00000000060d72ca */ /* 0x000fe200000e0000 */
[----:B------:R-:W-:Y:S01]  /*121a0*/  UMOV UR10, URZ ;  /* 0x0000003f000a7c82 */ /* 0x000fe20008000000 */
[----:B------:R-:W-:Y:S01]  /*121b0*/  R2UR UR9, R2 ;  /* 0x00000000020972ca */ /* 0x000fe200000e0000 */
[----:B------:R-:W-:Y:S01]  /*121c0*/  IMAD R2, R16, 0xa800, R18 ;  /* 0x0000a80010027824 */ /* 0x000fe200078e0212 */
[----:B------:R-:W-:Y:S01]  /*121d0*/  R2UR UR12, R4 ;  /* 0x00000000040c72ca */ /* 0x000fe200000e0000 */
[----:B------:R-:W-:Y:S01]  /*121e0*/  UIADD3.X UR5, URZ, UR39, URZ, UP0, !UPT ;  /* 0x000000273f057290 */ /* 0x000fe200087fe43f */
[----:B------:R-:W-:Y:S01]  /*121f0*/  MOV R6, R8 ;  /* 0x0000000800067202 */ /* 0x000fe20000000f00 */
[----:B------:R-:W-:Y:S01]  /*12200*/  UMOV UR6, 0x0 ;  /* 0x0000000000067882 */ /* 0x000fe20000000000 */
[----:B------:R-:W-:Y:S01]  /*12210*/  R2UR UR15, R2 ;  /* 0x00000000020f72ca */ /* 0x000fe200000e0000 */
[----:B------:R-:W-:Y:S01]  /*12220*/  UMOV UR7, 0x14f00000 ;  /* 0x14f0000000077882 */ /* 0x000fe20000000000 */
[----:B------:R-:W-:Y:S01]  /*12230*/  UMOV UR16, 0x40 ;  /* 0x0000004000107882 */ /* 0x000fe20000000000 */
[----:B------:R-:W-:Y:S01]  /*12240*/  UIMAD UR11, UR11, 0x70, URZ ;  /* 0x000000700b0b78a4 */ /* 0x000fe2000f8e023f */
[----:B------:R-:W-:-:S03]  /*12250*/  IMAD.MOV.U32 R5, RZ, RZ, R7 ;  /* 0x000000ffff057224 */ /* 0x000fc600078e0007 */
        /* <DEDUP_REMOVED lines=13> */
.L_x_4779:
[----:B------:R-:W-:Y:S05]  /*12330*/  BSYNC B0 ;  /* 0x0000000000007941 */ /* 0x000fea0003800000 */
.L_x_4778:
[----:B------:R-:W-:Y:S02]  /*12340*/  VIADD R7, R19, 0xfffffffd ;  /* 0xfffffffd13077836 */ /* 0x000fe40000000000 */
[----:B------:R-:W-:Y:S02]  /*12350*/  IMAD.MOV.U32 R16, RZ, RZ, R11 ;  /* 0x000000ffff107224 */ /* 0x000fe400078e000b */
[----:B------:R-:W-:-:S07]  /*12360*/  IMAD.MOV.U32 R17, RZ, RZ, R13 ;  /* 0x000000ffff117224 */ /* 0x000fce00078e000d */
.L_x_4777:
[----:B------:R-:W-:Y:S01]  /*12370*/  ISETP.NE.AND P2, PT, R10, RZ, PT ;  /* 0x000000ff0a00720c */ /* 0x000fe20003f45270 */
[----:B------:R-:W-:-:S12]  /*12380*/  BSSY B0, `(.L_x_4776) ;  /* 0x00000e4000007945 */ /* 0x000fd80003800000 */
[----:B------:R-:W-:Y:S05]  /*12390*/  @!P2 BRA `(.L_x_4785) ;  /* 0x0000000c0088a947 */ /* 0x000fea0003800000 */
[----:B------:R-:W-:-:S07]  /*123a0*/  IMAD.MOV.U32 R8, RZ, RZ, R6 ;  /* 0x000000ffff087224 */ /* 0x000fce00078e0006 */
.L_x_4800:
[----:B------:R-:W-:Y:S01]  /*123b0*/  IADD3 R10, R16, 0x1, RZ ;  /* 0x00000001100a7810 */ /* 0x000fe20007ffe0ff */
        /* <DEDUP_REMOVED lines=17> */
[--C-:B------:R-:W-:Y:S01]  /*124d0*/  SHF.R.S32.HI R3, RZ, 0x1f, R2.reuse ;  /* 0x0000001fff037819 */ /* 0x100fe20000011402 */
[----:B------:R-:W-:Y:S02]  /*124e0*/  IMAD.MOV R13, RZ, RZ, -R2 ;  /* 0x000000ffff0d7224 */ /* 0x000fe400078e0a02 */
[----:B------:R-:W-:Y:S02]  /*124f0*/  IMAD R14, R0, UR37, R14 ;  /* 0x00000025000e7c24 */ /* 0x000fe4000f8e020e */
[----:B------:R-:W-:Y:S02]  /*12500*/  IMAD R13, R8, R13, R7 ;  /* 0x0000000d080d7224 */ /* 0x000fe400078e0207 */
[----:B------:R-:W1:Y:S01]  /*12510*/  LDC.64 R8, c[0x0][0x3f8] ;  /* 0x0000fe00ff087b82 */ /* 0x000e620000000a00 */
[----:B------:R-:W-:-:S04]  /*12520*/  IMAD.WIDE.U32 R2, R0, UR36, R2 ;  /* 0x0000002400027c25 */ /* 0x000fc8000f8e0002 */
[----:B------:R-:W-:Y:S01]  /*12530*/  IMAD.IADD R14, R14, 0x1, R3 ;  /* 0x000000010e0e7824 */ /* 0x000fe200078e0203 */
[----:B-1----:R-:W-:-:S04]  /*12540*/  LEA R8, P2, R2, R8, 0x2 ;  /* 0x0000000802087211 */ /* 0x002fc800078410ff */
[----:B------:R-:W-:-:S05]  /*12550*/  LEA.HI.X R9, R2, R9, R14, 0x2, P2 ;  /* 0x0000000902097211 */ /* 0x000fca00010f140e */
[----:B------:R1:W5:Y:S04]  /*12560*/  LDG.E R8, desc[UR4][R8.64] ;  /* 0x0000000408087981 */ /* 0x000368000c1e1900 */
.L_x_4788:
[----:B------:R-:W-:Y:S01]  /*12570*/  IMAD R2, R10, 0x8, R18 ;  /* 0x000000080a027824 */ /* 0x000fe200078e0212 */
[----:B------:R-:W-:-:S04]  /*12580*/  SHF.L.U32 R3, R11, 0x1f, RZ ;  /* 0x0000001f0b037819 */ /* 0x000fc800000006ff */
[----:B------:R-:W2:Y:S02]  /*12590*/  SYNCS.PHASECHK.TRANS64.TRYWAIT P2, [R2+URZ+0x36840], R3 ;  /* 0x03684003020075a7 */ /* 0x000ea4000804017f */
[----:B--2---:R-:W-:Y:S05]  /*125a0*/  @!P2 BRA `(.L_x_4789) ;  /* 0x000000180078a947 */ /* 0x004fea0003800000 */
.L_x_4828:
        /* <DEDUP_REMOVED lines=11> */
.L_x_4790:
[----:B------:R-:W-:Y:S01]  /*12660*/  R2UR UR9, R2 ;  /* 0x00000000020972ca */ /* 0x000fe200000e0000 */
[----:B--2---:R-:W-:Y:S01]  /*12670*/  IMAD R2, R10, 0xa800, R18 ;  /* 0x0000a8000a027824 */ /* 0x004fe200078e0212 */
[----:B------:R-:W-:Y:S01]  /*12680*/  R2UR UR11, R13 ;  /* 0x000000000d0b72ca */ /* 0x000fe200000e0000 */
        /* <DEDUP_REMOVED lines=9> */
[----:B------:R-:W-:Y:S01]  /*12720*/  VIADD R3, R18, 0x36800 ;  /* 0x0003680012037836 */ /* 0x000fe20000000000 */
[----:B------:R-:W-:Y:S01]  /*12730*/  UIADD3 UR9, UR9, 0x36830, URZ ;  /* 0x0003683009097890 */ /* 0x000fe2000fffe03f */
[----:B------:R-:W-:Y:S01]  /*12740*/  SHF.L.U32 R17, R17, 0x1f, RZ ;  /* 0x0000001f11117819 */ /* 0x000fe200000006ff */
[----:B------:R-:W-:Y:S01]  /*12750*/  UIMAD UR11, UR11, 0x70, URZ ;  /* 0x000000700b0b78a4 */ /* 0x000fe2000f8e023f */
[----:B------:R-:W-:Y:S01]  /*12760*/  IMAD R2, R16, 0x8, R3 ;  /* 0x0000000810027824 */ /* 0x000fe200078e0203 */
[----:B------:R-:W-:-:S02]  /*12770*/  UMOV UR17, 0x80 ;  /* 0x0000008000117882 */ /* 0x000fc40000000000 */
        /* <DEDUP_REMOVED lines=12> */
.L_x_4829:
        /* <DEDUP_REMOVED lines=8> */
.L_x_4792:
        /* <DEDUP_REMOVED lines=13> */
[----:B------:R-:W-:Y:S01]  /*12990*/  UIMAD UR11, UR11, 0x70, URZ ;  /* 0x000000700b0b78a4 */ /* 0x000fe2000f8e023f */
[----:B------:R-:W-:Y:S01]  /*129a0*/  IMAD.MOV.U32 R6, RZ, RZ, R8 ;  /* 0x000000ffff067224 */ /* 0x000fe200078e0008 */
        /* <DEDUP_REMOVED lines=14> */
.L_x_4787:
[----:B------:R-:W-:Y:S05]  /*12a90*/  BSYNC B1 ;  /* 0x0000000000017941 */ /* 0x000fea0003800000 */
.L_x_4786:
[----:B------:R-:W-:Y:S01]  /*12aa0*/  IADD3 R16, R10, 0x1, RZ ;  /* 0x000000010a107810 */ /* 0x000fe20007ffe0ff */
[----:B------:R-:W-:Y:S03]  /*12ab0*/  BSSY B1, `(.L_x_4793) ;  /* 0x000006d000017945 */ /* 0x000fe60003800000 */
        /* <DEDUP_REMOVED lines=25> */
.L_x_4795:
[----:B------:R-:W-:Y:S01]  /*12c50*/  IMAD R2, R16, 0x8, R18 ;  /* 0x0000000810027824 */ /* 0x000fe200078e0212 */
[----:B------:R-:W-:-:S04]  /*12c60*/  SHF.L.U32 R3, R17, 0x1f, RZ ;  /* 0x0000001f11037819 */ /* 0x000fc800000006ff */
[----:B------:R-:W2:Y:S02]  /*12c70*/  SYNCS.PHASECHK.TRANS64.TRYWAIT P2, [R2+URZ+0x36840], R3 ;  /* 0x03684003020075a7 */ /* 0x000ea4000804017f */
[----:B--2---:R-:W-:Y:S05]  /*12c80*/  @!P2 BRA `(.L_x_4796) ;  /* 0x0000001000e8a947 */ /* 0x004fea0003800000 */
.L_x_4830:
        /* <DEDUP_REMOVED lines=11> */
.L_x_4797:
[----:B--2---:R-:W-:Y:S01]  /*12d40*/  VIADD R3, R18, 0x36800 ;  /* 0x0003680012037836 */ /* 0x004fe20000000000 */
[----:B------:R-:W-:Y:S01]  /*12d50*/  R2UR UR11, R13 ;  /* 0x000000000d0b72ca */ /* 0x000fe200000e0000 */
[----:B------:R-:W-:Y:S01]  /*12d60*/  UIADD3 UR4, UP0, UR38, 0x370, URZ ;  /* 0x0000037026047890 */ /* 0x000fe2000ff1e03f */
[----:B------:R-:W-:Y:S01]  /*12d70*/  R2UR UR12, R4 ;  /* 0x00000000040c72ca */ /* 0x000fe200000e0000 */
[--C-:B------:R-:W-:Y:S01]  /*12d80*/  IMAD R2, R16, 0x8, R3.reuse ;  /* 0x0000000810027824 */ /* 0x100fe200078e0203 */
[----:B-----5:R-:W-:Y:S01]  /*12d90*/  R2UR UR13, R8 ;  /* 0x00000000080d72ca */ /* 0x020fe200000e0000 */
[----:B------:R-:W-:Y:S01]  /*12da0*/  UIADD3.X UR5, URZ, UR39, URZ, UP0, !UPT ;  /* 0x000000273f057290 */ /* 0x000fe200087fe43f */
[----:B------:R-:W-:Y:S01]  /*12db0*/  SHF.L.U32 R11, R11, 0x1f, RZ ;  /* 0x0000001f0b0b7819 */ /* 0x000fe200000006ff */
[----:B------:R-:W-:Y:S01]  /*12dc0*/  UMOV UR10, URZ ;  /* 0x0000003f000a7c82 */ /* 0x000fe20008000000 */
[----:B------:R-:W-:Y:S01]  /*12dd0*/  R2UR UR9, R2 ;  /* 0x00000000020972ca */ /* 0x000fe200000e0000 */
[----:B------:R-:W-:Y:S01]  /*12de0*/  IMAD R2, R16, 0xa800, R18 ;  /* 0x0000a80010027824 */ /* 0x000fe200078e0212 */
[----:B------:R-:W-:Y:S01]  /*12df0*/  UMOV UR6, 0x0 ;  /* 0x0000000000067882 */ /* 0x000fe20000000000 */
[----:B------:R-:W-:Y:S01]  /*12e00*/  UMOV UR7, 0x14f00000 ;  /* 0x14f0000000077882 */ /* 0x000fe20000000000 */
[----:B------:R-:W-:Y:S01]  /*12e10*/  UMOV UR17, 0x40 ;  /* 0x0000004000117882 */ /* 0x000fe20000000000 */
[----:B------:R-:W-:Y:S01]  /*12e20*/  UIMAD UR11, UR11, 0x70, URZ ;  /* 0x000000700b0b78a4 */ /* 0x000fe2000f8e023f */
[----:B------:R-:W-:Y:S01]  /*12e30*/  R2UR UR8, R2 ;  /* 0x00000000020872ca */ /* 0x000fe200000e0000 */
[----:B------:R-:W-:Y:S01]  /*12e40*/  UMOV UR18, 0x80 ;  /* 0x0000008000127882 */ /* 0x000fe20000000000 */
[----:B------:R-:W-:-:S05]  /*12e50*/  IMAD R2, R10, 0x8, R3 ;  /* 0x000000080a027824 */ /* 0x000fca00078e0203 */
        /* <DEDUP_REMOVED lines=14> */
.L_x_4831:
        /* <DEDUP_REMOVED lines=8> */
.L_x_4799:
        /* <DEDUP_REMOVED lines=13> */
[----:B------:R-:W-:Y:S01]  /*13090*/  MOV R6, R8 ;  /* 0x0000000800067202 */ /* 0x000fe20000000f00 */
[----:B------:R-:W-:-:S02]  /*130a0*/  UIMAD UR11, UR11, 0x70, URZ ;  /* 0x000000700b0b78a4 */ /* 0x000fc4000f8e023f */
        /* <DEDUP_REMOVED lines=13> */
.L_x_4794:
[----:B------:R-:W-:Y:S05]  /*13180*/  BSYNC B1 ;  /* 0x0000000000017941 */ /* 0x000fea0003800000 */
.L_x_4793:
[C---:B------:R-:W-:Y:S01]  /*13190*/  ISETP.GT.AND P2, PT, R7.reuse, 0x1, PT ;  /* 0x000000010700780c */ /* 0x040fe20003f44270 */
[----:B------:R-:W-:-:S12]  /*131a0*/  VIADD R7, R7, 0xfffffffe ;  /* 0xfffffffe07077836 */ /* 0x000fd80000000000 */
[----:B------:R-:W-:Y:S05]  /*131b0*/  @P2 BRA `(.L_x_4800) ;  /* 0xfffffff0007c2947 */ /* 0x000fea000383ffff */
.L_x_4785:
[----:B------:R-:W-:Y:S05]  /*131c0*/  BSYNC B0 ;  /* 0x0000000000007941 */ /* 0x000fea0003800000 */
.L_x_4776:
        /* <DEDUP_REMOVED lines=14> */
[----:B-1----:R-:W-:-:S05]  /*132b0*/  IADD3 R0, R0, UR44, R9 ;  /* 0x0000002c00007c10 */ /* 0x002fca000fffe009 */
[----:B------:R2:W-:Y:S02]  /*132c0*/  STL [R1], R0 ;  /* 0x0000000001007387 */ /* 0x0005e40000100800 */
.L_x_4802:
[----:B------:R-:W-:Y:S05]  /*132d0*/  BSYNC B0 ;  /* 0x0000000000007941 */ /* 0x000fea0003800000 */
.L_x_4801:
[----:B------:R-:W-:Y:S04]  /*132e0*/  BSSY B0, `(.L_x_4803) ;  /* 0x000002c000007945 */ /* 0x000fe80003800000 */
[----:B------:R-:W-:Y:S05]  /*132f0*/  @!P6 BRA `(.L_x_4804) ;  /* 0x0000000000a8e947 */ /* 0x000fea0003800000 */
[----:B--2---:R-:W1:Y:S01]  /*13300*/  S2R R0, SR_TID.X ;  /* 0x0000000000007919 */ /* 0x004e620000002100 */
[----:B------:R-:W-:Y:S01]  /*13310*/  IMAD R3, R16, 0x8, R18 ;  /* 0x0000000810037824 */ /* 0x000fe200078e0212 */
[----:B-1----:R-:W-:Y:S02]  /*13320*/  LOP3.LUT R2, R0, 0x7f, RZ, 0xc0, !PT ;  /* 0x0000007f00027812 */ /* 0x002fe400078ec0ff */
[----:B------:R-:W-:Y:S02]  /*13330*/  SHF.L.U32 R0, R17, 0x1f, RZ ;  /* 0x0000001f11007819 */ /* 0x000fe400000006ff */
[----:B------:R-:W-:Y:S02]  /*13340*/  ISETP.NE.AND P1, PT, R2, RZ, PT ;  /* 0x000000ff0200720c */ /* 0x000fe40003f25270 */
[----:B------:R-:W1:Y:S02]  /*13350*/  SYNCS.PHASECHK.TRANS64.TRYWAIT P0, [R3+URZ+0x36860], R0 ;  /* 0x03686000030075a7 */ /* 0x000e64000800017f */
[----:B-1----:R-:W-:Y:S09]  /*13360*/  @!P0 BRA `(.L_x_4805) ;  /* 0x0000000c00588947 */ /* 0x002ff20003800000 */
.L_x_4832:
        /* <DEDUP_REMOVED lines=8> */
.L_x_4806:
        /* <DEDUP_REMOVED lines=26> */
[----:B---3--:R-:W-:Y:S01]  /*13590*/  NOP ;  /* 0x0000000000007918 */ /* 0x008fe20000000000 */
.L_x_4804:
[----:B------:R-:W-:Y:S05]  /*135a0*/  BSYNC B0 ;  /* 0x0000000000007941 */ /* 0x000fea0003800000 */
.L_x_4803:
[----:B------:R3:W5:Y:S01]  /*135b0*/  LDL.LU R13, [R1] ;  /* 0x00000000010d7983 */ /* 0x0007620000300800 */
[----:B------:R-:W-:-:S05]  /*135c0*/  VIADD R16, R16, 0x1 ;  /* 0x0000000110107836 */ /* 0x000fca0000000000 */
[----:B------:R-:W-:-:S04]  /*135d0*/  ISETP.NE.AND P0, PT, R16, 0x2, PT ;  /* 0x000000021000780c */ /* 0x000fc80003f05270 */
[----:B-12---:R-:W-:Y:S02]  /*135e0*/  SEL R0, RZ, 0x1, P0 ;  /* 0x00000001ff007807 */ /* 0x006fe40000000000 */
[----:B------:R-:W-:Y:S02]  /*135f0*/  SEL R16, R16, RZ, P0 ;  /* 0x000000ff10107207 */ /* 0x000fe40000000000 */
[----:B---3--:R-:W-:-:S07]  /*13600*/  LOP3.LUT R17, R17, R0, RZ, 0x3c, !PT ;  /* 0x0000000011117212 */ /* 0x008fce00078e3cff */
.L_x_4765:
[----:B------:R-:W-:Y:S05]  /*13610*/  BSYNC B6 ;  /* 0x0000000000067941 */ /* 0x000fea0003800000 */
.L_x_4763:
[----:B------:R-:W-:-:S03]  /*13620*/  UMOV UR4, 0xffffffff ;  /* 0xffffffff00047882 */ /* 0x000fc60000000000 */
[----:B------:R-:W-:Y:S05]  /*13630*/  BRA.DIV UR4, `(.L_x_4807) ;  /* 0x0000000a04b87947 */ /* 0x000fea000b800000 */
[----:B-----5:R1:W2:Y:S02]  /*13640*/  SHFL.IDX PT, R14, R13, RZ, 0x1f ;  /* 0x00001fff0d0e7589 */ /* 0x0202a400000e0000 */
.L_x_4835:
[----:B------:R-:W3:Y:S01]  /*13650*/  S2R R0, SR_TID.X ;  /* 0x0000000000007919 */ /* 0x000ee20000002100 */
[----:B------:R-:W-:Y:S05]  /*13660*/  WARPSYNC.ALL ;  /* 0x0000000000007948 */ /* 0x000fea0003800000 */
[----:B------:R-:W-:Y:S01]  /*13670*/  BAR.SYNC.DEFER_BLOCKING 0x4, 0x120 ;  /* 0x0104800000007b1d */ /* 0x000fe20000010000 */
[----:B--2---:R-:W-:-:S05]  /*13680*/  IMAD.MOV.U32 R2, RZ, RZ, R14 ;  /* 0x000000ffff027224 */ /* 0x004fca00078e000e */
[----:B------:R-:W-:Y:S01]  /*13690*/  ULDC UR4, c[0x0][0xda8] ;  /* 0x00036a0000047ab9 */ /* 0x000fe20000000800 */
[----:B------:R2:W-:Y:S01]  /*136a0*/  STL [R1], R2 ;  /* 0x0000000201007387 */ /* 0x0005e20000100800 */
[----:B---3--:R-:W-:-:S04]  /*136b0*/  LOP3.LUT R0, R0, 0x1f, RZ, 0xc0, !PT ;  /* 0x0000001f00007812 */ /* 0x008fc800078ec0ff */
[----:B------:R-:W-:-:S13]  /*136c0*/  ISETP.NE.AND P0, PT, R0, RZ, PT ;  /* 0x000000ff0000720c */ /* 0x000fda0003f05270 */
[----:B------:R-:W3:Y:S01]  /*136d0*/  @!P0 S2R R3, SR_CgaCtaId ;  /* 0x0000000000038919 */ /* 0x000ee20000008800 */
[----:B------:R-:W-:-:S04]  /*136e0*/  @!P0 MOV R0, 0x400 ;  /* 0x0000040000008802 */ /* 0x000fc80000000f00 */
[----:B---3--:R-:W-:-:S05]  /*136f0*/  @!P0 LEA R0, R3, R0, 0x18 ;  /* 0x0000000003008211 */ /* 0x008fca00078ec0ff */
[----:B------:R2:W-:Y:S01]  /*13700*/  @!P0 STS [R0+0x368d0], R13 ;  /* 0x0368d00d00008388 */ /* 0x0005e20000000800 */
[----:B------:R-:W-:Y:S06]  /*13710*/  BAR.ARV 0x5, 0x120 ;  /* 0x0144800000007b1d */ /* 0x000fec0000002000 */
[----:B------:R-:W-:-:S13]  /*13720*/  ISETP.GE.AND P0, PT, R2, UR4, PT ;  /* 0x0000000402007c0c */ /* 0x000fda000bf06270 */
[----:B--2---:R-:W-:Y:S05]  /*13730*/  @!P0 BRA `(.L_x_4808) ;  /* 0xffffffd000848947 */ /* 0x004fea000383ffff */
.L_x_4760:
[----:B------:R-:W2:Y:S01]  /*13740*/  LDL.LU R0, [R1+0x4] ;  /* 0x0000040001007983 */ /* 0x000ea20000300800 */
[----:B------:R-:W3:Y:S01]  /*13750*/  S2R R5, SR_CgaCtaId ;  /* 0x0000000000057919 */ /* 0x000ee20000008800 */
[----:B--2---:R-:W-:-:S04]  /*13760*/  IADD3 R0, R0, 0x1, RZ ;  /* 0x0000000100007810 */ /* 0x004fc80007ffe0ff */
[----:B------:R-:W-:-:S04]  /*13770*/  LEA.HI R2, R0, R0, RZ, 0x1 ;  /* 0x0000000000027211 */ /* 0x000fc800078f08ff */
[----:B------:R-:W-:Y:S02]  /*13780*/  LOP3.LUT R3, R2, 0xfffffffe, RZ, 0xc0, !PT ;  /* 0xfffffffe02037812 */ /* 0x000fe400078ec0ff */
[----:B------:R-:W-:-:S03]  /*13790*/  MOV R2, 0x400 ;  /* 0x0000040000027802 */ /* 0x000fc60000000f00 */
[----:B------:R-:W-:Y:S01]  /*137a0*/  IMAD.IADD R0, R0, 0x1, -R3 ;  /* 0x0000000100007824 */ /* 0x000fe200078e0a03 */
[----:B---3--:R-:W-:-:S04]  /*137b0*/  LEA R7, R5, R2, 0x18 ;  /* 0x0000000205077211 */ /* 0x008fc800078ec0ff */
[----:B------:R-:W-:-:S04]  /*137c0*/  SHF.L.U32 R0, R0, 0x1f, RZ ;  /* 0x0000001f00007819 */ /* 0x000fc800000006ff */
[----:B------:R-:W2:Y:S02]  /*137d0*/  SYNCS.PHASECHK.TRANS64.TRYWAIT P0, [R7+URZ+0x36820], R0 ;  /* 0x03682000070075a7 */ /* 0x000ea4000800017f */
[----:B--2---:R-:W-:Y:S05]  /*137e0*/  @!P0 BRA `(.L_x_4809) ;  /* 0x0000000800708947 */ /* 0x004fea0003800000 */
.L_x_4836:
        /* <DEDUP_REMOVED lines=9> */
[----:B------:R-:W2:Y:S02]  /*13880*/  LDL.LU R2, [R1+0x8] ;  /* 0x0000080001027983 */ /* 0x000ea40000300800 */
[----:B--2---:R-:W-:-:S04]  /*13890*/  LOP3.LUT R0, R2, 0x2, RZ, 0xfc, !PT ;  /* 0x0000000202007812 */ /* 0x004fc800078efcff */
[----:B------:R-:W-:-:S13]  /*138a0*/  ISETP.NE.AND P2, PT, R0, 0x3, PT ;  /* 0x000000030000780c */ /* 0x000fda0003f45270 */
[----:B------:R-:W-:Y:S05]  /*138b0*/  @!P2 BRA `(.L_x_4812) ;  /* 0x000000000004a947 */ /* 0x000fea0003800000 */
[----:B------:R-:W-:Y:S01]  /*138c0*/  BPT.TRAP 0x1 ;  /* 0x000000040000795c */ /* 0x000fe20000300000 */
.L_x_4812:
        /* <DEDUP_REMOVED lines=12> */
.L_x_4837:
[----:B------:R-:W3:Y:S02]  /*13990*/  SYNCS.PHASECHK.TRANS64.TRYWAIT P0, [R3+URZ], R0 ;  /* 0x00000000030075a7 */ /* 0x000ee4000800017f */
[----:B---3--:R-:W-:Y:S05]  /*139a0*/  @!P0 BRA `(.L_x_4814) ;  /* 0x0000000800288947 */ /* 0x008fea0003800000 */
.L_x_4838:
[----:B------:R-:W-:Y:S05]  /*139b0*/  @!P2 BRA `(.L_x_4815) ;  /* 0x000000000004a947 */ /* 0x000fea0003800000 */
[----:B------:R-:W-:Y:S01]  /*139c0*/  BPT.TRAP 0x1 ;  /* 0x000000040000795c */ /* 0x000fe20000300000 */
.L_x_4815:
[----:B---3--:R-:W-:-:S05]  /*139d0*/  IADD3 R3, R7, 0x36860, RZ ;  /* 0x0003686007037810 */ /* 0x008fca0007ffe0ff */
[----:B--2---:R-:W-:-:S04]  /*139e0*/  IMAD R5, R16, 0x8, R3 ;  /* 0x0000000810057824 */ /* 0x004fc800078e0203 */
[----:B------:R-:W2:Y:S02]  /*139f0*/  SYNCS.PHASECHK.TRANS64.TRYWAIT P0, [R5+URZ], R4 ;  /* 0x00000004050075a7 */ /* 0x000ea4000800017f */
[----:B--2---:R-:W-:Y:S05]  /*13a00*/  @!P0 BRA `(.L_x_4816) ;  /* 0x0000000800248947 */ /* 0x004fea0003800000 */
.L_x_4839:
[----:B------:R-:W-:-:S07]  /*13a10*/  IMAD R3, R2, 0x8, R3 ;  /* 0x0000000802037824 */ /* 0x000fce00078e0203 */
.L_x_4817:
[----:B---3--:R3:W4:Y:S02]  /*13a20*/  SYNCS.PHASECHK.TRANS64.TRYWAIT P0, [R3+URZ], R0 ;  /* 0x00000000030075a7 */ /* 0x008724000800017f */
[----:B----4-:R-:W-:Y:S05]  /*13a30*/  @!P0 NANOSLEEP.SYNCS 0x989680 ;  /* 0x009896800000895d */ /* 0x010fea0003900000 */
[----:B------:R-:W4:Y:S02]  /*13a40*/  @!P0 SYNCS.PHASECHK.TRANS64 P0, [R3+URZ], R0 ;  /* 0x00000000030085a7 */ /* 0x000f24000800007f */
[----:B----4-:R-:W-:Y:S05]  /*13a50*/  @!P0 BRA `(.L_x_4817) ;  /* 0xfffffffc00f08947 */ /* 0x010fea000383ffff */
.L_x_4811:
[----:B------:R-:W-:Y:S05]  /*13a60*/  BSYNC B0 ;  /* 0x0000000000007941 */ /* 0x000fea0003800000 */
.L_x_4810:
[----:B------:R-:W-:Y:S05]  /*13a70*/  EXIT ;  /* 0x000000000000794d */ /* 0x000fea0003800000 */
.L_x_4717:
[----:B------:R-:W-:-:S13]  /*13a80*/  R2UR UR4, R16 ;  /* 0x00000000100472ca */ /* 0x000fda00000e0000 */
[----:B-1----:R-:W-:-:S04]  /*13a90*/  IMAD.U32 R3, RZ, RZ, UR4 ;  /* 0x00000004ff037e24 */ /* 0x002fc8000f8e00ff */
[----:B------:R1:W2:Y:S03]  /*13aa0*/  SYNCS.PHASECHK.TRANS64.TRYWAIT P1, [R3+URZ+0x36800], R0 ;  /* 0x03680000030075a7 */ /* 0x0002a6000802017f */
[----:B--2---:R-:W-:Y:S05]  /*13ab0*/  @!P1 NANOSLEEP.SYNCS 0x989680 ;  /* 0x009896800000995d */ /* 0x004fea0003900000 */
[----:B------:R-:W2:Y:S02]  /*13ac0*/  @!P1 SYNCS.PHASECHK.TRANS64 P1, [R3+URZ+0x36800], R0 ;  /* 0x03680000030095a7 */ /* 0x000ea4000802007f */
[----:B--2---:R-:W-:Y:S05]  /*13ad0*/  @!P1 BRA `(.L_x_4717) ;  /* 0xfffffffc00e89947 */ /* 0x004fea000383ffff */
[----:B------:R-:W-:Y:S05]  /*13ae0*/  BRA `(.L_x_4818) ;  /* 0xfffffedc002c7947 */ /* 0x000fea000383ffff */
.L_x_4721:
[----:B--2---:R2:W3:Y:S02]  /*13af0*/  SYNCS.PHASECHK.TRANS64.TRYWAIT P2, [R2+URZ+0x36830], R3 ;  /* 0x03683003020075a7 */ /* 0x0044e4000804017f */
[----:B---3--:R-:W-:Y:S05]  /*13b00*/  @!P2 NANOSLEEP.SYNCS 0x989680 ;  /* 0x009896800000a95d */ /* 0x008fea0003900000 */
[----:B------:R-:W3:Y:S02]  /*13b10*/  @!P2 SYNCS.PHASECHK.TRANS64 P2, [R2+URZ+0x36830], R3 ;  /* 0x036830030200a5a7 */ /* 0x000ee4000804007f */
[----:B---3--:R-:W-:Y:S05]  /*13b20*/  @!P2 BRA `(.L_x_4721) ;  /* 0xfffffffc00f0a947 */ /* 0x008fea000383ffff */
[----:B------:R-:W-:Y:S05]  /*13b30*/  BRA `(.L_x_4720) ;  /* 0xfffffedc005c7947 */ /* 0x000fea000383ffff */
.L_x_4726:
[----:B--2---:R-:W-:-:S04]  /*13b40*/  IMAD.U32 R5, RZ, RZ, UR47 ;  /* 0x0000002fff057e24 */ /* 0x004fc8000f8e00ff */
[----:B------:R2:W3:Y:S03]  /*13b50*/  SYNCS.PHASECHK.TRANS64.TRYWAIT P2, [R5+URZ+0x36830], R0 ;  /* 0x03683000050075a7 */ /* 0x0004e6000804017f */
[----:B---3--:R-:W-:Y:S05]  /*13b60*/  @!P2 NANOSLEEP.SYNCS 0x989680 ;  /* 0x009896800000a95d */ /* 0x008fea0003900000 */
[----:B------:R-:W3:Y:S02]  /*13b70*/  @!P2 SYNCS.PHASECHK.TRANS64 P2, [R5+URZ+0x36830], R0 ;  /* 0x036830000500a5a7 */ /* 0x000ee4000804007f */
[----:B---3--:R-:W-:Y:S05]  /*13b80*/  @!P2 BRA `(.L_x_4726) ;  /* 0xfffffffc00eca947 */ /* 0x008fea000383ffff */
[----:B------:R-:W-:Y:S05]  /*13b90*/  BRA `(.L_x_4725) ;  /* 0xffffff2000ac7947 */ /* 0x000fea000383ffff */
.L_x_4730:
[----:B--2---:R-:W-:-:S04]  /*13ba0*/  IMAD.U32 R3, RZ, RZ, UR6 ;  /* 0x00000006ff037e24 */ /* 0x004fc8000f8e00ff */
[----:B------:R2:W3:Y:S03]  /*13bb0*/  SYNCS.PHASECHK.TRANS64.TRYWAIT P2, [R3+URZ+0x36850], R0 ;  /* 0x03685000030075a7 */ /* 0x0004e6000804017f */
[----:B---3--:R-:W-:Y:S05]  /*13bc0*/  @!P2 NANOSLEEP.SYNCS 0x989680 ;  /* 0x009896800000a95d */ /* 0x008fea0003900000 */
[----:B------:R-:W3:Y:S02]  /*13bd0*/  @!P2 SYNCS.PHASECHK.TRANS64 P2, [R3+URZ+0x36850], R0 ;  /* 0x036850000300a5a7 */ /* 0x000ee4000804007f */
[----:B---3--:R-:W-:Y:S05]  /*13be0*/  @!P2 BRA `(.L_x_4730) ;  /* 0xfffffffc00eca947 */ /* 0x008fea000383ffff */
[----:B------:R-:W-:Y:S05]  /*13bf0*/  BRA `(.L_x_4729) ;  /* 0xffffff4800647947 */ /* 0x000fea000383ffff */
.L_x_4736:
[----:B--2---:R-:W-:-:S04]  /*13c00*/  MOV R5, UR6 ;  /* 0x0000000600057c02 */ /* 0x004fc80008000f00 */
[----:B------:R2:W3:Y:S03]  /*13c10*/  SYNCS.PHASECHK.TRANS64.TRYWAIT P2, [R5+URZ+0x36830], R0 ;  /* 0x03683000050075a7 */ /* 0x0004e6000804017f */
[----:B---3--:R-:W-:Y:S05]  /*13c20*/  @!P2 NANOSLEEP.SYNCS 0x989680 ;  /* 0x009896800000a95d */ /* 0x008fea0003900000 */
[----:B------:R-:W3:Y:S02]  /*13c30*/  @!P2 SYNCS.PHASECHK.TRANS64 P2, [R5+URZ+0x36830], R0 ;  /* 0x036830000500a5a7 */ /* 0x000ee4000804007f */
[----:B---3--:R-:W-:Y:S05]  /*13c40*/  @!P2 BRA `(.L_x_4736) ;  /* 0xfffffffc00eca947 */ /* 0x008fea000383ffff */
[----:B------:R-:W-:Y:S05]  /*13c50*/  BRA `(.L_x_4735) ;  /* 0xffffff6400dc7947 */ /* 0x000fea000383ffff */
.L_x_4740:
[----:B--2---:R-:W-:-:S04]  /*13c60*/  IMAD.U32 R3, RZ, RZ, UR7 ;  /* 0x00000007ff037e24 */ /* 0x004fc8000f8e00ff */
[----:B------:R2:W3:Y:S03]  /*13c70*/  SYNCS.PHASECHK.TRANS64.TRYWAIT P2, [R3+URZ+0x36850], R0 ;  /* 0x03685000030075a7 */ /* 0x0004e6000804017f */
[----:B---3--:R-:W-:Y:S05]  /*13c80*/  @!P2 NANOSLEEP.SYNCS 0x989680 ;  /* 0x009896800000a95d */ /* 0x008fea0003900000 */
[----:B------:R-:W3:Y:S02]  /*13c90*/  @!P2 SYNCS.PHASECHK.TRANS64 P2, [R3+URZ+0x36850], R0 ;  /* 0x036850000300a5a7 */ /* 0x000ee4000804007f */
[----:B---3--:R-:W-:Y:S05]  /*13ca0*/  @!P2 BRA `(.L_x_4740) ;  /* 0xfffffffc00eca947 */ /* 0x008fea000383ffff */
[----:B------:R-:W-:Y:S05]  /*13cb0*/  BRA `(.L_x_4739) ;  /* 0xffffff8c00907947 */ /* 0x000fea000383ffff */
.L_x_4745:
[----:B--2---:R-:W-:-:S04]  /*13cc0*/  IMAD.U32 R3, RZ, RZ, UR5 ;  /* 0x00000005ff037e24 */ /* 0x004fc8000f8e00ff */
[----:B------:R2:W3:Y:S03]  /*13cd0*/  SYNCS.PHASECHK.TRANS64.TRYWAIT P0, [R3+URZ+0x36850], R2 ;  /* 0x03685002030075a7 */ /* 0x0004e6000800017f */
[----:B---3--:R-:W-:Y:S05]  /*13ce0*/  @!P0 NANOSLEEP.SYNCS 0x989680 ;  /* 0x009896800000895d */ /* 0x008fea0003900000 */
[----:B------:R-:W3:Y:S02]  /*13cf0*/  @!P0 SYNCS.PHASECHK.TRANS64 P0, [R3+URZ+0x36850], R2 ;  /* 0x03685002030085a7 */ /* 0x000ee4000800007f */
[----:B---3--:R-:W-:Y:S05]  /*13d00*/  @!P0 BRA `(.L_x_4745) ;  /* 0xfffffffc00ec8947 */ /* 0x008fea000383ffff */
[----:B------:R-:W-:Y:S05]  /*13d10*/  BRA `(.L_x_4744) ;  /* 0xffffffa800507947 */ /* 0x000fea000383ffff */
.L_x_4769:
[----:B------:R-:W1:Y:S01]  /*13d20*/  S2R R7, SR_TID.X ;  /* 0x0000000000077919 */ /* 0x000e620000002100 */
[----:B------:R-:W-:Y:S01]  /*13d30*/  IMAD.MOV.U32 R12, RZ, RZ, RZ ;  /* 0x000000ffff0c7224 */ /* 0x000fe200078e00ff */
[----:B------:R-:W-:Y:S01]  /*13d40*/  MOV R15, 0xffffffff ;  /* 0xffffffff000f7802 */ /* 0x000fe20000000f00 */
[----:B------:R-:W-:Y:S01]  /*13d50*/  IMAD.MOV.U32 R11, RZ, RZ, 0x1f ;  /* 0x0000001fff0b7424 */ /* 0x000fe200078e00ff */
[----:B-1----:R-:W-:-:S04]  /*13d60*/  SHF.R.U32.HI R7, RZ, 0x5, R7 ;  /* 0x00000005ff077819 */ /* 0x002fc80000011607 */
[----:B------:R-:W-:-:S05]  /*13d70*/  LOP3.LUT R7, R7, 0x3, RZ, 0xc0, !PT ;  /* 0x0000000307077812 */ /* 0x000fca00078ec0ff */
[----:B------:R-:W-:-:S07]  /*13d80*/  IMAD.MOV.U32 R13, RZ, RZ, R7 ;  /* 0x000000ffff0d7224 */ /* 0x000fce00078e0007 */
[----:B------:R-:W-:Y:S05]  /*13d90*/  WARPSYNC.COLLECTIVE R15, `(.L_x_4819) ;  /* 0x000000000f087348 */ /* 0x000fea0003c00000 */
[----:B------:R1:W2:Y:S02]  /*13da0*/  SHFL.IDX P6, R14, R13, R12, R11 ;  /* 0x0000000c0d0e7389 */ /* 0x0002a400000c000b */
[----:B-12---:R-:W-:Y:S01]  /*13db0*/  ENDCOLLECTIVE ;  /* 0x000000000000791b */ /* 0x006fe20003800000 */
.L_x_4819:
[----:B------:R-:W-:Y:S05]  /*13dc0*/  BRA `(.L_x_4820) ;  /* 0xffffffd400c47947 */ /* 0x000fea000383ffff */
.L_x_4770:
[----:B------:R-:W-:Y:S01]  /*13dd0*/  BSSY B0, `(.L_x_4821) ;  /* 0x0000006000007945 */ /* 0x000fe20003800000 */
[----:B------:R-:W-:-:S07]  /*13de0*/  IMAD.MOV.U32 R15, RZ, RZ, -0x1 ;  /* 0xffffffffff0f7424 */ /* 0x000fce00078e00ff */
[----:B------:R-:W-:Y:S05]  /*13df0*/  WARPSYNC.COLLECTIVE R15, `(.L_x_4822) ;  /* 0x000000000f0c7348 */ /* 0x000fea0003c00000 */
[----:B------:R-:W-:Y:S02]  /*13e00*/  ELECT P6, UR62, PT ;  /* 0x00000000003e782f */ /* 0x000fe400038c0000 */
[----:B------:R-:W-:Y:S01]  /*13e10*/  MOV R14, UR62 ;  /* 0x0000003e000e7c02 */ /* 0x000fe20008000f00 */
[----:B------:R-:W-:Y:S10]  /*13e20*/  ENDCOLLECTIVE ;  /* 0x000000000000791b */ /* 0x000ff40003800000 */
.L_x_4822:
[----:B------:R-:W-:Y:S05]  /*13e30*/  BSYNC B0 ;  /* 0x0000000000007941 */ /* 0x000fea0003800000 */
.L_x_4821:
[----:B------:R-:W-:Y:S05]  /*13e40*/  BRA `(.L_x_4823) ;  /* 0xffffffd400b47947 */ /* 0x000fea000383ffff */
.L_x_4773:
[----:B-1----:R1:W2:Y:S02]  /*13e50*/  SYNCS.PHASECHK.TRANS64.TRYWAIT P2, [R8+URZ+0x36840], R7 ;  /* 0x03684007080075a7 */ /* 0x0022a4000804017f */
[----:B--2---:R-:W-:Y:S05]  /*13e60*/  @!P2 NANOSLEEP.SYNCS 0x989680 ;  /* 0x009896800000a95d */ /* 0x004fea0003900000 */
[----:B------:R-:W2:Y:S02]  /*13e70*/  @!P2 SYNCS.PHASECHK.TRANS64 P2, [R8+URZ+0x36840], R7 ;  /* 0x036840070800a5a7 */ /* 0x000ea4000804007f */
[----:B--2---:R-:W-:Y:S05]  /*13e80*/  @!P2 BRA `(.L_x_4773) ;  /* 0xfffffffc00f0a947 */ /* 0x004fea000383ffff */
[----:B------:R-:W-:Y:S05]  /*13e90*/  BRA `(.L_x_4824) ;  /* 0xffffffd800047947 */ /* 0x000fea000383ffff */
.L_x_4775:
[----:B-1----:R1:W2:Y:S02]  /*13ea0*/  SYNCS.PHASECHK.TRANS64.TRYWAIT P2, [R18+URZ+0x36820], R7 ;  /* 0x03682007120075a7 */ /* 0x0022a4000804017f */
[----:B--2---:R-:W-:Y:S05]  /*13eb0*/  @!P2 NANOSLEEP.SYNCS 0x989680 ;  /* 0x009896800000a95d */ /* 0x004fea0003900000 */
[----:B------:R-:W2:Y:S02]  /*13ec0*/  @!P2 SYNCS.PHASECHK.TRANS64 P2, [R18+URZ+0x36820], R7 ;  /* 0x036820071200a5a7 */ /* 0x000ea4000804007f */
[----:B--2---:R-:W-:Y:S05]  /*13ed0*/  @!P2 BRA `(.L_x_4775) ;  /* 0xfffffffc00f0a947 */ /* 0x004fea000383ffff */
[----:B------:R-:W-:Y:S05]  /*13ee0*/  BRA `(.L_x_4825) ;  /* 0xffffffdc00387947 */ /* 0x000fea000383ffff */
.L_x_4781:
[----:B-1----:R1:W2:Y:S02]  /*13ef0*/  SYNCS.PHASECHK.TRANS64.TRYWAIT P2, [R3+URZ+0x36840], R2 ;  /* 0x03684002030075a7 */ /* 0x0022a4000804017f */
[----:B--2---:R-:W-:Y:S05]  /*13f00*/  @!P2 NANOSLEEP.SYNCS 0x989680 ;  /* 0x009896800000a95d */ /* 0x004fea0003900000 */
[----:B------:R-:W2:Y:S02]  /*13f10*/  @!P2 SYNCS.PHASECHK.TRANS64 P2, [R3+URZ+0x36840], R2 ;  /* 0x036840020300a5a7 */ /* 0x000ea4000804007f */
[----:B--2---:R-:W-:Y:S05]  /*13f20*/  @!P2 BRA `(.L_x_4781) ;  /* 0xfffffffc00f0a947 */ /* 0x004fea000383ffff */
[----:B------:R-:W-:Y:S05]  /*13f30*/  BRA `(.L_x_4826) ;  /* 0xffffffdc00c07947 */ /* 0x000fea000383ffff */
.L_x_4783:
[----:B-1----:R1:W2:Y:S02]  /*13f40*/  SYNCS.PHASECHK.TRANS64.TRYWAIT P2, [R3+URZ+0x60], R2 ;  /* 0x00006002030075a7 */ /* 0x0022a4000804017f */
[----:B--2---:R-:W-:Y:S05]  /*13f50*/  @!P2 NANOSLEEP.SYNCS 0x989680 ;  /* 0x009896800000a95d */ /* 0x004fea0003900000 */
[----:B------:R-:W2:Y:S02]  /*13f60*/  @!P2 SYNCS.PHASECHK.TRANS64 P2, [R3+URZ+0x60], R2 ;  /* 0x000060020300a5a7 */ /* 0x000ea4000804007f */
[----:B--2---:R-:W-:Y:S05]  /*13f70*/  @!P2 BRA `(.L_x_4783) ;  /* 0xfffffffc00f0a947 */ /* 0x004fea000383ffff */
[----:B------:R-:W-:Y:S05]  /*13f80*/  BRA `(.L_x_4827) ;  /* 0xffffffe000507947 */ /* 0x000fea000383ffff */
.L_x_4789:
[----:B--2---:R2:W3:Y:S02]  /*13f90*/  SYNCS.PHASECHK.TRANS64.TRYWAIT P2, [R2+URZ+0x36840], R3 ;  /* 0x03684003020075a7 */ /* 0x0044e4000804017f */
[----:B---3--:R-:W-:Y:S05]  /*13fa0*/  @!P2 NANOSLEEP.SYNCS 0x989680 ;  /* 0x009896800000a95d */ /* 0x008fea0003900000 */
[----:B------:R-:W3:Y:S02]  /*13fb0*/  @!P2 SYNCS.PHASECHK.TRANS64 P2, [R2+URZ+0x36840], R3 ;  /* 0x036840030200a5a7 */ /* 0x000ee4000804007f */
[----:B---3--:R-:W-:Y:S05]  /*13fc0*/  @!P2 BRA `(.L_x_4789) ;  /* 0xfffffffc00f0a947 */ /* 0x008fea000383ffff */
[----:B------:R-:W-:Y:S05]  /*13fd0*/  BRA `(.L_x_4828) ;  /* 0xffffffe400747947 */ /* 0x000fea000383ffff */
.L_x_4791:
[----:B-1----:R1:W2:Y:S02]  /*13fe0*/  SYNCS.PHASECHK.TRANS64.TRYWAIT P2, [R2+URZ+0x60], R17 ;  /* 0x00006011020075a7 */ /* 0x0022a4000804017f */
[----:B--2---:R-:W-:Y:S05]  /*13ff0*/  @!P2 NANOSLEEP.SYNCS 0x989680 ;  /* 0x009896800000a95d */ /* 0x004fea0003900000 */
[----:B------:R-:W2:Y:S02]  /*14000*/  @!P2 SYNCS.PHASECHK.TRANS64 P2, [R2+URZ+0x60], R17 ;  /* 0x000060110200a5a7 */ /* 0x000ea4000804007f */
[----:B--2---:R-:W-:Y:S05]  /*14010*/  @!P2 BRA `(.L_x_4791) ;  /* 0xfffffffc00f0a947 */ /* 0x004fea000383ffff */
[----:B------:R-:W-:Y:S05]  /*14020*/  BRA `(.L_x_4829) ;  /* 0xffffffe800047947 */ /* 0x000fea000383ffff */
.L_x_4796:
[----:B--2---:R2:W3:Y:S02]  /*14030*/  SYNCS.PHASECHK.TRANS64.TRYWAIT P2, [R2+URZ+0x36840], R3 ;  /* 0x03684003020075a7 */ /* 0x0044e4000804017f */
[----:B---3--:R-:W-:Y:S05]  /*14040*/  @!P2 NANOSLEEP.SYNCS 0x989680 ;  /* 0x009896800000a95d */ /* 0x008fea0003900000 */
[----:B------:R-:W3:Y:S02]  /*14050*/  @!P2 SYNCS.PHASECHK.TRANS64 P2, [R2+URZ+0x36840], R3 ;  /* 0x036840030200a5a7 */ /* 0x000ee4000804007f */
[----:B---3--:R-:W-:Y:S05]  /*14060*/  @!P2 BRA `(.L_x_4796) ;  /* 0xfffffffc00f0a947 */ /* 0x008fea000383ffff */
[----:B------:R-:W-:Y:S05]  /*14070*/  BRA `(.L_x_4830) ;  /* 0xffffffec00047947 */ /* 0x000fea000383ffff */
.L_x_4798:
[----:B-1----:R1:W2:Y:S02]  /*14080*/  SYNCS.PHASECHK.TRANS64.TRYWAIT P2, [R2+URZ+0x60], R11 ;  /* 0x0000600b020075a7 */ /* 0x0022a4000804017f */
[----:B--2---:R-:W-:Y:S05]  /*14090*/  @!P2 NANOSLEEP.SYNCS 0x989680 ;  /* 0x009896800000a95d */ /* 0x004fea0003900000 */
[----:B------:R-:W2:Y:S02]  /*140a0*/  @!P2 SYNCS.PHASECHK.TRANS64 P2, [R2+URZ+0x60], R11 ;  /* 0x0000600b0200a5a7 */ /* 0x000ea4000804007f */
[----:B--2---:R-:W-:Y:S05]  /*140b0*/  @!P2 BRA `(.L_x_4798) ;  /* 0xfffffffc00f0a947 */ /* 0x004fea000383ffff */
[----:B------:R-:W-:Y:S05]  /*140c0*/  BRA `(.L_x_4831) ;  /* 0xffffffec009c7947 */ /* 0x000fea000383ffff */
.L_x_4805:
[----:B-1----:R1:W2:Y:S02]  /*140d0*/  SYNCS.PHASECHK.TRANS64.TRYWAIT P0, [R3+URZ+0x36860], R0 ;  /* 0x03686000030075a7 */ /* 0x0022a4000800017f */
[----:B--2---:R-:W-:Y:S05]  /*140e0*/  @!P0 NANOSLEEP.SYNCS 0x989680 ;  /* 0x009896800000895d */ /* 0x004fea0003900000 */
[----:B------:R-:W2:Y:S02]  /*140f0*/  @!P0 SYNCS.PHASECHK.TRANS64 P0, [R3+URZ+0x36860], R0 ;  /* 0x03686000030085a7 */ /* 0x000ea4000800007f */
[----:B--2---:R-:W-:Y:S05]  /*14100*/  @!P0 BRA `(.L_x_4805) ;  /* 0xfffffffc00f08947 */ /* 0x004fea000383ffff */
[----:B------:R-:W-:Y:S05]  /*14110*/  BRA `(.L_x_4832) ;  /* 0xfffffff000947947 */ /* 0x000fea000383ffff */
.L_x_4807:
[----:B------:R-:W-:Y:S01]  /*14120*/  BSSY B0, `(.L_x_4833) ;  /* 0x0000007000007945 */ /* 0x000fe20003800000 */
[----:B------:R-:W-:Y:S02]  /*14130*/  IMAD.MOV.U32 R12, RZ, RZ, RZ ;  /* 0x000000ffff0c7224 */ /* 0x000fe400078e00ff */
[----:B------:R-:W-:Y:S02]  /*14140*/  IMAD.MOV.U32 R11, RZ, RZ, 0x1f ;  /* 0x0000001fff0b7424 */ /* 0x000fe400078e00ff */
[----:B------:R-:W-:-:S07]  /*14150*/  IMAD.MOV.U32 R15, RZ, RZ, -0x1 ;  /* 0xffffffffff0f7424 */ /* 0x000fce00078e00ff */
[----:B-----5:R-:W-:Y:S05]  /*14160*/  WARPSYNC.COLLECTIVE R15, `(.L_x_4834) ;  /* 0x000000000f087348 */ /* 0x020fea0003c00000 */
[----:B-----5:R1:W2:Y:S02]  /*14170*/  SHFL.IDX P6, R14, R13, R12, R11 ;  /* 0x0000000c0d0e7389 */ /* 0x0202a400000c000b */
[----:B-12---:R-:W-:Y:S01]  /*14180*/  ENDCOLLECTIVE ;  /* 0x000000000000791b */ /* 0x006fe20003800000 */
.L_x_4834:
[----:B------:R-:W-:Y:S05]  /*14190*/  BSYNC B0 ;  /* 0x0000000000007941 */ /* 0x000fea0003800000 */
.L_x_4833:
[----:B------:R-:W-:Y:S05]  /*141a0*/  BRA `(.L_x_4835) ;  /* 0xfffffff400287947 */ /* 0x000fea000383ffff */
.L_x_4809:
[----:B--2---:R2:W3:Y:S02]  /*141b0*/  SYNCS.PHASECHK.TRANS64.TRYWAIT P0, [R7+URZ+0x36820], R0 ;  /* 0x03682000070075a7 */ /* 0x0044e4000800017f */
[----:B---3--:R-:W-:Y:S05]  /*141c0*/  @!P0 NANOSLEEP.SYNCS 0x989680 ;  /* 0x009896800000895d */ /* 0x008fea0003900000 */
[----:B------:R-:W3:Y:S02]  /*141d0*/  @!P0 SYNCS.PHASECHK.TRANS64 P0, [R7+URZ+0x36820], R0 ;  /* 0x03682000070085a7 */ /* 0x000ee4000800007f */
[----:B---3--:R-:W-:Y:S05]  /*141e0*/  @!P0 BRA `(.L_x_4809) ;  /* 0xfffffffc00f08947 */ /* 0x008fea000383ffff */
[----:B------:R-:W-:Y:S05]  /*141f0*/  BRA `(.L_x_4836) ;  /* 0xfffffff4007c7947 */ /* 0x000fea000383ffff */
.L_x_4813:
[----:B--2---:R2:W3:Y:S02]  /*14200*/  SYNCS.PHASECHK.TRANS64.TRYWAIT P0, [R5+URZ], R4 ;  /* 0x00000004050075a7 */ /* 0x0044e4000800017f */
[----:B---3--:R-:W-:Y:S05]  /*14210*/  @!P0 NANOSLEEP.SYNCS 0x989680 ;  /* 0x009896800000895d */ /* 0x008fea0003900000 */
[----:B------:R-:W3:Y:S02]  /*14220*/  @!P0 SYNCS.PHASECHK.TRANS64 P0, [R5+URZ], R4 ;  /* 0x00000004050085a7 */ /* 0x000ee4000800007f */
[----:B---3--:R-:W-:Y:S05]  /*14230*/  @!P0 BRA `(.L_x_4813) ;  /* 0xfffffffc00f08947 */ /* 0x008fea000383ffff */
[----:B------:R-:W-:Y:S05]  /*14240*/  BRA `(.L_x_4837) ;  /* 0xfffffff400d07947 */ /* 0x000fea000383ffff */
.L_x_4814:
[----:B---3--:R3:W4:Y:S02]  /*14250*/  SYNCS.PHASECHK.TRANS64.TRYWAIT P0, [R3+URZ], R0 ;  /* 0x00000000030075a7 */ /* 0x008724000800017f */
[----:B----4-:R-:W-:Y:S05]  /*14260*/  @!P0 NANOSLEEP.SYNCS 0x989680 ;  /* 0x009896800000895d */ /* 0x010fea0003900000 */
[----:B------:R-:W4:Y:S02]  /*14270*/  @!P0 SYNCS.PHASECHK.TRANS64 P0, [R3+URZ], R0 ;  /* 0x00000000030085a7 */ /* 0x000f24000800007f */
[----:B----4-:R-:W-:Y:S05]  /*14280*/  @!P0 BRA `(.L_x_4814) ;  /* 0xfffffffc00f08947 */ /* 0x010fea000383ffff */
[----:B------:R-:W-:Y:S05]  /*14290*/  BRA `(.L_x_4838) ;  /* 0xfffffff400c47947 */ /* 0x000fea000383ffff */
.L_x_4816:
[----:B--2---:R2:W3:Y:S02]  /*142a0*/  SYNCS.PHASECHK.TRANS64.TRYWAIT P0, [R5+URZ], R4 ;  /* 0x00000004050075a7 */ /* 0x0044e4000800017f */
[----:B---3--:R-:W-:Y:S05]  /*142b0*/  @!P0 NANOSLEEP.SYNCS 0x989680 ;  /* 0x009896800000895d */ /* 0x008fea0003900000 */
[----:B------:R-:W3:Y:S02]  /*142c0*/  @!P0 SYNCS.PHASECHK.TRANS64 P0, [R5+URZ], R4 ;  /* 0x00000004050085a7 */ /* 0x000ee4000800007f */
[----:B---3--:R-:W-:Y:S05]  /*142d0*/  @!P0 BRA `(.L_x_4816) ;  /* 0xfffffffc00f08947 */ /* 0x008fea000383ffff */
[----:B------:R-:W-:Y:S05]  /*142e0*/  BRA `(.L_x_4839) ;  /* 0xfffffff400c87947 */ /* 0x000fea000383ffff */
.L_x_4840:
        /* <DEDUP_REMOVED lines=9> */
.L_x_12766:


//--------------------- .text._ZN7cutlass13device_kernelIN5flash11enable_sm90INS1_16FlashAttnFwdSm90INS1_25CollectiveMainloopFwdSm90ILi2EN4cute5tupleIJNS5_1CILi1EEES8_S8_EEENS6_IJNS7_ILi128EEENS7_ILi112EEENS7_ILi192EEEEEELi192ENS_10bfloat16_tEfNS_4arch4Sm90ELb1ELb0ELb0ELb1ELb0ELb0ELb0ELb1ELb1ELb0ELb0ELb0EEENS1_21CollectiveEpilogueFwdINS6_IJSA_SC_SB_EEES9_SE_SG_Li256ELb1ELb0ELb0ELb0EEENS1_36VarlenDynamicPersistentTileSchedulerILi128ELi112ELi256ELi32ELb0ELb0ELb1ELb1ELb1ELb1EEEEEEEEEvNT_6ParamsE --------------------------
	.section	.text._ZN7cutlass13device_kernelIN5flash11enable_sm90INS1_16FlashAttnFwdSm90INS1_25CollectiveMainloopFwdSm90ILi2EN4cute5tupleIJNS5_1CILi1EEES8_S8_EEENS6_IJNS7_ILi128EEENS7_ILi112EEENS7_ILi192EEEEEELi192ENS_10bfloat16_tEfNS_4arch4Sm90ELb1ELb0ELb0ELb1ELb0ELb0ELb0ELb1ELb1ELb0ELb0ELb0EEENS1_21CollectiveEpilogueFwdINS6_IJSA_SC_SB_EEES9_SE_SG_Li256ELb1ELb0ELb0ELb0EEENS1_36VarlenDynamicPersistentTileSchedulerILi128ELi112ELi256ELi32ELb0ELb0ELb1ELb1ELb1ELb1EEEEEEEEEvNT_6ParamsE,"ax",@progbits
	.align	128
.text._ZN7cutlass13device_kernelIN5flash11enable_sm90INS1_16FlashAttnFwdSm90INS1_25CollectiveMainloopFwdSm90ILi2EN4cute5tupleIJNS5_1CILi1EEES8_S8_EEENS6_IJNS7_ILi128EEENS7_ILi112EEENS7_ILi192EEEEEELi192ENS_10bfloat16_tEfNS_4arch4Sm90ELb1ELb0ELb0ELb1ELb0ELb0ELb0ELb1ELb1ELb0ELb0ELb0EEENS1_21CollectiveEpilogueFwdINS6_IJSA_SC_SB_EEES9_SE_SG_Li256ELb1ELb0ELb0ELb0EEENS1_36VarlenDynamicPersistentTileSchedulerILi128ELi112ELi256ELi32ELb0ELb0ELb1ELb1ELb1ELb1EEEEEEEEEvNT_6ParamsE:
        .type           _ZN7cutlass13device_kernelIN5flash11enable_sm90INS1_16FlashAttnFwdSm90INS1_25CollectiveMainloopFwdSm90ILi2EN4cute5tupleIJNS5_1CILi1EEES8_S8_EEENS6_IJNS7_ILi128EEENS7_ILi112EEENS7_ILi192EEEEEELi192ENS_10bfloat16_tEfNS_4arch4Sm90ELb1ELb0ELb0ELb1ELb0ELb0ELb0ELb1ELb1ELb0ELb0ELb0EEENS1_21CollectiveEpilogueFwdINS6_IJSA_SC_SB_EEES9_SE_SG_Li256ELb1ELb0ELb0ELb0EEENS1_36VarlenDynamicPersistentTileSchedulerILi128ELi112ELi256ELi32ELb0ELb0ELb1ELb1ELb1ELb1EEEEEEEEEvNT_6ParamsE,@function
        .size           _ZN7cutlass13device_kernelIN5flash11enable_sm90INS1_16FlashAttnFwdSm90INS1_25CollectiveMainloopFwdSm90ILi2EN4cute5tupleIJNS5_1CILi1EEES8_S8_EEENS6_IJNS7_ILi128EEENS7_ILi112EEENS7_ILi192EEEEEELi192ENS_10bfloat16_tEfNS_4arch4Sm90ELb1ELb0ELb0ELb1ELb0ELb0ELb0ELb1ELb1ELb0ELb0ELb0EEENS1_21CollectiveEpilogueFwdINS6_IJSA_SC_SB_EEES9_SE_SG_Li256ELb1ELb0ELb0ELb0EEENS1_36VarlenDynamicPersistentTileSchedulerILi128ELi112ELi256ELi32ELb0ELb0ELb1ELb1ELb1ELb1EEEEEEEEEvNT_6ParamsE,(.L_x_12767 - _ZN7cutlass13device_kernelIN5flash11enable_sm90INS1_16FlashAttnFwdSm90INS1_25CollectiveMainloopFwdSm90ILi2EN4cute5tupleIJNS5_1CILi1EEES8_S8_EEENS6_IJNS7_ILi128EEENS7_ILi112EEENS7_ILi192EEEEEELi192ENS_10bfloat16_tEfNS_4arch4Sm90ELb1ELb0ELb0ELb1ELb0ELb0ELb0ELb1ELb1ELb0ELb0ELb0EEENS1_21CollectiveEpilogueFwdINS6_IJSA_SC_SB_EEES9_SE_SG_Li256ELb1ELb0ELb0ELb0EEENS1_36VarlenDynamicPersistentTileSchedulerILi128ELi112ELi256ELi32ELb0ELb0ELb1ELb1ELb1ELb1EEEEEEEEEvNT_6ParamsE)
        .other          _ZN7cutlass13device_kernelIN5flash11enable_sm90INS1_16FlashAttnFwdSm90INS1_25CollectiveMainloopFwdSm90ILi2EN4cute5tupleIJNS5_1CILi1EEES8_S8_EEENS6_IJNS7_ILi128EEENS7_ILi112EEENS7_ILi192EEEEEELi192ENS_10bfloat16_tEfNS_4arch4Sm90ELb1ELb0ELb0ELb1ELb0ELb0ELb0ELb1ELb1ELb0ELb0ELb0EEENS1_21CollectiveEpilogueFwdINS6_IJSA_SC_SB_EEES9_SE_SG_Li256ELb1ELb0ELb0ELb0EEENS1_36VarlenDynamicPersistentTileSchedulerILi128ELi112ELi256ELi32ELb0ELb0ELb1ELb1ELb1ELb1EEEEEEEEEvNT_6ParamsE,@"STO_CUDA_ENTRY STV_DEFAULT"
_ZN7cutlass13device_kernelIN5flash11enable_sm90INS1_16FlashAttnFwdSm90INS1_25CollectiveMainloopFwdSm90ILi2EN4cute5tupleIJNS5_1CILi1EEES8_S8_EEENS6_IJNS7_ILi128EEENS7_ILi112EEENS7_ILi192EEEEEELi192ENS_10bfloat16_tEfNS_4arch4Sm90ELb1ELb0ELb0ELb1ELb0ELb0ELb0ELb1ELb1ELb0ELb0ELb0EEENS1_21CollectiveEpilogueFwdINS6_IJSA_SC_SB_EEES9_SE_SG_Li256ELb1ELb0ELb0ELb0EEENS1_36VarlenDynamicPersistentTileSchedulerILi128ELi112ELi256ELi32ELb0ELb0ELb1ELb1ELb1ELb1EEEEEEEEEvNT_6ParamsE:
        /* <DEDUP_REMOVED lines=21> */
.L_x_4842:
[----:B------:R-:W-:Y:S05]  /*0150*/  BSYNC B0 ;  /* 0x0000000000007941 */ /* 0x000fea0003800000 */
.L_x_4841:
        /* <DEDUP_REMOVED lines=41> */
.L_x_4843:
        /* <DEDUP_REMOVED lines=22> */
.L_x_4844:
        /* <DEDUP_REMOVED lines=18> */
.L_x_4845:
        /* <DEDUP_REMOVED lines=22> */
.L_x_4846:
        /* <DEDUP_REMOVED lines=22> */
.L_x_4847:
        /* <DEDUP_REMOVED lines=8> */
.L_x_4849:
        /* <DEDUP_REMOVED lines=17> */
[----:B------:R-:W-:Y:S01]  /*0ac0*/  UMOV UR36, URZ ;  /* 0x0000003f00247c82 */ /* 0x000fe20008000000 */
[----:B------:R-:W0:Y:S10]  /*0ad0*/  S2R R0, SR_TID.X ;  /* 0x0000000000007919 */ /* 0x000e340000002100 */
        /* <DEDUP_REMOVED lines=22> */
[----:B------:R-:W-:-:S02]  /*0c40*/  SHF.R.S32.HI R8, RZ, 0x5, R8 ;  /* 0x00000005ff087819 */ /* 0x000fc40000011408 */
[----:B------:R-:W-:Y:S02]  /*0c50*/  LEA.HI R2, R2, R5, RZ, 0x3 ;  /* 0x0000000502027211 */ /* 0x000fe400078f18ff */
[----:B------:R-:W-:Y:S02]  /*0c60*/  LOP3.LUT R204, R9, 0x7ffffffc, RZ, 0xc0, !PT ;  /* 0x7ffffffc09cc7812 */ /* 0x000fe400078ec0ff */
[----:B------:R-:W-:Y:S02]  /*0c70*/  LOP3.LUT R6, R2, 0xfffffff8, RZ, 0xc0, !PT ;  /* 0xfffffff802067812 */ /* 0x000fe400078ec0ff */
[CC--:B------:R-:W-:Y:S01]  /*0c80*/  LEA.HI R2, R0.reuse, R215.reuse, RZ, 0x4 ;  /* 0x000000d700027211 */ /* 0x0c0fe200078f20ff */
[----:B------:R-:W-:Y:S01]  /*0c90*/  IMAD.IADD R204, R211, 0x1, -R204 ;  /* 0x00000001d3cc7824 */ /* 0x000fe200078e0acc */
        /* <DEDUP_REMOVED lines=12> */
[----:B------:R-:W-:Y:S02]  /*0d60*/  IMAD R7, R4, 0x40, R7 ;  /* 0x0000004004077824 */ /* 0x000fe400078e0207 */
[----:B------:R-:W-:-:S04]  /*0d70*/  IMAD.IADD R2, R5, 0x1, -R2 ;  /* 0x0000000105027824 */ /* 0x000fc800078e0a02 */
[----:B------:R-:W-:Y:S01]  /*0d80*/  IMAD R213, R2, 0x8, R7 ;  /* 0x0000000802d57824 */ /* 0x000fe200078e0207 */
[----:B------:R-:W-:-:S05]  /*0d90*/  LOP3.LUT R2, R0, 0x1ffffff8, RZ, 0xc0, !PT ;  /* 0x1ffffff800027812 */ /* 0x000fca00078ec0ff */
[----:B------:R-:W-:-:S04]  /*0da0*/  IMAD.IADD R2, R215, 0x1, -R2 ;  /* 0x00000001d7027824 */ /* 0x000fc800078e0a02 */
[----:B------:R-:W-:-:S07]  /*0db0*/  IMAD.SHL.U32 R16, R2, 0x8, RZ ;  /* 0x0000000802107824 */ /* 0x000fce00078e00ff */
.L_x_4903:
        /* <DEDUP_REMOVED lines=23> */
[----:B---3-5:R-:W-:-:S03]  /*0f30*/  IMAD.U32 R4, RZ, RZ, UR8 ;  /* 0x00000008ff047e24 */ /* 0x028fc6000f8e00ff */
        /* <DEDUP_REMOVED lines=17> */
[----:B------:R-:W-:Y:S01]  /*1050*/  IMAD.U32 R18, RZ, RZ, UR9 ;  /* 0x00000009ff127e24 */ /* 0x000fe2000f8e00ff */
[----:B-1--4-:R-:W-:Y:S06]  /*1060*/  @P2 BRA `(.L_x_4850) ;  /* 0x0000000000402947 */ /* 0x012fec0003800000 */
        /* <DEDUP_REMOVED lines=14> */
[----:B------:R-:W-:-:S06]  /*1150*/  UIADD3 UR5, -UR5, UR6, URZ ;  /* 0x0000000605057290 */ /* 0x000fcc000fffe13f */
[----:B------:R-:W-:-:S07]  /*1160*/  IMAD.U32 R18, RZ, RZ, UR5 ;  /* 0x00000005ff127e24 */ /* 0x000fce000f8e00ff */
.L_x_4850:
        /* <DEDUP_REMOVED lines=13> */
.L_x_4851:
        /* <DEDUP_REMOVED lines=15> */
.L_x_4852:
[----:B------:R-:W-:Y:S01]  /*1330*/  R2UR UR5, R17 ;  /* 0x00000000110572ca */ /* 0x000fe200000e0000 */
[----:B------:R-:W-:Y:S01]  /*1340*/  UIADD3 UR7, -UR4, UR8, URZ ;  /* 0x0000000804077290 */ /* 0x000fe2000fffe13f */
[----:B------:R-:W-:Y:S02]  /*1350*/  R2UR UR8, R18 ;  /* 0x00000000120872ca */ /* 0x000fe400000e0000 */
[----:B------:R-:W-:Y:S01]  /*1360*/  CS2R R2, SRZ ;  /* 0x0000000000027805 */ /* 0x000fe2000001ff00 */
[----:B------:R-:W-:Y:S01]  /*1370*/  UMOV UR4, URZ ;  /* 0x0000003f00047c82 */ /* 0x000fe20008000000 */
[----:B------:R-:W-:Y:S02]  /*1380*/  PLOP3.LUT P0, PT, PT, PT, PT, 0x80, 0x0 ;  /* 0x000000000000781c */ /* 0x000fe40003f0f070 */
[----:B------:R-:W-:Y:S01]  /*1390*/  CS2R R118, SRZ ;  /* 0x0000000000767805 */ /* 0x000fe2000001ff00 */
[----:B------:R-:W-:Y:S01]  /*13a0*/  IMAD.U32 R19, RZ, RZ, UR7 ;  /* 0x00000007ff137e24 */ /* 0x000fe2000f8e00ff */
[----:B------:R-:W-:-:S02]  /*13b0*/  CS2R R116, SRZ ;  /* 0x0000000000747805 */ /* 0x000fc4000001ff00 */
[----:B------:R-:W-:Y:S02]  /*13c0*/  CS2R R114, SRZ ;  /* 0x0000000000727805 */ /* 0x000fe4000001ff00 */
[----:B------:R-:W-:Y:S02]  /*13d0*/  CS2R R112, SRZ ;  /* 0x0000000000707805 */ /* 0x000fe4000001ff00 */
[----:B------:R-:W-:Y:S02]  /*13e0*/  CS2R R110, SRZ ;  /* 0x00000000006e7805 */ /* 0x000fe4000001ff00 */
[----:B------:R-:W-:Y:S01]  /*13f0*/  CS2R R108, SRZ ;  /* 0x00000000006c7805 */ /* 0x000fe2000001ff00 */
[----:B------:R-:W-:Y:S01]  /*1400*/  ULEA UR6, UR5, 0xef, 0x7 ;  /* 0x000000ef05067891 */ /* 0x000fe2000f8e383f */
[----:B------:R-:W-:Y:S01]  /*1410*/  CS2R R106, SRZ ;  /* 0x00000000006a7805 */ /* 0x000fe2000001ff00 */
[----:B------:R-:W-:Y:S01]  /*1420*/  UIADD3 UR5, UR7, 0x6f, URZ ;  /* 0x0000006f07057890 */ /* 0x000fe2000fffe03f */
[----:B------:R-:W-:Y:S01]  /*1430*/  CS2R R104, SRZ ;  /* 0x0000000000687805 */ /* 0x000fe2000001ff00 */
[----:B------:R-:W-:Y:S01]  /*1440*/  UIADD3 UR7, UR7, UR6, -UR8 ;  /* 0x0000000607077290 */ /* 0x000fe2000fffe808 */
[----:B------:R-:W-:Y:S01]  /*1450*/  CS2R R102, SRZ ;  /* 0x0000000000667805 */ /* 0x000fe2000001ff00 */
[----:B------:R-:W-:Y:S01]  /*1460*/  UIMAD.WIDE UR4, UR5, -0x6db6db6d, UR4 ;  /* 0x92492493050478a5 */ /* 0x000fe2000f8e0204 */
[----:B------:R-:W-:Y:S01]  /*1470*/  CS2R R100, SRZ ;  /* 0x0000000000647805 */ /* 0x000fe2000001ff00 */
[----:B------:R-:W-:Y:S01]  /*1480*/  UMOV UR6, URZ ;  /* 0x0000003f00067c82 */ /* 0x000fe20008000000 */
[----:B------:R-:W-:Y:S01]  /*1490*/  CS2R R98, SRZ ;  /* 0x0000000000627805 */ /* 0x000fe2000001ff00 */
[----:B------:R-:W-:Y:S01]  /*14a0*/  UIMAD.WIDE UR6, UR7, -0x6db6db6d, UR6 ;  /* 0x92492493070678a5 */ /* 0x000fe2000f8e0206 */
[----:B------:R-:W-:Y:S01]  /*14b0*/  CS2R R96, SRZ ;  /* 0x0000000000607805 */ /* 0x000fe2000001ff00 */
[----:B------:R-:W-:Y:S01]  /*14c0*/  USHF.R.U32.HI UR4, URZ, 0x1f, UR5 ;  /* 0x0000001f3f047899 */ /* 0x000fe20008011605 */
[----:B------:R-:W-:Y:S01]  /*14d0*/  IMAD.MOV.U32 R86, RZ, RZ, RZ ;  /* 0x000000ffff567224 */ /* 0x000fe200078e00ff */
[----:B------:R-:W-:Y:S01]  /*14e0*/  USHF.R.U32.HI UR6, URZ, 0x1f, UR7 ;  /* 0x0000001f3f067899 */ /* 0x000fe20008011607 */
[----:B------:R-:W-:Y:S01]  /*14f0*/  CS2R R90, SRZ ;  /* 0x00000000005a7805 */ /* 0x000fe2000001ff00 */
[----:B------:R-:W-:Y:S01]  /*1500*/  ULEA.HI.SX32 UR4, UR5, UR4, 0x1a ;  /* 0x0000000405047291 */ /* 0x000fe2000f8fd23f */
[----:B------:R-:W-:Y:S01]  /*1510*/  CS2R R92, SRZ ;  /* 0x00000000005c7805 */ /* 0x000fe2000001ff00 */
[----:B------:R-:W-:Y:S01]  /*1520*/  ULEA.HI.SX32 UR6, UR7, UR6, 0x1a ;  /* 0x0000000607067291 */ /* 0x000fe2000f8fd23f */
[----:B------:R-:W-:Y:S01]  /*1530*/  IMAD.MOV.U32 R43, RZ, RZ, RZ ;  /* 0x000000ffff2b7224 */ /* 0x000fe200078e00ff */
[----:B------:R-:W-:-:S02]  /*1540*/  CS2R R88, SRZ ;  /* 0x0000000000587805 */ /* 0x000fc4000001ff00 */
[----:B------:R-:W-:Y:S01]  /*1550*/  CS2R R128, SRZ ;  /* 0x0000000000807805 */ /* 0x000fe2000001ff00 */
[----:B------:R-:W-:Y:S01]  /*1560*/  UISETP.LT.AND UP0, UPT, UR4, UR6, UPT ;  /* 0x000000060400728c */ /* 0x000fe2000bf01270 */
[----:B------:R-:W-:Y:S02]  /*1570*/  CS2R R38, SRZ ;  /* 0x0000000000267805 */ /* 0x000fe4000001ff00 */
[----:B------:R-:W-:Y:S02]  /*1580*/  CS2R R84, SRZ ;  /* 0x0000000000547805 */ /* 0x000fe4000001ff00 */
[----:B------:R-:W-:Y:S01]  /*1590*/  CS2R R46, SRZ ;  /* 0x00000000002e7805 */ /* 0x000fe2000001ff00 */
[----:B------:R-:W-:Y:S01]  /*15a0*/  USEL UR38, UR4, UR6, UP0 ;  /* 0x0000000604267287 */ /* 0x000fe20008000000 */
[----:B------:R-:W-:Y:S02]  /*15b0*/  CS2R R36, SRZ ;  /* 0x0000000000247805 */ /* 0x000fe4000001ff00 */
[----:B------:R-:W-:-:S02]  /*15c0*/  CS2R R78, SRZ ;  /* 0x00000000004e7805 */ /* 0x000fc4000001ff00 */
[----:B------:R-:W-:Y:S01]  /*15d0*/  CS2R R76, SRZ ;  /* 0x00000000004c7805 */ /* 0x000fe2000001ff00 */
[----:B------:R-:W-:Y:S01]  /*15e0*/  UISETP.GE.AND UP0, UPT, UR38, 0x1, UPT ;  /* 0x000000012600788c */ /* 0x000fe2000bf06270 */
[----:B------:R-:W-:Y:S02]  /*15f0*/  CS2R R74, SRZ ;  /* 0x00000000004a7805 */ /* 0x000fe4000001ff00 */
[----:B------:R-:W-:Y:S02]  /*1600*/  CS2R R72, SRZ ;  /* 0x0000000000487805 */ /* 0x000fe4000001ff00 */
[----:B------:R-:W-:Y:S02]  /*1610*/  CS2R R70, SRZ ;  /* 0x0000000000467805 */ /* 0x000fe4000001ff00 */
[----:B------:R-:W-:Y:S02]  /*1620*/  CS2R R68, SRZ ;  /* 0x0000000000447805 */ /* 0x000fe4000001ff00 */
[----:B------:R-:W-:-:S02]  /*1630*/  CS2R R66, SRZ ;  /* 0x0000000000427805 */ /* 0x000fc4000001ff00 */
[----:B------:R-:W-:Y:S02]  /*1640*/  PLOP3.LUT P1, PT, PT, PT, UP0, 0x80, 0x0 ;  /* 0x000000000000781c */ /* 0x000fe40003f2f008 */
        /* <DEDUP_REMOVED lines=13> */
[----:B------:R-:W-:Y:S02]  /*1720*/  MOV R133, RZ ;  /* 0x000000ff00857202 */ /* 0x000fe40000000f00 */
        /* <DEDUP_REMOVED lines=41> */
.L_x_4854:
        /* <DEDUP_REMOVED lines=11> */
.L_x_4991:
[----:B------:R-:W-:Y:S05]  /*1a70*/  @!P0 BRA `(.L_x_4856) ;  /* 0x0000000000048947 */ /* 0x000fea0003800000 */
[----:B------:R-:W-:Y:S01]  /*1a80*/  BPT.TRAP 0x1 ;  /* 0x000000040000795c */ /* 0x000fe20000300000 */
.L_x_4856:
[----:B------:R-:W-:Y:S02]  /*1a90*/  IMAD.U32 R2, RZ, RZ, UR36 ;  /* 0x00000024ff027e24 */ /* 0x000fe4000f8e00ff */
[----:B0-----:R-:W-:-:S03]  /*1aa0*/  IMAD.U32 R3, RZ, RZ, UR61 ;  /* 0x0000003dff037e24 */ /* 0x001fc6000f8e00ff */
[----:B------:R-:W-:Y:S02]  /*1ab0*/  LEA R2, R2, UR60, 0x3 ;  /* 0x0000003c02027c11 */ /* 0x000fe4000f8e18ff */
[----:B------:R-:W-:-:S04]  /*1ac0*/  SHF.L.U32 R3, R3, 0x1f, RZ ;  /* 0x0000001f03037819 */ /* 0x000fc800000006ff */
[----:B------:R0:W1:Y:S01]  /*1ad0*/  SYNCS.PHASECHK.TRANS64.TRYWAIT P2, [R2+URZ+0x36830], R3 ;  /* 0x03683003020075a7 */ /* 0x000062000804017f */
[----:B------:R-:W-:Y:S05]  /*1ae0*/  @!P0 BRA `(.L_x_4857) ;  /* 0x0000000000048947 */ /* 0x000fea0003800000 */
[----:B------:R-:W-:Y:S01]  /*1af0*/  BPT.TRAP 0x1 ;  /* 0x000000040000795c */ /* 0x000fe20000300000 */
.L_x_4857:
[----:B------:R-:W2:Y:S01]  /*1b00*/  S2R R0, SR_TID.X ;  /* 0x0000000000007919 */ /* 0x000ea20000002100 */
[----:B------:R-:W-:Y:S02]  /*1b10*/  MOV R119, RZ ;  /* 0x000000ff00777202 */ /* 0x000fe40000000f00 */
[----:B--2---:R-:W-:Y:S01]  /*1b20*/  LOP3.LUT P1, RZ, R0, 0x7f, RZ, 0xc0, !PT ;  /* 0x0000007f00ff7812 */ /* 0x004fe2000782c0ff */
[----:B-1----:R-:W-:-:S12]  /*1b30*/  @P2 BRA `(.L_x_4858) ;  /* 0x0000000000082947 */ /* 0x002fd80003800000 */
[----:B------:R-:W1:Y:S02]  /*1b40*/  SYNCS.PHASECHK.TRANS64.TRYWAIT P2, [R2+URZ+0x36830], R3 ;  /* 0x03683003020075a7 */ /* 0x000e64000804017f */
[----:B-1----:R-:W-:Y:S05]  /*1b50*/  @!P2 BRA `(.L_x_4859) ;  /* 0x000001500020a947 */ /* 0x002fea0003800000 */
.L_x_4858:
[----:B------:R-:W-:Y:S05]  /*1b60*/  WARPSYNC.ALL ;  /* 0x0000000000007948 */ /* 0x000fea0003800000 */
[----:B------:R-:W-:Y:S01]  /*1b70*/  UIADD3 UR4, UR60, 0x21400, URZ ;  /* 0x000214003c047890 */ /* 0x000fe2000fffe03f */
[----:B------:R-:W-:Y:S01]  /*1b80*/  WARPGROUP.ARRIVE ;  /* 0x00000000000079c5 */ /* 0x000fe20000000000 */
[----:B------:R-:W-:Y:S01]  /*1b90*/  UMOV UR7, 0x40000040 ;  /* 0x4000004000077882 */ /* 0x000fe20000000000 */
[----:B------:R-:W-:Y:S01]  /*1ba0*/  UMOV UR11, 0x40000040 ;  /* 0x40000040000b7882 */ /* 0x000fe20000000000 */
[----:B------:R-:W-:Y:S01]  /*1bb0*/  USHF.R.U32.HI UR4, URZ, 0x4, UR4 ;  /* 0x000000043f047899 */ /* 0x000fe20008011604 */
[----:B------:R-:W-:Y:S01]  /*1bc0*/  R2UR UR39, R19 ;  /* 0x00000000132772ca */ /* 0x000fe200000e0000 */
[----:B------:R-:W-:Y:S01]  /*1bd0*/  UMOV UR15, 0x40000040 ;  /* 0x40000040000f7882 */ /* 0x000fe20000000000 */
[----:B------:R-:W-:Y:S01]  /*1be0*/  UMOV UR19, 0x40000040 ;  /* 0x4000004000137882 */ /* 0x000fe20000000000 */
[----:B------:R-:W-:Y:S01]  /*1bf0*/  ULOP3.LUT UR4, UR4, 0x3fff, URZ, 0xc0, !UPT ;  /* 0x00003fff04047892 */ /* 0x000fe2000f8ec03f */
[----:B01----:R-:W-:Y:S01]  /*1c00*/  @!P1 VIADD R2, R2, 0x36840 ;  /* 0x0003684002029836 */ /* 0x003fe20000000000 */
[----:B------:R-:W-:Y:S01]  /*1c10*/  UMOV UR23, 0x40000040 ;  /* 0x4000004000177882 */ /* 0x000fe20000000000 */
[----:B------:R-:W-:Y:S01]  /*1c20*/  UMOV UR27, 0x40000040 ;  /* 0x40000040001b7882 */ /* 0x000fe20000000000 */
[----:B------:R-:W-:Y:S01]  /*1c30*/  ULOP3.LUT UR5, UR4, 0x10000, URZ, 0xfc, !UPT ;  /* 0x0001000004057892 */ /* 0x000fe2000f8efc3f */
[--C-:B------:R-:W-:Y:S01]  /*1c40*/  IMAD.MOV.U32 R118, RZ, RZ, R119.reuse ;  /* 0x000000ffff767224 */ /* 0x100fe200078e0077 */
[----:B------:R-:W-:Y:S01]  /*1c50*/  ULOP3.LUT UR4, UR37, 0x10000, URZ, 0xfc, !UPT ;  /* 0x0001000025047892 */ /* 0x000fe2000f8efc3f */
[----:B------:R-:W-:Y:S01]  /*1c60*/  R2UR UR37, R17 ;  /* 0x00000000112572ca */ /* 0x000fe200000e0000 */
[----:B------:R-:W-:Y:S01]  /*1c70*/  UIMAD UR6, UR36, 0xa80, UR5 ;  /* 0x00000a80240678a4 */ /* 0x000fe2000f8e0205 */
[----:B------:R-:W-:Y:S01]  /*1c80*/  @!P1 PRMT R2, RZ, 0x654, R2 ;  /* 0x00000654ff029816 */ /* 0x000fe20000000002 */
[----:B------:R-:W-:Y:S01]  /*1c90*/  IMAD.U32 R8, RZ, RZ, UR5 ;  /* 0x00000005ff087e24 */ /* 0x000fe2000f8e00ff */
[----:B------:R-:W-:Y:S01]  /*1ca0*/  UMOV UR5, 0x40000040 ;  /* 0x4000004000057882 */ /* 0x000fe20000000000 */
[----:B------:R-:W-:Y:S01]  /*1cb0*/  UIADD3 UR10, UR6, 0x80, URZ ;  /* 0x00000080060a7890 */ /* 0x000fe2000fffe03f */
[----:B------:R-:W-:Y:S01]  /*1cc0*/  IMAD.MOV.U32 R117, RZ, RZ, R119 ;  /* 0x000000ffff757224 */ /* 0x000fe200078e0077 */
[----:B------:R-:W-:Y:S01]  /*1cd0*/  UMOV UR8, UR4 ;  /* 0x0000000400087c82 */ /* 0x000fe20008000000 */
[----:B------:R-:W-:Y:S01]  /*1ce0*/  UMOV UR9, UR5 ;  /* 0x0000000500097c82 */ /* 0x000fe20008000000 */
[----:B------:R-:W-:-:S02]  /*1cf0*/  UIADD3 UR14, UR6, 0x200, URZ ;  /* 0x00000200060e7890 */ /* 0x000fc4000fffe03f */
[----:B------:R-:W-:Y:S01]  /*1d00*/  HGMMA.64x16x16.F32.BF16 R72, gdesc[UR4], RZ, !UPT, gsb0 ;  /* 0x00200000044879f0 */ /* 0x000fe2000c0018ff */
[----:B------:R-:W-:Y:S01]  /*1d10*/  UMOV UR12, UR4 ;  /* 0x00000004000c7c82 */ /* 0x000fe20008000000 */
[----:B------:R-:W-:Y:S01]  /*1d20*/  UMOV UR13, UR5 ;  /* 0x00000005000d7c82 */ /* 0x000fe20008000000 */
[----:B------:R-:W-:Y:S01]  /*1d30*/  UIADD3 UR18, UR6, 0x280, URZ ;  /* 0x0000028006127890 */ /* 0x000fe2000fffe03f */
[----:B------:R-:W-:Y:S01]  /*1d40*/  IMAD.U32 R0, RZ, RZ, UR37 ;  /* 0x00000025ff007e24 */ /* 0x000fe2000f8e00ff */
[----:B------:R-:W-:Y:S01]  /*1d50*/  UMOV UR16, UR4 ;  /* 0x0000000400107c82 */ /* 0x000fe20008000000 */
        /* <DEDUP_REMOVED lines=121> */
[----:B------:R-:W-:Y:S02]  /*24f0*/  R2UR UR11, R18 ;  /* 0x00000000120b72ca */ /* 0x000fe400000e0000 */
        /* <DEDUP_REMOVED lines=347> */
[----:B------:R-:W-:Y:S02]  /*3ab0*/  UIMAD UR7, UR38, -0x70, UR39 ;  /* 0xffffff90260778a4 */ /* 0x000fe4000f8e0227 */
[----:B------:R-:W-:Y:S02]  /*3ac0*/  UIADD3 UR38, UR38, -0x2, URZ ;  /* 0xfffffffe26267890 */ /* 0x000fe4000fffe03f */
[----:B------:R-:W-:Y:S02]  /*3ad0*/  UIADD3 UR10, -UR11, 0x71, UR7 ;  /* 0x000000710b0a7890 */ /* 0x000fe4000fffe107 */
[----:B------:R-:W-:-:S04]  /*3ae0*/  UIADD3 UR7, UR7, 0x70, URZ ;  /* 0x0000007007077890 */ /* 0x000fc8000fffe03f */
[----:B------:R-:W-:Y:S02]  /*3af0*/  IMAD.U32 R5, RZ, RZ, UR10 ;  /* 0x0000000aff057e24 */ /* 0x000fe4000f8e00ff */
[----:B------:R-:W-:Y:S02]  /*3b00*/  IMAD.U32 R3, RZ, RZ, UR7 ;  /* 0x00000007ff037e24 */ /* 0x000fe4000f8e00ff */
[----:B------:R-:W-:Y:S02]  /*3b10*/  IMAD R6, R204, -0x2, R5 ;  /* 0xfffffffecc067824 */ /* 0x000fe400078e0205 */
[----:B------:R-:W-:Y:S02]  /*3b20*/  IMAD R5, R0, 0x80, R205 ;  /* 0x0000008000057824 */ /* 0x000fe400078e02cd */
        /* <DEDUP_REMOVED lines=23> */
[----:B------:R-:W-:Y:S01]  /*3ca0*/  ISETP.GT.AND P2, PT, R0, 0x9, PT ;  /* 0x000000090000780c */ /* 0x000fe20003f44270 */
[----:B------:R-:W-:Y:S01]  /*3cb0*/  HGMMA.64x16x16.F32.BF16 R64, gdesc[UR52], R64, gsb0 ;  /* 0x00200000344079f0 */ /* 0x000fe20008001840 */
[----:B------:R-:W-:Y:S01]  /*3cc0*/  UIADD3 UR54, UR6, 0x806, URZ ;  /* 0x0000080606367890 */ /* 0x000fe2000fffe03f */
[----:B------:R-:W-:Y:S01]  /*3cd0*/  FSEL R13, R78, -INF , P4 ;  /* 0xff8000004e0d7808 */ /* 0x000fe20002000000 */
[----:B------:R-:W-:Y:S01]  /*3ce0*/  UMOV UR55, 0x40000040 ;  /* 0x4000004000377882 */ /* 0x000fe20000000000 */
[----:B------:R-:W-:Y:S01]  /*3cf0*/  FMNMX.FTZ R4, R7, R75, !PT ;  /* 0x0000004b07047209 */ /* 0x000fe20007810000 */
[----:B------:R-:W-:Y:S01]  /*3d00*/  IMAD.MOV.U32 R78, RZ, RZ, R119 ;  /* 0x000000ffff4e7224 */ /* 0x000fe200078e0077 */
        /* <DEDUP_REMOVED lines=15> */
[----:B------:R-:W-:Y:S01]  /*3e00*/  UMOV UR55, 0x40000040 ;  /* 0x4000004000377882 */ /* 0x000fe20000000000 */
[----:B------:R-:W-:Y:S02]  /*3e10*/  ISETP.GT.AND P2, PT, R0, 0x19, PT ;  /* 0x000000190000780c */ /* 0x000fe40003f44270 */
[----:B------:R-:W-:Y:S01]  /*3e20*/  FSEL R81, R70, -INF , P3 ;  /* 0xff80000046517808 */ /* 0x000fe20001800000 */
[----:B------:R-:W-:Y:S01]  /*3e30*/  IMAD.MOV.U32 R70, RZ, RZ, R119 ;  /* 0x000000ffff467224 */ /* 0x000fe200078e0077 */
[----:B------:R-:W-:Y:S02]  /*3e40*/  FMNMX.FTZ R4, R67, R4, !PT ;  /* 0x0000000443047209 */ /* 0x000fe40007810000 */
        /* <DEDUP_REMOVED lines=14> */
[----:B------:R-:W-:Y:S01]  /*3f30*/  UMOV UR55, 0x40000040 ;  /* 0x4000004000377882 */ /* 0x000fe20000000000 */
[----:B------:R-:W-:Y:S01]  /*3f40*/  FSEL R85, R62, -INF , P3 ;  /* 0xff8000003e557808 */ /* 0x000fe20001800000 */
[----:B------:R-:W-:Y:S01]  /*3f50*/  IMAD.MOV.U32 R62, RZ, RZ, R119 ;  /* 0x000000ffff3e7224 */ /* 0x000fe200078e0077 */
[----:B------:R-:W-:Y:S02]  /*3f60*/  FMNMX.FTZ R4, R59, R4, !PT ;  /* 0x000000043b047209 */ /* 0x000fe40007810000 */
        /* <DEDUP_REMOVED lines=33> */
[----:B------:R-:W-:Y:S01]  /*4180*/  UMOV UR55, 0x40000040 ;  /* 0x4000004000377882 */ /* 0x000fe20000000000 */
[----:B------:R-:W-:Y:S01]  /*4190*/  ISETP.GT.AND P2, PT, R0, 0x49, PT ;  /* 0x000000490000780c */ /* 0x000fe20003f44270 */
[----:B------:R-:W-:Y:S01]  /*41a0*/  ULDC UR6, c[0x0][0x988] ;  /* 0x0002620000067ab9 */ /* 0x000fe20000000800 */
[----:B------:R-:W-:Y:S02]  /*41b0*/  FSEL R97, R46, -INF , P3 ;  /* 0xff8000002e617808 */ /* 0x000fe40001800000 */
[----:B------:R-:W-:-:S02]  /*41c0*/  FMNMX.FTZ R4, R95, R4, !PT ;  /* 0x000000045f047209 */ /* 0x000fc40007810000 */
[C---:B------:R-:W-:Y:S02]  /*41d0*/  ISETP.GT.AND P3, PT, R0.reuse, 0x50, PT ;  /* 0x000000500000780c */ /* 0x040fe40003f64270 */
[----:B------:R-:W-:Y:S02]  /*41e0*/  FSEL R99, R47, -INF , P2 ;  /* 0xff8000002f637808 */ /* 0x000fe40001000000 */
[----:B------:R-:W-:Y:S02]  /*41f0*/  FMNMX.FTZ R4, R97, R4, !PT ;  /* 0x0000000461047209 */ /* 0x000fe40007810000 */
[----:B------:R-:W-:Y:S02]  /*4200*/  ISETP.GT.AND P2, PT, R0, 0x51, PT ;  /* 0x000000510000780c */ /* 0x000fe40003f44270 */
[----:B------:R-:W-:Y:S01]  /*4210*/  FMNMX.FTZ R4, R99, R4, !PT ;  /* 0x0000000463047209 */ /* 0x000fe20007810000 */
[----:B------:R-:W-:Y:S02]  /*4220*/  WARPGROUP.DEPBAR.LE gsb0, 0x0 ;  /* 0x00008000000079c5 */ /* 0x000fe40000010000 */
[----:B------:R-:W-:Y:S01]  /*4230*/  WARPGROUP.ARRIVE ;  /* 0x00000000000079c5 */ /* 0x000fe20000000000 */
[----:B------:R-:W-:-:S02]  /*4240*/  FSEL R101, R34, -INF , P3 ;  /* 0xff80000022657808 */ /* 0x000fc40001800000 */
[C---:B------:R-:W-:Y:S02]  /*4250*/  ISETP.GT.AND P3, PT, R0.reuse, 0x58, PT ;  /* 0x000000580000780c */ /* 0x040fe40003f64270 */
[----:B------:R-:W-:Y:S01]  /*4260*/  FSEL R103, R35, -INF , P2 ;  /* 0xff80000023677808 */ /* 0x000fe20001000000 */
[----:B------:R-:W-:Y:S01]  /*4270*/  HGMMA.64x16x16.F32.BF16 R24, gdesc[UR52], R24, gsb0 ;  /* 0x00200000341879f0 */ /* 0x000fe20008001818 */
[----:B------:R-:W-:Y:S02]  /*4280*/  FMNMX.FTZ R4, R101, R4, !PT ;  /* 0x0000000465047209 */ /* 0x000fe40007810000 */
[----:B------:R-:W-:Y:S02]  /*4290*/  ISETP.GT.AND P2, PT, R0, 0x59, PT ;  /* 0x000000590000780c */ /* 0x000fe40003f44270 */
        /* <DEDUP_REMOVED lines=18> */
[----:B------:R-:W-:Y:S02]  /*43c0*/  ISETP.GT.AND P3, PT, R3, 0x1, PT ;  /* 0x000000010300780c */ /* 0x000fe40003f64270 */
[----:B------:R-:W-:Y:S02]  /*43d0*/  FMNMX.FTZ R9, R115, R4, !PT ;  /* 0x0000000473097209 */ /* 0x000fe40007810000 */
        /* <DEDUP_REMOVED lines=11> */
[----:B-1----:R-:W-:Y:S01]  /*4490*/  FMNMX.FTZ R10, R9, R0, !PT ;  /* 0x00000000090a7209 */ /* 0x002fe20007810000 */
[----:B------:R-:W-:Y:S01]  /*44a0*/  IMAD.U32 R0, RZ, RZ, UR6 ;  /* 0x00000006ff007e24 */ /* 0x000fe2000f8e00ff */
[----:B------:R-:W-:Y:S01]  /*44b0*/  FSEL R9, R76, -INF , P4 ;  /* 0xff8000004c097808 */ /* 0x000fe20002000000 */
[----:B------:R-:W-:Y:S01]  /*44c0*/  UIADD3 UR6, UR39, -UR11, URZ ;  /* 0x8000000b27067290 */ /* 0x000fe2000fffe03f */
[----:B------:R-:W-:Y:S01]  /*44d0*/  FSEL R49, R49, -INF , P3 ;  /* 0xff80000031317808 */ /* 0x000fe20001800000 */
[----:B------:R-:W1:Y:S01]  /*44e0*/  SHFL.BFLY PT, R11, R10, 0x1, 0x1f ;  /* 0x0c201f000a0b7f89 */ /* 0x000e6200000e0000 */
[----:B------:R-:W-:Y:S01]  /*44f0*/  ISETP.GT.AND P3, PT, R3, 0x39, PT ;  /* 0x000000390300780c */ /* 0x000fe20003f64270 */
[----:B------:R-:W-:Y:S01]  /*4500*/  ULEA UR7, UR37, UR6, 0x7 ;  /* 0x0000000625077291 */ /* 0x000fe2000f8e383f */
[----:B------:R-:W-:-:S02]  /*4510*/  IMAD.MOV.U32 R76, RZ, RZ, R119 ;  /* 0x000000ffff4c7224 */ /* 0x000fc400078e0077 */
[----:B------:R-:W-:Y:S01]  /*4520*/  FSEL R53, R53, -INF , P3 ;  /* 0xff80000035357808 */ /* 0x000fe20001800000 */
[----:B------:R-:W-:Y:S01]  /*4530*/  UMOV UR6, URZ ;  /* 0x0000003f00067c82 */ /* 0x000fe20008000000 */
[----:B------:R-:W-:Y:S01]  /*4540*/  ISETP.GT.AND P3, PT, R3, 0x41, PT ;  /* 0x000000410300780c */ /* 0x000fe20003f64270 */
[----:B------:R-:W-:-:S03]  /*4550*/  UIMAD.WIDE UR6, UR7, -0x6db6db6d, UR6 ;  /* 0x92492493070678a5 */ /* 0x000fc6000f8e0206 */
[----:B------:R-:W-:Y:S01]  /*4560*/  FSEL R41, R41, -INF , P3 ;  /* 0xff80000029297808 */ /* 0x000fe20001800000 */
[----:B------:R-:W-:Y:S01]  /*4570*/  USHF.R.U32.HI UR6, URZ, 0x1f, UR7 ;  /* 0x0000001f3f067899 */ /* 0x000fe20008011607 */
[----:B------:R-:W-:-:S03]  /*4580*/  ISETP.GT.AND P3, PT, R3, 0x49, PT ;  /* 0x000000490300780c */ /* 0x000fc60003f64270 */
[----:B------:R-:W-:Y:S01]  /*4590*/  ULEA.HI.SX32 UR6, UR7, UR6, 0x1a ;  /* 0x0000000607067291 */ /* 0x000fe2000f8fd23f */
[----:B------:R-:W-:Y:S02]  /*45a0*/  FSEL R45, R45, -INF , P3 ;  /* 0xff8000002d2d7808 */ /* 0x000fe40001800000 */
[----:B------:R-:W-:Y:S01]  /*45b0*/  ISETP.GT.AND P3, PT, R3, 0x51, PT ;  /* 0x000000510300780c */ /* 0x000fe20003f64270 */
[----:B------:R-:W-:-:S03]  /*45c0*/  UISETP.LT.AND UP0, UPT, URZ, UR6, UPT ;  /* 0x000000063f00728c */ /* 0x000fc6000bf01270 */
[----:B------:R-:W-:Y:S01]  /*45d0*/  FSEL R33, R33, -INF , P3 ;  /* 0xff80000021217808 */ /* 0x000fe20001800000 */
[----:B------:R-:W-:Y:S01]  /*45e0*/  USEL UR10, URZ, UR6, !UP0 ;  /* 0x000000063f0a7287 */ /* 0x000fe2000c000000 */
[----:B-1----:R-:W-:Y:S02]  /*45f0*/  FMNMX.FTZ R4, R10, R11, !PT ;  /* 0x0000000b0a047209 */ /* 0x002fe40007810000 */
[----:B------:R-:W-:Y:S01]  /*4600*/  ISETP.GT.AND P3, PT, R3, 0x59, PT ;  /* 0x000000590300780c */ /* 0x000fe20003f64270 */
[----:B------:R-:W-:Y:S01]  /*4610*/  UISETP.GE.AND UP0, UPT, UR38, UR10, UPT ;  /* 0x0000000a2600728c */ /* 0x000fe2000bf06270 */
[C---:B------:R-:W-:Y:S01]  /*4620*/  FSETP.NEU.FTZ.AND P2, PT, R4.reuse, -INF , PT ;  /* 0xff8000000400780b */ /* 0x040fe20003f5d000 */
[----:B------:R-:W-:Y:S01]  /*4630*/  FMUL.FTZ R11, R4, R0 ;  /* 0x00000000040b7220 */ /* 0x000fe20000410000 */
[----:B------:R-:W-:Y:S02]  /*4640*/  FSEL R37, R37, -INF , P3 ;  /* 0xff80000025257808 */ /* 0x000fe40001800000 */
[----:B------:R-:W-:-:S02]  /*4650*/  ISETP.GT.AND P3, PT, R3, 0x61, PT ;  /* 0x000000610300780c */ /* 0x000fc40003f64270 */
        /* <DEDUP_REMOVED lines=8> */
[----:B------:R-:W-:Y:S01]  /*46e0*/  FMNMX.FTZ R10, R7, R73, !PT ;  /* 0x00000049070a7209 */ /* 0x000fe20007810000 */
[-CC-:B------:R-:W-:Y:S01]  /*46f0*/  FFMA.FTZ R6, R75, R0.reuse, -R30.reuse ;  /* 0x000000004b067223 */ /* 0x180fe2000001081e */
[----:B------:R-:W-:Y:S01]  /*4700*/  FSEL R77, R77, -INF , P2 ;  /* 0xff8000004d4d7808 */ /* 0x000fe20001000000 */
[----:B------:R-:W-:Y:S01]  /*4710*/  MUFU.EX2 R201, R201 ;  /* 0x000000c900c97308 */ /* 0x000fe20000000800 */
[----:B------:R-:W-:Y:S01]  /*4720*/  ISETP.GT.AND P2, PT, R3, 0x10, PT ;  /* 0x000000100300780c */ /* 0x000fe20003f44270 */
[--C-:B------:R-:W-:Y:S01]  /*4730*/  FFMA.FTZ R79, R79, R0, -R30.reuse ;  /* 0x000000004f4f7223 */ /* 0x100fe2000001081e */
[----:B------:R-:W-:Y:S01]  /*4740*/  FMNMX.FTZ R10, R9, R10, !PT ;  /* 0x0000000a090a7209 */ /* 0x000fe20007810000 */
[-CC-:B------:R-:W-:Y:S01]  /*4750*/  FFMA.FTZ R67, R67, R0.reuse, -R30.reuse ;  /* 0x0000000043437223 */ /* 0x180fe2000001081e */
[----:B------:R-:W-:Y:S01]  /*4760*/  FSEL R11, R64, -INF , P2 ;  /* 0xff800000400b7808 */ /* 0x000fe20001000000 */
[--C-:B------:R-:W-:Y:S01]  /*4770*/  FFMA.FTZ R199, R81, R0, -R30.reuse ;  /* 0x0000000051c77223 */ /* 0x100fe2000001081e */
[----:B------:R-:W-:Y:S01]  /*4780*/  FMNMX.FTZ R10, R77, R10, !PT ;  /* 0x0000000a4d0a7209 */ /* 0x000fe20007810000 */
[----:B------:R-:W1:Y:S01]  /*4790*/  MUFU.EX2 R6, R6 ;  /* 0x0000000600067308 */ /* 0x000e620000000800 */
[----:B------:R-:W-:Y:S01]  /*47a0*/  ISETP.GT.AND P2, PT, R3, 0x18, PT ;  /* 0x000000180300780c */ /* 0x000fe20003f44270 */
[--C-:B------:R-:W-:Y:S01]  /*47b0*/  FFMA.FTZ R55, R55, R0, -R30.reuse ;  /* 0x0000000037377223 */ /* 0x100fe2000001081e */
[----:B------:R-:W-:Y:S01]  /*47c0*/  FMNMX.FTZ R10, R11, R10, !PT ;  /* 0x0000000a0b0a7209 */ /* 0x000fe20007810000 */
[-CC-:B------:R-:W-:Y:S01]  /*47d0*/  FFMA.FTZ R71, R71, R0.reuse, -R30.reuse ;  /* 0x0000000047477223 */ /* 0x180fe2000001081e */
[----:B------:R-:W-:Y:S01]  /*47e0*/  FSEL R13, R68, -INF , P2 ;  /* 0xff800000440d7808 */ /* 0x000fe20001000000 */
[--C-:B------:R-:W-:Y:S01]  /*47f0*/  FFMA.FTZ R193, R83, R0, -R30.reuse ;  /* 0x0000000053c17223 */ /* 0x100fe2000001081e */
[----:B------:R-:W-:Y:S01]  /*4800*/  FMNMX.FTZ R12, R65, R10, !PT ;  /* 0x0000000a410c7209 */ /* 0x000fe20007810000 */
[----:B------:R-:W2:Y:S01]  /*4810*/  MUFU.EX2 R203, R203 ;  /* 0x000000cb00cb7308 */ /* 0x000ea20000000800 */
[----:B------:R-:W-:Y:S01]  /*4820*/  ISETP.GT.AND P2, PT, R3, 0x20, PT ;  /* 0x000000200300780c */ /* 0x000fe20003f44270 */
[--C-:B------:R-:W-:Y:S01]  /*4830*/  FFMA.FTZ R59, R59, R0, -R30.reuse ;  /* 0x000000003b3b7223 */ /* 0x100fe2000001081e */
[----:B------:R-:W-:Y:S01]  /*4840*/  FMNMX.FTZ R12, R13, R12, !PT ;  /* 0x0000000c0d0c7209 */ /* 0x000fe20007810000 */
[-CC-:B------:R-:W-:Y:S01]  /*4850*/  FFMA.FTZ R85, R85, R0.reuse, -R30.reuse ;  /* 0x0000000055557223 */ /* 0x180fe2000001081e */
[----:B------:R-:W-:Y:S01]  /*4860*/  FSEL R15, R56, -INF , P2 ;  /* 0xff800000380f7808 */ /* 0x000fe20001000000 */
[--C-:B------:R-:W-:Y:S01]  /*4870*/  FFMA.FTZ R63, R63, R0, -R30.reuse ;  /* 0x000000003f3f7223 */ /* 0x100fe2000001081e */
[----:B------:R-:W-:Y:S01]  /*4880*/  FMNMX.FTZ R12, R69, R12, !PT ;  /* 0x0000000c450c7209 */ /* 0x000fe20007810000 */
[----:B------:R-:W3:Y:S01]  /*4890*/  MUFU.EX2 R10, R79 ;  /* 0x0000004f000a7308 */ /* 0x000ee20000000800 */
[----:B------:R-:W-:Y:S01]  /*48a0*/  ISETP.GT.AND P2, PT, R3, 0x28, PT ;  /* 0x000000280300780c */ /* 0x000fe20003f44270 */
[--C-:B------:R-:W-:Y:S01]  /*48b0*/  FFMA.FTZ R87, R87, R0, -R30.reuse ;  /* 0x0000000057577223 */ /* 0x100fe2000001081e */
[----:B------:R-:W-:Y:S01]  /*48c0*/  FMNMX.FTZ R12, R15, R12, !PT ;  /* 0x0000000c0f0c7209 */ /* 0x000fe20007810000 */
[-CC-:B------:R-:W-:Y:S01]  /*48d0*/  FFMA.FTZ R89, R89, R0.reuse, -R30.reuse ;  /* 0x0000000059597223 */ /* 0x180fe2000001081e */
[----:B------:R-:W-:Y:S01]  /*48e0*/  FSEL R21, R60, -INF , P2 ;  /* 0xff8000003c157808 */ /* 0x000fe20001000000 */
[--C-:B------:R-:W-:Y:S01]  /*48f0*/  FFMA.FTZ R91, R91, R0, -R30.reuse ;  /* 0x000000005b5b7223 */ /* 0x100fe2000001081e */
[----:B------:R-:W-:Y:S01]  /*4900*/  FMNMX.FTZ R14, R57, R12, !PT ;  /* 0x0000000c390e7209 */ /* 0x000fe20007810000 */
[----:B------:R-:W4:Y:S01]  /*4910*/  MUFU.EX2 R197, R197 ;  /* 0x000000c500c57308 */ /* 0x000f220000000800 */
[----:B------:R-:W-:Y:S01]  /*4920*/  ISETP.GT.AND P2, PT, R3, 0x30, PT ;  /* 0x000000300300780c */ /* 0x000fe20003f44270 */
[--C-:B------:R-:W-:Y:S01]  /*4930*/  FFMA.FTZ R93, R93, R0, -R30.reuse ;  /* 0x000000005d5d7223 */ /* 0x100fe2000001081e */
[----:B------:R-:W-:Y:S01]  /*4940*/  FMNMX.FTZ R14, R21, R14, !PT ;  /* 0x0000000e150e7209 */ /* 0x000fe20007810000 */
[-CC-:B------:R-:W-:Y:S01]  /*4950*/  FFMA.FTZ R95, R95, R0.reuse, -R30.reuse ;  /* 0x000000005f5f7223 */ /* 0x180fe2000001081e */
[----:B------:R-:W-:Y:S01]  /*4960*/  FSEL R27, R48, -INF , P2 ;  /* 0xff800000301b7808 */ /* 0x000fe20001000000 */
[--C-:B------:R-:W-:Y:S01]  /*4970*/  FFMA.FTZ R97, R97, R0, -R30.reuse ;  /* 0x0000000061617223 */ /* 0x100fe2000001081e */
[----:B------:R-:W-:Y:S01]  /*4980*/  FMNMX.FTZ R14, R61, R14, !PT ;  /* 0x0000000e3d0e7209 */ /* 0x000fe20007810000 */
[----:B------:R-:W5:Y:S01]  /*4990*/  MUFU.EX2 R12, R67 ;  /* 0x00000043000c7308 */ /* 0x000f620000000800 */
[----:B------:R-:W-:Y:S01]  /*49a0*/  ISETP.GT.AND P2, PT, R3, 0x38, PT ;  /* 0x000000380300780c */ /* 0x000fe20003f44270 */
[--C-:B------:R-:W-:Y:S01]  /*49b0*/  FFMA.FTZ R99, R99, R0, -R30.reuse ;  /* 0x0000000063637223 */ /* 0x100fe2000001081e */
[----:B------:R-:W-:Y:S01]  /*49c0*/  FMNMX.FTZ R14, R27, R14, !PT ;  /* 0x0000000e1b0e7209 */ /* 0x000fe20007810000 */
[-CC-:B------:R-:W-:Y:S01]  /*49d0*/  FFMA.FTZ R101, R101, R0.reuse, -R30.reuse ;  /* 0x0000000065657223 */ /* 0x180fe2000001081e */
[----:B------:R-:W-:Y:S01]  /*49e0*/  FSEL R31, R52, -INF , P2 ;  /* 0xff800000341f7808 */ /* 0x000fe20001000000 */
[--C-:B------:R-:W-:Y:S01]  /*49f0*/  FFMA.FTZ R103, R103, R0, -R30.reuse ;  /* 0x0000000067677223 */ /* 0x100fe2000001081e */
[----:B------:R-:W-:Y:S01]  /*4a00*/  FMNMX.FTZ R20, R49, R14, !PT ;  /* 0x0000000e31147209 */ /* 0x000fe20007810000 */
        /* <DEDUP_REMOVED lines=8> */
[----:B------:R2:W-:Y:S01]  /*4a90*/  MUFU.EX2 R34, R55 ;  /* 0x0000003700227308 */ /* 0x0005e20000000800 */
[----:B------:R-:W-:Y:S01]  /*4aa0*/  ISETP.GT.AND P2, PT, R3, 0x48, PT ;  /* 0x000000480300780c */ /* 0x000fe20003f44270 */
[--C-:B------:R-:W-:Y:S01]  /*4ab0*/  FFMA.FTZ R111, R111, R0, -R30.reuse ;  /* 0x000000006f6f7223 */ /* 0x100fe2000001081e */
[----:B------:R-:W-:Y:S01]  /*4ac0*/  FMNMX.FTZ R20, R35, R20, !PT ;  /* 0x0000001423147209 */ /* 0x000fe20007810000 */
[----:B------:R-:W-:Y:S01]  /*4ad0*/  FFMA.FTZ R113, R113, R0, -R30 ;  /* 0x0000000071717223 */ /* 0x000fe2000001081e */
[----:B------:R-:W-:Y:S01]  /*4ae0*/  FSEL R39, R44, -INF , P2 ;  /* 0xff8000002c277808 */ /* 0x000fe20001000000 */
[----:B-1----:R-:W-:Y:S01]  /*4af0*/  FADD.FTZ R44, R201, R6 ;  /* 0x00000006c92c7221 */ /* 0x002fe20000010000 */
[----:B------:R-:W-:Y:S01]  /*4b00*/  FMNMX.FTZ R26, R41, R20, !PT ;  /* 0x00000014291a7209 */ /* 0x000fe20007810000 */
[----:B------:R-:W-:Y:S01]  /*4b10*/  MUFU.EX2 R14, R71 ;  /* 0x00000047000e7308 */ /* 0x000fe20000000800 */
[----:B------:R-:W-:Y:S01]  /*4b20*/  ISETP.GT.AND P2, PT, R3, 0x50, PT ;  /* 0x000000500300780c */ /* 0x000fe20003f44270 */
[----:B--2---:R-:W-:Y:S01]  /*4b30*/  FADD.FTZ R55, R203, R44 ;  /* 0x0000002ccb377221 */ /* 0x004fe20000010000 */
[----:B------:R-:W-:Y:S01]  /*4b40*/  FMNMX.FTZ R26, R39, R26, !PT ;  /* 0x0000001a271a7209 */ /* 0x000fe20007810000 */
[----:B------:R-:W-:Y:S01]  /*4b50*/  FFMA.FTZ R30, R115, R0, -R30 ;  /* 0x00000000731e7223 */ /* 0x000fe2000001081e */
[----:B------:R-:W-:Y:S01]  /*4b60*/  FSEL R43, R32, -INF , P2 ;  /* 0xff800000202b7808 */ /* 0x000fe20001000000 */
[----:B---3--:R-:W-:Y:S01]  /*4b70*/  FADD.FTZ R44, R10, R55 ;  /* 0x000000370a2c7221 */ /* 0x008fe20000010000 */
[----:B------:R-:W-:Y:S01]  /*4b80*/  FMNMX.FTZ R26, R45, R26, !PT ;  /* 0x0000001a2d1a7209 */ /* 0x000fe20007810000 */
[----:B------:R-:W-:Y:S01]  /*4b90*/  MUFU.EX2 R193, R193 ;  /* 0x000000c100c17308 */ /* 0x000fe20000000800 */
[----:B------:R-:W-:Y:S01]  /*4ba0*/  ISETP.GT.AND P2, PT, R3, 0x58, PT ;  /* 0x000000580300780c */ /* 0x000fe20003f44270 */
[----:B----4-:R-:W-:Y:S01]  /*4bb0*/  FADD.FTZ R55, R197, R44 ;  /* 0x0000002cc5377221 */ /* 0x010fe20000010000 */
[----:B------:R-:W-:Y:S01]  /*4bc0*/  FMNMX.FTZ R26, R43, R26, !PT ;  /* 0x0000001a2b1a7209 */ /* 0x000fe20007810000 */
[----:B------:R-:W-:Y:S01]  /*4bd0*/  IMAD.MOV.U32 R115, RZ, RZ, R119 ;  /* 0x000000ffff737224 */ /* 0x000fe200078e0077 */
[----:B------:R-:W-:Y:S01]  /*4be0*/  FSEL R47, R36, -INF , P2 ;  /* 0xff800000242f7808 */ /* 0x000fe20001000000 */
[----:B-----5:R-:W-:Y:S01]  /*4bf0*/  FADD.FTZ R44, R12, R55 ;  /* 0x000000370c2c7221 */ /* 0x020fe20000010000 */
[----:B------:R-:W-:Y:S01]  /*4c00*/  FMNMX.FTZ R26, R33, R26, !PT ;  /* 0x0000001a211a7209 */ /* 0x000fe20007810000 */
[----:B------:R-:W-:Y:S01]  /*4c10*/  MUFU.EX2 R20, R59 ;  /* 0x0000003b00147308 */ /* 0x000fe20000000800 */
[----:B------:R-:W-:Y:S01]  /*4c20*/  ISETP.GT.AND P2, PT, R3, 0x60, PT ;  /* 0x000000600300780c */ /* 0x000fe20003f44270 */
[--C-:B------:R-:W-:Y:S01]  /*4c30*/  IMAD.MOV.U32 R83, RZ, RZ, R119.reuse ;  /* 0x000000ffff537224 */ /* 0x100fe200078e0077 */
[----:B------:R-:W-:Y:S01]  /*4c40*/  FMNMX.FTZ R26, R47, R26, !PT ;  /* 0x0000001a2f1a7209 */ /* 0x000fe20007810000 */
[--C-:B------:R-:W-:Y:S01]  /*4c50*/  IMAD.MOV.U32 R81, RZ, RZ, R119.reuse ;  /* 0x000000ffff517224 */ /* 0x100fe200078e0077 */
[----:B------:R-:W-:Y:S01]  /*4c60*/  FSEL R51, R24, -INF , P2 ;  /* 0xff80000018337808 */ /* 0x000fe20001000000 */
[--C-:B------:R-:W-:Y:S01]  /*4c70*/  IMAD.MOV.U32 R79, RZ, RZ, R119.reuse ;  /* 0x000000ffff4f7224 */ /* 0x100fe200078e0077 */
[----:B------:R-:W-:Y:S01]  /*4c80*/  FMNMX.FTZ R26, R37, R26, !PT ;  /* 0x0000001a251a7209 */ /* 0x000fe20007810000 */
[----:B------:R-:W-:Y:S01]  /*4c90*/  MUFU.EX2 R85, R85 ;  /* 0x0000005500557308 */ /* 0x000fe20000000800 */
[----:B------:R-:W-:Y:S01]  /*4ca0*/  ISETP.GT.AND P2, PT, R3, 0x68, PT ;  /* 0x000000680300780c */ /* 0x000fe20003f44270 */
[--C-:B------:R-:W-:Y:S01]  /*4cb0*/  IMAD.MOV.U32 R75, RZ, RZ, R119.reuse ;  /* 0x000000ffff4b7224 */ /* 0x100fe200078e0077 */
[----:B------:R-:W-:Y:S01]  /*4cc0*/  FMNMX.FTZ R26, R51, R26, !PT ;  /* 0x0000001a331a7209 */ /* 0x000fe20007810000 */
[--C-:B------:R-:W-:Y:S01]  /*4cd0*/  IMAD.MOV.U32 R72, RZ, RZ, R119.reuse ;  /* 0x000000ffff487224 */ /* 0x100fe200078e0077 */
[----:B------:R-:W-:Y:S01]  /*4ce0*/  ISETP.GT.AND P3, PT, R3, 0x69, PT ;  /* 0x000000690300780c */ /* 0x000fe20003f64270 */
[--C-:B------:R-:W-:Y:S01]  /*4cf0*/  IMAD.MOV.U32 R68, RZ, RZ, R119.reuse ;  /* 0x000000ffff447224 */ /* 0x100fe200078e0077 */
[----:B------:R-:W-:Y:S01]  /*4d00*/  FSEL R3, R28, -INF , P2 ;  /* 0xff8000001c037808 */ /* 0x000fe20001000000 */
[----:B------:R1:W2:Y:S01]  /*4d10*/  MUFU.EX2 R32, R63 ;  /* 0x0000003f00207308 */ /* 0x0002a20000000800 */
[----:B------:R-:W-:Y:S01]  /*4d20*/  FMNMX.FTZ R26, R25, R26, !PT ;  /* 0x0000001a191a7209 */ /* 0x000fe20007810000 */
[--C-:B------:R-:W-:Y:S01]  /*4d30*/  IMAD.MOV.U32 R67, RZ, RZ, R119.reuse ;  /* 0x000000ffff437224 */ /* 0x100fe200078e0077 */
[----:B------:R-:W-:Y:S01]  /*4d40*/  FSEL R29, R29, -INF , P3 ;  /* 0xff8000001d1d7808 */ /* 0x000fe20001800000 */
[--C-:B------:R-:W-:Y:S01]  /*4d50*/  IMAD.MOV.U32 R64, RZ, RZ, R119.reuse ;  /* 0x000000ffff407224 */ /* 0x100fe200078e0077 */
[----:B------:R-:W-:Y:S01]  /*4d60*/  FMNMX.FTZ R26, R3, R26, !PT ;  /* 0x0000001a031a7209 */ /* 0x000fe20007810000 */
[--C-:B------:R-:W-:Y:S01]  /*4d70*/  IMAD.MOV.U32 R60, RZ, RZ, R119.reuse ;  /* 0x000000ffff3c7224 */ /* 0x100fe200078e0077 */
[----:B------:R-:W-:Y:S01]  /*4d80*/  F2FP.BF16.F32.PACK_AB R201, R6, R201 ;  /* 0x000000c906c9723e */ /* 0x000fe200000010ff */
[----:B------:R-:W-:Y:S01]  /*4d90*/  MUFU.EX2 R87, R87 ;  /* 0x0000005700577308 */ /* 0x000fe20000000800 */
[----:B------:R-:W-:Y:S01]  /*4da0*/  FMNMX.FTZ R26, R29, R26, !PT ;  /* 0x0000001a1d1a7209 */ /* 0x000fe20007810000 */
[--C-:B-1----:R-:W-:Y:S01]  /*4db0*/  IMAD.MOV.U32 R63, RZ, RZ, R119.reuse ;  /* 0x000000ffff3f7224 */ /* 0x102fe200078e0077 */
[----:B------:R-:W-:Y:S01]  /*4dc0*/  F2FP.BF16.F32.PACK_AB R197, R12, R197 ;  /* 0x000000c50cc5723e */ /* 0x000fe200000010ff */
[----:B------:R-:W-:Y:S01]  /*4dd0*/  IMAD.U32 R12, RZ, RZ, UR10 ;  /* 0x0000000aff0c7e24 */ /* 0x000fe2000f8e00ff */
[----:B------:R-:W-:Y:S01]  /*4de0*/  F2FP.BF16.F32.PACK_AB R203, R10, R203 ;  /* 0x000000cb0acb723e */ /* 0x000fe200000010ff */
[----:B------:R-:W1:Y:S01]  /*4df0*/  SHFL.BFLY PT, R5, R26, 0x2, 0x1f ;  /* 0x0c401f001a057f89 */ /* 0x000e6200000e0000 */
[----:B------:R-:W-:Y:S01]  /*4e00*/  MOV R71, R119 ;  /* 0x0000007700477202 */ /* 0x000fe20000000f00 */
[----:B------:R3:W4:Y:S01]  /*4e10*/  MUFU.EX2 R28, R89 ;  /* 0x00000059001c7308 */ /* 0x0007220000000800 */
[----:B--2---:R-:W-:Y:S01]  /*4e20*/  F2FP.BF16.F32.PACK_AB R195, R32, R85 ;  /* 0x0000005520c3723e */ /* 0x004fe200000010ff */
[--C-:B------:R-:W-:Y:S01]  /*4e30*/  IMAD.MOV.U32 R59, RZ, RZ, R119.reuse ;  /* 0x000000ffff3b7224 */ /* 0x100fe200078e0077 */
[----:B------:R-:W-:Y:S01]  /*4e40*/  MOV R52, R119 ;  /* 0x0000007700347202 */ /* 0x000fe20000000f00 */
[----:B------:R-:W-:-:S02]  /*4e50*/  IMAD.MOV.U32 R56, RZ, RZ, R119 ;  /* 0x000000ffff387224 */ /* 0x000fc400078e0077 */
[--C-:B------:R-:W-:Y:S02]  /*4e60*/  IMAD.MOV.U32 R48, RZ, RZ, R119.reuse ;  /* 0x000000ffff307224 */ /* 0x100fe400078e0077 */
[----:B------:R-:W2:Y:S01]  /*4e70*/  MUFU.EX2 R91, R91 ;  /* 0x0000005b005b7308 */ /* 0x000ea20000000800 */
[----:B---3--:R-:W-:-:S07]  /*4e80*/  IMAD.MOV.U32 R89, RZ, RZ, R119 ;  /* 0x000000ffff597224 */ /* 0x008fce00078e0077 */
[----:B------:R-:W-:Y:S01]  /*4e90*/  MUFU.EX2 R93, R93 ;  /* 0x0000005d005d7308 */ /* 0x000fe20000000800 */
[----:B----4-:R-:W-:Y:S02]  /*4ea0*/  F2FP.BF16.F32.PACK_AB R189, R28, R87 ;  /* 0x000000571cbd723e */ /* 0x010fe400000010ff */
[----:B-1----:R-:W-:-:S05]  /*4eb0*/  FMNMX.FTZ R24, R26, R5, !PT ;  /* 0x000000051a187209 */ /* 0x002fca0007810000 */
[----:B------:R1:W3:Y:S01]  /*4ec0*/  MUFU.EX2 R36, R95 ;  /* 0x0000005f00247308 */ /* 0x0002e20000000800 */
[----:B--2---:R-:W-:Y:S01]  /*4ed0*/  F2FP.BF16.F32.PACK_AB R191, R34, R91 ;  /* 0x0000005b22bf723e */ /* 0x004fe200000010ff */
[----:B------:R-:W2:Y:S06]  /*4ee0*/  SHFL.BFLY PT, R5, R24, 0x1, 0x1f ;  /* 0x0c201f0018057f89 */ /* 0x000eac00000e0000 */
[----:B------:R-:W-:Y:S01]  /*4ef0*/  MUFU.EX2 R97, R97 ;  /* 0x0000006100617308 */ /* 0x000fe20000000800 */
[----:B-1----:R-:W-:-:S07]  /*4f00*/  IMAD.MOV.U32 R95, RZ, RZ, R119 ;  /* 0x000000ffff5f7224 */ /* 0x002fce00078e0077 */
[----:B------:R1:W4:Y:S01]  /*4f10*/  MUFU.EX2 R38, R99 ;  /* 0x0000006300267308 */ /* 0x0003220000000800 */
[----:B---3--:R-:W-:-:S07]  /*4f20*/  F2FP.BF16.F32.PACK_AB R185, R36, R93 ;  /* 0x0000005d24b9723e */ /* 0x008fce00000010ff */
[----:B------:R-:W-:Y:S01]  /*4f30*/  MUFU.EX2 R101, R101 ;  /* 0x0000006500657308 */ /* 0x000fe20000000800 */
[----:B-1----:R-:W-:Y:S01]  /*4f40*/  IMAD.MOV.U32 R99, RZ, RZ, R119 ;  /* 0x000000ffff637224 */ /* 0x002fe200078e0077 */
[----:B--2---:R-:W-:-:S04]  /*4f50*/  FMNMX.FTZ R5, R24, R5, !PT ;  /* 0x0000000518057209 */ /* 0x004fc80007810000 */
[C---:B------:R-:W-:Y:S01]  /*4f60*/  FSETP.NEU.FTZ.AND P2, PT, R5.reuse, -INF , PT ;  /* 0xff8000000500780b */ /* 0x040fe20003f5d000 */
[----:B------:R-:W-:Y:S01]  /*4f70*/  FMUL.FTZ R24, R5, R0 ;  /* 0x0000000005187220 */ /* 0x000fe20000410000 */
[----:B------:R-:W1:Y:S01]  /*4f80*/  MUFU.EX2 R26, R103 ;  /* 0x00000067001a7308 */ /* 0x000e620000000800 */
[----:B----4-:R-:W-:-:S03]  /*4f90*/  F2FP.BF16.F32.PACK_AB R187, R38, R97 ;  /* 0x0000006126bb723e */ /* 0x010fc600000010ff */
        /* <DEDUP_REMOVED lines=27> */
[-CC-:B------:R-:W-:Y:S01]  /*5150*/  FFMA.FTZ R33, R33, R0.reuse, -R24.reuse ;  /* 0x0000000021217223 */ /* 0x180fe20000010818 */
[-CC-:B------:R-:W-:Y:S01]  /*5160*/  FFMA.FTZ R47, R47, R0.reuse, -R24.reuse ;  /* 0x000000002f2f7223 */ /* 0x180fe20000010818 */
[-CC-:B------:R-:W-:Y:S01]  /*5170*/  FFMA.FTZ R37, R37, R0.reuse, -R24.reuse ;  /* 0x0000000025257223 */ /* 0x180fe20000010818 */
[-CC-:B------:R-:W-:Y:S01]  /*5180*/  FFMA.FTZ R51, R51, R0.reuse, -R24.reuse ;  /* 0x0000000033337223 */ /* 0x180fe20000010818 */
[-CC-:B------:R-:W-:Y:S01]  /*5190*/  FFMA.FTZ R25, R25, R0.reuse, -R24.reuse ;  /* 0x0000000019197223 */ /* 0x180fe20000010818 */
[-CC-:B------:R-:W-:Y:S01]  /*51a0*/  FFMA.FTZ R3, R3, R0.reuse, -R24.reuse ;  /* 0x0000000003037223 */ /* 0x180fe20000010818 */
[----:B------:R-:W-:Y:S01]  /*51b0*/  FFMA.FTZ R24, R29, R0, -R24 ;  /* 0x000000001d187223 */ /* 0x000fe20000010818 */
[----:B------:R5:W0:Y:S01]  /*51c0*/  MUFU.EX2 R202, R77 ;  /* 0x0000004d00ca7308 */ /* 0x000a220000000800 */
[----:B-1----:R-:W-:Y:S01]  /*51d0*/  F2FP.BF16.F32.PACK_AB R181, R26, R101 ;  /* 0x000000651ab5723e */ /* 0x002fe200000010ff */
[----:B------:R-:W-:-:S02]  /*51e0*/  IMAD.MOV.U32 R103, RZ, RZ, R119 ;  /* 0x000000ffff677224 */ /* 0x000fc400078e0077 */
[----:B--2---:R-:W-:-:S04]  /*51f0*/  IMAD.MOV.U32 R73, RZ, RZ, R119 ;  /* 0x000000ffff497224 */ /* 0x004fc800078e0077 */
[----:B------:R-:W1:Y:S01]  /*5200*/  MUFU.EX2 R11, R11 ;  /* 0x0000000b000b7308 */ /* 0x000e620000000800 */
[----:B-----5:R-:W-:-:S07]  /*5210*/  IMAD.MOV.U32 R77, RZ, RZ, R119 ;  /* 0x000000ffff4d7224 */ /* 0x020fce00078e0077 */
[----:B------:R2:W-:Y:S08]  /*5220*/  MUFU.EX2 R188, R49 ;  /* 0x0000003100bc7308 */ /* 0x0005f00000000800 */
[----:B------:R5:W1:Y:S01]  /*5230*/  MUFU.EX2 R196, R65 ;  /* 0x0000004100c47308 */ /* 0x000a620000000800 */
[----:B--2---:R-:W-:Y:S01]  /*5240*/  FADD.FTZ R49, R199, R44 ;  /* 0x0000002cc7317221 */ /* 0x004fe20000010000 */
[----:B---3--:R-:W-:Y:S01]  /*5250*/  FADD.FTZ R44, R7, R200 ;  /* 0x000000c8072c7221 */ /* 0x008fe20000010000 */
[----:B------:R-:W-:-:S02]  /*5260*/  F2FP.BF16.F32.PACK_AB R200, R200, R7 ;  /* 0x00000007c8c8723e */ /* 0x000fc400000010ff */
[C---:B------:R-:W-:Y:S01]  /*5270*/  FADD.FTZ R46, R14.reuse, R49 ;  /* 0x000000310e2e7221 */ /* 0x040fe20000010000 */
[----:B----4-:R-:W-:Y:S01]  /*5280*/  FADD.FTZ R49, R9, R44 ;  /* 0x0000002c09317221 */ /* 0x010fe20000010000 */
[----:B------:R-:W-:Y:S01]  /*5290*/  F2FP.BF16.F32.PACK_AB R199, R14, R199 ;  /* 0x000000c70ec7723e */ /* 0x000fe200000010ff */
[----:B------:R-:W2:Y:S01]  /*52a0*/  MUFU.EX2 R13, R13 ;  /* 0x0000000d000d7308 */ /* 0x000ea20000000800 */
[----:B------:R-:W-:Y:S01]  /*52b0*/  FADD.FTZ R55, R193, R46 ;  /* 0x0000002ec1377221 */ /* 0x000fe20000010000 */
[----:B0-----:R-:W-:Y:S01]  /*52c0*/  FADD.FTZ R44, R202, R49 ;  /* 0x00000031ca2c7221 */ /* 0x001fe20000010000 */
[C---:B------:R-:W-:Y:S01]  /*52d0*/  F2FP.BF16.F32.PACK_AB R193, R20.reuse, R193 ;  /* 0x000000c114c1723e */ /* 0x040fe200000010ff */
[----:B-----5:R-:W-:Y:S02]  /*52e0*/  IMAD.MOV.U32 R65, RZ, RZ, R119 ;  /* 0x000000ffff417224 */ /* 0x020fe400078e0077 */
[----:B------:R-:W-:Y:S01]  /*52f0*/  FADD.FTZ R46, R20, R55 ;  /* 0x00000037142e7221 */ /* 0x000fe20000010000 */
[----:B-1----:R-:W-:Y:S01]  /*5300*/  FADD.FTZ R49, R11, R44 ;  /* 0x0000002c0b317221 */ /* 0x002fe20000010000 */
[----:B------:R-:W-:Y:S01]  /*5310*/  F2FP.BF16.F32.PACK_AB R202, R202, R9 ;  /* 0x00000009caca723e */ /* 0x000fe200000010ff */
[----:B------:R0:W1:Y:S01]  /*5320*/  MUFU.EX2 R198, R69 ;  /* 0x0000004500c67308 */ /* 0x0000620000000800 */
[----:B------:R-:W-:-:S02]  /*5330*/  IMAD.MOV.U32 R55, RZ, RZ, R119 ;  /* 0x000000ffff377224 */ /* 0x000fc400078e0077 */
[C---:B------:R-:W-:Y:S01]  /*5340*/  FADD.FTZ R44, R196.reuse, R49 ;  /* 0x00000031c42c7221 */ /* 0x040fe20000010000 */
[----:B------:R-:W-:-:S04]  /*5350*/  F2FP.BF16.F32.PACK_AB R196, R196, R11 ;  /* 0x0000000bc4c4723e */ /* 0x000fc800000010ff */
[----:B------:R-:W3:Y:S01]  /*5360*/  MUFU.EX2 R15, R15 ;  /* 0x0000000f000f7308 */ /* 0x000ee20000000800 */
[----:B0-----:R-:W-:-:S07]  /*5370*/  IMAD.MOV.U32 R69, RZ, RZ, R119 ;  /* 0x000000ffff457224 */ /* 0x001fce00078e0077 */
[----:B------:R0:W-:Y:S08]  /*5380*/  MUFU.EX2 R190, R53 ;  /* 0x0000003500be7308 */ /* 0x0001f00000000800 */
[----:B------:R4:W5:Y:S01]  /*5390*/  MUFU.EX2 R192, R57 ;  /* 0x0000003900c07308 */ /* 0x0009620000000800 */
[----:B0-----:R-:W-:Y:S01]  /*53a0*/  FADD.FTZ R53, R85, R46 ;  /* 0x0000002e55357221 */ /* 0x001fe20000010000 */
[----:B------:R-:W-:-:S03]  /*53b0*/  IMAD.MOV.U32 R85, RZ, RZ, R119 ;  /* 0x000000ffff557224 */ /* 0x000fc600078e0077 */
[----:B------:R-:W-:Y:S01]  /*53c0*/  FADD.FTZ R46, R32, R53 ;  /* 0x00000035202e7221 */ /* 0x000fe20000010000 */
[--C-:B------:R-:W-:Y:S02]  /*53d0*/  IMAD.MOV.U32 R53, RZ, RZ, R119.reuse ;  /* 0x000000ffff357224 */ /* 0x100fe400078e0077 */
[----:B------:R-:W0:Y:S01]  /*53e0*/  MUFU.EX2 R21, R21 ;  /* 0x0000001500157308 */ /* 0x000e220000000800 */
[----:B------:R-:W-:Y:S01]  /*53f0*/  FADD.FTZ R49, R87, R46 ;  /* 0x0000002e57317221 */ /* 0x000fe20000010000 */
[--C-:B------:R-:W-:Y:S02]  /*5400*/  IMAD.MOV.U32 R87, RZ, RZ, R119.reuse ;  /* 0x000000ffff577224 */ /* 0x100fe400078e0077 */
[----:B----4-:R-:W-:Y:S02]  /*5410*/  IMAD.MOV.U32 R57, RZ, RZ, R119 ;  /* 0x000000ffff397224 */ /* 0x010fe400078e0077 */
[----:B------:R-:W-:Y:S01]  /*5420*/  FADD.FTZ R2, R28, R49 ;  /* 0x000000311c027221 */ /* 0x000fe20000010000 */
[--C-:B------:R-:W-:Y:S01]  /*5430*/  IMAD.MOV.U32 R46, RZ, RZ, R119.reuse ;  /* 0x000000ffff2e7224 */ /* 0x100fe200078e0077 */
[----:B------:R2:W-:Y:S02]  /*5440*/  MUFU.EX2 R184, R41 ;  /* 0x0000002900b87308 */ /* 0x0005e40000000800 */
[----:B------:R-:W-:Y:S01]  /*5450*/  FADD.FTZ R49, R91, R2 ;  /* 0x000000025b317221 */ /* 0x000fe20000010000 */
[----:B------:R-:W-:-:S02]  /*5460*/  IMAD.MOV.U32 R91, RZ, RZ, R119 ;  /* 0x000000ffff5b7224 */ /* 0x000fc400078e0077 */
[--C-:B------:R-:W-:Y:S02]  /*5470*/  IMAD.MOV.U32 R32, RZ, RZ, R119.reuse ;  /* 0x000000ffff207224 */ /* 0x100fe400078e0077 */
[----:B------:R-:W-:Y:S01]  /*5480*/  IMAD.MOV.U32 R28, RZ, RZ, R119 ;  /* 0x000000ffff1c7224 */ /* 0x000fe200078e0077 */
[----:B------:R4:W0:Y:S01]  /*5490*/  MUFU.EX2 R194, R61 ;  /* 0x0000003d00c27308 */ /* 0x0008220000000800 */
[----:B--2---:R-:W-:-:S04]  /*54a0*/  FADD.FTZ R41, R13, R44 ;  /* 0x0000002c0d297221 */ /* 0x004fc80000010000 */
[C---:B-1----:R-:W-:Y:S01]  /*54b0*/  FADD.FTZ R44, R198.reuse, R41 ;  /* 0x00000029c62c7221 */ /* 0x042fe20000010000 */
[----:B------:R-:W-:Y:S02]  /*54c0*/  F2FP.BF16.F32.PACK_AB R198, R198, R13 ;  /* 0x0000000dc6c6723e */ /* 0x000fe400000010ff */
[----:B------:R-:W1:Y:S01]  /*54d0*/  MUFU.EX2 R27, R27 ;  /* 0x0000001b001b7308 */ /* 0x000e620000000800 */
[----:B---3--:R-:W-:Y:S01]  /*54e0*/  FADD.FTZ R41, R15, R44 ;  /* 0x0000002c0f297221 */ /* 0x008fe20000010000 */
[----:B------:R-:W-:Y:S01]  /*54f0*/  FADD.FTZ R44, R34, R49 ;  /* 0x00000031222c7221 */ /* 0x000fe20000010000 */
[----:B----4-:R-:W-:Y:S01]  /*5500*/  IMAD.MOV.U32 R61, RZ, RZ, R119 ;  /* 0x000000ffff3d7224 */ /* 0x010fe200078e0077 */
[----:B------:R-:W-:Y:S01]  /*5510*/  MOV R34, R119 ;  /* 0x0000007700227202 */ /* 0x000fe20000000f00 */
[C---:B-----5:R-:W-:Y:S01]  /*5520*/  FADD.FTZ R2, R192.reuse, R41 ;  /* 0x00000029c0027221 */ /* 0x060fe20000010000 */
[----:B------:R-:W-:Y:S01]  /*5530*/  F2FP.BF16.F32.PACK_AB R192, R192, R15 ;  /* 0x0000000fc0c0723e */ /* 0x000fe200000010ff */
[----:B------:R-:W-:Y:S01]  /*5540*/  IMAD.MOV.U32 R49, RZ, RZ, R119 ;  /* 0x000000ffff317224 */ /* 0x000fe200078e0077 */
[----:B------:R-:W2:Y:S01]  /*5550*/  MUFU.EX2 R31, R31 ;  /* 0x0000001f001f7308 */ /* 0x000ea20000000800 */
[----:B0-----:R-:W-:-:S04]  /*5560*/  FADD.FTZ R41, R21, R2 ;  /* 0x0000000215297221 */ /* 0x001fc80000010000 */
[C---:B------:R-:W-:Y:S01]  /*5570*/  FADD.FTZ R2, R194.reuse, R41 ;  /* 0x00000029c2027221 */ /* 0x040fe20000010000 */
[----:B------:R-:W-:Y:S02]  /*5580*/  F2FP.BF16.F32.PACK_AB R194, R194, R21 ;  /* 0x00000015c2c2723e */ /* 0x000fe400000010ff */
[----:B------:R0:W-:Y:S01]  /*5590*/  MUFU.EX2 R186, R45 ;  /* 0x0000002d00ba7308 */ /* 0x0001e20000000800 */
[----:B-1----:R-:W-:-:S04]  /*55a0*/  FADD.FTZ R41, R27, R2 ;  /* 0x000000021b297221 */ /* 0x002fc80000010000 */
[C---:B------:R-:W-:Y:S01]  /*55b0*/  FADD.FTZ R2, R188.reuse, R41 ;  /* 0x00000029bc027221 */ /* 0x040fe20000010000 */
[----:B------:R-:W-:Y:S01]  /*55c0*/  F2FP.BF16.F32.PACK_AB R188, R188, R27 ;  /* 0x0000001bbcbc723e */ /* 0x000fe200000010ff */
[--C-:B------:R-:W-:Y:S01]  /*55d0*/  IMAD.MOV.U32 R41, RZ, RZ, R119.reuse ;  /* 0x000000ffff297224 */ /* 0x100fe200078e0077 */
[----:B------:R-:W1:Y:S01]  /*55e0*/  MUFU.EX2 R35, R35 ;  /* 0x0000002300237308 */ /* 0x000e620000000800 */
[----:B0-----:R-:W-:Y:S01]  /*55f0*/  FADD.FTZ R45, R93, R44 ;  /* 0x0000002c5d2d7221 */ /* 0x001fe20000010000 */
[--C-:B------:R-:W-:Y:S02]  /*5600*/  IMAD.MOV.U32 R93, RZ, RZ, R119.reuse ;  /* 0x000000ffff5d7224 */ /* 0x100fe400078e0077 */
[----:B------:R-:W-:Y:S02]  /*5610*/  IMAD.MOV.U32 R27, RZ, RZ, R119 ;  /* 0x000000ffff1b7224 */ /* 0x000fe400078e0077 */
[----:B------:R-:W-:Y:S01]  /*5620*/  FADD.FTZ R44, R36, R45 ;  /* 0x0000002d242c7221 */ /* 0x000fe20000010000 */
[--C-:B------:R-:W-:Y:S01]  /*5630*/  IMAD.MOV.U32 R45, RZ, RZ, R119.reuse ;  /* 0x000000ffff2d7224 */ /* 0x100fe200078e0077 */
[----:B------:R-:W0:Y:S02]  /*5640*/  MUFU.EX2 R39, R39 ;  /* 0x0000002700277308 */ /* 0x000e240000000800 */
[----:B------:R-:W-:Y:S01]  /*5650*/  FADD.FTZ R29, R97, R44 ;  /* 0x0000002c611d7221 */ /* 0x000fe20000010000 */
[----:B------:R-:W-:-:S02]  /*5660*/  IMAD.MOV.U32 R97, RZ, RZ, R119 ;  /* 0x000000ffff617224 */ /* 0x000fc400078e0077 */
[----:B------:R-:W-:Y:S02]  /*5670*/  IMAD.MOV.U32 R44, RZ, RZ, R119 ;  /* 0x000000ffff2c7224 */ /* 0x000fe400078e0077 */
[----:B------:R-:W-:Y:S01]  /*5680*/  FADD.FTZ R6, R38, R29 ;  /* 0x0000001d26067221 */ /* 0x000fe20000010000 */
[----:B--2---:R-:W-:Y:S01]  /*5690*/  FADD.FTZ R29, R31, R2 ;  /* 0x000000021f1d7221 */ /* 0x004fe20000010000 */
[--C-:B------:R-:W-:Y:S01]  /*56a0*/  IMAD.MOV.U32 R38, RZ, RZ, R119.reuse ;  /* 0x000000ffff267224 */ /* 0x100fe200078e0077 */
[----:B------:R-:W2:Y:S01]  /*56b0*/  MUFU.EX2 R43, R43 ;  /* 0x0000002b002b7308 */ /* 0x000ea20000000800 */
[----:B------:R-:W-:Y:S02]  /*56c0*/  IMAD.MOV.U32 R36, RZ, RZ, R119 ;  /* 0x000000ffff247224 */ /* 0x000fe400078e0077 */
[C---:B------:R-:W-:Y:S01]  /*56d0*/  FADD.FTZ R2, R190.reuse, R29 ;  /* 0x0000001dbe027221 */ /* 0x040fe20000010000 */
[----:B------:R-:W-:Y:S01]  /*56e0*/  F2FP.BF16.F32.PACK_AB R190, R190, R31 ;  /* 0x0000001fbebe723e */ /* 0x000fe200000010ff */
[----:B------:R-:W-:-:S02]  /*56f0*/  IMAD.MOV.U32 R31, RZ, RZ, R119 ;  /* 0x000000ffff1f7224 */ /* 0x000fc400078e0077 */
[----:B-1----:R-:W-:Y:S01]  /*5700*/  FADD.FTZ R29, R35, R2 ;  /* 0x00000002231d7221 */ /* 0x002fe20000010000 */
[----:B------:R1:W3:Y:S03]  /*5710*/  MUFU.EX2 R180, R33 ;  /* 0x0000002100b47308 */ /* 0x0002e60000000800 */
[C---:B------:R-:W-:Y:S01]  /*5720*/  FADD.FTZ R2, R184.reuse, R29 ;  /* 0x0000001db8027221 */ /* 0x040fe20000010000 */
[----:B------:R-:W-:Y:S01]  /*5730*/  F2FP.BF16.F32.PACK_AB R184, R184, R35 ;  /* 0x00000023b8b8723e */ /* 0x000fe200000010ff */
[----:B------:R-:W-:Y:S02]  /*5740*/  IMAD.MOV.U32 R35, RZ, RZ, R119 ;  /* 0x000000ffff237224 */ /* 0x000fe400078e0077 */
[----:B0-----:R-:W-:Y:S01]  /*5750*/  FADD.FTZ R29, R39, R2 ;  /* 0x00000002271d7221 */ /* 0x001fe20000010000 */
[----:B------:R-:W-:Y:S01]  /*5760*/  MUFU.EX2 R47, R47 ;  /* 0x0000002f002f7308 */ /* 0x000fe20000000800 */
[----:B-1----:R-:W-:-:S02]  /*5770*/  FADD.FTZ R33, R101, R6 ;  /* 0x0000000665217221 */ /* 0x002fc40000010000 */
[C---:B------:R-:W-:Y:S01]  /*5780*/  FADD.FTZ R2, R186.reuse, R29 ;  /* 0x0000001dba027221 */ /* 0x040fe20000010000 */
[----:B------:R-:W-:Y:S01]  /*5790*/  F2FP.BF16.F32.PACK_AB R186, R186, R39 ;  /* 0x00000027baba723e */ /* 0x000fe200000010ff */
[----:B------:R-:W-:Y:S02]  /*57a0*/  IMAD.MOV.U32 R101, RZ, RZ, R119 ;  /* 0x000000ffff657224 */ /* 0x000fe400078e0077 */
[----:B------:R-:W-:Y:S01]  /*57b0*/  FADD.FTZ R6, R26, R33 ;  /* 0x000000211a067221 */ /* 0x000fe20000010000 */
[----:B--2---:R-:W-:Y:S01]  /*57c0*/  FADD.FTZ R29, R43, R2 ;  /* 0x000000022b1d7221 */ /* 0x004fe20000010000 */
[----:B------:R-:W-:Y:S01]  /*57d0*/  IMAD.MOV.U32 R39, RZ, RZ, R119 ;  /* 0x000000ffff277224 */ /* 0x000fe200078e0077 */
[----:B------:R0:W1:Y:S01]  /*57e0*/  MUFU.EX2 R40, R107 ;  /* 0x0000006b00287308 */ /* 0x0000620000000800 */
[----:B------:R-:W-:Y:S01]  /*57f0*/  FADD.FTZ R33, R105, R6 ;  /* 0x0000000669217221 */ /* 0x000fe20000010000 */
[C---:B---3--:R-:W-:Y:S01]  /*5800*/  FADD.FTZ R2, R180.reuse, R29 ;  /* 0x0000001db4027221 */ /* 0x048fe20000010000 */
[----:B------:R-:W-:Y:S01]  /*5810*/  F2FP.BF16.F32.PACK_AB R180, R180, R43 ;  /* 0x0000002bb4b4723e */ /* 0x000fe200000010ff */
[----:B------:R-:W-:-:S02]  /*5820*/  IMAD.MOV.U32 R43, RZ, RZ, R119 ;  /* 0x000000ffff2b7224 */ /* 0x000fc400078e0077 */
[--C-:B------:R-:W-:Y:S02]  /*5830*/  IMAD.MOV.U32 R29, RZ, RZ, R119.reuse ;  /* 0x000000ffff1d7224 */ /* 0x100fe400078e0077 */
[----:B------:R2:W-:Y:S01]  /*5840*/  MUFU.EX2 R182, R37 ;  /* 0x0000002500b67308 */ /* 0x0005e20000000800 */
[--C-:B0-----:R-:W-:Y:S02]  /*5850*/  IMAD.MOV.U32 R107, RZ, RZ, R119.reuse ;  /* 0x000000ffff6b7224 */ /* 0x101fe400078e0077 */
[----:B------:R-:W-:-:S05]  /*5860*/  IMAD.MOV.U32 R26, RZ, RZ, R119 ;  /* 0x000000ffff1a7224 */ /* 0x000fca00078e0077 */
[----:B------:R-:W0:Y:S01]  /*5870*/  MUFU.EX2 R109, R109 ;  /* 0x0000006d006d7308 */ /* 0x000e220000000800 */
[C---:B-1----:R-:W-:Y:S01]  /*5880*/  FADD.FTZ R6, R40.reuse, R33 ;  /* 0x0000002128067221 */ /* 0x042fe20000010000 */
[----:B------:R-:W-:Y:S01]  /*5890*/  F2FP.BF16.F32.PACK_AB R183, R40, R105 ;  /* 0x0000006928b7723e */ /* 0x000fe200000010ff */
[--C-:B------:R-:W-:Y:S02]  /*58a0*/  IMAD.MOV.U32 R105, RZ, RZ, R119.reuse ;  /* 0x000000ffff697224 */ /* 0x100fe400078e0077 */
[--C-:B------:R-:W-:Y:S02]  /*58b0*/  IMAD.MOV.U32 R40, RZ, RZ, R119.reuse ;  /* 0x000000ffff287224 */ /* 0x100fe400078e0077 */
[----:B--2---:R-:W-:Y:S01]  /*58c0*/  IMAD.MOV.U32 R37, RZ, RZ, R119 ;  /* 0x000000ffff257224 */ /* 0x004fe200078e0077 */
[----:B------:R-:W-:Y:S08]  /*58d0*/  MUFU.EX2 R51, R51 ;  /* 0x0000003300337308 */ /* 0x000ff00000000800 */
[----:B------:R1:W2:Y:S01]  /*58e0*/  MUFU.EX2 R42, R111 ;  /* 0x0000006f002a7308 */ /* 0x0002a20000000800 */
[----:B0-----:R-:W-:-:S07]  /*58f0*/  FADD.FTZ R33, R109, R6 ;  /* 0x000000066d217221 */ /* 0x001fce0000010000 */
[----:B------:R0:W3:Y:S01]  /*5900*/  MUFU.EX2 R176, R25 ;  /* 0x0000001900b07308 */ /* 0x0000e20000000800 */
[----:B-1----:R-:W-:-:S07]  /*5910*/  IMAD.MOV.U32 R111, RZ, RZ, R119 ;  /* 0x000000ffff6f7224 */ /* 0x002fce00078e0077 */
[----:B------:R-:W1:Y:S01]  /*5920*/  MUFU.EX2 R113, R113 ;  /* 0x0000007100717308 */ /* 0x000e620000000800 */
[----:B0-----:R-:W-:Y:S01]  /*5930*/  FADD.FTZ R25, R47, R2 ;  /* 0x000000022f197221 */ /* 0x001fe20000010000 */
[C---:B--2---:R-:W-:Y:S01]  /*5940*/  FADD.FTZ R6, R42.reuse, R33 ;  /* 0x000000212a067221 */ /* 0x044fe20000010000 */
[----:B------:R-:W-:Y:S01]  /*5950*/  F2FP.BF16.F32.PACK_AB R177, R42, R109 ;  /* 0x0000006d2ab1723e */ /* 0x000fe200000010ff */
[----:B------:R-:W-:Y:S02]  /*5960*/  IMAD.MOV.U32 R42, RZ, RZ, R119 ;  /* 0x000000ffff2a7224 */ /* 0x000fe400078e0077 */
[C---:B------:R-:W-:Y:S01]  /*5970*/  FADD.FTZ R2, R182.reuse, R25 ;  /* 0x00000019b6027221 */ /* 0x040fe20000010000 */
[----:B------:R-:W-:Y:S01]  /*5980*/  F2FP.BF16.F32.PACK_AB R182, R182, R47 ;  /* 0x0000002fb6b6723e */ /* 0x000fe200000010ff */
[--C-:B------:R-:W-:Y:S01]  /*5990*/  IMAD.MOV.U32 R47, RZ, RZ, R119.reuse ;  /* 0x000000ffff2f7224 */ /* 0x100fe200078e0077 */
[----:B------:R-:W0:Y:S01]  /*59a0*/  MUFU.EX2 R3, R3 ;  /* 0x0000000300037308 */ /* 0x000e220000000800 */
[----:B------:R-:W-:Y:S01]  /*59b0*/  FADD.FTZ R7, R51, R2 ;  /* 0x0000000233077221 */ /* 0x000fe20000010000 */
[----:B------:R-:W-:Y:S01]  /*59c0*/  MOV R109, R119 ;  /* 0x00000077006d7202 */ /* 0x000fe20000000f00 */
[----:B------:R-:W-:-:S02]  /*59d0*/  IMAD.MOV.U32 R25, RZ, RZ, R119 ;  /* 0x000000ffff197224 */ /* 0x000fc400078e0077 */
[C---:B---3--:R-:W-:Y:S01]  /*59e0*/  FADD.FTZ R2, R176.reuse, R7 ;  /* 0x00000007b0027221 */ /* 0x048fe20000010000 */
[----:B------:R-:W-:Y:S01]  /*59f0*/  F2FP.BF16.F32.PACK_AB R176, R176, R51 ;  /* 0x00000033b0b0723e */ /* 0x000fe200000010ff */
[----:B------:R-:W-:Y:S01]  /*5a00*/  IMAD.MOV.U32 R51, RZ, RZ, R119 ;  /* 0x000000ffff337224 */ /* 0x000fe200078e0077 */
[----:B------:R-:W2:Y:S01]  /*5a10*/  MUFU.EX2 R30, R30 ;  /* 0x0000001e001e7308 */ /* 0x000ea20000000800 */
[----:B-1----:R-:W-:-:S07]  /*5a20*/  FADD.FTZ R33, R113, R6 ;  /* 0x0000000671217221 */ /* 0x002fce0000010000 */
[----:B------:R-:W1:Y:S01]  /*5a30*/  MUFU.EX2 R24, R24 ;  /* 0x0000001800187308 */ /* 0x000e620000000800 */
[----:B0-----:R-:W-:Y:S01]  /*5a40*/  FADD.FTZ R7, R3, R2 ;  /* 0x0000000203077221 */ /* 0x001fe20000010000 */
[----:B------:R-:W-:Y:S02]  /*5a50*/  IMAD.MOV.U32 R2, RZ, RZ, 0x3f800000 ;  /* 0x3f800000ff027424 */ /* 0x000fe400078e00ff */
[C---:B--2---:R-:W-:Y:S01]  /*5a60*/  FADD.FTZ R6, R30.reuse, R33 ;  /* 0x000000211e067221 */ /* 0x044fe20000010000 */
[----:B------:R-:W-:Y:S01]  /*5a70*/  F2FP.BF16.F32.PACK_AB R179, R30, R113 ;  /* 0x000000711eb3723e */ /* 0x000fe200000010ff */
[--C-:B------:R-:W-:Y:S02]  /*5a80*/  IMAD.MOV.U32 R113, RZ, RZ, R119.reuse ;  /* 0x000000ffff717224 */ /* 0x100fe400078e0077 */
[--C-:B------:R-:W-:Y:S02]  /*5a90*/  IMAD.MOV.U32 R33, RZ, RZ, R119.reuse ;  /* 0x000000ffff217224 */ /* 0x100fe400078e0077 */
[----:B------:R-:W-:-:S02]  /*5aa0*/  IMAD.MOV.U32 R30, RZ, RZ, R119 ;  /* 0x000000ffff1e7224 */ /* 0x000fc400078e0077 */
[C---:B-1----:R-:W-:Y:S01]  /*5ab0*/  FADD.FTZ R7, R24.reuse, R7 ;  /* 0x0000000718077221 */ /* 0x042fe20000010000 */
[----:B------:R-:W-:Y:S01]  /*5ac0*/  F2FP.BF16.F32.PACK_AB R178, R24, R3 ;  /* 0x0000000318b2723e */ /* 0x000fe200000010ff */
[----:B------:R-:W-:Y:S02]  /*5ad0*/  IMAD.MOV.U32 R3, RZ, RZ, 0x3f800000 ;  /* 0x3f800000ff037424 */ /* 0x000fe400078e00ff */
[----:B------:R-:W-:Y:S01]  /*5ae0*/  IMAD.MOV.U32 R24, RZ, RZ, R119 ;  /* 0x000000ffff187224 */ /* 0x000fe200078e0077 */
[----:B------:R-:W-:Y:S06]  /*5af0*/  @!P2 BRA `(.L_x_4860) ;  /* 0x0000004400c4a947 */ /* 0x000fec0003800000 */
[----:B------:R-:W-:Y:S01]  /*5b00*/  IMAD.MOV.U32 R9, RZ, RZ, R4 ;  /* 0x000000ffff097224 */ /* 0x000fe200078e0004 */
[----:B------:R-:W-:Y:S01]  /*5b10*/  CS2R R118, SRZ ;  /* 0x0000000000767805 */ /* 0x000fe2000001ff00 */
[----:B------:R-:W-:Y:S01]  /*5b20*/  IMAD.MOV.U32 R10, RZ, RZ, R5 ;  /* 0x000000ffff0a7224 */ /* 0x000fe200078e0005 */
[----:B------:R-:W-:Y:S01]  /*5b30*/  CS2R R114, SRZ ;  /* 0x0000000000727805 */ /* 0x000fe2000001ff00 */
        /* <DEDUP_REMOVED lines=48> */
[----:B------:R-:W-:-:S06]  /*5e40*/  UMOV UR37, UR36 ;  /* 0x0000002400257c82 */ /* 0x000fcc0008000000 */
.L_x_4869:
[----:B------:R-:W-:Y:S01]  /*5e50*/  R2UR UR7, R11 ;  /* 0x000000000b0772ca */ /* 0x000fe200000e0000 */
[----:B------:R-:W-:-:S04]  /*5e60*/  UIADD3 UR6, UR37, 0x1, URZ ;  /* 0x0000000125067890 */ /* 0x000fc8000fffe03f */
[----:B------:R-:W-:-:S04]  /*5e70*/  UISETP.NE.AND UP0, UPT, UR6, 0x2, UPT ;  /* 0x000000020600788c */ /* 0x000fc8000bf05270 */
[----:B------:R-:W-:Y:S02]  /*5e80*/  USEL UR61, URZ, 0x1, UP0 ;  /* 0x000000013f3d7887 */ /* 0x000fe40008000000 */
[----:B------:R-:W-:Y:S02]  /*5e90*/  USEL UR36, UR6, URZ, UP0 ;  /* 0x0000003f06247287 */ /* 0x000fe40008000000 */
[----:B------:R-:W-:Y:S01]  /*5ea0*/  ULOP3.LUT UR61, UR7, UR61, URZ, 0x3c, !UPT ;  /* 0x0000003d073d7292 */ /* 0x000fe2000f8e3c3f */
[----:B------:R-:W-:Y:S11]  /*5eb0*/  @!P0 BRA `(.L_x_4861) ;  /* 0x0000000000048947 */ /* 0x000ff60003800000 */
[----:B------:R-:W-:Y:S01]  /*5ec0*/  BPT.TRAP 0x1 ;  /* 0x000000040000795c */ /* 0x000fe20000300000 */
.L_x_4861:
[----:B------:R-:W-:Y:S01]  /*5ed0*/  ULEA UR39, UR36, UR60, 0x3 ;  /* 0x0000003c24277291 */ /* 0x000fe2000f8e183f */
[----:B------:R-:W-:-:S05]  /*5ee0*/  IMAD.U32 R0, RZ, RZ, UR61 ;  /* 0x0000003dff007e24 */ /* 0x000fca000f8e00ff */
[----:B------:R-:W-:-:S04]  /*5ef0*/  SHF.L.U32 R0, R0, 0x1f, RZ ;  /* 0x0000001f00007819 */ /* 0x000fc800000006ff */
[----:B------:R0:W1:Y:S01]  /*5f00*/  SYNCS.PHASECHK.TRANS64.TRYWAIT P2, [UR39+0x36830], R0 ;  /* 0x03683000ff0075a7 */ /* 0x0000620008040167 */
[----:B------:R-:W-:Y:S05]  /*5f10*/  @!P0 BRA `(.L_x_4862) ;  /* 0x0000000000048947 */ /* 0x000fea0003800000 */
[----:B------:R-:W-:Y:S01]  /*5f20*/  BPT.TRAP 0x1 ;  /* 0x000000040000795c */ /* 0x000fe20000300000 */
.L_x_4862:
[----:B-1----:R-:W-:Y:S05]  /*5f30*/  @P2 BRA `(.L_x_4863) ;  /* 0x0000000000082947 */ /* 0x002fea0003800000 */
[----:B------:R-:W1:Y:S02]  /*5f40*/  SYNCS.PHASECHK.TRANS64.TRYWAIT P2, [UR39+0x36830], R0 ;  /* 0x03683000ff0075a7 */ /* 0x000e640008040167 */
[----:B-1----:R-:W-:Y:S05]  /*5f50*/  @!P2 BRA `(.L_x_4864) ;  /* 0x0000010c0034a947 */ /* 0x002fea0003800000 */
.L_x_4863:
[----:B------:R-:W-:Y:S01]  /*5f60*/  R2UR UR6, R8 ;  /* 0x00000000080672ca */ /* 0x000fe200000e0000 */
[----:B------:R-:W-:Y:S01]  /*5f70*/  WARPGROUP.ARRIVE ;  /* 0x00000000000079c5 */ /* 0x000fe20000000000 */
[----:B------:R-:W-:Y:S01]  /*5f80*/  UMOV UR7, 0x40000040 ;  /* 0x4000004000077882 */ /* 0x000fe20000000000 */
[----:B------:R-:W-:Y:S01]  /*5f90*/  UMOV UR56, UR4 ;  /* 0x0000000400387c82 */ /* 0x000fe20008000000 */
[----:B------:R-:W-:Y:S01]  /*5fa0*/  UMOV UR57, UR5 ;  /* 0x0000000500397c82 */ /* 0x000fe20008000000 */
        /* <DEDUP_REMOVED lines=15> */
[----:B------:R-:W-:Y:S01]  /*60a0*/  FMUL.FTZ R28, R28, R2 ;  /* 0x000000021c1c7220 */ /* 0x000fe20000410000 */
[----:B------:R-:W-:-:S02]  /*60b0*/  UIADD3 UR14, UR6, 0x102, URZ ;  /* 0x00000102060e7890 */ /* 0x000fc4000fffe03f */
[----:B------:R-:W-:Y:S01]  /*60c0*/  HGMMA.64x16x16.F32.BF16 R168, gdesc[UR4], RZ, !UPT, gsb0 ;  /* 0x0020000004a879f0 */ /* 0x000fe2000c0018ff */
        /* <DEDUP_REMOVED lines=114> */
[----:B------:R-:W-:-:S03]  /*67f0*/  FMUL.FTZ R119, R119, R3 ;  /* 0x0000000377777220 */ /* 0x000fc60000410000 */
        /* <DEDUP_REMOVED lines=464> */
.L_x_4865:
[----:B------:R-:W-:Y:S01]  /*8500*/  R2UR UR6, R11 ;  /* 0x000000000b0672ca */ /* 0x000fe200000e0000 */
[----:B------:R-:W-:-:S12]  /*8510*/  ULEA UR10, UR37, UR60, 0x3 ;  /* 0x0000003c250a7291 */ /* 0x000fd8000f8e183f */
[----:B01----:R-:W-:-:S05]  /*8520*/  IMAD.U32 R0, RZ, RZ, UR6 ;  /* 0x00000006ff007e24 */ /* 0x003fca000f8e00ff */
[----:B------:R-:W-:-:S04]  /*8530*/  SHF.L.U32 R0, R0, 0x1f, RZ ;  /* 0x0000001f00007819 */ /* 0x000fc800000006ff */
[----:B------:R0:W1:Y:S01]  /*8540*/  SYNCS.PHASECHK.TRANS64.TRYWAIT P2, [UR10+0x36850], R0 ;  /* 0x03685000ff0075a7 */ /* 0x000062000804014a */
[----:B------:R-:W-:Y:S05]  /*8550*/  @!P0 BRA `(.L_x_4866) ;  /* 0x0000000000048947 */ /* 0x000fea0003800000 */
[----:B------:R-:W-:Y:S01]  /*8560*/  BPT.TRAP 0x1 ;  /* 0x000000040000795c */ /* 0x000fe20000300000 */
.L_x_4866:
[----:B-1----:R-:W-:Y:S05]  /*8570*/  @P2 BRA `(.L_x_4867) ;  /* 0x0000000000082947 */ /* 0x002fea0003800000 */
[----:B------:R-:W1:Y:S02]  /*8580*/  SYNCS.PHASECHK.TRANS64.TRYWAIT P2, [UR10+0x36850], R0 ;  /* 0x03685000ff0075a7 */ /* 0x000e64000804014a */
[----:B-1----:R-:W-:Y:S05]  /*8590*/  @!P2 BRA `(.L_x_4868) ;  /* 0x000000e400bca947 */ /* 0x002fea0003800000 */
.L_x_4867:
[----:B------:R-:W-:Y:S01]  /*85a0*/  UIADD3 UR6, UR60, 0x400, URZ ;  /* 0x000004003c067890 */ /* 0x000fe2000fffe03f */
[----:B------:R-:W-:Y:S01]  /*85b0*/  WARPGROUP.ARRIVE ;  /* 0x00000000000079c5 */ /* 0x000fe20000000000 */
[----:B------:R-:W-:Y:S01]  /*85c0*/  UMOV UR7, 0x40000040 ;  /* 0x4000004000077882 */ /* 0x000fe20000000000 */
[----:B------:R-:W-:Y:S01]  /*85d0*/  R2UR UR18, R17 ;  /* 0x00000000111272ca */ /* 0x000fe200000e0000 */
[----:B------:R-:W-:Y:S01]  /*85e0*/  USHF.R.U32.HI UR6, URZ, 0x4, UR6 ;  /* 0x000000043f067899 */ /* 0x000fe20008011606 */
[----:B------:R-:W-:Y:S02]  /*85f0*/  R2UR UR15, R19 ;  /* 0x00000000130f72ca */ /* 0x000fe400000e0000 */
[----:B------:R-:W-:Y:S01]  /*8600*/  R2UR UR14, R18 ;  /* 0x00000000120e72ca */ /* 0x000fe200000e0000 */
        /* <DEDUP_REMOVED lines=16> */
[----:B------:R-:W-:Y:S01]  /*8710*/  USHF.L.U32 UR6, UR18, 0x7, URZ ;  /* 0x0000000712067899 */ /* 0x000fe2000800063f */
[----:B------:R-:W-:-:S03]  /*8720*/  UMOV UR7, 0x40000040 ;  /* 0x4000004000077882 */ /* 0x000fc60000000000 */
[----:B------:R-:W-:-:S04]  /*8730*/  UIMAD UR6, UR38, -0x70, UR6 ;  /* 0xffffff90260678a4 */ /* 0x000fc8000f8e0206 */
[----:B------:R-:W-:-:S04]  /*8740*/  UIADD3 UR6, UR6, 0x1, UR15 ;  /* 0x0000000106067890 */ /* 0x000fc8000fffe00f */
[----:B------:R-:W-:Y:S01]  /*8750*/  UIADD3 UR6, UR6, -UR14, URZ ;  /* 0x8000000e06067290 */ /* 0x000fe2000fffe03f */
[----:B------:R-:W-:-:S05]  /*8760*/  R2UR UR14, R12 ;  /* 0x000000000c0e72ca */ /* 0x000fca00000e0000 */
[----:B-1----:R-:W-:Y:S01]  /*8770*/  IMAD.U32 R3, RZ, RZ, UR6 ;  /* 0x00000006ff037e24 */ /* 0x002fe2000f8e00ff */
[----:B------:R-:W-:-:S03]  /*8780*/  UIADD3 UR6, UR11, 0x180, URZ ;  /* 0x000001800b067890 */ /* 0x000fc6000fffe03f */
[----:B------:R-:W-:-:S04]  /*8790*/  IMAD R4, R204, -0x2, R3 ;  /* 0xfffffffecc047824 */ /* 0x000fc800078e0203 */
[----:B------:R-:W-:Y:S01]  /*87a0*/  IMAD.IADD R4, R205, 0x1, R4 ;  /* 0x00000001cd047824 */ /* 0x000fe200078e0204 */
[----:B------:R-:W-:Y:S02]  /*87b0*/  UISETP.GT.AND UP0, UPT, UR38, UR14, UPT ;  /* 0x0000000e2600728c */ /* 0x000fe4000bf04270 */
[----:B------:R-:W-:Y:S02]  /*87c0*/  UIADD3 UR38, UR38, -0x1, URZ ;  /* 0xffffffff26267890 */ /* 0x000fe4000fffe03f */
[C---:B------:R-:W-:Y:S02]  /*87d0*/  ISETP.GT.AND P2, PT, R4.reuse, RZ, PT ;  /* 0x000000ff0400720c */ /* 0x040fe40003f44270 */
[----:B------:R-:W-:Y:S02]  /*87e0*/  ISETP.GT.AND P3, PT, R4, 0x1, PT ;  /* 0x000000010400780c */ /* 0x000fe40003f64270 */
[----:B------:R-:W-:Y:S02]  /*87f0*/  FSEL R219, R168, -INF , P2 ;  /* 0xff800000a8db7808 */ /* 0x000fe40001000000 */
[----:B------:R-:W-:-:S02]  /*8800*/  ISETP.GT.AND P2, PT, R4, 0x8, PT ;  /* 0x000000080400780c */ /* 0x000fc40003f44270 */
[----:B------:R-:W-:Y:S02]  /*8810*/  FSEL R217, R169, -INF , P3 ;  /* 0xff800000a9d97808 */ /* 0x000fe40001800000 */
[----:B0-----:R-:W-:Y:S02]  /*8820*/  FMNMX.FTZ R0, R219, R10, !PT ;  /* 0x0000000adb007209 */ /* 0x001fe40007810000 */
[----:B------:R-:W-:Y:S02]  /*8830*/  ISETP.GT.AND P3, PT, R4, 0x9, PT ;  /* 0x000000090400780c */ /* 0x000fe40003f64270 */
[----:B------:R-:W-:Y:S02]  /*8840*/  FSEL R199, R172, -INF , P2 ;  /* 0xff800000acc77808 */ /* 0x000fe40001000000 */
[----:B------:R-:W-:Y:S02]  /*8850*/  FMNMX.FTZ R0, R217, R0, !PT ;  /* 0x00000000d9007209 */ /* 0x000fe40007810000 */
[----:B------:R-:W-:-:S02]  /*8860*/  ISETP.GT.AND P2, PT, R4, 0x10, PT ;  /* 0x000000100400780c */ /* 0x000fc40003f44270 */
[----:B------:R-:W-:Y:S02]  /*8870*/  FMNMX.FTZ R0, R199, R0, !PT ;  /* 0x00000000c7007209 */ /* 0x000fe40007810000 */
[----:B------:R-:W-:Y:S02]  /*8880*/  FSEL R197, R160, -INF , P2 ;  /* 0xff800000a0c57808 */ /* 0x000fe40001000000 */
[----:B------:R-:W-:-:S04]  /*8890*/  ISETP.GT.AND P2, PT, R4, 0x18, PT ;  /* 0x000000180400780c */ /* 0x000fc80003f44270 */
[----:B------:R-:W-:Y:S02]  /*88a0*/  FSEL R203, R164, -INF , P2 ;  /* 0xff800000a4cb7808 */ /* 0x000fe40001000000 */
[C---:B------:R-:W-:Y:S01]  /*88b0*/  ISETP.GT.AND P2, PT, R4.reuse, 0x20, PT ;  /* 0x000000200400780c */ /* 0x040fe20003f44270 */
[----:B------:R-:W-:Y:S02]  /*88c0*/  WARPGROUP.DEPBAR.LE gsb0, 0x0 ;  /* 0x00008000000079c5 */ /* 0x000fe40000010000 */
[----:B------:R-:W-:Y:S01]  /*88d0*/  WARPGROUP.ARRIVE ;  /* 0x00000000000079c5 */ /* 0x000fe20000000000 */
[----:B------:R-:W-:Y:S02]  /*88e0*/  FSEL R195, R173, -INF , P3 ;  /* 0xff800000adc37808 */ /* 0x000fe40001800000 */
[----:B------:R-:W-:Y:S02]  /*88f0*/  ISETP.GT.AND P3, PT, R4, 0x11, PT ;  /* 0x000000110400780c */ /* 0x000fe40003f64270 */
[----:B------:R-:W-:Y:S01]  /*8900*/  FMNMX.FTZ R0, R195, R0, !PT ;  /* 0x00000000c3007209 */ /* 0x000fe20007810000 */
[----:B------:R-:W-:Y:S01]  /*8910*/  HGMMA.64x192x16.F32.BF16 R24, R188, gdesc[UR4].tnspB, R24, gsb0 ;  /* 0x42e00004bc187df0 */ /* 0x000fe20008001818 */
[----:B------:R-:W-:Y:S01]  /*8920*/  UIADD3 UR6, UR11, 0x200, URZ ;  /* 0x000002000b067890 */ /* 0x000fe2000fffe03f */
[----:B------:R-:W-:Y:S01]  /*8930*/  FSEL R201, R161, -INF , P3 ;  /* 0xff800000a1c97808 */ /* 0x000fe20001800000 */
[----:B------:R-:W-:Y:S01]  /*8940*/  UMOV UR7, 0x40000040 ;  /* 0x4000004000077882 */ /* 0x000fe20000000000 */
[----:B------:R-:W-:-:S02]  /*8950*/  FMNMX.FTZ R0, R197, R0, !PT ;  /* 0x00000000c5007209 */ /* 0x000fc40007810000 */
[C---:B------:R-:W-:Y:S02]  /*8960*/  ISETP.GT.AND P3, PT, R4.reuse, 0x19, PT ;  /* 0x000000190400780c */ /* 0x040fe40003f64270 */
[----:B------:R-:W-:Y:S02]  /*8970*/  FMNMX.FTZ R0, R201, R0, !PT ;  /* 0x00000000c9007209 */ /* 0x000fe40007810000 */
[----:B------:R-:W-:Y:S02]  /*8980*/  FSEL R169, R165, -INF , P3 ;  /* 0xff800000a5a97808 */ /* 0x000fe40001800000 */
        /* <DEDUP_REMOVED lines=56> */
[----:B------:R-:W-:Y:S01]  /*8d10*/  HGMMA.64x192x16.F32.BF16 R24, R184, gdesc[UR4].tnspB, R24, gsb0 ;  /* 0x42e00004b8187df0 */ /* 0x000fe20008001818 */
[----:B------:R-:W-:Y:S01]  /*8d20*/  FMNMX.FTZ R0, R189, R0, !PT ;  /* 0x00000000bd007209 */ /* 0x000fe20007810000 */
[----:B------:R-:W-:Y:S01]  /*8d30*/  UIADD3 UR6, UR11, 0x280, URZ ;  /* 0x000002800b067890 */ /* 0x000fe2000fffe03f */
[----:B------:R-:W-:Y:S01]  /*8d40*/  ISETP.GT.AND P3, PT, R4, 0x69, PT ;  /* 0x000000690400780c */ /* 0x000fe20003f64270 */
[----:B------:R-:W-:Y:S01]  /*8d50*/  UMOV UR7, 0x40000040 ;  /* 0x4000004000077882 */ /* 0x000fe20000000000 */
[----:B------:R-:W-:-:S02]  /*8d60*/  FSEL R193, R124, -INF , P2 ;  /* 0xff8000007cc17808 */ /* 0x000fc40001000000 */
[----:B------:R-:W-:Y:S02]  /*8d70*/  FMNMX.FTZ R0, R191, R0, !PT ;  /* 0x00000000bf007209 */ /* 0x000fe40007810000 */
[----:B------:R-:W-:Y:S02]  /*8d80*/  FSEL R125, R125, -INF , P3 ;  /* 0xff8000007d7d7808 */ /* 0x000fe40001800000 */
[----:B------:R-:W-:Y:S02]  /*8d90*/  FMNMX.FTZ R0, R193, R0, !PT ;  /* 0x00000000c1007209 */ /* 0x000fe40007810000 */
[----:B------:R-:W-:Y:S02]  /*8da0*/  IADD3 R4, R4, 0x8, RZ ;  /* 0x0000000804047810 */ /* 0x000fe40007ffe0ff */
[----:B------:R-:W-:Y:S02]  /*8db0*/  FMNMX.FTZ R14, R125, R0, !PT ;  /* 0x000000007d0e7209 */ /* 0x000fe40007810000 */
[----:B------:R-:W0:Y:S01]  /*8dc0*/  LDC R0, c[0x0][0x988] ;  /* 0x00026200ff007b82 */ /* 0x000e220000000800 */
[----:B------:R-:W-:-:S02]  /*8dd0*/  ISETP.GT.AND P3, PT, R4, RZ, PT ;  /* 0x000000ff0400720c */ /* 0x000fc40003f64270 */
[----:B------:R-:W1:Y:S01]  /*8de0*/  SHFL.BFLY PT, R5, R14, 0x2, 0x1f ;  /* 0x0c401f000e057f89 */ /* 0x000e6200000e0000 */
[----:B------:R-:W-:Y:S02]  /*8df0*/  ISETP.GT.AND P4, PT, R4, 0x1, PT ;  /* 0x000000010400780c */ /* 0x000fe40003f84270 */
[----:B------:R-:W-:Y:S02]  /*8e00*/  FSEL R170, R170, -INF , P3 ;  /* 0xff800000aaaa7808 */ /* 0x000fe40001800000 */
[C---:B------:R-:W-:Y:S02]  /*8e10*/  ISETP.GT.AND P3, PT, R4.reuse, 0x8, PT ;  /* 0x000000080400780c */ /* 0x040fe40003f64270 */
[----:B------:R-:W-:Y:S02]  /*8e20*/  FSEL R171, R171, -INF , P4 ;  /* 0xff800000abab7808 */ /* 0x000fe40002000000 */
[----:B------:R-:W-:Y:S02]  /*8e30*/  ISETP.GT.AND P4, PT, R4, 0x9, PT ;  /* 0x000000090400780c */ /* 0x000fe40003f84270 */
[----:B-1----:R-:W-:-:S02]  /*8e40*/  FMNMX.FTZ R20, R14, R5, !PT ;  /* 0x000000050e147209 */ /* 0x002fc40007810000 */
[----:B------:R-:W-:-:S03]  /*8e50*/  FMNMX.FTZ R14, R170, R9, !PT ;  /* 0x00000009aa0e7209 */ /* 0x000fc60007810000 */
[----:B------:R-:W1:Y:S01]  /*8e60*/  SHFL.BFLY PT, R5, R20, 0x1, 0x1f ;  /* 0x0c201f0014057f89 */ /* 0x000e6200000e0000 */
[----:B------:R-:W-:Y:S02]  /*8e70*/  FMNMX.FTZ R14, R171, R14, !PT ;  /* 0x0000000eab0e7209 */ /* 0x000fe40007810000 */
[----:B-1----:R-:W-:-:S04]  /*8e80*/  FMNMX.FTZ R5, R20, R5, !PT ;  /* 0x0000000514057209 */ /* 0x002fc80007810000 */
[C---:B------:R-:W-:Y:S01]  /*8e90*/  FSETP.NEU.FTZ.AND P2, PT, R5.reuse, -INF , PT ;  /* 0xff8000000500780b */ /* 0x040fe20003f5d000 */
[----:B0-----:R-:W-:-:S05]  /*8ea0*/  FMUL.FTZ R2, R5, R0 ;  /* 0x0000000005027220 */ /* 0x001fca0000410000 */
        /* <DEDUP_REMOVED lines=101> */
[----:B------:R-:W-:Y:S01]  /*9500*/  FSEL R221, R142, -INF , P3 ;  /* 0xff8000008edd7808 */ /* 0x000fe20001800000 */
[----:B------:R-:W-:Y:S01]  /*9510*/  IMAD.U32 R142, RZ, RZ, UR10 ;  /* 0x0000000aff8e7e24 */ /* 0x000fe2000f8e00ff */
[----:B------:R-:W-:-:S02]  /*9520*/  FMNMX.FTZ R14, R139, R14, !PT ;  /* 0x0000000e8b0e7209 */ /* 0x000fc40007810000 */
[----:B------:R-:W-:Y:S01]  /*9530*/  FSEL R143, R143, -INF , P4 ;  /* 0xff8000008f8f7808 */ /* 0x000fe20002000000 */
[----:B------:R-:W-:Y:S01]  /*9540*/  @!P1 VIADD R142, R142, 0x36860 ;  /* 0x000368608e8e9836 */ /* 0x000fe20000000000 */
[C---:B------:R-:W-:Y:S01]  /*9550*/  ISETP.GT.AND P3, PT, R4.reuse, 0x50, PT ;  /* 0x000000500400780c */ /* 0x040fe20003f64270 */
[----:B------:R-:W-:Y:S01]  /*9560*/  MUFU.EX2 R120, R120 ;  /* 0x0000007800787308 */ /* 0x000fe20000000800 */
[----:B------:R-:W-:Y:S02]  /*9570*/  FMNMX.FTZ R14, R221, R14, !PT ;  /* 0x0000000edd0e7209 */ /* 0x000fe40007810000 */
[----:B------:R-:W-:Y:S02]  /*9580*/  ISETP.GT.AND P4, PT, R4, 0x51, PT ;  /* 0x000000510400780c */ /* 0x000fe40003f84270 */
[----:B------:R-:W-:Y:S02]  /*9590*/  FSEL R157, R130, -INF , P3 ;  /* 0xff800000829d7808 */ /* 0x000fe40001800000 */
[----:B------:R-:W-:Y:S01]  /*95a0*/  FMNMX.FTZ R14, R143, R14, !PT ;  /* 0x0000000e8f0e7209 */ /* 0x000fe20007810000 */
[----:B------:R-:W-:Y:S01]  /*95b0*/  MUFU.EX2 R125, R125 ;  /* 0x0000007d007d7308 */ /* 0x000fe20000000800 */
[----:B------:R-:W-:-:S02]  /*95c0*/  ISETP.GT.AND P3, PT, R4, 0x58, PT ;  /* 0x000000580400780c */ /* 0x000fc40003f64270 */
[----:B------:R-:W-:Y:S02]  /*95d0*/  FSEL R131, R131, -INF , P4 ;  /* 0xff80000083837808 */ /* 0x000fe40002000000 */
[----:B------:R-:W-:Y:S02]  /*95e0*/  FMNMX.FTZ R14, R157, R14, !PT ;  /* 0x0000000e9d0e7209 */ /* 0x000fe40007810000 */
[----:B------:R-:W-:Y:S02]  /*95f0*/  ISETP.GT.AND P4, PT, R4, 0x59, PT ;  /* 0x000000590400780c */ /* 0x000fe40003f84270 */
[----:B------:R-:W-:Y:S02]  /*9600*/  FSEL R223, R134, -INF , P3 ;  /* 0xff80000086df7808 */ /* 0x000fe40001800000 */
[----:B------:R-:W-:Y:S02]  /*9610*/  FMNMX.FTZ R14, R131, R14, !PT ;  /* 0x0000000e830e7209 */ /* 0x000fe40007810000 */
[----:B------:R-:W-:-:S02]  /*9620*/  FSEL R135, R135, -INF , P4 ;  /* 0xff80000087877808 */ /* 0x000fc40002000000 */
[C---:B------:R-:W-:Y:S02]  /*9630*/  ISETP.GT.AND P3, PT, R4.reuse, 0x60, PT ;  /* 0x000000600400780c */ /* 0x040fe40003f64270 */
[----:B------:R-:W-:Y:S02]  /*9640*/  FMNMX.FTZ R14, R223, R14, !PT ;  /* 0x0000000edf0e7209 */ /* 0x000fe40007810000 */
[----:B------:R-:W-:Y:S02]  /*9650*/  ISETP.GT.AND P4, PT, R4, 0x61, PT ;  /* 0x000000610400780c */ /* 0x000fe40003f84270 */
[----:B------:R-:W-:Y:S02]  /*9660*/  FSEL R145, R122, -INF , P3 ;  /* 0xff8000007a917808 */ /* 0x000fe40001800000 */
[----:B------:R-:W-:Y:S02]  /*9670*/  FMNMX.FTZ R14, R135, R14, !PT ;  /* 0x0000000e870e7209 */ /* 0x000fe40007810000 */
[----:B------:R-:W-:-:S02]  /*9680*/  ISETP.GT.AND P3, PT, R4, 0x68, PT ;  /* 0x000000680400780c */ /* 0x000fc40003f64270 */
[----:B------:R-:W-:Y:S02]  /*9690*/  FSEL R123, R123, -INF , P4 ;  /* 0xff8000007b7b7808 */ /* 0x000fe40002000000 */
[----:B------:R-:W-:Y:S02]  /*96a0*/  FMNMX.FTZ R14, R145, R14, !PT ;  /* 0x0000000e910e7209 */ /* 0x000fe40007810000 */
[----:B------:R-:W-:Y:S02]  /*96b0*/  ISETP.GT.AND P4, PT, R4, 0x69, PT ;  /* 0x000000690400780c */ /* 0x000fe40003f84270 */
[----:B------:R-:W-:Y:S02]  /*96c0*/  FSEL R225, R126, -INF , P3 ;  /* 0xff8000007ee17808 */ /* 0x000fe40001800000 */
[----:B------:R-:W-:Y:S02]  /*96d0*/  FMNMX.FTZ R14, R123, R14, !PT ;  /* 0x0000000e7b0e7209 */ /* 0x000fe40007810000 */
[----:B------:R-:W-:Y:S01]  /*96e0*/  FSEL R227, R127, -INF , P4 ;  /* 0xff8000007fe37808 */ /* 0x000fe20002000000 */
[----:B------:R-:W-:Y:S01]  /*96f0*/  FFMA.FTZ R127, R149, R0, -R2 ;  /* 0x00000000957f7223 */ /* 0x000fe20000010802 */
[----:B------:R-:W-:-:S02]  /*9700*/  FMNMX.FTZ R14, R225, R14, !PT ;  /* 0x0000000ee10e7209 */ /* 0x000fc40007810000 */
[----:B------:R-:W-:Y:S02]  /*9710*/  @!P1 PRMT R142, RZ, 0x654, R142 ;  /* 0x00000654ff8e9816 */ /* 0x000fe4000000008e */
[----:B------:R-:W-:Y:S01]  /*9720*/  FMNMX.FTZ R3, R227, R14, !PT ;  /* 0x0000000ee3037209 */ /* 0x000fe20007810000 */
[----:B------:R-:W-:Y:S01]  /*9730*/  FFMA.FTZ R14, R165, R0, -R2 ;  /* 0x00000000a50e7223 */ /* 0x000fe20000010802 */
[----:B------:R-:W-:Y:S03]  /*9740*/  MUFU.EX2 R127, R127 ;  /* 0x0000007f007f7308 */ /* 0x000fe60000000800 */
[----:B------:R-:W0:Y:S05]  /*9750*/  SHFL.BFLY PT, R4, R3, 0x2, 0x1f ;  /* 0x0c401f0003047f89 */ /* 0x000e2a00000e0000 */
[----:B------:R-:W1:Y:S01]  /*9760*/  MUFU.EX2 R14, R14 ;  /* 0x0000000e000e7308 */ /* 0x000e620000000800 */
[----:B0-----:R-:W-:-:S05]  /*9770*/  FMNMX.FTZ R3, R3, R4, !PT ;  /* 0x0000000403037209 */ /* 0x001fca0007810000 */
[----:B------:R-:W0:Y:S02]  /*9780*/  SHFL.BFLY PT, R4, R3, 0x1, 0x1f ;  /* 0x0c201f0003047f89 */ /* 0x000e2400000e0000 */
[----:B0-----:R-:W-:Y:S01]  /*9790*/  FMNMX.FTZ R4, R3, R4, !PT ;  /* 0x0000000403047209 */ /* 0x001fe20007810000 */
[----:B------:R-:W-:Y:S02]  /*97a0*/  WARPGROUP.DEPBAR.LE gsb0, 0x0 ;  /* 0x00008000000079c5 */ /* 0x000fe40000010000 */
[----:B------:R-:W-:Y:S01]  /*97b0*/  WARPGROUP.ARRIVE ;  /* 0x00000000000079c5 */ /* 0x000fe20000000000 */
[----:B------:R-:W-:Y:S01]  /*97c0*/  FSEL R3, R5, RZ, P2 ;  /* 0x000000ff05037208 */ /* 0x000fe20001000000 */
[-C--:B------:R-:W-:Y:S01]  /*97d0*/  FFMA.FTZ R182, R173, R0.reuse, -R2 ;  /* 0x00000000adb67223 */ /* 0x080fe20000010802 */
[C---:B------:R-:W-:Y:S01]  /*97e0*/  FSETP.NEU.FTZ.AND P2, PT, R4.reuse, -INF , PT ;  /* 0xff8000000400780b */ /* 0x040fe20003f5d000 */
[C---:B------:R-:W-:Y:S01]  /*97f0*/  FMUL.FTZ R126, R4.reuse, R0 ;  /* 0x00000000047e7220 */ /* 0x040fe20000410000 */
[----:B-1----:R-:W-:Y:S01]  /*9800*/  F2FP.BF16.F32.PACK_AB R180, R129, R14 ;  /* 0x0000000e81b4723e */ /* 0x002fe200000010ff */
[----:B------:R-:W-:Y:S01]  /*9810*/  HGMMA.64x192x16.F32.BF16 R24, R176, gdesc[UR4].tnspB, R24, gsb0 ;  /* 0x42e00004b0187df0 */ /* 0x000fe20008001818 */
[----:B------:R-:W-:Y:S01]  /*9820*/  FADD.FTZ R3, -R3, R10 ;  /* 0x0000000a03037221 */ /* 0x000fe20000010100 */
[----:B------:R-:W-:Y:S01]  /*9830*/  FSEL R134, R4, RZ, P2 ;  /* 0x000000ff04867208 */ /* 0x000fe20001000000 */
[----:B------:R-:W-:Y:S01]  /*9840*/  MUFU.EX2 R182, R182 ;  /* 0x000000b600b67308 */ /* 0x000fe20000000800 */
[----:B------:R-:W-:Y:S01]  /*9850*/  FSEL R126, R126, RZ, P2 ;  /* 0x000000ff7e7e7208 */ /* 0x000fe20001000000 */
[----:B------:R-:W-:Y:S01]  /*9860*/  FMUL.FTZ R3, R3, R0 ;  /* 0x0000000003037220 */ /* 0x000fe20000410000 */
[----:B------:R-:W-:-:S03]  /*9870*/  PLOP3.LUT P2, PT, PT, PT, UP0, 0x80, 0x0 ;  /* 0x000000000000781c */ /* 0x000fc60003f4f008 */
[-CC-:B------:R-:W-:Y:S01]  /*9880*/  FFMA.FTZ R10, R170, R0.reuse, -R126.reuse ;  /* 0x00000000aa0a7223 */ /* 0x180fe2000001087e */
[-CC-:B------:R-:W-:Y:S01]  /*9890*/  FFMA.FTZ R141, R171, R0.reuse, -R126.reuse ;  /* 0x00000000ab8d7223 */ /* 0x180fe2000001087e */
[----:B------:R0:W1:Y:S01]  /*98a0*/  MUFU.EX2 R2, R3 ;  /* 0x0000000300027308 */ /* 0x0000620000000800 */
        /* <DEDUP_REMOVED lines=8> */
[----:B0-----:R-:W-:Y:S01]  /*9930*/  FADD.FTZ R3, -R134, R9 ;  /* 0x0000000986037221 */ /* 0x001fe20000010100 */
[----:B------:R-:W-:-:S02]  /*9940*/  IMAD.U32 R9, RZ, RZ, UR39 ;  /* 0x00000027ff097e24 */ /* 0x000fc4000f8e00ff */
[-CC-:B------:R-:W-:Y:S01]  /*9950*/  FFMA.FTZ R130, R155, R0.reuse, -R126.reuse ;  /* 0x000000009b827223 */ /* 0x180fe2000001087e */
[-CC-:B------:R-:W-:Y:S01]  /*9960*/  FFMA.FTZ R195, R203, R0.reuse, -R126.reuse ;  /* 0x00000000cbc37223 */ /* 0x180fe2000001087e */
[-C--:B------:R-:W-:Y:S01]  /*9970*/  FMUL.FTZ R3, R3, R0.reuse ;  /* 0x0000000003037220 */ /* 0x080fe20000410000 */
[-CC-:B------:R-:W-:Y:S01]  /*9980*/  FFMA.FTZ R132, R217, R0.reuse, -R126.reuse ;  /* 0x00000000d9847223 */ /* 0x180fe2000001087e */
[-CC-:B------:R-:W-:Y:S01]  /*9990*/  FFMA.FTZ R189, R169, R0.reuse, -R126.reuse ;  /* 0x00000000a9bd7223 */ /* 0x180fe2000001087e */
[----:B------:R-:W0:Y:S01]  /*99a0*/  MUFU.EX2 R141, R141 ;  /* 0x0000008d008d7308 */ /* 0x000e220000000800 */
[----:B-1----:R-:W-:Y:S01]  /*99b0*/  FFMA.FTZ R7, R2, R7, R121 ;  /* 0x0000000702077223 */ /* 0x002fe20000010079 */
[-CC-:B------:R-:W-:Y:S01]  /*99c0*/  FFMA.FTZ R219, R219, R0.reuse, -R126.reuse ;  /* 0x00000000dbdb7223 */ /* 0x180fe2000001087e */
        /* <DEDUP_REMOVED lines=12> */
[-CC-:B------:R-:W-:Y:S01]  /*9a90*/  FFMA.FTZ R145, R145, R0.reuse, -R126.reuse ;  /* 0x0000000091917223 */ /* 0x180fe2000001087e */
[----:B------:R-:W2:Y:S01]  /*9aa0*/  MUFU.EX2 R122, R122 ;  /* 0x0000007a007a7308 */ /* 0x000ea20000000800 */
[----:B------:R-:W-:Y:S01]  /*9ab0*/  FADD.FTZ R138, R196, R7 ;  /* 0x00000007c48a7221 */ /* 0x000fe20000010000 */
[-CC-:B------:R-:W-:Y:S01]  /*9ac0*/  FFMA.FTZ R123, R123, R0.reuse, -R126.reuse ;  /* 0x000000007b7b7223 */ /* 0x180fe2000001087e */
[----:B------:R-:W-:Y:S01]  /*9ad0*/  FFMA.FTZ R225, R225, R0, -R126 ;  /* 0x00000000e1e17223 */ /* 0x000fe2000001087e */
[----:B0-----:R-:W-:Y:S01]  /*9ae0*/  F2FP.BF16.F32.PACK_AB R201, R141, R10 ;  /* 0x0000000a8dc9723e */ /* 0x001fe200000010ff */
[----:B------:R-:W-:Y:S01]  /*9af0*/  FADD.FTZ R7, R167, R138 ;  /* 0x0000008aa7077221 */ /* 0x000fe20000010000 */
[----:B------:R-:W-:-:S02]  /*9b00*/  F2FP.BF16.F32.PACK_AB R200, R200, R121 ;  /* 0x00000079c8c8723e */ /* 0x000fc400000010ff */
[----:B------:R-:W0:Y:S01]  /*9b10*/  MUFU.EX2 R149, R149 ;  /* 0x0000009500957308 */ /* 0x000e220000000800 */
[----:B-1----:R-:W-:Y:S01]  /*9b20*/  FFMA.FTZ R138, R3, R6, R10 ;  /* 0x00000006038a7223 */ /* 0x002fe2000001000a */
[----:B------:R-:W-:Y:S01]  /*9b30*/  FADD.FTZ R140, R198, R7 ;  /* 0x00000007c68c7221 */ /* 0x000fe20000010000 */
[----:B------:R-:W-:Y:S01]  /*9b40*/  @!P1 VIADD R6, R9, 0x36840 ;  /* 0x0003684009069836 */ /* 0x000fe20000000000 */
[----:B------:R-:W-:Y:S01]  /*9b50*/  F2FP.BF16.F32.PACK_AB R202, R175, R202 ;  /* 0x000000caafca723e */ /* 0x000fe200000010ff */
[----:B------:R-:W-:Y:S01]  /*9b60*/  FADD.FTZ R7, R141, R138 ;  /* 0x0000008a8d077221 */ /* 0x000fe20000010000 */
[----:B------:R-:W-:Y:S01]  /*9b70*/  FADD.FTZ R9, R159, R140 ;  /* 0x0000008c9f097221 */ /* 0x000fe20000010000 */
[----:B------:R-:W-:Y:S01]  /*9b80*/  F2FP.BF16.F32.PACK_AB R196, R167, R196 ;  /* 0x000000c4a7c4723e */ /* 0x000fe200000010ff */
[----:B------:R-:W1:Y:S01]  /*9b90*/  MUFU.EX2 R124, R124 ;  /* 0x0000007c007c7308 */ /* 0x000e620000000800 */
[----:B--2---:R-:W-:Y:S01]  /*9ba0*/  FADD.FTZ R138, R122, R7 ;  /* 0x000000077a8a7221 */ /* 0x004fe20000010000 */
[----:B------:R-:W-:Y:S01]  /*9bb0*/  FADD.FTZ R140, R192, R9 ;  /* 0x00000009c08c7221 */ /* 0x000fe20000010000 */
[----:B------:R-:W-:Y:S01]  /*9bc0*/  @!P1 PRMT R6, RZ, 0x654, R6 ;  /* 0x00000654ff069816 */ /* 0x000fe20000000006 */
[----:B------:R-:W-:Y:S01]  /*9bd0*/  IMAD.MOV.U32 R10, RZ, RZ, R5 ;  /* 0x000000ffff0a7224 */ /* 0x000fe200078e0005 */
[----:B------:R-:W-:Y:S01]  /*9be0*/  F2FP.BF16.F32.PACK_AB R198, R159, R198 ;  /* 0x000000c69fc6723e */ /* 0x000fe200000010ff */
[C---:B------:R-:W-:Y:S01]  /*9bf0*/  FADD.FTZ R9, R147.reuse, R140 ;  /* 0x0000008c93097221 */ /* 0x040fe20000010000 */
[----:B------:R-:W-:Y:S01]  /*9c00*/  F2FP.BF16.F32.PACK_AB R192, R147, R192 ;  /* 0x000000c093c0723e */ /* 0x000fe200000010ff */
[----:B------:R-:W2:Y:S01]  /*9c10*/  MUFU.EX2 R163, R163 ;  /* 0x000000a300a37308 */ /* 0x000ea20000000800 */
[----:B0-----:R-:W-:Y:S01]  /*9c20*/  FADD.FTZ R7, R149, R138 ;  /* 0x0000008a95077221 */ /* 0x001fe20000010000 */
[----:B------:R-:W-:Y:S01]  /*9c30*/  FADD.FTZ R140, R194, R9 ;  /* 0x00000009c28c7221 */ /* 0x000fe20000010000 */
[----:B------:R-:W-:-:S02]  /*9c40*/  F2FP.BF16.F32.PACK_AB R194, R15, R194 ;  /* 0x000000c20fc2723e */ /* 0x000fc400000010ff */
[----:B------:R-:W-:Y:S01]  /*9c50*/  F2FP.BF16.F32.PACK_AB R203, R149, R122 ;  /* 0x0000007a95cb723e */ /* 0x000fe200000010ff */
[----:B------:R-:W-:Y:S02]  /*9c60*/  FADD.FTZ R9, R15, R140 ;  /* 0x0000008c0f097221 */ /* 0x000fe40000010000 */
[----:B------:R-:W0:Y:S01]  /*9c70*/  MUFU.EX2 R128, R128 ;  /* 0x0000008000807308 */ /* 0x000e220000000800 */
[----:B-1----:R-:W-:Y:S01]  /*9c80*/  FADD.FTZ R138, R124, R7 ;  /* 0x000000077c8a7221 */ /* 0x002fe20000010000 */
[----:B------:R-:W-:Y:S01]  /*9c90*/  FADD.FTZ R144, R188, R9 ;  /* 0x00000009bc907221 */ /* 0x000fe20000010000 */
[----:B------:R-:W-:-:S03]  /*9ca0*/  F2FP.BF16.F32.PACK_AB R188, R11, R188 ;  /* 0x000000bc0bbc723e */ /* 0x000fc600000010ff */
[----:B------:R-:W-:Y:S01]  /*9cb0*/  FADD.FTZ R9, R11, R144 ;  /* 0x000000900b097221 */ /* 0x000fe20000010000 */
[----:B------:R-:W-:Y:S01]  /*9cc0*/  IMAD.U32 R11, RZ, RZ, UR61 ;  /* 0x0000003dff0b7e24 */ /* 0x000fe2000f8e00ff */
[----:B------:R-:W-:Y:S01]  /*9cd0*/  MUFU.EX2 R199, R199 ;  /* 0x000000c700c77308 */ /* 0x000fe20000000800 */
[----:B--2---:R-:W-:Y:S01]  /*9ce0*/  FADD.FTZ R7, R163, R138 ;  /* 0x0000008aa3077221 */ /* 0x004fe20000010000 */
[----:B------:R-:W-:Y:S01]  /*9cf0*/  FADD.FTZ R144, R190, R9 ;  /* 0x00000009be907221 */ /* 0x000fe20000010000 */
[----:B------:R-:W-:Y:S01]  /*9d00*/  FFMA.FTZ R138, R143, R0, -R126 ;  /* 0x000000008f8a7223 */ /* 0x000fe2000001087e */
[C---:B------:R-:W-:Y:S02]  /*9d10*/  F2FP.BF16.F32.PACK_AB R190, R127.reuse, R190 ;  /* 0x000000be7fbe723e */ /* 0x040fe400000010ff */
[----:B------:R-:W-:Y:S01]  /*9d20*/  FADD.FTZ R9, R127, R144 ;  /* 0x000000907f097221 */ /* 0x000fe20000010000 */
[----:B------:R-:W-:Y:S01]  /*9d30*/  F2FP.BF16.F32.PACK_AB R197, R163, R124 ;  /* 0x0000007ca3c5723e */ /* 0x000fe200000010ff */
[----:B------:R-:W-:Y:S01]  /*9d40*/  MUFU.EX2 R193, R193 ;  /* 0x000000c100c17308 */ /* 0x000fe20000000800 */
[----:B0-----:R-:W-:Y:S01]  /*9d50*/  FADD.FTZ R140, R128, R7 ;  /* 0x00000007808c7221 */ /* 0x001fe20000010000 */
        /* <DEDUP_REMOVED lines=18> */
[----:B------:R-:W-:-:S06]  /*9e80*/  FADD.FTZ R14, R120, R9 ;  /* 0x00000009780e7221 */ /* 0x000fcc0000010000 */
        /* <DEDUP_REMOVED lines=8> */
[----:B------:R-:W-:Y:S01]  /*9f10*/  MUFU.EX2 R148, R145 ;  /* 0x0000009100947308 */ /* 0x000fe20000000800 */
[----:B------:R-:W-:-:S02]  /*9f20*/  WARPGROUP.DEPBAR.LE gsb0, 0x0 ;  /* 0x00008000000079c5 */ /* 0x000fc40000010000 */
[----:B------:R1:W-:Y:S01]  /*9f30*/  @!P1 SYNCS.ARRIVE.TRANS64.RED.A1T0 RZ, [R6+URZ], RZ ;  /* 0x000000ff06ff99a7 */ /* 0x0003e2000810043f */
[----:B------:R-:W-:-:S04]  /*9f40*/  F2FP.BF16.F32.PACK_AB R176, R137, R20 ;  /* 0x0000001489b0723e */ /* 0x000fc800000010ff */
[----:B------:R-:W2:Y:S01]  /*9f50*/  MUFU.EX2 R123, R123 ;  /* 0x0000007b007b7308 */ /* 0x000ea20000000800 */
[----:B------:R-:W-:Y:S02]  /*9f60*/  F2FP.BF16.F32.PACK_AB R178, R125, R120 ;  /* 0x000000787db2723e */ /* 0x000fe400000010ff */
[----:B0-----:R-:W-:Y:S01]  /*9f70*/  F2FP.BF16.F32.PACK_AB R183, R135, R146 ;  /* 0x0000009287b7723e */ /* 0x001fe200000010ff */
[----:B------:R0:W-:Y:S04]  /*9f80*/  @!P1 SYNCS.ARRIVE.TRANS64.RED.A1T0 RZ, [R142+URZ], RZ ;  /* 0x000000ff8eff99a7 */ /* 0x0001e8000810043f */
[----:B-1----:R-:W1:Y:S01]  /*9f90*/  MUFU.EX2 R6, R139 ;  /* 0x0000008b00067308 */ /* 0x002e620000000800 */
[----:B0-----:R-:W-:Y:S01]  /*9fa0*/  FADD.FTZ R142, R199, R140 ;  /* 0x0000008cc78e7221 */ /* 0x001fe20000010000 */
[-CC-:B------:R-:W-:Y:S01]  /*9fb0*/  FFMA.FTZ R140, R131, R0.reuse, -R126.reuse ;  /* 0x00000000838c7223 */ /* 0x180fe2000001087e */
[----:B------:R-:W-:-:S05]  /*9fc0*/  FFMA.FTZ R126, R227, R0, -R126 ;  /* 0x00000000e37e7223 */ /* 0x000fca000001087e */
[----:B------:R-:W-:Y:S01]  /*9fd0*/  MUFU.EX2 R20, R225 ;  /* 0x000000e100147308 */ /* 0x000fe20000000800 */
[----:B------:R-:W-:Y:S01]  /*9fe0*/  FADD.FTZ R7, R193, R142 ;  /* 0x0000008ec1077221 */ /* 0x000fe20000010000 */
[----:B------:R-:W-:Y:S02]  /*9ff0*/  F2FP.BF16.F32.PACK_AB R199, R199, R128 ;  /* 0x00000080c7c7723e */ /* 0x000fe400000010ff */
[C---:B------:R-:W-:Y:S01]  /*a000*/  F2FP.BF16.F32.PACK_AB R193, R130.reuse, R193 ;  /* 0x000000c182c1723e */ /* 0x040fe200000010ff */
[----:B------:R-:W-:Y:S01]  /*a010*/  FADD.FTZ R142, R130, R7 ;  /* 0x00000007828e7221 */ /* 0x000fe20000010000 */
[----:B--2---:R-:W-:Y:S02]  /*a020*/  F2FP.BF16.F32.PACK_AB R177, R123, R148 ;  /* 0x000000947bb1723e */ /* 0x004fe400000010ff */
[----:B------:R-:W-:Y:S01]  /*a030*/  MUFU.EX2 R140, R140 ;  /* 0x0000008c008c7308 */ /* 0x000fe20000000800 */
[----:B------:R-:W-:Y:S01]  /*a040*/  FADD.FTZ R7, R195, R142 ;  /* 0x0000008ec3077221 */ /* 0x000fe20000010000 */
[----:B------:R-:W-:-:S03]  /*a050*/  F2FP.BF16.F32.PACK_AB R195, R132, R195 ;  /* 0x000000c384c3723e */ /* 0x000fc600000010ff */
[----:B------:R-:W-:-:S03]  /*a060*/  FADD.FTZ R142, R132, R7 ;  /* 0x00000007848e7221 */ /* 0x000fc60000010000 */
[----:B------:R-:W0:Y:S01]  /*a070*/  MUFU.EX2 R126, R126 ;  /* 0x0000007e007e7308 */ /* 0x000e220000000800 */
[----:B------:R-:W-:Y:S01]  /*a080*/  FADD.FTZ R7, R189, R142 ;  /* 0x0000008ebd077221 */ /* 0x000fe20000010000 */
[----:B------:R-:W-:-:S03]  /*a090*/  F2FP.BF16.F32.PACK_AB R189, R134, R189 ;  /* 0x000000bd86bd723e */ /* 0x000fc600000010ff */
[----:B------:R-:W-:-:S04]  /*a0a0*/  FADD.FTZ R142, R134, R7 ;  /* 0x00000007868e7221 */ /* 0x000fc80000010000 */
[----:B------:R-:W-:Y:S01]  /*a0b0*/  FADD.FTZ R7, R191, R142 ;  /* 0x0000008ebf077221 */ /* 0x000fe20000010000 */
[----:B------:R-:W-:-:S03]  /*a0c0*/  F2FP.BF16.F32.PACK_AB R191, R136, R191 ;  /* 0x000000bf88bf723e */ /* 0x000fc600000010ff */
[----:B------:R-:W-:-:S04]  /*a0d0*/  FADD.FTZ R142, R136, R7 ;  /* 0x00000007888e7221 */ /* 0x000fc80000010000 */
[----:B------:R-:W-:Y:S01]  /*a0e0*/  FADD.FTZ R7, R185, R142 ;  /* 0x0000008eb9077221 */ /* 0x000fe20000010000 */
[----:B-1----:R-:W-:Y:S02]  /*a0f0*/  F2FP.BF16.F32.PACK_AB R185, R6, R185 ;  /* 0x000000b906b9723e */ /* 0x002fe400000010ff */
[----:B0-----:R-:W-:Y:S01]  /*a100*/  F2FP.BF16.F32.PACK_AB R179, R126, R20 ;  /* 0x000000147eb3723e */ /* 0x001fe200000010ff */
        /* <DEDUP_REMOVED lines=16> */
.L_x_4860:
[----:B------:R-:W-:-:S13]  /*a210*/  ISETP.LE.AND P2, PT, RZ, UR38, PT ;  /* 0x00000026ff007c0c */ /* 0x000fda000bf43270 */
[----:B------:R-:W-:Y:S05]  /*a220*/  @!P2 BRA `(.L_x_4870) ;  /* 0x0000003800f4a947 */ /* 0x000fea0003800000 */
[----:B------:R-:W-:Y:S01]  /*a230*/  IMAD.MOV.U32 R11, RZ, RZ, R4 ;  /* 0x000000ffff0b7224 */ /* 0x000fe200078e0004 */
[----:B------:R-:W-:Y:S01]  /*a240*/  UMOV UR39, UR61 ;  /* 0x0000003d00277c82 */ /* 0x000fe20008000000 */
[----:B------:R-:W-:Y:S01]  /*a250*/  IMAD.MOV.U32 R9, RZ, RZ, R5 ;  /* 0x000000ffff097224 */ /* 0x000fe200078e0005 */
[----:B------:R-:W-:-:S06]  /*a260*/  UMOV UR37, UR36 ;  /* 0x0000002400257c82 */ /* 0x000fcc0008000000 */
.L_x_4879:
[----:B------:R-:W-:-:S04]  /*a270*/  UIADD3 UR36, UR37, 0x1, URZ ;  /* 0x0000000125247890 */ /* 0x000fc8000fffe03f */
[----:B------:R-:W-:-:S04]  /*a280*/  UISETP.NE.AND UP0, UPT, UR36, 0x2, UPT ;  /* 0x000000022400788c */ /* 0x000fc8000bf05270 */
[----:B------:R-:W-:Y:S02]  /*a290*/  USEL UR61, URZ, 0x1, UP0 ;  /* 0x000000013f3d7887 */ /* 0x000fe40008000000 */
[----:B------:R-:W-:Y:S02]  /*a2a0*/  USEL UR36, UR36, URZ, UP0 ;  /* 0x0000003f24247287 */ /* 0x000fe40008000000 */
[----:B------:R-:W-:Y:S01]  /*a2b0*/  ULOP3.LUT UR61, UR39, UR61, URZ, 0x3c, !UPT ;  /* 0x0000003d273d7292 */ /* 0x000fe2000f8e3c3f */
[----:B------:R-:W-:Y:S11]  /*a2c0*/  @!P0 BRA `(.L_x_4871) ;  /* 0x0000000000048947 */ /* 0x000ff60003800000 */
[----:B------:R-:W-:Y:S01]  /*a2d0*/  BPT.TRAP 0x1 ;  /* 0x000000040000795c */ /* 0x000fe20000300000 */
.L_x_4871:
[----:B------:R-:W-:Y:S01]  /*a2e0*/  ULEA UR6, UR36, UR60, 0x3 ;  /* 0x0000003c24067291 */ /* 0x000fe2000f8e183f */
[----:B------:R-:W-:-:S05]  /*a2f0*/  IMAD.U32 R0, RZ, RZ, UR61 ;  /* 0x0000003dff007e24 */ /* 0x000fca000f8e00ff */
[----:B------:R-:W-:-:S04]  /*a300*/  SHF.L.U32 R0, R0, 0x1f, RZ ;  /* 0x0000001f00007819 */ /* 0x000fc800000006ff */
[----:B------:R0:W1:Y:S01]  /*a310*/  SYNCS.PHASECHK.TRANS64.TRYWAIT P2, [UR6+0x36830], R0 ;  /* 0x03683000ff0075a7 */ /* 0x0000620008040146 */
[----:B------:R-:W-:Y:S05]  /*a320*/  @!P0 BRA `(.L_x_4872) ;  /* 0x0000000000048947 */ /* 0x000fea0003800000 */
[----:B------:R-:W-:Y:S01]  /*a330*/  BPT.TRAP 0x1 ;  /* 0x000000040000795c */ /* 0x000fe20000300000 */
.L_x_4872:
[----:B-1----:R-:W-:Y:S05]  /*a340*/  @P2 BRA `(.L_x_4873) ;  /* 0x0000000000082947 */ /* 0x002fea0003800000 */
[----:B------:R-:W1:Y:S02]  /*a350*/  SYNCS.PHASECHK.TRANS64.TRYWAIT P2, [UR6+0x36830], R0 ;  /* 0x03683000ff0075a7 */ /* 0x000e640008040146 */
[----:B-1----:R-:W-:Y:S05]  /*a360*/  @!P2 BRA `(.L_x_4874) ;  /* 0x000000c80060a947 */ /* 0x002fea0003800000 */
.L_x_4873:
        /* <DEDUP_REMOVED lines=602> */
.L_x_4875:
[----:B------:R-:W-:Y:S01]  /*c910*/  ULEA UR11, UR37, UR60, 0x3 ;  /* 0x0000003c250b7291 */ /* 0x000fe2000f8e183f */
[----:B01----:R-:W-:-:S05]  /*c920*/  IMAD.U32 R0, RZ, RZ, UR39 ;  /* 0x00000027ff007e24 */ /* 0x003fca000f8e00ff */
[----:B------:R-:W-:-:S04]  /*c930*/  SHF.L.U32 R0, R0, 0x1f, RZ ;  /* 0x0000001f00007819 */ /* 0x000fc800000006ff */
[----:B------:R0:W1:Y:S01]  /*c940*/  SYNCS.PHASECHK.TRANS64.TRYWAIT P2, [UR11+0x36850], R0 ;  /* 0x03685000ff0075a7 */ /* 0x000062000804014b */
[----:B------:R-:W-:Y:S05]  /*c950*/  @!P0 BRA `(.L_x_4876) ;  /* 0x0000000000048947 */ /* 0x000fea0003800000 */
[----:B------:R-:W-:Y:S01]  /*c960*/  BPT.TRAP 0x1 ;  /* 0x000000040000795c */ /* 0x000fe20000300000 */
.L_x_4876:
[----:B-1----:R-:W-:Y:S05]  /*c970*/  @P2 BRA `(.L_x_4877) ;  /* 0x0000000000082947 */ /* 0x002fea0003800000 */
[----:B------:R-:W1:Y:S02]  /*c980*/  SYNCS.PHASECHK.TRANS64.TRYWAIT P2, [UR11+0x36850], R0 ;  /* 0x03685000ff0075a7 */ /* 0x000e64000804014b */
[----:B-1----:R-:W-:Y:S05]  /*c990*/  @!P2 BRA `(.L_x_4878) ;  /* 0x000000a000eca947 */ /* 0x002fea0003800000 */
.L_x_4877:
[----:B------:R-:W-:Y:S01]  /*c9a0*/  UIADD3 UR6, UR60, 0x400, URZ ;  /* 0x000004003c067890 */ /* 0x000fe2000fffe03f */
[----:B------:R-:W-:Y:S01]  /*c9b0*/  WARPGROUP.ARRIVE ;  /* 0x00000000000079c5 */ /* 0x000fe20000000000 */
[----:B------:R-:W-:Y:S01]  /*c9c0*/  UMOV UR7, 0x40000040 ;  /* 0x4000004000077882 */ /* 0x000fe20000000000 */
[----:B01----:R-:W-:Y:S01]  /*c9d0*/  FMNMX.FTZ R0, R168, R9, !PT ;  /* 0x00000009a8007209 */ /* 0x003fe20007810000 */
[----:B------:R-:W-:Y:S01]  /*c9e0*/  USHF.R.U32.HI UR6, URZ, 0x4, UR6 ;  /* 0x000000043f067899 */ /* 0x000fe20008011606 */
[----:B------:R-:W-:Y:S01]  /*c9f0*/  ISETP.LT.AND P2, PT, RZ, UR38, PT ;  /* 0x00000026ff007c0c */ /* 0x000fe2000bf41270 */
[----:B------:R-:W-:Y:S01]  /*ca00*/  UMOV UR39, UR61 ;  /* 0x0000003d00277c82 */ /* 0x000fe20008000000 */
[----:B------:R-:W-:Y:S01]  /*ca10*/  FMNMX.FTZ R3, R169, R0, !PT ;  /* 0x00000000a9037209 */ /* 0x000fe20007810000 */
[----:B------:R-:W-:-:S03]  /*ca20*/  ULOP3.LUT UR6, UR6, 0x3fff, URZ, 0xc0, !UPT ;  /* 0x00003fff06067892 */ /* 0x000fc6000f8ec03f */
[----:B------:R-:W-:Y:S01]  /*ca30*/  FMNMX.FTZ R0, R172, R3, !PT ;  /* 0x00000003ac007209 */ /* 0x000fe20007810000 */
[----:B------:R-:W-:-:S03]  /*ca40*/  ULOP3.LUT UR6, UR6, 0x3800000, URZ, 0xfc, !UPT ;  /* 0x0380000006067892 */ /* 0x000fc6000f8efc3f */
[----:B------:R-:W-:Y:S01]  /*ca50*/  FMNMX.FTZ R3, R173, R0, !PT ;  /* 0x00000000ad037209 */ /* 0x000fe20007810000 */
[----:B------:R-:W-:-:S03]  /*ca60*/  UIMAD UR10, UR37, 0xa80, UR6 ;  /* 0x00000a80250a78a4 */ /* 0x000fc6000f8e0206 */
[----:B------:R-:W-:Y:S01]  /*ca70*/  FMNMX.FTZ R0, R160, R3, !PT ;  /* 0x00000003a0007209 */ /* 0x000fe20007810000 */
[----:B------:R-:W-:-:S03]  /*ca80*/  UMOV UR37, UR36 ;  /* 0x0000002400257c82 */ /* 0x000fc60008000000 */
[----:B------:R-:W-:Y:S01]  /*ca90*/  UMOV UR6, UR10 ;  /* 0x0000000a00067c82 */ /* 0x000fe20008000000 */
        /* <DEDUP_REMOVED lines=30> */
[----:B------:R-:W1:Y:S01]  /*cc80*/  SHFL.BFLY PT, R5, R10, 0x1, 0x1f ;  /* 0x0c201f000a057f89 */ /* 0x000e6200000e0000 */
[----:B------:R-:W-:-:S04]  /*cc90*/  FMNMX.FTZ R15, R171, R4, !PT ;  /* 0x00000004ab0f7209 */ /* 0x000fc80007810000 */
[----:B------:R-:W-:-:S04]  /*cca0*/  FMNMX.FTZ R4, R174, R15, !PT ;  /* 0x0000000fae047209 */ /* 0x000fc80007810000 */
[----:B------:R-:W-:-:S04]  /*ccb0*/  FMNMX.FTZ R15, R175, R4, !PT ;  /* 0x00000004af0f7209 */ /* 0x000fc80007810000 */
[----:B------:R-:W-:-:S04]  /*ccc0*/  FMNMX.FTZ R4, R162, R15, !PT ;  /* 0x0000000fa2047209 */ /* 0x000fc80007810000 */
[----:B------:R-:W-:-:S04]  /*ccd0*/  FMNMX.FTZ R17, R163, R4, !PT ;  /* 0x00000004a3117209 */ /* 0x000fc80007810000 */
[----:B------:R-:W-:Y:S02]  /*cce0*/  FMNMX.FTZ R4, R166, R17, !PT ;  /* 0x00000011a6047209 */ /* 0x000fe40007810000 */
[----:B-1----:R-:W-:Y:S02]  /*ccf0*/  FMNMX.FTZ R5, R10, R5, !PT ;  /* 0x000000050a057209 */ /* 0x002fe40007810000 */
[----:B------:R-:W-:-:S03]  /*cd00*/  FMNMX.FTZ R17, R167, R4, !PT ;  /* 0x00000004a7117209 */ /* 0x000fc60007810000 */
[----:B------:R-:W-:Y:S01]  /*cd10*/  FADD.FTZ R3, -R5, R9 ;  /* 0x0000000905037221 */ /* 0x000fe20000010100 */
[----:B------:R-:W-:-:S03]  /*cd20*/  FMNMX.FTZ R4, R154, R17, !PT ;  /* 0x000000119a047209 */ /* 0x000fc60007810000 */
[----:B0-----:R-:W-:Y:S01]  /*cd30*/  FMUL.FTZ R2, R3, R0 ;  /* 0x0000000003027220 */ /* 0x001fe20000410000 */
        /* <DEDUP_REMOVED lines=12> */
[----:B------:R0:W-:Y:S01]  /*ce00*/  MUFU.EX2 R19, R10 ;  /* 0x0000000a00137308 */ /* 0x0001e20000000800 */
        /* <DEDUP_REMOVED lines=8> */
[--C-:B0-----:R-:W-:Y:S01]  /*ce90*/  FFMA.FTZ R10, R120, R0, -R3.reuse ;  /* 0x00000000780a7223 */ /* 0x101fe20000010803 */
[----:B------:R-:W-:Y:S01]  /*cea0*/  FMNMX.FTZ R21, R151, R4, !PT ;  /* 0x0000000497157209 */ /* 0x000fe20007810000 */
[-CC-:B------:R-:W-:Y:S01]  /*ceb0*/  FFMA.FTZ R12, R124, R0.reuse, -R3.reuse ;  /* 0x000000007c0c7223 */ /* 0x180fe20000010803 */
[----:B------:R-:W-:Y:S01]  /*cec0*/  FFMA.FTZ R18, R125, R0, -R3 ;  /* 0x000000007d127223 */ /* 0x000fe20000010803 */
[----:B------:R-:W-:Y:S01]  /*ced0*/  MUFU.EX2 R2, R2 ;  /* 0x0000000200027308 */ /* 0x000fe20000000800 */
[----:B------:R-:W-:-:S04]  /*cee0*/  FMNMX.FTZ R4, R138, R21, !PT ;  /* 0x000000158a047209 */ /* 0x000fc80007810000 */
[----:B------:R-:W-:-:S03]  /*cef0*/  FMNMX.FTZ R153, R139, R4, !PT ;  /* 0x000000048b997209 */ /* 0x000fc60007810000 */
[----:B------:R-:W0:Y:S01]  /*cf00*/  MUFU.EX2 R9, R9 ;  /* 0x0000000900097308 */ /* 0x000e220000000800 */
[----:B------:R-:W-:-:S04]  /*cf10*/  FMNMX.FTZ R4, R142, R153, !PT ;  /* 0x000000998e047209 */ /* 0x000fc80007810000 */
[----:B------:R-:W-:-:S03]  /*cf20*/  FMNMX.FTZ R153, R143, R4, !PT ;  /* 0x000000048f997209 */ /* 0x000fc60007810000 */
[----:B------:R-:W-:Y:S01]  /*cf30*/  MUFU.EX2 R13, R13 ;  /* 0x0000000d000d7308 */ /* 0x000fe20000000800 */
[----:B------:R-:W-:-:S04]  /*cf40*/  FMNMX.FTZ R4, R130, R153, !PT ;  /* 0x0000009982047209 */ /* 0x000fc80007810000 */
[----:B------:R-:W-:Y:S01]  /*cf50*/  FMNMX.FTZ R153, R131, R4, !PT ;  /* 0x0000000483997209 */ /* 0x000fe20007810000 */
[----:B------:R-:W-:Y:S02]  /*cf60*/  WARPGROUP.DEPBAR.LE gsb0, 0x0 ;  /* 0x00008000000079c5 */ /* 0x000fe40000010000 */
[----:B------:R-:W-:Y:S01]  /*cf70*/  WARPGROUP.ARRIVE ;  /* 0x00000000000079c5 */ /* 0x000fe20000000000 */
[----:B------:R-:W-:Y:S01]  /*cf80*/  FMNMX.FTZ R4, R134, R153, !PT ;  /* 0x0000009986047209 */ /* 0x000fe20007810000 */
[-CC-:B------:R-:W-:Y:S01]  /*cf90*/  FFMA.FTZ R200, R169, R0.reuse, -R3.reuse ;  /* 0x00000000a9c87223 */ /* 0x180fe20000010803 */
[----:B------:R-:W-:Y:S01]  /*cfa0*/  FFMA.FTZ R202, R172, R0, -R3 ;  /* 0x00000000acca7223 */ /* 0x000fe20000010803 */
[----:B0-----:R-:W-:Y:S01]  /*cfb0*/  FFMA.FTZ R7, R2, R7, R9 ;  /* 0x0000000702077223 */ /* 0x001fe20000010009 */
[----:B------:R-:W-:Y:S01]  /*cfc0*/  FMNMX.FTZ R153, R135, R4, !PT ;  /* 0x0000000487997209 */ /* 0x000fe20007810000 */
[----:B------:R-:W-:Y:S01]  /*cfd0*/  HGMMA.64x192x16.F32.BF16 R24, R196, gdesc[UR4].tnspB, R24, gsb0 ;  /* 0x42e00004c4187df0 */ /* 0x000fe20008001818 */
[----:B------:R-:W-:Y:S01]  /*cfe0*/  UIADD3 UR6, UR10, 0x100, URZ ;  /* 0x000001000a067890 */ /* 0x000fe2000fffe03f */
[----:B------:R-:W0:Y:S01]  /*cff0*/  MUFU.EX2 R200, R200 ;  /* 0x000000c800c87308 */ /* 0x000e220000000800 */
[----:B------:R-:W-:Y:S01]  /*d000*/  UMOV UR7, 0x40000040 ;  /* 0x4000004000077882 */ /* 0x000fe20000000000 */
[----:B------:R-:W-:-:S04]  /*d010*/  FMNMX.FTZ R4, R122, R153, !PT ;  /* 0x000000997a047209 */ /* 0x000fc80007810000 */
[----:B------:R-:W-:Y:S02]  /*d020*/  FMNMX.FTZ R153, R123, R4, !PT ;  /* 0x000000047b997209 */ /* 0x000fe40007810000 */
[----:B------:R-:W-:Y:S02]  /*d030*/  MUFU.EX2 R202, R202 ;  /* 0x000000ca00ca7308 */ /* 0x000fe40000000800 */
[----:B------:R-:W-:-:S04]  /*d040*/  FMNMX.FTZ R4, R126, R153, !PT ;  /* 0x000000997e047209 */ /* 0x000fc80007810000 */
[----:B------:R-:W-:Y:S02]  /*d050*/  FMNMX.FTZ R4, R127, R4, !PT ;  /* 0x000000047f047209 */ /* 0x000fe40007810000 */
[----:B------:R-:W-:Y:S01]  /*d060*/  MUFU.EX2 R15, R161 ;  /* 0x000000a1000f7308 */ /* 0x000fe20000000800 */
[C---:B0-----:R-:W-:Y:S01]  /*d070*/  FADD.FTZ R7, R200.reuse, R7 ;  /* 0x00000007c8077221 */ /* 0x041fe20000010000 */
[----:B------:R-:W-:Y:S01]  /*d080*/  F2FP.BF16.F32.PACK_AB R200, R200, R9 ;  /* 0x00000009c8c8723e */ /* 0x000fe200000010ff */
[----:B------:R-:W0:Y:S05]  /*d090*/  SHFL.BFLY PT, R153, R4, 0x2, 0x1f ;  /* 0x0c401f0004997f89 */ /* 0x000e2a00000e0000 */
        /* <DEDUP_REMOVED lines=28> */
[----:B------:R-:W-:-:S05]  /*d260*/  FFMA.FTZ R126, R126, R0, -R125 ;  /* 0x000000007e7e7223 */ /* 0x000fca000001087d */
        /* <DEDUP_REMOVED lines=44> */
[----:B------:R-:W-:Y:S01]  /*d530*/  FFMA.FTZ R191, R150, R0, -R125 ;  /* 0x0000000096bf7223 */ /* 0x000fe2000001087d */
        /* <DEDUP_REMOVED lines=16> */
[----:B------:R-:W-:Y:S01]  /*d640*/  @!P1 LEA R136, R136, UR60, 0x3 ;  /* 0x0000003c88889c11 */ /* 0x000fe2000f8e18ff */
[----:B------:R-:W-:Y:S01]  /*d650*/  UMOV UR7, 0x40000040 ;  /* 0x4000004000077882 */ /* 0x000fe20000000000 */
[----:B------:R-:W-:Y:S03]  /*d660*/  MUFU.EX2 R184, R184 ;  /* 0x000000b800b87308 */ /* 0x000fe60000000800 */
[----:B------:R-:W-:-:S05]  /*d670*/  @!P1 VIADD R136, R136, 0x36840 ;  /* 0x0003684088889836 */ /* 0x000fca0000000000 */
[----:B------:R-:W-:Y:S01]  /*d680*/  @!P1 PRMT R140, RZ, 0x654, R136 ;  /* 0x00000654ff8c9816 */ /* 0x000fe20000000088 */
        /* <DEDUP_REMOVED lines=14> */
[----:B------:R-:W-:-:S04]  /*d770*/  UIADD3 UR6, UR38, -0x1, URZ ;  /* 0xffffffff26067890 */ /* 0x000fc8000fffe03f */
[----:B------:R-:W0:Y:S03]  /*d780*/  MUFU.EX2 R3, R3 ;  /* 0x0000000300037308 */ /* 0x000e260000000800 */
[----:B------:R-:W-:-:S05]  /*d790*/  UMOV UR38, UR6 ;  /* 0x0000000600267c82 */ /* 0x000fca0008000000 */
[----:B------:R-:W1:Y:S08]  /*d7a0*/  MUFU.EX2 R18, R175 ;  /* 0x000000af00127308 */ /* 0x000e700000000800 */
[----:B------:R-:W2:Y:S01]  /*d7b0*/  MUFU.EX2 R128, R128 ;  /* 0x0000008000807308 */ /* 0x000ea20000000800 */
[----:B0-----:R-:W-:-:S04]  /*d7c0*/  FFMA.FTZ R6, R3, R6, R14 ;  /* 0x0000000603067223 */ /* 0x001fc8000001000e */
[----:B------:R-:W-:Y:S01]  /*d7d0*/  FADD.FTZ R138, R201, R6 ;  /* 0x00000006c98a7221 */ /* 0x000fe20000010000 */
[-CC-:B------:R-:W-:Y:S01]  /*d7e0*/  FFMA.FTZ R6, R139, R0.reuse, -R125.reuse ;  /* 0x000000008b067223 */ /* 0x180fe2000001087d */
[----:B------:R-:W-:Y:S01]  /*d7f0*/  FFMA.FTZ R125, R127, R0, -R125 ;  /* 0x000000007f7d7223 */ /* 0x000fe2000001087d */
[----:B------:R-:W0:Y:S01]  /*d800*/  MUFU.EX2 R132, R132 ;  /* 0x0000008400847308 */ /* 0x000e220000000800 */
[----:B------:R-:W-:-:S07]  /*d810*/  F2FP.BF16.F32.PACK_AB R201, R201, R14 ;  /* 0x0000000ec9c9723e */ /* 0x000fce00000010ff */
[----:B------:R-:W3:Y:S08]  /*d820*/  MUFU.EX2 R6, R6 ;  /* 0x0000000600067308 */ /* 0x000ef00000000800 */
[----:B------:R-:W4:Y:S08]  /*d830*/  MUFU.EX2 R180, R180 ;  /* 0x000000b400b47308 */ /* 0x000f300000000800 */
[----:B------:R-:W5:Y:S08]  /*d840*/  MUFU.EX2 R181, R130 ;  /* 0x0000008200b57308 */ /* 0x000f700000000800 */
[----:B------:R-:W5:Y:S08]  /*d850*/  MUFU.EX2 R182, R182 ;  /* 0x000000b600b67308 */ /* 0x000f700000000800 */
[----:B------:R-:W5:Y:S08]  /*d860*/  MUFU.EX2 R183, R134 ;  /* 0x0000008600b77308 */ /* 0x000f700000000800 */
[----:B------:R-:W-:Y:S01]  /*d870*/  MUFU.EX2 R125, R125 ;  /* 0x0000007d007d7308 */ /* 0x000fe20000000800 */
[----:B------:R-:W-:-:S02]  /*d880*/  WARPGROUP.DEPBAR.LE gsb0, 0x0 ;  /* 0x00008000000079c5 */ /* 0x000fc40000010000 */
[----:B------:R1:W-:Y:S05]  /*d890*/  @!P1 SYNCS.ARRIVE.TRANS64.RED.A1T0 RZ, [R140+URZ], RZ ;  /* 0x000000ff8cff99a7 */ /* 0x0003ea000810043f */
[----:B------:R-:W5:Y:S01]  /*d8a0*/  MUFU.EX2 R177, R122 ;  /* 0x0000007a00b17308 */ /* 0x000f620000000800 */
[----:B------:R-:W-:Y:S02]  /*d8b0*/  F2FP.BF16.F32.PACK_AB R178, R11, R12 ;  /* 0x0000000c0bb2723e */ /* 0x000fe400000010ff */
[----:B------:R-:W-:Y:S01]  /*d8c0*/  F2FP.BF16.F32.PACK_AB R176, R121, R10 ;  /* 0x0000000a79b0723e */ /* 0x000fe200000010ff */
[----:B-1----:R-:W-:-:S04]  /*d8d0*/  @!P1 VIADD R140, R144, 0x36860 ;  /* 0x00036860908c9836 */ /* 0x002fc80000000000 */
[----:B------:R-:W1:Y:S01]  /*d8e0*/  MUFU.EX2 R179, R126 ;  /* 0x0000007e00b37308 */ /* 0x000e620000000800 */
[----:B------:R-:W-:-:S04]  /*d8f0*/  @!P1 PRMT R140, RZ, 0x654, R140 ;  /* 0x00000654ff8c9816 */ /* 0x000fc8000000008c */
[----:B------:R2:W-:Y:S02]  /*d900*/  @!P1 SYNCS.ARRIVE.TRANS64.RED.A1T0 RZ, [R140+URZ], RZ ;  /* 0x000000ff8cff99a7 */ /* 0x0005e4000810043f */
[----:B--2---:R-:W-:Y:S01]  /*d910*/  FADD.FTZ R140, R202, R7 ;  /* 0x00000007ca8c7221 */ /* 0x004fe20000010000 */
[----:B------:R-:W-:Y:S01]  /*d920*/  FADD.FTZ R7, R203, R138 ;  /* 0x0000008acb077221 */ /* 0x000fe20000010000 */
[C---:B------:R-:W-:Y:S02]  /*d930*/  F2FP.BF16.F32.PACK_AB R203, R18.reuse, R203 ;  /* 0x000000cb12cb723e */ /* 0x040fe400000010ff */
[C---:B------:R-:W-:Y:S01]  /*d940*/  FADD.FTZ R139, R13.reuse, R140 ;  /* 0x0000008c0d8b7221 */ /* 0x040fe20000010000 */
[----:B------:R-:W-:Y:S01]  /*d950*/  FADD.FTZ R138, R18, R7 ;  /* 0x00000007128a7221 */ /* 0x000fe20000010000 */
        /* <DEDUP_REMOVED lines=29> */
[C---:B0-----:R-:W-:Y:S01]  /*db30*/  FADD.FTZ R14, R132.reuse, R7 ;  /* 0x00000007840e7221 */ /* 0x041fe20000010000 */
        /* <DEDUP_REMOVED lines=9> */
[----:B---3--:R-:W-:-:S02]  /*dbd0*/  F2FP.BF16.F32.PACK_AB R185, R6, R185 ;  /* 0x000000b906b9723e */ /* 0x008fc400000010ff */
[C---:B------:R-:W-:Y:S01]  /*dbe0*/  FADD.FTZ R9, R137.reuse, R18 ;  /* 0x0000001289097221 */ /* 0x040fe20000010000 */
[----:B------:R-:W-:Y:S01]  /*dbf0*/  FADD.FTZ R14, R6, R7 ;  /* 0x00000007060e7221 */ /* 0x000fe20000010000 */
[----:B------:R-:W-:Y:S02]  /*dc00*/  F2FP.BF16.F32.PACK_AB R184, R137, R184 ;  /* 0x000000b889b8723e */ /* 0x000fe400000010ff */
[----:B------:R-:W-:Y:S01]  /*dc10*/  FADD.FTZ R18, R186, R9 ;  /* 0x00000009ba127221 */ /* 0x000fe20000010000 */
[----:B------:R-:W-:Y:S01]  /*dc20*/  FADD.FTZ R14, R187, R14 ;  /* 0x0000000ebb0e7221 */ /* 0x000fe20000010000 */
[C---:B------:R-:W-:Y:S01]  /*dc30*/  F2FP.BF16.F32.PACK_AB R186, R141.reuse, R186 ;  /* 0x000000ba8dba723e */ /* 0x040fe200000010ff */
[----:B------:R-:W-:Y:S02]  /*dc40*/  IMAD.MOV.U32 R9, RZ, RZ, R5 ;  /* 0x000000ffff097224 */ /* 0x000fe400078e0005 */
[----:B------:R-:W-:Y:S01]  /*dc50*/  FADD.FTZ R7, R141, R18 ;  /* 0x000000128d077221 */ /* 0x000fe20000010000 */
[C---:B------:R-:W-:Y:S01]  /*dc60*/  FADD.FTZ R14, R143.reuse, R14 ;  /* 0x0000000e8f0e7221 */ /* 0x040fe20000010000 */
[----:B------:R-:W-:-:S02]  /*dc70*/  F2FP.BF16.F32.PACK_AB R187, R143, R187 ;  /* 0x000000bb8fbb723e */ /* 0x000fc400000010ff */
[----:B----4-:R-:W-:Y:S01]  /*dc80*/  FADD.FTZ R18, R180, R7 ;  /* 0x00000007b4127221 */ /* 0x010fe20000010000 */
[----:B-----5:R-:W-:Y:S01]  /*dc90*/  FADD.FTZ R14, R181, R14 ;  /* 0x0000000eb50e7221 */ /* 0x020fe20000010000 */
        /* <DEDUP_REMOVED lines=12> */
[----:B------:R-:W-:Y:S02]  /*dd60*/  F2FP.BF16.F32.PACK_AB R177, R123, R177 ;  /* 0x000000b17bb1723e */ /* 0x000fe400000010ff */
[----:B------:R-:W-:Y:S01]  /*dd70*/  FADD.FTZ R7, R121, R6 ;  /* 0x0000000679077221 */ /* 0x000fe20000010000 */
[----:B------:R-:W-:-:S03]  /*dd80*/  FADD.FTZ R14, R123, R14 ;  /* 0x0000000e7b0e7221 */ /* 0x000fc60000010000 */
[----:B------:R-:W-:Y:S01]  /*dd90*/  FADD.FTZ R6, R12, R7 ;  /* 0x000000070c067221 */ /* 0x000fe20000010000 */
[----:B-1----:R-:W-:Y:S01]  /*dda0*/  FADD.FTZ R14, R179, R14 ;  /* 0x0000000eb30e7221 */ /* 0x002fe20000010000 */
[----:B------:R-:W-:Y:S02]  /*ddb0*/  F2FP.BF16.F32.PACK_AB R179, R125, R179 ;  /* 0x000000b37db3723e */ /* 0x000fe400000010ff */
[----:B------:R-:W-:Y:S01]  /*ddc0*/  FADD.FTZ R7, R11, R6 ;  /* 0x000000060b077221 */ /* 0x000fe20000010000 */
[----:B------:R-:W-:Y:S01]  /*ddd0*/  FADD.FTZ R6, R125, R14 ;  /* 0x0000000e7d067221 */ /* 0x000fe20000010000 */
[----:B------:R-:W-:Y:S01]  /*dde0*/  IMAD.MOV.U32 R11, RZ, RZ, R4 ;  /* 0x000000ffff0b7224 */ /* 0x000fe200078e0004 */
[----:B------:R-:W-:Y:S06]  /*ddf0*/  @P2 BRA `(.L_x_4879) ;  /* 0xffffffc4001c2947 */ /* 0x000fec000383ffff */
.L_x_4870:
        /* <DEDUP_REMOVED lines=99> */
.L_x_4880:
[----:B------:R-:W-:Y:S01]  /*e430*/  ULEA UR5, UR36, UR60, 0x3 ;  /* 0x0000003c24057291 */ /* 0x000fe2000f8e183f */
[----:B------:R-:W-:-:S05]  /*e440*/  IMAD.U32 R2, RZ, RZ, UR61 ;  /* 0x0000003dff027e24 */ /* 0x000fca000f8e00ff */
[----:B------:R-:W-:-:S04]  /*e450*/  SHF.L.U32 R2, R2, 0x1f, RZ ;  /* 0x0000001f02027819 */ /* 0x000fc800000006ff */
[----:B------:R0:W1:Y:S01]  /*e460*/  SYNCS.PHASECHK.TRANS64.TRYWAIT P2, [UR5+0x36850], R2 ;  /* 0x03685002ff0075a7 */ /* 0x0000620008040145 */
[----:B------:R-:W-:Y:S05]  /*e470*/  @!P0 BRA `(.L_x_4881) ;  /* 0x0000000000048947 */ /* 0x000fea0003800000 */
[----:B------:R-:W-:Y:S01]  /*e480*/  BPT.TRAP 0x1 ;  /* 0x000000040000795c */ /* 0x000fe20000300000 */
.L_x_4881:
[----:B-1----:R-:W-:Y:S05]  /*e490*/  @P2 BRA `(.L_x_4882) ;  /* 0x0000000000082947 */ /* 0x002fea0003800000 */
[----:B------:R-:W1:Y:S02]  /*e4a0*/  SYNCS.PHASECHK.TRANS64.TRYWAIT P0, [UR5+0x36850], R2 ;  /* 0x03685002ff0075a7 */ /* 0x000e640008000145 */
[----:B-1----:R-:W-:Y:S05]  /*e4b0*/  @!P0 BRA `(.L_x_4883) ;  /* 0x00000088003c8947 */ /* 0x002fea0003800000 */
.L_x_4882:
[----:B------:R-:W-:Y:S01]  /*e4c0*/  UIADD3 UR60, UR60, 0x400, URZ ;  /* 0x000004003c3c7890 */ /* 0x000fe2000fffe03f */
[----:B------:R-:W-:Y:S01]  /*e4d0*/  WARPGROUP.ARRIVE ;  /* 0x00000000000079c5 */ /* 0x000fe20000000000 */
[----:B------:R-:W-:Y:S01]  /*e4e0*/  UMOV UR7, 0x40000040 ;  /* 0x4000004000077882 */ /* 0x000fe20000000000 */
[----:B-1----:R-:W1:Y:S01]  /*e4f0*/  SHFL.BFLY PT, R3, R6, 0x2, 0x1f ;  /* 0x0c401f0006037f89 */ /* 0x002e6200000e0000 */
[----:B------:R-:W-:Y:S01]  /*e500*/  USHF.R.U32.HI UR60, URZ, 0x4, UR60 ;  /* 0x000000043f3c7899 */ /* 0x000fe2000801163c */
[----:B------:R-:W-:Y:S01]  /*e510*/  IMAD.U32 R17, RZ, RZ, UR5 ;  /* 0x00000005ff117e24 */ /* 0x000fe2000f8e00ff */
[----:B------:R-:W-:Y:S01]  /*e520*/  R2UR UR8, R210 ;  /* 0x00000000d20872ca */ /* 0x000fe200000e0000 */
[----:B0-----:R-:W0:Y:S01]  /*e530*/  SHFL.BFLY PT, R2, R7, 0x2, 0x1f ;  /* 0x0c401f0007027f89 */ /* 0x001e2200000e0000 */
[----:B------:R-:W-:Y:S01]  /*e540*/  ULOP3.LUT UR60, UR60, 0x3fff, URZ, 0xc0, !UPT ;  /* 0x00003fff3c3c7892 */ /* 0x000fe2000f8ec03f */
[----:B------:R-:W-:-:S03]  /*e550*/  IMAD.MOV.U32 R11, RZ, RZ, RZ ;  /* 0x000000ffff0b7224 */ /* 0x000fc600078e00ff */
        /* <DEDUP_REMOVED lines=16> */
[----:B------:R-:W-:Y:S01]  /*e660*/  MOV R9, RZ ;  /* 0x000000ff00097202 */ /* 0x000fe20000000f00 */
[----:B-1----:R-:W-:-:S03]  /*e670*/  FADD.FTZ R14, R2, R3 ;  /* 0x00000003020e7221 */ /* 0x002fc60000010000 */
        /* <DEDUP_REMOVED lines=50> */
[-C--:B--2---:R-:W-:Y:S01]  /*e9a0*/  FMUL.FTZ R133, R39, R11.reuse ;  /* 0x0000000b27857220 */ /* 0x084fe20000410000 */
[----:B------:R-:W-:Y:S01]  /*e9b0*/  FMUL.FTZ R129, R43, R11 ;  /* 0x0000000b2b817220 */ /* 0x000fe20000410000 */
[-C--:B0-----:R-:W-:Y:S01]  /*e9c0*/  FMUL.FTZ R120, R32, R9.reuse ;  /* 0x0000000920787220 */ /* 0x081fe20000410000 */
[-C--:B------:R-:W-:Y:S01]  /*e9d0*/  FMUL.FTZ R0, R36, R9.reuse ;  /* 0x0000000924007220 */ /* 0x080fe20000410000 */
[----:B------:R-:W-:Y:S01]  /*e9e0*/  FMUL.FTZ R121, R37, R9 ;  /* 0x0000000925797220 */ /* 0x000fe20000410000 */
        /* <DEDUP_REMOVED lines=91> */
.L_x_4853:
        /* <DEDUP_REMOVED lines=14> */
[----:B------:R-:W-:Y:S01]  /*f080*/  R2UR UR6, R208 ;  /* 0x00000000d00672ca */ /* 0x000fe200000e0000 */
[----:B------:R-:W-:Y:S01]  /*f090*/  UISETP.NE.U32.AND UP0, UPT, UR8, URZ, UPT ;  /* 0x0000003f0800728c */ /* 0x000fe2000bf05070 */
[----:B------:R-:W-:Y:S01]  /*f0a0*/  R2UR UR4, R206 ;  /* 0x00000000ce0472ca */ /* 0x000fe200000e0000 */
[----:B------:R-:W-:Y:S01]  /*f0b0*/  ULDC.64 UR12, c[0x0][0x208] ;  /* 0x00008200000c7ab9 */ /* 0x000fe20000000a00 */
[----:B------:R-:W-:Y:S01]  /*f0c0*/  F2FP.BF16.F32.PACK_AB R36, R37, R36 ;  /* 0x000000242524723e */ /* 0x000fe200000010ff */
[----:B------:R-:W-:Y:S01]  /*f0d0*/  UISETP.NE.AND.EX UP0, UPT, UR9, URZ, UPT, UP0 ;  /* 0x0000003f0900728c */ /* 0x000fe2000bf05300 */
[----:B------:R-:W-:Y:S02]  /*f0e0*/  F2FP.BF16.F32.PACK_AB R37, R47, R38 ;  /* 0x000000262f25723e */ /* 0x000fe400000010ff */
[----:B------:R-:W-:-:S02]  /*f0f0*/  F2FP.BF16.F32.PACK_AB R88, R89, R88 ;  /* 0x000000585958723e */ /* 0x000fc400000010ff */
[----:B------:R-:W-:Y:S02]  /*f100*/  F2FP.BF16.F32.PACK_AB R38, R85, R84 ;  /* 0x000000545526723e */ /* 0x000fe400000010ff */
[----:B------:R-:W-:Y:S02]  /*f110*/  F2FP.BF16.F32.PACK_AB R39, R128, R39 ;  /* 0x000000278027723e */ /* 0x000fe400000010ff */
[----:B------:R-:W-:Y:S01]  /*f120*/  F2FP.BF16.F32.PACK_AB R89, R43, R90 ;  /* 0x0000005a2b59723e */ /* 0x000fe200000010ff */
[----:B------:R-:W-:Y:S01]  /*f130*/  USHF.L.U64.HI UR11, UR4, 0x2, UR6 ;  /* 0x00000002040b7899 */ /* 0x000fe20008010206 */
[----:B------:R-:W-:Y:S01]  /*f140*/  F2FP.BF16.F32.PACK_AB R96, R97, R96 ;  /* 0x000000606160723e */ /* 0x000fe200000010ff */
[----:B------:R-:W-:Y:S01]  /*f150*/  USHF.L.U32 UR10, UR4, 0x2, URZ ;  /* 0x00000002040a7899 */ /* 0x000fe2000800063f */
[----:B------:R-:W-:Y:S01]  /*f160*/  F2FP.BF16.F32.PACK_AB R90, R93, R92 ;  /* 0x0000005c5d5a723e */ /* 0x000fe200000010ff */
[----:B------:R-:W-:Y:S01]  /*f170*/  ULDC.64 UR6, c[0x0][0xbd8] ;  /* 0x0002f60000067ab9 */ /* 0x000fe20000000a00 */
[----:B------:R-:W-:Y:S01]  /*f180*/  F2FP.BF16.F32.PACK_AB R91, R86, R91 ;  /* 0x0000005b565b723e */ /* 0x000fe200000010ff */
[----:B------:R-:W-:Y:S01]  /*f190*/  UISETP.NE.U32.AND UP1, UPT, UR6, URZ, UPT ;  /* 0x0000003f0600728c */ /* 0x000fe2000bf25070 */
[----:B------:R-:W-:Y:S01]  /*f1a0*/  F2FP.BF16.F32.PACK_AB R97, R99, R98 ;  /* 0x000000626361723e */ /* 0x000fe200000010ff */
[----:B------:R-:W-:Y:S01]  /*f1b0*/  UIADD3 UR4, UP2, UR10, UR6, URZ ;  /* 0x000000060a047290 */ /* 0x000fe2000ff5e03f */
[----:B------:R-:W-:Y:S01]  /*f1c0*/  F2FP.BF16.F32.PACK_AB R104, R105, R104 ;  /* 0x000000686968723e */ /* 0x000fe200000010ff */
[----:B------:R-:W-:Y:S01]  /*f1d0*/  UISETP.NE.AND.EX UP1, UPT, UR7, URZ, UPT, UP1 ;  /* 0x0000003f0700728c */ /* 0x000fe2000bf25310 */
[----:B------:R-:W-:Y:S01]  /*f1e0*/  F2FP.BF16.F32.PACK_AB R98, R101, R100 ;  /* 0x000000646562723e */ /* 0x000fe200000010ff */
[----:B------:R-:W-:Y:S01]  /*f1f0*/  @UP0 UIADD3 UR6, UP3, UR10, UR8, URZ ;  /* 0x000000080a060290 */ /* 0x000fe2000ff7e03f */
[----:B------:R-:W-:Y:S01]  /*f200*/  F2FP.BF16.F32.PACK_AB R99, R103, R102 ;  /* 0x000000666763723e */ /* 0x000fe200000010ff */
[----:B------:R-:W-:Y:S01]  /*f210*/  UIADD3.X UR8, UR11, UR7, URZ, UP2, !UPT ;  /* 0x000000070b087290 */ /* 0x000fe200097fe43f */
[----:B------:R-:W-:-:S02]  /*f220*/  MOV R18, R42 ;  /* 0x0000002a00127202 */ /* 0x000fc40000000f00 */
[----:B0-----:R-:W-:Y:S01]  /*f230*/  MOV R19, R5 ;  /* 0x0000000500137202 */ /* 0x001fe20000000f00 */
[----:B------:R-:W-:Y:S01]  /*f240*/  @UP0 UIADD3.X UR7, UR11, UR9, URZ, UP3, !UPT ;  /* 0x000000090b070290 */ /* 0x000fe20009ffe43f */
[----:B------:R-:W-:Y:S02]  /*f250*/  F2FP.BF16.F32.PACK_AB R105, R107, R106 ;  /* 0x0000006a6b69723e */ /* 0x000fe400000010ff */
[----:B------:R-:W-:Y:S01]  /*f260*/  F2FP.BF16.F32.PACK_AB R112, R113, R112 ;  /* 0x000000707170723e */ /* 0x000fe200000010ff */
[----:B------:R-:W-:Y:S01]  /*f270*/  IMAD.WIDE R4, R213, 0x2, R18 ;  /* 0x00000002d5047825 */ /* 0x000fe200078e0212 */
[----:B------:R-:W-:Y:S02]  /*f280*/  F2FP.BF16.F32.PACK_AB R106, R109, R108 ;  /* 0x0000006c6d6a723e */ /* 0x000fe400000010ff */
[----:B------:R-:W-:Y:S02]  /*f290*/  F2FP.BF16.F32.PACK_AB R107, R111, R110 ;  /* 0x0000006e6f6b723e */ /* 0x000fe400000010ff */
[----:B------:R-:W-:-:S02]  /*f2a0*/  LOP3.LUT R29, R4, 0x380, RZ, 0xc0, !PT ;  /* 0x00000380041d7812 */ /* 0x000fc400078ec0ff */
        /* <DEDUP_REMOVED lines=17> */
[C---:B------:R-:W-:Y:S02]  /*f3c0*/  IADD3 R151, P6, R4.reuse, 0x8040, RZ ;  /* 0x0000804004977810 */ /* 0x040fe40007fde0ff */
[----:B------:R-:W-:Y:S01]  /*f3d0*/  IADD3 R153, P5, R4, 0x8060, RZ ;  /* 0x0000806004997810 */ /* 0x000fe20007fbe0ff */
[--C-:B------:R-:W-:Y:S01]  /*f3e0*/  IMAD.X R31, RZ, RZ, R5.reuse, P1 ;  /* 0x000000ffff1f7224 */ /* 0x100fe200008e0605 */
[----:B------:R-:W-:Y:S01]  /*f3f0*/  LOP3.LUT R4, R29, R4, RZ, 0x3c, !PT ;  /* 0x000000041d047212 */ /* 0x000fe200078e3cff */
[--C-:B------:R-:W-:Y:S01]  /*f400*/  IMAD.X R29, RZ, RZ, R5.reuse, P2 ;  /* 0x000000ffff1d7224 */ /* 0x100fe200010e0605 */
[----:B------:R-:W-:Y:S01]  /*f410*/  LOP3.LUT R8, R81, 0x380, RZ, 0xc0, !PT ;  /* 0x0000038051087812 */ /* 0x000fe200078ec0ff */
[--C-:B------:R-:W-:Y:S01]  /*f420*/  IMAD.X R33, RZ, RZ, R5.reuse, P6 ;  /* 0x000000ffff217224 */ /* 0x100fe200030e0605 */
[----:B------:R-:W-:Y:S01]  /*f430*/  LOP3.LUT R10, R87, 0x380, RZ, 0xc0, !PT ;  /* 0x00000380570a7812 */ /* 0x000fe200078ec0ff */
[----:B------:R-:W-:Y:S01]  /*f440*/  IMAD.X R35, RZ, RZ, R5, P5 ;  /* 0x000000ffff237224 */ /* 0x000fe200028e0605 */
[----:B------:R-:W-:-:S02]  /*f450*/  MOV R134, R4 ;  /* 0x0000000400867202 */ /* 0x000fc40000000f00 */
[----:B------:R-:W-:Y:S02]  /*f460*/  LOP3.LUT R12, R95, 0x380, RZ, 0xc0, !PT ;  /* 0x000003805f0c7812 */ /* 0x000fe400078ec0ff */
[----:B------:R-:W-:Y:S02]  /*f470*/  LOP3.LUT R14, R139, 0x380, RZ, 0xc0, !PT ;  /* 0x000003808b0e7812 */ /* 0x000fe400078ec0ff */
[----:B------:R-:W-:Y:S02]  /*f480*/  F2FP.BF16.F32.PACK_AB R5, R32, R137 ;  /* 0x000000892005723e */ /* 0x000fe400000010ff */
[----:B------:R-:W-:Y:S02]  /*f490*/  LOP3.LUT R24, R143, 0x380, RZ, 0xc0, !PT ;  /* 0x000003808f187812 */ /* 0x000fe400078ec0ff */
[----:B------:R-:W-:Y:S02]  /*f4a0*/  LOP3.LUT R26, R145, 0x380, RZ, 0xc0, !PT ;  /* 0x00000380911a7812 */ /* 0x000fe400078ec0ff */
[----:B------:R-:W-:-:S02]  /*f4b0*/  LOP3.LUT R32, R149, 0x380, RZ, 0xc0, !PT ;  /* 0x0000038095207812 */ /* 0x000fc400078ec0ff */
[----:B------:R-:W-:Y:S02]  /*f4c0*/  LOP3.LUT R20, R141, 0x380, RZ, 0xc0, !PT ;  /* 0x000003808d147812 */ /* 0x000fe400078ec0ff */
[----:B------:R-:W-:Y:S02]  /*f4d0*/  LOP3.LUT R28, R147, 0x380, RZ, 0xc0, !PT ;  /* 0x00000380931c7812 */ /* 0x000fe400078ec0ff */
[----:B------:R-:W-:Y:S02]  /*f4e0*/  LOP3.LUT R34, R151, 0x380, RZ, 0xc0, !PT ;  /* 0x0000038097227812 */ /* 0x000fe400078ec0ff */
[----:B------:R-:W-:Y:S02]  /*f4f0*/  SHF.R.U64 R8, R8, 0x3, RZ ;  /* 0x0000000308087819 */ /* 0x000fe400000012ff */
[----:B------:R-:W-:Y:S02]  /*f500*/  SHF.R.U64 R10, R10, 0x3, RZ ;  /* 0x000000030a0a7819 */ /* 0x000fe400000012ff */
[----:B------:R-:W-:-:S02]  /*f510*/  LOP3.LUT R80, R153, 0x380, RZ, 0xc0, !PT ;  /* 0x0000038099507812 */ /* 0x000fc400078ec0ff */
[----:B------:R-:W-:Y:S02]  /*f520*/  SHF.R.U64 R12, R12, 0x3, RZ ;  /* 0x000000030c0c7819 */ /* 0x000fe400000012ff */
[----:B------:R-:W-:Y:S02]  /*f530*/  SHF.R.U64 R14, R14, 0x3, RZ ;  /* 0x000000030e0e7819 */ /* 0x000fe400000012ff */
[----:B------:R-:W-:Y:S02]  /*f540*/  F2FP.BF16.F32.PACK_AB R4, R122, R7 ;  /* 0x000000077a04723e */ /* 0x000fe400000010ff */
[----:B------:R-:W-:Y:S02]  /*f550*/  SHF.R.U64 R24, R24, 0x3, RZ ;  /* 0x0000000318187819 */ /* 0x000fe400000012ff */
[----:B------:R-:W-:Y:S02]  /*f560*/  SHF.R.U64 R26, R26, 0x3, RZ ;  /* 0x000000031a1a7819 */ /* 0x000fe400000012ff */
[----:B------:R-:W-:-:S02]  /*f570*/  SHF.R.U64 R32, R32, 0x3, RZ ;  /* 0x0000000320207819 */ /* 0x000fc400000012ff */
[----:B------:R-:W-:Y:S01]  /*f580*/  F2FP.BF16.F32.PACK_AB R7, R135, R30 ;  /* 0x0000001e8707723e */ /* 0x000fe200000010ff */
[----:B------:R-:W-:Y:S01]  /*f590*/  BAR.SYNC.DEFER_BLOCKING 0x1, 0x100 ;  /* 0x0044000000007b1d */ /* 0x000fe20000010000 */
[----:B------:R-:W-:Y:S02]  /*f5a0*/  SHF.R.U64 R20, R20, 0x3, RZ ;  /* 0x0000000314147819 */ /* 0x000fe400000012ff */
[----:B------:R-:W-:Y:S02]  /*f5b0*/  SHF.R.U64 R28, R28, 0x3, RZ ;  /* 0x000000031c1c7819 */ /* 0x000fe400000012ff */
[----:B------:R-:W-:Y:S02]  /*f5c0*/  SHF.R.U64 R34, R34, 0x3, RZ ;  /* 0x0000000322227819 */ /* 0x000fe400000012ff */
[----:B------:R-:W-:Y:S02]  /*f5d0*/  LOP3.LUT R8, R8, R81, RZ, 0x3c, !PT ;  /* 0x0000005108087212 */ /* 0x000fe400078e3cff */
[----:B------:R-:W-:-:S02]  /*f5e0*/  LOP3.LUT R10, R10, R87, RZ, 0x3c, !PT ;  /* 0x000000570a0a7212 */ /* 0x000fc400078e3cff */
[----:B------:R-:W-:Y:S02]  /*f5f0*/  SHF.R.U64 R80, R80, 0x3, RZ ;  /* 0x0000000350507819 */ /* 0x000fe400000012ff */
[----:B------:R-:W-:Y:S02]  /*f600*/  LOP3.LUT R12, R12, R95, RZ, 0x3c, !PT ;  /* 0x0000005f0c0c7212 */ /* 0x000fe400078e3cff */
[----:B------:R-:W-:Y:S02]  /*f610*/  LOP3.LUT R14, R14, R139, RZ, 0x3c, !PT ;  /* 0x0000008b0e0e7212 */ /* 0x000fe400078e3cff */
[----:B------:R-:W-:Y:S02]  /*f620*/  LOP3.LUT R24, R24, R143, RZ, 0x3c, !PT ;  /* 0x0000008f18187212 */ /* 0x000fe400078e3cff */
[----:B------:R-:W-:Y:S02]  /*f630*/  LOP3.LUT R26, R26, R145, RZ, 0x3c, !PT ;  /* 0x000000911a1a7212 */ /* 0x000fe400078e3cff */
[----:B------:R-:W-:-:S02]  /*f640*/  LOP3.LUT R30, R32, R149, RZ, 0x3c, !PT ;  /* 0x00000095201e7212 */ /* 0x000fc400078e3cff */
[----:B------:R-:W-:Y:S01]  /*f650*/  LOP3.LUT R20, R20, R141, RZ, 0x3c, !PT ;  /* 0x0000008d14147212 */ /* 0x000fe200078e3cff */
[----:B------:R0:W-:Y:S01]  /*f660*/  STSM.16.M88.4 [R134], R4 ;  /* 0x0000000486007844 */ /* 0x0001e20000000200 */
[----:B------:R-:W-:Y:S02]  /*f670*/  LOP3.LUT R28, R28, R147, RZ, 0x3c, !PT ;  /* 0x000000931c1c7212 */ /* 0x000fe400078e3cff */
[----:B------:R-:W-:Y:S02]  /*f680*/  LOP3.LUT R32, R34, R151, RZ, 0x3c, !PT ;  /* 0x0000009722207212 */ /* 0x000fe400078e3cff */
[----:B------:R-:W-:Y:S02]  /*f690*/  LOP3.LUT R34, R80, R153, RZ, 0x3c, !PT ;  /* 0x0000009950227212 */ /* 0x000fe400078e3cff */
[----:B------:R-:W-:Y:S02]  /*f6a0*/  MOV R132, R8 ;  /* 0x0000000800847202 */ /* 0x000fe40000000f00 */
[----:B------:R-:W-:-:S02]  /*f6b0*/  MOV R125, R10 ;  /* 0x0000000a007d7202 */ /* 0x000fc40000000f00 */
[----:B------:R-:W-:Y:S02]  /*f6c0*/  MOV R122, R12 ;  /* 0x0000000c007a7202 */ /* 0x000fe40000000f00 */
[----:B------:R-:W-:Y:S02]  /*f6d0*/  MOV R95, R14 ;  /* 0x0000000e005f7202 */ /* 0x000fe40000000f00 */
[----:B------:R-:W-:Y:S02]  /*f6e0*/  F2FP.BF16.F32.PACK_AB R8, R41, R40 ;  /* 0x000000282908723e */ /* 0x000fe400000010ff */
[----:B0-----:R-:W-:Y:S02]  /*f6f0*/  F2FP.BF16.F32.PACK_AB R4, R123, R120 ;  /* 0x000000787b04723e */ /* 0x001fe400000010ff */
[----:B------:R-:W-:Y:S02]  /*f700*/  F2FP.BF16.F32.PACK_AB R5, R130, R127 ;  /* 0x0000007f8205723e */ /* 0x000fe400000010ff */
[----:B------:R-:W-:-:S02]  /*f710*/  F2FP.BF16.F32.PACK_AB R6, R121, R0 ;  /* 0x000000007906723e */ /* 0x000fc400000010ff */
[----:B------:R-:W-:Y:S02]  /*f720*/  F2FP.BF16.F32.PACK_AB R7, R133, R126 ;  /* 0x0000007e8507723e */ /* 0x000fe400000010ff */
[----:B------:R-:W-:Y:S02]  /*f730*/  F2FP.BF16.F32.PACK_AB R9, R129, R124 ;  /* 0x0000007c8109723e */ /* 0x000fe400000010ff */
[----:B------:R-:W-:Y:S01]  /*f740*/  F2FP.BF16.F32.PACK_AB R10, R45, R44 ;  /* 0x0000002c2d0a723e */ /* 0x000fe200000010ff */
[----:B------:R0:W-:Y:S01]  /*f750*/  STSM.16.M88.4 [R132], R4 ;  /* 0x0000000484007844 */ /* 0x0001e20000000200 */
[----:B------:R-:W-:Y:S02]  /*f760*/  F2FP.BF16.F32.PACK_AB R11, R131, R46 ;  /* 0x0000002e830b723e */ /* 0x000fe400000010ff */
[----:B------:R-:W-:Y:S02]  /*f770*/  MOV R87, R24 ;  /* 0x0000001800577202 */ /* 0x000fe40000000f00 */
[----:B------:R-:W-:Y:S01]  /*f780*/  MOV R82, R26 ;  /* 0x0000001a00527202 */ /* 0x000fe20000000f00 */
[----:B------:R1:W-:Y:S01]  /*f790*/  STSM.16.M88.4 [R125], R8 ;  /* 0x000000087d007844 */ /* 0x0003e20000000200 */
[----:B------:R-:W-:-:S02]  /*f7a0*/  F2FP.BF16.F32.PACK_AB R12, R49, R48 ;  /* 0x00000030310c723e */ /* 0x000fc400000010ff */
[----:B------:R-:W-:Y:S02]  /*f7b0*/  F2FP.BF16.F32.PACK_AB R13, R51, R50 ;  /* 0x00000032330d723e */ /* 0x000fe400000010ff */
[----:B------:R-:W-:Y:S02]  /*f7c0*/  F2FP.BF16.F32.PACK_AB R14, R53, R52 ;  /* 0x00000034350e723e */ /* 0x000fe400000010ff */
[----:B------:R-:W-:Y:S02]  /*f7d0*/  F2FP.BF16.F32.PACK_AB R15, R55, R54 ;  /* 0x00000036370f723e */ /* 0x000fe400000010ff */
[----:B------:R-:W-:Y:S01]  /*f7e0*/  MOV R94, R20 ;  /* 0x00000014005e7202 */ /* 0x000fe20000000f00 */
[----:B0-----:R-:W-:Y:S01]  /*f7f0*/  IMAD.U32 R5, RZ, RZ, UR8 ;  /* 0x00000008ff057e24 */ /* 0x001fe2000f8e00ff */
[----:B------:R-:W-:Y:S01]  /*f800*/  MOV R81, R28 ;  /* 0x0000001c00517202 */ /* 0x000fe20000000f00 */
[----:B------:R-:W-:Y:S01]  /*f810*/  STSM.16.M88.4 [R122], R12 ;  /* 0x0000000c7a007844 */ /* 0x000fe20000000200 */
        /* <DEDUP_REMOVED lines=21> */
[----:B------:R-:W-:Y:S01]  /*f970*/  PLOP3.LUT P0, PT, PT, PT, UP1, 0x80, 0x0 ;  /* 0x000000000000781c */ /* 0x000fe20003f0f018 */
[----:B------:R2:W-:Y:S01]  /*f980*/  STSM.16.M88.4 [R82], R36 ;  /* 0x0000002452007844 */ /* 0x0005e20000000200 */
[----:B------:R-:W-:-:S02]  /*f990*/  PLOP3.LUT P1, PT, PT, PT, UP0, 0x80, 0x0 ;  /* 0x000000000000781c */ /* 0x000fc40003f2f008 */
[----:B------:R-:W-:Y:S01]  /*f9a0*/  MOV R4, UR4 ;  /* 0x0000000400047c02 */ /* 0x000fe20008000f00 */
[----:B------:R2:W-:Y:S04]  /*f9b0*/  STSM.16.M88.4 [R81], R88 ;  /* 0x0000005851007844 */ /* 0x0005e80000000200 */
[----:B------:R2:W-:Y:S04]  /*f9c0*/  STSM.16.M88.4 [R80], R96 ;  /* 0x0000006050007844 */ /* 0x0005e80000000200 */
[----:B------:R2:W-:Y:S04]  /*f9d0*/  STSM.16.M88.4 [R21], R104 ;  /* 0x0000006815007844 */ /* 0x0005e80000000200 */
[----:B------:R2:W-:Y:S01]  /*f9e0*/  STSM.16.M88.4 [R20], R112 ;  /* 0x0000007014007844 */ /* 0x0005e20000000200 */
[----:B------:R-:W-:Y:S01]  /*f9f0*/  BAR.SYNC.DEFER_BLOCKING 0x1, 0x100 ;  /* 0x0044000000007b1d */ /* 0x000fe20000010000 */
[----:B------:R-:W-:-:S02]  /*fa00*/  IMAD.U32 R6, RZ, RZ, UR6 ;  /* 0x00000006ff067e24 */ /* 0x000fc4000f8e00ff */
[----:B------:R-:W-:-:S03]  /*fa10*/  IMAD.U32 R7, RZ, RZ, UR7 ;  /* 0x00000007ff077e24 */ /* 0x000fc6000f8e00ff */
[----:B------:R-:W3:Y:S04]  /*fa20*/  @P0 LDG.E R0, desc[UR12][R4.64] ;  /* 0x0000000c04000981 */ /* 0x000ee8000c1e1900 */
[----:B------:R-:W4:Y:S01]  /*fa30*/  @P1 LDG.E R6, desc[UR12][R6.64] ;  /* 0x0000000c06061981 */ /* 0x000f22000c1e1900 */
[----:B-1----:R-:W-:Y:S01]  /*fa40*/  IMAD R9, R22, 0x40, R16 ;  /* 0x0000004016097824 */ /* 0x002fe200078e0210 */
[----:B------:R-:W-:Y:S01]  /*fa50*/  UMOV UR4, URZ ;  /* 0x0000003f00047c82 */ /* 0x000fe20008000000 */
[----:B------:R-:W-:Y:S02]  /*fa60*/  ULDC UR10, c[0x0][0xa88] ;  /* 0x0002a200000a7ab9 */ /* 0x000fe40000000800 */
[----:B------:R-:W-:-:S03]  /*fa70*/  IMAD.WIDE R18, R9, 0x2, R18 ;  /* 0x0000000209127825 */ /* 0x000fc600078e0212 */
[----:B0-----:R-:W-:Y:S02]  /*fa80*/  IADD3 R33, P5, R18, 0x1000, RZ ;  /* 0x0000100012217810 */ /* 0x001fe40007fbe0ff */
[----:B---3--:R-:W-:Y:S02]  /*fa90*/  @P0 R2UR UR4, R0 ;  /* 0x00000000000402ca */ /* 0x008fe400000e0000 */
[----:B----4-:R-:W-:Y:S01]  /*faa0*/  @P1 R2UR UR10, R6 ;  /* 0x00000000060a12ca */ /* 0x010fe200000e0000 */
[----:B--2---:R-:W-:-:S14]  /*fab0*/  @P1 BRA `(.L_x_4886) ;  /* 0x00000000001c1947 */ /* 0x004fdc0003800000 */
[----:B------:R-:W-:Y:S05]  /*fac0*/  @!P0 BRA `(.L_x_4886) ;  /* 0x0000000000188947 */ /* 0x000fea0003800000 */
[----:B------:R-:W-:Y:S02]  /*fad0*/  ULDC.64 UR6, c[0x0][0x208] ;  /* 0x0000820000067ab9 */ /* 0x000fe40000000a00 */
[----:B------:R-:W2:Y:S04]  /*fae0*/  LDG.E R6, desc[UR6][R4.64] ;  /* 0x0000000604067981 */ /* 0x000ea8000c1e1900 */
[----:B------:R-:W3:Y:S01]  /*faf0*/  LDG.E R0, desc[UR6][R4.64+0x4] ;  /* 0x0000040604007981 */ /* 0x000ee2000c1e1900 */
[----:B--2---:R-:W-:Y:S02]  /*fb00*/  R2UR UR6, R6 ;  /* 0x00000000060672ca */ /* 0x004fe400000e0000 */
[----:B---3--:R-:W-:-:S13]  /*fb10*/  R2UR UR10, R0 ;  /* 0x00000000000a72ca */ /* 0x008fda00000e0000 */
[----:B------:R-:W-:-:S12]  /*fb20*/  UIADD3 UR10, -UR6, UR10, URZ ;  /* 0x0000000a060a7290 */ /* 0x000fd8000fffe13f */
.L_x_4886:
        /* <DEDUP_REMOVED lines=8> */
[C---:B------:R-:W-:Y:S02]  /*fbb0*/  IADD3 R5, P3, R18.reuse, 0x3000, RZ ;  /* 0x0000300012057810 */ /* 0x040fe40007f7e0ff */
[----:B------:R-:W-:-:S02]  /*fbc0*/  IADD3 R57, P0, R18, 0x4000, RZ ;  /* 0x0000400012397810 */ /* 0x000fc40007f1e0ff */
[----:B------:R-:W-:Y:S01]  /*fbd0*/  LOP3.LUT R4, R5, 0x380, RZ, 0xc0, !PT ;  /* 0x0000038005047812 */ /* 0x000fe200078ec0ff */
[----:B------:R-:W-:Y:S01]  /*fbe0*/  USHF.R.S32.HI UR14, URZ, 0x1f, UR18 ;  /* 0x0000001f3f0e7899 */ /* 0x000fe20008011412 */
[----:B------:R-:W-:Y:S01]  /*fbf0*/  IADD3 R13, P4, R18, 0x2000, RZ ;  /* 0x00002000120d7810 */ /* 0x000fe20007f9e0ff */
[----:B------:R-:W-:Y:S01]  /*fc00*/  USEL UR16, UR16, URZ, !UP1 ;  /* 0x0000003f10107287 */ /* 0x000fe2000c800000 */
[----:B------:R-:W-:Y:S01]  /*fc10*/  SHF.R.U64 R4, R4, 0x3, RZ ;  /* 0x0000000304047819 */ /* 0x000fe200000012ff */
[----:B------:R-:W-:Y:S01]  /*fc20*/  UIMAD UR11, UR14, UR12, URZ ;  /* 0x0000000c0e0b72a4 */ /* 0x000fe2000f8e023f */
[----:B------:R-:W-:Y:S01]  /*fc30*/  IADD3 R45, P1, R18, 0x5000, RZ ;  /* 0x00005000122d7810 */ /* 0x000fe20007f3e0ff */
[----:B------:R-:W-:Y:S01]  /*fc40*/  UIMAD.WIDE.U32 UR6, UR18, UR12, UR8 ;  /* 0x0000000c120672a5 */ /* 0x000fe2000f8e0008 */
[----:B------:R-:W-:Y:S01]  /*fc50*/  IMAD.U32 R6, RZ, RZ, UR17 ;  /* 0x00000011ff067e24 */ /* 0x000fe2000f8e00ff */
[----:B------:R-:W-:Y:S01]  /*fc60*/  UIMAD UR11, UR18, UR13, UR11 ;  /* 0x0000000d120b72a4 */ /* 0x000fe2000f8e020b */
[----:B------:R-:W-:Y:S01]  /*fc70*/  LOP3.LUT R4, R4, R5, RZ, 0x3c, !PT ;  /* 0x0000000504047212 */ /* 0x000fe200078e3cff */
[----:B------:R-:W-:Y:S01]  /*fc80*/  USEL UR15, UR15, URZ, !UP1 ;  /* 0x0000003f0f0f7287 */ /* 0x000fe2000c800000 */
[----:B------:R-:W-:Y:S01]  /*fc90*/  IMAD R6, R6, 0x80, R205 ;  /* 0x0000008006067824 */ /* 0x000fe200078e02cd */
[----:B------:R-:W-:Y:S01]  /*fca0*/  ULDC.64 UR12, c[0x0][0xb78] ;  /* 0x0002de00000c7ab9 */ /* 0x000fe20000000a00 */
[----:B------:R-:W-:Y:S01]  /*fcb0*/  UIADD3 UR7, UR7, UR11, URZ ;  /* 0x0000000b07077290 */ /* 0x000fe2000fffe03f */
[----:B------:R-:W-:Y:S01]  /*fcc0*/  IADD3 R29, P2, R18, 0x6000, RZ ;  /* 0x00006000121d7810 */ /* 0x000fe20007f5e0ff */
[----:B------:R-:W-:Y:S01]  /*fcd0*/  UIMAD UR8, UR16, UR12, URZ ;  /* 0x0000000c100872a4 */ /* 0x000fe2000f8e023f */
[----:B------:R-:W-:Y:S01]  /*fce0*/  SHF.R.S32.HI R0, RZ, 0x1f, R6 ;  /* 0x0000001fff007819 */ /* 0x000fe20000011406 */
[----:B------:R-:W-:Y:S01]  /*fcf0*/  UIMAD.WIDE.U32 UR6, UR15, UR12, UR6 ;  /* 0x0000000c0f0672a5 */ /* 0x000fe2000f8e0006 */
[----:B------:R-:W-:Y:S01]  /*fd00*/  LOP3.LUT R56, R57, 0x380, RZ, 0xc0, !PT ;  /* 0x0000038039387812 */ /* 0x000fe200078ec0ff */
[----:B------:R-:W-:Y:S01]  /*fd10*/  UIMAD UR8, UR15, UR13, UR8 ;  /* 0x0000000d0f0872a4 */ /* 0x000fe2000f8e0208 */
[----:B------:R-:W-:-:S02]  /*fd20*/  LOP3.LUT R32, R33, 0x380, RZ, 0xc0, !PT ;  /* 0x0000038021207812 */ /* 0x000fc400078ec0ff */
[----:B------:R-:W-:Y:S01]  /*fd30*/  LOP3.LUT R12, R13, 0x380, RZ, 0xc0, !PT ;  /* 0x000003800d0c7812 */ /* 0x000fe200078ec0ff */
[----:B------:R-:W-:Y:S01]  /*fd40*/  ULDC.64 UR12, c[0x0][0xaa0] ;  /* 0x0002a800000c7ab9 */ /* 0x000fe20000000a00 */
[----:B------:R-:W-:Y:S01]  /*fd50*/  IADD3 R5, P6, R6, UR6, RZ ;  /* 0x0000000606057c10 */ /* 0x000fe2000ffde0ff */
[----:B------:R-:W-:Y:S01]  /*fd60*/  IMAD.U32 R7, RZ, RZ, UR8 ;  /* 0x00000008ff077e24 */ /* 0x000fe2000f8e00ff */
[----:B------:R-:W-:Y:S02]  /*fd70*/  LOP3.LUT R44, R45, 0x380, RZ, 0xc0, !PT ;  /* 0x000003802d2c7812 */ /* 0x000fe400078ec0ff */
[----:B------:R-:W-:Y:S02]  /*fd80*/  LOP3.LUT R28, R29, 0x380, RZ, 0xc0, !PT ;  /* 0x000003801d1c7812 */ /* 0x000fe400078ec0ff */
[----:B------:R-:W-:Y:S01]  /*fd90*/  IADD3.X R0, R0, UR7, R7, P6, !PT ;  /* 0x0000000700007c10 */ /* 0x000fe2000b7fe407 */
[----:B------:R-:W-:Y:S01]  /*fda0*/  ULDC.64 UR6, c[0x0][0xb40] ;  /* 0x0002d00000067ab9 */ /* 0x000fe20000000a00 */
[----:B------:R-:W-:-:S02]  /*fdb0*/  SHF.R.U64 R56, R56, 0x3, RZ ;  /* 0x0000000338387819 */ /* 0x000fc400000012ff */
[C---:B------:R-:W-:Y:S02]  /*fdc0*/  LEA R20, P6, R5.reuse, UR6, 0x2 ;  /* 0x0000000605147c11 */ /* 0x040fe4000f8c10ff */
[----:B------:R-:W-:Y:S02]  /*fdd0*/  SHF.R.U64 R32, R32, 0x3, RZ ;  /* 0x0000000320207819 */ /* 0x000fe400000012ff */
[----:B------:R-:W-:Y:S02]  /*fde0*/  SHF.R.U64 R12, R12, 0x3, RZ ;  /* 0x000000030c0c7819 */ /* 0x000fe400000012ff */
[----:B------:R-:W-:Y:S02]  /*fdf0*/  SHF.R.U64 R44, R44, 0x3, RZ ;  /* 0x000000032c2c7819 */ /* 0x000fe400000012ff */
[----:B------:R-:W-:Y:S02]  /*fe00*/  SHF.R.U64 R28, R28, 0x3, RZ ;  /* 0x000000031c1c7819 */ /* 0x000fe400000012ff */
[----:B------:R-:W-:Y:S01]  /*fe10*/  LOP3.LUT R56, R56, R57, RZ, 0x3c, !PT ;  /* 0x0000003938387212 */ /* 0x000fe200078e3cff */
[--C-:B------:R-:W-:Y:S01]  /*fe20*/  IMAD.X R57, RZ, RZ, R19.reuse, P0 ;  /* 0x000000ffff397224 */ /* 0x100fe200000e0613 */
[----:B------:R-:W-:Y:S01]  /*fe30*/  LEA.HI.X R21, R5, UR7, R0, 0x2, P6 ;  /* 0x0000000705157c11 */ /* 0x000fe2000b0f1400 */
[----:B------:R-:W-:Y:S01]  /*fe40*/  VIADD R0, R6, 0x8 ;  /* 0x0000000806007836 */ /* 0x000fe20000000000 */
[----:B------:R-:W-:Y:S01]  /*fe50*/  LOP3.LUT P0, RZ, R211, 0x3, RZ, 0xc0, !PT ;  /* 0x00000003d3ff7812 */ /* 0x000fe2000780c0ff */
        /* <DEDUP_REMOVED lines=13> */
[----:B------:R-:W-:Y:S02]  /*ff30*/  ISETP.GE.OR P1, PT, R6, UR10, P0 ;  /* 0x0000000a06007c0c */ /* 0x000fe40008726670 */
[----:B------:R-:W-:Y:S02]  /*ff40*/  IADD3 R7, P2, R18, 0xb000, RZ ;  /* 0x0000b00012077810 */ /* 0x000fe40007f5e0ff */
[----:B------:R-:W-:-:S02]  /*ff50*/  ISETP.GE.OR P0, PT, R0, UR10, P0 ;  /* 0x0000000a00007c0c */ /* 0x000fc40008706670 */
[----:B------:R-:W-:Y:S02]  /*ff60*/  LOP3.LUT R11, R18, 0x380, RZ, 0xc0, !PT ;  /* 0x00000380120b7812 */ /* 0x000fe400078ec0ff */
[----:B------:R-:W-:Y:S02]  /*ff70*/  LOP3.LUT R8, R9, 0x380, RZ, 0xc0, !PT ;  /* 0x0000038009087812 */ /* 0x000fe400078ec0ff */
[----:B------:R-:W-:Y:S02]  /*ff80*/  LOP3.LUT R60, R61, 0x380, RZ, 0xc0, !PT ;  /* 0x000003803d3c7812 */ /* 0x000fe400078ec0ff */
[----:B------:R-:W-:Y:S01]  /*ff90*/  LOP3.LUT R52, R53, 0x380, RZ, 0xc0, !PT ;  /* 0x0000038035347812 */ /* 0x000fe200078ec0ff */
[----:B------:R-:W-:Y:S01]  /*ffa0*/  @!P1 STG.E desc[UR20][R20.64], R3 ;  /* 0x0000000314009986 */ /* 0x000fe2000c101914 */
[----:B------:R-:W-:Y:S02]  /*ffb0*/  LOP3.LUT R36, R37, 0x380, RZ, 0xc0, !PT ;  /* 0x0000038025247812 */ /* 0x000fe400078ec0ff */
[----:B------:R-:W-:Y:S01]  /*ffc0*/  LOP3.LUT R0, R7, 0x380, RZ, 0xc0, !PT ;  /* 0x0000038007007812 */ /* 0x000fe200078ec0ff */
[----:B------:R0:W-:Y:S01]  /*ffd0*/  @!P0 STG.E desc[UR20][R20.64+0x20], R2 ;  /* 0x0000200214008986 */ /* 0x0001e2000c101914 */
[----:B------:R-:W-:-:S02]  /*ffe0*/  SHF.R.U64 R11, R11, 0x3, RZ ;  /* 0x000000030b0b7819 */ /* 0x000fc400000012ff */
[----:B------:R-:W-:Y:S01]  /*fff0*/  SHF.R.U64 R8, R8, 0x3, RZ ;  /* 0x0000000308087819 */ /* 0x000fe200000012ff */
[----:B------:R-:W-:Y:S01]  /*10000*/  UIMAD UR6, UR9, UR12, URZ ;  /* 0x0000000c090672a4 */ /* 0x000fe2000f8e023f */
[----:B------:R-:W-:Y:S01]  /*10010*/  SHF.R.U64 R60, R60, 0x3, RZ ;  /* 0x000000033c3c7819 */ /* 0x000fe200000012ff */
[----:B------:R-:W5:Y:S01]  /*10020*/  LD.E.128 R32, desc[UR20][R32.64] ;  /* 0x0000001420207980 */ /* 0x000f62000c101d00 */
[----:B------:R-:W-:Y:S01]  /*10030*/  SHF.R.U64 R52, R52, 0x3, RZ ;  /* 0x0000000334347819 */ /* 0x000fe200000012ff */
[----:B------:R-:W-:Y:S01]  /*10040*/  ULDC.64 UR8, c[0x0][0xae0] ;  /* 0x0002b80000087ab9 */ /* 0x000fe20000000a00 */
[----:B------:R-:W-:Y:S01]  /*10050*/  SHF.R.U64 R36, R36, 0x3, RZ ;  /* 0x0000000324247819 */ /* 0x000fe200000012ff */
[----:B------:R-:W5:Y:S01]  /*10060*/  LD.E.128 R12, desc[UR20][R12.64] ;  /* 0x000000140c0c7980 */ /* 0x000f62000c101d00 */
[----:B------:R-:W-:Y:S02]  /*10070*/  SHF.R.U64 R0, R0, 0x3, RZ ;  /* 0x0000000300007819 */ /* 0x000fe400000012ff */
[----:B------:R-:W-:-:S02]  /*10080*/  LOP3.LUT R18, R11, R18, RZ, 0x3c, !PT ;  /* 0x000000120b127212 */ /* 0x000fc400078e3cff */
[----:B------:R-:W-:Y:S01]  /*10090*/  IADD3.X R25, RZ, R19, RZ, P2, !PT ;  /* 0x00000013ff197210 */ /* 0x000fe200017fe4ff */
[--C-:B0-----:R-:W-:Y:S01]  /*100a0*/  IMAD.MOV.U32 R2, RZ, RZ, R16.reuse ;  /* 0x000000ffff027224 */ /* 0x101fe200078e0010 */
        /* <DEDUP_REMOVED lines=39> */
[----:B------:R-:W-:Y:S02]  /*10320*/  VIADD R42, R42, 0x36820 ;  /* 0x000368202a2a7836 */ /* 0x000fe40000000000 */
[----:B------:R-:W-:Y:S01]  /*10330*/  IMAD.U32 R21, RZ, RZ, UR6 ;  /* 0x00000006ff157e24 */ /* 0x000fe2000f8e00ff */
[----:B------:R-:W-:Y:S01]  /*10340*/  UIMAD UR4, UR15, UR7, UR4 ;  /* 0x000000070f0472a4 */ /* 0x000fe2000f8e0204 */
[C---:B------:R-:W-:Y:S01]  /*10350*/  VIADD R19, R22.reuse, 0x60 ;  /* 0x0000006016137836 */ /* 0x040fe20000000000 */
[----:B------:R-:W-:Y:S01]  /*10360*/  PRMT R42, RZ, 0x654, R42 ;  /* 0x00000654ff2a7816 */ /* 0x000fe2000000002a */
[----:B------:R-:W-:Y:S01]  /*10370*/  IMAD.WIDE.U32 R20, R21, UR15, R2 ;  /* 0x0000000f15147c25 */ /* 0x000fe2000f8e0002 */
[----:B------:R-:W-:Y:S02]  /*10380*/  SHF.R.S32.HI R23, RZ, 0x1f, R22 ;  /* 0x0000001fff177819 */ /* 0x000fe40000011416 */
[----:B------:R-:W-:Y:S01]  /*10390*/  ISETP.GE.AND P2, PT, R19, UR10, PT ;  /* 0x0000000a13007c0c */ /* 0x000fe2000bf46270 */
[C---:B------:R-:W-:Y:S01]  /*103a0*/  VIADD R18, R22.reuse, 0x40 ;  /* 0x0000004016127836 */ /* 0x040fe20000000000 */
[----:B0-----:R0:W-:Y:S01]  /*103b0*/  SYNCS.ARRIVE.TRANS64.RED.A1T0 RZ, [R42+URZ], RZ ;  /* 0x000000ff2aff79a7 */ /* 0x0011e2000810043f */
[----:B------:R-:W-:Y:S01]  /*103c0*/  VIADD R0, R22, 0x20 ;  /* 0x0000002016007836 */ /* 0x000fe20000000000 */
[----:B------:R-:W-:Y:S01]  /*103d0*/  BSSY B1, `(.L_x_4887) ;  /* 0x000001b000017945 */ /* 0x000fe20003800000 */
[----:B------:R-:W-:-:S02]  /*103e0*/  IMAD.U32 R19, RZ, RZ, UR17 ;  /* 0x00000011ff137e24 */ /* 0x000fc4000f8e00ff */
[----:B------:R-:W-:Y:S01]  /*103f0*/  VIADD R43, R21, UR4 ;  /* 0x00000004152b7c36 */ /* 0x000fe20008000000 */
[----:B------:R-:W-:Y:S01]  /*10400*/  ISETP.GE.AND P1, PT, R18, UR10, PT ;  /* 0x0000000a12007c0c */ /* 0x000fe2000bf26270 */
[----:B------:R-:W-:Y:S01]  /*10410*/  IMAD.WIDE R18, R19, 0x80, R22 ;  /* 0x0000008013127825 */ /* 0x000fe200078e0216 */
[----:B------:R-:W-:Y:S01]  /*10420*/  ISETP.GE.AND P0, PT, R0, UR10, PT ;  /* 0x0000000a00007c0c */ /* 0x000fe2000bf06270 */
        /* <DEDUP_REMOVED lines=21> */
.L_x_4888:
[----:B------:R-:W-:Y:S05]  /*10580*/  BSYNC B1 ;  /* 0x0000000000017941 */ /* 0x000fea0003800000 */
.L_x_4887:
[----:B------:R-:W-:Y:S04]  /*10590*/  BSSY B1, `(.L_x_4889) ;  /* 0x0000018000017945 */ /* 0x000fe80003800000 */
[----:B------:R-:W-:Y:S05]  /*105a0*/  @P0 BRA `(.L_x_4890) ;  /* 0x0000000000580947 */ /* 0x000fea0003800000 */
[----:B0-----:R-:W-:Y:S01]  /*105b0*/  IADD3 R41, P0, R18, 0x20, RZ ;  /* 0x0000002012297810 */ /* 0x001fe20007f1e0ff */
        /* <DEDUP_REMOVED lines=21> */
.L_x_4890:
[----:B------:R-:W-:Y:S05]  /*10710*/  BSYNC B1 ;  /* 0x0000000000017941 */ /* 0x000fea0003800000 */
.L_x_4889:
        /* <DEDUP_REMOVED lines=24> */
.L_x_4892:
[----:B------:R-:W-:Y:S05]  /*108a0*/  BSYNC B1 ;  /* 0x0000000000017941 */ /* 0x000fea0003800000 */
.L_x_4891:
[----:B------:R-:W-:Y:S05]  /*108b0*/  @P2 BRA `(.L_x_4893) ;  /* 0x0000000c00902947 */ /* 0x000fea0003800000 */
[----:B--2--5:R-:W-:Y:S01]  /*108c0*/  IADD3 R13, P0, R18, 0x60, RZ ;  /* 0x00000060120d7810 */ /* 0x024fe20007f1e0ff */
        /* <DEDUP_REMOVED lines=24> */
.L_x_4885:
        /* <DEDUP_REMOVED lines=20> */
[----:B------:R-:W-:Y:S01]  /*10b90*/  IMAD.MOV.U32 R7, RZ, RZ, RZ ;  /* 0x000000ffff077224 */ /* 0x000fe200078e00ff */
[----:B------:R-:W-:-:S03]  /*10ba0*/  MOV R2, UR4 ;  /* 0x0000000400027c02 */ /* 0x000fc60008000f00 */
        /* <DEDUP_REMOVED lines=13> */
.L_x_4894:
        /* <DEDUP_REMOVED lines=12> */
[----:B------:R-:W-:-:S04]  /*10d40*/  IMAD.U32 R0, RZ, RZ, UR6 ;  /* 0x00000006ff007e24 */ /* 0x000fc8000f8e00ff */
        /* <DEDUP_REMOVED lines=25> */
.L_x_4896:
[----:B------:R-:W-:Y:S05]  /*10ee0*/  BSYNC B1 ;  /* 0x0000000000017941 */ /* 0x000fea0003800000 */
.L_x_4895:
[----:B------:R-:W-:Y:S01]  /*10ef0*/  R2UR UR11, R209 ;  /* 0x00000000d10b72ca */ /* 0x000fe200000e0000 */
[----:B------:R-:W-:Y:S01]  /*10f00*/  ULDC.64 UR6, c[0x0][0xaa0] ;  /* 0x0002a80000067ab9 */ /* 0x000fe20000000a00 */
[----:B------:R-:W-:Y:S01]  /*10f10*/  R2UR UR14, R207 ;  /* 0x00000000cf0e72ca */ /* 0x000fe200000e0000 */
[----:B------:R-:W-:Y:S01]  /*10f20*/  IMAD.MOV.U32 R2, RZ, RZ, R16 ;  /* 0x000000ffff027224 */ /* 0x000fe200078e0010 */
[----:B------:R-:W-:Y:S01]  /*10f30*/  ULDC.64 UR12, c[0x0][0xae0] ;  /* 0x0002b800000c7ab9 */ /* 0x000fe20000000a00 */
[----:B0-----:R-:W-:Y:S01]  /*10f40*/  IMAD.MOV.U32 R3, RZ, RZ, R9 ;  /* 0x000000ffff037224 */ /* 0x001fe200078e0009 */
[----:B------:R-:W-:Y:S01]  /*10f50*/  BSSY B1, `(.L_x_4897) ;  /* 0x0000031000017945 */ /* 0x000fe20003800000 */
[----:B------:R-:W-:Y:S02]  /*10f60*/  IMAD R0, R6, UR6, RZ ;  /* 0x0000000606007c24 */ /* 0x000fe4000f8e02ff */
[----:B------:R-:W-:Y:S01]  /*10f70*/  IMAD.WIDE.U32 R2, R7, UR6, R2 ;  /* 0x0000000607027c25 */ /* 0x000fe2000f8e0002 */
[----:B------:R-:W-:-:S03]  /*10f80*/  UIMAD UR6, UR8, UR12, URZ ;  /* 0x0000000c080672a4 */ /* 0x000fc6000f8e023f */
[----:B------:R-:W-:Y:S01]  /*10f90*/  IMAD R7, R7, UR7, R0 ;  /* 0x0000000707077c24 */ /* 0x000fe2000f8e0200 */
[----:B------:R-:W-:Y:S01]  /*10fa0*/  UIMAD UR7, UR11, -0x80, UR4 ;  /* 0xffffff800b0778a4 */ /* 0x000fe2000f8e0204 */
[----:B------:R-:W-:Y:S01]  /*10fb0*/  IMAD.U32 R5, RZ, RZ, UR12 ;  /* 0x0000000cff057e24 */ /* 0x000fe2000f8e00ff */
[----:B------:R-:W-:Y:S01]  /*10fc0*/  UIMAD UR6, UR14, UR13, UR6 ;  /* 0x0000000d0e0672a4 */ /* 0x000fe2000f8e0206 */
[----:B------:R-:W-:Y:S01]  /*10fd0*/  IMAD.IADD R3, R3, 0x1, R7 ;  /* 0x0000000103037824 */ /* 0x000fe200078e0207 */
[----:B------:R-:W-:Y:S01]  /*10fe0*/  SHF.R.S32.HI R7, RZ, 0x1f, R22 ;  /* 0x0000001fff077819 */ /* 0x000fe20000011416 */
[----:B------:R-:W-:Y:S01]  /*10ff0*/  ULDC.64 UR12, c[0x0][0xae8] ;  /* 0x0002ba00000c7ab9 */ /* 0x000fe20000000a00 */
[C---:B------:R-:W-:Y:S01]  /*11000*/  ISETP.GE.AND P3, PT, R22.reuse, UR7, PT ;  /* 0x0000000716007c0c */ /* 0x040fe2000bf66270 */
[----:B------:R-:W-:Y:S01]  /*11010*/  IMAD.WIDE.U32 R2, R5, UR14, R2 ;  /* 0x0000000e05027c25 */ /* 0x000fe2000f8e0002 */
[----:B------:R-:W-:Y:S02]  /*11020*/  UIMAD UR4, UR10, UR12, URZ ;  /* 0x0000000c0a0472a4 */ /* 0x000fe4000f8e023f */
[----:B------:R-:W-:Y:S01]  /*11030*/  MOV R5, UR12 ;  /* 0x0000000c00057c02 */ /* 0x000fe20008000f00 */
[C---:B------:R-:W-:Y:S01]  /*11040*/  VIADD R4, R22.reuse, 0x60 ;  /* 0x0000006016047836 */ /* 0x040fe20000000000 */
[----:B------:R-:W-:Y:S01]  /*11050*/  UIMAD UR4, UR9, UR13, UR4 ;  /* 0x0000000d090472a4 */ /* 0x000fe2000f8e0204 */
[----:B------:R-:W-:-:S02]  /*11060*/  VIADD R0, R22, 0x20 ;  /* 0x0000002016007836 */ /* 0x000fc40000000000 */
[----:B------:R-:W-:Y:S01]  /*11070*/  VIADD R3, R3, UR6 ;  /* 0x0000000603037c36 */ /* 0x000fe20008000000 */
[----:B------:R-:W-:Y:S01]  /*11080*/  ISETP.GE.AND P0, PT, R4, UR7, PT ;  /* 0x0000000704007c0c */ /* 0x000fe2000bf06270 */
[----:B------:R-:W-:Y:S01]  /*11090*/  IMAD.U32 R9, RZ, RZ, UR11 ;  /* 0x0000000bff097e24 */ /* 0x000fe2000f8e00ff */
[----:B------:R-:W-:Y:S01]  /*110a0*/  ISETP.GE.AND P2, PT, R0, UR7, PT ;  /* 0x0000000700007c0c */ /* 0x000fe2000bf46270 */
[----:B------:R-:W-:-:S04]  /*110b0*/  IMAD.WIDE.U32 R4, R5, UR9, R2 ;  /* 0x0000000905047c25 */ /* 0x000fc8000f8e0002 */
[----:B------:R-:W-:Y:S02]  /*110c0*/  VIADD R0, R22, 0x40 ;  /* 0x0000004016007836 */ /* 0x000fe40000000000 */
[----:B------:R-:W-:Y:S02]  /*110d0*/  IMAD.MOV.U32 R6, RZ, RZ, R22 ;  /* 0x000000ffff067224 */ /* 0x000fe400078e0016 */
[----:B------:R-:W-:Y:S01]  /*110e0*/  VIADD R11, R5, UR4 ;  /* 0x00000004050b7c36 */ /* 0x000fe20008000000 */
[----:B------:R-:W-:Y:S01]  /*110f0*/  ISETP.GE.AND P1, PT, R0, UR7, PT ;  /* 0x0000000700007c0c */ /* 0x000fe2000bf26270 */
[----:B------:R-:W-:Y:S01]  /*11100*/  IMAD.WIDE R6, R9, 0x80, R6 ;  /* 0x0000008009067825 */ /* 0x000fe200078e0206 */
[----:B------:R-:W-:Y:S11]  /*11110*/  @P3 BRA `(.L_x_4898) ;  /* 0x0000000000503947 */ /* 0x000ff60003800000 */
        /* <DEDUP_REMOVED lines=20> */
.L_x_4898:
[----:B------:R-:W-:Y:S05]  /*11260*/  BSYNC B1 ;  /* 0x0000000000017941 */ /* 0x000fea0003800000 */
.L_x_4897:
        /* <DEDUP_REMOVED lines=24> */
.L_x_4900:
[----:B------:R-:W-:Y:S05]  /*113f0*/  BSYNC B1 ;  /* 0x0000000000017941 */ /* 0x000fea0003800000 */
.L_x_4899:
[----:B------:R-:W-:Y:S04]  /*11400*/  BSSY B1, `(.L_x_4901) ;  /* 0x0000018000017945 */ /* 0x000fe80003800000 */
[----:B------:R-:W-:Y:S05]  /*11410*/  @P1 BRA `(.L_x_4902) ;  /* 0x0000000000581947 */ /* 0x000fea0003800000 */
[----:B01----:R-:W-:Y:S01]  /*11420*/  IADD3 R9, P1, R6, 0x40, RZ ;  /* 0x0000004006097810 */ /* 0x003fe20007f3e0ff */
[C---:B------:R-:W-:Y:S01]  /*11430*/  VIADD R2, R16.reuse, 0x40 ;  /* 0x0000004010027836 */ /* 0x040fe20000000000 */
[----:B------:R-:W-:Y:S01]  /*11440*/  ULDC UR4, c[0x0][0xa8c] ;  /* 0x0002a30000047ab9 */ /* 0x000fe20000000800 */
[----:B------:R-:W-:Y:S01]  /*11450*/  ULDC.64 UR8, c[0x0][0xad8] ;  /* 0x0002b60000087ab9 */ /* 0x000fe20000000a00 */
[----:B------:R-:W-:Y:S01]  /*11460*/  IMAD.MOV.U32 R3, RZ, RZ, R11 ;  /* 0x000000ffff037224 */ /* 0x000fe200078e000b */
[----:B------:R-:W-:Y:S01]  /*11470*/  ISETP.GE.AND P2, PT, R16, UR4, PT ;  /* 0x0000000410007c0c */ /* 0x000fe2000bf46270 */
[----:B------:R-:W-:Y:S01]  /*11480*/  IMAD.X R0, RZ, RZ, R7, P1 ;  /* 0x000000ffff007224 */ /* 0x000fe200008e0607 */
[----:B------:R-:W-:Y:S01]  /*11490*/  ISETP.GE.AND P3, PT, R2, UR4, PT ;  /* 0x0000000402007c0c */ /* 0x000fe2000bf66270 */
[----:B------:R-:W-:Y:S01]  /*114a0*/  VIADD R8, R16, 0x80 ;  /* 0x0000008010087836 */ /* 0x000fe20000000000 */
[----:B------:R-:W-:Y:S01]  /*114b0*/  MOV R2, R4 ;  /* 0x0000000400027202 */ /* 0x000fe20000000f00 */
[----:B------:R-:W-:Y:S01]  /*114c0*/  IMAD R0, R0, UR8, RZ ;  /* 0x0000000800007c24 */ /* 0x000fe2000f8e02ff */
[----:B------:R-:W-:-:S02]  /*114d0*/  ULDC.64 UR10, c[0x0][0x208] ;  /* 0x00008200000a7ab9 */ /* 0x000fc40000000a00 */
        /* <DEDUP_REMOVED lines=10> */
.L_x_4902:
[----:B------:R-:W-:Y:S05]  /*11580*/  BSYNC B1 ;  /* 0x0000000000017941 */ /* 0x000fea0003800000 */
.L_x_4901:
        /* <DEDUP_REMOVED lines=23> */
.L_x_4893:
[----:B------:R-:W-:Y:S05]  /*11700*/  BSYNC B0 ;  /* 0x0000000000007941 */ /* 0x000fea0003800000 */
.L_x_4884:
[----:B------:R-:W-:Y:S02]  /*11710*/  ULDC UR4, c[0x0][0xc14] ;  /* 0x0003050000047ab9 */ /* 0x000fe40000000800 */
[----:B------:R-:W-:-:S13]  /*11720*/  ISETP.GE.AND P0, PT, R83, UR4, PT ;  /* 0x0000000453007c0c */ /* 0x000fda000bf06270 */
[----:B------:R-:W-:Y:S05]  /*11730*/  @!P0 BRA `(.L_x_4903) ;  /* 0xfffffef400a08947 */ /* 0x000fea000383ffff */
[----:B------:R-:W-:Y:S05]  /*11740*/  EXIT ;  /* 0x000000000000794d */ /* 0x000fea0003800000 */
.L_x_4848:
        /* <DEDUP_REMOVED lines=38> */
[----:B-1----:R-:W-:Y:S01]  /*119b0*/  SEL R3, R6, RZ, P0 ;  /* 0x000000ff06037207 */ /* 0x002fe20000000000 */
[----:B------:R-:W-:Y:S01]  /*119c0*/  IMAD.MOV.U32 R6, RZ, RZ, RZ ;  /* 0x000000ffff067224 */ /* 0x000fe200078e00ff */
        /* <DEDUP_REMOVED lines=17> */
[----:B------:R-:W-:Y:S01]  /*11ae0*/  MOV R5, R2 ;  /* 0x0000000200057202 */ /* 0x000fe20000000f00 */
[----:B------:R-:W-:Y:S01]  /*11af0*/  IMAD.MOV.U32 R6, RZ, RZ, RZ ;  /* 0x000000ffff067224 */ /* 0x000fe200078e00ff */
[----:B------:R-:W-:Y:S01]  /*11b00*/  ULDC UR5, c[0x0][0xc14] ;  /* 0x0003050000057ab9 */ /* 0x000fe20000000800 */
[----:B------:R-:W-:Y:S01]  /*11b10*/  ULDC UR7, c[0x0][0xc14] ;  /* 0x0003050000077ab9 */ /* 0x000fe20000000800 */
[----:B------:R-:W-:-:S05]  /*11b20*/  ULDC UR4, c[0x0][0xc10] ;  /* 0x0003040000047ab9 */ /* 0x000fca0000000800 */
.L_x_4908:
        /* <DEDUP_REMOVED lines=16> */
.L_x_4907:
[----:B------:R-:W-:Y:S05]  /*11c30*/  BSYNC B0 ;  /* 0x0000000000007941 */ /* 0x000fea0003800000 */
.L_x_4906:
        /* <DEDUP_REMOVED lines=25> */
.L_x_4904:
        /* <DEDUP_REMOVED lines=21> */
.L_x_4909:
[----:B-1----:R-:W-:Y:S01]  /*11f20*/  IMAD.MOV R2, RZ, RZ, -R3 ;  /* 0x000000ffff027224 */ /* 0x002fe200078e0a03 */
[----:B--2---:R-:W-:Y:S01]  /*11f30*/  IABS R4, R6 ;  /* 0x0000000600047213 */ /* 0x004fe20000000000 */
[----:B---3--:R-:W-:Y:S02]  /*11f40*/  IMAD R16, R16, UR4, R7 ;  /* 0x0000000410107c24 */ /* 0x008fe4000f8e0207 */
[----:B------:R-:W-:Y:S01]  /*11f50*/  IMAD R5, R2, R11, RZ ;  /* 0x0000000b02057224 */ /* 0x000fe200078e02ff */
[----:B------:R-:W-:Y:S01]  /*11f60*/  IADD3 R4, RZ, -R4, RZ ;  /* 0x80000004ff047210 */ /* 0x000fe20007ffe0ff */
[----:B------:R-:W-:-:S04]  /*11f70*/  IMAD.MOV.U32 R2, RZ, RZ, RZ ;  /* 0x000000ffff027224 */ /* 0x000fc800078e00ff */
        /* <DEDUP_REMOVED lines=50> */
.L_x_4905:
[----:B------:R-:W-:Y:S01]  /*122a0*/  MOV R17, RZ ;  /* 0x000000ff00117202 */ /* 0x000fe20000000f00 */
[----:B------:R-:W-:Y:S02]  /*122b0*/  IMAD.U32 R16, RZ, RZ, UR6 ;  /* 0x00000006ff107e24 */ /* 0x000fe4000f8e00ff */
[----:B------:R-:W-:-:S07]  /*122c0*/  IMAD.MOV.U32 R18, RZ, RZ, RZ ;  /* 0x000000ffff127224 */ /* 0x000fce00078e00ff */
.L_x_4910:
        /* <DEDUP_REMOVED lines=20> */
.L_x_4978:
        /* <DEDUP_REMOVED lines=9> */
[----:B------:R-:W-:Y:S01]  /*124a0*/  IMAD.MOV.U32 R6, RZ, RZ, RZ ;  /* 0x000000ffff067224 */ /* 0x000fe200078e00ff */
        /* <DEDUP_REMOVED lines=44> */
.L_x_4912:
        /* <DEDUP_REMOVED lines=14> */
.L_x_4913:
[----:B------:R-:W-:Y:S05]  /*12850*/  @!P0 BRA `(.L_x_4914) ;  /* 0x0000000000108947 */ /* 0x000fea0003800000 */
[----:B------:R-:W-:Y:S02]  /*12860*/  ULDC.64 UR4, c[0x0][0x208] ;  /* 0x0000820000047ab9 */ /* 0x000fe40000000a00 */
[----:B------:R-:W2:Y:S04]  /*12870*/  LDG.E R7, desc[UR4][R4.64] ;  /* 0x0000000404077981 */ /* 0x000ea8000c1e1900 */
[----:B-1----:R-:W2:Y:S02]  /*12880*/  LDG.E R2, desc[UR4][R4.64+0x4] ;  /* 0x0000040404027981 */ /* 0x002ea4000c1e1900 */
[----:B--2---:R-:W-:-:S07]  /*12890*/  IMAD.IADD R7, R2, 0x1, -R7 ;  /* 0x0000000102077824 */ /* 0x004fce00078e0a07 */
.L_x_4914:
[----:B-----5:R-:W-:Y:S01]  /*128a0*/  IMAD.IADD R7, R7, 0x1, -R0 ;  /* 0x0000000107077824 */ /* 0x020fe200078e0a00 */
[----:B-1----:R-:W-:Y:S01]  /*128b0*/  LEA R2, R17, 0xef, 0x7 ;  /* 0x000000ef11027811 */ /* 0x002fe200078e38ff */
[----:B------:R-:W-:Y:S01]  /*128c0*/  IMAD.MOV.U32 R4, RZ, RZ, RZ ;  /* 0x000000ffff047224 */ /* 0x000fe200078e00ff */
[----:B------:R-:W-:Y:S01]  /*128d0*/  BSSY B6, `(.L_x_4915) ;  /* 0x0000327000067945 */ /* 0x000fe20003800000 */
[C---:B------:R-:W-:Y:S01]  /*128e0*/  VIADD R5, R7.reuse, 0x6f ;  /* 0x0000006f07057836 */ /* 0x040fe20000000000 */
[----:B------:R-:W-:Y:S01]  /*128f0*/  IADD3 R3, R7, R2, -R6 ;  /* 0x0000000207037210 */ /* 0x000fe20007ffe806 */
        /* <DEDUP_REMOVED lines=29> */
.L_x_4916:
        /* <DEDUP_REMOVED lines=23> */
.L_x_4918:
        /* <DEDUP_REMOVED lines=20> */
.L_x_4920:
        /* <DEDUP_REMOVED lines=16> */
.L_x_4919:
        /* <DEDUP_REMOVED lines=32> */
.L_x_4921:
        /* <DEDUP_REMOVED lines=16> */
.L_x_4922:
        /* <DEDUP_REMOVED lines=15> */
.L_x_4923:
        /* <DEDUP_REMOVED lines=18> */
.L_x_4994:
[----:B------:R-:W-:Y:S01]  /*13390*/  UMOV UR4, 0xffffffff ;  /* 0xffffffff00047882 */ /* 0x000fe20000000000 */
[----:B0-----:R-:W-:Y:S02]  /*133a0*/  SHF.R.S32.HI R13, RZ, 0x1f, R4 ;  /* 0x0000001fff0d7819 */ /* 0x001fe40000011404 */
[----:B------:R-:W-:Y:S05]  /*133b0*/  BRA.DIV UR4, `(.L_x_4925) ;  /* 0x0000003a04c87947 */ /* 0x000fea000b800000 */
[----:B------:R-:W-:-:S13]  /*133c0*/  ELECT P6, URZ, PT ;  /* 0x00000000003f782f */ /* 0x000fda00038c0000 */
.L_x_4997:
        /* <DEDUP_REMOVED lines=23> */
.L_x_4927:
        /* <DEDUP_REMOVED lines=9> */
.L_x_4998:
        /* <DEDUP_REMOVED lines=11> */
.L_x_4929:
        /* <DEDUP_REMOVED lines=33> */
.L_x_4926:
        /* <DEDUP_REMOVED lines=47> */
.L_x_4999:
[----:B------:R-:W-:Y:S05]  /*13b80*/  BSYNC B0 ;  /* 0x0000000000007941 */ /* 0x000fea0003800000 */
.L_x_4930:
        /* <DEDUP_REMOVED lines=43> */
.L_x_4938:
[----:B0-----:R-:W0:Y:S01]  /*13e40*/  S2R R3, SR_CgaCtaId ;  /* 0x0000000000037919 */ /* 0x001e220000008800 */
[----:B------:R-:W-:-:S04]  /*13e50*/  MOV R2, 0x400 ;  /* 0x0000040000027802 */ /* 0x000fc80000000f00 */
[----:B0-----:R-:W-:Y:S02]  /*13e60*/  LEA R2, R3, R2, 0x18 ;  /* 0x0000000203027211 */ /* 0x001fe400078ec0ff */
[----:B------:R-:W-:-:S03]  /*13e70*/  SHF.L.U32 R3, R12, 0x1f, RZ ;  /* 0x0000001f0c037819 */ /* 0x000fc600000006ff */
[----:B------:R-:W-:-:S04]  /*13e80*/  IMAD R2, R11, 0x8, R2 ;  /* 0x000000080b027824 */ /* 0x000fc800078e0202 */
[----:B------:R-:W0:Y:S02]  /*13e90*/  SYNCS.PHASECHK.TRANS64.TRYWAIT P0, [R2+URZ+0x36840], R3 ;  /* 0x03684003020075a7 */ /* 0x000e24000800017f */
[----:B0-----:R-:W-:Y:S05]  /*13ea0*/  @!P0 BRA `(.L_x_4939) ;  /* 0x0000003000608947 */ /* 0x001fea0003800000 */
.L_x_5000:
        /* <DEDUP_REMOVED lines=11> */
.L_x_4940:
        /* <DEDUP_REMOVED lines=37> */
.L_x_5001:
        /* <DEDUP_REMOVED lines=13> */
.L_x_4942:
        /* <DEDUP_REMOVED lines=36> */
.L_x_4937:
[----:B------:R-:W-:Y:S05]  /*144c0*/  BSYNC B2 ;  /* 0x0000000000027941 */ /* 0x000fea0003800000 */
.L_x_4936:
[----:B------:R-:W2:Y:S04]  /*144d0*/  LDL.LU R2, [R1+0x14] ;  /* 0x0000140001027983 */ /* 0x000ea80000300800 */
[----:B------:R0:W-:Y:S04]  /*144e0*/  STL [R1], R11 ;  /* 0x0000000b01007387 */ /* 0x0001e80000100800 */
[----:B------:R0:W-:Y:S02]  /*144f0*/  STL [R1+0x8], R12 ;  /* 0x0000080c01007387 */ /* 0x0001e40000100800 */
[----:B0-2---:R-:W-:-:S07]  /*14500*/  VIADD R7, R2, 0xfffffffd ;  /* 0xfffffffd02077836 */ /* 0x005fce0000000000 */
.L_x_4935:
[----:B------:R-:W-:Y:S05]  /*14510*/  BSYNC B1 ;  /* 0x0000000000017941 */ /* 0x000fea0003800000 */
.L_x_4934:
[----:B------:R-:W-:-:S13]  /*14520*/  ISETP.NE.AND P0, PT, R10, RZ, PT ;  /* 0x000000ff0a00720c */ /* 0x000fda0003f05270 */
[----:B------:R-:W-:Y:S05]  /*14530*/  @!P0 BRA `(.L_x_4933) ;  /* 0x00000010002c8947 */ /* 0x000fea0003800000 */
[----:B------:R-:W-:-:S07]  /*14540*/  IMAD.MOV.U32 R10, RZ, RZ, R6 ;  /* 0x000000ffff0a7224 */ /* 0x000fce00078e0006 */
.L_x_4957:
        /* <DEDUP_REMOVED lines=33> */
.L_x_4945:
[----:B------:R-:W1:Y:S01]  /*14760*/  S2R R3, SR_CgaCtaId ;  /* 0x0000000000037919 */ /* 0x000e620000008800 */
[----:B------:R-:W-:-:S04]  /*14770*/  MOV R2, 0x400 ;  /* 0x0000040000027802 */ /* 0x000fc80000000f00 */
[----:B-1----:R-:W-:Y:S02]  /*14780*/  LEA R2, R3, R2, 0x18 ;  /* 0x0000000203027211 */ /* 0x002fe400078ec0ff */
[----:B------:R-:W-:-:S03]  /*14790*/  SHF.L.U32 R3, R9, 0x1f, RZ ;  /* 0x0000001f09037819 */ /* 0x000fc600000006ff */
[----:B------:R-:W-:-:S04]  /*147a0*/  IMAD R2, R8, 0x8, R2 ;  /* 0x0000000808027824 */ /* 0x000fc800078e0202 */
[----:B------:R-:W1:Y:S02]  /*147b0*/  SYNCS.PHASECHK.TRANS64.TRYWAIT P0, [R2+URZ+0x36840], R3 ;  /* 0x03684003020075a7 */ /* 0x000e64000800017f */
[----:B-1----:R-:W-:Y:S05]  /*147c0*/  @!P0 BRA `(.L_x_4946) ;  /* 0x0000002800408947 */ /* 0x002fea0003800000 */
.L_x_5002:
        /* <DEDUP_REMOVED lines=11> */
.L_x_4947:
        /* <DEDUP_REMOVED lines=37> */
.L_x_5003:
        /* <DEDUP_REMOVED lines=8> */
.L_x_4949:
        /* <DEDUP_REMOVED lines=35> */
.L_x_4944:
[----:B------:R-:W-:Y:S05]  /*14d80*/  BSYNC B1 ;  /* 0x0000000000017941 */ /* 0x000fea0003800000 */
.L_x_4943:
        /* <DEDUP_REMOVED lines=32> */
.L_x_4952:
[----:B------:R-:W2:Y:S01]  /*14f90*/  S2R R3, SR_CgaCtaId ;  /* 0x0000000000037919 */ /* 0x000ea20000008800 */
[----:B------:R-:W-:-:S04]  /*14fa0*/  MOV R2, 0x400 ;  /* 0x0000040000027802 */ /* 0x000fc80000000f00 */
[----:B--2---:R-:W-:Y:S02]  /*14fb0*/  LEA R2, R3, R2, 0x18 ;  /* 0x0000000203027211 */ /* 0x004fe400078ec0ff */
[----:B------:R-:W-:-:S03]  /*14fc0*/  SHF.L.U32 R3, R14, 0x1f, RZ ;  /* 0x0000001f0e037819 */ /* 0x000fc600000006ff */
[----:B------:R-:W-:-:S04]  /*14fd0*/  IMAD R2, R15, 0x8, R2 ;  /* 0x000000080f027824 */ /* 0x000fc800078e0202 */
[----:B------:R-:W2:Y:S02]  /*14fe0*/  SYNCS.PHASECHK.TRANS64.TRYWAIT P0, [R2+URZ+0x36840], R3 ;  /* 0x03684003020075a7 */ /* 0x000ea4000800017f */
[----:B--2---:R-:W-:Y:S05]  /*14ff0*/  @!P0 BRA `(.L_x_4953) ;  /* 0x00000020005c8947 */ /* 0x004fea0003800000 */
.L_x_5004:
        /* <DEDUP_REMOVED lines=11> */
.L_x_4954:
        /* <DEDUP_REMOVED lines=38> */
.L_x_5005:
        /* <DEDUP_REMOVED lines=8> */
.L_x_4956:
        /* <DEDUP_REMOVED lines=33> */
.L_x_4951:
[----:B------:R-:W-:Y:S05]  /*155a0*/  BSYNC B1 ;  /* 0x0000000000017941 */ /* 0x000fea0003800000 */
.L_x_4950:
[C---:B------:R-:W-:Y:S01]  /*155b0*/  ISETP.GT.AND P0, PT, R7.reuse, 0x1, PT ;  /* 0x000000010700780c */ /* 0x040fe20003f04270 */
[----:B------:R-:W-:-:S04]  /*155c0*/  VIADD R2, R7, 0xfffffffe ;  /* 0xfffffffe07027836 */ /* 0x000fc80000000000 */
[----:B------:R-:W-:-:S08]  /*155d0*/  IMAD.MOV.U32 R7, RZ, RZ, R2 ;  /* 0x000000ffff077224 */ /* 0x000fd000078e0002 */
[----:B------:R-:W-:Y:S05]  /*155e0*/  @P0 BRA `(.L_x_4957) ;  /* 0xffffffec00d80947 */ /* 0x000fea000383ffff */
.L_x_4933:
[----:B------:R-:W-:Y:S05]  /*155f0*/  BSYNC B0 ;  /* 0x0000000000007941 */ /* 0x000fea0003800000 */
.L_x_4932:
        /* <DEDUP_REMOVED lines=18> */
.L_x_4959:
[----:B------:R-:W-:Y:S05]  /*15720*/  BSYNC B0 ;  /* 0x0000000000007941 */ /* 0x000fea0003800000 */
.L_x_4958:
        /* <DEDUP_REMOVED lines=11> */
.L_x_5006:
        /* <DEDUP_REMOVED lines=11> */
.L_x_4963:
        /* <DEDUP_REMOVED lines=33> */
.L_x_4961:
[----:B------:R-:W-:Y:S05]  /*15aa0*/  BSYNC B0 ;  /* 0x0000000000007941 */ /* 0x000fea0003800000 */
.L_x_4960:
        /* <DEDUP_REMOVED lines=9> */
.L_x_4917:
[----:B------:R-:W-:Y:S05]  /*15b40*/  BSYNC B6 ;  /* 0x0000000000067941 */ /* 0x000fea0003800000 */
.L_x_4915:
[----:B------:R-:W-:-:S03]  /*15b50*/  UMOV UR4, 0xffffffff ;  /* 0xffffffff00047882 */ /* 0x000fc60000000000 */
[----:B------:R-:W-:Y:S05]  /*15b60*/  BRA.DIV UR4, `(.L_x_4964) ;  /* 0x0000001604bc7947 */ /* 0x000fea000b800000 */
[----:B------:R2:W3:Y:S04]  /*15b70*/  SHFL.IDX PT, R4, R16, RZ, 0x1f ;  /* 0x00001fff10047589 */ /* 0x0004e800000e0000 */
[----:B------:R-:W4:Y:S02]  /*15b80*/  SHFL.IDX PT, R16, R16, 0x1, 0x1f ;  /* 0x00201f0010107f89 */ /* 0x000f2400000e0000 */
.L_x_5010:
        /* <DEDUP_REMOVED lines=14> */
.L_x_4966:
[----:B------:R-:W-:Y:S05]  /*15c70*/  BSYNC B0 ;  /* 0x0000000000007941 */ /* 0x000fea0003800000 */
.L_x_4965:
        /* <DEDUP_REMOVED lines=23> */
.L_x_5018:
[----:B------:R-:W-:Y:S02]  /*15df0*/  ULDC UR4, c[0x0][0xc10] ;  /* 0x0003040000047ab9 */ /* 0x000fe40000000800 */
[----:B------:R-:W-:-:S04]  /*15e00*/  IMAD.U32 R5, RZ, RZ, UR4 ;  /* 0x00000004ff057e24 */ /* 0x000fc8000f8e00ff */
[----:B-1----:R-:W-:-:S04]  /*15e10*/  IMAD R3, R14, R5, RZ ;  /* 0x000000050e037224 */ /* 0x002fc800078e02ff */
[----:B--2-4-:R-:W-:-:S05]  /*15e20*/  IMAD.IADD R16, R16, 0x1, R3 ;  /* 0x0000000110107824 */ /* 0x014fca00078e0203 */
[----:B---3--:R-:W-:-:S13]  /*15e30*/  ISETP.GT.AND P0, PT, R16, R4, PT ;  /* 0x000000041000720c */ /* 0x008fda0003f04270 */
[----:B------:R-:W-:Y:S05]  /*15e40*/  @P0 BRA `(.L_x_4968) ;  /* 0x0000000000b80947 */ /* 0x000fea0003800000 */
[----:B------:R-:W1:Y:S02]  /*15e50*/  LDC R0, c[0x0][0xc14] ;  /* 0x00030500ff007b82 */ /* 0x000e640000000800 */
.L_x_4973:
        /* <DEDUP_REMOVED lines=15> */
.L_x_4971:
[----:B------:R-:W-:Y:S05]  /*15f50*/  BSYNC B0 ;  /* 0x0000000000007941 */ /* 0x000fea0003800000 */
.L_x_4970:
        /* <DEDUP_REMOVED lines=23> */
.L_x_5026:
[----:B------:R-:W-:Y:S02]  /*160d0*/  ULDC UR4, c[0x0][0xc10] ;  /* 0x0003040000047ab9 */ /* 0x000fe40000000800 */
[----:B------:R-:W-:-:S04]  /*160e0*/  IMAD.U32 R5, RZ, RZ, UR4 ;  /* 0x00000004ff057e24 */ /* 0x000fc8000f8e00ff */
[----:B-1----:R-:W-:-:S04]  /*160f0*/  IMAD R3, R14, R5, RZ ;  /* 0x000000050e037224 */ /* 0x002fc800078e02ff */
[----:B------:R-:W-:-:S05]  /*16100*/  IMAD.IADD R16, R3, 0x1, R16 ;  /* 0x0000000103107824 */ /* 0x000fca00078e0210 */
[----:B------:R-:W-:-:S13]  /*16110*/  ISETP.GT.AND P0, PT, R16, R4, PT ;  /* 0x000000041000720c */ /* 0x000fda0003f04270 */
[----:B------:R-:W-:Y:S05]  /*16120*/  @!P0 BRA `(.L_x_4973) ;  /* 0xfffffffc004c8947 */ /* 0x000fea000383ffff */
.L_x_4968:
        /* <DEDUP_REMOVED lines=8> */
.L_x_5030:
[----:B------:R-:W-:Y:S01]  /*161b0*/  ISETP.NE.AND P0, PT, R3, RZ, PT ;  /* 0x000000ff0300720c */ /* 0x000fe20003f05270 */
[----:B------:R-:W-:-:S12]  /*161c0*/  IMAD.MOV.U32 R7, RZ, RZ, RZ ;  /* 0x000000ffff077224 */ /* 0x000fd800078e00ff */
[----:B------:R-:W-:Y:S05]  /*161d0*/  @!P0 BRA `(.L_x_4975) ;  /* 0x0000000000108947 */ /* 0x000fea0003800000 */
[----:B------:R-:W-:Y:S01]  /*161e0*/  UMOV UR4, 0xffffffff ;  /* 0xffffffff00047882 */ /* 0x000fe20000000000 */
[----:B------:R-:W-:Y:S02]  /*161f0*/  VIADD R12, R6, 0xffffffff ;  /* 0xffffffff060c7836 */ /* 0x000fe40000000000 */
[----:B------:R-:W-:Y:S05]  /*16200*/  BRA.DIV UR4, `(.L_x_4976) ;  /* 0x0000001a04487947 */ /* 0x000fea000b800000 */
[----:B------:R3:W4:Y:S02]  /*16210*/  SHFL.IDX PT, R7, R2, R12, 0x1f ;  /* 0x00001f0c02077589 */ /* 0x00072400000e0000 */
.L_x_4975:
        /* <DEDUP_REMOVED lines=68> */
.L_x_4969:
[----:B------:R-:W-:Y:S01]  /*16660*/  UMOV UR4, URZ ;  /* 0x0000003f00047c82 */ /* 0x000fe20008000000 */
[----:B------:R-:W-:Y:S01]  /*16670*/  UMOV UR5, URZ ;  /* 0x0000003f00057c82 */ /* 0x000fe20008000000 */
[----:B------:R-:W-:Y:S01]  /*16680*/  ULDC UR6, c[0x0][0xc14] ;  /* 0x0003050000067ab9 */ /* 0x000fe20000000800 */
[----:B------:R-:W-:Y:S02]  /*16690*/  IMAD.MOV.U32 R16, RZ, RZ, R4 ;  /* 0x000000ffff107224 */ /* 0x000fe400078e0004 */
[----:B------:R-:W-:Y:S02]  /*166a0*/  IMAD.U32 R17, RZ, RZ, UR4 ;  /* 0x00000004ff117e24 */ /* 0x000fe4000f8e00ff */
[----:B------:R-:W-:Y:S02]  /*166b0*/  IMAD.U32 R18, RZ, RZ, UR5 ;  /* 0x00000005ff127e24 */ /* 0x000fe4000f8e00ff */
[----:B------:R-:W-:-:S07]  /*166c0*/  IMAD.U32 R19, RZ, RZ, UR6 ;  /* 0x00000006ff137e24 */ /* 0x000fce000f8e00ff */
.L_x_4977:
        /* <DEDUP_REMOVED lines=12> */
.L_x_4911:
        /* <DEDUP_REMOVED lines=12> */
.L_x_5033:
[----:B------:R-:W-:Y:S05]  /*16850*/  BSYNC B0 ;  /* 0x0000000000007941 */ /* 0x000fea0003800000 */
.L_x_4979:
[----:B------:R-:W-:-:S03]  /*16860*/  UMOV UR4, 0xffffffff ;  /* 0xffffffff00047882 */ /* 0x000fc60000000000 */
[----:B------:R-:W-:Y:S05]  /*16870*/  BRA.DIV UR4, `(.L_x_4981) ;  /* 0x0000001204e87947 */ /* 0x000fea000b800000 */
[----:B------:R-:W2:Y:S02]  /*16880*/  S2R R2, SR_TID.X ;  /* 0x0000000000027919 */ /* 0x000ea40000002100 */
[----:B--2---:R-:W-:-:S04]  /*16890*/  SHF.R.U32.HI R2, RZ, 0x5, R2 ;  /* 0x00000005ff027819 */ /* 0x004fc80000011602 */
[----:B------:R-:W-:-:S05]  /*168a0*/  LOP3.LUT R2, R2, 0x3, RZ, 0xc0, !PT ;  /* 0x0000000302027812 */ /* 0x000fca00078ec0ff */
[----:B------:R2:W3:Y:S02]  /*168b0*/  SHFL.IDX PT, R14, R2, RZ, 0x1f ;  /* 0x00001fff020e7589 */ /* 0x0004e400000e0000 */
.L_x_5036:
[----:B---3--:R-:W-:Y:S01]  /*168c0*/  ISETP.NE.AND P0, PT, R14, RZ, PT ;  /* 0x000000ff0e00720c */ /* 0x008fe20003f05270 */
[----:B------:R-:W-:-:S12]  /*168d0*/  BSSY B0, `(.L_x_4982) ;  /* 0x0000029000007945 */ /* 0x000fd80003800000 */
[----:B------:R-:W-:Y:S05]  /*168e0*/  @P0 BRA `(.L_x_4983) ;  /* 0x00000000009c0947 */ /* 0x000fea0003800000 */
[----:B------:R-:W-:-:S03]  /*168f0*/  UMOV UR4, 0xffffffff ;  /* 0xffffffff00047882 */ /* 0x000fc60000000000 */
[----:B------:R-:W-:Y:S05]  /*16900*/  BRA.DIV UR4, `(.L_x_4984) ;  /* 0x0000001204f87947 */ /* 0x000fea000b800000 */
[----:B------:R-:W-:-:S13]  /*16910*/  ELECT P6, URZ, PT ;  /* 0x00000000003f782f */ /* 0x000fda00038c0000 */
.L_x_5039:
        /* <DEDUP_REMOVED lines=8> */
.L_x_4985:
        /* <DEDUP_REMOVED lines=14> */
.L_x_5040:
[----:B------:R-:W2:Y:S02]  /*16a80*/  SYNCS.PHASECHK.TRANS64.TRYWAIT P0, [R7+URZ], R2 ;  /* 0x00000002070075a7 */ /* 0x000ea4000800017f */
[----:B--2---:R-:W-:Y:S05]  /*16a90*/  @!P0 BRA `(.L_x_4987) ;  /* 0x0000001000c88947 */ /* 0x004fea0003800000 */
.L_x_5041:
[----:B------:R-:W-:Y:S05]  /*16aa0*/  @!P2 BRA `(.L_x_4988) ;  /* 0x000000000004a947 */ /* 0x000fea0003800000 */
[----:B------:R-:W-:Y:S01]  /*16ab0*/  BPT.TRAP 0x1 ;  /* 0x000000040000795c */ /* 0x000fe20000300000 */
.L_x_4988:
[----:B------:R-:W3:Y:S01]  /*16ac0*/  LDL.LU R4, [R1] ;  /* 0x0000000001047983 */ /* 0x000ee20000300800 */
[----:B------:R-:W-:-:S04]  /*16ad0*/  VIADD R0, R0, 0x36860 ;  /* 0x0003686000007836 */ /* 0x000fc80000000000 */
[----:B---3--:R-:W-:-:S04]  /*16ae0*/  IMAD R4, R4, 0x8, R0 ;  /* 0x0000000804047824 */ /* 0x008fc800078e0200 */
[----:B------:R-:W3:Y:S02]  /*16af0*/  SYNCS.PHASECHK.TRANS64.TRYWAIT P0, [R4+URZ], R5 ;  /* 0x00000005040075a7 */ /* 0x000ee4000800017f */
[----:B---3--:R-:W-:Y:S05]  /*16b00*/  @!P0 BRA `(.L_x_4989) ;  /* 0x0000001000c08947 */ /* 0x008fea0003800000 */
.L_x_5042:
[----:B------:R-:W-:-:S07]  /*16b10*/  IMAD R3, R3, 0x8, R0 ;  /* 0x0000000803037824 */ /* 0x000fce00078e0200 */
.L_x_4990:
[----:B----4-:R4:W0:Y:S02]  /*16b20*/  SYNCS.PHASECHK.TRANS64.TRYWAIT P0, [R3+URZ], R2 ;  /* 0x00000002030075a7 */ /* 0x010824000800017f */
[----:B0-----:R-:W-:Y:S05]  /*16b30*/  @!P0 NANOSLEEP.SYNCS 0x989680 ;  /* 0x009896800000895d */ /* 0x001fea0003900000 */
[----:B------:R-:W0:Y:S02]  /*16b40*/  @!P0 SYNCS.PHASECHK.TRANS64 P0, [R3+URZ], R2 ;  /* 0x00000002030085a7 */ /* 0x000e24000800007f */
[----:B0-----:R-:W-:Y:S05]  /*16b50*/  @!P0 BRA `(.L_x_4990) ;  /* 0xfffffffc00f08947 */ /* 0x001fea000383ffff */
.L_x_4983:
[----:B------:R-:W-:Y:S05]  /*16b60*/  BSYNC B0 ;  /* 0x0000000000007941 */ /* 0x000fea0003800000 */
.L_x_4982:
[----:B------:R-:W-:Y:S05]  /*16b70*/  EXIT ;  /* 0x000000000000794d */ /* 0x000fea0003800000 */
.L_x_4855:
[----:B0-----:R-:W-:-:S04]  /*16b80*/  IMAD.U32 R3, RZ, RZ, UR60 ;  /* 0x0000003cff037e24 */ /* 0x001fc8000f8e00ff */
[----:B------:R0:W1:Y:S03]  /*16b90*/  SYNCS.PHASECHK.TRANS64.TRYWAIT P1, [R3+URZ+0x36800], R0 ;  /* 0x03680000030075a7 */ /* 0x000066000802017f */
[----:B-1----:R-:W-:Y:S05]  /*16ba0*/  @!P1 NANOSLEEP.SYNCS 0x989680 ;  /* 0x009896800000995d */ /* 0x002fea0003900000 */
[----:B------:R-:W1:Y:S02]  /*16bb0*/  @!P1 SYNCS.PHASECHK.TRANS64 P1, [R3+URZ+0x36800], R0 ;  /* 0x03680000030095a7 */ /* 0x000e64000802007f */
[----:B-1----:R-:W-:Y:S05]  /*16bc0*/  @!P1 BRA `(.L_x_4855) ;  /* 0xfffffffc00ec9947 */ /* 0x002fea000383ffff */
[----:B------:R-:W-:Y:S05]  /*16bd0*/  BRA `(.L_x_4991) ;  /* 0xfffffeac00a47947 */ /* 0x000fea000383ffff */
.L_x_4859:
[----:B-1----:R1:W2:Y:S02]  /*16be0*/  SYNCS.PHASECHK.TRANS64.TRYWAIT P2, [R2+URZ+0x36830], R3 ;  /* 0x03683003020075a7 */ /* 0x0022a4000804017f */
[----:B--2---:R-:W-:Y:S05]  /*16bf0*/  @!P2 NANOSLEEP.SYNCS 0x989680 ;  /* 0x009896800000a95d */ /* 0x004fea0003900000 */
[----:B------:R-:W2:Y:S02]  /*16c00*/  @!P2 SYNCS.PHASECHK.TRANS64 P2, [R2+URZ+0x36830], R3 ;  /* 0x036830030200a5a7 */ /* 0x000ea4000804007f */
[----:B--2---:R-:W-:Y:S05]  /*16c10*/  @!P2 BRA `(.L_x_4859) ;  /* 0xfffffffc00f0a947 */ /* 0x004fea000383ffff */
[----:B------:R-:W-:Y:S05]  /*16c20*/  BRA `(.L_x_4858) ;  /* 0xfffffeac00cc7947 */ /* 0x000fea000383ffff */
.L_x_4864:
[----:B-1----:R-:W-:-:S04]  /*16c30*/  IMAD.U32 R5, RZ, RZ, UR39 ;  /* 0x00000027ff057e24 */ /* 0x002fc8000f8e00ff */
[----:B------:R1:W2:Y:S03]  /*16c40*/  SYNCS.PHASECHK.TRANS64.TRYWAIT P2, [R5+URZ+0x36830], R0 ;  /* 0x03683000050075a7 */ /* 0x0002a6000804017f */
[----:B--2---:R-:W-:Y:S05]  /*16c50*/  @!P2 NANOSLEEP.SYNCS 0x989680 ;  /* 0x009896800000a95d */ /* 0x004fea0003900000 */
[----:B------:R-:W2:Y:S02]  /*16c60*/  @!P2 SYNCS.PHASECHK.TRANS64 P2, [R5+URZ+0x36830], R0 ;  /* 0x036830000500a5a7 */ /* 0x000ea4000804007f */
[----:B--2---:R-:W-:Y:S05]  /*16c70*/  @!P2 BRA `(.L_x_4864) ;  /* 0xfffffffc00eca947 */ /* 0x004fea000383ffff */
[----:B------:R-:W-:Y:S05]  /*16c80*/  BRA `(.L_x_4863) ;  /* 0xfffffef000b47947 */ /* 0x000fea000383ffff */
.L_x_4868:
[----:B-1----:R-:W-:-:S04]  /*16c90*/  IMAD.U32 R3, RZ, RZ, UR10 ;  /* 0x0000000aff037e24 */ /* 0x002fc8000f8e00ff */
[----:B------:R1:W2:Y:S03]  /*16ca0*/  SYNCS.PHASECHK.TRANS64.TRYWAIT P2, [R3+URZ+0x36850], R0 ;  /* 0x03685000030075a7 */ /* 0x0002a6000804017f */
[----:B--2---:R-:W-:Y:S05]  /*16cb0*/  @!P2 NANOSLEEP.SYNCS 0x989680 ;  /* 0x009896800000a95d */ /* 0x004fea0003900000 */
[----:B------:R-:W2:Y:S02]  /*16cc0*/  @!P2 SYNCS.PHASECHK.TRANS64 P2, [R3+URZ+0x36850], R0 ;  /* 0x036850000300a5a7 */ /* 0x000ea4000804007f */
[----:B--2---:R-:W-:Y:S05]  /*16cd0*/  @!P2 BRA `(.L_x_4868) ;  /* 0xfffffffc00eca947 */ /* 0x004fea000383ffff */
[----:B------:R-:W-:Y:S05]  /*16ce0*/  BRA `(.L_x_4867) ;  /* 0xffffff18002c7947 */ /* 0x000fea000383ffff */
.L_x_4874:
[----:B-1----:R-:W-:-:S04]  /*16cf0*/  IMAD.U32 R5, RZ, RZ, UR6 ;  /* 0x00000006ff057e24 */ /* 0x002fc8000f8e00ff */
[----:B------:R1:W2:Y:S03]  /*16d00*/  SYNCS.PHASECHK.TRANS64.TRYWAIT P2, [R5+URZ+0x36830], R0 ;  /* 0x03683000050075a7 */ /* 0x0002a6000804017f */
[----:B--2---:R-:W-:Y:S05]  /*16d10*/  @!P2 NANOSLEEP.SYNCS 0x989680 ;  /* 0x009896800000a95d */ /* 0x004fea0003900000 */
[----:B------:R-:W2:Y:S02]  /*16d20*/  @!P2 SYNCS.PHASECHK.TRANS64 P2, [R5+URZ+0x36830], R0 ;  /* 0x036830000500a5a7 */ /* 0x000ea4000804007f */
[----:B--2---:R-:W-:Y:S05]  /*16d30*/  @!P2 BRA `(.L_x_4874) ;  /* 0xfffffffc00eca947 */ /* 0x004fea000383ffff */
[----:B------:R-:W-:Y:S05]  /*16d40*/  BRA `(.L_x_4873) ;  /* 0xffffff3400887947 */ /* 0x000fea000383ffff */
.L_x_4878:
[----:B-1----:R-:W-:-:S04]  /*16d50*/  IMAD.U32 R3, RZ, RZ, UR11 ;  /* 0x0000000bff037e24 */ /* 0x002fc8000f8e00ff */
[----:B------:R1:W2:Y:S03]  /*16d60*/  SYNCS.PHASECHK.TRANS64.TRYWAIT P2, [R3+URZ+0x36850], R0 ;  /* 0x03685000030075a7 */ /* 0x0002a6000804017f */
[----:B--2---:R-:W-:Y:S05]  /*16d70*/  @!P2 NANOSLEEP.SYNCS 0x989680 ;  /* 0x009896800000a95d */ /* 0x004fea0003900000 */
[----:B------:R-:W2:Y:S02]  /*16d80*/  @!P2 SYNCS.PHASECHK.TRANS64 P2, [R3+URZ+0x36850], R0 ;  /* 0x036850000300a5a7 */ /* 0x000ea4000804007f */
[----:B--2---:R-:W-:Y:S05]  /*16d90*/  @!P2 BRA `(.L_x_4878) ;  /* 0xfffffffc00eca947 */ /* 0x004fea000383ffff */
[----:B------:R-:W-:Y:S05]  /*16da0*/  BRA `(.L_x_4877) ;  /* 0xffffff5800fc7947 */ /* 0x000fea000383ffff */
.L_x_4883:
[----:B-1----:R-:W-:-:S04]  /*16db0*/  IMAD.U32 R3, RZ, RZ, UR5 ;  /* 0x00000005ff037e24 */ /* 0x002fc8000f8e00ff */
[----:B------:R1:W2:Y:S03]  /*16dc0*/  SYNCS.PHASECHK.TRANS64.TRYWAIT P0, [R3+URZ+0x36850], R2 ;  /* 0x03685002030075a7 */ /* 0x0002a6000800017f */
[----:B--2---:R-:W-:Y:S05]  /*16dd0*/  @!P0 NANOSLEEP.SYNCS 0x989680 ;  /* 0x009896800000895d */ /* 0x004fea0003900000 */
[----:B------:R-:W2:Y:S02]  /*16de0*/  @!P0 SYNCS.PHASECHK.TRANS64 P0, [R3+URZ+0x36850], R2 ;  /* 0x03685002030085a7 */ /* 0x000ea4000800007f */
[----:B--2---:R-:W-:Y:S05]  /*16df0*/  @!P0 BRA `(.L_x_4883) ;  /* 0xfffffffc00ec8947 */ /* 0x004fea000383ffff */
[----:B------:R-:W-:Y:S05]  /*16e00*/  BRA `(.L_x_4882) ;  /* 0xffffff7400ac7947 */ /* 0x000fea000383ffff */
.L_x_4924:
        /* <DEDUP_REMOVED lines=11> */
.L_x_4993:
[----:B------:R-:W-:Y:S05]  /*16ec0*/  BSYNC B0 ;  /* 0x0000000000007941 */ /* 0x000fea0003800000 */
.L_x_4992:
[----:B------:R-:W-:Y:S05]  /*16ed0*/  BRA `(.L_x_4994) ;  /* 0xffffffc4002c7947 */ /* 0x000fea000383ffff */
.L_x_4925:
[----:B------:R-:W-:Y:S01]  /*16ee0*/  BSSY B0, `(.L_x_4995) ;  /* 0x0000006000007945 */ /* 0x000fe20003800000 */
[----:B------:R-:W-:-:S07]  /*16ef0*/  IMAD.MOV.U32 R15, RZ, RZ, -0x1 ;  /* 0xffffffffff0f7424 */ /* 0x000fce00078e00ff */
[----:B------:R-:W-:Y:S05]  /*16f00*/  WARPSYNC.COLLECTIVE R15, `(.L_x_4996) ;  /* 0x000000000f0c7348 */ /* 0x000fea0003c00000 */
[----:B------:R-:W-:Y:S02]  /*16f10*/  ELECT P6, UR62, PT ;  /* 0x00000000003e782f */ /* 0x000fe400038c0000 */
[----:B------:R-:W-:Y:S01]  /*16f20*/  MOV R14, UR62 ;  /* 0x0000003e000e7c02 */ /* 0x000fe20008000f00 */
[----:B------:R-:W-:Y:S10]  /*16f30*/  ENDCOLLECTIVE ;  /* 0x000000000000791b */ /* 0x000ff40003800000 */
.L_x_4996:
[----:B------:R-:W-:Y:S05]  /*16f40*/  BSYNC B0 ;  /* 0x0000000000007941 */ /* 0x000fea0003800000 */
.L_x_4995:
[----:B------:R-:W-:Y:S05]  /*16f50*/  BRA `(.L_x_4997) ;  /* 0xffffffc4001c7947 */ /* 0x000fea000383ffff */
.L_x_4928:
[----:B0-----:R0:W1:Y:S02]  /*16f60*/  SYNCS.PHASECHK.TRANS64.TRYWAIT P0, [R8+URZ+0x36840], R9 ;  /* 0x03684009080075a7 */ /* 0x001064000800017f */
[----:B-1----:R-:W-:Y:S05]  /*16f70*/  @!P0 NANOSLEEP.SYNCS 0x989680 ;  /* 0x009896800000895d */ /* 0x002fea0003900000 */
[----:B------:R-:W1:Y:S02]  /*16f80*/  @!P0 SYNCS.PHASECHK.TRANS64 P0, [R8+URZ+0x36840], R9 ;  /* 0x03684009080085a7 */ /* 0x000e64000800007f */
[----:B-1----:R-:W-:Y:S05]  /*16f90*/  @!P0 BRA `(.L_x_4928) ;  /* 0xfffffffc00f08947 */ /* 0x002fea000383ffff */
[----:B------:R-:W-:Y:S05]  /*16fa0*/  BRA `(.L_x_4998) ;  /* 0xffffffc400887947 */ /* 0x000fea000383ffff */
.L_x_4931:
        /* <DEDUP_REMOVED lines=8> */
.L_x_4939:
[----:B0-----:R0:W1:Y:S02]  /*17030*/  SYNCS.PHASECHK.TRANS64.TRYWAIT P0, [R2+URZ+0x36840], R3 ;  /* 0x03684003020075a7 */ /* 0x001064000800017f */
[----:B-1----:R-:W-:Y:S05]  /*17040*/  @!P0 NANOSLEEP.SYNCS 0x989680 ;  /* 0x009896800000895d */ /* 0x002fea0003900000 */
[----:B------:R-:W1:Y:S02]  /*17050*/  @!P0 SYNCS.PHASECHK.TRANS64 P0, [R2+URZ+0x36840], R3 ;  /* 0x03684003020085a7 */ /* 0x000e64000800007f */
[----:B-1----:R-:W-:Y:S05]  /*17060*/  @!P0 BRA `(.L_x_4939) ;  /* 0xfffffffc00f08947 */ /* 0x002fea000383ffff */
[----:B------:R-:W-:Y:S05]  /*17070*/  BRA `(.L_x_5000) ;  /* 0xffffffcc008c7947 */ /* 0x000fea000383ffff */
.L_x_4941:
[----:B0-----:R0:W1:Y:S02]  /*17080*/  SYNCS.PHASECHK.TRANS64.TRYWAIT P0, [R3+URZ+0x60], R2 ;  /* 0x00006002030075a7 */ /* 0x001064000800017f */
[----:B-1----:R-:W-:Y:S05]  /*17090*/  @!P0 NANOSLEEP.SYNCS 0x989680 ;  /* 0x009896800000895d */ /* 0x002fea0003900000 */
[----:B------:R-:W1:Y:S02]  /*170a0*/  @!P0 SYNCS.PHASECHK.TRANS64 P0, [R3+URZ+0x60], R2 ;  /* 0x00006002030085a7 */ /* 0x000e64000800007f */
[----:B-1----:R-:W-:Y:S05]  /*170b0*/  @!P0 BRA `(.L_x_4941) ;  /* 0xfffffffc00f08947 */ /* 0x002fea000383ffff */
[----:B------:R-:W-:Y:S05]  /*170c0*/  BRA `(.L_x_5001) ;  /* 0xffffffd000387947 */ /* 0x000fea000383ffff */
.L_x_4946:
[----:B-1----:R1:W2:Y:S02]  /*170d0*/  SYNCS.PHASECHK.TRANS64.TRYWAIT P0, [R2+URZ+0x36840], R3 ;  /* 0x03684003020075a7 */ /* 0x0022a4000800017f */
[----:B--2---:R-:W-:Y:S05]  /*170e0*/  @!P0 NANOSLEEP.SYNCS 0x989680 ;  /* 0x009896800000895d */ /* 0x004fea0003900000 */
[----:B------:R-:W2:Y:S02]  /*170f0*/  @!P0 SYNCS.PHASECHK.TRANS64 P0, [R2+URZ+0x36840], R3 ;  /* 0x03684003020085a7 */ /* 0x000ea4000800007f */
[----:B--2---:R-:W-:Y:S05]  /*17100*/  @!P0 BRA `(.L_x_4946) ;  /* 0xfffffffc00f08947 */ /* 0x004fea000383ffff */
[----:B------:R-:W-:Y:S05]  /*17110*/  BRA `(.L_x_5002) ;  /* 0xffffffd400ac7947 */ /* 0x000fea000383ffff */
.L_x_4948:
[----:B0-----:R0:W1:Y:S02]  /*17120*/  SYNCS.PHASECHK.TRANS64.TRYWAIT P1, [R3+URZ+0x60], R2 ;  /* 0x00006002030075a7 */ /* 0x001064000802017f */
[----:B-1----:R-:W-:Y:S05]  /*17130*/  @!P1 NANOSLEEP.SYNCS 0x989680 ;  /* 0x009896800000995d */ /* 0x002fea0003900000 */
[----:B------:R-:W1:Y:S02]  /*17140*/  @!P1 SYNCS.PHASECHK.TRANS64 P1, [R3+URZ+0x60], R2 ;  /* 0x00006002030095a7 */ /* 0x000e64000802007f */
[----:B-1----:R-:W-:Y:S05]  /*17150*/  @!P1 BRA `(.L_x_4948) ;  /* 0xfffffffc00f09947 */ /* 0x002fea000383ffff */
[----:B------:R-:W-:Y:S05]  /*17160*/  BRA `(.L_x_5003) ;  /* 0xffffffd800587947 */ /* 0x000fea000383ffff */
.L_x_4953:
[----:B--2---:R2:W3:Y:S02]  /*17170*/  SYNCS.PHASECHK.TRANS64.TRYWAIT P0, [R2+URZ+0x36840], R3 ;  /* 0x03684003020075a7 */ /* 0x0044e4000800017f */
[----:B---3--:R-:W-:Y:S05]  /*17180*/  @!P0 NANOSLEEP.SYNCS 0x989680 ;  /* 0x009896800000895d */ /* 0x008fea0003900000 */
[----:B------:R-:W3:Y:S02]  /*17190*/  @!P0 SYNCS.PHASECHK.TRANS64 P0, [R2+URZ+0x36840], R3 ;  /* 0x03684003020085a7 */ /* 0x000ee4000800007f */
[----:B---3--:R-:W-:Y:S05]  /*171a0*/  @!P0 BRA `(.L_x_4953) ;  /* 0xfffffffc00f08947 */ /* 0x008fea000383ffff */
[----:B------:R-:W-:Y:S05]  /*171b0*/  BRA `(.L_x_5004) ;  /* 0xffffffdc00907947 */ /* 0x000fea000383ffff */
.L_x_4955:
[----:B0-----:R0:W1:Y:S02]  /*171c0*/  SYNCS.PHASECHK.TRANS64.TRYWAIT P1, [R2+URZ+0x60], R9 ;  /* 0x00006009020075a7 */ /* 0x001064000802017f */
[----:B-1----:R-:W-:Y:S05]  /*171d0*/  @!P1 NANOSLEEP.SYNCS 0x989680 ;  /* 0x009896800000995d */ /* 0x002fea0003900000 */
[----:B------:R-:W1:Y:S02]  /*171e0*/  @!P1 SYNCS.PHASECHK.TRANS64 P1, [R2+URZ+0x60], R9 ;  /* 0x00006009020095a7 */ /* 0x000e64000802007f */
[----:B-1----:R-:W-:Y:S05]  /*171f0*/  @!P1 BRA `(.L_x_4955) ;  /* 0xfffffffc00f09947 */ /* 0x002fea000383ffff */
[----:B------:R-:W-:Y:S05]  /*17200*/  BRA `(.L_x_5005) ;  /* 0xffffffe000407947 */ /* 0x000fea000383ffff */
.L_x_4962:
[----:B-1----:R1:W2:Y:S02]  /*17210*/  SYNCS.PHASECHK.TRANS64.TRYWAIT P0, [R3+URZ+0x36860], R2 ;  /* 0x03686002030075a7 */ /* 0x0022a4000800017f */
[----:B--2---:R-:W-:Y:S05]  /*17220*/  @!P0 NANOSLEEP.SYNCS 0x989680 ;  /* 0x009896800000895d */ /* 0x004fea0003900000 */
[----:B------:R-:W2:Y:S02]  /*17230*/  @!P0 SYNCS.PHASECHK.TRANS64 P0, [R3+URZ+0x36860], R2 ;  /* 0x03686002030085a7 */ /* 0x000ea4000800007f */
[----:B--2---:R-:W-:Y:S05]  /*17240*/  @!P0 BRA `(.L_x_4962) ;  /* 0xfffffffc00f08947 */ /* 0x004fea000383ffff */
[----:B------:R-:W-:Y:S05]  /*17250*/  BRA `(.L_x_5006) ;  /* 0xffffffe400607947 */ /* 0x000fea000383ffff */
.L_x_4964:
        /* <DEDUP_REMOVED lines=8> */
.L_x_5008:
[----:B------:R-:W-:Y:S05]  /*172e0*/  BSYNC B0 ;  /* 0x0000000000007941 */ /* 0x000fea0003800000 */
.L_x_5007:
        /* <DEDUP_REMOVED lines=8> */
.L_x_5009:
[----:B------:R-:W-:Y:S01]  /*17370*/  IMAD.MOV.U32 R16, RZ, RZ, R14 ;  /* 0x000000ffff107224 */ /* 0x000fe200078e000e */
[----:B------:R-:W-:Y:S06]  /*17380*/  BRA `(.L_x_5010) ;  /* 0xffffffe800007947 */ /* 0x000fec000383ffff */
.L_x_4967:
        /* <DEDUP_REMOVED lines=8> */
.L_x_5012:
[----:B------:R-:W-:Y:S05]  /*17410*/  BSYNC B0 ;  /* 0x0000000000007941 */ /* 0x000fea0003800000 */
.L_x_5011:
        /* <DEDUP_REMOVED lines=10> */
.L_x_5013:
        /* <DEDUP_REMOVED lines=8> */
.L_x_5014:
        /* <DEDUP_REMOVED lines=8> */
.L_x_5015:
        /* <DEDUP_REMOVED lines=8> */
.L_x_5016:
        /* <DEDUP_REMOVED lines=8> */
.L_x_5017:
[----:B------:R-:W-:Y:S05]  /*176c0*/  BRA `(.L_x_5018) ;  /* 0xffffffe400c87947 */ /* 0x000fea000383ffff */
.L_x_4972:
        /* <DEDUP_REMOVED lines=8> */
.L_x_5020:
[----:B------:R-:W-:Y:S05]  /*17750*/  BSYNC B0 ;  /* 0x0000000000007941 */ /* 0x000fea0003800000 */
.L_x_5019:
        /* <DEDUP_REMOVED lines=10> */
.L_x_5021:
        /* <DEDUP_REMOVED lines=8> */
.L_x_5022:
        /* <DEDUP_REMOVED lines=8> */
.L_x_5023:
        /* <DEDUP_REMOVED lines=8> */
.L_x_5024:
        /* <DEDUP_REMOVED lines=8> */
.L_x_5025:
[----:B------:R-:W-:Y:S05]  /*17a00*/  BRA `(.L_x_5026) ;  /* 0xffffffe400b07947 */ /* 0x000fea000383ffff */
.L_x_4974:
[----:B------:R-:W-:Y:S01]  /*17a10*/  BSSY B0, `(.L_x_5027) ;  /* 0x0000006000007945 */ /* 0x000fe20003800000 */
[----:B------:R-:W-:Y:S01]  /*17a20*/  PLOP3.LUT P6, PT, P6, PT, PT, 0x8, 0x0 ;  /* 0x000000000000781c */ /* 0x000fe200037ce170 */
[----:B------:R-:W-:-:S12]  /*17a30*/  IMAD.MOV.U32 R15, RZ, RZ, -0x1 ;  /* 0xffffffffff0f7424 */ /* 0x000fd800078e00ff */
[----:B0-----:R-:W-:Y:S05]  /*17a40*/  WARPSYNC.COLLECTIVE R15, `(.L_x_5028) ;  /* 0x000000000f087348 */ /* 0x001fea0003c00000 */
[----:B------:R-:W-:Y:S01]  /*17a50*/  VOTE.ANY R14, PT, P6 ;  /* 0x00000000000e7806 */ /* 0x000fe200030e0100 */
[----:B0-----:R-:W-:Y:S06]  /*17a60*/  ENDCOLLECTIVE ;  /* 0x000000000000791b */ /* 0x001fec0003800000 */
.L_x_5028:
[----:B------:R-:W-:Y:S05]  /*17a70*/  BSYNC B0 ;  /* 0x0000000000007941 */ /* 0x000fea0003800000 */
.L_x_5027:
        /* <DEDUP_REMOVED lines=9> */
.L_x_5029:
[----:B------:R-:W-:Y:S01]  /*17b10*/  IMAD.MOV.U32 R17, RZ, RZ, R14 ;  /* 0x000000ffff117224 */ /* 0x000fe200078e000e */
[----:B------:R-:W-:Y:S06]  /*17b20*/  BRA `(.L_x_5030) ;  /* 0xffffffe400a07947 */ /* 0x000fec000383ffff */
.L_x_4976:
[----:B------:R-:W-:Y:S01]  /*17b30*/  BSSY B0, `(.L_x_5031) ;  /* 0x0000007000007945 */ /* 0x000fe20003800000 */
[----:B------:R-:W-:Y:S02]  /*17b40*/  IMAD.MOV.U32 R13, RZ, RZ, R2 ;  /* 0x000000ffff0d7224 */ /* 0x000fe400078e0002 */
[----:B------:R-:W-:Y:S02]  /*17b50*/  IMAD.MOV.U32 R11, RZ, RZ, 0x1f ;  /* 0x0000001fff0b7424 */ /* 0x000fe400078e00ff */
[----:B------:R-:W-:-:S07]  /*17b60*/  IMAD.MOV.U32 R15, RZ, RZ, -0x1 ;  /* 0xffffffffff0f7424 */ /* 0x000fce00078e00ff */
[----:B012---:R-:W-:Y:S05]  /*17b70*/  WARPSYNC.COLLECTIVE R15, `(.L_x_5032) ;  /* 0x000000000f087348 */ /* 0x007fea0003c00000 */
[----:B------:R3:W4:Y:S02]  /*17b80*/  SHFL.IDX P6, R14, R13, R12, R11 ;  /* 0x0000000c0d0e7389 */ /* 0x00072400000c000b */
[----:B01234-:R-:W-:Y:S01]  /*17b90*/  ENDCOLLECTIVE ;  /* 0x000000000000791b */ /* 0x01ffe20003800000 */
.L_x_5032:
[----:B------:R-:W-:Y:S05]  /*17ba0*/  BSYNC B0 ;  /* 0x0000000000007941 */ /* 0x000fea0003800000 */
.L_x_5031:
[----:B------:R-:W-:Y:S01]  /*17bb0*/  IMAD.MOV.U32 R7, RZ, RZ, R14 ;  /* 0x000000ffff077224 */ /* 0x000fe200078e000e */
[----:B------:R-:W-:Y:S06]  /*17bc0*/  BRA `(.L_x_4975) ;  /* 0xffffffe400947947 */ /* 0x000fec000383ffff */
.L_x_4980:
[----:B-1----:R1:W2:Y:S02]  /*17bd0*/  SYNCS.PHASECHK.TRANS64.TRYWAIT P0, [R0+URZ+0x36820], R3 ;  /* 0x03682003000075a7 */ /* 0x0022a4000800017f */
[----:B--2---:R-:W-:Y:S05]  /*17be0*/  @!P0 NANOSLEEP.SYNCS 0x989680 ;  /* 0x009896800000895d */ /* 0x004fea0003900000 */
[----:B------:R-:W2:Y:S02]  /*17bf0*/  @!P0 SYNCS.PHASECHK.TRANS64 P0, [R0+URZ+0x36820], R3 ;  /* 0x03682003000085a7 */ /* 0x000ea4000800007f */
[----:B--2---:R-:W-:Y:S05]  /*17c00*/  @!P0 BRA `(.L_x_4980) ;  /* 0xfffffffc00f08947 */ /* 0x004fea000383ffff */
[----:B------:R-:W-:Y:S05]  /*17c10*/  BRA `(.L_x_5033) ;  /* 0xffffffec000c7947 */ /* 0x000fea000383ffff */
.L_x_4981:
        /* <DEDUP_REMOVED lines=11> */
.L_x_5035:
[----:B------:R-:W-:Y:S05]  /*17cd0*/  BSYNC B0 ;  /* 0x0000000000007941 */ /* 0x000fea0003800000 */
.L_x_5034:
[----:B------:R-:W-:Y:S05]  /*17ce0*/  BRA `(.L_x_5036) ;  /* 0xffffffe800f47947 */ /* 0x000fea000383ffff */
.L_x_4984:
[----:B------:R-:W-:Y:S01]  /*17cf0*/  BSSY B1, `(.L_x_5037) ;  /* 0x0000006000017945 */ /* 0x000fe20003800000 */
[----:B------:R-:W-:-:S07]  /*17d00*/  IMAD.MOV.U32 R15, RZ, RZ, -0x1 ;  /* 0xffffffffff0f7424 */ /* 0x000fce00078e00ff */
[----:B012---:R-:W-:Y:S05]  /*17d10*/  WARPSYNC.COLLECTIVE R15, `(.L_x_5038) ;  /* 0x000000000f0c7348 */ /* 0x007fea0003c00000 */
[----:B------:R-:W-:Y:S02]  /*17d20*/  ELECT P6, UR62, PT ;  /* 0x00000000003e782f */ /* 0x000fe400038c0000 */
[----:B------:R-:W-:Y:S01]  /*17d30*/  MOV R14, UR62 ;  /* 0x0000003e000e7c02 */ /* 0x000fe20008000f00 */
[----:B012---:R-:W-:Y:S10]  /*17d40*/  ENDCOLLECTIVE ;  /* 0x000000000000791b */ /* 0x007ff40003800000 */
.L_x_5038:
[----:B------:R-:W-:Y:S05]  /*17d50*/  BSYNC B1 ;  /* 0x0000000000017941 */ /* 0x000fea0003800000 */
.L_x_5037:
[----:B------:R-:W-:Y:S05]  /*17d60*/  BRA `(.L_x_5039) ;  /* 0xffffffe800ec7947 */ /* 0x000fea000383ffff */
.L_x_4986:
[----:B-1----:R1:W2:Y:S02]  /*17d70*/  SYNCS.PHASECHK.TRANS64.TRYWAIT P0, [R6+URZ], R5 ;  /* 0x00000005060075a7 */ /* 0x0022a4000800017f */
[----:B--2---:R-:W-:Y:S05]  /*17d80*/  @!P0 NANOSLEEP.SYNCS 0x989680 ;  /* 0x009896800000895d */ /* 0x004fea0003900000 */
[----:B------:R-:W2:Y:S02]  /*17d90*/  @!P0 SYNCS.PHASECHK.TRANS64 P0, [R6+URZ], R5 ;  /* 0x00000005060085a7 */ /* 0x000ea4000800007f */
[----:B--2---:R-:W-:Y:S05]  /*17da0*/  @!P0 BRA `(.L_x_4986) ;  /* 0xfffffffc00f08947 */ /* 0x004fea000383ffff */
[----:B------:R-:W-:Y:S05]  /*17db0*/  BRA `(.L_x_5040) ;  /* 0xffffffec00307947 */ /* 0x000fea000383ffff */
.L_x_4987:
[----:B--2---:R2:W3:Y:S02]  /*17dc0*/  SYNCS.PHASECHK.TRANS64.TRYWAIT P0, [R7+URZ], R2 ;  /* 0x00000002070075a7 */ /* 0x0044e4000800017f */
[----:B---3--:R-:W-:Y:S05]  /*17dd0*/  @!P0 NANOSLEEP.SYNCS 0x989680 ;  /* 0x009896800000895d */ /* 0x008fea0003900000 */
[----:B------:R-:W3:Y:S02]  /*17de0*/  @!P0 SYNCS.PHASECHK.TRANS64 P0, [R7+URZ], R2 ;  /* 0x00000002070085a7 */ /* 0x000ee4000800007f */
[----:B---3--:R-:W-:Y:S05]  /*17df0*/  @!P0 BRA `(.L_x_4987) ;  /* 0xfffffffc00f08947 */ /* 0x008fea000383ffff */
[----:B------:R-:W-:Y:S05]  /*17e00*/  BRA `(.L_x_5041) ;  /* 0xffffffec00247947 */ /* 0x000fea000383ffff */
.L_x_4989:
[----:B---3--:R3:W4:Y:S02]  /*17e10*/  SYNCS.PHASECHK.TRANS64.TRYWAIT P0, [R4+URZ], R5 ;  /* 0x00000005040075a7 */ /* 0x008724000800017f */
[----:B----4-:R-:W-:Y:S05]  /*17e20*/  @!P0 NANOSLEEP.SYNCS 0x989680 ;  /* 0x009896800000895d */ /* 0x010fea0003900000 */
[----:B------:R-:W4:Y:S02]  /*17e30*/  @!P0 SYNCS.PHASECHK.TRANS64 P0, [R4+URZ], R5 ;  /* 0x00000005040085a7 */ /* 0x000f24000800007f */
[----:B----4-:R-:W-:Y:S05]  /*17e40*/  @!P0 BRA `(.L_x_4989) ;  /* 0xfffffffc00f08947 */ /* 0x010fea000383ffff */
[----:B------:R-:W-:Y:S05]  /*17e50*/  BRA `(.L_x_5042) ;  /* 0xffffffec002c7947 */ /* 0x000fea000383ffff */
.L_x_5043:
        /* <DEDUP_REMOVED lines=10> */
.L_x_12767:


//--------------------- .text._ZN7cutlass13device_kernelIN5flash11enable_sm90INS1_16FlashAttnFwdSm90INS1_25CollectiveMainloopFwdSm90ILi2EN4cute5tupleIJNS5_1CILi1EEES8_S8_EEENS6_IJNS7_ILi128EEENS7_ILi112EEENS7_ILi192EEEEEELi192ENS_10bfloat16_tEfNS_4arch4Sm90ELb1ELb0ELb0ELb1ELb0ELb1ELb0ELb1ELb1ELb0ELb0ELb0EEENS1_21CollectiveEpilogueFwdINS6_IJSA_SC_SB_EEES9_SE_SG_Li256ELb1ELb0ELb0ELb0EEENS1_36VarlenDynamicPersistentTileSchedulerILi128ELi112ELi256ELi32ELb0ELb0ELb1ELb1ELb1ELb1EEEEEEEEEvNT_6ParamsE --------------------------
	.section	.text._ZN7cutlass13device_kernelIN5flash11enable_sm90INS1_16FlashAttnFwdSm90INS1_25CollectiveMainloopFwdSm90ILi2EN4cute5tupleIJNS5_1CILi1EEES8_S8_EEENS6_IJNS7_ILi128EEENS7_ILi112EEENS7_ILi192EEEEEELi192ENS_10bfloat16_tEfNS_4arch4Sm90ELb1ELb0ELb0ELb1ELb0ELb1ELb0ELb1ELb1ELb0ELb0ELb0EEENS1_21CollectiveEpilogueFwdINS6_IJSA_SC_SB_EEES9_SE_SG_Li256ELb1ELb0ELb0ELb0EEENS1_36VarlenDynamicPersistentTileSchedulerILi128ELi112ELi256ELi32ELb0ELb0ELb1ELb1ELb1ELb1EEEEEEEEEvNT_6ParamsE,"ax",@progbits
	.align	128
.text._ZN7cutlass13device_kernelIN5flash11enable_sm90INS1_16FlashAttnFwdSm90INS1_25CollectiveMainloopFwdSm90ILi2EN4cute5tupleIJNS5_1CILi1EEES8_S8_EEENS6_IJNS7_ILi128EEENS7_ILi112EEENS7_ILi192EEEEEELi192ENS_10bfloat16_tEfNS_4arch4Sm90ELb1ELb0ELb0ELb1ELb0ELb1ELb0ELb1ELb1ELb0ELb0ELb0EEENS1_21CollectiveEpilogueFwdINS6_IJSA_SC_SB_EEES9_SE_SG_Li256ELb1ELb0ELb0ELb0EEENS1_36VarlenDynamicPersistentTileSchedulerILi128ELi112ELi256ELi32ELb0ELb0ELb1ELb1ELb1ELb1EEEEEEEEEvNT_6ParamsE:
        .type           _ZN7cutlass13device_kernelIN5flash11enable_sm90INS1_16FlashAttnFwdSm90INS1_25CollectiveMainloopFwdSm90ILi2EN4cute5tupleIJNS5_1CILi1EEES8_S8_EEENS6_IJNS7_ILi128EEENS7_ILi112EEENS7_ILi192EEEEEELi192ENS_10bfloat16_tEfNS_4arch4Sm90ELb1ELb0ELb0ELb1ELb0ELb1ELb0ELb1ELb1ELb0ELb0ELb0EEENS1_21CollectiveEpilogueFwdINS6_IJSA_SC_SB_EEES9_SE_SG_Li256ELb1ELb0ELb0ELb0EEENS1_36VarlenDynamicPersistentTileSchedulerILi128ELi112ELi256ELi32ELb0ELb0ELb1ELb1ELb1ELb1EEEEEEEEEvNT_6ParamsE,@function
        .size           _ZN7cutlass13device_kernelIN5flash11enable_sm90INS1_16FlashAttnFwdSm90INS1_25CollectiveMainloopFwdSm90ILi2EN4cute5tupleIJNS5_1CILi1EEES8_S8_EEENS6_IJNS7_ILi128EEENS7_ILi112EEENS7_ILi192EEEEEELi192ENS_10bfloat16_tEfNS_4arch4Sm90ELb1ELb0ELb0ELb1ELb0ELb1ELb0ELb1ELb1ELb0ELb0ELb0EEENS1_21CollectiveEpilogueFwdINS6_IJSA_SC_SB_EEES9_SE_SG_Li256ELb1ELb0ELb0ELb0EEENS1_36VarlenDynamicPersistentTileSchedulerILi128ELi112ELi256ELi32ELb0ELb0ELb1ELb1ELb1ELb1EEEEEEEEEvNT_6ParamsE,(.L_x_12768 - _ZN7cutlass13device_kernelIN5flash11enable_sm90INS1_16FlashAttnFwdSm90INS1_25CollectiveMainloopFwdSm90ILi2EN4cute5tupleIJNS5_1CILi1EEES8_S8_EEENS6_IJNS7_ILi128EEENS7_ILi112EEENS7_ILi192EEEEEELi192ENS_10bfloat16_tEfNS_4arch4Sm90ELb1ELb0ELb0ELb1ELb0ELb1ELb0ELb1ELb1ELb0ELb0ELb0EEENS1_21CollectiveEpilogueFwdINS6_IJSA_SC_SB_EEES9_SE_SG_Li256ELb1ELb0ELb0ELb0EEENS1_36VarlenDynamicPersistentTileSchedulerILi128ELi112ELi256ELi32ELb0ELb0ELb1ELb1ELb1ELb1EEEEEEEEEvNT_6ParamsE)
        .other          _ZN7cutlass13device_kernelIN5flash11enable_sm90INS1_16FlashAttnFwdSm90INS1_25CollectiveMainloopFwdSm90ILi2EN4cute5tupleIJNS5_1CILi1EEES8_S8_EEENS6_IJNS7_ILi128EEENS7_ILi112EEENS7_ILi192EEEEEELi192ENS_10bfloat16_tEfNS_4arch4Sm90ELb1ELb0ELb0ELb1ELb0ELb1ELb0ELb1ELb1ELb0ELb0ELb0EEENS1_21CollectiveEpilogueFwdINS6_IJSA_SC_SB_EEES9_SE_SG_Li256ELb1ELb0ELb0ELb0EEENS1_36VarlenDynamicPersistentTileSchedulerILi128ELi112ELi256ELi32ELb0ELb0ELb1ELb1ELb1ELb1EEEEEEEEEvNT_6ParamsE,@"STO_CUDA_ENTRY STV_DEFAULT"
_ZN7cutlass13device_kernelIN5flash11enable_sm90INS1_16FlashAttnFwdSm90INS1_25CollectiveMainloopFwdSm90ILi2EN4cute5tupleIJNS5_1CILi1EEES8_S8_EEENS6_IJNS7_ILi128EEENS7_ILi112EEENS7_ILi192EEEEEELi192ENS_10bfloat16_tEfNS_4arch4Sm90ELb1ELb0ELb0ELb1ELb0ELb1ELb0ELb1ELb1ELb0ELb0ELb0EEENS1_21CollectiveEpilogueFwdINS6_IJSA_SC_SB_EEES9_SE_SG_Li256ELb1ELb0ELb0ELb0EEENS1_36VarlenDynamicPersistentTileSchedulerILi128ELi112ELi256ELi32ELb0ELb0ELb1ELb1ELb1ELb1EEEEEEEEEvNT_6ParamsE:
        /* <DEDUP_REMOVED lines=27> */
.L_x_5045:
[----:B------:R-:W-:Y:S05]  /*01b0*/  BSYNC B0 ;  /* 0x0000000000007941 */ /* 0x000fea0003800000 */
.L_x_5044:
        /* <DEDUP_REMOVED lines=41> */
.L_x_5046:
        /* <DEDUP_REMOVED lines=22> */
.L_x_5047:
        /* <DEDUP_REMOVED lines=18> */
.L_x_5048:
        /* <DEDUP_REMOVED lines=22> */
.L_x_5049:
        /* <DEDUP_REMOVED lines=22> */
.L_x_5050:
        /* <DEDUP_REMOVED lines=10> */
.L_x_5053:
        /* <DEDUP_REMOVED lines=18> */
[----:B------:R-:W-:Y:S01]  /*0b50*/  IMAD.MOV.U32 R230, RZ, RZ, RZ ;  /* 0x000000ffffe67224 */ /* 0x000fe200078e00ff */
[----:B------:R-:W-:Y:S01]  /*0b60*/  CS2R R208, SRZ ;  /* 0x0000000000d07805 */ /* 0x000fe2000001ff00 */
[----:B------:R-:W-:Y:S01]  /*0b70*/  IMAD.MOV.U32 R19, RZ, RZ, RZ ;  /* 0x000000ffff137224 */ /* 0x000fe200078e00ff */
[----:B------:R-:W-:Y:S01]  /*0b80*/  SHF.R.S32.HI R3, RZ, 0x1f, R234 ;  /* 0x0000001fff037819 */ /* 0x000fe200000114ea */
[----:B------:R-:W-:-:S03]  /*0b90*/  IMAD.MOV.U32 R205, RZ, RZ, RZ ;  /* 0x000000ffffcd7224 */ /* 0x000fc600078e00ff */
[CC--:B0-----:R-:W-:Y:S02]  /*0ba0*/  LEA.HI R2, R3.reuse, R234.reuse, RZ, 0x4 ;  /* 0x000000ea03027211 */ /* 0x0c1fe400078f20ff */
[----:B------:R-:W-:Y:S02]  /*0bb0*/  LEA.HI R222, R3, R234, RZ, 0x3 ;  /* 0x000000ea03de7211 */ /* 0x000fe400078f18ff */
[----:B------:R-:W-:Y:S01]  /*0bc0*/  SHF.R.S32.HI R5, RZ, 0x4, R2 ;  /* 0x00000004ff057819 */ /* 0x000fe20000011402 */
[----:B------:R-:W-:-:S03]  /*0bd0*/  UIADD3 UR4, UR4, 0x15400, URZ ;  /* 0x0001540004047890 */ /* 0x000fc6000fffe03f */
[----:B------:R-:W-:Y:S02]  /*0be0*/  LEA.HI R4, R2, R5, RZ, 0x1 ;  /* 0x0000000502047211 */ /* 0x000fe400078f08ff */
[----:B--2---:R-:W-:Y:S02]  /*0bf0*/  R2UR UR5, R0 ;  /* 0x00000000000572ca */ /* 0x004fe400000e0000 */
[----:B------:R-:W-:-:S04]  /*0c00*/  LEA.HI R0, R3, R234, RZ, 0x7 ;  /* 0x000000ea03007211 */ /* 0x000fc800078f38ff */
[----:B------:R-:W-:Y:S02]  /*0c10*/  LOP3.LUT R237, R0, 0xffffff80, RZ, 0xc0, !PT ;  /* 0xffffff8000ed7812 */ /* 0x000fe400078ec0ff */
[----:B------:R-:W-:-:S03]  /*0c20*/  SHF.R.S32.HI R14, RZ, 0x7, R0 ;  /* 0x00000007ff0e7819 */ /* 0x000fc60000011400 */
[----:B------:R-:W-:Y:S01]  /*0c30*/  IMAD.IADD R237, R234, 0x1, -R237 ;  /* 0x00000001eaed7824 */ /* 0x000fe200078e0aed */
[----:B------:R-:W-:Y:S01]  /*0c40*/  LEA.HI R0, R0, R14, RZ, 0x1 ;  /* 0x0000000e00007211 */ /* 0x000fe200078f08ff */
[----:B------:R-:W-:Y:S01]  /*0c50*/  ULOP3.LUT UR5, UR5, 0x1, URZ, 0xfc, !UPT ;  /* 0x0000000105057892 */ /* 0x000fe2000f8efc3f */
[----:B------:R-:W-:Y:S02]  /*0c60*/  STL [R1+0x6c], R14 ;  /* 0x00006c0e01007387 */ /* 0x000fe40000100800 */
[----:B------:R-:W-:Y:S02]  /*0c70*/  SHF.R.S32.HI R8, RZ, 0x1f, R237 ;  /* 0x0000001fff087819 */ /* 0x000fe400000114ed */
[----:B------:R-:W-:Y:S02]  /*0c80*/  LOP3.LUT R0, R0, 0x3fffffe, RZ, 0xc0, !PT ;  /* 0x03fffffe00007812 */ /* 0x000fe400078ec0ff */
[CC--:B------:R-:W-:Y:S02]  /*0c90*/  LEA.HI R7, R8.reuse, R237.reuse, RZ, 0x2 ;  /* 0x000000ed08077211 */ /* 0x0c0fe400078f10ff */
[----:B------:R-:W-:Y:S01]  /*0ca0*/  LEA.HI R8, R8, R237, RZ, 0x5 ;  /* 0x000000ed08087211 */ /* 0x000fe200078f28ff */
[----:B------:R-:W-:Y:S01]  /*0cb0*/  IMAD.IADD R0, R14, 0x1, -R0 ;  /* 0x000000010e007824 */ /* 0x000fe200078e0a00 */
[----:B------:R-:W-:-:S02]  /*0cc0*/  SHF.R.S32.HI R9, RZ, 0x2, R7 ;  /* 0x00000002ff097819 */ /* 0x000fc40000011407 */
[----:B------:R-:W-:Y:S02]  /*0cd0*/  SHF.R.S32.HI R6, RZ, 0x1f, R7 ;  /* 0x0000001fff067819 */ /* 0x000fe40000011407 */
[----:B------:R-:W-:Y:S02]  /*0ce0*/  SHF.R.S32.HI R8, RZ, 0x5, R8 ;  /* 0x00000005ff087819 */ /* 0x000fe40000011408 */
[----:B------:R-:W-:Y:S02]  /*0cf0*/  LEA.HI R10, R6, R9, RZ, 0x3 ;  /* 0x00000009060a7211 */ /* 0x000fe400078f18ff */
[----:B------:R-:W-:Y:S02]  /*0d00*/  LOP3.LUT R6, R4, 0x1ffffffe, RZ, 0xc0, !PT ;  /* 0x1ffffffe04067812 */ /* 0x000fe400078ec0ff */
[----:B------:R-:W-:Y:S02]  /*0d10*/  LOP3.LUT R10, R10, 0xfffffff8, RZ, 0xc0, !PT ;  /* 0xfffffff80a0a7812 */ /* 0x000fe400078ec0ff */
[-C--:B------:R-:W-:Y:S01]  /*0d20*/  LEA.HI R4, R3, R234.reuse, RZ, 0x5 ;  /* 0x000000ea03047211 */ /* 0x080fe200078f28ff */
[----:B------:R-:W-:Y:S01]  /*0d30*/  IMAD.IADD R6, R5, 0x1, -R6 ;  /* 0x0000000105067824 */ /* 0x000fe200078e0a06 */
[----:B------:R-:W-:Y:S01]  /*0d40*/  LOP3.LUT R5, R222, 0x1ffffff8, RZ, 0xc0, !PT ;  /* 0x1ffffff8de057812 */ /* 0x000fe200078ec0ff */
[----:B------:R-:W-:Y:S01]  /*0d50*/  IMAD.IADD R9, R9, 0x1, -R10 ;  /* 0x0000000109097824 */ /* 0x000fe200078e0a0a */
[----:B------:R-:W-:-:S02]  /*0d60*/  LEA.HI R10, R3, R234, RZ, 0x2 ;  /* 0x000000ea030a7211 */ /* 0x000fc400078f10ff */
[----:B------:R-:W-:Y:S01]  /*0d70*/  LOP3.LUT R3, R2, 0x3fffff0, RZ, 0xc0, !PT ;  /* 0x03fffff002037812 */ /* 0x000fe200078ec0ff */
[----:B------:R-:W-:Y:S01]  /*0d80*/  IMAD.IADD R5, R234, 0x1, -R5 ;  /* 0x00000001ea057824 */ /* 0x000fe200078e0a05 */
[----:B------:R-:W-:Y:S01]  /*0d90*/  LOP3.LUT R11, R10, 0xfffffffc, RZ, 0xc0, !PT ;  /* 0xfffffffc0a0b7812 */ /* 0x000fe200078ec0ff */
[----:B------:R-:W-:Y:S01]  /*0da0*/  IMAD R9, R8, 0x10, R9 ;  /* 0x0000001008097824 */ /* 0x000fe200078e0209 */
[--C-:B------:R-:W-:Y:S01]  /*0db0*/  SHF.R.S32.HI R204, RZ, 0x2, R10.reuse ;  /* 0x00000002ffcc7819 */ /* 0x100fe2000001140a */
[C---:B------:R-:W-:Y:S01]  /*0dc0*/  IMAD.IADD R3, R234.reuse, 0x1, -R3 ;  /* 0x00000001ea037824 */ /* 0x040fe200078e0a03 */
[----:B------:R-:W-:Y:S01]  /*0dd0*/  SHF.R.S32.HI R13, RZ, 0x1f, R10 ;  /* 0x0000001fff0d7819 */ /* 0x000fe2000001140a */
[----:B------:R-:W-:Y:S01]  /*0de0*/  IMAD.IADD R234, R234, 0x1, -R11 ;  /* 0x00000001eaea7824 */ /* 0x000fe200078e0a0b */
[----:B------:R-:W-:Y:S01]  /*0df0*/  SHF.R.S32.HI R4, RZ, 0x5, R4 ;  /* 0x00000005ff047819 */ /* 0x000fe20000011404 */
[----:B------:R-:W-:Y:S01]  /*0e00*/  VIADD R231, R204, 0x40 ;  /* 0x00000040cce77836 */ /* 0x000fe20000000000 */
[----:B------:R-:W-:Y:S01]  /*0e10*/  LEA.HI R13, R13, R204, RZ, 0x3 ;  /* 0x000000cc0d0d7211 */ /* 0x000fe200078f18ff */
[----:B------:R-:W-:Y:S01]  /*0e20*/  IMAD.SHL.U32 R22, R234, 0x8, RZ ;  /* 0x00000008ea167824 */ /* 0x000fe200078e00ff */
[----:B------:R-:W-:Y:S01]  /*0e30*/  LOP3.LUT R224, R7, 0x7ffffffc, RZ, 0xc0, !PT ;  /* 0x7ffffffc07e07812 */ /* 0x000fe200078ec0ff */
[----:B------:R-:W-:Y:S01]  /*0e40*/  IMAD R3, R4, 0x10, R3 ;  /* 0x0000001004037824 */ /* 0x000fe200078e0203 */
[----:B------:R-:W-:Y:S01]  /*0e50*/  LOP3.LUT R13, R13, 0xfffffff8, RZ, 0xc0, !PT ;  /* 0xfffffff80d0d7812 */ /* 0x000fe200078ec0ff */
[----:B------:R-:W-:Y:S01]  /*0e60*/  VIADD R206, R22, 0x20 ;  /* 0x0000002016ce7836 */ /* 0x000fe20000000000 */
[----:B------:R-:W-:Y:S01]  /*0e70*/  SHF.R.S32.HI R2, RZ, 0x1f, R231 ;  /* 0x0000001fff027819 */ /* 0x000fe200000114e7 */
[----:B------:R-:W-:Y:S01]  /*0e80*/  IMAD R10, R3, 0x8, R6 ;  /* 0x00000008030a7824 */ /* 0x000fe200078e0206 */
[----:B------:R-:W-:Y:S01]  /*0e90*/  SHF.R.S32.HI R222, RZ, 0x3, R222 ;  /* 0x00000003ffde7819 */ /* 0x000fe200000114de */
[----:B------:R-:W-:Y:S01]  /*0ea0*/  IMAD.IADD R221, R204, 0x1, -R13 ;  /* 0x00000001ccdd7824 */ /* 0x000fe200078e0a0d */
[----:B------:R-:W-:Y:S01]  /*0eb0*/  SHF.R.S32.HI R3, RZ, 0x1f, R206 ;  /* 0x0000001fff037819 */ /* 0x000fe200000114ce */
[----:B------:R-:W-:Y:S01]  /*0ec0*/  IMAD.SHL.U32 R210, R231, 0x40, RZ ;  /* 0x00000040e7d27824 */ /* 0x000fe200078e00ff */
[----:B------:R-:W-:Y:S01]  /*0ed0*/  LEA.HI R2, R2, R231, RZ, 0x3 ;  /* 0x000000e702027211 */ /* 0x000fe200078f18ff */
[----:B------:R-:W-:Y:S01]  /*0ee0*/  IMAD.SHL.U32 R211, R221, 0x40, RZ ;  /* 0x00000040ddd37824 */ /* 0x000fe200078e00ff */
[----:B------:R-:W-:Y:S01]  /*0ef0*/  SHF.R.S32.HI R232, RZ, 0x1f, R204 ;  /* 0x0000001fffe87819 */ /* 0x000fe200000114cc */
[----:B------:R-:W-:Y:S01]  /*0f00*/  IMAD.SHL.U32 R217, R4, 0x200, RZ ;  /* 0x0000020004d97824 */ /* 0x000fe200078e00ff */
[-C--:B------:R-:W-:Y:S01]  /*0f10*/  LEA.HI R4, R3, R206.reuse, RZ, 0x6 ;  /* 0x000000ce03047211 */ /* 0x080fe200078f30ff */
[----:B------:R-:W-:Y:S01]  /*0f20*/  VIADD R207, R22, 0x40 ;  /* 0x0000004016cf7836 */ /* 0x000fe20000000000 */
[----:B------:R-:W-:Y:S01]  /*0f30*/  LOP3.LUT R211, R211, 0x1c0, RZ, 0xc0, !PT ;  /* 0x000001c0d3d37812 */ /* 0x000fe200078ec0ff */
[----:B------:R-:W-:Y:S01]  /*0f40*/  IMAD.SHL.U32 R2, R2, 0x40, RZ ;  /* 0x0000004002027824 */ /* 0x000fe200078e00ff */
[----:B------:R-:W-:Y:S01]  /*0f50*/  LEA.HI R3, R3, R206, RZ, 0x3 ;  /* 0x000000ce03037211 */ /* 0x000fe200078f18ff */
[----:B------:R-:W-:Y:S01]  /*0f60*/  IMAD R225, R0, 0x40, R9 ;  /* 0x0000004000e17824 */ /* 0x000fe200078e0209 */
[----:B------:R-:W-:Y:S01]  /*0f70*/  LOP3.LUT R210, R210, 0x1c0, RZ, 0xc0, !PT ;  /* 0x000001c0d2d27812 */ /* 0x000fe200078ec0ff */
[----:B------:R-:W-:Y:S01]  /*0f80*/  IMAD.U32 R0, RZ, RZ, UR5 ;  /* 0x00000005ff007e24 */ /* 0x000fe2000f8e00ff */
[----:B------:R-:W-:Y:S01]  /*0f90*/  SHF.R.S32.HI R6, RZ, 0x1f, R207 ;  /* 0x0000001fff067819 */ /* 0x000fe200000114cf */
[----:B------:R-:W-:Y:S01]  /*0fa0*/  IMAD.SHL.U32 R4, R4, 0x80, RZ ;  /* 0x0000008004047824 */ /* 0x000fe200078e00ff */
[----:B------:R-:W-:Y:S01]  /*0fb0*/  SHF.R.U32.HI R216, RZ, 0x3, R211 ;  /* 0x00000003ffd87819 */ /* 0x000fe200000116d3 */
[----:B------:R-:W-:Y:S01]  /*0fc0*/  IMAD.SHL.U32 R219, R5, 0x8, RZ ;  /* 0x0000000805db7824 */ /* 0x000fe200078e00ff */
[--C-:B------:R-:W-:Y:S01]  /*0fd0*/  LOP3.LUT R11, R211, 0x38, R3.reuse, 0xf8, !PT ;  /* 0x00000038d30b7812 */ /* 0x100fe200078ef803 */
[----:B------:R0:W-:Y:S01]  /*0fe0*/  STL [R1+0x4c], R0 ;  /* 0x00004c0001007387 */ /* 0x0001e20000100800 */
[----:B------:R-:W-:Y:S01]  /*0ff0*/  SHF.R.U32.HI R12, RZ, 0x3, R210 ;  /* 0x00000003ff0c7819 */ /* 0x000fe200000116d2 */
[----:B------:R-:W-:Y:S01]  /*1000*/  IMAD.SHL.U32 R16, R234, 0x4, RZ ;  /* 0x00000004ea107824 */ /* 0x000fe200078e00ff */
[----:B------:R-:W-:Y:S01]  /*1010*/  LOP3.LUT R8, R210, 0x38, R3, 0xf8, !PT ;  /* 0x00000038d2087812 */ /* 0x000fe200078ef803 */
[----:B------:R-:W-:Y:S01]  /*1020*/  IMAD.IADD R224, R237, 0x1, -R224 ;  /* 0x00000001ede07824 */ /* 0x000fe200078e0ae0 */
[----:B------:R-:W-:-:S02]  /*1030*/  LOP3.LUT R218, R2, 0xfffffe00, RZ, 0xc0, !PT ;  /* 0xfffffe0002da7812 */ /* 0x000fc400078ec0ff */
[CC--:B------:R-:W-:Y:S02]  /*1040*/  LEA.HI R2, R6.reuse, R207.reuse, RZ, 0x3 ;  /* 0x000000cf06027211 */ /* 0x0c0fe400078f18ff */
[----:B------:R-:W-:Y:S01]  /*1050*/  LEA.HI R6, R6, R207, RZ, 0x6 ;  /* 0x000000cf06067211 */ /* 0x000fe200078f30ff */
[----:B0-----:R-:W-:Y:S01]  /*1060*/  IMAD.U32 R0, RZ, RZ, UR4 ;  /* 0x00000004ff007e24 */ /* 0x001fe2000f8e00ff */
[----:B------:R-:W-:Y:S02]  /*1070*/  LOP3.LUT R4, R4, 0xffffe000, RZ, 0xc0, !PT ;  /* 0xffffe00004047812 */ /* 0x000fe400078ec0ff */
[----:B------:R-:W-:Y:S01]  /*1080*/  LOP3.LUT R11, R11, R216, RZ, 0x3c, !PT ;  /* 0x000000d80b0b7212 */ /* 0x000fe200078e3cff */
[----:B------:R-:W-:Y:S01]  /*1090*/  IMAD.SHL.U32 R6, R6, 0x80, RZ ;  /* 0x0000008006067824 */ /* 0x000fe200078e00ff */
[----:B------:R-:W-:Y:S01]  /*10a0*/  LOP3.LUT R13, R8, R12, RZ, 0x3c, !PT ;  /* 0x0000000c080d7212 */ /* 0x000fe200078e3cff */
[----:B------:R0:W-:Y:S01]  /*10b0*/  STL [R1+0x68], R0 ;  /* 0x0000680001007387 */ /* 0x0001e20000100800 */
[----:B------:R-:W-:-:S02]  /*10c0*/  LOP3.LUT R7, R210, 0x38, R22, 0xf8, !PT ;  /* 0x00000038d2077812 */ /* 0x000fc400078ef816 */
[-C--:B------:R-:W-:Y:S02]  /*10d0*/  IADD3 R11, R11, R4.reuse, R217 ;  /* 0x000000040b0b7210 */ /* 0x080fe40007ffe0d9 */
[----:B------:R-:W-:Y:S02]  /*10e0*/  IADD3 R4, R13, R4, R218 ;  /* 0x000000040d047210 */ /* 0x000fe40007ffe0da */
[--C-:B------:R-:W-:Y:S02]  /*10f0*/  LOP3.LUT R8, R210, 0x38, R2.reuse, 0xf8, !PT ;  /* 0x00000038d2087812 */ /* 0x100fe400078ef802 */
[----:B------:R-:W-:Y:S01]  /*1100*/  LOP3.LUT R13, R211, 0x38, R2, 0xf8, !PT ;  /* 0x00000038d30d7812 */ /* 0x000fe200078ef802 */
[----:B0-----:R-:W-:Y:S01]  /*1110*/  IMAD.SHL.U32 R0, R10, 0x8, RZ ;  /* 0x000000080a007824 */ /* 0x001fe200078e00ff */
[----:B------:R-:W-:Y:S02]  /*1120*/  LOP3.LUT R7, R218, R7, R12, 0xf6, !PT ;  /* 0x00000007da077212 */ /* 0x000fe400078ef60c */
[----:B------:R-:W-:-:S02]  /*1130*/  SHF.R.S32.HI R236, RZ, 0x3, R3 ;  /* 0x00000003ffec7819 */ /* 0x000fc40000011403 */
[----:B------:R-:W-:Y:S01]  /*1140*/  LOP3.LUT R6, R6, 0xffffe000, RZ, 0xc0, !PT ;  /* 0xffffe00006067812 */ /* 0x000fe200078ec0ff */
[----:B------:R0:W-:Y:S01]  /*1150*/  STL [R1+0x70], R0 ;  /* 0x0000700001007387 */ /* 0x0001e20000100800 */
[----:B------:R-:W-:Y:S02]  /*1160*/  LOP3.LUT R15, R8, R12, RZ, 0x3c, !PT ;  /* 0x0000000c080f7212 */ /* 0x000fe400078e3cff */
[----:B------:R-:W-:Y:S02]  /*1170*/  SHF.R.S32.HI R3, RZ, 0x3, R2 ;  /* 0x00000003ff037819 */ /* 0x000fe40000011402 */
[----:B------:R-:W-:Y:S02]  /*1180*/  LOP3.LUT R13, R13, R216, RZ, 0x3c, !PT ;  /* 0x000000d80d0d7212 */ /* 0x000fe400078e3cff */
[----:B------:R-:W-:Y:S01]  /*1190*/  LEA R2, R7, UR4, 0x1 ;  /* 0x0000000407027c11 */ /* 0x000fe2000f8e08ff */
[----:B------:R1:W-:Y:S01]  /*11a0*/  STL [R1+0x5c], R3 ;  /* 0x00005c0301007387 */ /* 0x0003e20000100800 */
[----:B------:R-:W-:-:S02]  /*11b0*/  IADD3 R15, R15, R6, R218 ;  /* 0x000000060f0f7210 */ /* 0x000fc40007ffe0da */
[----:B0-----:R-:W-:Y:S01]  /*11c0*/  LEA R0, R11, UR4, 0x1 ;  /* 0x000000040b007c11 */ /* 0x001fe2000f8e08ff */
[----:B------:R0:W-:Y:S01]  /*11d0*/  STL [R1+0x60], R2 ;  /* 0x0000600201007387 */ /* 0x0001e20000100800 */
[----:B------:R-:W-:-:S03]  /*11e0*/  IADD3 R13, R13, R6, R217 ;  /* 0x000000060d0d7210 */ /* 0x000fc60007ffe0d9 */
[----:B------:R2:W-:Y:S01]  /*11f0*/  STL [R1+0x64], R0 ;  /* 0x0000640001007387 */ /* 0x0005e20000100800 */
[----:B-1----:R-:W-:Y:S02]  /*1200*/  LEA R3, R4, UR4, 0x1 ;  /* 0x0000000404037c11 */ /* 0x002fe4000f8e08ff */
[----:B0-----:R-:W-:-:S03]  /*1210*/  LEA R2, R13, UR4, 0x1 ;  /* 0x000000040d027c11 */ /* 0x001fc6000f8e08ff */
[----:B------:R0:W-:Y:S01]  /*1220*/  STL [R1+0x54], R3 ;  /* 0x0000540301007387 */ /* 0x0001e20000100800 */
[----:B--2---:R-:W-:-:S05]  /*1230*/  LEA R0, R15, UR4, 0x1 ;  /* 0x000000040f007c11 */ /* 0x004fca000f8e08ff */
[----:B------:R0:W-:Y:S04]  /*1240*/  STL [R1+0x50], R0 ;  /* 0x0000500001007387 */ /* 0x0001e80000100800 */
[----:B------:R0:W-:Y:S02]  /*1250*/  STL [R1+0x58], R2 ;  /* 0x0000580201007387 */ /* 0x0001e40000100800 */
.L_x_5290:
[----:B0-----:R-:W0:Y:S01]  /*1260*/  LDC.64 R2, c[0x0][0xc60] ;  /* 0x00031800ff027b82 */ /* 0x001e220000000a00 */
[----:B------:R-:W-:Y:S01]  /*1270*/  ULDC.64 UR4, c[0x0][0xa28] ;  /* 0x00028a0000047ab9 */ /* 0x000fe20000000a00 */
[----:B------:R-:W-:Y:S01]  /*1280*/  ULDC.64 UR8, c[0x0][0xa18] ;  /* 0x0002860000087ab9 */ /* 0x000fe20000000a00 */
[----:B------:R-:W-:Y:S01]  /*1290*/  ULDC.64 UR6, c[0x0][0xa08] ;  /* 0x0002820000067ab9 */ /* 0x000fe20000000a00 */
[----:B0-----:R-:W-:-:S05]  /*12a0*/  IMAD.WIDE R2, R215, 0x4, R2 ;  /* 0x00000004d7027825 */ /* 0x001fca00078e0202 */
[----:B--2---:R-:W2:Y:S01]  /*12b0*/  LDG.E R229, desc[UR60][R2.64] ;  /* 0x0000003c02e57981 */ /* 0x004ea2000c1e1900 */
[----:B------:R-:W-:Y:S01]  /*12c0*/  ISETP.NE.U32.AND P2, PT, RZ, UR4, PT ;  /* 0x00000004ff007c0c */ /* 0x000fe2000bf45070 */
[----:B------:R-:W-:Y:S01]  /*12d0*/  IMAD.MOV.U32 R0, RZ, RZ, RZ ;  /* 0x000000ffff007224 */ /* 0x000fe200078e00ff */
[----:B------:R-:W-:Y:S01]  /*12e0*/  ISETP.NE.U32.AND P1, PT, RZ, UR8, PT ;  /* 0x00000008ff007c0c */ /* 0x000fe2000bf25070 */
[----:B-----5:R-:W-:Y:S01]  /*12f0*/  IMAD.MOV.U32 R26, RZ, RZ, RZ ;  /* 0x000000ffff1a7224 */ /* 0x020fe200078e00ff */
        /* <DEDUP_REMOVED lines=12> */
[----:B---34-:R-:W-:Y:S01]  /*13c0*/  @P1 IADD3 R4, P2, R227, UR8, RZ ;  /* 0x00000008e3041c10 */ /* 0x018fe2000ff5e0ff */
        /* <DEDUP_REMOVED lines=29> */
.L_x_5055:
[----:B------:R-:W-:Y:S02]  /*15a0*/  IMAD.U32 R2, RZ, RZ, UR5 ;  /* 0x00000005ff027e24 */ /* 0x000fe4000f8e00ff */
[----:B------:R-:W-:Y:S01]  /*15b0*/  IMAD.U32 R27, RZ, RZ, UR4 ;  /* 0x00000004ff1b7e24 */ /* 0x000fe2000f8e00ff */
[----:B------:R-:W-:Y:S06]  /*15c0*/  @!P2 BRA `(.L_x_5056) ;  /* 0x000000000010a947 */ /* 0x000fec0003800000 */
[----:B------:R-:W-:-:S04]  /*15d0*/  IADD3 R4, P0, R227, UR8, RZ ;  /* 0x00000008e3047c10 */ /* 0x000fc8000ff1e0ff */
[----:B------:R-:W-:-:S05]  /*15e0*/  IADD3.X R5, R228, UR9, RZ, P0, !PT ;  /* 0x00000009e4057c10 */ /* 0x000fca00087fe4ff */
[----:B------:R0:W5:Y:S01]  /*15f0*/  LDG.E R27, desc[UR60][R4.64] ;  /* 0x0000003c041b7981 */ /* 0x000162000c1e1900 */
[----:B------:R-:W-:Y:S05]  /*1600*/  BRA `(.L_x_5057) ;  /* 0x0000000000107947 */ /* 0x000fea0003800000 */
.L_x_5056:
[----:B------:R-:W-:Y:S05]  /*1610*/  @!P0 BRA `(.L_x_5057) ;  /* 0x00000000000c8947 */ /* 0x000fea0003800000 */
[----:B------:R-:W2:Y:S04]  /*1620*/  LDG.E R4, desc[UR60][R6.64] ;  /* 0x0000003c06047981 */ /* 0x000ea8000c1e1900 */
[----:B------:R-:W2:Y:S02]  /*1630*/  LDG.E R27, desc[UR60][R6.64+0x4] ;  /* 0x0000043c061b7981 */ /* 0x000ea4000c1e1900 */
[----:B--2---:R-:W-:-:S07]  /*1640*/  IMAD.IADD R27, R27, 0x1, -R4 ;  /* 0x000000011b1b7824 */ /* 0x004fce00078e0a04 */
.L_x_5057:
        /* <DEDUP_REMOVED lines=17> */
[----:B------:R-:W-:-:S05]  /*1760*/  IMAD.MOV R0, RZ, RZ, -R11 ;  /* 0x000000ffff007224 */ /* 0x000fca00078e0a0b */
[----:B------:R-:W-:-:S04]  /*1770*/  VIMNMX R0, RZ, R0, !PT ;  /* 0x00000000ff007248 */ /* 0x000fc80007fe0100 */
[----:B------:R-:W-:-:S05]  /*1780*/  SHF.R.U32.HI R124, RZ, 0x4, R0 ;  /* 0x00000004ff7c7819 */ /* 0x000fca0000011600 */
[----:B------:R-:W-:-:S04]  /*1790*/  IMAD.WIDE.U32 R124, R124, 0x24924925, RZ ;  /* 0x249249257c7c7825 */ /* 0x000fc800078e00ff */
[----:B------:R-:W-:Y:S02]  /*17a0*/  IMAD.MOV.U32 R24, RZ, RZ, R125 ;  /* 0x000000ffff187224 */ /* 0x000fe400078e007d */
[----:B--2---:R-:W-:Y:S01]  /*17b0*/  @P0 IMAD.IADD R2, R8, 0x1, -R3 ;  /* 0x0000000108020824 */ /* 0x004fe200078e0a03 */
[----:B------:R-:W-:-:S03]  /*17c0*/  LEA R8, R213, 0xef, 0x7 ;  /* 0x000000efd5087811 */ /* 0x000fc600078e38ff */
[----:B------:R-:W-:-:S04]  /*17d0*/  IMAD.IADD R220, R11, 0x1, R2 ;  /* 0x000000010bdc7824 */ /* 0x000fc800078e0202 */
        /* <DEDUP_REMOVED lines=9> */
[----:B------:R-:W-:-:S05]  /*1870*/  VIMNMX R148, R3, R148, PT ;  /* 0x0000009403947248 */ /* 0x000fca0003fe0100 */
        /* <DEDUP_REMOVED lines=30> */
.L_x_5060:
[----:B------:R-:W-:Y:S05]  /*1a60*/  BSYNC B6 ;  /* 0x0000000000067941 */ /* 0x000fea0003800000 */
.L_x_5059:
        /* <DEDUP_REMOVED lines=20> */
.L_x_5062:
[----:B------:R-:W-:Y:S05]  /*1bb0*/  BSYNC B6 ;  /* 0x0000000000067941 */ /* 0x000fea0003800000 */
.L_x_5061:
        /* <DEDUP_REMOVED lines=17> */
[----:B------:R-:W-:Y:S01]  /*1cd0*/  VIADD R0, R22, 0x60 ;  /* 0x0000006016007836 */ /* 0x000fe20000000000 */
[----:B------:R-:W-:Y:S01]  /*1ce0*/  ISETP.GE.AND P2, PT, R206, UR6, PT ;  /* 0x00000006ce007c0c */ /* 0x000fe2000bf46270 */
[----:B------:R-:W0:Y:S01]  /*1cf0*/  LDC R35, c[0x0][0x3d4] ;  /* 0x0000f500ff237b82 */ /* 0x000e220000000800 */
[----:B------:R-:W-:Y:S01]  /*1d00*/  ISETP.GE.AND P1, PT, R22, UR6, PT ;  /* 0x0000000616007c0c */ /* 0x000fe2000bf26270 */
[----:B------:R-:W0:Y:S01]  /*1d10*/  S2R R149, SR_TID.X ;  /* 0x0000000000957919 */ /* 0x000e220000002100 */
[----:B------:R-:W-:Y:S01]  /*1d20*/  SEL R6, RZ, 0xffffffff, P2 ;  /* 0xffffffffff067807 */ /* 0x000fe20001000000 */
[----:B-1----:R-:W-:Y:S01]  /*1d30*/  IMAD.SHL.U32 R136, R112, 0x40, RZ ;  /* 0x0000004070887824 */ /* 0x002fe200078e00ff */
[----:B------:R-:W-:Y:S01]  /*1d40*/  SEL R3, RZ, 0x1, P1 ;  /* 0x00000001ff037807 */ /* 0x000fe20000800000 */
[----:B---3--:R-:W-:Y:S01]  /*1d50*/  IMAD.WIDE.U32 R108, R204, R106, R22 ;  /* 0x0000006acc6c7225 */ /* 0x008fe200078e0016 */
[----:B------:R-:W-:-:S02]  /*1d60*/  ISETP.GE.AND P1, PT, R207, UR6, PT ;  /* 0x00000006cf007c0c */ /* 0x000fc4000bf26270 */
[----:B------:R-:W-:Y:S01]  /*1d70*/  ISETP.GE.AND P2, PT, R0, UR6, PT ;  /* 0x0000000600007c0c */ /* 0x000fe2000bf46270 */
[----:B------:R-:W1:Y:S01]  /*1d80*/  @P0 LDC R7, c[0x0][0x42c] ;  /* 0x00010b00ff070b82 */ /* 0x000e620000000800 */
[----:B------:R-:W-:Y:S01]  /*1d90*/  IMAD.SHL.U32 R4, R6, 0x2, RZ ;  /* 0x0000000206047824 */ /* 0x000fe200078e00ff */
[----:B------:R-:W-:Y:S01]  /*1da0*/  SEL R5, RZ, 0x4, P1 ;  /* 0x00000004ff057807 */ /* 0x000fe20000800000 */
[----:B----4-:R-:W-:Y:S01]  /*1db0*/  IMAD.WIDE.U32 R102, R204, R100, R22 ;  /* 0x00000064cc667225 */ /* 0x010fe200078e0016 */
[----:B------:R-:W-:Y:S02]  /*1dc0*/  SEL R6, RZ, 0x8, P2 ;  /* 0x00000008ff067807 */ /* 0x000fe40001000000 */
[----:B------:R-:W-:Y:S01]  /*1dd0*/  LOP3.LUT R4, R4, 0x2, R3, 0xe2, !PT ;  /* 0x0000000204047812 */ /* 0x000fe200078ee203 */
[----:B------:R-:W-:Y:S01]  /*1de0*/  VIADD R3, R22, 0x80 ;  /* 0x0000008016037836 */ /* 0x000fe20000000000 */
[----:B------:R-:W3:Y:S01]  /*1df0*/  @P0 LDC R9, c[0x0][0x430] ;  /* 0x00010c00ff090b82 */ /* 0x000ee20000000800 */
[----:B------:R-:W-:Y:S01]  /*1e00*/  SHF.R.S32.HI R15, RZ, 0x1f, R121 ;  /* 0x0000001fff0f7819 */ /* 0x000fe20000011479 */
[----:B------:R-:W-:Y:S01]  /*1e10*/  IMAD R27, R107, 0x70, RZ ;  /* 0x000000706b1b7824 */ /* 0x000fe200078e02ff */
[----:B------:R-:W-:Y:S01]  /*1e20*/  LOP3.LUT R5, R6, R4, R5, 0xfe, !PT ;  /* 0x0000000406057212 */ /* 0x000fe200078efe05 */
[----:B------:R-:W-:Y:S01]  /*1e30*/  IMAD R133, R101, 0x70, RZ ;  /* 0x0000007065857824 */ /* 0x000fe200078e02ff */
[----:B------:R-:W-:Y:S01]  /*1e40*/  ISETP.GE.AND P1, PT, R3, UR6, PT ;  /* 0x0000000603007c0c */ /* 0x000fe2000bf26270 */
[----:B0-----:R-:W-:Y:S01]  /*1e50*/  IMAD.SHL.U32 R124, R35, 0x2, RZ ;  /* 0x00000002237c7824 */ /* 0x001fe200078e00ff */
[----:B------:R-:W-:-:S02]  /*1e60*/  SHF.R.S32.HI R17, RZ, 0x1f, R16 ;  /* 0x0000001fff117819 */ /* 0x000fc40000011410 */
[----:B------:R-:W-:Y:S02]  /*1e70*/  SEL R6, RZ, 0x10, P1 ;  /* 0x00000010ff067807 */ /* 0x000fe40000800000 */
[-C--:B------:R-:W-:Y:S01]  /*1e80*/  ISETP.GE.AND P3, PT, R207, R35.reuse, PT ;  /* 0x00000023cf00720c */ /* 0x080fe20003f66270 */
[----:B------:R-:W-:Y:S01]  /*1e90*/  IMAD.WIDE.U32 R110, R204, R106, R16 ;  /* 0x0000006acc6e7225 */ /* 0x000fe200078e0010 */
[----:B------:R-:W-:Y:S02]  /*1ea0*/  LOP3.LUT R29, R5, R6, RZ, 0xfc, !PT ;  /* 0x00000006051d7212 */ /* 0x000fe400078efcff */
[----:B------:R-:W-:Y:S01]  /*1eb0*/  ISETP.GE.AND P1, PT, R206, R35, PT ;  /* 0x00000023ce00720c */ /* 0x000fe20003f26270 */
[----:B-1----:R-:W-:Y:S01]  /*1ec0*/  @P0 IMAD.HI.U32 R4, R214, R7, RZ ;  /* 0x00000007d6040227 */ /* 0x002fe200078e00ff */
[----:B------:R-:W-:Y:S02]  /*1ed0*/  LOP3.LUT P2, RZ, R221, 0x4, RZ, 0xc0, !PT ;  /* 0x00000004ddff7812 */ /* 0x000fe4000784c0ff */
[----:B------:R-:W-:Y:S01]  /*1ee0*/  SHF.R.U32.HI R30, RZ, 0x3, R210 ;  /* 0x00000003ff1e7819 */ /* 0x000fe200000116d2 */
[----:B------:R-:W-:Y:S01]  /*1ef0*/  IMAD R6, R15, R112, RZ ;  /* 0x000000700f067224 */ /* 0x000fe200078e02ff */
[----:B------:R-:W-:Y:S01]  /*1f00*/  SHF.L.U64.HI R135, R112, 0x6, R113 ;  /* 0x0000000670877819 */ /* 0x000fe20000010271 */
[----:B------:R-:W-:Y:S01]  /*1f10*/  IMAD.WIDE.U32 R104, R204, R100, R16 ;  /* 0x00000064cc687225 */ /* 0x000fe200078e0010 */
[----:B------:R-:W-:-:S02]  /*1f20*/  SHF.R.S32.HI R146, RZ, 0x1f, R231 ;  /* 0x0000001fff927819 */ /* 0x000fc400000114e7 */
[----:B---3--:R-:W-:Y:S01]  /*1f30*/  @P0 SHF.R.U32.HI R214, RZ, R9, R4 ;  /* 0x00000009ffd60219 */ /* 0x008fe20000011604 */
[C---:B------:R-:W-:Y:S01]  /*1f40*/  IMAD.WIDE.U32 R4, R121.reuse, R112, RZ ;  /* 0x0000007079047225 */ /* 0x040fe200078e00ff */
[----:B------:R-:W-:Y:S02]  /*1f50*/  ISETP.NE.U32.AND P0, PT, RZ, UR8, PT ;  /* 0x00000008ff007c0c */ /* 0x000fe4000bf05070 */
[----:B------:R-:W-:Y:S01]  /*1f60*/  SHF.R.S32.HI R8, RZ, 0x1f, R214 ;  /* 0x0000001fff087819 */ /* 0x000fe200000114d6 */
[----:B------:R-:W-:Y:S01]  /*1f70*/  IMAD R9, R121, R113, R6 ;  /* 0x0000007179097224 */ /* 0x000fe200078e0206 */
[----:B------:R-:W-:Y:S01]  /*1f80*/  ISETP.NE.AND.EX P0, PT, RZ, UR9, PT, P0 ;  /* 0x00000009ff007c0c */ /* 0x000fe2000bf05300 */
[----:B------:R-:W-:Y:S01]  /*1f90*/  IMAD.WIDE.U32 R6, R214, UR4, R22 ;  /* 0x00000004d6067c25 */ /* 0x000fe2000f8e0016 */
[----:B------:R-:W-:-:S03]  /*1fa0*/  LEA.HI R149, R149, 0x8, RZ, 0x19 ;  /* 0x0000000895957811 */ /* 0x000fc600078fc8ff */
[----:B------:R-:W-:Y:S02]  /*1fb0*/  IMAD R11, R8, UR4, RZ ;  /* 0x00000004080b7c24 */ /* 0x000fe4000f8e02ff */
[----:B------:R-:W-:Y:S02]  /*1fc0*/  IMAD.IADD R5, R5, 0x1, R9 ;  /* 0x0000000105057824 */ /* 0x000fe400078e0209 */
[----:B------:R-:W-:Y:S01]  /*1fd0*/  IMAD R11, R214, UR5, R11 ;  /* 0x00000005d60b7c24 */ /* 0x000fe2000f8e020b */
[----:B------:R-:W-:Y:S01]  /*1fe0*/  ULDC.64 UR4, c[0x0][0x2f8] ;  /* 0x0000be0000047ab9 */ /* 0x000fe20000000a00 */
[----:B------:R-:W-:Y:S02]  /*1ff0*/  IMAD.MOV.U32 R114, RZ, RZ, R6 ;  /* 0x000000ffff727224 */ /* 0x000fe400078e0006 */
[----:B------:R-:W-:Y:S02]  /*2000*/  IMAD R9, R8, UR4, RZ ;  /* 0x0000000408097c24 */ /* 0x000fe4000f8e02ff */
[----:B------:R-:W-:-:S02]  /*2010*/  IMAD.IADD R115, R7, 0x1, R11 ;  /* 0x0000000107737824 */ /* 0x000fc400078e020b */
[C---:B------:R-:W-:Y:S02]  /*2020*/  IMAD R9, R214.reuse, UR5, R9 ;  /* 0x00000005d6097c24 */ /* 0x040fe4000f8e0209 */
[----:B------:R-:W-:Y:S01]  /*2030*/  IMAD.WIDE.U32 R4, R214, UR4, R4 ;  /* 0x00000004d6047c25 */ /* 0x000fe2000f8e0004 */
[----:B------:R-:W-:-:S03]  /*2040*/  ULDC.64 UR4, c[0x0][0x300] ;  /* 0x0000c00000047ab9 */ /* 0x000fc60000000a00 */
[----:B------:R-:W-:Y:S02]  /*2050*/  IMAD.IADD R5, R5, 0x1, R9 ;  /* 0x0000000105057824 */ /* 0x000fe400078e0209 */
[----:B------:R-:W-:-:S04]  /*2060*/  IMAD R6, R232, R106, RZ ;  /* 0x0000006ae8067224 */ /* 0x000fc800078e02ff */
[----:B------:R-:W-:-:S04]  /*2070*/  IMAD R11, R204, R107, R6 ;  /* 0x0000006bcc0b7224 */ /* 0x000fc800078e0206 */
[----:B------:R-:W-:Y:S02]  /*2080*/  IMAD.IADD R111, R111, 0x1, R11 ;  /* 0x000000016f6f7824 */ /* 0x000fe400078e020b */
[----:B------:R-:W-:Y:S02]  /*2090*/  IMAD.IADD R109, R11, 0x1, R109 ;  /* 0x000000010b6d7824 */ /* 0x000fe400078e026d */
[----:B-----5:R-:W-:-:S04]  /*20a0*/  IMAD.WIDE.U32 R110, R144, R106, R110 ;  /* 0x0000006a906e7225 */ /* 0x020fc800078e006e */
[----:B------:R-:W-:Y:S01]  /*20b0*/  IMAD.WIDE.U32 R108, R144, R106, R108 ;  /* 0x0000006a906c7225 */ /* 0x000fe200078e006c */
[----:B--2---:R-:W-:-:S04]  /*20c0*/  LOP3.LUT R20, R20, 0xfffffffe, RZ, 0xc0, !PT ;  /* 0xfffffffe14147812 */ /* 0x004fc800078ec0ff */
[----:B------:R-:W-:-:S04]  /*20d0*/  @P3 LOP3.LUT R20, R20, 0x1, RZ, 0xfc, !PT ;  /* 0x0000000114143812 */ /* 0x000fc800078efcff */
[----:B------:R-:W-:-:S04]  /*20e0*/  LOP3.LUT R20, R20, 0xfffffffb, RZ, 0xc0, !PT ;  /* 0xfffffffb14147812 */ /* 0x000fc800078ec0ff */
[----:B------:R-:W-:-:S05]  /*20f0*/  @P2 LOP3.LUT R20, R20, 0x4, RZ, 0xfc, !PT ;  /* 0x0000000414142812 */ /* 0x000fca00078efcff */
[----:B------:R0:W-:Y:S01]  /*2100*/  STL [R1+0x10], R20 ;  /* 0x0000101401007387 */ /* 0x0001e20000100800 */
[----:B------:R-:W-:Y:S02]  /*2110*/  SHF.R.S32.HI R7, RZ, 0x1f, R25 ;  /* 0x0000001fff077819 */ /* 0x000fe40000011419 */
[----:B------:R-:W-:Y:S01]  /*2120*/  SEL R9, R25, RZ, !P0 ;  /* 0x000000ff19097207 */ /* 0x000fe20004000000 */
[----:B------:R-:W-:Y:S01]  /*2130*/  IMAD R25, R113, 0x70, RZ ;  /* 0x0000007071197824 */ /* 0x000fe200078e02ff */
        /* <DEDUP_REMOVED lines=8> */
[----:B------:R-:W-:Y:S02]  /*21c0*/  IMAD R21, R204, R113, R4 ;  /* 0x00000071cc157224 */ /* 0x000fe400078e0204 */
[----:B------:R-:W-:Y:S02]  /*21d0*/  IMAD.IADD R4, R117, 0x1, R13 ;  /* 0x0000000175047824 */ /* 0x000fe400078e020d */
[----:B------:R-:W-:Y:S02]  /*21e0*/  IMAD R8, R8, UR4, RZ ;  /* 0x0000000408087c24 */ /* 0x000fe4000f8e02ff */
[----:B------:R-:W-:Y:S01]  /*21f0*/  IMAD.WIDE.U32 R114, R9, UR4, R114 ;  /* 0x0000000409727c25 */ /* 0x000fe2000f8e0072 */
[----:B------:R-:W-:-:S02]  /*2200*/  IADD3.X R6, R4, R7, R21, P0, !PT ;  /* 0x0000000704067210 */ /* 0x000fc400007fe415 */
[----:B------:R-:W-:Y:S01]  /*2210*/  ISETP.GE.AND P0, PT, R22, R35, PT ;  /* 0x000000231600720c */ /* 0x000fe20003f06270 */
[----:B------:R-:W-:Y:S02]  /*2220*/  IMAD R7, R232, R100, RZ ;  /* 0x00000064e8077224 */ /* 0x000fe400078e02ff */
[----:B------:R-:W-:Y:S01]  /*2230*/  IMAD R39, R9, UR5, R8 ;  /* 0x0000000509277c24 */ /* 0x000fe2000f8e0208 */
[C---:B------:R-:W-:Y:S01]  /*2240*/  SEL R8, R35.reuse, RZ, P3 ;  /* 0x000000ff23087207 */ /* 0x040fe20001800000 */
[----:B------:R-:W-:Y:S01]  /*2250*/  IMAD R11, R204, R101, R7 ;  /* 0x00000065cc0b7224 */ /* 0x000fe200078e0207 */
[C---:B------:R-:W-:Y:S01]  /*2260*/  SEL R7, R35.reuse, RZ, P0 ;  /* 0x000000ff23077207 */ /* 0x040fe20000000000 */
[----:B------:R-:W-:Y:S01]  /*2270*/  IMAD.WIDE.U32 R112, R112, 0x70, RZ ;  /* 0x0000007070707825 */ /* 0x000fe200078e00ff */
[----:B------:R-:W-:Y:S02]  /*2280*/  SEL R9, R35, RZ, P1 ;  /* 0x000000ff23097207 */ /* 0x000fe40000800000 */
[----:B------:R-:W-:Y:S01]  /*2290*/  IADD3 R120, P3, R204, R121, RZ ;  /* 0x00000079cc787210 */ /* 0x000fe20007f7e0ff */
[----:B------:R-:W-:-:S02]  /*22a0*/  IMAD.IADD R7, R22, 0x1, R7 ;  /* 0x0000000116077824 */ /* 0x000fc400078e0207 */
[----:B------:R-:W-:Y:S02]  /*22b0*/  IMAD.IADD R12, R207, 0x1, R8 ;  /* 0x00000001cf0c7824 */ /* 0x000fe400078e0208 */
[----:B------:R-:W-:Y:S01]  /*22c0*/  IMAD.IADD R9, R206, 0x1, R9 ;  /* 0x00000001ce097824 */ /* 0x000fe200078e0209 */
[----:B------:R-:W-:Y:S01]  /*22d0*/  SHF.R.S32.HI R8, RZ, 0x1f, R7 ;  /* 0x0000001fff087819 */ /* 0x000fe20000011407 */
[----:B------:R-:W-:Y:S01]  /*22e0*/  IMAD.IADD R105, R105, 0x1, R11 ;  /* 0x0000000169697824 */ /* 0x000fe200078e020b */
[----:B------:R-:W-:Y:S01]  /*22f0*/  SHF.R.S32.HI R13, RZ, 0x1f, R12 ;  /* 0x0000001fff0d7819 */ /* 0x000fe2000001140c */
[----:B------:R-:W-:Y:S01]  /*2300*/  IMAD.IADD R103, R11, 0x1, R103 ;  /* 0x000000010b677824 */ /* 0x000fe200078e0267 */
[CC--:B------:R-:W-:Y:S01]  /*2310*/  LEA.HI R21, R8.reuse, R7.reuse, RZ, 0x3 ;  /* 0x0000000708157211 */ /* 0x0c0fe200078f18ff */
[----:B------:R-:W-:Y:S01]  /*2320*/  IMAD.IADD R132, R113, 0x1, R25 ;  /* 0x0000000171847824 */ /* 0x000fe200078e0219 */
[----:B------:R-:W-:Y:S01]  /*2330*/  LEA.HI R7, R8, R7, RZ, 0x6 ;  /* 0x0000000708077211 */ /* 0x000fe200078f30ff */
[----:B------:R-:W-:Y:S01]  /*2340*/  IMAD.WIDE.U32 R104, R144, R100, R104 ;  /* 0x0000006490687225 */ /* 0x000fe200078e0068 */
[----:B------:R-:W-:-:S02]  /*2350*/  SHF.R.S32.HI R10, RZ, 0x1f, R9 ;  /* 0x0000001fff0a7819 */ /* 0x000fc40000011409 */
[----:B------:R-:W-:Y:S01]  /*2360*/  SHF.R.S32.HI R8, RZ, 0x6, R7 ;  /* 0x00000006ff087819 */ /* 0x000fe20000011407 */
[----:B------:R-:W-:Y:S01]  /*2370*/  IMAD.WIDE.U32 R102, R144, R100, R102 ;  /* 0x0000006490667225 */ /* 0x000fe200078e0066 */
[----:B------:R-:W-:Y:S02]  /*2380*/  LEA.HI R11, R10, R9, RZ, 0x6 ;  /* 0x000000090a0b7211 */ /* 0x000fe400078f30ff */
[-C--:B------:R-:W-:Y:S01]  /*2390*/  LEA.HI R28, R13, R12.reuse, RZ, 0x3 ;  /* 0x0000000c0d1c7211 */ /* 0x080fe200078f18ff */
[C---:B------:R-:W-:Y:S01]  /*23a0*/  IMAD R143, R8.reuse, 0x1c00, R217 ;  /* 0x00001c00088f7824 */ /* 0x040fe200078e02d9 */
[----:B------:R-:W-:Y:S01]  /*23b0*/  LOP3.LUT R7, R211, 0x38, R21, 0xf8, !PT ;  /* 0x00000038d3077812 */ /* 0x000fe200078ef815 */
[----:B------:R-:W-:Y:S01]  /*23c0*/  IMAD R141, R8, 0x1c00, R218 ;  /* 0x00001c00088d7824 */ /* 0x000fe200078e02da */
[----:B------:R-:W-:Y:S01]  /*23d0*/  LEA.HI R12, R13, R12, RZ, 0x6 ;  /* 0x0000000c0d0c7211 */ /* 0x000fe200078f30ff */
[----:B------:R-:W-:Y:S01]  /*23e0*/  IMAD.X R121, R232, 0x1, R15, P3 ;  /* 0x00000001e8797824 */ /* 0x000fe200018e060f */
[----:B------:R-:W-:Y:S01]  /*23f0*/  SHF.R.S32.HI R11, RZ, 0x6, R11 ;  /* 0x00000006ff0b7819 */ /* 0x000fe2000001140b */
[----:B------:R-:W-:Y:S01]  /*2400*/  IMAD.IADD R38, R115, 0x1, R39 ;  /* 0x0000000173267824 */ /* 0x000fe200078e0227 */
[----:B------:R-:W-:-:S02]  /*2410*/  LOP3.LUT R8, R7, R216, RZ, 0x3c, !PT ;  /* 0x000000d807087212 */ /* 0x000fc400078e3cff */
[----:B------:R-:W-:Y:S01]  /*2420*/  SHF.R.S32.HI R12, RZ, 0x6, R12 ;  /* 0x00000006ff0c7819 */ /* 0x000fe2000001140c */
[--C-:B------:R-:W-:Y:S01]  /*2430*/  IMAD R142, R11, 0x1c00, R217.reuse ;  /* 0x00001c000b8e7824 */ /* 0x100fe200078e02d9 */
[----:B------:R-:W-:Y:S01]  /*2440*/  LOP3.LUT R7, R211, 0x38, R28, 0xf8, !PT ;  /* 0x00000038d3077812 */ /* 0x000fe200078ef81c */
[----:B------:R-:W-:Y:S01]  /*2450*/  IMAD R139, R11, 0x1c00, R218 ;  /* 0x00001c000b8b7824 */ /* 0x000fe200078e02da */
[----:B------:R-:W-:Y:S01]  /*2460*/  LEA.HI R26, R10, R9, RZ, 0x3 ;  /* 0x000000090a1a7211 */ /* 0x000fe200078f18ff */
[C---:B------:R-:W-:Y:S01]  /*2470*/  IMAD R140, R12.reuse, 0x1c00, R217 ;  /* 0x00001c000c8c7824 */ /* 0x040fe200078e02d9 */
[----:B------:R-:W-:Y:S01]  /*2480*/  LOP3.LUT R7, R7, R216, RZ, 0x3c, !PT ;  /* 0x000000d807077212 */ /* 0x000fe200078e3cff */
[----:B------:R-:W-:Y:S01]  /*2490*/  IMAD.IADD R143, R143, 0x1, R8 ;  /* 0x000000018f8f7824 */ /* 0x000fe200078e0208 */
[----:B------:R-:W-:Y:S01]  /*24a0*/  SHF.R.S32.HI R11, RZ, 0x1f, R144 ;  /* 0x0000001fff0b7819 */ /* 0x000fe20000011490 */
[----:B------:R-:W-:Y:S01]  /*24b0*/  IMAD R138, R12, 0x1c00, R218 ;  /* 0x00001c000c8a7824 */ /* 0x000fe200078e02da */
[--C-:B------:R-:W-:Y:S01]  /*24c0*/  LOP3.LUT R9, R211, 0x38, R26.reuse, 0xf8, !PT ;  /* 0x00000038d3097812 */ /* 0x100fe200078ef81a */
[----:B------:R-:W-:Y:S01]  /*24d0*/  IMAD.IADD R140, R140, 0x1, R7 ;  /* 0x000000018c8c7824 */ /* 0x000fe200078e0207 */
[----:B------:R-:W-:Y:S01]  /*24e0*/  LOP3.LUT R8, R210, 0x38, R26, 0xf8, !PT ;  /* 0x00000038d2087812 */ /* 0x000fe200078ef81a */
[----:B------:R-:W-:Y:S01]  /*24f0*/  IMAD R7, R11, R106, RZ ;  /* 0x0000006a0b077224 */ /* 0x000fe200078e02ff */
[----:B------:R-:W-:Y:S01]  /*2500*/  LOP3.LUT R9, R9, R216, RZ, 0x3c, !PT ;  /* 0x000000d809097212 */ /* 0x000fe200078e3cff */
[----:B------:R-:W-:Y:S01]  /*2510*/  IMAD R11, R11, R100, RZ ;  /* 0x000000640b0b7224 */ /* 0x000fe200078e02ff */
[-C--:B------:R-:W-:Y:S01]  /*2520*/  LOP3.LUT R8, R8, R30.reuse, RZ, 0x3c, !PT ;  /* 0x0000001e08087212 */ /* 0x080fe200078e3cff */
[----:B------:R-:W-:Y:S01]  /*2530*/  IMAD R33, R144, R107, R7 ;  /* 0x0000006b90217224 */ /* 0x000fe200078e0207 */
[----:B------:R-:W-:Y:S01]  /*2540*/  LOP3.LUT R10, R210, 0x38, R21, 0xf8, !PT ;  /* 0x00000038d20a7812 */ /* 0x000fe200078ef815 */
[----:B------:R-:W-:Y:S01]  /*2550*/  IMAD R31, R144, R101, R11 ;  /* 0x00000065901f7224 */ /* 0x000fe200078e020b */
[----:B------:R-:W-:Y:S01]  /*2560*/  LOP3.LUT R13, R211, 0x18, R22, 0xf8, !PT ;  /* 0x00000018d30d7812 */ /* 0x000fe200078ef816 */
[----:B------:R-:W-:Y:S01]  /*2570*/  VIADD R11, R22, 0xa0 ;  /* 0x000000a0160b7836 */ /* 0x000fe20000000000 */
[-C--:B------:R-:W-:Y:S01]  /*2580*/  LOP3.LUT R10, R10, R30.reuse, RZ, 0x3c, !PT ;  /* 0x0000001e0a0a7212 */ /* 0x080fe200078e3cff */
[----:B------:R-:W-:Y:S01]  /*2590*/  IMAD.IADD R142, R142, 0x1, R9 ;  /* 0x000000018e8e7824 */ /* 0x000fe200078e0209 */
[----:B------:R-:W-:Y:S01]  /*25a0*/  LOP3.LUT R9, R210, 0x38, R28, 0xf8, !PT ;  /* 0x00000038d2097812 */ /* 0x000fe200078ef81c */
[----:B------:R-:W-:Y:S01]  /*25b0*/  IMAD.IADD R139, R139, 0x1, R8 ;  /* 0x000000018b8b7824 */ /* 0x000fe200078e0208 */
[----:B------:R-:W-:Y:S01]  /*25c0*/  ISETP.GE.AND P2, PT, R11, UR6, PT ;  /* 0x000000060b007c0c */ /* 0x000fe2000bf46270 */
[C---:B------:R-:W-:Y:S01]  /*25d0*/  IMAD.SHL.U32 R8, R106.reuse, 0x40, RZ ;  /* 0x000000406a087824 */ /* 0x040fe200078e00ff */
[----:B------:R-:W-:Y:S01]  /*25e0*/  LOP3.LUT R9, R9, R30, RZ, 0x3c, !PT ;  /* 0x0000001e09097212 */ /* 0x000fe200078e3cff */
[----:B------:R-:W-:Y:S01]  /*25f0*/  IMAD.IADD R141, R141, 0x1, R10 ;  /* 0x000000018d8d7824 */ /* 0x000fe200078e020a */
[C---:B------:R-:W-:Y:S01]  /*2600*/  SHF.L.U64.HI R7, R106.reuse, 0x6, R107 ;  /* 0x000000066a077819 */ /* 0x040fe2000001026b */
[----:B------:R-:W-:Y:S01]  /*2610*/  IMAD.WIDE.U32 R106, R106, 0x70, RZ ;  /* 0x000000706a6a7825 */ /* 0x000fe200078e00ff */
[----:B------:R-:W-:-:S02]  /*2620*/  SEL R30, RZ, 0x20, P2 ;  /* 0x00000020ff1e7807 */ /* 0x000fc40001000000 */
[----:B------:R-:W-:Y:S01]  /*2630*/  LOP3.LUT R12, R13, R216, RZ, 0x3c, !PT ;  /* 0x000000d80d0c7212 */ /* 0x000fe200078e3cff */
[----:B------:R-:W-:Y:S01]  /*2640*/  IMAD.IADD R138, R138, 0x1, R9 ;  /* 0x000000018a8a7824 */ /* 0x000fe200078e0209 */
[C---:B------:R-:W-:Y:S01]  /*2650*/  SHF.L.U64.HI R9, R100.reuse, 0x6, R101 ;  /* 0x0000000664097819 */ /* 0x040fe20000010265 */
[----:B------:R-:W-:Y:S01]  /*2660*/  IMAD.IADD R134, R107, 0x1, R27 ;  /* 0x000000016b867824 */ /* 0x000fe200078e021b */
[----:B0-----:R-:W-:Y:S01]  /*2670*/  SHF.R.S32.HI R20, RZ, 0x3, R21 ;  /* 0x00000003ff147819 */ /* 0x001fe20000011415 */
[C---:B------:R-:W-:Y:S01]  /*2680*/  IMAD.SHL.U32 R10, R100.reuse, 0x40, RZ ;  /* 0x00000040640a7824 */ /* 0x040fe200078e00ff */
[----:B------:R-:W-:Y:S01]  /*2690*/  SHF.R.S32.HI R25, RZ, 0x3, R26 ;  /* 0x00000003ff197819 */ /* 0x000fe2000001141a */
[----:B------:R-:W-:Y:S01]  /*26a0*/  IMAD.WIDE.U32 R100, R100, 0x70, RZ ;  /* 0x0000007064647825 */ /* 0x000fe200078e00ff */
[----:B------:R-:W-:Y:S02]  /*26b0*/  SHF.R.S32.HI R27, RZ, 0x3, R28 ;  /* 0x00000003ff1b7819 */ /* 0x000fe4000001141c */
[----:B------:R-:W-:Y:S01]  /*26c0*/  LOP3.LUT R37, R29, R30, RZ, 0xfc, !PT ;  /* 0x0000001e1d257212 */ /* 0x000fe200078efcff */
[----:B------:R-:W-:Y:S01]  /*26d0*/  IMAD.IADD R137, R217, 0x1, R12 ;  /* 0x00000001d9897824 */ /* 0x000fe200078e020c */
[----:B------:R-:W-:Y:S01]  /*26e0*/  LOP3.LUT R21, R21, 0xfffffff8, RZ, 0xc0, !PT ;  /* 0xfffffff815157812 */ /* 0x000fe200078ec0ff */
        /* <DEDUP_REMOVED lines=9> */
[----:B------:R-:W-:-:S02]  /*2780*/  LOP3.LUT R35, R37, 0x8, RZ, 0xc0, !PT ;  /* 0x0000000825237812 */ /* 0x000fc400078ec0ff */
[----:B------:R-:W-:Y:S02]  /*2790*/  LOP3.LUT R36, R37, 0x10, RZ, 0xc0, !PT ;  /* 0x0000001025247812 */ /* 0x000fe400078ec0ff */
[----:B------:R-:W-:Y:S02]  /*27a0*/  LOP3.LUT R29, R29, 0x1, RZ, 0xc0, !PT ;  /* 0x000000011d1d7812 */ /* 0x000fe400078ec0ff */
[----:B------:R-:W-:Y:S02]  /*27b0*/  SHF.R.S32.HI R30, RZ, 0x1f, R21 ;  /* 0x0000001fff1e7819 */ /* 0x000fe40000011415 */
[----:B------:R-:W-:Y:S02]  /*27c0*/  SHF.R.S32.HI R31, RZ, 0x1f, R26 ;  /* 0x0000001fff1f7819 */ /* 0x000fe4000001141a */
[----:B------:R-:W-:Y:S02]  /*27d0*/  SHF.R.S32.HI R32, RZ, 0x1f, R28 ;  /* 0x0000001fff207819 */ /* 0x000fe4000001141c */
[----:B------:R-:W-:-:S07]  /*27e0*/  LOP3.LUT R37, R37, 0x20, RZ, 0xc0, !PT ;  /* 0x0000002025257812 */ /* 0x000fce00078ec0ff */
.L_x_5162:
[----:B------:R-:W2:Y:S01]  /*27f0*/  LDL.LU R43, [R1+0x10] ;  /* 0x00001000012b7983 */ /* 0x000ea20000300800 */
[----:B-----5:R-:W-:Y:S01]  /*2800*/  VIADD R49, R24, 0xffffffff ;  /* 0xffffffff18317836 */ /* 0x020fe20000000000 */
[----:B------:R-:W0:Y:S01]  /*2810*/  LDC.64 R122, c[0x0][0x2d8] ;  /* 0x0000b600ff7a7b82 */ /* 0x000e220000000a00 */
[----:B------:R-:W-:Y:S01]  /*2820*/  LOP3.LUT P5, RZ, R221, 0x4, RZ, 0xc0, !PT ;  /* 0x00000004ddff7812 */ /* 0x000fe200078ac0ff */
        /* <DEDUP_REMOVED lines=13> */
[----:B------:R-:W-:Y:S02]  /*2900*/  ISETP.GT.AND P3, PT, R49, R125, PT ;  /* 0x0000007d3100720c */ /* 0x000fe40003f64270 */
[----:B0-----:R-:W-:-:S02]  /*2910*/  LEA R44, P2, R24, R122, 0x1 ;  /* 0x0000007a182c7211 */ /* 0x001fc400078408ff */
[----:B------:R-:W-:Y:S02]  /*2920*/  LEA R46, P4, R41, R122, 0x1 ;  /* 0x0000007a292e7211 */ /* 0x000fe400078808ff */
[-C--:B------:R-:W-:Y:S01]  /*2930*/  LEA.HI.X R45, R24, R123.reuse, R40, 0x1, P2 ;  /* 0x0000007b182d7211 */ /* 0x080fe200010f0c28 */
[----:B------:R-:W-:Y:S01]  /*2940*/  IMAD.MOV.U32 R24, RZ, RZ, R49 ;  /* 0x000000ffff187224 */ /* 0x000fe200078e0031 */
[----:B-1----:R-:W-:Y:S02]  /*2950*/  ISETP.GE.AND P2, PT, R119, 0x1, PT ;  /* 0x000000017700780c */ /* 0x002fe40003f46270 */
[----:B------:R-:W-:Y:S01]  /*2960*/  LEA.HI.X R47, R41, R123, R42, 0x1, P4 ;  /* 0x0000007b292f7211 */ /* 0x000fe200020f0c2a */
[C---:B------:R-:W-:Y:S02]  /*2970*/  VIADD R41, R39.reuse, 0x20 ;  /* 0x0000002027297836 */ /* 0x040fe40000000000 */
[C---:B------:R-:W-:Y:S02]  /*2980*/  @P5 VIADD R41, R39.reuse, 0xffffffe0 ;  /* 0xffffffe027295836 */ /* 0x040fe40000000000 */
[----:B------:R-:W-:-:S02]  /*2990*/  IMAD R39, R39, 0x2, R118 ;  /* 0x0000000227277824 */ /* 0x000fc400078e0276 */
[----:B------:R-:W-:Y:S01]  /*29a0*/  IMAD R96, R41, 0x2, R118 ;  /* 0x0000000229607824 */ /* 0x000fe200078e0276 */
        /* <DEDUP_REMOVED lines=78> */
.L_x_5067:
[----:B------:R-:W-:Y:S05]  /*2e90*/  BSYNC B1 ;  /* 0x0000000000017941 */ /* 0x000fea0003800000 */
.L_x_5066:
        /* <DEDUP_REMOVED lines=61> */
.L_x_5069:
[----:B------:R-:W-:Y:S05]  /*3270*/  BSYNC B1 ;  /* 0x0000000000017941 */ /* 0x000fea0003800000 */
.L_x_5068:
        /* <DEDUP_REMOVED lines=64> */
[----:B------:R-:W-:-:S04]  /*3680*/  PRMT R175, R42, 0x7610, R175 ;  /* 0x000076102aaf7816 */ /* 0x000fc800000000af */
        /* <DEDUP_REMOVED lines=35> */
.L_x_5070:
[----:B------:R-:W-:Y:S01]  /*38c0*/  IMAD R98, R19, 0x8, R18 ;  /* 0x0000000813627824 */ /* 0x000fe200078e0212 */
[----:B------:R-:W-:Y:S01]  /*38d0*/  SHF.L.U32 R99, R209, 0x1f, RZ ;  /* 0x0000001fd1637819 */ /* 0x000fe200000006ff */
[----:B------:R-:W-:Y:S03]  /*38e0*/  BSSY B1, `(.L_x_5071) ;  /* 0x0000003000017945 */ /* 0x000fe60003800000 */
[----:B------:R-:W0:Y:S02]  /*38f0*/  SYNCS.PHASECHK.TRANS64.TRYWAIT P5, [R98+URZ+0x36890], R99 ;  /* 0x03689063620075a7 */ /* 0x000e2400080a017f */
[----:B0-----:R-:W-:Y:S05]  /*3900*/  @!P5 BRA `(.L_x_5072) ;  /* 0x000002800038d947 */ /* 0x001fea0003800000 */
.L_x_5399:
[----:B------:R-:W-:Y:S05]  /*3910*/  BSYNC B1 ;  /* 0x0000000000017941 */ /* 0x000fea0003800000 */
.L_x_5071:
        /* <DEDUP_REMOVED lines=29> */
[-C--:B------:R-:W-:Y:S01]  /*3af0*/  FMUL.FTZ R42, R42, R165.reuse ;  /* 0x000000a52a2a7220 */ /* 0x080fe20000410000 */
        /* <DEDUP_REMOVED lines=24> */
.L_x_5078:
[----:B------:R-:W-:Y:S05]  /*3c80*/  BSYNC B3 ;  /* 0x0000000000037941 */ /* 0x000fea0003800000 */
.L_x_5077:
[----:B--2---:R1:W-:Y:S02]  /*3c90*/  STG.E.128 desc[UR60][R46.64], R40 ;  /* 0x000000282e007986 */ /* 0x0043e4000c101d3c */
.L_x_5076:
[----:B------:R-:W-:Y:S05]  /*3ca0*/  BSYNC B2 ;  /* 0x0000000000027941 */ /* 0x000fea0003800000 */
.L_x_5075:
        /* <DEDUP_REMOVED lines=53> */
.L_x_5082:
[----:B------:R-:W-:Y:S05]  /*4000*/  BSYNC B3 ;  /* 0x0000000000037941 */ /* 0x000fea0003800000 */
.L_x_5081:
[----:B--2---:R2:W-:Y:S02]  /*4010*/  STG.E.128 desc[UR60][R46.64+0x40], R40 ;  /* 0x000040282e007986 */ /* 0x0045e4000c101d3c */
.L_x_5080:
[----:B------:R-:W-:Y:S05]  /*4020*/  BSYNC B2 ;  /* 0x0000000000027941 */ /* 0x000fea0003800000 */
.L_x_5079:
        /* <DEDUP_REMOVED lines=53> */
.L_x_5086:
[----:B------:R-:W-:Y:S05]  /*4380*/  BSYNC B3 ;  /* 0x0000000000037941 */ /* 0x000fea0003800000 */
.L_x_5085:
[----:B--2---:R3:W-:Y:S02]  /*4390*/  STG.E.128 desc[UR60][R46.64+0x80], R40 ;  /* 0x000080282e007986 */ /* 0x0047e4000c101d3c */
.L_x_5084:
[----:B------:R-:W-:Y:S05]  /*43a0*/  BSYNC B2 ;  /* 0x0000000000027941 */ /* 0x000fea0003800000 */
.L_x_5083:
        /* <DEDUP_REMOVED lines=14> */
[----:B------:R-:W-:Y:S01]  /*4490*/  PRMT R183, R183, 0x5410, R84 ;  /* 0x00005410b7b77816 */ /* 0x000fe20000000054 */
[----:B------:R-:W-:Y:S01]  /*44a0*/  IMAD.U32 R84, R41, 0x10000, RZ ;  /* 0x0001000029547824 */ /* 0x000fe200078e00ff */
[----:B------:R-:W-:Y:S01]  /*44b0*/  PRMT R187, R187, 0x5410, R82 ;  /* 0x00005410bbbb7816 */ /* 0x000fe20000000052 */
[----:B------:R-:W-:Y:S01]  /*44c0*/  IMAD.U32 R82, R188, 0x10000, RZ ;  /* 0x00010000bc527824 */ /* 0x000fe200078e00ff */
[----:B------:R-:W-:-:S02]  /*44d0*/  LOP3.LUT R81, R42, 0xffff0000, RZ, 0xc0, !PT ;  /* 0xffff00002a517812 */ /* 0x000fc400078ec0ff */
[----:B------:R-:W-:Y:S01]  /*44e0*/  PRMT R182, R182, 0x5410, R85 ;  /* 0x00005410b6b67816 */ /* 0x000fe20000000055 */
[----:B------:R-:W-:Y:S01]  /*44f0*/  IMAD.U32 R85, R183, 0x10000, RZ ;  /* 0x00010000b7557824 */ /* 0x000fe200078e00ff */
        /* <DEDUP_REMOVED lines=33> */
.L_x_5090:
[----:B------:R-:W-:Y:S05]  /*4710*/  BSYNC B3 ;  /* 0x0000000000037941 */ /* 0x000fea0003800000 */
.L_x_5089:
[----:B--2---:R4:W-:Y:S02]  /*4720*/  STG.E.128 desc[UR60][R46.64+0xc0], R40 ;  /* 0x0000c0282e007986 */ /* 0x0049e4000c101d3c */
.L_x_5088:
[----:B------:R-:W-:Y:S05]  /*4730*/  BSYNC B2 ;  /* 0x0000000000027941 */ /* 0x000fea0003800000 */
.L_x_5087:
        /* <DEDUP_REMOVED lines=9> */
[----:B------:R-:W-:Y:S01]  /*47d0*/  SHF.R.U64 R83, R76, 0x10, R77 ;  /* 0x000000104c537819 */ /* 0x000fe2000000124d */
[----:B--2---:R-:W-:Y:S01]  /*47e0*/  IMAD.U32 R76, R42, 0x10000, RZ ;  /* 0x000100002a4c7824 */ /* 0x004fe200078e00ff */
        /* <DEDUP_REMOVED lines=17> */
[----:B------:R-:W-:Y:S01]  /*4900*/  LOP3.LUT R181, R181, 0xffff0000, RZ, 0xc0, !PT ;  /* 0xffff0000b5b57812 */ /* 0x000fe200078ec0ff */
[----:B------:R-:W-:Y:S01]  /*4910*/  FMUL.FTZ R85, R78, R80 ;  /* 0x000000504e557220 */ /* 0x000fe20000410000 */
[----:B------:R-:W-:Y:S01]  /*4920*/  LOP3.LUT R179, R179, 0xffff0000, RZ, 0xc0, !PT ;  /* 0xffff0000b3b37812 */ /* 0x000fe200078ec0ff */
[----:B------:R-:W-:Y:S01]  /*4930*/  IMAD.U32 R180, R180, 0x10000, RZ ;  /* 0x00010000b4b47824 */ /* 0x000fe200078e00ff */
[----:B------:R-:W-:Y:S01]  /*4940*/  LOP3.LUT R78, R40, 0xffff0000, RZ, 0xc0, !PT ;  /* 0xffff0000284e7812 */ /* 0x000fe200078ec0ff */
[----:B------:R-:W-:-:S02]  /*4950*/  IMAD.U32 R178, R178, 0x10000, RZ ;  /* 0x00010000b2b27824 */ /* 0x000fc400078e00ff */
[C---:B------:R-:W-:Y:S01]  /*4960*/  FFMA.FTZ R85, R79.reuse, R82, R85 ;  /* 0x000000524f557223 */ /* 0x040fe20000010055 */
[----:B------:R-:W-:Y:S02]  /*4970*/  IMAD.U32 R41, R40, 0x10000, RZ ;  /* 0x0001000028297824 */ /* 0x000fe400078e00ff */
[----:B------:R-:W-:Y:S01]  /*4980*/  FFMA.FTZ R40, R79, R80, -R84 ;  /* 0x000000504f287223 */ /* 0x000fe20000010854 */
[C---:B------:R-:W-:Y:S01]  /*4990*/  FFMA.FTZ R87, R76.reuse, R81, -R87 ;  /* 0x000000514c577223 */ /* 0x040fe20000010857 */
[----:B------:R-:W-:Y:S01]  /*49a0*/  FFMA.FTZ R76, R76, R83, R77 ;  /* 0x000000534c4c7223 */ /* 0x000fe2000001004d */
[C---:B------:R-:W-:Y:S01]  /*49b0*/  FMUL.FTZ R80, R42.reuse, R181 ;  /* 0x000000b52a507220 */ /* 0x040fe20000410000 */
[----:B------:R-:W-:Y:S01]  /*49c0*/  FMUL.FTZ R82, R42, R179 ;  /* 0x000000b32a527220 */ /* 0x000fe20000410000 */
[----:B------:R-:W-:Y:S02]  /*49d0*/  IMAD.U32 R43, R43, 0x10000, RZ ;  /* 0x000100002b2b7824 */ /* 0x000fe400078e00ff */
        /* <DEDUP_REMOVED lines=11> */
.L_x_5094:
[----:B------:R-:W-:Y:S05]  /*4a90*/  BSYNC B3 ;  /* 0x0000000000037941 */ /* 0x000fea0003800000 */
.L_x_5093:
[----:B--2---:R1:W-:Y:S02]  /*4aa0*/  STG.E.128 desc[UR60][R46.64+0x100], R40 ;  /* 0x000100282e007986 */ /* 0x0043e4000c101d3c */
.L_x_5092:
[----:B------:R-:W-:Y:S05]  /*4ab0*/  BSYNC B2 ;  /* 0x0000000000027941 */ /* 0x000fea0003800000 */
.L_x_5091:
        /* <DEDUP_REMOVED lines=27> */
[----:B------:R-:W-:Y:S01]  /*4c70*/  FMUL.FTZ R74, R74, R76 ;  /* 0x0000004c4a4a7220 */ /* 0x000fe20000410000 */
[----:B------:R-:W-:Y:S01]  /*4c80*/  FMUL.FTZ R84, R75, R80 ;  /* 0x000000504b547220 */ /* 0x000fe20000410000 */
[----:B------:R-:W-:Y:S01]  /*4c90*/  LOP3.LUT R171, R171, 0xffff0000, RZ, 0xc0, !PT ;  /* 0xffff0000abab7812 */ /* 0x000fe200078ec0ff */
[C---:B------:R-:W-:Y:S02]  /*4ca0*/  IMAD.U32 R41, R40.reuse, 0x10000, RZ ;  /* 0x0001000028297824 */ /* 0x040fe400078e00ff */
[----:B------:R-:W-:Y:S01]  /*4cb0*/  FFMA.FTZ R77, R43, R77, R74 ;  /* 0x0000004d2b4d7223 */ /* 0x000fe2000001004a */
[-C--:B------:R-:W-:Y:S01]  /*4cc0*/  FMUL.FTZ R74, R75, R78.reuse ;  /* 0x0000004e4b4a7220 */ /* 0x080fe20000410000 */
[----:B------:R-:W-:Y:S01]  /*4cd0*/  LOP3.LUT R173, R173, 0xffff0000, RZ, 0xc0, !PT ;  /* 0xffff0000adad7812 */ /* 0x000fe200078ec0ff */
[C---:B------:R-:W-:Y:S01]  /*4ce0*/  FFMA.FTZ R84, R73.reuse, R78, -R84 ;  /* 0x0000004e49547223 */ /* 0x040fe20000010854 */
[----:B------:R-:W-:Y:S01]  /*4cf0*/  LOP3.LUT R40, R40, 0xffff0000, RZ, 0xc0, !PT ;  /* 0xffff000028287812 */ /* 0x000fe200078ec0ff */
[----:B------:R-:W-:Y:S01]  /*4d00*/  FFMA.FTZ R73, R73, R80, R74 ;  /* 0x0000005049497223 */ /* 0x000fe2000001004a */
[----:B------:R-:W-:-:S02]  /*4d10*/  IMAD.U32 R174, R174, 0x10000, RZ ;  /* 0x00010000aeae7824 */ /* 0x000fc400078e00ff */
[C---:B------:R-:W-:Y:S01]  /*4d20*/  FMUL.FTZ R75, R72.reuse, R171 ;  /* 0x000000ab484b7220 */ /* 0x040fe20000410000 */
[-C--:B------:R-:W-:Y:S01]  /*4d30*/  FMUL.FTZ R74, R72, R173.reuse ;  /* 0x000000ad484a7220 */ /* 0x080fe20000410000 */
[----:B------:R-:W-:Y:S01]  /*4d40*/  FFMA.FTZ R82, R43, R76, -R82 ;  /* 0x0000004c2b527223 */ /* 0x000fe20000010852 */
        /* <DEDUP_REMOVED lines=8> */
[----:B------:R-:W-:Y:S02]  /*4dd0*/  F2FP.BF16.F32.PACK_AB R40, R43, R72 ;  /* 0x000000482b28723e */ /* 0x000fe400000010ff */
[----:B------:R-:W-:Y:S01]  /*4de0*/  F2FP.BF16.F32.PACK_AB R42, R73, R84 ;  /* 0x00000054492a723e */ /* 0x000fe200000010ff */
[----:B------:R-:W-:-:S07]  /*4df0*/  IMAD.MOV.U32 R43, RZ, RZ, R74 ;  /* 0x000000ffff2b7224 */ /* 0x000fce00078e004a */
.L_x_5096:
[----:B------:R-:W-:Y:S05]  /*4e00*/  BSYNC B2 ;  /* 0x0000000000027941 */ /* 0x000fea0003800000 */
.L_x_5095:
[----:B--2---:R1:W-:Y:S02]  /*4e10*/  STG.E.128 desc[UR60][R46.64+0x140], R40 ;  /* 0x000140282e007986 */ /* 0x0043e4000c101d3c */
.L_x_5074:
[----:B------:R-:W-:Y:S05]  /*4e20*/  BSYNC B1 ;  /* 0x0000000000017941 */ /* 0x000fea0003800000 */
.L_x_5073:
        /* <DEDUP_REMOVED lines=54> */
.L_x_5101:
[----:B------:R-:W-:Y:S05]  /*5190*/  BSYNC B2 ;  /* 0x0000000000027941 */ /* 0x000fea0003800000 */
.L_x_5100:
[----:B--2---:R1:W-:Y:S02]  /*51a0*/  STG.E.128 desc[UR60][R44.64], R40 ;  /* 0x000000282c007986 */ /* 0x0043e4000c101d3c */
.L_x_5099:
[----:B------:R-:W-:Y:S05]  /*51b0*/  BSYNC B1 ;  /* 0x0000000000017941 */ /* 0x000fea0003800000 */
.L_x_5098:
        /* <DEDUP_REMOVED lines=54> */
.L_x_5105:
[----:B------:R-:W-:Y:S05]  /*5520*/  BSYNC B2 ;  /* 0x0000000000027941 */ /* 0x000fea0003800000 */
.L_x_5104:
[----:B--2---:R1:W-:Y:S02]  /*5530*/  STG.E.128 desc[UR60][R44.64+0x40], R40 ;  /* 0x000040282c007986 */ /* 0x0043e4000c101d3c */
.L_x_5103:
[----:B------:R-:W-:Y:S05]  /*5540*/  BSYNC B1 ;  /* 0x0000000000017941 */ /* 0x000fea0003800000 */
.L_x_5102:
        /* <DEDUP_REMOVED lines=54> */
.L_x_5109:
[----:B------:R-:W-:Y:S05]  /*58b0*/  BSYNC B2 ;  /* 0x0000000000027941 */ /* 0x000fea0003800000 */
.L_x_5108:
[----:B--2---:R1:W-:Y:S02]  /*58c0*/  STG.E.128 desc[UR60][R44.64+0x80], R40 ;  /* 0x000080282c007986 */ /* 0x0043e4000c101d3c */
.L_x_5107:
[----:B------:R-:W-:Y:S05]  /*58d0*/  BSYNC B1 ;  /* 0x0000000000017941 */ /* 0x000fea0003800000 */
.L_x_5106:
        /* <DEDUP_REMOVED lines=54> */
.L_x_5113:
[----:B------:R-:W-:Y:S05]  /*5c40*/  BSYNC B2 ;  /* 0x0000000000027941 */ /* 0x000fea0003800000 */
.L_x_5112:
[----:B--2---:R1:W-:Y:S02]  /*5c50*/  STG.E.128 desc[UR60][R44.64+0xc0], R40 ;  /* 0x0000c0282c007986 */ /* 0x0043e4000c101d3c */
.L_x_5111:
[----:B------:R-:W-:Y:S05]  /*5c60*/  BSYNC B1 ;  /* 0x0000000000017941 */ /* 0x000fea0003800000 */
.L_x_5110:
        /* <DEDUP_REMOVED lines=54> */
.L_x_5117:
[----:B------:R-:W-:Y:S05]  /*5fd0*/  BSYNC B2 ;  /* 0x0000000000027941 */ /* 0x000fea0003800000 */
.L_x_5116:
[----:B--2---:R1:W-:Y:S02]  /*5fe0*/  STG.E.128 desc[UR60][R44.64+0x100], R40 ;  /* 0x000100282c007986 */ /* 0x0043e4000c101d3c */
.L_x_5115:
[----:B------:R-:W-:Y:S05]  /*5ff0*/  BSYNC B1 ;  /* 0x0000000000017941 */ /* 0x000fea0003800000 */
.L_x_5114:
        /* <DEDUP_REMOVED lines=53> */
.L_x_5119:
[----:B------:R-:W-:Y:S05]  /*6350*/  BSYNC B1 ;  /* 0x0000000000017941 */ /* 0x000fea0003800000 */
.L_x_5118:
[----:B--2---:R1:W-:Y:S01]  /*6360*/  STG.E.128 desc[UR60][R44.64+0x140], R40 ;  /* 0x000140282c007986 */ /* 0x0043e2000c101d3c */
[----:B------:R-:W-:Y:S05]  /*6370*/  BRA `(.L_x_5097) ;  /* 0x0000004000447947 */ /* 0x000fea0003800000 */
.L_x_5065:
        /* <DEDUP_REMOVED lines=47> */
.L_x_5121:
[----:B------:R-:W-:Y:S05]  /*6670*/  BSYNC B1 ;  /* 0x0000000000017941 */ /* 0x000fea0003800000 */
.L_x_5120:
        /* <DEDUP_REMOVED lines=47> */
.L_x_5123:
[----:B------:R-:W-:Y:S05]  /*6970*/  BSYNC B1 ;  /* 0x0000000000017941 */ /* 0x000fea0003800000 */
.L_x_5122:
[----:B0-----:R-:W2:Y:S01]  /*6980*/  LDL R88, [R1+0x4c] ;  /* 0x00004c0001587983 */ /* 0x001ea20000100800 */
[----:B------:R-:W-:Y:S01]  /*6990*/  IMAD.MOV.U32 R89, RZ, RZ, R41 ;  /* 0x000000ffff597224 */ /* 0x000fe200078e0029 */
[----:B------:R-:W-:Y:S01]  /*69a0*/  PRMT R175, R94, 0x7610, R175 ;  /* 0x000076105eaf7816 */ /* 0x000fe200000000af */
[----:B------:R-:W-:Y:S02]  /*69b0*/  IMAD.MOV.U32 R90, RZ, RZ, R44 ;  /* 0x000000ffff5a7224 */ /* 0x000fe400078e002c */
[----:B------:R-:W-:Y:S01]  /*69c0*/  IMAD.MOV.U32 R91, RZ, RZ, R45 ;  /* 0x000000ffff5b7224 */ /* 0x000fe200078e002d */
[----:B------:R-:W-:Y:S01]  /*69d0*/  PRMT R178, R89, 0x7610, R178 ;  /* 0x0000761059b27816 */ /* 0x000fe200000000b2 */
[----:B------:R-:W-:-:S03]  /*69e0*/  IMAD.MOV.U32 R89, RZ, RZ, R47 ;  /* 0x000000ffff597224 */ /* 0x000fc600078e002f */
[----:B------:R-:W-:Y:S01]  /*69f0*/  PRMT R180, R91, 0x5410, R90 ;  /* 0x000054105bb47816 */ /* 0x000fe2000000005a */
[----:B------:R-:W-:Y:S02]  /*6a00*/  IMAD.MOV.U32 R90, RZ, RZ, R48 ;  /* 0x000000ffff5a7224 */ /* 0x000fe400078e0030 */
[----:B------:R-:W-:-:S03]  /*6a10*/  IMAD.MOV.U32 R91, RZ, RZ, R49 ;  /* 0x000000ffff5b7224 */ /* 0x000fc600078e0031 */
[----:B------:R-:W-:Y:S01]  /*6a20*/  PRMT R182, R182, 0x5410, R90 ;  /* 0x00005410b6b67816 */ /* 0x000fe2000000005a */
[----:B------:R-:W-:Y:S01]  /*6a30*/  IMAD.MOV.U32 R90, RZ, RZ, R52 ;  /* 0x000000ffff5a7224 */ /* 0x000fe200078e0034 */
[----:B------:R-:W-:Y:S01]  /*6a40*/  PRMT R162, R91, 0x7610, R162 ;  /* 0x000076105ba27816 */ /* 0x000fe200000000a2 */
[----:B------:R-:W-:-:S03]  /*6a50*/  IMAD.MOV.U32 R91, RZ, RZ, R53 ;  /* 0x000000ffff5b7224 */ /* 0x000fc600078e0035 */
[----:B------:R-:W-:Y:S01]  /*6a60*/  PRMT R178, R178, 0x5410, R90 ;  /* 0x00005410b2b27816 */ /* 0x000fe2000000005a */
[----:B------:R-:W-:-:S05]  /*6a70*/  IMAD.MOV.U32 R90, RZ, RZ, R56 ;  /* 0x000000ffff5a7224 */ /* 0x000fca00078e0038 */
[----:B------:R-:W-:Y:S01]  /*6a80*/  PRMT R182, R90, 0x7610, R182 ;  /* 0x000076105ab67816 */ /* 0x000fe200000000b6 */
[----:B------:R-:W-:-:S05]  /*6a90*/  IMAD.MOV.U32 R90, RZ, RZ, R60 ;  /* 0x000000ffff5a7224 */ /* 0x000fca00078e003c */
        /* <DEDUP_REMOVED lines=66> */
.L_x_5124:
[----:B------:R-:W-:Y:S01]  /*6ec0*/  IMAD R98, R19, 0x8, R18 ;  /* 0x0000000813627824 */ /* 0x000fe200078e0212 */
[----:B------:R-:W-:Y:S01]  /*6ed0*/  SHF.L.U32 R99, R209, 0x1f, RZ ;  /* 0x0000001fd1637819 */ /* 0x000fe200000006ff */
[----:B------:R-:W0:Y:S01]  /*6ee0*/  LDC R145, c[0x0][0x2e4] ;  /* 0x0000b900ff917b82 */ /* 0x000e220000000800 */
[----:B------:R-:W-:Y:S02]  /*6ef0*/  BSSY B1, `(.L_x_5125) ;  /* 0x0000004000017945 */ /* 0x000fe40003800000 */
[----:B------:R-:W1:Y:S05]  /*6f00*/  SYNCS.PHASECHK.TRANS64.TRYWAIT P5, [R98+URZ+0x36890], R99 ;  /* 0x03689063620075a7 */ /* 0x000e6a00080a017f */
[----:B------:R-:W2:Y:S01]  /*6f10*/  LDC.64 R126, c[0x0][0x2f0] ;  /* 0x0000bc00ff7e7b82 */ /* 0x000ea20000000a00 */
[----:B-1----:R-:W-:Y:S05]  /*6f20*/  @!P5 BRA `(.L_x_5126) ;  /* 0x0000024800c4d947 */ /* 0x002fea0003800000 */
.L_x_5400:
[----:B------:R-:W-:Y:S05]  /*6f30*/  BSYNC B1 ;  /* 0x0000000000017941 */ /* 0x000fea0003800000 */
.L_x_5125:
        /* <DEDUP_REMOVED lines=55> */
[----:B------:R-:W-:Y:S01]  /*72b0*/  LOP3.LUT R93, R165, 0xffff0000, RZ, 0xc0, !PT ;  /* 0xffff0000a55d7812 */ /* 0x000fe200078ec0ff */
[----:B------:R-:W-:Y:S01]  /*72c0*/  IMAD.U32 R61, R90, 0x10000, RZ ;  /* 0x000100005a3d7824 */ /* 0x000fe200078e00ff */
[----:B------:R-:W-:Y:S01]  /*72d0*/  SHF.R.U64 R50, R50, 0x10, R51 ;  /* 0x0000001032327819 */ /* 0x000fe20000001233 */
[----:B------:R-:W-:Y:S01]  /*72e0*/  FMUL.FTZ R165, R164, R161 ;  /* 0x000000a1a4a57220 */ /* 0x000fe20000410000 */
[----:B------:R-:W-:Y:S01]  /*72f0*/  PRMT R48, R182, 0x5432, R48 ;  /* 0x00005432b6307816 */ /* 0x000fe20000000030 */
[-C--:B------:R-:W-:Y:S01]  /*7300*/  FMUL.FTZ R164, R164, R93.reuse ;  /* 0x0000005da4a47220 */ /* 0x080fe20000410000 */
[----:B------:R-:W-:Y:S01]  /*7310*/  LOP3.LUT R88, R88, 0xffff0000, RZ, 0xc0, !PT ;  /* 0xffff000058587812 */ /* 0x000fe200078ec0ff */
[----:B------:R-:W-:Y:S01]  /*7320*/  FFMA.FTZ R93, R89, R93, -R165 ;  /* 0x0000005d595d7223 */ /* 0x000fe200000108a5 */
[----:B------:R-:W-:-:S02]  /*7330*/  IMAD.U32 R165, R91, 0x10000, RZ ;  /* 0x000100005ba57824 */ /* 0x000fc400078e00ff */
[----:B------:R-:W-:Y:S01]  /*7340*/  FFMA.FTZ R89, R89, R161, R164 ;  /* 0x000000a159597223 */ /* 0x000fe200000100a4 */
[----:B------:R-:W-:Y:S02]  /*7350*/  SHF.R.U32.HI R161, RZ, 0x10, R63 ;  /* 0x00000010ffa17819 */ /* 0x000fe4000001163f */
[----:B------:R-:W-:Y:S01]  /*7360*/  SHF.R.U32.HI R164, RZ, 0x10, R51 ;  /* 0x00000010ffa47819 */ /* 0x000fe20000011633 */
[----:B------:R-:W-:Y:S01]  /*7370*/  IMAD.U32 R51, R92, 0x10000, RZ ;  /* 0x000100005c337824 */ /* 0x000fe200078e00ff */
[C---:B------:R-:W-:Y:S02]  /*7380*/  PRMT R161, R168.reuse, 0x5410, R161 ;  /* 0x00005410a8a17816 */ /* 0x040fe400000000a1 */
        /* <DEDUP_REMOVED lines=10> */
[----:B------:R-:W-:Y:S01]  /*7430*/  FMUL.FTZ R95, R91, R161 ;  /* 0x000000a15b5f7220 */ /* 0x000fe20000410000 */
[----:B------:R-:W-:Y:S01]  /*7440*/  PRMT R62, R185, 0x5432, R62 ;  /* 0x00005432b93e7816 */ /* 0x000fe2000000003e */
[-C--:B------:R-:W-:Y:S01]  /*7450*/  FMUL.FTZ R91, R91, R164.reuse ;  /* 0x000000a45b5b7220 */ /* 0x080fe20000410000 */
[----:B------:R-:W-:Y:S01]  /*7460*/  FFMA.FTZ R168, R165, R167, -R168 ;  /* 0x000000a7a5a87223 */ /* 0x000fe200000108a8 */
[----:B------:R-:W-:Y:S01]  /*7470*/  FFMA.FTZ R95, R63, R164, -R95 ;  /* 0x000000a43f5f7223 */ /* 0x000fe2000001085f */
[----:B------:R-:W-:-:S02]  /*7480*/  IMAD.U32 R164, R60, 0x10000, RZ ;  /* 0x000100003ca47824 */ /* 0x000fc400078e00ff */
[----:B------:R-:W-:Y:S01]  /*7490*/  FFMA.FTZ R91, R63, R161, R91 ;  /* 0x000000a13f5b7223 */ /* 0x000fe2000001005b */
[----:B------:R-:W-:Y:S01]  /*74a0*/  IMAD.U32 R63, R48, 0x10000, RZ ;  /* 0x00010000303f7824 */ /* 0x000fe200078e00ff */
[----:B------:R-:W-:Y:S01]  /*74b0*/  LOP3.LUT R60, R60, 0xffff0000, RZ, 0xc0, !PT ;  /* 0xffff00003c3c7812 */ /* 0x000fe200078ec0ff */
[C---:B------:R-:W-:Y:S01]  /*74c0*/  FMUL.FTZ R161, R51.reuse, R164 ;  /* 0x000000a433a17220 */ /* 0x040fe20000410000 */
[----:B------:R-:W-:Y:S01]  /*74d0*/  LOP3.LUT R48, R48, 0xffff0000, RZ, 0xc0, !PT ;  /* 0xffff000030307812 */ /* 0x000fe200078ec0ff */
[-C--:B------:R-:W-:Y:S01]  /*74e0*/  FMUL.FTZ R51, R51, R63.reuse ;  /* 0x0000003f33337220 */ /* 0x080fe20000410000 */
[----:B------:R-:W-:Y:S01]  /*74f0*/  FFMA.FTZ R169, R165, R166, R169 ;  /* 0x000000a6a5a97223 */ /* 0x000fe200000100a9 */
[----:B------:R-:W-:Y:S01]  /*7500*/  FFMA.FTZ R161, R49, R63, -R161 ;  /* 0x0000003f31a17223 */ /* 0x000fe200000108a1 */
[----:B------:R-:W-:Y:S01]  /*7510*/  FMUL.FTZ R63, R92, R60 ;  /* 0x0000003c5c3f7220 */ /* 0x000fe20000410000 */
        /* <DEDUP_REMOVED lines=34> */
.L_x_5132:
[----:B------:R-:W-:Y:S05]  /*7740*/  BSYNC B3 ;  /* 0x0000000000037941 */ /* 0x000fea0003800000 */
.L_x_5131:
        /* <DEDUP_REMOVED lines=10> */
.L_x_5130:
[----:B------:R-:W-:Y:S05]  /*77f0*/  BSYNC B2 ;  /* 0x0000000000027941 */ /* 0x000fea0003800000 */
.L_x_5129:
        /* <DEDUP_REMOVED lines=39> */
[C---:B------:R-:W-:Y:S01]  /*7a70*/  IMAD.U32 R161, R56.reuse, 0x10000, RZ ;  /* 0x0001000038a17824 */ /* 0x040fe200078e00ff */
        /* <DEDUP_REMOVED lines=79> */
.L_x_5136:
[----:B------:R-:W-:Y:S05]  /*7f70*/  BSYNC B3 ;  /* 0x0000000000037941 */ /* 0x000fea0003800000 */
.L_x_5135:
        /* <DEDUP_REMOVED lines=10> */
.L_x_5134:
[----:B------:R-:W-:Y:S05]  /*8020*/  BSYNC B2 ;  /* 0x0000000000027941 */ /* 0x000fea0003800000 */
.L_x_5133:
        /* <DEDUP_REMOVED lines=48> */
[----:B------:R-:W-:Y:S01]  /*8330*/  PRMT R176, R176, 0x5410, R54 ;  /* 0x00005410b0b07816 */ /* 0x000fe20000000036 */
        /* <DEDUP_REMOVED lines=13> */
[----:B------:R-:W-:Y:S01]  /*8410*/  FMUL.FTZ R89, R89, R55 ;  /* 0x0000003759597220 */ /* 0x000fe20000410000 */
[----:B------:R-:W-:Y:S01]  /*8420*/  PRMT R40, R177, 0x5410, R40 ;  /* 0x00005410b1287816 */ /* 0x000fe20000000028 */
        /* <DEDUP_REMOVED lines=8> */
[----:B------:R-:W-:Y:S01]  /*84b0*/  FFMA.FTZ R41, R88, R55, -R41 ;  /* 0x0000003758297223 */ /* 0x000fe20000010829 */
[----:B------:R-:W-:Y:S01]  /*84c0*/  IMAD.U32 R62, R40, 0x10000, RZ ;  /* 0x00010000283e7824 */ /* 0x000fe200078e00ff */
[----:B------:R-:W-:Y:S01]  /*84d0*/  LOP3.LUT R48, R48, 0xffff0000, RZ, 0xc0, !PT ;  /* 0xffff000030307812 */ /* 0x000fe200078ec0ff */
[C---:B------:R-:W-:Y:S01]  /*84e0*/  FMUL.FTZ R92, R51.reuse, R176 ;  /* 0x000000b0335c7220 */ /* 0x040fe20000410000 */
[----:B------:R-:W-:Y:S01]  /*84f0*/  FMUL.FTZ R88, R51, R60 ;  /* 0x0000003c33587220 */ /* 0x000fe20000410000 */
[----:B------:R-:W-:Y:S01]  /*8500*/  LOP3.LUT R43, R43, 0xffff0000, RZ, 0xc0, !PT ;  /* 0xffff00002b2b7812 */ /* 0x000fe200078ec0ff */
[----:B------:R-:W-:Y:S01]  /*8510*/  IMAD.U32 R45, R44, 0x10000, RZ ;  /* 0x000100002c2d7824 */ /* 0x000fe200078e00ff */
[----:B------:R-:W-:Y:S01]  /*8520*/  LOP3.LUT R51, R40, 0xffff0000, RZ, 0xc0, !PT ;  /* 0xffff000028337812 */ /* 0x000fe200078ec0ff */
[----:B------:R-:W-:Y:S01]  /*8530*/  FMUL.FTZ R40, R49, R54 ;  /* 0x0000003631287220 */ /* 0x000fe20000410000 */
[----:B------:R-:W-:Y:S01]  /*8540*/  PRMT R53, R175, 0x5432, R53 ;  /* 0x00005432af357816 */ /* 0x000fe20000000035 */
[----:B------:R-:W-:Y:S01]  /*8550*/  FMUL.FTZ R49, R49, R62 ;  /* 0x0000003e31317220 */ /* 0x000fe20000410000 */
[----:B------:R-:W-:Y:S01]  /*8560*/  LOP3.LUT R44, R44, 0xffff0000, RZ, 0xc0, !PT ;  /* 0xffff00002c2c7812 */ /* 0x000fe200078ec0ff */
[C---:B------:R-:W-:Y:S01]  /*8570*/  FFMA.FTZ R60, R47.reuse, R60, -R92 ;  /* 0x0000003c2f3c7223 */ /* 0x040fe2000001085c */
[----:B------:R-:W-:Y:S01]  /*8580*/  FFMA.FTZ R176, R47, R176, R88 ;  /* 0x000000b02fb07223 */ /* 0x000fe20000010058 */
[----:B------:R-:W-:Y:S01]  /*8590*/  FMUL.FTZ R47, R48, R43 ;  /* 0x0000002b302f7220 */ /* 0x000fe20000410000 */
[----:B------:R-:W-:Y:S01]  /*85a0*/  PRMT R42, R177, 0x5432, R42 ;  /* 0x00005432b12a7816 */ /* 0x000fe2000000002a */
[C---:B------:R-:W-:Y:S01]  /*85b0*/  FFMA.FTZ R62, R45.reuse, R62, -R40 ;  /* 0x0000003e2d3e7223 */ /* 0x040fe20000010828 */
[----:B------:R-:W-:Y:S01]  /*85c0*/  FFMA.FTZ R45, R45, R54, R49 ;  /* 0x000000362d2d7223 */ /* 0x000fe20000010031 */
[C---:B------:R-:W-:Y:S01]  /*85d0*/  IMAD.U32 R40, R53.reuse, 0x10000, RZ ;  /* 0x0001000035287824 */ /* 0x040fe200078e00ff */
[----:B------:R-:W-:Y:S01]  /*85e0*/  LOP3.LUT R50, R50, 0xffff0000, RZ, 0xc0, !PT ;  /* 0xffff000032327812 */ /* 0x000fe200078ec0ff */
[-C--:B------:R-:W-:Y:S01]  /*85f0*/  FMUL.FTZ R49, R48, R51.reuse ;  /* 0x0000003330317220 */ /* 0x080fe20000410000 */
[----:B------:R-:W-:Y:S01]  /*8600*/  LOP3.LUT R53, R53, 0xffff0000, RZ, 0xc0, !PT ;  /* 0xffff000035357812 */ /* 0x000fe200078ec0ff */
[----:B------:R-:W-:Y:S01]  /*8610*/  FFMA.FTZ R51, R44, R51, -R47 ;  /* 0x000000332c337223 */ /* 0x000fe2000001082f */
[C---:B------:R-:W-:Y:S01]  /*8620*/  LOP3.LUT R47, R42.reuse, 0xffff0000, RZ, 0xc0, !PT ;  /* 0xffff00002a2f7812 */ /* 0x040fe200078ec0ff */
[----:B------:R-:W-:Y:S01]  /*8630*/  IMAD.U32 R48, R42, 0x10000, RZ ;  /* 0x000100002a307824 */ /* 0x000fe200078e00ff */
[----:B------:R-:W-:Y:S01]  /*8640*/  LOP3.LUT R46, R46, 0xffff0000, RZ, 0xc0, !PT ;  /* 0xffff00002e2e7812 */ /* 0x000fe200078ec0ff */
[----:B------:R-:W-:Y:S01]  /*8650*/  FFMA.FTZ R44, R44, R43, R49 ;  /* 0x0000002b2c2c7223 */ /* 0x000fe20000010031 */
[----:B------:R-:W-:Y:S01]  /*8660*/  FMUL.FTZ R49, R50, R53 ;  /* 0x0000003532317220 */ /* 0x000fe20000410000 */
[C---:B------:R-:W-:Y:S01]  /*8670*/  FMUL.FTZ R42, R90.reuse, R40 ;  /* 0x000000285a2a7220 */ /* 0x040fe20000410000 */
[-C--:B------:R-:W-:Y:S01]  /*8680*/  FMUL.FTZ R43, R90, R48.reuse ;  /* 0x000000305a2b7220 */ /* 0x080fe20000410000 */
[-C--:B------:R-:W-:Y:S01]  /*8690*/  FMUL.FTZ R50, R50, R47.reuse ;  /* 0x0000002f32327220 */ /* 0x080fe20000410000 */
[----:B------:R-:W-:Y:S01]  /*86a0*/  FFMA.FTZ R49, R46, R47, -R49 ;  /* 0x0000002f2e317223 */ /* 0x000fe20000010831 */
[C---:B------:R-:W-:Y:S01]  /*86b0*/  FFMA.FTZ R48, R63.reuse, R48, -R42 ;  /* 0x000000303f307223 */ /* 0x040fe2000001082a */
[----:B------:R-:W-:Y:S01]  /*86c0*/  F2FP.BF16.F32.PACK_AB R47, R60, R41 ;  /* 0x000000293c2f723e */ /* 0x000fe200000010ff */
        /* <DEDUP_REMOVED lines=14> */
.L_x_5138:
[----:B------:R-:W-:Y:S05]  /*87b0*/  BSYNC B2 ;  /* 0x0000000000027941 */ /* 0x000fea0003800000 */
.L_x_5137:
        /* <DEDUP_REMOVED lines=10> */
.L_x_5128:
[----:B------:R-:W-:Y:S05]  /*8860*/  BSYNC B1 ;  /* 0x0000000000017941 */ /* 0x000fea0003800000 */
.L_x_5127:
        /* <DEDUP_REMOVED lines=13> */
[----:B------:R-:W-:Y:S02]  /*8940*/  LEA.HI R41, R41, R40, RZ, 0x4 ;  /* 0x0000002829297211 */ /* 0x000fe400078f20ff */
[----:B---3--:R-:W-:-:S02]  /*8950*/  SHF.R.U32.HI R46, RZ, 0x3, R210 ;  /* 0x00000003ff2e7819 */ /* 0x008fc400000116d2 */
[----:B------:R-:W-:-:S05]  /*8960*/  LEA.HI.SX32 R44, R41, R20, 0x1c ;  /* 0x00000014292c7211 */ /* 0x000fca00078fe2ff */
        /* <DEDUP_REMOVED lines=28> */
[----:B------:R-:W-:Y:S01]  /*8b30*/  SHF.R.U32.HI R73, RZ, 0x10, R85 ;  /* 0x00000010ff497819 */ /* 0x000fe20000011655 */
[----:B------:R-:W-:Y:S01]  /*8b40*/  IMAD.U32 R63, R47, 0x10000, RZ ;  /* 0x000100002f3f7824 */ /* 0x000fe200078e00ff */
[----:B------:R-:W-:Y:S01]  /*8b50*/  PRMT R57, R172, 0x5410, R57 ;  /* 0x00005410ac397816 */ /* 0x000fe20000000039 */
[----:B------:R-:W-:Y:S01]  /*8b60*/  IMAD.U32 R56, R43, 0x10000, RZ ;  /* 0x000100002b387824 */ /* 0x000fe200078e00ff */
[----:B------:R-:W-:Y:S02]  /*8b70*/  PRMT R73, R174, 0x5432, R73 ;  /* 0x00005432ae497816 */ /* 0x000fe40000000049 */
[----:B------:R-:W-:-:S02]  /*8b80*/  SHF.R.U64 R61, R84, 0x10, R85 ;  /* 0x00000010543d7819 */ /* 0x000fc40000001255 */
[----:B------:R-:W-:Y:S02]  /*8b90*/  SHF.R.U64 R62, R86, 0x10, R87 ;  /* 0x00000010563e7819 */ /* 0x000fe40000001257 */
[----:B------:R-:W-:Y:S02]  /*8ba0*/  PRMT R172, R172, 0x5432, R59 ;  /* 0x00005432acac7816 */ /* 0x000fe4000000003b */
[----:B------:R-:W-:Y:S02]  /*8bb0*/  SHF.R.U32.HI R86, RZ, 0x10, R87 ;  /* 0x00000010ff567819 */ /* 0x000fe40000011657 */
[--C-:B------:R-:W-:Y:S02]  /*8bc0*/  SHF.R.U64 R88, R74, 0x10, R75.reuse ;  /* 0x000000104a587819 */ /* 0x100fe4000000124b */
[----:B------:R-:W-:Y:S01]  /*8bd0*/  SHF.R.U32.HI R74, RZ, 0x10, R75 ;  /* 0x00000010ff4a7819 */ /* 0x000fe2000001164b */
[----:B------:R-:W-:Y:S01]  /*8be0*/  IMAD.U32 R75, R73, 0x10000, RZ ;  /* 0x00010000494b7824 */ /* 0x000fe200078e00ff */
[----:B------:R-:W-:Y:S01]  /*8bf0*/  PRMT R174, R174, 0x5410, R61 ;  /* 0x00005410aeae7816 */ /* 0x000fe2000000003d */
[----:B------:R-:W-:Y:S01]  /*8c00*/  IMAD.U32 R61, R172, 0x10000, RZ ;  /* 0x00010000ac3d7824 */ /* 0x000fe200078e00ff */
[----:B------:R-:W-:Y:S01]  /*8c10*/  PRMT R86, R173, 0x5432, R86 ;  /* 0x00005432ad567816 */ /* 0x000fe20000000056 */
[C---:B------:R-:W-:Y:S01]  /*8c20*/  FMUL.FTZ R85, R72.reuse, R75 ;  /* 0x0000004b48557220 */ /* 0x040fe20000410000 */
[C---:B------:R-:W-:Y:S01]  /*8c30*/  PRMT R59, R171.reuse, 0x5410, R88 ;  /* 0x00005410ab3b7816 */ /* 0x040fe20000000058 */
[-C--:B------:R-:W-:Y:S01]  /*8c40*/  FMUL.FTZ R87, R72, R61.reuse ;  /* 0x0000003d48577220 */ /* 0x080fe20000410000 */
[----:B------:R-:W-:Y:S01]  /*8c50*/  PRMT R171, R171, 0x5432, R74 ;  /* 0x00005432abab7816 */ /* 0x000fe2000000004a */
[----:B------:R-:W-:Y:S01]  /*8c60*/  IMAD.U32 R74, R86, 0x10000, RZ ;  /* 0x00010000564a7824 */ /* 0x000fe200078e00ff */
[----:B------:R-:W-:Y:S01]  /*8c70*/  LOP3.LUT R60, R45, 0xffff0000, RZ, 0xc0, !PT ;  /* 0xffff00002d3c7812 */ /* 0x000fe200078ec0ff */
[----:B------:R-:W-:Y:S01]  /*8c80*/  FFMA.FTZ R61, R58, R61, -R85 ;  /* 0x0000003d3a3d7223 */ /* 0x000fe20000010855 */
[----:B------:R-:W-:Y:S01]  /*8c90*/  LOP3.LUT R73, R73, 0xffff0000, RZ, 0xc0, !PT ;  /* 0xffff000049497812 */ /* 0x000fe200078ec0ff */
[----:B------:R-:W-:Y:S01]  /*8ca0*/  IMAD.U32 R72, R171, 0x10000, RZ ;  /* 0x00010000ab487824 */ /* 0x000fe200078e00ff */
[----:B------:R-:W-:Y:S01]  /*8cb0*/  LOP3.LUT R172, R172, 0xffff0000, RZ, 0xc0, !PT ;  /* 0xffff0000acac7812 */ /* 0x000fe200078ec0ff */
[----:B------:R-:W-:Y:S01]  /*8cc0*/  FFMA.FTZ R58, R58, R75, R87 ;  /* 0x0000004b3a3a7223 */ /* 0x000fe20000010057 */
[----:B------:R-:W-:Y:S01]  /*8cd0*/  LOP3.LUT R55, R41, 0xffff0000, RZ, 0xc0, !PT ;  /* 0xffff000029377812 */ /* 0x000fe200078ec0ff */
[C---:B------:R-:W-:Y:S01]  /*8ce0*/  FMUL.FTZ R75, R63.reuse, R74 ;  /* 0x0000004a3f4b7220 */ /* 0x040fe20000410000 */
[C---:B------:R-:W-:Y:S01]  /*8cf0*/  FMUL.FTZ R84, R60.reuse, R73 ;  /* 0x000000493c547220 */ /* 0x040fe20000410000 */
[----:B------:R-:W-:Y:S01]  /*8d00*/  FMUL.FTZ R85, R63, R72 ;  /* 0x000000483f557220 */ /* 0x000fe20000410000 */
[----:B------:R-:W-:Y:S01]  /*8d10*/  FMUL.FTZ R88, R60, R172 ;  /* 0x000000ac3c587220 */ /* 0x000fe20000410000 */
[----:B------:R-:W-:Y:S01]  /*8d20*/  FFMA.FTZ R63, R56, R72, -R75 ;  /* 0x00000048383f7223 */ /* 0x000fe2000001084b */
[----:B------:R-:W-:Y:S01]  /*8d30*/  LOP3.LUT R47, R47, 0xffff0000, RZ, 0xc0, !PT ;  /* 0xffff00002f2f7812 */ /* 0x000fe200078ec0ff */
[----:B------:R-:W-:Y:S01]  /*8d40*/  FFMA.FTZ R60, R55, R172, -R84 ;  /* 0x000000ac373c7223 */ /* 0x000fe20000010854 */
[----:B------:R-:W-:Y:S01]  /*8d50*/  LOP3.LUT R86, R86, 0xffff0000, RZ, 0xc0, !PT ;  /* 0xffff000056567812 */ /* 0x000fe200078ec0ff */
[----:B------:R-:W-:Y:S01]  /*8d60*/  IMAD.U32 R45, R44, 0x10000, RZ ;  /* 0x000100002c2d7824 */ /* 0x000fe200078e00ff */
[----:B------:R-:W-:Y:S01]  /*8d70*/  LOP3.LUT R72, R171, 0xffff0000, RZ, 0xc0, !PT ;  /* 0xffff0000ab487812 */ /* 0x000fe200078ec0ff */
[----:B------:R-:W-:Y:S01]  /*8d80*/  FFMA.FTZ R56, R56, R74, R85 ;  /* 0x0000004a38387223 */ /* 0x000fe20000010055 */
[----:B------:R-:W-:-:S02]  /*8d90*/  IMAD.U32 R84, R174, 0x10000, RZ ;  /* 0x00010000ae547824 */ /* 0x000fc400078e00ff */
[----:B------:R-:W-:Y:S01]  /*8da0*/  FFMA.FTZ R55, R55, R73, R88 ;  /* 0x0000004937377223 */ /* 0x000fe20000010058 */
[----:B------:R-:W-:Y:S01]  /*8db0*/  IMAD.U32 R74, R57, 0x10000, RZ ;  /* 0x00010000394a7824 */ /* 0x000fe200078e00ff */
[----:B------:R-:W-:Y:S01]  /*8dc0*/  LOP3.LUT R52, R43, 0xffff0000, RZ, 0xc0, !PT ;  /* 0xffff00002b347812 */ /* 0x000fe200078ec0ff */
[C---:B------:R-:W-:Y:S01]  /*8dd0*/  FMUL.FTZ R73, R47.reuse, R86 ;  /* 0x000000562f497220 */ /* 0x040fe20000410000 */
[----:B------:R-:W-:Y:S01]  /*8de0*/  FMUL.FTZ R75, R47, R72 ;  /* 0x000000482f4b7220 */ /* 0x000fe20000410000 */
[C---:B------:R-:W-:Y:S01]  /*8df0*/  FMUL.FTZ R88, R45.reuse, R84 ;  /* 0x000000542d587220 */ /* 0x040fe20000410000 */
[----:B------:R-:W-:Y:S01]  /*8e00*/  IMAD.U32 R41, R40, 0x10000, RZ ;  /* 0x0001000028297824 */ /* 0x000fe200078e00ff */
[----:B------:R-:W-:Y:S01]  /*8e10*/  LOP3.LUT R44, R44, 0xffff0000, RZ, 0xc0, !PT ;  /* 0xffff00002c2c7812 */ /* 0x000fe200078ec0ff */
[----:B------:R-:W-:Y:S01]  /*8e20*/  FMUL.FTZ R45, R45, R74 ;  /* 0x0000004a2d2d7220 */ /* 0x000fe20000410000 */
[----:B------:R-:W-:Y:S01]  /*8e30*/  LOP3.LUT R47, R174, 0xffff0000, RZ, 0xc0, !PT ;  /* 0xffff0000ae2f7812 */ /* 0x000fe200078ec0ff */
[----:B------:R-:W-:Y:S01]  /*8e40*/  IMAD.U32 R43, R42, 0x10000, RZ ;  /* 0x000100002a2b7824 */ /* 0x000fe200078e00ff */
[----:B------:R-:W-:Y:S01]  /*8e50*/  PRMT R62, R173, 0x5410, R62 ;  /* 0x00005410ad3e7816 */ /* 0x000fe2000000003e */
[----:B------:R-:W-:Y:S01]  /*8e60*/  FFMA.FTZ R72, R52, R72, -R73 ;  /* 0x0000004834487223 */ /* 0x000fe20000010849 */
[----:B------:R-:W-:Y:S01]  /*8e70*/  LOP3.LUT R57, R57, 0xffff0000, RZ, 0xc0, !PT ;  /* 0xffff000039397812 */ /* 0x000fe200078ec0ff */
[C---:B------:R-:W-:Y:S01]  /*8e80*/  FFMA.FTZ R88, R41.reuse, R74, -R88 ;  /* 0x0000004a29587223 */ /* 0x040fe20000010858 */
[----:B------:R-:W-:Y:S01]  /*8e90*/  LOP3.LUT R54, R42, 0xffff0000, RZ, 0xc0, !PT ;  /* 0xffff00002a367812 */ /* 0x000fe200078ec0ff */
[----:B------:R-:W-:Y:S01]  /*8ea0*/  IMAD.U32 R42, R46, 0x10000, RZ ;  /* 0x000100002e2a7824 */ /* 0x000fe200078e00ff */
[----:B------:R-:W-:Y:S01]  /*8eb0*/  LOP3.LUT R40, R40, 0xffff0000, RZ, 0xc0, !PT ;  /* 0xffff000028287812 */ /* 0x000fe200078ec0ff */
[----:B------:R-:W-:Y:S01]  /*8ec0*/  FFMA.FTZ R84, R41, R84, R45 ;  /* 0x0000005429547223 */ /* 0x000fe2000001002d */
[----:B------:R-:W-:Y:S01]  /*8ed0*/  LOP3.LUT R46, R46, 0xffff0000, RZ, 0xc0, !PT ;  /* 0xffff00002e2e7812 */ /* 0x000fe200078ec0ff */
[----:B------:R-:W-:Y:S01]  /*8ee0*/  FFMA.FTZ R85, R52, R86, R75 ;  /* 0x0000005634557223 */ /* 0x000fe2000001004b */
[----:B------:R-:W-:Y:S01]  /*8ef0*/  FMUL.FTZ R73, R44, R47 ;  /* 0x0000002f2c497220 */ /* 0x000fe20000410000 */
[C---:B------:R-:W-:Y:S01]  /*8f00*/  IMAD.U32 R41, R59.reuse, 0x10000, RZ ;  /* 0x000100003b297824 */ /* 0x040fe200078e00ff */
[----:B------:R-:W-:Y:S01]  /*8f10*/  LOP3.LUT R45, R62, 0xffff0000, RZ, 0xc0, !PT ;  /* 0xffff00003e2d7812 */ /* 0x000fe200078ec0ff */
[----:B------:R-:W-:Y:S01]  /*8f20*/  FMUL.FTZ R75, R44, R57 ;  /* 0x000000392c4b7220 */ /* 0x000fe20000410000 */
[----:B------:R-:W-:Y:S01]  /*8f30*/  LOP3.LUT R59, R59, 0xffff0000, RZ, 0xc0, !PT ;  /* 0xffff00003b3b7812 */ /* 0x000fe200078ec0ff */
[----:B------:R-:W-:-:S02]  /*8f40*/  IMAD.U32 R44, R62, 0x10000, RZ ;  /* 0x000100003e2c7824 */ /* 0x000fc400078e00ff */
        /* <DEDUP_REMOVED lines=20> */
.L_x_5142:
[----:B------:R-:W-:Y:S05]  /*9090*/  BSYNC B2 ;  /* 0x0000000000027941 */ /* 0x000fea0003800000 */
.L_x_5141:
[----:B0-----:R4:W-:Y:S04]  /*90a0*/  STG.E.128 desc[UR60][R48.64], R40 ;  /* 0x0000002830007986 */ /* 0x0019e8000c101d3c */
[----:B--2---:R4:W-:Y:S02]  /*90b0*/  @!P3 STG.E.128 desc[UR60][R50.64], R44 ;  /* 0x0000002c3200b986 */ /* 0x0049e4000c101d3c */
.L_x_5140:
[----:B------:R-:W-:Y:S05]  /*90c0*/  BSYNC B1 ;  /* 0x0000000000017941 */ /* 0x000fea0003800000 */
.L_x_5139:
        /* <DEDUP_REMOVED lines=37> */
[--C-:B------:R-:W-:Y:S01]  /*9320*/  SHF.R.U64 R68, R70, 0x10, R71.reuse ;  /* 0x0000001046447819 */ /* 0x100fe20000001247 */
[----:B------:R-:W-:Y:S01]  /*9330*/  IMAD.U32 R61, R45, 0x10000, RZ ;  /* 0x000100002d3d7824 */ /* 0x000fe200078e00ff */
[----:B------:R-:W-:Y:S01]  /*9340*/  SHF.R.U32.HI R72, RZ, 0x10, R71 ;  /* 0x00000010ff487819 */ /* 0x000fe20000011647 */
[----:B0-----:R-:W-:Y:S01]  /*9350*/  IMAD.U32 R56, R41, 0x10000, RZ ;  /* 0x0001000029387824 */ /* 0x001fe200078e00ff */
[--C-:B------:R-:W-:Y:S01]  /*9360*/  SHF.R.U64 R71, R80, 0x10, R81.reuse ;  /* 0x0000001050477819 */ /* 0x100fe20000001251 */
[----:B------:R-:W-:Y:S01]  /*9370*/  IMAD.U32 R60, R43, 0x10000, RZ ;  /* 0x000100002b3c7824 */ /* 0x000fe200078e00ff */
[----:B------:R-:W-:Y:S01]  /*9380*/  SHF.R.U32.HI R81, RZ, 0x10, R81 ;  /* 0x00000010ff517819 */ /* 0x000fe20000011651 */
[----:B------:R-:W-:Y:S01]  /*9390*/  IMAD.U32 R54, R44, 0x10000, RZ ;  /* 0x000100002c367824 */ /* 0x000fe200078e00ff */
[----:B------:R-:W-:Y:S01]  /*93a0*/  LOP3.LUT R57, R47, 0xffff0000, RZ, 0xc0, !PT ;  /* 0xffff00002f397812 */ /* 0x000fe200078ec0ff */
[----:B------:R-:W-:Y:S01]  /*93b0*/  IMAD.U32 R52, R40, 0x10000, RZ ;  /* 0x0001000028347824 */ /* 0x000fe200078e00ff */
[----:B------:R-:W-:-:S02]  /*93c0*/  SHF.R.U32.HI R69, RZ, 0x10, R69 ;  /* 0x00000010ff457819 */ /* 0x000fc40000011645 */
[----:B------:R-:W-:Y:S02]  /*93d0*/  PRMT R47, R155, 0x5410, R68 ;  /* 0x000054109b2f7816 */ /* 0x000fe40000000044 */
[----:B------:R-:W-:Y:S02]  /*93e0*/  PRMT R68, R170, 0x5432, R81 ;  /* 0x00005432aa447816 */ /* 0x000fe40000000051 */
[C---:B------:R-:W-:Y:S02]  /*93f0*/  PRMT R58, R156.reuse, 0x5410, R73 ;  /* 0x000054109c3a7816 */ /* 0x040fe40000000049 */
[----:B------:R-:W-:Y:S01]  /*9400*/  PRMT R156, R156, 0x5432, R69 ;  /* 0x000054329c9c7816 */ /* 0x000fe20000000045 */
[----:B------:R-:W-:Y:S01]  /*9410*/  IMAD.U32 R69, R68, 0x10000, RZ ;  /* 0x0001000044457824 */ /* 0x000fe200078e00ff */
[--C-:B------:R-:W-:Y:S02]  /*9420*/  SHF.R.U64 R70, R82, 0x10, R83.reuse ;  /* 0x0000001052467819 */ /* 0x100fe40000001253 */
[----:B------:R-:W-:-:S02]  /*9430*/  SHF.R.U32.HI R82, RZ, 0x10, R83 ;  /* 0x00000010ff527819 */ /* 0x000fc40000011653 */
[----:B------:R-:W-:Y:S01]  /*9440*/  LOP3.LUT R62, R45, 0xffff0000, RZ, 0xc0, !PT ;  /* 0xffff00002d3e7812 */ /* 0x000fe200078ec0ff */
        /* <DEDUP_REMOVED lines=15> */
[----:B------:R-:W-:Y:S01]  /*9540*/  FMUL.FTZ R69, R63, R71 ;  /* 0x000000473f457220 */ /* 0x000fe20000410000 */
[----:B------:R-:W-:Y:S01]  /*9550*/  IMAD.U32 R61, R155, 0x10000, RZ ;  /* 0x000100009b3d7824 */ /* 0x000fe200078e00ff */
[----:B------:R-:W-:Y:S01]  /*9560*/  LOP3.LUT R55, R43, 0xffff0000, RZ, 0xc0, !PT ;  /* 0xffff00002b377812 */ /* 0x000fe200078ec0ff */
[C---:B------:R-:W-:Y:S01]  /*9570*/  FFMA.FTZ R156, R59.reuse, R156, -R72 ;  /* 0x0000009c3b9c7223 */ /* 0x040fe20000010848 */
[----:B------:R-:W-:Y:S01]  /*9580*/  FFMA.FTZ R73, R59, R68, R62 ;  /* 0x000000443b497223 */ /* 0x000fe2000001003e */
[----:B------:R-:W-:Y:S01]  /*9590*/  LOP3.LUT R72, R157, 0xffff0000, RZ, 0xc0, !PT ;  /* 0xffff00009d487812 */ /* 0x000fe200078ec0ff */
[-C--:B------:R-:W-:Y:S01]  /*95a0*/  FMUL.FTZ R74, R63, R61.reuse ;  /* 0x0000003d3f4a7220 */ /* 0x080fe20000410000 */
[----:B------:R-:W-:Y:S01]  /*95b0*/  FFMA.FTZ R68, R60, R61, -R69 ;  /* 0x0000003d3c447223 */ /* 0x000fe20000010845 */
[----:B------:R-:W-:Y:S01]  /*95c0*/  LOP3.LUT R62, R155, 0xffff0000, RZ, 0xc0, !PT ;  /* 0xffff00009b3e7812 */ /* 0x000fe200078ec0ff */
[----:B------:R-:W-:-:S02]  /*95d0*/  IMAD.U32 R61, R170, 0x10000, RZ ;  /* 0x00010000aa3d7824 */ /* 0x000fc400078e00ff */
[----:B------:R-:W-:Y:S01]  /*95e0*/  FFMA.FTZ R74, R60, R71, R74 ;  /* 0x000000473c4a7223 */ /* 0x000fe2000001004a */
[----:B------:R-:W-:Y:S02]  /*95f0*/  IMAD.U32 R59, R58, 0x10000, RZ ;  /* 0x000100003a3b7824 */ /* 0x000fe400078e00ff */
[C---:B------:R-:W-:Y:S01]  /*9600*/  FMUL.FTZ R60, R57.reuse, R72 ;  /* 0x00000048393c7220 */ /* 0x040fe20000410000 */
[-C--:B------:R-:W-:Y:S01]  /*9610*/  FMUL.FTZ R80, R57, R62.reuse ;  /* 0x0000003e39507220 */ /* 0x080fe20000410000 */
[----:B------:R-:W-:Y:S01]  /*9620*/  FMUL.FTZ R69, R54, R61 ;  /* 0x0000003d36457220 */ /* 0x000fe20000410000 */
[----:B------:R-:W-:Y:S01]  /*9630*/  LOP3.LUT R44, R44, 0xffff0000, RZ, 0xc0, !PT ;  /* 0xffff00002c2c7812 */ /* 0x000fe200078ec0ff */
[-C--:B------:R-:W-:Y:S01]  /*9640*/  FMUL.FTZ R54, R54, R59.reuse ;  /* 0x0000003b36367220 */ /* 0x080fe20000410000 */
[----:B------:R-:W-:Y:S01]  /*9650*/  LOP3.LUT R63, R170, 0xffff0000, RZ, 0xc0, !PT ;  /* 0xffff0000aa3f7812 */ /* 0x000fe200078ec0ff */
[----:B------:R-:W-:Y:S01]  /*9660*/  IMAD.U32 R41, R42, 0x10000, RZ ;  /* 0x000100002a297824 */ /* 0x000fe200078e00ff */
[----:B------:R-:W-:Y:S01]  /*9670*/  LOP3.LUT R57, R58, 0xffff0000, RZ, 0xc0, !PT ;  /* 0xffff00003a397812 */ /* 0x000fe200078ec0ff */
[C---:B------:R-:W-:Y:S01]  /*9680*/  FFMA.FTZ R71, R55.reuse, R62, -R60 ;  /* 0x0000003e37477223 */ /* 0x040fe2000001083c */
        /* <DEDUP_REMOVED lines=33> */
.L_x_5146:
[----:B------:R-:W-:Y:S05]  /*98a0*/  BSYNC B2 ;  /* 0x0000000000027941 */ /* 0x000fea0003800000 */
.L_x_5145:
[----:B0-----:R0:W-:Y:S04]  /*98b0*/  STG.E.128 desc[UR60][R48.64], R40 ;  /* 0x0000002830007986 */ /* 0x0011e8000c101d3c */
[----:B--2---:R0:W-:Y:S02]  /*98c0*/  @!P3 STG.E.128 desc[UR60][R50.64], R44 ;  /* 0x0000002c3200b986 */ /* 0x0041e4000c101d3c */
.L_x_5144:
[----:B------:R-:W-:Y:S05]  /*98d0*/  BSYNC B1 ;  /* 0x0000000000017941 */ /* 0x000fea0003800000 */
.L_x_5143:
[----:B------:R-:W-:-:S13]  /*98e0*/  ISETP.NE.AND P3, PT, R34, RZ, PT ;  /* 0x000000ff2200720c */ /* 0x000fda0003f65270 */
[----:B------:R-:W-:Y:S05]  /*98f0*/  @!P3 BRA `(.L_x_5097) ;  /* 0x0000000800e4b947 */ /* 0x000fea0003800000 */
[----:B0---4-:R-:W2:Y:S01]  /*9900*/  LDL R40, [R1+0x10] ;  /* 0x0000100001287983 */ /* 0x011ea20000100800 */
[----:B------:R-:W-:Y:S01]  /*9910*/  SHF.R.U32.HI R43, RZ, 0x3, R210 ;  /* 0x00000003ff2b7819 */ /* 0x000fe200000116d2 */
[----:B------:R-:W-:Y:S01]  /*9920*/  BSSY B1, `(.L_x_5147) ;  /* 0x0000074000017945 */ /* 0x000fe20003800000 */
[----:B------:R-:W-:-:S04]  /*9930*/  IADD3 R42, P3, P4, R116, R128, R28 ;  /* 0x00000080742a7210 */ /* 0x000fc80007c7e01c */
        /* <DEDUP_REMOVED lines=114> */
.L_x_5148:
[----:B------:R-:W-:Y:S05]  /*a060*/  BSYNC B1 ;  /* 0x0000000000017941 */ /* 0x000fea0003800000 */
.L_x_5147:
        /* <DEDUP_REMOVED lines=10> */
.L_x_5064:
[----:B------:R-:W2:Y:S02]  /*a110*/  LDL R40, [R1+0x4c] ;  /* 0x00004c0001287983 */ /* 0x000ea40000100800 */
[----:B--2---:R-:W-:-:S13]  /*a120*/  R2UR UR4, R40 ;  /* 0x00000000280472ca */ /* 0x004fda00000e0000 */
[----:B------:R-:W-:-:S06]  /*a130*/  UISETP.NE.AND UP0, UPT, UR4, 0x3, UPT ;  /* 0x000000030400788c */ /* 0x000fcc000bf05270 */
[----:B------:R-:W-:-:S13]  /*a140*/  PLOP3.LUT P2, PT, PT, PT, UP0, 0x80, 0x0 ;  /* 0x000000000000781c */ /* 0x000fda0003f4f008 */
[----:B------:R-:W-:Y:S05]  /*a150*/  @!P2 BRA `(.L_x_5149) ;  /* 0x000000000004a947 */ /* 0x000fea0003800000 */
[----:B------:R-:W-:Y:S01]  /*a160*/  BPT.TRAP 0x1 ;  /* 0x000000040000795c */ /* 0x000fe20000300000 */
.L_x_5149:
[----:B------:R-:W-:Y:S01]  /*a170*/  IMAD R98, R19, 0x8, R18 ;  /* 0x0000000813627824 */ /* 0x000fe200078e0212 */
[----:B------:R-:W-:Y:S01]  /*a180*/  SHF.L.U32 R99, R209, 0x1f, RZ ;  /* 0x0000001fd1637819 */ /* 0x000fe200000006ff */
[----:B------:R-:W-:Y:S01]  /*a190*/  IMAD R97, R24, -0x70, R2 ;  /* 0xffffff9018617824 */ /* 0x000fe200078e0202 */
[----:B------:R-:W-:Y:S02]  /*a1a0*/  BSSY B1, `(.L_x_5150) ;  /* 0x0000004000017945 */ /* 0x000fe40003800000 */
[----:B------:R-:W1:Y:S02]  /*a1b0*/  SYNCS.PHASECHK.TRANS64.TRYWAIT P3, [R98+URZ+0x36890], R99 ;  /* 0x03689063620075a7 */ /* 0x000e64000806017f */
[----:B------:R-:W-:Y:S01]  /*a1c0*/  VIMNMX R97, R97, 0x70, PT ;  /* 0x0000007061617848 */ /* 0x000fe20003fe0100 */
[----:B-1----:R-:W-:Y:S06]  /*a1d0*/  @!P3 BRA `(.L_x_5151) ;  /* 0x00000218002cb947 */ /* 0x002fec0003800000 */
.L_x_5401:
[----:B------:R-:W-:Y:S05]  /*a1e0*/  BSYNC B1 ;  /* 0x0000000000017941 */ /* 0x000fea0003800000 */
.L_x_5150:
        /* <DEDUP_REMOVED lines=21> */
.L_x_5153:
[----:B------:R-:W-:Y:S05]  /*a340*/  BSYNC B1 ;  /* 0x0000000000017941 */ /* 0x000fea0003800000 */
.L_x_5152:
        /* <DEDUP_REMOVED lines=20> */
.L_x_5097:
[----:B------:R-:W-:Y:S05]  /*a490*/  BSYNC B0 ;  /* 0x0000000000007941 */ /* 0x000fea0003800000 */
.L_x_5063:
        /* <DEDUP_REMOVED lines=17> */
.L_x_5155:
[----:B------:R-:W-:Y:S05]  /*a5b0*/  BSYNC B0 ;  /* 0x0000000000007941 */ /* 0x000fea0003800000 */
.L_x_5154:
        /* <DEDUP_REMOVED lines=13> */
.L_x_5402:
[----:B------:R-:W-:Y:S05]  /*a690*/  BSYNC B0 ;  /* 0x0000000000007941 */ /* 0x000fea0003800000 */
.L_x_5156:
        /* <DEDUP_REMOVED lines=39> */
.L_x_5159:
[----:B------:R-:W-:Y:S05]  /*a910*/  BSYNC B0 ;  /* 0x0000000000007941 */ /* 0x000fea0003800000 */
.L_x_5158:
        /* <DEDUP_REMOVED lines=36> */
.L_x_5161:
[----:B------:R-:W-:Y:S05]  /*ab60*/  BSYNC B0 ;  /* 0x0000000000007941 */ /* 0x000fea0003800000 */
.L_x_5160:
        /* <DEDUP_REMOVED lines=14> */
[----:B-12---:R-:W-:Y:S02]  /*ac50*/  SEL R40, RZ, 0x1, P3 ;  /* 0x00000001ff287807 */ /* 0x006fe40001800000 */
[----:B------:R-:W-:Y:S02]  /*ac60*/  SEL R19, R19, RZ, P3 ;  /* 0x000000ff13137207 */ /* 0x000fe40001800000 */
[----:B------:R-:W-:Y:S02]  /*ac70*/  LOP3.LUT R209, R209, R40, RZ, 0x3c, !PT ;  /* 0x00000028d1d17212 */ /* 0x000fe400078e3cff */
[----:B---3--:R-:W-:-:S13]  /*ac80*/  LOP3.LUT P4, RZ, R39, 0x2, RZ, 0xc0, !PT ;  /* 0x0000000227ff7812 */ /* 0x008fda000788c0ff */
[----:B0-----:R-:W-:Y:S05]  /*ac90*/  @P4 BRA `(.L_x_5162) ;  /* 0xffffff7800d44947 */ /* 0x001fea000383ffff */
.L_x_5058:
        /* <DEDUP_REMOVED lines=40> */
[----:B-----5:R-:W-:Y:S02]  /*af20*/  CS2R R50, SRZ ;  /* 0x0000000000327805 */ /* 0x020fe4000001ff00 */
        /* <DEDUP_REMOVED lines=16> */
.L_x_5164:
[----:B------:R-:W-:Y:S05]  /*b030*/  BSYNC B0 ;  /* 0x0000000000007941 */ /* 0x000fea0003800000 */
.L_x_5163:
[----:B------:R-:W-:Y:S01]  /*b040*/  CS2R R24, SRZ ;  /* 0x0000000000187805 */ /* 0x000fe2000001ff00 */
        /* <DEDUP_REMOVED lines=30> */
.L_x_5166:
        /* <DEDUP_REMOVED lines=12> */
.L_x_5170:
[----:B-1----:R1:W2:Y:S02]  /*b2f0*/  SYNCS.PHASECHK.TRANS64.TRYWAIT P0, [R18+URZ+0x36800], R3 ;  /* 0x03680003120075a7 */ /* 0x0022a4000800017f */
[----:B--2---:R-:W-:Y:S05]  /*b300*/  @!P0 NANOSLEEP.SYNCS 0x989680 ;  /* 0x009896800000895d */ /* 0x004fea0003900000 */
[----:B------:R-:W2:Y:S02]  /*b310*/  @!P0 SYNCS.PHASECHK.TRANS64 P0, [R18+URZ+0x36800], R3 ;  /* 0x03680003120085a7 */ /* 0x000ea4000800007f */
[----:B--2---:R-:W-:Y:S05]  /*b320*/  @!P0 BRA `(.L_x_5170) ;  /* 0xfffffffc00f08947 */ /* 0x004fea000383ffff */
.L_x_5169:
[----:B------:R-:W-:Y:S05]  /*b330*/  BSYNC B0 ;  /* 0x0000000000007941 */ /* 0x000fea0003800000 */
.L_x_5168:
[----:B------:R-:W-:Y:S05]  /*b340*/  BRA `(.L_x_5171) ;  /* 0x0000007400287947 */ /* 0x000fea0003800000 */
.L_x_5167:
[----:B------:R-:W2:Y:S01]  /*b350*/  LDL R0, [R1+0x68] ;  /* 0x0000680001007983 */ /* 0x000ea20000100800 */
[----:B------:R-:W0:Y:S01]  /*b360*/  LDC.64 R70, c[0x0][0x3d8] ;  /* 0x0000f600ff467b82 */ /* 0x000e220000000a00 */
[----:B------:R-:W-:Y:S01]  /*b370*/  SHF.R.S32.HI R3, RZ, 0x1f, R144 ;  /* 0x0000001fff037819 */ /* 0x000fe20000011490 */
[--C-:B------:R-:W-:Y:S01]  /*b380*/  IMAD.MOV.U32 R4, RZ, RZ, R16.reuse ;  /* 0x000000ffff047224 */ /* 0x100fe200078e0010 */
[----:B------:R-:W-:Y:S02]  /*b390*/  SHF.R.S32.HI R5, RZ, 0x1f, R16 ;  /* 0x0000001fff057819 */ /* 0x000fe40000011410 */
[----:B------:R-:W-:-:S03]  /*b3a0*/  SHF.R.S32.HI R9, RZ, 0x1f, R22 ;  /* 0x0000001fff097819 */ /* 0x000fc60000011416 */
[----:B------:R-:W1:Y:S01]  /*b3b0*/  LDC.64 R10, c[0x0][0x3e8] ;  /* 0x0000fa00ff0a7b82 */ /* 0x000e620000000a00 */
[-C--:B0-----:R-:W-:Y:S02]  /*b3c0*/  IMAD R8, R232, R70.reuse, RZ ;  /* 0x00000046e8087224 */ /* 0x081fe400078e02ff */
[----:B------:R-:W-:-:S04]  /*b3d0*/  IMAD.WIDE.U32 R56, R144, R70, RZ ;  /* 0x0000004690387225 */ /* 0x000fc800078e00ff */
[----:B------:R-:W-:-:S04]  /*b3e0*/  IMAD.WIDE.U32 R6, R204, R70, R4 ;  /* 0x00000046cc067225 */ /* 0x000fc800078e0004 */
[----:B------:R-:W-:Y:S01]  /*b3f0*/  IMAD R80, R204, R71, R8 ;  /* 0x00000047cc507224 */ /* 0x000fe200078e0208 */
[----:B------:R-:W-:Y:S01]  /*b400*/  IADD3 R74, P0, R6, R56, RZ ;  /* 0x00000038064a7210 */ /* 0x000fe20007f1e0ff */
[----:B------:R-:W-:Y:S02]  /*b410*/  IMAD.MOV.U32 R8, RZ, RZ, R22 ;  /* 0x000000ffff087224 */ /* 0x000fe400078e0016 */
[----:B-1----:R-:W-:-:S04]  /*b420*/  IMAD.WIDE.U32 R4, R204, R10, R4 ;  /* 0x0000000acc047225 */ /* 0x002fc800078e0004 */
[----:B------:R-:W-:Y:S02]  /*b430*/  IMAD.SHL.U32 R73, R70, 0x40, RZ ;  /* 0x0000004046497824 */ /* 0x000fe400078e00ff */
[----:B------:R-:W-:Y:S01]  /*b440*/  IMAD.SHL.U32 R72, R10, 0x40, RZ ;  /* 0x000000400a487824 */ /* 0x000fe200078e00ff */
[----:B--2---:R-:W-:Y:S01]  /*b450*/  R2UR UR4, R0 ;  /* 0x00000000000472ca */ /* 0x004fe200000e0000 */
[C---:B------:R-:W-:Y:S02]  /*b460*/  IMAD R0, R3.reuse, R70, RZ ;  /* 0x0000004603007224 */ /* 0x040fe400078e02ff */
[----:B------:R-:W-:Y:S02]  /*b470*/  IMAD R3, R3, R10, RZ ;  /* 0x0000000a03037224 */ /* 0x000fe400078e02ff */
[----:B------:R-:W-:Y:S01]  /*b480*/  IMAD R75, R144, R71, R0 ;  /* 0x00000047904b7224 */ /* 0x000fe200078e0200 */
[----:B------:R-:W-:Y:S01]  /*b490*/  SHF.L.U64.HI R71, R70, 0x6, R71 ;  /* 0x0000000646477819 */ /* 0x000fe20000010247 */
[----:B------:R-:W-:-:S02]  /*b4a0*/  IMAD R3, R144, R11, R3 ;  /* 0x0000000b90037224 */ /* 0x000fc400078e0203 */
[----:B------:R-:W-:Y:S02]  /*b4b0*/  IMAD.IADD R75, R75, 0x1, R57 ;  /* 0x000000014b4b7824 */ /* 0x000fe400078e0239 */
[----:B------:R-:W-:Y:S02]  /*b4c0*/  IMAD R0, R232, R10, RZ ;  /* 0x0000000ae8007224 */ /* 0x000fe400078e02ff */
[----:B------:R-:W-:Y:S01]  /*b4d0*/  ULOP3.LUT UP0, URZ, UR4, 0x3ff, URZ, 0xc0, !UPT ;  /* 0x000003ff043f7892 */ /* 0x000fe2000f80c03f */
[----:B------:R-:W-:Y:S01]  /*b4e0*/  IADD3.X R76, R75, R7, R80, P0, !PT ;  /* 0x000000074b4c7210 */ /* 0x000fe200007fe450 */
[----:B------:R-:W-:Y:S01]  /*b4f0*/  IMAD.WIDE.U32 R6, R204, R70, R8 ;  /* 0x00000046cc067225 */ /* 0x000fe200078e0008 */
[----:B------:R-:W-:-:S03]  /*b500*/  SHF.L.U64.HI R70, R10, 0x6, R11 ;  /* 0x000000060a467819 */ /* 0x000fc6000001020b */
[----:B------:R-:W-:Y:S01]  /*b510*/  IMAD.WIDE.U32 R144, R144, R10, RZ ;  /* 0x0000000a90907225 */ /* 0x000fe200078e00ff */
[----:B------:R-:W-:-:S03]  /*b520*/  IADD3 R68, P1, R6, R56, RZ ;  /* 0x0000003806447210 */ /* 0x000fc60007f3e0ff */
[C---:B------:R-:W-:Y:S01]  /*b530*/  IMAD.WIDE.U32 R8, R204.reuse, R10, R8 ;  /* 0x0000000acc087225 */ /* 0x040fe200078e0008 */
        /* <DEDUP_REMOVED lines=25> */
.L_x_5172:
[----:B------:R-:W0:Y:S01]  /*b6d0*/  LDC.64 R10, c[0x0][0x3d8] ;  /* 0x0000f600ff0a7b82 */ /* 0x000e220000000a00 */
[----:B------:R-:W-:Y:S01]  /*b6e0*/  SHF.R.S32.HI R3, RZ, 0x1f, R213 ;  /* 0x0000001fff037819 */ /* 0x000fe200000114d5 */
[----:B------:R-:W-:Y:S01]  /*b6f0*/  ULDC.U8 UR4, c[0x0][0x3f0] ;  /* 0x0000fc0000047ab9 */ /* 0x000fe20000000000 */
[----:B------:R-:W-:Y:S01]  /*b700*/  BSSY B0, `(.L_x_5173) ;  /* 0x0000706000007945 */ /* 0x000fe20003800000 */
[----:B------:R-:W-:-:S04]  /*b710*/  ISETP.NE.AND P0, PT, RZ, UR4, PT ;  /* 0x00000004ff007c0c */ /* 0x000fc8000bf05270 */
        /* <DEDUP_REMOVED lines=79> */
.L_x_5176:
[----:B------:R-:W-:Y:S05]  /*bc10*/  BSYNC B1 ;  /* 0x0000000000017941 */ /* 0x000fea0003800000 */
.L_x_5175:
[----:B------:R-:W-:Y:S01]  /*bc20*/  ISETP.GE.AND P1, PT, R231, R8, PT ;  /* 0x00000008e700720c */ /* 0x000fe20003f26270 */
[----:B------:R-:W-:Y:S01]  /*bc30*/  BSSY B1, `(.L_x_5177) ;  /* 0x000003d000017945 */ /* 0x000fe20003800000 */
[----:B-1----:R-:W-:Y:S02]  /*bc40*/  LOP3.LUT R5, R211, 0x18, R22, 0xf8, !PT ;  /* 0x00000018d3057812 */ /* 0x002fe400078ef816 */
        /* <DEDUP_REMOVED lines=14> */
[----:B------:R-:W-:Y:S01]  /*bd30*/  VIADD R4, R16, 0x10 ;  /* 0x0000001010047836 */ /* 0x000fe20000000000 */
[----:B------:R-:W-:Y:S01]  /*bd40*/  IADD3 R73, P2, P3, R74, R73, R83 ;  /* 0x000000494a497210 */ /* 0x000fe20007b5e053 */
[----:B------:R-:W-:Y:S01]  /*bd50*/  ULDC UR4, c[0x0][0x3d4] ;  /* 0x0000f50000047ab9 */ /* 0x000fe20000000800 */
[----:B------:R-:W-:Y:S01]  /*bd60*/  IADD3.X R3, R78, R70, R3, P4, P5 ;  /* 0x000000464e037210 */ /* 0x000fe200027ea403 */
[----:B------:R-:W-:Y:S01]  /*bd70*/  VIADD R5, R16, 0x20 ;  /* 0x0000002010057836 */ /* 0x000fe20000000000 */
[----:B------:R-:W-:Y:S01]  /*bd80*/  IADD3.X R0, R76, R71, R81, P2, P3 ;  /* 0x000000474c007210 */ /* 0x000fe200017e6451 */
[----:B------:R-:W-:Y:S01]  /*bd90*/  ULDC.64 UR6, c[0x0][0x3c8] ;  /* 0x0000f20000067ab9 */ /* 0x000fe20000000a00 */
[----:B------:R-:W-:Y:S01]  /*bda0*/  ISETP.GE.AND P5, PT, R16, UR4, PT ;  /* 0x0000000410007c0c */ /* 0x000fe2000bfa6270 */
[----:B------:R-:W-:Y:S01]  /*bdb0*/  ULDC.64 UR8, c[0x0][0x3e0] ;  /* 0x0000f80000087ab9 */ /* 0x000fe20000000a00 */
[----:B------:R-:W-:Y:S01]  /*bdc0*/  ISETP.GE.AND P2, PT, R4, UR4, PT ;  /* 0x0000000404007c0c */ /* 0x000fe2000bf46270 */
[----:B------:R-:W-:Y:S01]  /*bdd0*/  VIADD R7, R16, 0x30 ;  /* 0x0000003010077836 */ /* 0x000fe20000000000 */
[----:B------:R-:W-:-:S02]  /*bde0*/  LEA R4, P3, R73, UR6, 0x1 ;  /* 0x0000000649047c11 */ /* 0x000fc4000f8608ff */
[----:B------:R-:W-:Y:S02]  /*bdf0*/  CS2R R40, SRZ ;  /* 0x0000000000287805 */ /* 0x000fe4000001ff00 */
[----:B------:R-:W-:Y:S02]  /*be00*/  LEA R6, P6, R72, UR8, 0x1 ;  /* 0x0000000848067c11 */ /* 0x000fe4000f8c08ff */
[----:B------:R-:W-:Y:S02]  /*be10*/  CS2R R42, SRZ ;  /* 0x00000000002a7805 */ /* 0x000fe4000001ff00 */
[----:B------:R-:W-:Y:S01]  /*be20*/  ISETP.GE.AND P4, PT, R5, UR4, PT ;  /* 0x0000000405007c0c */ /* 0x000fe2000bf86270 */
[C---:B------:R-:W-:Y:S01]  /*be30*/  VIADD R8, R16.reuse, 0x40 ;  /* 0x0000004010087836 */ /* 0x040fe20000000000 */
[----:B------:R-:W-:Y:S01]  /*be40*/  LEA.HI.X R5, R73, UR7, R0, 0x1, P3 ;  /* 0x0000000749057c11 */ /* 0x000fe200098f0c00 */
[----:B------:R-:W-:Y:S01]  /*be50*/  VIADD R0, R16, 0x50 ;  /* 0x0000005010007836 */ /* 0x000fe20000000000 */
[----:B------:R-:W-:-:S02]  /*be60*/  ISETP.GE.AND P3, PT, R7, UR4, PT ;  /* 0x0000000407007c0c */ /* 0x000fc4000bf66270 */
[----:B------:R-:W-:Y:S01]  /*be70*/  LEA.HI.X R7, R72, UR9, R3, 0x1, P6 ;  /* 0x0000000948077c11 */ /* 0x000fe2000b0f0c03 */
        /* <DEDUP_REMOVED lines=24> */
.L_x_5178:
[----:B------:R-:W-:Y:S05]  /*c000*/  BSYNC B1 ;  /* 0x0000000000017941 */ /* 0x000fea0003800000 */
.L_x_5177:
[----:B------:R-:W-:Y:S01]  /*c010*/  LOP3.LUT P2, RZ, R221, 0x4, RZ, 0xc0, !PT ;  /* 0x00000004ddff7812 */ /* 0x000fe2000784c0ff */
[----:B------:R-:W-:Y:S01]  /*c020*/  IMAD.IADD R57, R217, 0x1, R14 ;  /* 0x00000001d9397824 */ /* 0x000fe200078e020e */
[----:B------:R-:W-:Y:S01]  /*c030*/  ULDC.64 UR4, c[0x0][0x3c8] ;  /* 0x0000f20000047ab9 */ /* 0x000fe20000000a00 */
[----:B-----5:R-:W-:Y:S01]  /*c040*/  IMAD.MOV.U32 R0, RZ, RZ, R44 ;  /* 0x000000ffff007224 */ /* 0x020fe200078e002c */
[----:B------:R-:W-:Y:S01]  /*c050*/  ULDC.64 UR6, c[0x0][0x3e0] ;  /* 0x0000f80000067ab9 */ /* 0x000fe20000000a00 */
[----:B------:R-:W-:Y:S02]  /*c060*/  IMAD R57, R57, 0x2, R18 ;  /* 0x0000000239397824 */ /* 0x000fe400078e0212 */
[--C-:B-1----:R-:W-:Y:S01]  /*c070*/  IMAD.MOV.U32 R7, RZ, RZ, R75.reuse ;  /* 0x000000ffff077224 */ /* 0x102fe200078e004b */
[----:B------:R-:W-:Y:S01]  /*c080*/  PRMT R75, R0, 0x7610, R75 ;  /* 0x00007610004b7816 */ /* 0x000fe2000000004b */
[----:B------:R-:W-:Y:S02]  /*c090*/  IMAD.MOV.U32 R3, RZ, RZ, R45 ;  /* 0x000000ffff037224 */ /* 0x000fe400078e002d */
[----:B------:R-:W-:-:S02]  /*c0a0*/  VIADD R5, R57, 0x15400 ;  /* 0x0001540039057836 */ /* 0x000fc40000000000 */
[----:B------:R-:W-:Y:S01]  /*c0b0*/  IMAD.MOV.U32 R0, RZ, RZ, R51 ;  /* 0x000000ffff007224 */ /* 0x000fe200078e0033 */
[----:B------:R-:W-:Y:S01]  /*c0c0*/  PRMT R76, R3, 0x7610, R76 ;  /* 0x00007610034c7816 */ /* 0x000fe2000000004c */
[----:B------:R-:W-:Y:S02]  /*c0d0*/  IMAD.MOV.U32 R6, RZ, RZ, R56 ;  /* 0x000000ffff067224 */ /* 0x000fe400078e0038 */
[----:B------:R-:W-:Y:S01]  /*c0e0*/  VIADD R56, R57, 0x15440 ;  /* 0x0001544039387836 */ /* 0x000fe20000000000 */
[----:B------:R-:W-:Y:S01]  /*c0f0*/  PRMT R83, R0, 0x7610, R83 ;  /* 0x0000761000537816 */ /* 0x000fe20000000053 */
[----:B------:R-:W-:Y:S02]  /*c100*/  IMAD.MOV.U32 R4, RZ, RZ, R50 ;  /* 0x000000ffff047224 */ /* 0x000fe400078e0032 */
[----:B------:R-:W-:Y:S01]  /*c110*/  @P2 VIADD R56, R5, 0xffffffc0 ;  /* 0xffffffc005382836 */ /* 0x000fe20000000000 */
[----:B0-----:R-:W-:Y:S01]  /*c120*/  ISETP.NE.AND P2, PT, R80, 0x1, PT ;  /* 0x000000015000780c */ /* 0x001fe20003f45270 */
        /* <DEDUP_REMOVED lines=18> */
[--C-:B------:R-:W-:Y:S01]  /*c250*/  IMAD.MOV.U32 R15, RZ, RZ, R77.reuse ;  /* 0x000000ffff0f7224 */ /* 0x100fe200078e004d */
[----:B------:R-:W-:Y:S01]  /*c260*/  PRMT R77, R4, 0x7610, R77 ;  /* 0x00007610044d7816 */ /* 0x000fe2000000004d */
[----:B------:R-:W1:Y:S01]  /*c270*/  @P2 LDC R0, c[0x0][0x42c] ;  /* 0x00010b00ff002b82 */ /* 0x000e620000000800 */
        /* <DEDUP_REMOVED lines=28> */
[----:B------:R-:W-:Y:S01]  /*c440*/  PRMT R71, R71, 0x5410, R72 ;  /* 0x0000541047477816 */ /* 0x000fe20000000048 */
[----:B------:R-:W-:Y:S01]  /*c450*/  IMAD.MOV.U32 R14, RZ, RZ, R144 ;  /* 0x000000ffff0e7224 */ /* 0x000fe200078e0090 */
[----:B------:R-:W-:Y:S01]  /*c460*/  SHF.R.S32.HI R5, RZ, 0x1f, R3 ;  /* 0x0000001fff057819 */ /* 0x000fe20000011403 */
[-C--:B------:R-:W-:Y:S01]  /*c470*/  IMAD.WIDE.U32 R6, R3, R10.reuse, R6 ;  /* 0x0000000a03067225 */ /* 0x080fe200078e0006 */
[----:B------:R-:W-:Y:S02]  /*c480*/  PRMT R71, R0, 0x7610, R71 ;  /* 0x0000761000477816 */ /* 0x000fe40000000047 */
[----:B------:R-:W-:Y:S01]  /*c490*/  PRMT R70, R4, 0x7610, R70 ;  /* 0x0000761004467816 */ /* 0x000fe20000000046 */
[C---:B------:R-:W-:Y:S02]  /*c4a0*/  IMAD R0, R5.reuse, R10, RZ ;  /* 0x0000000a05007224 */ /* 0x040fe400078e02ff */
[----:B------:R-:W-:-:S02]  /*c4b0*/  IMAD R4, R5, R12, RZ ;  /* 0x0000000c05047224 */ /* 0x000fc400078e02ff */
[----:B------:R-:W-:-:S04]  /*c4c0*/  IMAD.WIDE.U32 R14, R3, R12, R14 ;  /* 0x0000000c030e7225 */ /* 0x000fc800078e000e */
[C---:B------:R-:W-:Y:S01]  /*c4d0*/  IMAD R5, R3.reuse, R11, R0 ;  /* 0x0000000b03057224 */ /* 0x040fe200078e0200 */
[----:B------:R-:W-:Y:S01]  /*c4e0*/  LEA R0, P3, R14, UR6, 0x1 ;  /* 0x000000060e007c11 */ /* 0x000fe2000f8608ff */
[----:B------:R-:W-:Y:S01]  /*c4f0*/  IMAD R3, R3, R13, R4 ;  /* 0x0000000d03037224 */ /* 0x000fe200078e0204 */
[C---:B------:R-:W-:Y:S01]  /*c500*/  LEA R4, P2, R6.reuse, UR4, 0x1 ;  /* 0x0000000406047c11 */ /* 0x040fe2000f8408ff */
[----:B------:R-:W-:Y:S01]  /*c510*/  IMAD.IADD R5, R7, 0x1, R5 ;  /* 0x0000000107057824 */ /* 0x000fe200078e0205 */
[----:B------:R-:W-:Y:S01]  /*c520*/  UMOV UR4, 0xffffffff ;  /* 0xffffffff00047882 */ /* 0x000fe20000000000 */
[----:B------:R-:W-:Y:S02]  /*c530*/  IMAD.IADD R3, R15, 0x1, R3 ;  /* 0x000000010f037824 */ /* 0x000fe400078e0203 */
[----:B------:R-:W-:Y:S01]  /*c540*/  IMAD.MOV.U32 R11, RZ, RZ, R31 ;  /* 0x000000ffff0b7224 */ /* 0x000fe200078e001f */
[----:B------:R-:W-:Y:S01]  /*c550*/  LEA.HI.X R5, R6, UR5, R5, 0x1, P2 ;  /* 0x0000000506057c11 */ /* 0x000fe200090f0c05 */
[----:B------:R-:W-:Y:S01]  /*c560*/  IMAD.MOV.U32 R72, RZ, RZ, R24 ;  /* 0x000000ffff487224 */ /* 0x000fe200078e0018 */
[----:B------:R-:W-:Y:S01]  /*c570*/  LEA.HI.X R3, R14, UR7, R3, 0x1, P3 ;  /* 0x000000070e037c11 */ /* 0x000fe200098f0c03 */
[----:B------:R-:W-:Y:S01]  /*c580*/  IMAD.MOV.U32 R73, RZ, RZ, R25 ;  /* 0x000000ffff497224 */ /* 0x000fe200078e0019 */
[----:B------:R-:W-:Y:S01]  /*c590*/  PRMT R74, R11, 0x7610, R74 ;  /* 0x000076100b4a7816 */ /* 0x000fe2000000004a */
[----:B------:R-:W-:Y:S01]  /*c5a0*/  IMAD.MOV.U32 R10, RZ, RZ, R30 ;  /* 0x000000ffff0a7224 */ /* 0x000fe200078e001e */
[----:B------:R-:W-:Y:S01]  /*c5b0*/  LEA.HI R6, R230, R230, RZ, 0x1 ;  /* 0x000000e6e6067211 */ /* 0x000fe200078f08ff */
[----:B------:R-:W-:Y:S06]  /*c5c0*/  BRA.DIV UR4, `(.L_x_5179) ;  /* 0x000001f604587947 */ /* 0x000fec000b800000 */
.L_x_5405:
[----:B------:R-:W-:-:S03]  /*c5d0*/  UMOV UR4, 0xffffffff ;  /* 0xffffffff00047882 */ /* 0x000fc60000000000 */
[----:B------:R-:W-:Y:S05]  /*c5e0*/  BRA.DIV UR4, `(.L_x_5180) ;  /* 0x000001f604787947 */ /* 0x000fea000b800000 */
.L_x_5408:
[----:B------:R-:W-:-:S03]  /*c5f0*/  UMOV UR4, 0xffffffff ;  /* 0xffffffff00047882 */ /* 0x000fc60000000000 */
[----:B------:R-:W-:Y:S05]  /*c600*/  BRA.DIV UR4, `(.L_x_5181) ;  /* 0x000001f604987947 */ /* 0x000fea000b800000 */
.L_x_5411:
[----:B------:R-:W-:-:S03]  /*c610*/  UMOV UR4, 0xffffffff ;  /* 0xffffffff00047882 */ /* 0x000fc60000000000 */
[----:B------:R-:W-:Y:S05]  /*c620*/  BRA.DIV UR4, `(.L_x_5182) ;  /* 0x000001f604b87947 */ /* 0x000fea000b800000 */
.L_x_5414:
[----:B------:R-:W-:-:S03]  /*c630*/  UMOV UR4, 0xffffffff ;  /* 0xffffffff00047882 */ /* 0x000fc60000000000 */
[----:B------:R-:W-:Y:S05]  /*c640*/  BRA.DIV UR4, `(.L_x_5183) ;  /* 0x000001f604d87947 */ /* 0x000fea000b800000 */
.L_x_5417:
[----:B------:R-:W-:Y:S01]  /*c650*/  UMOV UR4, 0xffffffff ;  /* 0xffffffff00047882 */ /* 0x000fe20000000000 */
[----:B------:R-:W-:Y:S02]  /*c660*/  LOP3.LUT R5, R6, 0xfffffffe, RZ, 0xc0, !PT ;  /* 0xfffffffe06057812 */ /* 0x000fe400078ec0ff */
[----:B------:R-:W-:Y:S05]  /*c670*/  BRA.DIV UR4, `(.L_x_5184) ;  /* 0x000001f604f47947 */ /* 0x000fea000b800000 */
.L_x_5420:
[----:B------:R-:W-:Y:S01]  /*c680*/  UMOV UR4, 0xffffffff ;  /* 0xffffffff00047882 */ /* 0x000fe20000000000 */
[----:B------:R-:W-:Y:S02]  /*c690*/  IMAD.IADD R5, R230, 0x1, -R5 ;  /* 0x00000001e6057824 */ /* 0x000fe400078e0a05 */
[----:B------:R-:W-:Y:S05]  /*c6a0*/  BRA.DIV UR4, `(.L_x_5185) ;  /* 0x000001fa04107947 */ /* 0x000fea000b800000 */
.L_x_5423:
[----:B------:R-:W-:Y:S01]  /*c6b0*/  UMOV UR4, 0xffffffff ;  /* 0xffffffff00047882 */ /* 0x000fe20000000000 */
[----:B------:R-:W-:Y:S02]  /*c6c0*/  SHF.L.U32 R5, R5, 0x1f, RZ ;  /* 0x0000001f05057819 */ /* 0x000fe400000006ff */
[----:B------:R-:W-:Y:S05]  /*c6d0*/  BRA.DIV UR4, `(.L_x_5186) ;  /* 0x000001fa042c7947 */ /* 0x000fea000b800000 */
.L_x_5426:
        /* <DEDUP_REMOVED lines=35> */
.L_x_5427:
[----:B------:R-:W-:Y:S05]  /*c910*/  BSYNC B1 ;  /* 0x0000000000017941 */ /* 0x000fea0003800000 */
.L_x_5187:
[----:B------:R-:W-:Y:S01]  /*c920*/  BSSY B1, `(.L_x_5189) ;  /* 0x0000134000017945 */ /* 0x000fe20003800000 */
[----:B------:R-:W-:Y:S02]  /*c930*/  PRMT R95, R4, 0x7610, R95 ;  /* 0x00007610045f7816 */ /* 0x000fe4000000005f */
[----:B------:R-:W-:Y:S01]  /*c940*/  PRMT R96, R6, 0x7610, R96 ;  /* 0x0000761006607816 */ /* 0x000fe20000000060 */
[----:B------:R-:W-:Y:S06]  /*c950*/  @P0 BRA `(.L_x_5190) ;  /* 0x0000001000c00947 */ /* 0x000fec0003800000 */
        /* <DEDUP_REMOVED lines=60> */
.L_x_5192:
[----:B------:R-:W-:Y:S05]  /*cd20*/  BSYNC B2 ;  /* 0x0000000000027941 */ /* 0x000fea0003800000 */
.L_x_5191:
        /* <DEDUP_REMOVED lines=48> */
.L_x_5194:
[----:B------:R-:W-:Y:S05]  /*d030*/  BSYNC B2 ;  /* 0x0000000000027941 */ /* 0x000fea0003800000 */
.L_x_5193:
        /* <DEDUP_REMOVED lines=48> */
.L_x_5196:
[----:B------:R-:W-:Y:S05]  /*d340*/  BSYNC B2 ;  /* 0x0000000000027941 */ /* 0x000fea0003800000 */
.L_x_5195:
        /* <DEDUP_REMOVED lines=48> */
.L_x_5198:
[----:B------:R-:W-:Y:S05]  /*d650*/  BSYNC B2 ;  /* 0x0000000000027941 */ /* 0x000fea0003800000 */
.L_x_5197:
        /* <DEDUP_REMOVED lines=48> */
.L_x_5200:
[----:B------:R-:W-:Y:S05]  /*d960*/  BSYNC B2 ;  /* 0x0000000000027941 */ /* 0x000fea0003800000 */
.L_x_5199:
        /* <DEDUP_REMOVED lines=47> */
.L_x_5190:
[----:B------:R-:W-:Y:S05]  /*dc60*/  BSYNC B1 ;  /* 0x0000000000017941 */ /* 0x000fea0003800000 */
.L_x_5189:
        /* <DEDUP_REMOVED lines=61> */
.L_x_5203:
[----:B------:R-:W-:Y:S05]  /*e040*/  BSYNC B1 ;  /* 0x0000000000017941 */ /* 0x000fea0003800000 */
.L_x_5202:
        /* <DEDUP_REMOVED lines=48> */
.L_x_5205:
[----:B------:R-:W-:Y:S05]  /*e350*/  BSYNC B1 ;  /* 0x0000000000017941 */ /* 0x000fea0003800000 */
.L_x_5204:
        /* <DEDUP_REMOVED lines=21> */
[----:B------:R-:W-:Y:S02]  /*e4b0*/  IMAD.U32 R6, R4, 0x10000, RZ ;  /* 0x0001000004067824 */ /* 0x000fe400078e00ff */
[----:B------:R-:W-:Y:S01]  /*e4c0*/  FMUL.FTZ R40, R34, R81 ;  /* 0x0000005122287220 */ /* 0x000fe20000410000 */
[----:B------:R-:W-:Y:S02]  /*e4d0*/  IMAD.U32 R7, R5, 0x10000, RZ ;  /* 0x0001000005077824 */ /* 0x000fe400078e00ff */
[C---:B------:R-:W-:Y:S01]  /*e4e0*/  FFMA.FTZ R39, R15.reuse, R37, R32 ;  /* 0x000000250f277223 */ /* 0x040fe20000010020 */
[----:B------:R-:W-:Y:S01]  /*e4f0*/  IMAD.U32 R37, R80, 0x10000, RZ ;  /* 0x0001000050257824 */ /* 0x000fe200078e00ff */
[----:B------:R-:W-:Y:S01]  /*e500*/  LOP3.LUT R4, R4, 0xffff0000, RZ, 0xc0, !PT ;  /* 0xffff000004047812 */ /* 0x000fe200078ec0ff */
[----:B------:R-:W-:Y:S01]  /*e510*/  FFMA.FTZ R38, R15, R36, -R38 ;  /* 0x000000240f267223 */ /* 0x000fe20000010826 */
[----:B------:R-:W-:Y:S01]  /*e520*/  LOP3.LUT R5, R5, 0xffff0000, RZ, 0xc0, !PT ;  /* 0xffff000005057812 */ /* 0x000fe200078ec0ff */
[-C--:B------:R-:W-:Y:S01]  /*e530*/  FMUL.FTZ R34, R34, R79.reuse ;  /* 0x0000004f22227220 */ /* 0x080fe20000410000 */
        /* <DEDUP_REMOVED lines=18> */
.L_x_5207:
[----:B------:R-:W-:Y:S05]  /*e660*/  BSYNC B1 ;  /* 0x0000000000017941 */ /* 0x000fea0003800000 */
.L_x_5206:
[----:B------:R-:W-:Y:S04]  /*e670*/  BSSY B1, `(.L_x_5208) ;  /* 0x0000030000017945 */ /* 0x000fe80003800000 */
[----:B------:R-:W-:Y:S05]  /*e680*/  @P3 BRA `(.L_x_5209) ;  /* 0x0000000000b83947 */ /* 0x000fea0003800000 */
[----:B012---:R-:W0:Y:S01]  /*e690*/  LDS.128 R4, [R56+0x6000] ;  /* 0x0060000038047984 */ /* 0x007e220000000c00 */
[--C-:B------:R-:W-:Y:S02]  /*e6a0*/  SHF.R.U64 R33, R30, 0x10, R31.reuse ;  /* 0x000000101e217819 */ /* 0x100fe4000000121f */
[----:B------:R-:W-:Y:S02]  /*e6b0*/  SHF.R.U32.HI R15, RZ, 0x10, R31 ;  /* 0x00000010ff0f7819 */ /* 0x000fe4000001161f */
[--C-:B------:R-:W-:Y:S02]  /*e6c0*/  SHF.R.U32.HI R31, RZ, 0x10, R29.reuse ;  /* 0x00000010ff1f7819 */ /* 0x100fe4000001161d */
[----:B------:R-:W-:Y:S02]  /*e6d0*/  SHF.R.U64 R30, R28, 0x10, R29 ;  /* 0x000000101c1e7819 */ /* 0x000fe4000000121d */
        /* <DEDUP_REMOVED lines=41> */
.L_x_5209:
[----:B------:R-:W-:Y:S05]  /*e970*/  BSYNC B1 ;  /* 0x0000000000017941 */ /* 0x000fea0003800000 */
.L_x_5208:
        /* <DEDUP_REMOVED lines=41> */
[C---:B------:R-:W-:Y:S01]  /*ec10*/  FFMA.FTZ R5, R7.reuse, R72, -R14 ;  /* 0x0000004807057223 */ /* 0x040fe2000001080e */
[----:B------:R-:W-:Y:S01]  /*ec20*/  F2FP.BF16.F32.PACK_AB R6, R26, R27 ;  /* 0x0000001b1a06723e */ /* 0x000fe200000010ff */
[----:B------:R-:W-:Y:S01]  /*ec30*/  FFMA.FTZ R10, R7, R10, R25 ;  /* 0x0000000a070a7223 */ /* 0x000fe20000010019 */
[----:B------:R-:W-:Y:S02]  /*ec40*/  F2FP.BF16.F32.PACK_AB R7, R24, R73 ;  /* 0x000000491807723e */ /* 0x000fe400000010ff */
[----:B------:R-:W-:Y:S02]  /*ec50*/  F2FP.BF16.F32.PACK_AB R4, R13, R4 ;  /* 0x000000040d04723e */ /* 0x000fe400000010ff */
[----:B------:R-:W-:-:S05]  /*ec60*/  F2FP.BF16.F32.PACK_AB R5, R10, R5 ;  /* 0x000000050a05723e */ /* 0x000fca00000010ff */
[----:B------:R4:W-:Y:S02]  /*ec70*/  STS.128 [R57+0x1f400], R4 ;  /* 0x01f4000439007388 */ /* 0x0009e40000000c00 */
.L_x_5211:
[----:B------:R-:W-:Y:S05]  /*ec80*/  BSYNC B1 ;  /* 0x0000000000017941 */ /* 0x000fea0003800000 */
.L_x_5210:
[----:B------:R-:W-:Y:S05]  /*ec90*/  @P5 BRA `(.L_x_5201) ;  /* 0x0000003800b05947 */ /* 0x000fea0003800000 */
[----:B01234-:R-:W0:Y:S01]  /*eca0*/  LDS.128 R4, [R56+0xa000] ;  /* 0x00a0000038047984 */ /* 0x01fe220000000c00 */
[----:B------:R-:W-:Y:S02]  /*ecb0*/  SHF.R.U64 R10, R20, 0x10, R21 ;  /* 0x00000010140a7819 */ /* 0x000fe40000001215 */
[----:B------:R-:W-:Y:S02]  /*ecc0*/  SHF.R.U32.HI R12, RZ, 0x10, R9 ;  /* 0x00000010ff0c7819 */ /* 0x000fe40000011609 */
[----:B------:R-:W-:Y:S02]  /*ecd0*/  SHF.R.U32.HI R21, RZ, 0x10, R21 ;  /* 0x00000010ff157819 */ /* 0x000fe40000011615 */
[----:B------:R-:W-:Y:S02]  /*ece0*/  PRMT R12, R3, 0x5410, R12 ;  /* 0x00005410030c7816 */ /* 0x000fe4000000000c */
[----:B------:R-:W-:Y:S02]  /*ecf0*/  SHF.R.U64 R11, R8, 0x10, R9 ;  /* 0x00000010080b7819 */ /* 0x000fe40000001209 */
[----:B------:R-:W-:Y:S01]  /*ed00*/  PRMT R70, R70, 0x5410, R21 ;  /* 0x0000541046467816 */ /* 0x000fe20000000015 */
[----:B------:R-:W-:Y:S01]  /*ed10*/  IMAD.U32 R13, R12, 0x10000, RZ ;  /* 0x000100000c0d7824 */ /* 0x000fe200078e00ff */
[----:B------:R-:W-:-:S02]  /*ed20*/  PRMT R71, R71, 0x5410, R10 ;  /* 0x0000541047477816 */ /* 0x000fc4000000000a */
        /* <DEDUP_REMOVED lines=38> */
.L_x_5174:
[----:B------:R-:W-:Y:S01]  /*ef90*/  IMAD.MOV.U32 R9, RZ, RZ, R77 ;  /* 0x000000ffff097224 */ /* 0x000fe200078e004d */
[-C--:B------:R-:W-:Y:S01]  /*efa0*/  ISETP.GE.AND P0, PT, R204, R8.reuse, PT ;  /* 0x00000008cc00720c */ /* 0x080fe20003f06270 */
[----:B------:R-:W0:Y:S01]  /*efb0*/  LDC R77, c[0x0][0x428] ;  /* 0x00010a00ff4d7b82 */ /* 0x000e220000000800 */
        /* <DEDUP_REMOVED lines=61> */
.L_x_5213:
[----:B------:R-:W-:Y:S05]  /*f390*/  BSYNC B1 ;  /* 0x0000000000017941 */ /* 0x000fea0003800000 */
.L_x_5212:
[----:B------:R-:W-:Y:S01]  /*f3a0*/  BSSY B1, `(.L_x_5214) ;  /* 0x0000026000017945 */ /* 0x000fe20003800000 */
[----:B-----5:R-:W-:Y:S01]  /*f3b0*/  IMAD.MOV.U32 R74, RZ, RZ, R4 ;  /* 0x000000ffff4a7224 */ /* 0x020fe200078e0004 */
[----:B0-----:R-:W-:Y:S01]  /*f3c0*/  CS2R R66, SRZ ;  /* 0x0000000000427805 */ /* 0x001fe2000001ff00 */
[----:B------:R-:W-:Y:S02]  /*f3d0*/  IMAD.MOV.U32 R75, RZ, RZ, R5 ;  /* 0x000000ffff4b7224 */ /* 0x000fe400078e0005 */
[----:B------:R-:W-:Y:S01]  /*f3e0*/  IMAD.MOV.U32 R76, RZ, RZ, R6 ;  /* 0x000000ffff4c7224 */ /* 0x000fe200078e0006 */
[----:B------:R-:W-:Y:S06]  /*f3f0*/  @P1 BRA `(.L_x_5215) ;  /* 0x0000000000801947 */ /* 0x000fec0003800000 */
[----:B------:R-:W-:Y:S01]  /*f400*/  IADD3 R73, P2, P3, R68, R73, R83 ;  /* 0x0000004944497210 */ /* 0x000fe20007b5e053 */
[----:B------:R-:W-:Y:S01]  /*f410*/  ULDC.64 UR4, c[0x0][0x3c8] ;  /* 0x0000f20000047ab9 */ /* 0x000fe20000000a00 */
[----:B------:R-:W-:Y:S01]  /*f420*/  IADD3 R72, P4, P5, R69, R72, R84 ;  /* 0x0000004845487210 */ /* 0x000fe20007d9e054 */
[----:B------:R-:W-:Y:S01]  /*f430*/  ULDC.64 UR6, c[0x0][0x3e0] ;  /* 0x0000f80000067ab9 */ /* 0x000fe20000000a00 */
[----:B------:R-:W-:Y:S02]  /*f440*/  IADD3.X R0, R80, R71, R81, P2, P3 ;  /* 0x0000004750007210 */ /* 0x000fe400017e6451 */
        /* <DEDUP_REMOVED lines=27> */
.L_x_5215:
[----:B------:R-:W-:Y:S05]  /*f600*/  BSYNC B1 ;  /* 0x0000000000017941 */ /* 0x000fea0003800000 */
.L_x_5214:
[----:B------:R-:W-:Y:S01]  /*f610*/  IMAD.MOV.U32 R0, RZ, RZ, R7 ;  /* 0x000000ffff007224 */ /* 0x000fe200078e0007 */
[----:B------:R-:W-:Y:S01]  /*f620*/  ISETP.NE.AND P2, PT, R77, 0x1, PT ;  /* 0x000000014d00780c */ /* 0x000fe20003f45270 */
[----:B------:R-:W-:Y:S01]  /*f630*/  IMAD.MOV.U32 R3, RZ, RZ, R24 ;  /* 0x000000ffff037224 */ /* 0x000fe200078e0018 */
[----:B------:R-:W-:Y:S01]  /*f640*/  PRMT R107, R74, 0x7610, R107 ;  /* 0x000076104a6b7816 */ /* 0x000fe2000000006b */
        /* <DEDUP_REMOVED lines=47> */
[----:B-1----:R-:W-:Y:S01]  /*f940*/  @P2 IMAD.HI.U32 R0, R3, R0, RZ ;  /* 0x0000000003002227 */ /* 0x002fe200078e00ff */
[----:B------:R-:W-:Y:S01]  /*f950*/  PRMT R76, R68, 0x7610, R76 ;  /* 0x00007610444c7816 */ /* 0x000fe2000000004c */
[----:B------:R-:W-:Y:S01]  /*f960*/  ULDC.64 UR6, c[0x0][0x3e0] ;  /* 0x0000f80000067ab9 */ /* 0x000fe20000000a00 */
[----:B------:R-:W-:Y:S01]  /*f970*/  PRMT R92, R69, 0x7610, R92 ;  /* 0x00007610455c7816 */ /* 0x000fe2000000005c */
[----:B------:R-:W-:Y:S01]  /*f980*/  IMAD.MOV.U32 R20, RZ, RZ, R41 ;  /* 0x000000ffff147224 */ /* 0x000fe200078e0029 */
[----:B0-----:R-:W-:Y:S01]  /*f990*/  @P2 SHF.R.U32.HI R3, RZ, R21, R0 ;  /* 0x00000015ff032219 */ /* 0x001fe20000011600 */
[----:B------:R-:W-:-:S02]  /*f9a0*/  IMAD.MOV.U32 R0, RZ, RZ, R40 ;  /* 0x000000ffff007224 */ /* 0x000fc400078e0028 */
[----:B------:R-:W-:Y:S01]  /*f9b0*/  IMAD.MOV.U32 R69, RZ, RZ, R43 ;  /* 0x000000ffff457224 */ /* 0x000fe200078e002b */
[----:B------:R-:W-:Y:S01]  /*f9c0*/  SHF.R.S32.HI R21, RZ, 0x1f, R3 ;  /* 0x0000001fff157819 */ /* 0x000fe20000011403 */
[-C--:B------:R-:W-:Y:S01]  /*f9d0*/  IMAD.WIDE.U32 R14, R3, R10.reuse, R14 ;  /* 0x0000000a030e7225 */ /* 0x080fe200078e000e */
[----:B------:R-:W-:Y:S02]  /*f9e0*/  PRMT R74, R0, 0x7610, R74 ;  /* 0x00007610004a7816 */ /* 0x000fe4000000004a */
[----:B------:R-:W-:Y:S01]  /*f9f0*/  PRMT R75, R20, 0x7610, R75 ;  /* 0x00007610144b7816 */ /* 0x000fe2000000004b */
[----:B------:R-:W-:Y:S01]  /*fa00*/  IMAD R0, R21, R10, RZ ;  /* 0x0000000a15007224 */ /* 0x000fe200078e02ff */
[----:B------:R-:W-:Y:S01]  /*fa10*/  PRMT R77, R69, 0x7610, R77 ;  /* 0x00007610454d7816 */ /* 0x000fe2000000004d */
[-C--:B------:R-:W-:Y:S02]  /*fa20*/  IMAD R68, R21, R12.reuse, RZ ;  /* 0x0000000c15447224 */ /* 0x080fe400078e02ff */
[----:B------:R-:W-:Y:S01]  /*fa30*/  IMAD.WIDE.U32 R20, R3, R12, R8 ;  /* 0x0000000c03147225 */ /* 0x000fe200078e0008 */
[----:B------:R-:W-:Y:S01]  /*fa40*/  LEA R8, P2, R14, UR4, 0x1 ;  /* 0x000000040e087c11 */ /* 0x000fe2000f8408ff */
[----:B------:R-:W-:-:S02]  /*fa50*/  UMOV UR4, 0xffffffff ;  /* 0xffffffff00047882 */ /* 0x000fc40000000000 */
[C---:B------:R-:W-:Y:S01]  /*fa60*/  IMAD R9, R3.reuse, R11, R0 ;  /* 0x0000000b03097224 */ /* 0x040fe200078e0200 */
[----:B------:R-:W-:Y:S01]  /*fa70*/  LEA R0, P3, R20, UR6, 0x1 ;  /* 0x0000000614007c11 */ /* 0x000fe2000f8608ff */
[----:B------:R-:W-:Y:S02]  /*fa80*/  IMAD R3, R3, R13, R68 ;  /* 0x0000000d03037224 */ /* 0x000fe400078e0244 */
[----:B------:R-:W-:Y:S02]  /*fa90*/  IMAD.IADD R9, R15, 0x1, R9 ;  /* 0x000000010f097824 */ /* 0x000fe400078e0209 */
[----:B------:R-:W-:Y:S02]  /*faa0*/  IMAD.IADD R3, R21, 0x1, R3 ;  /* 0x0000000115037824 */ /* 0x000fe400078e0203 */
        /* <DEDUP_REMOVED lines=8> */
.L_x_5430:
[----:B------:R-:W-:-:S03]  /*fb30*/  UMOV UR4, 0xffffffff ;  /* 0xffffffff00047882 */ /* 0x000fc60000000000 */
[----:B------:R-:W-:Y:S05]  /*fb40*/  BRA.DIV UR4, `(.L_x_5217) ;  /* 0x000001c604747947 */ /* 0x000fea000b800000 */
.L_x_5433:
[----:B------:R-:W-:-:S03]  /*fb50*/  UMOV UR4, 0xffffffff ;  /* 0xffffffff00047882 */ /* 0x000fc60000000000 */
[----:B------:R-:W-:Y:S05]  /*fb60*/  BRA.DIV UR4, `(.L_x_5218) ;  /* 0x000001c604947947 */ /* 0x000fea000b800000 */
.L_x_5436:
[----:B------:R-:W-:-:S03]  /*fb70*/  UMOV UR4, 0xffffffff ;  /* 0xffffffff00047882 */ /* 0x000fc60000000000 */
[----:B------:R-:W-:Y:S05]  /*fb80*/  BRA.DIV UR4, `(.L_x_5219) ;  /* 0x000001c604b47947 */ /* 0x000fea000b800000 */
.L_x_5439:
[----:B------:R-:W-:-:S03]  /*fb90*/  UMOV UR4, 0xffffffff ;  /* 0xffffffff00047882 */ /* 0x000fc60000000000 */
[----:B------:R-:W-:Y:S05]  /*fba0*/  BRA.DIV UR4, `(.L_x_5220) ;  /* 0x000001c604d47947 */ /* 0x000fea000b800000 */
.L_x_5442:
[----:B------:R-:W-:Y:S01]  /*fbb0*/  UMOV UR4, 0xffffffff ;  /* 0xffffffff00047882 */ /* 0x000fe20000000000 */
[----:B------:R-:W-:Y:S02]  /*fbc0*/  LOP3.LUT R9, R10, 0xfffffffe, RZ, 0xc0, !PT ;  /* 0xfffffffe0a097812 */ /* 0x000fe400078ec0ff */
[----:B------:R-:W-:Y:S05]  /*fbd0*/  BRA.DIV UR4, `(.L_x_5221) ;  /* 0x000001c604f07947 */ /* 0x000fea000b800000 */
.L_x_5445:
[----:B------:R-:W-:Y:S01]  /*fbe0*/  UMOV UR4, 0xffffffff ;  /* 0xffffffff00047882 */ /* 0x000fe20000000000 */
[----:B------:R-:W-:Y:S02]  /*fbf0*/  IMAD.IADD R9, R230, 0x1, -R9 ;  /* 0x00000001e6097824 */ /* 0x000fe400078e0a09 */
[----:B------:R-:W-:Y:S05]  /*fc00*/  BRA.DIV UR4, `(.L_x_5222) ;  /* 0x000001ca040c7947 */ /* 0x000fea000b800000 */
.L_x_5448:
[----:B------:R-:W-:Y:S01]  /*fc10*/  UMOV UR4, 0xffffffff ;  /* 0xffffffff00047882 */ /* 0x000fe20000000000 */
[----:B------:R-:W-:Y:S02]  /*fc20*/  SHF.L.U32 R9, R9, 0x1f, RZ ;  /* 0x0000001f09097819 */ /* 0x000fe400000006ff */
[----:B------:R-:W-:Y:S05]  /*fc30*/  BRA.DIV UR4, `(.L_x_5223) ;  /* 0x000001ca04287947 */ /* 0x000fea000b800000 */
.L_x_5451:
        /* <DEDUP_REMOVED lines=37> */
.L_x_5452:
[----:B------:R-:W-:Y:S05]  /*fe90*/  BSYNC B1 ;  /* 0x0000000000017941 */ /* 0x000fea0003800000 */
.L_x_5224:
        /* <DEDUP_REMOVED lines=14> */
[----:B------:R-:W-:Y:S02]  /*ff80*/  LOP3.LUT R8, R9, R216, RZ, 0x3c, !PT ;  /* 0x000000d809087212 */ /* 0x000fe400078e3cff */
        /* <DEDUP_REMOVED lines=12> */
[--C-:B------:R-:W-:Y:S02]  /*10050*/  SHF.R.U64 R4, R6, 0x10, R7.reuse ;  /* 0x0000001006047819 */ /* 0x100fe40000001207 */
        /* <DEDUP_REMOVED lines=88> */
.L_x_5229:
[----:B------:R-:W-:Y:S05]  /*105e0*/  BSYNC B2 ;  /* 0x0000000000027941 */ /* 0x000fea0003800000 */
.L_x_5228:
[----:B------:R-:W-:Y:S04]  /*105f0*/  BSSY B2, `(.L_x_5230) ;  /* 0x0000069000027945 */ /* 0x000fe80003800000 */
[----:B------:R-:W-:Y:S05]  /*10600*/  @P2 BRA `(.L_x_5231) ;  /* 0x00000004009c2947 */ /* 0x000fea0003800000 */
[----:B-1----:R-:W2:Y:S01]  /*10610*/  LDL R105, [R1+0x64] ;  /* 0x0000640001697983 */ /* 0x002ea20000100800 */
[----:B------:R-:W-:Y:S02]  /*10620*/  LEA.HI R4, R89, R236, RZ, 0x1d ;  /* 0x000000ec59047211 */ /* 0x000fe400078fe8ff */
        /* <DEDUP_REMOVED lines=14> */
[----:B------:R-:W-:Y:S01]  /*10710*/  SHF.R.U32.HI R37, RZ, 0x10, R37 ;  /* 0x00000010ff257819 */ /* 0x000fe20000011625 */
[----:B------:R-:W-:Y:S01]  /*10720*/  IMAD.U32 R36, R97, 0x10000, RZ ;  /* 0x0001000061247824 */ /* 0x000fe200078e00ff */
[----:B------:R-:W-:Y:S01]  /*10730*/  SHF.R.U64 R14, R26, 0x10, R27 ;  /* 0x000000101a0e7819 */ /* 0x000fe2000000121b */
[----:B------:R-:W-:Y:S01]  /*10740*/  IMAD R12, R9, 0x2, R18 ;  /* 0x00000002090c7824 */ /* 0x000fe200078e0212 */
[----:B------:R-:W-:Y:S02]  /*10750*/  PRMT R98, R98, 0x5410, R25 ;  /* 0x0000541062627816 */ /* 0x000fe40000000019 */
[----:B------:R-:W-:Y:S02]  /*10760*/  SHF.R.U32.HI R27, RZ, 0x10, R27 ;  /* 0x00000010ff1b7819 */ /* 0x000fe4000001161b */
[----:B------:R-:W0:Y:S01]  /*10770*/  LDS.128 R8, [R12+0x15400] ;  /* 0x015400000c087984 */ /* 0x000e220000000c00 */
        /* <DEDUP_REMOVED lines=80> */
.L_x_5231:
[----:B------:R-:W-:Y:S05]  /*10c80*/  BSYNC B2 ;  /* 0x0000000000027941 */ /* 0x000fea0003800000 */
.L_x_5230:
[----:B------:R-:W-:Y:S05]  /*10c90*/  @P3 BRA `(.L_x_5227) ;  /* 0x0000000400a03947 */ /* 0x000fea0003800000 */
[----:B-12---:R-:W2:Y:S04]  /*10ca0*/  LDL R4, [R1+0x5c] ;  /* 0x00005c0001047983 */ /* 0x006ea80000100800 */
[----:B------:R-:W3:Y:S01]  /*10cb0*/  LDL R38, [R1+0x58] ;  /* 0x0000580001267983 */ /* 0x000ee20000100800 */
[----:B------:R-:W-:Y:S02]  /*10cc0*/  SHF.R.U64 R25, R60, 0x10, R61 ;  /* 0x000000103c197819 */ /* 0x000fe4000000123d */
[----:B------:R-:W-:Y:S02]  /*10cd0*/  SHF.R.U64 R15, R28, 0x10, R29 ;  /* 0x000000101c0f7819 */ /* 0x000fe4000000121d */
[--C-:B------:R-:W-:Y:S02]  /*10ce0*/  SHF.R.U64 R13, R30, 0x10, R31.reuse ;  /* 0x000000101e0d7819 */ /* 0x100fe4000000121f */
[----:B------:R-:W-:-:S02]  /*10cf0*/  SHF.R.U32.HI R30, RZ, 0x10, R31 ;  /* 0x00000010ff1e7819 */ /* 0x000fc4000001161f */
[----:B------:R-:W-:Y:S02]  /*10d00*/  PRMT R88, R88, 0x5410, R25 ;  /* 0x0000541058587816 */ /* 0x000fe40000000019 */
[----:B------:R-:W-:Y:S02]  /*10d10*/  PRMT R84, R84, 0x5410, R15 ;  /* 0x0000541054547816 */ /* 0x000fe4000000000f */
[----:B------:R-:W-:Y:S02]  /*10d20*/  SHF.R.U32.HI R28, RZ, 0x10, R29 ;  /* 0x00000010ff1c7819 */ /* 0x000fe4000001161d */
[----:B------:R-:W-:Y:S01]  /*10d30*/  SHF.R.U32.HI R61, RZ, 0x10, R61 ;  /* 0x00000010ff3d7819 */ /* 0x000fe2000001163d */
[----:B------:R-:W-:Y:S01]  /*10d40*/  IMAD.U32 R32, R84, 0x10000, RZ ;  /* 0x0001000054207824 */ /* 0x000fe200078e00ff */
[--C-:B------:R-:W-:Y:S02]  /*10d50*/  SHF.R.U64 R14, R62, 0x10, R63.reuse ;  /* 0x000000103e0e7819 */ /* 0x100fe4000000123f */
[----:B------:R-:W-:Y:S01]  /*10d60*/  PRMT R87, R87, 0x5410, R30 ;  /* 0x0000541057577816 */ /* 0x000fe2000000001e */
[----:B------:R-:W-:Y:S01]  /*10d70*/  IMAD.U32 R30, R88, 0x10000, RZ ;  /* 0x00010000581e7824 */ /* 0x000fe200078e00ff */
[----:B------:R-:W-:-:S02]  /*10d80*/  SHF.R.U32.HI R63, RZ, 0x10, R63 ;  /* 0x00000010ff3f7819 */ /* 0x000fc4000001163f */
[----:B------:R-:W-:Y:S01]  /*10d90*/  PRMT R85, R85, 0x5410, R28 ;  /* 0x0000541055557816 */ /* 0x000fe2000000001c */
[----:B------:R-:W-:Y:S01]  /*10da0*/  IMAD.U32 R31, R87, 0x10000, RZ ;  /* 0x00010000571f7824 */ /* 0x000fe200078e00ff */
[----:B------:R-:W-:Y:S02]  /*10db0*/  PRMT R90, R90, 0x5410, R61 ;  /* 0x000054105a5a7816 */ /* 0x000fe4000000003d */
[----:B------:R-:W-:Y:S01]  /*10dc0*/  PRMT R86, R86, 0x5410, R13 ;  /* 0x0000541056567816 */ /* 0x000fe2000000000d */
[----:B------:R-:W-:Y:S01]  /*10dd0*/  IMAD.U32 R29, R85, 0x10000, RZ ;  /* 0x00010000551d7824 */ /* 0x000fe200078e00ff */
[----:B------:R-:W-:Y:S02]  /*10de0*/  PRMT R92, R92, 0x5410, R63 ;  /* 0x000054105c5c7816 */ /* 0x000fe4000000003f */
[----:B------:R-:W-:Y:S02]  /*10df0*/  PRMT R91, R91, 0x5410, R14 ;  /* 0x000054105b5b7816 */ /* 0x000fe4000000000e */
        /* <DEDUP_REMOVED lines=32> */
[----:B------:R-:W-:Y:S01]  /*11000*/  FMUL.FTZ R37, R28, R31 ;  /* 0x0000001f1c257220 */ /* 0x000fe20000410000 */
        /* <DEDUP_REMOVED lines=32> */
[-C--:B------:R-:W-:Y:S02]  /*11210*/  FMUL.FTZ R8, R10, R91.reuse ;  /* 0x0000005b0a087220 */ /* 0x080fe40000410000 */
        /* <DEDUP_REMOVED lines=16> */
.L_x_5227:
[----:B------:R-:W-:Y:S05]  /*11320*/  BSYNC B1 ;  /* 0x0000000000017941 */ /* 0x000fea0003800000 */
.L_x_5226:
[----:B------:R-:W-:Y:S05]  /*11330*/  @P1 BRA `(.L_x_5201) ;  /* 0x0000001400081947 */ /* 0x000fea0003800000 */
[----:B------:R-:W4:Y:S01]  /*11340*/  LDC R13, c[0x0][0x3d4] ;  /* 0x0000f500ff0d7b82 */ /* 0x000f220000000800 */
[----:B------:R-:W-:Y:S01]  /*11350*/  BSSY B1, `(.L_x_5232) ;  /* 0x000006d000017945 */ /* 0x000fe20003800000 */
[----:B------:R-:W-:Y:S02]  /*11360*/  SHF.R.U32.HI R60, RZ, 0x3, R210 ;  /* 0x00000003ff3c7819 */ /* 0x000fe400000116d2 */
[-C--:B----4-:R-:W-:Y:S02]  /*11370*/  ISETP.GE.AND P0, PT, R22, R13.reuse, PT ;  /* 0x0000000d1600720c */ /* 0x090fe40003f06270 */
[-C--:B------:R-:W-:Y:S02]  /*11380*/  ISETP.GE.AND P1, PT, R206, R13.reuse, PT ;  /* 0x0000000dce00720c */ /* 0x080fe40003f26270 */
[----:B------:R-:W-:-:S09]  /*11390*/  ISETP.GE.AND P2, PT, R207, R13, PT ;  /* 0x0000000dcf00720c */ /* 0x000fd20003f46270 */
[----:B------:R-:W-:Y:S05]  /*113a0*/  @P0 BRA `(.L_x_5233) ;  /* 0x00000004009c0947 */ /* 0x000fea0003800000 */
[----:B---3--:R-:W3:Y:S01]  /*113b0*/  LDL R38, [R1+0x60] ;  /* 0x0000600001267983 */ /* 0x008ee20000100800 */
[----:B-12---:R-:W-:Y:S02]  /*113c0*/  LEA.HI R4, R13, R234, RZ, 0x1d ;  /* 0x000000ea0d047211 */ /* 0x006fe400078fe8ff */
        /* <DEDUP_REMOVED lines=16> */
[--C-:B------:R-:W-:Y:S01]  /*114d0*/  SHF.R.U64 R15, R42, 0x10, R43.reuse ;  /* 0x000000102a0f7819 */ /* 0x100fe2000000122b */
        /* <DEDUP_REMOVED lines=22> */
[----:B------:R-:W-:Y:S01]  /*11640*/  IMAD.U32 R29, R11, 0x10000, RZ ;  /* 0x000100000b1d7824 */ /* 0x000fe200078e00ff */
[----:B------:R-:W-:Y:S01]  /*11650*/  LOP3.LUT R94, R94, 0xffff0000, RZ, 0xc0, !PT ;  /* 0xffff00005e5e7812 */ /* 0x000fe200078ec0ff */
[-C--:B------:R-:W-:Y:S01]  /*11660*/  FMUL.FTZ R36, R27, R26.reuse ;  /* 0x0000001a1b247220 */ /* 0x080fe20000410000 */
[----:B------:R-:W-:Y:S01]  /*11670*/  LOP3.LUT R27, R74, 0xffff0000, RZ, 0xc0, !PT ;  /* 0xffff00004a1b7812 */ /* 0x000fe200078ec0ff */
[C---:B------:R-:W-:Y:S01]  /*11680*/  IMAD.U32 R28, R10.reuse, 0x10000, RZ ;  /* 0x000100000a1c7824 */ /* 0x040fe200078e00ff */
[----:B------:R-:W-:Y:S02]  /*11690*/  LOP3.LUT R10, R10, 0xffff0000, RZ, 0xc0, !PT ;  /* 0xffff00000a0a7812 */ /* 0x000fe400078ec0ff */
        /* <DEDUP_REMOVED lines=13> */
[----:B------:R-:W-:Y:S01]  /*11770*/  FMUL.FTZ R15, R8, R27 ;  /* 0x0000001b080f7220 */ /* 0x000fe20000410000 */
[----:B------:R-:W-:Y:S01]  /*11780*/  FMUL.FTZ R31, R9, R94 ;  /* 0x0000005e091f7220 */ /* 0x000fe20000410000 */
[-C--:B------:R-:W-:Y:S01]  /*11790*/  FMUL.FTZ R29, R29, R14.reuse ;  /* 0x0000000e1d1d7220 */ /* 0x080fe20000410000 */
[----:B------:R-:W-:Y:S01]  /*117a0*/  FFMA.FTZ R33, R25, R14, -R26 ;  /* 0x0000000e19217223 */ /* 0x000fe2000001081a */
[----:B------:R-:W-:Y:S01]  /*117b0*/  LOP3.LUT R14, R75, 0xffff0000, RZ, 0xc0, !PT ;  /* 0xffff00004b0e7812 */ /* 0x000fe200078ec0ff */
[----:B------:R-:W-:Y:S02]  /*117c0*/  IMAD.U32 R24, R6, 0x10000, RZ ;  /* 0x0001000006187824 */ /* 0x000fe400078e00ff */
[----:B------:R-:W-:Y:S01]  /*117d0*/  FFMA.FTZ R32, R25, R32, R29 ;  /* 0x0000002019207223 */ /* 0x000fe2000001001d */
[-C--:B------:R-:W-:Y:S01]  /*117e0*/  FMUL.FTZ R29, R8, R93.reuse ;  /* 0x0000005d081d7220 */ /* 0x080fe20000410000 */
[----:B------:R-:W-:Y:S01]  /*117f0*/  FFMA.FTZ R8, R4, R93, -R15 ;  /* 0x0000005d04087223 */ /* 0x000fe2000001080f */
[----:B------:R-:W-:Y:S01]  /*11800*/  FMUL.FTZ R30, R9, R14 ;  /* 0x0000000e091e7220 */ /* 0x000fe20000410000 */
[----:B------:R-:W-:-:S02]  /*11810*/  IMAD.U32 R25, R76, 0x10000, RZ ;  /* 0x000100004c197824 */ /* 0x000fc400078e00ff */
[----:B------:R-:W-:Y:S01]  /*11820*/  FFMA.FTZ R26, R4, R27, R29 ;  /* 0x0000001b041a7223 */ /* 0x000fe2000001001d */
[----:B------:R-:W-:Y:S02]  /*11830*/  IMAD.U32 R15, R95, 0x10000, RZ ;  /* 0x000100005f0f7824 */ /* 0x000fe400078e00ff */
[C---:B------:R-:W-:Y:S01]  /*11840*/  FFMA.FTZ R9, R5.reuse, R94, -R30 ;  /* 0x0000005e05097223 */ /* 0x040fe2000001081e */
[----:B------:R-:W-:Y:S01]  /*11850*/  FFMA.FTZ R31, R5, R14, R31 ;  /* 0x0000000e051f7223 */ /* 0x000fe2000001001f */
[C---:B------:R-:W-:Y:S01]  /*11860*/  FMUL.FTZ R27, R28.reuse, R25 ;  /* 0x000000191c1b7220 */ /* 0x040fe20000410000 */
[-C--:B------:R-:W-:Y:S01]  /*11870*/  FMUL.FTZ R29, R28, R15.reuse ;  /* 0x0000000f1c1d7220 */ /* 0x080fe20000410000 */
[----:B------:R-:W-:Y:S02]  /*11880*/  LOP3.LUT R5, R76, 0xffff0000, RZ, 0xc0, !PT ;  /* 0xffff00004c057812 */ /* 0x000fe400078ec0ff */
        /* <DEDUP_REMOVED lines=10> */
[----:B------:R-:W-:Y:S01]  /*11930*/  FMUL.FTZ R11, R11, R96 ;  /* 0x000000600b0b7220 */ /* 0x000fe20000410000 */
[----:B------:R-:W-:-:S02]  /*11940*/  FFMA.FTZ R10, R6, R95, -R15 ;  /* 0x0000005f060a7223 */ /* 0x000fc4000001080f */
[C---:B------:R-:W-:Y:S01]  /*11950*/  FFMA.FTZ R24, R7.reuse, R96, -R24 ;  /* 0x0000006007187223 */ /* 0x040fe20000010818 */
[----:B------:R-:W-:Y:S01]  /*11960*/  FFMA.FTZ R14, R6, R5, R14 ;  /* 0x00000005060e7223 */ /* 0x000fe2000001000e */
[----:B------:R-:W-:Y:S01]  /*11970*/  FFMA.FTZ R11, R7, R4, R11 ;  /* 0x00000004070b7223 */ /* 0x000fe2000001000b */
[----:B------:R-:W-:Y:S02]  /*11980*/  F2FP.BF16.F32.PACK_AB R4, R8, R35 ;  /* 0x000000230804723e */ /* 0x000fe400000010ff */
[----:B------:R-:W-:Y:S02]  /*11990*/  F2FP.BF16.F32.PACK_AB R5, R9, R34 ;  /* 0x000000220905723e */ /* 0x000fe400000010ff */
[----:B------:R-:W-:Y:S02]  /*119a0*/  F2FP.BF16.F32.PACK_AB R6, R10, R27 ;  /* 0x0000001b0a06723e */ /* 0x000fe400000010ff */
[----:B------:R-:W-:Y:S02]  /*119b0*/  F2FP.BF16.F32.PACK_AB R7, R24, R33 ;  /* 0x000000211807723e */ /* 0x000fe400000010ff */
[----:B------:R-:W-:-:S02]  /*119c0*/  F2FP.BF16.F32.PACK_AB R8, R26, R37 ;  /* 0x000000251a08723e */ /* 0x000fc400000010ff */
[----:B------:R-:W-:Y:S01]  /*119d0*/  F2FP.BF16.F32.PACK_AB R9, R31, R36 ;  /* 0x000000241f09723e */ /* 0x000fe200000010ff */
[----:B------:R4:W-:Y:S01]  /*119e0*/  STS.128 [R38], R4 ;  /* 0x0000000426007388 */ /* 0x0009e20000000c00 */
[----:B------:R-:W-:Y:S02]  /*119f0*/  F2FP.BF16.F32.PACK_AB R10, R14, R29 ;  /* 0x0000001d0e0a723e */ /* 0x000fe400000010ff */
[----:B------:R-:W-:-:S05]  /*11a00*/  F2FP.BF16.F32.PACK_AB R11, R11, R32 ;  /* 0x000000200b0b723e */ /* 0x000fca00000010ff */
[----:B------:R4:W-:Y:S02]  /*11a10*/  STS.128 [R12+0x15400], R8 ;  /* 0x015400080c007388 */ /* 0x0009e40000000c00 */
.L_x_5233:
[----:B------:R-:W-:Y:S05]  /*11a20*/  BSYNC B1 ;  /* 0x0000000000017941 */ /* 0x000fea0003800000 */
.L_x_5232:
[----:B------:R-:W-:Y:S04]  /*11a30*/  BSSY B1, `(.L_x_5234) ;  /* 0x0000069000017945 */ /* 0x000fe80003800000 */
[----:B------:R-:W-:Y:S05]  /*11a40*/  @P1 BRA `(.L_x_5235) ;  /* 0x00000004009c1947 */ /* 0x000fea0003800000 */
[----:B------:R-:W5:Y:S01]  /*11a50*/  LDL R40, [R1+0x54] ;  /* 0x0000540001287983 */ /* 0x000f620000100800 */
        /* <DEDUP_REMOVED lines=19> */
[--C-:B------:R-:W-:Y:S02]  /*11b90*/  SHF.R.U64 R15, R46, 0x10, R47.reuse ;  /* 0x000000102e0f7819 */ /* 0x100fe4000000122f */
[----:B------:R-:W-:Y:S02]  /*11ba0*/  PRMT R73, R73, 0x5410, R44 ;  /* 0x0000541049497816 */ /* 0x000fe4000000002c */
[----:B------:R-:W0:Y:S01]  /*11bb0*/  LDS.128 R8, [R12+0x15400] ;  /* 0x015400000c087984 */ /* 0x000e220000000c00 */
[----:B------:R-:W-:Y:S02]  /*11bc0*/  SHF.R.U32.HI R46, RZ, 0x10, R47 ;  /* 0x00000010ff2e7819 */ /* 0x000fe4000001162f */
[----:B------:R-:W-:Y:S01]  /*11bd0*/  SHF.R.U32.HI R58, RZ, 0x10, R59 ;  /* 0x00000010ff3a7819 */ /* 0x000fe2000001163b */
[----:B------:R-:W-:Y:S01]  /*11be0*/  IMAD.U32 R30, R73, 0x10000, RZ ;  /* 0x00010000491e7824 */ /* 0x000fe200078e00ff */
[----:B------:R-:W-:-:S02]  /*11bf0*/  PRMT R81, R81, 0x5410, R56 ;  /* 0x0000541051517816 */ /* 0x000fc40000000038 */
[----:B------:R-:W-:Y:S02]  /*11c00*/  PRMT R82, R82, 0x5410, R27 ;  /* 0x0000541052527816 */ /* 0x000fe4000000001b */
[----:B------:R-:W-:Y:S02]  /*11c10*/  PRMT R79, R79, 0x5410, R46 ;  /* 0x000054104f4f7816 */ /* 0x000fe4000000002e */
[----:B------:R-:W-:Y:S02]  /*11c20*/  PRMT R83, R83, 0x5410, R58 ;  /* 0x0000541053537816 */ /* 0x000fe4000000003a */
[----:B------:R-:W-:Y:S01]  /*11c30*/  PRMT R78, R78, 0x5410, R15 ;  /* 0x000054104e4e7816 */ /* 0x000fe2000000000f */
[----:B------:R-:W-:Y:S02]  /*11c40*/  IMAD.U32 R32, R79, 0x10000, RZ ;  /* 0x000100004f207824 */ /* 0x000fe400078e00ff */
        /* <DEDUP_REMOVED lines=10> */
[----:B------:R-:W-:Y:S01]  /*11cf0*/  FMUL.FTZ R36, R27, R26 ;  /* 0x0000001a1b247220 */ /* 0x000fe20000410000 */
[----:B------:R-:W-:Y:S01]  /*11d00*/  LOP3.LUT R27, R72, 0xffff0000, RZ, 0xc0, !PT ;  /* 0xffff0000481b7812 */ /* 0x000fe200078ec0ff */
[C---:B------:R-:W-:Y:S01]  /*11d10*/  IMAD.U32 R28, R10.reuse, 0x10000, RZ ;  /* 0x000100000a1c7824 */ /* 0x040fe200078e00ff */
[----:B------:R-:W-:Y:S01]  /*11d20*/  LOP3.LUT R10, R10, 0xffff0000, RZ, 0xc0, !PT ;  /* 0xffff00000a0a7812 */ /* 0x000fe200078ec0ff */
[----:B-----5:R-:W0:Y:S02]  /*11d30*/  LDS.128 R4, [R40] ;  /* 0x0000000028047984 */ /* 0x020e240000000c00 */
        /* <DEDUP_REMOVED lines=8> */
[----:B------:R-:W-:Y:S02]  /*11dc0*/  IMAD.U32 R25, R7, 0x10000, RZ ;  /* 0x0001000007197824 */ /* 0x000fe400078e00ff */
[C---:B------:R-:W-:Y:S01]  /*11dd0*/  FMUL.FTZ R26, R29.reuse, R32 ;  /* 0x000000201d1a7220 */ /* 0x040fe20000410000 */
        /* <DEDUP_REMOVED lines=8> */
[----:B------:R-:W-:Y:S01]  /*11e60*/  FMUL.FTZ R29, R8, R15 ;  /* 0x0000000f081d7220 */ /* 0x000fe20000410000 */
[----:B------:R-:W-:Y:S01]  /*11e70*/  FMUL.FTZ R8, R9, R26 ;  /* 0x0000001a09087220 */ /* 0x000fe20000410000 */
[----:B------:R-:W-:-:S02]  /*11e80*/  IMAD.U32 R24, R6, 0x10000, RZ ;  /* 0x0001000006187824 */ /* 0x000fc400078e00ff */
[----:B------:R-:W-:Y:S01]  /*11e90*/  FFMA.FTZ R30, R4, R15, -R25 ;  /* 0x0000000f041e7223 */ /* 0x000fe20000010819 */
[-C--:B------:R-:W-:Y:S01]  /*11ea0*/  FMUL.FTZ R9, R9, R14.reuse ;  /* 0x0000000e09097220 */ /* 0x080fe20000410000 */
[----:B------:R-:W-:Y:S02]  /*11eb0*/  IMAD.U32 R25, R78, 0x10000, RZ ;  /* 0x000100004e197824 */ /* 0x000fe400078e00ff */
[----:B------:R-:W-:Y:S01]  /*11ec0*/  FFMA.FTZ R32, R4, R27, R29 ;  /* 0x0000001b04207223 */ /* 0x000fe2000001001d */
[----:B------:R-:W-:Y:S02]  /*11ed0*/  IMAD.U32 R15, R82, 0x10000, RZ ;  /* 0x00010000520f7824 */ /* 0x000fe400078e00ff */
[C---:B------:R-:W-:Y:S01]  /*11ee0*/  FFMA.FTZ R27, R5.reuse, R14, -R8 ;  /* 0x0000000e051b7223 */ /* 0x040fe20000010808 */
[----:B------:R-:W-:Y:S01]  /*11ef0*/  FFMA.FTZ R29, R5, R26, R9 ;  /* 0x0000001a051d7223 */ /* 0x000fe20000010009 */
[C---:B------:R-:W-:Y:S01]  /*11f00*/  FMUL.FTZ R31, R28.reuse, R25 ;  /* 0x000000191c1f7220 */ /* 0x040fe20000410000 */
[----:B------:R-:W-:Y:S01]  /*11f10*/  FMUL.FTZ R33, R28, R15 ;  /* 0x0000000f1c217220 */ /* 0x000fe20000410000 */
[----:B------:R-:W-:-:S02]  /*11f20*/  LOP3.LUT R9, R78, 0xffff0000, RZ, 0xc0, !PT ;  /* 0xffff00004e097812 */ /* 0x000fc400078ec0ff */
        /* <DEDUP_REMOVED lines=11> */
[C---:B------:R-:W-:Y:S01]  /*11fe0*/  FFMA.FTZ R10, R6.reuse, R5, -R15 ;  /* 0x00000005060a7223 */ /* 0x040fe2000001080f */
        /* <DEDUP_REMOVED lines=13> */
.L_x_5235:
[----:B------:R-:W-:Y:S05]  /*120c0*/  BSYNC B1 ;  /* 0x0000000000017941 */ /* 0x000fea0003800000 */
.L_x_5234:
[----:B------:R-:W-:Y:S05]  /*120d0*/  @P2 BRA `(.L_x_5201) ;  /* 0x0000000400a02947 */ /* 0x000fea0003800000 */
[----:B01234-:R-:W2:Y:S04]  /*120e0*/  LDL R4, [R1+0x5c] ;  /* 0x00005c0001047983 */ /* 0x01fea80000100800 */
[----:B------:R-:W3:Y:S01]  /*120f0*/  LDL R36, [R1+0x50] ;  /* 0x0000500001247983 */ /* 0x000ee20000100800 */
[----:B------:R-:W-:Y:S02]  /*12100*/  SHF.R.U64 R15, R48, 0x10, R49 ;  /* 0x00000010300f7819 */ /* 0x000fe40000001231 */
[----:B------:R-:W-:Y:S02]  /*12110*/  SHF.R.U64 R27, R64, 0x10, R65 ;  /* 0x00000010401b7819 */ /* 0x000fe40000001241 */
[----:B------:R-:W-:Y:S02]  /*12120*/  SHF.R.U32.HI R28, RZ, 0x10, R49 ;  /* 0x00000010ff1c7819 */ /* 0x000fe40000011631 */
[----:B------:R-:W-:-:S02]  /*12130*/  PRMT R26, R0, 0x5410, R15 ;  /* 0x00005410001a7816 */ /* 0x000fc4000000000f */
[----:B------:R-:W-:Y:S02]  /*12140*/  SHF.R.U64 R25, R66, 0x10, R67 ;  /* 0x0000001042197819 */ /* 0x000fe40000001243 */
[----:B------:R-:W-:Y:S01]  /*12150*/  PRMT R68, R68, 0x5410, R27 ;  /* 0x0000541044447816 */ /* 0x000fe2000000001b */
[----:B------:R-:W-:Y:S01]  /*12160*/  IMAD.U32 R27, R26, 0x10000, RZ ;  /* 0x000100001a1b7824 */ /* 0x000fe200078e00ff */
[----:B------:R-:W-:Y:S02]  /*12170*/  SHF.R.U32.HI R64, RZ, 0x10, R65 ;  /* 0x00000010ff407819 */ /* 0x000fe40000011641 */
[----:B------:R-:W-:Y:S02]  /*12180*/  PRMT R28, R3, 0x5410, R28 ;  /* 0x00005410031c7816 */ /* 0x000fe4000000001c */
[----:B------:R-:W-:Y:S02]  /*12190*/  SHF.R.U32.HI R66, RZ, 0x10, R67 ;  /* 0x00000010ff427819 */ /* 0x000fe40000011643 */
[----:B------:R-:W-:Y:S01]  /*121a0*/  PRMT R70, R70, 0x5410, R25 ;  /* 0x0000541046467816 */ /* 0x000fe20000000019 */
[----:B------:R-:W-:Y:S01]  /*121b0*/  IMAD.U32 R25, R68, 0x10000, RZ ;  /* 0x0001000044197824 */ /* 0x000fe200078e00ff */
[----:B------:R-:W-:Y:S01]  /*121c0*/  PRMT R69, R69, 0x5410, R64 ;  /* 0x0000541045457816 */ /* 0x000fe20000000040 */
[----:B------:R-:W-:Y:S01]  /*121d0*/  IMAD.U32 R29, R28, 0x10000, RZ ;  /* 0x000100001c1d7824 */ /* 0x000fe200078e00ff */
[----:B------:R-:W-:-:S02]  /*121e0*/  PRMT R71, R71, 0x5410, R66 ;  /* 0x0000541047477816 */ /* 0x000fc40000000042 */
        /* <DEDUP_REMOVED lines=10> */
[----:B------:R-:W-:Y:S02]  /*12290*/  LOP3.LUT R9, R13, 0x7fffe000, RZ, 0xc0, !PT ;  /* 0x7fffe0000d097812 */ /* 0x000fe400078ec0ff */
[--C-:B------:R-:W-:Y:S02]  /*122a0*/  SHF.R.U64 R13, R50, 0x10, R51.reuse ;  /* 0x00000010320d7819 */ /* 0x100fe40000001233 */
[----:B------:R-:W-:Y:S02]  /*122b0*/  IADD3 R9, R5, R9, R218 ;  /* 0x0000000905097210 */ /* 0x000fe40007ffe0da */
[----:B---3--:R-:W0:Y:S01]  /*122c0*/  LDS.128 R4, [R36] ;  /* 0x0000000024047984 */ /* 0x008e220000000c00 */
[----:B------:R-:W-:Y:S02]  /*122d0*/  SHF.R.U32.HI R50, RZ, 0x10, R51 ;  /* 0x00000010ff327819 */ /* 0x000fe40000011633 */
[----:B------:R-:W-:Y:S01]  /*122e0*/  IMAD R12, R9, 0x2, R18 ;  /* 0x00000002090c7824 */ /* 0x000fe200078e0212 */
[----:B------:R-:W-:-:S02]  /*122f0*/  PRMT R30, R20, 0x5410, R13 ;  /* 0x00005410141e7816 */ /* 0x000fc4000000000d */
[----:B------:R-:W-:Y:S02]  /*12300*/  PRMT R31, R21, 0x5410, R50 ;  /* 0x00005410151f7816 */ /* 0x000fe40000000032 */
        /* <DEDUP_REMOVED lines=27> */
[----:B------:R-:W-:Y:S01]  /*124c0*/  FMUL.FTZ R0, R8, R26 ;  /* 0x0000001a08007220 */ /* 0x000fe20000410000 */
[----:B------:R-:W-:Y:S01]  /*124d0*/  FFMA.FTZ R27, R14, R25, -R15 ;  /* 0x000000190e1b7223 */ /* 0x000fe2000001080f */
[----:B------:R-:W-:-:S02]  /*124e0*/  IMAD.U32 R21, R10, 0x10000, RZ ;  /* 0x000100000a157824 */ /* 0x000fc400078e00ff */
[----:B------:R-:W-:Y:S01]  /*124f0*/  FFMA.FTZ R33, R14, R33, R24 ;  /* 0x000000210e217223 */ /* 0x000fe20000010018 */
[----:B------:R-:W-:Y:S01]  /*12500*/  FMUL.FTZ R14, R8, R68 ;  /* 0x00000044080e7220 */ /* 0x000fe20000410000 */
[----:B------:R-:W-:Y:S02]  /*12510*/  IMAD.U32 R8, R30, 0x10000, RZ ;  /* 0x000100001e087824 */ /* 0x000fe400078e00ff */
[----:B------:R-:W-:Y:S01]  /*12520*/  FFMA.FTZ R20, R13, R29, R20 ;  /* 0x0000001d0d147223 */ /* 0x000fe20000010014 */
[----:B------:R-:W-:Y:S01]  /*12530*/  FMUL.FTZ R15, R9, R28 ;  /* 0x0000001c090f7220 */ /* 0x000fe20000410000 */
[----:B------:R-:W-:Y:S01]  /*12540*/  FFMA.FTZ R13, R3, R68, -R0 ;  /* 0x00000044030d7223 */ /* 0x000fe20000010800 */
[-C--:B------:R-:W-:Y:S01]  /*12550*/  FMUL.FTZ R9, R9, R69.reuse ;  /* 0x0000004509097220 */ /* 0x080fe20000410000 */
[----:B------:R-:W-:Y:S02]  /*12560*/  IMAD.U32 R0, R70, 0x10000, RZ ;  /* 0x0001000046007824 */ /* 0x000fe400078e00ff */
[----:B------:R-:W-:Y:S01]  /*12570*/  FMUL.FTZ R24, R21, R8 ;  /* 0x0000000815187220 */ /* 0x000fe20000410000 */
[----:B------:R-:W-:Y:S01]  /*12580*/  FFMA.FTZ R14, R3, R26, R14 ;  /* 0x0000001a030e7223 */ /* 0x000fe2000001000e */
[----:B------:R-:W-:Y:S01]  /*12590*/  FFMA.FTZ R25, R4, R28, R9 ;  /* 0x0000001c04197223 */ /* 0x000fe20000010009 */
[----:B------:R-:W-:Y:S01]  /*125a0*/  LOP3.LUT R10, R10, 0xffff0000, RZ, 0xc0, !PT ;  /* 0xffff00000a0a7812 */ /* 0x000fe200078ec0ff */
[----:B------:R-:W-:Y:S01]  /*125b0*/  FFMA.FTZ R15, R4, R69, -R15 ;  /* 0x00000045040f7223 */ /* 0x000fe2000001080f */
[-C--:B------:R-:W-:Y:S01]  /*125c0*/  FMUL.FTZ R26, R21, R0.reuse ;  /* 0x00000000151a7220 */ /* 0x080fe20000410000 */
[----:B------:R-:W-:Y:S01]  /*125d0*/  LOP3.LUT R9, R30, 0xffff0000, RZ, 0xc0, !PT ;  /* 0xffff00001e097812 */ /* 0x000fe200078ec0ff */
[----:B------:R-:W-:Y:S01]  /*125e0*/  FFMA.FTZ R24, R5, R0, -R24 ;  /* 0x0000000005187223 */ /* 0x000fe20000010818 */
[----:B------:R-:W-:Y:S01]  /*125f0*/  LOP3.LUT R11, R11, 0xffff0000, RZ, 0xc0, !PT ;  /* 0xffff00000b0b7812 */ /* 0x000fe200078ec0ff */
[----:B------:R-:W-:Y:S01]  /*12600*/  FFMA.FTZ R26, R5, R8, R26 ;  /* 0x00000008051a7223 */ /* 0x000fe2000001001a */
[----:B------:R-:W-:Y:S01]  /*12610*/  LOP3.LUT R3, R70, 0xffff0000, RZ, 0xc0, !PT ;  /* 0xffff000046037812 */ /* 0x000fe200078ec0ff */
[----:B------:R-:W-:Y:S01]  /*12620*/  FMUL.FTZ R5, R10, R9 ;  /* 0x000000090a057220 */ /* 0x000fe20000410000 */
[----:B------:R-:W-:-:S02]  /*12630*/  LOP3.LUT R4, R31, 0xffff0000, RZ, 0xc0, !PT ;  /* 0xffff00001f047812 */ /* 0x000fc400078ec0ff */
[----:B------:R-:W-:Y:S01]  /*12640*/  LOP3.LUT R0, R71, 0xffff0000, RZ, 0xc0, !PT ;  /* 0xffff000047007812 */ /* 0x000fe200078ec0ff */
[-C--:B------:R-:W-:Y:S01]  /*12650*/  FMUL.FTZ R10, R10, R3.reuse ;  /* 0x000000030a0a7220 */ /* 0x080fe20000410000 */
[C---:B------:R-:W-:Y:S01]  /*12660*/  FFMA.FTZ R3, R6.reuse, R3, -R5 ;  /* 0x0000000306037223 */ /* 0x040fe20000010805 */
[----:B------:R-:W-:Y:S01]  /*12670*/  FMUL.FTZ R8, R11, R4 ;  /* 0x000000040b087220 */ /* 0x000fe20000410000 */
[----:B------:R-:W-:Y:S01]  /*12680*/  F2FP.BF16.F32.PACK_AB R5, R15, R34 ;  /* 0x000000220f05723e */ /* 0x000fe200000010ff */
        /* <DEDUP_REMOVED lines=13> */
.L_x_5201:
[----:B------:R-:W-:Y:S05]  /*12760*/  BSYNC B0 ;  /* 0x0000000000007941 */ /* 0x000fea0003800000 */
.L_x_5173:
        /* <DEDUP_REMOVED lines=8> */
.L_x_5171:
[----:B------:R-:W5:Y:S02]  /*127f0*/  LDL R0, [R1+0x4c] ;  /* 0x00004c0001007983 */ /* 0x000f640000100800 */
[----:B-----5:R-:W-:-:S13]  /*12800*/  R2UR UR4, R0 ;  /* 0x00000000000472ca */ /* 0x020fda00000e0000 */
[----:B------:R-:W-:-:S05]  /*12810*/  IMAD.U32 R0, RZ, RZ, UR4 ;  /* 0x00000004ff007e24 */ /* 0x000fca000f8e00ff */
[----:B------:R-:W-:-:S13]  /*12820*/  ISETP.NE.AND P0, PT, R0, 0x3, PT ;  /* 0x000000030000780c */ /* 0x000fda0003f05270 */
[----:B------:R-:W-:Y:S05]  /*12830*/  @!P0 BRA `(.L_x_5236) ;  /* 0x0000000000048947 */ /* 0x000fea0003800000 */
[----:B------:R-:W-:Y:S01]  /*12840*/  BPT.TRAP 0x1 ;  /* 0x000000040000795c */ /* 0x000fe20000300000 */
.L_x_5236:
[----:B01234-:R-:W-:Y:S01]  /*12850*/  IMAD R6, R205, 0x8, R18 ;  /* 0x00000008cd067824 */ /* 0x01ffe200078e0212 */
[----:B------:R-:W-:-:S04]  /*12860*/  SHF.L.U32 R3, R208, 0x1f, RZ ;  /* 0x0000001fd0037819 */ /* 0x000fc800000006ff */
[----:B------:R0:W1:Y:S01]  /*12870*/  SYNCS.PHASECHK.TRANS64.TRYWAIT P2, [R6+URZ+0x36830], R3 ;  /* 0x03683003060075a7 */ /* 0x000062000804017f */
[----:B------:R-:W-:Y:S05]  /*12880*/  @!P0 BRA `(.L_x_5237) ;  /* 0x0000000000048947 */ /* 0x000fea0003800000 */
[----:B------:R-:W-:Y:S01]  /*12890*/  BPT.TRAP 0x1 ;  /* 0x000000040000795c */ /* 0x000fe20000300000 */
.L_x_5237:
[----:B------:R-:W2:Y:S01]  /*128a0*/  S2R R0, SR_TID.X ;  /* 0x0000000000007919 */ /* 0x000ea20000002100 */
[----:B------:R-:W-:Y:S01]  /*128b0*/  IMAD.MOV.U32 R119, RZ, RZ, RZ ;  /* 0x000000ffff777224 */ /* 0x000fe200078e00ff */
[----:B--2---:R-:W-:-:S04]  /*128c0*/  LOP3.LUT R0, R0, 0x7f, RZ, 0xc0, !PT ;  /* 0x0000007f00007812 */ /* 0x004fc800078ec0ff */
[----:B------:R-:W-:Y:S01]  /*128d0*/  ISETP.NE.AND P1, PT, R0, RZ, PT ;  /* 0x000000ff0000720c */ /* 0x000fe20003f25270 */
[----:B-1----:R-:W-:-:S12]  /*128e0*/  @P2 BRA `(.L_x_5238) ;  /* 0x0000000000082947 */ /* 0x002fd80003800000 */
[----:B------:R-:W1:Y:S02]  /*128f0*/  SYNCS.PHASECHK.TRANS64.TRYWAIT P2, [R6+URZ+0x36830], R3 ;  /* 0x03683003060075a7 */ /* 0x000e64000804017f */
[----:B-1----:R-:W-:Y:S05]  /*12900*/  @!P2 BRA `(.L_x_5239) ;  /* 0x0000019c0030a947 */ /* 0x002fea0003800000 */
.L_x_5238:
[----:B------:R-:W-:Y:S05]  /*12910*/  WARPSYNC.ALL ;  /* 0x0000000000007948 */ /* 0x000fea0003800000 */
[----:B------:R-:W-:Y:S01]  /*12920*/  VIADD R0, R18, 0x21400 ;  /* 0x0002140012007836 */ /* 0x000fe20000000000 */
[----:B------:R-:W-:Y:S01]  /*12930*/  R2UR UR20, R2 ;  /* 0x00000000021472ca */ /* 0x000fe200000e0000 */
[----:B01----:R-:W-:Y:S01]  /*12940*/  IMAD.MOV.U32 R3, RZ, RZ, 0x40000040 ;  /* 0x40000040ff037424 */ /* 0x003fe200078e00ff */
[----:B------:R-:W-:Y:S01]  /*12950*/  WARPGROUP.ARRIVE ;  /* 0x00000000000079c5 */ /* 0x000fe20000000000 */
[----:B------:R-:W-:Y:S01]  /*12960*/  UMOV UR9, 0x40000040 ;  /* 0x4000004000097882 */ /* 0x000fe20000000000 */
[----:B------:R-:W-:Y:S01]  /*12970*/  SHF.R.U32.HI R0, RZ, 0x4, R0 ;  /* 0x00000004ff007819 */ /* 0x000fe20000011600 */
[----:B------:R-:W-:Y:S01]  /*12980*/  IMAD.MOV.U32 R5, RZ, RZ, 0x40000040 ;  /* 0x40000040ff057424 */ /* 0x000fe200078e00ff */
[----:B------:R-:W-:Y:S01]  /*12990*/  R2UR UR11, R3 ;  /* 0x00000000030b72ca */ /* 0x000fe200000e0000 */
[----:B------:R-:W-:Y:S01]  /*129a0*/  UMOV UR17, UR9 ;  /* 0x0000000900117c82 */ /* 0x000fe20008000000 */
[----:B------:R-:W-:Y:S01]  /*129b0*/  LOP3.LUT R0, R0, 0x3fff, RZ, 0xc0, !PT ;  /* 0x00003fff00007812 */ /* 0x000fe200078ec0ff */
[----:B------:R-:W-:Y:S01]  /*129c0*/  UMOV UR5, UR17 ;  /* 0x0000001100057c82 */ /* 0x000fe20008000000 */
[----:B------:R-:W-:Y:S01]  /*129d0*/  R2UR UR7, R5 ;  /* 0x00000000050772ca */ /* 0x000fe200000e0000 */
[----:B------:R-:W-:Y:S01]  /*129e0*/  IMAD.MOV.U32 R5, RZ, RZ, 0x40000040 ;  /* 0x40000040ff057424 */ /* 0x000fe200078e00ff */
[----:B------:R-:W-:Y:S01]  /*129f0*/  LOP3.LUT R212, R0, 0x10000, RZ, 0xfc, !PT ;  /* 0x0001000000d47812 */ /* 0x000fe200078efcff */
[----:B------:R-:W-:Y:S01]  /*12a00*/  ULOP3.LUT UR20, UR20, 0x10000, URZ, 0xfc, !UPT ;  /* 0x0001000014147892 */ /* 0x000fe2000f8efc3f */
[----:B------:R-:W-:Y:S01]  /*12a10*/  IMAD.U32 R11, RZ, RZ, UR9 ;  /* 0x00000009ff0b7e24 */ /* 0x000fe2000f8e00ff */
[----:B------:R-:W-:Y:S01]  /*12a20*/  UMOV UR13, UR17 ;  /* 0x00000011000d7c82 */ /* 0x000fe20008000000 */
[----:B------:R-:W-:Y:S01]  /*12a30*/  IMAD.MOV.U32 R9, RZ, RZ, 0x40000040 ;  /* 0x40000040ff097424 */ /* 0x000fe200078e00ff */
[----:B------:R-:W-:Y:S01]  /*12a40*/  UMOV UR25, 0x40000040 ;  /* 0x4000004000197882 */ /* 0x000fe20000000000 */
[----:B------:R-:W-:Y:S01]  /*12a50*/  IMAD R2, R205, 0xa80, R212 ;  /* 0x00000a80cd027824 */ /* 0x000fe200078e02d4 */
[----:B------:R-:W-:Y:S01]  /*12a60*/  UMOV UR23, UR25 ;  /* 0x0000001900177c82 */ /* 0x000fe20008000000 */
[----:B------:R-:W-:Y:S01]  /*12a70*/  UMOV UR8, UR20 ;  /* 0x0000001400087c82 */ /* 0x000fe20008000000 */
[----:B------:R-:W-:Y:S01]  /*12a80*/  R2UR UR15, R9 ;  /* 0x00000000090f72ca */ /* 0x000fe200000e0000 */
[C---:B------:R-:W-:Y:S01]  /*12a90*/  VIADD R4, R2.reuse, 0x80 ;  /* 0x0000008002047836 */ /* 0x040fe20000000000 */
[----:B------:R-:W-:Y:S01]  /*12aa0*/  R2UR UR10, R2 ;  /* 0x00000000020a72ca */ /* 0x000fe200000e0000 */
[----:B------:R-:W-:Y:S01]  /*12ab0*/  UMOV UR16, UR8 ;  /* 0x0000000800107c82 */ /* 0x000fe20008000000 */
[----:B------:R-:W-:Y:S01]  /*12ac0*/  IMAD.U32 R10, RZ, RZ, UR8 ;  /* 0x00000008ff0a7e24 */ /* 0x000fe2000f8e00ff */
[----:B------:R-:W-:Y:S01]  /*12ad0*/  UMOV UR4, UR16 ;  /* 0x0000001000047c82 */ /* 0x000fe20008000000 */
[----:B------:R-:W-:Y:S01]  /*12ae0*/  R2UR UR6, R4 ;  /* 0x00000000040672ca */ /* 0x000fe200000e0000 */
[C---:B------:R-:W-:Y:S01]  /*12af0*/  VIADD R4, R2.reuse, 0x100 ;  /* 0x0000010002047836 */ /* 0x040fe20000000000 */
[----:B------:R-:W-:Y:S01]  /*12b00*/  UMOV UR12, UR16 ;  /* 0x00000010000c7c82 */ /* 0x000fe20008000000 */
[----:B------:R-:W-:Y:S01]  /*12b10*/  VIADD R8, R2, 0x200 ;  /* 0x0000020002087836 */ /* 0x000fe20000000000 */
[----:B------:R0:W-:Y:S01]  /*12b20*/  STL.64 [R1+0x38], R10 ;  /* 0x0000380a01007387 */ /* 0x0001e20000100a00 */
[----:B------:R-:W-:Y:S01]  /*12b30*/  IMAD.MOV.U32 R9, RZ, RZ, 0x40000040 ;  /* 0x40000040ff097424 */ /* 0x000fe200078e00ff */
[----:B------:R-:W-:Y:S01]  /*12b40*/  UIADD3 UR52, UR20, 0x406, URZ ;  /* 0x0000040614347890 */ /* 0x000fe2000fffe03f */
[----:B------:R-:W-:Y:S01]  /*12b50*/  IMAD R0, R148, -0x70, R220 ;  /* 0xffffff9094007824 */ /* 0x000fe200078e02dc */
[----:B------:R-:W-:Y:S01]  /*12b60*/  R2UR UR14, R8 ;  /* 0x00000000080e72ca */ /* 0x000fe200000e0000 */
[----:B------:R-:W-:Y:S01]  /*12b70*/  HGMMA.64x16x16.F32.BF16 R72, gdesc[UR8], RZ, !UPT, gsb0 ;  /* 0x00200000084879f0 */ /* 0x000fe2000c0018ff */
[----:B------:R-:W-:Y:S01]  /*12b80*/  UMOV UR8, UR16 ;  /* 0x0000001000087c82 */ /* 0x000fe20008000000 */
[----:B------:R-:W-:Y:S01]  /*12b90*/  UMOV UR9, UR17 ;  /* 0x0000001100097c82 */ /* 0x000fe20008000000 */
[----:B------:R-:W-:Y:S01]  /*12ba0*/  VIADD R8, R2, 0x300 ;  /* 0x0000030002087836 */ /* 0x000fe20000000000 */
[----:B------:R-:W-:Y:S01]  /*12bb0*/  R2UR UR19, R9 ;  /* 0x00000000091372ca */ /* 0x000fe200000e0000 */
[----:B------:R-:W-:Y:S01]  /*12bc0*/  IMAD.MOV.U32 R9, RZ, RZ, 0x40000040 ;  /* 0x40000040ff097424 */ /* 0x000fe200078e00ff */
[----:B------:R-:W-:Y:S01]  /*12bd0*/  UMOV UR53, 0x40000040 ;  /* 0x4000004000357882 */ /* 0x000fe20000000000 */
[----:B0-----:R-:W-:Y:S01]  /*12be0*/  IMAD.U32 R11, RZ, RZ, UR25 ;  /* 0x00000019ff0b7e24 */ /* 0x001fe2000f8e00ff */
[----:B------:R-:W-:Y:S01]  /*12bf0*/  R2UR UR18, R8 ;  /* 0x00000000081272ca */ /* 0x000fe200000e0000 */
[C---:B------:R-:W-:Y:S01]  /*12c00*/  VIADD R8, R2.reuse, 0x202 ;  /* 0x0000020202087836 */ /* 0x040fe20000000000 */
[----:B------:R-:W-:Y:S01]  /*12c10*/  UIADD3 UR48, UR20, 0x800, URZ ;  /* 0x0000080014307890 */ /* 0x000fe2000fffe03f */
[----:B------:R-:W-:Y:S01]  /*12c20*/  VIADD R12, R2, 0x986 ;  /* 0x00000986020c7836 */ /* 0x000fe20000000000 */
[----:B------:R-:W-:Y:S01]  /*12c30*/  UMOV UR49, 0x40000040 ;  /* 0x4000004000317882 */ /* 0x000fe20000000000 */
[----:B------:R-:W-:Y:S01]  /*12c40*/  UIADD3 UR44, UR20, 0x802, URZ ;  /* 0x00000802142c7890 */ /* 0x000fe2000fffe03f */
[----:B------:R-:W-:Y:S01]  /*12c50*/  IMAD.MOV.U32 R13, RZ, RZ, 0x40000040 ;  /* 0x40000040ff0d7424 */ /* 0x000fe200078e00ff */
[----:B------:R-:W-:Y:S01]  /*12c60*/  UMOV UR45, 0x40000040 ;  /* 0x40000040002d7882 */ /* 0x000fe20000000000 */
[----:B------:R-:W-:Y:S01]  /*12c70*/  UIADD3 UR40, UR20, 0x804, URZ ;  /* 0x0000080414287890 */ /* 0x000fe2000fffe03f */
[----:B------:R-:W-:Y:S01]  /*12c80*/  VIADD R3, R0, 0x70 ;  /* 0x0000007000037836 */ /* 0x000fe20000000000 */
[----:B------:R-:W-:Y:S01]  /*12c90*/  UMOV UR41, 0x40000040 ;  /* 0x4000004000297882 */ /* 0x000fe20000000000 */
[----:B------:R-:W-:Y:S01]  /*12ca0*/  UIADD3 UR36, UR20, 0x806, URZ ;  /* 0x0000080614247890 */ /* 0x000fe2000fffe03f */
[----:B------:R-:W-:Y:S01]  /*12cb0*/  @!P1 VIADD R6, R6, 0x36840 ;  /* 0x0003684006069836 */ /* 0x000fe20000000000 */
[----:B------:R-:W-:Y:S01]  /*12cc0*/  UMOV UR37, 0x40000040 ;  /* 0x4000004000257882 */ /* 0x000fe20000000000 */
[----:B------:R-:W-:Y:S01]  /*12cd0*/  BSSY B0, `(.L_x_5240) ;  /* 0x0000a50000007945 */ /* 0x000fe20003800000 */
[----:B------:R-:W-:-:S02]  /*12ce0*/  IMAD.MOV.U32 R118, RZ, RZ, R119 ;  /* 0x000000ffff767224 */ /* 0x000fc400078e0077 */
[----:B------:R-:W-:Y:S01]  /*12cf0*/  @!P1 PRMT R6, RZ, 0x654, R6 ;  /* 0x00000654ff069816 */ /* 0x000fe20000000006 */
        /* <DEDUP_REMOVED lines=17> */
[----:B------:R-:W-:Y:S01]  /*12e10*/  IMAD.MOV.U32 R102, RZ, RZ, R119 ;  /* 0x000000ffff667224 */ /* 0x000fe200078e0077 */
[----:B------:R-:W-:Y:S01]  /*12e20*/  HGMMA.64x16x16.F32.BF16 R64, gdesc[UR4], RZ, !UPT, gsb0 ;  /* 0x00200000044079f0 */ /* 0x000fe2000c0018ff */
[----:B------:R-:W-:Y:S01]  /*12e30*/  R2UR UR6, R4 ;  /* 0x00000000040672ca */ /* 0x000fe200000e0000 */
[----:B------:R-:W-:Y:S01]  /*12e40*/  UMOV UR4, UR16 ;  /* 0x0000001000047c82 */ /* 0x000fe20008000000 */
[----:B------:R-:W-:Y:S01]  /*12e50*/  R2UR UR7, R5 ;  /* 0x00000000050772ca */ /* 0x000fe200000e0000 */
[----:B------:R-:W-:Y:S01]  /*12e60*/  UMOV UR5, UR17 ;  /* 0x0000001100057c82 */ /* 0x000fe20008000000 */
[----:B------:R-:W-:-:S02]  /*12e70*/  VIADD R4, R2, 0x180 ;  /* 0x0000018002047836 */ /* 0x000fc40000000000 */
[----:B------:R-:W-:Y:S02]  /*12e80*/  IMAD.MOV.U32 R5, RZ, RZ, 0x40000040 ;  /* 0x40000040ff057424 */ /* 0x000fe400078e00ff */
[--C-:B------:R-:W-:Y:S01]  /*12e90*/  IMAD.MOV.U32 R101, RZ, RZ, R119.reuse ;  /* 0x000000ffff657224 */ /* 0x100fe200078e0077 */
[----:B------:R-:W-:Y:S01]  /*12ea0*/  R2UR UR10, R4 ;  /* 0x00000000040a72ca */ /* 0x000fe200000e0000 */
[----:B------:R-:W-:Y:S01]  /*12eb0*/  VIADD R4, R2, 0x280 ;  /* 0x0000028002047836 */ /* 0x000fe20000000000 */
[----:B------:R-:W-:Y:S01]  /*12ec0*/  R2UR UR11, R5 ;  /* 0x00000000050b72ca */ /* 0x000fe200000e0000 */
[----:B------:R-:W-:Y:S02]  /*12ed0*/  IMAD.MOV.U32 R5, RZ, RZ, 0x40000040 ;  /* 0x40000040ff057424 */ /* 0x000fe400078e00ff */
        /* <DEDUP_REMOVED lines=28> */
[----:B------:R-:W-:Y:S02]  /*130a0*/  UMOV UR9, UR23 ;  /* 0x0000001700097c82 */ /* 0x000fe40008000000 */
[----:B------:R-:W-:Y:S02]  /*130b0*/  WARPGROUP.DEPBAR.LE gsb0, 0x0 ;  /* 0x00008000000079c5 */ /* 0x000fe40000010000 */
[----:B------:R-:W-:-:S06]  /*130c0*/  WARPGROUP.ARRIVE ;  /* 0x00000000000079c5 */ /* 0x000fcc0000000000 */
[----:B------:R-:W-:Y:S01]  /*130d0*/  HGMMA.64x16x16.F32.BF16 R40, gdesc[UR12], RZ, !UPT, gsb0 ;  /* 0x002000000c2879f0 */ /* 0x000fe2000c0018ff */
[----:B------:R-:W-:Y:S02]  /*130e0*/  UMOV UR13, UR23 ;  /* 0x00000017000d7c82 */ /* 0x000fe40008000000 */
[----:B------:R-:W-:Y:S02]  /*130f0*/  WARPGROUP.DEPBAR.LE gsb0, 0x0 ;  /* 0x00008000000079c5 */ /* 0x000fe40000010000 */
[----:B------:R-:W-:-:S06]  /*13100*/  WARPGROUP.ARRIVE ;  /* 0x00000000000079c5 */ /* 0x000fcc0000000000 */
[----:B------:R-:W-:Y:S01]  /*13110*/  HGMMA.64x16x16.F32.BF16 R32, gdesc[UR4], RZ, !UPT, gsb0 ;  /* 0x00200000042079f0 */ /* 0x000fe2000c0018ff */
        /* <DEDUP_REMOVED lines=8> */
[----:B------:R-:W-:Y:S01]  /*131a0*/  R2UR UR10, R4 ;  /* 0x00000000040a72ca */ /* 0x000fe200000e0000 */
[----:B------:R-:W-:Y:S01]  /*131b0*/  UMOV UR4, UR22 ;  /* 0x0000001600047c82 */ /* 0x000fe20008000000 */
[----:B------:R-:W-:Y:S01]  /*131c0*/  R2UR UR11, R5 ;  /* 0x00000000050b72ca */ /* 0x000fe200000e0000 */
[----:B------:R-:W-:Y:S01]  /*131d0*/  UMOV UR8, UR22 ;  /* 0x0000001600087c82 */ /* 0x000fe20008000000 */
[----:B------:R-:W-:Y:S01]  /*131e0*/  VIADD R4, R2, 0x182 ;  /* 0x0000018202047836 */ /* 0x000fe20000000000 */
[----:B------:R-:W-:Y:S01]  /*131f0*/  UMOV UR12, UR22 ;  /* 0x00000016000c7c82 */ /* 0x000fe20008000000 */
[----:B------:R-:W-:-:S02]  /*13200*/  IMAD.MOV.U32 R5, RZ, RZ, 0x40000040 ;  /* 0x40000040ff057424 */ /* 0x000fc400078e00ff */
[----:B------:R-:W-:Y:S01]  /*13210*/  IMAD.U32 R10, RZ, RZ, UR24 ;  /* 0x00000018ff0a7e24 */ /* 0x000fe2000f8e00ff */
[----:B------:R-:W-:Y:S01]  /*13220*/  R2UR UR14, R4 ;  /* 0x00000000040e72ca */ /* 0x000fe200000e0000 */
[----:B------:R-:W-:Y:S01]  /*13230*/  VIADD R4, R2, 0x282 ;  /* 0x0000028202047836 */ /* 0x000fe20000000000 */
[----:B------:R-:W-:Y:S01]  /*13240*/  R2UR UR15, R5 ;  /* 0x00000000050f72ca */ /* 0x000fe200000e0000 */
[----:B------:R-:W-:Y:S01]  /*13250*/  IMAD.MOV.U32 R5, RZ, RZ, 0x40000040 ;  /* 0x40000040ff057424 */ /* 0x000fe200078e00ff */
        /* <DEDUP_REMOVED lines=106> */
[----:B------:R-:W-:Y:S03]  /*13900*/  HGMMA.64x16x16.F32.BF16 R48, gdesc[UR16], R48, gsb0 ;  /* 0x00200000103079f0 */ /* 0x000fe60008001830 */
        /* <DEDUP_REMOVED lines=25> */
[----:B------:R-:W-:Y:S01]  /*13aa0*/  UMOV UR12, UR24 ;  /* 0x00000018000c7c82 */ /* 0x000fe20008000000 */
[----:B------:R-:W-:Y:S01]  /*13ab0*/  UMOV UR13, UR25 ;  /* 0x00000019000d7c82 */ /* 0x000fe20008000000 */
[----:B------:R-:W-:Y:S01]  /*13ac0*/  UMOV UR4, UR12 ;  /* 0x0000000c00047c82 */ /* 0x000fe20008000000 */
[----:B------:R-:W-:Y:S01]  /*13ad0*/  UMOV UR5, UR13 ;  /* 0x0000000d00057c82 */ /* 0x000fe20008000000 */
[----:B------:R-:W-:Y:S01]  /*13ae0*/  UMOV UR8, UR12 ;  /* 0x0000000c00087c82 */ /* 0x000fe20008000000 */
[----:B------:R-:W-:Y:S01]  /*13af0*/  UMOV UR9, UR13 ;  /* 0x0000000d00097c82 */ /* 0x000fe20008000000 */
        /* <DEDUP_REMOVED lines=180> */
[----:B------:R0:W-:Y:S02]  /*14640*/  STL.64 [R1], R10 ;  /* 0x0000000a01007387 */ /* 0x0001e40000100a00 */
[----:B0-----:R-:W-:Y:S01]  /*14650*/  IMAD R10, R213, 0x80, R225 ;  /* 0x00000080d50a7824 */ /* 0x001fe200078e02e1 */
        /* <DEDUP_REMOVED lines=325> */
[----:B------:R-:W-:Y:S01]  /*15ab0*/  IADD3 R5, -R215, 0x71, R0 ;  /* 0x00000071d7057810 */ /* 0x000fe20007ffe100 */
[C---:B------:R-:W-:Y:S02]  /*15ac0*/  VIADD R4, R2.reuse, 0x906 ;  /* 0x0000090602047836 */ /* 0x040fe40000000000 */
[----:B------:R-:W-:Y:S02]  /*15ad0*/  VIADD R2, R2, 0xa06 ;  /* 0x00000a0602027836 */ /* 0x000fe40000000000 */
[----:B------:R-:W-:Y:S01]  /*15ae0*/  IMAD R81, R224, -0x2, R5 ;  /* 0xfffffffee0517824 */ /* 0x000fe200078e0205 */
[----:B------:R-:W-:Y:S01]  /*15af0*/  R2UR UR10, R4 ;  /* 0x00000000040a72ca */ /* 0x000fe200000e0000 */
[----:B------:R-:W-:-:S05]  /*15b00*/  IMAD.MOV.U32 R5, RZ, RZ, 0x40000040 ;  /* 0x40000040ff057424 */ /* 0x000fca00078e00ff */
[----:B------:R-:W-:Y:S01]  /*15b10*/  R2UR UR11, R5 ;  /* 0x00000000050b72ca */ /* 0x000fe200000e0000 */
[----:B------:R-:W-:Y:S02]  /*15b20*/  WARPGROUP.DEPBAR.LE gsb0, 0x0 ;  /* 0x00008000000079c5 */ /* 0x000fe40000010000 */
[----:B------:R-:W-:-:S06]  /*15b30*/  WARPGROUP.ARRIVE ;  /* 0x00000000000079c5 */ /* 0x000fcc0000000000 */
[----:B------:R-:W-:Y:S01]  /*15b40*/  HGMMA.64x16x16.F32.BF16 R56, gdesc[UR4], R56, gsb0 ;  /* 0x00200000043879f0 */ /* 0x000fe20008001838 */
[----:B------:R-:W-:Y:S01]  /*15b50*/  R2UR UR6, R8 ;  /* 0x00000000080672ca */ /* 0x000fe200000e0000 */
[----:B------:R-:W-:Y:S01]  /*15b60*/  UMOV UR4, UR36 ;  /* 0x0000002400047c82 */ /* 0x000fe20008000000 */
[----:B------:R-:W-:Y:S01]  /*15b70*/  R2UR UR7, R9 ;  /* 0x00000000090772ca */ /* 0x000fe200000e0000 */
[----:B------:R-:W-:Y:S01]  /*15b80*/  UMOV UR5, UR37 ;  /* 0x0000002500057c82 */ /* 0x000fe20008000000 */
[----:B------:R-:W-:Y:S01]  /*15b90*/  IMAD R8, R224, -0x2, R3 ;  /* 0xfffffffee0087824 */ /* 0x000fe200078e0203 */
[----:B------:R-:W-:-:S04]  /*15ba0*/  IADD3 R3, R81, 0x8, R10 ;  /* 0x0000000851037810 */ /* 0x000fc80007ffe00a */
[----:B------:R-:W-:Y:S01]  /*15bb0*/  VIMNMX R0, R8, R3, PT ;  /* 0x0000000308007248 */ /* 0x000fe20003fe0100 */
[----:B------:R-:W-:-:S03]  /*15bc0*/  IMAD.MOV.U32 R3, RZ, RZ, 0x40000040 ;  /* 0x40000040ff037424 */ /* 0x000fc600078e00ff */
[C---:B------:R-:W-:Y:S02]  /*15bd0*/  ISETP.GT.AND P2, PT, R0.reuse, RZ, PT ;  /* 0x000000ff0000720c */ /* 0x040fe40003f44270 */
[C---:B------:R-:W-:Y:S02]  /*15be0*/  ISETP.GT.AND P3, PT, R0.reuse, 0x1, PT ;  /* 0x000000010000780c */ /* 0x040fe40003f64270 */
[----:B------:R-:W-:Y:S02]  /*15bf0*/  ISETP.GT.AND P4, PT, R0, 0x8, PT ;  /* 0x000000080000780c */ /* 0x000fe40003f84270 */
[----:B------:R-:W-:Y:S01]  /*15c00*/  FSEL R83, R74, -INF , P2 ;  /* 0xff8000004a537808 */ /* 0x000fe20001000000 */
[----:B------:R-:W-:Y:S01]  /*15c10*/  IMAD.MOV.U32 R74, RZ, RZ, R119 ;  /* 0x000000ffff4a7224 */ /* 0x000fe200078e0077 */
[----:B------:R-:W-:Y:S02]  /*15c20*/  FSEL R75, R75, -INF , P3 ;  /* 0xff8000004b4b7808 */ /* 0x000fe40001800000 */
[----:B------:R-:W-:-:S02]  /*15c30*/  ISETP.GT.AND P2, PT, R0, 0x9, PT ;  /* 0x000000090000780c */ /* 0x000fc40003f44270 */
[----:B------:R-:W-:Y:S01]  /*15c40*/  FSEL R85, R78, -INF , P4 ;  /* 0xff8000004e557808 */ /* 0x000fe20002000000 */
[----:B------:R-:W-:Y:S01]  /*15c50*/  IMAD.MOV.U32 R78, RZ, RZ, R119 ;  /* 0x000000ffff4e7224 */ /* 0x000fe200078e0077 */
[----:B------:R-:W-:Y:S02]  /*15c60*/  FMNMX.FTZ R4, R83, R75, !PT ;  /* 0x0000004b53047209 */ /* 0x000fe40007810000 */
[C---:B------:R-:W-:Y:S02]  /*15c70*/  ISETP.GT.AND P3, PT, R0.reuse, 0x10, PT ;  /* 0x000000100000780c */ /* 0x040fe40003f64270 */
[----:B------:R-:W-:Y:S02]  /*15c80*/  FSEL R79, R79, -INF , P2 ;  /* 0xff8000004f4f7808 */ /* 0x000fe40001000000 */
[----:B------:R-:W-:Y:S02]  /*15c90*/  FMNMX.FTZ R4, R85, R4, !PT ;  /* 0x0000000455047209 */ /* 0x000fe40007810000 */
        /* <DEDUP_REMOVED lines=10> */
[----:B------:R-:W-:Y:S02]  /*15d40*/  WARPGROUP.DEPBAR.LE gsb0, 0x0 ;  /* 0x00008000000079c5 */ /* 0x000fe40000010000 */
[----:B------:R-:W-:Y:S01]  /*15d50*/  WARPGROUP.ARRIVE ;  /* 0x00000000000079c5 */ /* 0x000fe20000000000 */
[----:B------:R-:W-:Y:S02]  /*15d60*/  FMNMX.FTZ R4, R89, R4, !PT ;  /* 0x0000000459047209 */ /* 0x000fe40007810000 */
[----:B------:R-:W-:Y:S02]  /*15d70*/  ISETP.GT.AND P4, PT, R0, 0x20, PT ;  /* 0x000000200000780c */ /* 0x000fe40003f84270 */
[----:B------:R-:W-:Y:S01]  /*15d80*/  FSEL R93, R71, -INF , P2 ;  /* 0xff800000475d7808 */ /* 0x000fe20001000000 */
[----:B------:R-:W-:Y:S01]  /*15d90*/  HGMMA.64x16x16.F32.BF16 R48, gdesc[UR4], R48, gsb0 ;  /* 0x00200000043079f0 */ /* 0x000fe20008001830 */
[----:B------:R-:W-:Y:S01]  /*15da0*/  R2UR UR6, R12 ;  /* 0x000000000c0672ca */ /* 0x000fe200000e0000 */
[----:B------:R-:W-:Y:S01]  /*15db0*/  UMOV UR4, UR36 ;  /* 0x0000002400047c82 */ /* 0x000fe20008000000 */
[----:B------:R-:W-:Y:S01]  /*15dc0*/  R2UR UR7, R13 ;  /* 0x000000000d0772ca */ /* 0x000fe200000e0000 */
[----:B------:R-:W-:Y:S01]  /*15dd0*/  UMOV UR5, UR37 ;  /* 0x0000002500057c82 */ /* 0x000fe20008000000 */
[----:B------:R-:W-:-:S02]  /*15de0*/  FMNMX.FTZ R4, R91, R4, !PT ;  /* 0x000000045b047209 */ /* 0x000fc40007810000 */
[----:B------:R-:W-:Y:S02]  /*15df0*/  ISETP.GT.AND P2, PT, R0, 0x21, PT ;  /* 0x000000210000780c */ /* 0x000fe40003f44270 */
[----:B------:R-:W-:Y:S01]  /*15e00*/  FSEL R95, R58, -INF , P4 ;  /* 0xff8000003a5f7808 */ /* 0x000fe20002000000 */
[----:B------:R-:W-:Y:S01]  /*15e10*/  IMAD.MOV.U32 R58, RZ, RZ, R119 ;  /* 0x000000ffff3a7224 */ /* 0x000fe200078e0077 */
[----:B------:R-:W-:Y:S02]  /*15e20*/  FMNMX.FTZ R4, R93, R4, !PT ;  /* 0x000000045d047209 */ /* 0x000fe40007810000 */
[----:B------:R-:W-:Y:S02]  /*15e30*/  ISETP.GT.AND P3, PT, R0, 0x28, PT ;  /* 0x000000280000780c */ /* 0x000fe40003f64270 */
[----:B------:R-:W-:Y:S02]  /*15e40*/  FSEL R97, R59, -INF , P2 ;  /* 0xff8000003b617808 */ /* 0x000fe40001000000 */
        /* <DEDUP_REMOVED lines=9> */
[----:B------:R-:W-:Y:S01]  /*15ee0*/  FMNMX.FTZ R4, R63, R4, !PT ;  /* 0x000000043f047209 */ /* 0x000fe20007810000 */
[----:B------:R-:W-:Y:S02]  /*15ef0*/  WARPGROUP.DEPBAR.LE gsb0, 0x0 ;  /* 0x00008000000079c5 */ /* 0x000fe40000010000 */
[----:B------:R-:W-:Y:S01]  /*15f00*/  WARPGROUP.ARRIVE ;  /* 0x00000000000079c5 */ /* 0x000fe20000000000 */
[----:B------:R-:W-:Y:S01]  /*15f10*/  FSEL R13, R50, -INF , P3 ;  /* 0xff800000320d7808 */ /* 0x000fe20001800000 */
[----:B------:R-:W-:Y:S01]  /*15f20*/  IMAD.MOV.U32 R50, RZ, RZ, R119 ;  /* 0x000000ffff327224 */ /* 0x000fe200078e0077 */
[----:B------:R-:W-:Y:S02]  /*15f30*/  ISETP.GT.AND P3, PT, R0, 0x38, PT ;  /* 0x000000380000780c */ /* 0x000fe40003f64270 */
[----:B------:R-:W-:Y:S01]  /*15f40*/  FSEL R51, R51, -INF , P2 ;  /* 0xff80000033337808 */ /* 0x000fe20001000000 */
[----:B------:R-:W-:Y:S01]  /*15f50*/  HGMMA.64x16x16.F32.BF16 R40, gdesc[UR8], R40, gsb0 ;  /* 0x00200000082879f0 */ /* 0x000fe20008001828 */
[----:B------:R-:W-:-:S02]  /*15f60*/  FMNMX.FTZ R4, R13, R4, !PT ;  /* 0x000000040d047209 */ /* 0x000fc40007810000 */
[C---:B------:R-:W-:Y:S02]  /*15f70*/  ISETP.GT.AND P2, PT, R0.reuse, 0x39, PT ;  /* 0x000000390000780c */ /* 0x040fe40003f44270 */
[----:B------:R-:W-:Y:S02]  /*15f80*/  FMNMX.FTZ R4, R51, R4, !PT ;  /* 0x0000000433047209 */ /* 0x000fe40007810000 */
[----:B------:R-:W-:Y:S02]  /*15f90*/  FSEL R55, R55, -INF , P2 ;  /* 0xff80000037377808 */ /* 0x000fe40001000000 */
[----:B------:R-:W-:Y:S01]  /*15fa0*/  ISETP.GT.AND P2, PT, R0, 0x41, PT ;  /* 0x000000410000780c */ /* 0x000fe20003f44270 */
[----:B------:R-:W-:Y:S02]  /*15fb0*/  WARPGROUP.DEPBAR.LE gsb0, 0x0 ;  /* 0x00008000000079c5 */ /* 0x000fe40000010000 */
[----:B------:R-:W-:Y:S01]  /*15fc0*/  WARPGROUP.ARRIVE ;  /* 0x00000000000079c5 */ /* 0x000fe20000000000 */
[----:B------:R-:W-:-:S02]  /*15fd0*/  FSEL R43, R43, -INF , P2 ;  /* 0xff8000002b2b7808 */ /* 0x000fc40001000000 */
[----:B------:R-:W-:-:S03]  /*15fe0*/  ISETP.GT.AND P2, PT, R0, 0x49, PT ;  /* 0x000000490000780c */ /* 0x000fc60003f44270 */
[----:B------:R-:W-:Y:S01]  /*15ff0*/  HGMMA.64x16x16.F32.BF16 R32, gdesc[UR4], R32, gsb0 ;  /* 0x00200000042079f0 */ /* 0x000fe20008001820 */
[----:B------:R-:W-:Y:S01]  /*16000*/  R2UR UR6, R2 ;  /* 0x00000000020672ca */ /* 0x000fe200000e0000 */
[----:B------:R-:W-:Y:S01]  /*16010*/  UMOV UR4, UR36 ;  /* 0x0000002400047c82 */ /* 0x000fe20008000000 */
[----:B------:R-:W-:Y:S01]  /*16020*/  R2UR UR7, R3 ;  /* 0x00000000030772ca */ /* 0x000fe200000e0000 */
[----:B------:R-:W-:Y:S01]  /*16030*/  UMOV UR5, UR37 ;  /* 0x0000002500057c82 */ /* 0x000fe20008000000 */
[----:B------:R-:W-:Y:S01]  /*16040*/  FSEL R3, R54, -INF , P3 ;  /* 0xff80000036037808 */ /* 0x000fe20001800000 */
[----:B------:R-:W-:Y:S01]  /*16050*/  IMAD.MOV.U32 R54, RZ, RZ, R119 ;  /* 0x000000ffff367224 */ /* 0x000fe200078e0077 */
[----:B------:R-:W-:Y:S02]  /*16060*/  ISETP.GT.AND P3, PT, R0, 0x40, PT ;  /* 0x000000400000780c */ /* 0x000fe40003f64270 */
[----:B------:R-:W-:Y:S02]  /*16070*/  FMNMX.FTZ R4, R3, R4, !PT ;  /* 0x0000000403047209 */ /* 0x000fe40007810000 */
[----:B------:R-:W-:-:S02]  /*16080*/  FSEL R5, R42, -INF , P3 ;  /* 0xff8000002a057808 */ /* 0x000fc40001800000 */
[----:B------:R-:W-:Y:S02]  /*16090*/  FMNMX.FTZ R4, R55, R4, !PT ;  /* 0x0000000437047209 */ /* 0x000fe40007810000 */
[----:B------:R-:W-:Y:S02]  /*160a0*/  ISETP.GT.AND P3, PT, R0, 0x48, PT ;  /* 0x000000480000780c */ /* 0x000fe40003f64270 */
[----:B------:R-:W-:Y:S02]  /*160b0*/  FMNMX.FTZ R4, R5, R4, !PT ;  /* 0x0000000405047209 */ /* 0x000fe40007810000 */
[----:B------:R-:W-:Y:S02]  /*160c0*/  FSEL R7, R46, -INF , P3 ;  /* 0xff8000002e077808 */ /* 0x000fe40001800000 */
[----:B------:R-:W-:Y:S02]  /*160d0*/  FMNMX.FTZ R4, R43, R4, !PT ;  /* 0x000000042b047209 */ /* 0x000fe40007810000 */
[----:B------:R-:W-:-:S02]  /*160e0*/  ISETP.GT.AND P3, PT, R0, 0x50, PT ;  /* 0x000000500000780c */ /* 0x000fc40003f64270 */
        /* <DEDUP_REMOVED lines=10> */
[----:B------:R-:W-:Y:S01]  /*16190*/  FMNMX.FTZ R4, R9, R4, !PT ;  /* 0x0000000409047209 */ /* 0x000fe20007810000 */
[----:B------:R-:W-:Y:S01]  /*161a0*/  ULDC UR4, c[0x0][0x988] ;  /* 0x0002620000047ab9 */ /* 0x000fe20000000800 */
[----:B------:R-:W-:Y:S02]  /*161b0*/  ISETP.GT.AND P2, PT, R0, 0x59, PT ;  /* 0x000000590000780c */ /* 0x000fe40003f44270 */
[----:B------:R-:W-:Y:S02]  /*161c0*/  FSEL R11, R38, -INF , P3 ;  /* 0xff800000260b7808 */ /* 0x000fe40001800000 */
[----:B------:R-:W-:-:S02]  /*161d0*/  FMNMX.FTZ R4, R35, R4, !PT ;  /* 0x0000000423047209 */ /* 0x000fc40007810000 */
[C---:B------:R-:W-:Y:S02]  /*161e0*/  ISETP.GT.AND P3, PT, R0.reuse, 0x60, PT ;  /* 0x000000600000780c */ /* 0x040fe40003f64270 */
[----:B------:R-:W-:Y:S02]  /*161f0*/  FSEL R39, R39, -INF , P2 ;  /* 0xff80000027277808 */ /* 0x000fe40001000000 */
[----:B------:R-:W-:Y:S02]  /*16200*/  FMNMX.FTZ R4, R11, R4, !PT ;  /* 0x000000040b047209 */ /* 0x000fe40007810000 */
[----:B------:R-:W-:Y:S02]  /*16210*/  ISETP.GT.AND P2, PT, R0, 0x61, PT ;  /* 0x000000610000780c */ /* 0x000fe40003f44270 */
[----:B------:R-:W-:Y:S02]  /*16220*/  FMNMX.FTZ R4, R39, R4, !PT ;  /* 0x0000000427047209 */ /* 0x000fe40007810000 */
[----:B------:R-:W-:-:S04]  /*16230*/  VIADDMNMX R34, R10, R81, R8, PT ;  /* 0x000000510a227246 */ /* 0x000fc80003800108 */
[----:B------:R-:W-:Y:S01]  /*16240*/  ISETP.GT.AND P4, PT, R34, 0x8, PT ;  /* 0x000000082200780c */ /* 0x000fe20003f84270 */
[----:B------:R-:W-:Y:S02]  /*16250*/  WARPGROUP.DEPBAR.LE gsb0, 0x0 ;  /* 0x00008000000079c5 */ /* 0x000fe40000010000 */
        /* <DEDUP_REMOVED lines=12> */
[----:B------:R-:W-:-:S05]  /*16320*/  FMNMX.FTZ R2, R31, R4, !PT ;  /* 0x000000041f027209 */ /* 0x000fca0007810000 */
[----:B------:R-:W1:Y:S02]  /*16330*/  SHFL.BFLY PT, R67, R2, 0x2, 0x1f ;  /* 0x0c401f0002437f89 */ /* 0x000e6400000e0000 */
        /* <DEDUP_REMOVED lines=14> */
[----:B------:R-:W-:Y:S01]  /*16420*/  IMAD.MOV.U32 R76, RZ, RZ, R119 ;  /* 0x000000ffff4c7224 */ /* 0x000fe200078e0077 */
[C---:B------:R-:W-:Y:S01]  /*16430*/  FSETP.NEU.FTZ.AND P2, PT, R4.reuse, -INF , PT ;  /* 0xff8000000400780b */ /* 0x040fe20003f5d000 */
[----:B------:R-:W-:Y:S01]  /*16440*/  FMUL.FTZ R26, R4, R0 ;  /* 0x00000000041a7220 */ /* 0x000fe20000410000 */
[----:B------:R-:W-:-:S02]  /*16450*/  FSEL R49, R49, -INF , P3 ;  /* 0xff80000031317808 */ /* 0x000fc40001800000 */
[----:B------:R-:W-:Y:S02]  /*16460*/  ISETP.GT.AND P3, PT, R34, 0x39, PT ;  /* 0x000000392200780c */ /* 0x000fe40003f64270 */
[----:B------:R-:W-:Y:S02]  /*16470*/  FSEL R26, R26, RZ, P2 ;  /* 0x000000ff1a1a7208 */ /* 0x000fe40001000000 */
[----:B------:R-:W-:-:S03]  /*16480*/  ISETP.GT.AND P2, PT, R34, RZ, PT ;  /* 0x000000ff2200720c */ /* 0x000fc60003f44270 */
[-CC-:B------:R-:W-:Y:S01]  /*16490*/  FFMA.FTZ R8, R75, R0.reuse, -R26.reuse ;  /* 0x000000004b087223 */ /* 0x180fe2000001081a */
[----:B------:R-:W-:Y:S01]  /*164a0*/  FSEL R71, R72, -INF , P2 ;  /* 0xff80000048477808 */ /* 0x000fe20001000000 */
[-CC-:B------:R-:W-:Y:S01]  /*164b0*/  FFMA.FTZ R14, R79, R0.reuse, -R26.reuse ;  /* 0x000000004f0e7223 */ /* 0x180fe2000001081a */
[C---:B------:R-:W-:Y:S01]  /*164c0*/  ISETP.GT.AND P2, PT, R34.reuse, 0x9, PT ;  /* 0x000000092200780c */ /* 0x040fe20003f44270 */
[--C-:B------:R-:W-:Y:S01]  /*164d0*/  FFMA.FTZ R201, R83, R0, -R26.reuse ;  /* 0x0000000053c97223 */ /* 0x100fe2000001081a */
[----:B------:R-:W-:Y:S01]  /*164e0*/  FMNMX.FTZ R10, R71, R2, !PT ;  /* 0x00000002470a7209 */ /* 0x000fe20007810000 */
[-CC-:B------:R-:W-:Y:S01]  /*164f0*/  FFMA.FTZ R203, R85, R0.reuse, -R26.reuse ;  /* 0x0000000055cb7223 */ /* 0x180fe2000001081a */
[----:B------:R-:W-:Y:S01]  /*16500*/  FSEL R77, R77, -INF , P2 ;  /* 0xff8000004d4d7808 */ /* 0x000fe20001000000 */
[-CC-:B------:R-:W-:Y:S01]  /*16510*/  FFMA.FTZ R197, R87, R0.reuse, -R26.reuse ;  /* 0x0000000057c57223 */ /* 0x180fe2000001081a */
[----:B------:R-:W-:Y:S01]  /*16520*/  ISETP.GT.AND P2, PT, R34, 0x10, PT ;  /* 0x000000102200780c */ /* 0x000fe20003f44270 */
[--C-:B------:R-:W-:Y:S01]  /*16530*/  FFMA.FTZ R199, R91, R0, -R26.reuse ;  /* 0x000000005bc77223 */ /* 0x100fe2000001081a */
[----:B------:R-:W-:Y:S01]  /*16540*/  FMNMX.FTZ R10, R67, R10, !PT ;  /* 0x0000000a430a7209 */ /* 0x000fe20007810000 */
[-CC-:B------:R-:W-:Y:S01]  /*16550*/  FFMA.FTZ R89, R89, R0.reuse, -R26.reuse ;  /* 0x0000000059597223 */ /* 0x180fe2000001081a */
[----:B------:R-:W-:Y:S01]  /*16560*/  FSEL R73, R64, -INF , P2 ;  /* 0xff80000040497808 */ /* 0x000fe20001000000 */
[--C-:B------:R-:W-:Y:S01]  /*16570*/  FFMA.FTZ R195, R59, R0, -R26.reuse ;  /* 0x000000003bc37223 */ /* 0x100fe2000001081a */
[----:B------:R-:W-:Y:S01]  /*16580*/  FMNMX.FTZ R10, R77, R10, !PT ;  /* 0x0000000a4d0a7209 */ /* 0x000fe20007810000 */
        /* <DEDUP_REMOVED lines=20> */
[-CC-:B------:R-:W-:Y:S01]  /*166d0*/  FFMA.FTZ R93, R93, R0.reuse, -R26.reuse ;  /* 0x000000005d5d7223 */ /* 0x180fe2000001081a */
[----:B------:R-:W-:Y:S01]  /*166e0*/  FSEL R81, R60, -INF , P2 ;  /* 0xff8000003c517808 */ /* 0x000fe20001000000 */
[--C-:B------:R-:W-:Y:S01]  /*166f0*/  FFMA.FTZ R193, R95, R0, -R26.reuse ;  /* 0x000000005fc17223 */ /* 0x100fe2000001081a */
[----:B------:R-:W-:Y:S01]  /*16700*/  ISETP.GT.AND P2, PT, R34, 0x30, PT ;  /* 0x000000302200780c */ /* 0x000fe20003f44270 */
[----:B------:R-:W2:Y:S01]  /*16710*/  MUFU.EX2 R8, R8 ;  /* 0x0000000800087308 */ /* 0x000ea20000000800 */
[----:B-1----:R-:W-:Y:S01]  /*16720*/  FMNMX.FTZ R14, R57, R12, !PT ;  /* 0x0000000c390e7209 */ /* 0x002fe20007810000 */
[-CC-:B------:R-:W-:Y:S01]  /*16730*/  FFMA.FTZ R179, R21, R0.reuse, -R26.reuse ;  /* 0x0000000015b37223 */ /* 0x180fe2000001081a */
[----:B------:R-:W-:Y:S01]  /*16740*/  FSEL R83, R48, -INF , P2 ;  /* 0xff80000030537808 */ /* 0x000fe20001000000 */
[--C-:B------:R-:W-:Y:S01]  /*16750*/  FFMA.FTZ R97, R97, R0, -R26.reuse ;  /* 0x0000000061617223 */ /* 0x100fe2000001081a */
[----:B------:R-:W-:Y:S01]  /*16760*/  FMNMX.FTZ R14, R81, R14, !PT ;  /* 0x0000000e510e7209 */ /* 0x000fe20007810000 */
[----:B------:R-:W-:Y:S01]  /*16770*/  FFMA.FTZ R27, R27, R0, -R26 ;  /* 0x000000001b1b7223 */ /* 0x000fe2000001081a */
[----:B------:R-:W-:Y:S01]  /*16780*/  ISETP.GT.AND P2, PT, R34, 0x38, PT ;  /* 0x000000382200780c */ /* 0x000fe20003f44270 */
[----:B------:R1:W-:Y:S01]  /*16790*/  MUFU.EX2 R12, R89 ;  /* 0x00000059000c7308 */ /* 0x0003e20000000800 */
[----:B------:R-:W-:Y:S01]  /*167a0*/  FMNMX.FTZ R14, R61, R14, !PT ;  /* 0x0000000e3d0e7209 */ /* 0x000fe20007810000 */
[--C-:B------:R-:W-:Y:S01]  /*167b0*/  IMAD.MOV.U32 R95, RZ, RZ, R119.reuse ;  /* 0x000000ffff5f7224 */ /* 0x100fe200078e0077 */
[----:B------:R-:W-:Y:S01]  /*167c0*/  FSEL R85, R52, -INF , P2 ;  /* 0xff80000034557808 */ /* 0x000fe20001000000 */
[--C-:B------:R-:W-:Y:S01]  /*167d0*/  IMAD.MOV.U32 R72, RZ, RZ, R119.reuse ;  /* 0x000000ffff487224 */ /* 0x100fe200078e0077 */
[----:B------:R-:W-:Y:S01]  /*167e0*/  FMNMX.FTZ R14, R83, R14, !PT ;  /* 0x0000000e530e7209 */ /* 0x000fe20007810000 */
[--C-:B------:R-:W-:Y:S01]  /*167f0*/  IMAD.MOV.U32 R68, RZ, RZ, R119.reuse ;  /* 0x000000ffff447224 */ /* 0x100fe200078e0077 */
[----:B------:R-:W-:Y:S01]  /*16800*/  FSEL R87, R53, -INF , P3 ;  /* 0xff80000035577808 */ /* 0x000fe20001800000 */
[----:B------:R-:W3:Y:S01]  /*16810*/  MUFU.EX2 R203, R203 ;  /* 0x000000cb00cb7308 */ /* 0x000ee20000000800 */
[----:B------:R-:W-:Y:S01]  /*16820*/  FMNMX.FTZ R20, R49, R14, !PT ;  /* 0x0000000e31147209 */ /* 0x000fe20007810000 */
[--C-:B------:R-:W-:Y:S01]  /*16830*/  IMAD.MOV.U32 R64, RZ, RZ, R119.reuse ;  /* 0x000000ffff407224 */ /* 0x100fe200078e0077 */
[C---:B------:R-:W-:Y:S01]  /*16840*/  ISETP.GT.AND P2, PT, R34.reuse, 0x40, PT ;  /* 0x000000402200780c */ /* 0x040fe20003f44270 */
[--C-:B------:R-:W-:Y:S01]  /*16850*/  IMAD.MOV.U32 R60, RZ, RZ, R119.reuse ;  /* 0x000000ffff3c7224 */ /* 0x100fe200078e0077 */
[----:B------:R-:W-:Y:S01]  /*16860*/  FMNMX.FTZ R20, R85, R20, !PT ;  /* 0x0000001455147209 */ /* 0x000fe20007810000 */
[--C-:B------:R-:W-:Y:S01]  /*16870*/  IMAD.MOV.U32 R56, RZ, RZ, R119.reuse ;  /* 0x000000ffff387224 */ /* 0x100fe200078e0077 */
[----:B------:R-:W-:Y:S01]  /*16880*/  ISETP.GT.AND P3, PT, R34, 0x41, PT ;  /* 0x000000412200780c */ /* 0x000fe20003f64270 */
[----:B------:R-:W4:Y:S01]  /*16890*/  MUFU.EX2 R197, R197 ;  /* 0x000000c500c57308 */ /* 0x000f220000000800 */
[----:B------:R-:W-:Y:S01]  /*168a0*/  FSEL R91, R40, -INF , P2 ;  /* 0xff800000285b7808 */ /* 0x000fe20001000000 */
[--C-:B------:R-:W-:Y:S01]  /*168b0*/  IMAD.MOV.U32 R52, RZ, RZ, R119.reuse ;  /* 0x000000ffff347224 */ /* 0x100fe200078e0077 */
[----:B------:R-:W-:Y:S01]  /*168c0*/  FMNMX.FTZ R20, R87, R20, !PT ;  /* 0x0000001457147209 */ /* 0x000fe20007810000 */
[----:B------:R-:W-:Y:S01]  /*168d0*/  IMAD.MOV.U32 R48, RZ, RZ, R119 ;  /* 0x000000ffff307224 */ /* 0x000fe200078e0077 */
[----:B------:R-:W-:-:S02]  /*168e0*/  ISETP.GT.AND P2, PT, R34, 0x48, PT ;  /* 0x000000482200780c */ /* 0x000fc40003f44270 */
[----:B------:R-:W-:Y:S01]  /*168f0*/  FSEL R53, R41, -INF , P3 ;  /* 0xff80000029357808 */ /* 0x000fe20001800000 */
[----:B------:R-:W5:Y:S01]  /*16900*/  MUFU.EX2 R199, R199 ;  /* 0x000000c700c77308 */ /* 0x000f620000000800 */
[----:B------:R-:W-:Y:S02]  /*16910*/  FMNMX.FTZ R20, R91, R20, !PT ;  /* 0x000000145b147209 */ /* 0x000fe40007810000 */
[----:B------:R-:W-:Y:S02]  /*16920*/  ISETP.GT.AND P3, PT, R34, 0x49, PT ;  /* 0x000000492200780c */ /* 0x000fe40003f64270 */
[----:B-1----:R-:W-:Y:S01]  /*16930*/  FSEL R89, R44, -INF , P2 ;  /* 0xff8000002c597808 */ /* 0x002fe20001000000 */
[----:B------:R-:W-:Y:S01]  /*16940*/  IMAD.IADD R44, R220, 0x1, -R215 ;  /* 0x00000001dc2c7824 */ /* 0x000fe200078e0ad7 */
[----:B------:R-:W-:Y:S01]  /*16950*/  FMNMX.FTZ R30, R53, R20, !PT ;  /* 0x00000014351e7209 */ /* 0x000fe20007810000 */
[----:B------:R1:W0:Y:S01]  /*16960*/  MUFU.EX2 R14, R93 ;  /* 0x0000005d000e7308 */ /* 0x0002220000000800 */
[----:B------:R-:W-:-:S02]  /*16970*/  FSEL R45, R45, -INF , P3 ;  /* 0xff8000002d2d7808 */ /* 0x000fc40001800000 */
[C---:B------:R-:W-:Y:S02]  /*16980*/  ISETP.GT.AND P2, PT, R34.reuse, 0x50, PT ;  /* 0x000000502200780c */ /* 0x040fe40003f44270 */
[----:B------:R-:W-:Y:S02]  /*16990*/  FMNMX.FTZ R30, R89, R30, !PT ;  /* 0x0000001e591e7209 */ /* 0x000fe40007810000 */
[----:B------:R-:W-:Y:S01]  /*169a0*/  ISETP.GT.AND P3, PT, R34, 0x51, PT ;  /* 0x000000512200780c */ /* 0x000fe20003f64270 */
[----:B------:R-:W-:Y:S01]  /*169b0*/  MUFU.EX2 R193, R193 ;  /* 0x000000c100c17308 */ /* 0x000fe20000000800 */
[----:B------:R-:W-:Y:S01]  /*169c0*/  FSEL R41, R32, -INF , P2 ;  /* 0xff80000020297808 */ /* 0x000fe20001000000 */
[----:B-1----:R-:W-:Y:S01]  /*169d0*/  IMAD.MOV.U32 R93, RZ, RZ, R119 ;  /* 0x000000ffff5d7224 */ /* 0x002fe200078e0077 */
[----:B------:R-:W-:Y:S02]  /*169e0*/  FMNMX.FTZ R30, R45, R30, !PT ;  /* 0x0000001e2d1e7209 */ /* 0x000fe40007810000 */
[----:B------:R-:W-:-:S02]  /*169f0*/  ISETP.GT.AND P2, PT, R34, 0x58, PT ;  /* 0x000000582200780c */ /* 0x000fc40003f44270 */
[----:B------:R-:W-:Y:S01]  /*16a00*/  FSEL R33, R33, -INF , P3 ;  /* 0xff80000021217808 */ /* 0x000fe20001800000 */
[----:B------:R1:W-:Y:S01]  /*16a10*/  MUFU.EX2 R20, R97 ;  /* 0x0000006100147308 */ /* 0x0003e20000000800 */
[----:B------:R-:W-:Y:S02]  /*16a20*/  FMNMX.FTZ R30, R41, R30, !PT ;  /* 0x0000001e291e7209 */ /* 0x000fe40007810000 */
[----:B------:R-:W-:Y:S02]  /*16a30*/  ISETP.GT.AND P3, PT, R34, 0x59, PT ;  /* 0x000000592200780c */ /* 0x000fe40003f64270 */
[----:B------:R-:W-:Y:S01]  /*16a40*/  FSEL R59, R36, -INF , P2 ;  /* 0xff800000243b7808 */ /* 0x000fe20001000000 */
[----:B------:R-:W-:Y:S01]  /*16a50*/  FFMA.FTZ R36, R63, R0, -R26 ;  /* 0x000000003f247223 */ /* 0x000fe2000001081a */
[----:B------:R-:W-:Y:S01]  /*16a60*/  FMNMX.FTZ R32, R33, R30, !PT ;  /* 0x0000001e21207209 */ /* 0x000fe20007810000 */
[----:B------:R-:W-:Y:S01]  /*16a70*/  MUFU.EX2 R195, R195 ;  /* 0x000000c300c37308 */ /* 0x000fe20000000800 */
[----:B------:R-:W-:Y:S01]  /*16a80*/  FSEL R37, R37, -INF , P3 ;  /* 0xff80000025257808 */ /* 0x000fe20001800000 */
[----:B-1----:R-:W-:Y:S01]  /*16a90*/  IMAD.MOV.U32 R97, RZ, RZ, R119 ;  /* 0x000000ffff617224 */ /* 0x002fe200078e0077 */
[----:B------:R-:W-:-:S02]  /*16aa0*/  ISETP.GT.AND P2, PT, R34, 0x60, PT ;  /* 0x000000602200780c */ /* 0x000fc40003f44270 */
[----:B------:R-:W-:Y:S02]  /*16ab0*/  FMNMX.FTZ R32, R59, R32, !PT ;  /* 0x000000203b207209 */ /* 0x000fe40007810000 */
[----:B------:R-:W-:Y:S01]  /*16ac0*/  ISETP.GT.AND P3, PT, R34, 0x61, PT ;  /* 0x000000612200780c */ /* 0x000fe20003f64270 */
[----:B------:R1:W-:Y:S01]  /*16ad0*/  MUFU.EX2 R30, R36 ;  /* 0x00000024001e7308 */ /* 0x0003e20000000800 */
[----:B------:R-:W-:Y:S01]  /*16ae0*/  FSEL R63, R24, -INF , P2 ;  /* 0xff800000183f7808 */ /* 0x000fe20001000000 */
[----:B------:R-:W-:Y:S01]  /*16af0*/  FFMA.FTZ R24, R51, R0, -R26 ;  /* 0x0000000033187223 */ /* 0x000fe2000001081a */
[----:B------:R-:W-:Y:S01]  /*16b00*/  FMNMX.FTZ R32, R37, R32, !PT ;  /* 0x0000002025207209 */ /* 0x000fe20007810000 */
[----:B------:R-:W-:Y:S01]  /*16b10*/  IMAD.MOV.U32 R51, RZ, RZ, R119 ;  /* 0x000000ffff337224 */ /* 0x000fe200078e0077 */
[----:B------:R-:W-:Y:S02]  /*16b20*/  ISETP.GT.AND P2, PT, R34, 0x68, PT ;  /* 0x000000682200780c */ /* 0x000fe40003f44270 */
[----:B------:R-:W-:Y:S01]  /*16b30*/  FSEL R25, R25, -INF , P3 ;  /* 0xff80000019197808 */ /* 0x000fe20001800000 */
[----:B------:R-:W-:Y:S01]  /*16b40*/  MUFU.EX2 R189, R189 ;  /* 0x000000bd00bd7308 */ /* 0x000fe20000000800 */
[----:B------:R-:W-:-:S02]  /*16b50*/  FMNMX.FTZ R32, R63, R32, !PT ;  /* 0x000000203f207209 */ /* 0x000fc40007810000 */
[----:B------:R-:W-:Y:S01]  /*16b60*/  ISETP.GT.AND P3, PT, R34, 0x69, PT ;  /* 0x000000692200780c */ /* 0x000fe20003f64270 */
[-CC-:B------:R-:W-:Y:S01]  /*16b70*/  FFMA.FTZ R34, R47, R0.reuse, -R26.reuse ;  /* 0x000000002f227223 */ /* 0x180fe2000001081a */
[----:B------:R-:W-:Y:S01]  /*16b80*/  FSEL R13, R28, -INF , P2 ;  /* 0xff8000001c0d7808 */ /* 0x000fe20001000000 */
[----:B------:R-:W-:Y:S01]  /*16b90*/  FFMA.FTZ R28, R55, R0, -R26 ;  /* 0x00000000371c7223 */ /* 0x000fe2000001081a */
[----:B------:R-:W-:Y:S01]  /*16ba0*/  FMNMX.FTZ R32, R25, R32, !PT ;  /* 0x0000002019207209 */ /* 0x000fe20007810000 */
[----:B------:R-:W-:Y:S01]  /*16bb0*/  MUFU.EX2 R24, R24 ;  /* 0x0000001800187308 */ /* 0x000fe20000000800 */
[----:B------:R-:W-:Y:S01]  /*16bc0*/  FSEL R29, R29, -INF , P3 ;  /* 0xff8000001d1d7808 */ /* 0x000fe20001800000 */
[--C-:B------:R-:W-:Y:S01]  /*16bd0*/  IMAD.MOV.U32 R55, RZ, RZ, R119.reuse ;  /* 0x000000ffff377224 */ /* 0x100fe200078e0077 */
[----:B------:R-:W-:Y:S01]  /*16be0*/  FMNMX.FTZ R32, R13, R32, !PT ;  /* 0x000000200d207209 */ /* 0x000fe20007810000 */
[----:B------:R-:W-:-:S03]  /*16bf0*/  IMAD.MOV.U32 R47, RZ, RZ, R119 ;  /* 0x000000ffff2f7224 */ /* 0x000fc600078e0077 */
[----:B------:R-:W-:Y:S01]  /*16c00*/  FMNMX.FTZ R3, R29, R32, !PT ;  /* 0x000000201d037209 */ /* 0x000fe20007810000 */
[--C-:B------:R-:W-:Y:S01]  /*16c10*/  FFMA.FTZ R32, R43, R0, -R26.reuse ;  /* 0x000000002b207223 */ /* 0x100fe2000001081a */
[----:B------:R-:W-:Y:S01]  /*16c20*/  MUFU.EX2 R191, R191 ;  /* 0x000000bf00bf7308 */ /* 0x000fe20000000800 */
[----:B------:R-:W-:Y:S02]  /*16c30*/  IMAD.MOV.U32 R43, RZ, RZ, R119 ;  /* 0x000000ffff2b7224 */ /* 0x000fe400078e0077 */
[----:B-1----:R-:W1:Y:S05]  /*16c40*/  SHFL.BFLY PT, R36, R3, 0x2, 0x1f ;  /* 0x0c401f0003247f89 */ /* 0x002e6a00000e0000 */
[----:B------:R-:W-:Y:S08]  /*16c50*/  MUFU.EX2 R28, R28 ;  /* 0x0000001c001c7308 */ /* 0x000ff00000000800 */
[----:B------:R-:W-:Y:S08]  /*16c60*/  MUFU.EX2 R185, R185 ;  /* 0x000000b900b97308 */ /* 0x000ff00000000800 */
[----:B------:R-:W-:Y:S01]  /*16c70*/  MUFU.EX2 R32, R32 ;  /* 0x0000002000207308 */ /* 0x000fe20000000800 */
[----:B-1----:R-:W-:Y:S01]  /*16c80*/  FMNMX.FTZ R7, R3, R36, !PT ;  /* 0x0000002403077209 */ /* 0x002fe20007810000 */
[-CC-:B------:R-:W-:Y:S01]  /*16c90*/  FFMA.FTZ R36, R35, R0.reuse, -R26.reuse ;  /* 0x0000000023247223 */ /* 0x180fe2000001081a */
[----:B------:R-:W-:-:S03]  /*16ca0*/  FFMA.FTZ R26, R31, R0, -R26 ;  /* 0x000000001f1a7223 */ /* 0x000fc6000001081a */
[----:B------:R-:W1:Y:S02]  /*16cb0*/  SHFL.BFLY PT, R40, R7, 0x1, 0x1f ;  /* 0x0c201f0007287f89 */ /* 0x000e6400000e0000 */
[----:B------:R-:W-:Y:S08]  /*16cc0*/  MUFU.EX2 R187, R187 ;  /* 0x000000bb00bb7308 */ /* 0x000ff00000000800 */
[----:B------:R-:W-:Y:S08]  /*16cd0*/  MUFU.EX2 R34, R34 ;  /* 0x0000002200227308 */ /* 0x000ff00000000800 */
[----:B------:R-:W-:Y:S01]  /*16ce0*/  MUFU.EX2 R181, R181 ;  /* 0x000000b500b57308 */ /* 0x000fe20000000800 */
[----:B-1----:R-:W-:-:S07]  /*16cf0*/  FMNMX.FTZ R5, R7, R40, !PT ;  /* 0x0000002807057209 */ /* 0x002fce0007810000 */
[----:B------:R-:W-:Y:S01]  /*16d00*/  MUFU.EX2 R36, R36 ;  /* 0x0000002400247308 */ /* 0x000fe20000000800 */
[C---:B------:R-:W-:Y:S01]  /*16d10*/  FSETP.NEU.FTZ.AND P2, PT, R5.reuse, -INF , PT ;  /* 0xff8000000500780b */ /* 0x040fe20003f5d000 */
[----:B------:R-:W-:-:S06]  /*16d20*/  FMUL.FTZ R3, R5, R0 ;  /* 0x0000000005037220 */ /* 0x000fcc0000410000 */
[----:B------:R1:W-:Y:S01]  /*16d30*/  MUFU.EX2 R40, R27 ;  /* 0x0000001b00287308 */ /* 0x0003e20000000800 */
[----:B------:R-:W-:-:S05]  /*16d40*/  FSEL R42, R3, RZ, P2 ;  /* 0x000000ff032a7208 */ /* 0x000fca0001000000 */
[-CC-:B------:R-:W-:Y:S01]  /*16d50*/  FFMA.FTZ R200, R71, R0.reuse, -R42.reuse ;  /* 0x0000000047c87223 */ /* 0x180fe2000001082a */
[-CC-:B------:R-:W-:Y:S01]  /*16d60*/  FFMA.FTZ R7, R2, R0.reuse, -R42.reuse ;  /* 0x0000000002077223 */ /* 0x180fe2000001082a */
[-C--:B------:R-:W-:Y:S01]  /*16d70*/  FFMA.FTZ R202, R67, R0.reuse, -R42 ;  /* 0x0000000043ca7223 */ /* 0x080fe2000001082a */
[----:B--2---:R-:W-:Y:S01]  /*16d80*/  FADD.FTZ R2, R201, R8 ;  /* 0x00000008c9027221 */ /* 0x004fe20000010000 */
[-CC-:B------:R-:W-:Y:S01]  /*16d90*/  FFMA.FTZ R9, R77, R0.reuse, -R42.reuse ;  /* 0x000000004d097223 */ /* 0x180fe2000001082a */
[-C--:B------:R-:W-:Y:S01]  /*16da0*/  FFMA.FTZ R196, R73, R0.reuse, -R42 ;  /* 0x0000000049c47223 */ /* 0x080fe2000001082a */
[----:B------:R-:W-:Y:S01]  /*16db0*/  MUFU.EX2 R200, R200 ;  /* 0x000000c800c87308 */ /* 0x000fe20000000800 */
[----:B---3--:R-:W-:Y:S01]  /*16dc0*/  FADD.FTZ R3, R203, R2 ;  /* 0x00000002cb037221 */ /* 0x008fe20000010000 */
[-CC-:B------:R-:W-:Y:S01]  /*16dd0*/  FFMA.FTZ R11, R65, R0.reuse, -R42.reuse ;  /* 0x00000000410b7223 */ /* 0x180fe2000001082a */
[-CC-:B------:R-:W-:Y:S01]  /*16de0*/  FFMA.FTZ R198, R75, R0.reuse, -R42.reuse ;  /* 0x000000004bc67223 */ /* 0x180fe2000001082a */
[----:B------:R-:W-:Y:S01]  /*16df0*/  FFMA.FTZ R15, R69, R0, -R42 ;  /* 0x00000000450f7223 */ /* 0x000fe2000001082a */
[----:B------:R-:W-:Y:S01]  /*16e00*/  FADD.FTZ R2, R10, R3 ;  /* 0x000000030a027221 */ /* 0x000fe20000010000 */
[----:B------:R-:W-:-:S02]  /*16e10*/  IMAD R3, R213, 0x80, R44 ;  /* 0x00000080d5037824 */ /* 0x000fc400078e022c */
[-C--:B------:R-:W-:Y:S01]  /*16e20*/  FFMA.FTZ R192, R79, R0.reuse, -R42 ;  /* 0x000000004fc07223 */ /* 0x080fe2000001082a */
[----:B------:R-:W2:Y:S01]  /*16e30*/  MUFU.EX2 R7, R7 ;  /* 0x0000000700077308 */ /* 0x000ea20000000800 */
[----:B----4-:R-:W-:Y:S01]  /*16e40*/  FADD.FTZ R35, R197, R2 ;  /* 0x00000002c5237221 */ /* 0x010fe20000010000 */
[-CC-:B------:R-:W-:Y:S01]  /*16e50*/  FFMA.FTZ R21, R57, R0.reuse, -R42.reuse ;  /* 0x0000000039157223 */ /* 0x180fe2000001082a */
[-CC-:B------:R-:W-:Y:S01]  /*16e60*/  FFMA.FTZ R194, R81, R0.reuse, -R42.reuse ;  /* 0x0000000051c27223 */ /* 0x180fe2000001082a */
[-CC-:B-1----:R-:W-:Y:S01]  /*16e70*/  FFMA.FTZ R27, R61, R0.reuse, -R42.reuse ;  /* 0x000000003d1b7223 */ /* 0x182fe2000001082a */
[----:B------:R-:W-:Y:S01]  /*16e80*/  FADD.FTZ R2, R12, R35 ;  /* 0x000000230c027221 */ /* 0x000fe20000010000 */
[-CC-:B------:R-:W-:Y:S01]  /*16e90*/  FFMA.FTZ R188, R83, R0.reuse, -R42.reuse ;  /* 0x0000000053bc7223 */ /* 0x180fe2000001082a */
[----:B------:R-:W-:Y:S01]  /*16ea0*/  FFMA.FTZ R31, R49, R0, -R42 ;  /* 0x00000000311f7223 */ /* 0x000fe2000001082a */
[----:B------:R-:W1:Y:S01]  /*16eb0*/  MUFU.EX2 R202, R202 ;  /* 0x000000ca00ca7308 */ /* 0x000e620000000800 */
[----:B-----5:R-:W-:Y:S01]  /*16ec0*/  FADD.FTZ R39, R199, R2 ;  /* 0x00000002c7277221 */ /* 0x020fe20000010000 */
[----:B------:R-:W-:-:S02]  /*16ed0*/  IMAD.MOV.U32 R2, RZ, RZ, RZ ;  /* 0x000000ffff027224 */ /* 0x000fc400078e00ff */
[-CC-:B------:R-:W-:Y:S01]  /*16ee0*/  FFMA.FTZ R190, R85, R0.reuse, -R42.reuse ;  /* 0x0000000055be7223 */ /* 0x180fe2000001082a */
[----:B------:R-:W-:Y:S01]  /*16ef0*/  FFMA.FTZ R87, R87, R0, -R42 ;  /* 0x0000000057577223 */ /* 0x000fe2000001082a */
[----:B0-----:R-:W-:Y:S01]  /*16f00*/  FADD.FTZ R46, R14, R39 ;  /* 0x000000270e2e7221 */ /* 0x001fe20000010000 */
[----:B------:R-:W-:-:S04]  /*16f10*/  IMAD.HI R214, R3, -0x6db6db6d, R2 ;  /* 0x9249249303d67827 */ /* 0x000fc800078e0202 */
[-CC-:B------:R-:W-:Y:S01]  /*16f20*/  FFMA.FTZ R91, R91, R0.reuse, -R42.reuse ;  /* 0x000000005b5b7223 */ /* 0x180fe2000001082a */
[----:B------:R-:W0:Y:S01]  /*16f30*/  MUFU.EX2 R9, R9 ;  /* 0x0000000900097308 */ /* 0x000e220000000800 */
[----:B--2---:R-:W-:Y:S01]  /*16f40*/  FADD.FTZ R35, R200, R7 ;  /* 0x00000007c8237221 */ /* 0x004fe20000010000 */
[-CC-:B------:R-:W-:Y:S01]  /*16f50*/  FFMA.FTZ R53, R53, R0.reuse, -R42.reuse ;  /* 0x0000000035357223 */ /* 0x180fe2000001082a */
[-CC-:B------:R-:W-:Y:S01]  /*16f60*/  FFMA.FTZ R89, R89, R0.reuse, -R42.reuse ;  /* 0x0000000059597223 */ /* 0x180fe2000001082a */
[-CC-:B------:R-:W-:Y:S01]  /*16f70*/  FFMA.FTZ R45, R45, R0.reuse, -R42.reuse ;  /* 0x000000002d2d7223 */ /* 0x180fe2000001082a */
[-CC-:B------:R-:W-:Y:S01]  /*16f80*/  FFMA.FTZ R41, R41, R0.reuse, -R42.reuse ;  /* 0x0000000029297223 */ /* 0x180fe2000001082a */
[-CC-:B------:R-:W-:Y:S01]  /*16f90*/  FFMA.FTZ R33, R33, R0.reuse, -R42.reuse ;  /* 0x0000000021217223 */ /* 0x180fe2000001082a */
[-C--:B------:R-:W-:Y:S01]  /*16fa0*/  FFMA.FTZ R59, R59, R0.reuse, -R42 ;  /* 0x000000003b3b7223 */ /* 0x080fe2000001082a */
[----:B------:R-:W2:Y:S01]  /*16fb0*/  MUFU.EX2 R196, R196 ;  /* 0x000000c400c47308 */ /* 0x000ea20000000800 */
[----:B-1----:R-:W-:Y:S01]  /*16fc0*/  FADD.FTZ R44, R202, R35 ;  /* 0x00000023ca2c7221 */ /* 0x002fe20000010000 */
[----:B------:R-:W-:Y:S01]  /*16fd0*/  FADD.FTZ R35, R193, R46 ;  /* 0x0000002ec1237221 */ /* 0x000fe20000010000 */
[-CC-:B------:R-:W-:Y:S01]  /*16fe0*/  FFMA.FTZ R37, R37, R0.reuse, -R42.reuse ;  /* 0x0000000025257223 */ /* 0x180fe2000001082a */
[-CC-:B------:R-:W-:Y:S01]  /*16ff0*/  FFMA.FTZ R63, R63, R0.reuse, -R42.reuse ;  /* 0x000000003f3f7223 */ /* 0x180fe2000001082a */
[-CC-:B------:R-:W-:Y:S01]  /*17000*/  FFMA.FTZ R25, R25, R0.reuse, -R42.reuse ;  /* 0x0000000019197223 */ /* 0x180fe2000001082a */
[-C--:B------:R-:W-:Y:S01]  /*17010*/  FFMA.FTZ R13, R13, R0.reuse, -R42 ;  /* 0x000000000d0d7223 */ /* 0x080fe2000001082a */
[----:B------:R-:W-:Y:S01]  /*17020*/  SHF.R.U32.HI R39, RZ, 0x1f, R214 ;  /* 0x0000001fff277819 */ /* 0x000fe200000116d6 */
[----:B------:R-:W1:Y:S01]  /*17030*/  MUFU.EX2 R11, R11 ;  /* 0x0000000b000b7308 */ /* 0x000e620000000800 */
[----:B0-----:R-:W-:Y:S01]  /*17040*/  FADD.FTZ R3, R9, R44 ;  /* 0x0000002c09037221 */ /* 0x001fe20000010000 */
[----:B------:R-:W-:Y:S01]  /*17050*/  FADD.FTZ R44, R20, R35 ;  /* 0x00000023142c7221 */ /* 0x000fe20000010000 */
[----:B------:R-:W-:Y:S01]  /*17060*/  LEA.HI.SX32 R214, R214, R39, 0x1a ;  /* 0x00000027d6d67211 */ /* 0x000fe200078fd2ff */
[----:B------:R-:W-:Y:S01]  /*17070*/  FFMA.FTZ R29, R29, R0, -R42 ;  /* 0x000000001d1d7223 */ /* 0x000fe2000001082a */
[----:B------:R-:W-:Y:S01]  /*17080*/  F2FP.BF16.F32.PACK_AB R203, R10, R203 ;  /* 0x000000cb0acb723e */ /* 0x000fe200000010ff */
[----:B------:R-:W-:Y:S01]  /*17090*/  FADD.FTZ R35, R195, R44 ;  /* 0x0000002cc3237221 */ /* 0x000fe20000010000 */
[----:B------:R-:W-:Y:S01]  /*170a0*/  VIADD R10, R148, 0xfffffffe ;  /* 0xfffffffe940a7836 */ /* 0x000fe20000000000 */
[----:B------:R-:W0:Y:S01]  /*170b0*/  MUFU.EX2 R198, R198 ;  /* 0x000000c600c67308 */ /* 0x000e220000000800 */
[----:B--2---:R-:W-:Y:S01]  /*170c0*/  FADD.FTZ R2, R196, R3 ;  /* 0x00000003c4027221 */ /* 0x004fe20000010000 */
[----:B------:R-:W-:Y:S01]  /*170d0*/  FADD.FTZ R44, R30, R35 ;  /* 0x000000231e2c7221 */ /* 0x000fe20000010000 */
[----:B------:R-:W-:Y:S01]  /*170e0*/  VIMNMX R214, RZ, R214, !PT ;  /* 0x000000d6ffd67248 */ /* 0x000fe20007fe0100 */
[----:B------:R-:W-:Y:S01]  /*170f0*/  IMAD.MOV.U32 R85, RZ, RZ, R119 ;  /* 0x000000ffff557224 */ /* 0x000fe200078e0077 */
[----:B------:R-:W-:Y:S01]  /*17100*/  F2FP.BF16.F32.PACK_AB R200, R7, R200 ;  /* 0x000000c807c8723e */ /* 0x000fe200000010ff */
[----:B------:R-:W-:Y:S01]  /*17110*/  FADD.FTZ R35, R189, R44 ;  /* 0x0000002cbd237221 */ /* 0x000fe20000010000 */
[----:B------:R-:W-:Y:S01]  /*17120*/  ISETP.GE.AND P2, PT, R10, R214, PT ;  /* 0x000000d60a00720c */ /* 0x000fe20003f46270 */
[----:B------:R-:W2:Y:S01]  /*17130*/  MUFU.EX2 R15, R15 ;  /* 0x0000000f000f7308 */ /* 0x000ea20000000800 */
[----:B-1----:R-:W-:Y:S01]  /*17140*/  FADD.FTZ R3, R11, R2 ;  /* 0x000000020b037221 */ /* 0x002fe20000010000 */
[----:B------:R-:W-:Y:S01]  /*17150*/  FADD.FTZ R44, R24, R35 ;  /* 0x00000023182c7221 */ /* 0x000fe20000010000 */
[----:B------:R-:W-:Y:S01]  /*17160*/  F2FP.BF16.F32.PACK_AB R195, R30, R195 ;  /* 0x000000c31ec3723e */ /* 0x000fe200000010ff */
[----:B------:R-:W-:Y:S01]  /*17170*/  IMAD.MOV.U32 R83, RZ, RZ, R119 ;  /* 0x000000ffff537224 */ /* 0x000fe200078e0077 */
[----:B------:R-:W-:Y:S01]  /*17180*/  F2FP.BF16.F32.PACK_AB R189, R24, R189 ;  /* 0x000000bd18bd723e */ /* 0x000fe200000010ff */
[----:B------:R-:W-:Y:S01]  /*17190*/  FADD.FTZ R35, R191, R44 ;  /* 0x0000002cbf237221 */ /* 0x000fe20000010000 */
[----:B------:R-:W-:Y:S01]  /*171a0*/  F2FP.BF16.F32.PACK_AB R191, R28, R191 ;  /* 0x000000bf1cbf723e */ /* 0x000fe200000010ff */
[----:B------:R-:W1:Y:S01]  /*171b0*/  MUFU.EX2 R192, R192 ;  /* 0x000000c000c07308 */ /* 0x000e620000000800 */
[----:B0-----:R-:W-:Y:S01]  /*171c0*/  FADD.FTZ R2, R198, R3 ;  /* 0x00000003c6027221 */ /* 0x001fe20000010000 */
[----:B------:R-:W-:Y:S01]  /*171d0*/  FADD.FTZ R6, R28, R35 ;  /* 0x000000231c067221 */ /* 0x000fe20000010000 */
[----:B------:R-:W-:Y:S01]  /*171e0*/  F2FP.BF16.F32.PACK_AB R201, R8, R201 ;  /* 0x000000c908c9723e */ /* 0x000fe200000010ff */
[----:B------:R-:W-:Y:S01]  /*171f0*/  IMAD.MOV.U32 R81, RZ, RZ, R119 ;  /* 0x000000ffff517224 */ /* 0x000fe200078e0077 */
[----:B------:R-:W-:Y:S01]  /*17200*/  F2FP.BF16.F32.PACK_AB R197, R12, R197 ;  /* 0x000000c50cc5723e */ /* 0x000fe200000010ff */
[----:B------:R-:W-:Y:S01]  /*17210*/  FADD.FTZ R35, R185, R6 ;  /* 0x00000006b9237221 */ /* 0x000fe20000010000 */
[C---:B------:R-:W-:Y:S01]  /*17220*/  F2FP.BF16.F32.PACK_AB R185, R32.reuse, R185 ;  /* 0x000000b920b9723e */ /* 0x040fe200000010ff */
[----:B------:R-:W0:Y:S01]  /*17230*/  MUFU.EX2 R21, R21 ;  /* 0x0000001500157308 */ /* 0x000e220000000800 */
[----:B--2---:R-:W-:Y:S01]  /*17240*/  FADD.FTZ R3, R15, R2 ;  /* 0x000000020f037221 */ /* 0x004fe20000010000 */
[----:B------:R-:W-:Y:S01]  /*17250*/  FADD.FTZ R6, R32, R35 ;  /* 0x0000002320067221 */ /* 0x000fe20000010000 */
[----:B------:R-:W-:Y:S01]  /*17260*/  F2FP.BF16.F32.PACK_AB R199, R14, R199 ;  /* 0x000000c70ec7723e */ /* 0x000fe200000010ff */
[----:B------:R-:W-:Y:S01]  /*17270*/  IMAD.MOV.U32 R79, RZ, RZ, R119 ;  /* 0x000000ffff4f7224 */ /* 0x000fe200078e0077 */
[----:B------:R-:W-:Y:S01]  /*17280*/  F2FP.BF16.F32.PACK_AB R193, R20, R193 ;  /* 0x000000c114c1723e */ /* 0x000fe200000010ff */
[----:B------:R-:W-:Y:S01]  /*17290*/  FADD.FTZ R35, R187, R6 ;  /* 0x00000006bb237221 */ /* 0x000fe20000010000 */
[----:B------:R-:W-:Y:S01]  /*172a0*/  F2FP.BF16.F32.PACK_AB R187, R34, R187 ;  /* 0x000000bb22bb723e */ /* 0x000fe200000010ff */
[----:B------:R-:W2:Y:S01]  /*172b0*/  MUFU.EX2 R194, R194 ;  /* 0x000000c200c27308 */ /* 0x000ea20000000800 */
[----:B-1----:R-:W-:Y:S01]  /*172c0*/  FADD.FTZ R2, R192, R3 ;  /* 0x00000003c0027221 */ /* 0x002fe20000010000 */
[----:B------:R-:W-:Y:S01]  /*172d0*/  FADD.FTZ R6, R34, R35 ;  /* 0x0000002322067221 */ /* 0x000fe20000010000 */
[----:B------:R-:W-:Y:S01]  /*172e0*/  F2FP.BF16.F32.PACK_AB R202, R9, R202 ;  /* 0x000000ca09ca723e */ /* 0x000fe200000010ff */
[--C-:B------:R-:W-:Y:S01]  /*172f0*/  IMAD.MOV.U32 R77, RZ, RZ, R119.reuse ;  /* 0x000000ffff4d7224 */ /* 0x100fe200078e0077 */
[----:B------:R-:W-:Y:S01]  /*17300*/  F2FP.BF16.F32.PACK_AB R196, R11, R196 ;  /* 0x000000c40bc4723e */ /* 0x000fe200000010ff */
[--C-:B------:R-:W-:Y:S01]  /*17310*/  IMAD.MOV.U32 R75, RZ, RZ, R119.reuse ;  /* 0x000000ffff4b7224 */ /* 0x100fe200078e0077 */
[----:B------:R-:W-:Y:S01]  /*17320*/  F2FP.BF16.F32.PACK_AB R198, R15, R198 ;  /* 0x000000c60fc6723e */ /* 0x000fe200000010ff */
[----:B------:R-:W1:Y:S01]  /*17330*/  MUFU.EX2 R27, R27 ;  /* 0x0000001b001b7308 */ /* 0x000e620000000800 */
[C---:B0-----:R-:W-:Y:S01]  /*17340*/  FADD.FTZ R3, R21.reuse, R2 ;  /* 0x0000000215037221 */ /* 0x041fe20000010000 */
[----:B------:R-:W-:Y:S01]  /*17350*/  F2FP.BF16.F32.PACK_AB R192, R21, R192 ;  /* 0x000000c015c0723e */ /* 0x000fe200000010ff */
[----:B------:R-:W-:-:S02]  /*17360*/  IMAD.MOV.U32 R73, RZ, RZ, R119 ;  /* 0x000000ffff497224 */ /* 0x000fc400078e0077 */
[--C-:B------:R-:W-:Y:S02]  /*17370*/  IMAD.MOV.U32 R71, RZ, RZ, R119.reuse ;  /* 0x000000ffff477224 */ /* 0x100fe400078e0077 */
[----:B------:R-:W-:Y:S01]  /*17380*/  IMAD.MOV.U32 R69, RZ, RZ, R119 ;  /* 0x000000ffff457224 */ /* 0x000fe200078e0077 */
[----:B------:R-:W0:Y:S01]  /*17390*/  MUFU.EX2 R188, R188 ;  /* 0x000000bc00bc7308 */ /* 0x000e220000000800 */
[----:B--2---:R-:W-:Y:S01]  /*173a0*/  FADD.FTZ R2, R194, R3 ;  /* 0x00000003c2027221 */ /* 0x004fe20000010000 */
[--C-:B------:R-:W-:Y:S02]  /*173b0*/  IMAD.MOV.U32 R67, RZ, RZ, R119.reuse ;  /* 0x000000ffff437224 */ /* 0x100fe400078e0077 */
[--C-:B------:R-:W-:Y:S02]  /*173c0*/  IMAD.MOV.U32 R65, RZ, RZ, R119.reuse ;  /* 0x000000ffff417224 */ /* 0x100fe400078e0077 */
[--C-:B------:R-:W-:Y:S02]  /*173d0*/  IMAD.MOV.U32 R61, RZ, RZ, R119.reuse ;  /* 0x000000ffff3d7224 */ /* 0x100fe400078e0077 */
[----:B------:R-:W2:Y:S01]  /*173e0*/  MUFU.EX2 R31, R31 ;  /* 0x0000001f001f7308 */ /* 0x000ea20000000800 */
[C---:B-1----:R-:W-:Y:S01]  /*173f0*/  FADD.FTZ R3, R27.reuse, R2 ;  /* 0x000000021b037221 */ /* 0x042fe20000010000 */
[----:B------:R-:W-:Y:S01]  /*17400*/  F2FP.BF16.F32.PACK_AB R194, R27, R194 ;  /* 0x000000c21bc2723e */ /* 0x000fe200000010ff */
[----:B------:R-:W-:-:S02]  /*17410*/  IMAD.MOV.U32 R57, RZ, RZ, R119 ;  /* 0x000000ffff397224 */ /* 0x000fc400078e0077 */
[--C-:B------:R-:W-:Y:S02]  /*17420*/  IMAD.MOV.U32 R49, RZ, RZ, R119.reuse ;  /* 0x000000ffff317224 */ /* 0x100fe400078e0077 */
[----:B------:R-:W-:Y:S01]  /*17430*/  IMAD.MOV.U32 R46, RZ, RZ, R119 ;  /* 0x000000ffff2e7224 */ /* 0x000fe200078e0077 */
[----:B------:R-:W1:Y:S01]  /*17440*/  MUFU.EX2 R190, R190 ;  /* 0x000000be00be7308 */ /* 0x000e620000000800 */
[----:B0-----:R-:W-:Y:S01]  /*17450*/  FADD.FTZ R2, R188, R3 ;  /* 0x00000003bc027221 */ /* 0x001fe20000010000 */
[--C-:B------:R-:W-:Y:S02]  /*17460*/  IMAD.MOV.U32 R44, RZ, RZ, R119.reuse ;  /* 0x000000ffff2c7224 */ /* 0x100fe400078e0077 */
[--C-:B------:R-:W-:Y:S02]  /*17470*/  IMAD.MOV.U32 R42, RZ, RZ, R119.reuse ;  /* 0x000000ffff2a7224 */ /* 0x100fe400078e0077 */
[--C-:B------:R-:W-:Y:S02]  /*17480*/  IMAD.MOV.U32 R39, RZ, RZ, R119.reuse ;  /* 0x000000ffff277224 */ /* 0x100fe400078e0077 */
[----:B------:R-:W0:Y:S01]  /*17490*/  MUFU.EX2 R87, R87 ;  /* 0x0000005700577308 */ /* 0x000e220000000800 */
[C---:B--2---:R-:W-:Y:S01]  /*174a0*/  FADD.FTZ R3, R31.reuse, R2 ;  /* 0x000000021f037221 */ /* 0x044fe20000010000 */
[----:B------:R-:W-:Y:S01]  /*174b0*/  F2FP.BF16.F32.PACK_AB R188, R31, R188 ;  /* 0x000000bc1fbc723e */ /* 0x000fe200000010ff */
[----:B------:R-:W-:-:S02]  /*174c0*/  IMAD.MOV.U32 R35, RZ, RZ, R119 ;  /* 0x000000ffff237224 */ /* 0x000fc400078e0077 */
[--C-:B------:R-:W-:Y:S02]  /*174d0*/  IMAD.MOV.U32 R34, RZ, RZ, R119.reuse ;  /* 0x000000ffff227224 */ /* 0x100fe400078e0077 */
[----:B------:R-:W-:Y:S01]  /*174e0*/  IMAD.MOV.U32 R32, RZ, RZ, R119 ;  /* 0x000000ffff207224 */ /* 0x000fe200078e0077 */
[----:B------:R-:W2:Y:S01]  /*174f0*/  MUFU.EX2 R91, R91 ;  /* 0x0000005b005b7308 */ /* 0x000ea20000000800 */
[----:B-1----:R-:W-:Y:S01]  /*17500*/  FADD.FTZ R2, R190, R3 ;  /* 0x00000003be027221 */ /* 0x002fe20000010000 */
[--C-:B------:R-:W-:Y:S02]  /*17510*/  IMAD.MOV.U32 R31, RZ, RZ, R119.reuse ;  /* 0x000000ffff1f7224 */ /* 0x100fe400078e0077 */
[--C-:B------:R-:W-:Y:S02]  /*17520*/  IMAD.MOV.U32 R30, RZ, RZ, R119.reuse ;  /* 0x000000ffff1e7224 */ /* 0x100fe400078e0077 */
[--C-:B------:R-:W-:Y:S02]  /*17530*/  IMAD.MOV.U32 R28, RZ, RZ, R119.reuse ;  /* 0x000000ffff1c7224 */ /* 0x100fe400078e0077 */
[----:B------:R1:W3:Y:S01]  /*17540*/  MUFU.EX2 R184, R53 ;  /* 0x0000003500b87308 */ /* 0x0002e20000000800 */
[C---:B0-----:R-:W-:Y:S01]  /*17550*/  FADD.FTZ R2, R87.reuse, R2 ;  /* 0x0000000257027221 */ /* 0x041fe20000010000 */
[----:B------:R-:W-:Y:S01]  /*17560*/  F2FP.BF16.F32.PACK_AB R190, R87, R190 ;  /* 0x000000be57be723e */ /* 0x000fe200000010ff */
[----:B------:R-:W-:-:S02]  /*17570*/  IMAD.MOV.U32 R87, RZ, RZ, R119 ;  /* 0x000000ffff577224 */ /* 0x000fc400078e0077 */
[--C-:B------:R-:W-:Y:S02]  /*17580*/  IMAD.MOV.U32 R27, RZ, RZ, R119.reuse ;  /* 0x000000ffff1b7224 */ /* 0x100fe400078e0077 */
[--C-:B------:R-:W-:Y:S01]  /*17590*/  IMAD.MOV.U32 R24, RZ, RZ, R119.reuse ;  /* 0x000000ffff187224 */ /* 0x100fe200078e0077 */
[----:B------:R-:W0:Y:S01]  /*175a0*/  MUFU.EX2 R89, R89 ;  /* 0x0000005900597308 */ /* 0x000e220000000800 */
[----:B--2---:R-:W-:Y:S01]  /*175b0*/  FADD.FTZ R3, R91, R2 ;  /* 0x000000025b037221 */ /* 0x004fe20000010000 */
[----:B-1----:R-:W-:-:S06]  /*175c0*/  IMAD.MOV.U32 R53, RZ, RZ, R119 ;  /* 0x000000ffff357224 */ /* 0x002fcc00078e0077 */
[----:B------:R1:W2:Y:S01]  /*175d0*/  MUFU.EX2 R186, R45 ;  /* 0x0000002d00ba7308 */ /* 0x0002a20000000800 */
[C---:B---3--:R-:W-:Y:S01]  /*175e0*/  FADD.FTZ R2, R184.reuse, R3 ;  /* 0x00000003b8027221 */ /* 0x048fe20000010000 */
[----:B------:R-:W-:Y:S01]  /*175f0*/  F2FP.BF16.F32.PACK_AB R184, R184, R91 ;  /* 0x0000005bb8b8723e */ /* 0x000fe200000010ff */
[----:B------:R-:W-:-:S05]  /*17600*/  IMAD.MOV.U32 R91, RZ, RZ, R119 ;  /* 0x000000ffff5b7224 */ /* 0x000fca00078e0077 */
        /* <DEDUP_REMOVED lines=8> */
[----:B0-----:R-:W-:Y:S01]  /*17690*/  FADD.FTZ R33, R181, R6 ;  /* 0x00000006b5217221 */ /* 0x001fe20000010000 */
[----:B---3--:R-:W-:Y:S01]  /*176a0*/  FADD.FTZ R3, R41, R2 ;  /* 0x0000000229037221 */ /* 0x008fe20000010000 */
[C---:B------:R-:W-:Y:S02]  /*176b0*/  F2FP.BF16.F32.PACK_AB R181, R36.reuse, R181 ;  /* 0x000000b524b5723e */ /* 0x040fe400000010ff */
[----:B------:R-:W-:Y:S01]  /*176c0*/  FADD.FTZ R6, R36, R33 ;  /* 0x0000002124067221 */ /* 0x000fe20000010000 */
[----:B------:R-:W-:Y:S02]  /*176d0*/  IMAD.MOV.U32 R36, RZ, RZ, R119 ;  /* 0x000000ffff247224 */ /* 0x000fe400078e0077 */
[----:B------:R-:W0:Y:S01]  /*176e0*/  MUFU.EX2 R59, R59 ;  /* 0x0000003b003b7308 */ /* 0x000e220000000800 */
[C---:B-1----:R-:W-:Y:S01]  /*176f0*/  FADD.FTZ R2, R180.reuse, R3 ;  /* 0x00000003b4027221 */ /* 0x042fe20000010000 */
[----:B------:R-:W-:Y:S01]  /*17700*/  F2FP.BF16.F32.PACK_AB R180, R180, R41 ;  /* 0x00000029b4b4723e */ /* 0x000fe200000010ff */
[----:B------:R-:W-:-:S05]  /*17710*/  IMAD.MOV.U32 R41, RZ, RZ, R119 ;  /* 0x000000ffff297224 */ /* 0x000fca00078e0077 */
[----:B------:R-:W1:Y:S01]  /*17720*/  MUFU.EX2 R38, R38 ;  /* 0x0000002600267308 */ /* 0x000e620000000800 */
[----:B--2---:R-:W-:-:S07]  /*17730*/  FADD.FTZ R33, R183, R6 ;  /* 0x00000006b7217221 */ /* 0x004fce0000010000 */
[----:B------:R2:W3:Y:S01]  /*17740*/  MUFU.EX2 R182, R37 ;  /* 0x0000002500b67308 */ /* 0x0004e20000000800 */
[----:B0-----:R-:W-:-:S07]  /*17750*/  FADD.FTZ R3, R59, R2 ;  /* 0x000000023b037221 */ /* 0x001fce0000010000 */
[----:B------:R-:W0:Y:S01]  /*17760*/  MUFU.EX2 R177, R177 ;  /* 0x000000b100b17308 */ /* 0x000e220000000800 */
[C---:B-1----:R-:W-:Y:S01]  /*17770*/  FADD.FTZ R6, R38.reuse, R33 ;  /* 0x0000002126067221 */ /* 0x042fe20000010000 */
[----:B------:R-:W-:Y:S01]  /*17780*/  F2FP.BF16.F32.PACK_AB R183, R38, R183 ;  /* 0x000000b726b7723e */ /* 0x000fe200000010ff */
[--C-:B------:R-:W-:Y:S02]  /*17790*/  IMAD.MOV.U32 R38, RZ, RZ, R119.reuse ;  /* 0x000000ffff267224 */ /* 0x100fe400078e0077 */
[----:B--2---:R-:W-:-:S03]  /*177a0*/  IMAD.MOV.U32 R37, RZ, RZ, R119 ;  /* 0x000000ffff257224 */ /* 0x004fc600078e0077 */
[----:B------:R-:W1:Y:S01]  /*177b0*/  MUFU.EX2 R63, R63 ;  /* 0x0000003f003f7308 */ /* 0x000e620000000800 */
[C---:B---3--:R-:W-:Y:S01]  /*177c0*/  FADD.FTZ R2, R182.reuse, R3 ;  /* 0x00000003b6027221 */ /* 0x048fe20000010000 */
[----:B------:R-:W-:Y:S01]  /*177d0*/  F2FP.BF16.F32.PACK_AB R182, R182, R59 ;  /* 0x0000003bb6b6723e */ /* 0x000fe200000010ff */
[----:B------:R-:W-:-:S05]  /*177e0*/  IMAD.MOV.U32 R59, RZ, RZ, R119 ;  /* 0x000000ffff3b7224 */ /* 0x000fca00078e0077 */
[----:B------:R2:W3:Y:S01]  /*177f0*/  MUFU.EX2 R176, R25 ;  /* 0x0000001900b07308 */ /* 0x0004e20000000800 */
[----:B0-----:R-:W-:Y:S01]  /*17800*/  FADD.FTZ R33, R177, R6 ;  /* 0x00000006b1217221 */ /* 0x001fe20000010000 */
[----:B------:R-:W-:-:S03]  /*17810*/  F2FP.BF16.F32.PACK_AB R177, R40, R177 ;  /* 0x000000b128b1723e */ /* 0x000fc600000010ff */
[----:B------:R-:W-:Y:S01]  /*17820*/  FADD.FTZ R6, R40, R33 ;  /* 0x0000002128067221 */ /* 0x000fe20000010000 */
[--C-:B------:R-:W-:Y:S02]  /*17830*/  IMAD.MOV.U32 R40, RZ, RZ, R119.reuse ;  /* 0x000000ffff287224 */ /* 0x100fe400078e0077 */
[----:B------:R-:W0:Y:S01]  /*17840*/  MUFU.EX2 R179, R179 ;  /* 0x000000b300b37308 */ /* 0x000e220000000800 */
[----:B-1----:R-:W-:Y:S01]  /*17850*/  FADD.FTZ R3, R63, R2 ;  /* 0x000000023f037221 */ /* 0x002fe20000010000 */
[----:B--2---:R-:W-:-:S06]  /*17860*/  IMAD.MOV.U32 R25, RZ, RZ, R119 ;  /* 0x000000ffff197224 */ /* 0x004fcc00078e0077 */
[----:B------:R-:W1:Y:S01]  /*17870*/  MUFU.EX2 R13, R13 ;  /* 0x0000000d000d7308 */ /* 0x000e620000000800 */
[C---:B---3--:R-:W-:Y:S01]  /*17880*/  FADD.FTZ R2, R176.reuse, R3 ;  /* 0x00000003b0027221 */ /* 0x048fe20000010000 */
[----:B------:R-:W-:Y:S01]  /*17890*/  F2FP.BF16.F32.PACK_AB R176, R176, R63 ;  /* 0x0000003fb0b0723e */ /* 0x000fe200000010ff */
[----:B------:R-:W-:Y:S02]  /*178a0*/  IMAD.MOV.U32 R3, RZ, RZ, 0x3f800000 ;  /* 0x3f800000ff037424 */ /* 0x000fe400078e00ff */
[----:B------:R-:W-:-:S03]  /*178b0*/  IMAD.MOV.U32 R63, RZ, RZ, R119 ;  /* 0x000000ffff3f7224 */ /* 0x000fc600078e0077 */
[----:B------:R-:W2:Y:S01]  /*178c0*/  MUFU.EX2 R26, R26 ;  /* 0x0000001a001a7308 */ /* 0x000ea20000000800 */
[----:B0-----:R-:W-:-:S07]  /*178d0*/  FADD.FTZ R33, R179, R6 ;  /* 0x00000006b3217221 */ /* 0x001fce0000010000 */
[----:B------:R0:W3:Y:S01]  /*178e0*/  MUFU.EX2 R178, R29 ;  /* 0x0000001d00b27308 */ /* 0x0000e20000000800 */
[----:B-1----:R-:W-:Y:S01]  /*178f0*/  FADD.FTZ R7, R13, R2 ;  /* 0x000000020d077221 */ /* 0x002fe20000010000 */
[----:B------:R-:W-:Y:S02]  /*17900*/  IMAD.MOV.U32 R2, RZ, RZ, 0x3f800000 ;  /* 0x3f800000ff027424 */ /* 0x000fe400078e00ff */
[C---:B--2---:R-:W-:Y:S01]  /*17910*/  FADD.FTZ R6, R26.reuse, R33 ;  /* 0x000000211a067221 */ /* 0x044fe20000010000 */
[----:B------:R-:W-:Y:S01]  /*17920*/  F2FP.BF16.F32.PACK_AB R179, R26, R179 ;  /* 0x000000b31ab3723e */ /* 0x000fe200000010ff */
[--C-:B------:R-:W-:Y:S02]  /*17930*/  IMAD.MOV.U32 R33, RZ, RZ, R119.reuse ;  /* 0x000000ffff217224 */ /* 0x100fe400078e0077 */
[--C-:B0-----:R-:W-:Y:S02]  /*17940*/  IMAD.MOV.U32 R29, RZ, RZ, R119.reuse ;  /* 0x000000ffff1d7224 */ /* 0x101fe400078e0077 */
[----:B------:R-:W-:-:S02]  /*17950*/  IMAD.MOV.U32 R26, RZ, RZ, R119 ;  /* 0x000000ffff1a7224 */ /* 0x000fc400078e0077 */
[C---:B---3--:R-:W-:Y:S01]  /*17960*/  FADD.FTZ R7, R178.reuse, R7 ;  /* 0x00000007b2077221 */ /* 0x048fe20000010000 */
[----:B------:R-:W-:Y:S01]  /*17970*/  F2FP.BF16.F32.PACK_AB R178, R178, R13 ;  /* 0x0000000db2b2723e */ /* 0x000fe200000010ff */
        /* <DEDUP_REMOVED lines=55> */
.L_x_5252:
[----:B------:R-:W-:-:S05]  /*17cf0*/  VIADD R0, R12, 0x1 ;  /* 0x000000010c007836 */ /* 0x000fca0000000000 */
[----:B------:R-:W-:-:S04]  /*17d00*/  ISETP.NE.AND P2, PT, R0, 0x2, PT ;  /* 0x000000020000780c */ /* 0x000fc80003f45270 */
[----:B------:R-:W-:Y:S02]  /*17d10*/  SEL R208, RZ, 0x1, P2 ;  /* 0x00000001ffd07807 */ /* 0x000fe40001000000 */
[----:B------:R-:W-:Y:S02]  /*17d20*/  SEL R205, R0, RZ, P2 ;  /* 0x000000ff00cd7207 */ /* 0x000fe40001000000 */
[----:B------:R-:W-:Y:S01]  /*17d30*/  LOP3.LUT R208, R11, R208, RZ, 0x3c, !PT ;  /* 0x000000d00bd07212 */ /* 0x000fe200078e3cff */
[----:B------:R-:W-:Y:S06]  /*17d40*/  @!P0 BRA `(.L_x_5242) ;  /* 0x0000000000048947 */ /* 0x000fec0003800000 */
[----:B------:R-:W-:Y:S01]  /*17d50*/  BPT.TRAP 0x1 ;  /* 0x000000040000795c */ /* 0x000fe20000300000 */
.L_x_5242:
[----:B------:R-:W-:Y:S01]  /*17d60*/  IMAD R13, R205, 0x8, R18 ;  /* 0x00000008cd0d7824 */ /* 0x000fe200078e0212 */
[----:B------:R-:W-:-:S04]  /*17d70*/  SHF.L.U32 R4, R208, 0x1f, RZ ;  /* 0x0000001fd0047819 */ /* 0x000fc800000006ff */
[----:B------:R0:W1:Y:S01]  /*17d80*/  SYNCS.PHASECHK.TRANS64.TRYWAIT P2, [R13+URZ+0x36830], R4 ;  /* 0x036830040d0075a7 */ /* 0x000062000804017f */
[----:B------:R-:W-:Y:S05]  /*17d90*/  @!P0 BRA `(.L_x_5243) ;  /* 0x0000000000048947 */ /* 0x000fea0003800000 */
[----:B------:R-:W-:Y:S01]  /*17da0*/  BPT.TRAP 0x1 ;  /* 0x000000040000795c */ /* 0x000fe20000300000 */
.L_x_5243:
[----:B------:R-:W-:Y:S01]  /*17db0*/  IMAD R0, R205, 0xa80, R212 ;  /* 0x00000a80cd007824 */ /* 0x000fe200078e02d4 */
[----:B------:R-:W-:Y:S03]  /*17dc0*/  BSSY B2, `(.L_x_5244) ;  /* 0x0000006000027945 */ /* 0x000fe60003800000 */
[C---:B------:R-:W-:Y:S02]  /*17dd0*/  VIADD R20, R0.reuse, 0x80 ;  /* 0x0000008000147836 */ /* 0x040fe40000000000 */
[----:B------:R-:W-:Y:S01]  /*17de0*/  VIADD R120, R0, 0x100 ;  /* 0x0000010000787836 */ /* 0x000fe20000000000 */
[----:B-1----:R-:W-:Y:S06]  /*17df0*/  @P2 BRA `(.L_x_5245) ;  /* 0x0000000000082947 */ /* 0x002fec0003800000 */
[----:B------:R-:W1:Y:S02]  /*17e00*/  SYNCS.PHASECHK.TRANS64.TRYWAIT P2, [R13+URZ+0x36830], R4 ;  /* 0x036830040d0075a7 */ /* 0x000e64000804017f */
[----:B-1----:R-:W-:Y:S05]  /*17e10*/  @!P2 BRA `(.L_x_5246) ;  /* 0x000001480000a947 */ /* 0x002fea0003800000 */
.L_x_5245:
[----:B------:R-:W-:Y:S05]  /*17e20*/  BSYNC B2 ;  /* 0x0000000000027941 */ /* 0x000fea0003800000 */
.L_x_5244:
[----:B------:R-:W2:Y:S04]  /*17e30*/  LDL.64 R14, [R1+0x30] ;  /* 0x00003000010e7983 */ /* 0x000ea80000100a00 */
[----:B------:R-:W3:Y:S01]  /*17e40*/  LDL.64 R122, [R1+0x38] ;  /* 0x00003800017a7983 */ /* 0x000ee20000100a00 */
        /* <DEDUP_REMOVED lines=864> */
.L_x_5247:
[----:B------:R-:W-:Y:S01]  /*1b450*/  SHF.L.U32 R0, R11, 0x1f, RZ ;  /* 0x0000001f0b007819 */ /* 0x000fe200000006ff */
[----:B------:R-:W-:-:S04]  /*1b460*/  IMAD R11, R12, 0x8, R18 ;  /* 0x000000080c0b7824 */ /* 0x000fc800078e0212 */
[----:B------:R0:W1:Y:S01]  /*1b470*/  SYNCS.PHASECHK.TRANS64.TRYWAIT P2, [R11+URZ+0x36850], R0 ;  /* 0x036850000b0075a7 */ /* 0x000062000804017f */
[----:B------:R-:W-:Y:S05]  /*1b480*/  @!P0 BRA `(.L_x_5248) ;  /* 0x0000000000048947 */ /* 0x000fea0003800000 */
[----:B------:R-:W-:Y:S01]  /*1b490*/  BPT.TRAP 0x1 ;  /* 0x000000040000795c */ /* 0x000fe20000300000 */
.L_x_5248:
[----:B------:R-:W-:Y:S04]  /*1b4a0*/  BSSY B2, `(.L_x_5249) ;  /* 0x0000004000027945 */ /* 0x000fe80003800000 */
[----:B-1----:R-:W-:Y:S05]  /*1b4b0*/  @P2 BRA `(.L_x_5250) ;  /* 0x0000000000082947 */ /* 0x002fea0003800000 */
[----:B------:R-:W1:Y:S02]  /*1b4c0*/  SYNCS.PHASECHK.TRANS64.TRYWAIT P2, [R11+URZ+0x36850], R0 ;  /* 0x036850000b0075a7 */ /* 0x000e64000804017f */
[----:B-1----:R-:W-:Y:S05]  /*1b4d0*/  @!P2 BRA `(.L_x_5251) ;  /* 0x000001100064a947 */ /* 0x002fea0003800000 */
.L_x_5250:
[----:B------:R-:W-:Y:S05]  /*1b4e0*/  BSYNC B2 ;  /* 0x0000000000027941 */ /* 0x000fea0003800000 */
.L_x_5249:
        /* <DEDUP_REMOVED lines=8> */
[----:B------:R-:W-:Y:S01]  /*1b570*/  IMAD.MOV.U32 R21, RZ, RZ, 0x40000040 ;  /* 0x40000040ff157424 */ /* 0x000fe200078e00ff */
[----:B------:R-:W-:Y:S01]  /*1b580*/  LOP3.LUT R0, R0, 0x3fff, RZ, 0xc0, !PT ;  /* 0x00003fff00007812 */ /* 0x000fe200078ec0ff */
[----:B------:R-:W-:-:S02]  /*1b590*/  @!P1 VIADD R13, R13, 0x36840 ;  /* 0x000368400d0d9836 */ /* 0x000fc40000000000 */
[----:B------:R-:W-:Y:S01]  /*1b5a0*/  @!P1 VIADD R11, R11, 0x36860 ;  /* 0x000368600b0b9836 */ /* 0x000fe20000000000 */
[----:B------:R-:W-:Y:S02]  /*1b5b0*/  LOP3.LUT R0, R0, 0x3800000, RZ, 0xfc, !PT ;  /* 0x0380000000007812 */ /* 0x000fe400078efcff */
[----:B------:R-:W-:-:S03]  /*1b5c0*/  @!P1 PRMT R13, RZ, 0x654, R13 ;  /* 0x00000654ff0d9816 */ /* 0x000fc6000000000d */
[----:B------:R-:W-:Y:S02]  /*1b5d0*/  IMAD R14, R12, 0xa80, R0 ;  /* 0x00000a800c0e7824 */ /* 0x000fe400078e0200 */
[----:B------:R-:W-:Y:S02]  /*1b5e0*/  IMAD.SHL.U32 R0, R213, 0x80, RZ ;  /* 0x00000080d5007824 */ /* 0x000fe400078e00ff */
[C---:B------:R-:W-:Y:S01]  /*1b5f0*/  VIADD R2, R14.reuse, 0x80 ;  /* 0x000000800e027836 */ /* 0x040fe20000000000 */
[C---:B------:R-:W-:Y:S01]  /*1b600*/  R2UR UR6, R14.reuse ;  /* 0x000000000e0672ca */ /* 0x040fe200000e0000 */
[----:B------:R-:W-:Y:S02]  /*1b610*/  VIADD R4, R14, 0x200 ;  /* 0x000002000e047836 */ /* 0x000fe40000000000 */
[----:B------:R-:W-:Y:S02]  /*1b620*/  IMAD R0, R10, -0x70, R0 ;  /* 0xffffff900a007824 */ /* 0x000fe400078e0200 */
[----:B------:R-:W-:-:S03]  /*1b630*/  VIADD R20, R14, 0x280 ;  /* 0x000002800e147836 */ /* 0x000fc60000000000 */
[----:B------:R-:W-:-:S05]  /*1b640*/  IADD3 R0, R0, 0x1, R220 ;  /* 0x0000000100007810 */ /* 0x000fca0007ffe0dc */
[----:B------:R-:W-:Y:S01]  /*1b650*/  HGMMA.64x192x16.F32.BF16 R24, R200, gdesc[UR4].tnspB, R24, gsb0 ;  /* 0x42e00004c8187df0 */ /* 0x000fe20008001818 */
[----:B------:R-:W-:Y:S01]  /*1b660*/  R2UR UR6, R2 ;  /* 0x00000000020672ca */ /* 0x000fe200000e0000 */
[----:B------:R-:W-:Y:S01]  /*1b670*/  VIADD R2, R14, 0x100 ;  /* 0x000001000e027836 */ /* 0x000fe20000000000 */
[----:B------:R-:W-:Y:S01]  /*1b680*/  R2UR UR7, R3 ;  /* 0x00000000030772ca */ /* 0x000fe200000e0000 */
[----:B------:R-:W-:Y:S02]  /*1b690*/  IMAD.MOV.U32 R3, RZ, RZ, 0x40000040 ;  /* 0x40000040ff037424 */ /* 0x000fe400078e00ff */
[----:B------:R-:W-:-:S04]  /*1b6a0*/  IMAD.IADD R0, R0, 0x1, -R215 ;  /* 0x0000000100007824 */ /* 0x000fc800078e0ad7 */
[----:B------:R-:W-:Y:S01]  /*1b6b0*/  IMAD R0, R224, -0x2, R0 ;  /* 0xfffffffee0007824 */ /* 0x000fe200078e0200 */
[----:B------:R-:W-:Y:S02]  /*1b6c0*/  WARPGROUP.DEPBAR.LE gsb0, 0x0 ;  /* 0x00008000000079c5 */ /* 0x000fe40000010000 */
[----:B------:R-:W-:-:S07]  /*1b6d0*/  WARPGROUP.ARRIVE ;  /* 0x00000000000079c5 */ /* 0x000fce0000000000 */
        /* <DEDUP_REMOVED lines=9> */
[----:B------:R-:W-:Y:S01]  /*1b770*/  IMAD.IADD R2, R225, 0x1, R0 ;  /* 0x00000001e1027824 */ /* 0x000fe200078e0200 */
[----:B------:R-:W-:-:S04]  /*1b780*/  R2UR UR7, R3 ;  /* 0x00000000030772ca */ /* 0x000fc800000e0000 */
        /* <DEDUP_REMOVED lines=88> */
[----:B------:R-:W0:Y:S01]  /*1bd10*/  SHFL.BFLY PT, R0, R3, 0x2, 0x1f ;  /* 0x0c401f0003007f89 */ /* 0x000e2200000e0000 */
[C---:B------:R-:W-:Y:S02]  /*1bd20*/  ISETP.GT.AND P5, PT, R2.reuse, 0x8, PT ;  /* 0x000000080200780c */ /* 0x040fe40003fa4270 */
[----:B------:R-:W-:Y:S02]  /*1bd30*/  FSEL R171, R171, -INF , P4 ;  /* 0xff800000abab7808 */ /* 0x000fe40002000000 */
[----:B------:R-:W-:-:S02]  /*1bd40*/  ISETP.GT.AND P6, PT, R2, 0x9, PT ;  /* 0x000000090200780c */ /* 0x000fc40003fc4270 */
[----:B------:R-:W-:Y:S02]  /*1bd50*/  FSEL R174, R174, -INF , P5 ;  /* 0xff800000aeae7808 */ /* 0x000fe40002800000 */
[----:B------:R-:W-:Y:S02]  /*1bd60*/  FSEL R175, R175, -INF , P6 ;  /* 0xff800000afaf7808 */ /* 0x000fe40003000000 */
[C---:B------:R-:W-:Y:S02]  /*1bd70*/  ISETP.GT.AND P3, PT, R2.reuse, 0x10, PT ;  /* 0x000000100200780c */ /* 0x040fe40003f64270 */
[----:B------:R-:W-:Y:S02]  /*1bd80*/  ISETP.GT.AND P4, PT, R2, 0x11, PT ;  /* 0x000000110200780c */ /* 0x000fe40003f84270 */
[----:B------:R-:W-:Y:S02]  /*1bd90*/  FSEL R162, R162, -INF , P3 ;  /* 0xff800000a2a27808 */ /* 0x000fe40001800000 */
[----:B------:R-:W-:-:S02]  /*1bda0*/  ISETP.GT.AND P5, PT, R2, 0x18, PT ;  /* 0x000000180200780c */ /* 0x000fc40003fa4270 */
[----:B------:R-:W-:Y:S02]  /*1bdb0*/  FSEL R163, R163, -INF , P4 ;  /* 0xff800000a3a37808 */ /* 0x000fe40002000000 */
[----:B------:R-:W-:Y:S02]  /*1bdc0*/  ISETP.GT.AND P6, PT, R2, 0x19, PT ;  /* 0x000000190200780c */ /* 0x000fe40003fc4270 */
[----:B------:R-:W-:Y:S02]  /*1bdd0*/  FSEL R166, R166, -INF , P5 ;  /* 0xff800000a6a67808 */ /* 0x000fe40002800000 */
[----:B0-----:R-:W-:Y:S01]  /*1bde0*/  FMNMX.FTZ R3, R3, R0, !PT ;  /* 0x0000000003037209 */ /* 0x001fe20007810000 */
[----:B------:R-:W-:Y:S02]  /*1bdf0*/  WARPGROUP.DEPBAR.LE gsb0, 0x0 ;  /* 0x00008000000079c5 */ /* 0x000fe40000010000 */
[----:B------:R-:W-:Y:S01]  /*1be00*/  WARPGROUP.ARRIVE ;  /* 0x00000000000079c5 */ /* 0x000fe20000000000 */
[----:B------:R-:W-:Y:S01]  /*1be10*/  FSEL R167, R167, -INF , P6 ;  /* 0xff800000a7a77808 */ /* 0x000fe20003000000 */
[----:B------:R-:W0:Y:S01]  /*1be20*/  SHFL.BFLY PT, R12, R3, 0x1, 0x1f ;  /* 0x0c201f00030c7f89 */ /* 0x000e2200000e0000 */
[C---:B------:R-:W-:Y:S01]  /*1be30*/  ISETP.GT.AND P3, PT, R2.reuse, 0x20, PT ;  /* 0x000000200200780c */ /* 0x040fe20003f64270 */
[----:B------:R-:W-:Y:S01]  /*1be40*/  IMAD.U32 R0, RZ, RZ, UR4 ;  /* 0x00000004ff007e24 */ /* 0x000fe2000f8e00ff */
[----:B------:R-:W-:Y:S01]  /*1be50*/  ISETP.GT.AND P4, PT, R2, 0x21, PT ;  /* 0x000000210200780c */ /* 0x000fe20003f84270 */
[----:B------:R-:W-:Y:S01]  /*1be60*/  HGMMA.64x192x16.F32.BF16 R24, R188, gdesc[UR4].tnspB, R24, gsb0 ;  /* 0x42e00004bc187df0 */ /* 0x000fe20008001818 */
[----:B------:R-:W-:-:S02]  /*1be70*/  R2UR UR6, R4 ;  /* 0x00000000040672ca */ /* 0x000fc400000e0000 */
[----:B------:R-:W-:Y:S02]  /*1be80*/  R2UR UR7, R5 ;  /* 0x00000000050772ca */ /* 0x000fe400000e0000 */
        /* <DEDUP_REMOVED lines=10> */
[----:B------:R-:W-:-:S02]  /*1bf30*/  FMNMX.FTZ R4, R163, R4, !PT ;  /* 0x00000004a3047209 */ /* 0x000fc40007810000 */
[----:B------:R-:W-:Y:S02]  /*1bf40*/  FSEL R159, R159, -INF , P6 ;  /* 0xff8000009f9f7808 */ /* 0x000fe40003000000 */
[----:B------:R-:W-:Y:S02]  /*1bf50*/  FMNMX.FTZ R4, R166, R4, !PT ;  /* 0x00000004a6047209 */ /* 0x000fe40007810000 */
[----:B------:R-:W-:Y:S02]  /*1bf60*/  ISETP.GT.AND P3, PT, R2, 0x30, PT ;  /* 0x000000300200780c */ /* 0x000fe40003f64270 */
[----:B------:R-:W-:Y:S02]  /*1bf70*/  FMNMX.FTZ R4, R167, R4, !PT ;  /* 0x00000004a7047209 */ /* 0x000fe40007810000 */
[----:B0-----:R-:W-:Y:S02]  /*1bf80*/  FMNMX.FTZ R5, R3, R12, !PT ;  /* 0x0000000c03057209 */ /* 0x001fe40007810000 */
[----:B------:R-:W-:-:S02]  /*1bf90*/  FMNMX.FTZ R4, R154, R4, !PT ;  /* 0x000000049a047209 */ /* 0x000fc40007810000 */
[----:B------:R-:W-:Y:S01]  /*1bfa0*/  ISETP.GT.AND P4, PT, R2, 0x31, PT ;  /* 0x000000310200780c */ /* 0x000fe20003f84270 */
[----:B------:R-:W-:Y:S01]  /*1bfb0*/  FMUL.FTZ R3, R5, R0 ;  /* 0x0000000005037220 */ /* 0x000fe20000410000 */
[----:B------:R-:W-:Y:S02]  /*1bfc0*/  FMNMX.FTZ R4, R155, R4, !PT ;  /* 0x000000049b047209 */ /* 0x000fe40007810000 */
[----:B------:R-:W-:Y:S02]  /*1bfd0*/  FSEL R146, R146, -INF , P3 ;  /* 0xff80000092927808 */ /* 0x000fe40001800000 */
[----:B------:R-:W-:Y:S02]  /*1bfe0*/  FMNMX.FTZ R4, R158, R4, !PT ;  /* 0x000000049e047209 */ /* 0x000fe40007810000 */
[----:B------:R-:W-:Y:S02]  /*1bff0*/  ISETP.GT.AND P5, PT, R2, 0x38, PT ;  /* 0x000000380200780c */ /* 0x000fe40003fa4270 */
[----:B------:R-:W-:-:S02]  /*1c000*/  FMNMX.FTZ R4, R159, R4, !PT ;  /* 0x000000049f047209 */ /* 0x000fc40007810000 */
[----:B------:R-:W-:Y:S02]  /*1c010*/  FSEL R147, R147, -INF , P4 ;  /* 0xff80000093937808 */ /* 0x000fe40002000000 */
[----:B------:R-:W-:Y:S02]  /*1c020*/  FMNMX.FTZ R4, R146, R4, !PT ;  /* 0x0000000492047209 */ /* 0x000fe40007810000 */
[----:B------:R-:W-:Y:S02]  /*1c030*/  FSETP.NEU.FTZ.AND P2, PT, R5, -INF , PT ;  /* 0xff8000000500780b */ /* 0x000fe40003f5d000 */
[----:B------:R-:W-:Y:S02]  /*1c040*/  ISETP.GT.AND P6, PT, R2, 0x39, PT ;  /* 0x000000390200780c */ /* 0x000fe40003fc4270 */
[----:B------:R-:W-:Y:S02]  /*1c050*/  FSEL R150, R150, -INF , P5 ;  /* 0xff80000096967808 */ /* 0x000fe40002800000 */
[----:B------:R-:W-:-:S02]  /*1c060*/  FMNMX.FTZ R4, R147, R4, !PT ;  /* 0x0000000493047209 */ /* 0x000fc40007810000 */
[----:B------:R-:W-:Y:S02]  /*1c070*/  FSEL R3, R3, RZ, P2 ;  /* 0x000000ff03037208 */ /* 0x000fe40001000000 */
[----:B------:R-:W-:Y:S02]  /*1c080*/  FSEL R151, R151, -INF , P6 ;  /* 0xff80000097977808 */ /* 0x000fe40003000000 */
[----:B------:R-:W-:Y:S01]  /*1c090*/  ISETP.GT.AND P3, PT, R2, 0x40, PT ;  /* 0x000000400200780c */ /* 0x000fe20003f64270 */
[--C-:B------:R-:W-:Y:S01]  /*1c0a0*/  FFMA.FTZ R192, R152, R0, -R3.reuse ;  /* 0x0000000098c07223 */ /* 0x100fe20000010803 */
[----:B------:R-:W-:Y:S01]  /*1c0b0*/  FMNMX.FTZ R4, R150, R4, !PT ;  /* 0x0000000496047209 */ /* 0x000fe20007810000 */
[-CC-:B------:R-:W-:Y:S01]  /*1c0c0*/  FFMA.FTZ R153, R153, R0.reuse, -R3.reuse ;  /* 0x0000000099997223 */ /* 0x180fe20000010803 */
[----:B------:R-:W-:Y:S01]  /*1c0d0*/  ISETP.GT.AND P4, PT, R2, 0x41, PT ;  /* 0x000000410200780c */ /* 0x000fe20003f84270 */
[-CC-:B------:R-:W-:Y:S01]  /*1c0e0*/  FFMA.FTZ R145, R145, R0.reuse, -R3.reuse ;  /* 0x0000000091917223 */ /* 0x180fe20000010803 */
[----:B------:R-:W-:Y:S01]  /*1c0f0*/  FSEL R152, R138, -INF , P3 ;  /* 0xff8000008a987808 */ /* 0x000fe20001800000 */
[--C-:B------:R-:W-:Y:S01]  /*1c100*/  FFMA.FTZ R194, R156, R0, -R3.reuse ;  /* 0x000000009cc27223 */ /* 0x100fe20000010803 */
[----:B------:R-:W-:Y:S01]  /*1c110*/  FMNMX.FTZ R4, R151, R4, !PT ;  /* 0x0000000497047209 */ /* 0x000fe20007810000 */
[----:B------:R0:W-:Y:S01]  /*1c120*/  MUFU.EX2 R138, R153 ;  /* 0x00000099008a7308 */ /* 0x0001e20000000800 */
[----:B------:R-:W-:Y:S01]  /*1c130*/  ISETP.GT.AND P5, PT, R2, 0x48, PT ;  /* 0x000000480200780c */ /* 0x000fe20003fa4270 */
[-CC-:B------:R-:W-:Y:S01]  /*1c140*/  FFMA.FTZ R200, R168, R0.reuse, -R3.reuse ;  /* 0x00000000a8c87223 */ /* 0x180fe20000010803 */
[----:B------:R-:W-:Y:S01]  /*1c150*/  FSEL R139, R139, -INF , P4 ;  /* 0xff8000008b8b7808 */ /* 0x000fe20002000000 */
[--C-:B------:R-:W-:Y:S01]  /*1c160*/  FFMA.FTZ R12, R169, R0, -R3.reuse ;  /* 0x00000000a90c7223 */ /* 0x100fe20000010803 */
[----:B------:R-:W-:Y:S01]  /*1c170*/  FMNMX.FTZ R4, R152, R4, !PT ;  /* 0x0000000498047209 */ /* 0x000fe20007810000 */
[-CC-:B------:R-:W-:Y:S01]  /*1c180*/  FFMA.FTZ R202, R172, R0.reuse, -R3.reuse ;  /* 0x00000000acca7223 */ /* 0x180fe20000010803 */
[----:B------:R-:W-:Y:S01]  /*1c190*/  ISETP.GT.AND P6, PT, R2, 0x49, PT ;  /* 0x000000490200780c */ /* 0x000fe20003fc4270 */
[----:B------:R-:W-:Y:S01]  /*1c1a0*/  MUFU.EX2 R200, R200 ;  /* 0x000000c800c87308 */ /* 0x000fe20000000800 */
[----:B------:R-:W-:Y:S01]  /*1c1b0*/  FSEL R142, R142, -INF , P5 ;  /* 0xff8000008e8e7808 */ /* 0x000fe20002800000 */
        /* <DEDUP_REMOVED lines=9> */
[----:B------:R-:W-:Y:S01]  /*1c250*/  ISETP.GT.AND P4, PT, R2, 0x51, PT ;  /* 0x000000510200780c */ /* 0x000fe20003f84270 */
[-CC-:B------:R-:W-:Y:S01]  /*1c260*/  FFMA.FTZ R129, R129, R0.reuse, -R3.reuse ;  /* 0x0000000081817223 */ /* 0x180fe20000010803 */
[----:B0-----:R-:W-:Y:S01]  /*1c270*/  FSEL R153, R130, -INF , P3 ;  /* 0xff80000082997808 */ /* 0x001fe20001800000 */
[----:B------:R-:W-:Y:S01]  /*1c280*/  FFMA.FTZ R124, R124, R0, -R3 ;  /* 0x000000007c7c7223 */ /* 0x000fe20000010803 */
[----:B------:R-:W-:Y:S01]  /*1c290*/  FMNMX.FTZ R4, R143, R4, !PT ;  /* 0x000000048f047209 */ /* 0x000fe20007810000 */
[----:B------:R-:W-:Y:S01]  /*1c2a0*/  MUFU.EX2 R12, R12 ;  /* 0x0000000c000c7308 */ /* 0x000fe20000000800 */
[----:B------:R-:W-:-:S02]  /*1c2b0*/  ISETP.GT.AND P5, PT, R2, 0x58, PT ;  /* 0x000000580200780c */ /* 0x000fc40003fa4270 */
[----:B------:R-:W-:Y:S02]  /*1c2c0*/  FSEL R131, R131, -INF , P4 ;  /* 0xff80000083837808 */ /* 0x000fe40002000000 */
[----:B------:R-:W-:Y:S02]  /*1c2d0*/  FMNMX.FTZ R4, R153, R4, !PT ;  /* 0x0000000499047209 */ /* 0x000fe40007810000 */
[----:B------:R-:W-:Y:S01]  /*1c2e0*/  ISETP.GT.AND P6, PT, R2, 0x59, PT ;  /* 0x000000590200780c */ /* 0x000fe20003fc4270 */
[----:B------:R-:W-:Y:S01]  /*1c2f0*/  MUFU.EX2 R130, R157 ;  /* 0x0000009d00827308 */ /* 0x000fe20000000800 */
[----:B------:R-:W-:Y:S02]  /*1c300*/  FSEL R134, R134, -INF , P5 ;  /* 0xff80000086867808 */ /* 0x000fe40002800000 */
[----:B------:R-:W-:Y:S02]  /*1c310*/  FMNMX.FTZ R4, R131, R4, !PT ;  /* 0x0000000483047209 */ /* 0x000fe40007810000 */
[----:B------:R-:W-:-:S02]  /*1c320*/  FSEL R135, R135, -INF , P6 ;  /* 0xff80000087877808 */ /* 0x000fc40003000000 */
[----:B------:R-:W-:Y:S01]  /*1c330*/  ISETP.GT.AND P3, PT, R2, 0x60, PT ;  /* 0x000000600200780c */ /* 0x000fe20003f64270 */
[----:B------:R-:W-:Y:S01]  /*1c340*/  MUFU.EX2 R202, R202 ;  /* 0x000000ca00ca7308 */ /* 0x000fe20000000800 */
[----:B------:R-:W-:Y:S02]  /*1c350*/  FMNMX.FTZ R4, R134, R4, !PT ;  /* 0x0000000486047209 */ /* 0x000fe40007810000 */
[C---:B------:R-:W-:Y:S02]  /*1c360*/  ISETP.GT.AND P4, PT, R2.reuse, 0x61, PT ;  /* 0x000000610200780c */ /* 0x040fe40003f84270 */
[----:B------:R-:W-:Y:S02]  /*1c370*/  FMNMX.FTZ R4, R135, R4, !PT ;  /* 0x0000000487047209 */ /* 0x000fe40007810000 */
[C---:B------:R-:W-:Y:S01]  /*1c380*/  ISETP.GT.AND P5, PT, R2.reuse, 0x68, PT ;  /* 0x000000680200780c */ /* 0x040fe20003fa4270 */
[----:B------:R-:W-:Y:S01]  /*1c390*/  MUFU.EX2 R15, R15 ;  /* 0x0000000f000f7308 */ /* 0x000fe20000000800 */
[----:B------:R-:W-:-:S04]  /*1c3a0*/  ISETP.GT.AND P6, PT, R2, 0x69, PT ;  /* 0x000000690200780c */ /* 0x000fc80003fc4270 */
[----:B------:R-:W-:Y:S01]  /*1c3b0*/  FSEL R156, R127, -INF , P6 ;  /* 0xff8000007f9c7808 */ /* 0x000fe20003000000 */
[----:B------:R-:W-:Y:S02]  /*1c3c0*/  FFMA.FTZ R127, R141, R0, -R3 ;  /* 0x000000008d7f7223 */ /* 0x000fe40000010803 */
        /* <DEDUP_REMOVED lines=11> */
[----:B------:R-:W-:Y:S01]  /*1c480*/  FSEL R144, R122, -INF , P3 ;  /* 0xff8000007a907808 */ /* 0x000fe20001800000 */
[-CC-:B------:R-:W-:Y:S02]  /*1c490*/  FFMA.FTZ R190, R148, R0.reuse, -R3.reuse ;  /* 0x0000000094be7223 */ /* 0x180fe40000010803 */
[----:B------:R0:W-:Y:S01]  /*1c4a0*/  MUFU.EX2 R122, R145 ;  /* 0x00000091007a7308 */ /* 0x0001e20000000800 */
[----:B------:R-:W-:Y:S01]  /*1c4b0*/  FSEL R148, R126, -INF , P5 ;  /* 0xff8000007e947808 */ /* 0x000fe20002800000 */
[----:B------:R-:W-:Y:S01]  /*1c4c0*/  HGMMA.64x192x16.F32.BF16 R24, R184, gdesc[UR4].tnspB, R24, gsb0 ;  /* 0x42e00004b8187df0 */ /* 0x000fe20008001818 */
[----:B------:R-:W-:Y:S01]  /*1c4d0*/  R2UR UR6, R20 ;  /* 0x00000000140672ca */ /* 0x000fe200000e0000 */
[-CC-:B------:R-:W-:Y:S01]  /*1c4e0*/  FFMA.FTZ R20, R161, R0.reuse, -R3.reuse ;  /* 0x00000000a1147223 */ /* 0x180fe20000010803 */
[----:B------:R-:W-:Y:S01]  /*1c4f0*/  R2UR UR7, R21 ;  /* 0x00000000150772ca */ /* 0x000fe200000e0000 */
[--C-:B------:R-:W-:Y:S01]  /*1c500*/  FFMA.FTZ R21, R165, R0, -R3.reuse ;  /* 0x00000000a5157223 */ /* 0x100fe20000010803 */
[----:B------:R-:W-:Y:S01]  /*1c510*/  FMNMX.FTZ R4, R144, R4, !PT ;  /* 0x0000000490047209 */ /* 0x000fe20007810000 */
[-CC-:B------:R-:W-:Y:S01]  /*1c520*/  FFMA.FTZ R126, R137, R0.reuse, -R3.reuse ;  /* 0x00000000897e7223 */ /* 0x180fe20000010803 */
[----:B0-----:R-:W-:Y:S01]  /*1c530*/  FSEL R145, R123, -INF , P4 ;  /* 0xff8000007b917808 */ /* 0x001fe20002000000 */
[----:B------:R-:W-:Y:S01]  /*1c540*/  FFMA.FTZ R123, R149, R0, -R3 ;  /* 0x00000000957b7223 */ /* 0x000fe20000010803 */
[----:B------:R-:W-:Y:S02]  /*1c550*/  MUFU.EX2 R20, R20 ;  /* 0x0000001400147308 */ /* 0x000fe40000000800 */
[----:B------:R-:W-:-:S04]  /*1c560*/  FMNMX.FTZ R4, R145, R4, !PT ;  /* 0x0000000491047209 */ /* 0x000fc80007810000 */
[----:B------:R-:W-:Y:S02]  /*1c570*/  FMNMX.FTZ R2, R148, R4, !PT ;  /* 0x0000000494027209 */ /* 0x000fe40007810000 */
[----:B------:R-:W-:Y:S02]  /*1c580*/  MUFU.EX2 R21, R21 ;  /* 0x0000001500157308 */ /* 0x000fe40000000800 */
[----:B------:R-:W-:-:S05]  /*1c590*/  FMNMX.FTZ R2, R156, R2, !PT ;  /* 0x000000029c027209 */ /* 0x000fca0007810000 */
[----:B------:R-:W0:Y:S01]  /*1c5a0*/  SHFL.BFLY PT, R4, R2, 0x2, 0x1f ;  /* 0x0c401f0002047f89 */ /* 0x000e2200000e0000 */
[----:B------:R-:W-:Y:S08]  /*1c5b0*/  MUFU.EX2 R188, R188 ;  /* 0x000000bc00bc7308 */ /* 0x000ff00000000800 */
[----:B------:R-:W-:Y:S08]  /*1c5c0*/  MUFU.EX2 R190, R190 ;  /* 0x000000be00be7308 */ /* 0x000ff00000000800 */
[----:B------:R-:W-:Y:S01]  /*1c5d0*/  MUFU.EX2 R123, R123 ;  /* 0x0000007b007b7308 */ /* 0x000fe20000000800 */
[----:B0-----:R-:W-:-:S07]  /*1c5e0*/  FMNMX.FTZ R4, R2, R4, !PT ;  /* 0x0000000402047209 */ /* 0x001fce0007810000 */
[----:B------:R-:W-:Y:S01]  /*1c5f0*/  MUFU.EX2 R126, R126 ;  /* 0x0000007e007e7308 */ /* 0x000fe20000000800 */
[----:B------:R-:W0:Y:S02]  /*1c600*/  SHFL.BFLY PT, R2, R4, 0x1, 0x1f ;  /* 0x0c201f0004027f89 */ /* 0x000e2400000e0000 */
[----:B0-----:R-:W-:Y:S02]  /*1c610*/  FMNMX.FTZ R4, R4, R2, !PT ;  /* 0x0000000204047209 */ /* 0x001fe40007810000 */
[----:B------:R-:W-:Y:S02]  /*1c620*/  FSEL R2, R5, RZ, P2 ;  /* 0x000000ff05027208 */ /* 0x000fe40001000000 */
[C---:B------:R-:W-:Y:S01]  /*1c630*/  FSETP.NEU.FTZ.AND P2, PT, R4.reuse, -INF , PT ;  /* 0xff8000000400780b */ /* 0x040fe20003f5d000 */
[----:B------:R-:W-:Y:S02]  /*1c640*/  FMUL.FTZ R157, R4, R0 ;  /* 0x00000000049d7220 */ /* 0x000fe40000410000 */
[----:B------:R-:W-:-:S03]  /*1c650*/  FADD.FTZ R2, -R2, R9 ;  /* 0x0000000902027221 */ /* 0x000fc60000010100 */
        /* <DEDUP_REMOVED lines=19> */
[--C-:B------:R-:W-:Y:S01]  /*1c790*/  FFMA.FTZ R148, R148, R0, -R157.reuse ;  /* 0x0000000094947223 */ /* 0x100fe2000001089d */
[----:B------:R-:W-:Y:S01]  /*1c7a0*/  MUFU.EX2 R203, R203 ;  /* 0x000000cb00cb7308 */ /* 0x000fe20000000800 */
[----:B0-----:R-:W-:Y:S01]  /*1c7b0*/  FFMA.FTZ R7, R2, R7, R200 ;  /* 0x0000000702077223 */ /* 0x001fe200000100c8 */
[----:B------:R-:W-:Y:S01]  /*1c7c0*/  F2FP.BF16.F32.PACK_AB R200, R12, R200 ;  /* 0x000000c80cc8723e */ /* 0x000fe200000010ff */
[----:B------:R-:W-:-:S02]  /*1c7d0*/  FFMA.FTZ R156, R156, R0, -R157 ;  /* 0x000000009c9c7223 */ /* 0x000fc4000001089d */
        /* <DEDUP_REMOVED lines=22> */
[----:B------:R-:W-:Y:S02]  /*1c940*/  IMAD.MOV.U32 R121, RZ, RZ, 0x40000040 ;  /* 0x40000040ff797424 */ /* 0x000fe400078e00ff */
[-C--:B------:R-:W-:Y:S01]  /*1c950*/  FFMA.FTZ R186, R140, R0.reuse, -R3 ;  /* 0x000000008cba7223 */ /* 0x080fe20000010803 */
[-CC-:B------:R-:W-:Y:S01]  /*1c960*/  FFMA.FTZ R140, R163, R0.reuse, -R157.reuse ;  /* 0x00000000a38c7223 */ /* 0x180fe2000001089d */
[----:B------:R-:W-:Y:S01]  /*1c970*/  HGMMA.64x192x16.F32.BF16 R24, R180, gdesc[UR4].tnspB, R24, gsb0 ;  /* 0x42e00004b4187df0 */ /* 0x000fe20008001818 */
[----:B------:R-:W-:Y:S01]  /*1c980*/  MUFU.EX2 R184, R184 ;  /* 0x000000b800b87308 */ /* 0x000fe20000000800 */
[----:B------:R-:W-:Y:S01]  /*1c990*/  R2UR UR7, R121 ;  /* 0x00000000790772ca */ /* 0x000fe200000e0000 */
[-CC-:B------:R-:W-:Y:S01]  /*1c9a0*/  FFMA.FTZ R187, R142, R0.reuse, -R157.reuse ;  /* 0x000000008ebb7223 */ /* 0x180fe2000001089d */
[----:B------:R-:W-:-:S05]  /*1c9b0*/  FFMA.FTZ R185, R152, R0, -R157 ;  /* 0x0000000098b97223 */ /* 0x000fca000001089d */
[----:B------:R-:W-:Y:S08]  /*1c9c0*/  MUFU.EX2 R140, R140 ;  /* 0x0000008c008c7308 */ /* 0x000ff00000000800 */
[----:B------:R-:W-:Y:S08]  /*1c9d0*/  MUFU.EX2 R186, R186 ;  /* 0x000000ba00ba7308 */ /* 0x000ff00000000800 */
[----:B------:R-:W-:Y:S08]  /*1c9e0*/  MUFU.EX2 R185, R185 ;  /* 0x000000b900b97308 */ /* 0x000ff00000000800 */
[----:B------:R-:W-:Y:S08]  /*1c9f0*/  MUFU.EX2 R187, R187 ;  /* 0x000000bb00bb7308 */ /* 0x000ff00000000800 */
[----:B------:R-:W-:Y:S08]  /*1ca00*/  MUFU.EX2 R136, R136 ;  /* 0x0000008800887308 */ /* 0x000ff00000000800 */
[----:B------:R-:W-:Y:S01]  /*1ca10*/  MUFU.EX2 R156, R156 ;  /* 0x0000009c009c7308 */ /* 0x000fe20000000800 */
[----:B------:R-:W-:-:S02]  /*1ca20*/  WARPGROUP.DEPBAR.LE gsb0, 0x0 ;  /* 0x00008000000079c5 */ /* 0x000fc40000010000 */
[-CC-:B------:R-:W-:Y:S01]  /*1ca30*/  FFMA.FTZ R182, R132, R0.reuse, -R3.reuse ;  /* 0x0000000084b67223 */ /* 0x180fe20000010803 */
[-CC-:B------:R-:W-:Y:S01]  /*1ca40*/  FFMA.FTZ R132, R133, R0.reuse, -R3.reuse ;  /* 0x0000000085847223 */ /* 0x180fe20000010803 */
[-CC-:B------:R-:W-:Y:S01]  /*1ca50*/  FFMA.FTZ R133, R120, R0.reuse, -R3.reuse ;  /* 0x0000000078857223 */ /* 0x180fe20000010803 */
[----:B------:R-:W-:Y:S01]  /*1ca60*/  VIADD R120, R14, 0x300 ;  /* 0x000003000e787836 */ /* 0x000fe20000000000 */
[----:B------:R-:W-:Y:S01]  /*1ca70*/  WARPGROUP.ARRIVE ;  /* 0x00000000000079c5 */ /* 0x000fe20000000000 */
[-C--:B------:R-:W-:Y:S01]  /*1ca80*/  FFMA.FTZ R3, R125, R0.reuse, -R3 ;  /* 0x000000007d037223 */ /* 0x080fe20000010803 */
[-CC-:B------:R-:W-:Y:S01]  /*1ca90*/  FFMA.FTZ R125, R171, R0.reuse, -R157.reuse ;  /* 0x00000000ab7d7223 */ /* 0x180fe2000001089d */
[-CC-:B------:R-:W-:Y:S01]  /*1caa0*/  FFMA.FTZ R14, R151, R0.reuse, -R157.reuse ;  /* 0x00000000970e7223 */ /* 0x180fe2000001089d */
[----:B------:R-:W-:Y:S01]  /*1cab0*/  R2UR UR6, R120 ;  /* 0x00000000780672ca */ /* 0x000fe200000e0000 */
[----:B------:R0:W-:Y:S01]  /*1cac0*/  MUFU.EX2 R9, R3 ;  /* 0x0000000300097308 */ /* 0x0001e20000000800 */
[-CC-:B------:R-:W-:Y:S01]  /*1cad0*/  FFMA.FTZ R181, R153, R0.reuse, -R157.reuse ;  /* 0x0000000099b57223 */ /* 0x180fe2000001089d */
[----:B------:R-:W-:Y:S01]  /*1cae0*/  FFMA.FTZ R183, R134, R0, -R157 ;  /* 0x0000000086b77223 */ /* 0x000fe2000001089d */
[----:B------:R-:W-:-:S05]  /*1caf0*/  F2FP.BF16.F32.PACK_AB R180, R129, R128 ;  /* 0x0000008081b4723e */ /* 0x000fca00000010ff */
[----:B------:R-:W-:Y:S01]  /*1cb00*/  MUFU.EX2 R125, R125 ;  /* 0x0000007d007d7308 */ /* 0x000fe20000000800 */
[----:B0-----:R-:W-:Y:S02]  /*1cb10*/  FSEL R3, R4, RZ, P2 ;  /* 0x000000ff04037208 */ /* 0x001fe40001000000 */
[C---:B------:R-:W-:Y:S01]  /*1cb20*/  ISETP.GT.AND P2, PT, R10.reuse, R214, PT ;  /* 0x000000d60a00720c */ /* 0x040fe20003f44270 */
[----:B------:R-:W-:Y:S01]  /*1cb30*/  HGMMA.64x192x16.F32.BF16 R24, R176, gdesc[UR4].tnspB, R24, gsb0 ;  /* 0x42e00004b0187df0 */ /* 0x000fe20008001818 */
[----:B------:R-:W-:Y:S02]  /*1cb40*/  VIADD R10, R10, 0xffffffff ;  /* 0xffffffff0a0a7836 */ /* 0x000fe40000000000 */
[----:B------:R-:W-:Y:S02]  /*1cb50*/  FADD.FTZ R3, -R3, R8 ;  /* 0x0000000803037221 */ /* 0x000fe40000010100 */
[----:B------:R-:W-:Y:S02]  /*1cb60*/  MUFU.EX2 R8, R147 ;  /* 0x0000009300087308 */ /* 0x000fe40000000800 */
[----:B------:R-:W-:-:S06]  /*1cb70*/  FMUL.FTZ R3, R3, R0 ;  /* 0x0000000003037220 */ /* 0x000fcc0000410000 */
[----:B------:R-:W0:Y:S08]  /*1cb80*/  MUFU.EX2 R3, R3 ;  /* 0x0000000300037308 */ /* 0x000e300000000800 */
[----:B------:R-:W-:Y:S08]  /*1cb90*/  MUFU.EX2 R14, R14 ;  /* 0x0000000e000e7308 */ /* 0x000ff00000000800 */
[----:B------:R-:W-:Y:S01]  /*1cba0*/  MUFU.EX2 R182, R182 ;  /* 0x000000b600b67308 */ /* 0x000fe20000000800 */
[----:B0-----:R-:W-:Y:S01]  /*1cbb0*/  FFMA.FTZ R120, R3, R6, R201 ;  /* 0x0000000603787223 */ /* 0x001fe200000100c9 */
[----:B------:R-:W-:Y:S01]  /*1cbc0*/  FADD.FTZ R6, R198, R7 ;  /* 0x00000007c6067221 */ /* 0x000fe20000010000 */
[----:B------:R-:W-:-:S02]  /*1cbd0*/  F2FP.BF16.F32.PACK_AB R198, R21, R198 ;  /* 0x000000c615c6723e */ /* 0x000fc400000010ff */
[----:B------:R-:W-:Y:S01]  /*1cbe0*/  FADD.FTZ R120, R125, R120 ;  /* 0x000000787d787221 */ /* 0x000fe20000010000 */
[----:B------:R-:W-:Y:S01]  /*1cbf0*/  FADD.FTZ R7, R21, R6 ;  /* 0x0000000615077221 */ /* 0x000fe20000010000 */
[----:B------:R-:W-:Y:S01]  /*1cc00*/  FFMA.FTZ R6, R139, R0, -R157 ;  /* 0x000000008b067223 */ /* 0x000fe2000001089d */
[----:B------:R-:W-:Y:S01]  /*1cc10*/  MUFU.EX2 R132, R132 ;  /* 0x0000008400847308 */ /* 0x000fe20000000800 */
[----:B------:R-:W-:Y:S01]  /*1cc20*/  FADD.FTZ R120, R203, R120 ;  /* 0x00000078cb787221 */ /* 0x000fe20000010000 */
[----:B------:R-:W-:Y:S01]  /*1cc30*/  FADD.FTZ R7, R192, R7 ;  /* 0x00000007c0077221 */ /* 0x000fe20000010000 */
[C---:B------:R-:W-:Y:S02]  /*1cc40*/  F2FP.BF16.F32.PACK_AB R192, R138.reuse, R192 ;  /* 0x000000c08ac0723e */ /* 0x040fe400000010ff */
[----:B------:R-:W-:Y:S01]  /*1cc50*/  FADD.FTZ R120, R137, R120 ;  /* 0x0000007889787221 */ /* 0x000fe20000010000 */
[----:B------:R-:W-:Y:S01]  /*1cc60*/  FADD.FTZ R121, R138, R7 ;  /* 0x000000078a797221 */ /* 0x000fe20000010000 */
[----:B------:R-:W-:Y:S01]  /*1cc70*/  F2FP.BF16.F32.PACK_AB R201, R125, R201 ;  /* 0x000000c97dc9723e */ /* 0x000fe200000010ff */
[----:B------:R-:W-:Y:S01]  /*1cc80*/  MUFU.EX2 R6, R6 ;  /* 0x0000000600067308 */ /* 0x000fe20000000800 */
[----:B------:R-:W-:Y:S01]  /*1cc90*/  FADD.FTZ R7, R197, R120 ;  /* 0x00000078c5077221 */ /* 0x000fe20000010000 */
[----:B------:R-:W-:Y:S01]  /*1cca0*/  FADD.FTZ R121, R194, R121 ;  /* 0x00000079c2797221 */ /* 0x000fe20000010000 */
[----:B------:R-:W-:-:S02]  /*1ccb0*/  F2FP.BF16.F32.PACK_AB R194, R130, R194 ;  /* 0x000000c282c2723e */ /* 0x000fc400000010ff */
[----:B------:R-:W-:Y:S01]  /*1ccc0*/  FADD.FTZ R120, R140, R7 ;  /* 0x000000078c787221 */ /* 0x000fe20000010000 */
[----:B------:R-:W-:Y:S01]  /*1ccd0*/  FADD.FTZ R121, R130, R121 ;  /* 0x0000007982797221 */ /* 0x000fe20000010000 */
[----:B------:R-:W-:Y:S01]  /*1cce0*/  @!P1 PRMT R7, RZ, 0x654, R11 ;  /* 0x00000654ff079816 */ /* 0x000fe2000000000b */
[----:B------:R-:W-:Y:S01]  /*1ccf0*/  FFMA.FTZ R11, R143, R0, -R157 ;  /* 0x000000008f0b7223 */ /* 0x000fe2000001089d */
[----:B------:R-:W-:Y:S01]  /*1cd00*/  FADD.FTZ R120, R199, R120 ;  /* 0x00000078c7787221 */ /* 0x000fe20000010000 */
[----:B------:R-:W-:Y:S01]  /*1cd10*/  FADD.FTZ R121, R188, R121 ;  /* 0x00000079bc797221 */ /* 0x000fe20000010000 */
[----:B------:R-:W0:Y:S01]  /*1cd20*/  MUFU.EX2 R133, R133 ;  /* 0x0000008500857308 */ /* 0x000e220000000800 */
[C---:B------:R-:W-:Y:S01]  /*1cd30*/  F2FP.BF16.F32.PACK_AB R188, R122.reuse, R188 ;  /* 0x000000bc7abc723e */ /* 0x040fe200000010ff */
[----:B------:R-:W-:Y:S01]  /*1cd40*/  FADD.FTZ R120, R141, R120 ;  /* 0x000000788d787221 */ /* 0x000fe20000010000 */
[----:B------:R-:W-:Y:S01]  /*1cd50*/  FADD.FTZ R121, R122, R121 ;  /* 0x000000797a797221 */ /* 0x000fe20000010000 */
[----:B------:R-:W-:-:S02]  /*1cd60*/  F2FP.BF16.F32.PACK_AB R203, R137, R203 ;  /* 0x000000cb89cb723e */ /* 0x000fc400000010ff */
[----:B------:R-:W-:Y:S01]  /*1cd70*/  FADD.FTZ R120, R193, R120 ;  /* 0x00000078c1787221 */ /* 0x000fe20000010000 */
[----:B------:R-:W-:Y:S01]  /*1cd80*/  FADD.FTZ R142, R190, R121 ;  /* 0x00000079be8e7221 */ /* 0x000fe20000010000 */
[----:B------:R-:W1:Y:S01]  /*1cd90*/  MUFU.EX2 R11, R11 ;  /* 0x0000000b000b7308 */ /* 0x000e620000000800 */
[----:B------:R-:W-:Y:S01]  /*1cda0*/  F2FP.BF16.F32.PACK_AB R190, R123, R190 ;  /* 0x000000be7bbe723e */ /* 0x000fe200000010ff */
[----:B------:R-:W-:Y:S01]  /*1cdb0*/  FADD.FTZ R120, R149, R120 ;  /* 0x0000007895787221 */ /* 0x000fe20000010000 */
[----:B------:R-:W-:Y:S01]  /*1cdc0*/  FADD.FTZ R121, R123, R142 ;  /* 0x0000008e7b797221 */ /* 0x000fe20000010000 */
[----:B------:R-:W-:Y:S02]  /*1cdd0*/  F2FP.BF16.F32.PACK_AB R197, R140, R197 ;  /* 0x000000c58cc5723e */ /* 0x000fe400000010ff */
[----:B------:R-:W-:Y:S01]  /*1cde0*/  F2FP.BF16.F32.PACK_AB R199, R141, R199 ;  /* 0x000000c78dc7723e */ /* 0x000fe200000010ff */
[----:B------:R-:W-:Y:S01]  /*1cdf0*/  FADD.FTZ R121, R184, R121 ;  /* 0x00000079b8797221 */ /* 0x000fe20000010000 */
[----:B------:R-:W2:Y:S01]  /*1ce00*/  MUFU.EX2 R181, R181 ;  /* 0x000000b500b57308 */ /* 0x000ea20000000800 */
[----:B------:R-:W-:-:S02]  /*1ce10*/  F2FP.BF16.F32.PACK_AB R184, R126, R184 ;  /* 0x000000b87eb8723e */ /* 0x000fc400000010ff */
[----:B------:R-:W-:Y:S01]  /*1ce20*/  FADD.FTZ R121, R126, R121 ;  /* 0x000000797e797221 */ /* 0x000fe20000010000 */
[----:B------:R-:W-:-:S04]  /*1ce30*/  F2FP.BF16.F32.PACK_AB R193, R149, R193 ;  /* 0x000000c195c1723e */ /* 0x000fc800000010ff */
[----:B------:R-:W-:Y:S01]  /*1ce40*/  MUFU.EX2 R183, R183 ;  /* 0x000000b700b77308 */ /* 0x000fe20000000800 */
[----:B------:R-:W-:Y:S02]  /*1ce50*/  WARPGROUP.DEPBAR.LE gsb0, 0x0 ;  /* 0x00008000000079c5 */ /* 0x000fe40000010000 */
[----:B------:R3:W-:Y:S01]  /*1ce60*/  @!P1 SYNCS.ARRIVE.TRANS64.RED.A1T0 RZ, [R13+URZ], RZ ;  /* 0x000000ff0dff99a7 */ /* 0x0007e2000810043f */
[--C-:B------:R-:W-:Y:S01]  /*1ce70*/  FFMA.FTZ R177, R144, R0, -R157.reuse ;  /* 0x0000000090b17223 */ /* 0x100fe2000001089d */
[----:B------:R-:W-:Y:S02]  /*1ce80*/  F2FP.BF16.F32.PACK_AB R178, R9, R124 ;  /* 0x0000007c09b2723e */ /* 0x000fe400000010ff */
[----:B0-----:R-:W-:Y:S02]  /*1ce90*/  F2FP.BF16.F32.PACK_AB R176, R136, R133 ;  /* 0x0000008588b0723e */ /* 0x001fe400000010ff */
[----:B------:R-:W-:Y:S01]  /*1cea0*/  F2FP.BF16.F32.PACK_AB R179, R156, R148 ;  /* 0x000000949cb3723e */ /* 0x000fe200000010ff */
[----:B------:R-:W-:Y:S01]  /*1ceb0*/  MUFU.EX2 R177, R177 ;  /* 0x000000b100b17308 */ /* 0x000fe20000000800 */
[----:B------:R0:W-:Y:S01]  /*1cec0*/  @!P1 SYNCS.ARRIVE.TRANS64.RED.A1T0 RZ, [R7+URZ], RZ ;  /* 0x000000ff07ff99a7 */ /* 0x0001e2000810043f */
[----:B---3--:R-:W-:-:S06]  /*1ced0*/  FFMA.FTZ R13, R131, R0, -R157 ;  /* 0x00000000830d7223 */ /* 0x008fcc000001089d */
[----:B------:R-:W3:Y:S01]  /*1cee0*/  MUFU.EX2 R13, R13 ;  /* 0x0000000d000d7308 */ /* 0x000ee20000000800 */
[----:B0-----:R-:W-:Y:S01]  /*1cef0*/  FADD.FTZ R7, R195, R120 ;  /* 0x00000078c3077221 */ /* 0x001fe20000010000 */
[----:B------:R-:W-:-:S03]  /*1cf00*/  F2FP.BF16.F32.PACK_AB R195, R154, R195 ;  /* 0x000000c39ac3723e */ /* 0x000fc600000010ff */
[----:B------:R-:W-:-:S04]  /*1cf10*/  FADD.FTZ R120, R154, R7 ;  /* 0x000000079a787221 */ /* 0x000fc80000010000 */
[----:B------:R-:W-:Y:S01]  /*1cf20*/  FADD.FTZ R7, R189, R120 ;  /* 0x00000078bd077221 */ /* 0x000fe20000010000 */
[----:B------:R-:W-:Y:S01]  /*1cf30*/  FADD.FTZ R120, R186, R121 ;  /* 0x00000079ba787221 */ /* 0x000fe20000010000 */
[C---:B------:R-:W-:Y:S02]  /*1cf40*/  F2FP.BF16.F32.PACK_AB R189, R8.reuse, R189 ;  /* 0x000000bd08bd723e */ /* 0x040fe400000010ff */
[----:B------:R-:W-:Y:S01]  /*1cf50*/  FADD.FTZ R12, R8, R7 ;  /* 0x00000007080c7221 */ /* 0x000fe20000010000 */
[C---:B------:R-:W-:Y:S01]  /*1cf60*/  FADD.FTZ R121, R127.reuse, R120 ;  /* 0x000000787f797221 */ /* 0x040fe20000010000 */
[----:B------:R-:W-:Y:S01]  /*1cf70*/  F2FP.BF16.F32.PACK_AB R186, R127, R186 ;  /* 0x000000ba7fba723e */ /* 0x000fe200000010ff */
[----:B------:R-:W-:Y:S02]  /*1cf80*/  IMAD.MOV.U32 R8, RZ, RZ, R4 ;  /* 0x000000ffff087224 */ /* 0x000fe400078e0004 */
[----:B------:R-:W-:Y:S01]  /*1cf90*/  FADD.FTZ R7, R191, R12 ;  /* 0x0000000cbf077221 */ /* 0x000fe20000010000 */
[----:B------:R-:W-:Y:S01]  /*1cfa0*/  FADD.FTZ R120, R128, R121 ;  /* 0x0000007980787221 */ /* 0x000fe20000010000 */
[----:B------:R-:W0:Y:S01]  /*1cfb0*/  MUFU.EX2 R12, R135 ;  /* 0x00000087000c7308 */ /* 0x000e220000000800 */
[C---:B------:R-:W-:Y:S01]  /*1cfc0*/  F2FP.BF16.F32.PACK_AB R191, R14.reuse, R191 ;  /* 0x000000bf0ebf723e */ /* 0x040fe200000010ff */
        /* <DEDUP_REMOVED lines=10> */
[----:B------:R-:W4:Y:S01]  /*1d070*/  MUFU.EX2 R20, R145 ;  /* 0x0000009100147308 */ /* 0x000f220000000800 */
[C---:B-1----:R-:W-:Y:S01]  /*1d080*/  F2FP.BF16.F32.PACK_AB R187, R11.reuse, R187 ;  /* 0x000000bb0bbb723e */ /* 0x042fe200000010ff */
[----:B------:R-:W-:Y:S01]  /*1d090*/  FADD.FTZ R120, R11, R120 ;  /* 0x000000780b787221 */ /* 0x000fe20000010000 */
[----:B------:R-:W-:Y:S01]  /*1d0a0*/  FADD.FTZ R7, R136, R7 ;  /* 0x0000000788077221 */ /* 0x000fe20000010000 */
[----:B------:R-:W-:-:S02]  /*1d0b0*/  IMAD.MOV.U32 R11, RZ, RZ, R208 ;  /* 0x000000ffff0b7224 */ /* 0x000fc400078e00d0 */
[----:B--2---:R-:W-:Y:S01]  /*1d0c0*/  FADD.FTZ R120, R181, R120 ;  /* 0x00000078b5787221 */ /* 0x004fe20000010000 */
[----:B------:R-:W-:Y:S01]  /*1d0d0*/  FADD.FTZ R122, R124, R7 ;  /* 0x000000077c7a7221 */ /* 0x000fe20000010000 */
[C---:B---3--:R-:W-:Y:S02]  /*1d0e0*/  F2FP.BF16.F32.PACK_AB R181, R13.reuse, R181 ;  /* 0x000000b50db5723e */ /* 0x048fe400000010ff */
[----:B------:R-:W-:Y:S01]  /*1d0f0*/  FADD.FTZ R120, R13, R120 ;  /* 0x000000780d787221 */ /* 0x000fe20000010000 */
[----:B------:R-:W-:-:S03]  /*1d100*/  FADD.FTZ R7, R9, R122 ;  /* 0x0000007a09077221 */ /* 0x000fc60000010000 */
[----:B------:R-:W-:Y:S01]  /*1d110*/  FADD.FTZ R9, R183, R120 ;  /* 0x00000078b7097221 */ /* 0x000fe20000010000 */
[----:B0-----:R-:W-:-:S03]  /*1d120*/  F2FP.BF16.F32.PACK_AB R183, R12, R183 ;  /* 0x000000b70cb7723e */ /* 0x001fc600000010ff */
[----:B------:R-:W-:Y:S01]  /*1d130*/  FADD.FTZ R120, R12, R9 ;  /* 0x000000090c787221 */ /* 0x000fe20000010000 */
[----:B------:R-:W-:-:S03]  /*1d140*/  IMAD.MOV.U32 R12, RZ, RZ, R205 ;  /* 0x000000ffff0c7224 */ /* 0x000fc600078e00cd */
[----:B------:R-:W-:Y:S01]  /*1d150*/  FADD.FTZ R9, R177, R120 ;  /* 0x00000078b1097221 */ /* 0x000fe20000010000 */
[----:B----4-:R-:W-:-:S03]  /*1d160*/  F2FP.BF16.F32.PACK_AB R177, R20, R177 ;  /* 0x000000b114b1723e */ /* 0x010fc600000010ff */
[----:B------:R-:W-:-:S04]  /*1d170*/  FADD.FTZ R9, R20, R9 ;  /* 0x0000000914097221 */ /* 0x000fc80000010000 */
[----:B------:R-:W-:-:S04]  /*1d180*/  FADD.FTZ R9, R148, R9 ;  /* 0x0000000994097221 */ /* 0x000fc80000010000 */
[----:B------:R-:W-:Y:S01]  /*1d190*/  FADD.FTZ R6, R156, R9 ;  /* 0x000000099c067221 */ /* 0x000fe20000010000 */
[----:B------:R-:W-:Y:S01]  /*1d1a0*/  IMAD.MOV.U32 R9, RZ, RZ, R5 ;  /* 0x000000ffff097224 */ /* 0x000fe200078e0005 */
[----:B------:R-:W-:Y:S06]  /*1d1b0*/  @P2 BRA `(.L_x_5252) ;  /* 0xffffffa800cc2947 */ /* 0x000fec000383ffff */
[----:B------:R-:W-:Y:S05]  /*1d1c0*/  BSYNC B1 ;  /* 0x0000000000017941 */ /* 0x000fea0003800000 */
.L_x_5241:
[----:B------:R-:W-:Y:S05]  /*1d1d0*/  BSYNC B0 ;  /* 0x0000000000007941 */ /* 0x000fea0003800000 */
.L_x_5240:
[----:B------:R-:W-:Y:S01]  /*1d1e0*/  ISETP.GE.AND P2, PT, R10, RZ, PT ;  /* 0x000000ff0a00720c */ /* 0x000fe20003f46270 */
[----:B------:R-:W-:-:S12]  /*1d1f0*/  BSSY B0, `(.L_x_5253) ;  /* 0x00004d8000007945 */ /* 0x000fd80003800000 */
[----:B------:R-:W-:Y:S05]  /*1d200*/  @!P2 BRA `(.L_x_5254) ;  /* 0x0000004c0058a947 */ /* 0x000fea0003800000 */
[----:B------:R-:W-:Y:S02]  /*1d210*/  IMAD.MOV.U32 R8, RZ, RZ, R4 ;  /* 0x000000ffff087224 */ /* 0x000fe400078e0004 */
[----:B------:R-:W-:Y:S02]  /*1d220*/  IMAD.MOV.U32 R9, RZ, RZ, R5 ;  /* 0x000000ffff097224 */ /* 0x000fe400078e0005 */
[----:B------:R-:W-:Y:S02]  /*1d230*/  IMAD.MOV.U32 R11, RZ, RZ, R208 ;  /* 0x000000ffff0b7224 */ /* 0x000fe400078e00d0 */
[----:B------:R-:W-:-:S07]  /*1d240*/  IMAD.MOV.U32 R12, RZ, RZ, R205 ;  /* 0x000000ffff0c7224 */ /* 0x000fce00078e00cd */
.L_x_5265:
        /* <DEDUP_REMOVED lines=8> */
.L_x_5255:
[----:B------:R-:W-:Y:S01]  /*1d2d0*/  IMAD R4, R205, 0x8, R18 ;  /* 0x00000008cd047824 */ /* 0x000fe200078e0212 */
[----:B------:R-:W-:-:S04]  /*1d2e0*/  SHF.L.U32 R5, R208, 0x1f, RZ ;  /* 0x0000001fd0057819 */ /* 0x000fc800000006ff */
[----:B------:R0:W1:Y:S01]  /*1d2f0*/  SYNCS.PHASECHK.TRANS64.TRYWAIT P2, [R4+URZ+0x36830], R5 ;  /* 0x03683005040075a7 */ /* 0x000062000804017f */
[----:B------:R-:W-:Y:S05]  /*1d300*/  @!P0 BRA `(.L_x_5256) ;  /* 0x0000000000048947 */ /* 0x000fea0003800000 */
[----:B------:R-:W-:Y:S01]  /*1d310*/  BPT.TRAP 0x1 ;  /* 0x000000040000795c */ /* 0x000fe20000300000 */
.L_x_5256:
[----:B------:R-:W-:Y:S01]  /*1d320*/  IMAD R0, R205, 0xa80, R212 ;  /* 0x00000a80cd007824 */ /* 0x000fe200078e02d4 */
[----:B------:R-:W-:Y:S03]  /*1d330*/  BSSY B1, `(.L_x_5257) ;  /* 0x0000006000017945 */ /* 0x000fe60003800000 */
[C---:B------:R-:W-:Y:S02]  /*1d340*/  VIADD R20, R0.reuse, 0x80 ;  /* 0x0000008000147836 */ /* 0x040fe40000000000 */
[----:B------:R-:W-:Y:S01]  /*1d350*/  VIADD R120, R0, 0x100 ;  /* 0x0000010000787836 */ /* 0x000fe20000000000 */
[----:B-1----:R-:W-:Y:S06]  /*1d360*/  @P2 BRA `(.L_x_5258) ;  /* 0x0000000000082947 */ /* 0x002fec0003800000 */
[----:B------:R-:W1:Y:S02]  /*1d370*/  SYNCS.PHASECHK.TRANS64.TRYWAIT P2, [R4+URZ+0x36830], R5 ;  /* 0x03683005040075a7 */ /* 0x000e64000804017f */
[----:B-1----:R-:W-:Y:S05]  /*1d380*/  @!P2 BRA `(.L_x_5259) ;  /* 0x000000f000cca947 */ /* 0x002fea0003800000 */
.L_x_5258:
[----:B------:R-:W-:Y:S05]  /*1d390*/  BSYNC B1 ;  /* 0x0000000000017941 */ /* 0x000fea0003800000 */
.L_x_5257:
[----:B------:R-:W2:Y:S04]  /*1d3a0*/  LDL.64 R14, [R1+0x30] ;  /* 0x00003000010e7983 */ /* 0x000ea80000100a00 */
[----:B------:R-:W3:Y:S01]  /*1d3b0*/  LDL.64 R122, [R1+0x38] ;  /* 0x00003800017a7983 */ /* 0x000ee20000100a00 */
[----:B------:R-:W-:Y:S01]  /*1d3c0*/  WARPGROUP.ARRIVE ;  /* 0x00000000000079c5 */ /* 0x000fe20000000000 */
[----:B------:R-:W-:Y:S01]  /*1d3d0*/  IMAD.MOV.U32 R21, RZ, RZ, 0x40000040 ;  /* 0x40000040ff157424 */ /* 0x000fe200078e00ff */
[----:B------:R-:W-:Y:S01]  /*1d3e0*/  R2UR UR6, R20 ;  /* 0x00000000140672ca */ /* 0x000fe200000e0000 */
[----:B------:R-:W-:Y:S01]  /*1d3f0*/  IMAD.MOV.U32 R121, RZ, RZ, 0x40000040 ;  /* 0x40000040ff797424 */ /* 0x000fe200078e00ff */
[----:B01----:R-:W-:Y:S01]  /*1d400*/  MOV R5, UR45 ;  /* 0x0000002d00057c02 */ /* 0x003fe20008000f00 */
[----:B------:R-:W4:Y:S01]  /*1d410*/  LDL.64 R214, [R1+0x18] ;  /* 0x0000180001d67983 */ /* 0x000f220000100a00 */
        /* <DEDUP_REMOVED lines=118> */
[----:B------:R-:W-:Y:S01]  /*1db80*/  UMOV UR45, UR43 ;  /* 0x0000002b002d7c82 */ /* 0x000fe20008000000 */
        /* <DEDUP_REMOVED lines=739> */
.L_x_5260:
[----:B------:R-:W-:Y:S01]  /*209c0*/  SHF.L.U32 R0, R11, 0x1f, RZ ;  /* 0x0000001f0b007819 */ /* 0x000fe200000006ff */
[----:B------:R-:W-:-:S04]  /*209d0*/  IMAD R11, R12, 0x8, R18 ;  /* 0x000000080c0b7824 */ /* 0x000fc800078e0212 */
[----:B------:R0:W1:Y:S01]  /*209e0*/  SYNCS.PHASECHK.TRANS64.TRYWAIT P2, [R11+URZ+0x36850], R0 ;  /* 0x036850000b0075a7 */ /* 0x000062000804017f */
[----:B------:R-:W-:Y:S05]  /*209f0*/  @!P0 BRA `(.L_x_5261) ;  /* 0x0000000000048947 */ /* 0x000fea0003800000 */
[----:B------:R-:W-:Y:S01]  /*20a00*/  BPT.TRAP 0x1 ;  /* 0x000000040000795c */ /* 0x000fe20000300000 */
.L_x_5261:
[----:B------:R-:W-:Y:S04]  /*20a10*/  BSSY B1, `(.L_x_5262) ;  /* 0x0000004000017945 */ /* 0x000fe80003800000 */
[----:B-1----:R-:W-:Y:S05]  /*20a20*/  @P2 BRA `(.L_x_5263) ;  /* 0x0000000000082947 */ /* 0x002fea0003800000 */
[----:B------:R-:W1:Y:S02]  /*20a30*/  SYNCS.PHASECHK.TRANS64.TRYWAIT P2, [R11+URZ+0x36850], R0 ;  /* 0x036850000b0075a7 */ /* 0x000e64000804017f */
[----:B-1----:R-:W-:Y:S05]  /*20a40*/  @!P2 BRA `(.L_x_5264) ;  /* 0x000000bc0030a947 */ /* 0x002fea0003800000 */
.L_x_5263:
[----:B------:R-:W-:Y:S05]  /*20a50*/  BSYNC B1 ;  /* 0x0000000000017941 */ /* 0x000fea0003800000 */
.L_x_5262:
[----:B01----:R-:W-:Y:S01]  /*20a60*/  VIADD R0, R18, 0x400 ;  /* 0x0000040012007836 */ /* 0x003fe20000000000 */
[----:B------:R-:W-:Y:S01]  /*20a70*/  WARPGROUP.ARRIVE ;  /* 0x00000000000079c5 */ /* 0x000fe20000000000 */
[----:B------:R-:W-:Y:S01]  /*20a80*/  IMAD.MOV.U32 R15, RZ, RZ, 0x40000040 ;  /* 0x40000040ff0f7424 */ /* 0x000fe200078e00ff */
[----:B------:R-:W-:Y:S01]  /*20a90*/  FMNMX.FTZ R4, R170, R8, !PT ;  /* 0x00000008aa047209 */ /* 0x000fe20007810000 */
[----:B------:R-:W-:Y:S01]  /*20aa0*/  IMAD.MOV.U32 R3, RZ, RZ, 0x40000040 ;  /* 0x40000040ff037424 */ /* 0x000fe200078e00ff */
[----:B------:R-:W-:Y:S01]  /*20ab0*/  SHF.R.U32.HI R0, RZ, 0x4, R0 ;  /* 0x00000004ff007819 */ /* 0x000fe20000011600 */
[----:B------:R-:W-:Y:S01]  /*20ac0*/  IMAD.MOV.U32 R21, RZ, RZ, 0x40000040 ;  /* 0x40000040ff157424 */ /* 0x000fe200078e00ff */
[----:B------:R-:W-:Y:S01]  /*20ad0*/  R2UR UR7, R15 ;  /* 0x000000000f0772ca */ /* 0x000fe200000e0000 */
[----:B------:R-:W-:Y:S01]  /*20ae0*/  ULDC UR4, c[0x0][0x988] ;  /* 0x0002620000047ab9 */ /* 0x000fe20000000800 */
[----:B------:R-:W-:Y:S01]  /*20af0*/  LOP3.LUT R0, R0, 0x3fff, RZ, 0xc0, !PT ;  /* 0x00003fff00007812 */ /* 0x000fe200078ec0ff */
[----:B------:R-:W-:Y:S01]  /*20b00*/  @!P1 IMAD R13, R13, 0x8, R18 ;  /* 0x000000080d0d9824 */ /* 0x000fe200078e0212 */
[----:B------:R-:W-:Y:S01]  /*20b10*/  FMNMX.FTZ R4, R171, R4, !PT ;  /* 0x00000004ab047209 */ /* 0x000fe20007810000 */
[----:B------:R-:W-:Y:S01]  /*20b20*/  @!P1 VIADD R11, R11, 0x36860 ;  /* 0x000368600b0b9836 */ /* 0x000fe20000000000 */
[----:B------:R-:W-:Y:S01]  /*20b30*/  LOP3.LUT R0, R0, 0x3800000, RZ, 0xfc, !PT ;  /* 0x0380000000007812 */ /* 0x000fe200078efcff */
[----:B------:R-:W-:Y:S01]  /*20b40*/  @!P1 VIADD R13, R13, 0x36840 ;  /* 0x000368400d0d9836 */ /* 0x000fe20000000000 */
[----:B------:R-:W-:-:S02]  /*20b50*/  FMNMX.FTZ R4, R174, R4, !PT ;  /* 0x00000004ae047209 */ /* 0x000fc40007810000 */
[----:B------:R-:W-:Y:S01]  /*20b60*/  @!P1 PRMT R11, RZ, 0x654, R11 ;  /* 0x00000654ff0b9816 */ /* 0x000fe2000000000b */
[----:B------:R-:W-:Y:S01]  /*20b70*/  IMAD R14, R12, 0xa80, R0 ;  /* 0x00000a800c0e7824 */ /* 0x000fe200078e0200 */
[----:B------:R-:W-:Y:S02]  /*20b80*/  FMNMX.FTZ R0, R168, R9, !PT ;  /* 0x00000009a8007209 */ /* 0x000fe40007810000 */
[----:B------:R-:W-:Y:S01]  /*20b90*/  FMNMX.FTZ R4, R175, R4, !PT ;  /* 0x00000004af047209 */ /* 0x000fe20007810000 */
[C---:B------:R-:W-:Y:S01]  /*20ba0*/  VIADD R2, R14.reuse, 0x80 ;  /* 0x000000800e027836 */ /* 0x040fe20000000000 */
[C---:B------:R-:W-:Y:S01]  /*20bb0*/  R2UR UR6, R14.reuse ;  /* 0x000000000e0672ca */ /* 0x040fe200000e0000 */
[----:B------:R-:W-:Y:S01]  /*20bc0*/  VIADD R20, R14, 0x200 ;  /* 0x000002000e147836 */ /* 0x000fe20000000000 */
[----:B------:R-:W-:Y:S02]  /*20bd0*/  FMNMX.FTZ R0, R169, R0, !PT ;  /* 0x00000000a9007209 */ /* 0x000fe40007810000 */
[----:B------:R-:W-:-:S02]  /*20be0*/  FMNMX.FTZ R4, R162, R4, !PT ;  /* 0x00000004a2047209 */ /* 0x000fc40007810000 */
[----:B------:R-:W-:Y:S02]  /*20bf0*/  FMNMX.FTZ R0, R172, R0, !PT ;  /* 0x00000000ac007209 */ /* 0x000fe40007810000 */
[----:B------:R-:W-:Y:S02]  /*20c00*/  FMNMX.FTZ R4, R163, R4, !PT ;  /* 0x00000004a3047209 */ /* 0x000fe40007810000 */
[----:B------:R-:W-:Y:S02]  /*20c10*/  FMNMX.FTZ R0, R173, R0, !PT ;  /* 0x00000000ad007209 */ /* 0x000fe40007810000 */
[----:B------:R-:W-:Y:S01]  /*20c20*/  FMNMX.FTZ R4, R166, R4, !PT ;  /* 0x00000004a6047209 */ /* 0x000fe20007810000 */
[----:B------:R-:W-:Y:S01]  /*20c30*/  HGMMA.64x192x16.F32.BF16 R24, R200, gdesc[UR4].tnspB, R24, gsb0 ;  /* 0x42e00004c8187df0 */ /* 0x000fe20008001818 */
[----:B------:R-:W-:Y:S01]  /*20c40*/  R2UR UR6, R2 ;  /* 0x00000000020672ca */ /* 0x000fe200000e0000 */
[----:B------:R-:W-:Y:S01]  /*20c50*/  VIADD R2, R14, 0x100 ;  /* 0x000001000e027836 */ /* 0x000fe20000000000 */
[----:B------:R-:W-:Y:S01]  /*20c60*/  R2UR UR7, R3 ;  /* 0x00000000030772ca */ /* 0x000fe200000e0000 */
[----:B------:R-:W-:Y:S01]  /*20c70*/  IMAD.MOV.U32 R3, RZ, RZ, 0x40000040 ;  /* 0x40000040ff037424 */ /* 0x000fe200078e00ff */
        /* <DEDUP_REMOVED lines=43> */
[C---:B------:R-:W-:Y:S01]  /*20f30*/  ISETP.GT.AND P2, PT, R10.reuse, RZ, PT ;  /* 0x000000ff0a00720c */ /* 0x040fe20003f44270 */
[----:B------:R-:W-:Y:S01]  /*20f40*/  VIADD R10, R10, 0xffffffff ;  /* 0xffffffff0a0a7836 */ /* 0x000fe20000000000 */
        /* <DEDUP_REMOVED lines=18> */
[----:B0-----:R-:W-:-:S05]  /*21070*/  FMNMX.FTZ R5, R2, R5, !PT ;  /* 0x0000000502057209 */ /* 0x001fca0007810000 */
[C---:B------:R-:W-:Y:S01]  /*21080*/  FMUL.FTZ R3, R5.reuse, R0 ;  /* 0x0000000005037220 */ /* 0x040fe20000410000 */
[----:B------:R-:W-:-:S03]  /*21090*/  FADD.FTZ R2, -R5, R9 ;  /* 0x0000000905027221 */ /* 0x000fc60000010100 */
        /* <DEDUP_REMOVED lines=13> */
[-C--:B------:R-:W-:Y:S01]  /*21170*/  FFMA.FTZ R124, R124, R0.reuse, -R3 ;  /* 0x000000007c7c7223 */ /* 0x080fe20000010803 */
[----:B------:R-:W-:Y:S01]  /*21180*/  FMUL.FTZ R2, R2, R0 ;  /* 0x0000000002027220 */ /* 0x000fe20000410000 */
[----:B------:R-:W-:Y:S08]  /*21190*/  MUFU.EX2 R200, R200 ;  /* 0x000000c800c87308 */ /* 0x000ff00000000800 */
[----:B------:R-:W1:Y:S01]  /*211a0*/  MUFU.EX2 R2, R2 ;  /* 0x0000000200027308 */ /* 0x000e620000000800 */
[----:B0-----:R-:W-:-:S07]  /*211b0*/  FMNMX.FTZ R4, R4, R145, !PT ;  /* 0x0000009104047209 */ /* 0x001fce0007810000 */
[----:B------:R-:W0:Y:S08]  /*211c0*/  MUFU.EX2 R9, R9 ;  /* 0x0000000900097308 */ /* 0x000e300000000800 */
[----:B------:R-:W2:Y:S08]  /*211d0*/  MUFU.EX2 R202, R202 ;  /* 0x000000ca00ca7308 */ /* 0x000eb00000000800 */
[----:B------:R-:W3:Y:S08]  /*211e0*/  MUFU.EX2 R168, R168 ;  /* 0x000000a800a87308 */ /* 0x000ef00000000800 */
        /* <DEDUP_REMOVED lines=16> */
[----:B------:R-:W-:Y:S01]  /*212f0*/  VIADD R20, R14, 0x280 ;  /* 0x000002800e147836 */ /* 0x000fe20000000000 */
[----:B------:R-:W-:Y:S01]  /*21300*/  R2UR UR7, R21 ;  /* 0x00000000150772ca */ /* 0x000fe200000e0000 */
[----:B------:R-:W-:Y:S01]  /*21310*/  IMAD.MOV.U32 R21, RZ, RZ, 0x40000040 ;  /* 0x40000040ff157424 */ /* 0x000fe200078e00ff */
[----:B------:R-:W5:Y:S08]  /*21320*/  MUFU.EX2 R192, R192 ;  /* 0x000000c000c07308 */ /* 0x000f700000000800 */
        /* <DEDUP_REMOVED lines=9> */
[----:B------:R-:W-:Y:S01]  /*213c0*/  MUFU.EX2 R188, R188 ;  /* 0x000000bc00bc7308 */ /* 0x000fe20000000800 */
[----:B------:R-:W-:Y:S01]  /*213d0*/  R2UR UR7, R21 ;  /* 0x00000000150772ca */ /* 0x000fe200000e0000 */
[----:B------:R-:W1:Y:S01]  /*213e0*/  SHFL.BFLY PT, R20, R4, 0x1, 0x1f ;  /* 0x0c201f0004147f89 */ /* 0x000e6200000e0000 */
[----:B------:R-:W-:-:S05]  /*213f0*/  IMAD.MOV.U32 R21, RZ, RZ, 0x40000040 ;  /* 0x40000040ff157424 */ /* 0x000fca00078e00ff */
[----:B------:R-:W-:Y:S08]  /*21400*/  MUFU.EX2 R190, R190 ;  /* 0x000000be00be7308 */ /* 0x000ff00000000800 */
[----:B------:R-:W-:Y:S01]  /*21410*/  MUFU.EX2 R144, R144 ;  /* 0x0000009000907308 */ /* 0x000fe20000000800 */
[----:B-1----:R-:W-:Y:S01]  /*21420*/  FMNMX.FTZ R4, R4, R20, !PT ;  /* 0x0000001404047209 */ /* 0x002fe20007810000 */
[----:B------:R-:W-:-:S04]  /*21430*/  FFMA.FTZ R20, R125, R0, -R3 ;  /* 0x000000007d147223 */ /* 0x000fc80000010803 */
[----:B------:R-:W-:-:S04]  /*21440*/  FMUL.FTZ R125, R4, R0 ;  /* 0x00000000047d7220 */ /* 0x000fc80000410000 */
[-CC-:B------:R-:W-:Y:S01]  /*21450*/  FFMA.FTZ R201, R170, R0.reuse, -R125.reuse ;  /* 0x00000000aac97223 */ /* 0x180fe2000001087d */
[-CC-:B------:R-:W-:Y:S01]  /*21460*/  FFMA.FTZ R203, R174, R0.reuse, -R125.reuse ;  /* 0x00000000aecb7223 */ /* 0x180fe2000001087d */
[-CC-:B------:R-:W-:Y:S01]  /*21470*/  FFMA.FTZ R197, R162, R0.reuse, -R125.reuse ;  /* 0x00000000a2c57223 */ /* 0x180fe2000001087d */
[-CC-:B------:R-:W-:Y:S01]  /*21480*/  FFMA.FTZ R145, R163, R0.reuse, -R125.reuse ;  /* 0x00000000a3917223 */ /* 0x180fe2000001087d */
[-CC-:B------:R-:W-:Y:S01]  /*21490*/  FFMA.FTZ R189, R146, R0.reuse, -R125.reuse ;  /* 0x0000000092bd7223 */ /* 0x180fe2000001087d */
[----:B------:R-:W-:Y:S01]  /*214a0*/  FFMA.FTZ R146, R2, R7, R200 ;  /* 0x0000000702927223 */ /* 0x000fe200000100c8 */
        /* <DEDUP_REMOVED lines=9> */
[----:B0-----:R-:W-:Y:S01]  /*21540*/  F2FP.BF16.F32.PACK_AB R200, R9, R200 ;  /* 0x000000c809c8723e */ /* 0x001fe200000010ff */
[-CC-:B------:R-:W-:Y:S01]  /*21550*/  FFMA.FTZ R135, R135, R0.reuse, -R125.reuse ;  /* 0x0000000087877223 */ /* 0x180fe2000001087d */
[-CC-:B------:R-:W-:Y:S01]  /*21560*/  FFMA.FTZ R122, R122, R0.reuse, -R125.reuse ;  /* 0x000000007a7a7223 */ /* 0x180fe2000001087d */
[-CC-:B------:R-:W-:Y:S01]  /*21570*/  FFMA.FTZ R123, R123, R0.reuse, -R125.reuse ;  /* 0x000000007b7b7223 */ /* 0x180fe2000001087d */
[----:B------:R-:W-:-:S03]  /*21580*/  FFMA.FTZ R126, R126, R0, -R125 ;  /* 0x000000007e7e7223 */ /* 0x000fc6000001087d */
        /* <DEDUP_REMOVED lines=15> */
[-C--:B------:R-:W-:Y:S01]  /*21680*/  FFMA.FTZ R137, R141, R0.reuse, -R3 ;  /* 0x000000008d897223 */ /* 0x080fe20000010803 */
[-CC-:B------:R-:W-:Y:S01]  /*21690*/  FFMA.FTZ R140, R167, R0.reuse, -R125.reuse ;  /* 0x00000000a78c7223 */ /* 0x180fe2000001087d */
[----:B------:R-:W-:Y:S01]  /*216a0*/  HGMMA.64x192x16.F32.BF16 R24, R180, gdesc[UR4].tnspB, R24, gsb0 ;  /* 0x42e00004b4187df0 */ /* 0x000fe20008001818 */
[----:B------:R-:W-:Y:S01]  /*216b0*/  R2UR UR7, R21 ;  /* 0x00000000150772ca */ /* 0x000fe200000e0000 */
[----:B------:R-:W-:Y:S01]  /*216c0*/  FADD.FTZ R21, R9, R146 ;  /* 0x0000009209157221 */ /* 0x000fe20000010000 */
[-CC-:B------:R-:W-:Y:S01]  /*216d0*/  FFMA.FTZ R141, R155, R0.reuse, -R125.reuse ;  /* 0x000000009b8d7223 */ /* 0x180fe2000001087d */
[-C--:B------:R-:W-:Y:S01]  /*216e0*/  FFMA.FTZ R185, R138, R0.reuse, -R125 ;  /* 0x000000008ab97223 */ /* 0x080fe2000001087d */
[----:B------:R-:W-:Y:S01]  /*216f0*/  MUFU.EX2 R140, R140 ;  /* 0x0000008c008c7308 */ /* 0x000fe20000000800 */
[----:B--2---:R-:W-:Y:S01]  /*21700*/  FADD.FTZ R21, R202, R21 ;  /* 0x00000015ca157221 */ /* 0x004fe20000010000 */
[----:B------:R-:W-:Y:S01]  /*21710*/  FFMA.FTZ R187, R142, R0, -R125 ;  /* 0x000000008ebb7223 */ /* 0x000fe2000001087d */
[----:B---3--:R-:W-:-:S02]  /*21720*/  F2FP.BF16.F32.PACK_AB R202, R168, R202 ;  /* 0x000000caa8ca723e */ /* 0x008fc400000010ff */
[----:B------:R-:W-:-:S03]  /*21730*/  FADD.FTZ R21, R168, R21 ;  /* 0x00000015a8157221 */ /* 0x000fc60000010000 */
[----:B------:R-:W-:Y:S01]  /*21740*/  MUFU.EX2 R141, R141 ;  /* 0x0000008d008d7308 */ /* 0x000fe20000000800 */
[----:B----4-:R-:W-:Y:S01]  /*21750*/  FADD.FTZ R21, R196, R21 ;  /* 0x00000015c4157221 */ /* 0x010fe20000010000 */
[----:B-----5:R-:W-:-:S03]  /*21760*/  F2FP.BF16.F32.PACK_AB R196, R160, R196 ;  /* 0x000000c4a0c4723e */ /* 0x020fc600000010ff */
        /* <DEDUP_REMOVED lines=16> */
[-C--:B------:R-:W-:Y:S01]  /*21870*/  FFMA.FTZ R129, R133, R0.reuse, -R3 ;  /* 0x0000000085817223 */ /* 0x080fe20000010803 */
[----:B------:R-:W-:Y:S01]  /*21880*/  FADD.FTZ R3, -R4, R8 ;  /* 0x0000000804037221 */ /* 0x000fe20000010100 */
[----:B------:R-:W-:Y:S01]  /*21890*/  WARPGROUP.ARRIVE ;  /* 0x00000000000079c5 */ /* 0x000fe20000000000 */
[----:B------:R0:W-:Y:S01]  /*218a0*/  MUFU.EX2 R8, R20 ;  /* 0x0000001400087308 */ /* 0x0001e20000000800 */
[-CC-:B------:R-:W-:Y:S01]  /*218b0*/  FFMA.FTZ R132, R171, R0.reuse, -R125.reuse ;  /* 0x00000000ab847223 */ /* 0x180fe2000001087d */
[-C--:B------:R-:W-:Y:S01]  /*218c0*/  FMUL.FTZ R3, R3, R0.reuse ;  /* 0x0000000003037220 */ /* 0x080fe20000410000 */
[-CC-:B------:R-:W-:Y:S01]  /*218d0*/  FFMA.FTZ R133, R175, R0.reuse, -R125.reuse ;  /* 0x00000000af857223 */ /* 0x180fe2000001087d */
[-C--:B------:R-:W-:Y:S01]  /*218e0*/  FFMA.FTZ R181, R130, R0.reuse, -R125 ;  /* 0x0000000082b57223 */ /* 0x080fe2000001087d */
[----:B------:R-:W-:Y:S01]  /*218f0*/  FADD.FTZ R130, R192, R21 ;  /* 0x00000015c0827221 */ /* 0x000fe20000010000 */
[----:B------:R-:W-:Y:S01]  /*21900*/  FFMA.FTZ R183, R134, R0, -R125 ;  /* 0x0000000086b77223 */ /* 0x000fe2000001087d */
[----:B------:R-:W-:Y:S01]  /*21910*/  F2FP.BF16.F32.PACK_AB R192, R153, R192 ;  /* 0x000000c099c0723e */ /* 0x000fe200000010ff */
[----:B------:R-:W1:Y:S01]  /*21920*/  MUFU.EX2 R3, R3 ;  /* 0x0000000300037308 */ /* 0x000e620000000800 */
[----:B0-----:R-:W-:-:S02]  /*21930*/  VIADD R20, R14, 0x300 ;  /* 0x000003000e147836 */ /* 0x001fc40000000000 */
[----:B------:R-:W-:-:S03]  /*21940*/  FFMA.FTZ R14, R147, R0, -R125 ;  /* 0x00000000930e7223 */ /* 0x000fc6000001087d */
[----:B------:R-:W-:Y:S02]  /*21950*/  R2UR UR6, R20 ;  /* 0x00000000140672ca */ /* 0x000fe400000e0000 */
[----:B------:R-:W0:Y:S01]  /*21960*/  MUFU.EX2 R132, R132 ;  /* 0x0000008400847308 */ /* 0x000e220000000800 */
[----:B------:R-:W-:-:S07]  /*21970*/  @!P1 PRMT R20, RZ, 0x654, R13 ;  /* 0x00000654ff149816 */ /* 0x000fce000000000d */
[----:B------:R-:W2:Y:S01]  /*21980*/  MUFU.EX2 R133, R133 ;  /* 0x0000008500857308 */ /* 0x000ea20000000800 */
[----:B-1----:R-:W-:Y:S01]  /*21990*/  FFMA.FTZ R7, R3, R6, R201 ;  /* 0x0000000603077223 */ /* 0x002fe200000100c9 */
[----:B------:R-:W-:Y:S01]  /*219a0*/  FFMA.FTZ R6, R139, R0, -R125 ;  /* 0x000000008b067223 */ /* 0x000fe2000001087d */
[----:B------:R-:W-:Y:S05]  /*219b0*/  HGMMA.64x192x16.F32.BF16 R24, R176, gdesc[UR4].tnspB, R24, gsb0 ;  /* 0x42e00004b0187df0 */ /* 0x000fea0008001818 */
[----:B------:R-:W1:Y:S01]  /*219c0*/  MUFU.EX2 R14, R14 ;  /* 0x0000000e000e7308 */ /* 0x000e620000000800 */
[----:B0-----:R-:W-:-:S07]  /*219d0*/  F2FP.BF16.F32.PACK_AB R201, R132, R201 ;  /* 0x000000c984c9723e */ /* 0x001fce00000010ff */
[----:B------:R-:W0:Y:S08]  /*219e0*/  MUFU.EX2 R13, R151 ;  /* 0x00000097000d7308 */ /* 0x000e300000000800 */
[----:B------:R-:W3:Y:S08]  /*219f0*/  MUFU.EX2 R6, R6 ;  /* 0x0000000600067308 */ /* 0x000ef00000000800 */
[----:B------:R-:W4:Y:S08]  /*21a00*/  MUFU.EX2 R180, R180 ;  /* 0x000000b400b47308 */ /* 0x000f300000000800 */
        /* <DEDUP_REMOVED lines=8> */
[----:B------:R-:W-:Y:S02]  /*21a90*/  F2FP.BF16.F32.PACK_AB R178, R8, R124 ;  /* 0x0000007c08b2723e */ /* 0x000fe400000010ff */
[----:B------:R-:W-:Y:S02]  /*21aa0*/  F2FP.BF16.F32.PACK_AB R176, R121, R120 ;  /* 0x0000007879b0723e */ /* 0x000fe400000010ff */
[----:B------:R-:W-:Y:S01]  /*21ab0*/  F2FP.BF16.F32.PACK_AB R177, R123, R122 ;  /* 0x0000007a7bb1723e */ /* 0x000fe200000010ff */
[----:B-----5:R-:W-:Y:S01]  /*21ac0*/  FADD.FTZ R20, R132, R7 ;  /* 0x0000000784147221 */ /* 0x020fe20000010000 */
[----:B------:R5:W-:Y:S01]  /*21ad0*/  @!P1 SYNCS.ARRIVE.TRANS64.RED.A1T0 RZ, [R11+URZ], RZ ;  /* 0x000000ff0bff99a7 */ /* 0x000be2000810043f */
[-CC-:B------:R-:W-:Y:S01]  /*21ae0*/  FFMA.FTZ R7, R143, R0.reuse, -R125.reuse ;  /* 0x000000008f077223 */ /* 0x180fe2000001087d */
[----:B------:R-:W-:Y:S01]  /*21af0*/  FFMA.FTZ R125, R127, R0, -R125 ;  /* 0x000000007f7d7223 */ /* 0x000fe2000001087d */
[----:B------:R-:W-:Y:S01]  /*21b00*/  FADD.FTZ R20, R203, R20 ;  /* 0x00000014cb147221 */ /* 0x000fe20000010000 */
[----:B--2---:R-:W-:-:S03]  /*21b10*/  F2FP.BF16.F32.PACK_AB R203, R133, R203 ;  /* 0x000000cb85cb723e */ /* 0x004fc600000010ff */
[----:B------:R-:W-:Y:S01]  /*21b20*/  FADD.FTZ R20, R133, R20 ;  /* 0x0000001485147221 */ /* 0x000fe20000010000 */
[----:B------:R-:W2:Y:S03]  /*21b30*/  MUFU.EX2 R7, R7 ;  /* 0x0000000700077308 */ /* 0x000ea60000000800 */
[----:B------:R-:W-:Y:S01]  /*21b40*/  FADD.FTZ R20, R197, R20 ;  /* 0x00000014c5147221 */ /* 0x000fe20000010000 */
[----:B------:R-:W-:-:S03]  /*21b50*/  F2FP.BF16.F32.PACK_AB R197, R145, R197 ;  /* 0x000000c591c5723e */ /* 0x000fc600000010ff */
[----:B------:R-:W-:Y:S01]  /*21b60*/  FADD.FTZ R20, R145, R20 ;  /* 0x0000001491147221 */ /* 0x000fe20000010000 */
[----:B------:R-:W2:Y:S03]  /*21b70*/  MUFU.EX2 R125, R125 ;  /* 0x0000007d007d7308 */ /* 0x000ea60000000800 */
[----:B-----5:R-:W-:Y:S01]  /*21b80*/  FADD.FTZ R11, R199, R20 ;  /* 0x00000014c70b7221 */ /* 0x020fe20000010000 */
        /* <DEDUP_REMOVED lines=17> */
[C---:B-1----:R-:W-:Y:S02]  /*21ca0*/  F2FP.BF16.F32.PACK_AB R189, R14.reuse, R189 ;  /* 0x000000bd0ebd723e */ /* 0x042fe400000010ff */
[----:B------:R-:W-:Y:S01]  /*21cb0*/  FADD.FTZ R20, R14, R11 ;  /* 0x0000000b0e147221 */ /* 0x000fe20000010000 */
[C---:B------:R-:W-:Y:S01]  /*21cc0*/  FADD.FTZ R21, R144.reuse, R21 ;  /* 0x0000001590157221 */ /* 0x040fe20000010000 */
[----:B------:R-:W-:-:S02]  /*21cd0*/  F2FP.BF16.F32.PACK_AB R190, R144, R190 ;  /* 0x000000be90be723e */ /* 0x000fc400000010ff */
[----:B------:R-:W-:Y:S01]  /*21ce0*/  FADD.FTZ R20, R191, R20 ;  /* 0x00000014bf147221 */ /* 0x000fe20000010000 */
[----:B------:R-:W-:Y:S01]  /*21cf0*/  FADD.FTZ R21, R184, R21 ;  /* 0x00000015b8157221 */ /* 0x000fe20000010000 */
[C---:B0-----:R-:W-:Y:S02]  /*21d00*/  F2FP.BF16.F32.PACK_AB R191, R13.reuse, R191 ;  /* 0x000000bf0dbf723e */ /* 0x041fe400000010ff */
[----:B------:R-:W-:Y:S01]  /*21d10*/  FADD.FTZ R20, R13, R20 ;  /* 0x000000140d147221 */ /* 0x000fe20000010000 */
[C---:B------:R-:W-:Y:S01]  /*21d20*/  FADD.FTZ R21, R136.reuse, R21 ;  /* 0x0000001588157221 */ /* 0x040fe20000010000 */
[----:B------:R-:W-:Y:S02]  /*21d30*/  F2FP.BF16.F32.PACK_AB R184, R136, R184 ;  /* 0x000000b888b8723e */ /* 0x000fe400000010ff */
[----:B------:R-:W-:Y:S01]  /*21d40*/  FADD.FTZ R11, R185, R20 ;  /* 0x00000014b90b7221 */ /* 0x000fe20000010000 */
[----:B------:R-:W-:Y:S01]  /*21d50*/  FADD.FTZ R130, R186, R21 ;  /* 0x00000015ba827221 */ /* 0x000fe20000010000 */
[----:B---3--:R-:W-:-:S02]  /*21d60*/  F2FP.BF16.F32.PACK_AB R185, R6, R185 ;  /* 0x000000b906b9723e */ /* 0x008fc400000010ff */
[----:B------:R-:W-:Y:S01]  /*21d70*/  FADD.FTZ R20, R6, R11 ;  /* 0x0000000b06147221 */ /* 0x000fe20000010000 */
[C---:B------:R-:W-:Y:S01]  /*21d80*/  FADD.FTZ R11, R137.reuse, R130 ;  /* 0x00000082890b7221 */ /* 0x040fe20000010000 */
[----:B------:R-:W-:Y:S02]  /*21d90*/  F2FP.BF16.F32.PACK_AB R186, R137, R186 ;  /* 0x000000ba89ba723e */ /* 0x000fe400000010ff */
[----:B------:R-:W-:Y:S01]  /*21da0*/  FADD.FTZ R20, R187, R20 ;  /* 0x00000014bb147221 */ /* 0x000fe20000010000 */
[----:B----4-:R-:W-:Y:S01]  /*21db0*/  FADD.FTZ R11, R180, R11 ;  /* 0x0000000bb40b7221 */ /* 0x010fe20000010000 */
[C---:B--2---:R-:W-:Y:S02]  /*21dc0*/  F2FP.BF16.F32.PACK_AB R187, R7.reuse, R187 ;  /* 0x000000bb07bb723e */ /* 0x044fe400000010ff */
        /* <DEDUP_REMOVED lines=12> */
[----:B------:R-:W-:-:S02]  /*21e90*/  F2FP.BF16.F32.PACK_AB R183, R12, R183 ;  /* 0x000000b70cb7723e */ /* 0x000fc400000010ff */
[----:B------:R-:W-:Y:S01]  /*21ea0*/  FADD.FTZ R11, R12, R11 ;  /* 0x0000000b0c0b7221 */ /* 0x000fe20000010000 */
[----:B------:R-:W-:Y:S01]  /*21eb0*/  FADD.FTZ R7, R121, R6 ;  /* 0x0000000679077221 */ /* 0x000fe20000010000 */
[----:B------:R-:W-:Y:S02]  /*21ec0*/  IMAD.MOV.U32 R12, RZ, RZ, R205 ;  /* 0x000000ffff0c7224 */ /* 0x000fe400078e00cd */
[----:B------:R-:W-:Y:S01]  /*21ed0*/  FADD.FTZ R14, R122, R11 ;  /* 0x0000000b7a0e7221 */ /* 0x000fe20000010000 */
[----:B------:R-:W-:Y:S01]  /*21ee0*/  FADD.FTZ R7, R124, R7 ;  /* 0x000000077c077221 */ /* 0x000fe20000010000 */
[----:B------:R-:W-:Y:S02]  /*21ef0*/  IMAD.MOV.U32 R11, RZ, RZ, R208 ;  /* 0x000000ffff0b7224 */ /* 0x000fe400078e00d0 */
[----:B------:R-:W-:Y:S01]  /*21f00*/  FADD.FTZ R14, R123, R14 ;  /* 0x0000000e7b0e7221 */ /* 0x000fe20000010000 */
[----:B------:R-:W-:Y:S01]  /*21f10*/  FADD.FTZ R7, R8, R7 ;  /* 0x0000000708077221 */ /* 0x000fe20000010000 */
[----:B------:R-:W-:-:S02]  /*21f20*/  IMAD.MOV.U32 R8, RZ, RZ, R4 ;  /* 0x000000ffff087224 */ /* 0x000fc400078e0004 */
[----:B------:R-:W-:Y:S01]  /*21f30*/  FADD.FTZ R14, R179, R14 ;  /* 0x0000000eb30e7221 */ /* 0x000fe20000010000 */
[----:B------:R-:W-:-:S03]  /*21f40*/  F2FP.BF16.F32.PACK_AB R179, R125, R179 ;  /* 0x000000b37db3723e */ /* 0x000fc600000010ff */
[----:B------:R-:W-:Y:S01]  /*21f50*/  FADD.FTZ R6, R125, R14 ;  /* 0x0000000e7d067221 */ /* 0x000fe20000010000 */
[----:B------:R-:W-:Y:S06]  /*21f60*/  @P2 BRA `(.L_x_5265) ;  /* 0xffffffb000b82947 */ /* 0x000fec000383ffff */
.L_x_5254:
[----:B------:R-:W-:Y:S05]  /*21f70*/  BSYNC B0 ;  /* 0x0000000000007941 */ /* 0x000fea0003800000 */
.L_x_5253:
        /* <DEDUP_REMOVED lines=99> */
.L_x_5266:
[----:B------:R-:W-:Y:S01]  /*225b0*/  IMAD R11, R205, 0x8, R18 ;  /* 0x00000008cd0b7824 */ /* 0x000fe200078e0212 */
[----:B------:R-:W-:-:S04]  /*225c0*/  SHF.L.U32 R2, R208, 0x1f, RZ ;  /* 0x0000001fd0027819 */ /* 0x000fc800000006ff */
[----:B------:R0:W1:Y:S01]  /*225d0*/  SYNCS.PHASECHK.TRANS64.TRYWAIT P2, [R11+URZ+0x36850], R2 ;  /* 0x036850020b0075a7 */ /* 0x000062000804017f */
[----:B------:R-:W-:Y:S05]  /*225e0*/  @!P0 BRA `(.L_x_5267) ;  /* 0x0000000000048947 */ /* 0x000fea0003800000 */
[----:B------:R-:W-:Y:S01]  /*225f0*/  BPT.TRAP 0x1 ;  /* 0x000000040000795c */ /* 0x000fe20000300000 */
.L_x_5267:
        /* <DEDUP_REMOVED lines=9> */
.L_x_5269:
[----:B------:R-:W-:Y:S05]  /*22690*/  BSYNC B0 ;  /* 0x0000000000007941 */ /* 0x000fea0003800000 */
.L_x_5268:
        /* <DEDUP_REMOVED lines=178> */
.L_x_5165:
        /* <DEDUP_REMOVED lines=159> */
[----:B--2---:R-:W-:Y:S01]  /*23bb0*/  IMAD.U32 R0, RZ, RZ, UR4 ;  /* 0x00000004ff007e24 */ /* 0x004fe2000f8e00ff */
[----:B------:R-:W-:Y:S01]  /*23bc0*/  @P1 IADD3.X R7, R228, UR5, RZ, P2, !PT ;  /* 0x00000005e4071c10 */ /* 0x000fe200097fe4ff */
[----:B------:R2:W5:Y:S01]  /*23bd0*/  @P0 LDG.E R20, desc[UR60][R8.64] ;  /* 0x0000003c08140981 */ /* 0x000562000c1e1900 */
[----:B------:R-:W-:-:S03]  /*23be0*/  IADD3 R11, P4, R4, 0x1000, RZ ;  /* 0x00001000040b7810 */ /* 0x000fc60007f9e0ff */
[----:B------:R2:W5:Y:S01]  /*23bf0*/  @P1 LDG.E R0, desc[UR60][R6.64] ;  /* 0x0000003c06001981 */ /* 0x000562000c1e1900 */
[----:B------:R-:W-:Y:S01]  /*23c00*/  LOP3.LUT R10, R11, 0x380, RZ, 0xc0, !PT ;  /* 0x000003800b0a7812 */ /* 0x000fe200078ec0ff */
[----:B------:R-:W-:Y:S08]  /*23c10*/  @P1 BRA `(.L_x_5273) ;  /* 0x0000000000101947 */ /* 0x000ff00003800000 */
[----:B------:R-:W-:Y:S05]  /*23c20*/  @!P0 BRA `(.L_x_5273) ;  /* 0x00000000000c8947 */ /* 0x000fea0003800000 */
[----:B--2---:R-:W2:Y:S04]  /*23c30*/  LDG.E R7, desc[UR60][R8.64] ;  /* 0x0000003c08077981 */ /* 0x004ea8000c1e1900 */
[----:B-----5:R-:W2:Y:S02]  /*23c40*/  LDG.E R0, desc[UR60][R8.64+0x4] ;  /* 0x0000043c08007981 */ /* 0x020ea4000c1e1900 */
[----:B--2---:R-:W-:-:S07]  /*23c50*/  IMAD.IADD R0, R0, 0x1, -R7 ;  /* 0x0000000100007824 */ /* 0x004fce00078e0a07 */
.L_x_5273:
[----:B------:R-:W-:Y:S01]  /*23c60*/  SHF.R.S32.HI R61, RZ, 0x1f, R226 ;  /* 0x0000001fff3d7819 */ /* 0x000fe200000114e2 */
[----:B------:R-:W-:Y:S01]  /*23c70*/  ULDC.64 UR4, c[0x0][0xb70] ;  /* 0x0002dc0000047ab9 */ /* 0x000fe20000000a00 */
[--C-:B-----5:R-:W-:Y:S02]  /*23c80*/  SHF.R.S32.HI R21, RZ, 0x1f, R20.reuse ;  /* 0x0000001fff157819 */ /* 0x120fe40000011414 */
[----:B--2---:R-:W-:Y:S01]  /*23c90*/  SHF.R.U64 R8, R10, 0x3, RZ ;  /* 0x000000030a087819 */ /* 0x004fe200000012ff */
[----:B------:R-:W-:Y:S01]  /*23ca0*/  IMAD R7, R61, UR4, RZ ;  /* 0x000000043d077c24 */ /* 0x000fe2000f8e02ff */
[----:B------:R-:W-:Y:S02]  /*23cb0*/  SEL R235, R235, RZ, !P0 ;  /* 0x000000ffebeb7207 */ /* 0x000fe40004000000 */
[----:B------:R-:W-:Y:S01]  /*23cc0*/  SEL R229, R229, RZ, !P0 ;  /* 0x000000ffe5e57207 */ /* 0x000fe20004000000 */
[----:B------:R-:W-:Y:S01]  /*23cd0*/  IMAD R9, R226, UR5, R7 ;  /* 0x00000005e2097c24 */ /* 0x000fe2000f8e0207 */
[----:B------:R-:W-:Y:S01]  /*23ce0*/  IADD3 R29, P0, R4, 0x4000, RZ ;  /* 0x00004000041d7810 */ /* 0x000fe20007f1e0ff */
[----:B------:R-:W-:Y:S01]  /*23cf0*/  IMAD.WIDE.U32 R6, R226, UR4, R20 ;  /* 0x00000004e2067c25 */ /* 0x000fe2000f8e0014 */
[----:B------:R-:W-:Y:S01]  /*23d00*/  ULDC.64 UR4, c[0x0][0xb78] ;  /* 0x0002de0000047ab9 */ /* 0x000fe20000000a00 */
[----:B------:R-:W-:-:S02]  /*23d10*/  LOP3.LUT R8, R8, R11, RZ, 0x3c, !PT ;  /* 0x0000000b08087212 */ /* 0x000fc400078e3cff */
[----:B------:R-:W-:Y:S01]  /*23d20*/  IMAD.IADD R7, R7, 0x1, R9 ;  /* 0x0000000107077824 */ /* 0x000fe200078e0209 */
[C---:B------:R-:W-:Y:S01]  /*23d30*/  IADD3 R13, P5, R4.reuse, 0x2000, RZ ;  /* 0x00002000040d7810 */ /* 0x040fe20007fbe0ff */
[----:B------:R-:W-:Y:S01]  /*23d40*/  IMAD R9, R235, UR4, RZ ;  /* 0x00000004eb097c24 */ /* 0x000fe2000f8e02ff */
[C---:B------:R-:W-:Y:S01]  /*23d50*/  IADD3 R25, P6, R4.reuse, 0x3000, RZ ;  /* 0x0000300004197810 */ /* 0x040fe20007fde0ff */
[----:B------:R-:W-:Y:S01]  /*23d60*/  IMAD R11, R233, 0x80, R225 ;  /* 0x00000080e90b7824 */ /* 0x000fe200078e02e1 */
[C---:B------:R-:W-:Y:S01]  /*23d70*/  IADD3 R33, P1, R4.reuse, 0x5000, RZ ;  /* 0x0000500004217810 */ /* 0x040fe20007f3e0ff */
[----:B------:R-:W-:Y:S01]  /*23d80*/  IMAD.WIDE.U32 R6, R229, UR4, R6 ;  /* 0x00000004e5067c25 */ /* 0x000fe2000f8e0006 */
[----:B------:R-:W-:Y:S02]  /*23d90*/  LOP3.LUT R28, R29, 0x380, RZ, 0xc0, !PT ;  /* 0x000003801d1c7812 */ /* 0x000fe400078ec0ff */
[----:B------:R-:W-:Y:S01]  /*23da0*/  IADD3 R37, P2, R4, 0x6000, RZ ;  /* 0x0000600004257810 */ /* 0x000fe20007f5e0ff */
[----:B------:R-:W-:Y:S01]  /*23db0*/  IMAD R10, R229, UR5, R9 ;  /* 0x00000005e50a7c24 */ /* 0x000fe2000f8e0209 */
[----:B------:R-:W-:Y:S01]  /*23dc0*/  SHF.R.S32.HI R9, RZ, 0x1f, R11 ;  /* 0x0000001fff097819 */ /* 0x000fe2000001140b */
[----:B------:R-:W-:Y:S01]  /*23dd0*/  ULDC.64 UR4, c[0x0][0xb40] ;  /* 0x0002d00000047ab9 */ /* 0x000fe20000000a00 */
[----:B------:R-:W-:-:S02]  /*23de0*/  IADD3 R6, P3, R11, R6, RZ ;  /* 0x000000060b067210 */ /* 0x000fc40007f7e0ff */
[----:B------:R-:W-:Y:S02]  /*23df0*/  LOP3.LUT R12, R13, 0x380, RZ, 0xc0, !PT ;  /* 0x000003800d0c7812 */ /* 0x000fe400078ec0ff */
[----:B------:R-:W-:Y:S02]  /*23e00*/  LOP3.LUT R24, R25, 0x380, RZ, 0xc0, !PT ;  /* 0x0000038019187812 */ /* 0x000fe400078ec0ff */
[----:B------:R-:W-:Y:S02]  /*23e10*/  LOP3.LUT R32, R33, 0x380, RZ, 0xc0, !PT ;  /* 0x0000038021207812 */ /* 0x000fe400078ec0ff */
[----:B------:R-:W-:Y:S02]  /*23e20*/  SHF.R.U64 R28, R28, 0x3, RZ ;  /* 0x000000031c1c7819 */ /* 0x000fe400000012ff */
[----:B------:R-:W-:Y:S02]  /*23e30*/  LOP3.LUT R36, R37, 0x380, RZ, 0xc0, !PT ;  /* 0x0000038025247812 */ /* 0x000fe400078ec0ff */
[----:B------:R-:W-:Y:S01]  /*23e40*/  IADD3.X R9, R9, R7, R10, P3, !PT ;  /* 0x0000000709097210 */ /* 0x000fe20001ffe40a */
[----:B------:R-:W-:Y:S01]  /*23e50*/  VIADD R7, R11, 0x8 ;  /* 0x000000080b077836 */ /* 0x000fe20000000000 */
[----:B------:R-:W-:-:S02]  /*23e60*/  SHF.R.U64 R12, R12, 0x3, RZ ;  /* 0x000000030c0c7819 */ /* 0x000fc400000012ff */
[----:B------:R-:W-:Y:S02]  /*23e70*/  SHF.R.U64 R24, R24, 0x3, RZ ;  /* 0x0000000318187819 */ /* 0x000fe400000012ff */
[----:B------:R-:W-:Y:S02]  /*23e80*/  SHF.R.U64 R32, R32, 0x3, RZ ;  /* 0x0000000320207819 */ /* 0x000fe400000012ff */
[----:B------:R-:W-:Y:S02]  /*23e90*/  LEA R54, P3, R6, UR4, 0x2 ;  /* 0x0000000406367c11 */ /* 0x000fe4000f8610ff */
[----:B------:R-:W-:Y:S01]  /*23ea0*/  LOP3.LUT R28, R28, R29, RZ, 0x3c, !PT ;  /* 0x0000001d1c1c7212 */ /* 0x000fe200078e3cff */
[----:B------:R-:W-:Y:S01]  /*23eb0*/  IMAD.X R29, RZ, RZ, R5, P0 ;  /* 0x000000ffff1d7224 */ /* 0x000fe200000e0605 */
[----:B------:R-:W-:Y:S02]  /*23ec0*/  SHF.R.U64 R36, R36, 0x3, RZ ;  /* 0x0000000324247819 */ /* 0x000fe400000012ff */
[----:B------:R-:W-:-:S02]  /*23ed0*/  LOP3.LUT P0, RZ, R237, 0x3, RZ, 0xc0, !PT ;  /* 0x00000003edff7812 */ /* 0x000fc4000780c0ff */
        /* <DEDUP_REMOVED lines=86> */
[----:B--2---:R2:W-:Y:S01]  /*24440*/  SYNCS.ARRIVE.TRANS64.RED.A1T0 RZ, [R0+URZ], RZ ;  /* 0x000000ff00ff79a7 */ /* 0x0045e2000810043f */
[----:B------:R-:W-:Y:S01]  /*24450*/  BSSY B1, `(.L_x_5274) ;  /* 0x0000018000017945 */ /* 0x000fe20003800000 */
        /* <DEDUP_REMOVED lines=23> */
.L_x_5275:
[----:B------:R-:W-:Y:S05]  /*245d0*/  BSYNC B1 ;  /* 0x0000000000017941 */ /* 0x000fea0003800000 */
.L_x_5274:
        /* <DEDUP_REMOVED lines=23> */
.L_x_5277:
[----:B------:R-:W-:Y:S05]  /*24750*/  BSYNC B1 ;  /* 0x0000000000017941 */ /* 0x000fea0003800000 */
.L_x_5276:
        /* <DEDUP_REMOVED lines=23> */
.L_x_5279:
[----:B------:R-:W-:Y:S05]  /*248d0*/  BSYNC B1 ;  /* 0x0000000000017941 */ /* 0x000fea0003800000 */
.L_x_5278:
        /* <DEDUP_REMOVED lines=24> */
.L_x_5272:
        /* <DEDUP_REMOVED lines=9> */
[----:B------:R2:W5:Y:S09]  /*24af0*/  @P0 LDG.E R7, desc[UR60][R2.64] ;  /* 0x0000003c02070981 */ /* 0x000572000c1e1900 */
[----:B------:R-:W-:Y:S01]  /*24b00*/  @P1 IADD3 R4, P2, R227, UR4, RZ ;  /* 0x00000004e3041c10 */ /* 0x000fe2000ff5e0ff */
[----:B------:R-:W-:-:S02]  /*24b10*/  ULDC UR4, c[0x0][0xa88] ;  /* 0x0002a20000047ab9 */ /* 0x000fc40000000800 */
[----:B------:R-:W-:Y:S01]  /*24b20*/  IMAD.U32 R0, RZ, RZ, UR4 ;  /* 0x00000004ff007e24 */ /* 0x000fe2000f8e00ff */
[----:B------:R-:W-:-:S05]  /*24b30*/  @P1 IADD3.X R5, R228, UR5, RZ, P2, !PT ;  /* 0x00000005e4051c10 */ /* 0x000fca00097fe4ff */
        /* <DEDUP_REMOVED lines=9> */
.L_x_5281:
        /* <DEDUP_REMOVED lines=28> */
.L_x_5283:
[----:B------:R-:W-:Y:S05]  /*24d90*/  BSYNC B1 ;  /* 0x0000000000017941 */ /* 0x000fea0003800000 */
.L_x_5282:
        /* <DEDUP_REMOVED lines=49> */
.L_x_5285:
[----:B------:R-:W-:Y:S05]  /*250b0*/  BSYNC B1 ;  /* 0x0000000000017941 */ /* 0x000fea0003800000 */
.L_x_5284:
        /* <DEDUP_REMOVED lines=23> */
.L_x_5287:
[----:B------:R-:W-:Y:S05]  /*25230*/  BSYNC B1 ;  /* 0x0000000000017941 */ /* 0x000fea0003800000 */
.L_x_5286:
        /* <DEDUP_REMOVED lines=23> */
.L_x_5289:
[----:B------:R-:W-:Y:S05]  /*253b0*/  BSYNC B1 ;  /* 0x0000000000017941 */ /* 0x000fea0003800000 */
.L_x_5288:
        /* <DEDUP_REMOVED lines=22> */
.L_x_5280:
[----:B------:R-:W-:Y:S05]  /*25520*/  BSYNC B0 ;  /* 0x0000000000007941 */ /* 0x000fea0003800000 */
.L_x_5271:
[----:B------:R-:W-:Y:S02]  /*25530*/  ULDC UR4, c[0x0][0xc14] ;  /* 0x0003050000047ab9 */ /* 0x000fe40000000800 */
[----:B-1----:R-:W-:-:S13]  /*25540*/  ISETP.GE.AND P0, PT, R215, UR4, PT ;  /* 0x00000004d7007c0c */ /* 0x002fda000bf06270 */
[----:B------:R-:W-:Y:S05]  /*25550*/  @!P0 BRA `(.L_x_5290) ;  /* 0xfffffdbc00408947 */ /* 0x000fea000383ffff */
[----:B------:R-:W-:Y:S05]  /*25560*/  BRA `(.L_x_5054) ;  /* 0x0000006400187947 */ /* 0x000fea0003800000 */
.L_x_5052:
        /* <DEDUP_REMOVED lines=9> */
[----:B------:R-:W-:Y:S01]  /*25600*/  CS2R R16, SRZ ;  /* 0x0000000000107805 */ /* 0x000fe2000001ff00 */
        /* <DEDUP_REMOVED lines=51> */
.L_x_5295:
        /* <DEDUP_REMOVED lines=16> */
.L_x_5294:
[----:B------:R-:W-:Y:S05]  /*25a40*/  BSYNC B0 ;  /* 0x0000000000007941 */ /* 0x000fea0003800000 */
.L_x_5293:
        /* <DEDUP_REMOVED lines=25> */
.L_x_5291:
        /* <DEDUP_REMOVED lines=20> */
.L_x_5296:
        /* <DEDUP_REMOVED lines=56> */
.L_x_5292:
[----:B------:R-:W-:Y:S02]  /*260a0*/  IMAD.MOV.U32 R17, RZ, RZ, RZ ;  /* 0x000000ffff117224 */ /* 0x000fe400078e00ff */
[----:B------:R-:W-:Y:S02]  /*260b0*/  IMAD.U32 R16, RZ, RZ, UR6 ;  /* 0x00000006ff107e24 */ /* 0x000fe4000f8e00ff */
[----:B------:R-:W-:-:S07]  /*260c0*/  IMAD.MOV.U32 R18, RZ, RZ, RZ ;  /* 0x000000ffff127224 */ /* 0x000fce00078e00ff */
.L_x_5297:
        /* <DEDUP_REMOVED lines=20> */
[----:B-1----:R-:W-:Y:S01]  /*26210*/  IMAD.MOV.U32 R0, RZ, RZ, 0x1 ;  /* 0x00000001ff007424 */ /* 0x002fe200078e00ff */
        /* <DEDUP_REMOVED lines=10> */
[----:B------:R-:W2:Y:S11]  /*262c0*/  S2R R4, SR_TID.X ;  /* 0x0000000000047919 */ /* 0x000eb60000002100 */
[----:B------:R-:W-:Y:S01]  /*262d0*/  ULOP3.LUT UR38, UR4, 0x2, URZ, 0xfc, !UPT ;  /* 0x0000000204267892 */ /* 0x000fe2000f8efc3f */
[----:B--2---:R-:W-:-:S04]  /*262e0*/  LOP3.LUT R4, R4, 0x7f, RZ, 0xc0, !PT ;  /* 0x0000007f04047812 */ /* 0x004fc800078ec0ff */
[C---:B------:R-:W-:Y:S02]  /*262f0*/  ISETP.NE.AND P2, PT, R4.reuse, RZ, PT ;  /* 0x000000ff0400720c */ /* 0x040fe40003f45270 */
[----:B------:R-:W-:-:S11]  /*26300*/  ISETP.NE.OR P0, PT, R4, RZ, !P1 ;  /* 0x000000ff0400720c */ /* 0x000fd60004f05670 */
[----:B------:R-:W-:-:S04]  /*26310*/  @P2 LOP3.LUT R2, R2, 0x2, RZ, 0xfc, !PT ;  /* 0x0000000202022812 */ /* 0x000fc800078efcff */
[----:B------:R-:W-:-:S05]  /*26320*/  @P0 LOP3.LUT R2, R2, 0x40, RZ, 0xfc, !PT ;  /* 0x0000004002020812 */ /* 0x000fca00078efcff */
[----:B------:R1:W-:Y:S02]  /*26330*/  STL [R1+0x10], R2 ;  /* 0x0000100201007387 */ /* 0x0003e40000100800 */
.L_x_5388:
[----:B-12---:R-:W1:Y:S02]  /*26340*/  LDC.64 R2, c[0x0][0xc60] ;  /* 0x00031800ff027b82 */ /* 0x006e640000000a00 */
[----:B-1----:R-:W-:-:S05]  /*26350*/  IMAD.WIDE R2, R19, 0x4, R2 ;  /* 0x0000000413027825 */ /* 0x002fca00078e0202 */
[----:B0-----:R-:W2:Y:S01]  /*26360*/  LDG.E R11, desc[UR60][R2.64] ;  /* 0x0000003c020b7981 */ /* 0x001ea2000c1e1900 */
[----:B------:R-:W-:Y:S05]  /*26370*/  YIELD ;  /* 0x0000000000007946 */ /* 0x000fea0003800000 */
[----:B------:R-:W-:Y:S01]  /*26380*/  ULDC.64 UR4, c[0x0][0xa28] ;  /* 0x00028a0000047ab9 */ /* 0x000fe20000000a00 */
[----:B------:R-:W-:Y:S01]  /*26390*/  IMAD.MOV.U32 R0, RZ, RZ, RZ ;  /* 0x000000ffff007224 */ /* 0x000fe200078e00ff */
[----:B------:R-:W-:Y:S01]  /*263a0*/  ISETP.NE.U32.AND P0, PT, RZ, UR4, PT ;  /* 0x00000004ff007c0c */ /* 0x000fe2000bf05070 */
[----:B------:R-:W-:Y:S01]  /*263b0*/  IMAD.MOV.U32 R10, RZ, RZ, RZ ;  /* 0x000000ffff0a7224 */ /* 0x000fe200078e00ff */
[----:B------:R-:W-:Y:S01]  /*263c0*/  ULDC.64 UR8, c[0x0][0xa08] ;  /* 0x0002820000087ab9 */ /* 0x000fe20000000a00 */
[----:B------:R-:W-:Y:S01]  /*263d0*/  ULDC.64 UR10, c[0x0][0xa10] ;  /* 0x00028400000a7ab9 */ /* 0x000fe20000000a00 */
[----:B------:R-:W-:-:S02]  /*263e0*/  ISETP.NE.AND.EX P0, PT, RZ, UR5, PT, P0 ;  /* 0x00000005ff007c0c */ /* 0x000fc4000bf05300 */
        /* <DEDUP_REMOVED lines=10> */
[----:B------:R-:W-:-:S03]  /*26490*/  ISETP.NE.AND.EX P0, PT, RZ, UR5, PT, P0 ;  /* 0x00000005ff007c0c */ /* 0x000fc6000bf05300 */
        /* <DEDUP_REMOVED lines=9> */
[----:B------:R-:W-:-:S04]  /*26530*/  IADD3 R6, P1, R13, UR8, RZ ;  /* 0x000000080d067c10 */ /* 0x000fc8000ff3e0ff */
[----:B------:R-:W-:Y:S02]  /*26540*/  IADD3.X R7, R12, UR9, RZ, P1, !PT ;  /* 0x000000090c077c10 */ /* 0x000fe40008ffe4ff */
[----:B------:R-:W-:-:S03]  /*26550*/  IADD3 R4, P1, R13, UR10, RZ ;  /* 0x0000000a0d047c10 */ /* 0x000fc6000ff3e0ff */
[----:B------:R-:W2:Y:S01]  /*26560*/  @P2 LDG.E R10, desc[UR60][R2.64] ;  /* 0x0000003c020a2981 */ /* 0x000ea2000c1e1900 */
[----:B------:R-:W-:Y:S02]  /*26570*/  IADD3.X R5, R12, UR11, RZ, P1, !PT ;  /* 0x0000000b0c057c10 */ /* 0x000fe40008ffe4ff */
[----:B------:R-:W-:Y:S01]  /*26580*/  ISETP.NE.U32.AND P1, PT, RZ, UR8, PT ;  /* 0x00000008ff007c0c */ /* 0x000fe2000bf25070 */
[----:B------:R-:W-:-:S03]  /*26590*/  ULDC UR6, c[0x0][0x338] ;  /* 0x0000ce0000067ab9 */ /* 0x000fc60000000800 */
[----:B------:R-:W-:Y:S02]  /*265a0*/  ISETP.NE.AND.EX P3, PT, RZ, UR9, PT, P1 ;  /* 0x00000009ff007c0c */ /* 0x000fe4000bf65310 */
[----:B------:R-:W-:-:S04]  /*265b0*/  ISETP.NE.U32.AND P1, PT, RZ, UR10, PT ;  /* 0x0000000aff007c0c */ /* 0x000fc8000bf25070 */
[----:B------:R-:W-:Y:S01]  /*265c0*/  ISETP.NE.AND.EX P1, PT, RZ, UR11, PT, P1 ;  /* 0x0000000bff007c0c */ /* 0x000fe2000bf25310 */
[----:B--2---:R0:W-:Y:S02]  /*265d0*/  STL [R1+0x34], R10 ;  /* 0x0000340a01007387 */ /* 0x0041e40000100800 */
[----:B0-----:R-:W-:Y:S01]  /*265e0*/  IMAD.U32 R10, RZ, RZ, UR4 ;  /* 0x00000004ff0a7e24 */ /* 0x001fe2000f8e00ff */
[----:B------:R-:W-:Y:S02]  /*265f0*/  ULDC.64 UR4, c[0x0][0x3f8] ;  /* 0x0000fe0000047ab9 */ /* 0x000fe40000000a00 */
[----:B------:R-:W-:-:S03]  /*26600*/  UISETP.NE.U32.AND UP0, UPT, UR4, URZ, UPT ;  /* 0x0000003f0400728c */ /* 0x000fc6000bf05070 */
[----:B------:R-:W-:Y:S01]  /*26610*/  ULDC UR4, c[0x0][0x404] ;  /* 0x0001010000047ab9 */ /* 0x000fe20000000800 */
[----:B------:R-:W-:Y:S01]  /*26620*/  UISETP.NE.AND.EX UP0, UPT, UR5, URZ, UPT, UP0 ;  /* 0x0000003f0500728c */ /* 0x000fe2000bf05300 */
[----:B------:R0:W5:Y:S02]  /*26630*/  @P0 LDG.E R10, desc[UR60][R8.64] ;  /* 0x0000003c080a0981 */ /* 0x000164000c1e1900 */
[----:B------:R-:W-:Y:S01]  /*26640*/  ULDC UR5, c[0x0][0x2e0] ;  /* 0x0000b80000057ab9 */ /* 0x000fe20000000800 */
[----:B------:R-:W-:-:S04]  /*26650*/  USEL UR4, UR4, 0x1, UP0 ;  /* 0x0000000104047887 */ /* 0x000fc80008000000 */
[----:B------:R-:W-:Y:S01]  /*26660*/  UIMAD UR4, UR4, UR5, URZ ;  /* 0x00000005040472a4 */ /* 0x000fe2000f8e023f */
[----:B0-----:R-:W-:-:S05]  /*26670*/  IMAD.U32 R9, RZ, RZ, UR6 ;  /* 0x00000006ff097e24 */ /* 0x001fca000f8e00ff */
[----:B------:R-:W-:Y:S01]  /*26680*/  IMAD.U32 R8, RZ, RZ, UR4 ;  /* 0x00000004ff087e24 */ /* 0x000fe2000f8e00ff */
[----:B------:R-:W-:Y:S06]  /*26690*/  @P0 BRA `(.L_x_5299) ;  /* 0x0000000000100947 */ /* 0x000fec0003800000 */
[----:B------:R-:W-:Y:S05]  /*266a0*/  @!P2 BRA `(.L_x_5299) ;  /* 0x00000000000ca947 */ /* 0x000fea0003800000 */
[----:B-----5:R-:W2:Y:S04]  /*266b0*/  LDG.E R10, desc[UR60][R2.64] ;  /* 0x0000003c020a7981 */ /* 0x020ea8000c1e1900 */
[----:B------:R-:W2:Y:S02]  /*266c0*/  LDG.E R2, desc[UR60][R2.64+0x4] ;  /* 0x0000043c02027981 */ /* 0x000ea4000c1e1900 */
[----:B--2---:R-:W-:-:S07]  /*266d0*/  IMAD.IADD R10, R2, 0x1, -R10 ;  /* 0x00000001020a7824 */ /* 0x004fce00078e0a0a */
.L_x_5299:
        /* <DEDUP_REMOVED lines=14> */
.L_x_5300:
[----:B------:R-:W-:Y:S05]  /*267c0*/  @!P3 BRA `(.L_x_5301) ;  /* 0x00000000000cb947 */ /* 0x000fea0003800000 */
[----:B------:R-:W2:Y:S04]  /*267d0*/  LDG.E R8, desc[UR60][R6.64] ;  /* 0x0000003c06087981 */ /* 0x000ea8000c1e1900 */
[----:B------:R-:W2:Y:S02]  /*267e0*/  LDG.E R6, desc[UR60][R6.64+0x4] ;  /* 0x0000043c06067981 */ /* 0x000ea4000c1e1900 */
[----:B--2---:R-:W-:-:S07]  /*267f0*/  IMAD.IADD R8, R6, 0x1, -R8 ;  /* 0x0000000106087824 */ /* 0x004fce00078e0a08 */
.L_x_5301:
[----:B0-----:R-:W2:Y:S01]  /*26800*/  @P1 LDG.E R2, desc[UR60][R4.64] ;  /* 0x0000003c04021981 */ /* 0x001ea2000c1e1900 */
[----:B-----5:R-:W-:-:S03]  /*26810*/  IMAD.IADD R0, R8, 0x1, -R0 ;  /* 0x0000000108007824 */ /* 0x020fc600078e0a00 */
[----:B------:R-:W2:Y:S01]  /*26820*/  @P1 LDG.E R4, desc[UR60][R4.64+0x4] ;  /* 0x0000043c04041981 */ /* 0x000ea2000c1e1900 */
[----:B------:R-:W-:Y:S01]  /*26830*/  BSSY B0, `(.L_x_5302) ;  /* 0x00000f9000007945 */ /* 0x000fe20003800000 */
[----:B------:R-:W-:Y:S01]  /*26840*/  PLOP3.LUT P2, PT, PT, PT, PT, 0x80, 0x0 ;  /* 0x000000000000781c */ /* 0x000fe20003f4f070 */
[----:B--2---:R-:W-:Y:S01]  /*26850*/  @P1 IMAD.IADD R9, R4, 0x1, -R2 ;  /* 0x0000000104091824 */ /* 0x004fe200078e0a02 */
[----:B------:R-:W-:-:S03]  /*26860*/  LEA R2, R17, 0xef, 0x7 ;  /* 0x000000ef11027811 */ /* 0x000fc600078e38ff */
[----:B------:R-:W-:-:S04]  /*26870*/  IMAD.IADD R4, R0, 0x1, R9 ;  /* 0x0000000100047824 */ /* 0x000fc800078e0209 */
[C---:B------:R-:W-:Y:S01]  /*26880*/  VIADD R5, R4.reuse, 0x6f ;  /* 0x0000006f04057836 */ /* 0x040fe20000000000 */
[----:B------:R-:W-:Y:S01]  /*26890*/  IADD3 R3, R4, R2, -R10 ;  /* 0x0000000204037210 */ /* 0x000fe20007ffe80a */
[----:B------:R-:W-:Y:S02]  /*268a0*/  IMAD.MOV.U32 R4, RZ, RZ, RZ ;  /* 0x000000ffff047224 */ /* 0x000fe400078e00ff */
[----:B------:R-:W-:Y:S02]  /*268b0*/  IMAD.MOV.U32 R2, RZ, RZ, RZ ;  /* 0x000000ffff027224 */ /* 0x000fe400078e00ff */
[----:B------:R-:W-:-:S04]  /*268c0*/  IMAD.HI R4, R5, -0x6db6db6d, R4 ;  /* 0x9249249305047827 */ /* 0x000fc800078e0204 */
[----:B------:R-:W-:Y:S01]  /*268d0*/  IMAD.HI R2, R3, -0x6db6db6d, R2 ;  /* 0x9249249303027827 */ /* 0x000fe200078e0202 */
        /* <DEDUP_REMOVED lines=9> */
[----:B------:R-:W-:Y:S02]  /*26970*/  ISETP.GT.AND P0, PT, R2, R0, PT ;  /* 0x000000000200720c */ /* 0x000fe40003f04270 */
[----:B------:R-:W-:-:S05]  /*26980*/  SHF.R.U32.HI R4, RZ, 0x4, R0 ;  /* 0x00000004ff047819 */ /* 0x000fca0000011600 */
[----:B------:R-:W-:-:S06]  /*26990*/  IMAD.WIDE.U32 R4, R4, 0x24924925, RZ ;  /* 0x2492492504047825 */ /* 0x000fcc00078e00ff */
[----:B------:R-:W-:Y:S02]  /*269a0*/  @P0 VIADD R3, R2, 0x6f ;  /* 0x0000006f02030836 */ /* 0x000fe40000000000 */
[----:B------:R-:W-:-:S04]  /*269b0*/  @P0 IMAD.MOV.U32 R2, RZ, RZ, RZ ;  /* 0x000000ffff020224 */ /* 0x000fc800078e00ff */
[----:B------:R-:W-:-:S04]  /*269c0*/  @P0 IMAD.HI R2, R3, -0x6db6db6d, R2 ;  /* 0x9249249303020827 */ /* 0x000fc800078e0202 */
[----:B------:R-:W-:Y:S01]  /*269d0*/  IMAD.MOV.U32 R0, RZ, RZ, R5 ;  /* 0x000000ffff007224 */ /* 0x000fe200078e0005 */
[----:B------:R-:W-:Y:S01]  /*269e0*/  @P0 SHF.R.U32.HI R3, RZ, 0x1f, R2 ;  /* 0x0000001fff030819 */ /* 0x000fe20000011602 */
[----:B------:R0:W-:Y:S02]  /*269f0*/  STL [R1+0x24], R6 ;  /* 0x0000240601007387 */ /* 0x0001e40000100800 */
[----:B------:R-:W-:Y:S01]  /*26a00*/  IMAD.MOV.U32 R4, RZ, RZ, R0 ;  /* 0x000000ffff047224 */ /* 0x000fe200078e0000 */
        /* <DEDUP_REMOVED lines=13> */
.L_x_5455:
[----:B------:R-:W-:-:S03]  /*26ae0*/  UMOV UR4, 0xffffffff ;  /* 0xffffffff00047882 */ /* 0x000fc60000000000 */
[----:B------:R-:W-:Y:S05]  /*26af0*/  BRA.DIV UR4, `(.L_x_5305) ;  /* 0x0000005e04607947 */ /* 0x000fea000b800000 */
[----:B------:R-:W-:-:S13]  /*26b00*/  ELECT P6, URZ, PT ;  /* 0x00000000003f782f */ /* 0x000fda00038c0000 */
.L_x_5458:
        /* <DEDUP_REMOVED lines=12> */
.L_x_5459:
[----:B------:R-:W-:Y:S05]  /*26bd0*/  BSYNC B1 ;  /* 0x0000000000017941 */ /* 0x000fea0003800000 */
.L_x_5306:
        /* <DEDUP_REMOVED lines=8> */
.L_x_5460:
        /* <DEDUP_REMOVED lines=11> */
.L_x_5311:
        /* <DEDUP_REMOVED lines=29> */
.L_x_5461:
        /* <DEDUP_REMOVED lines=8> */
.L_x_5313:
        /* <DEDUP_REMOVED lines=24> */
.L_x_5309:
[----:B------:R-:W-:Y:S05]  /*270e0*/  BSYNC B1 ;  /* 0x0000000000017941 */ /* 0x000fea0003800000 */
.L_x_5308:
        /* <DEDUP_REMOVED lines=16> */
.L_x_5320:
        /* <DEDUP_REMOVED lines=9> */
.L_x_5462:
        /* <DEDUP_REMOVED lines=11> */
.L_x_5317:
        /* <DEDUP_REMOVED lines=27> */
.L_x_5463:
        /* <DEDUP_REMOVED lines=8> */
.L_x_5319:
        /* <DEDUP_REMOVED lines=24> */
.L_x_5315:
[----:B------:R-:W-:Y:S05]  /*276e0*/  BSYNC B1 ;  /* 0x0000000000017941 */ /* 0x000fea0003800000 */
.L_x_5314:
        /* <DEDUP_REMOVED lines=13> */
.L_x_5303:
[----:B------:R-:W-:Y:S05]  /*277c0*/  BSYNC B0 ;  /* 0x0000000000007941 */ /* 0x000fea0003800000 */
.L_x_5302:
        /* <DEDUP_REMOVED lines=23> */
.L_x_5322:
        /* <DEDUP_REMOVED lines=23> */
.L_x_5324:
        /* <DEDUP_REMOVED lines=20> */
.L_x_5326:
        /* <DEDUP_REMOVED lines=16> */
.L_x_5325:
        /* <DEDUP_REMOVED lines=31> */
.L_x_5327:
        /* <DEDUP_REMOVED lines=16> */
.L_x_5328:
        /* <DEDUP_REMOVED lines=15> */
.L_x_5329:
        /* <DEDUP_REMOVED lines=18> */
.L_x_5466:
[----:B------:R-:W-:Y:S01]  /*281f0*/  UMOV UR4, 0xffffffff ;  /* 0xffffffff00047882 */ /* 0x000fe20000000000 */
[----:B------:R-:W-:Y:S02]  /*28200*/  SHF.R.S32.HI R17, RZ, 0x1f, R0 ;  /* 0x0000001fff117819 */ /* 0x000fe40000011400 */
[----:B------:R-:W-:Y:S05]  /*28210*/  BRA.DIV UR4, `(.L_x_5331) ;  /* 0x0000004a04507947 */ /* 0x000fea000b800000 */
[----:B------:R-:W-:-:S13]  /*28220*/  ELECT P6, URZ, PT ;  /* 0x00000000003f782f */ /* 0x000fda00038c0000 */
.L_x_5469:
        /* <DEDUP_REMOVED lines=21> */
.L_x_5333:
        /* <DEDUP_REMOVED lines=9> */
.L_x_5470:
        /* <DEDUP_REMOVED lines=11> */
.L_x_5335:
        /* <DEDUP_REMOVED lines=33> */
.L_x_5332:
        /* <DEDUP_REMOVED lines=47> */
.L_x_5471:
[----:B------:R-:W-:Y:S05]  /*289c0*/  BSYNC B0 ;  /* 0x0000000000007941 */ /* 0x000fea0003800000 */
.L_x_5336:
        /* <DEDUP_REMOVED lines=42> */
.L_x_5344:
[----:B0-----:R-:W0:Y:S01]  /*28c70*/  S2R R9, SR_CgaCtaId ;  /* 0x0000000000097919 */ /* 0x001e220000008800 */
[----:B------:R-:W-:-:S04]  /*28c80*/  MOV R8, 0x400 ;  /* 0x0000040000087802 */ /* 0x000fc80000000f00 */
[----:B0-----:R-:W-:Y:S02]  /*28c90*/  LEA R8, R9, R8, 0x18 ;  /* 0x0000000809087211 */ /* 0x001fe400078ec0ff */
[----:B------:R-:W-:-:S03]  /*28ca0*/  SHF.L.U32 R9, R13, 0x1f, RZ ;  /* 0x0000001f0d097819 */ /* 0x000fc600000006ff */
[----:B------:R-:W-:-:S04]  /*28cb0*/  IMAD R8, R12, 0x8, R8 ;  /* 0x000000080c087824 */ /* 0x000fc800078e0208 */
[----:B------:R-:W0:Y:S02]  /*28cc0*/  SYNCS.PHASECHK.TRANS64.TRYWAIT P0, [R8+URZ+0x36840], R9 ;  /* 0x03684009080075a7 */ /* 0x000e24000800017f */
[----:B0-----:R-:W-:Y:S05]  /*28cd0*/  @!P0 BRA `(.L_x_5345) ;  /* 0x0000003c00f48947 */ /* 0x001fea0003800000 */
.L_x_5472:
        /* <DEDUP_REMOVED lines=11> */
.L_x_5346:
        /* <DEDUP_REMOVED lines=37> */
.L_x_5473:
        /* <DEDUP_REMOVED lines=10> */
.L_x_5348:
[----:B------:R-:W2:Y:S02]  /*29080*/  LDL R9, [R1+0x10] ;  /* 0x0000100001097983 */ /* 0x000ea40000100800 */
[----:B--2---:R-:W-:-:S13]  /*29090*/  LOP3.LUT P0, RZ, R9, 0x40, RZ, 0xc0, !PT ;  /* 0x0000004009ff7812 */ /* 0x004fda000780c0ff */
[----:B------:R-:W-:Y:S05]  /*290a0*/  @P0 BRA `(.L_x_5349) ;  /* 0x0000000000040947 */ /* 0x000fea0003800000 */
[----:B------:R-:W-:Y:S01]  /*290b0*/  BPT.TRAP 0x1 ;  /* 0x000000040000795c */ /* 0x000fe20000300000 */
.L_x_5349:
        /* <DEDUP_REMOVED lines=23> */
[----:B------:R-:W-:-:S05]  /*29230*/  UIADD3 UR15, UR15, 0x7400, URZ ;  /* 0x000074000f0f7890 */ /* 0x000fca000fffe03f */
[----:B------:R0:W-:Y:S01]  /*29240*/  UTMALDG.4D [UR8], [UR4], desc[UR6] ;  /* 0x00000608040075b4 */ /* 0x0001e20008019000 */
[----:B------:R-:W-:Y:S01]  /*29250*/  IMAD.MOV.U32 R4, RZ, RZ, R3 ;  /* 0x000000ffff047224 */ /* 0x000fe200078e0003 */
        /* <DEDUP_REMOVED lines=8> */
.L_x_5343:
[----:B------:R-:W-:Y:S05]  /*292e0*/  BSYNC B2 ;  /* 0x0000000000027941 */ /* 0x000fea0003800000 */
.L_x_5342:
[----:B------:R-:W2:Y:S04]  /*292f0*/  LDL.LU R3, [R1+0x24] ;  /* 0x0000240001037983 */ /* 0x000ea80000300800 */
[----:B------:R0:W-:Y:S04]  /*29300*/  STL [R1], R12 ;  /* 0x0000000c01007387 */ /* 0x0001e80000100800 */
[----:B------:R0:W-:Y:S02]  /*29310*/  STL [R1+0x8], R13 ;  /* 0x0000080d01007387 */ /* 0x0001e40000100800 */
[----:B0-2---:R-:W-:-:S07]  /*29320*/  VIADD R7, R3, 0xfffffffd ;  /* 0xfffffffd03077836 */ /* 0x005fce0000000000 */
.L_x_5341:
[----:B------:R-:W-:Y:S05]  /*29330*/  BSYNC B1 ;  /* 0x0000000000017941 */ /* 0x000fea0003800000 */
.L_x_5340:
[----:B------:R-:W-:-:S13]  /*29340*/  ISETP.NE.AND P0, PT, R2, RZ, PT ;  /* 0x000000ff0200720c */ /* 0x000fda0003f05270 */
[----:B------:R-:W-:Y:S05]  /*29350*/  @!P0 BRA `(.L_x_5339) ;  /* 0x0000001000488947 */ /* 0x000fea0003800000 */
[----:B------:R-:W-:-:S07]  /*29360*/  IMAD.MOV.U32 R11, RZ, RZ, R6 ;  /* 0x000000ffff0b7224 */ /* 0x000fce00078e0006 */
.L_x_5366:
        /* <DEDUP_REMOVED lines=32> */
.L_x_5352:
[----:B------:R-:W1:Y:S01]  /*29570*/  S2R R3, SR_CgaCtaId ;  /* 0x0000000000037919 */ /* 0x000e620000008800 */
[----:B------:R-:W-:-:S04]  /*29580*/  MOV R2, 0x400 ;  /* 0x0000040000027802 */ /* 0x000fc80000000f00 */
[----:B-1----:R-:W-:Y:S02]  /*29590*/  LEA R2, R3, R2, 0x18 ;  /* 0x0000000203027211 */ /* 0x002fe400078ec0ff */
[----:B------:R-:W-:-:S03]  /*295a0*/  SHF.L.U32 R3, R9, 0x1f, RZ ;  /* 0x0000001f09037819 */ /* 0x000fc600000006ff */
[----:B------:R-:W-:-:S04]  /*295b0*/  IMAD R2, R8, 0x8, R2 ;  /* 0x0000000808027824 */ /* 0x000fc800078e0202 */
[----:B------:R-:W1:Y:S02]  /*295c0*/  SYNCS.PHASECHK.TRANS64.TRYWAIT P0, [R2+URZ+0x36840], R3 ;  /* 0x03684003020075a7 */ /* 0x000e64000800017f */
[----:B-1----:R-:W-:Y:S05]  /*295d0*/  @!P0 BRA `(.L_x_5353) ;  /* 0x0000003400dc8947 */ /* 0x002fea0003800000 */
.L_x_5474:
        /* <DEDUP_REMOVED lines=11> */
.L_x_5354:
        /* <DEDUP_REMOVED lines=37> */
.L_x_5475:
        /* <DEDUP_REMOVED lines=10> */
.L_x_5356:
[----:B------:R-:W2:Y:S02]  /*29980*/  LDL R3, [R1+0x10] ;  /* 0x0000100001037983 */ /* 0x000ea40000100800 */
[----:B--2---:R-:W-:-:S13]  /*29990*/  LOP3.LUT P0, RZ, R3, 0x40, RZ, 0xc0, !PT ;  /* 0x0000004003ff7812 */ /* 0x004fda000780c0ff */
[----:B------:R-:W-:Y:S05]  /*299a0*/  @P0 BRA `(.L_x_5357) ;  /* 0x0000000000040947 */ /* 0x000fea0003800000 */
[----:B------:R-:W-:Y:S01]  /*299b0*/  BPT.TRAP 0x1 ;  /* 0x000000040000795c */ /* 0x000fe20000300000 */
.L_x_5357:
        /* <DEDUP_REMOVED lines=35> */
.L_x_5351:
[----:B------:R-:W-:Y:S05]  /*29bf0*/  BSYNC B1 ;  /* 0x0000000000017941 */ /* 0x000fea0003800000 */
.L_x_5350:
        /* <DEDUP_REMOVED lines=31> */
.L_x_5360:
[----:B------:R-:W2:Y:S01]  /*29df0*/  S2R R3, SR_CgaCtaId ;  /* 0x0000000000037919 */ /* 0x000ea20000008800 */
[----:B------:R-:W-:-:S04]  /*29e00*/  MOV R2, 0x400 ;  /* 0x0000040000027802 */ /* 0x000fc80000000f00 */
[----:B--2---:R-:W-:Y:S02]  /*29e10*/  LEA R2, R3, R2, 0x18 ;  /* 0x0000000203027211 */ /* 0x004fe400078ec0ff */
[----:B------:R-:W-:-:S03]  /*29e20*/  SHF.L.U32 R3, R14, 0x1f, RZ ;  /* 0x0000001f0e037819 */ /* 0x000fc600000006ff */
[----:B------:R-:W-:-:S04]  /*29e30*/  IMAD R2, R15, 0x8, R2 ;  /* 0x000000080f027824 */ /* 0x000fc800078e0202 */
[----:B------:R-:W2:Y:S02]  /*29e40*/  SYNCS.PHASECHK.TRANS64.TRYWAIT P0, [R2+URZ+0x36840], R3 ;  /* 0x03684003020075a7 */ /* 0x000ea4000800017f */
[----:B--2---:R-:W-:Y:S05]  /*29e50*/  @!P0 BRA `(.L_x_5361) ;  /* 0x0000002c00e48947 */ /* 0x004fea0003800000 */
.L_x_5476:
        /* <DEDUP_REMOVED lines=11> */
.L_x_5362:
        /* <DEDUP_REMOVED lines=36> */
.L_x_5477:
        /* <DEDUP_REMOVED lines=10> */
.L_x_5364:
[----:B------:R-:W2:Y:S02]  /*2a1f0*/  LDL R3, [R1+0x10] ;  /* 0x0000100001037983 */ /* 0x000ea40000100800 */
[----:B--2---:R-:W-:-:S13]  /*2a200*/  LOP3.LUT P0, RZ, R3, 0x40, RZ, 0xc0, !PT ;  /* 0x0000004003ff7812 */ /* 0x004fda000780c0ff */
[----:B------:R-:W-:Y:S05]  /*2a210*/  @P0 BRA `(.L_x_5365) ;  /* 0x0000000000040947 */ /* 0x000fea0003800000 */
[----:B------:R-:W-:Y:S01]  /*2a220*/  BPT.TRAP 0x1 ;  /* 0x000000040000795c */ /* 0x000fe20000300000 */
.L_x_5365:
        /* <DEDUP_REMOVED lines=33> */
.L_x_5359:
[----:B------:R-:W-:Y:S05]  /*2a440*/  BSYNC B1 ;  /* 0x0000000000017941 */ /* 0x000fea0003800000 */
.L_x_5358:
[C---:B------:R-:W-:Y:S01]  /*2a450*/  ISETP.GT.AND P0, PT, R7.reuse, 0x1, PT ;  /* 0x000000010700780c */ /* 0x040fe20003f04270 */
[----:B------:R-:W-:-:S12]  /*2a460*/  VIADD R7, R7, 0xfffffffe ;  /* 0xfffffffe07077836 */ /* 0x000fd80000000000 */
[----:B------:R-:W-:Y:S05]  /*2a470*/  @P0 BRA `(.L_x_5366) ;  /* 0xffffffec00bc0947 */ /* 0x000fea000383ffff */
.L_x_5339:
[----:B------:R-:W-:Y:S05]  /*2a480*/  BSYNC B0 ;  /* 0x0000000000007941 */ /* 0x000fea0003800000 */
.L_x_5338:
        /* <DEDUP_REMOVED lines=17> */
.L_x_5368:
[----:B------:R-:W-:Y:S05]  /*2a5a0*/  BSYNC B0 ;  /* 0x0000000000007941 */ /* 0x000fea0003800000 */
.L_x_5367:
        /* <DEDUP_REMOVED lines=11> */
.L_x_5478:
        /* <DEDUP_REMOVED lines=10> */
.L_x_5372:
[----:B------:R-:W2:Y:S02]  /*2a700*/  LDL R0, [R1+0x10] ;  /* 0x0000100001007983 */ /* 0x000ea40000100800 */
[----:B--2---:R-:W-:-:S13]  /*2a710*/  LOP3.LUT P0, RZ, R0, 0x40, RZ, 0xc0, !PT ;  /* 0x0000004000ff7812 */ /* 0x004fda000780c0ff */
[----:B------:R-:W-:Y:S05]  /*2a720*/  @P0 BRA `(.L_x_5373) ;  /* 0x0000000000040947 */ /* 0x000fea0003800000 */
[----:B------:R-:W-:Y:S01]  /*2a730*/  BPT.TRAP 0x1 ;  /* 0x000000040000795c */ /* 0x000fe20000300000 */
.L_x_5373:
        /* <DEDUP_REMOVED lines=33> */
.L_x_5370:
[----:B------:R-:W-:Y:S05]  /*2a950*/  BSYNC B0 ;  /* 0x0000000000007941 */ /* 0x000fea0003800000 */
.L_x_5369:
        /* <DEDUP_REMOVED lines=9> */
.L_x_5323:
[----:B------:R-:W-:Y:S05]  /*2a9f0*/  BSYNC B6 ;  /* 0x0000000000067941 */ /* 0x000fea0003800000 */
.L_x_5321:
[----:B------:R-:W-:-:S03]  /*2aa00*/  UMOV UR4, 0xffffffff ;  /* 0xffffffff00047882 */ /* 0x000fc60000000000 */
[----:B------:R-:W-:Y:S05]  /*2aa10*/  BRA.DIV UR4, `(.L_x_5374) ;  /* 0x0000002604307947 */ /* 0x000fea000b800000 */
[----:B------:R2:W3:Y:S04]  /*2aa20*/  SHFL.IDX PT, R4, R16, RZ, 0x1f ;  /* 0x00001fff10047589 */ /* 0x0004e800000e0000 */
[----:B------:R-:W4:Y:S02]  /*2aa30*/  SHFL.IDX PT, R16, R16, 0x1, 0x1f ;  /* 0x00201f0010107f89 */ /* 0x000f2400000e0000 */
.L_x_5482:
[----:B0-----:R-:W0:Y:S01]  /*2aa40*/  S2R R7, SR_TID.X ;  /* 0x0000000000077919 */ /* 0x001e220000002100 */
        /* <DEDUP_REMOVED lines=12> */
.L_x_5376:
[----:B------:R-:W-:Y:S05]  /*2ab10*/  BSYNC B0 ;  /* 0x0000000000007941 */ /* 0x000fea0003800000 */
.L_x_5375:
        /* <DEDUP_REMOVED lines=23> */
.L_x_5490:
[----:B------:R-:W-:Y:S02]  /*2ac90*/  ULDC UR4, c[0x0][0xc10] ;  /* 0x0003040000047ab9 */ /* 0x000fe40000000800 */
[----:B------:R-:W-:-:S04]  /*2aca0*/  IMAD.U32 R5, RZ, RZ, UR4 ;  /* 0x00000004ff057e24 */ /* 0x000fc8000f8e00ff */
[----:B-1----:R-:W-:-:S04]  /*2acb0*/  IMAD R3, R14, R5, RZ ;  /* 0x000000050e037224 */ /* 0x002fc800078e02ff */
[----:B--2-4-:R-:W-:-:S05]  /*2acc0*/  IMAD.IADD R16, R16, 0x1, R3 ;  /* 0x0000000110107824 */ /* 0x014fca00078e0203 */
[----:B---3--:R-:W-:-:S13]  /*2acd0*/  ISETP.GT.AND P0, PT, R16, R4, PT ;  /* 0x000000041000720c */ /* 0x008fda0003f04270 */
[----:B------:R-:W-:Y:S05]  /*2ace0*/  @P0 BRA `(.L_x_5378) ;  /* 0x0000000000b40947 */ /* 0x000fea0003800000 */
[----:B------:R-:W1:Y:S02]  /*2acf0*/  LDC R0, c[0x0][0xc14] ;  /* 0x00030500ff007b82 */ /* 0x000e640000000800 */
.L_x_5383:
        /* <DEDUP_REMOVED lines=12> */
[----:B0-----:R-:W-:-:S05]  /*2adc0*/  IMAD.WIDE R2, R5, 0x4, R2 ;  /* 0x0000000405027825 */ /* 0x001fca00078e0202 */
[----:B------:R1:W5:Y:S02]  /*2add0*/  LDG.E R17, desc[UR60][R2.64] ;  /* 0x0000003c02117981 */ /* 0x000364000c1e1900 */
.L_x_5381:
[----:B------:R-:W-:Y:S05]  /*2ade0*/  BSYNC B0 ;  /* 0x0000000000007941 */ /* 0x000fea0003800000 */
.L_x_5380:
        /* <DEDUP_REMOVED lines=11> */
[----:B-1----:R-:W-:-:S05]  /*2aea0*/  IMAD.IADD R3, R13, 0x1, R14 ;  /* 0x000000010d037824 */ /* 0x002fca00078e020e */
        /* <DEDUP_REMOVED lines=11> */
.L_x_5498:
[----:B------:R-:W-:Y:S02]  /*2af60*/  ULDC UR4, c[0x0][0xc10] ;  /* 0x0003040000047ab9 */ /* 0x000fe40000000800 */
[----:B------:R-:W-:-:S04]  /*2af70*/  IMAD.U32 R5, RZ, RZ, UR4 ;  /* 0x00000004ff057e24 */ /* 0x000fc8000f8e00ff */
[----:B-1----:R-:W-:-:S04]  /*2af80*/  IMAD R3, R14, R5, RZ ;  /* 0x000000050e037224 */ /* 0x002fc800078e02ff */
[----:B------:R-:W-:-:S05]  /*2af90*/  IMAD.IADD R16, R3, 0x1, R16 ;  /* 0x0000000103107824 */ /* 0x000fca00078e0210 */
[----:B------:R-:W-:-:S13]  /*2afa0*/  ISETP.GT.AND P0, PT, R16, R4, PT ;  /* 0x000000041000720c */ /* 0x000fda0003f04270 */
[----:B------:R-:W-:Y:S05]  /*2afb0*/  @!P0 BRA `(.L_x_5383) ;  /* 0xfffffffc00508947 */ /* 0x000fea000383ffff */
.L_x_5378:
        /* <DEDUP_REMOVED lines=8> */
.L_x_5502:
[----:B------:R-:W-:Y:S01]  /*2b040*/  ISETP.NE.AND P0, PT, R3, RZ, PT ;  /* 0x000000ff0300720c */ /* 0x000fe20003f05270 */
[----:B------:R-:W-:-:S12]  /*2b050*/  IMAD.MOV.U32 R7, RZ, RZ, RZ ;  /* 0x000000ffff077224 */ /* 0x000fd800078e00ff */
[----:B------:R-:W-:Y:S05]  /*2b060*/  @!P0 BRA `(.L_x_5385) ;  /* 0x0000000000108947 */ /* 0x000fea0003800000 */
[----:B------:R-:W-:Y:S01]  /*2b070*/  UMOV UR4, 0xffffffff ;  /* 0xffffffff00047882 */ /* 0x000fe20000000000 */
[----:B------:R-:W-:Y:S02]  /*2b080*/  VIADD R12, R6, 0xffffffff ;  /* 0xffffffff060c7836 */ /* 0x000fe40000000000 */
[----:B------:R-:W-:Y:S05]  /*2b090*/  BRA.DIV UR4, `(.L_x_5386) ;  /* 0x0000002604c47947 */ /* 0x000fea000b800000 */
[----:B------:R3:W4:Y:S02]  /*2b0a0*/  SHFL.IDX PT, R7, R2, R12, 0x1f ;  /* 0x00001f0c02077589 */ /* 0x00072400000e0000 */
.L_x_5385:
        /* <DEDUP_REMOVED lines=67> */
.L_x_5379:
[----:B------:R-:W-:Y:S01]  /*2b4e0*/  UMOV UR4, URZ ;  /* 0x0000003f00047c82 */ /* 0x000fe20008000000 */
[----:B------:R-:W-:Y:S01]  /*2b4f0*/  UMOV UR5, URZ ;  /* 0x0000003f00057c82 */ /* 0x000fe20008000000 */
[----:B------:R-:W-:Y:S01]  /*2b500*/  ULDC UR6, c[0x0][0xc14] ;  /* 0x0003050000067ab9 */ /* 0x000fe20000000800 */
[----:B------:R-:W-:Y:S02]  /*2b510*/  IMAD.MOV.U32 R16, RZ, RZ, R4 ;  /* 0x000000ffff107224 */ /* 0x000fe400078e0004 */
[----:B------:R-:W-:Y:S02]  /*2b520*/  IMAD.U32 R17, RZ, RZ, UR4 ;  /* 0x00000004ff117e24 */ /* 0x000fe4000f8e00ff */
[----:B------:R-:W-:Y:S02]  /*2b530*/  IMAD.U32 R18, RZ, RZ, UR5 ;  /* 0x00000005ff127e24 */ /* 0x000fe4000f8e00ff */
[----:B------:R-:W-:-:S07]  /*2b540*/  IMAD.U32 R19, RZ, RZ, UR6 ;  /* 0x00000006ff137e24 */ /* 0x000fce000f8e00ff */
.L_x_5387:
        /* <DEDUP_REMOVED lines=12> */
.L_x_5298:
        /* <DEDUP_REMOVED lines=12> */
.L_x_5505:
[----:B------:R-:W-:Y:S05]  /*2b6d0*/  BSYNC B0 ;  /* 0x0000000000007941 */ /* 0x000fea0003800000 */
.L_x_5389:
[----:B------:R-:W-:-:S03]  /*2b6e0*/  UMOV UR4, 0xffffffff ;  /* 0xffffffff00047882 */ /* 0x000fc60000000000 */
[----:B------:R-:W-:Y:S05]  /*2b6f0*/  BRA.DIV UR4, `(.L_x_5391) ;  /* 0x0000002204687947 */ /* 0x000fea000b800000 */
[----:B------:R-:W2:Y:S02]  /*2b700*/  S2R R2, SR_TID.X ;  /* 0x0000000000027919 */ /* 0x000ea40000002100 */
[----:B--2---:R-:W-:-:S04]  /*2b710*/  SHF.R.U32.HI R2, RZ, 0x5, R2 ;  /* 0x00000005ff027819 */ /* 0x004fc80000011602 */
[----:B------:R-:W-:-:S05]  /*2b720*/  LOP3.LUT R2, R2, 0x3, RZ, 0xc0, !PT ;  /* 0x0000000302027812 */ /* 0x000fca00078ec0ff */
[----:B------:R2:W3:Y:S02]  /*2b730*/  SHFL.IDX PT, R14, R2, RZ, 0x1f ;  /* 0x00001fff020e7589 */ /* 0x0004e400000e0000 */
.L_x_5508:
[----:B---3--:R-:W-:-:S13]  /*2b740*/  ISETP.NE.AND P0, PT, R14, RZ, PT ;  /* 0x000000ff0e00720c */ /* 0x008fda0003f05270 */
[----:B------:R-:W-:Y:S05]  /*2b750*/  @P0 BRA `(.L_x_5054) ;  /* 0x00000000009c0947 */ /* 0x000fea0003800000 */
[----:B------:R-:W-:-:S03]  /*2b760*/  UMOV UR4, 0xffffffff ;  /* 0xffffffff00047882 */ /* 0x000fc60000000000 */
[----:B------:R-:W-:Y:S05]  /*2b770*/  BRA.DIV UR4, `(.L_x_5392) ;  /* 0x00000022047c7947 */ /* 0x000fea000b800000 */
[----:B------:R-:W-:-:S13]  /*2b780*/  ELECT P6, URZ, PT ;  /* 0x00000000003f782f */ /* 0x000fda00038c0000 */
.L_x_5511:
        /* <DEDUP_REMOVED lines=8> */
.L_x_5393:
        /* <DEDUP_REMOVED lines=14> */
.L_x_5512:
[----:B------:R-:W2:Y:S02]  /*2b8f0*/  SYNCS.PHASECHK.TRANS64.TRYWAIT P0, [R7+URZ], R2 ;  /* 0x00000002070075a7 */ /* 0x000ea4000800017f */
[----:B--2---:R-:W-:Y:S05]  /*2b900*/  @!P0 BRA `(.L_x_5395) ;  /* 0x00000020004c8947 */ /* 0x004fea0003800000 */
.L_x_5513:
[----:B------:R-:W-:Y:S05]  /*2b910*/  @!P2 BRA `(.L_x_5396) ;  /* 0x000000000004a947 */ /* 0x000fea0003800000 */
[----:B------:R-:W-:Y:S01]  /*2b920*/  BPT.TRAP 0x1 ;  /* 0x000000040000795c */ /* 0x000fe20000300000 */
.L_x_5396:
[----:B------:R-:W3:Y:S01]  /*2b930*/  LDL.LU R4, [R1] ;  /* 0x0000000001047983 */ /* 0x000ee20000300800 */
[----:B------:R-:W-:-:S04]  /*2b940*/  VIADD R0, R0, 0x36860 ;  /* 0x0003686000007836 */ /* 0x000fc80000000000 */
[----:B---3--:R-:W-:-:S04]  /*2b950*/  IMAD R4, R4, 0x8, R0 ;  /* 0x0000000804047824 */ /* 0x008fc800078e0200 */
[----:B------:R-:W3:Y:S02]  /*2b960*/  SYNCS.PHASECHK.TRANS64.TRYWAIT P0, [R4+URZ], R5 ;  /* 0x00000005040075a7 */ /* 0x000ee4000800017f */
[----:B---3--:R-:W-:Y:S05]  /*2b970*/  @!P0 BRA `(.L_x_5397) ;  /* 0x0000002000448947 */ /* 0x008fea0003800000 */
.L_x_5514:
[----:B------:R-:W-:-:S07]  /*2b980*/  IMAD R3, R3, 0x8, R0 ;  /* 0x0000000803037824 */ /* 0x000fce00078e0200 */
.L_x_5398:
[----:B----4-:R4:W0:Y:S02]  /*2b990*/  SYNCS.PHASECHK.TRANS64.TRYWAIT P0, [R3+URZ], R2 ;  /* 0x00000002030075a7 */ /* 0x010824000800017f */
[----:B0-----:R-:W-:Y:S05]  /*2b9a0*/  @!P0 NANOSLEEP.SYNCS 0x989680 ;  /* 0x009896800000895d */ /* 0x001fea0003900000 */
[----:B------:R-:W0:Y:S02]  /*2b9b0*/  @!P0 SYNCS.PHASECHK.TRANS64 P0, [R3+URZ], R2 ;  /* 0x00000002030085a7 */ /* 0x000e24000800007f */
[----:B0-----:R-:W-:Y:S05]  /*2b9c0*/  @!P0 BRA `(.L_x_5398) ;  /* 0xfffffffc00f08947 */ /* 0x001fea000383ffff */
.L_x_5054:
[----:B------:R-:W-:Y:S05]  /*2b9d0*/  BSYNC B7 ;  /* 0x0000000000077941 */ /* 0x000fea0003800000 */
.L_x_5051:
[----:B------:R-:W-:Y:S05]  /*2b9e0*/  EXIT ;  /* 0x000000000000794d */ /* 0x000fea0003800000 */
.L_x_5072:
[----:B0-----:R0:W1:Y:S02]  /*2b9f0*/  SYNCS.PHASECHK.TRANS64.TRYWAIT P5, [R98+URZ+0x36890], R99 ;  /* 0x03689063620075a7 */ /* 0x00106400080a017f */
[----:B-1----:R-:W-:Y:S05]  /*2ba00*/  @!P5 NANOSLEEP.SYNCS 0x989680 ;  /* 0x009896800000d95d */ /* 0x002fea0003900000 */
[----:B------:R-:W1:Y:S02]  /*2ba10*/  @!P5 SYNCS.PHASECHK.TRANS64 P5, [R98+URZ+0x36890], R99 ;  /* 0x036890636200d5a7 */ /* 0x000e6400080a007f */
[----:B-1----:R-:W-:Y:S05]  /*2ba20*/  @!P5 BRA `(.L_x_5072) ;  /* 0xfffffffc00f0d947 */ /* 0x002fea000383ffff */
[----:B------:R-:W-:Y:S05]  /*2ba30*/  BRA `(.L_x_5399) ;  /* 0xfffffd7c00b47947 */ /* 0x000fea000383ffff */
.L_x_5126:
[----:B-1----:R1:W3:Y:S02]  /*2ba40*/  SYNCS.PHASECHK.TRANS64.TRYWAIT P5, [R98+URZ+0x36890], R99 ;  /* 0x03689063620075a7 */ /* 0x0022e400080a017f */
[----:B---3--:R-:W-:Y:S05]  /*2ba50*/  @!P5 NANOSLEEP.SYNCS 0x989680 ;  /* 0x009896800000d95d */ /* 0x008fea0003900000 */
[----:B------:R-:W3:Y:S02]  /*2ba60*/  @!P5 SYNCS.PHASECHK.TRANS64 P5, [R98+URZ+0x36890], R99 ;  /* 0x036890636200d5a7 */ /* 0x000ee400080a007f */
[----:B---3--:R-:W-:Y:S05]  /*2ba70*/  @!P5 BRA `(.L_x_5126) ;  /* 0xfffffffc00f0d947 */ /* 0x008fea000383ffff */
[----:B------:R-:W-:Y:S05]  /*2ba80*/  BRA `(.L_x_5400) ;  /* 0xfffffdb400287947 */ /* 0x000fea000383ffff */
.L_x_5151:
[----:B-1----:R1:W2:Y:S02]  /*2ba90*/  SYNCS.PHASECHK.TRANS64.TRYWAIT P3, [R98+URZ+0x36890], R99 ;  /* 0x03689063620075a7 */ /* 0x0022a4000806017f */
[----:B--2---:R-:W-:Y:S05]  /*2baa0*/  @!P3 NANOSLEEP.SYNCS 0x989680 ;  /* 0x009896800000b95d */ /* 0x004fea0003900000 */
[----:B------:R-:W2:Y:S02]  /*2bab0*/  @!P3 SYNCS.PHASECHK.TRANS64 P3, [R98+URZ+0x36890], R99 ;  /* 0x036890636200b5a7 */ /* 0x000ea4000806007f */
[----:B--2---:R-:W-:Y:S05]  /*2bac0*/  @!P3 BRA `(.L_x_5151) ;  /* 0xfffffffc00f0b947 */ /* 0x004fea000383ffff */
[----:B------:R-:W-:Y:S05]  /*2bad0*/  BRA `(.L_x_5401) ;  /* 0xfffffde400c07947 */ /* 0x000fea000383ffff */
.L_x_5157:
[----:B0-----:R0:W1:Y:S02]  /*2bae0*/  SYNCS.PHASECHK.TRANS64.TRYWAIT P2, [R98+URZ+0x368b0], R99 ;  /* 0x0368b063620075a7 */ /* 0x001064000804017f */
[----:B-1----:R-:W-:Y:S05]  /*2baf0*/  @!P2 NANOSLEEP.SYNCS 0x989680 ;  /* 0x009896800000a95d */ /* 0x002fea0003900000 */
[----:B------:R-:W1:Y:S02]  /*2bb00*/  @!P2 SYNCS.PHASECHK.TRANS64 P2, [R98+URZ+0x368b0], R99 ;  /* 0x0368b0636200a5a7 */ /* 0x000e64000804007f */
[----:B-1----:R-:W-:Y:S05]  /*2bb10*/  @!P2 BRA `(.L_x_5157) ;  /* 0xfffffffc00f0a947 */ /* 0x002fea000383ffff */
[----:B------:R-:W-:Y:S05]  /*2bb20*/  BRA `(.L_x_5402) ;  /* 0xfffffde800d87947 */ /* 0x000fea000383ffff */
.L_x_5179:
        /* <DEDUP_REMOVED lines=8> */
.L_x_5404:
[----:B------:R-:W-:Y:S05]  /*2bbb0*/  BSYNC B1 ;  /* 0x0000000000017941 */ /* 0x000fea0003800000 */
.L_x_5403:
[----:B------:R-:W-:Y:S05]  /*2bbc0*/  BRA `(.L_x_5405) ;  /* 0xfffffe0800807947 */ /* 0x000fea000383ffff */
.L_x_5180:
        /* <DEDUP_REMOVED lines=8> */
.L_x_5407:
[----:B------:R-:W-:Y:S05]  /*2bc50*/  BSYNC B1 ;  /* 0x0000000000017941 */ /* 0x000fea0003800000 */
.L_x_5406:
[----:B------:R-:W-:Y:S05]  /*2bc60*/  BRA `(.L_x_5408) ;  /* 0xfffffe0800607947 */ /* 0x000fea000383ffff */
.L_x_5181:
        /* <DEDUP_REMOVED lines=8> */
.L_x_5410:
[----:B------:R-:W-:Y:S05]  /*2bcf0*/  BSYNC B1 ;  /* 0x0000000000017941 */ /* 0x000fea0003800000 */
.L_x_5409:
[----:B------:R-:W-:Y:S05]  /*2bd00*/  BRA `(.L_x_5411) ;  /* 0xfffffe0800407947 */ /* 0x000fea000383ffff */
.L_x_5182:
        /* <DEDUP_REMOVED lines=8> */
.L_x_5413:
[----:B------:R-:W-:Y:S05]  /*2bd90*/  BSYNC B1 ;  /* 0x0000000000017941 */ /* 0x000fea0003800000 */
.L_x_5412:
[----:B------:R-:W-:Y:S05]  /*2bda0*/  BRA `(.L_x_5414) ;  /* 0xfffffe0800207947 */ /* 0x000fea000383ffff */
.L_x_5183:
        /* <DEDUP_REMOVED lines=8> */
.L_x_5416:
[----:B------:R-:W-:Y:S05]  /*2be30*/  BSYNC B1 ;  /* 0x0000000000017941 */ /* 0x000fea0003800000 */
.L_x_5415:
[----:B------:R-:W-:Y:S05]  /*2be40*/  BRA `(.L_x_5417) ;  /* 0xfffffe0800007947 */ /* 0x000fea000383ffff */
.L_x_5184:
        /* <DEDUP_REMOVED lines=8> */
.L_x_5419:
[----:B------:R-:W-:Y:S05]  /*2bed0*/  BSYNC B1 ;  /* 0x0000000000017941 */ /* 0x000fea0003800000 */
.L_x_5418:
[----:B------:R-:W-:Y:S05]  /*2bee0*/  BRA `(.L_x_5420) ;  /* 0xfffffe0400e47947 */ /* 0x000fea000383ffff */
.L_x_5185:
        /* <DEDUP_REMOVED lines=8> */
.L_x_5422:
[----:B------:R-:W-:Y:S05]  /*2bf70*/  BSYNC B1 ;  /* 0x0000000000017941 */ /* 0x000fea0003800000 */
.L_x_5421:
[----:B------:R-:W-:Y:S05]  /*2bf80*/  BRA `(.L_x_5423) ;  /* 0xfffffe0400c87947 */ /* 0x000fea000383ffff */
.L_x_5186:
        /* <DEDUP_REMOVED lines=8> */
.L_x_5425:
[----:B------:R-:W-:Y:S05]  /*2c010*/  BSYNC B1 ;  /* 0x0000000000017941 */ /* 0x000fea0003800000 */
.L_x_5424:
[----:B------:R-:W-:Y:S05]  /*2c020*/  BRA `(.L_x_5426) ;  /* 0xfffffe0400ac7947 */ /* 0x000fea000383ffff */
.L_x_5188:
[----:B0-----:R0:W1:Y:S02]  /*2c030*/  SYNCS.PHASECHK.TRANS64.TRYWAIT P2, [R18+URZ+0x36800], R5 ;  /* 0x03680005120075a7 */ /* 0x001064000804017f */
[----:B-1----:R-:W-:Y:S05]  /*2c040*/  @!P2 NANOSLEEP.SYNCS 0x989680 ;  /* 0x009896800000a95d */ /* 0x002fea0003900000 */
[----:B------:R-:W1:Y:S02]  /*2c050*/  @!P2 SYNCS.PHASECHK.TRANS64 P2, [R18+URZ+0x36800], R5 ;  /* 0x036800051200a5a7 */ /* 0x000e64000804007f */
[----:B-1----:R-:W-:Y:S05]  /*2c060*/  @!P2 BRA `(.L_x_5188) ;  /* 0xfffffffc00f0a947 */ /* 0x002fea000383ffff */
[----:B------:R-:W-:Y:S05]  /*2c070*/  BRA `(.L_x_5427) ;  /* 0xfffffe0800247947 */ /* 0x000fea000383ffff */
.L_x_5216:
        /* <DEDUP_REMOVED lines=8> */
.L_x_5429:
[----:B------:R-:W-:Y:S05]  /*2c100*/  BSYNC B1 ;  /* 0x0000000000017941 */ /* 0x000fea0003800000 */
.L_x_5428:
[----:B------:R-:W-:Y:S05]  /*2c110*/  BRA `(.L_x_5430) ;  /* 0xfffffe3800847947 */ /* 0x000fea000383ffff */
.L_x_5217:
        /* <DEDUP_REMOVED lines=8> */
.L_x_5432:
[----:B------:R-:W-:Y:S05]  /*2c1a0*/  BSYNC B1 ;  /* 0x0000000000017941 */ /* 0x000fea0003800000 */
.L_x_5431:
[----:B------:R-:W-:Y:S05]  /*2c1b0*/  BRA `(.L_x_5433) ;  /* 0xfffffe3800647947 */ /* 0x000fea000383ffff */
.L_x_5218:
        /* <DEDUP_REMOVED lines=8> */
.L_x_5435:
[----:B------:R-:W-:Y:S05]  /*2c240*/  BSYNC B1 ;  /* 0x0000000000017941 */ /* 0x000fea0003800000 */
.L_x_5434:
[----:B------:R-:W-:Y:S05]  /*2c250*/  BRA `(.L_x_5436) ;  /* 0xfffffe3800447947 */ /* 0x000fea000383ffff */
.L_x_5219:
        /* <DEDUP_REMOVED lines=8> */
.L_x_5438:
[----:B------:R-:W-:Y:S05]  /*2c2e0*/  BSYNC B1 ;  /* 0x0000000000017941 */ /* 0x000fea0003800000 */
.L_x_5437:
[----:B------:R-:W-:Y:S05]  /*2c2f0*/  BRA `(.L_x_5439) ;  /* 0xfffffe3800247947 */ /* 0x000fea000383ffff */
.L_x_5220:
        /* <DEDUP_REMOVED lines=8> */
.L_x_5441:
[----:B------:R-:W-:Y:S05]  /*2c380*/  BSYNC B1 ;  /* 0x0000000000017941 */ /* 0x000fea0003800000 */
.L_x_5440:
[----:B------:R-:W-:Y:S05]  /*2c390*/  BRA `(.L_x_5442) ;  /* 0xfffffe3800047947 */ /* 0x000fea000383ffff */
.L_x_5221:
        /* <DEDUP_REMOVED lines=8> */
.L_x_5444:
[----:B------:R-:W-:Y:S05]  /*2c420*/  BSYNC B1 ;  /* 0x0000000000017941 */ /* 0x000fea0003800000 */
.L_x_5443:
[----:B------:R-:W-:Y:S05]  /*2c430*/  BRA `(.L_x_5445) ;  /* 0xfffffe3400e87947 */ /* 0x000fea000383ffff */
.L_x_5222:
        /* <DEDUP_REMOVED lines=8> */
.L_x_5447:
[----:B------:R-:W-:Y:S05]  /*2c4c0*/  BSYNC B1 ;  /* 0x0000000000017941 */ /* 0x000fea0003800000 */
.L_x_5446:
[----:B------:R-:W-:Y:S05]  /*2c4d0*/  BRA `(.L_x_5448) ;  /* 0xfffffe3400cc7947 */ /* 0x000fea000383ffff */
.L_x_5223:
        /* <DEDUP_REMOVED lines=8> */
.L_x_5450:
[----:B------:R-:W-:Y:S05]  /*2c560*/  BSYNC B1 ;  /* 0x0000000000017941 */ /* 0x000fea0003800000 */
.L_x_5449:
[----:B------:R-:W-:Y:S05]  /*2c570*/  BRA `(.L_x_5451) ;  /* 0xfffffe3400b07947 */ /* 0x000fea000383ffff */
.L_x_5225:
[----:B0-----:R0:W1:Y:S02]  /*2c580*/  SYNCS.PHASECHK.TRANS64.TRYWAIT P2, [R18+URZ+0x36800], R9 ;  /* 0x03680009120075a7 */ /* 0x001064000804017f */
[----:B-1----:R-:W-:Y:S05]  /*2c590*/  @!P2 NANOSLEEP.SYNCS 0x989680 ;  /* 0x009896800000a95d */ /* 0x002fea0003900000 */
[----:B------:R-:W1:Y:S02]  /*2c5a0*/  @!P2 SYNCS.PHASECHK.TRANS64 P2, [R18+URZ+0x36800], R9 ;  /* 0x036800091200a5a7 */ /* 0x000e64000804007f */
[----:B-1----:R-:W-:Y:S05]  /*2c5b0*/  @!P2 BRA `(.L_x_5225) ;  /* 0xfffffffc00f0a947 */ /* 0x002fea000383ffff */
[----:B------:R-:W-:Y:S05]  /*2c5c0*/  BRA `(.L_x_5452) ;  /* 0xfffffe3800307947 */ /* 0x000fea000383ffff */
.L_x_5239:
[----:B-1----:R1:W2:Y:S02]  /*2c5d0*/  SYNCS.PHASECHK.TRANS64.TRYWAIT P2, [R6+URZ+0x36830], R3 ;  /* 0x03683003060075a7 */ /* 0x0022a4000804017f */
[----:B--2---:R-:W-:Y:S05]  /*2c5e0*/  @!P2 NANOSLEEP.SYNCS 0x989680 ;  /* 0x009896800000a95d */ /* 0x004fea0003900000 */
[----:B------:R-:W2:Y:S02]  /*2c5f0*/  @!P2 SYNCS.PHASECHK.TRANS64 P2, [R6+URZ+0x36830], R3 ;  /* 0x036830030600a5a7 */ /* 0x000ea4000804007f */
[----:B--2---:R-:W-:Y:S05]  /*2c600*/  @!P2 BRA `(.L_x_5239) ;  /* 0xfffffffc00f0a947 */ /* 0x004fea000383ffff */
[----:B------:R-:W-:Y:S05]  /*2c610*/  BRA `(.L_x_5238) ;  /* 0xfffffe6000bc7947 */ /* 0x000fea000383ffff */
.L_x_5246:
[----:B-1----:R1:W2:Y:S02]  /*2c620*/  SYNCS.PHASECHK.TRANS64.TRYWAIT P2, [R13+URZ+0x36830], R4 ;  /* 0x036830040d0075a7 */ /* 0x0022a4000804017f */
[----:B--2---:R-:W-:Y:S05]  /*2c630*/  @!P2 NANOSLEEP.SYNCS 0x989680 ;  /* 0x009896800000a95d */ /* 0x004fea0003900000 */
[----:B------:R-:W2:Y:S02]  /*2c640*/  @!P2 SYNCS.PHASECHK.TRANS64 P2, [R13+URZ+0x36830], R4 ;  /* 0x036830040d00a5a7 */ /* 0x000ea4000804007f */
[----:B--2---:R-:W-:Y:S05]  /*2c650*/  @!P2 BRA `(.L_x_5246) ;  /* 0xfffffffc00f0a947 */ /* 0x004fea000383ffff */
[----:B------:R-:W-:Y:S05]  /*2c660*/  BRA `(.L_x_5245) ;  /* 0xfffffeb400ec7947 */ /* 0x000fea000383ffff */
.L_x_5251:
[----:B-1----:R1:W2:Y:S02]  /*2c670*/  SYNCS.PHASECHK.TRANS64.TRYWAIT P2, [R11+URZ+0x36850], R0 ;  /* 0x036850000b0075a7 */ /* 0x0022a4000804017f */
[----:B--2---:R-:W-:Y:S05]  /*2c680*/  @!P2 NANOSLEEP.SYNCS 0x989680 ;  /* 0x009896800000a95d */ /* 0x004fea0003900000 */
[----:B------:R-:W2:Y:S02]  /*2c690*/  @!P2 SYNCS.PHASECHK.TRANS64 P2, [R11+URZ+0x36850], R0 ;  /* 0x036850000b00a5a7 */ /* 0x000ea4000804007f */
[----:B--2---:R-:W-:Y:S05]  /*2c6a0*/  @!P2 BRA `(.L_x_5251) ;  /* 0xfffffffc00f0a947 */ /* 0x004fea000383ffff */
[----:B------:R-:W-:Y:S05]  /*2c6b0*/  BRA `(.L_x_5250) ;  /* 0xfffffeec00887947 */ /* 0x000fea000383ffff */
.L_x_5259:
[----:B-1----:R1:W2:Y:S02]  /*2c6c0*/  SYNCS.PHASECHK.TRANS64.TRYWAIT P2, [R4+URZ+0x36830], R5 ;  /* 0x03683005040075a7 */ /* 0x0022a4000804017f */
[----:B--2---:R-:W-:Y:S05]  /*2c6d0*/  @!P2 NANOSLEEP.SYNCS 0x989680 ;  /* 0x009896800000a95d */ /* 0x004fea0003900000 */
[----:B------:R-:W2:Y:S02]  /*2c6e0*/  @!P2 SYNCS.PHASECHK.TRANS64 P2, [R4+URZ+0x36830], R5 ;  /* 0x036830050400a5a7 */ /* 0x000ea4000804007f */
[----:B--2---:R-:W-:Y:S05]  /*2c6f0*/  @!P2 BRA `(.L_x_5259) ;  /* 0xfffffffc00f0a947 */ /* 0x004fea000383ffff */
[----:B------:R-:W-:Y:S05]  /*2c700*/  BRA `(.L_x_5258) ;  /* 0xffffff0c00207947 */ /* 0x000fea000383ffff */
.L_x_5264:
[----:B-1----:R1:W2:Y:S02]  /*2c710*/  SYNCS.PHASECHK.TRANS64.TRYWAIT P2, [R11+URZ+0x36850], R0 ;  /* 0x036850000b0075a7 */ /* 0x0022a4000804017f */
[----:B--2---:R-:W-:Y:S05]  /*2c720*/  @!P2 NANOSLEEP.SYNCS 0x989680 ;  /* 0x009896800000a95d */ /* 0x004fea0003900000 */
[----:B------:R-:W2:Y:S02]  /*2c730*/  @!P2 SYNCS.PHASECHK.TRANS64 P2, [R11+URZ+0x36850], R0 ;  /* 0x036850000b00a5a7 */ /* 0x000ea4000804007f */
[----:B--2---:R-:W-:Y:S05]  /*2c740*/  @!P2 BRA `(.L_x_5264) ;  /* 0xfffffffc00f0a947 */ /* 0x004fea000383ffff */
[----:B------:R-:W-:Y:S05]  /*2c750*/  BRA `(.L_x_5263) ;  /* 0xffffff4000bc7947 */ /* 0x000fea000383ffff */
.L_x_5270:
[----:B-1----:R1:W2:Y:S02]  /*2c760*/  SYNCS.PHASECHK.TRANS64.TRYWAIT P0, [R11+URZ+0x36850], R2 ;  /* 0x036850020b0075a7 */ /* 0x0022a4000800017f */
[----:B--2---:R-:W-:Y:S05]  /*2c770*/  @!P0 NANOSLEEP.SYNCS 0x989680 ;  /* 0x009896800000895d */ /* 0x004fea0003900000 */
[----:B------:R-:W2:Y:S02]  /*2c780*/  @!P0 SYNCS.PHASECHK.TRANS64 P0, [R11+URZ+0x36850], R2 ;  /* 0x036850020b0085a7 */ /* 0x000ea4000800007f */
[----:B--2---:R-:W-:Y:S05]  /*2c790*/  @!P0 BRA `(.L_x_5270) ;  /* 0xfffffffc00f08947 */ /* 0x004fea000383ffff */
[----:B------:R-:W-:Y:S05]  /*2c7a0*/  BRA `(.L_x_5269) ;  /* 0xffffff5c00b87947 */ /* 0x000fea000383ffff */
.L_x_5304:
        /* <DEDUP_REMOVED lines=11> */
.L_x_5454:
[----:B------:R-:W-:Y:S05]  /*2c860*/  BSYNC B1 ;  /* 0x0000000000017941 */ /* 0x000fea0003800000 */
.L_x_5453:
[----:B------:R-:W-:Y:S05]  /*2c870*/  BRA `(.L_x_5455) ;  /* 0xffffffa000987947 */ /* 0x000fea000383ffff */
.L_x_5305:
[----:B------:R-:W-:Y:S01]  /*2c880*/  BSSY B1, `(.L_x_5456) ;  /* 0x0000006000017945 */ /* 0x000fe20003800000 */
[----:B------:R-:W-:-:S07]  /*2c890*/  IMAD.MOV.U32 R15, RZ, RZ, -0x1 ;  /* 0xffffffffff0f7424 */ /* 0x000fce00078e00ff */
[----:B------:R-:W-:Y:S05]  /*2c8a0*/  WARPSYNC.COLLECTIVE R15, `(.L_x_5457) ;  /* 0x000000000f0c7348 */ /* 0x000fea0003c00000 */
[----:B------:R-:W-:Y:S02]  /*2c8b0*/  ELECT P6, UR62, PT ;  /* 0x00000000003e782f */ /* 0x000fe400038c0000 */
[----:B------:R-:W-:Y:S01]  /*2c8c0*/  MOV R14, UR62 ;  /* 0x0000003e000e7c02 */ /* 0x000fe20008000f00 */
[----:B------:R-:W-:Y:S10]  /*2c8d0*/  ENDCOLLECTIVE ;  /* 0x000000000000791b */ /* 0x000ff40003800000 */
.L_x_5457:
[----:B------:R-:W-:Y:S05]  /*2c8e0*/  BSYNC B1 ;  /* 0x0000000000017941 */ /* 0x000fea0003800000 */
.L_x_5456:
[----:B------:R-:W-:Y:S05]  /*2c8f0*/  BRA `(.L_x_5458) ;  /* 0xffffffa000847947 */ /* 0x000fea000383ffff */
.L_x_5307:
[----:B0-----:R0:W1:Y:S02]  /*2c900*/  SYNCS.PHASECHK.TRANS64.TRYWAIT P0, [R9+URZ+0x36820], R5 ;  /* 0x03682005090075a7 */ /* 0x001064000800017f */
[----:B-1----:R-:W-:Y:S05]  /*2c910*/  @!P0 NANOSLEEP.SYNCS 0x989680 ;  /* 0x009896800000895d */ /* 0x002fea0003900000 */
[----:B------:R-:W1:Y:S02]  /*2c920*/  @!P0 SYNCS.PHASECHK.TRANS64 P0, [R9+URZ+0x36820], R5 ;  /* 0x03682005090085a7 */ /* 0x000e64000800007f */
[----:B-1----:R-:W-:Y:S05]  /*2c930*/  @!P0 BRA `(.L_x_5307) ;  /* 0xfffffffc00f08947 */ /* 0x002fea000383ffff */
[----:B------:R-:W-:Y:S05]  /*2c940*/  BRA `(.L_x_5459) ;  /* 0xffffffa000a07947 */ /* 0x000fea000383ffff */
.L_x_5310:
[----:B0-----:R0:W1:Y:S02]  /*2c950*/  SYNCS.PHASECHK.TRANS64.TRYWAIT P0, [R5+URZ+0x368a0], R8 ;  /* 0x0368a008050075a7 */ /* 0x001064000800017f */
[----:B-1----:R-:W-:Y:S05]  /*2c960*/  @!P0 NANOSLEEP.SYNCS 0x989680 ;  /* 0x009896800000895d */ /* 0x002fea0003900000 */
[----:B------:R-:W1:Y:S02]  /*2c970*/  @!P0 SYNCS.PHASECHK.TRANS64 P0, [R5+URZ+0x368a0], R8 ;  /* 0x0368a008050085a7 */ /* 0x000e64000800007f */
[----:B-1----:R-:W-:Y:S05]  /*2c980*/  @!P0 BRA `(.L_x_5310) ;  /* 0xfffffffc00f08947 */ /* 0x002fea000383ffff */
[----:B------:R-:W-:Y:S05]  /*2c990*/  BRA `(.L_x_5460) ;  /* 0xffffffa000b07947 */ /* 0x000fea000383ffff */
.L_x_5312:
[----:B-1----:R1:W2:Y:S02]  /*2c9a0*/  SYNCS.PHASECHK.TRANS64.TRYWAIT P0, [R5+URZ+0x368c0], R8 ;  /* 0x0368c008050075a7 */ /* 0x0022a4000800017f */
[----:B--2---:R-:W-:Y:S05]  /*2c9b0*/  @!P0 NANOSLEEP.SYNCS 0x989680 ;  /* 0x009896800000895d */ /* 0x004fea0003900000 */
[----:B------:R-:W2:Y:S02]  /*2c9c0*/  @!P0 SYNCS.PHASECHK.TRANS64 P0, [R5+URZ+0x368c0], R8 ;  /* 0x0368c008050085a7 */ /* 0x000ea4000800007f */
[----:B--2---:R-:W-:Y:S05]  /*2c9d0*/  @!P0 BRA `(.L_x_5312) ;  /* 0xfffffffc00f08947 */ /* 0x004fea000383ffff */
[----:B------:R-:W-:Y:S05]  /*2c9e0*/  BRA `(.L_x_5461) ;  /* 0xffffffa4003c7947 */ /* 0x000fea000383ffff */
.L_x_5316:
[----:B0-----:R0:W1:Y:S02]  /*2c9f0*/  SYNCS.PHASECHK.TRANS64.TRYWAIT P0, [R6+URZ+0x368a0], R7 ;  /* 0x0368a007060075a7 */ /* 0x001064000800017f */
[----:B-1----:R-:W-:Y:S05]  /*2ca00*/  @!P0 NANOSLEEP.SYNCS 0x989680 ;  /* 0x009896800000895d */ /* 0x002fea0003900000 */
[----:B------:R-:W1:Y:S02]  /*2ca10*/  @!P0 SYNCS.PHASECHK.TRANS64 P0, [R6+URZ+0x368a0], R7 ;  /* 0x0368a007060085a7 */ /* 0x000e64000800007f */
[----:B-1----:R-:W-:Y:S05]  /*2ca20*/  @!P0 BRA `(.L_x_5316) ;  /* 0xfffffffc00f08947 */ /* 0x002fea000383ffff */
[----:B------:R-:W-:Y:S05]  /*2ca30*/  BRA `(.L_x_5462) ;  /* 0xffffffa800107947 */ /* 0x000fea000383ffff */
.L_x_5318:
[----:B-1----:R1:W2:Y:S02]  /*2ca40*/  SYNCS.PHASECHK.TRANS64.TRYWAIT P1, [R6+URZ+0x368c0], R7 ;  /* 0x0368c007060075a7 */ /* 0x0022a4000802017f */
[----:B--2---:R-:W-:Y:S05]  /*2ca50*/  @!P1 NANOSLEEP.SYNCS 0x989680 ;  /* 0x009896800000995d */ /* 0x004fea0003900000 */
[----:B------:R-:W2:Y:S02]  /*2ca60*/  @!P1 SYNCS.PHASECHK.TRANS64 P1, [R6+URZ+0x368c0], R7 ;  /* 0x0368c007060095a7 */ /* 0x000ea4000802007f */
[----:B--2---:R-:W-:Y:S05]  /*2ca70*/  @!P1 BRA `(.L_x_5318) ;  /* 0xfffffffc00f09947 */ /* 0x004fea000383ffff */
[----:B------:R-:W-:Y:S05]  /*2ca80*/  BRA `(.L_x_5463) ;  /* 0xffffffa800947947 */ /* 0x000fea000383ffff */
.L_x_5330:
        /* <DEDUP_REMOVED lines=11> */
.L_x_5465:
[----:B------:R-:W-:Y:S05]  /*2cb40*/  BSYNC B0 ;  /* 0x0000000000007941 */ /* 0x000fea0003800000 */
.L_x_5464:
[----:B------:R-:W-:Y:S05]  /*2cb50*/  BRA `(.L_x_5466) ;  /* 0xffffffb400a47947 */ /* 0x000fea000383ffff */
.L_x_5331:
[----:B------:R-:W-:Y:S01]  /*2cb60*/  BSSY B0, `(.L_x_5467) ;  /* 0x0000006000007945 */ /* 0x000fe20003800000 */
[----:B------:R-:W-:-:S07]  /*2cb70*/  IMAD.MOV.U32 R15, RZ, RZ, -0x1 ;  /* 0xffffffffff0f7424 */ /* 0x000fce00078e00ff */
[----:B------:R-:W-:Y:S05]  /*2cb80*/  WARPSYNC.COLLECTIVE R15, `(.L_x_5468) ;  /* 0x000000000f0c7348 */ /* 0x000fea0003c00000 */
[----:B------:R-:W-:Y:S02]  /*2cb90*/  ELECT P6, UR62, PT ;  /* 0x00000000003e782f */ /* 0x000fe400038c0000 */
[----:B------:R-:W-:Y:S01]  /*2cba0*/  MOV R14, UR62 ;  /* 0x0000003e000e7c02 */ /* 0x000fe20008000f00 */
[----:B------:R-:W-:Y:S10]  /*2cbb0*/  ENDCOLLECTIVE ;  /* 0x000000000000791b */ /* 0x000ff40003800000 */
.L_x_5468:
[----:B------:R-:W-:Y:S05]  /*2cbc0*/  BSYNC B0 ;  /* 0x0000000000007941 */ /* 0x000fea0003800000 */
.L_x_5467:
[----:B------:R-:W-:Y:S05]  /*2cbd0*/  BRA `(.L_x_5469) ;  /* 0xffffffb400947947 */ /* 0x000fea000383ffff */
.L_x_5334:
[----:B0-----:R0:W1:Y:S02]  /*2cbe0*/  SYNCS.PHASECHK.TRANS64.TRYWAIT P0, [R7+URZ+0x36840], R10 ;  /* 0x0368400a070075a7 */ /* 0x001064000800017f */
[----:B-1----:R-:W-:Y:S05]  /*2cbf0*/  @!P0 NANOSLEEP.SYNCS 0x989680 ;  /* 0x009896800000895d */ /* 0x002fea0003900000 */
[----:B------:R-:W1:Y:S02]  /*2cc00*/  @!P0 SYNCS.PHASECHK.TRANS64 P0, [R7+URZ+0x36840], R10 ;  /* 0x0368400a070085a7 */ /* 0x000e64000800007f */
[----:B-1----:R-:W-:Y:S05]  /*2cc10*/  @!P0 BRA `(.L_x_5334) ;  /* 0xfffffffc00f08947 */ /* 0x002fea000383ffff */
[----:B------:R-:W-:Y:S05]  /*2cc20*/  BRA `(.L_x_5470) ;  /* 0xffffffb400f87947 */ /* 0x000fea000383ffff */
.L_x_5337:
        /* <DEDUP_REMOVED lines=8> */
.L_x_5345:
[----:B0-----:R0:W1:Y:S02]  /*2ccb0*/  SYNCS.PHASECHK.TRANS64.TRYWAIT P0, [R8+URZ+0x36840], R9 ;  /* 0x03684009080075a7 */ /* 0x001064000800017f */
[----:B-1----:R-:W-:Y:S05]  /*2ccc0*/  @!P0 NANOSLEEP.SYNCS 0x989680 ;  /* 0x009896800000895d */ /* 0x002fea0003900000 */
[----:B------:R-:W1:Y:S02]  /*2ccd0*/  @!P0 SYNCS.PHASECHK.TRANS64 P0, [R8+URZ+0x36840], R9 ;  /* 0x03684009080085a7 */ /* 0x000e64000800007f */
[----:B-1----:R-:W-:Y:S05]  /*2cce0*/  @!P0 BRA `(.L_x_5345) ;  /* 0xfffffffc00f08947 */ /* 0x002fea000383ffff */
[----:B------:R-:W-:Y:S05]  /*2ccf0*/  BRA `(.L_x_5472) ;  /* 0xffffffbc00f87947 */ /* 0x000fea000383ffff */
.L_x_5347:
[----:B0-----:R0:W1:Y:S02]  /*2cd00*/  SYNCS.PHASECHK.TRANS64.TRYWAIT P0, [R8+URZ+0x36860], R9 ;  /* 0x03686009080075a7 */ /* 0x001064000800017f */
[----:B-1----:R-:W-:Y:S05]  /*2cd10*/  @!P0 NANOSLEEP.SYNCS 0x989680 ;  /* 0x009896800000895d */ /* 0x002fea0003900000 */
[----:B------:R-:W1:Y:S02]  /*2cd20*/  @!P0 SYNCS.PHASECHK.TRANS64 P0, [R8+URZ+0x36860], R9 ;  /* 0x03686009080085a7 */ /* 0x000e64000800007f */
[----:B-1----:R-:W-:Y:S05]  /*2cd30*/  @!P0 BRA `(.L_x_5347) ;  /* 0xfffffffc00f08947 */ /* 0x002fea000383ffff */
[----:B------:R-:W-:Y:S05]  /*2cd40*/  BRA `(.L_x_5473) ;  /* 0xffffffc000a47947 */ /* 0x000fea000383ffff */
.L_x_5353:
[----:B-1----:R1:W2:Y:S02]  /*2cd50*/  SYNCS.PHASECHK.TRANS64.TRYWAIT P0, [R2+URZ+0x36840], R3 ;  /* 0x03684003020075a7 */ /* 0x0022a4000800017f */
[----:B--2---:R-:W-:Y:S05]  /*2cd60*/  @!P0 NANOSLEEP.SYNCS 0x989680 ;  /* 0x009896800000895d */ /* 0x004fea0003900000 */
[----:B------:R-:W2:Y:S02]  /*2cd70*/  @!P0 SYNCS.PHASECHK.TRANS64 P0, [R2+URZ+0x36840], R3 ;  /* 0x03684003020085a7 */ /* 0x000ea4000800007f */
[----:B--2---:R-:W-:Y:S05]  /*2cd80*/  @!P0 BRA `(.L_x_5353) ;  /* 0xfffffffc00f08947 */ /* 0x004fea000383ffff */
[----:B------:R-:W-:Y:S05]  /*2cd90*/  BRA `(.L_x_5474) ;  /* 0xffffffc800107947 */ /* 0x000fea000383ffff */
.L_x_5355:
[----:B0-----:R0:W1:Y:S02]  /*2cda0*/  SYNCS.PHASECHK.TRANS64.TRYWAIT P0, [R2+URZ+0x36860], R3 ;  /* 0x03686003020075a7 */ /* 0x001064000800017f */
[----:B-1----:R-:W-:Y:S05]  /*2cdb0*/  @!P0 NANOSLEEP.SYNCS 0x989680 ;  /* 0x009896800000895d */ /* 0x002fea0003900000 */
[----:B------:R-:W1:Y:S02]  /*2cdc0*/  @!P0 SYNCS.PHASECHK.TRANS64 P0, [R2+URZ+0x36860], R3 ;  /* 0x03686003020085a7 */ /* 0x000e64000800007f */
[----:B-1----:R-:W-:Y:S05]  /*2cdd0*/  @!P0 BRA `(.L_x_5355) ;  /* 0xfffffffc00f08947 */ /* 0x002fea000383ffff */
[----:B------:R-:W-:Y:S05]  /*2cde0*/  BRA `(.L_x_5475) ;  /* 0xffffffc800bc7947 */ /* 0x000fea000383ffff */
.L_x_5361:
[----:B--2---:R2:W3:Y:S02]  /*2cdf0*/  SYNCS.PHASECHK.TRANS64.TRYWAIT P0, [R2+URZ+0x36840], R3 ;  /* 0x03684003020075a7 */ /* 0x0044e4000800017f */
[----:B---3--:R-:W-:Y:S05]  /*2ce00*/  @!P0 NANOSLEEP.SYNCS 0x989680 ;  /* 0x009896800000895d */ /* 0x008fea0003900000 */
[----:B------:R-:W3:Y:S02]  /*2ce10*/  @!P0 SYNCS.PHASECHK.TRANS64 P0, [R2+URZ+0x36840], R3 ;  /* 0x03684003020085a7 */ /* 0x000ee4000800007f */
[----:B---3--:R-:W-:Y:S05]  /*2ce20*/  @!P0 BRA `(.L_x_5361) ;  /* 0xfffffffc00f08947 */ /* 0x008fea000383ffff */
[----:B------:R-:W-:Y:S05]  /*2ce30*/  BRA `(.L_x_5476) ;  /* 0xffffffd000087947 */ /* 0x000fea000383ffff */
.L_x_5363:
[----:B0-----:R0:W1:Y:S02]  /*2ce40*/  SYNCS.PHASECHK.TRANS64.TRYWAIT P0, [R2+URZ+0x36860], R9 ;  /* 0x03686009020075a7 */ /* 0x001064000800017f */
[----:B-1----:R-:W-:Y:S05]  /*2ce50*/  @!P0 NANOSLEEP.SYNCS 0x989680 ;  /* 0x009896800000895d */ /* 0x002fea0003900000 */
[----:B------:R-:W1:Y:S02]  /*2ce60*/  @!P0 SYNCS.PHASECHK.TRANS64 P0, [R2+URZ+0x36860], R9 ;  /* 0x03686009020085a7 */ /* 0x000e64000800007f */
[----:B-1----:R-:W-:Y:S05]  /*2ce70*/  @!P0 BRA `(.L_x_5363) ;  /* 0xfffffffc00f08947 */ /* 0x002fea000383ffff */
[----:B------:R-:W-:Y:S05]  /*2ce80*/  BRA `(.L_x_5477) ;  /* 0xffffffd000b07947 */ /* 0x000fea000383ffff */
.L_x_5371:
[----:B-1----:R1:W2:Y:S02]  /*2ce90*/  SYNCS.PHASECHK.TRANS64.TRYWAIT P0, [R3+URZ+0x36860], R0 ;  /* 0x03686000030075a7 */ /* 0x0022a4000800017f */
[----:B--2---:R-:W-:Y:S05]  /*2cea0*/  @!P0 NANOSLEEP.SYNCS 0x989680 ;  /* 0x009896800000895d */ /* 0x004fea0003900000 */
[----:B------:R-:W2:Y:S02]  /*2ceb0*/  @!P0 SYNCS.PHASECHK.TRANS64 P0, [R3+URZ+0x36860], R0 ;  /* 0x03686000030085a7 */ /* 0x000ea4000800007f */
[----:B--2---:R-:W-:Y:S05]  /*2cec0*/  @!P0 BRA `(.L_x_5371) ;  /* 0xfffffffc00f08947 */ /* 0x004fea000383ffff */
[----:B------:R-:W-:Y:S05]  /*2ced0*/  BRA `(.L_x_5478) ;  /* 0xffffffd400e07947 */ /* 0x000fea000383ffff */
.L_x_5374:
        /* <DEDUP_REMOVED lines=8> */
.L_x_5480:
[----:B------:R-:W-:Y:S05]  /*2cf60*/  BSYNC B0 ;  /* 0x0000000000007941 */ /* 0x000fea0003800000 */
.L_x_5479:
        /* <DEDUP_REMOVED lines=8> */
.L_x_5481:
[----:B------:R-:W-:Y:S01]  /*2cff0*/  IMAD.MOV.U32 R16, RZ, RZ, R14 ;  /* 0x000000ffff107224 */ /* 0x000fe200078e000e */
[----:B------:R-:W-:Y:S06]  /*2d000*/  BRA `(.L_x_5482) ;  /* 0xffffffd8008c7947 */ /* 0x000fec000383ffff */
.L_x_5377:
        /* <DEDUP_REMOVED lines=8> */
.L_x_5484:
[----:B------:R-:W-:Y:S05]  /*2d090*/  BSYNC B0 ;  /* 0x0000000000007941 */ /* 0x000fea0003800000 */
.L_x_5483:
        /* <DEDUP_REMOVED lines=10> */
.L_x_5485:
        /* <DEDUP_REMOVED lines=8> */
.L_x_5486:
        /* <DEDUP_REMOVED lines=8> */
.L_x_5487:
        /* <DEDUP_REMOVED lines=8> */
.L_x_5488:
        /* <DEDUP_REMOVED lines=8> */
.L_x_5489:
[----:B------:R-:W-:Y:S05]  /*2d340*/  BRA `(.L_x_5490) ;  /* 0xffffffd800507947 */ /* 0x000fea000383ffff */
.L_x_5382:
        /* <DEDUP_REMOVED lines=8> */
.L_x_5492:
[----:B------:R-:W-:Y:S05]  /*2d3d0*/  BSYNC B0 ;  /* 0x0000000000007941 */ /* 0x000fea0003800000 */
.L_x_5491:
        /* <DEDUP_REMOVED lines=10> */
.L_x_5493:
        /* <DEDUP_REMOVED lines=8> */
.L_x_5494:
        /* <DEDUP_REMOVED lines=8> */
.L_x_5495:
        /* <DEDUP_REMOVED lines=8> */
.L_x_5496:
        /* <DEDUP_REMOVED lines=8> */
.L_x_5497:
[----:B------:R-:W-:Y:S05]  /*2d680*/  BRA `(.L_x_5498) ;  /* 0xffffffd800347947 */ /* 0x000fea000383ffff */
.L_x_5384:
[----:B------:R-:W-:Y:S01]  /*2d690*/  BSSY B0, `(.L_x_5499) ;  /* 0x0000006000007945 */ /* 0x000fe20003800000 */
[----:B------:R-:W-:Y:S01]  /*2d6a0*/  PLOP3.LUT P6, PT, P6, PT, PT, 0x8, 0x0 ;  /* 0x000000000000781c */ /* 0x000fe200037ce170 */
[----:B------:R-:W-:-:S12]  /*2d6b0*/  IMAD.MOV.U32 R15, RZ, RZ, -0x1 ;  /* 0xffffffffff0f7424 */ /* 0x000fd800078e00ff */
[----:B0-----:R-:W-:Y:S05]  /*2d6c0*/  WARPSYNC.COLLECTIVE R15, `(.L_x_5500) ;  /* 0x000000000f087348 */ /* 0x001fea0003c00000 */
[----:B------:R-:W-:Y:S01]  /*2d6d0*/  VOTE.ANY R14, PT, P6 ;  /* 0x00000000000e7806 */ /* 0x000fe200030e0100 */
[----:B0-----:R-:W-:Y:S06]  /*2d6e0*/  ENDCOLLECTIVE ;  /* 0x000000000000791b */ /* 0x001fec0003800000 */
.L_x_5500:
[----:B------:R-:W-:Y:S05]  /*2d6f0*/  BSYNC B0 ;  /* 0x0000000000007941 */ /* 0x000fea0003800000 */
.L_x_5499:
        /* <DEDUP_REMOVED lines=9> */
.L_x_5501:
[----:B------:R-:W-:Y:S01]  /*2d790*/  IMAD.MOV.U32 R17, RZ, RZ, R14 ;  /* 0x000000ffff117224 */ /* 0x000fe200078e000e */
[----:B------:R-:W-:Y:S06]  /*2d7a0*/  BRA `(.L_x_5502) ;  /* 0xffffffd800247947 */ /* 0x000fec000383ffff */
.L_x_5386:
[----:B------:R-:W-:Y:S01]  /*2d7b0*/  BSSY B0, `(.L_x_5503) ;  /* 0x0000007000007945 */ /* 0x000fe20003800000 */
[----:B------:R-:W-:Y:S02]  /*2d7c0*/  IMAD.MOV.U32 R13, RZ, RZ, R2 ;  /* 0x000000ffff0d7224 */ /* 0x000fe400078e0002 */
[----:B------:R-:W-:Y:S02]  /*2d7d0*/  IMAD.MOV.U32 R11, RZ, RZ, 0x1f ;  /* 0x0000001fff0b7424 */ /* 0x000fe400078e00ff */
[----:B------:R-:W-:-:S07]  /*2d7e0*/  IMAD.MOV.U32 R15, RZ, RZ, -0x1 ;  /* 0xffffffffff0f7424 */ /* 0x000fce00078e00ff */
[----:B012---:R-:W-:Y:S05]  /*2d7f0*/  WARPSYNC.COLLECTIVE R15, `(.L_x_5504) ;  /* 0x000000000f087348 */ /* 0x007fea0003c00000 */
[----:B------:R3:W4:Y:S02]  /*2d800*/  SHFL.IDX P6, R14, R13, R12, R11 ;  /* 0x0000000c0d0e7389 */ /* 0x00072400000c000b */
[----:B01234-:R-:W-:Y:S01]  /*2d810*/  ENDCOLLECTIVE ;  /* 0x000000000000791b */ /* 0x01ffe20003800000 */
.L_x_5504:
[----:B------:R-:W-:Y:S05]  /*2d820*/  BSYNC B0 ;  /* 0x0000000000007941 */ /* 0x000fea0003800000 */
.L_x_5503:
[----:B------:R-:W-:Y:S01]  /*2d830*/  IMAD.MOV.U32 R7, RZ, RZ, R14 ;  /* 0x000000ffff077224 */ /* 0x000fe200078e000e */
[----:B------:R-:W-:Y:S06]  /*2d840*/  BRA `(.L_x_5385) ;  /* 0xffffffd800187947 */ /* 0x000fec000383ffff */
.L_x_5390:
[----:B-1----:R1:W2:Y:S02]  /*2d850*/  SYNCS.PHASECHK.TRANS64.TRYWAIT P0, [R0+URZ+0x36820], R3 ;  /* 0x03682003000075a7 */ /* 0x0022a4000800017f */
[----:B--2---:R-:W-:Y:S05]  /*2d860*/  @!P0 NANOSLEEP.SYNCS 0x989680 ;  /* 0x009896800000895d */ /* 0x004fea0003900000 */
[----:B------:R-:W2:Y:S02]  /*2d870*/  @!P0 SYNCS.PHASECHK.TRANS64 P0, [R0+URZ+0x36820], R3 ;  /* 0x03682003000085a7 */ /* 0x000ea4000800007f */
[----:B--2---:R-:W-:Y:S05]  /*2d880*/  @!P0 BRA `(.L_x_5390) ;  /* 0xfffffffc00f08947 */ /* 0x004fea000383ffff */
[----:B------:R-:W-:Y:S05]  /*2d890*/  BRA `(.L_x_5505) ;  /* 0xffffffdc008c7947 */ /* 0x000fea000383ffff */
.L_x_5391:
        /* <DEDUP_REMOVED lines=11> */
.L_x_5507:
[----:B------:R-:W-:Y:S05]  /*2d950*/  BSYNC B0 ;  /* 0x0000000000007941 */ /* 0x000fea0003800000 */
.L_x_5506:
[----:B------:R-:W-:Y:S05]  /*2d960*/  BRA `(.L_x_5508) ;  /* 0xffffffdc00747947 */ /* 0x000fea000383ffff */
.L_x_5392:
[----:B------:R-:W-:Y:S01]  /*2d970*/  BSSY B0, `(.L_x_5509) ;  /* 0x0000006000007945 */ /* 0x000fe20003800000 */
[----:B------:R-:W-:-:S07]  /*2d980*/  IMAD.MOV.U32 R15, RZ, RZ, -0x1 ;  /* 0xffffffffff0f7424 */ /* 0x000fce00078e00ff */
[----:B012---:R-:W-:Y:S05]  /*2d990*/  WARPSYNC.COLLECTIVE R15, `(.L_x_5510) ;  /* 0x000000000f0c7348 */ /* 0x007fea0003c00000 */
[----:B------:R-:W-:Y:S02]  /*2d9a0*/  ELECT P6, UR62, PT ;  /* 0x00000000003e782f */ /* 0x000fe400038c0000 */
[----:B------:R-:W-:Y:S01]  /*2d9b0*/  MOV R14, UR62 ;  /* 0x0000003e000e7c02 */ /* 0x000fe20008000f00 */
[----:B012---:R-:W-:Y:S10]  /*2d9c0*/  ENDCOLLECTIVE ;  /* 0x000000000000791b */ /* 0x007ff40003800000 */
.L_x_5510:
[----:B------:R-:W-:Y:S05]  /*2d9d0*/  BSYNC B0 ;  /* 0x0000000000007941 */ /* 0x000fea0003800000 */
.L_x_5509:
[----:B------:R-:W-:Y:S05]  /*2d9e0*/  BRA `(.L_x_5511) ;  /* 0xffffffdc00687947 */ /* 0x000fea000383ffff */
.L_x_5394:
[----:B-1----:R1:W2:Y:S02]  /*2d9f0*/  SYNCS.PHASECHK.TRANS64.TRYWAIT P0, [R6+URZ], R5 ;  /* 0x00000005060075a7 */ /* 0x0022a4000800017f */
[----:B--2---:R-:W-:Y:S05]  /*2da00*/  @!P0 NANOSLEEP.SYNCS 0x989680 ;  /* 0x009896800000895d */ /* 0x004fea0003900000 */
[----:B------:R-:W2:Y:S02]  /*2da10*/  @!P0 SYNCS.PHASECHK.TRANS64 P0, [R6+URZ], R5 ;  /* 0x00000005060085a7 */ /* 0x000ea4000800007f */
[----:B--2---:R-:W-:Y:S05]  /*2da20*/  @!P0 BRA `(.L_x_5394) ;  /* 0xfffffffc00f08947 */ /* 0x004fea000383ffff */
[----:B------:R-:W-:Y:S05]  /*2da30*/  BRA `(.L_x_5512) ;  /* 0xffffffdc00ac7947 */ /* 0x000fea000383ffff */
.L_x_5395:
[----:B--2---:R2:W3:Y:S02]  /*2da40*/  SYNCS.PHASECHK.TRANS64.TRYWAIT P0, [R7+URZ], R2 ;  /* 0x00000002070075a7 */ /* 0x0044e4000800017f */
[----:B---3--:R-:W-:Y:S05]  /*2da50*/  @!P0 NANOSLEEP.SYNCS 0x989680 ;  /* 0x009896800000895d */ /* 0x008fea0003900000 */
[----:B------:R-:W3:Y:S02]  /*2da60*/  @!P0 SYNCS.PHASECHK.TRANS64 P0, [R7+URZ], R2 ;  /* 0x00000002070085a7 */ /* 0x000ee4000800007f */
[----:B---3--:R-:W-:Y:S05]  /*2da70*/  @!P0 BRA `(.L_x_5395) ;  /* 0xfffffffc00f08947 */ /* 0x008fea000383ffff */
[----:B------:R-:W-:Y:S05]  /*2da80*/  BRA `(.L_x_5513) ;  /* 0xffffffdc00a07947 */ /* 0x000fea000383ffff */
.L_x_5397:
[----:B---3--:R3:W4:Y:S02]  /*2da90*/  SYNCS.PHASECHK.TRANS64.TRYWAIT P0, [R4+URZ], R5 ;  /* 0x00000005040075a7 */ /* 0x008724000800017f */
[----:B----4-:R-:W-:Y:S05]  /*2daa0*/  @!P0 NANOSLEEP.SYNCS 0x989680 ;  /* 0x009896800000895d */ /* 0x010fea0003900000 */
[----:B------:R-:W4:Y:S02]  /*2dab0*/  @!P0 SYNCS.PHASECHK.TRANS64 P0, [R4+URZ], R5 ;  /* 0x00000005040085a7 */ /* 0x000f24000800007f */
[----:B----4-:R-:W-:Y:S05]  /*2dac0*/  @!P0 BRA `(.L_x_5397) ;  /* 0xfffffffc00f08947 */ /* 0x010fea000383ffff */
[----:B------:R-:W-:Y:S05]  /*2dad0*/  BRA `(.L_x_5514) ;  /* 0xffffffdc00a87947 */ /* 0x000fea000383ffff */
.L_x_5515:
        /* <DEDUP_REMOVED lines=10> */
.L_x_12768:


//--------------------- .text._ZN7cutlass13device_kernelIN5flash11enable_sm90INS1_16FlashAttnFwdSm90INS1_25CollectiveMainloopFwdSm90ILi2EN4cute5tupleIJNS5_1CILi1EEES8_S8_EEENS6_IJNS7_ILi128EEENS7_ILi176EEESA_EEELi128ENS_10bfloat16_tEfNS_4arch4Sm90ELb0ELb0ELb0ELb0ELb0ELb0ELb0ELb1ELb1ELb0ELb0ELb0EEENS1_21CollectiveEpilogueFwdINS6_IJSA_SA_SB_EEES9_SD_SF_Li256ELb0ELb0ELb0ELb0EEENS1_29StaticPersistentTileSchedulerILb0EEEEEEEEEvNT_6ParamsE --------------------------
	.section	.text._ZN7cutlass13device_kernelIN5flash11enable_sm90INS1_16FlashAttnFwdSm90INS1_25CollectiveMainloopFwdSm90ILi2EN4cute5tupleIJNS5_1CILi1EEES8_S8_EEENS6_IJNS7_ILi128EEENS7_ILi176EEESA_EEELi128ENS_10bfloat16_tEfNS_4arch4Sm90ELb0ELb0ELb0ELb0ELb0ELb0ELb0ELb1ELb1ELb0ELb0ELb0EEENS1_21CollectiveEpilogueFwdINS6_IJSA_SA_SB_EEES9_SD_SF_Li256ELb0ELb0ELb0ELb0EEENS1_29StaticPersistentTileSchedulerILb0EEEEEEEEEvNT_6ParamsE,"ax",@progbits
	.align	128
.text._ZN7cutlass13device_kernelIN5flash11enable_sm90INS1_16FlashAttnFwdSm90INS1_25CollectiveMainloopFwdSm90ILi2EN4cute5tupleIJNS5_1CILi1EEES8_S8_EEENS6_IJNS7_ILi128EEENS7_ILi176EEESA_EEELi128ENS_10bfloat16_tEfNS_4arch4Sm90ELb0ELb0ELb0ELb0ELb0ELb0ELb0ELb1ELb1ELb0ELb0ELb0EEENS1_21CollectiveEpilogueFwdINS6_IJSA_SA_SB_EEES9_SD_SF_Li256ELb0ELb0ELb0ELb0EEENS1_29StaticPersistentTileSchedulerILb0EEEEEEEEEvNT_6ParamsE:
        .type           _ZN7cutlass13device_kernelIN5flash11enable_sm90INS1_16FlashAttnFwdSm90INS1_25CollectiveMainloopFwdSm90ILi2EN4cute5tupleIJNS5_1CILi1EEES8_S8_EEENS6_IJNS7_ILi128EEENS7_ILi176EEESA_EEELi128ENS_10bfloat16_tEfNS_4arch4Sm90ELb0ELb0ELb0ELb0ELb0ELb0ELb0ELb1ELb1ELb0ELb0ELb0EEENS1_21CollectiveEpilogueFwdINS6_IJSA_SA_SB_EEES9_SD_SF_Li256ELb0ELb0ELb0ELb0EEENS1_29StaticPersistentTileSchedulerILb0EEEEEEEEEvNT_6ParamsE,@function
        .size           _ZN7cutlass13device_kernelIN5flash11enable_sm90INS1_16FlashAttnFwdSm90INS1_25CollectiveMainloopFwdSm90ILi2EN4cute5tupleIJNS5_1CILi1EEES8_S8_EEENS6_IJNS7_ILi128EEENS7_ILi176EEESA_EEELi128ENS_10bfloat16_tEfNS_4arch4Sm90ELb0ELb0ELb0ELb0ELb0ELb0ELb0ELb1ELb1ELb0ELb0ELb0EEENS1_21CollectiveEpilogueFwdINS6_IJSA_SA_SB_EEES9_SD_SF_Li256ELb0ELb0ELb0ELb0EEENS1_29StaticPersistentTileSchedulerILb0EEEEEEEEEvNT_6ParamsE,(.L_x_12769 - _ZN7cutlass13device_kernelIN5flash11enable_sm90INS1_16FlashAttnFwdSm90INS1_25CollectiveMainloopFwdSm90ILi2EN4cute5tupleIJNS5_1CILi1EEES8_S8_EEENS6_IJNS7_ILi128EEENS7_ILi176EEESA_EEELi128ENS_10bfloat16_tEfNS_4arch4Sm90ELb0ELb0ELb0ELb0ELb0ELb0ELb0ELb1ELb1ELb0ELb0ELb0EEENS1_21CollectiveEpilogueFwdINS6_IJSA_SA_SB_EEES9_SD_SF_Li256ELb0ELb0ELb0ELb0EEENS1_29StaticPersistentTileSchedulerILb0EEEEEEEEEvNT_6ParamsE)
        .other          _ZN7cutlass13device_kernelIN5flash11enable_sm90INS1_16FlashAttnFwdSm90INS1_25CollectiveMainloopFwdSm90ILi2EN4cute5tupleIJNS5_1CILi1EEES8_S8_EEENS6_IJNS7_ILi128EEENS7_ILi176EEESA_EEELi128ENS_10bfloat16_tEfNS_4arch4Sm90ELb0ELb0ELb0ELb0ELb0ELb0ELb0ELb1ELb1ELb0ELb0ELb0EEENS1_21CollectiveEpilogueFwdINS6_IJSA_SA_SB_EEES9_SD_SF_Li256ELb0ELb0ELb0ELb0EEENS1_29StaticPersistentTileSchedulerILb0EEEEEEEEEvNT_6ParamsE,@"STO_CUDA_ENTRY STV_DEFAULT"
_ZN7cutlass13device_kernelIN5flash11enable_sm90INS1_16FlashAttnFwdSm90INS1_25CollectiveMainloopFwdSm90ILi2EN4cute5tupleIJNS5_1CILi1EEES8_S8_EEENS6_IJNS7_ILi128EEENS7_ILi176EEESA_EEELi128ENS_10bfloat16_tEfNS_4arch4Sm90ELb0ELb0ELb0ELb0ELb0ELb0ELb0ELb1ELb1ELb0ELb0ELb0EEENS1_21CollectiveEpilogueFwdINS6_IJSA_SA_SB_EEES9_SD_SF_Li256ELb0ELb0ELb0ELb0EEENS1_29StaticPersistentTileSchedulerILb0EEEEEEEEEvNT_6ParamsE:
[----:B------:R-:W1:Y:S02]  /*0000*/  LDC R1, c[0x0][0x28] ;  /* 0x00000a00ff017b82 */ /* 0x000e640000000800 */
[----:B-1----:R-:W-:Y:S01]  /*0010*/  VIADD R1, R1, 0xffffffe0 ;  /* 0xffffffe001017836 */ /* 0x002fe20000000000 */
[----:B------:R-:W1:Y:S01]  /*0020*/  S2R R3, SR_TID.X ;  /* 0x0000000000037919 */ /* 0x000e620000002100 */
[----:B------:R-:W-:Y:S01]  /*0030*/  ELECT P0, URZ, PT ;  /* 0x00000000003f782f */ /* 0x000fe20003800000 */
[----:B------:R-:W-:Y:S01]  /*0040*/  BSSY B0, `(.L_x_5516) ;  /* 0x0000014000007945 */ /* 0x000fe20003800000 */
[--C-:B-1----:R-:W-:Y:S02]  /*0050*/  SHF.R.U32.HI R0, RZ, 0x5, R3.reuse ;  /* 0x00000005ff007819 */ /* 0x102fe40000011603 */
[----:B------:R-:W-:-:S03]  /*0060*/  SHF.R.U32.HI R4, RZ, 0x7, R3 ;  /* 0x00000007ff047819 */ /* 0x000fc60000011603 */
        /* <DEDUP_REMOVED lines=17> */
.L_x_5517:
[----:B------:R-:W-:Y:S05]  /*0180*/  BSYNC B0 ;  /* 0x0000000000007941 */ /* 0x000fea0003800000 */
.L_x_5516:
        /* <DEDUP_REMOVED lines=37> */
.L_x_5518:
        /* <DEDUP_REMOVED lines=22> */
.L_x_5519:
        /* <DEDUP_REMOVED lines=18> */
.L_x_5520:
        /* <DEDUP_REMOVED lines=22> */
.L_x_5521:
        /* <DEDUP_REMOVED lines=22> */
.L_x_5522:
        /* <DEDUP_REMOVED lines=8> */
.L_x_5524:
[----:B------:R-:W-:-:S08]  /*09a0*/  NOP ;  /* 0x0000000000007918 */ /* 0x000fd00000000000 */
[----:B------:R-:W2:Y:S02]  /*09b0*/  USETMAXREG.TRY_ALLOC.CTAPOOL UP0, 0xf0 ;  /* 0x000000f0000079c8 */ /* 0x000ea40008000600 */
[----:B--2---:R-:W-:-:S13]  /*09c0*/  PLOP3.LUT P0, PT, PT, PT, UP0, 0x80, 0x0 ;  /* 0x000000000000781c */ /* 0x004fda0003f0f008 */
[----:B------:R-:W-:Y:S05]  /*09d0*/  @!P0 BRA `(.L_x_5524) ;  /* 0xfffffffc00f08947 */ /* 0x000fea000383ffff */
[----:B------:R-:W-:Y:S01]  /*09e0*/  LOP3.LUT R0, R3, 0xffffff80, RZ, 0xc0, !PT ;  /* 0xffffff8003007812 */ /* 0x000fe200078ec0ff */
[----:B------:R-:W2:Y:S08]  /*09f0*/  S2UR UR7, SR_CTAID.X ;  /* 0x00000000000779c3 */ /* 0x000eb00000002500 */
[----:B------:R-:W-:Y:S06]  /*0a00*/  BAR.ARV 0x8, 0x120 ;  /* 0x0204800000007b1d */ /* 0x000fec0000002000 */
[----:B------:R-:W-:-:S02]  /*0a10*/  ISETP.NE.AND P0, PT, R0, 0x80, PT ;  /* 0x000000800000780c */ /* 0x000fc40003f05270 */
[----:B------:R-:W2:Y:S11]  /*0a20*/  LDC R0, c[0x0][0xda4] ;  /* 0x00036900ff007b82 */ /* 0x000eb60000000800 */
[----:B------:R-:W-:Y:S06]  /*0a30*/  @!P0 BAR.ARV 0x9, 0x100 ;  /* 0x0244000000008b1d */ /* 0x000fec0000002000 */
        /* <DEDUP_REMOVED lines=9> */
[----:B------:R-:W-:Y:S01]  /*0ad0*/  IMAD.U32 R19, RZ, RZ, UR7 ;  /* 0x00000007ff137e24 */ /* 0x000fe2000f8e00ff */
[----:B------:R-:W-:Y:S02]  /*0ae0*/  UMOV UR38, URZ ;  /* 0x0000003f00267c82 */ /* 0x000fe40008000000 */
[CC--:B------:R-:W-:Y:S01]  /*0af0*/  LEA.HI R5, R3.reuse, R0.reuse, RZ, 0x7 ;  /* 0x0000000003057211 */ /* 0x0c0fe200078f38ff */
[----:B------:R-:W3:Y:S01]  /*0b00*/  S2UR UR6, SR_SWINHI ;  /* 0x00000000000679c3 */ /* 0x000ee20000002f00 */
[----:B------:R-:W-:-:S02]  /*0b10*/  LEA.HI R6, R3, R0, RZ, 0x4 ;  /* 0x0000000003067211 */ /* 0x000fc400078f20ff */
[----:B------:R-:W-:Y:S02]  /*0b20*/  LOP3.LUT R23, R5, 0xffffff80, RZ, 0xc0, !PT ;  /* 0xffffff8005177812 */ /* 0x000fe400078ec0ff */
[----:B------:R-:W-:Y:S02]  /*0b30*/  SHF.R.S32.HI R7, RZ, 0x4, R6 ;  /* 0x00000004ff077819 */ /* 0x000fe40000011406 */
[----:B------:R-:W-:Y:S01]  /*0b40*/  LEA.HI R223, R3, R0, RZ, 0x5 ;  /* 0x0000000003df7211 */ /* 0x000fe200078f28ff */
[----:B------:R-:W-:Y:S01]  /*0b50*/  IMAD.IADD R23, R0, 0x1, -R23 ;  /* 0x0000000100177824 */ /* 0x000fe200078e0a17 */
[C---:B------:R-:W-:Y:S02]  /*0b60*/  LEA.HI R8, R6.reuse, R7, RZ, 0x1 ;  /* 0x0000000706087211 */ /* 0x040fe400078f08ff */
[----:B------:R-:W-:Y:S02]  /*0b70*/  LOP3.LUT R3, R6, 0x3fffff0, RZ, 0xc0, !PT ;  /* 0x03fffff006037812 */ /* 0x000fe400078ec0ff */
[----:B------:R-:W-:Y:S01]  /*0b80*/  LOP3.LUT R8, R8, 0x1ffffffe, RZ, 0xc0, !PT ;  /* 0x1ffffffe08087812 */ /* 0x000fe200078ec0ff */
[----:B-1----:R-:W-:Y:S01]  /*0b90*/  ULEA UR39, UR4, UR39, 0x18 ;  /* 0x0000002704277291 */ /* 0x002fe2000f8ec03f */
[----:B------:R-:W-:Y:S01]  /*0ba0*/  SHF.R.S32.HI R223, RZ, 0x5, R223 ;  /* 0x00000005ffdf7819 */ /* 0x000fe200000114df */
[----:B------:R-:W-:Y:S01]  /*0bb0*/  IMAD.IADD R0, R0, 0x1, -R3 ;  /* 0x0000000100007824 */ /* 0x000fe200078e0a03 */
[----:B------:R-:W-:Y:S01]  /*0bc0*/  SHF.R.S32.HI R222, RZ, 0x7, R5 ;  /* 0x00000007ffde7819 */ /* 0x000fe20000011405 */
[----:B------:R-:W-:-:S02]  /*0bd0*/  IMAD.IADD R8, R7, 0x1, -R8 ;  /* 0x0000000107087824 */ /* 0x000fc400078e0a08 */
[----:B------:R-:W-:Y:S01]  /*0be0*/  IMAD R3, R223, 0x10, R0 ;  /* 0x00000010df037824 */ /* 0x000fe200078e0200 */
[----:B------:R-:W-:Y:S01]  /*0bf0*/  LEA.HI R5, R5, R222, RZ, 0x1 ;  /* 0x000000de05057211 */ /* 0x000fe200078f08ff */
[----:B------:R-:W-:Y:S01]  /*0c00*/  UMOV UR4, UR39 ;  /* 0x0000002700047c82 */ /* 0x000fe20008000000 */
[----:B---3--:R-:W-:Y:S01]  /*0c10*/  UMOV UR5, UR6 ;  /* 0x0000000600057c82 */ /* 0x008fe20008000000 */
[----:B------:R-:W-:Y:S01]  /*0c20*/  IMAD R3, R3, 0x8, R8 ;  /* 0x0000000803037824 */ /* 0x000fe200078e0208 */
[----:B------:R-:W-:Y:S01]  /*0c30*/  LOP3.LUT R5, R5, 0x3fffffe, RZ, 0xc0, !PT ;  /* 0x03fffffe05057812 */ /* 0x000fe200078ec0ff */
[----:B------:R-:W-:Y:S02]  /*0c40*/  IMAD.U32 R16, RZ, RZ, UR4 ;  /* 0x00000004ff107e24 */ /* 0x000fe4000f8e00ff */
[----:B------:R-:W-:Y:S02]  /*0c50*/  IMAD.U32 R17, RZ, RZ, UR5 ;  /* 0x00000005ff117e24 */ /* 0x000fe4000f8e00ff */
[----:B------:R-:W-:-:S02]  /*0c60*/  IMAD.SHL.U32 R3, R3, 0x8, RZ ;  /* 0x0000000803037824 */ /* 0x000fc400078e00ff */
[----:B------:R-:W-:Y:S02]  /*0c70*/  IMAD.IADD R5, R222, 0x1, -R5 ;  /* 0x00000001de057824 */ /* 0x000fe400078e0a05 */
[----:B------:R-:W-:Y:S01]  /*0c80*/  IMAD.WIDE R16, R3, 0x2, R16 ;  /* 0x0000000203107825 */ /* 0x000fe200078e0210 */
[----:B--2---:R-:W-:Y:S02]  /*0c90*/  R2UR UR8, R2 ;  /* 0x00000000020872ca */ /* 0x004fe400000e0000 */
[----:B------:R-:W-:-:S04]  /*0ca0*/  SHF.R.S32.HI R2, RZ, 0x1f, R23 ;  /* 0x0000001fff027819 */ /* 0x000fc80000011417 */
[CC--:B------:R-:W-:Y:S02]  /*0cb0*/  LEA.HI R4, R2.reuse, R23.reuse, RZ, 0x2 ;  /* 0x0000001702047211 */ /* 0x0c0fe400078f10ff */
[----:B------:R-:W-:Y:S02]  /*0cc0*/  LEA.HI R2, R2, R23, RZ, 0x5 ;  /* 0x0000001702027211 */ /* 0x000fe400078f28ff */
[--C-:B------:R-:W-:Y:S02]  /*0cd0*/  SHF.R.S32.HI R6, RZ, 0x2, R4.reuse ;  /* 0x00000002ff067819 */ /* 0x100fe40000011404 */
[----:B------:R-:W-:Y:S01]  /*0ce0*/  SHF.R.S32.HI R9, RZ, 0x1f, R4 ;  /* 0x0000001fff097819 */ /* 0x000fe20000011404 */
[----:B------:R-:W-:Y:S01]  /*0cf0*/  ULOP3.LUT UR4, UR8, 0x1, URZ, 0xfc, !UPT ;  /* 0x0000000108047892 */ /* 0x000fe2000f8efc3f */
[----:B------:R-:W-:Y:S02]  /*0d00*/  LOP3.LUT R4, R4, 0x7ffffffc, RZ, 0xc0, !PT ;  /* 0x7ffffffc04047812 */ /* 0x000fe400078ec0ff */
[----:B------:R-:W-:-:S02]  /*0d10*/  LEA.HI R9, R9, R6, RZ, 0x3 ;  /* 0x0000000609097211 */ /* 0x000fc400078f18ff */
[----:B------:R-:W-:Y:S01]  /*0d20*/  SHF.R.S32.HI R2, RZ, 0x5, R2 ;  /* 0x00000005ff027819 */ /* 0x000fe20000011402 */
[----:B------:R-:W-:Y:S01]  /*0d30*/  IMAD.IADD R4, R23, 0x1, -R4 ;  /* 0x0000000117047824 */ /* 0x000fe200078e0a04 */
[----:B------:R-:W-:Y:S01]  /*0d40*/  LOP3.LUT R9, R9, 0xfffffff8, RZ, 0xc0, !PT ;  /* 0xfffffff809097812 */ /* 0x000fe200078ec0ff */
[----:B------:R-:W-:Y:S01]  /*0d50*/  IMAD.U32 R226, RZ, RZ, UR4 ;  /* 0x00000004ffe27e24 */ /* 0x000fe2000f8e00ff */
[----:B------:R-:W-:Y:S01]  /*0d60*/  UMOV UR4, URZ ;  /* 0x0000003f00047c82 */ /* 0x000fe20008000000 */
[----:B------:R-:W-:Y:S02]  /*0d70*/  IMAD R225, R4, R225, 0xb0 ;  /* 0x000000b004e17424 */ /* 0x000fe400078e02e1 */
[----:B------:R-:W-:Y:S02]  /*0d80*/  IMAD.IADD R9, R6, 0x1, -R9 ;  /* 0x0000000106097824 */ /* 0x000fe400078e0a09 */
[----:B------:R-:W-:Y:S02]  /*0d90*/  IMAD.U32 R22, RZ, RZ, UR4 ;  /* 0x00000004ff167e24 */ /* 0x000fe4000f8e00ff */
[----:B------:R-:W-:-:S04]  /*0da0*/  IMAD R2, R2, 0x10, R9 ;  /* 0x0000001002027824 */ /* 0x000fc800078e0209 */
[----:B------:R-:W-:-:S07]  /*0db0*/  IMAD R224, R5, 0x40, R2 ;  /* 0x0000004005e07824 */ /* 0x000fce00078e0202 */
.L_x_5547:
[----:B-1----:R-:W1:Y:S01]  /*0dc0*/  SHFL.IDX PT, R0, R222, RZ, 0x1f ;  /* 0x00001fffde007589 */ /* 0x002e6200000e0000 */
        /* <DEDUP_REMOVED lines=8> */
[----:B------:R-:W-:-:S02]  /*0e50*/  UISETP.NE.AND UP2, UPT, UR4, 0x1, UPT ;  /* 0x000000010400788c */ /* 0x000fc4000bf45270 */
[----:B------:R-:W-:Y:S02]  /*0e60*/  UIADD3 UR11, UR39, 0x16400, URZ ;  /* 0x00016400270b7890 */ /* 0x000fe4000fffe03f */
[----:B------:R-:W-:Y:S01]  /*0e70*/  USEL UR37, UR37, 0x1, UP0 ;  /* 0x0000000125257887 */ /* 0x000fe20008000000 */
[----:B------:R-:W-:Y:S01]  /*0e80*/  ULDC UR9, c[0x0][0x2e0] ;  /* 0x0000b80000097ab9 */ /* 0x000fe20000000800 */
[----:B------:R-:W-:Y:S01]  /*0e90*/  ULOP3.LUT UP0, URZ, UR11, 0x9f, URZ, 0xc0, !UPT ;  /* 0x0000009f0b3f7892 */ /* 0x000fe2000f80c03f */
[----:B------:R-:W-:Y:S01]  /*0ea0*/  @UP1 ULDC UR6, c[0x0][0xdac] ;  /* 0x00036b0000061ab9 */ /* 0x000fe20000000800 */
[----:B------:R-:W-:Y:S02]  /*0eb0*/  UIMAD UR37, UR37, UR9, URZ ;  /* 0x00000009252572a4 */ /* 0x000fe4000f8e023f */
[----:B------:R-:W-:Y:S01]  /*0ec0*/  UIMAD.WIDE.U32 UR6, UR12, UR6, URZ ;  /* 0x000000060c0672a5 */ /* 0x000fe2000f8e003f */
[----:B-1----:R-:W-:Y:S01]  /*0ed0*/  R2UR UR14, R0 ;  /* 0x00000000000e72ca */ /* 0x002fe200000e0000 */
[----:B------:R-:W-:Y:S01]  /*0ee0*/  @UP1 ULDC UR10, c[0x0][0xdb0] ;  /* 0x00036c00000a1ab9 */ /* 0x000fe20000000800 */
[----:B------:R-:W-:Y:S01]  /*0ef0*/  PLOP3.LUT P0, PT, PT, PT, UP0, 0x80, 0x0 ;  /* 0x000000000000781c */ /* 0x000fe20003f0f008 */
[----:B------:R-:W-:Y:S01]  /*0f00*/  UMOV UR13, UR12 ;  /* 0x0000000c000d7c82 */ /* 0x000fe20008000000 */
[----:B------:R-:W-:-:S06]  /*0f10*/  @UP1 USHF.R.U32.HI UR13, URZ, UR10, UR7 ;  /* 0x0000000a3f0d1299 */ /* 0x000fcc0008011607 */
[----:B------:R-:W-:Y:S01]  /*0f20*/  IMAD.U32 R221, RZ, RZ, UR13 ;  /* 0x0000000dffdd7e24 */ /* 0x000fe2000f8e00ff */
[----:B------:R-:W-:Y:S02]  /*0f30*/  UMOV UR36, UR13 ;  /* 0x0000000d00247c82 */ /* 0x000fe40008000000 */
[----:B------:R-:W-:Y:S02]  /*0f40*/  ULEA.HI UR4, UR14, UR14, URZ, 0x1 ;  /* 0x0000000e0e047291 */ /* 0x000fe4000f8f083f */
[----:B------:R-:W-:Y:S02]  /*0f50*/  IMAD.U32 R18, RZ, RZ, UR14 ;  /* 0x0000000eff127e24 */ /* 0x000fe4000f8e00ff */
        /* <DEDUP_REMOVED lines=31> */
.L_x_5525:
[----:B------:R-:W-:Y:S02]  /*1150*/  R2UR UR4, R22 ;  /* 0x00000000160472ca */ /* 0x000fe400000e0000 */
[----:B------:R-:W-:-:S11]  /*1160*/  R2UR UR5, R226 ;  /* 0x00000000e20572ca */ /* 0x000fd600000e0000 */
[----:B------:R-:W-:Y:S02]  /*1170*/  ULOP3.LUT UR4, UR4, 0x1, URZ, 0xc0, !UPT ;  /* 0x0000000104047892 */ /* 0x000fe4000f8ec03f */
[----:B------:R-:W-:-:S04]  /*1180*/  IMAD.U32 R2, RZ, RZ, UR5 ;  /* 0x00000005ff027e24 */ /* 0x000fc8000f8e00ff */
[----:B------:R-:W-:Y:S01]  /*1190*/  IMAD.U32 R0, RZ, RZ, UR4 ;  /* 0x00000004ff007e24 */ /* 0x000fe2000f8e00ff */
[----:B------:R-:W-:-:S04]  /*11a0*/  ISETP.NE.AND P0, PT, R2, 0x3, PT ;  /* 0x000000030200780c */ /* 0x000fc80003f05270 */
[----:B------:R-:W-:-:S04]  /*11b0*/  SHF.L.U32 R0, R0, 0x1f, RZ ;  /* 0x0000001f00007819 */ /* 0x000fc800000006ff */
[----:B------:R-:W1:Y:S02]  /*11c0*/  SYNCS.PHASECHK.TRANS64.TRYWAIT P1, [UR39+0x34800], R0 ;  /* 0x03480000ff0075a7 */ /* 0x000e640008020167 */
[----:B-1----:R-:W-:Y:S05]  /*11d0*/  @!P1 BRA `(.L_x_5526) ;  /* 0x000000e000589947 */ /* 0x002fea0003800000 */
.L_x_5604:
[----:B------:R-:W-:Y:S05]  /*11e0*/  @!P0 BRA `(.L_x_5527) ;  /* 0x0000000000048947 */ /* 0x000fea0003800000 */
[----:B------:R-:W-:Y:S01]  /*11f0*/  BPT.TRAP 0x1 ;  /* 0x000000040000795c */ /* 0x000fe20000300000 */
.L_x_5527:
[----:B------:R-:W-:Y:S02]  /*1200*/  IMAD.U32 R12, RZ, RZ, UR38 ;  /* 0x00000026ff0c7e24 */ /* 0x000fe4000f8e00ff */
[----:B-1----:R-:W-:-:S03]  /*1210*/  IMAD.U32 R3, RZ, RZ, UR61 ;  /* 0x0000003dff037e24 */ /* 0x002fc6000f8e00ff */
[----:B------:R-:W-:Y:S02]  /*1220*/  LEA R12, R12, UR39, 0x3 ;  /* 0x000000270c0c7c11 */ /* 0x000fe4000f8e18ff */
[----:B------:R-:W-:-:S04]  /*1230*/  SHF.L.U32 R3, R3, 0x1f, RZ ;  /* 0x0000001f03037819 */ /* 0x000fc800000006ff */
[----:B------:R1:W2:Y:S01]  /*1240*/  SYNCS.PHASECHK.TRANS64.TRYWAIT P2, [R12+URZ+0x34830], R3 ;  /* 0x034830030c0075a7 */ /* 0x0002a2000804017f */
[----:B------:R-:W-:Y:S05]  /*1250*/  @!P0 BRA `(.L_x_5528) ;  /* 0x0000000000048947 */ /* 0x000fea0003800000 */
[----:B------:R-:W-:Y:S01]  /*1260*/  BPT.TRAP 0x1 ;  /* 0x000000040000795c */ /* 0x000fe20000300000 */
.L_x_5528:
[----:B------:R-:W3:Y:S01]  /*1270*/  S2R R0, SR_TID.X ;  /* 0x0000000000007919 */ /* 0x000ee20000002100 */
[----:B------:R-:W-:Y:S01]  /*1280*/  IMAD.MOV.U32 R87, RZ, RZ, RZ ;  /* 0x000000ffff577224 */ /* 0x000fe200078e00ff */
[----:B---3--:R-:W-:-:S04]  /*1290*/  LOP3.LUT R0, R0, 0x7f, RZ, 0xc0, !PT ;  /* 0x0000007f00007812 */ /* 0x008fc800078ec0ff */
[----:B------:R-:W-:Y:S01]  /*12a0*/  ISETP.NE.AND P1, PT, R0, RZ, PT ;  /* 0x000000ff0000720c */ /* 0x000fe20003f25270 */
[----:B--2---:R-:W-:-:S12]  /*12b0*/  @P2 BRA `(.L_x_5529) ;  /* 0x0000000000082947 */ /* 0x004fd80003800000 */
[----:B------:R-:W2:Y:S02]  /*12c0*/  SYNCS.PHASECHK.TRANS64.TRYWAIT P2, [R12+URZ+0x34830], R3 ;  /* 0x034830030c0075a7 */ /* 0x000ea4000804017f */
[----:B--2---:R-:W-:Y:S05]  /*12d0*/  @!P2 BRA `(.L_x_5530) ;  /* 0x000000e00030a947 */ /* 0x004fea0003800000 */
.L_x_5529:
[----:B------:R-:W-:Y:S05]  /*12e0*/  WARPSYNC.ALL ;  /* 0x0000000000007948 */ /* 0x000fea0003800000 */
[----:B------:R-:W-:Y:S01]  /*12f0*/  UIADD3 UR4, UR39, 0x1e400, URZ ;  /* 0x0001e40027047890 */ /* 0x000fe2000fffe03f */
[----:B------:R-:W-:Y:S01]  /*1300*/  WARPGROUP.ARRIVE ;  /* 0x00000000000079c5 */ /* 0x000fe20000000000 */
[----:B------:R-:W-:Y:S01]  /*1310*/  ULOP3.LUT UR21, UR40, 0x10000, URZ, 0xfc, !UPT ;  /* 0x0001000028157892 */ /* 0x000fe2000f8efc3f */
[----:B------:R-:W-:Y:S01]  /*1320*/  VIADD R13, R225, UR37 ;  /* 0x00000025e10d7c36 */ /* 0x000fe20008000000 */
[----:B------:R-:W-:Y:S01]  /*1330*/  USHF.R.U32.HI UR4, URZ, 0x4, UR4 ;  /* 0x000000043f047899 */ /* 0x000fe20008011604 */
[----:B------:R-:W-:Y:S01]  /*1340*/  IMAD.U32 R10, RZ, RZ, UR60 ;  /* 0x0000003cff0a7e24 */ /* 0x000fe2000f8e00ff */
[----:B------:R-:W-:Y:S01]  /*1350*/  UMOV UR7, 0x40000040 ;  /* 0x4000004000077882 */ /* 0x000fe20000000000 */
[----:B------:R-:W-:Y:S01]  /*1360*/  UMOV UR15, 0x40000040 ;  /* 0x40000040000f7882 */ /* 0x000fe20000000000 */
[----:B------:R-:W-:Y:S01]  /*1370*/  ULOP3.LUT UR4, UR4, 0x3fff, URZ, 0xc0, !UPT ;  /* 0x00003fff04047892 */ /* 0x000fe2000f8ec03f */
[----:B------:R-:W-:Y:S01]  /*1380*/  IMAD R13, R10, -0xb0, R13 ;  /* 0xffffff500a0d7824 */ /* 0x000fe200078e020d */
[----:B------:R-:W-:Y:S01]  /*1390*/  UMOV UR11, 0x40000040 ;  /* 0x40000040000b7882 */ /* 0x000fe20000000000 */
[----:B------:R-:W-:Y:S01]  /*13a0*/  UMOV UR19, 0x40000040 ;  /* 0x4000004000137882 */ /* 0x000fe20000000000 */
[----:B------:R-:W-:Y:S01]  /*13b0*/  ULOP3.LUT UR5, UR4, 0x10000, URZ, 0xfc, !UPT ;  /* 0x0001000004057892 */ /* 0x000fe2000f8efc3f */
[----:B------:R-:W-:Y:S01]  /*13c0*/  P2R R21, PR, RZ, 0x2 ;  /* 0x00000002ff157803 */ /* 0x000fe20000000000 */
[----:B------:R-:W-:Y:S01]  /*13d0*/  UMOV UR27, 0x40000040 ;  /* 0x40000040001b7882 */ /* 0x000fe20000000000 */
[----:B------:R-:W-:Y:S01]  /*13e0*/  UMOV UR4, UR21 ;  /* 0x0000001500047c82 */ /* 0x000fe20008000000 */
[----:B------:R-:W-:Y:S01]  /*13f0*/  UIMAD UR20, UR38, 0xb00, UR5 ;  /* 0x00000b00261478a4 */ /* 0x000fe2000f8e0205 */
[----:B------:R-:W-:Y:S01]  /*1400*/  IMAD.U32 R8, RZ, RZ, UR4 ;  /* 0x00000004ff087e24 */ /* 0x000fe2000f8e00ff */
[----:B------:R-:W-:Y:S01]  /*1410*/  UMOV UR44, UR4 ;  /* 0x00000004002c7c82 */ /* 0x000fe20008000000 */
[----:B------:R-:W-:Y:S01]  /*1420*/  IMAD.U32 R0, RZ, RZ, UR5 ;  /* 0x00000005ff007e24 */ /* 0x000fe2000f8e00ff */
[----:B------:R-:W-:Y:S01]  /*1430*/  UMOV UR5, 0x40000040 ;  /* 0x4000004000057882 */ /* 0x000fe20000000000 */
[----:B------:R-:W-:Y:S01]  /*1440*/  UIADD3 UR14, UR20, 0x80, URZ ;  /* 0x00000080140e7890 */ /* 0x000fe2000fffe03f */
[----:B------:R-:W-:Y:S01]  /*1450*/  IMAD.U32 R9, RZ, RZ, UR5 ;  /* 0x00000005ff097e24 */ /* 0x000fe2000f8e00ff */
[----:B------:R-:W-:Y:S01]  /*1460*/  UMOV UR6, UR20 ;  /* 0x0000001400067c82 */ /* 0x000fe20008000000 */
[----:B------:R-:W-:Y:S01]  /*1470*/  UMOV UR45, UR5 ;  /* 0x00000005002d7c82 */ /* 0x000fe20008000000 */
[----:B------:R-:W-:Y:S01]  /*1480*/  HGMMA.64x16x16.F32.BF16 R112, gdesc[UR4], RZ, !UPT, gsb0 ;  /* 0x00200000047079f0 */ /* 0x000fe2000c0018ff */
[----:B------:R-:W-:Y:S01]  /*1490*/  UMOV UR12, UR44 ;  /* 0x0000002c000c7c82 */ /* 0x000fe20008000000 */
[----:B------:R-:W-:Y:S01]  /*14a0*/  UMOV UR13, UR45 ;  /* 0x0000002d000d7c82 */ /* 0x000fe20008000000 */
[----:B------:R-:W-:Y:S01]  /*14b0*/  UIADD3 UR6, UR20, 0x100, URZ ;  /* 0x0000010014067890 */ /* 0x000fe2000fffe03f */
[C---:B------:R-:W-:Y:S01]  /*14c0*/  ISETP.GT.AND P2, PT, R13.reuse, RZ, PT ;  /* 0x000000ff0d00720c */ /* 0x040fe20003f44270 */
[----:B------:R-:W-:Y:S01]  /*14d0*/  UMOV UR4, UR44 ;  /* 0x0000002c00047c82 */ /* 0x000fe20008000000 */
[----:B------:R-:W-:Y:S01]  /*14e0*/  UMOV UR5, UR45 ;  /* 0x0000002d00057c82 */ /* 0x000fe20008000000 */
[----:B------:R-:W-:Y:S01]  /*14f0*/  UMOV UR7, 0x40000040 ;  /* 0x4000004000077882 */ /* 0x000fe20000000000 */
[----:B------:R-:W-:Y:S01]  /*1500*/  UIADD3 UR10, UR20, 0x180, URZ ;  /* 0x00000180140a7890 */ /* 0x000fe2000fffe03f */
[C---:B------:R-:W-:Y:S01]  /*1510*/  ISETP.GT.AND P3, PT, R13.reuse, 0x1, PT ;  /* 0x000000010d00780c */ /* 0x040fe20003f64270 */
[----:B------:R-:W-:Y:S01]  /*1520*/  UMOV UR8, UR44 ;  /* 0x0000002c00087c82 */ /* 0x000fe20008000000 */
[----:B------:R-:W-:Y:S01]  /*1530*/  UMOV UR9, UR45 ;  /* 0x0000002d00097c82 */ /* 0x000fe20008000000 */
        /* <DEDUP_REMOVED lines=12> */
[----:B------:R-:W-:Y:S01]  /*1600*/  UMOV UR31, 0x40000040 ;  /* 0x40000040001f7882 */ /* 0x000fe20000000000 */
[----:B------:R-:W-:Y:S01]  /*1610*/  UIADD3 UR34, UR20, 0x400, URZ ;  /* 0x0000040014227890 */ /* 0x000fe2000fffe03f */
[C---:B------:R-:W-:Y:S01]  /*1620*/  ISETP.GT.AND P1, PT, R13.reuse, 0x89, PT ;  /* 0x000000890d00780c */ /* 0x040fe20003f24270 */
[----:B------:R-:W-:Y:S01]  /*1630*/  UMOV UR32, UR44 ;  /* 0x0000002c00207c82 */ /* 0x000fe20008000000 */
[----:B------:R-:W-:Y:S01]  /*1640*/  UMOV UR33, UR45 ;  /* 0x0000002d00217c82 */ /* 0x000fe20008000000 */
[----:B------:R-:W-:Y:S01]  /*1650*/  UMOV UR35, 0x40000040 ;  /* 0x4000004000237882 */ /* 0x000fe20000000000 */
[----:B------:R-:W-:Y:S01]  /*1660*/  UIADD3 UR42, UR20, 0x480, URZ ;  /* 0x00000480142a7890 */ /* 0x000fe2000fffe03f */
[----:B------:R-:W-:Y:S01]  /*1670*/  P2R R15, PR, RZ, 0x1 ;  /* 0x00000001ff0f7803 */ /* 0x000fe20000000000 */
[----:B------:R-:W-:Y:S01]  /*1680*/  UMOV UR40, UR44 ;  /* 0x0000002c00287c82 */ /* 0x000fe20008000000 */
[----:B------:R-:W-:Y:S01]  /*1690*/  UMOV UR41, UR45 ;  /* 0x0000002d00297c82 */ /* 0x000fe20008000000 */
[----:B------:R-:W-:Y:S01]  /*16a0*/  UMOV UR43, 0x40000040 ;  /* 0x40000040002b7882 */ /* 0x000fe20000000000 */
[----:B------:R-:W-:Y:S01]  /*16b0*/  UIADD3 UR22, UR21, 0x2, URZ ;  /* 0x0000000215167890 */ /* 0x000fe2000fffe03f */
[----:B------:R-:W-:Y:S01]  /*16c0*/  ISETP.GT.AND P0, PT, R13, 0x90, PT ;  /* 0x000000900d00780c */ /* 0x000fe20003f04270 */
[----:B------:R-:W-:Y:S01]  /*16d0*/  UIADD3 UR46, UR20, 0x682, URZ ;  /* 0x00000682142e7890 */ /* 0x000fe2000fffe03f */
[--C-:B------:R-:W-:Y:S01]  /*16e0*/  IMAD.MOV.U32 R85, RZ, RZ, R87.reuse ;  /* 0x000000ffff557224 */ /* 0x100fe200078e0057 */
[----:B------:R-:W-:Y:S01]  /*16f0*/  UMOV UR47, 0x40000040 ;  /* 0x40000040002f7882 */ /* 0x000fe20000000000 */
[----:B------:R-:W-:Y:S01]  /*1700*/  UIADD3 UR50, UR20, 0x684, URZ ;  /* 0x0000068414327890 */ /* 0x000fe2000fffe03f */
[--C-:B------:R-:W-:Y:S01]  /*1710*/  IMAD.MOV.U32 R83, RZ, RZ, R87.reuse ;  /* 0x000000ffff537224 */ /* 0x100fe200078e0057 */
[----:B------:R-:W-:Y:S01]  /*1720*/  UMOV UR51, 0x40000040 ;  /* 0x4000004000337882 */ /* 0x000fe20000000000 */
[----:B------:R-:W-:Y:S01]  /*1730*/  UISETP.GE.AND UP0, UPT, UR37, 0xb1, UPT ;  /* 0x000000b12500788c */ /* 0x000fe2000bf06270 */
        /* <DEDUP_REMOVED lines=30> */
[----:B------:R-:W-:Y:S01]  /*1920*/  IMAD.U32 R6, RZ, RZ, UR12 ;  /* 0x0000000cff067e24 */ /* 0x000fe2000f8e00ff */
[----:B------:R-:W-:Y:S01]  /*1930*/  UMOV UR8, UR44 ;  /* 0x0000002c00087c82 */ /* 0x000fe20008000000 */
[----:B------:R-:W-:Y:S01]  /*1940*/  IMAD.U32 R7, RZ, RZ, UR13 ;  /* 0x0000000dff077e24 */ /* 0x000fe2000f8e00ff */
[----:B------:R-:W-:Y:S01]  /*1950*/  UMOV UR9, UR45 ;  /* 0x0000002d00097c82 */ /* 0x000fe20008000000 */
[----:B------:R-:W-:Y:S01]  /*1960*/  UIADD3 UR22, UR21, 0x4, URZ ;  /* 0x0000000415167890 */ /* 0x000fe2000fffe03f */
        /* <DEDUP_REMOVED lines=163> */
[----:B-12---:R-:W-:Y:S01]  /*23a0*/  IMAD.U32 R3, RZ, RZ, UR13 ;  /* 0x0000000dff037e24 */ /* 0x006fe2000f8e00ff */
        /* <DEDUP_REMOVED lines=316> */
[----:B------:R-:W-:Y:S02]  /*3770*/  FSEL R112, R112, -INF , P2 ;  /* 0xff80000070707808 */ /* 0x000fe40001000000 */
[----:B------:R-:W-:Y:S02]  /*3780*/  FSEL R113, R113, -INF , P3 ;  /* 0xff80000071717808 */ /* 0x000fe40001800000 */
[----:B------:R-:W-:Y:S01]  /*3790*/  FSEL R116, R116, -INF , P4 ;  /* 0xff80000074747808 */ /* 0x000fe20002000000 */
[----:B------:R-:W-:Y:S01]  /*37a0*/  HGMMA.64x16x16.F32.BF16 R104, gdesc[UR16], R104, gsb0 ;  /* 0x00200000106879f0 */ /* 0x000fe20008001868 */
[----:B------:R-:W-:Y:S01]  /*37b0*/  UIADD3 UR18, UR20, 0x686, URZ ;  /* 0x0000068614127890 */ /* 0x000fe2000fffe03f */
[----:B------:R-:W-:Y:S01]  /*37c0*/  FMNMX.FTZ R11, R112, R113, !PT ;  /* 0x00000071700b7209 */ /* 0x000fe20007810000 */
[----:B------:R-:W-:Y:S01]  /*37d0*/  UMOV UR19, 0x40000040 ;  /* 0x4000004000137882 */ /* 0x000fe20000000000 */
[----:B------:R-:W-:-:S02]  /*37e0*/  FSEL R114, R114, -INF , P2 ;  /* 0xff80000072727808 */ /* 0x000fc40001000000 */
[----:B------:R-:W-:Y:S02]  /*37f0*/  FSEL R120, R117, -INF , P5 ;  /* 0xff80000075787808 */ /* 0x000fe40002800000 */
[----:B------:R-:W-:Y:S02]  /*3800*/  ISETP.GT.AND P2, PT, R13, 0x10, PT ;  /* 0x000000100d00780c */ /* 0x000fe40003f44270 */
[----:B------:R-:W-:Y:S02]  /*3810*/  FMNMX.FTZ R11, R116, R11, !PT ;  /* 0x0000000b740b7209 */ /* 0x000fe40007810000 */
[----:B------:R-:W-:Y:S02]  /*3820*/  FSEL R115, R115, -INF , P3 ;  /* 0xff80000073737808 */ /* 0x000fe40001800000 */
[----:B------:R-:W-:Y:S02]  /*3830*/  ISETP.GT.AND P3, PT, R13, 0x11, PT ;  /* 0x000000110d00780c */ /* 0x000fe40003f64270 */
[----:B------:R-:W-:-:S02]  /*3840*/  FMNMX.FTZ R11, R120, R11, !PT ;  /* 0x0000000b780b7209 */ /* 0x000fc40007810000 */
        /* <DEDUP_REMOVED lines=12> */
[----:B------:R-:W-:Y:S01]  /*3910*/  UMOV UR19, 0x40000040 ;  /* 0x4000004000137882 */ /* 0x000fe20000000000 */
[----:B------:R-:W-:Y:S02]  /*3920*/  FMNMX.FTZ R11, R122, R11, !PT ;  /* 0x0000000b7a0b7209 */ /* 0x000fe40007810000 */
[----:B------:R-:W-:Y:S02]  /*3930*/  FSEL R106, R106, -INF , P2 ;  /* 0xff8000006a6a7808 */ /* 0x000fe40001000000 */
[----:B------:R-:W-:-:S02]  /*3940*/  FSEL R124, R109, -INF , P5 ;  /* 0xff8000006d7c7808 */ /* 0x000fc40002800000 */
[----:B------:R-:W-:Y:S02]  /*3950*/  ISETP.GT.AND P2, PT, R13, 0x20, PT ;  /* 0x000000200d00780c */ /* 0x000fe40003f44270 */
[----:B------:R-:W-:Y:S02]  /*3960*/  FMNMX.FTZ R11, R108, R11, !PT ;  /* 0x0000000b6c0b7209 */ /* 0x000fe40007810000 */
[----:B------:R-:W-:Y:S02]  /*3970*/  FSEL R20, R107, -INF , P3 ;  /* 0xff8000006b147808 */ /* 0x000fe40001800000 */
        /* <DEDUP_REMOVED lines=15> */
[----:B------:R-:W-:Y:S02]  /*3a70*/  FMNMX.FTZ R11, R132, R11, !PT ;  /* 0x0000000b840b7209 */ /* 0x000fe40007810000 */
[----:B------:R-:W-:Y:S02]  /*3a80*/  FSEL R98, R98, -INF , P2 ;  /* 0xff80000062627808 */ /* 0x000fe40001000000 */
[----:B------:R-:W-:Y:S02]  /*3a90*/  FSEL R96, R101, -INF , P5 ;  /* 0xff80000065607808 */ /* 0x000fe40002800000 */
[----:B------:R-:W-:-:S02]  /*3aa0*/  ISETP.GT.AND P2, PT, R13, 0x30, PT ;  /* 0x000000300d00780c */ /* 0x000fc40003f44270 */
[----:B------:R-:W-:Y:S02]  /*3ab0*/  FMNMX.FTZ R11, R130, R11, !PT ;  /* 0x0000000b820b7209 */ /* 0x000fe40007810000 */
[----:B------:R-:W-:Y:S02]  /*3ac0*/  FSEL R82, R99, -INF , P3 ;  /* 0xff80000063527808 */ /* 0x000fe40001800000 */
[C---:B------:R-:W-:Y:S02]  /*3ad0*/  ISETP.GT.AND P3, PT, R13.reuse, 0x31, PT ;  /* 0x000000310d00780c */ /* 0x040fe40003f64270 */
[----:B------:R-:W-:Y:S02]  /*3ae0*/  FMNMX.FTZ R11, R96, R11, !PT ;  /* 0x0000000b600b7209 */ /* 0x000fe40007810000 */
        /* <DEDUP_REMOVED lines=13> */
[----:B------:R-:W-:-:S02]  /*3bc0*/  FMNMX.FTZ R11, R140, R11, !PT ;  /* 0x0000000b8c0b7209 */ /* 0x000fc40007810000 */
[----:B------:R-:W-:Y:S02]  /*3bd0*/  FSEL R90, R90, -INF , P2 ;  /* 0xff8000005a5a7808 */ /* 0x000fe40001000000 */
[----:B------:R-:W-:Y:S02]  /*3be0*/  FSEL R134, R93, -INF , P5 ;  /* 0xff8000005d867808 */ /* 0x000fe40002800000 */
[----:B------:R-:W-:Y:S02]  /*3bf0*/  ISETP.GT.AND P2, PT, R13, 0x40, PT ;  /* 0x000000400d00780c */ /* 0x000fe40003f44270 */
        /* <DEDUP_REMOVED lines=11> */
[----:B------:R-:W-:Y:S01]  /*3cb0*/  FSEL R152, R73, -INF , P3 ;  /* 0xff80000049987808 */ /* 0x000fe20001800000 */
[--C-:B------:R-:W-:Y:S01]  /*3cc0*/  IMAD.MOV.U32 R73, RZ, RZ, R87.reuse ;  /* 0x000000ffff497224 */ /* 0x100fe200078e0057 */
[----:B------:R-:W-:Y:S01]  /*3cd0*/  FMNMX.FTZ R11, R158, R11, !PT ;  /* 0x0000000b9e0b7209 */ /* 0x000fe20007810000 */
[----:B------:R-:W-:Y:S01]  /*3ce0*/  HGMMA.64x16x16.F32.BF16 R64, gdesc[UR16], R64, gsb0 ;  /* 0x00200000104079f0 */ /* 0x000fe20008001840 */
[----:B------:R-:W-:Y:S01]  /*3cf0*/  UIADD3 UR18, UR20, 0x886, URZ ;  /* 0x0000088614127890 */ /* 0x000fe2000fffe03f */
[----:B------:R-:W-:Y:S01]  /*3d00*/  FSEL R156, R76, -INF , P4 ;  /* 0xff8000004c9c7808 */ /* 0x000fe20002000000 */
[----:B------:R-:W-:Y:S01]  /*3d10*/  UMOV UR19, 0x40000040 ;  /* 0x4000004000137882 */ /* 0x000fe20000000000 */
[----:B------:R-:W-:Y:S02]  /*3d20*/  FMNMX.FTZ R11, R152, R11, !PT ;  /* 0x0000000b980b7209 */ /* 0x000fe40007810000 */
[----:B------:R-:W-:Y:S02]  /*3d30*/  FSEL R74, R74, -INF , P2 ;  /* 0xff8000004a4a7808 */ /* 0x000fe40001000000 */
[----:B------:R-:W-:Y:S01]  /*3d40*/  FSEL R148, R77, -INF , P5 ;  /* 0xff8000004d947808 */ /* 0x000fe20002800000 */
[----:B------:R-:W-:Y:S01]  /*3d50*/  IMAD.MOV.U32 R77, RZ, RZ, R87 ;  /* 0x000000ffff4d7224 */ /* 0x000fe200078e0057 */
[----:B------:R-:W-:-:S02]  /*3d60*/  ISETP.GT.AND P2, PT, R13, 0x50, PT ;  /* 0x000000500d00780c */ /* 0x000fc40003f44270 */
[----:B------:R-:W-:Y:S02]  /*3d70*/  FMNMX.FTZ R11, R156, R11, !PT ;  /* 0x0000000b9c0b7209 */ /* 0x000fe40007810000 */
[----:B------:R-:W-:Y:S01]  /*3d80*/  FSEL R72, R75, -INF , P3 ;  /* 0xff8000004b487808 */ /* 0x000fe20001800000 */
[----:B------:R-:W-:Y:S01]  /*3d90*/  IMAD.MOV.U32 R75, RZ, RZ, R87 ;  /* 0x000000ffff4b7224 */ /* 0x000fe200078e0057 */
[C---:B------:R-:W-:Y:S02]  /*3da0*/  ISETP.GT.AND P3, PT, R13.reuse, 0x51, PT ;  /* 0x000000510d00780c */ /* 0x040fe40003f64270 */
[----:B------:R-:W-:Y:S02]  /*3db0*/  FMNMX.FTZ R11, R148, R11, !PT ;  /* 0x0000000b940b7209 */ /* 0x000fe40007810000 */
[----:B------:R-:W-:Y:S02]  /*3dc0*/  FSEL R78, R78, -INF , P4 ;  /* 0xff8000004e4e7808 */ /* 0x000fe40002000000 */
[----:B------:R-:W-:-:S02]  /*3dd0*/  ISETP.GT.AND P4, PT, R13, 0x58, PT ;  /* 0x000000580d00780c */ /* 0x000fc40003f84270 */
[----:B------:R-:W-:Y:S01]  /*3de0*/  FSEL R76, R79, -INF , P5 ;  /* 0xff8000004f4c7808 */ /* 0x000fe20002800000 */
[----:B------:R-:W-:Y:S01]  /*3df0*/  IMAD.MOV.U32 R79, RZ, RZ, R87 ;  /* 0x000000ffff4f7224 */ /* 0x000fe200078e0057 */
        /* <DEDUP_REMOVED lines=12> */
[----:B------:R-:W-:Y:S01]  /*3ec0*/  FSEL R160, R69, -INF , P5 ;  /* 0xff80000045a07808 */ /* 0x000fe20002800000 */
[--C-:B------:R-:W-:Y:S01]  /*3ed0*/  IMAD.MOV.U32 R69, RZ, RZ, R87.reuse ;  /* 0x000000ffff457224 */ /* 0x100fe200078e0057 */
[----:B------:R-:W-:Y:S02]  /*3ee0*/  ISETP.GT.AND P2, PT, R13, 0x60, PT ;  /* 0x000000600d00780c */ /* 0x000fe40003f44270 */
[----:B------:R-:W-:Y:S02]  /*3ef0*/  FMNMX.FTZ R11, R166, R11, !PT ;  /* 0x0000000ba60b7209 */ /* 0x000fe40007810000 */
[----:B------:R-:W-:Y:S01]  /*3f00*/  FSEL R68, R71, -INF , P5 ;  /* 0xff80000047447808 */ /* 0x000fe20002800000 */
[----:B------:R-:W-:Y:S01]  /*3f10*/  IMAD.MOV.U32 R71, RZ, RZ, R87 ;  /* 0x000000ffff477224 */ /* 0x000fe200078e0057 */
[----:B------:R-:W-:-:S02]  /*3f20*/  FMNMX.FTZ R11, R160, R11, !PT ;  /* 0x0000000ba00b7209 */ /* 0x000fc40007810000 */
[C---:B------:R-:W-:Y:S02]  /*3f30*/  ISETP.GT.AND P5, PT, R13.reuse, 0x68, PT ;  /* 0x000000680d00780c */ /* 0x040fe40003fa4270 */
        /* <DEDUP_REMOVED lines=15> */
[----:B------:R-:W-:-:S02]  /*4030*/  FMNMX.FTZ R11, R150, R11, !PT ;  /* 0x0000000b960b7209 */ /* 0x000fc40007810000 */
[----:B------:R-:W-:Y:S02]  /*4040*/  FSEL R58, R58, -INF , P2 ;  /* 0xff8000003a3a7808 */ /* 0x000fe40001000000 */
[C---:B------:R-:W-:Y:S02]  /*4050*/  ISETP.GT.AND P2, PT, R13.reuse, 0x71, PT ;  /* 0x000000710d00780c */ /* 0x040fe40003f44270 */
[----:B------:R-:W-:Y:S02]  /*4060*/  FMNMX.FTZ R11, R144, R11, !PT ;  /* 0x0000000b900b7209 */ /* 0x000fe40007810000 */
[----:B------:R-:W-:Y:S02]  /*4070*/  FSEL R62, R62, -INF , P5 ;  /* 0xff8000003e3e7808 */ /* 0x000fe40002800000 */
[----:B------:R-:W-:Y:S01]  /*4080*/  ISETP.GT.AND P5, PT, R13, 0x79, PT ;  /* 0x000000790d00780c */ /* 0x000fe20003fa4270 */
[----:B------:R-:W-:Y:S02]  /*4090*/  WARPGROUP.DEPBAR.LE gsb0, 0x0 ;  /* 0x00008000000079c5 */ /* 0x000fe40000010000 */
[----:B------:R-:W-:Y:S01]  /*40a0*/  WARPGROUP.ARRIVE ;  /* 0x00000000000079c5 */ /* 0x000fe20000000000 */
[----:B------:R-:W-:-:S02]  /*40b0*/  FSEL R100, R48, -INF , P3 ;  /* 0xff80000030647808 */ /* 0x000fc40001800000 */
[----:B------:R-:W-:Y:S02]  /*40c0*/  FSEL R48, R59, -INF , P6 ;  /* 0xff8000003b307808 */ /* 0x000fe40003000000 */
[----:B------:R-:W-:Y:S01]  /*40d0*/  ISETP.GT.AND P6, PT, R13, 0x78, PT ;  /* 0x000000780d00780c */ /* 0x000fe20003fc4270 */
[----:B------:R-:W-:Y:S01]  /*40e0*/  HGMMA.64x16x16.F32.BF16 R40, gdesc[UR16], R40, gsb0 ;  /* 0x00200000102879f0 */ /* 0x000fe20008001828 */
[----:B------:R-:W-:Y:S01]  /*40f0*/  UMOV UR18, UR6 ;  /* 0x0000000600127c82 */ /* 0x000fe20008000000 */
[----:B------:R-:W-:Y:S01]  /*4100*/  UMOV UR19, 0x40000040 ;  /* 0x4000004000137882 */ /* 0x000fe20000000000 */
[----:B------:R-:W-:Y:S01]  /*4110*/  FSEL R60, R49, -INF , P2 ;  /* 0xff800000313c7808 */ /* 0x000fe20001000000 */
[----:B------:R-:W-:Y:S01]  /*4120*/  ULDC UR6, c[0x0][0x988] ;  /* 0x0002620000067ab9 */ /* 0x000fe20000000800 */
[----:B------:R-:W-:Y:S02]  /*4130*/  FMNMX.FTZ R11, R100, R11, !PT ;  /* 0x0000000b640b7209 */ /* 0x000fe40007810000 */
[----:B------:R-:W-:-:S02]  /*4140*/  FSEL R56, R52, -INF , P6 ;  /* 0xff80000034387808 */ /* 0x000fc40003000000 */
[----:B------:R-:W-:Y:S02]  /*4150*/  FMNMX.FTZ R11, R60, R11, !PT ;  /* 0x0000000b3c0b7209 */ /* 0x000fe40007810000 */
[----:B------:R-:W-:Y:S02]  /*4160*/  FSEL R52, R63, -INF , P4 ;  /* 0xff8000003f347808 */ /* 0x000fe40002000000 */
[----:B------:R-:W-:Y:S02]  /*4170*/  ISETP.GT.AND P4, PT, R13, 0x80, PT ;  /* 0x000000800d00780c */ /* 0x000fe40003f84270 */
[----:B------:R-:W-:Y:S02]  /*4180*/  FSEL R88, R53, -INF , P5 ;  /* 0xff80000035587808 */ /* 0x000fe40002800000 */
[----:B------:R-:W-:Y:S02]  /*4190*/  FMNMX.FTZ R11, R56, R11, !PT ;  /* 0x0000000b380b7209 */ /* 0x000fe40007810000 */
[----:B------:R-:W-:-:S02]  /*41a0*/  FSEL R50, R50, -INF , P3 ;  /* 0xff80000032327808 */ /* 0x000fc40001800000 */
        /* <DEDUP_REMOVED lines=17> */
[----:B------:R-:W-:Y:S02]  /*42c0*/  FMNMX.FTZ R11, R146, R11, !PT ;  /* 0x0000000b920b7209 */ /* 0x000fe40007810000 */
[C---:B------:R-:W-:Y:S02]  /*42d0*/  ISETP.GT.AND P1, PT, R13.reuse, 0x91, PT ;  /* 0x000000910d00780c */ /* 0x040fe40003f24270 */
[----:B------:R-:W-:Y:S02]  /*42e0*/  FMNMX.FTZ R11, R162, R11, !PT ;  /* 0x0000000ba20b7209 */ /* 0x000fe40007810000 */
[----:B------:R-:W-:Y:S02]  /*42f0*/  FSEL R46, R46, -INF , P2 ;  /* 0xff8000002e2e7808 */ /* 0x000fe40001000000 */
[----:B------:R-:W-:-:S02]  /*4300*/  ISETP.GT.AND P2, PT, R13, 0x99, PT ;  /* 0x000000990d00780c */ /* 0x000fc40003f44270 */
[----:B------:R-:W-:Y:S02]  /*4310*/  FSEL R42, R42, -INF , P4 ;  /* 0xff8000002a2a7808 */ /* 0x000fe40002000000 */
[----:B------:R-:W-:Y:S02]  /*4320*/  ISETP.GT.AND P4, PT, R13, 0xa1, PT ;  /* 0x000000a10d00780c */ /* 0x000fe40003f84270 */
[----:B------:R-:W-:Y:S02]  /*4330*/  FSEL R44, R55, -INF , P5 ;  /* 0xff800000372c7808 */ /* 0x000fe40002800000 */
[----:B------:R-:W-:Y:S01]  /*4340*/  ISETP.GT.AND P5, PT, R13, 0xa8, PT ;  /* 0x000000a80d00780c */ /* 0x000fe20003fa4270 */
[----:B------:R-:W-:Y:S02]  /*4350*/  WARPGROUP.DEPBAR.LE gsb0, 0x0 ;  /* 0x00008000000079c5 */ /* 0x000fe40000010000 */
[----:B------:R-:W-:Y:S01]  /*4360*/  WARPGROUP.ARRIVE ;  /* 0x00000000000079c5 */ /* 0x000fe20000000000 */
[----:B------:R-:W-:-:S02]  /*4370*/  FSEL R170, R32, -INF , P0 ;  /* 0xff80000020aa7808 */ /* 0x000fc40000000000 */
[----:B------:R-:W-:Y:S02]  /*4380*/  ISETP.GT.AND P0, PT, R13, 0x98, PT ;  /* 0x000000980d00780c */ /* 0x000fe40003f04270 */
[----:B------:R-:W-:Y:S01]  /*4390*/  FSEL R174, R33, -INF , P1 ;  /* 0xff80000021ae7808 */ /* 0x000fe20000800000 */
[----:B------:R-:W-:Y:S01]  /*43a0*/  HGMMA.64x16x16.F32.BF16 R24, gdesc[UR16], R24, gsb0 ;  /* 0x00200000101879f0 */ /* 0x000fe20008001818 */
[----:B------:R-:W-:Y:S02]  /*43b0*/  FMNMX.FTZ R11, R170, R11, !PT ;  /* 0x0000000baa0b7209 */ /* 0x000fe40007810000 */
[----:B------:R-:W-:Y:S02]  /*43c0*/  FSEL R36, R36, -INF , P0 ;  /* 0xff80000024247808 */ /* 0x000fe40000000000 */
[----:B------:R-:W-:Y:S02]  /*43d0*/  FMNMX.FTZ R11, R174, R11, !PT ;  /* 0x0000000bae0b7209 */ /* 0x000fe40007810000 */
[----:B------:R-:W-:-:S02]  /*43e0*/  FSEL R32, R43, -INF , P3 ;  /* 0xff8000002b207808 */ /* 0x000fc40001800000 */
[----:B------:R-:W-:Y:S02]  /*43f0*/  FSEL R188, R37, -INF , P2 ;  /* 0xff80000025bc7808 */ /* 0x000fe40001000000 */
[----:B------:R-:W-:Y:S02]  /*4400*/  FMNMX.FTZ R11, R36, R11, !PT ;  /* 0x0000000b240b7209 */ /* 0x000fe40007810000 */
[----:B------:R-:W-:Y:S02]  /*4410*/  ISETP.GT.AND P3, PT, R13, 0xa0, PT ;  /* 0x000000a00d00780c */ /* 0x000fe40003f64270 */
[----:B------:R-:W-:Y:S02]  /*4420*/  FMNMX.FTZ R11, R188, R11, !PT ;  /* 0x0000000bbc0b7209 */ /* 0x000fe40007810000 */
[----:B------:R-:W-:Y:S02]  /*4430*/  P2R R33, PR, RZ, 0x4 ;  /* 0x00000004ff217803 */ /* 0x000fe40000000000 */
[----:B------:R-:W-:-:S02]  /*4440*/  P2R R43, PR, RZ, 0x2 ;  /* 0x00000002ff2b7803 */ /* 0x000fc40000000000 */
[----:B------:R-:W-:Y:S02]  /*4450*/  ISETP.GT.AND P1, PT, R13, 0x90, PT ;  /* 0x000000900d00780c */ /* 0x000fe40003f24270 */
[----:B------:R-:W-:Y:S02]  /*4460*/  P2R R41, PR, RZ, 0x1 ;  /* 0x00000001ff297803 */ /* 0x000fe40000000000 */
[----:B------:R-:W-:Y:S02]  /*4470*/  FSEL R34, R34, -INF , P1 ;  /* 0xff80000022227808 */ /* 0x000fe40000800000 */
[----:B------:R-:W-:Y:S02]  /*4480*/  ISETP.NE.AND P1, PT, R43, RZ, PT ;  /* 0x000000ff2b00720c */ /* 0x000fe40003f25270 */
[----:B------:R-:W-:Y:S01]  /*4490*/  ISETP.GT.AND P0, PT, R13, 0x89, PT ;  /* 0x000000890d00780c */ /* 0x000fe20003f04270 */
[----:B------:R-:W-:Y:S02]  /*44a0*/  WARPGROUP.DEPBAR.LE gsb0, 0x0 ;  /* 0x00008000000079c5 */ /* 0x000fe40000010000 */
[----:B------:R-:W-:-:S02]  /*44b0*/  FSEL R190, R24, -INF , P3 ;  /* 0xff80000018be7808 */ /* 0x000fc40001800000 */
[----:B------:R-:W-:Y:S02]  /*44c0*/  FSEL R194, R25, -INF , P4 ;  /* 0xff80000019c27808 */ /* 0x000fe40002000000 */
[----:B------:R-:W-:Y:S02]  /*44d0*/  FMNMX.FTZ R11, R190, R11, !PT ;  /* 0x0000000bbe0b7209 */ /* 0x000fe40007810000 */
[----:B------:R-:W-:Y:S02]  /*44e0*/  FSEL R192, R28, -INF , P5 ;  /* 0xff8000001cc07808 */ /* 0x000fe40002800000 */
[----:B------:R-:W-:Y:S02]  /*44f0*/  FMNMX.FTZ R11, R194, R11, !PT ;  /* 0x0000000bc20b7209 */ /* 0x000fe40007810000 */
[----:B------:R-:W-:Y:S02]  /*4500*/  FSEL R196, R29, -INF , P6 ;  /* 0xff8000001dc47808 */ /* 0x000fe40003000000 */
[----:B------:R-:W-:-:S02]  /*4510*/  FMNMX.FTZ R11, R192, R11, !PT ;  /* 0x0000000bc00b7209 */ /* 0x000fc40007810000 */
[----:B------:R-:W-:Y:S02]  /*4520*/  FSEL R28, R35, -INF , P1 ;  /* 0xff800000231c7808 */ /* 0x000fe40000800000 */
[----:B------:R-:W-:Y:S01]  /*4530*/  FMNMX.FTZ R25, R196, R11, !PT ;  /* 0x0000000bc4197209 */ /* 0x000fe20007810000 */
[----:B------:R-:W-:Y:S01]  /*4540*/  IMAD.U32 R11, RZ, RZ, UR6 ;  /* 0x00000006ff0b7e24 */ /* 0x000fe2000f8e00ff */
[----:B------:R-:W-:Y:S02]  /*4550*/  FSEL R24, R47, -INF , P0 ;  /* 0xff8000002f187808 */ /* 0x000fe40000000000 */
[----:B------:R-:W-:Y:S01]  /*4560*/  ISETP.NE.AND P0, PT, R41, RZ, PT ;  /* 0x000000ff2900720c */ /* 0x000fe20003f05270 */
[----:B------:R-:W1:Y:S01]  /*4570*/  SHFL.BFLY PT, R10, R25, 0x2, 0x1f ;  /* 0x0c401f00190a7f89 */ /* 0x000e6200000e0000 */
[----:B------:R-:W-:Y:S02]  /*4580*/  FSEL R26, R26, -INF , P3 ;  /* 0xff8000001a1a7808 */ /* 0x000fe40001800000 */
[----:B------:R-:W-:-:S02]  /*4590*/  FSEL R38, R38, -INF , P0 ;  /* 0xff80000026267808 */ /* 0x000fc40000000000 */
[----:B------:R-:W-:Y:S02]  /*45a0*/  ISETP.NE.AND P0, PT, R15, RZ, PT ;  /* 0x000000ff0f00720c */ /* 0x000fe40003f05270 */
[----:B------:R-:W-:Y:S02]  /*45b0*/  FSEL R30, R30, -INF , P5 ;  /* 0xff8000001e1e7808 */ /* 0x000fe40002800000 */
[----:B------:R-:W-:-:S13]  /*45c0*/  ISETP.NE.AND P1, PT, R21, RZ, PT ;  /* 0x000000ff1500720c */ /* 0x000fda0003f25270 */
[----:B------:R-:W-:Y:S01]  /*45d0*/  @!P1 VIADD R12, R12, 0x34840 ;  /* 0x000348400c0c9836 */ /* 0x000fe20000000000 */
[----:B-1----:R-:W-:-:S05]  /*45e0*/  FMNMX.FTZ R29, R25, R10, !PT ;  /* 0x0000000a191d7209 */ /* 0x002fca0007810000 */
[----:B------:R-:W1:Y:S02]  /*45f0*/  SHFL.BFLY PT, R10, R29, 0x1, 0x1f ;  /* 0x0c201f001d0a7f89 */ /* 0x000e6400000e0000 */
[----:B-1----:R-:W-:-:S04]  /*4600*/  FMNMX.FTZ R10, R29, R10, !PT ;  /* 0x0000000a1d0a7209 */ /* 0x002fc80007810000 */
[C---:B------:R-:W-:Y:S01]  /*4610*/  FSETP.NEU.FTZ.AND P2, PT, R10.reuse, -INF , PT ;  /* 0xff8000000a00780b */ /* 0x040fe20003f5d000 */
[----:B------:R-:W-:-:S05]  /*4620*/  FMUL.FTZ R37, R10, R11 ;  /* 0x0000000b0a257220 */ /* 0x000fca0000410000 */
[----:B------:R-:W-:Y:S02]  /*4630*/  FSEL R37, R37, RZ, P2 ;  /* 0x000000ff25257208 */ /* 0x000fe40001000000 */
[----:B------:R-:W-:Y:S02]  /*4640*/  ISETP.NE.AND P2, PT, R33, RZ, PT ;  /* 0x000000ff2100720c */ /* 0x000fe40003f45270 */
[----:B------:R-:W-:Y:S01]  /*4650*/  FMNMX.FTZ R33, R114, R115, !PT ;  /* 0x0000007372217209 */ /* 0x000fe20007810000 */
[-CC-:B------:R-:W-:Y:S01]  /*4660*/  FFMA.FTZ R43, R96, R11.reuse, -R37.reuse ;  /* 0x0000000b602b7223 */ /* 0x180fe20000010825 */
        /* <DEDUP_REMOVED lines=39> */
[----:B-1----:R-:W-:Y:S01]  /*48e0*/  FMNMX.FTZ R43, R84, R41, !PT ;  /* 0x00000029542b7209 */ /* 0x002fe20007810000 */
        /* <DEDUP_REMOVED lines=8> */
[----:B--2---:R-:W-:Y:S01]  /*4970*/  FADD.FTZ R65, R176, R13 ;  /* 0x0000000db0417221 */ /* 0x004fe20000010000 */
        /* <DEDUP_REMOVED lines=9> */
[----:B------:R-:W-:Y:S01]  /*4a10*/  F2FP.BF16.F32.PACK_AB R176, R13, R176 ;  /* 0x000000b00db0723e */ /* 0x000fe200000010ff */
[--C-:B------:R-:W-:Y:S01]  /*4a20*/  FFMA.FTZ R55, R162, R11, -R37.reuse ;  /* 0x0000000ba2377223 */ /* 0x100fe20000010825 */
[----:B------:R-:W-:Y:S01]  /*4a30*/  FMNMX.FTZ R45, R74, R45, !PT ;  /* 0x0000002d4a2d7209 */ /* 0x000fe20007810000 */
[-CC-:B------:R-:W-:Y:S01]  /*4a40*/  FFMA.FTZ R212, R170, R11.reuse, -R37.reuse ;  /* 0x0000000baad47223 */ /* 0x180fe20000010825 */
[----:B------:R-:W-:Y:S01]  /*4a50*/  MUFU.EX2 R21, R21 ;  /* 0x0000001500157308 */ /* 0x000fe20000000800 */
[--C-:B------:R-:W-:Y:S01]  /*4a60*/  FFMA.FTZ R59, R188, R11, -R37.reuse ;  /* 0x0000000bbc3b7223 */ /* 0x100fe20000010825 */
[----:B------:R-:W-:Y:S01]  /*4a70*/  FMNMX.FTZ R45, R72, R45, !PT ;  /* 0x0000002d482d7209 */ /* 0x000fe20007810000 */
[-CC-:B------:R-:W-:Y:S01]  /*4a80*/  FFMA.FTZ R216, R190, R11.reuse, -R37.reuse ;  /* 0x0000000bbed87223 */ /* 0x180fe20000010825 */
[-CC-:B------:R-:W-:Y:S01]  /*4a90*/  FFMA.FTZ R194, R194, R11.reuse, -R37.reuse ;  /* 0x0000000bc2c27223 */ /* 0x180fe20000010825 */
[----:B------:R-:W-:Y:S01]  /*4aa0*/  FFMA.FTZ R218, R192, R11, -R37 ;  /* 0x0000000bc0da7223 */ /* 0x000fe20000010825 */
[----:B------:R-:W-:-:S02]  /*4ab0*/  FMNMX.FTZ R45, R78, R45, !PT ;  /* 0x0000002d4e2d7209 */ /* 0x000fc40007810000 */
        /* <DEDUP_REMOVED lines=18> */
[----:B------:R-:W1:Y:S02]  /*4be0*/  MUFU.EX2 R96, R96 ;  /* 0x0000006000607308 */ /* 0x000e640000000800 */
[----:B------:R-:W-:-:S04]  /*4bf0*/  FMNMX.FTZ R51, R44, R51, !PT ;  /* 0x000000332c337209 */ /* 0x000fc80007810000 */
[----:B------:R-:W-:Y:S02]  /*4c00*/  FMNMX.FTZ R51, R42, R51, !PT ;  /* 0x000000332a337209 */ /* 0x000fe40007810000 */
[----:B------:R-:W-:Y:S02]  /*4c10*/  MUFU.EX2 R41, R136 ;  /* 0x0000008800297308 */ /* 0x000fe40000000800 */
[----:B------:R-:W-:-:S04]  /*4c20*/  FMNMX.FTZ R53, R32, R51, !PT ;  /* 0x0000003320357209 */ /* 0x000fc80007810000 */
[----:B------:R-:W-:Y:S02]  /*4c30*/  FMNMX.FTZ R53, R46, R53, !PT ;  /* 0x000000352e357209 */ /* 0x000fe40007810000 */
[----:B------:R-:W2:Y:S01]  /*4c40*/  MUFU.EX2 R104, R104 ;  /* 0x0000006800687308 */ /* 0x000ea20000000800 */
[----:B-1----:R-:W-:Y:S02]  /*4c50*/  F2FP.BF16.F32.PACK_AB R188, R96, R35 ;  /* 0x0000002360bc723e */ /* 0x002fe400000010ff */
[----:B------:R-:W-:-:S04]  /*4c60*/  FMNMX.FTZ R53, R24, R53, !PT ;  /* 0x0000003518357209 */ /* 0x000fc80007810000 */
[----:B------:R-:W-:Y:S01]  /*4c70*/  FMNMX.FTZ R53, R34, R53, !PT ;  /* 0x0000003522357209 */ /* 0x000fe20007810000 */
[----:B------:R-:W-:Y:S03]  /*4c80*/  MUFU.EX2 R43, R158 ;  /* 0x0000009e002b7308 */ /* 0x000fe60000000800 */
        /* <DEDUP_REMOVED lines=9> */
[----:B------:R-:W-:Y:S01]  /*4d20*/  MUFU.EX2 R112, R112 ;  /* 0x0000007000707308 */ /* 0x000fe20000000800 */
[----:B-1----:R-:W-:Y:S02]  /*4d30*/  F2FP.BF16.F32.PACK_AB R192, R108, R43 ;  /* 0x0000002b6cc0723e */ /* 0x002fe400000010ff */
[----:B------:R-:W-:Y:S01]  /*4d40*/  FMNMX.FTZ R56, R60, R53, !PT ;  /* 0x000000353c387209 */ /* 0x000fe20007810000 */
[----:B------:R-:W-:-:S04]  /*4d50*/  FFMA.FTZ R53, R138, R11, -R37 ;  /* 0x0000000b8a357223 */ /* 0x000fc80000010825 */
[----:B------:R-:W1:Y:S01]  /*4d60*/  SHFL.BFLY PT, R57, R56, 0x2, 0x1f ;  /* 0x0c401f0038397f89 */ /* 0x000e6200000e0000 */
[----:B------:R-:W-:Y:S08]  /*4d70*/  MUFU.EX2 R47, R172 ;  /* 0x000000ac002f7308 */ /* 0x000ff00000000800 */
[----:B------:R-:W2:Y:S08]  /*4d80*/  MUFU.EX2 R116, R116 ;  /* 0x0000007400747308 */ /* 0x000eb00000000800 */
[----:B------:R-:W-:Y:S01]  /*4d90*/  MUFU.EX2 R198, R198 ;  /* 0x000000c600c67308 */ /* 0x000fe20000000800 */
[----:B-1----:R-:W-:-:S07]  /*4da0*/  FMNMX.FTZ R61, R56, R57, !PT ;  /* 0x00000039383d7209 */ /* 0x002fce0007810000 */
[----:B------:R-:W-:Y:S01]  /*4db0*/  MUFU.EX2 R49, R160 ;  /* 0x000000a000317308 */ /* 0x000fe20000000800 */
[-CC-:B------:R-:W-:Y:S01]  /*4dc0*/  FFMA.FTZ R57, R174, R11.reuse, -R37.reuse ;  /* 0x0000000bae397223 */ /* 0x180fe20000010825 */
[----:B------:R-:W-:Y:S01]  /*4dd0*/  FFMA.FTZ R37, R196, R11, -R37 ;  /* 0x0000000bc4257223 */ /* 0x000fe20000010825 */
[----:B--2---:R-:W-:Y:S01]  /*4de0*/  F2FP.BF16.F32.PACK_AB R196, R116, R47 ;  /* 0x0000002f74c4723e */ /* 0x004fe200000010ff */
[----:B------:R-:W1:Y:S04]  /*4df0*/  SHFL.BFLY PT, R88, R61, 0x1, 0x1f ;  /* 0x0c201f003d587f89 */ /* 0x000e6800000e0000 */
[----:B------:R-:W-:Y:S08]  /*4e00*/  MUFU.EX2 R200, R200 ;  /* 0x000000c800c87308 */ /* 0x000ff00000000800 */
[----:B------:R-:W-:Y:S08]  /*4e10*/  MUFU.EX2 R51, R154 ;  /* 0x0000009a00337308 */ /* 0x000ff00000000800 */
[----:B------:R-:W-:Y:S01]  /*4e20*/  MUFU.EX2 R202, R202 ;  /* 0x000000ca00ca7308 */ /* 0x000fe20000000800 */
[----:B-1----:R-:W-:-:S04]  /*4e30*/  FMNMX.FTZ R88, R61, R88, !PT ;  /* 0x000000583d587209 */ /* 0x002fc80007810000 */
[C---:B------:R-:W-:Y:S01]  /*4e40*/  FSETP.NEU.FTZ.AND P2, PT, R88.reuse, -INF , PT ;  /* 0xff8000005800780b */ /* 0x040fe20003f5d000 */
[----:B------:R-:W-:Y:S02]  /*4e50*/  FMUL.FTZ R63, R88, R11 ;  /* 0x0000000b583f7220 */ /* 0x000fe40000410000 */
[----:B------:R-:W-:Y:S03]  /*4e60*/  MUFU.EX2 R39, R144 ;  /* 0x0000009000277308 */ /* 0x000fe60000000800 */
[----:B------:R-:W-:Y:S02]  /*4e70*/  FSEL R63, R63, RZ, P2 ;  /* 0x000000ff3f3f7208 */ /* 0x000fe40001000000 */
[----:B------:R-:W-:-:S03]  /*4e80*/  PLOP3.LUT P2, PT, PT, PT, UP0, 0x80, 0x0 ;  /* 0x000000000000781c */ /* 0x000fc60003f4f008 */
[----:B------:R-:W-:Y:S01]  /*4e90*/  MUFU.EX2 R204, R204 ;  /* 0x000000cc00cc7308 */ /* 0x000fe20000000800 */
[-C--:B------:R-:W-:Y:S01]  /*4ea0*/  FFMA.FTZ R197, R66, R11.reuse, -R63 ;  /* 0x0000000b42c57223 */ /* 0x080fe2000001083f */
[----:B------:R-:W-:Y:S01]  /*4eb0*/  FADD.FTZ R66, R178, R65 ;  /* 0x00000041b2427221 */ /* 0x000fe20000010000 */
[-CC-:B------:R-:W-:Y:S01]  /*4ec0*/  FFMA.FTZ R177, R114, R11.reuse, -R63.reuse ;  /* 0x0000000b72b17223 */ /* 0x180fe2000001083f */
[-CC-:B------:R-:W-:Y:S01]  /*4ed0*/  FFMA.FTZ R36, R115, R11.reuse, -R63.reuse ;  /* 0x0000000b73247223 */ /* 0x180fe2000001083f */
[-CC-:B------:R-:W-:Y:S01]  /*4ee0*/  FFMA.FTZ R179, R118, R11.reuse, -R63.reuse ;  /* 0x0000000b76b37223 */ /* 0x180fe2000001083f */
[----:B------:R-:W-:Y:S01]  /*4ef0*/  FADD.FTZ R65, R15, R66 ;  /* 0x000000420f417221 */ /* 0x000fe20000010000 */
[-CC-:B------:R-:W-:Y:S01]  /*4f00*/  FFMA.FTZ R14, R14, R11.reuse, -R63.reuse ;  /* 0x0000000b0e0e7223 */ /* 0x180fe2000001083f */
[-C--:B------:R-:W-:Y:S01]  /*4f10*/  FFMA.FTZ R181, R106, R11.reuse, -R63 ;  /* 0x0000000b6ab57223 */ /* 0x080fe2000001083f */
[----:B------:R-:W-:Y:S01]  /*4f20*/  MUFU.EX2 R177, R177 ;  /* 0x000000b100b17308 */ /* 0x000fe20000000800 */
[----:B------:R-:W-:Y:S01]  /*4f30*/  FADD.FTZ R66, R180, R65 ;  /* 0x00000041b4427221 */ /* 0x000fe20000010000 */
[-CC-:B------:R-:W-:Y:S01]  /*4f40*/  FFMA.FTZ R20, R20, R11.reuse, -R63.reuse ;  /* 0x0000000b14147223 */ /* 0x180fe2000001083f */
[-CC-:B------:R-:W-:Y:S01]  /*4f50*/  FFMA.FTZ R183, R110, R11.reuse, -R63.reuse ;  /* 0x0000000b6eb77223 */ /* 0x180fe2000001083f */
[-CC-:B------:R-:W-:Y:S01]  /*4f60*/  FFMA.FTZ R201, R58, R11.reuse, -R63.reuse ;  /* 0x0000000b3ac97223 */ /* 0x180fe2000001083f */
[----:B------:R-:W-:Y:S01]  /*4f70*/  FADD.FTZ R65, R21, R66 ;  /* 0x0000004215417221 */ /* 0x000fe20000010000 */
[-CC-:B------:R-:W-:Y:S01]  /*4f80*/  FFMA.FTZ R66, R68, R11.reuse, -R63.reuse ;  /* 0x0000000b44427223 */ /* 0x180fe2000001083f */
[-C--:B------:R-:W-:Y:S01]  /*4f90*/  FFMA.FTZ R56, R80, R11.reuse, -R63 ;  /* 0x0000000b50387223 */ /* 0x080fe2000001083f */
[----:B------:R-:W1:Y:S01]  /*4fa0*/  MUFU.EX2 R36, R36 ;  /* 0x0000002400247308 */ /* 0x000e620000000800 */
[----:B------:R-:W-:Y:S01]  /*4fb0*/  FADD.FTZ R68, R182, R65 ;  /* 0x00000041b6447221 */ /* 0x000fe20000010000 */
[-CC-:B------:R-:W-:Y:S01]  /*4fc0*/  FFMA.FTZ R185, R98, R11.reuse, -R63.reuse ;  /* 0x0000000b62b97223 */ /* 0x180fe2000001083f */
[-CC-:B------:R-:W-:Y:S01]  /*4fd0*/  FFMA.FTZ R80, R82, R11.reuse, -R63.reuse ;  /* 0x0000000b52507223 */ /* 0x180fe2000001083f */
[-CC-:B------:R-:W-:Y:S01]  /*4fe0*/  FFMA.FTZ R187, R102, R11.reuse, -R63.reuse ;  /* 0x0000000b66bb7223 */ /* 0x180fe2000001083f */
[----:B------:R-:W-:Y:S01]  /*4ff0*/  FADD.FTZ R65, R25, R68 ;  /* 0x0000004419417221 */ /* 0x000fe20000010000 */
[-CC-:B------:R-:W-:Y:S01]  /*5000*/  FFMA.FTZ R82, R84, R11.reuse, -R63.reuse ;  /* 0x0000000b54527223 */ /* 0x180fe2000001083f */
[-C--:B------:R-:W-:Y:S01]  /*5010*/  FFMA.FTZ R203, R62, R11.reuse, -R63 ;  /* 0x0000000b3ecb7223 */ /* 0x080fe2000001083f */
[----:B------:R-:W2:Y:S01]  /*5020*/  MUFU.EX2 R179, R179 ;  /* 0x000000b300b37308 */ /* 0x000ea20000000800 */
[----:B------:R-:W-:Y:S01]  /*5030*/  FADD.FTZ R68, R184, R65 ;  /* 0x00000041b8447221 */ /* 0x000fe20000010000 */
[-CC-:B------:R-:W-:Y:S01]  /*5040*/  FFMA.FTZ R189, R90, R11.reuse, -R63.reuse ;  /* 0x0000000b5abd7223 */ /* 0x180fe2000001083f */
[-CC-:B------:R-:W-:Y:S01]  /*5050*/  FFMA.FTZ R84, R86, R11.reuse, -R63.reuse ;  /* 0x0000000b56547223 */ /* 0x180fe2000001083f */
[-CC-:B------:R-:W-:Y:S01]  /*5060*/  FFMA.FTZ R191, R94, R11.reuse, -R63.reuse ;  /* 0x0000000b5ebf7223 */ /* 0x180fe2000001083f */
[----:B------:R-:W-:Y:S01]  /*5070*/  FADD.FTZ R67, R29, R68 ;  /* 0x000000441d437221 */ /* 0x000fe20000010000 */
[-CC-:B------:R-:W-:Y:S01]  /*5080*/  FFMA.FTZ R86, R92, R11.reuse, -R63.reuse ;  /* 0x0000000b5c567223 */ /* 0x180fe2000001083f */
[-C--:B------:R-:W-:Y:S01]  /*5090*/  FFMA.FTZ R193, R74, R11.reuse, -R63 ;  /* 0x0000000b4ac17223 */ /* 0x080fe2000001083f */
[----:B------:R-:W3:Y:S01]  /*50a0*/  MUFU.EX2 R14, R14 ;  /* 0x0000000e000e7308 */ /* 0x000ee20000000800 */
[----:B-1----:R-:W-:Y:S01]  /*50b0*/  FADD.FTZ R58, R177, R36 ;  /* 0x00000024b13a7221 */ /* 0x002fe20000010000 */
[----:B------:R-:W-:Y:S01]  /*50c0*/  FADD.FTZ R68, R186, R67 ;  /* 0x00000043ba447221 */ /* 0x000fe20000010000 */
[-CC-:B------:R-:W-:Y:S01]  /*50d0*/  FFMA.FTZ R72, R72, R11.reuse, -R63.reuse ;  /* 0x0000000b48487223 */ /* 0x180fe2000001083f */
[-CC-:B------:R-:W-:Y:S01]  /*50e0*/  FFMA.FTZ R205, R50, R11.reuse, -R63.reuse ;  /* 0x0000000b32cd7223 */ /* 0x180fe2000001083f */
[-CC-:B------:R-:W-:Y:S01]  /*50f0*/  FFMA.FTZ R50, R40, R11.reuse, -R63.reuse ;  /* 0x0000000b28327223 */ /* 0x180fe2000001083f */
[----:B------:R-:W-:Y:S01]  /*5100*/  FADD.FTZ R68, R33, R68 ;  /* 0x0000004421447221 */ /* 0x000fe20000010000 */
[----:B------:R-:W-:Y:S01]  /*5110*/  @!P1 PRMT R40, RZ, 0x654, R12 ;  /* 0x00000654ff289816 */ /* 0x000fe2000000000c */
[----:B------:R-:W1:Y:S01]  /*5120*/  MUFU.EX2 R181, R181 ;  /* 0x000000b500b57308 */ /* 0x000e620000000800 */
[----:B--2---:R-:W-:Y:S01]  /*5130*/  FADD.FTZ R65, R179, R58 ;  /* 0x0000003ab3417221 */ /* 0x004fe20000010000 */
[----:B------:R-:W-:Y:S01]  /*5140*/  FADD.FTZ R67, R35, R68 ;  /* 0x0000004423437221 */ /* 0x000fe20000010000 */
[-CC-:B------:R-:W-:Y:S01]  /*5150*/  FFMA.FTZ R195, R78, R11.reuse, -R63.reuse ;  /* 0x0000000b4ec37223 */ /* 0x180fe2000001083f */
[----:B------:R2:W-:Y:S01]  /*5160*/  @!P1 SYNCS.ARRIVE.TRANS64.RED.A1T0 RZ, [R40+URZ], RZ ;  /* 0x000000ff28ff99a7 */ /* 0x0005e2000810043f */
[-C--:B------:R-:W-:Y:S01]  /*5170*/  FFMA.FTZ R74, R76, R11.reuse, -R63 ;  /* 0x0000000b4c4a7223 */ /* 0x080fe2000001083f */
[----:B------:R-:W-:Y:S01]  /*5180*/  FADD.FTZ R62, R96, R67 ;  /* 0x00000043603e7221 */ /* 0x000fe20000010000 */
[-C--:B------:R-:W-:Y:S01]  /*5190*/  FFMA.FTZ R64, R64, R11.reuse, -R63 ;  /* 0x0000000b40407223 */ /* 0x080fe2000001083f */
[----:B------:R-:W4:Y:S01]  /*51a0*/  MUFU.EX2 R20, R20 ;  /* 0x0000001400147308 */ /* 0x000f220000000800 */
[----:B---3--:R-:W-:Y:S01]  /*51b0*/  FADD.FTZ R58, R14, R65 ;  /* 0x000000410e3a7221 */ /* 0x008fe20000010000 */
[----:B------:R-:W-:Y:S01]  /*51c0*/  FADD.FTZ R67, R41, R62 ;  /* 0x0000003e29437221 */ /* 0x000fe20000010000 */
[-CC-:B------:R-:W-:Y:S01]  /*51d0*/  FFMA.FTZ R199, R70, R11.reuse, -R63.reuse ;  /* 0x0000000b46c77223 */ /* 0x180fe2000001083f */
[-CC-:B------:R-:W-:Y:S01]  /*51e0*/  FFMA.FTZ R44, R44, R11.reuse, -R63.reuse ;  /* 0x0000000b2c2c7223 */ /* 0x180fe2000001083f */
[-C--:B------:R-:W-:Y:S01]  /*51f0*/  FFMA.FTZ R48, R48, R11.reuse, -R63 ;  /* 0x0000000b30307223 */ /* 0x080fe2000001083f */
[----:B------:R-:W-:Y:S01]  /*5200*/  FADD.FTZ R62, R104, R67 ;  /* 0x00000043683e7221 */ /* 0x000fe20000010000 */
[-CC-:B------:R-:W-:Y:S01]  /*5210*/  FFMA.FTZ R52, R52, R11.reuse, -R63.reuse ;  /* 0x0000000b34347223 */ /* 0x180fe2000001083f */
[----:B------:R-:W3:Y:S01]  /*5220*/  MUFU.EX2 R183, R183 ;  /* 0x000000b700b77308 */ /* 0x000ee20000000800 */
[----:B-1----:R-:W-:Y:S01]  /*5230*/  FADD.FTZ R65, R181, R58 ;  /* 0x0000003ab5417221 */ /* 0x002fe20000010000 */
[----:B------:R-:W-:Y:S01]  /*5240*/  FADD.FTZ R67, R43, R62 ;  /* 0x0000003e2b437221 */ /* 0x000fe20000010000 */
[-CC-:B------:R-:W-:Y:S01]  /*5250*/  FFMA.FTZ R54, R54, R11.reuse, -R63.reuse ;  /* 0x0000000b36367223 */ /* 0x180fe2000001083f */
[-CC-:B------:R-:W-:Y:S01]  /*5260*/  FFMA.FTZ R42, R42, R11.reuse, -R63.reuse ;  /* 0x0000000b2a2a7223 */ /* 0x180fe2000001083f */
[-C--:B------:R-:W-:Y:S01]  /*5270*/  FFMA.FTZ R32, R32, R11.reuse, -R63 ;  /* 0x0000000b20207223 */ /* 0x080fe2000001083f */
[----:B------:R-:W-:Y:S01]  /*5280*/  FADD.FTZ R62, R108, R67 ;  /* 0x000000436c3e7221 */ /* 0x000fe20000010000 */
[-C--:B------:R-:W-:Y:S01]  /*5290*/  FFMA.FTZ R46, R46, R11.reuse, -R63 ;  /* 0x0000000b2e2e7223 */ /* 0x080fe2000001083f */
[----:B------:R-:W1:Y:S01]  /*52a0*/  MUFU.EX2 R56, R56 ;  /* 0x0000003800387308 */ /* 0x000e620000000800 */
[----:B----4-:R-:W-:Y:S01]  /*52b0*/  FADD.FTZ R58, R20, R65 ;  /* 0x00000041143a7221 */ /* 0x010fe20000010000 */
[----:B------:R-:W-:Y:S01]  /*52c0*/  FADD.FTZ R67, R45, R62 ;  /* 0x0000003e2d437221 */ /* 0x000fe20000010000 */
[-CC-:B------:R-:W-:Y:S01]  /*52d0*/  FFMA.FTZ R24, R24, R11.reuse, -R63.reuse ;  /* 0x0000000b18187223 */ /* 0x180fe2000001083f */
[-CC-:B------:R-:W-:Y:S01]  /*52e0*/  FFMA.FTZ R34, R34, R11.reuse, -R63.reuse ;  /* 0x0000000b22227223 */ /* 0x180fe2000001083f */
[-C--:B------:R-:W-:Y:S01]  /*52f0*/  FFMA.FTZ R28, R28, R11.reuse, -R63 ;  /* 0x0000000b1c1c7223 */ /* 0x080fe2000001083f */
[----:B------:R-:W-:Y:S01]  /*5300*/  FADD.FTZ R62, R112, R67 ;  /* 0x00000043703e7221 */ /* 0x000fe20000010000 */
[-CC-:B------:R-:W-:Y:S01]  /*5310*/  FFMA.FTZ R38, R38, R11.reuse, -R63.reuse ;  /* 0x0000000b26267223 */ /* 0x180fe2000001083f */
[----:B------:R-:W4:Y:S01]  /*5320*/  MUFU.EX2 R185, R185 ;  /* 0x000000b900b97308 */ /* 0x000f220000000800 */
[----:B---3--:R-:W-:Y:S01]  /*5330*/  FADD.FTZ R65, R183, R58 ;  /* 0x0000003ab7417221 */ /* 0x008fe20000010000 */
[----:B------:R-:W-:Y:S01]  /*5340*/  FADD.FTZ R67, R47, R62 ;  /* 0x0000003e2f437221 */ /* 0x000fe20000010000 */
[-CC-:B------:R-:W-:Y:S01]  /*5350*/  FFMA.FTZ R120, R120, R11.reuse, -R63.reuse ;  /* 0x0000000b78787223 */ /* 0x180fe2000001083f */
[-CC-:B------:R-:W-:Y:S01]  /*5360*/  FFMA.FTZ R26, R26, R11.reuse, -R63.reuse ;  /* 0x0000000b1a1a7223 */ /* 0x180fe2000001083f */
[-C--:B------:R-:W-:Y:S01]  /*5370*/  FFMA.FTZ R100, R100, R11.reuse, -R63 ;  /* 0x0000000b64647223 */ /* 0x080fe2000001083f */
[----:B------:R-:W-:Y:S01]  /*5380*/  FADD.FTZ R67, R116, R67 ;  /* 0x0000004374437221 */ /* 0x000fe20000010000 */
[-C--:B------:R-:W-:Y:S01]  /*5390*/  FFMA.FTZ R30, R30, R11.reuse, -R63 ;  /* 0x0000000b1e1e7223 */ /* 0x080fe2000001083f */
[----:B------:R-:W3:Y:S01]  /*53a0*/  MUFU.EX2 R80, R80 ;  /* 0x0000005000507308 */ /* 0x000ee20000000800 */
[----:B-1----:R-:W-:Y:S01]  /*53b0*/  FADD.FTZ R58, R56, R65 ;  /* 0x00000041383a7221 */ /* 0x002fe20000010000 */
[----:B------:R-:W-:Y:S01]  /*53c0*/  FFMA.FTZ R60, R60, R11, -R63 ;  /* 0x0000000b3c3c7223 */ /* 0x000fe2000001083f */
[----:B------:R-:W-:Y:S01]  /*53d0*/  F2FP.BF16.F32.PACK_AB R178, R15, R178 ;  /* 0x000000b20fb2723e */ /* 0x000fe200000010ff */
[--C-:B------:R-:W-:Y:S01]  /*53e0*/  IMAD.MOV.U32 R78, RZ, RZ, R87.reuse ;  /* 0x000000ffff4e7224 */ /* 0x100fe200078e0057 */
[----:B------:R-:W-:Y:S01]  /*53f0*/  F2FP.BF16.F32.PACK_AB R179, R14, R179 ;  /* 0x000000b30eb3723e */ /* 0x000fe200000010ff */
[--C-:B------:R-:W-:Y:S01]  /*5400*/  IMAD.MOV.U32 R76, RZ, RZ, R87.reuse ;  /* 0x000000ffff4c7224 */ /* 0x100fe200078e0057 */
[----:B------:R-:W-:Y:S01]  /*5410*/  F2FP.BF16.F32.PACK_AB R182, R25, R182 ;  /* 0x000000b619b6723e */ /* 0x000fe200000010ff */
[----:B------:R-:W1:Y:S01]  /*5420*/  MUFU.EX2 R187, R187 ;  /* 0x000000bb00bb7308 */ /* 0x000e620000000800 */
[----:B----4-:R-:W-:Y:S01]  /*5430*/  FADD.FTZ R65, R185, R58 ;  /* 0x0000003ab9417221 */ /* 0x010fe20000010000 */
[----:B------:R-:W-:Y:S01]  /*5440*/  F2FP.BF16.F32.PACK_AB R184, R29, R184 ;  /* 0x000000b81db8723e */ /* 0x000fe200000010ff */
[--C-:B------:R-:W-:Y:S01]  /*5450*/  IMAD.MOV.U32 R70, RZ, RZ, R87.reuse ;  /* 0x000000ffff467224 */ /* 0x100fe200078e0057 */
[----:B------:R-:W-:Y:S01]  /*5460*/  F2FP.BF16.F32.PACK_AB R186, R33, R186 ;  /* 0x000000ba21ba723e */ /* 0x000fe200000010ff */
[--C-:B------:R-:W-:Y:S01]  /*5470*/  IMAD.MOV.U32 R68, RZ, RZ, R87.reuse ;  /* 0x000000ffff447224 */ /* 0x100fe200078e0057 */
[----:B------:R-:W-:Y:S01]  /*5480*/  F2FP.BF16.F32.PACK_AB R177, R36, R177 ;  /* 0x000000b124b1723e */ /* 0x000fe200000010ff */
[----:B------:R-:W-:Y:S01]  /*5490*/  IMAD.MOV.U32 R62, RZ, RZ, R87 ;  /* 0x000000ffff3e7224 */ /* 0x000fe200078e0057 */
[----:B------:R-:W4:Y:S01]  /*54a0*/  MUFU.EX2 R82, R82 ;  /* 0x0000005200527308 */ /* 0x000f220000000800 */
[----:B---3--:R-:W-:Y:S01]  /*54b0*/  FADD.FTZ R58, R80, R65 ;  /* 0x00000041503a7221 */ /* 0x008fe20000010000 */
[----:B------:R-:W-:Y:S01]  /*54c0*/  F2FP.BF16.F32.PACK_AB R183, R56, R183 ;  /* 0x000000b738b7723e */ /* 0x000fe200000010ff */
[--C-:B------:R-:W-:Y:S01]  /*54d0*/  IMAD.MOV.U32 R56, RZ, RZ, R87.reuse ;  /* 0x000000ffff387224 */ /* 0x100fe200078e0057 */
[----:B------:R-:W-:Y:S01]  /*54e0*/  F2FP.BF16.F32.PACK_AB R185, R80, R185 ;  /* 0x000000b950b9723e */ /* 0x000fe200000010ff */
[--C-:B------:R-:W-:Y:S01]  /*54f0*/  IMAD.MOV.U32 R80, RZ, RZ, R87.reuse ;  /* 0x000000ffff507224 */ /* 0x100fe200078e0057 */
[----:B------:R-:W-:Y:S01]  /*5500*/  F2FP.BF16.F32.PACK_AB R180, R21, R180 ;  /* 0x000000b415b4723e */ /* 0x000fe200000010ff */
[--C-:B------:R-:W-:Y:S01]  /*5510*/  IMAD.MOV.U32 R47, RZ, RZ, R87.reuse ;  /* 0x000000ffff2f7224 */ /* 0x100fe200078e0057 */
[----:B------:R-:W3:Y:S01]  /*5520*/  MUFU.EX2 R189, R189 ;  /* 0x000000bd00bd7308 */ /* 0x000ee20000000800 */
[----:B-1----:R-:W-:Y:S01]  /*5530*/  FADD.FTZ R65, R187, R58 ;  /* 0x0000003abb417221 */ /* 0x002fe20000010000 */
[----:B------:R-:W-:Y:S01]  /*5540*/  F2FP.BF16.F32.PACK_AB R181, R20, R181 ;  /* 0x000000b514b5723e */ /* 0x000fe200000010ff */
[----:B------:R-:W-:-:S02]  /*5550*/  IMAD.MOV.U32 R43, RZ, RZ, R87 ;  /* 0x000000ffff2b7224 */ /* 0x000fc400078e0057 */
[--C-:B------:R-:W-:Y:S02]  /*5560*/  IMAD.MOV.U32 R41, RZ, RZ, R87.reuse ;  /* 0x000000ffff297224 */ /* 0x100fe400078e0057 */
[----:B------:R-:W-:Y:S01]  /*5570*/  IMAD.MOV.U32 R36, RZ, RZ, R87 ;  /* 0x000000ffff247224 */ /* 0x000fe200078e0057 */
[----:B------:R-:W2:Y:S01]  /*5580*/  MUFU.EX2 R84, R84 ;  /* 0x0000005400547308 */ /* 0x000ea20000000800 */
[C---:B----4-:R-:W-:Y:S01]  /*5590*/  FADD.FTZ R58, R82.reuse, R65 ;  /* 0x00000041523a7221 */ /* 0x050fe20000010000 */
[----:B------:R-:W-:Y:S01]  /*55a0*/  F2FP.BF16.F32.PACK_AB R187, R82, R187 ;  /* 0x000000bb52bb723e */ /* 0x000fe200000010ff */
[--C-:B------:R-:W-:Y:S02]  /*55b0*/  IMAD.MOV.U32 R82, RZ, RZ, R87.reuse ;  /* 0x000000ffff527224 */ /* 0x100fe400078e0057 */
[--C-:B------:R-:W-:Y:S02]  /*55c0*/  IMAD.MOV.U32 R35, RZ, RZ, R87.reuse ;  /* 0x000000ffff237224 */ /* 0x100fe400078e0057 */
[--C-:B------:R-:W-:Y:S01]  /*55d0*/  IMAD.MOV.U32 R33, RZ, RZ, R87.reuse ;  /* 0x000000ffff217224 */ /* 0x100fe200078e0057 */
[----:B------:R-:W1:Y:S01]  /*55e0*/  MUFU.EX2 R191, R191 ;  /* 0x000000bf00bf7308 */ /* 0x000e620000000800 */
[----:B---3--:R-:W-:Y:S01]  /*55f0*/  FADD.FTZ R65, R189, R58 ;  /* 0x0000003abd417221 */ /* 0x008fe20000010000 */
[----:B------:R-:W-:-:S02]  /*5600*/  IMAD.MOV.U32 R58, RZ, RZ, R87 ;  /* 0x000000ffff3a7224 */ /* 0x000fc400078e0057 */
[--C-:B------:R-:W-:Y:S02]  /*5610*/  IMAD.MOV.U32 R29, RZ, RZ, R87.reuse ;  /* 0x000000ffff1d7224 */ /* 0x100fe400078e0057 */
[----:B------:R-:W-:Y:S02]  /*5620*/  IMAD.MOV.U32 R25, RZ, RZ, R87 ;  /* 0x000000ffff197224 */ /* 0x000fe400078e0057 */
[----:B------:R-:W3:Y:S01]  /*5630*/  MUFU.EX2 R86, R86 ;  /* 0x0000005600567308 */ /* 0x000ee20000000800 */
[C---:B--2---:R-:W-:Y:S01]  /*5640*/  FADD.FTZ R40, R84.reuse, R65 ;  /* 0x0000004154287221 */ /* 0x044fe20000010000 */
[----:B------:R-:W-:Y:S01]  /*5650*/  F2FP.BF16.F32.PACK_AB R189, R84, R189 ;  /* 0x000000bd54bd723e */ /* 0x000fe200000010ff */
[----:B------:R-:W-:-:S05]  /*5660*/  IMAD.MOV.U32 R84, RZ, RZ, R87 ;  /* 0x000000ffff547224 */ /* 0x000fca00078e0057 */
[----:B------:R-:W2:Y:S01]  /*5670*/  MUFU.EX2 R193, R193 ;  /* 0x000000c100c17308 */ /* 0x000ea20000000800 */
[----:B-1----:R-:W-:-:S07]  /*5680*/  FADD.FTZ R65, R191, R40 ;  /* 0x00000028bf417221 */ /* 0x002fce0000010000 */
[----:B------:R-:W1:Y:S01]  /*5690*/  MUFU.EX2 R72, R72 ;  /* 0x0000004800487308 */ /* 0x000e620000000800 */
[C---:B---3--:R-:W-:Y:S01]  /*56a0*/  FADD.FTZ R40, R86.reuse, R65 ;  /* 0x0000004156287221 */ /* 0x048fe20000010000 */
[----:B------:R-:W-:Y:S01]  /*56b0*/  F2FP.BF16.F32.PACK_AB R191, R86, R191 ;  /* 0x000000bf56bf723e */ /* 0x000fe200000010ff */
[----:B------:R-:W-:-:S05]  /*56c0*/  IMAD.MOV.U32 R86, RZ, RZ, R87 ;  /* 0x000000ffff567224 */ /* 0x000fca00078e0057 */
[----:B------:R-:W3:Y:S01]  /*56d0*/  MUFU.EX2 R195, R195 ;  /* 0x000000c300c37308 */ /* 0x000ee20000000800 */
[----:B--2---:R-:W-:-:S07]  /*56e0*/  FADD.FTZ R65, R193, R40 ;  /* 0x00000028c1417221 */ /* 0x004fce0000010000 */
[----:B------:R2:W-:Y:S01]  /*56f0*/  MUFU.EX2 R12, R50 ;  /* 0x00000032000c7308 */ /* 0x0005e20000000800 */
[C---:B-1----:R-:W-:Y:S01]  /*5700*/  FADD.FTZ R40, R72.reuse, R65 ;  /* 0x0000004148287221 */ /* 0x042fe20000010000 */
[----:B------:R-:W-:Y:S01]  /*5710*/  F2FP.BF16.F32.PACK_AB R193, R72, R193 ;  /* 0x000000c148c1723e */ /* 0x000fe200000010ff */
[----:B------:R-:W-:-:S05]  /*5720*/  IMAD.MOV.U32 R72, RZ, RZ, R87 ;  /* 0x000000ffff487224 */ /* 0x000fca00078e0057 */
[----:B------:R-:W1:Y:S01]  /*5730*/  MUFU.EX2 R74, R74 ;  /* 0x0000004a004a7308 */ /* 0x000e620000000800 */
[----:B--2---:R-:W-:Y:S01]  /*5740*/  FADD.FTZ R50, R198, R67 ;  /* 0x00000043c6327221 */ /* 0x004fe20000010000 */
[----:B---3--:R-:W-:Y:S01]  /*5750*/  FADD.FTZ R65, R195, R40 ;  /* 0x00000028c3417221 */ /* 0x008fe20000010000 */
[C---:B------:R-:W-:Y:S02]  /*5760*/  F2FP.BF16.F32.PACK_AB R198, R49.reuse, R198 ;  /* 0x000000c631c6723e */ /* 0x040fe400000010ff */
[----:B------:R-:W-:Y:S01]  /*5770*/  FADD.FTZ R67, R49, R50 ;  /* 0x0000003231437221 */ /* 0x000fe20000010000 */
[----:B------:R-:W-:Y:S02]  /*5780*/  IMAD.MOV.U32 R49, RZ, RZ, R87 ;  /* 0x000000ffff317224 */ /* 0x000fe400078e0057 */
[----:B------:R-:W2:Y:S01]  /*5790*/  MUFU.EX2 R197, R197 ;  /* 0x000000c500c57308 */ /* 0x000ea20000000800 */
[----:B------:R-:W-:Y:S01]  /*57a0*/  FADD.FTZ R50, R200, R67 ;  /* 0x00000043c8327221 */ /* 0x000fe20000010000 */
[----:B------:R-:W-:-:S03]  /*57b0*/  F2FP.BF16.F32.PACK_AB R200, R51, R200 ;  /* 0x000000c833c8723e */ /* 0x000fc600000010ff */
[----:B------:R-:W-:Y:S01]  /*57c0*/  FADD.FTZ R67, R51, R50 ;  /* 0x0000003233437221 */ /* 0x000fe20000010000 */
[----:B------:R-:W-:Y:S02]  /*57d0*/  IMAD.MOV.U32 R51, RZ, RZ, R87 ;  /* 0x000000ffff337224 */ /* 0x000fe400078e0057 */
[----:B------:R-:W3:Y:S01]  /*57e0*/  MUFU.EX2 R64, R64 ;  /* 0x0000004000407308 */ /* 0x000ee20000000800 */
[C---:B-1----:R-:W-:Y:S01]  /*57f0*/  FADD.FTZ R40, R74.reuse, R65 ;  /* 0x000000414a287221 */ /* 0x042fe20000010000 */
[----:B------:R-:W-:Y:S01]  /*5800*/  F2FP.BF16.F32.PACK_AB R195, R74, R195 ;  /* 0x000000c34ac3723e */ /* 0x000fe200000010ff */
[--C-:B------:R-:W-:Y:S02]  /*5810*/  IMAD.MOV.U32 R74, RZ, RZ, R87.reuse ;  /* 0x000000ffff4a7224 */ /* 0x100fe400078e0057 */
[----:B------:R-:W-:-:S03]  /*5820*/  IMAD.MOV.U32 R50, RZ, RZ, R87 ;  /* 0x000000ffff327224 */ /* 0x000fc600078e0057 */
[----:B------:R-:W-:Y:S01]  /*5830*/  MUFU.EX2 R27, R27 ;  /* 0x0000001b001b7308 */ /* 0x000fe20000000800 */
[----:B--2---:R-:W-:-:S07]  /*5840*/  FADD.FTZ R65, R197, R40 ;  /* 0x00000028c5417221 */ /* 0x004fce0000010000 */
[----:B------:R-:W1:Y:S01]  /*5850*/  MUFU.EX2 R199, R199 ;  /* 0x000000c700c77308 */ /* 0x000e620000000800 */
[C---:B---3--:R-:W-:Y:S01]  /*5860*/  FADD.FTZ R40, R64.reuse, R65 ;  /* 0x0000004140287221 */ /* 0x048fe20000010000 */
[----:B------:R-:W-:Y:S01]  /*5870*/  F2FP.BF16.F32.PACK_AB R197, R64, R197 ;  /* 0x000000c540c5723e */ /* 0x000fe200000010ff */
[--C-:B------:R-:W-:Y:S02]  /*5880*/  IMAD.MOV.U32 R65, RZ, RZ, R87.reuse ;  /* 0x000000ffff417224 */ /* 0x100fe400078e0057 */
[----:B------:R-:W-:-:S03]  /*5890*/  IMAD.MOV.U32 R64, RZ, RZ, R87 ;  /* 0x000000ffff407224 */ /* 0x000fc600078e0057 */
[----:B------:R-:W2:Y:S08]  /*58a0*/  MUFU.EX2 R206, R206 ;  /* 0x000000ce00ce7308 */ /* 0x000eb00000000800 */
[----:B------:R3:W-:Y:S01]  /*58b0*/  MUFU.EX2 R207, R44 ;  /* 0x0000002c00cf7308 */ /* 0x0007e20000000800 */
[----:B-1----:R-:W-:-:S07]  /*58c0*/  FADD.FTZ R13, R199, R40 ;  /* 0x00000028c70d7221 */ /* 0x002fce0000010000 */
[----:B------:R-:W1:Y:S01]  /*58d0*/  MUFU.EX2 R66, R66 ;  /* 0x0000004200427308 */ /* 0x000e620000000800 */
[----:B---3--:R-:W-:Y:S01]  /*58e0*/  FADD.FTZ R44, R202, R67 ;  /* 0x00000043ca2c7221 */ /* 0x008fe20000010000 */
[----:B------:R-:W-:-:S03]  /*58f0*/  F2FP.BF16.F32.PACK_AB R202, R39, R202 ;  /* 0x000000ca27ca723e */ /* 0x000fc600000010ff */
[----:B------:R-:W-:Y:S01]  /*5900*/  FADD.FTZ R67, R39, R44 ;  /* 0x0000002c27437221 */ /* 0x000fe20000010000 */
[----:B------:R-:W-:Y:S02]  /*5910*/  IMAD.MOV.U32 R39, RZ, RZ, R87 ;  /* 0x000000ffff277224 */ /* 0x000fe400078e0057 */
[----:B------:R-:W3:Y:S01]  /*5920*/  MUFU.EX2 R31, R31 ;  /* 0x0000001f001f7308 */ /* 0x000ee20000000800 */
[----:B------:R-:W-:Y:S01]  /*5930*/  FADD.FTZ R44, R204, R67 ;  /* 0x00000043cc2c7221 */ /* 0x000fe20000010000 */
[C---:B------:R-:W-:Y:S01]  /*5940*/  F2FP.BF16.F32.PACK_AB R204, R27.reuse, R204 ;  /* 0x000000cc1bcc723e */ /* 0x040fe200000010ff */
[--C-:B------:R-:W-:Y:S02]  /*5950*/  IMAD.MOV.U32 R67, RZ, RZ, R87.reuse ;  /* 0x000000ffff437224 */ /* 0x100fe400078e0057 */
[----:B------:R-:W-:Y:S01]  /*5960*/  FADD.FTZ R63, R27, R44 ;  /* 0x0000002c1b3f7221 */ /* 0x000fe20000010000 */
[----:B------:R-:W-:Y:S02]  /*5970*/  IMAD.MOV.U32 R44, RZ, RZ, R87 ;  /* 0x000000ffff2c7224 */ /* 0x000fe400078e0057 */
[----:B------:R-:W-:Y:S01]  /*5980*/  MUFU.EX2 R201, R201 ;  /* 0x000000c900c97308 */ /* 0x000fe20000000800 */
[----:B--2---:R-:W-:Y:S01]  /*5990*/  FADD.FTZ R40, R206, R63 ;  /* 0x0000003fce287221 */ /* 0x004fe20000010000 */
[----:B-1----:R-:W-:Y:S01]  /*59a0*/  F2FP.BF16.F32.PACK_AB R199, R66, R199 ;  /* 0x000000c742c7723e */ /* 0x002fe200000010ff */
[----:B------:R-:W-:-:S02]  /*59b0*/  IMAD.MOV.U32 R63, RZ, RZ, R87 ;  /* 0x000000ffff3f7224 */ /* 0x000fc400078e0057 */
[----:B------:R-:W-:-:S03]  /*59c0*/  IMAD.MOV.U32 R27, RZ, RZ, R87 ;  /* 0x000000ffff1b7224 */ /* 0x000fc600078e0057 */
[----:B------:R-:W1:Y:S01]  /*59d0*/  MUFU.EX2 R208, R208 ;  /* 0x000000d000d07308 */ /* 0x000e620000000800 */
[C---:B---3--:R-:W-:Y:S01]  /*59e0*/  FADD.FTZ R15, R31.reuse, R40 ;  /* 0x000000281f0f7221 */ /* 0x048fe20000010000 */
[----:B------:R-:W-:Y:S01]  /*59f0*/  F2FP.BF16.F32.PACK_AB R206, R31, R206 ;  /* 0x000000ce1fce723e */ /* 0x000fe200000010ff */
[----:B------:R-:W-:-:S05]  /*5a00*/  IMAD.MOV.U32 R31, RZ, RZ, R87 ;  /* 0x000000ffff1f7224 */ /* 0x000fca00078e0057 */
[----:B------:R-:W-:Y:S08]  /*5a10*/  MUFU.EX2 R48, R48 ;  /* 0x0000003000307308 */ /* 0x000ff00000000800 */
[----:B------:R-:W2:Y:S01]  /*5a20*/  MUFU.EX2 R53, R53 ;  /* 0x0000003500357308 */ /* 0x000ea20000000800 */
[----:B-1----:R-:W-:-:S07]  /*5a30*/  FADD.FTZ R40, R208, R15 ;  /* 0x0000000fd0287221 */ /* 0x002fce0000010000 */
[----:B------:R-:W1:Y:S08]  /*5a40*/  MUFU.EX2 R203, R203 ;  /* 0x000000cb00cb7308 */ /* 0x000e700000000800 */
[----:B------:R-:W3:Y:S01]  /*5a50*/  MUFU.EX2 R210, R210 ;  /* 0x000000d200d27308 */ /* 0x000ee20000000800 */
[C---:B--2---:R-:W-:Y:S01]  /*5a60*/  FADD.FTZ R15, R53.reuse, R40 ;  /* 0x00000028350f7221 */ /* 0x044fe20000010000 */
[----:B------:R-:W-:Y:S01]  /*5a70*/  F2FP.BF16.F32.PACK_AB R208, R53, R208 ;  /* 0x000000d035d0723e */ /* 0x000fe200000010ff */
[----:B------:R-:W-:-:S02]  /*5a80*/  IMAD.MOV.U32 R53, RZ, RZ, R87 ;  /* 0x000000ffff357224 */ /* 0x000fc400078e0057 */
[----:B------:R-:W-:-:S03]  /*5a90*/  IMAD.MOV.U32 R40, RZ, RZ, R87 ;  /* 0x000000ffff287224 */ /* 0x000fc600078e0057 */
[----:B------:R-:W2:Y:S08]  /*5aa0*/  MUFU.EX2 R52, R52 ;  /* 0x0000003400347308 */ /* 0x000eb00000000800 */
[----:B------:R4:W-:Y:S08]  /*5ab0*/  MUFU.EX2 R209, R32 ;  /* 0x0000002000d17308 */ /* 0x0009f00000000800 */
[----:B------:R-:W5:Y:S01]  /*5ac0*/  MUFU.EX2 R55, R55 ;  /* 0x0000003700377308 */ /* 0x000f620000000800 */
[----:B----4-:R-:W-:Y:S01]  /*5ad0*/  FADD.FTZ R32, R66, R13 ;  /* 0x0000000d42207221 */ /* 0x010fe20000010000 */
[----:B------:R-:W-:-:S03]  /*5ae0*/  IMAD.MOV.U32 R66, RZ, RZ, R87 ;  /* 0x000000ffff427224 */ /* 0x000fc600078e0057 */
[----:B------:R-:W-:Y:S01]  /*5af0*/  FADD.FTZ R13, R201, R32 ;  /* 0x00000020c90d7221 */ /* 0x000fe20000010000 */
[C---:B------:R-:W-:Y:S02]  /*5b00*/  F2FP.BF16.F32.PACK_AB R201, R48.reuse, R201 ;  /* 0x000000c930c9723e */ /* 0x040fe400000010ff */
[----:B------:R-:W4:Y:S01]  /*5b10*/  MUFU.EX2 R205, R205 ;  /* 0x000000cd00cd7308 */ /* 0x000f220000000800 */
[----:B------:R-:W-:Y:S01]  /*5b20*/  FADD.FTZ R32, R48, R13 ;  /* 0x0000000d30207221 */ /* 0x000fe20000010000 */
[----:B------:R-:W-:-:S03]  /*5b30*/  IMAD.MOV.U32 R48, RZ, RZ, R87 ;  /* 0x000000ffff307224 */ /* 0x000fc600078e0057 */
[----:B-1----:R-:W-:Y:S01]  /*5b40*/  FADD.FTZ R13, R203, R32 ;  /* 0x00000020cb0d7221 */ /* 0x002fe20000010000 */
[----:B---3--:R-:W-:Y:S01]  /*5b50*/  FADD.FTZ R32, R210, R15 ;  /* 0x0000000fd2207221 */ /* 0x008fe20000010000 */
[----:B--2---:R-:W-:Y:S01]  /*5b60*/  F2FP.BF16.F32.PACK_AB R203, R52, R203 ;  /* 0x000000cb34cb723e */ /* 0x004fe200000010ff */
[----:B------:R-:W1:Y:S01]  /*5b70*/  MUFU.EX2 R212, R212 ;  /* 0x000000d400d47308 */ /* 0x000e620000000800 */
[C---:B-----5:R-:W-:Y:S01]  /*5b80*/  F2FP.BF16.F32.PACK_AB R210, R55.reuse, R210 ;  /* 0x000000d237d2723e */ /* 0x060fe200000010ff */
[----:B------:R-:W-:Y:S01]  /*5b90*/  FADD.FTZ R15, R55, R32 ;  /* 0x00000020370f7221 */ /* 0x000fe20000010000 */
[--C-:B------:R-:W-:Y:S02]  /*5ba0*/  IMAD.MOV.U32 R55, RZ, RZ, R87.reuse ;  /* 0x000000ffff377224 */ /* 0x100fe400078e0057 */
[----:B------:R-:W-:-:S03]  /*5bb0*/  IMAD.MOV.U32 R32, RZ, RZ, R87 ;  /* 0x000000ffff207224 */ /* 0x000fc600078e0057 */
[----:B------:R-:W2:Y:S08]  /*5bc0*/  MUFU.EX2 R57, R57 ;  /* 0x0000003900397308 */ /* 0x000eb00000000800 */
[----:B------:R-:W3:Y:S08]  /*5bd0*/  MUFU.EX2 R54, R54 ;  /* 0x0000003600367308 */ /* 0x000ef00000000800 */
[----:B------:R5:W-:Y:S08]  /*5be0*/  MUFU.EX2 R211, R24 ;  /* 0x0000001800d37308 */ /* 0x000bf00000000800 */
[----:B------:R-:W3:Y:S01]  /*5bf0*/  MUFU.EX2 R42, R42 ;  /* 0x0000002a002a7308 */ /* 0x000ee20000000800 */
[----:B-----5:R-:W-:Y:S01]  /*5c00*/  FADD.FTZ R24, R52, R13 ;  /* 0x0000000d34187221 */ /* 0x020fe20000010000 */
[----:B------:R-:W-:-:S03]  /*5c10*/  IMAD.MOV.U32 R52, RZ, RZ, R87 ;  /* 0x000000ffff347224 */ /* 0x000fc600078e0057 */
[----:B----4-:R-:W-:Y:S01]  /*5c20*/  FADD.FTZ R13, R205, R24 ;  /* 0x00000018cd0d7221 */ /* 0x010fe20000010000 */
[----:B-1----:R-:W-:Y:S01]  /*5c30*/  FADD.FTZ R24, R212, R15 ;  /* 0x0000000fd4187221 */ /* 0x002fe20000010000 */
[C---:B--2---:R-:W-:Y:S01]  /*5c40*/  F2FP.BF16.F32.PACK_AB R212, R57.reuse, R212 ;  /* 0x000000d439d4723e */ /* 0x044fe200000010ff */
[----:B------:R-:W1:Y:S01]  /*5c50*/  MUFU.EX2 R46, R46 ;  /* 0x0000002e002e7308 */ /* 0x000e620000000800 */
[C---:B------:R-:W-:Y:S01]  /*5c60*/  FADD.FTZ R13, R12.reuse, R13 ;  /* 0x0000000d0c0d7221 */ /* 0x040fe20000010000 */
[----:B------:R-:W-:Y:S01]  /*5c70*/  FADD.FTZ R15, R57, R24 ;  /* 0x00000018390f7221 */ /* 0x000fe20000010000 */
[----:B------:R-:W-:Y:S01]  /*5c80*/  F2FP.BF16.F32.PACK_AB R205, R12, R205 ;  /* 0x000000cd0ccd723e */ /* 0x000fe200000010ff */
[----:B------:R-:W-:Y:S02]  /*5c90*/  IMAD.MOV.U32 R57, RZ, RZ, R87 ;  /* 0x000000ffff397224 */ /* 0x000fe400078e0057 */
[----:B---3--:R-:W-:Y:S02]  /*5ca0*/  FADD.FTZ R24, R54, R13 ;  /* 0x0000000d36187221 */ /* 0x008fe40000010000 */
[----:B------:R-:W2:Y:S02]  /*5cb0*/  MUFU.EX2 R34, R34 ;  /* 0x0000002200227308 */ /* 0x000ea40000000800 */
[C---:B------:R-:W-:Y:S01]  /*5cc0*/  FADD.FTZ R13, R207.reuse, R24 ;  /* 0x00000018cf0d7221 */ /* 0x040fe20000010000 */
[----:B------:R-:W-:Y:S01]  /*5cd0*/  F2FP.BF16.F32.PACK_AB R207, R207, R54 ;  /* 0x00000036cfcf723e */ /* 0x000fe200000010ff */
[----:B------:R-:W-:-:S02]  /*5ce0*/  IMAD.MOV.U32 R54, RZ, RZ, R87 ;  /* 0x000000ffff367224 */ /* 0x000fc400078e0057 */
[----:B------:R-:W-:Y:S02]  /*5cf0*/  FADD.FTZ R24, R42, R13 ;  /* 0x0000000d2a187221 */ /* 0x000fe40000010000 */
[----:B------:R-:W3:Y:S02]  /*5d00*/  MUFU.EX2 R213, R28 ;  /* 0x0000001c00d57308 */ /* 0x000ee40000000800 */
[C---:B------:R-:W-:Y:S01]  /*5d10*/  FADD.FTZ R13, R209.reuse, R24 ;  /* 0x00000018d10d7221 */ /* 0x040fe20000010000 */
[----:B------:R-:W-:Y:S01]  /*5d20*/  F2FP.BF16.F32.PACK_AB R209, R209, R42 ;  /* 0x0000002ad1d1723e */ /* 0x000fe200000010ff */
[----:B------:R-:W-:Y:S02]  /*5d30*/  IMAD.MOV.U32 R42, RZ, RZ, R87 ;  /* 0x000000ffff2a7224 */ /* 0x000fe400078e0057 */
[----:B-1----:R-:W-:Y:S02]  /*5d40*/  FADD.FTZ R24, R46, R13 ;  /* 0x0000000d2e187221 */ /* 0x002fe40000010000 */
[----:B------:R-:W1:Y:S02]  /*5d50*/  MUFU.EX2 R38, R38 ;  /* 0x0000002600267308 */ /* 0x000e640000000800 */
[C---:B------:R-:W-:Y:S01]  /*5d60*/  FADD.FTZ R13, R211.reuse, R24 ;  /* 0x00000018d30d7221 */ /* 0x040fe20000010000 */
[----:B------:R-:W-:Y:S01]  /*5d70*/  F2FP.BF16.F32.PACK_AB R211, R211, R46 ;  /* 0x0000002ed3d3723e */ /* 0x000fe200000010ff */
[----:B------:R-:W-:-:S02]  /*5d80*/  IMAD.MOV.U32 R46, RZ, RZ, R87 ;  /* 0x000000ffff2e7224 */ /* 0x000fc400078e0057 */
[----:B--2---:R-:W-:Y:S01]  /*5d90*/  FADD.FTZ R14, R34, R13 ;  /* 0x0000000d220e7221 */ /* 0x004fe20000010000 */
[--C-:B------:R-:W-:Y:S01]  /*5da0*/  IMAD.MOV.U32 R24, RZ, RZ, R87.reuse ;  /* 0x000000ffff187224 */ /* 0x100fe200078e0057 */
[----:B------:R-:W2:Y:S02]  /*5db0*/  MUFU.EX2 R214, R214 ;  /* 0x000000d600d67308 */ /* 0x000ea40000000800 */
[C---:B---3--:R-:W-:Y:S01]  /*5dc0*/  FADD.FTZ R13, R213.reuse, R14 ;  /* 0x0000000ed50d7221 */ /* 0x048fe20000010000 */
[----:B------:R-:W-:Y:S01]  /*5dd0*/  F2FP.BF16.F32.PACK_AB R213, R213, R34 ;  /* 0x00000022d5d5723e */ /* 0x000fe200000010ff */
[----:B------:R-:W-:-:S04]  /*5de0*/  IMAD.MOV.U32 R34, RZ, RZ, R87 ;  /* 0x000000ffff227224 */ /* 0x000fc800078e0057 */
[----:B------:R-:W3:Y:S01]  /*5df0*/  MUFU.EX2 R215, R120 ;  /* 0x0000007800d77308 */ /* 0x000ee20000000800 */
[----:B-1----:R-:W-:-:S07]  /*5e00*/  FADD.FTZ R14, R38, R13 ;  /* 0x0000000d260e7221 */ /* 0x002fce0000010000 */
[----:B------:R-:W1:Y:S01]  /*5e10*/  MUFU.EX2 R59, R59 ;  /* 0x0000003b003b7308 */ /* 0x000e620000000800 */
[----:B--2---:R-:W-:-:S07]  /*5e20*/  FADD.FTZ R28, R214, R15 ;  /* 0x0000000fd61c7221 */ /* 0x004fce0000010000 */
[----:B------:R-:W2:Y:S01]  /*5e30*/  MUFU.EX2 R26, R26 ;  /* 0x0000001a001a7308 */ /* 0x000ea20000000800 */
[C---:B---3--:R-:W-:Y:S01]  /*5e40*/  FADD.FTZ R13, R215.reuse, R14 ;  /* 0x0000000ed70d7221 */ /* 0x048fe20000010000 */
[----:B------:R-:W-:Y:S01]  /*5e50*/  F2FP.BF16.F32.PACK_AB R215, R215, R38 ;  /* 0x00000026d7d7723e */ /* 0x000fe200000010ff */
[----:B------:R-:W-:-:S05]  /*5e60*/  IMAD.MOV.U32 R38, RZ, RZ, R87 ;  /* 0x000000ffff267224 */ /* 0x000fca00078e0057 */
[----:B------:R-:W3:Y:S01]  /*5e70*/  MUFU.EX2 R216, R216 ;  /* 0x000000d800d87308 */ /* 0x000ee20000000800 */
[C---:B-1----:R-:W-:Y:S01]  /*5e80*/  FADD.FTZ R15, R59.reuse, R28 ;  /* 0x0000001c3b0f7221 */ /* 0x042fe20000010000 */
[----:B------:R-:W-:Y:S01]  /*5e90*/  F2FP.BF16.F32.PACK_AB R214, R59, R214 ;  /* 0x000000d63bd6723e */ /* 0x000fe200000010ff */
[----:B------:R-:W-:-:S05]  /*5ea0*/  IMAD.MOV.U32 R59, RZ, RZ, R87 ;  /* 0x000000ffff3b7224 */ /* 0x000fca00078e0057 */
[----:B------:R-:W1:Y:S01]  /*5eb0*/  MUFU.EX2 R217, R100 ;  /* 0x0000006400d97308 */ /* 0x000e620000000800 */
[----:B--2---:R-:W-:-:S07]  /*5ec0*/  FADD.FTZ R14, R26, R13 ;  /* 0x0000000d1a0e7221 */ /* 0x004fce0000010000 */
[----:B------:R2:W4:Y:S01]  /*5ed0*/  MUFU.EX2 R61, R194 ;  /* 0x000000c2003d7308 */ /* 0x0005220000000800 */
[----:B---3--:R-:W-:-:S07]  /*5ee0*/  FADD.FTZ R28, R216, R15 ;  /* 0x0000000fd81c7221 */ /* 0x008fce0000010000 */
[----:B------:R-:W3:Y:S01]  /*5ef0*/  MUFU.EX2 R30, R30 ;  /* 0x0000001e001e7308 */ /* 0x000ee20000000800 */
[C---:B-1----:R-:W-:Y:S01]  /*5f00*/  FADD.FTZ R13, R217.reuse, R14 ;  /* 0x0000000ed90d7221 */ /* 0x042fe20000010000 */
[----:B--2---:R-:W-:Y:S01]  /*5f10*/  F2FP.BF16.F32.PACK_AB R194, R112, R45 ;  /* 0x0000002d70c2723e */ /* 0x004fe200000010ff */
[--C-:B------:R-:W-:Y:S01]  /*5f20*/  IMAD.MOV.U32 R45, RZ, RZ, R87.reuse ;  /* 0x000000ffff2d7224 */ /* 0x100fe200078e0057 */
[----:B------:R-:W-:Y:S01]  /*5f30*/  F2FP.BF16.F32.PACK_AB R217, R217, R26 ;  /* 0x0000001ad9d9723e */ /* 0x000fe200000010ff */
[----:B------:R-:W-:-:S03]  /*5f40*/  IMAD.MOV.U32 R26, RZ, RZ, R87 ;  /* 0x000000ffff1a7224 */ /* 0x000fc600078e0057 */
[----:B------:R-:W1:Y:S01]  /*5f50*/  MUFU.EX2 R218, R218 ;  /* 0x000000da00da7308 */ /* 0x000e620000000800 */
[C---:B----4-:R-:W-:Y:S01]  /*5f60*/  FADD.FTZ R15, R61.reuse, R28 ;  /* 0x0000001c3d0f7221 */ /* 0x050fe20000010000 */
[----:B------:R-:W-:Y:S01]  /*5f70*/  F2FP.BF16.F32.PACK_AB R216, R61, R216 ;  /* 0x000000d83dd8723e */ /* 0x000fe200000010ff */
[----:B------:R-:W-:-:S05]  /*5f80*/  IMAD.MOV.U32 R61, RZ, RZ, R87 ;  /* 0x000000ffff3d7224 */ /* 0x000fca00078e0057 */
[----:B------:R2:W4:Y:S01]  /*5f90*/  MUFU.EX2 R219, R60 ;  /* 0x0000003c00db7308 */ /* 0x0005220000000800 */
[----:B---3--:R-:W-:-:S07]  /*5fa0*/  FADD.FTZ R14, R30, R13 ;  /* 0x0000000d1e0e7221 */ /* 0x008fce0000010000 */
[----:B------:R-:W3:Y:S01]  /*5fb0*/  MUFU.EX2 R37, R37 ;  /* 0x0000002500257308 */ /* 0x000ee20000000800 */
[----:B-1----:R-:W-:Y:S01]  /*5fc0*/  FADD.FTZ R28, R218, R15 ;  /* 0x0000000fda1c7221 */ /* 0x002fe20000010000 */
[--C-:B--2---:R-:W-:Y:S02]  /*5fd0*/  IMAD.MOV.U32 R60, RZ, RZ, R87.reuse ;  /* 0x000000ffff3c7224 */ /* 0x104fe400078e0057 */
[C---:B----4-:R-:W-:Y:S01]  /*5fe0*/  FADD.FTZ R14, R219.reuse, R14 ;  /* 0x0000000edb0e7221 */ /* 0x050fe20000010000 */
[----:B------:R-:W-:Y:S01]  /*5ff0*/  F2FP.BF16.F32.PACK_AB R219, R219, R30 ;  /* 0x0000001edbdb723e */ /* 0x000fe200000010ff */
[--C-:B------:R-:W-:Y:S02]  /*6000*/  IMAD.MOV.U32 R30, RZ, RZ, R87.reuse ;  /* 0x000000ffff1e7224 */ /* 0x100fe400078e0057 */
[C---:B---3--:R-:W-:Y:S01]  /*6010*/  FADD.FTZ R15, R37.reuse, R28 ;  /* 0x0000001c250f7221 */ /* 0x048fe20000010000 */
[----:B------:R-:W-:Y:S01]  /*6020*/  F2FP.BF16.F32.PACK_AB R218, R37, R218 ;  /* 0x000000da25da723e */ /* 0x000fe200000010ff */
[----:B------:R-:W-:-:S02]  /*6030*/  IMAD.MOV.U32 R37, RZ, RZ, R87 ;  /* 0x000000ffff257224 */ /* 0x000fc400078e0057 */
[----:B------:R-:W-:Y:S01]  /*6040*/  IMAD.MOV.U32 R28, RZ, RZ, R87 ;  /* 0x000000ffff1c7224 */ /* 0x000fe200078e0057 */
[----:B------:R-:W-:Y:S06]  /*6050*/  @!P2 BRA `(.L_x_5531) ;  /* 0x0000004c007ca947 */ /* 0x000fec0003800000 */
[----:B------:R-:W-:Y:S01]  /*6060*/  IMAD.MOV.U32 R13, RZ, RZ, R88 ;  /* 0x000000ffff0d7224 */ /* 0x000fe200078e0058 */
[----:B------:R-:W-:Y:S01]  /*6070*/  CS2R R86, SRZ ;  /* 0x0000000000567805 */ /* 0x000fe2000001ff00 */
[----:B------:R-:W-:Y:S01]  /*6080*/  IMAD.MOV.U32 R21, RZ, RZ, R10 ;  /* 0x000000ffff157224 */ /* 0x000fe200078e000a */
        /* <DEDUP_REMOVED lines=32> */
[----:B------:R-:W-:Y:S01]  /*6290*/  UMOV UR37, UR61 ;  /* 0x0000003d00257c82 */ /* 0x000fe20008000000 */
[----:B------:R-:W-:-:S10]  /*62a0*/  UMOV UR7, UR38 ;  /* 0x0000002600077c82 */ /* 0x000fd40008000000 */
.L_x_5540:
[----:B------:R-:W-:Y:S01]  /*62b0*/  R2UR UR6, R18 ;  /* 0x00000000120672ca */ /* 0x000fe200000e0000 */
[----:B------:R-:W-:-:S04]  /*62c0*/  UIADD3 UR38, UR7, 0x1, URZ ;  /* 0x0000000107267890 */ /* 0x000fc8000fffe03f */
[----:B------:R-:W-:-:S04]  /*62d0*/  UISETP.NE.AND UP0, UPT, UR38, 0x2, UPT ;  /* 0x000000022600788c */ /* 0x000fc8000bf05270 */
[----:B------:R-:W-:Y:S02]  /*62e0*/  USEL UR61, URZ, 0x1, UP0 ;  /* 0x000000013f3d7887 */ /* 0x000fe40008000000 */
[----:B------:R-:W-:Y:S02]  /*62f0*/  USEL UR38, UR38, URZ, UP0 ;  /* 0x0000003f26267287 */ /* 0x000fe40008000000 */
[----:B------:R-:W-:Y:S01]  /*6300*/  ISETP.NE.AND P3, PT, RZ, UR6, PT ;  /* 0x00000006ff007c0c */ /* 0x000fe2000bf65270 */
[----:B------:R-:W-:-:S12]  /*6310*/  ULOP3.LUT UR61, UR37, UR61, URZ, 0x3c, !UPT ;  /* 0x0000003d253d7292 */ /* 0x000fd8000f8e3c3f */
[----:B------:R-:W-:Y:S05]  /*6320*/  @P3 BRA `(.L_x_5532) ;  /* 0x00000000002c3947 */ /* 0x000fea0003800000 */
[----:B------:R-:W-:Y:S05]  /*6330*/  @!P0 BRA `(.L_x_5533) ;  /* 0x0000000000048947 */ /* 0x000fea0003800000 */
[----:B------:R-:W-:Y:S01]  /*6340*/  BPT.TRAP 0x1 ;  /* 0x000000040000795c */ /* 0x000fe20000300000 */
.L_x_5533:
[----:B------:R-:W-:Y:S01]  /*6350*/  ULEA UR6, UR38, UR39, 0x3 ;  /* 0x0000002726067291 */ /* 0x000fe2000f8e183f */
[----:B------:R-:W-:-:S05]  /*6360*/  IMAD.U32 R10, RZ, RZ, UR61 ;  /* 0x0000003dff0a7e24 */ /* 0x000fca000f8e00ff */
[----:B------:R-:W-:-:S04]  /*6370*/  SHF.L.U32 R10, R10, 0x1f, RZ ;  /* 0x0000001f0a0a7819 */ /* 0x000fc800000006ff */
[----:B------:R1:W2:Y:S01]  /*6380*/  SYNCS.PHASECHK.TRANS64.TRYWAIT P2, [UR6+0x34830], R10 ;  /* 0x0348300aff0075a7 */ /* 0x0002a20008040146 */
[----:B------:R-:W-:Y:S05]  /*6390*/  @!P0 BRA `(.L_x_5534) ;  /* 0x0000000000048947 */ /* 0x000fea0003800000 */
[----:B------:R-:W-:Y:S01]  /*63a0*/  BPT.TRAP 0x1 ;  /* 0x000000040000795c */ /* 0x000fe20000300000 */
.L_x_5534:
[----:B--2---:R-:W-:Y:S05]  /*63b0*/  @P2 BRA `(.L_x_5532) ;  /* 0x0000000000082947 */ /* 0x004fea0003800000 */
[----:B------:R-:W2:Y:S02]  /*63c0*/  SYNCS.PHASECHK.TRANS64.TRYWAIT P2, [UR6+0x34830], R10 ;  /* 0x0348300aff0075a7 */ /* 0x000ea40008040146 */
[----:B--2---:R-:W-:Y:S05]  /*63d0*/  @!P2 BRA `(.L_x_5535) ;  /* 0x000000900004a947 */ /* 0x004fea0003800000 */
.L_x_5532:
[----:B--2---:R-:W2:Y:S01]  /*63e0*/  S2R R11, SR_TID.X ;  /* 0x00000000000b7919 */ /* 0x004ea20000002100 */
[----:B------:R-:W-:Y:S01]  /*63f0*/  R2UR UR6, R0 ;  /* 0x00000000000672ca */ /* 0x000fe200000e0000 */
[----:B------:R-:W-:Y:S01]  /*6400*/  UMOV UR59, 0x40000040 ;  /* 0x40000040003b7882 */ /* 0x000fe20000000000 */
[----:B------:R-:W-:Y:S01]  /*6410*/  R2UR UR18, R8 ;  /* 0x00000000081272ca */ /* 0x000fe200000e0000 */
        /* <DEDUP_REMOVED lines=9> */
[----:B------:R-:W-:Y:S01]  /*64b0*/  R2UR UR14, R6 ;  /* 0x00000000060e72ca */ /* 0x000fe200000e0000 */
[----:B------:R-:W-:Y:S01]  /*64c0*/  UIMAD UR6, UR38, 0xb00, UR6 ;  /* 0x00000b00260678a4 */ /* 0x000fe2000f8e0206 */
[----:B------:R-:W-:Y:S01]  /*64d0*/  R2UR UR15, R7 ;  /* 0x00000000070f72ca */ /* 0x000fe200000e0000 */
[----:B------:R-:W-:Y:S01]  /*64e0*/  UMOV UR56, UR18 ;  /* 0x0000001200387c82 */ /* 0x000fe20008000000 */
[----:B------:R-:W-:Y:S01]  /*64f0*/  UMOV UR20, UR18 ;  /* 0x0000001200147c82 */ /* 0x000fe20008000000 */
[----:B------:R-:W-:Y:S01]  /*6500*/  UMOV UR57, UR19 ;  /* 0x0000001300397c82 */ /* 0x000fe20008000000 */
[----:B------:R-:W-:-:S02]  /*6510*/  UIADD3 UR22, UR6, 0x80, URZ ;  /* 0x0000008006167890 */ /* 0x000fc4000fffe03f */
[----:B------:R-:W-:Y:S01]  /*6520*/  UMOV UR58, UR6 ;  /* 0x00000006003a7c82 */ /* 0x000fe20008000000 */
[----:B------:R-:W-:Y:S01]  /*6530*/  UMOV UR21, UR19 ;  /* 0x0000001300157c82 */ /* 0x000fe20008000000 */
[----:B------:R-:W-:Y:S01]  /*6540*/  UIADD3 UR26, UR6, 0x100, URZ ;  /* 0x00000100061a7890 */ /* 0x000fe2000fffe03f */
[----:B------:R-:W-:Y:S01]  /*6550*/  UMOV UR24, UR18 ;  /* 0x0000001200187c82 */ /* 0x000fe20008000000 */
[----:B------:R-:W-:Y:S01]  /*6560*/  UMOV UR25, UR19 ;  /* 0x0000001300197c82 */ /* 0x000fe20008000000 */
[----:B------:R-:W-:Y:S01]  /*6570*/  UIADD3 UR30, UR6, 0x180, URZ ;  /* 0x00000180061e7890 */ /* 0x000fe2000fffe03f */
[----:B------:R-:W-:Y:S01]  /*6580*/  UMOV UR28, UR18 ;  /* 0x00000012001c7c82 */ /* 0x000fe20008000000 */
[----:B------:R-:W-:Y:S01]  /*6590*/  UMOV UR29, UR19 ;  /* 0x00000013001d7c82 */ /* 0x000fe20008000000 */
[----:B------:R-:W-:Y:S01]  /*65a0*/  UIADD3 UR34, UR6, 0x200, URZ ;  /* 0x0000020006227890 */ /* 0x000fe2000fffe03f */
[----:B--2---:R-:W-:Y:S01]  /*65b0*/  SHF.R.U32.HI R11, RZ, 0x7, R11 ;  /* 0x00000007ff0b7819 */ /* 0x004fe2000001160b */
[----:B------:R-:W-:Y:S01]  /*65c0*/  UMOV UR32, UR18 ;  /* 0x0000001200207c82 */ /* 0x000fe20008000000 */
[----:B------:R-:W-:Y:S01]  /*65d0*/  UMOV UR33, UR19 ;  /* 0x0000001300217c82 */ /* 0x000fe20008000000 */
[----:B------:R-:W-:-:S02]  /*65e0*/  UIADD3 UR42, UR6, 0x280, URZ ;  /* 0x00000280062a7890 */ /* 0x000fc4000fffe03f */
[----:B-1----:R-:W-:Y:S01]  /*65f0*/  VIADD R10, R11, 0x8 ;  /* 0x000000080b0a7836 */ /* 0x002fe20000000000 */
[----:B------:R-:W-:Y:S01]  /*6600*/  UMOV UR40, UR18 ;  /* 0x0000001200287c82 */ /* 0x000fe20008000000 */
[----:B------:R-:W-:Y:S01]  /*6610*/  UMOV UR41, UR19 ;  /* 0x0000001300297c82 */ /* 0x000fe20008000000 */
[----:B------:R-:W-:Y:S02]  /*6620*/  UIADD3 UR46, UR6, 0x300, URZ ;  /* 0x00000300062e7890 */ /* 0x000fe4000fffe03f */
[----:B------:R1:W-:Y:S01]  /*6630*/  BAR.SYNC.DEFER_BLOCKING R10, 0x100 ;  /* 0x0004000a0000751d */ /* 0x0003e20000010000 */
[----:B------:R-:W-:Y:S02]  /*6640*/  UIADD3 UR50, UR6, 0x380, URZ ;  /* 0x0000038006327890 */ /* 0x000fe4000fffe03f */
[----:B------:R-:W-:Y:S02]  /*6650*/  UIADD3 UR54, UR6, 0x400, URZ ;  /* 0x0000040006367890 */ /* 0x000fe4000fffe03f */
[----:B------:R-:W-:Y:S01]  /*6660*/  UIADD3 UR10, UR6, 0x500, URZ ;  /* 0x00000500060a7890 */ /* 0x000fe2000fffe03f */
[----:B------:R-:W-:Y:S01]  /*6670*/  UMOV UR44, UR18 ;  /* 0x00000012002c7c82 */ /* 0x000fe20008000000 */
[----:B------:R-:W-:Y:S01]  /*6680*/  UMOV UR45, UR19 ;  /* 0x00000013002d7c82 */ /* 0x000fe20008000000 */
[----:B------:R-:W-:Y:S01]  /*6690*/  UMOV UR48, UR18 ;  /* 0x0000001200307c82 */ /* 0x000fe20008000000 */
[----:B------:R-:W-:Y:S01]  /*66a0*/  UMOV UR49, UR19 ;  /* 0x0000001300317c82 */ /* 0x000fe20008000000 */
[----:B------:R-:W-:Y:S01]  /*66b0*/  UMOV UR52, UR18 ;  /* 0x0000001200347c82 */ /* 0x000fe20008000000 */
[----:B------:R-:W-:Y:S01]  /*66c0*/  UMOV UR53, UR19 ;  /* 0x0000001300357c82 */ /* 0x000fe20008000000 */
[----:B------:R-:W-:Y:S01]  /*66d0*/  UMOV UR11, 0x40000040 ;  /* 0x40000040000b7882 */ /* 0x000fe20000000000 */
        /* <DEDUP_REMOVED lines=572> */
[----:B-1----:R-:W-:Y:S05]  /*8aa0*/  @P3 BRA `(.L_x_5536) ;  /* 0x00000000002c3947 */ /* 0x002fea0003800000 */
[----:B------:R-:W-:Y:S05]  /*8ab0*/  @!P0 BRA `(.L_x_5537) ;  /* 0x0000000000048947 */ /* 0x000fea0003800000 */
[----:B------:R-:W-:Y:S01]  /*8ac0*/  BPT.TRAP 0x1 ;  /* 0x000000040000795c */ /* 0x000fe20000300000 */
.L_x_5537:
[----:B------:R-:W-:Y:S01]  /*8ad0*/  ULEA UR6, UR7, UR39, 0x3 ;  /* 0x0000002707067291 */ /* 0x000fe2000f8e183f */
[----:B------:R-:W-:-:S05]  /*8ae0*/  IMAD.U32 R10, RZ, RZ, UR37 ;  /* 0x00000025ff0a7e24 */ /* 0x000fca000f8e00ff */
[----:B------:R-:W-:-:S04]  /*8af0*/  SHF.L.U32 R10, R10, 0x1f, RZ ;  /* 0x0000001f0a0a7819 */ /* 0x000fc800000006ff */
[----:B------:R1:W2:Y:S01]  /*8b00*/  SYNCS.PHASECHK.TRANS64.TRYWAIT P2, [UR6+0x34850], R10 ;  /* 0x0348500aff0075a7 */ /* 0x0002a20008040146 */
[----:B------:R-:W-:Y:S05]  /*8b10*/  @!P0 BRA `(.L_x_5538) ;  /* 0x0000000000048947 */ /* 0x000fea0003800000 */
[----:B------:R-:W-:Y:S01]  /*8b20*/  BPT.TRAP 0x1 ;  /* 0x000000040000795c */ /* 0x000fe20000300000 */
.L_x_5538:
[----:B--2---:R-:W-:Y:S05]  /*8b30*/  @P2 BRA `(.L_x_5536) ;  /* 0x0000000000082947 */ /* 0x004fea0003800000 */
[----:B------:R-:W2:Y:S02]  /*8b40*/  SYNCS.PHASECHK.TRANS64.TRYWAIT P2, [UR6+0x34850], R10 ;  /* 0x0348500aff0075a7 */ /* 0x000ea40008040146 */
[----:B--2---:R-:W-:Y:S05]  /*8b50*/  @!P2 BRA `(.L_x_5539) ;  /* 0x00000068003ca947 */ /* 0x004fea0003800000 */
.L_x_5536:
[----:B------:R-:W-:Y:S01]  /*8b60*/  UIADD3 UR6, UR39, 0x400, URZ ;  /* 0x0000040027067890 */ /* 0x000fe2000fffe03f */
[----:B------:R-:W-:Y:S01]  /*8b70*/  WARPGROUP.ARRIVE ;  /* 0x00000000000079c5 */ /* 0x000fe20000000000 */
[----:B------:R-:W-:Y:S01]  /*8b80*/  UMOV UR11, 0x40000040 ;  /* 0x40000040000b7882 */ /* 0x000fe20000000000 */
[----:B-12---:R-:W-:Y:S01]  /*8b90*/  FMNMX.FTZ R10, R168, R21, !PT ;  /* 0x00000015a80a7209 */ /* 0x006fe20007810000 */
[----:B------:R-:W-:-:S03]  /*8ba0*/  USHF.R.U32.HI UR6, URZ, 0x4, UR6 ;  /* 0x000000043f067899 */ /* 0x000fc60008011606 */
[----:B------:R-:W1:Y:S01]  /*8bb0*/  S2R R227, SR_TID.X ;  /* 0x0000000000e37919 */ /* 0x000e620000002100 */
[----:B------:R-:W-:Y:S01]  /*8bc0*/  ISETP.LT.AND P2, PT, RZ, UR60, PT ;  /* 0x0000003cff007c0c */ /* 0x000fe2000bf41270 */
[----:B------:R-:W-:Y:S01]  /*8bd0*/  UMOV UR37, UR61 ;  /* 0x0000003d00257c82 */ /* 0x000fe20008000000 */
[----:B------:R-:W-:Y:S01]  /*8be0*/  ULOP3.LUT UR6, UR6, 0x3fff, URZ, 0xc0, !UPT ;  /* 0x00003fff06067892 */ /* 0x000fe2000f8ec03f */
[----:B------:R-:W-:-:S03]  /*8bf0*/  FMNMX.FTZ R11, R169, R10, !PT ;  /* 0x0000000aa90b7209 */ /* 0x000fc60007810000 */
[----:B------:R-:W-:Y:S01]  /*8c00*/  ULOP3.LUT UR6, UR6, 0x5800000, URZ, 0xfc, !UPT ;  /* 0x0580000006067892 */ /* 0x000fe2000f8efc3f */
[----:B------:R-:W-:-:S03]  /*8c10*/  FMNMX.FTZ R10, R172, R11, !PT ;  /* 0x0000000bac0a7209 */ /* 0x000fc60007810000 */
[----:B------:R-:W-:Y:S01]  /*8c20*/  UIMAD UR6, UR7, 0xb00, UR6 ;  /* 0x00000b00070678a4 */ /* 0x000fe2000f8e0206 */
[----:B------:R-:W-:-:S04]  /*8c30*/  FMNMX.FTZ R11, R173, R10, !PT ;  /* 0x0000000aad0b7209 */ /* 0x000fc80007810000 */
[----:B------:R-:W-:Y:S02]  /*8c40*/  FMNMX.FTZ R10, R160, R11, !PT ;  /* 0x0000000ba00a7209 */ /* 0x000fe40007810000 */
[----:B------:R-:W-:Y:S02]  /*8c50*/  UMOV UR10, UR6 ;  /* 0x00000006000a7c82 */ /* 0x000fe40008000000 */
[----:B------:R-:W-:Y:S01]  /*8c60*/  HGMMA.64x128x16.F32.BF16 R24, R176, gdesc[UR8].tnspB, R24, gsb0 ;  /* 0x41e00008b0187df0 */ /* 0x000fe20008001818 */
[----:B------:R-:W-:Y:S01]  /*8c70*/  UIADD3 UR10, UR6, 0x80, URZ ;  /* 0x00000080060a7890 */ /* 0x000fe2000fffe03f */
[----:B------:R-:W-:Y:S01]  /*8c80*/  FMNMX.FTZ R11, R161, R10, !PT ;  /* 0x0000000aa10b7209 */ /* 0x000fe20007810000 */
[----:B------:R-:W-:-:S03]  /*8c90*/  UMOV UR11, 0x40000040 ;  /* 0x40000040000b7882 */ /* 0x000fc60000000000 */
[----:B------:R-:W-:-:S04]  /*8ca0*/  FMNMX.FTZ R10, R164, R11, !PT ;  /* 0x0000000ba40a7209 */ /* 0x000fc80007810000 */
[----:B------:R-:W-:Y:S02]  /*8cb0*/  FMNMX.FTZ R11, R165, R10, !PT ;  /* 0x0000000aa50b7209 */ /* 0x000fe40007810000 */
[----:B-1----:R-:W-:Y:S02]  /*8cc0*/  SHF.R.U32.HI R227, RZ, 0x7, R227 ;  /* 0x00000007ffe37819 */ /* 0x002fe400000116e3 */
        /* <DEDUP_REMOVED lines=36> */
[----:B------:R-:W-:Y:S01]  /*8f10*/  HGMMA.64x128x16.F32.BF16 R24, R180, gdesc[UR8].tnspB, R24, gsb0 ;  /* 0x41e00008b4187df0 */ /* 0x000fe20008001818 */
[----:B------:R-:W-:Y:S01]  /*8f20*/  UIADD3 UR10, UR6, 0x100, URZ ;  /* 0x00000100060a7890 */ /* 0x000fe2000fffe03f */
[----:B------:R-:W-:Y:S01]  /*8f30*/  UMOV UR11, 0x40000040 ;  /* 0x40000040000b7882 */ /* 0x000fe20000000000 */
[----:B------:R-:W-:-:S04]  /*8f40*/  FMNMX.FTZ R10, R92, R11, !PT ;  /* 0x0000000b5c0a7209 */ /* 0x000fc80007810000 */
[----:B------:R-:W-:-:S05]  /*8f50*/  FMNMX.FTZ R176, R93, R10, !PT ;  /* 0x0000000a5db07209 */ /* 0x000fca0007810000 */
[----:B------:R-:W1:Y:S02]  /*8f60*/  SHFL.BFLY PT, R11, R176, 0x2, 0x1f ;  /* 0x0c401f00b00b7f89 */ /* 0x000e6400000e0000 */
[----:B-1----:R-:W-:Y:S02]  /*8f70*/  FMNMX.FTZ R177, R176, R11, !PT ;  /* 0x0000000bb0b17209 */ /* 0x002fe40007810000 */
[----:B------:R-:W1:Y:S03]  /*8f80*/  LDC R11, c[0x0][0x988] ;  /* 0x00026200ff0b7b82 */ /* 0x000e660000000800 */
[----:B------:R-:W2:Y:S02]  /*8f90*/  SHFL.BFLY PT, R10, R177, 0x1, 0x1f ;  /* 0x0c201f00b10a7f89 */ /* 0x000ea400000e0000 */
[----:B--2---:R-:W-:-:S05]  /*8fa0*/  FMNMX.FTZ R10, R177, R10, !PT ;  /* 0x0000000ab10a7209 */ /* 0x004fca0007810000 */
[C---:B-1----:R-:W-:Y:S01]  /*8fb0*/  FMUL.FTZ R20, R10.reuse, R11 ;  /* 0x0000000b0a147220 */ /* 0x042fe20000410000 */
[----:B------:R-:W-:-:S03]  /*8fc0*/  FADD.FTZ R12, -R10, R21 ;  /* 0x000000150a0c7221 */ /* 0x000fc60000010100 */
        /* <DEDUP_REMOVED lines=25> */
[----:B------:R-:W1:Y:S08]  /*9160*/  MUFU.EX2 R12, R12 ;  /* 0x0000000c000c7308 */ /* 0x000e700000000800 */
[----:B------:R-:W2:Y:S08]  /*9170*/  MUFU.EX2 R176, R176 ;  /* 0x000000b000b07308 */ /* 0x000eb00000000800 */
[----:B------:R-:W3:Y:S01]  /*9180*/  MUFU.EX2 R178, R178 ;  /* 0x000000b200b27308 */ /* 0x000ee20000000800 */
[----:B-1----:R-:W-:-:S07]  /*9190*/  FFMA.FTZ R15, R12, R15, R21 ;  /* 0x0000000f0c0f7223 */ /* 0x002fce0000010015 */
[----:B------:R-:W-:Y:S01]  /*91a0*/  MUFU.EX2 R169, R169 ;  /* 0x000000a900a97308 */ /* 0x000fe20000000800 */
[C---:B--2---:R-:W-:Y:S01]  /*91b0*/  FADD.FTZ R15, R176.reuse, R15 ;  /* 0x0000000fb00f7221 */ /* 0x044fe20000010000 */
[----:B------:R-:W-:-:S06]  /*91c0*/  F2FP.BF16.F32.PACK_AB R176, R176, R21 ;  /* 0x00000015b0b0723e */ /* 0x000fcc00000010ff */
[----:B------:R-:W-:Y:S01]  /*91d0*/  MUFU.EX2 R173, R173 ;  /* 0x000000ad00ad7308 */ /* 0x000fe20000000800 */
[----:B------:R-:W-:Y:S02]  /*91e0*/  WARPGROUP.DEPBAR.LE gsb0, 0x0 ;  /* 0x00008000000079c5 */ /* 0x000fe40000010000 */
[----:B------:R-:W-:Y:S01]  /*91f0*/  WARPGROUP.ARRIVE ;  /* 0x00000000000079c5 */ /* 0x000fe20000000000 */
[-CC-:B------:R-:W-:Y:S01]  /*9200*/  FFMA.FTZ R180, R160, R11.reuse, -R20.reuse ;  /* 0x0000000ba0b47223 */ /* 0x180fe20000010814 */
[----:B------:R-:W-:-:S03]  /*9210*/  FFMA.FTZ R182, R164, R11, -R20 ;  /* 0x0000000ba4b67223 */ /* 0x000fc60000010814 */
[----:B------:R-:W-:Y:S01]  /*9220*/  MUFU.EX2 R161, R161 ;  /* 0x000000a100a17308 */ /* 0x000fe20000000800 */
[----:B------:R-:W-:Y:S01]  /*9230*/  HGMMA.64x128x16.F32.BF16 R24, R184, gdesc[UR8].tnspB, R24, gsb0 ;  /* 0x41e00008b8187df0 */ /* 0x000fe20008001818 */
[----:B------:R-:W-:Y:S01]  /*9240*/  UIADD3 UR10, UR6, 0x180, URZ ;  /* 0x00000180060a7890 */ /* 0x000fe2000fffe03f */
[----:B------:R-:W-:-:S05]  /*9250*/  UMOV UR11, 0x40000040 ;  /* 0x40000040000b7882 */ /* 0x000fca0000000000 */
        /* <DEDUP_REMOVED lines=20> */
[--C-:B------:R-:W-:Y:S01]  /*93a0*/  FFMA.FTZ R184, R152, R11, -R20.reuse ;  /* 0x0000000b98b87223 */ /* 0x100fe20000010814 */
[----:B------:R-:W-:Y:S01]  /*93b0*/  FMNMX.FTZ R152, R170, R13, !PT ;  /* 0x0000000daa987209 */ /* 0x000fe20007810000 */
[----:B------:R-:W-:Y:S02]  /*93c0*/  FFMA.FTZ R186, R156, R11, -R20 ;  /* 0x0000000b9cba7223 */ /* 0x000fe40000010814 */
[----:B------:R-:W-:Y:S01]  /*93d0*/  MUFU.EX2 R92, R92 ;  /* 0x0000005c005c7308 */ /* 0x000fe20000000800 */
[----:B------:R-:W-:Y:S01]  /*93e0*/  HGMMA.64x128x16.F32.BF16 R24, R188, gdesc[UR8].tnspB, R24, gsb0 ;  /* 0x41e00008bc187df0 */ /* 0x000fe20008001818 */
[----:B------:R-:W-:Y:S01]  /*93f0*/  UIADD3 UR10, UR6, 0x200, URZ ;  /* 0x00000200060a7890 */ /* 0x000fe2000fffe03f */
[----:B------:R-:W-:Y:S01]  /*9400*/  FMNMX.FTZ R153, R171, R152, !PT ;  /* 0x00000098ab997209 */ /* 0x000fe20007810000 */
[----:B------:R-:W-:-:S03]  /*9410*/  UMOV UR11, 0x40000040 ;  /* 0x40000040000b7882 */ /* 0x000fc60000000000 */
[----:B------:R-:W-:Y:S01]  /*9420*/  FMNMX.FTZ R152, R174, R153, !PT ;  /* 0x00000099ae987209 */ /* 0x000fe20007810000 */
[----:B------:R-:W-:Y:S01]  /*9430*/  FFMA.FTZ R153, R157, R11, -R20 ;  /* 0x0000000b9d997223 */ /* 0x000fe20000010814 */
[----:B------:R-:W-:Y:S02]  /*9440*/  MUFU.EX2 R184, R184 ;  /* 0x000000b800b87308 */ /* 0x000fe40000000800 */
[----:B------:R-:W-:-:S04]  /*9450*/  FMNMX.FTZ R157, R175, R152, !PT ;  /* 0x00000098af9d7209 */ /* 0x000fc80007810000 */
[----:B------:R-:W-:Y:S02]  /*9460*/  FMNMX.FTZ R152, R162, R157, !PT ;  /* 0x0000009da2987209 */ /* 0x000fe40007810000 */
[----:B------:R-:W-:Y:S02]  /*9470*/  MUFU.EX2 R186, R186 ;  /* 0x000000ba00ba7308 */ /* 0x000fe40000000800 */
[----:B------:R-:W-:-:S06]  /*9480*/  FMNMX.FTZ R157, R163, R152, !PT ;  /* 0x00000098a39d7209 */ /* 0x000fcc0007810000 */
[----:B------:R-:W-:Y:S01]  /*9490*/  MUFU.EX2 R153, R153 ;  /* 0x0000009900997308 */ /* 0x000fe20000000800 */
[----:B------:R-:W-:Y:S02]  /*94a0*/  WARPGROUP.DEPBAR.LE gsb0, 0x0 ;  /* 0x00008000000079c5 */ /* 0x000fe40000010000 */
[----:B------:R-:W-:Y:S01]  /*94b0*/  WARPGROUP.ARRIVE ;  /* 0x00000000000079c5 */ /* 0x000fe20000000000 */
[--C-:B------:R-:W-:Y:S01]  /*94c0*/  FFMA.FTZ R188, R144, R11, -R20.reuse ;  /* 0x0000000b90bc7223 */ /* 0x100fe20000010814 */
[----:B------:R-:W-:Y:S01]  /*94d0*/  FMNMX.FTZ R144, R166, R157, !PT ;  /* 0x0000009da6907209 */ /* 0x000fe20007810000 */
[----:B------:R-:W-:-:S03]  /*94e0*/  FFMA.FTZ R190, R148, R11, -R20 ;  /* 0x0000000b94be7223 */ /* 0x000fc60000010814 */
[----:B------:R-:W-:Y:S01]  /*94f0*/  HGMMA.64x128x16.F32.BF16 R24, R192, gdesc[UR8].tnspB, R24, gsb0 ;  /* 0x41e00008c0187df0 */ /* 0x000fe20008001818 */
[----:B------:R-:W-:Y:S01]  /*9500*/  UIADD3 UR10, UR6, 0x280, URZ ;  /* 0x00000280060a7890 */ /* 0x000fe2000fffe03f */
[----:B------:R-:W-:Y:S01]  /*9510*/  FMNMX.FTZ R157, R167, R144, !PT ;  /* 0x00000090a79d7209 */ /* 0x000fe20007810000 */
[----:B------:R-:W-:Y:S01]  /*9520*/  UMOV UR11, 0x40000040 ;  /* 0x40000040000b7882 */ /* 0x000fe20000000000 */
[----:B------:R-:W-:Y:S02]  /*9530*/  MUFU.EX2 R188, R188 ;  /* 0x000000bc00bc7308 */ /* 0x000fe40000000800 */
[----:B------:R-:W-:-:S04]  /*9540*/  FMNMX.FTZ R144, R154, R157, !PT ;  /* 0x0000009d9a907209 */ /* 0x000fc80007810000 */
[----:B------:R-:W-:Y:S02]  /*9550*/  FMNMX.FTZ R157, R155, R144, !PT ;  /* 0x000000909b9d7209 */ /* 0x000fe40007810000 */
[----:B------:R-:W-:Y:S02]  /*9560*/  MUFU.EX2 R190, R190 ;  /* 0x000000be00be7308 */ /* 0x000fe40000000800 */
[----:B------:R-:W-:-:S04]  /*9570*/  FMNMX.FTZ R144, R158, R157, !PT ;  /* 0x0000009d9e907209 */ /* 0x000fc80007810000 */
[----:B------:R-:W-:-:S04]  /*9580*/  FMNMX.FTZ R157, R159, R144, !PT ;  /* 0x000000909f9d7209 */ /* 0x000fc80007810000 */
[----:B------:R-:W-:-:S04]  /*9590*/  FMNMX.FTZ R144, R146, R157, !PT ;  /* 0x0000009d92907209 */ /* 0x000fc80007810000 */
[----:B------:R-:W-:Y:S01]  /*95a0*/  FMNMX.FTZ R157, R147, R144, !PT ;  /* 0x00000090939d7209 */ /* 0x000fe20007810000 */
        /* <DEDUP_REMOVED lines=21> */
[-CC-:B------:R-:W-:Y:S01]  /*9700*/  FFMA.FTZ R157, R129, R11.reuse, -R20.reuse ;  /* 0x0000000b819d7223 */ /* 0x180fe20000010814 */
[----:B------:R-:W-:Y:S02]  /*9710*/  FFMA.FTZ R198, R132, R11, -R20 ;  /* 0x0000000b84c67223 */ /* 0x000fe40000010814 */
        /* <DEDUP_REMOVED lines=8> */
[----:B------:R-:W-:Y:S01]  /*97a0*/  FMNMX.FTZ R128, R126, R129, !PT ;  /* 0x000000817e807209 */ /* 0x000fe20007810000 */
[----:B------:R-:W-:-:S03]  /*97b0*/  FFMA.FTZ R129, R133, R11, -R20 ;  /* 0x0000000b85817223 */ /* 0x000fc60000010814 */
[----:B------:R-:W-:Y:S02]  /*97c0*/  FMNMX.FTZ R133, R127, R128, !PT ;  /* 0x000000807f857209 */ /* 0x000fe40007810000 */
[----:B------:R-:W-:Y:S02]  /*97d0*/  MUFU.EX2 R198, R198 ;  /* 0x000000c600c67308 */ /* 0x000fe40000000800 */
[----:B------:R-:W-:-:S04]  /*97e0*/  FMNMX.FTZ R128, R114, R133, !PT ;  /* 0x0000008572807209 */ /* 0x000fc80007810000 */
[----:B------:R-:W-:Y:S02]  /*97f0*/  FMNMX.FTZ R133, R115, R128, !PT ;  /* 0x0000008073857209 */ /* 0x000fe40007810000 */
        /* <DEDUP_REMOVED lines=24> */
[----:B------:R-:W-:Y:S01]  /*9980*/  FMNMX.FTZ R133, R103, R112, !PT ;  /* 0x0000007067857209 */ /* 0x000fe20007810000 */
[----:B------:R-:W-:Y:S01]  /*9990*/  UIADD3 UR10, UR6, 0x480, URZ ;  /* 0x00000480060a7890 */ /* 0x000fe2000fffe03f */
[----:B------:R-:W-:Y:S01]  /*99a0*/  MUFU.EX2 R204, R204 ;  /* 0x000000cc00cc7308 */ /* 0x000fe20000000800 */
[----:B------:R-:W-:Y:S01]  /*99b0*/  UMOV UR11, 0x40000040 ;  /* 0x40000040000b7882 */ /* 0x000fe20000000000 */
[----:B------:R-:W-:-:S04]  /*99c0*/  FMNMX.FTZ R112, R90, R133, !PT ;  /* 0x000000855a707209 */ /* 0x000fc80007810000 */
[----:B------:R-:W-:Y:S02]  /*99d0*/  FMNMX.FTZ R133, R91, R112, !PT ;  /* 0x000000705b857209 */ /* 0x000fe40007810000 */
[----:B------:R-:W-:Y:S02]  /*99e0*/  MUFU.EX2 R206, R206 ;  /* 0x000000ce00ce7308 */ /* 0x000fe40000000800 */
[----:B------:R-:W-:-:S04]  /*99f0*/  FMNMX.FTZ R112, R94, R133, !PT ;  /* 0x000000855e707209 */ /* 0x000fc80007810000 */
[----:B------:R-:W-:-:S05]  /*9a00*/  FMNMX.FTZ R112, R95, R112, !PT ;  /* 0x000000705f707209 */ /* 0x000fca0007810000 */
[----:B------:R-:W1:Y:S02]  /*9a10*/  SHFL.BFLY PT, R133, R112, 0x2, 0x1f ;  /* 0x0c401f0070857f89 */ /* 0x000e6400000e0000 */
[----:B-1----:R-:W-:Y:S01]  /*9a20*/  FMNMX.FTZ R133, R112, R133, !PT ;  /* 0x0000008570857209 */ /* 0x002fe20007810000 */
[-CC-:B------:R-:W-:Y:S01]  /*9a30*/  FFMA.FTZ R112, R93, R11.reuse, -R20.reuse ;  /* 0x0000000b5d707223 */ /* 0x180fe20000010814 */
[----:B------:R-:W-:Y:S02]  /*9a40*/  WARPGROUP.DEPBAR.LE gsb0, 0x0 ;  /* 0x00008000000079c5 */ /* 0x000fe40000010000 */
[----:B------:R-:W-:Y:S01]  /*9a50*/  WARPGROUP.ARRIVE ;  /* 0x00000000000079c5 */ /* 0x000fe20000000000 */
[-CC-:B------:R-:W-:Y:S01]  /*9a60*/  FFMA.FTZ R210, R108, R11.reuse, -R20.reuse ;  /* 0x0000000b6cd27223 */ /* 0x180fe20000010814 */
[-CC-:B------:R-:W-:Y:S01]  /*9a70*/  FFMA.FTZ R208, R104, R11.reuse, -R20.reuse ;  /* 0x0000000b68d07223 */ /* 0x180fe20000010814 */
[----:B------:R-:W1:Y:S01]  /*9a80*/  SHFL.BFLY PT, R108, R133, 0x1, 0x1f ;  /* 0x0c201f00856c7f89 */ /* 0x000e6200000e0000 */
[----:B------:R-:W-:-:S02]  /*9a90*/  FFMA.FTZ R104, R88, R11, -R20 ;  /* 0x0000000b58687223 */ /* 0x000fc40000010814 */
[----:B------:R-:W-:Y:S01]  /*9aa0*/  HGMMA.64x128x16.F32.BF16 R24, R212, gdesc[UR8].tnspB, R24, gsb0 ;  /* 0x41e00008d4187df0 */ /* 0x000fe20008001818 */
[----:B------:R-:W-:Y:S01]  /*9ab0*/  UIADD3 UR10, UR6, 0x500, URZ ;  /* 0x00000500060a7890 */ /* 0x000fe2000fffe03f */
[----:B------:R-:W-:Y:S01]  /*9ac0*/  MUFU.EX2 R208, R208 ;  /* 0x000000d000d07308 */ /* 0x000fe20000000800 */
[----:B------:R-:W-:Y:S01]  /*9ad0*/  UMOV UR11, 0x40000040 ;  /* 0x40000040000b7882 */ /* 0x000fe20000000000 */
[----:B------:R-:W-:-:S06]  /*9ae0*/  UIADD3 UR6, UR60, -0x1, URZ ;  /* 0xffffffff3c067890 */ /* 0x000fcc000fffe03f */
[----:B------:R-:W-:Y:S01]  /*9af0*/  MUFU.EX2 R210, R210 ;  /* 0x000000d200d27308 */ /* 0x000fe20000000800 */
[----:B------:R-:W-:-:S07]  /*9b00*/  UMOV UR60, UR6 ;  /* 0x00000006003c7c82 */ /* 0x000fce0008000000 */
[----:B------:R-:W-:Y:S01]  /*9b10*/  MUFU.EX2 R104, R104 ;  /* 0x0000006800687308 */ /* 0x000fe20000000800 */
[----:B-1----:R-:W-:Y:S01]  /*9b20*/  FMNMX.FTZ R88, R133, R108, !PT ;  /* 0x0000006c85587209 */ /* 0x002fe20007810000 */
[----:B------:R-:W-:-:S04]  /*9b30*/  IMAD.U32 R133, RZ, RZ, UR38 ;  /* 0x00000026ff857e24 */ /* 0x000fc8000f8e00ff */
[C---:B------:R-:W-:Y:S01]  /*9b40*/  FADD.FTZ R20, -R88.reuse, R13 ;  /* 0x0000000d58147221 */ /* 0x040fe20000010100 */
[-C--:B------:R-:W-:Y:S01]  /*9b50*/  FMUL.FTZ R108, R88, R11.reuse ;  /* 0x0000000b586c7220 */ /* 0x080fe20000410000 */
[----:B------:R1:W-:Y:S01]  /*9b60*/  MUFU.EX2 R13, R112 ;  /* 0x00000070000d7308 */ /* 0x0003e20000000800 */
[----:B------:R-:W-:Y:S01]  /*9b70*/  @!P1 LEA R133, R133, UR39, 0x3 ;  /* 0x0000002785859c11 */ /* 0x000fe2000f8e18ff */
[-C--:B------:R-:W-:Y:S01]  /*9b80*/  FMUL.FTZ R93, R20, R11.reuse ;  /* 0x0000000b145d7220 */ /* 0x080fe20000410000 */
[-CC-:B------:R-:W-:Y:S01]  /*9b90*/  FFMA.FTZ R20, R170, R11.reuse, -R108.reuse ;  /* 0x0000000baa147223 */ /* 0x180fe2000001086c */
[-CC-:B------:R-:W-:Y:S01]  /*9ba0*/  FFMA.FTZ R177, R171, R11.reuse, -R108.reuse ;  /* 0x0000000babb17223 */ /* 0x180fe2000001086c */
[-CC-:B------:R-:W-:Y:S01]  /*9bb0*/  FFMA.FTZ R179, R174, R11.reuse, -R108.reuse ;  /* 0x0000000baeb37223 */ /* 0x180fe2000001086c */
[-CC-:B------:R-:W-:Y:S01]  /*9bc0*/  FFMA.FTZ R181, R162, R11.reuse, -R108.reuse ;  /* 0x0000000ba2b57223 */ /* 0x180fe2000001086c */
[-CC-:B------:R-:W-:Y:S01]  /*9bd0*/  FFMA.FTZ R116, R163, R11.reuse, -R108.reuse ;  /* 0x0000000ba3747223 */ /* 0x180fe2000001086c */
[----:B------:R-:W-:Y:S01]  /*9be0*/  MUFU.EX2 R93, R93 ;  /* 0x0000005d005d7308 */ /* 0x000fe20000000800 */
[-CC-:B-1----:R-:W-:Y:S01]  /*9bf0*/  FFMA.FTZ R112, R175, R11.reuse, -R108.reuse ;  /* 0x0000000baf707223 */ /* 0x182fe2000001086c */
[-CC-:B------:R-:W-:Y:S01]  /*9c00*/  FFMA.FTZ R183, R166, R11.reuse, -R108.reuse ;  /* 0x0000000ba6b77223 */ /* 0x180fe2000001086c */
[-CC-:B------:R-:W-:Y:S01]  /*9c10*/  FFMA.FTZ R201, R122, R11.reuse, -R108.reuse ;  /* 0x0000000b7ac97223 */ /* 0x180fe2000001086c */
[-CC-:B------:R-:W-:Y:S01]  /*9c20*/  FFMA.FTZ R120, R167, R11.reuse, -R108.reuse ;  /* 0x0000000ba7787223 */ /* 0x180fe2000001086c */
[-CC-:B------:R-:W-:Y:S01]  /*9c30*/  FFMA.FTZ R195, R142, R11.reuse, -R108.reuse ;  /* 0x0000000b8ec37223 */ /* 0x180fe2000001086c */
[----:B---3--:R-:W-:Y:S01]  /*9c40*/  FADD.FTZ R142, R178, R15 ;  /* 0x0000000fb28e7221 */ /* 0x008fe20000010000 */
        /* <DEDUP_REMOVED lines=16> */
[-C--:B------:R-:W-:Y:S01]  /*9d50*/  FFMA.FTZ R138, R139, R11.reuse, -R108 ;  /* 0x0000000b8b8a7223 */ /* 0x080fe2000001086c */
[----:B------:R-:W3:Y:S01]  /*9d60*/  MUFU.EX2 R179, R179 ;  /* 0x000000b300b37308 */ /* 0x000ee20000000800 */
[----:B-1----:R-:W-:Y:S01]  /*9d70*/  FFMA.FTZ R14, R93, R14, R20 ;  /* 0x0000000e5d0e7223 */ /* 0x002fe20000010014 */
[-CC-:B------:R-:W-:Y:S01]  /*9d80*/  FFMA.FTZ R115, R115, R11.reuse, -R108.reuse ;  /* 0x0000000b73737223 */ /* 0x180fe2000001086c */
[-CC-:B------:R-:W-:Y:S01]  /*9d90*/  FFMA.FTZ R140, R143, R11.reuse, -R108.reuse ;  /* 0x0000000b8f8c7223 */ /* 0x180fe2000001086c */
[-CC-:B------:R-:W-:Y:S01]  /*9da0*/  FFMA.FTZ R197, R130, R11.reuse, -R108.reuse ;  /* 0x0000000b82c57223 */ /* 0x180fe2000001086c */
[-CC-:B------:R-:W-:Y:S01]  /*9db0*/  FFMA.FTZ R130, R131, R11.reuse, -R108.reuse ;  /* 0x0000000b83827223 */ /* 0x180fe2000001086c */
[-CC-:B------:R-:W-:Y:S01]  /*9dc0*/  FFMA.FTZ R199, R134, R11.reuse, -R108.reuse ;  /* 0x0000000b86c77223 */ /* 0x180fe2000001086c */
[-C--:B------:R-:W-:Y:S01]  /*9dd0*/  FFMA.FTZ R134, R135, R11.reuse, -R108 ;  /* 0x0000000b87867223 */ /* 0x080fe2000001086c */
[----:B------:R-:W1:Y:S01]  /*9de0*/  MUFU.EX2 R112, R112 ;  /* 0x0000007000707308 */ /* 0x000e620000000800 */
[----:B--2---:R-:W-:Y:S01]  /*9df0*/  FADD.FTZ R122, R177, R14 ;  /* 0x0000000eb17a7221 */ /* 0x004fe20000010000 */
[-C--:B------:R-:W-:Y:S01]  /*9e00*/  FFMA.FTZ R14, R123, R11.reuse, -R108 ;  /* 0x0000000b7b0e7223 */ /* 0x080fe2000001086c */
[----:B------:R-:W-:Y:S01]  /*9e10*/  FADD.FTZ R123, R169, R142 ;  /* 0x0000008ea97b7221 */ /* 0x000fe20000010000 */
[-CC-:B------:R-:W-:Y:S01]  /*9e20*/  FFMA.FTZ R203, R126, R11.reuse, -R108.reuse ;  /* 0x0000000b7ecb7223 */ /* 0x180fe2000001086c */
[-CC-:B------:R-:W-:Y:S01]  /*9e30*/  FFMA.FTZ R119, R119, R11.reuse, -R108.reuse ;  /* 0x0000000b77777223 */ /* 0x180fe2000001086c */
[-C--:B------:R-:W-:Y:S01]  /*9e40*/  FFMA.FTZ R107, R107, R11.reuse, -R108 ;  /* 0x0000000b6b6b7223 */ /* 0x080fe2000001086c */
[----:B------:R-:W-:Y:S01]  /*9e50*/  FADD.FTZ R142, R180, R123 ;  /* 0x0000007bb48e7221 */ /* 0x000fe20000010000 */
[----:B------:R-:W2:Y:S01]  /*9e60*/  MUFU.EX2 R181, R181 ;  /* 0x000000b500b57308 */ /* 0x000ea20000000800 */
[----:B---3--:R-:W-:Y:S01]  /*9e70*/  FADD.FTZ R15, R179, R122 ;  /* 0x0000007ab30f7221 */ /* 0x008fe20000010000 */
[-C--:B------:R-:W-:Y:S01]  /*9e80*/  FFMA.FTZ R111, R111, R11.reuse, -R108 ;  /* 0x0000000b6f6f7223 */ /* 0x080fe2000001086c */
[----:B------:R-:W-:Y:S01]  /*9e90*/  FADD.FTZ R123, R173, R142 ;  /* 0x0000008ead7b7221 */ /* 0x000fe20000010000 */
[-CC-:B------:R-:W-:Y:S01]  /*9ea0*/  FFMA.FTZ R99, R99, R11.reuse, -R108.reuse ;  /* 0x0000000b63637223 */ /* 0x180fe2000001086c */
[-CC-:B------:R-:W-:Y:S01]  /*9eb0*/  FFMA.FTZ R102, R102, R11.reuse, -R108.reuse ;  /* 0x0000000b66667223 */ /* 0x180fe2000001086c */
[-CC-:B------:R-:W-:Y:S01]  /*9ec0*/  FFMA.FTZ R103, R103, R11.reuse, -R108.reuse ;  /* 0x0000000b67677223 */ /* 0x180fe2000001086c */
[----:B------:R-:W-:Y:S01]  /*9ed0*/  FADD.FTZ R114, R182, R123 ;  /* 0x0000007bb6727221 */ /* 0x000fe20000010000 */
[----:B------:R-:W3:Y:S01]  /*9ee0*/  MUFU.EX2 R116, R116 ;  /* 0x0000007400747308 */ /* 0x000ee20000000800 */
[----:B-1----:R-:W-:Y:S01]  /*9ef0*/  FADD.FTZ R122, R112, R15 ;  /* 0x0000000f707a7221 */ /* 0x002fe20000010000 */
[-C--:B------:R-:W-:Y:S01]  /*9f00*/  FFMA.FTZ R90, R90, R11.reuse, -R108 ;  /* 0x0000000b5a5a7223 */ /* 0x080fe2000001086c */
[----:B------:R-:W-:Y:S01]  /*9f10*/  FADD.FTZ R123, R161, R114 ;  /* 0x00000072a17b7221 */ /* 0x000fe20000010000 */
[-CC-:B------:R-:W-:Y:S01]  /*9f20*/  FFMA.FTZ R91, R91, R11.reuse, -R108.reuse ;  /* 0x0000000b5b5b7223 */ /* 0x180fe2000001086c */
[-CC-:B------:R-:W-:Y:S01]  /*9f30*/  FFMA.FTZ R94, R94, R11.reuse, -R108.reuse ;  /* 0x0000000b5e5e7223 */ /* 0x180fe2000001086c */
[----:B------:R-:W-:Y:S01]  /*9f40*/  FFMA.FTZ R95, R95, R11, -R108 ;  /* 0x0000000b5f5f7223 */ /* 0x000fe2000001086c */
[----:B------:R-:W-:Y:S01]  /*9f50*/  F2FP.BF16.F32.PACK_AB R177, R177, R20 ;  /* 0x00000014b1b1723e */ /* 0x000fe200000010ff */
[----:B------:R-:W1:Y:S01]  /*9f60*/  MUFU.EX2 R183, R183 ;  /* 0x000000b700b77308 */ /* 0x000e620000000800 */
[----:B--2---:R-:W-:Y:S01]  /*9f70*/  FADD.FTZ R15, R181, R122 ;  /* 0x0000007ab50f7221 */ /* 0x004fe20000010000 */
[----:B------:R-:W-:Y:S01]  /*9f80*/  F2FP.BF16.F32.PACK_AB R179, R112, R179 ;  /* 0x000000b370b3723e */ /* 0x000fe200000010ff */
[----:B------:R-:W-:Y:S01]  /*9f90*/  @!P1 VIADD R133, R133, 0x34840 ;  /* 0x0003484085859836 */ /* 0x000fe20000000000 */
[----:B------:R-:W-:-:S02]  /*9fa0*/  IADD3 R131, -R227, 0xb, RZ ;  /* 0x0000000be3837810 */ /* 0x000fc40007ffe1ff */
[----:B------:R-:W-:Y:S02]  /*9fb0*/  F2FP.BF16.F32.PACK_AB R178, R169, R178 ;  /* 0x000000b2a9b2723e */ /* 0x000fe400000010ff */
[----:B------:R-:W2:Y:S01]  /*9fc0*/  MUFU.EX2 R120, R120 ;  /* 0x0000007800787308 */ /* 0x000ea20000000800 */
[C---:B---3--:R-:W-:Y:S01]  /*9fd0*/  FADD.FTZ R122, R116.reuse, R15 ;  /* 0x0000000f747a7221 */ /* 0x048fe20000010000 */
[----:B------:R-:W-:Y:S02]  /*9fe0*/  F2FP.BF16.F32.PACK_AB R181, R116, R181 ;  /* 0x000000b574b5723e */ /* 0x000fe400000010ff */
[----:B------:R-:W-:Y:S02]  /*9ff0*/  @!P1 PRMT R133, RZ, 0x654, R133 ;  /* 0x00000654ff859816 */ /* 0x000fe40000000085 */
[----:B------:R-:W-:Y:S02]  /*a000*/  F2FP.BF16.F32.PACK_AB R180, R173, R180 ;  /* 0x000000b4adb4723e */ /* 0x000fe400000010ff */
[----:B------:R-:W3:Y:S01]  /*a010*/  MUFU.EX2 R185, R185 ;  /* 0x000000b900b97308 */ /* 0x000ee20000000800 */
[----:B-1----:R-:W-:Y:S01]  /*a020*/  FADD.FTZ R15, R183, R122 ;  /* 0x0000007ab70f7221 */ /* 0x002fe20000010000 */
[----:B------:R-:W-:Y:S01]  /*a030*/  FADD.FTZ R122, R184, R123 ;  /* 0x0000007bb87a7221 */ /* 0x000fe20000010000 */
[----:B------:R-:W-:-:S02]  /*a040*/  F2FP.BF16.F32.PACK_AB R182, R161, R182 ;  /* 0x000000b6a1b6723e */ /* 0x000fc400000010ff */
[C---:B------:R-:W-:Y:S01]  /*a050*/  F2FP.BF16.F32.PACK_AB R184, R165.reuse, R184 ;  /* 0x000000b8a5b8723e */ /* 0x040fe200000010ff */
[----:B------:R-:W-:Y:S02]  /*a060*/  FADD.FTZ R123, R165, R122 ;  /* 0x0000007aa57b7221 */ /* 0x000fe40000010000 */
[----:B------:R-:W1:Y:S01]  /*a070*/  MUFU.EX2 R124, R124 ;  /* 0x0000007c007c7308 */ /* 0x000e620000000800 */
[----:B--2---:R-:W-:Y:S01]  /*a080*/  FADD.FTZ R118, R120, R15 ;  /* 0x0000000f78767221 */ /* 0x004fe20000010000 */
[----:B------:R-:W-:Y:S01]  /*a090*/  FADD.FTZ R110, R186, R123 ;  /* 0x0000007bba6e7221 */ /* 0x000fe20000010000 */
[----:B------:R-:W-:Y:S02]  /*a0a0*/  F2FP.BF16.F32.PACK_AB R183, R120, R183 ;  /* 0x000000b778b7723e */ /* 0x000fe400000010ff */
[----:B------:R-:W-:-:S03]  /*a0b0*/  F2FP.BF16.F32.PACK_AB R186, R153, R186 ;  /* 0x000000ba99ba723e */ /* 0x000fc600000010ff */
[----:B------:R-:W2:Y:S01]  /*a0c0*/  MUFU.EX2 R187, R187 ;  /* 0x000000bb00bb7308 */ /* 0x000ea20000000800 */
[----:B---3--:R-:W-:-:S07]  /*a0d0*/  FADD.FTZ R15, R185, R118 ;  /* 0x00000076b90f7221 */ /* 0x008fce0000010000 */
[----:B------:R-:W3:Y:S01]  /*a0e0*/  MUFU.EX2 R128, R128 ;  /* 0x0000008000807308 */ /* 0x000ee20000000800 */
[----:B-1----:R-:W-:Y:S01]  /*a0f0*/  FADD.FTZ R106, R124, R15 ;  /* 0x0000000f7c6a7221 */ /* 0x002fe20000010000 */
[----:B------:R-:W-:Y:S01]  /*a100*/  FFMA.FTZ R15, R98, R11, -R108 ;  /* 0x0000000b620f7223 */ /* 0x000fe2000001086c */
[----:B------:R-:W-:-:S05]  /*a110*/  F2FP.BF16.F32.PACK_AB R185, R124, R185 ;  /* 0x000000b97cb9723e */ /* 0x000fca00000010ff */
[----:B------:R-:W1:Y:S01]  /*a120*/  MUFU.EX2 R189, R189 ;  /* 0x000000bd00bd7308 */ /* 0x000e620000000800 */
[----:B--2---:R-:W-:Y:S01]  /*a130*/  FADD.FTZ R123, R187, R106 ;  /* 0x0000006abb7b7221 */ /* 0x004fe20000010000 */
[----:B------:R-:W-:Y:S02]  /*a140*/  WARPGROUP.DEPBAR.LE gsb0, 0x0 ;  /* 0x00008000000079c5 */ /* 0x000fe40000010000 */
[----:B------:R-:W-:Y:S01]  /*a150*/  WARPGROUP.ARRIVE ;  /* 0x00000000000079c5 */ /* 0x000fe20000000000 */
[----:B------:R-:W-:Y:S02]  /*a160*/  F2FP.BF16.F32.PACK_AB R212, R97, R96 ;  /* 0x0000006061d4723e */ /* 0x000fe400000010ff */
[----:B------:R-:W-:Y:S01]  /*a170*/  F2FP.BF16.F32.PACK_AB R214, R101, R100 ;  /* 0x0000006465d6723e */ /* 0x000fe200000010ff */
[----:B------:R-:W2:Y:S01]  /*a180*/  MUFU.EX2 R132, R132 ;  /* 0x0000008400847308 */ /* 0x000ea20000000800 */
[C---:B---3--:R-:W-:Y:S01]  /*a190*/  FADD.FTZ R106, R128.reuse, R123 ;  /* 0x0000007b806a7221 */ /* 0x048fe20000010000 */
[----:B------:R-:W-:Y:S01]  /*a1a0*/  HGMMA.64x128x16.F32.BF16 R24, R216, gdesc[UR8].tnspB, R24, gsb0 ;  /* 0x41e00008d8187df0 */ /* 0x000fe20008001818 */
[----:B------:R-:W-:-:S05]  /*a1b0*/  F2FP.BF16.F32.PACK_AB R187, R128, R187 ;  /* 0x000000bb80bb723e */ /* 0x000fca00000010ff */
[----:B------:R-:W3:Y:S01]  /*a1c0*/  MUFU.EX2 R191, R191 ;  /* 0x000000bf00bf7308 */ /* 0x000ee20000000800 */
[----:B-1----:R-:W-:-:S07]  /*a1d0*/  FADD.FTZ R123, R189, R106 ;  /* 0x0000006abd7b7221 */ /* 0x002fce0000010000 */
[----:B------:R1:W-:Y:S01]  /*a1e0*/  MUFU.EX2 R114, R127 ;  /* 0x0000007f00727308 */ /* 0x0003e20000000800 */
[C---:B--2---:R-:W-:Y:S01]  /*a1f0*/  FADD.FTZ R106, R132.reuse, R123 ;  /* 0x0000007b846a7221 */ /* 0x044fe20000010000 */
[----:B------:R-:W-:-:S06]  /*a200*/  F2FP.BF16.F32.PACK_AB R189, R132, R189 ;  /* 0x000000bd84bd723e */ /* 0x000fcc00000010ff */
[----:B------:R-:W2:Y:S01]  /*a210*/  MUFU.EX2 R136, R136 ;  /* 0x0000008800887308 */ /* 0x000ea20000000800 */
[----:B-1----:R-:W-:-:S04]  /*a220*/  FADD.FTZ R127, R153, R110 ;  /* 0x0000006e997f7221 */ /* 0x002fc80000010000 */
[----:B------:R-:W-:Y:S01]  /*a230*/  FADD.FTZ R110, R188, R127 ;  /* 0x0000007fbc6e7221 */ /* 0x000fe20000010000 */
[C---:B------:R-:W-:Y:S02]  /*a240*/  F2FP.BF16.F32.PACK_AB R188, R145.reuse, R188 ;  /* 0x000000bc91bc723e */ /* 0x040fe400000010ff */
[----:B------:R-:W1:Y:S01]  /*a250*/  MUFU.EX2 R193, R193 ;  /* 0x000000c100c17308 */ /* 0x000e620000000800 */
[----:B------:R-:W-:-:S04]  /*a260*/  FADD.FTZ R127, R145, R110 ;  /* 0x0000006e917f7221 */ /* 0x000fc80000010000 */
[----:B------:R-:W-:Y:S01]  /*a270*/  FADD.FTZ R110, R190, R127 ;  /* 0x0000007fbe6e7221 */ /* 0x000fe20000010000 */
[C---:B------:R-:W-:Y:S02]  /*a280*/  F2FP.BF16.F32.PACK_AB R190, R149.reuse, R190 ;  /* 0x000000be95be723e */ /* 0x040fe400000010ff */
[----:B------:R-:W4:Y:S01]  /*a290*/  MUFU.EX2 R138, R138 ;  /* 0x0000008a008a7308 */ /* 0x000f220000000800 */
[----:B------:R-:W-:-:S04]  /*a2a0*/  FADD.FTZ R123, R149, R110 ;  /* 0x0000006e957b7221 */ /* 0x000fc80000010000 */
[----:B------:R-:W-:Y:S01]  /*a2b0*/  FADD.FTZ R108, R192, R123 ;  /* 0x0000007bc06c7221 */ /* 0x000fe20000010000 */
[----:B------:R-:W-:Y:S02]  /*a2c0*/  F2FP.BF16.F32.PACK_AB R192, R137, R192 ;  /* 0x000000c089c0723e */ /* 0x000fe400000010ff */
[----:B------:R-:W5:Y:S08]  /*a2d0*/  MUFU.EX2 R195, R195 ;  /* 0x000000c300c37308 */ /* 0x000f700000000800 */
[----:B------:R3:W-:Y:S08]  /*a2e0*/  MUFU.EX2 R98, R115 ;  /* 0x0000007300627308 */ /* 0x0007f00000000800 */
[----:B------:R-:W5:Y:S01]  /*a2f0*/  MUFU.EX2 R140, R140 ;  /* 0x0000008c008c7308 */ /* 0x000f620000000800 */
[----:B---3--:R-:W-:Y:S01]  /*a300*/  FADD.FTZ R115, R191, R106 ;  /* 0x0000006abf737221 */ /* 0x008fe20000010000 */
[----:B--2---:R-:W-:-:S03]  /*a310*/  F2FP.BF16.F32.PACK_AB R191, R136, R191 ;  /* 0x000000bf88bf723e */ /* 0x004fc600000010ff */
[----:B------:R-:W-:Y:S01]  /*a320*/  FADD.FTZ R110, R136, R115 ;  /* 0x00000073886e7221 */ /* 0x000fe20000010000 */
[----:B------:R-:W-:Y:S02]  /*a330*/  FADD.FTZ R115, R137, R108 ;  /* 0x0000006c89737221 */ /* 0x000fe40000010000 */
[----:B------:R-:W2:Y:S01]  /*a340*/  MUFU.EX2 R197, R197 ;  /* 0x000000c500c57308 */ /* 0x000ea20000000800 */
[----:B-1----:R-:W-:Y:S01]  /*a350*/  FADD.FTZ R21, R193, R110 ;  /* 0x0000006ec1157221 */ /* 0x002fe20000010000 */
[----:B------:R-:W-:Y:S01]  /*a360*/  FADD.FTZ R110, R194, R115 ;  /* 0x00000073c26e7221 */ /* 0x000fe20000010000 */
[C---:B----4-:R-:W-:Y:S02]  /*a370*/  F2FP.BF16.F32.PACK_AB R193, R138.reuse, R193 ;  /* 0x000000c18ac1723e */ /* 0x050fe400000010ff */
[----:B------:R-:W-:Y:S01]  /*a380*/  FADD.FTZ R108, R138, R21 ;  /* 0x000000158a6c7221 */ /* 0x000fe20000010000 */
[C---:B------:R-:W-:Y:S01]  /*a390*/  FADD.FTZ R115, R141.reuse, R110 ;  /* 0x0000006e8d737221 */ /* 0x040fe20000010000 */
[----:B------:R-:W-:Y:S01]  /*a3a0*/  F2FP.BF16.F32.PACK_AB R194, R141, R194 ;  /* 0x000000c28dc2723e */ /* 0x000fe200000010ff */
[----:B------:R-:W1:Y:S01]  /*a3b0*/  MUFU.EX2 R130, R130 ;  /* 0x0000008200827308 */ /* 0x000e620000000800 */
[----:B-----5:R-:W-:Y:S01]  /*a3c0*/  FADD.FTZ R21, R195, R108 ;  /* 0x0000006cc3157221 */ /* 0x020fe20000010000 */
[----:B------:R-:W-:Y:S01]  /*a3d0*/  FADD.FTZ R110, R196, R115 ;  /* 0x00000073c46e7221 */ /* 0x000fe20000010000 */
[----:B------:R-:W-:-:S02]  /*a3e0*/  F2FP.BF16.F32.PACK_AB R195, R140, R195 ;  /* 0x000000c38cc3723e */ /* 0x000fc400000010ff */
[----:B------:R-:W-:Y:S01]  /*a3f0*/  FADD.FTZ R108, R140, R21 ;  /* 0x000000158c6c7221 */ /* 0x000fe20000010000 */
[C---:B------:R-:W-:Y:S01]  /*a400*/  FADD.FTZ R115, R157.reuse, R110 ;  /* 0x0000006e9d737221 */ /* 0x040fe20000010000 */
[----:B------:R-:W-:Y:S01]  /*a410*/  F2FP.BF16.F32.PACK_AB R196, R157, R196 ;  /* 0x000000c49dc4723e */ /* 0x000fe200000010ff */
[----:B------:R-:W3:Y:S01]  /*a420*/  MUFU.EX2 R199, R199 ;  /* 0x000000c700c77308 */ /* 0x000ee20000000800 */
[----:B--2---:R-:W-:Y:S01]  /*a430*/  FADD.FTZ R21, R197, R108 ;  /* 0x0000006cc5157221 */ /* 0x004fe20000010000 */
[----:B------:R-:W-:Y:S01]  /*a440*/  FADD.FTZ R110, R198, R115 ;  /* 0x00000073c66e7221 */ /* 0x000fe20000010000 */
[----:B------:R-:W-:-:S05]  /*a450*/  F2FP.BF16.F32.PACK_AB R198, R129, R198 ;  /* 0x000000c681c6723e */ /* 0x000fca00000010ff */
[----:B------:R-:W2:Y:S01]  /*a460*/  MUFU.EX2 R134, R134 ;  /* 0x0000008600867308 */ /* 0x000ea20000000800 */
[C---:B-1----:R-:W-:Y:S01]  /*a470*/  FADD.FTZ R108, R130.reuse, R21 ;  /* 0x00000015826c7221 */ /* 0x042fe20000010000 */
[----:B------:R-:W-:-:S06]  /*a480*/  F2FP.BF16.F32.PACK_AB R197, R130, R197 ;  /* 0x000000c582c5723e */ /* 0x000fcc00000010ff */
[----:B------:R-:W1:Y:S01]  /*a490*/  MUFU.EX2 R201, R201 ;  /* 0x000000c900c97308 */ /* 0x000e620000000800 */
[----:B---3--:R-:W-:-:S07]  /*a4a0*/  FADD.FTZ R21, R199, R108 ;  /* 0x0000006cc7157221 */ /* 0x008fce0000010000 */
[----:B------:R-:W3:Y:S01]  /*a4b0*/  MUFU.EX2 R14, R14 ;  /* 0x0000000e000e7308 */ /* 0x000ee20000000800 */
[----:B--2---:R-:W-:-:S07]  /*a4c0*/  F2FP.BF16.F32.PACK_AB R199, R134, R199 ;  /* 0x000000c786c7723e */ /* 0x004fce00000010ff */
[----:B------:R-:W2:Y:S08]  /*a4d0*/  MUFU.EX2 R203, R203 ;  /* 0x000000cb00cb7308 */ /* 0x000eb00000000800 */
[----:B------:R4:W-:Y:S08]  /*a4e0*/  MUFU.EX2 R20, R107 ;  /* 0x0000006b00147308 */ /* 0x0009f00000000800 */
[----:B------:R-:W5:Y:S01]  /*a4f0*/  MUFU.EX2 R205, R205 ;  /* 0x000000cd00cd7308 */ /* 0x000f620000000800 */
[----:B----4-:R-:W-:Y:S01]  /*a500*/  FADD.FTZ R107, R129, R110 ;  /* 0x0000006e816b7221 */ /* 0x010fe20000010000 */
[----:B------:R-:W-:-:S03]  /*a510*/  FADD.FTZ R110, R134, R21 ;  /* 0x00000015866e7221 */ /* 0x000fc60000010000 */
[----:B------:R-:W-:Y:S01]  /*a520*/  FADD.FTZ R112, R200, R107 ;  /* 0x0000006bc8707221 */ /* 0x000fe20000010000 */
[----:B-1----:R-:W-:Y:S01]  /*a530*/  FADD.FTZ R21, R201, R110 ;  /* 0x0000006ec9157221 */ /* 0x002fe20000010000 */
[C---:B---3--:R-:W-:Y:S01]  /*a540*/  F2FP.BF16.F32.PACK_AB R201, R14.reuse, R201 ;  /* 0x000000c90ec9723e */ /* 0x048fe200000010ff */
[----:B------:R-:W1:Y:S01]  /*a550*/  MUFU.EX2 R207, R207 ;  /* 0x000000cf00cf7308 */ /* 0x000e620000000800 */
[----:B------:R-:W-:Y:S01]  /*a560*/  FADD.FTZ R107, R121, R112 ;  /* 0x00000070796b7221 */ /* 0x000fe20000010000 */
[----:B------:R-:W-:Y:S01]  /*a570*/  FADD.FTZ R110, R14, R21 ;  /* 0x000000150e6e7221 */ /* 0x000fe20000010000 */
[----:B------:R-:W-:Y:S02]  /*a580*/  WARPGROUP.DEPBAR.LE gsb0, 0x0 ;  /* 0x00008000000079c5 */ /* 0x000fe40000010000 */
[----:B------:R-:W-:Y:S01]  /*a590*/  FADD.FTZ R112, R202, R107 ;  /* 0x0000006bca707221 */ /* 0x000fe20000010000 */
[----:B--2---:R-:W-:Y:S01]  /*a5a0*/  FADD.FTZ R21, R203, R110 ;  /* 0x0000006ecb157221 */ /* 0x004fe20000010000 */
[----:B------:R2:W-:Y:S06]  /*a5b0*/  BAR.ARV R131, 0x100 ;  /* 0x000400830000751d */ /* 0x0005ec0000002000 */
[----:B------:R-:W3:Y:S01]  /*a5c0*/  MUFU.EX2 R106, R119 ;  /* 0x00000077006a7308 */ /* 0x000ee20000000800 */
[----:B------:R-:W-:Y:S01]  /*a5d0*/  FADD.FTZ R107, R125, R112 ;  /* 0x000000707d6b7221 */ /* 0x000fe20000010000 */
[----:B------:R-:W-:Y:S01]  /*a5e0*/  FADD.FTZ R110, R114, R21 ;  /* 0x00000015726e7221 */ /* 0x000fe20000010000 */
[----:B------:R4:W-:Y:S01]  /*a5f0*/  @!P1 SYNCS.ARRIVE.TRANS64.RED.A1T0 RZ, [R133+URZ], RZ ;  /* 0x000000ff85ff99a7 */ /* 0x0009e2000810043f */
[----:B------:R-:W-:Y:S01]  /*a600*/  F2FP.BF16.F32.PACK_AB R218, R13, R92 ;  /* 0x0000005c0dda723e */ /* 0x000fe200000010ff */
[----:B------:R-:W-:Y:S01]  /*a610*/  FADD.FTZ R112, R204, R107 ;  /* 0x0000006bcc707221 */ /* 0x000fe20000010000 */
[----:B------:R-:W-:Y:S01]  /*a620*/  F2FP.BF16.F32.PACK_AB R200, R121, R200 ;  /* 0x000000c879c8723e */ /* 0x000fe200000010ff */
[----:B------:R-:W-:Y:S01]  /*a630*/  FMUL.FTZ R24, R24, R12 ;  /* 0x0000000c18187220 */ /* 0x000fe20000410000 */
[----:B------:R-:W3:Y:S01]  /*a640*/  MUFU.EX2 R209, R209 ;  /* 0x000000d100d17308 */ /* 0x000ee20000000800 */
[----:B------:R-:W-:Y:S01]  /*a650*/  FADD.FTZ R21, R113, R112 ;  /* 0x0000007071157221 */ /* 0x000fe20000010000 */
[----:B------:R-:W-:Y:S01]  /*a660*/  F2FP.BF16.F32.PACK_AB R202, R125, R202 ;  /* 0x000000ca7dca723e */ /* 0x000fe200000010ff */
[----:B----4-:R-:W-:Y:S01]  /*a670*/  IMAD.U32 R133, RZ, RZ, UR7 ;  /* 0x00000007ff857e24 */ /* 0x010fe2000f8e00ff */
[----:B------:R-:W-:Y:S01]  /*a680*/  UMOV UR7, UR38 ;  /* 0x0000002600077c82 */ /* 0x000fe20008000000 */
[----:B------:R-:W-:Y:S01]  /*a690*/  FADD.FTZ R112, R206, R21 ;  /* 0x00000015ce707221 */ /* 0x000fe20000010000 */
[----:B------:R-:W-:Y:S01]  /*a6a0*/  F2FP.BF16.F32.PACK_AB R203, R114, R203 ;  /* 0x000000cb72cb723e */ /* 0x000fe200000010ff */
[-C--:B------:R-:W-:Y:S01]  /*a6b0*/  FMUL.FTZ R25, R25, R12.reuse ;  /* 0x0000000c19197220 */ /* 0x080fe20000410000 */
[----:B------:R5:W-:Y:S01]  /*a6c0*/  MUFU.EX2 R116, R15 ;  /* 0x0000000f00747308 */ /* 0x000be20000000800 */
[----:B------:R-:W-:Y:S01]  /*a6d0*/  FADD.FTZ R21, R117, R112 ;  /* 0x0000007075157221 */ /* 0x000fe20000010000 */
[----:B------:R-:W-:Y:S01]  /*a6e0*/  @!P1 LEA R133, R133, UR39, 0x3 ;  /* 0x0000002785859c11 */ /* 0x000fe2000f8e18ff */
[----:B------:R-:W-:Y:S01]  /*a6f0*/  FMUL.FTZ R28, R28, R12 ;  /* 0x0000000c1c1c7220 */ /* 0x000fe20000410000 */
[----:B------:R-:W-:Y:S01]  /*a700*/  F2FP.BF16.F32.PACK_AB R204, R113, R204 ;  /* 0x000000cc71cc723e */ /* 0x000fe200000010ff */
[----:B------:R-:W-:Y:S01]  /*a710*/  FMUL.FTZ R29, R29, R12 ;  /* 0x0000000c1d1d7220 */ /* 0x000fe20000410000 */
[----:B------:R-:W-:Y:S01]  /*a720*/  F2FP.BF16.F32.PACK_AB R206, R117, R206 ;  /* 0x000000ce75ce723e */ /* 0x000fe200000010ff */
[----:B--2---:R-:W-:Y:S01]  /*a730*/  @!P1 VIADD R131, R133, 0x34860 ;  /* 0x0003486085839836 */ /* 0x004fe20000000000 */
[----:B------:R-:W2:Y:S01]  /*a740*/  MUFU.EX2 R211, R211 ;  /* 0x000000d300d37308 */ /* 0x000ea20000000800 */
[----:B-----5:R-:W-:Y:S01]  /*a750*/  FADD.FTZ R15, R205, R110 ;  /* 0x0000006ecd0f7221 */ /* 0x020fe20000010000 */
[----:B------:R-:W-:Y:S01]  /*a760*/  F2FP.BF16.F32.PACK_AB R205, R98, R205 ;  /* 0x000000cd62cd723e */ /* 0x000fe200000010ff */
[----:B------:R-:W-:Y:S01]  /*a770*/  FMUL.FTZ R32, R32, R12 ;  /* 0x0000000c20207220 */ /* 0x000fe20000410000 */
[----:B------:R-:W-:Y:S01]  /*a780*/  @!P1 PRMT R131, RZ, 0x654, R131 ;  /* 0x00000654ff839816 */ /* 0x000fe20000000083 */
[----:B------:R-:W-:Y:S01]  /*a790*/  FADD.FTZ R110, R98, R15 ;  /* 0x0000000f626e7221 */ /* 0x000fe20000010000 */
[----:B------:R-:W-:Y:S01]  /*a7a0*/  F2FP.BF16.F32.PACK_AB R216, R89, R104 ;  /* 0x0000006859d8723e */ /* 0x000fe200000010ff */
[-C--:B------:R-:W-:Y:S01]  /*a7b0*/  FMUL.FTZ R33, R33, R12.reuse ;  /* 0x0000000c21217220 */ /* 0x080fe20000410000 */
[----:B------:R-:W4:Y:S01]  /*a7c0*/  MUFU.EX2 R108, R111 ;  /* 0x0000006f006c7308 */ /* 0x000f220000000800 */
[----:B-1----:R-:W-:Y:S01]  /*a7d0*/  FADD.FTZ R15, R207, R110 ;  /* 0x0000006ecf0f7221 */ /* 0x002fe20000010000 */
[----:B------:R1:W-:Y:S01]  /*a7e0*/  @!P1 SYNCS.ARRIVE.TRANS64.RED.A1T0 RZ, [R131+URZ], RZ ;  /* 0x000000ff83ff99a7 */ /* 0x0003e2000810043f */
[----:B---3--:R-:W-:Y:S01]  /*a7f0*/  F2FP.BF16.F32.PACK_AB R207, R106, R207 ;  /* 0x000000cf6acf723e */ /* 0x008fe200000010ff */
[-C--:B------:R-:W-:Y:S01]  /*a800*/  FMUL.FTZ R36, R36, R12.reuse ;  /* 0x0000000c24247220 */ /* 0x080fe20000410000 */
[----:B------:R-:W-:Y:S01]  /*a810*/  FADD.FTZ R110, R106, R15 ;  /* 0x0000000f6a6e7221 */ /* 0x000fe20000010000 */
[-C--:B------:R-:W-:Y:S01]  /*a820*/  FMUL.FTZ R37, R37, R12.reuse ;  /* 0x0000000c25257220 */ /* 0x080fe20000410000 */
[-C--:B------:R-:W-:Y:S01]  /*a830*/  FMUL.FTZ R40, R40, R12.reuse ;  /* 0x0000000c28287220 */ /* 0x080fe20000410000 */
[----:B------:R3:W-:Y:S01]  /*a840*/  MUFU.EX2 R118, R102 ;  /* 0x0000006600767308 */ /* 0x0007e20000000800 */
[----:B------:R-:W-:Y:S01]  /*a850*/  FADD.FTZ R15, R209, R110 ;  /* 0x0000006ed10f7221 */ /* 0x000fe20000010000 */
[----:B------:R-:W-:Y:S01]  /*a860*/  F2FP.BF16.F32.PACK_AB R209, R20, R209 ;  /* 0x000000d114d1723e */ /* 0x000fe200000010ff */
[-C--:B------:R-:W-:Y:S01]  /*a870*/  FMUL.FTZ R41, R41, R12.reuse ;  /* 0x0000000c29297220 */ /* 0x080fe20000410000 */
[-C--:B------:R-:W-:Y:S01]  /*a880*/  FMUL.FTZ R44, R44, R12.reuse ;  /* 0x0000000c2c2c7220 */ /* 0x080fe20000410000 */
[----:B------:R-:W-:Y:S01]  /*a890*/  FADD.FTZ R14, R20, R15 ;  /* 0x0000000f140e7221 */ /* 0x000fe20000010000 */
[-C--:B------:R-:W-:Y:S01]  /*a8a0*/  FMUL.FTZ R45, R45, R12.reuse ;  /* 0x0000000c2d2d7220 */ /* 0x080fe20000410000 */
[----:B------:R-:W-:Y:S01]  /*a8b0*/  FMUL.FTZ R48, R48, R12 ;  /* 0x0000000c30307220 */ /* 0x000fe20000410000 */
[----:B------:R-:W5:Y:S01]  /*a8c0*/  MUFU.EX2 R99, R99 ;  /* 0x0000006300637308 */ /* 0x000f620000000800 */
[----:B---3--:R-:W-:Y:S01]  /*a8d0*/  FADD.FTZ R102, R208, R21 ;  /* 0x00000015d0667221 */ /* 0x008fe20000010000 */
[----:B--2---:R-:W-:Y:S01]  /*a8e0*/  FADD.FTZ R15, R211, R14 ;  /* 0x0000000ed30f7221 */ /* 0x004fe20000010000 */
[----:B------:R-:W-:Y:S01]  /*a8f0*/  F2FP.BF16.F32.PACK_AB R208, R105, R208 ;  /* 0x000000d069d0723e */ /* 0x000fe200000010ff */
[----:B------:R-:W-:Y:S01]  /*a900*/  FMUL.FTZ R49, R49, R12 ;  /* 0x0000000c31317220 */ /* 0x000fe20000410000 */
[----:B------:R-:W-:Y:S01]  /*a910*/  FADD.FTZ R21, R105, R102 ;  /* 0x0000006669157221 */ /* 0x000fe20000010000 */
[C---:B----4-:R-:W-:Y:S01]  /*a920*/  FADD.FTZ R15, R108.reuse, R15 ;  /* 0x0000000f6c0f7221 */ /* 0x050fe20000010000 */
[----:B------:R-:W-:Y:S01]  /*a930*/  F2FP.BF16.F32.PACK_AB R211, R108, R211 ;  /* 0x000000d36cd3723e */ /* 0x000fe200000010ff */
[----:B------:R-:W2:Y:S01]  /*a940*/  MUFU.EX2 R103, R103 ;  /* 0x0000006700677308 */ /* 0x000ea20000000800 */
[----:B------:R-:W-:Y:S01]  /*a950*/  FADD.FTZ R102, R210, R21 ;  /* 0x00000015d2667221 */ /* 0x000fe20000010000 */
[----:B------:R-:W-:Y:S01]  /*a960*/  FADD.FTZ R15, R116, R15 ;  /* 0x0000000f740f7221 */ /* 0x000fe20000010000 */
[C---:B------:R-:W-:Y:S01]  /*a970*/  F2FP.BF16.F32.PACK_AB R210, R109.reuse, R210 ;  /* 0x000000d26dd2723e */ /* 0x040fe200000010ff */
[-C--:B------:R-:W-:Y:S01]  /*a980*/  FMUL.FTZ R52, R52, R12.reuse ;  /* 0x0000000c34347220 */ /* 0x080fe20000410000 */
[----:B------:R-:W-:Y:S01]  /*a990*/  FADD.FTZ R21, R109, R102 ;  /* 0x000000666d157221 */ /* 0x000fe20000010000 */
[-C--:B------:R-:W-:Y:S01]  /*a9a0*/  FMUL.FTZ R53, R53, R12.reuse ;  /* 0x0000000c35357220 */ /* 0x080fe20000410000 */
[----:B------:R-:W-:Y:S01]  /*a9b0*/  FMUL.FTZ R56, R56, R12 ;  /* 0x0000000c38387220 */ /* 0x000fe20000410000 */
[----:B------:R-:W3:Y:S01]  /*a9c0*/  MUFU.EX2 R90, R90 ;  /* 0x0000005a005a7308 */ /* 0x000ee20000000800 */
[----:B------:R-:W-:Y:S01]  /*a9d0*/  FADD.FTZ R14, R96, R21 ;  /* 0x00000015600e7221 */ /* 0x000fe20000010000 */
[C---:B-----5:R-:W-:Y:S01]  /*a9e0*/  FADD.FTZ R15, R99.reuse, R15 ;  /* 0x0000000f630f7221 */ /* 0x060fe20000010000 */
[----:B------:R-:W-:Y:S01]  /*a9f0*/  F2FP.BF16.F32.PACK_AB R213, R99, R116 ;  /* 0x0000007463d5723e */ /* 0x000fe200000010ff */
[-C--:B------:R-:W-:Y:S01]  /*aa00*/  FMUL.FTZ R57, R57, R12.reuse ;  /* 0x0000000c39397220 */ /* 0x080fe20000410000 */
[----:B------:R-:W-:Y:S01]  /*aa10*/  FADD.FTZ R21, R97, R14 ;  /* 0x0000000e61157221 */ /* 0x000fe20000010000 */
[----:B------:R-:W-:Y:S01]  /*aa20*/  FADD.FTZ R15, R118, R15 ;  /* 0x0000000f760f7221 */ /* 0x000fe20000010000 */
[----:B------:R-:W-:Y:S01]  /*aa30*/  FMUL.FTZ R60, R60, R12 ;  /* 0x0000000c3c3c7220 */ /* 0x000fe20000410000 */
[----:B------:R-:W4:Y:S01]  /*aa40*/  MUFU.EX2 R91, R91 ;  /* 0x0000005b005b7308 */ /* 0x000f220000000800 */
[----:B------:R-:W-:Y:S01]  /*aa50*/  FADD.FTZ R14, R100, R21 ;  /* 0x00000015640e7221 */ /* 0x000fe20000010000 */
[C---:B--2---:R-:W-:Y:S01]  /*aa60*/  FADD.FTZ R15, R103.reuse, R15 ;  /* 0x0000000f670f7221 */ /* 0x044fe20000010000 */
[----:B------:R-:W-:Y:S01]  /*aa70*/  F2FP.BF16.F32.PACK_AB R215, R103, R118 ;  /* 0x0000007667d7723e */ /* 0x000fe200000010ff */
[-C--:B------:R-:W-:Y:S01]  /*aa80*/  FMUL.FTZ R61, R61, R12.reuse ;  /* 0x0000000c3d3d7220 */ /* 0x080fe20000410000 */
[----:B------:R-:W-:Y:S01]  /*aa90*/  FADD.FTZ R21, R101, R14 ;  /* 0x0000000e65157221 */ /* 0x000fe20000010000 */
[-C--:B------:R-:W-:Y:S01]  /*aaa0*/  FMUL.FTZ R64, R64, R12.reuse ;  /* 0x0000000c40407220 */ /* 0x080fe20000410000 */
[-C--:B------:R-:W-:Y:S01]  /*aab0*/  FMUL.FTZ R65, R65, R12.reuse ;  /* 0x0000000c41417220 */ /* 0x080fe20000410000 */
[----:B------:R-:W2:Y:S01]  /*aac0*/  MUFU.EX2 R94, R94 ;  /* 0x0000005e005e7308 */ /* 0x000ea20000000800 */
[----:B------:R-:W-:Y:S01]  /*aad0*/  FADD.FTZ R14, R104, R21 ;  /* 0x00000015680e7221 */ /* 0x000fe20000010000 */
[----:B---3--:R-:W-:Y:S01]  /*aae0*/  FADD.FTZ R15, R90, R15 ;  /* 0x0000000f5a0f7221 */ /* 0x008fe20000010000 */
[-C--:B------:R-:W-:Y:S01]  /*aaf0*/  FMUL.FTZ R68, R68, R12.reuse ;  /* 0x0000000c44447220 */ /* 0x080fe20000410000 */
[-C--:B------:R-:W-:Y:S01]  /*ab00*/  FMUL.FTZ R69, R69, R12.reuse ;  /* 0x0000000c45457220 */ /* 0x080fe20000410000 */
[----:B------:R-:W-:Y:S01]  /*ab10*/  FADD.FTZ R21, R89, R14 ;  /* 0x0000000e59157221 */ /* 0x000fe20000010000 */
[-C--:B------:R-:W-:Y:S01]  /*ab20*/  FMUL.FTZ R72, R72, R12.reuse ;  /* 0x0000000c48487220 */ /* 0x080fe20000410000 */
[----:B------:R-:W-:Y:S01]  /*ab30*/  FMUL.FTZ R73, R73, R12 ;  /* 0x0000000c49497220 */ /* 0x000fe20000410000 */
[----:B------:R-:W3:Y:S01]  /*ab40*/  MUFU.EX2 R95, R95 ;  /* 0x0000005f005f7308 */ /* 0x000ee20000000800 */
[C---:B----4-:R-:W-:Y:S01]  /*ab50*/  FADD.FTZ R15, R91.reuse, R15 ;  /* 0x0000000f5b0f7221 */ /* 0x050fe20000010000 */
[----:B------:R-:W-:Y:S01]  /*ab60*/  FADD.FTZ R14, R92, R21 ;  /* 0x000000155c0e7221 */ /* 0x000fe20000010000 */
[----:B------:R-:W-:Y:S01]  /*ab70*/  F2FP.BF16.F32.PACK_AB R217, R91, R90 ;  /* 0x0000005a5bd9723e */ /* 0x000fe200000010ff */
[-C--:B------:R-:W-:Y:S01]  /*ab80*/  FMUL.FTZ R76, R76, R12.reuse ;  /* 0x0000000c4c4c7220 */ /* 0x080fe20000410000 */
[-C--:B------:R-:W-:Y:S01]  /*ab90*/  FMUL.FTZ R77, R77, R12.reuse ;  /* 0x0000000c4d4d7220 */ /* 0x080fe20000410000 */
[-C--:B------:R-:W-:Y:S01]  /*aba0*/  FMUL.FTZ R80, R80, R12.reuse ;  /* 0x0000000c50507220 */ /* 0x080fe20000410000 */
[-C--:B------:R-:W-:Y:S01]  /*abb0*/  FMUL.FTZ R81, R81, R12.reuse ;  /* 0x0000000c51517220 */ /* 0x080fe20000410000 */
[-C--:B------:R-:W-:Y:S01]  /*abc0*/  FMUL.FTZ R84, R84, R12.reuse ;  /* 0x0000000c54547220 */ /* 0x080fe20000410000 */
[----:B--2---:R-:W-:Y:S01]  /*abd0*/  FADD.FTZ R20, R94, R15 ;  /* 0x0000000f5e147221 */ /* 0x004fe20000010000 */
[----:B------:R-:W-:Y:S01]  /*abe0*/  FADD.FTZ R15, R13, R14 ;  /* 0x0000000e0d0f7221 */ /* 0x000fe20000010000 */
[----:B------:R-:W-:Y:S01]  /*abf0*/  FMUL.FTZ R85, R85, R12 ;  /* 0x0000000c55557220 */ /* 0x000fe20000410000 */
[-C--:B------:R-:W-:Y:S01]  /*ac00*/  FMUL.FTZ R26, R26, R93.reuse ;  /* 0x0000005d1a1a7220 */ /* 0x080fe20000410000 */
[-C--:B------:R-:W-:Y:S01]  /*ac10*/  FMUL.FTZ R27, R27, R93.reuse ;  /* 0x0000005d1b1b7220 */ /* 0x080fe20000410000 */
[-C--:B------:R-:W-:Y:S01]  /*ac20*/  FMUL.FTZ R30, R30, R93.reuse ;  /* 0x0000005d1e1e7220 */ /* 0x080fe20000410000 */
[-C--:B------:R-:W-:Y:S01]  /*ac30*/  FMUL.FTZ R31, R31, R93.reuse ;  /* 0x0000005d1f1f7220 */ /* 0x080fe20000410000 */
[-C--:B------:R-:W-:Y:S01]  /*ac40*/  FMUL.FTZ R34, R34, R93.reuse ;  /* 0x0000005d22227220 */ /* 0x080fe20000410000 */
[C---:B---3--:R-:W-:Y:S01]  /*ac50*/  FADD.FTZ R14, R95.reuse, R20 ;  /* 0x000000145f0e7221 */ /* 0x048fe20000010000 */
        /* <DEDUP_REMOVED lines=28> */
[----:B------:R-:W-:-:S02]  /*ae20*/  IMAD.MOV.U32 R13, RZ, RZ, R88 ;  /* 0x000000ffff0d7224 */ /* 0x000fc400078e0058 */
[----:B------:R-:W-:Y:S01]  /*ae30*/  IMAD.MOV.U32 R21, RZ, RZ, R10 ;  /* 0x000000ffff157224 */ /* 0x000fe200078e000a */
[----:B-1----:R-:W-:Y:S06]  /*ae40*/  @P2 BRA `(.L_x_5540) ;  /* 0xffffffb400182947 */ /* 0x002fec000383ffff */
.L_x_5531:
[----:B------:R-:W-:Y:S06]  /*ae50*/  BAR.ARV 0x8, 0x120 ;  /* 0x0204800000007b1d */ /* 0x000fec0000002000 */
[----:B------:R-:W-:Y:S05]  /*ae60*/  @!P0 BRA `(.L_x_5541) ;  /* 0x0000000000048947 */ /* 0x000fea0003800000 */
[----:B------:R-:W-:Y:S01]  /*ae70*/  BPT.TRAP 0x1 ;  /* 0x000000040000795c */ /* 0x000fe20000300000 */
.L_x_5541:
[----:B------:R-:W-:Y:S01]  /*ae80*/  ULEA UR7, UR38, UR39, 0x3 ;  /* 0x0000002726077291 */ /* 0x000fe2000f8e183f */
[----:B------:R-:W-:-:S05]  /*ae90*/  IMAD.U32 R0, RZ, RZ, UR61 ;  /* 0x0000003dff007e24 */ /* 0x000fca000f8e00ff */
[----:B------:R-:W-:-:S04]  /*aea0*/  SHF.L.U32 R0, R0, 0x1f, RZ ;  /* 0x0000001f00007819 */ /* 0x000fc800000006ff */
[----:B------:R1:W2:Y:S01]  /*aeb0*/  SYNCS.PHASECHK.TRANS64.TRYWAIT P2, [UR7+0x34850], R0 ;  /* 0x03485000ff0075a7 */ /* 0x0002a20008040147 */
[----:B------:R-:W-:Y:S05]  /*aec0*/  @!P0 BRA `(.L_x_5542) ;  /* 0x0000000000048947 */ /* 0x000fea0003800000 */
[----:B------:R-:W-:Y:S01]  /*aed0*/  BPT.TRAP 0x1 ;  /* 0x000000040000795c */ /* 0x000fe20000300000 */
.L_x_5542:
[----:B--2---:R-:W-:Y:S05]  /*aee0*/  @P2 BRA `(.L_x_5543) ;  /* 0x0000000000082947 */ /* 0x004fea0003800000 */
[----:B------:R-:W2:Y:S02]  /*aef0*/  SYNCS.PHASECHK.TRANS64.TRYWAIT P0, [UR7+0x34850], R0 ;  /* 0x03485000ff0075a7 */ /* 0x000ea40008000147 */
[----:B--2---:R-:W-:Y:S05]  /*af00*/  @!P0 BRA `(.L_x_5544) ;  /* 0x0000004400688947 */ /* 0x004fea0003800000 */
.L_x_5543:
[----:B------:R-:W-:Y:S01]  /*af10*/  UIADD3 UR4, UR39, 0x400, URZ ;  /* 0x0000040027047890 */ /* 0x000fe2000fffe03f */
[----:B------:R-:W-:Y:S01]  /*af20*/  WARPGROUP.ARRIVE ;  /* 0x00000000000079c5 */ /* 0x000fe20000000000 */
[----:B------:R-:W-:Y:S01]  /*af30*/  UMOV UR11, 0x40000040 ;  /* 0x40000040000b7882 */ /* 0x000fe20000000000 */
[----:B-12---:R-:W1:Y:S01]  /*af40*/  SHFL.BFLY PT, R0, R15, 0x2, 0x1f ;  /* 0x0c401f000f007f89 */ /* 0x006e6200000e0000 */
[----:B------:R-:W-:Y:S01]  /*af50*/  USHF.R.U32.HI UR4, URZ, 0x4, UR4 ;  /* 0x000000043f047899 */ /* 0x000fe20008011604 */
[C---:B------:R-:W-:Y:S01]  /*af60*/  IADD3 R21, P5, R16.reuse, 0x40, RZ ;  /* 0x0000004010157810 */ /* 0x040fe20007fbe0ff */
[----:B------:R-:W-:Y:S01]  /*af70*/  UIADD3 UR35, -UR36, URZ, URZ ;  /* 0x0000003f24237290 */ /* 0x000fe2000fffe13f */
[----:B------:R-:W2:Y:S01]  /*af80*/  SHFL.BFLY PT, R5, R14, 0x2, 0x1f ;  /* 0x0c401f000e057f89 */ /* 0x000ea200000e0000 */
[----:B------:R-:W-:Y:S01]  /*af90*/  ULOP3.LUT UR4, UR4, 0x3fff, URZ, 0xc0, !UPT ;  /* 0x00003fff04047892 */ /* 0x000fe2000f8ec03f */
[----:B------:R-:W-:Y:S01]  /*afa0*/  LOP3.LUT R20, R21, 0x380, RZ, 0xc0, !PT ;  /* 0x0000038015147812 */ /* 0x000fe200078ec0ff */
[----:B------:R-:W-:Y:S01]  /*afb0*/  ULDC.64 UR8, c[0x0][0xb70] ;  /* 0x0002dc0000087ab9 */ /* 0x000fe20000000a00 */
[C---:B------:R-:W-:Y:S01]  /*afc0*/  IADD3 R91, P4, R16.reuse, 0x20, RZ ;  /* 0x00000020105b7810 */ /* 0x040fe20007f9e0ff */
[----:B------:R-:W-:Y:S01]  /*afd0*/  ULOP3.LUT UR4, UR4, 0x5800000, URZ, 0xfc, !UPT ;  /* 0x0580000004047892 */ /* 0x000fe2000f8efc3f */
[----:B------:R-:W-:-:S02]  /*afe0*/  IADD3 R13, P6, R16, 0x60, RZ ;  /* 0x00000060100d7810 */ /* 0x000fc40007fde0ff */
[----:B------:R-:W-:Y:S01]  /*aff0*/  IADD3 R9, P0, R16, 0x4000, RZ ;  /* 0x0000400010097810 */ /* 0x000fe20007f1e0ff */
[----:B------:R-:W-:Y:S01]  /*b000*/  UIMAD UR4, UR38, 0xb00, UR4 ;  /* 0x00000b00260478a4 */ /* 0x000fe2000f8e0204 */
[----:B------:R-:W-:Y:S02]  /*b010*/  SHF.R.U64 R20, R20, 0x3, RZ ;  /* 0x0000000314147819 */ /* 0x000fe400000012ff */
[----:B------:R-:W-:Y:S01]  /*b020*/  IADD3 R7, P2, R16, 0x4020, RZ ;  /* 0x0000402010077810 */ /* 0x000fe20007f5e0ff */
[----:B------:R-:W-:Y:S01]  /*b030*/  UIADD3 UR6, UR4, 0x80, URZ ;  /* 0x0000008004067890 */ /* 0x000fe2000fffe03f */
[----:B------:R-:W-:Y:S02]  /*b040*/  LOP3.LUT R90, R91, 0x380, RZ, 0xc0, !PT ;  /* 0x000003805b5a7812 */ /* 0x000fe400078ec0ff */
[----:B------:R-:W-:Y:S01]  /*b050*/  UMOV UR10, UR4 ;  /* 0x00000004000a7c82 */ /* 0x000fe20008000000 */
[----:B------:R-:W-:Y:S01]  /*b060*/  LOP3.LUT R12, R13, 0x380, RZ, 0xc0, !PT ;  /* 0x000003800d0c7812 */ /* 0x000fe200078ec0ff */
[----:B------:R-:W-:Y:S01]  /*b070*/  HGMMA.64x128x16.F32.BF16 R24, R176, gdesc[UR8].tnspB, R24, gsb0 ;  /* 0x41e00008b0187df0 */ /* 0x000fe20008001818 */
[----:B------:R-:W-:Y:S01]  /*b080*/  UMOV UR11, 0x40000040 ;  /* 0x40000040000b7882 */ /* 0x000fe20000000000 */
[----:B------:R-:W-:Y:S01]  /*b090*/  UMOV UR10, UR6 ;  /* 0x00000006000a7c82 */ /* 0x000fe20008000000 */
[----:B------:R-:W-:Y:S01]  /*b0a0*/  UIADD3 UR6, UR4, 0x100, URZ ;  /* 0x0000010004067890 */ /* 0x000fe2000fffe03f */
[----:B-1----:R-:W-:Y:S01]  /*b0b0*/  FADD.FTZ R0, R0, R15 ;  /* 0x0000000f00007221 */ /* 0x002fe20000010000 */
[----:B------:R-:W-:Y:S01]  /*b0c0*/  LOP3.LUT R8, R9, 0x380, RZ, 0xc0, !PT ;  /* 0x0000038009087812 */ /* 0x000fe200078ec0ff */
[----:B--2---:R-:W-:Y:S01]  /*b0d0*/  FADD.FTZ R18, R5, R14 ;  /* 0x0000000e05127221 */ /* 0x004fe20000010000 */
[----:B------:R-:W-:Y:S01]  /*b0e0*/  LOP3.LUT R20, R20, R21, RZ, 0x3c, !PT ;  /* 0x0000001514147212 */ /* 0x000fe200078e3cff */
[----:B------:R-:W-:Y:S01]  /*b0f0*/  IMAD.X R21, RZ, RZ, R17, P5 ;  /* 0x000000ffff157224 */ /* 0x000fe200028e0611 */
[----:B------:R-:W1:Y:S01]  /*b100*/  SHFL.BFLY PT, R3, R0, 0x1, 0x1f ;  /* 0x0c201f0000037f89 */ /* 0x000e6200000e0000 */
[----:B------:R-:W-:-:S02]  /*b110*/  LOP3.LUT R6, R7, 0x380, RZ, 0xc0, !PT ;  /* 0x0000038007067812 */ /* 0x000fc400078ec0ff */
[----:B------:R-:W-:Y:S01]  /*b120*/  SHF.R.U64 R90, R90, 0x3, RZ ;  /* 0x000000035a5a7819 */ /* 0x000fe200000012ff */
[----:B------:R-:W2:Y:S01]  /*b130*/  SHFL.BFLY PT, R5, R18, 0x1, 0x1f ;  /* 0x0c201f0012057f89 */ /* 0x000ea200000e0000 */
[----:B------:R-:W-:Y:S02]  /*b140*/  SHF.R.U64 R12, R12, 0x3, RZ ;  /* 0x000000030c0c7819 */ /* 0x000fe400000012ff */
[----:B------:R-:W-:Y:S02]  /*b150*/  SHF.R.U64 R8, R8, 0x3, RZ ;  /* 0x0000000308087819 */ /* 0x000fe400000012ff */
[----:B------:R-:W-:Y:S02]  /*b160*/  SHF.R.U64 R6, R6, 0x3, RZ ;  /* 0x0000000306067819 */ /* 0x000fe400000012ff */
[----:B------:R-:W-:Y:S01]  /*b170*/  LOP3.LUT R90, R90, R91, RZ, 0x3c, !PT ;  /* 0x0000005b5a5a7212 */ /* 0x000fe200078e3cff */
[----:B------:R-:W-:Y:S01]  /*b180*/  IMAD.X R91, RZ, RZ, R17, P4 ;  /* 0x000000ffff5b7224 */ /* 0x000fe200020e0611 */
[----:B------:R-:W-:-:S02]  /*b190*/  LOP3.LUT R12, R12, R13, RZ, 0x3c, !PT ;  /* 0x0000000d0c0c7212 */ /* 0x000fc400078e3cff */
[----:B------:R-:W-:Y:S02]  /*b1a0*/  LOP3.LUT R8, R8, R9, RZ, 0x3c, !PT ;  /* 0x0000000908087212 */ /* 0x000fe400078e3cff */
[C---:B------:R-:W-:Y:S02]  /*b1b0*/  IADD3 R13, P4, R16.reuse, 0x4060, RZ ;  /* 0x00004060100d7810 */ /* 0x040fe40007f9e0ff */
[----:B------:R-:W-:Y:S02]  /*b1c0*/  IADD3 R9, P3, R16, 0x4040, RZ ;  /* 0x0000404010097810 */ /* 0x000fe40007f7e0ff */
[----:B------:R-:W-:Y:S01]  /*b1d0*/  LOP3.LUT R6, R6, R7, RZ, 0x3c, !PT ;  /* 0x0000000706067212 */ /* 0x000fe200078e3cff */
[----:B------:R-:W-:Y:S01]  /*b1e0*/  IMAD.X R7, RZ, RZ, R17, P2 ;  /* 0x000000ffff077224 */ /* 0x000fe200010e0611 */
[----:B------:R-:W-:Y:S01]  /*b1f0*/  LOP3.LUT R2, R13, 0x380, RZ, 0xc0, !PT ;  /* 0x000003800d027812 */ /* 0x000fe200078ec0ff */
[----:B-1----:R-:W-:Y:S01]  /*b200*/  FADD.FTZ R89, R0, R3 ;  /* 0x0000000300597221 */ /* 0x002fe20000010000 */
[----:B------:R-:W-:Y:S01]  /*b210*/  LOP3.LUT R4, R9, 0x380, RZ, 0xc0, !PT ;  /* 0x0000038009047812 */ /* 0x000fe200078ec0ff */
[----:B------:R-:W-:Y:S01]  /*b220*/  IMAD.MOV.U32 R0, RZ, RZ, RZ ;  /* 0x000000ffff007224 */ /* 0x000fe200078e00ff */
[----:B------:R-:W-:Y:S01]  /*b230*/  MOV R95, R90 ;  /* 0x0000005a005f7202 */ /* 0x000fe20000000f00 */
[----:B--2---:R-:W-:Y:S01]  /*b240*/  FADD.FTZ R18, R18, R5 ;  /* 0x0000000512127221 */ /* 0x004fe20000010000 */
[----:B------:R-:W-:Y:S01]  /*b250*/  FSETP.NE.FTZ.AND P5, PT, R89, RZ, PT ;  /* 0x000000ff5900720b */ /* 0x000fe20003fb5000 */
[--C-:B------:R-:W-:Y:S01]  /*b260*/  IMAD.X R5, RZ, RZ, R17.reuse, P3 ;  /* 0x000000ffff057224 */ /* 0x100fe200018e0611 */
[----:B------:R-:W-:Y:S01]  /*b270*/  MOV R91, R6 ;  /* 0x00000006005b7202 */ /* 0x000fe20000000f00 */
[----:B------:R-:W-:Y:S01]  /*b280*/  IMAD.X R3, RZ, RZ, R17, P4 ;  /* 0x000000ffff037224 */ /* 0x000fe200020e0611 */
[----:B------:R-:W-:-:S02]  /*b290*/  FSETP.NE.FTZ.AND P3, PT, R18, RZ, PT ;  /* 0x000000ff1200720b */ /* 0x000fc40003f75000 */
[----:B------:R-:W-:Y:S02]  /*b2a0*/  R2UR UR5, R221 ;  /* 0x00000000dd0572ca */ /* 0x000fe400000e0000 */
[----:B------:R-:W-:Y:S02]  /*b2b0*/  SHF.R.U64 R2, R2, 0x3, RZ ;  /* 0x0000000302027819 */ /* 0x000fe400000012ff */
[----:B------:R-:W-:Y:S02]  /*b2c0*/  SHF.R.U64 R4, R4, 0x3, RZ ;  /* 0x0000000304047819 */ /* 0x000fe400000012ff */
[----:B------:R-:W-:Y:S01]  /*b2d0*/  R2UR UR12, R220 ;  /* 0x00000000dc0c72ca */ /* 0x000fe200000e0000 */
[----:B------:R-:W1:Y:S01]  /*b2e0*/  @P5 MUFU.LG2 R6, R89 ;  /* 0x0000005900065308 */ /* 0x000e620000000c00 */
[----:B------:R-:W-:Y:S01]  /*b2f0*/  LOP3.LUT R2, R2, R13, RZ, 0x3c, !PT ;  /* 0x0000000d02027212 */ /* 0x000fe200078e3cff */
[----:B------:R-:W-:Y:S01]  /*b300*/  IMAD.X R13, RZ, RZ, R17, P6 ;  /* 0x000000ffff0d7224 */ /* 0x000fe200030e0611 */
[----:B------:R-:W-:-:S02]  /*b310*/  LOP3.LUT R15, R16, 0x380, RZ, 0xc0, !PT ;  /* 0x00000380100f7812 */ /* 0x000fc400078ec0ff */
[----:B------:R-:W-:Y:S01]  /*b320*/  LOP3.LUT R4, R4, R9, RZ, 0x3c, !PT ;  /* 0x0000000904047212 */ /* 0x000fe200078e3cff */
[--C-:B------:R-:W-:Y:S01]  /*b330*/  IMAD.X R9, RZ, RZ, R17.reuse, P0 ;  /* 0x000000ffff097224 */ /* 0x100fe200000e0611 */
[----:B------:R-:W-:Y:S01]  /*b340*/  SHF.R.U64 R15, R15, 0x3, RZ ;  /* 0x000000030f0f7819 */ /* 0x000fe200000012ff */
[----:B------:R2:W-:Y:S01]  /*b350*/  @P5 MUFU.RCP R0, R89 ;  /* 0x0000005900005308 */ /* 0x0005e20000001000 */
[----:B------:R-:W-:Y:S01]  /*b360*/  MOV R93, R12 ;  /* 0x0000000c005d7202 */ /* 0x000fe20000000f00 */
[----:B------:R-:W-:Y:S01]  /*b370*/  IMAD.MOV.U32 R12, RZ, RZ, RZ ;  /* 0x000000ffff0c7224 */ /* 0x000fe200078e00ff */
[----:B------:R-:W-:Y:S01]  /*b380*/  MOV R90, R4 ;  /* 0x00000004005a7202 */ /* 0x000fe20000000f00 */
[----:B------:R-:W-:Y:S01]  /*b390*/  UIADD3 UR34, -UR5, URZ, URZ ;  /* 0x0000003f05227290 */ /* 0x000fe2000fffe13f */
[----:B------:R-:W-:Y:S01]  /*b3a0*/  LOP3.LUT R14, R15, R16, RZ, 0x3c, !PT ;  /* 0x000000100f0e7212 */ /* 0x000fe200078e3cff */
[----:B------:R-:W-:Y:S01]  /*b3b0*/  IMAD.MOV.U32 R15, RZ, RZ, R17 ;  /* 0x000000ffff0f7224 */ /* 0x000fe200078e0011 */
[----:B------:R-:W-:Y:S01]  /*b3c0*/  MOV R92, R8 ;  /* 0x00000008005c7202 */ /* 0x000fe20000000f00 */
[----:B------:R-:W3:Y:S01]  /*b3d0*/  @P3 MUFU.LG2 R4, R18 ;  /* 0x0000001200043308 */ /* 0x000ee20000000c00 */
[C---:B------:R-:W-:Y:S01]  /*b3e0*/  @P5 FMUL.FTZ R5, R11.reuse, 0.69314718246459960938 ;  /* 0x3f3172180b055820 */ /* 0x040fe20000410000 */
[----:B-1----:R-:W-:Y:S01]  /*b3f0*/  @P5 FMUL.FTZ R6, R6, 0.69314718246459960938 ;  /* 0x3f31721806065820 */ /* 0x002fe20000410000 */
[----:B------:R-:W-:Y:S01]  /*b400*/  IMAD.U32 R8, RZ, RZ, UR7 ;  /* 0x00000007ff087e24 */ /* 0x000fe2000f8e00ff */
[----:B------:R-:W-:Y:S01]  /*b410*/  MOV R96, R14 ;  /* 0x0000000e00607202 */ /* 0x000fe20000000f00 */
[----:B------:R-:W-:Y:S01]  /*b420*/  @P3 FMUL.FTZ R14, R11, 0.69314718246459960938 ;  /* 0x3f3172180b0e3820 */ /* 0x000fe20000410000 */
[----:B------:R-:W-:Y:S01]  /*b430*/  MOV R94, R20 ;  /* 0x00000014005e7202 */ /* 0x000fe20000000f00 */
[----:B------:R-:W-:Y:S01]  /*b440*/  @!P1 VIADD R8, R8, 0x34860 ;  /* 0x0003486008089836 */ /* 0x000fe20000000000 */
[----:B------:R-:W1:Y:S01]  /*b450*/  @P3 MUFU.RCP R12, R18 ;  /* 0x00000012000c3308 */ /* 0x000e620000001000 */
[----:B------:R-:W-:Y:S01]  /*b460*/  LOP3.LUT P0, RZ, R23, 0x3, RZ, 0xc0, !PT ;  /* 0x0000000317ff7812 */ /* 0x000fe2000780c0ff */
[----:B------:R-:W-:Y:S01]  /*b470*/  IMAD.MOV.U32 R21, RZ, RZ, -0x800000 ;  /* 0xff800000ff157424 */ /* 0x000fe200078e00ff */
[----:B--2---:R-:W-:Y:S01]  /*b480*/  MOV R89, R2 ;  /* 0x0000000200597202 */ /* 0x004fe20000000f00 */
[----:B------:R-:W-:Y:S01]  /*b490*/  ULDC UR7, c[0x0][0xa88] ;  /* 0x0002a20000077ab9 */ /* 0x000fe20000000800 */
[----:B------:R-:W-:Y:S01]  /*b4a0*/  @!P1 PRMT R8, RZ, 0x654, R8 ;  /* 0x00000654ff089816 */ /* 0x000fe20000000008 */
[----:B---3--:R-:W-:-:S04]  /*b4b0*/  @P3 FMUL.FTZ R7, R4, 0.69314718246459960938 ;  /* 0x3f31721804073820 */ /* 0x008fc80000410000 */
[----:B------:R-:W-:Y:S01]  /*b4c0*/  @P3 FFMA.FTZ R21, R14, R88, R7 ;  /* 0x000000580e153223 */ /* 0x000fe20000010007 */
[----:B------:R-:W-:Y:S02]  /*b4d0*/  WARPGROUP.DEPBAR.LE gsb0, 0x0 ;  /* 0x00008000000079c5 */ /* 0x000fe40000010000 */
[----:B------:R-:W-:-:S06]  /*b4e0*/  WARPGROUP.ARRIVE ;  /* 0x00000000000079c5 */ /* 0x000fcc0000000000 */
[----:B------:R-:W-:Y:S01]  /*b4f0*/  HGMMA.64x128x16.F32.BF16 R24, R180, gdesc[UR8].tnspB, R24, gsb0 ;  /* 0x41e00008b4187df0 */ /* 0x000fe20008001818 */
[----:B------:R-:W-:Y:S01]  /*b500*/  UMOV UR10, UR6 ;  /* 0x00000006000a7c82 */ /* 0x000fe20008000000 */
[----:B------:R-:W-:Y:S01]  /*b510*/  UMOV UR11, 0x40000040 ;  /* 0x40000040000b7882 */ /* 0x000fe20000000000 */
[----:B------:R-:W-:Y:S01]  /*b520*/  UIADD3 UR6, UR4, 0x180, URZ ;  /* 0x0000018004067890 */ /* 0x000fe2000fffe03f */
        /* <DEDUP_REMOVED lines=35> */
[----:B------:R-:W-:Y:S02]  /*b760*/  UIADD3 UR6, UR4, 0x480, URZ ;  /* 0x0000048004067890 */ /* 0x000fe4000fffe03f */
[----:B------:R-:W-:Y:S01]  /*b770*/  UIADD3 UR4, UR4, 0x500, URZ ;  /* 0x0000050004047890 */ /* 0x000fe2000fffe03f */
[----:B------:R-:W-:Y:S02]  /*b780*/  WARPGROUP.DEPBAR.LE gsb0, 0x0 ;  /* 0x00008000000079c5 */ /* 0x000fe40000010000 */
[----:B------:R-:W-:-:S06]  /*b790*/  WARPGROUP.ARRIVE ;  /* 0x00000000000079c5 */ /* 0x000fcc0000000000 */
[----:B------:R-:W-:Y:S01]  /*b7a0*/  HGMMA.64x128x16.F32.BF16 R24, R208, gdesc[UR8].tnspB, R24, gsb0 ;  /* 0x41e00008d0187df0 */ /* 0x000fe20008001818 */
[----:B------:R-:W-:Y:S01]  /*b7b0*/  UMOV UR10, UR6 ;  /* 0x00000006000a7c82 */ /* 0x000fe20008000000 */
[----:B------:R-:W-:Y:S01]  /*b7c0*/  UMOV UR11, 0x40000040 ;  /* 0x40000040000b7882 */ /* 0x000fe20000000000 */
[----:B------:R-:W-:Y:S02]  /*b7d0*/  WARPGROUP.DEPBAR.LE gsb0, 0x0 ;  /* 0x00008000000079c5 */ /* 0x000fe40000010000 */
[----:B------:R-:W-:-:S07]  /*b7e0*/  WARPGROUP.ARRIVE ;  /* 0x00000000000079c5 */ /* 0x000fce0000000000 */
[----:B------:R-:W-:Y:S01]  /*b7f0*/  HGMMA.64x128x16.F32.BF16 R24, R212, gdesc[UR8].tnspB, R24, gsb0 ;  /* 0x41e00008d4187df0 */ /* 0x000fe20008001818 */
        /* <DEDUP_REMOVED lines=17> */
[----:B------:R-:W-:Y:S01]  /*b910*/  ISETP.GE.OR P2, PT, R9, UR7, P0 ;  /* 0x0000000709007c0c */ /* 0x000fe20008746670 */
[----:B------:R-:W-:Y:S01]  /*b920*/  IMAD.U32 R3, RZ, RZ, UR4 ;  /* 0x00000004ff037e24 */ /* 0x000fe2000f8e00ff */
[----:B------:R-:W-:Y:S01]  /*b930*/  USHF.R.S32.HI UR4, URZ, 0x1f, UR36 ;  /* 0x0000001f3f047899 */ /* 0x000fe20008011424 */
[----:B------:R-:W-:Y:S01]  /*b940*/  ISETP.GE.OR P0, PT, R97, UR7, P0 ;  /* 0x0000000761007c0c */ /* 0x000fe20008706670 */
[----:B------:R-:W-:Y:S02]  /*b950*/  WARPGROUP.DEPBAR.LE gsb0, 0x0 ;  /* 0x00008000000079c5 */ /* 0x000fe40000010000 */
[----:B------:R-:W-:-:S06]  /*b960*/  WARPGROUP.ARRIVE ;  /* 0x00000000000079c5 */ /* 0x000fcc0000000000 */
[----:B------:R-:W-:Y:S01]  /*b970*/  HGMMA.64x128x16.F32.BF16 R24, R216, gdesc[UR8].tnspB, R24, gsb0 ;  /* 0x41e00008d8187df0 */ /* 0x000fe20008001818 */
[----:B------:R-:W-:Y:S01]  /*b980*/  R2UR UR10, R19 ;  /* 0x00000000130a72ca */ /* 0x000fe200000e0000 */
[----:B------:R-:W-:Y:S02]  /*b990*/  IMAD.MOV.U32 R19, RZ, RZ, -0x800000 ;  /* 0xff800000ff137424 */ /* 0x000fe400078e00ff */
[----:B------:R-:W-:Y:S01]  /*b9a0*/  @P5 FFMA.FTZ R19, R5, R10, R6 ;  /* 0x0000000a05135223 */ /* 0x000fe20000010006 */
[----:B------:R-:W-:Y:S02]  /*b9b0*/  WARPGROUP.DEPBAR.LE gsb0, 0x0 ;  /* 0x00008000000079c5 */ /* 0x000fe40000010000 */
[-C--:B------:R-:W-:Y:S01]  /*b9c0*/  FMUL.FTZ R10, R33, R0.reuse ;  /* 0x00000000210a7220 */ /* 0x080fe20000410000 */
[-C--:B------:R-:W-:Y:S01]  /*b9d0*/  FMUL.FTZ R11, R32, R0.reuse ;  /* 0x00000000200b7220 */ /* 0x080fe20000410000 */
[-C--:B------:R-:W-:Y:S01]  /*b9e0*/  FMUL.FTZ R32, R53, R0.reuse ;  /* 0x0000000035207220 */ /* 0x080fe20000410000 */
[-C--:B------:R-:W-:Y:S01]  /*b9f0*/  FMUL.FTZ R33, R52, R0.reuse ;  /* 0x0000000034217220 */ /* 0x080fe20000410000 */
[-C--:B------:R-:W-:Y:S01]  /*ba00*/  FMUL.FTZ R52, R73, R0.reuse ;  /* 0x0000000049347220 */ /* 0x080fe20000410000 */
[-C--:B------:R-:W-:Y:S01]  /*ba10*/  FMUL.FTZ R53, R72, R0.reuse ;  /* 0x0000000048357220 */ /* 0x080fe20000410000 */
[----:B------:R2:W-:Y:S01]  /*ba20*/  @!P1 SYNCS.ARRIVE.TRANS64.RED.A1T0 RZ, [R8+URZ], RZ ;  /* 0x000000ff08ff99a7 */ /* 0x0005e2000810043f */
[-C--:B------:R-:W-:Y:S01]  /*ba30*/  FMUL.FTZ R4, R25, R0.reuse ;  /* 0x0000000019047220 */ /* 0x080fe20000410000 */
[----:B------:R-:W-:Y:S01]  /*ba40*/  FMUL.FTZ R5, R24, R0 ;  /* 0x0000000018057220 */ /* 0x000fe20000410000 */
[-C--:B-1----:R-:W-:Y:S01]  /*ba50*/  FMUL.FTZ R6, R27, R12.reuse ;  /* 0x0000000c1b067220 */ /* 0x082fe20000410000 */
[----:B------:R-:W-:Y:S01]  /*ba60*/  FMUL.FTZ R7, R26, R12 ;  /* 0x0000000c1a077220 */ /* 0x000fe20000410000 */
[-C--:B------:R-:W-:Y:S01]  /*ba70*/  FMUL.FTZ R9, R28, R0.reuse ;  /* 0x000000001c097220 */ /* 0x080fe20000410000 */
[-C--:B------:R-:W-:Y:S01]  /*ba80*/  FMUL.FTZ R13, R37, R0.reuse ;  /* 0x00000000250d7220 */ /* 0x080fe20000410000 */
[-C--:B------:R-:W-:Y:S01]  /*ba90*/  FMUL.FTZ R18, R36, R0.reuse ;  /* 0x0000000024127220 */ /* 0x080fe20000410000 */
[----:B------:R-:W1:Y:S01]  /*baa0*/  LDC.64 R72, c[0x0][0xb78] ;  /* 0x0002de00ff487b82 */ /* 0x000e620000000a00 */
        /* <DEDUP_REMOVED lines=27> */
[----:B------:R-:W-:Y:S01]  /*bc60*/  F2FP.BF16.F32.PACK_AB R6, R8, R9 ;  /* 0x000000090806723e */ /* 0x000fe200000010ff */
[-C--:B------:R-:W-:Y:S01]  /*bc70*/  FMUL.FTZ R9, R35, R12.reuse ;  /* 0x0000000c23097220 */ /* 0x080fe20000410000 */
[----:B------:R-:W-:Y:S01]  /*bc80*/  F2FP.BF16.F32.PACK_AB R8, R10, R11 ;  /* 0x0000000b0a08723e */ /* 0x000fe200000010ff */
[----:B------:R-:W-:Y:S01]  /*bc90*/  FMUL.FTZ R14, R34, R12 ;  /* 0x0000000c220e7220 */ /* 0x000fe20000410000 */
[----:B------:R-:W-:Y:S01]  /*bca0*/  F2FP.BF16.F32.PACK_AB R7, R7, R0 ;  /* 0x000000000707723e */ /* 0x000fe200000010ff */
[----:B------:R-:W-:Y:S01]  /*bcb0*/  BAR.SYNC.DEFER_BLOCKING 0x1, 0x100 ;  /* 0x0044000000007b1d */ /* 0x000fe20000010000 */
        /* <DEDUP_REMOVED lines=26> */
[C---:B-1----:R-:W-:Y:S01]  /*be60*/  IMAD R12, R72.reuse, UR4, RZ ;  /* 0x00000004480c7c24 */ /* 0x042fe2000f8e02ff */
[----:B------:R-:W-:Y:S01]  /*be70*/  F2FP.BF16.F32.PACK_AB R9, R9, R14 ;  /* 0x0000000e0909723e */ /* 0x000fe200000010ff */
[----:B------:R-:W-:Y:S01]  /*be80*/  IMAD.WIDE.U32 R2, R72, UR36, R2 ;  /* 0x0000002448027c25 */ /* 0x000fe2000f8e0002 */
[----:B------:R-:W-:Y:S01]  /*be90*/  F2FP.BF16.F32.PACK_AB R13, R13, R0 ;  /* 0x000000000d0d723e */ /* 0x000fe200000010ff */
[----:B------:R1:W-:Y:S01]  /*bea0*/  STSM.16.M88.4 [R96], R4 ;  /* 0x0000000460007844 */ /* 0x0003e20000000200 */
[----:B------:R-:W-:Y:S01]  /*beb0*/  F2FP.BF16.F32.PACK_AB R14, R26, R27 ;  /* 0x0000001b1a0e723e */ /* 0x000fe200000010ff */
[----:B------:R-:W-:Y:S01]  /*bec0*/  IMAD R68, R73, UR36, R12 ;  /* 0x0000002449447c24 */ /* 0x000fe2000f8e020c */
[----:B------:R-:W-:Y:S01]  /*bed0*/  F2FP.BF16.F32.PACK_AB R12, R24, R25 ;  /* 0x00000019180c723e */ /* 0x000fe200000010ff */
[----:B------:R-:W-:Y:S01]  /*bee0*/  STSM.16.M88.4 [R95], R8 ;  /* 0x000000085f007844 */ /* 0x000fe20000000200 */
[----:B------:R-:W-:Y:S01]  /*bef0*/  F2FP.BF16.F32.PACK_AB R15, R15, R18 ;  /* 0x000000120f0f723e */ /* 0x000fe200000010ff */
[----:B------:R-:W-:Y:S01]  /*bf00*/  ULDC.64 UR4, c[0x0][0xb40] ;  /* 0x0002d00000047ab9 */ /* 0x000fe20000000a00 */
[----:B------:R-:W-:-:S02]  /*bf10*/  F2FP.BF16.F32.PACK_AB R36, R36, R37 ;  /* 0x000000252424723e */ /* 0x000fc400000010ff */
[----:B------:R-:W-:Y:S01]  /*bf20*/  F2FP.BF16.F32.PACK_AB R24, R28, R29 ;  /* 0x0000001d1c18723e */ /* 0x000fe200000010ff */
[----:B------:R-:W-:Y:S01]  /*bf30*/  STSM.16.M88.4 [R94], R12 ;  /* 0x0000000c5e007844 */ /* 0x000fe20000000200 */
        /* <DEDUP_REMOVED lines=11> */
[----:B-1----:R-:W-:Y:S02]  /*bff0*/  SHF.R.S32.HI R5, RZ, 0x1f, R97 ;  /* 0x0000001fff057819 */ /* 0x002fe40000011461 */
[----:B------:R-:W-:Y:S02]  /*c000*/  IADD3 R0, P1, R97, R2, RZ ;  /* 0x0000000261007210 */ /* 0x000fe40007f3e0ff */
        /* <DEDUP_REMOVED lines=25> */
[----:B------:R2:W-:Y:S01]  /*c1a0*/  @!P0 STG.E desc[UR12][R2.64], R19 ;  /* 0x0000001302008986 */ /* 0x0005e2000c10190c */
[----:B-1----:R-:W-:-:S03]  /*c1b0*/  ISETP.NE.AND P0, PT, R0, 0x7, PT ;  /* 0x000000070000780c */ /* 0x002fc60003f05270 */
[----:B------:R1:W-:Y:S01]  /*c1c0*/  @!P2 STG.E desc[UR12][R2.64+0x20], R21 ;  /* 0x000020150200a986 */ /* 0x0003e2000c10190c */
[----:B--2---:R-:W-:-:S09]  /*c1d0*/  IMAD.U32 R19, RZ, RZ, UR10 ;  /* 0x0000000aff137e24 */ /* 0x004fd2000f8e00ff */
[----:B------:R-:W-:Y:S05]  /*c1e0*/  @P0 BRA `(.L_x_5545) ;  /* 0x0000000000580947 */ /* 0x000fea0003800000 */
[----:B------:R-:W-:Y:S01]  /*c1f0*/  BAR.SYNC.DEFER_BLOCKING 0x1, 0x120 ;  /* 0x0044800000007b1d */ /* 0x000fe20000010000 */
[----:B------:R-:W-:-:S05]  /*c200*/  ELECT P0, URZ, PT ;  /* 0x00000000003f782f */ /* 0x000fca0003800000 */
[----:B------:R-:W-:Y:S08]  /*c210*/  BSSY B0, `(.L_x_5545) ;  /* 0x0000013000007945 */ /* 0x000ff00003800000 */
[----:B------:R-:W-:Y:S05]  /*c220*/  @!P0 BRA `(.L_x_5546) ;  /* 0x0000000000448947 */ /* 0x000fea0003800000 */
[----:B------:R-:W-:Y:S01]  /*c230*/  ULDC.64 UR6, c[0x0][0x198] ;  /* 0x0000660000067ab9 */ /* 0x000fe20000000a00 */
[----:B------:R-:W-:Y:S01]  /*c240*/  UMOV UR33, URZ ;  /* 0x0000003f00217c82 */ /* 0x000fe20008000000 */
[----:B------:R-:W-:Y:S02]  /*c250*/  UIADD3 UR4, UP0, UR6, 0x9f0, URZ ;  /* 0x000009f006047890 */ /* 0x000fe4000ff1e03f */
[----:B------:R-:W-:Y:S02]  /*c260*/  UIADD3 UR6, UR39, 0x4000, URZ ;  /* 0x0000400027067890 */ /* 0x000fe4000fffe03f */
[----:B------:R-:W-:Y:S01]  /*c270*/  UIADD3.X UR5, URZ, UR7, URZ, UP0, !UPT ;  /* 0x000000073f057290 */ /* 0x000fe200087fe43f */
[----:B------:R-:W-:Y:S01]  /*c280*/  UMOV UR37, URZ ;  /* 0x0000003f00257c82 */ /* 0x000fe20008000000 */
[----:B------:R-:W-:Y:S01]  /*c290*/  UMOV UR32, UR39 ;  /* 0x0000002700207c82 */ /* 0x000fe20008000000 */
[----:B------:R-:W-:-:S06]  /*c2a0*/  UMOV UR7, 0x40 ;  /* 0x0000004000077882 */ /* 0x000fcc0000000000 */
[----:B------:R2:W-:Y:S02]  /*c2b0*/  UTMASTG.5D [UR32], [UR4] ;  /* 0x00000020040073b5 */ /* 0x0005e40008020000 */
[----:B--2---:R-:W-:Y:S01]  /*c2c0*/  UMOV UR32, UR6 ;  /* 0x0000000600207c82 */ /* 0x004fe20008000000 */
[----:B------:R-:W-:Y:S01]  /*c2d0*/  UMOV UR33, UR7 ;  /* 0x0000000700217c82 */ /* 0x000fe20008000000 */
[----:B------:R-:W-:Y:S01]  /*c2e0*/  UIADD3 UR6, UR39, 0x34820, URZ ;  /* 0x0003482027067890 */ /* 0x000fe2000fffe03f */
[----:B------:R2:W-:Y:S03]  /*c2f0*/  UTMASTG.5D [UR32], [UR4] ;  /* 0x00000020040073b5 */ /* 0x0005e60008020000 */
[----:B------:R-:W-:Y:S01]  /*c300*/  UPRMT UR6, URZ, 0x654, UR6 ;  /* 0x000006543f067896 */ /* 0x000fe20008000006 */
[----:B------:R0:W-:Y:S01]  /*c310*/  UTMACMDFLUSH ;  /* 0x00000000000079b7 */ /* 0x0001e20000000000 */
[----:B------:R-:W-:-:S07]  /*c320*/  DEPBAR.LE SB0, 0x0 ;  /* 0x000080000000791a */ /* 0x000fce0000000000 */
[----:B--2---:R-:W-:Y:S03]  /*c330*/  SYNCS.ARRIVE.TRANS64.RED.A1T0 RZ, [UR6], RZ ;  /* 0x000000ffffff79a7 */ /* 0x004fe60008100406 */
.L_x_5546:
[----:B------:R-:W-:Y:S05]  /*c340*/  BSYNC B0 ;  /* 0x0000000000007941 */ /* 0x000fea0003800000 */
.L_x_5545:
[----:B------:R-:W2:Y:S01]  /*c350*/  LDC R0, c[0x0][0xda4] ;  /* 0x00036900ff007b82 */ /* 0x000ea20000000800 */
[----:B------:R-:W-:Y:S01]  /*c360*/  R2UR UR5, R19 ;  /* 0x00000000130572ca */ /* 0x000fe200000e0000 */
[----:B------:R-:W-:Y:S01]  /*c370*/  UIADD3 UR38, UR38, 0x1, URZ ;  /* 0x0000000126267890 */ /* 0x000fe2000fffe03f */
[----:B------:R-:W-:-:S03]  /*c380*/  R2UR UR4, R22 ;  /* 0x00000000160472ca */ /* 0x000fc600000e0000 */
[----:B------:R-:W-:-:S04]  /*c390*/  UISETP.NE.AND UP0, UPT, UR38, 0x2, UPT ;  /* 0x000000022600788c */ /* 0x000fc8000bf05270 */
[----:B------:R-:W-:-:S06]  /*c3a0*/  USEL UR38, UR38, URZ, UP0 ;  /* 0x0000003f26267287 */ /* 0x000fcc0008000000 */
[----:B------:R-:W-:-:S06]  /*c3b0*/  UIADD3 UR4, UR4, 0x1, URZ ;  /* 0x0000000104047890 */ /* 0x000fcc000fffe03f */
[----:B------:R-:W-:Y:S01]  /*c3c0*/  IMAD.U32 R22, RZ, RZ, UR4 ;  /* 0x00000004ff167e24 */ /* 0x000fe2000f8e00ff */
[----:B------:R-:W-:Y:S01]  /*c3d0*/  USEL UR4, URZ, 0x1, UP0 ;  /* 0x000000013f047887 */ /* 0x000fe20008000000 */
[----:B--2---:R-:W-:-:S03]  /*c3e0*/  ISETP.LE.AND P0, PT, R0, UR5, PT ;  /* 0x0000000500007c0c */ /* 0x004fc6000bf03270 */
[----:B------:R-:W-:-:S10]  /*c3f0*/  ULOP3.LUT UR61, UR61, UR4, URZ, 0x3c, !UPT ;  /* 0x000000043d3d7292 */ /* 0x000fd4000f8e3c3f */
[----:B------:R-:W-:Y:S05]  /*c400*/  @!P0 BRA `(.L_x_5547) ;  /* 0xffffff48006c8947 */ /* 0x000fea000383ffff */
[----:B------:R-:W-:Y:S05]  /*c410*/  EXIT ;  /* 0x000000000000794d */ /* 0x000fea0003800000 */
.L_x_5523:
        /* <DEDUP_REMOVED lines=20> */
.L_x_5591:
        /* <DEDUP_REMOVED lines=21> */
[----:B-1----:R-:W-:-:S05]  /*c6b0*/  IMAD R8, R4, UR4, RZ ;  /* 0x0000000404087c24 */ /* 0x002fca000f8e02ff */
[----:B------:R2:W-:Y:S01]  /*c6c0*/  STL [R1+0x14], R8 ;  /* 0x0000140801007387 */ /* 0x0005e20000100800 */
[----:B----4-:R-:W-:-:S05]  /*c6d0*/  @P1 IMAD.HI.U32 R2, R6, R2, RZ ;  /* 0x0000000206021227 */ /* 0x010fca00078e00ff */
[----:B------:R-:W-:Y:S02]  /*c6e0*/  @P1 SHF.R.U32.HI R19, RZ, R3, R2 ;  /* 0x00000003ff131219 */ /* 0x000fe40000011602 */
[----:B------:R-:W-:-:S03]  /*c6f0*/  MOV R2, 0x400 ;  /* 0x0000040000027802 */ /* 0x000fc60000000f00 */
[----:B------:R-:W-:Y:S01]  /*c700*/  IMAD.MOV R3, RZ, RZ, -R19 ;  /* 0x000000ffff037224 */ /* 0x000fe200078e0a13 */
[----:B---3--:R-:W-:Y:S01]  /*c710*/  LEA R7, R5, R2, 0x18 ;  /* 0x0000000205077211 */ /* 0x008fe200078ec0ff */
[----:B------:R-:W-:-:S04]  /*c720*/  VIADD R2, R8, 0xaf ;  /* 0x000000af08027836 */ /* 0x000fc80000000000 */
[----:B------:R-:W-:Y:S01]  /*c730*/  VIADD R4, R7, 0x1e400 ;  /* 0x0001e40007047836 */ /* 0x000fe20000000000 */
[----:B------:R2:W-:Y:S01]  /*c740*/  STL [R1+0x4], R7 ;  /* 0x0000040701007387 */ /* 0x0005e20000100800 */
[----:B------:R-:W-:-:S03]  /*c750*/  IMAD.HI R2, R2, 0x2e8ba2e9, RZ ;  /* 0x2e8ba2e902027827 */ /* 0x000fc600078e02ff */
        /* <DEDUP_REMOVED lines=23> */
.L_x_5549:
        /* <DEDUP_REMOVED lines=20> */
.L_x_5551:
        /* <DEDUP_REMOVED lines=16> */
.L_x_5550:
        /* <DEDUP_REMOVED lines=16> */
[----:B------:R-:W-:Y:S01]  /*cc10*/  @P1 SHF.R.U32.HI R0, RZ, R3, R2 ;  /* 0x00000003ff001219 */ /* 0x000fe20000011602 */
[----:B------:R-:W-:Y:S01]  /*cc20*/  IMAD.MOV.U32 R4, RZ, RZ, R19 ;  /* 0x000000ffff047224 */ /* 0x000fe200078e0013 */
[----:B------:R-:W1:Y:S02]  /*cc30*/  @P0 LDC.64 R2, c[0x0][0x9f8] ;  /* 0x00027e00ff020b82 */ /* 0x000e640000000a00 */
        /* <DEDUP_REMOVED lines=11> */
.L_x_5552:
        /* <DEDUP_REMOVED lines=14> */
.L_x_5553:
        /* <DEDUP_REMOVED lines=16> */
.L_x_5607:
[----:B------:R-:W2:Y:S01]  /*ced0*/  LDL R6, [R1+0xc] ;  /* 0x00000c0001067983 */ /* 0x000ea20000100800 */
[----:B------:R-:W-:Y:S01]  /*cee0*/  UMOV UR4, 0xffffffff ;  /* 0xffffffff00047882 */ /* 0x000fe20000000000 */
[----:B------:R-:W-:Y:S01]  /*cef0*/  SHF.R.S32.HI R11, RZ, 0x1f, R4 ;  /* 0x0000001fff0b7819 */ /* 0x000fe20000011404 */
[----:B--2---:R-:W-:Y:S01]  /*cf00*/  VIADD R10, R6, 0xffffffff ;  /* 0xffffffff060a7836 */ /* 0x004fe20000000000 */
[----:B------:R-:W-:Y:S06]  /*cf10*/  BRA.DIV UR4, `(.L_x_5555) ;  /* 0x0000002604b07947 */ /* 0x000fec000b800000 */
[----:B------:R-:W-:-:S13]  /*cf20*/  ELECT P6, URZ, PT ;  /* 0x00000000003f782f */ /* 0x000fda00038c0000 */
.L_x_5610:
[----:B------:R-:W-:Y:S05]  /*cf30*/  @!P6 BRA `(.L_x_5556) ;  /* 0x000000040000e947 */ /* 0x000fea0003800000 */
[----:B------:R-:W-:Y:S02]  /*cf40*/  IMAD.MOV.U32 R18, RZ, RZ, R10 ;  /* 0x000000ffff127224 */ /* 0x000fe400078e000a */
        /* <DEDUP_REMOVED lines=21> */
.L_x_5557:
[----:B------:R-:W2:Y:S01]  /*d0a0*/  S2R R7, SR_CgaCtaId ;  /* 0x0000000000077919 */ /* 0x000ea20000008800 */
[----:B------:R-:W-:-:S04]  /*d0b0*/  MOV R6, 0x400 ;  /* 0x0000040000067802 */ /* 0x000fc80000000f00 */
[----:B--2---:R-:W-:Y:S02]  /*d0c0*/  LEA R6, R7, R6, 0x18 ;  /* 0x0000000607067211 */ /* 0x004fe400078ec0ff */
[----:B------:R-:W-:-:S03]  /*d0d0*/  SHF.L.U32 R7, R17, 0x1f, RZ ;  /* 0x0000001f11077819 */ /* 0x000fc600000006ff */
[----:B------:R-:W-:-:S04]  /*d0e0*/  IMAD R6, R16, 0x8, R6 ;  /* 0x0000000810067824 */ /* 0x000fc800078e0206 */
[----:B------:R-:W2:Y:S02]  /*d0f0*/  SYNCS.PHASECHK.TRANS64.TRYWAIT P1, [R6+URZ+0x34840], R7 ;  /* 0x03484007060075a7 */ /* 0x000ea4000802017f */
[----:B--2---:R-:W-:Y:S05]  /*d100*/  @!P1 BRA `(.L_x_5558) ;  /* 0x0000002400549947 */ /* 0x004fea0003800000 */
.L_x_5611:
        /* <DEDUP_REMOVED lines=11> */
.L_x_5559:
        /* <DEDUP_REMOVED lines=10> */
[----:B------:R-:W-:-:S06]  /*d260*/  UMOV UR15, 0x40 ;  /* 0x00000040000f7882 */ /* 0x000fcc0000000000 */
[----:B------:R-:W-:Y:S02]  /*d270*/  UIADD3 UR9, UR9, 0x34830, URZ ;  /* 0x0003483009097890 */ /* 0x000fe4000fffe03f */
[----:B------:R-:W-:Y:S01]  /*d280*/  UIMAD UR11, UR11, 0xb0, URZ ;  /* 0x000000b00b0b78a4 */ /* 0x000fe2000f8e023f */
[----:B---3--:R-:W-:-:S05]  /*d290*/  LEA R7, R9, R7, 0x18 ;  /* 0x0000000709077211 */ /* 0x008fca00078ec0ff */
[----:B------:R-:W-:-:S05]  /*d2a0*/  IMAD R6, R16, 0xb000, R7 ;  /* 0x0000b00010067824 */ /* 0x000fca00078e0207 */
[----:B------:R-:W-:-:S13]  /*d2b0*/  R2UR UR6, R6 ;  /* 0x00000000060672ca */ /* 0x000fda00000e0000 */
[----:B------:R-:W-:Y:S02]  /*d2c0*/  UIADD3 UR8, UR6, 0x1e400, URZ ;  /* 0x0001e40006087890 */ /* 0x000fe4000fffe03f */
[----:B------:R-:W-:-:S03]  /*d2d0*/  UIADD3 UR14, UR6, 0x23c00, URZ ;  /* 0x00023c00060e7890 */ /* 0x000fc6000fffe03f */
[----:B------:R-:W-:-:S04]  /*d2e0*/  UMOV UR6, 0x0 ;  /* 0x0000000000067882 */ /* 0x000fc80000000000 */
[----:B------:R2:W-:Y:S02]  /*d2f0*/  UTMALDG.4D [UR8], [UR4], desc[UR6] ;  /* 0x00000608040075b4 */ /* 0x0005e40008019000 */
[----:B--2---:R-:W-:Y:S01]  /*d300*/  UMOV UR8, UR14 ;  /* 0x0000000e00087c82 */ /* 0x004fe20008000000 */
[----:B------:R-:W-:Y:S02]  /*d310*/  UMOV UR10, UR15 ;  /* 0x0000000f000a7c82 */ /* 0x000fe40008000000 */
[----:B------:R2:W-:Y:S02]  /*d320*/  UTMALDG.4D [UR8], [UR4], desc[UR6] ;  /* 0x00000608040075b4 */ /* 0x0005e40008019000 */
[----:B--2---:R-:W-:Y:S01]  /*d330*/  NOP ;  /* 0x0000000000007918 */ /* 0x004fe20000000000 */
.L_x_5556:
[----:B------:R-:W2:Y:S04]  /*d340*/  LDL.LU R14, [R1] ;  /* 0x00000000010e7983 */ /* 0x000ea80000300800 */
[----:B-1----:R-:W3:Y:S01]  /*d350*/  LDL R13, [R1+0x18] ;  /* 0x00001800010d7983 */ /* 0x002ee20000100800 */
[----:B------:R-:W-:-:S03]  /*d360*/  MOV R9, 0x400 ;  /* 0x0000040000097802 */ /* 0x000fc60000000f00 */
[----:B------:R-:W4:Y:S01]  /*d370*/  LDL.LU R7, [R1+0x14] ;  /* 0x0000140001077983 */ /* 0x000f220000300800 */
[----:B------:R-:W1:Y:S01]  /*d380*/  S2R R12, SR_CgaCtaId ;  /* 0x00000000000c7919 */ /* 0x000e620000008800 */
[----:B------:R-:W-:Y:S05]  /*d390*/  WARPSYNC.ALL ;  /* 0x0000000000007948 */ /* 0x000fea0003800000 */
[----:B------:R-:W-:-:S13]  /*d3a0*/  ELECT P1, URZ, PT ;  /* 0x00000000003f782f */ /* 0x000fda0003820000 */
[C---:B------:R-:W-:Y:S01]  /*d3b0*/  @P1 R2UR UR13, R19.reuse ;  /* 0x00000000130d12ca */ /* 0x040fe200000e0000 */
[----:B------:R-:W-:Y:S01]  /*d3c0*/  UIADD3 UR4, UP0, UR36, 0x270, URZ ;  /* 0x0000027024047890 */ /* 0x000fe2000ff1e03f */
[C---:B------:R-:W-:Y:S02]  /*d3d0*/  @P1 R2UR UR11, R8.reuse ;  /* 0x00000000080b12ca */ /* 0x040fe400000e0000 */
[----:B------:R-:W-:Y:S02]  /*d3e0*/  @P1 R2UR UR21, R19 ;  /* 0x00000000131512ca */ /* 0x000fe400000e0000 */
[----:B------:R-:W-:Y:S01]  /*d3f0*/  @P1 R2UR UR19, R8 ;  /* 0x00000000081312ca */ /* 0x000fe200000e0000 */
[----:B------:R-:W-:Y:S01]  /*d400*/  UIADD3.X UR5, URZ, UR37, URZ, UP0, !UPT ;  /* 0x000000253f057290 */ /* 0x000fe200087fe43f */
[----:B-1----:R-:W-:-:S04]  /*d410*/  LEA R9, R12, R9, 0x18 ;  /* 0x000000090c097211 */ /* 0x002fc800078ec0ff */
[----:B------:R-:W-:Y:S01]  /*d420*/  R2UR UR16, R9 ;  /* 0x00000000091072ca */ /* 0x000fe200000e0000 */
[----:B------:R-:W-:Y:S01]  /*d430*/  @P1 IMAD.MOV.U32 R6, RZ, RZ, 0x8000 ;  /* 0x00008000ff061424 */ /* 0x000fe200078e00ff */
[----:B------:R-:W-:Y:S11]  /*d440*/  BAR.SYNC.DEFER_BLOCKING 0x8, 0x120 ;  /* 0x0204800000007b1d */ /* 0x000ff60000010000 */
[----:B------:R-:W-:-:S02]  /*d450*/  UIADD3 UR8, UR16, 0x16400, URZ ;  /* 0x0001640010087890 */ /* 0x000fc4000fffe03f */
[----:B------:R-:W-:Y:S02]  /*d460*/  UIADD3 UR9, UR16, 0x34800, URZ ;  /* 0x0003480010097890 */ /* 0x000fe4000fffe03f */
[----:B------:R-:W-:Y:S01]  /*d470*/  UIADD3 UR16, UR16, 0x1a400, URZ ;  /* 0x0001a40010107890 */ /* 0x000fe2000fffe03f */
[----:B------:R-:W-:Y:S01]  /*d480*/  UMOV UR6, 0x0 ;  /* 0x0000000000067882 */ /* 0x000fe20000000000 */
[----:B------:R-:W-:Y:S01]  /*d490*/  UMOV UR7, 0x12f00000 ;  /* 0x12f0000000077882 */ /* 0x000fe20000000000 */
[----:B------:R-:W-:Y:S01]  /*d4a0*/  UMOV UR10, URZ ;  /* 0x0000003f000a7c82 */ /* 0x000fe20008000000 */
[----:B------:R3:W-:Y:S01]  /*d4b0*/  @P1 SYNCS.ARRIVE.TRANS64 RZ, [R9+URZ+0x34800], R6 ;  /* 0x0348000609ff19a7 */ /* 0x0007e2000800003f */
[----:B------:R-:W-:Y:S01]  /*d4c0*/  UMOV UR14, 0x0 ;  /* 0x00000000000e7882 */ /* 0x000fe20000000000 */
[----:B------:R-:W-:Y:S01]  /*d4d0*/  UMOV UR15, 0x12f00000 ;  /* 0x12f00000000f7882 */ /* 0x000fe20000000000 */
[----:B------:R-:W-:Y:S01]  /*d4e0*/  UMOV UR18, 0x40 ;  /* 0x0000004000127882 */ /* 0x000fe20000000000 */
[----:B------:R-:W-:Y:S01]  /*d4f0*/  UMOV UR17, UR9 ;  /* 0x0000000900117c82 */ /* 0x000fe20008000000 */
[----:B------:R-:W-:Y:S01]  /*d500*/  BSSY B0, `(.L_x_5560) ;  /* 0x000000a000007945 */ /* 0x000fe20003800000 */
[----:B--2---:R-:W-:-:S02]  /*d510*/  @P1 R2UR UR12, R14 ;  /* 0x000000000e0c12ca */ /* 0x004fc400000e0000 */
[----:B------:R-:W-:Y:S02]  /*d520*/  @P1 R2UR UR20, R14 ;  /* 0x000000000e1412ca */ /* 0x000fe400000e0000 */
[----:B---3--:R-:W-:-:S04]  /*d530*/  LOP3.LUT R6, R13, 0x1, RZ, 0xc, !PT ;  /* 0x000000010d067812 */ /* 0x008fc800078e0cff */
[----:B------:R-:W-:-:S05]  /*d540*/  SHF.L.U32 R6, R6, 0x1f, RZ ;  /* 0x0000001f06067819 */ /* 0x000fca00000006ff */
[----:B------:R1:W-:Y:S02]  /*d550*/  UTMALDG.4D [UR8], [UR4], desc[UR6] ;  /* 0x00000608040075b4 */ /* 0x0003e40008019000 */
[----:B------:R1:W-:Y:S01]  /*d560*/  UTMALDG.4D [UR16], [UR4], desc[UR14] ;  /* 0x00000e10040075b4 */ /* 0x0003e20008019000 */
[----:B------:R-:W2:Y:S01]  /*d570*/  SYNCS.PHASECHK.TRANS64.TRYWAIT P1, [R9+URZ+0x34820], R6 ;  /* 0x03482006090075a7 */ /* 0x000ea2000802017f */
[----:B----4-:R-:W-:Y:S01]  /*d580*/  ISETP.GE.AND P2, PT, R7, 0xb1, PT ;  /* 0x000000b10700780c */ /* 0x010fe20003f46270 */
[----:B-12---:R-:W-:-:S12]  /*d590*/  @!P1 BRA `(.L_x_5561) ;  /* 0x0000002000449947 */ /* 0x006fd80003800000 */
.L_x_5612:
[----:B------:R-:W-:Y:S05]  /*d5a0*/  BSYNC B0 ;  /* 0x0000000000007941 */ /* 0x000fea0003800000 */
.L_x_5560:
        /* <DEDUP_REMOVED lines=37> */
.L_x_5566:
[----:B-1----:R-:W1:Y:S01]  /*d800*/  S2R R3, SR_CgaCtaId ;  /* 0x0000000000037919 */ /* 0x002e620000008800 */
[----:B------:R-:W-:-:S04]  /*d810*/  MOV R2, 0x400 ;  /* 0x0000040000027802 */ /* 0x000fc80000000f00 */
[----:B-1----:R-:W-:Y:S02]  /*d820*/  LEA R2, R3, R2, 0x18 ;  /* 0x0000000203027211 */ /* 0x002fe400078ec0ff */
[----:B------:R-:W-:-:S03]  /*d830*/  SHF.L.U32 R3, R12, 0x1f, RZ ;  /* 0x0000001f0c037819 */ /* 0x000fc600000006ff */
[----:B------:R-:W-:-:S04]  /*d840*/  IMAD R2, R7, 0x8, R2 ;  /* 0x0000000807027824 */ /* 0x000fc800078e0202 */
[----:B------:R-:W1:Y:S02]  /*d850*/  SYNCS.PHASECHK.TRANS64.TRYWAIT P1, [R2+URZ+0x34840], R3 ;  /* 0x03484003020075a7 */ /* 0x000e64000802017f */
[----:B-1----:R-:W-:Y:S05]  /*d860*/  @!P1 BRA `(.L_x_5567) ;  /* 0x0000001c00b09947 */ /* 0x002fea0003800000 */
.L_x_5613:
        /* <DEDUP_REMOVED lines=11> */
.L_x_5568:
        /* <DEDUP_REMOVED lines=14> */
[----:B--2---:R-:W-:-:S05]  /*da00*/  LEA R3, R9, R3, 0x18 ;  /* 0x0000000309037211 */ /* 0x004fca00078ec0ff */
[----:B------:R-:W-:-:S05]  /*da10*/  IMAD R2, R7, 0xb000, R3 ;  /* 0x0000b00007027824 */ /* 0x000fca00078e0203 */
[----:B------:R-:W-:Y:S01]  /*da20*/  R2UR UR8, R2 ;  /* 0x00000000020872ca */ /* 0x000fe200000e0000 */
[----:B------:R-:W-:Y:S01]  /*da30*/  VIADD R2, R3, 0x34800 ;  /* 0x0003480003027836 */ /* 0x000fe20000000000 */
[----:B------:R-:W-:-:S03]  /*da40*/  SHF.L.U32 R3, R17, 0x1f, RZ ;  /* 0x0000001f11037819 */ /* 0x000fc600000006ff */
[----:B------:R-:W-:-:S08]  /*da50*/  IMAD R2, R16, 0x8, R2 ;  /* 0x0000000810027824 */ /* 0x000fd000078e0202 */
[----:B------:R-:W-:Y:S02]  /*da60*/  UIADD3 UR14, UR8, 0x1e400, URZ ;  /* 0x0001e400080e7890 */ /* 0x000fe4000fffe03f */
[----:B------:R-:W-:-:S05]  /*da70*/  UIADD3 UR15, UR8, 0x23c00, URZ ;  /* 0x00023c00080f7890 */ /* 0x000fca000fffe03f */
[----:B------:R-:W-:Y:S02]  /*da80*/  UMOV UR8, UR14 ;  /* 0x0000000e00087c82 */ /* 0x000fe40008000000 */
[----:B------:R1:W-:Y:S02]  /*da90*/  UTMALDG.4D [UR8], [UR4], desc[UR6] ;  /* 0x00000608040075b4 */ /* 0x0003e40008019000 */
[----:B-1----:R-:W-:Y:S01]  /*daa0*/  UMOV UR8, UR15 ;  /* 0x0000000f00087c82 */ /* 0x002fe20008000000 */
[----:B------:R-:W-:Y:S02]  /*dab0*/  UMOV UR10, UR16 ;  /* 0x00000010000a7c82 */ /* 0x000fe40008000000 */
[----:B------:R1:W-:Y:S01]  /*dac0*/  UTMALDG.4D [UR8], [UR4], desc[UR6] ;  /* 0x00000608040075b4 */ /* 0x0003e20008019000 */
[----:B------:R-:W2:Y:S02]  /*dad0*/  SYNCS.PHASECHK.TRANS64.TRYWAIT P1, [R2+URZ+0x60], R3 ;  /* 0x00006003020075a7 */ /* 0x000ea4000802017f */
[----:B-12---:R-:W-:Y:S05]  /*dae0*/  @!P1 BRA `(.L_x_5569) ;  /* 0x0000001c00249947 */ /* 0x006fea0003800000 */
.L_x_5614:
        /* <DEDUP_REMOVED lines=12> */
.L_x_5570:
        /* <DEDUP_REMOVED lines=12> */
[----:B------:R-:W-:-:S03]  /*dc70*/  IMAD.MOV.U32 R18, RZ, RZ, R6 ;  /* 0x000000ffff127224 */ /* 0x000fc600078e0006 */
        /* <DEDUP_REMOVED lines=8> */
[----:B------:R-:W-:-:S07]  /*dd00*/  UIADD3 UR14, UR14, 0x5c00, URZ ;  /* 0x00005c000e0e7890 */ /* 0x000fce000fffe03f */
[----:B------:R1:W-:Y:S02]  /*dd10*/  UTMALDG.4D [UR8], [UR4], desc[UR6] ;  /* 0x00000608040075b4 */ /* 0x0003e40008019000 */
[----:B-1----:R-:W-:Y:S01]  /*dd20*/  UMOV UR8, UR14 ;  /* 0x0000000e00087c82 */ /* 0x002fe20008000000 */
[----:B------:R-:W-:Y:S02]  /*dd30*/  UMOV UR10, UR15 ;  /* 0x0000000f000a7c82 */ /* 0x000fe40008000000 */
[----:B------:R1:W-:Y:S02]  /*dd40*/  UTMALDG.4D [UR8], [UR4], desc[UR6] ;  /* 0x00000608040075b4 */ /* 0x0003e40008019000 */
[----:B-1----:R-:W-:Y:S01]  /*dd50*/  NOP ;  /* 0x0000000000007918 */ /* 0x002fe20000000000 */
.L_x_5565:
[----:B------:R-:W-:Y:S05]  /*dd60*/  BSYNC B0 ;  /* 0x0000000000007941 */ /* 0x000fea0003800000 */
.L_x_5564:
[----:B------:R-:W2:Y:S01]  /*dd70*/  LDL.LU R2, [R1+0xc] ;  /* 0x00000c0001027983 */ /* 0x000ea20000300800 */
[----:B------:R-:W-:Y:S02]  /*dd80*/  IMAD.MOV.U32 R16, RZ, RZ, R7 ;  /* 0x000000ffff107224 */ /* 0x000fe400078e0007 */
[----:B------:R-:W-:Y:S02]  /*dd90*/  IMAD.MOV.U32 R17, RZ, RZ, R12 ;  /* 0x000000ffff117224 */ /* 0x000fe400078e000c */
[----:B--2---:R-:W-:-:S07]  /*dda0*/  VIADD R6, R2, 0xfffffffd ;  /* 0xfffffffd02067836 */ /* 0x004fce0000000000 */
.L_x_5563:
[----:B------:R-:W-:Y:S01]  /*ddb0*/  IMAD.MOV R13, RZ, RZ, -R13 ;  /* 0x000000ffff0d7224 */ /* 0x000fe200078e0a0d */
[----:B------:R-:W-:Y:S04]  /*ddc0*/  BSSY B0, `(.L_x_5562) ;  /* 0x00000e4000007945 */ /* 0x000fe80003800000 */
[----:B------:R-:W-:-:S13]  /*ddd0*/  ISETP.NE.AND P1, PT, R10, R13, PT ;  /* 0x0000000d0a00720c */ /* 0x000fda0003f25270 */
[----:B------:R-:W-:Y:S05]  /*dde0*/  @!P1 BRA `(.L_x_5571) ;  /* 0x0000000c00849947 */ /* 0x000fea0003800000 */
[----:B------:R-:W-:-:S07]  /*ddf0*/  IMAD.MOV.U32 R8, RZ, RZ, R5 ;  /* 0x000000ffff087224 */ /* 0x000fce00078e0005 */
.L_x_5586:
        /* <DEDUP_REMOVED lines=28> */
.L_x_5574:
[----:B------:R-:W2:Y:S01]  /*dfc0*/  S2R R3, SR_CgaCtaId ;  /* 0x0000000000037919 */ /* 0x000ea20000008800 */
[----:B------:R-:W-:-:S04]  /*dfd0*/  MOV R2, 0x400 ;  /* 0x0000040000027802 */ /* 0x000fc80000000f00 */
[----:B--2---:R-:W-:Y:S02]  /*dfe0*/  LEA R2, R3, R2, 0x18 ;  /* 0x0000000203027211 */ /* 0x004fe400078ec0ff */
[----:B------:R-:W-:-:S03]  /*dff0*/  SHF.L.U32 R3, R10, 0x1f, RZ ;  /* 0x0000001f0a037819 */ /* 0x000fc600000006ff */
[----:B------:R-:W-:-:S04]  /*e000*/  IMAD R2, R7, 0x8, R2 ;  /* 0x0000000807027824 */ /* 0x000fc800078e0202 */
[----:B------:R-:W2:Y:S02]  /*e010*/  SYNCS.PHASECHK.TRANS64.TRYWAIT P1, [R2+URZ+0x34840], R3 ;  /* 0x03484003020075a7 */ /* 0x000ea4000802017f */
[----:B--2---:R-:W-:Y:S05]  /*e020*/  @!P1 BRA `(.L_x_5575) ;  /* 0x0000001400e89947 */ /* 0x004fea0003800000 */
.L_x_5615:
        /* <DEDUP_REMOVED lines=11> */
.L_x_5576:
        /* <DEDUP_REMOVED lines=12> */
[----:B------:R-:W-:-:S04]  /*e1a0*/  SHF.L.U32 R17, R17, 0x1f, RZ ;  /* 0x0000001f11117819 */ /* 0x000fc800000006ff */
        /* <DEDUP_REMOVED lines=16> */
.L_x_5616:
[----:B------:R-:W-:Y:S05]  /*e2b0*/  @P2 BRA `(.L_x_5578) ;  /* 0x00000000001c2947 */ /* 0x000fea0003800000 */
[----:B------:R-:W2:Y:S01]  /*e2c0*/  S2R R9, SR_TID.X ;  /* 0x0000000000097919 */ /* 0x000ea20000002100 */
[----:B------:R-:W-:-:S04]  /*e2d0*/  IMAD.MOV.U32 R3, RZ, RZ, 0xb000 ;  /* 0x0000b000ff037424 */ /* 0x000fc800078e00ff */
[----:B------:R3:W-:Y:S01]  /*e2e0*/  SYNCS.ARRIVE.TRANS64 RZ, [R2+URZ+0x50], R3 ;  /* 0x0000500302ff79a7 */ /* 0x0007e2000800003f */
[----:B--2---:R-:W-:-:S04]  /*e2f0*/  LOP3.LUT R9, R9, 0x1f, RZ, 0xc0, !PT ;  /* 0x0000001f09097812 */ /* 0x004fc800078ec0ff */
[----:B------:R-:W-:-:S13]  /*e300*/  ISETP.NE.AND P1, PT, R9, RZ, PT ;  /* 0x000000ff0900720c */ /* 0x000fda0003f25270 */
[----:B---3--:R-:W-:Y:S05]  /*e310*/  @!P1 BRA `(.L_x_5578) ;  /* 0x0000000000049947 */ /* 0x008fea0003800000 */
[----:B------:R-:W-:Y:S01]  /*e320*/  BPT.TRAP 0x1 ;  /* 0x000000040000795c */ /* 0x000fe20000300000 */
.L_x_5578:
        /* <DEDUP_REMOVED lines=11> */
[----:B------:R-:W-:-:S02]  /*e3e0*/  IMAD.MOV.U32 R18, RZ, RZ, R12 ;  /* 0x000000ffff127224 */ /* 0x000fc400078e000c */
[----:B------:R-:W-:-:S03]  /*e3f0*/  IMAD.MOV.U32 R5, RZ, RZ, R8 ;  /* 0x000000ffff057224 */ /* 0x000fc600078e0008 */
[----:B------:R-:W-:Y:S02]  /*e400*/  UIMAD UR11, UR11, 0xb0, URZ ;  /* 0x000000b00b0b78a4 */ /* 0x000fe4000f8e023f */
[----:B------:R-:W-:Y:S01]  /*e410*/  UIADD3 UR9, UR9, 0x50, URZ ;  /* 0x0000005009097890 */ /* 0x000fe2000fffe03f */
[----:B--2---:R-:W-:-:S05]  /*e420*/  LEA R3, R9, R3, 0x18 ;  /* 0x0000000309037211 */ /* 0x004fca00078ec0ff */
        /* <DEDUP_REMOVED lines=10> */
.L_x_5573:
[----:B------:R-:W-:Y:S05]  /*e4d0*/  BSYNC B1 ;  /* 0x0000000000017941 */ /* 0x000fea0003800000 */
.L_x_5572:
        /* <DEDUP_REMOVED lines=28> */
.L_x_5581:
[----:B------:R-:W2:Y:S01]  /*e6a0*/  S2R R3, SR_CgaCtaId ;  /* 0x0000000000037919 */ /* 0x000ea20000008800 */
[----:B------:R-:W-:-:S04]  /*e6b0*/  MOV R2, 0x400 ;  /* 0x0000040000027802 */ /* 0x000fc80000000f00 */
[----:B--2---:R-:W-:Y:S02]  /*e6c0*/  LEA R2, R3, R2, 0x18 ;  /* 0x0000000203027211 */ /* 0x004fe400078ec0ff */
[----:B------:R-:W-:-:S03]  /*e6d0*/  SHF.L.U32 R3, R17, 0x1f, RZ ;  /* 0x0000001f11037819 */ /* 0x000fc600000006ff */
[----:B------:R-:W-:-:S04]  /*e6e0*/  IMAD R2, R16, 0x8, R2 ;  /* 0x0000000810027824 */ /* 0x000fc800078e0202 */
[----:B------:R-:W2:Y:S02]  /*e6f0*/  SYNCS.PHASECHK.TRANS64.TRYWAIT P1, [R2+URZ+0x34840], R3 ;  /* 0x03484003020075a7 */ /* 0x000ea4000802017f */
[----:B--2---:R-:W-:Y:S05]  /*e700*/  @!P1 BRA `(.L_x_5582) ;  /* 0x0000001000589947 */ /* 0x004fea0003800000 */
.L_x_5617:
        /* <DEDUP_REMOVED lines=11> */
.L_x_5583:
        /* <DEDUP_REMOVED lines=10> */
[----:B------:R-:W-:-:S06]  /*e860*/  UMOV UR16, 0x40 ;  /* 0x0000004000107882 */ /* 0x000fcc0000000000 */
[----:B------:R-:W-:Y:S01]  /*e870*/  UIMAD UR11, UR11, 0xb0, URZ ;  /* 0x000000b00b0b78a4 */ /* 0x000fe2000f8e023f */
[----:B-1----:R-:W-:-:S05]  /*e880*/  LEA R9, R13, R9, 0x18 ;  /* 0x000000090d097211 */ /* 0x002fca00078ec0ff */
[----:B--2---:R-:W-:-:S04]  /*e890*/  VIADD R2, R9, 0x34800 ;  /* 0x0003480009027836 */ /* 0x004fc80000000000 */
        /* <DEDUP_REMOVED lines=16> */
.L_x_5618:
        /* <DEDUP_REMOVED lines=8> */
.L_x_5585:
        /* <DEDUP_REMOVED lines=20> */
[----:B------:R-:W-:-:S07]  /*eb60*/  UIADD3 UR14, UR14, 0x5c00, URZ ;  /* 0x00005c000e0e7890 */ /* 0x000fce000fffe03f */
[----:B------:R1:W-:Y:S02]  /*eb70*/  UTMALDG.4D [UR8], [UR4], desc[UR6] ;  /* 0x00000608040075b4 */ /* 0x0003e40008019000 */
[----:B-1----:R-:W-:Y:S01]  /*eb80*/  UMOV UR8, UR14 ;  /* 0x0000000e00087c82 */ /* 0x002fe20008000000 */
[----:B------:R-:W-:Y:S02]  /*eb90*/  UMOV UR10, UR15 ;  /* 0x0000000f000a7c82 */ /* 0x000fe40008000000 */
[----:B------:R1:W-:Y:S02]  /*eba0*/  UTMALDG.4D [UR8], [UR4], desc[UR6] ;  /* 0x00000608040075b4 */ /* 0x0003e40008019000 */
[----:B-1----:R-:W-:Y:S01]  /*ebb0*/  NOP ;  /* 0x0000000000007918 */ /* 0x002fe20000000000 */
.L_x_5580:
[----:B------:R-:W-:Y:S05]  /*ebc0*/  BSYNC B1 ;  /* 0x0000000000017941 */ /* 0x000fea0003800000 */
.L_x_5579:
[C---:B------:R-:W-:Y:S01]  /*ebd0*/  ISETP.GT.AND P1, PT, R6.reuse, 0x1, PT ;  /* 0x000000010600780c */ /* 0x040fe20003f24270 */
[----:B------:R-:W-:-:S12]  /*ebe0*/  VIADD R6, R6, 0xfffffffe ;  /* 0xfffffffe06067836 */ /* 0x000fd80000000000 */
[----:B------:R-:W-:Y:S05]  /*ebf0*/  @P1 BRA `(.L_x_5586) ;  /* 0xfffffff000801947 */ /* 0x000fea000383ffff */
.L_x_5571:
[----:B------:R-:W-:Y:S05]  /*ec00*/  BSYNC B0 ;  /* 0x0000000000007941 */ /* 0x000fea0003800000 */
.L_x_5562:
        /* <DEDUP_REMOVED lines=12> */
.L_x_5619:
        /* <DEDUP_REMOVED lines=8> */
.L_x_5590:
        /* <DEDUP_REMOVED lines=24> */
.L_x_5588:
[----:B------:R-:W-:Y:S05]  /*eed0*/  BSYNC B0 ;  /* 0x0000000000007941 */ /* 0x000fea0003800000 */
.L_x_5587:
[----:B------:R-:W2:Y:S01]  /*eee0*/  LDL.LU R0, [R1+0x10] ;  /* 0x0000100001007983 */ /* 0x000ea20000300800 */
[----:B------:R-:W-:-:S03]  /*eef0*/  ULDC UR4, c[0x0][0xda4] ;  /* 0x0003690000047ab9 */ /* 0x000fc60000000800 */
[----:B------:R-:W3:Y:S01]  /*ef00*/  LDL.LU R2, [R1+0x18] ;  /* 0x0000180001027983 */ /* 0x000ee20000300800 */
        /* <DEDUP_REMOVED lines=8> */
[----:B--2---:R-:W-:-:S04]  /*ef90*/  SEL R0, RZ, 0x1, P0 ;  /* 0x00000001ff007807 */ /* 0x004fc80000000000 */
[----:B------:R-:W-:-:S05]  /*efa0*/  LOP3.LUT R17, R17, R0, RZ, 0x3c, !PT ;  /* 0x0000000011117212 */ /* 0x000fca00078e3cff */
[----:B---3--:R-:W-:Y:S05]  /*efb0*/  @!P1 BRA `(.L_x_5591) ;  /* 0xffffffd400689947 */ /* 0x008fea000383ffff */
[----:B------:R-:W-:-:S07]  /*efc0*/  LOP3.LUT R2, R2, 0x1, RZ, 0xc, !PT ;  /* 0x0000000102027812 */ /* 0x000fce00078e0cff */
.L_x_5548:
[----:B------:R-:W2:Y:S01]  /*efd0*/  S2R R3, SR_CgaCtaId ;  /* 0x0000000000037919 */ /* 0x000ea20000008800 */
[----:B------:R-:W-:Y:S01]  /*efe0*/  MOV R0, 0x400 ;  /* 0x0000040000007802 */ /* 0x000fe20000000f00 */
[----:B------:R-:W-:Y:S03]  /*eff0*/  BSSY B0, `(.L_x_5592) ;  /* 0x0000005000007945 */ /* 0x000fe60003800000 */
[----:B--2---:R-:W-:Y:S02]  /*f000*/  LEA R0, R3, R0, 0x18 ;  /* 0x0000000003007211 */ /* 0x004fe400078ec0ff */
[----:B------:R-:W-:-:S04]  /*f010*/  SHF.L.U32 R3, R2, 0x1f, RZ ;  /* 0x0000001f02037819 */ /* 0x000fc800000006ff */
[----:B------:R-:W2:Y:S02]  /*f020*/  SYNCS.PHASECHK.TRANS64.TRYWAIT P0, [R0+URZ+0x34820], R3 ;  /* 0x03482003000075a7 */ /* 0x000ea4000800017f */
[----:B--2---:R-:W-:Y:S05]  /*f030*/  @!P0 BRA `(.L_x_5593) ;  /* 0x0000000800488947 */ /* 0x004fea0003800000 */
.L_x_5620:
[----:B------:R-:W-:Y:S05]  /*f040*/  BSYNC B0 ;  /* 0x0000000000007941 */ /* 0x000fea0003800000 */
.L_x_5592:
[----:B------:R-:W-:-:S03]  /*f050*/  UMOV UR4, 0xffffffff ;  /* 0xffffffff00047882 */ /* 0x000fc60000000000 */
[----:B------:R-:W-:Y:S05]  /*f060*/  BRA.DIV UR4, `(.L_x_5594) ;  /* 0x0000000a04507947 */ /* 0x000fea000b800000 */
[----:B------:R-:W3:Y:S02]  /*f070*/  S2R R2, SR_TID.X ;  /* 0x0000000000027919 */ /* 0x000ee40000002100 */
[----:B---3--:R-:W-:-:S04]  /*f080*/  SHF.R.U32.HI R2, RZ, 0x5, R2 ;  /* 0x00000005ff027819 */ /* 0x008fc80000011602 */
[----:B------:R-:W-:-:S05]  /*f090*/  LOP3.LUT R2, R2, 0x3, RZ, 0xc0, !PT ;  /* 0x0000000302027812 */ /* 0x000fca00078ec0ff */
[----:B------:R3:W4:Y:S02]  /*f0a0*/  SHFL.IDX PT, R14, R2, RZ, 0x1f ;  /* 0x00001fff020e7589 */ /* 0x00072400000e0000 */
.L_x_5623:
[----:B----4-:R-:W-:Y:S01]  /*f0b0*/  ISETP.NE.AND P0, PT, R14, RZ, PT ;  /* 0x000000ff0e00720c */ /* 0x010fe20003f05270 */
[----:B------:R-:W-:-:S12]  /*f0c0*/  BSSY B0, `(.L_x_5595) ;  /* 0x0000026000007945 */ /* 0x000fd80003800000 */
[----:B------:R-:W-:Y:S05]  /*f0d0*/  @P0 BRA `(.L_x_5596) ;  /* 0x0000000000900947 */ /* 0x000fea0003800000 */
[----:B------:R-:W-:-:S03]  /*f0e0*/  UMOV UR4, 0xffffffff ;  /* 0xffffffff00047882 */ /* 0x000fc60000000000 */
[----:B------:R-:W-:Y:S05]  /*f0f0*/  BRA.DIV UR4, `(.L_x_5597) ;  /* 0x0000000a04607947 */ /* 0x000fea000b800000 */
[----:B------:R-:W-:-:S13]  /*f100*/  ELECT P6, URZ, PT ;  /* 0x00000000003f782f */ /* 0x000fda00038c0000 */
.L_x_5626:
        /* <DEDUP_REMOVED lines=8> */
.L_x_5598:
[----:B--2---:R-:W-:Y:S01]  /*f190*/  VIADD R3, R0, 0x34840 ;  /* 0x0003484000037836 */ /* 0x004fe20000000000 */
        /* <DEDUP_REMOVED lines=11> */
.L_x_5627:
[----:B------:R-:W2:Y:S02]  /*f250*/  SYNCS.PHASECHK.TRANS64.TRYWAIT P0, [R3+URZ], R2 ;  /* 0x00000002030075a7 */ /* 0x000ea4000800017f */
[----:B--2---:R-:W-:Y:S05]  /*f260*/  @!P0 BRA `(.L_x_5600) ;  /* 0x0000000800388947 */ /* 0x004fea0003800000 */
.L_x_5628:
[----:B------:R-:W-:Y:S05]  /*f270*/  @!P2 BRA `(.L_x_5601) ;  /* 0x000000000004a947 */ /* 0x000fea0003800000 */
[----:B------:R-:W-:Y:S01]  /*f280*/  BPT.TRAP 0x1 ;  /* 0x000000040000795c */ /* 0x000fe20000300000 */
.L_x_5601:
[----:B--2---:R-:W-:-:S04]  /*f290*/  VIADD R3, R0, 0x34860 ;  /* 0x0003486000037836 */ /* 0x004fc80000000000 */
[----:B------:R-:W-:-:S04]  /*f2a0*/  IMAD R16, R16, 0x8, R3 ;  /* 0x0000000810107824 */ /* 0x000fc800078e0203 */
[----:B------:R-:W2:Y:S02]  /*f2b0*/  SYNCS.PHASECHK.TRANS64.TRYWAIT P0, [R16+URZ], R5 ;  /* 0x00000005100075a7 */ /* 0x000ea4000800017f */
[----:B--2---:R-:W-:Y:S05]  /*f2c0*/  @!P0 BRA `(.L_x_5602) ;  /* 0x0000000800348947 */ /* 0x004fea0003800000 */
.L_x_5629:
[----:B------:R-:W-:-:S07]  /*f2d0*/  IMAD R3, R4, 0x8, R3 ;  /* 0x0000000804037824 */ /* 0x000fce00078e0203 */
.L_x_5603:
[----:B---3--:R3:W4:Y:S02]  /*f2e0*/  SYNCS.PHASECHK.TRANS64.TRYWAIT P0, [R3+URZ], R2 ;  /* 0x00000002030075a7 */ /* 0x008724000800017f */
[----:B----4-:R-:W-:Y:S05]  /*f2f0*/  @!P0 NANOSLEEP.SYNCS 0x989680 ;  /* 0x009896800000895d */ /* 0x010fea0003900000 */
[----:B------:R-:W4:Y:S02]  /*f300*/  @!P0 SYNCS.PHASECHK.TRANS64 P0, [R3+URZ], R2 ;  /* 0x00000002030085a7 */ /* 0x000f24000800007f */
[----:B----4-:R-:W-:Y:S05]  /*f310*/  @!P0 BRA `(.L_x_5603) ;  /* 0xfffffffc00f08947 */ /* 0x010fea000383ffff */
.L_x_5596:
[----:B------:R-:W-:Y:S05]  /*f320*/  BSYNC B0 ;  /* 0x0000000000007941 */ /* 0x000fea0003800000 */
.L_x_5595:
[----:B------:R-:W-:Y:S05]  /*f330*/  EXIT ;  /* 0x000000000000794d */ /* 0x000fea0003800000 */
.L_x_5526:
[----:B-1----:R-:W-:-:S04]  /*f340*/  IMAD.U32 R3, RZ, RZ, UR39 ;  /* 0x00000027ff037e24 */ /* 0x002fc8000f8e00ff */
[----:B------:R1:W2:Y:S03]  /*f350*/  SYNCS.PHASECHK.TRANS64.TRYWAIT P1, [R3+URZ+0x34800], R0 ;  /* 0x03480000030075a7 */ /* 0x0002a6000802017f */
[----:B--2---:R-:W-:Y:S05]  /*f360*/  @!P1 NANOSLEEP.SYNCS 0x989680 ;  /* 0x009896800000995d */ /* 0x004fea0003900000 */
[----:B------:R-:W2:Y:S02]  /*f370*/  @!P1 SYNCS.PHASECHK.TRANS64 P1, [R3+URZ+0x34800], R0 ;  /* 0x03480000030095a7 */ /* 0x000ea4000802007f */
[----:B--2---:R-:W-:Y:S05]  /*f380*/  @!P1 BRA `(.L_x_5526) ;  /* 0xfffffffc00ec9947 */ /* 0x004fea000383ffff */
[----:B------:R-:W-:Y:S05]  /*f390*/  BRA `(.L_x_5604) ;  /* 0xffffff1c00907947 */ /* 0x000fea000383ffff */
.L_x_5530:
[----:B--2---:R2:W3:Y:S02]  /*f3a0*/  SYNCS.PHASECHK.TRANS64.TRYWAIT P2, [R12+URZ+0x34830], R3 ;  /* 0x034830030c0075a7 */ /* 0x0044e4000804017f */
[----:B---3--:R-:W-:Y:S05]  /*f3b0*/  @!P2 NANOSLEEP.SYNCS 0x989680 ;  /* 0x009896800000a95d */ /* 0x008fea0003900000 */
[----:B------:R-:W3:Y:S02]  /*f3c0*/  @!P2 SYNCS.PHASECHK.TRANS64 P2, [R12+URZ+0x34830], R3 ;  /* 0x034830030c00a5a7 */ /* 0x000ee4000804007f */
[----:B---3--:R-:W-:Y:S05]  /*f3d0*/  @!P2 BRA `(.L_x_5530) ;  /* 0xfffffffc00f0a947 */ /* 0x008fea000383ffff */
[----:B------:R-:W-:Y:S05]  /*f3e0*/  BRA `(.L_x_5529) ;  /* 0xffffff1c00bc7947 */ /* 0x000fea000383ffff */
.L_x_5535:
[----:B--2---:R-:W-:-:S04]  /*f3f0*/  IMAD.U32 R11, RZ, RZ, UR6 ;  /* 0x00000006ff0b7e24 */ /* 0x004fc8000f8e00ff */
[----:B------:R2:W3:Y:S03]  /*f400*/  SYNCS.PHASECHK.TRANS64.TRYWAIT P2, [R11+URZ+0x34830], R10 ;  /* 0x0348300a0b0075a7 */ /* 0x0004e6000804017f */
[----:B---3--:R-:W-:Y:S05]  /*f410*/  @!P2 NANOSLEEP.SYNCS 0x989680 ;  /* 0x009896800000a95d */ /* 0x008fea0003900000 */
[----:B------:R-:W3:Y:S02]  /*f420*/  @!P2 SYNCS.PHASECHK.TRANS64 P2, [R11+URZ+0x34830], R10 ;  /* 0x0348300a0b00a5a7 */ /* 0x000ee4000804007f */
[----:B---3--:R-:W-:Y:S05]  /*f430*/  @!P2 BRA `(.L_x_5535) ;  /* 0xfffffffc00eca947 */ /* 0x008fea000383ffff */
[----:B------:R-:W-:Y:S05]  /*f440*/  BRA `(.L_x_5532) ;  /* 0xffffff6c00e47947 */ /* 0x000fea000383ffff */
.L_x_5539:
[----:B--2---:R-:W-:-:S04]  /*f450*/  IMAD.U32 R11, RZ, RZ, UR6 ;  /* 0x00000006ff0b7e24 */ /* 0x004fc8000f8e00ff */
[----:B------:R2:W3:Y:S03]  /*f460*/  SYNCS.PHASECHK.TRANS64.TRYWAIT P2, [R11+URZ+0x34850], R10 ;  /* 0x0348500a0b0075a7 */ /* 0x0004e6000804017f */
[----:B---3--:R-:W-:Y:S05]  /*f470*/  @!P2 NANOSLEEP.SYNCS 0x989680 ;  /* 0x009896800000a95d */ /* 0x008fea0003900000 */
[----:B------:R-:W3:Y:S02]  /*f480*/  @!P2 SYNCS.PHASECHK.TRANS64 P2, [R11+URZ+0x34850], R10 ;  /* 0x0348500a0b00a5a7 */ /* 0x000ee4000804007f */
[----:B---3--:R-:W-:Y:S05]  /*f490*/  @!P2 BRA `(.L_x_5539) ;  /* 0xfffffffc00eca947 */ /* 0x008fea000383ffff */
[----:B------:R-:W-:Y:S05]  /*f4a0*/  BRA `(.L_x_5536) ;  /* 0xffffff9400ac7947 */ /* 0x000fea000383ffff */
.L_x_5544:
[----:B--2---:R-:W-:-:S04]  /*f4b0*/  IMAD.U32 R3, RZ, RZ, UR7 ;  /* 0x00000007ff037e24 */ /* 0x004fc8000f8e00ff */
[----:B------:R2:W3:Y:S03]  /*f4c0*/  SYNCS.PHASECHK.TRANS64.TRYWAIT P0, [R3+URZ+0x34850], R0 ;  /* 0x03485000030075a7 */ /* 0x0004e6000800017f */
[----:B---3--:R-:W-:Y:S05]  /*f4d0*/  @!P0 NANOSLEEP.SYNCS 0x989680 ;  /* 0x009896800000895d */ /* 0x008fea0003900000 */
[----:B------:R-:W3:Y:S02]  /*f4e0*/  @!P0 SYNCS.PHASECHK.TRANS64 P0, [R3+URZ+0x34850], R0 ;  /* 0x03485000030085a7 */ /* 0x000ee4000800007f */
[----:B---3--:R-:W-:Y:S05]  /*f4f0*/  @!P0 BRA `(.L_x_5544) ;  /* 0xfffffffc00ec8947 */ /* 0x008fea000383ffff */
[----:B------:R-:W-:Y:S05]  /*f500*/  BRA `(.L_x_5543) ;  /* 0xffffffb800807947 */ /* 0x000fea000383ffff */
.L_x_5554:
        /* <DEDUP_REMOVED lines=11> */
.L_x_5606:
[----:B------:R-:W-:Y:S05]  /*f5c0*/  BSYNC B0 ;  /* 0x0000000000007941 */ /* 0x000fea0003800000 */
.L_x_5605:
[----:B------:R-:W-:Y:S05]  /*f5d0*/  BRA `(.L_x_5607) ;  /* 0xffffffd8003c7947 */ /* 0x000fea000383ffff */
.L_x_5555:
[----:B------:R-:W-:Y:S01]  /*f5e0*/  BSSY B0, `(.L_x_5608) ;  /* 0x0000006000007945 */ /* 0x000fe20003800000 */
[----:B------:R-:W-:-:S07]  /*f5f0*/  IMAD.MOV.U32 R15, RZ, RZ, -0x1 ;  /* 0xffffffffff0f7424 */ /* 0x000fce00078e00ff */
[----:B------:R-:W-:Y:S05]  /*f600*/  WARPSYNC.COLLECTIVE R15, `(.L_x_5609) ;  /* 0x000000000f0c7348 */ /* 0x000fea0003c00000 */
[----:B------:R-:W-:Y:S02]  /*f610*/  ELECT P6, UR62, PT ;  /* 0x00000000003e782f */ /* 0x000fe400038c0000 */
[----:B------:R-:W-:Y:S01]  /*f620*/  MOV R14, UR62 ;  /* 0x0000003e000e7c02 */ /* 0x000fe20008000f00 */
[----:B------:R-:W-:Y:S10]  /*f630*/  ENDCOLLECTIVE ;  /* 0x000000000000791b */ /* 0x000ff40003800000 */
.L_x_5609:
[----:B------:R-:W-:Y:S05]  /*f640*/  BSYNC B0 ;  /* 0x0000000000007941 */ /* 0x000fea0003800000 */
.L_x_5608:
[----:B------:R-:W-:Y:S05]  /*f650*/  BRA `(.L_x_5610) ;  /* 0xffffffd800347947 */ /* 0x000fea000383ffff */
.L_x_5558:
[----:B--2---:R2:W3:Y:S02]  /*f660*/  SYNCS.PHASECHK.TRANS64.TRYWAIT P1, [R6+URZ+0x34840], R7 ;  /* 0x03484007060075a7 */ /* 0x0044e4000802017f */
[----:B---3--:R-:W-:Y:S05]  /*f670*/  @!P1 NANOSLEEP.SYNCS 0x989680 ;  /* 0x009896800000995d */ /* 0x008fea0003900000 */
[----:B------:R-:W3:Y:S02]  /*f680*/  @!P1 SYNCS.PHASECHK.TRANS64 P1, [R6+URZ+0x34840], R7 ;  /* 0x03484007060095a7 */ /* 0x000ee4000802007f */
[----:B---3--:R-:W-:Y:S05]  /*f690*/  @!P1 BRA `(.L_x_5558) ;  /* 0xfffffffc00f09947 */ /* 0x008fea000383ffff */
[----:B------:R-:W-:Y:S05]  /*f6a0*/  BRA `(.L_x_5611) ;  /* 0xffffffd800987947 */ /* 0x000fea000383ffff */
.L_x_5561:
        /* <DEDUP_REMOVED lines=8> */
.L_x_5567:
[----:B-1----:R1:W2:Y:S02]  /*f730*/  SYNCS.PHASECHK.TRANS64.TRYWAIT P1, [R2+URZ+0x34840], R3 ;  /* 0x03484003020075a7 */ /* 0x0022a4000802017f */
[----:B--2---:R-:W-:Y:S05]  /*f740*/  @!P1 NANOSLEEP.SYNCS 0x989680 ;  /* 0x009896800000995d */ /* 0x004fea0003900000 */
[----:B------:R-:W2:Y:S02]  /*f750*/  @!P1 SYNCS.PHASECHK.TRANS64 P1, [R2+URZ+0x34840], R3 ;  /* 0x03484003020095a7 */ /* 0x000ea4000802007f */
[----:B--2---:R-:W-:Y:S05]  /*f760*/  @!P1 BRA `(.L_x_5567) ;  /* 0xfffffffc00f09947 */ /* 0x004fea000383ffff */
[----:B------:R-:W-:Y:S05]  /*f770*/  BRA `(.L_x_5613) ;  /* 0xffffffe0003c7947 */ /* 0x000fea000383ffff */
.L_x_5569:
[----:B-1----:R1:W2:Y:S02]  /*f780*/  SYNCS.PHASECHK.TRANS64.TRYWAIT P1, [R2+URZ+0x60], R3 ;  /* 0x00006003020075a7 */ /* 0x0022a4000802017f */
[----:B--2---:R-:W-:Y:S05]  /*f790*/  @!P1 NANOSLEEP.SYNCS 0x989680 ;  /* 0x009896800000995d */ /* 0x004fea0003900000 */
[----:B------:R-:W2:Y:S02]  /*f7a0*/  @!P1 SYNCS.PHASECHK.TRANS64 P1, [R2+URZ+0x60], R3 ;  /* 0x00006003020095a7 */ /* 0x000ea4000802007f */
[----:B--2---:R-:W-:Y:S05]  /*f7b0*/  @!P1 BRA `(.L_x_5569) ;  /* 0xfffffffc00f09947 */ /* 0x004fea000383ffff */
[----:B------:R-:W-:Y:S05]  /*f7c0*/  BRA `(.L_x_5614) ;  /* 0xffffffe000c87947 */ /* 0x000fea000383ffff */
.L_x_5575:
[----:B--2---:R2:W3:Y:S02]  /*f7d0*/  SYNCS.PHASECHK.TRANS64.TRYWAIT P1, [R2+URZ+0x34840], R3 ;  /* 0x03484003020075a7 */ /* 0x0044e4000802017f */
[----:B---3--:R-:W-:Y:S05]  /*f7e0*/  @!P1 NANOSLEEP.SYNCS 0x989680 ;  /* 0x009896800000995d */ /* 0x008fea0003900000 */
[----:B------:R-:W3:Y:S02]  /*f7f0*/  @!P1 SYNCS.PHASECHK.TRANS64 P1, [R2+URZ+0x34840], R3 ;  /* 0x03484003020095a7 */ /* 0x000ee4000802007f */
[----:B---3--:R-:W-:Y:S05]  /*f800*/  @!P1 BRA `(.L_x_5575) ;  /* 0xfffffffc00f09947 */ /* 0x008fea000383ffff */
[----:B------:R-:W-:Y:S05]  /*f810*/  BRA `(.L_x_5615) ;  /* 0xffffffe800047947 */ /* 0x000fea000383ffff */
.L_x_5577:
[----:B-1----:R1:W2:Y:S02]  /*f820*/  SYNCS.PHASECHK.TRANS64.TRYWAIT P1, [R2+URZ+0x60], R17 ;  /* 0x00006011020075a7 */ /* 0x0022a4000802017f */
[----:B--2---:R-:W-:Y:S05]  /*f830*/  @!P1 NANOSLEEP.SYNCS 0x989680 ;  /* 0x009896800000995d */ /* 0x004fea0003900000 */
[----:B------:R-:W2:Y:S02]  /*f840*/  @!P1 SYNCS.PHASECHK.TRANS64 P1, [R2+URZ+0x60], R17 ;  /* 0x00006011020095a7 */ /* 0x000ea4000802007f */
[----:B--2---:R-:W-:Y:S05]  /*f850*/  @!P1 BRA `(.L_x_5577) ;  /* 0xfffffffc00f09947 */ /* 0x004fea000383ffff */
[----:B------:R-:W-:Y:S05]  /*f860*/  BRA `(.L_x_5616) ;  /* 0xffffffe800907947 */ /* 0x000fea000383ffff */
.L_x_5582:
[----:B--2---:R2:W3:Y:S02]  /*f870*/  SYNCS.PHASECHK.TRANS64.TRYWAIT P1, [R2+URZ+0x34840], R3 ;  /* 0x03484003020075a7 */ /* 0x0044e4000802017f */
[----:B---3--:R-:W-:Y:S05]  /*f880*/  @!P1 NANOSLEEP.SYNCS 0x989680 ;  /* 0x009896800000995d */ /* 0x008fea0003900000 */
[----:B------:R-:W3:Y:S02]  /*f890*/  @!P1 SYNCS.PHASECHK.TRANS64 P1, [R2+URZ+0x34840], R3 ;  /* 0x03484003020095a7 */ /* 0x000ee4000802007f */
[----:B---3--:R-:W-:Y:S05]  /*f8a0*/  @!P1 BRA `(.L_x_5582) ;  /* 0xfffffffc00f09947 */ /* 0x008fea000383ffff */
[----:B------:R-:W-:Y:S05]  /*f8b0*/  BRA `(.L_x_5617) ;  /* 0xffffffec00947947 */ /* 0x000fea000383ffff */
.L_x_5584:
[----:B-1----:R1:W2:Y:S02]  /*f8c0*/  SYNCS.PHASECHK.TRANS64.TRYWAIT P1, [R2+URZ+0x60], R3 ;  /* 0x00006003020075a7 */ /* 0x0022a4000802017f */
[----:B--2---:R-:W-:Y:S05]  /*f8d0*/  @!P1 NANOSLEEP.SYNCS 0x989680 ;  /* 0x009896800000995d */ /* 0x004fea0003900000 */
[----:B------:R-:W2:Y:S02]  /*f8e0*/  @!P1 SYNCS.PHASECHK.TRANS64 P1, [R2+URZ+0x60], R3 ;  /* 0x00006003020095a7 */ /* 0x000ea4000802007f */
[----:B--2---:R-:W-:Y:S05]  /*f8f0*/  @!P1 BRA `(.L_x_5584) ;  /* 0xfffffffc00f09947 */ /* 0x004fea000383ffff */
[----:B------:R-:W-:Y:S05]  /*f900*/  BRA `(.L_x_5618) ;  /* 0xfffffff000247947 */ /* 0x000fea000383ffff */
.L_x_5589:
[----:B--2---:R2:W3:Y:S02]  /*f910*/  SYNCS.PHASECHK.TRANS64.TRYWAIT P0, [R3+URZ+0x34860], R2 ;  /* 0x03486002030075a7 */ /* 0x0044e4000800017f */
[----:B---3--:R-:W-:Y:S05]  /*f920*/  @!P0 NANOSLEEP.SYNCS 0x989680 ;  /* 0x009896800000895d */ /* 0x008fea0003900000 */
[----:B------:R-:W3:Y:S02]  /*f930*/  @!P0 SYNCS.PHASECHK.TRANS64 P0, [R3+URZ+0x34860], R2 ;  /* 0x03486002030085a7 */ /* 0x000ee4000800007f */
[----:B---3--:R-:W-:Y:S05]  /*f940*/  @!P0 BRA `(.L_x_5589) ;  /* 0xfffffffc00f08947 */ /* 0x008fea000383ffff */
[----:B------:R-:W-:Y:S05]  /*f950*/  BRA `(.L_x_5619) ;  /* 0xfffffff000dc7947 */ /* 0x000fea000383ffff */
.L_x_5593:
[----:B--2---:R2:W3:Y:S02]  /*f960*/  SYNCS.PHASECHK.TRANS64.TRYWAIT P0, [R0+URZ+0x34820], R3 ;  /* 0x03482003000075a7 */ /* 0x0044e4000800017f */
[----:B---3--:R-:W-:Y:S05]  /*f970*/  @!P0 NANOSLEEP.SYNCS 0x989680 ;  /* 0x009896800000895d */ /* 0x008fea0003900000 */
[----:B------:R-:W3:Y:S02]  /*f980*/  @!P0 SYNCS.PHASECHK.TRANS64 P0, [R0+URZ+0x34820], R3 ;  /* 0x03482003000085a7 */ /* 0x000ee4000800007f */
[----:B---3--:R-:W-:Y:S05]  /*f990*/  @!P0 BRA `(.L_x_5593) ;  /* 0xfffffffc00f08947 */ /* 0x008fea000383ffff */
[----:B------:R-:W-:Y:S05]  /*f9a0*/  BRA `(.L_x_5620) ;  /* 0xfffffff400a47947 */ /* 0x000fea000383ffff */
.L_x_5594:
[----:B------:R-:W3:Y:S01]  /*f9b0*/  S2R R2, SR_TID.X ;  /* 0x0000000000027919 */ /* 0x000ee20000002100 */
[----:B------:R-:W-:Y:S01]  /*f9c0*/  BSSY B0, `(.L_x_5621) ;  /* 0x000000a000007945 */ /* 0x000fe20003800000 */
[----:B------:R-:W-:Y:S02]  /*f9d0*/  IMAD.MOV.U32 R12, RZ, RZ, RZ ;  /* 0x000000ffff0c7224 */ /* 0x000fe400078e00ff */
        /* <DEDUP_REMOVED lines=8> */
.L_x_5622:
[----:B------:R-:W-:Y:S05]  /*fa60*/  BSYNC B0 ;  /* 0x0000000000007941 */ /* 0x000fea0003800000 */
.L_x_5621:
[----:B------:R-:W-:Y:S05]  /*fa70*/  BRA `(.L_x_5623) ;  /* 0xfffffff4008c7947 */ /* 0x000fea000383ffff */
.L_x_5597:
[----:B------:R-:W-:Y:S01]  /*fa80*/  BSSY B1, `(.L_x_5624) ;  /* 0x0000006000017945 */ /* 0x000fe20003800000 */
[----:B------:R-:W-:-:S07]  /*fa90*/  IMAD.MOV.U32 R15, RZ, RZ, -0x1 ;  /* 0xffffffffff0f7424 */ /* 0x000fce00078e00ff */
[----:B-123--:R-:W-:Y:S05]  /*faa0*/  WARPSYNC.COLLECTIVE R15, `(.L_x_5625) ;  /* 0x000000000f0c7348 */ /* 0x00efea0003c00000 */
[----:B------:R-:W-:Y:S02]  /*fab0*/  ELECT P6, UR62, PT ;  /* 0x00000000003e782f */ /* 0x000fe400038c0000 */
[----:B------:R-:W-:Y:S01]  /*fac0*/  MOV R14, UR62 ;  /* 0x0000003e000e7c02 */ /* 0x000fe20008000f00 */
[----:B-123--:R-:W-:Y:S10]  /*fad0*/  ENDCOLLECTIVE ;  /* 0x000000000000791b */ /* 0x00eff40003800000 */
.L_x_5625:
[----:B------:R-:W-:Y:S05]  /*fae0*/  BSYNC B1 ;  /* 0x0000000000017941 */ /* 0x000fea0003800000 */
.L_x_5624:
[----:B------:R-:W-:Y:S05]  /*faf0*/  BRA `(.L_x_5626) ;  /* 0xfffffff400847947 */ /* 0x000fea000383ffff */
.L_x_5599:
[----:B-1----:R1:W2:Y:S02]  /*fb00*/  SYNCS.PHASECHK.TRANS64.TRYWAIT P0, [R6+URZ], R5 ;  /* 0x00000005060075a7 */ /* 0x0022a4000800017f */
[----:B--2---:R-:W-:Y:S05]  /*fb10*/  @!P0 NANOSLEEP.SYNCS 0x989680 ;  /* 0x009896800000895d */ /* 0x004fea0003900000 */
[----:B------:R-:W2:Y:S02]  /*fb20*/  @!P0 SYNCS.PHASECHK.TRANS64 P0, [R6+URZ], R5 ;  /* 0x00000005060085a7 */ /* 0x000ea4000800007f */
[----:B--2---:R-:W-:Y:S05]  /*fb30*/  @!P0 BRA `(.L_x_5599) ;  /* 0xfffffffc00f08947 */ /* 0x004fea000383ffff */
[----:B------:R-:W-:Y:S05]  /*fb40*/  BRA `(.L_x_5627) ;  /* 0xfffffff400c07947 */ /* 0x000fea000383ffff */
.L_x_5600:
[----:B--2---:R2:W3:Y:S02]  /*fb50*/  SYNCS.PHASECHK.TRANS64.TRYWAIT P0, [R3+URZ], R2 ;  /* 0x00000002030075a7 */ /* 0x0044e4000800017f */
[----:B---3--:R-:W-:Y:S05]  /*fb60*/  @!P0 NANOSLEEP.SYNCS 0x989680 ;  /* 0x009896800000895d */ /* 0x008fea0003900000 */
[----:B------:R-:W3:Y:S02]  /*fb70*/  @!P0 SYNCS.PHASECHK.TRANS64 P0, [R3+URZ], R2 ;  /* 0x00000002030085a7 */ /* 0x000ee4000800007f */
[----:B---3--:R-:W-:Y:S05]  /*fb80*/  @!P0 BRA `(.L_x_5600) ;  /* 0xfffffffc00f08947 */ /* 0x008fea000383ffff */
[----:B------:R-:W-:Y:S05]  /*fb90*/  BRA `(.L_x_5628) ;  /* 0xfffffff400b47947 */ /* 0x000fea000383ffff */
.L_x_5602:
[----:B--2---:R2:W3:Y:S02]  /*fba0*/  SYNCS.PHASECHK.TRANS64.TRYWAIT P0, [R16+URZ], R5 ;  /* 0x00000005100075a7 */ /* 0x0044e4000800017f */
[----:B---3--:R-:W-:Y:S05]  /*fbb0*/  @!P0 NANOSLEEP.SYNCS 0x989680 ;  /* 0x009896800000895d */ /* 0x008fea0003900000 */
[----:B------:R-:W3:Y:S02]  /*fbc0*/  @!P0 SYNCS.PHASECHK.TRANS64 P0, [R16+URZ], R5 ;  /* 0x00000005100085a7 */ /* 0x000ee4000800007f */
[----:B---3--:R-:W-:Y:S05]  /*fbd0*/  @!P0 BRA `(.L_x_5602) ;  /* 0xfffffffc00f08947 */ /* 0x008fea000383ffff */
[----:B------:R-:W-:Y:S05]  /*fbe0*/  BRA `(.L_x_5629) ;  /* 0xfffffff400b87947 */ /* 0x000fea000383ffff */
.L_x_5630:
        /* <DEDUP_REMOVED lines=9> */
.L_x_12769:


//--------------------- .text._ZN7cutlass13device_kernelIN5flash11enable_sm90INS1_16FlashAttnFwdSm90INS1_25CollectiveMainloopFwdSm90ILi2EN4cute5tupleIJNS5_1CILi2EEENS7_ILi1EEES9_EEENS6_IJNS7_ILi128EEENS7_ILi176EEESB_EEELi128ENS_10bfloat16_tEfNS_4arch4Sm90ELb0ELb0ELb0ELb0ELb0ELb0ELb0ELb1ELb1ELb0ELb0ELb0EEENS1_21CollectiveEpilogueFwdINS6_IJSB_SB_SC_EEESA_SE_SG_Li256ELb0ELb0ELb0ELb0EEENS1_29StaticPersistentTileSchedulerILb0EEEEEEEEEvNT_6ParamsE --------------------------
	.section	.text._ZN7cutlass13device_kernelIN5flash11enable_sm90INS1_16FlashAttnFwdSm90INS1_25CollectiveMainloopFwdSm90ILi2EN4cute5tupleIJNS5_1CILi2EEENS7_ILi1EEES9_EEENS6_IJNS7_ILi128EEENS7_ILi176EEESB_EEELi128ENS_10bfloat16_tEfNS_4arch4Sm90ELb0ELb0ELb0ELb0ELb0ELb0ELb0ELb1ELb1ELb0ELb0ELb0EEENS1_21CollectiveEpilogueFwdINS6_IJSB_SB_SC_EEESA_SE_SG_Li256ELb0ELb0ELb0ELb0EEENS1_29StaticPersistentTileSchedulerILb0EEEEEEEEEvNT_6ParamsE,"ax",@progbits
	.align	128
.text._ZN7cutlass13device_kernelIN5flash11enable_sm90INS1_16FlashAttnFwdSm90INS1_25CollectiveMainloopFwdSm90ILi2EN4cute5tupleIJNS5_1CILi2EEENS7_ILi1EEES9_EEENS6_IJNS7_ILi128EEENS7_ILi176EEESB_EEELi128ENS_10bfloat16_tEfNS_4arch4Sm90ELb0ELb0ELb0ELb0ELb0ELb0ELb0ELb1ELb1ELb0ELb0ELb0EEENS1_21CollectiveEpilogueFwdINS6_IJSB_SB_SC_EEESA_SE_SG_Li256ELb0ELb0ELb0ELb0EEENS1_29StaticPersistentTileSchedulerILb0EEEEEEEEEvNT_6ParamsE:
        .type           _ZN7cutlass13device_kernelIN5flash11enable_sm90INS1_16FlashAttnFwdSm90INS1_25CollectiveMainloopFwdSm90ILi2EN4cute5tupleIJNS5_1CILi2EEENS7_ILi1EEES9_EEENS6_IJNS7_ILi128EEENS7_ILi176EEESB_EEELi128ENS_10bfloat16_tEfNS_4arch4Sm90ELb0ELb0ELb0ELb0ELb0ELb0ELb0ELb1ELb1ELb0ELb0ELb0EEENS1_21CollectiveEpilogueFwdINS6_IJSB_SB_SC_EEESA_SE_SG_Li256ELb0ELb0ELb0ELb0EEENS1_29StaticPersistentTileSchedulerILb0EEEEEEEEEvNT_6ParamsE,@function
        .size           _ZN7cutlass13device_kernelIN5flash11enable_sm90INS1_16FlashAttnFwdSm90INS1_25CollectiveMainloopFwdSm90ILi2EN4cute5tupleIJNS5_1CILi2EEENS7_ILi1EEES9_EEENS6_IJNS7_ILi128EEENS7_ILi176EEESB_EEELi128ENS_10bfloat16_tEfNS_4arch4Sm90ELb0ELb0ELb0ELb0ELb0ELb0ELb0ELb1ELb1ELb0ELb0ELb0EEENS1_21CollectiveEpilogueFwdINS6_IJSB_SB_SC_EEESA_SE_SG_Li256ELb0ELb0ELb0ELb0EEENS1_29StaticPersistentTileSchedulerILb0EEEEEEEEEvNT_6ParamsE,(.L_x_12770 - _ZN7cutlass13device_kernelIN5flash11enable_sm90INS1_16FlashAttnFwdSm90INS1_25CollectiveMainloopFwdSm90ILi2EN4cute5tupleIJNS5_1CILi2EEENS7_ILi1EEES9_EEENS6_IJNS7_ILi128EEENS7_ILi176EEESB_EEELi128ENS_10bfloat16_tEfNS_4arch4Sm90ELb0ELb0ELb0ELb0ELb0ELb0ELb0ELb1ELb1ELb0ELb0ELb0EEENS1_21CollectiveEpilogueFwdINS6_IJSB_SB_SC_EEESA_SE_SG_Li256ELb0ELb0ELb0ELb0EEENS1_29StaticPersistentTileSchedulerILb0EEEEEEEEEvNT_6ParamsE)
        .other          _ZN7cutlass13device_kernelIN5flash11enable_sm90INS1_16FlashAttnFwdSm90INS1_25CollectiveMainloopFwdSm90ILi2EN4cute5tupleIJNS5_1CILi2EEENS7_ILi1EEES9_EEENS6_IJNS7_ILi128EEENS7_ILi176EEESB_EEELi128ENS_10bfloat16_tEfNS_4arch4Sm90ELb0ELb0ELb0ELb0ELb0ELb0ELb0ELb1ELb1ELb0ELb0ELb0EEENS1_21CollectiveEpilogueFwdINS6_IJSB_SB_SC_EEESA_SE_SG_Li256ELb0ELb0ELb0ELb0EEENS1_29StaticPersistentTileSchedulerILb0EEEEEEEEEvNT_6ParamsE,@"STO_CUDA_ENTRY STV_DEFAULT"
_ZN7cutlass13device_kernelIN5flash11enable_sm90INS1_16FlashAttnFwdSm90INS1_25CollectiveMainloopFwdSm90ILi2EN4cute5tupleIJNS5_1CILi2EEENS7_ILi1EEES9_EEENS6_IJNS7_ILi128EEENS7_ILi176EEESB_EEELi128ENS_10bfloat16_tEfNS_4arch4Sm90ELb0ELb0ELb0ELb0ELb0ELb0ELb0ELb1ELb1ELb0ELb0ELb0EEENS1_21CollectiveEpilogueFwdINS6_IJSB_SB_SC_EEESA_SE_SG_Li256ELb0ELb0ELb0ELb0EEENS1_29StaticPersistentTileSchedulerILb0EEEEEEEEEvNT_6ParamsE:
        /* <DEDUP_REMOVED lines=23> */
.L_x_5632:
[----:B------:R-:W-:Y:S05]  /*0170*/  BSYNC B0 ;  /* 0x0000000000007941 */ /* 0x000fea0003800000 */
.L_x_5631:
        /* <DEDUP_REMOVED lines=11> */
[----:B------:R3:W4:Y:S01]  /*0230*/  SHFL.IDX PT, R12, R3, RZ, 0x1f ;  /* 0x00001fff030c7589 */ /* 0x00072200000e0000 */
[----:B-1----:R-:W-:Y:S01]  /*0240*/  ISETP.NE.AND P1, PT, R2, RZ, PT ;  /* 0x000000ff0200720c */ /* 0x002fe20003f25270 */
[----:B--2---:R-:W-:Y:S02]  /*0250*/  @UP0 ULEA UR8, UR8, UR6, 0x18 ;  /* 0x0000000608080291 */ /* 0x004fe4000f8ec03f */
[----:B------:R-:W-:-:S04]  /*0260*/  @UP0 UIADD3 UR6, -UR7, 0x100000, URZ ;  /* 0x0010000007060890 */ /* 0x000fc8000fffe13f */
[----:B------:R-:W-:Y:S02]  /*0270*/  @UP0 USHF.L.U32 UR7, UR6, 0xb, URZ ;  /* 0x0000000b06070899 */ /* 0x000fe4000800063f */
[----:B------:R-:W-:Y:S01]  /*0280*/  @UP0 USHF.L.U32 UR6, UR6, 0x1, URZ ;  /* 0x0000000106060899 */ /* 0x000fe2000800063f */
[----:B------:R-:W-:Y:S01]  /*0290*/  VOTEU.ANY UP0, P0 ;  /* 0x00000000003f7886 */ /* 0x000fe20000000100 */
[----:B------:R-:W1:Y:S04]  /*02a0*/  FENCE.VIEW.ASYNC.S ;  /* 0x00000000000073c6 */ /* 0x000e680000000000 */
[----:B-1----:R3:W1:Y:S06]  /*02b0*/  @UP0 SYNCS.EXCH.64 URZ, [UR8+0x34800], UR4 ;  /* 0x03480004083f05b2 */ /* 0x00266c0008000100 */
[----:B------:R3:W2:Y:S02]  /*02c0*/  @UP1 SYNCS.EXCH.64 URZ, [UR8+0x34820], UR6 ;  /* 0x03482006083f15b2 */ /* 0x0006a40008000100 */
[----:B---34-:R-:W-:Y:S05]  /*02d0*/  @P1 BRA `(.L_x_5633) ;  /* 0x0000000000481947 */ /* 0x018fea0003800000 */
[----:B------:R-:W3:Y:S01]  /*02e0*/  S2UR UR5, SR_CgaCtaId ;  /* 0x00000000000579c3 */ /* 0x000ee20000008800 */
[----:B------:R-:W-:Y:S01]  /*02f0*/  UMOV UR4, 0x400 ;  /* 0x0000040000047882 */ /* 0x000fe20000000000 */
[----:B------:R-:W-:Y:S01]  /*0300*/  UMOV UR6, 0x1 ;  /* 0x0000000100067882 */ /* 0x000fe20000000000 */
[----:B------:R-:W-:Y:S01]  /*0310*/  UMOV UR9, 0x4 ;  /* 0x0000000400097882 */ /* 0x000fe20000000000 */
[----:B------:R-:W-:-:S04]  /*0320*/  UIADD3 UR6, -UR6, 0x100000, URZ ;  /* 0x0010000006067890 */ /* 0x000fc8000fffe13f */
[----:B------:R-:W-:Y:S02]  /*0330*/  USHF.L.U32 UR7, UR6, 0xb, URZ ;  /* 0x0000000b06077899 */ /* 0x000fe4000800063f */
[----:B------:R-:W-:Y:S01]  /*0340*/  USHF.L.U32 UR6, UR6, 0x1, URZ ;  /* 0x0000000106067899 */ /* 0x000fe2000800063f */
[----:B------:R-:W-:Y:S01]  /*0350*/  ELECT P0, URZ, PT ;  /* 0x00000000003f782f */ /* 0x000fe20003800000 */
[----:B---3--:R-:W-:Y:S02]  /*0360*/  ULEA UR8, UR5, UR4, 0x18 ;  /* 0x0000000405087291 */ /* 0x008fe4000f8ec03f */
[----:B------:R-:W-:-:S04]  /*0370*/  UIADD3 UR4, -UR9, 0x100000, URZ ;  /* 0x0010000009047890 */ /* 0x000fc8000fffe13f */
[----:B------:R-:W-:Y:S02]  /*0380*/  USHF.L.U32 UR5, UR4, 0xb, URZ ;  /* 0x0000000b04057899 */ /* 0x000fe4000800063f */
[----:B------:R-:W-:Y:S01]  /*0390*/  USHF.L.U32 UR4, UR4, 0x1, URZ ;  /* 0x0000000104047899 */ /* 0x000fe2000800063f */
[----:B------:R-:W3:Y:S03]  /*03a0*/  FENCE.VIEW.ASYNC.S ;  /* 0x00000000000073c6 */ /* 0x000ee60000000000 */
[----:B---3--:R3:W4:Y:S08]  /*03b0*/  SYNCS.EXCH.64 URZ, [UR8+0x34830], UR6 ;  /* 0x03483006083f75b2 */ /* 0x0087300008000100 */
[----:B------:R3:W1:Y:S01]  /*03c0*/  SYNCS.EXCH.64 URZ, [UR8+0x34840], UR4 ;  /* 0x03484004083f75b2 */ /* 0x0006620008000100 */
[----:B------:R3:W1:Y:S01]  /*03d0*/  SYNCS.EXCH.64 URZ, [UR8+0x34838], UR6 ;  /* 0x03483806083f75b2 */ /* 0x0006620008000100 */
[----:B------:R3:W1:Y:S01]  /*03e0*/  SYNCS.EXCH.64 URZ, [UR8+0x34848], UR4 ;  /* 0x03484804083f75b2 */ /* 0x0006620008000100 */
[----:B------:R-:W-:Y:S01]  /*03f0*/  NOP ;  /* 0x0000000000007918 */ /* 0x000fe20000000000 */
.L_x_5633:
[----:B---3--:R-:W3:Y:S01]  /*0400*/  S2UR UR4, SR_CTAID.Y ;  /* 0x00000000000479c3 */ /* 0x008ee20000002600 */
[----:B------:R-:W5:Y:S01]  /*0410*/  SHFL.IDX PT, R6, R0, RZ, 0x1f ;  /* 0x00001fff00067589 */ /* 0x000f6200000e0000 */
[----:B------:R-:W-:Y:S01]  /*0420*/  ULDC UR5, c[0x0][0x154] ;  /* 0x0000550000057ab9 */ /* 0x000fe20000000800 */
[----:B------:R-:W-:-:S05]  /*0430*/  NOP ;  /* 0x0000000000007918 */ /* 0x000fca0000000000 */
[----:B------:R-:W4:Y:S08]  /*0440*/  S2UR UR6, SR_CTAID.X ;  /* 0x00000000000679c3 */ /* 0x000f300000002500 */
[----:B------:R-:W2:Y:S01]  /*0450*/  LDC R7, c[0x0][0x148] ;  /* 0x00005200ff077b82 */ /* 0x000ea20000000800 */
[----:B---3--:R-:W-:Y:S02]  /*0460*/  I2FP.F32.U32 R3, UR4 ;  /* 0x0000000400037c45 */ /* 0x008fe40008201000 */
[----:B-----5:R-:W-:-:S03]  /*0470*/  ISETP.NE.AND P0, PT, R6, RZ, PT ;  /* 0x000000ff0600720c */ /* 0x020fc60003f05270 */
[----:B------:R-:W-:Y:S01]  /*0480*/  FMUL R5, R3, UR5 ;  /* 0x0000000503057c20 */ /* 0x000fe20008400000 */
[----:B------:R-:W-:Y:S02]  /*0490*/  SHF.R.S32.HI R3, RZ, 0x1f, R10 ;  /* 0x0000001fff037819 */ /* 0x000fe4000001140a */
[----:B----4-:R-:W-:Y:S02]  /*04a0*/  I2FP.F32.U32 R4, UR6 ;  /* 0x0000000600047c45 */ /* 0x010fe40008201000 */
[----:B------:R-:W-:Y:S01]  /*04b0*/  LEA.HI R3, R3, R10, RZ, 0x7 ;  /* 0x0000000a03037211 */ /* 0x000fe200078f38ff */
[----:B------:R-:W3:Y:S02]  /*04c0*/  F2I.U32.TRUNC.NTZ R5, R5 ;  /* 0x0000000500057305 */ /* 0x000ee4000020f000 */
[----:B---3--:R-:W-:-:S04]  /*04d0*/  IMAD.MOV R8, RZ, RZ, -R5 ;  /* 0x000000ffff087224 */ /* 0x008fc800078e0a05 */
[----:B--2---:R-:W-:Y:S01]  /*04e0*/  IMAD R11, R7, R8, UR4 ;  /* 0x00000004070b7e24 */ /* 0x004fe2000f8e0208 */
[----:B------:R-:W-:Y:S02]  /*04f0*/  ULDC UR4, c[0x0][0x150] ;  /* 0x0000540000047ab9 */ /* 0x000fe40000000800 */
[----:B------:R-:W-:Y:S01]  /*0500*/  FMUL R8, R4, UR4 ;  /* 0x0000000404087c20 */ /* 0x000fe20008400000 */
[----:B------:R-:W-:Y:S06]  /*0510*/  @P0 BRA `(.L_x_5634) ;  /* 0x0000000000480947 */ /* 0x000fec0003800000 */
[----:B------:R-:W2:Y:S01]  /*0520*/  S2UR UR5, SR_CgaCtaId ;  /* 0x00000000000579c3 */ /* 0x000ea20000008800 */
        /* <DEDUP_REMOVED lines=12> */
[----:B--2---:R2:W3:Y:S08]  /*05f0*/  SYNCS.EXCH.64 URZ, [UR8+0x34850], UR4 ;  /* 0x03485004083f75b2 */ /* 0x0044f00008000100 */
[----:B------:R2:W4:Y:S01]  /*0600*/  SYNCS.EXCH.64 URZ, [UR8+0x34860], UR6 ;  /* 0x03486006083f75b2 */ /* 0x0005220008000100 */
[----:B------:R2:W1:Y:S01]  /*0610*/  SYNCS.EXCH.64 URZ, [UR8+0x34858], UR4 ;  /* 0x03485804083f75b2 */ /* 0x0004620008000100 */
[----:B------:R2:W1:Y:S01]  /*0620*/  SYNCS.EXCH.64 URZ, [UR8+0x34868], UR6 ;  /* 0x03486806083f75b2 */ /* 0x0004620008000100 */
[----:B------:R-:W-:Y:S01]  /*0630*/  NOP ;  /* 0x0000000000007918 */ /* 0x000fe20000000000 */
.L_x_5634:
        /* <DEDUP_REMOVED lines=37> */
.L_x_5635:
[----:B------:R-:W5:Y:S01]  /*0890*/  SHFL.IDX PT, R13, R0, RZ, 0x1f ;  /* 0x00001fff000d7589 */ /* 0x000f6200000e0000 */
[----:B--2---:R-:W2:Y:S01]  /*08a0*/  S2UR UR4, SR_CTAID.X ;  /* 0x00000000000479c3 */ /* 0x004ea20000002500 */
[----:B------:R-:W-:Y:S01]  /*08b0*/  LOP3.LUT R9, R9, 0x3ffffffc, RZ, 0xc0, !PT ;  /* 0x3ffffffc09097812 */ /* 0x000fe200078ec0ff */
[----:B------:R-:W-:Y:S01]  /*08c0*/  IMAD.IADD R4, R5, 0x1, -R4 ;  /* 0x0000000105047824 */ /* 0x000fe200078e0a04 */
[----:B------:R-:W-:Y:S01]  /*08d0*/  NOP ;  /* 0x0000000000007918 */ /* 0x000fe20000000000 */
[----:B------:R-:W-:Y:S02]  /*08e0*/  IMAD.IADD R7, R2, 0x1, -R7 ;  /* 0x0000000102077824 */ /* 0x000fe400078e0a07 */
[----:B------:R-:W-:Y:S02]  /*08f0*/  IMAD.IADD R9, R6, 0x1, -R9 ;  /* 0x0000000106097824 */ /* 0x000fe400078e0a09 */
[----:B------:R-:W3:Y:S01]  /*0900*/  LDC R6, c[0x0][0x140] ;  /* 0x00005000ff067b82 */ /* 0x000ee20000000800 */
[----:B------:R-:W-:-:S02]  /*0910*/  IMAD R7, R7, 0x4, R4 ;  /* 0x0000000407077824 */ /* 0x000fc400078e0204 */
[----:B------:R-:W-:Y:S02]  /*0920*/  IMAD R9, R9, 0x4, R4 ;  /* 0x0000000409097824 */ /* 0x000fe400078e0204 */
[----:B-1----:R-:W-:Y:S01]  /*0930*/  IMAD.MOV R5, RZ, RZ, -R8 ;  /* 0x000000ffff057224 */ /* 0x002fe200078e0a08 */
[----:B------:R-:W-:Y:S02]  /*0940*/  LEA.HI R2, R7, R7, RZ, 0x1 ;  /* 0x0000000707027211 */ /* 0x000fe400078f08ff */
[----:B------:R-:W-:Y:S02]  /*0950*/  LEA.HI R4, R9, R9, RZ, 0x1 ;  /* 0x0000000909047211 */ /* 0x000fe400078f08ff */
[----:B------:R-:W-:Y:S02]  /*0960*/  LOP3.LUT R2, R2, 0xfffffffe, RZ, 0xc0, !PT ;  /* 0xfffffffe02027812 */ /* 0x000fe400078ec0ff */
[----:B------:R-:W-:Y:S02]  /*0970*/  LOP3.LUT R4, R4, 0xfffffffe, RZ, 0xc0, !PT ;  /* 0xfffffffe04047812 */ /* 0x000fe400078ec0ff */
[----:B-----5:R-:W-:Y:S01]  /*0980*/  ISETP.NE.AND P0, PT, R13, RZ, PT ;  /* 0x000000ff0d00720c */ /* 0x020fe20003f05270 */
[----:B--2---:R-:W-:-:S02]  /*0990*/  IMAD R5, R10, R5, UR4 ;  /* 0x000000040a057e24 */ /* 0x004fc4000f8e0205 */
        /* <DEDUP_REMOVED lines=23> */
.L_x_5636:
[----:B------:R-:W5:Y:S01]  /*0b10*/  SHFL.IDX PT, R5, R0, RZ, 0x1f ;  /* 0x00001fff00057589 */ /* 0x000f6200000e0000 */
[----:B------:R-:W-:Y:S01]  /*0b20*/  IMAD.SHL.U32 R2, R7, 0x4, RZ ;  /* 0x0000000407027824 */ /* 0x000fe200078e00ff */
[----:B------:R-:W-:Y:S01]  /*0b30*/  LOP3.LUT P0, RZ, R3, 0x7, RZ, 0xc0, !PT ;  /* 0x0000000703ff7812 */ /* 0x000fe2000780c0ff */
[----:B------:R-:W-:Y:S01]  /*0b40*/  IMAD.SHL.U32 R4, R9, 0x4, RZ ;  /* 0x0000000409047824 */ /* 0x000fe200078e00ff */
[----:B---3--:R-:W-:Y:S01]  /*0b50*/  ISETP.EQ.U32.AND P1, PT, R6, 0x1, PT ;  /* 0x000000010600780c */ /* 0x008fe20003f22070 */
[----:B------:R-:W-:Y:S01]  /*0b60*/  IMAD.MOV.U32 R22, RZ, RZ, 0x1 ;  /* 0x00000001ff167424 */ /* 0x000fe200078e00ff */
[----:B------:R-:W-:Y:S01]  /*0b70*/  LOP3.LUT R8, R7, 0xc, R2, 0x78, !PT ;  /* 0x0000000c07087812 */ /* 0x000fe200078e7802 */
[----:B------:R-:W-:Y:S01]  /*0b80*/  IMAD.MOV.U32 R19, RZ, RZ, 0x1 ;  /* 0x00000001ff137424 */ /* 0x000fe200078e00ff */
[----:B------:R-:W-:Y:S01]  /*0b90*/  LOP3.LUT R23, R9, 0xc, R4, 0x78, !PT ;  /* 0x0000000c09177812 */ /* 0x000fe200078e7804 */
[----:B------:R-:W-:Y:S01]  /*0ba0*/  NOP ;  /* 0x0000000000007918 */ /* 0x000fe20000000000 */
[----:B------:R-:W-:Y:S01]  /*0bb0*/  @P3 LEA.HI R2, R8, R8, RZ, 0x1 ;  /* 0x0000000808023211 */ /* 0x000fe200078f08ff */
[----:B------:R3:W-:Y:S01]  /*0bc0*/  STL [R1], R8 ;  /* 0x0000000801007387 */ /* 0x0007e20000100800 */
[----:B------:R-:W-:-:S02]  /*0bd0*/  @P5 LEA.HI R4, R23, R23, RZ, 0x1 ;  /* 0x0000001717045211 */ /* 0x000fc400078f08ff */
[----:B------:R-:W-:Y:S02]  /*0be0*/  @P3 SHF.R.S32.HI R2, RZ, 0x1, R2 ;  /* 0x00000001ff023819 */ /* 0x000fe40000011402 */
[----:B------:R-:W-:Y:S02]  /*0bf0*/  @P5 SHF.R.S32.HI R4, RZ, 0x1, R4 ;  /* 0x00000001ff045819 */ /* 0x000fe40000011404 */
[-C--:B------:R-:W-:Y:S02]  /*0c00*/  @P3 ISETP.NE.AND P6, PT, R2, R11.reuse, PT ;  /* 0x0000000b0200320c */ /* 0x080fe40003fc5270 */
[----:B------:R-:W-:Y:S02]  /*0c10*/  @P5 ISETP.NE.AND P4, PT, R4, R11, PT ;  /* 0x0000000b0400520c */ /* 0x000fe40003f85270 */
[----:B------:R-:W-:Y:S02]  /*0c20*/  @P3 SEL R22, RZ, 0x1, P6 ;  /* 0x00000001ff163807 */ /* 0x000fe40003000000 */
[----:B-----5:R-:W-:-:S02]  /*0c30*/  ISETP.NE.AND P3, PT, R5, RZ, PT ;  /* 0x000000ff0500720c */ /* 0x020fc40003f65270 */
[----:B------:R-:W-:Y:S02]  /*0c40*/  ISETP.LT.U32.AND P6, PT, R8, 0x2, !P0 ;  /* 0x000000020800780c */ /* 0x000fe400047c1070 */
[----:B------:R-:W-:Y:S02]  /*0c50*/  ISETP.LT.U32.AND P0, PT, R23, 0x2, !P0 ;  /* 0x000000021700780c */ /* 0x000fe40004701070 */
[----:B------:R-:W-:Y:S02]  /*0c60*/  ISETP.NE.AND P2, PT, R12, RZ, PT ;  /* 0x000000ff0c00720c */ /* 0x000fe40003f45270 */
[----:B------:R-:W-:Y:S02]  /*0c70*/  SEL R3, RZ, 0x1, !P6 ;  /* 0x00000001ff037807 */ /* 0x000fe40007000000 */
[----:B------:R-:W-:Y:S02]  /*0c80*/  SEL R2, RZ, 0x1, !P0 ;  /* 0x00000001ff027807 */ /* 0x000fe40004000000 */
[----:B------:R-:W-:Y:S01]  /*0c90*/  @P5 SEL R19, RZ, 0x1, P4 ;  /* 0x00000001ff135807 */ /* 0x000fe20002000000 */
[----:B---3--:R-:W-:Y:S06]  /*0ca0*/  @P3 BRA `(.L_x_5637) ;  /* 0x0000000000483947 */ /* 0x008fec0003800000 */
        /* <DEDUP_REMOVED lines=18> */
.L_x_5637:
[----:B------:R-:W-:Y:S01]  /*0dd0*/  LOP3.LUT R22, R22, R3, RZ, 0xc0, !PT ;  /* 0x0000000316167212 */ /* 0x000fe200078ec0ff */
[----:B------:R-:W-:Y:S01]  /*0de0*/  NOP ;  /* 0x0000000000007918 */ /* 0x000fe20000000000 */
[----:B------:R-:W-:Y:S01]  /*0df0*/  LOP3.LUT R19, R19, R2, RZ, 0xc0, !PT ;  /* 0x0000000213137212 */ /* 0x000fe200078ec0ff */
[----:B------:R-:W-:Y:S06]  /*0e00*/  @!P1 BRA `(.L_x_5638) ;  /* 0x0000000000089947 */ /* 0x000fec0003800000 */
[----:B-12-4-:R-:W-:Y:S01]  /*0e10*/  UCGABAR_ARV ;  /* 0x00000000000079c7 */ /* 0x016fe20008000000 */
[----:B------:R-:W-:Y:S05]  /*0e20*/  BRA `(.L_x_5639) ;  /* 0x0000000000047947 */ /* 0x000fea0003800000 */
.L_x_5638:
[----:B-12-4-:R-:W-:Y:S01]  /*0e30*/  NOP ;  /* 0x0000000000007918 */ /* 0x016fe20000000000 */
.L_x_5639:
[----:B------:R-:W-:Y:S05]  /*0e40*/  @!P1 BRA `(.L_x_5640) ;  /* 0x00000000000c9947 */ /* 0x000fea0003800000 */
[----:B------:R-:W-:Y:S01]  /*0e50*/  UCGABAR_WAIT ;  /* 0x0000000000007dc7 */ /* 0x000fe20008000000 */
[----:B------:R-:W-:Y:S01]  /*0e60*/  CCTL.IVALL ;  /* 0x00000000ff00798f */ /* 0x000fe20002000000 */
[----:B------:R-:W-:Y:S05]  /*0e70*/  BRA `(.L_x_5641) ;  /* 0x0000000000047947 */ /* 0x000fea0003800000 */
.L_x_5640:
[----:B------:R-:W-:Y:S06]  /*0e80*/  BAR.SYNC.DEFER_BLOCKING 0x0 ;  /* 0x0000000000007b1d */ /* 0x000fec0000010000 */
.L_x_5641:
[----:B------:R-:W-:-:S05]  /*0e90*/  IMAD.MOV.U32 R2, RZ, RZ, 0x1 ;  /* 0x00000001ff027424 */ /* 0x000fca00078e00ff */
[----:B------:R-:W-:-:S05]  /*0ea0*/  SEL R2, R2, 0x2, !P2 ;  /* 0x0000000202027807 */ /* 0x000fca0005000000 */
[----:B------:R1:W-:Y:S01]  /*0eb0*/  STL [R1+0x1c], R2 ;  /* 0x00001c0201007387 */ /* 0x0003e20000100800 */
[----:B------:R-:W-:Y:S05]  /*0ec0*/  @!P2 BRA `(.L_x_5642) ;  /* 0x000000b400e8a947 */ /* 0x000fea0003800000 */
.L_x_5643:
[----:B------:R-:W-:-:S08]  /*0ed0*/  NOP ;  /* 0x0000000000007918 */ /* 0x000fd00000000000 */
[----:B------:R-:W2:Y:S02]  /*0ee0*/  USETMAXREG.TRY_ALLOC.CTAPOOL UP0, 0xf0 ;  /* 0x000000f0000079c8 */ /* 0x000ea40008000600 */
[----:B--2---:R-:W-:-:S13]  /*0ef0*/  PLOP3.LUT P0, PT, PT, PT, UP0, 0x80, 0x0 ;  /* 0x000000000000781c */ /* 0x004fda0003f0f008 */
[----:B------:R-:W-:Y:S05]  /*0f00*/  @!P0 BRA `(.L_x_5643) ;  /* 0xfffffffc00f08947 */ /* 0x000fea000383ffff */
[----:B-1----:R-:W1:Y:S01]  /*0f10*/  S2R R2, SR_TID.X ;  /* 0x0000000000027919 */ /* 0x002e620000002100 */
[----:B------:R-:W2:Y:S08]  /*0f20*/  S2UR UR7, SR_CTAID.X ;  /* 0x00000000000779c3 */ /* 0x000eb00000002500 */
[----:B------:R-:W-:Y:S06]  /*0f30*/  BAR.ARV 0x8, 0x120 ;  /* 0x0204800000007b1d */ /* 0x000fec0000002000 */
[----:B-1----:R-:W-:-:S04]  /*0f40*/  LOP3.LUT R0, R2, 0xffffff80, RZ, 0xc0, !PT ;  /* 0xffffff8002007812 */ /* 0x002fc800078ec0ff */
[----:B------:R-:W-:Y:S02]  /*0f50*/  ISETP.NE.AND P0, PT, R0, 0x80, PT ;  /* 0x000000800000780c */ /* 0x000fe40003f05270 */
[----:B------:R-:W2:Y:S11]  /*0f60*/  LDC R0, c[0x0][0xda4] ;  /* 0x00036900ff007b82 */ /* 0x000eb60000000800 */
[----:B------:R-:W-:Y:S06]  /*0f70*/  @!P0 BAR.ARV 0x9, 0x100 ;  /* 0x0244000000008b1d */ /* 0x000fec0000002000 */
[----:B--2---:R-:W-:-:S13]  /*0f80*/  ISETP.LE.AND P0, PT, R0, UR7, PT ;  /* 0x0000000700007c0c */ /* 0x004fda000bf03270 */
[----:B------:R-:W-:Y:S05]  /*0f90*/  @P0 EXIT ;  /* 0x000000000000094d */ /* 0x000fea0003800000 */
[----:B------:R-:W2:Y:S01]  /*0fa0*/  LDL.LU R8, [R1+0x1c] ;  /* 0x00001c0001087983 */ /* 0x000ea20000300800 */
[----:B------:R-:W-:-:S05]  /*0fb0*/  VIADD R0, R2, 0xffffff80 ;  /* 0xffffff8002007836 */ /* 0x000fca0000000000 */
[----:B------:R-:W-:-:S04]  /*0fc0*/  SHF.R.S32.HI R3, RZ, 0x1f, R0 ;  /* 0x0000001fff037819 */ /* 0x000fc80000011400 */
[----:B------:R-:W-:-:S04]  /*0fd0*/  LEA.HI R2, R3, R0, RZ, 0x7 ;  /* 0x0000000003027211 */ /* 0x000fc800078f38ff */
[----:B------:R-:W-:Y:S01]  /*0fe0*/  LOP3.LUT R5, R2, 0xffffff80, RZ, 0xc0, !PT ;  /* 0xffffff8002057812 */ /* 0x000fe200078ec0ff */
[----:B------:R-:W1:Y:S01]  /*0ff0*/  S2UR UR4, SR_CgaCtaId ;  /* 0x00000000000479c3 */ /* 0x000e620000008800 */
[----:B------:R-:W-:-:S03]  /*1000*/  LEA.HI R6, R3, R0, RZ, 0x4 ;  /* 0x0000000003067211 */ /* 0x000fc600078f20ff */
[----:B------:R-:W-:Y:S01]  /*1010*/  IMAD.IADD R222, R0, 0x1, -R5 ;  /* 0x0000000100de7824 */ /* 0x000fe200078e0a05 */
[----:B------:R-:W-:-:S03]  /*1020*/  LOP3.LUT R7, R6, 0x3fffff0, RZ, 0xc0, !PT ;  /* 0x03fffff006077812 */ /* 0x000fc600078ec0ff */
[----:B------:R-:W3:Y:S01]  /*1030*/  S2UR UR6, SR_SWINHI ;  /* 0x00000000000679c3 */ /* 0x000ee20000002f00 */
        /* <DEDUP_REMOVED lines=16> */
[----:B-1----:R-:W-:Y:S01]  /*1140*/  ULEA UR39, UR4, UR39, 0x18 ;  /* 0x0000002704277291 */ /* 0x002fe2000f8ec03f */
        /* <DEDUP_REMOVED lines=8> */
[----:B---3--:R-:W-:Y:S01]  /*11d0*/  UMOV UR5, UR6 ;  /* 0x0000000600057c82 */ /* 0x008fe20008000000 */
[----:B------:R-:W-:-:S02]  /*11e0*/  IMAD.MOV.U32 R228, RZ, RZ, -0x2 ;  /* 0xfffffffeffe47424 */ /* 0x000fc400078e00ff */
[----:B------:R-:W-:Y:S02]  /*11f0*/  IMAD.U32 R16, RZ, RZ, UR4 ;  /* 0x00000004ff107e24 */ /* 0x000fe4000f8e00ff */
[----:B------:R-:W-:Y:S02]  /*1200*/  IMAD.U32 R17, RZ, RZ, UR5 ;  /* 0x00000005ff117e24 */ /* 0x000fe4000f8e00ff */
[----:B------:R-:W-:Y:S02]  /*1210*/  IMAD.IADD R3, R222, 0x1, -R3 ;  /* 0x00000001de037824 */ /* 0x000fe400078e0a03 */
[----:B------:R-:W-:Y:S02]  /*1220*/  IMAD.SHL.U32 R5, R6, 0x8, RZ ;  /* 0x0000000806057824 */ /* 0x000fe400078e00ff */
[----:B------:R-:W-:Y:S02]  /*1230*/  IMAD R7, R0, 0x10, R7 ;  /* 0x0000001000077824 */ /* 0x000fe400078e0207 */
[----:B------:R-:W-:-:S02]  /*1240*/  IMAD.IADD R2, R225, 0x1, -R2 ;  /* 0x00000001e1027824 */ /* 0x000fc400078e0a02 */
        /* <DEDUP_REMOVED lines=8> */
.L_x_5670:
[----:B------:R-:W1:Y:S01]  /*12d0*/  SHFL.IDX PT, R0, R225, RZ, 0x1f ;  /* 0x00001fffe1007589 */ /* 0x000e6200000e0000 */
[----:B------:R-:W2:Y:S01]  /*12e0*/  LDC R113, c[0x0][0x2e0] ;  /* 0x0000b800ff717b82 */ /* 0x000ea20000000800 */
[----:B------:R-:W-:Y:S01]  /*12f0*/  ULDC UR4, c[0x0][0xda8] ;  /* 0x00036a0000047ab9 */ /* 0x000fe20000000800 */
[----:B------:R-:W-:Y:S01]  /*1300*/  ULDC.64 UR6, c[0x0][0x3f8] ;  /* 0x0000fe0000067ab9 */ /* 0x000fe20000000a00 */
[----:B------:R-:W-:Y:S01]  /*1310*/  R2UR UR10, R220 ;  /* 0x00000000dc0a72ca */ /* 0x000fe200000e0000 */
[----:B------:R-:W-:Y:S02]  /*1320*/  UISETP.NE.AND UP1, UPT, UR4, 0x1, UPT ;  /* 0x000000010400788c */ /* 0x000fe4000bf25270 */
[----:B------:R-:W-:Y:S01]  /*1330*/  UISETP.NE.U32.AND UP0, UPT, UR6, URZ, UPT ;  /* 0x0000003f0600728c */ /* 0x000fe2000bf05070 */
[----:B------:R-:W-:Y:S02]  /*1340*/  ULDC UR5, c[0x0][0xdb4] ;  /* 0x00036d0000057ab9 */ /* 0x000fe40000000800 */
[----:B------:R-:W-:Y:S01]  /*1350*/  ULDC UR6, c[0x0][0x404] ;  /* 0x0001010000067ab9 */ /* 0x000fe20000000800 */
        /* <DEDUP_REMOVED lines=20> */
[----:B------:R-:W-:-:S03]  /*14a0*/  ULEA UR7, UR7, UR8, 0xd ;  /* 0x0000000807077291 */ /* 0x000fc6000f8e683f */
[----:B------:R-:W-:Y:S01]  /*14b0*/  @UP2 ULDC.64 UR8, c[0x0][0xdb8] ;  /* 0x00036e0000082ab9 */ /* 0x000fe20000000a00 */
[----:B------:R-:W-:Y:S01]  /*14c0*/  USHF.R.U32.HI UR7, URZ, 0x4, UR7 ;  /* 0x000000043f077899 */ /* 0x000fe20008011607 */
[----:B------:R-:W-:Y:S01]  /*14d0*/  IMAD.U32 R224, RZ, RZ, UR11 ;  /* 0x0000000bffe07e24 */ /* 0x000fe2000f8e00ff */
[----:B------:R-:W-:Y:S02]  /*14e0*/  UIMAD.WIDE.U32 UR4, UR11, UR8, URZ ;  /* 0x000000080b0472a5 */ /* 0x000fe4000f8e003f */
[----:B------:R-:W-:Y:S01]  /*14f0*/  UMOV UR36, UR11 ;  /* 0x0000000b00247c82 */ /* 0x000fe20008000000 */
[----:B------:R-:W-:Y:S02]  /*1500*/  ULOP3.LUT UR48, UR7, 0x3fff, URZ, 0xc0, !UPT ;  /* 0x00003fff07307892 */ /* 0x000fe4000f8ec03f */
[----:B------:R-:W-:Y:S02]  /*1510*/  @UP2 USHF.R.U32.HI UR36, URZ, UR9, UR5 ;  /* 0x000000093f242299 */ /* 0x000fe40008011605 */
[----:B------:R-:W-:-:S02]  /*1520*/  UMOV UR4, UR10 ;  /* 0x0000000a00047c82 */ /* 0x000fc40008000000 */
[----:B------:R-:W-:Y:S01]  /*1530*/  IMAD.U32 R223, RZ, RZ, UR4 ;  /* 0x00000004ffdf7e24 */ /* 0x000fe2000f8e00ff */
[----:B------:R-:W-:Y:S07]  /*1540*/  @!P0 BRA `(.L_x_5644) ;  /* 0x0000000000408947 */ /* 0x000fee0003800000 */
        /* <DEDUP_REMOVED lines=16> */
.L_x_5644:
[----:B------:R-:W-:Y:S02]  /*1650*/  LOP3.LUT R0, R221, 0x1, RZ, 0xc0, !PT ;  /* 0x00000001dd007812 */ /* 0x000fe400078ec0ff */
[----:B------:R-:W-:Y:S02]  /*1660*/  ISETP.NE.AND P0, PT, R18, 0x3, PT ;  /* 0x000000031200780c */ /* 0x000fe40003f05270 */
[----:B------:R-:W-:-:S04]  /*1670*/  SHF.L.U32 R0, R0, 0x1f, RZ ;  /* 0x0000001f00007819 */ /* 0x000fc800000006ff */
[----:B------:R-:W1:Y:S02]  /*1680*/  SYNCS.PHASECHK.TRANS64.TRYWAIT P1, [UR39+0x34800], R0 ;  /* 0x03480000ff0075a7 */ /* 0x000e640008020167 */
[----:B-1----:R-:W-:Y:S05]  /*1690*/  @!P1 BRA `(.L_x_5645) ;  /* 0x000000e000689947 */ /* 0x002fea0003800000 */
.L_x_5735:
[----:B------:R-:W-:Y:S05]  /*16a0*/  @!P0 BRA `(.L_x_5646) ;  /* 0x0000000000048947 */ /* 0x000fea0003800000 */
[----:B------:R-:W-:Y:S01]  /*16b0*/  BPT.TRAP 0x1 ;  /* 0x000000040000795c */ /* 0x000fe20000300000 */
.L_x_5646:
[----:B------:R-:W-:Y:S02]  /*16c0*/  IMAD.U32 R12, RZ, RZ, UR38 ;  /* 0x00000026ff0c7e24 */ /* 0x000fe4000f8e00ff */
[----:B-1----:R-:W-:-:S03]  /*16d0*/  IMAD.U32 R3, RZ, RZ, UR60 ;  /* 0x0000003cff037e24 */ /* 0x002fc6000f8e00ff */
[----:B------:R-:W-:Y:S02]  /*16e0*/  LEA R12, R12, UR39, 0x3 ;  /* 0x000000270c0c7c11 */ /* 0x000fe4000f8e18ff */
[----:B------:R-:W-:-:S04]  /*16f0*/  SHF.L.U32 R3, R3, 0x1f, RZ ;  /* 0x0000001f03037819 */ /* 0x000fc800000006ff */
[----:B------:R1:W2:Y:S01]  /*1700*/  SYNCS.PHASECHK.TRANS64.TRYWAIT P1, [R12+URZ+0x34830], R3 ;  /* 0x034830030c0075a7 */ /* 0x0002a2000802017f */
[----:B------:R-:W-:Y:S05]  /*1710*/  @!P0 BRA `(.L_x_5647) ;  /* 0x0000000000048947 */ /* 0x000fea0003800000 */
[----:B------:R-:W-:Y:S01]  /*1720*/  BPT.TRAP 0x1 ;  /* 0x000000040000795c */ /* 0x000fe20000300000 */
.L_x_5647:
[----:B--2---:R-:W-:Y:S05]  /*1730*/  @P1 BRA `(.L_x_5648) ;  /* 0x0000000000081947 */ /* 0x004fea0003800000 */
[----:B------:R-:W2:Y:S02]  /*1740*/  SYNCS.PHASECHK.TRANS64.TRYWAIT P1, [R12+URZ+0x34830], R3 ;  /* 0x034830030c0075a7 */ /* 0x000ea4000802017f */
[----:B--2---:R-:W-:Y:S05]  /*1750*/  @!P1 BRA `(.L_x_5649) ;  /* 0x000000e000509947 */ /* 0x004fea0003800000 */
.L_x_5648:
[----:B------:R-:W-:Y:S05]  /*1760*/  WARPSYNC.ALL ;  /* 0x0000000000007948 */ /* 0x000fea0003800000 */
[----:B------:R-:W-:Y:S01]  /*1770*/  UIADD3 UR4, UR39, 0x1e400, URZ ;  /* 0x0001e40027047890 */ /* 0x000fe2000fffe03f */
[----:B------:R-:W-:Y:S01]  /*1780*/  WARPGROUP.ARRIVE ;  /* 0x00000000000079c5 */ /* 0x000fe20000000000 */
[----:B------:R-:W-:Y:S02]  /*1790*/  ULOP3.LUT UR48, UR48, 0x10000, URZ, 0xfc, !UPT ;  /* 0x0001000030307892 */ /* 0x000fe4000f8efc3f */
[----:B------:R-:W-:Y:S01]  /*17a0*/  USHF.R.U32.HI UR4, URZ, 0x4, UR4 ;  /* 0x000000043f047899 */ /* 0x000fe20008011604 */
[----:B------:R-:W-:Y:S01]  /*17b0*/  UMOV UR41, 0x40000040 ;  /* 0x4000004000297882 */ /* 0x000fe20000000000 */
[----:B------:R-:W-:-:S02]  /*17c0*/  UMOV UR43, 0x40000040 ;  /* 0x40000040002b7882 */ /* 0x000fc40000000000 */
[----:B------:R-:W-:Y:S01]  /*17d0*/  ULOP3.LUT UR6, UR4, 0x3fff, URZ, 0xc0, !UPT ;  /* 0x00003fff04067892 */ /* 0x000fe2000f8ec03f */
[----:B------:R-:W-:Y:S01]  /*17e0*/  IMAD.U32 R9, RZ, RZ, UR41 ;  /* 0x00000029ff097e24 */ /* 0x000fe2000f8e00ff */
[----:B------:R-:W-:Y:S01]  /*17f0*/  UMOV UR40, UR48 ;  /* 0x0000003000287c82 */ /* 0x000fe20008000000 */
[----:B------:R-:W-:Y:S01]  /*1800*/  UMOV UR5, UR41 ;  /* 0x0000002900057c82 */ /* 0x000fe20008000000 */
[----:B------:R-:W-:Y:S01]  /*1810*/  ULOP3.LUT UR7, UR6, 0x10000, URZ, 0xfc, !UPT ;  /* 0x0001000006077892 */ /* 0x000fe2000f8efc3f */
[----:B------:R-:W-:Y:S01]  /*1820*/  IMAD.U32 R8, RZ, RZ, UR40 ;  /* 0x00000028ff087e24 */ /* 0x000fe2000f8e00ff */
[----:B------:R-:W-:Y:S01]  /*1830*/  UMOV UR4, UR40 ;  /* 0x0000002800047c82 */ /* 0x000fe20008000000 */
[----:B------:R-:W-:Y:S01]  /*1840*/  UMOV UR8, UR40 ;  /* 0x0000002800087c82 */ /* 0x000fe20008000000 */
[----:B------:R-:W-:Y:S02]  /*1850*/  UIMAD UR37, UR38, 0xb00, UR7 ;  /* 0x00000b00262578a4 */ /* 0x000fe4000f8e0207 */
[----:B------:R-:W-:Y:S01]  /*1860*/  IMAD.U32 R0, RZ, RZ, UR7 ;  /* 0x00000007ff007e24 */ /* 0x000fe2000f8e00ff */
[----:B------:R-:W-:Y:S01]  /*1870*/  UMOV UR7, 0x40000040 ;  /* 0x4000004000077882 */ /* 0x000fe20000000000 */
[----:B------:R-:W-:-:S02]  /*1880*/  UIADD3 UR6, UR37, 0x80, URZ ;  /* 0x0000008025067890 */ /* 0x000fc4000fffe03f */
[----:B------:R-:W-:Y:S02]  /*1890*/  UIADD3 UR10, UR37, 0x100, URZ ;  /* 0x00000100250a7890 */ /* 0x000fe4000fffe03f */
[----:B------:R-:W-:Y:S01]  /*18a0*/  UMOV UR42, UR37 ;  /* 0x00000025002a7c82 */ /* 0x000fe20008000000 */
[----:B------:R-:W-:Y:S01]  /*18b0*/  UMOV UR9, UR41 ;  /* 0x0000002900097c82 */ /* 0x000fe20008000000 */
[----:B------:R-:W-:Y:S01]  /*18c0*/  HGMMA.64x16x16.F32.BF16 R104, gdesc[UR40], RZ, !UPT, gsb0 ;  /* 0x00200000286879f0 */ /* 0x000fe2000c0018ff */
[----:B------:R-:W-:Y:S01]  /*18d0*/  UMOV UR11, 0x40000040 ;  /* 0x40000040000b7882 */ /* 0x000fe20000000000 */
[----:B------:R-:W-:Y:S01]  /*18e0*/  UIADD3 UR14, UR37, 0x180, URZ ;  /* 0x00000180250e7890 */ /* 0x000fe2000fffe03f */
[----:B------:R-:W-:Y:S01]  /*18f0*/  UMOV UR12, UR40 ;  /* 0x00000028000c7c82 */ /* 0x000fe20008000000 */
[----:B------:R-:W-:Y:S01]  /*1900*/  UMOV UR13, UR41 ;  /* 0x00000029000d7c82 */ /* 0x000fe20008000000 */
        /* <DEDUP_REMOVED lines=21> */
[----:B------:R-:W-:Y:S01]  /*1a60*/  UMOV UR43, 0x40000040 ;  /* 0x40000040002b7882 */ /* 0x000fe20000000000 */
[----:B------:R-:W-:Y:S01]  /*1a70*/  UIADD3 UR46, UR37, 0x604, URZ ;  /* 0x00000604252e7890 */ /* 0x000fe2000fffe03f */
[----:B------:R-:W-:Y:S01]  /*1a80*/  UMOV UR47, 0x40000040 ;  /* 0x40000040002f7882 */ /* 0x000fe20000000000 */
[----:B------:R-:W-:Y:S01]  /*1a90*/  UIADD3 UR50, UR37, 0x606, URZ ;  /* 0x0000060625327890 */ /* 0x000fe2000fffe03f */
[----:B------:R-:W-:Y:S01]  /*1aa0*/  UMOV UR51, 0x40000040 ;  /* 0x4000004000337882 */ /* 0x000fe20000000000 */
        /* <DEDUP_REMOVED lines=50> */
[----:B------:R-:W-:Y:S02]  /*1dd0*/  UMOV UR41, 0x40000040 ;  /* 0x4000004000297882 */ /* 0x000fe40000000000 */
[----:B------:R-:W-:Y:S01]  /*1de0*/  UMOV UR9, UR41 ;  /* 0x0000002900097c82 */ /* 0x000fe20008000000 */
[----:B------:R-:W-:Y:S01]  /*1df0*/  UMOV UR13, UR41 ;  /* 0x00000029000d7c82 */ /* 0x000fe20008000000 */
[----:B------:R-:W-:Y:S01]  /*1e00*/  UMOV UR17, UR41 ;  /* 0x0000002900117c82 */ /* 0x000fe20008000000 */
[----:B------:R-:W-:Y:S01]  /*1e10*/  UMOV UR21, UR41 ;  /* 0x0000002900157c82 */ /* 0x000fe20008000000 */
[----:B------:R-:W-:Y:S01]  /*1e20*/  UMOV UR25, UR41 ;  /* 0x0000002900197c82 */ /* 0x000fe20008000000 */
[----:B------:R-:W-:Y:S01]  /*1e30*/  UMOV UR29, UR41 ;  /* 0x00000029001d7c82 */ /* 0x000fe20008000000 */
[----:B------:R-:W-:Y:S01]  /*1e40*/  UMOV UR33, UR41 ;  /* 0x0000002900217c82 */ /* 0x000fe20008000000 */
[----:B------:R-:W-:Y:S01]  /*1e50*/  IMAD.U32 R7, RZ, RZ, UR41 ;  /* 0x00000029ff077e24 */ /* 0x000fe2000f8e00ff */
[----:B------:R-:W-:-:S02]  /*1e60*/  WARPGROUP.DEPBAR.LE gsb0, 0x0 ;  /* 0x00008000000079c5 */ /* 0x000fc40000010000 */
[----:B------:R-:W-:-:S06]  /*1e70*/  WARPGROUP.ARRIVE ;  /* 0x00000000000079c5 */ /* 0x000fcc0000000000 */
[----:B------:R-:W-:Y:S01]  /*1e80*/  HGMMA.64x16x16.F32.BF16 R24, gdesc[UR4], RZ, !UPT, gsb0 ;  /* 0x00200000041879f0 */ /* 0x000fe2000c0018ff */
[----:B------:R-:W-:Y:S02]  /*1e90*/  UIADD3 UR4, UR48, 0x2, URZ ;  /* 0x0000000230047890 */ /* 0x000fe4000fffe03f */
[----:B------:R-:W-:Y:S01]  /*1ea0*/  UIADD3 UR6, UR37, 0x2, URZ ;  /* 0x0000000225067890 */ /* 0x000fe2000fffe03f */
[----:B------:R-:W-:Y:S01]  /*1eb0*/  UMOV UR5, UR41 ;  /* 0x0000002900057c82 */ /* 0x000fe20008000000 */
[----:B------:R-:W-:-:S03]  /*1ec0*/  UMOV UR7, 0x40000040 ;  /* 0x4000004000077882 */ /* 0x000fc60000000000 */
[----:B------:R-:W-:Y:S02]  /*1ed0*/  UMOV UR40, UR4 ;  /* 0x0000000400287c82 */ /* 0x000fe40008000000 */
        /* <DEDUP_REMOVED lines=15> */
[----:B------:R-:W-:Y:S01]  /*1fd0*/  HGMMA.64x16x16.F32.BF16 R104, gdesc[UR40], R104, gsb0 ;  /* 0x00200000286879f0 */ /* 0x000fe20008001868 */
[----:B------:R-:W-:Y:S02]  /*1fe0*/  UMOV UR43, 0x40000040 ;  /* 0x40000040002b7882 */ /* 0x000fe40000000000 */
[----:B------:R-:W-:Y:S02]  /*1ff0*/  WARPGROUP.DEPBAR.LE gsb0, 0x0 ;  /* 0x00008000000079c5 */ /* 0x000fe40000010000 */
[----:B------:R-:W-:-:S06]  /*2000*/  WARPGROUP.ARRIVE ;  /* 0x00000000000079c5 */ /* 0x000fcc0000000000 */
[----:B------:R-:W-:Y:S01]  /*2010*/  HGMMA.64x16x16.F32.BF16 R96, gdesc[UR4], R96, gsb0 ;  /* 0x00200000046079f0 */ /* 0x000fe20008001860 */
[----:B------:R-:W-:Y:S02]  /*2020*/  UIADD3 UR4, UR37, 0x202, URZ ;  /* 0x0000020225047890 */ /* 0x000fe4000fffe03f */
[----:B------:R-:W-:Y:S01]  /*2030*/  UIADD3 UR6, UR37, 0x482, URZ ;  /* 0x0000048225067890 */ /* 0x000fe2000fffe03f */
[----:B------:R-:W-:Y:S01]  /*2040*/  UMOV UR5, UR41 ;  /* 0x0000002900057c82 */ /* 0x000fe20008000000 */
[----:B------:R-:W-:-:S03]  /*2050*/  UMOV UR7, 0x40000040 ;  /* 0x4000004000077882 */ /* 0x000fc60000000000 */
[----:B------:R-:W-:Y:S01]  /*2060*/  UMOV UR18, UR4 ;  /* 0x0000000400127c82 */ /* 0x000fe20008000000 */
[----:B------:R-:W-:Y:S01]  /*2070*/  UMOV UR4, UR40 ;  /* 0x0000002800047c82 */ /* 0x000fe20008000000 */
        /* <DEDUP_REMOVED lines=137> */
[----:B-12---:R-:W-:Y:S01]  /*2910*/  IMAD.U32 R3, RZ, RZ, UR41 ;  /* 0x00000029ff037e24 */ /* 0x006fe2000f8e00ff */
        /* <DEDUP_REMOVED lines=115> */
[----:B------:R-:W-:-:S06]  /*3050*/  UMOV UR7, 0x40000040 ;  /* 0x4000004000077882 */ /* 0x000fcc0000000000 */
        /* <DEDUP_REMOVED lines=16> */
[----:B------:R-:W-:Y:S01]  /*3160*/  UMOV UR15, 0x40000040 ;  /* 0x40000040000f7882 */ /* 0x000fe20000000000 */
        /* <DEDUP_REMOVED lines=224> */
.L_x_5650:
[----:B------:R-:W-:Y:S01]  /*3f70*/  IMAD.IADD R11, R228, 0x1, R113 ;  /* 0x00000001e40b7824 */ /* 0x000fe200078e0271 */
[----:B------:R-:W-:Y:S01]  /*3f80*/  P2R R114, PR, RZ, 0x1 ;  /* 0x00000001ff727803 */ /* 0x000fe20000000000 */
[----:B------:R-:W-:Y:S01]  /*3f90*/  ULDC UR6, c[0x0][0x988] ;  /* 0x0002620000067ab9 */ /* 0x000fe20000000800 */
[----:B------:R-:W2:Y:S01]  /*3fa0*/  LDL R116, [R1] ;  /* 0x0000000001747983 */ /* 0x000ea20000100800 */
        /* <DEDUP_REMOVED lines=9> */
[C---:B------:R-:W-:Y:S02]  /*4040*/  ISETP.GT.AND P6, PT, R20.reuse, 0x10, PT ;  /* 0x000000101400780c */ /* 0x040fe40003fc4270 */
        /* <DEDUP_REMOVED lines=22> */
[C---:B------:R-:W-:Y:S02]  /*41b0*/  ISETP.GT.AND P6, PT, R20.reuse, 0x28, PT ;  /* 0x000000281400780c */ /* 0x040fe40003fc4270 */
        /* <DEDUP_REMOVED lines=119> */
[----:B------:R-:W-:Y:S02]  /*4930*/  ISETP.GT.AND P3, PT, R20, 0xa0, PT ;  /* 0x000000a01400780c */ /* 0x000fe40003f64270 */
[----:B------:R-:W-:Y:S02]  /*4940*/  FSEL R41, R54, -INF , P4 ;  /* 0xff80000036297808 */ /* 0x000fe40002000000 */
[----:B------:R-:W-:Y:S02]  /*4950*/  FSEL R187, R24, -INF , P3 ;  /* 0xff80000018bb7808 */ /* 0x000fe40001800000 */
[----:B------:R-:W-:Y:S02]  /*4960*/  FMNMX.FTZ R10, R185, R10, !PT ;  /* 0x0000000ab90a7209 */ /* 0x000fe40007810000 */
[----:B------:R-:W-:-:S02]  /*4970*/  ISETP.GT.AND P4, PT, R20, 0xa1, PT ;  /* 0x000000a11400780c */ /* 0x000fc40003f84270 */
[----:B------:R-:W-:Y:S02]  /*4980*/  FMNMX.FTZ R10, R187, R10, !PT ;  /* 0x0000000abb0a7209 */ /* 0x000fe40007810000 */
[----:B------:R-:W-:Y:S02]  /*4990*/  FSEL R191, R25, -INF , P4 ;  /* 0xff80000019bf7808 */ /* 0x000fe40002000000 */
[----:B------:R-:W-:Y:S02]  /*49a0*/  ISETP.GT.AND P5, PT, R20, 0xa8, PT ;  /* 0x000000a81400780c */ /* 0x000fe40003fa4270 */
[----:B------:R-:W-:Y:S02]  /*49b0*/  FMNMX.FTZ R10, R191, R10, !PT ;  /* 0x0000000abf0a7209 */ /* 0x000fe40007810000 */
[----:B------:R-:W-:Y:S02]  /*49c0*/  FSEL R189, R28, -INF , P5 ;  /* 0xff8000001cbd7808 */ /* 0x000fe40002800000 */
[----:B------:R-:W-:-:S02]  /*49d0*/  ISETP.GT.AND P6, PT, R20, 0xa9, PT ;  /* 0x000000a91400780c */ /* 0x000fc40003fc4270 */
[----:B------:R-:W-:Y:S02]  /*49e0*/  FMNMX.FTZ R10, R189, R10, !PT ;  /* 0x0000000abd0a7209 */ /* 0x000fe40007810000 */
[----:B------:R-:W-:Y:S02]  /*49f0*/  FSEL R193, R29, -INF , P6 ;  /* 0xff8000001dc17808 */ /* 0x000fe40003000000 */
[----:B------:R-:W-:Y:S02]  /*4a00*/  P2R R32, PR, RZ, 0x8 ;  /* 0x00000008ff207803 */ /* 0x000fe40000000000 */
[----:B------:R-:W-:Y:S01]  /*4a10*/  FMNMX.FTZ R24, R193, R10, !PT ;  /* 0x0000000ac1187209 */ /* 0x000fe20007810000 */
[----:B------:R-:W-:Y:S01]  /*4a20*/  IMAD.U32 R10, RZ, RZ, UR6 ;  /* 0x00000006ff0a7e24 */ /* 0x000fe2000f8e00ff */
[----:B------:R-:W-:Y:S02]  /*4a30*/  P2R R40, PR, RZ, 0x1 ;  /* 0x00000001ff287803 */ /* 0x000fe40000000000 */
[----:B------:R-:W-:Y:S01]  /*4a40*/  P2R R36, PR, RZ, 0x2 ;  /* 0x00000002ff247803 */ /* 0x000fe20000000000 */
[----:B------:R-:W1:Y:S01]  /*4a50*/  SHFL.BFLY PT, R11, R24, 0x2, 0x1f ;  /* 0x0c401f00180b7f89 */ /* 0x000e6200000e0000 */
[----:B------:R-:W-:-:S02]  /*4a60*/  P2R R33, PR, RZ, 0x4 ;  /* 0x00000004ff217803 */ /* 0x000fc40000000000 */
[C---:B------:R-:W-:Y:S02]  /*4a70*/  ISETP.GT.AND P2, PT, R20.reuse, 0x88, PT ;  /* 0x000000881400780c */ /* 0x040fe40003f44270 */
[C---:B------:R-:W-:Y:S02]  /*4a80*/  ISETP.GT.AND P1, PT, R20.reuse, 0x89, PT ;  /* 0x000000891400780c */ /* 0x040fe40003f24270 */
[----:B------:R-:W-:Y:S02]  /*4a90*/  ISETP.GT.AND P0, PT, R20, 0x90, PT ;  /* 0x000000901400780c */ /* 0x000fe40003f04270 */
[----:B------:R-:W-:Y:S02]  /*4aa0*/  FSEL R47, R47, -INF , P1 ;  /* 0xff8000002f2f7808 */ /* 0x000fe40000800000 */
[----:B------:R-:W-:Y:S02]  /*4ab0*/  FSEL R29, R34, -INF , P0 ;  /* 0xff800000221d7808 */ /* 0x000fe40000000000 */
[----:B------:R-:W-:-:S02]  /*4ac0*/  ISETP.NE.AND P0, PT, R40, RZ, PT ;  /* 0x000000ff2800720c */ /* 0x000fc40003f05270 */
[----:B------:R-:W-:Y:S02]  /*4ad0*/  ISETP.NE.AND P1, PT, R36, RZ, PT ;  /* 0x000000ff2400720c */ /* 0x000fe40003f25270 */
[----:B------:R-:W-:Y:S02]  /*4ae0*/  FSEL R35, R35, -INF , P0 ;  /* 0xff80000023237808 */ /* 0x000fe40000000000 */
[----:B------:R-:W-:Y:S02]  /*4af0*/  ISETP.NE.AND P0, PT, R114, RZ, PT ;  /* 0x000000ff7200720c */ /* 0x000fe40003f05270 */
[----:B-1----:R-:W-:-:S05]  /*4b00*/  FMNMX.FTZ R28, R24, R11, !PT ;  /* 0x0000000b181c7209 */ /* 0x002fca0007810000 */
[----:B------:R-:W1:Y:S02]  /*4b10*/  SHFL.BFLY PT, R11, R28, 0x1, 0x1f ;  /* 0x0c201f001c0b7f89 */ /* 0x000e6400000e0000 */
[----:B-1----:R-:W-:-:S04]  /*4b20*/  FMNMX.FTZ R11, R28, R11, !PT ;  /* 0x0000000b1c0b7209 */ /* 0x002fc80007810000 */
[C---:B------:R-:W-:Y:S01]  /*4b30*/  FSETP.NEU.FTZ.AND P3, PT, R11.reuse, -INF , PT ;  /* 0xff8000000b00780b */ /* 0x040fe20003f7d000 */
[----:B------:R-:W-:-:S05]  /*4b40*/  FMUL.FTZ R25, R11, R10 ;  /* 0x0000000a0b197220 */ /* 0x000fca0000410000 */
[----:B------:R-:W-:Y:S02]  /*4b50*/  FSEL R20, R25, RZ, P3 ;  /* 0x000000ff19147208 */ /* 0x000fe40001800000 */
[----:B------:R-:W-:Y:S02]  /*4b60*/  FSEL R25, R46, -INF , P2 ;  /* 0xff8000002e197808 */ /* 0x000fe40001000000 */
[----:B------:R-:W-:Y:S01]  /*4b70*/  ISETP.NE.AND P2, PT, R33, RZ, PT ;  /* 0x000000ff2100720c */ /* 0x000fe20003f45270 */
[-CC-:B------:R-:W-:Y:S01]  /*4b80*/  FFMA.FTZ R33, R14, R10.reuse, -R20.reuse ;  /* 0x0000000a0e217223 */ /* 0x180fe20000010814 */
[----:B------:R-:W-:Y:S01]  /*4b90*/  FMNMX.FTZ R14, R15, R107, !PT ;  /* 0x0000006b0f0e7209 */ /* 0x000fe20007810000 */
[-CC-:B------:R-:W-:Y:S01]  /*4ba0*/  FFMA.FTZ R178, R105, R10.reuse, -R20.reuse ;  /* 0x0000000a69b27223 */ /* 0x180fe20000010814 */
[-CC-:B------:R-:W-:Y:S01]  /*4bb0*/  FFMA.FTZ R105, R125, R10.reuse, -R20.reuse ;  /* 0x0000000a7d697223 */ /* 0x180fe20000010814 */
[--C-:B------:R-:W-:Y:S01]  /*4bc0*/  FFMA.FTZ R125, R145, R10, -R20.reuse ;  /* 0x0000000a917d7223 */ /* 0x100fe20000010814 */
[----:B------:R-:W-:Y:S01]  /*4bd0*/  FMNMX.FTZ R14, R21, R14, !PT ;  /* 0x0000000e150e7209 */ /* 0x000fe20007810000 */
[-CC-:B------:R-:W-:Y:S01]  /*4be0*/  FFMA.FTZ R176, R13, R10.reuse, -R20.reuse ;  /* 0x0000000a0db07223 */ /* 0x180fe20000010814 */
[----:B------:R-:W-:Y:S01]  /*4bf0*/  FSEL R145, R38, -INF , P1 ;  /* 0xff80000026917808 */ /* 0x000fe20000800000 */
[--C-:B------:R-:W-:Y:S01]  /*4c00*/  FFMA.FTZ R13, R135, R10, -R20.reuse ;  /* 0x0000000a870d7223 */ /* 0x100fe20000010814 */
[----:B------:R-:W-:Y:S01]  /*4c10*/  FMNMX.FTZ R14, R111, R14, !PT ;  /* 0x0000000e6f0e7209 */ /* 0x000fe20007810000 */
[-CC-:B------:R-:W-:Y:S01]  /*4c20*/  FFMA.FTZ R180, R115, R10.reuse, -R20.reuse ;  /* 0x0000000a73b47223 */ /* 0x180fe20000010814 */
        /* <DEDUP_REMOVED lines=19> */
[----:B------:R1:W-:Y:S01]  /*4d60*/  MUFU.EX2 R39, R13 ;  /* 0x0000000d00277308 */ /* 0x0003e20000000800 */
[----:B------:R-:W-:Y:S01]  /*4d70*/  FSEL R151, R31, -INF , P6 ;  /* 0xff8000001f977808 */ /* 0x000fe20003000000 */
        /* <DEDUP_REMOVED lines=27> */
[-CC-:B------:R-:W-:Y:S01]  /*4f30*/  FFMA.FTZ R200, R157, R10.reuse, -R20.reuse ;  /* 0x0000000a9dc87223 */ /* 0x180fe20000010814 */
[--C-:B------:R-:W-:Y:S01]  /*4f40*/  FFMA.FTZ R202, R155, R10, -R20.reuse ;  /* 0x0000000a9bca7223 */ /* 0x100fe20000010814 */
[----:B------:R-:W-:Y:S01]  /*4f50*/  FMNMX.FTZ R14, R77, R14, !PT ;  /* 0x0000000e4d0e7209 */ /* 0x000fe20007810000 */
[----:B------:R-:W5:Y:S01]  /*4f60*/  MUFU.EX2 R37, R37 ;  /* 0x0000002500257308 */ /* 0x000f620000000800 */
        /* <DEDUP_REMOVED lines=12> */
[----:B------:R-:W-:Y:S01]  /*5030*/  FFMA.FTZ R153, R193, R10, -R20 ;  /* 0x0000000ac1997223 */ /* 0x000fe20000010814 */
[----:B------:R-:W-:-:S02]  /*5040*/  ISETP.GE.AND P2, PT, R113, 0xb1, PT ;  /* 0x000000b17100780c */ /* 0x000fc40003f46270 */
[----:B------:R-:W-:Y:S01]  /*5050*/  FMNMX.FTZ R14, R69, R14, !PT ;  /* 0x0000000e450e7209 */ /* 0x000fe20007810000 */
[----:B------:R-:W2:Y:S03]  /*5060*/  MUFU.EX2 R101, R101 ;  /* 0x0000006500657308 */ /* 0x000ea60000000800 */
[----:B------:R-:W-:-:S04]  /*5070*/  FMNMX.FTZ R14, R67, R14, !PT ;  /* 0x0000000e430e7209 */ /* 0x000fc80007810000 */
        /* <DEDUP_REMOVED lines=33> */
[----:B-1----:R-:W1:Y:S01]  /*5290*/  SHFL.BFLY PT, R13, R14, 0x2, 0x1f ;  /* 0x0c401f000e0d7f89 */ /* 0x002e6200000e0000 */
        /* <DEDUP_REMOVED lines=14> */
[----:B------:R-:W-:-:S03]  /*5380*/  ISETP.NE.AND P1, PT, R22, RZ, PT ;  /* 0x000000ff1600720c */ /* 0x000fc60003f25270 */
[----:B------:R-:W-:Y:S01]  /*5390*/  MUFU.EX2 R143, R143 ;  /* 0x0000008f008f7308 */ /* 0x000fe20000000800 */
[-CC-:B------:R-:W-:Y:S01]  /*53a0*/  FFMA.FTZ R177, R15, R10.reuse, -R14.reuse ;  /* 0x0000000a0fb17223 */ /* 0x180fe2000001080e */
[----:B---3--:R-:W-:Y:S01]  /*53b0*/  FADD.FTZ R15, R176, R33 ;  /* 0x00000021b00f7221 */ /* 0x008fe20000010000 */
[-CC-:B------:R-:W-:Y:S01]  /*53c0*/  FFMA.FTZ R20, R107, R10.reuse, -R14.reuse ;  /* 0x0000000a6b147223 */ /* 0x180fe2000001080e */
[-CC-:B------:R-:W-:Y:S01]  /*53d0*/  FFMA.FTZ R179, R21, R10.reuse, -R14.reuse ;  /* 0x0000000a15b37223 */ /* 0x180fe2000001080e */
[-CC-:B------:R-:W-:Y:S01]  /*53e0*/  FFMA.FTZ R24, R111, R10.reuse, -R14.reuse ;  /* 0x0000000a6f187223 */ /* 0x180fe2000001080e */
[----:B----4-:R-:W-:Y:S01]  /*53f0*/  FADD.FTZ R44, R178, R15 ;  /* 0x0000000fb22c7221 */ /* 0x010fe20000010000 */
[-CC-:B------:R-:W-:Y:S01]  /*5400*/  FFMA.FTZ R181, R97, R10.reuse, -R14.reuse ;  /* 0x0000000a61b57223 */ /* 0x180fe2000001080e */
[----:B------:R-:W-:Y:S01]  /*5410*/  MUFU.EX2 R177, R177 ;  /* 0x000000b100b17308 */ /* 0x000fe20000000800 */
[-C--:B------:R-:W-:Y:S01]  /*5420*/  FFMA.FTZ R26, R99, R10.reuse, -R14 ;  /* 0x0000000a631a7223 */ /* 0x080fe2000001080e */
[----:B-----5:R-:W-:Y:S01]  /*5430*/  FADD.FTZ R15, R37, R44 ;  /* 0x0000002c250f7221 */ /* 0x020fe20000010000 */
[-CC-:B------:R-:W-:Y:S01]  /*5440*/  FFMA.FTZ R183, R89, R10.reuse, -R14.reuse ;  /* 0x0000000a59b77223 */ /* 0x180fe2000001080e */
[-CC-:B------:R-:W-:Y:S01]  /*5450*/  FFMA.FTZ R28, R103, R10.reuse, -R14.reuse ;  /* 0x0000000a671c7223 */ /* 0x180fe2000001080e */
[-CC-:B------:R-:W-:Y:S01]  /*5460*/  FFMA.FTZ R185, R93, R10.reuse, -R14.reuse ;  /* 0x0000000a5db97223 */ /* 0x180fe2000001080e */
[----:B--2---:R-:W-:Y:S01]  /*5470*/  FADD.FTZ R44, R180, R15 ;  /* 0x0000000fb42c7221 */ /* 0x004fe20000010000 */
[-CC-:B------:R-:W-:Y:S01]  /*5480*/  FFMA.FTZ R30, R91, R10.reuse, -R14.reuse ;  /* 0x0000000a5b1e7223 */ /* 0x180fe2000001080e */
[----:B------:R-:W1:Y:S01]  /*5490*/  MUFU.EX2 R20, R20 ;  /* 0x0000001400147308 */ /* 0x000e620000000800 */
[-C--:B------:R-:W-:Y:S01]  /*54a0*/  FFMA.FTZ R187, R81, R10.reuse, -R14 ;  /* 0x0000000a51bb7223 */ /* 0x080fe2000001080e */
[----:B------:R-:W-:Y:S01]  /*54b0*/  FADD.FTZ R15, R101, R44 ;  /* 0x0000002c650f7221 */ /* 0x000fe20000010000 */
[-CC-:B------:R-:W-:Y:S01]  /*54c0*/  FFMA.FTZ R32, R95, R10.reuse, -R14.reuse ;  /* 0x0000000a5f207223 */ /* 0x180fe2000001080e */
[-CC-:B------:R-:W-:Y:S01]  /*54d0*/  FFMA.FTZ R189, R85, R10.reuse, -R14.reuse ;  /* 0x0000000a55bd7223 */ /* 0x180fe2000001080e */
[-CC-:B------:R-:W-:Y:S01]  /*54e0*/  FFMA.FTZ R34, R83, R10.reuse, -R14.reuse ;  /* 0x0000000a53227223 */ /* 0x180fe2000001080e */
[----:B------:R-:W-:Y:S01]  /*54f0*/  FADD.FTZ R46, R182, R15 ;  /* 0x0000000fb62e7221 */ /* 0x000fe20000010000 */
[-CC-:B------:R-:W-:Y:S01]  /*5500*/  FFMA.FTZ R191, R73, R10.reuse, -R14.reuse ;  /* 0x0000000a49bf7223 */ /* 0x180fe2000001080e */
[----:B------:R-:W2:Y:S01]  /*5510*/  MUFU.EX2 R179, R179 ;  /* 0x000000b300b37308 */ /* 0x000ea20000000800 */
[----:B------:R-:W-:Y:S01]  /*5520*/  FFMA.FTZ R36, R87, R10, -R14 ;  /* 0x0000000a57247223 */ /* 0x000fe2000001080e */
[----:B------:R-:W-:Y:S01]  /*5530*/  FADD.FTZ R15, R105, R46 ;  /* 0x0000002e690f7221 */ /* 0x000fe20000010000 */
[----:B------:R-:W-:-:S02]  /*5540*/  @P1 VIADD R12, R12, 0x34840 ;  /* 0x000348400c0c1836 */ /* 0x000fc40000000000 */
[-CC-:B------:R-:W-:Y:S01]  /*5550*/  FFMA.FTZ R193, R77, R10.reuse, -R14.reuse ;  /* 0x0000000a4dc17223 */ /* 0x180fe2000001080e */
[-CC-:B------:R-:W-:Y:S01]  /*5560*/  FFMA.FTZ R38, R75, R10.reuse, -R14.reuse ;  /* 0x0000000a4b267223 */ /* 0x180fe2000001080e */
[----:B------:R-:W-:Y:S01]  /*5570*/  FADD.FTZ R46, R184, R15 ;  /* 0x0000000fb82e7221 */ /* 0x000fe20000010000 */
        /* <DEDUP_REMOVED lines=8> */
[-C--:B------:R-:W-:Y:S01]  /*5600*/  FFMA.FTZ R199, R57, R10.reuse, -R14 ;  /* 0x0000000a39c77223 */ /* 0x080fe2000001080e */
[----:B------:R-:W1:Y:S01]  /*5610*/  MUFU.EX2 R181, R181 ;  /* 0x000000b500b57308 */ /* 0x000e620000000800 */
[----:B--2---:R-:W-:Y:S01]  /*5620*/  FADD.FTZ R15, R179, R48 ;  /* 0x00000030b30f7221 */ /* 0x004fe20000010000 */
[----:B------:R-:W-:Y:S01]  /*5630*/  FADD.FTZ R21, R115, R50 ;  /* 0x0000003273157221 */ /* 0x000fe20000010000 */
[-CC-:B------:R-:W-:Y:S01]  /*5640*/  FFMA.FTZ R44, R71, R10.reuse, -R14.reuse ;  /* 0x0000000a472c7223 */ /* 0x180fe2000001080e */
[-CC-:B------:R-:W-:Y:S01]  /*5650*/  FFMA.FTZ R201, R61, R10.reuse, -R14.reuse ;  /* 0x0000000a3dc97223 */ /* 0x180fe2000001080e */
[-CC-:B------:R-:W-:Y:S01]  /*5660*/  FFMA.FTZ R46, R59, R10.reuse, -R14.reuse ;  /* 0x0000000a3b2e7223 */ /* 0x180fe2000001080e */
[-CC-:B------:R-:W-:Y:S01]  /*5670*/  FFMA.FTZ R203, R49, R10.reuse, -R14.reuse ;  /* 0x0000000a31cb7223 */ /* 0x180fe2000001080e */
[-CC-:B------:R-:W-:Y:S01]  /*5680*/  FFMA.FTZ R205, R53, R10.reuse, -R14.reuse ;  /* 0x0000000a35cd7223 */ /* 0x180fe2000001080e */
[----:B------:R-:W2:Y:S01]  /*5690*/  MUFU.EX2 R26, R26 ;  /* 0x0000001a001a7308 */ /* 0x000ea20000000800 */
[----:B---3--:R-:W-:Y:S01]  /*56a0*/  FADD.FTZ R48, R24, R15 ;  /* 0x0000000f18307221 */ /* 0x008fe20000010000 */
[-CC-:B------:R-:W-:Y:S01]  /*56b0*/  FFMA.FTZ R51, R51, R10.reuse, -R14.reuse ;  /* 0x0000000a33337223 */ /* 0x180fe2000001080e */
[-CC-:B------:R-:W-:Y:S01]  /*56c0*/  FFMA.FTZ R41, R41, R10.reuse, -R14.reuse ;  /* 0x0000000a29297223 */ /* 0x180fe2000001080e */
[-CC-:B------:R-:W-:Y:S01]  /*56d0*/  FFMA.FTZ R55, R55, R10.reuse, -R14.reuse ;  /* 0x0000000a37377223 */ /* 0x180fe2000001080e */
[-CC-:B------:R-:W-:Y:S01]  /*56e0*/  FFMA.FTZ R45, R45, R10.reuse, -R14.reuse ;  /* 0x0000000a2d2d7223 */ /* 0x180fe2000001080e */
[-CC-:B------:R-:W-:Y:S01]  /*56f0*/  FFMA.FTZ R43, R43, R10.reuse, -R14.reuse ;  /* 0x0000000a2b2b7223 */ /* 0x180fe2000001080e */
[-C--:B------:R-:W-:Y:S01]  /*5700*/  FFMA.FTZ R25, R25, R10.reuse, -R14 ;  /* 0x0000000a19197223 */ /* 0x080fe2000001080e */
[----:B------:R-:W3:Y:S01]  /*5710*/  MUFU.EX2 R183, R183 ;  /* 0x000000b700b77308 */ /* 0x000ee20000000800 */
[----:B-1----:R-:W-:Y:S01]  /*5720*/  FADD.FTZ R15, R181, R48 ;  /* 0x00000030b50f7221 */ /* 0x002fe20000010000 */
[----:B------:R-:W-:Y:S01]  /*5730*/  FADD.FTZ R48, R188, R21 ;  /* 0x00000015bc307221 */ /* 0x000fe20000010000 */
[-CC-:B------:R-:W-:Y:S01]  /*5740*/  FFMA.FTZ R47, R47, R10.reuse, -R14.reuse ;  /* 0x0000000a2f2f7223 */ /* 0x180fe2000001080e */
[-CC-:B------:R-:W-:Y:S01]  /*5750*/  FFMA.FTZ R29, R29, R10.reuse, -R14.reuse ;  /* 0x0000000a1d1d7223 */ /* 0x180fe2000001080e */
[-C--:B------:R-:W-:Y:S01]  /*5760*/  FFMA.FTZ R35, R35, R10.reuse, -R14 ;  /* 0x0000000a23237223 */ /* 0x080fe2000001080e */
[----:B------:R-:W-:Y:S01]  /*5770*/  FADD.FTZ R21, R117, R48 ;  /* 0x0000003075157221 */ /* 0x000fe20000010000 */
[-CC-:B------:R-:W-:Y:S01]  /*5780*/  FFMA.FTZ R48, R63, R10.reuse, -R14.reuse ;  /* 0x0000000a3f307223 */ /* 0x180fe2000001080e */
[----:B------:R-:W1:Y:S01]  /*5790*/  MUFU.EX2 R28, R28 ;  /* 0x0000001c001c7308 */ /* 0x000e620000000800 */
[----:B--2---:R-:W-:Y:S01]  /*57a0*/  FADD.FTZ R50, R26, R15 ;  /* 0x0000000f1a327221 */ /* 0x004fe20000010000 */
[----:B------:R-:W-:Y:S01]  /*57b0*/  FADD.FTZ R52, R190, R21 ;  /* 0x00000015be347221 */ /* 0x000fe20000010000 */
[-CC-:B------:R-:W-:Y:S01]  /*57c0*/  FFMA.FTZ R145, R145, R10.reuse, -R14.reuse ;  /* 0x0000000a91917223 */ /* 0x180fe2000001080e */
[-CC-:B------:R-:W-:Y:S01]  /*57d0*/  FFMA.FTZ R135, R135, R10.reuse, -R14.reuse ;  /* 0x0000000a87877223 */ /* 0x180fe2000001080e */
[-C--:B------:R-:W-:Y:S01]  /*57e0*/  FFMA.FTZ R147, R147, R10.reuse, -R14 ;  /* 0x0000000a93937223 */ /* 0x080fe2000001080e */
[----:B------:R-:W-:Y:S01]  /*57f0*/  FADD.FTZ R21, R119, R52 ;  /* 0x0000003477157221 */ /* 0x000fe20000010000 */
[-C--:B------:R-:W-:Y:S01]  /*5800*/  FFMA.FTZ R129, R129, R10.reuse, -R14 ;  /* 0x0000000a81817223 */ /* 0x080fe2000001080e */
[----:B------:R-:W2:Y:S01]  /*5810*/  MUFU.EX2 R185, R185 ;  /* 0x000000b900b97308 */ /* 0x000ea20000000800 */
[----:B---3--:R-:W-:Y:S01]  /*5820*/  FADD.FTZ R15, R183, R50 ;  /* 0x00000032b70f7221 */ /* 0x008fe20000010000 */
[----:B------:R-:W-:Y:S01]  /*5830*/  FADD.FTZ R52, R192, R21 ;  /* 0x00000015c0347221 */ /* 0x000fe20000010000 */
[-CC-:B------:R-:W-:Y:S01]  /*5840*/  FFMA.FTZ R149, R149, R10.reuse, -R14.reuse ;  /* 0x0000000a95957223 */ /* 0x180fe2000001080e */
[----:B------:R-:W-:Y:S01]  /*5850*/  FFMA.FTZ R151, R151, R10, -R14 ;  /* 0x0000000a97977223 */ /* 0x000fe2000001080e */
[----:B------:R-:W-:-:S02]  /*5860*/  F2FP.BF16.F32.PACK_AB R177, R20, R177 ;  /* 0x000000b114b1723e */ /* 0x000fc400000010ff */
[----:B------:R-:W-:Y:S02]  /*5870*/  CS2R R86, SRZ ;  /* 0x0000000000567805 */ /* 0x000fe4000001ff00 */
[----:B------:R-:W-:Y:S01]  /*5880*/  F2FP.BF16.F32.PACK_AB R179, R24, R179 ;  /* 0x000000b318b3723e */ /* 0x000fe200000010ff */
[----:B------:R-:W3:Y:S01]  /*5890*/  MUFU.EX2 R30, R30 ;  /* 0x0000001e001e7308 */ /* 0x000ee20000000800 */
[----:B-1----:R-:W-:Y:S01]  /*58a0*/  FADD.FTZ R50, R28, R15 ;  /* 0x0000000f1c327221 */ /* 0x002fe20000010000 */
[----:B------:R-:W-:Y:S02]  /*58b0*/  F2FP.BF16.F32.PACK_AB R176, R33, R176 ;  /* 0x000000b021b0723e */ /* 0x000fe400000010ff */
[----:B------:R-:W-:Y:S02]  /*58c0*/  CS2R R84, SRZ ;  /* 0x0000000000547805 */ /* 0x000fe4000001ff00 */
[----:B------:R-:W-:Y:S02]  /*58d0*/  F2FP.BF16.F32.PACK_AB R178, R37, R178 ;  /* 0x000000b225b2723e */ /* 0x000fe400000010ff */
[----:B------:R-:W-:-:S02]  /*58e0*/  CS2R R82, SRZ ;  /* 0x0000000000527805 */ /* 0x000fc4000001ff00 */
[----:B------:R-:W-:Y:S02]  /*58f0*/  F2FP.BF16.F32.PACK_AB R181, R26, R181 ;  /* 0x000000b51ab5723e */ /* 0x000fe400000010ff */
[----:B------:R-:W-:Y:S01]  /*5900*/  CS2R R80, SRZ ;  /* 0x0000000000507805 */ /* 0x000fe2000001ff00 */
[----:B------:R-:W1:Y:S01]  /*5910*/  MUFU.EX2 R187, R187 ;  /* 0x000000bb00bb7308 */ /* 0x000e620000000800 */
[----:B--2---:R-:W-:Y:S01]  /*5920*/  FADD.FTZ R15, R185, R50 ;  /* 0x00000032b90f7221 */ /* 0x004fe20000010000 */
[----:B------:R-:W-:Y:S02]  /*5930*/  F2FP.BF16.F32.PACK_AB R183, R28, R183 ;  /* 0x000000b71cb7723e */ /* 0x000fe400000010ff */
[----:B------:R-:W-:Y:S02]  /*5940*/  CS2R R78, SRZ ;  /* 0x00000000004e7805 */ /* 0x000fe4000001ff00 */
[----:B------:R-:W-:Y:S02]  /*5950*/  F2FP.BF16.F32.PACK_AB R180, R101, R180 ;  /* 0x000000b465b4723e */ /* 0x000fe400000010ff */
[----:B------:R-:W-:-:S02]  /*5960*/  CS2R R76, SRZ ;  /* 0x00000000004c7805 */ /* 0x000fc4000001ff00 */
[----:B------:R-:W-:Y:S02]  /*5970*/  F2FP.BF16.F32.PACK_AB R182, R105, R182 ;  /* 0x000000b669b6723e */ /* 0x000fe400000010ff */
[----:B------:R-:W-:Y:S01]  /*5980*/  CS2R R74, SRZ ;  /* 0x00000000004a7805 */ /* 0x000fe2000001ff00 */
[----:B------:R-:W2:Y:S01]  /*5990*/  MUFU.EX2 R32, R32 ;  /* 0x0000002000207308 */ /* 0x000ea20000000800 */
[C---:B---3--:R-:W-:Y:S01]  /*59a0*/  FADD.FTZ R50, R30.reuse, R15 ;  /* 0x0000000f1e327221 */ /* 0x048fe20000010000 */
[----:B------:R-:W-:Y:S01]  /*59b0*/  FADD.FTZ R15, R125, R52 ;  /* 0x000000347d0f7221 */ /* 0x000fe20000010000 */
[----:B------:R-:W-:Y:S02]  /*59c0*/  F2FP.BF16.F32.PACK_AB R185, R30, R185 ;  /* 0x000000b91eb9723e */ /* 0x000fe400000010ff */
[----:B------:R-:W-:Y:S02]  /*59d0*/  CS2R R72, SRZ ;  /* 0x0000000000487805 */ /* 0x000fe4000001ff00 */
[----:B------:R-:W-:Y:S01]  /*59e0*/  F2FP.BF16.F32.PACK_AB R184, R109, R184 ;  /* 0x000000b86db8723e */ /* 0x000fe200000010ff */
[----:B------:R-:W-:Y:S01]  /*59f0*/  FADD.FTZ R52, R194, R15 ;  /* 0x0000000fc2347221 */ /* 0x000fe20000010000 */
[----:B------:R-:W-:Y:S01]  /*5a00*/  @P1 PRMT R15, R116, 0x654, R12 ;  /* 0x00000654740f1816 */ /* 0x000fe2000000000c */
[----:B------:R-:W3:Y:S01]  /*5a10*/  MUFU.EX2 R189, R189 ;  /* 0x000000bd00bd7308 */ /* 0x000ee20000000800 */
[----:B-1----:R-:W-:Y:S01]  /*5a20*/  FADD.FTZ R21, R187, R50 ;  /* 0x00000032bb157221 */ /* 0x002fe20000010000 */
[----:B------:R-:W-:Y:S01]  /*5a30*/  F2FP.BF16.F32.PACK_AB R186, R115, R186 ;  /* 0x000000ba73ba723e */ /* 0x000fe200000010ff */
[----:B------:R3:W-:Y:S01]  /*5a40*/  @P1 SYNCS.ARRIVE.TRANS64.RED.A1T0 RZ, [R15+URZ], RZ ;  /* 0x000000ff0fff19a7 */ /* 0x0007e2000810043f */
[----:B------:R-:W-:-:S02]  /*5a50*/  F2FP.BF16.F32.PACK_AB R188, R117, R188 ;  /* 0x000000bc75bc723e */ /* 0x000fc400000010ff */
[----:B------:R-:W-:Y:S02]  /*5a60*/  CS2R R70, SRZ ;  /* 0x0000000000467805 */ /* 0x000fe4000001ff00 */
[----:B------:R-:W-:Y:S02]  /*5a70*/  F2FP.BF16.F32.PACK_AB R190, R119, R190 ;  /* 0x000000be77be723e */ /* 0x000fe400000010ff */
[----:B------:R-:W-:Y:S01]  /*5a80*/  CS2R R68, SRZ ;  /* 0x0000000000447805 */ /* 0x000fe2000001ff00 */
[----:B------:R-:W1:Y:S01]  /*5a90*/  MUFU.EX2 R34, R34 ;  /* 0x0000002200227308 */ /* 0x000e620000000800 */
[C---:B--2---:R-:W-:Y:S01]  /*5aa0*/  FADD.FTZ R50, R32.reuse, R21 ;  /* 0x0000001520327221 */ /* 0x044fe20000010000 */
[----:B------:R-:W-:Y:S01]  /*5ab0*/  FADD.FTZ R21, R133, R52 ;  /* 0x0000003485157221 */ /* 0x000fe20000010000 */
[----:B------:R-:W-:Y:S02]  /*5ac0*/  F2FP.BF16.F32.PACK_AB R187, R32, R187 ;  /* 0x000000bb20bb723e */ /* 0x000fe400000010ff */
[----:B------:R-:W-:-:S02]  /*5ad0*/  CS2R R66, SRZ ;  /* 0x0000000000427805 */ /* 0x000fc4000001ff00 */
[----:B------:R-:W-:Y:S01]  /*5ae0*/  F2FP.BF16.F32.PACK_AB R192, R125, R192 ;  /* 0x000000c07dc0723e */ /* 0x000fe200000010ff */
[----:B------:R-:W-:Y:S01]  /*5af0*/  FADD.FTZ R52, R196, R21 ;  /* 0x00000015c4347221 */ /* 0x000fe20000010000 */
[----:B------:R-:W-:Y:S01]  /*5b00*/  F2FP.BF16.F32.PACK_AB R194, R133, R194 ;  /* 0x000000c285c2723e */ /* 0x000fe200000010ff */
[----:B------:R-:W2:Y:S01]  /*5b10*/  MUFU.EX2 R191, R191 ;  /* 0x000000bf00bf7308 */ /* 0x000ea20000000800 */
[----:B---3--:R-:W-:Y:S01]  /*5b20*/  FADD.FTZ R15, R189, R50 ;  /* 0x00000032bd0f7221 */ /* 0x008fe20000010000 */
[C---:B------:R-:W-:Y:S01]  /*5b30*/  FADD.FTZ R21, R139.reuse, R52 ;  /* 0x000000348b157221 */ /* 0x040fe20000010000 */
[----:B------:R-:W-:Y:S02]  /*5b40*/  F2FP.BF16.F32.PACK_AB R196, R139, R196 ;  /* 0x000000c48bc4723e */ /* 0x000fe400000010ff */
[----:B------:R-:W-:Y:S02]  /*5b50*/  CS2R R64, SRZ ;  /* 0x0000000000407805 */ /* 0x000fe4000001ff00 */
[----:B------:R-:W-:Y:S01]  /*5b60*/  CS2R R32, SRZ ;  /* 0x0000000000207805 */ /* 0x000fe2000001ff00 */
[----:B------:R-:W-:Y:S01]  /*5b70*/  FADD.FTZ R54, R198, R21 ;  /* 0x00000015c6367221 */ /* 0x000fe20000010000 */
[C---:B------:R-:W-:Y:S01]  /*5b80*/  F2FP.BF16.F32.PACK_AB R198, R141.reuse, R198 ;  /* 0x000000c68dc6723e */ /* 0x040fe200000010ff */
[----:B------:R-:W3:Y:S01]  /*5b90*/  MUFU.EX2 R36, R36 ;  /* 0x0000002400247308 */ /* 0x000ee20000000800 */
[C---:B-1----:R-:W-:Y:S01]  /*5ba0*/  FADD.FTZ R50, R34.reuse, R15 ;  /* 0x0000000f22327221 */ /* 0x042fe20000010000 */
[----:B------:R-:W-:Y:S01]  /*5bb0*/  FADD.FTZ R21, R141, R54 ;  /* 0x000000368d157221 */ /* 0x000fe20000010000 */
[----:B------:R-:W-:-:S03]  /*5bc0*/  F2FP.BF16.F32.PACK_AB R189, R34, R189 ;  /* 0x000000bd22bd723e */ /* 0x000fc600000010ff */
[----:B------:R-:W-:Y:S01]  /*5bd0*/  FADD.FTZ R54, R200, R21 ;  /* 0x00000015c8367221 */ /* 0x000fe20000010000 */
[----:B------:R-:W-:Y:S01]  /*5be0*/  F2FP.BF16.F32.PACK_AB R200, R143, R200 ;  /* 0x000000c88fc8723e */ /* 0x000fe200000010ff */
[----:B------:R-:W1:Y:S01]  /*5bf0*/  MUFU.EX2 R193, R193 ;  /* 0x000000c100c17308 */ /* 0x000e620000000800 */
[----:B--2---:R-:W-:Y:S01]  /*5c00*/  FADD.FTZ R15, R191, R50 ;  /* 0x00000032bf0f7221 */ /* 0x004fe20000010000 */
[----:B------:R-:W-:-:S06]  /*5c10*/  FADD.FTZ R21, R143, R54 ;  /* 0x000000368f157221 */ /* 0x000fcc0000010000 */
        /* <DEDUP_REMOVED lines=20> */
[----:B-1----:R-:W-:Y:S01]  /*5d60*/  FADD.FTZ R56, R202, R21 ;  /* 0x00000015ca387221 */ /* 0x002fe20000010000 */
[----:B------:R-:W-:-:S03]  /*5d70*/  F2FP.BF16.F32.PACK_AB R202, R39, R202 ;  /* 0x000000ca27ca723e */ /* 0x000fc600000010ff */
[----:B------:R-:W-:Y:S01]  /*5d80*/  FADD.FTZ R21, R39, R56 ;  /* 0x0000003827157221 */ /* 0x000fe20000010000 */
[----:B------:R-:W-:Y:S02]  /*5d90*/  CS2R R38, SRZ ;  /* 0x0000000000267805 */ /* 0x000fe4000001ff00 */
        /* <DEDUP_REMOVED lines=22> */
[----:B------:R-:W-:Y:S02]  /*5f00*/  F2FP.BF16.F32.PACK_AB R206, R31, R206 ;  /* 0x000000ce1fce723e */ /* 0x000fe400000010ff */
[----:B------:R-:W-:-:S04]  /*5f10*/  CS2R R30, SRZ ;  /* 0x00000000001e7805 */ /* 0x000fc8000001ff00 */
[----:B------:R-:W1:Y:S01]  /*5f20*/  MUFU.EX2 R205, R205 ;  /* 0x000000cd00cd7308 */ /* 0x000e620000000800 */
[C---:B--2---:R-:W-:Y:S01]  /*5f30*/  FADD.FTZ R14, R48.reuse, R15 ;  /* 0x0000000f300e7221 */ /* 0x044fe20000010000 */
[----:B------:R-:W-:Y:S02]  /*5f40*/  F2FP.BF16.F32.PACK_AB R203, R48, R203 ;  /* 0x000000cb30cb723e */ /* 0x000fe400000010ff */
[----:B------:R-:W-:-:S04]  /*5f50*/  CS2R R48, SRZ ;  /* 0x0000000000307805 */ /* 0x000fc8000001ff00 */
        /* <DEDUP_REMOVED lines=16> */
[----:B------:R-:W-:-:S06]  /*6060*/  F2FP.BF16.F32.PACK_AB R210, R123, R210 ;  /* 0x000000d27bd2723e */ /* 0x000fcc00000010ff */
[----:B------:R-:W3:Y:S01]  /*6070*/  MUFU.EX2 R45, R45 ;  /* 0x0000002d002d7308 */ /* 0x000ee20000000800 */
[C---:B-1----:R-:W-:Y:S01]  /*6080*/  FADD.FTZ R14, R50.reuse, R15 ;  /* 0x0000000f320e7221 */ /* 0x042fe20000010000 */
[----:B------:R-:W-:Y:S02]  /*6090*/  F2FP.BF16.F32.PACK_AB R207, R50, R41 ;  /* 0x0000002932cf723e */ /* 0x000fe400000010ff */
[----:B------:R-:W-:Y:S02]  /*60a0*/  CS2R R50, SRZ ;  /* 0x0000000000327805 */ /* 0x000fe4000001ff00 */
[----:B------:R-:W-:Y:S02]  /*60b0*/  CS2R R40, SRZ ;  /* 0x0000000000287805 */ /* 0x000fe4000001ff00 */
[----:B------:R-:W1:Y:S01]  /*60c0*/  MUFU.EX2 R127, R127 ;  /* 0x0000007f007f7308 */ /* 0x000e620000000800 */
[----:B--2---:R-:W-:-:S07]  /*60d0*/  FADD.FTZ R58, R212, R21 ;  /* 0x00000015d43a7221 */ /* 0x004fce0000010000 */
[----:B------:R2:W4:Y:S01]  /*60e0*/  MUFU.EX2 R52, R43 ;  /* 0x0000002b00347308 */ /* 0x0005220000000800 */
[----:B---3--:R-:W-:-:S07]  /*60f0*/  FADD.FTZ R15, R45, R14 ;  /* 0x0000000e2d0f7221 */ /* 0x008fce0000010000 */
[----:B------:R-:W3:Y:S01]  /*6100*/  MUFU.EX2 R214, R214 ;  /* 0x000000d600d67308 */ /* 0x000ee20000000800 */
[C---:B-1----:R-:W-:Y:S01]  /*6110*/  FADD.FTZ R21, R127.reuse, R58 ;  /* 0x0000003a7f157221 */ /* 0x042fe20000010000 */
[----:B------:R-:W-:Y:S02]  /*6120*/  F2FP.BF16.F32.PACK_AB R212, R127, R212 ;  /* 0x000000d47fd4723e */ /* 0x000fe400000010ff */
[----:B--2---:R-:W-:-:S04]  /*6130*/  CS2R R42, SRZ ;  /* 0x00000000002a7805 */ /* 0x004fc8000001ff00 */
[----:B------:R-:W1:Y:S01]  /*6140*/  MUFU.EX2 R25, R25 ;  /* 0x0000001900197308 */ /* 0x000e620000000800 */
[C---:B----4-:R-:W-:Y:S01]  /*6150*/  FADD.FTZ R14, R52.reuse, R15 ;  /* 0x0000000f340e7221 */ /* 0x050fe20000010000 */
[----:B------:R-:W-:Y:S02]  /*6160*/  F2FP.BF16.F32.PACK_AB R209, R52, R45 ;  /* 0x0000002d34d1723e */ /* 0x000fe400000010ff */
[----:B------:R-:W-:Y:S02]  /*6170*/  CS2R R52, SRZ ;  /* 0x0000000000347805 */ /* 0x000fe4000001ff00 */
[----:B------:R-:W-:Y:S02]  /*6180*/  CS2R R44, SRZ ;  /* 0x00000000002c7805 */ /* 0x000fe4000001ff00 */
[----:B------:R-:W2:Y:S01]  /*6190*/  MUFU.EX2 R131, R131 ;  /* 0x0000008300837308 */ /* 0x000ea20000000800 */
[----:B---3--:R-:W-:-:S07]  /*61a0*/  FADD.FTZ R60, R214, R21 ;  /* 0x00000015d63c7221 */ /* 0x008fce0000010000 */
[----:B------:R3:W4:Y:S01]  /*61b0*/  MUFU.EX2 R54, R47 ;  /* 0x0000002f00367308 */ /* 0x0007220000000800 */
[----:B-1----:R-:W-:-:S07]  /*61c0*/  FADD.FTZ R15, R25, R14 ;  /* 0x0000000e190f7221 */ /* 0x002fce0000010000 */
[----:B------:R-:W1:Y:S01]  /*61d0*/  MUFU.EX2 R216, R216 ;  /* 0x000000d800d87308 */ /* 0x000e620000000800 */
[C---:B--2---:R-:W-:Y:S01]  /*61e0*/  FADD.FTZ R21, R131.reuse, R60 ;  /* 0x0000003c83157221 */ /* 0x044fe20000010000 */
[----:B------:R-:W-:Y:S02]  /*61f0*/  F2FP.BF16.F32.PACK_AB R214, R131, R214 ;  /* 0x000000d683d6723e */ /* 0x000fe400000010ff */
[----:B---3--:R-:W-:-:S04]  /*6200*/  CS2R R46, SRZ ;  /* 0x00000000002e7805 */ /* 0x008fc8000001ff00 */
[----:B------:R-:W2:Y:S01]  /*6210*/  MUFU.EX2 R29, R29 ;  /* 0x0000001d001d7308 */ /* 0x000ea20000000800 */
[C---:B----4-:R-:W-:Y:S01]  /*6220*/  FADD.FTZ R62, R54.reuse, R15 ;  /* 0x0000000f363e7221 */ /* 0x050fe20000010000 */
[----:B------:R-:W-:Y:S02]  /*6230*/  F2FP.BF16.F32.PACK_AB R211, R54, R25 ;  /* 0x0000001936d3723e */ /* 0x000fe400000010ff */
[----:B------:R-:W-:-:S04]  /*6240*/  CS2R R54, SRZ ;  /* 0x0000000000367805 */ /* 0x000fc8000001ff00 */
[----:B------:R-:W3:Y:S01]  /*6250*/  MUFU.EX2 R137, R137 ;  /* 0x0000008900897308 */ /* 0x000ee20000000800 */
[----:B-1----:R-:W-:-:S07]  /*6260*/  FADD.FTZ R60, R216, R21 ;  /* 0x00000015d83c7221 */ /* 0x002fce0000010000 */
[----:B------:R1:W4:Y:S01]  /*6270*/  MUFU.EX2 R56, R35 ;  /* 0x0000002300387308 */ /* 0x0003220000000800 */
[----:B--2---:R-:W-:Y:S01]  /*6280*/  FADD.FTZ R15, R29, R62 ;  /* 0x0000003e1d0f7221 */ /* 0x004fe20000010000 */
[----:B------:R-:W-:-:S06]  /*6290*/  CS2R R62, SRZ ;  /* 0x00000000003e7805 */ /* 0x000fcc000001ff00 */
[----:B------:R-:W2:Y:S01]  /*62a0*/  MUFU.EX2 R145, R145 ;  /* 0x0000009100917308 */ /* 0x000ea20000000800 */
[C---:B---3--:R-:W-:Y:S01]  /*62b0*/  FADD.FTZ R21, R137.reuse, R60 ;  /* 0x0000003c89157221 */ /* 0x048fe20000010000 */
[----:B------:R-:W-:Y:S02]  /*62c0*/  F2FP.BF16.F32.PACK_AB R216, R137, R216 ;  /* 0x000000d889d8723e */ /* 0x000fe400000010ff */
[----:B-1----:R-:W-:-:S04]  /*62d0*/  CS2R R34, SRZ ;  /* 0x0000000000227805 */ /* 0x002fc8000001ff00 */
[----:B------:R-:W1:Y:S01]  /*62e0*/  MUFU.EX2 R58, R135 ;  /* 0x00000087003a7308 */ /* 0x000e620000000800 */
[C---:B----4-:R-:W-:Y:S01]  /*62f0*/  FADD.FTZ R20, R56.reuse, R15 ;  /* 0x0000000f38147221 */ /* 0x050fe20000010000 */
[----:B------:R-:W-:Y:S02]  /*6300*/  F2FP.BF16.F32.PACK_AB R213, R56, R29 ;  /* 0x0000001d38d5723e */ /* 0x000fe400000010ff */
[----:B------:R-:W-:Y:S02]  /*6310*/  CS2R R56, SRZ ;  /* 0x0000000000387805 */ /* 0x000fe4000001ff00 */
[----:B------:R-:W-:Y:S02]  /*6320*/  CS2R R28, SRZ ;  /* 0x00000000001c7805 */ /* 0x000fe4000001ff00 */
[----:B------:R-:W3:Y:S01]  /*6330*/  MUFU.EX2 R147, R147 ;  /* 0x0000009300937308 */ /* 0x000ee20000000800 */
[----:B--2---:R-:W-:-:S07]  /*6340*/  FADD.FTZ R15, R145, R20 ;  /* 0x00000014910f7221 */ /* 0x004fce0000010000 */
[----:B------:R-:W2:Y:S01]  /*6350*/  MUFU.EX2 R60, R129 ;  /* 0x00000081003c7308 */ /* 0x000ea20000000800 */
[C---:B-1----:R-:W-:Y:S01]  /*6360*/  FADD.FTZ R24, R58.reuse, R15 ;  /* 0x0000000f3a187221 */ /* 0x042fe20000010000 */
[----:B------:R-:W-:Y:S02]  /*6370*/  F2FP.BF16.F32.PACK_AB R215, R58, R145 ;  /* 0x000000913ad7723e */ /* 0x000fe400000010ff */
[----:B------:R-:W-:-:S04]  /*6380*/  CS2R R58, SRZ ;  /* 0x00000000003a7805 */ /* 0x000fc8000001ff00 */
[----:B------:R-:W1:Y:S01]  /*6390*/  MUFU.EX2 R218, R218 ;  /* 0x000000da00da7308 */ /* 0x000e620000000800 */
[----:B---3--:R-:W-:Y:S01]  /*63a0*/  FADD.FTZ R15, R147, R24 ;  /* 0x00000018930f7221 */ /* 0x008fe20000010000 */
[----:B------:R-:W-:-:S06]  /*63b0*/  CS2R R24, SRZ ;  /* 0x0000000000187805 */ /* 0x000fcc000001ff00 */
[----:B------:R-:W3:Y:S01]  /*63c0*/  MUFU.EX2 R149, R149 ;  /* 0x0000009500957308 */ /* 0x000ee20000000800 */
[C---:B--2---:R-:W-:Y:S01]  /*63d0*/  FADD.FTZ R12, R60.reuse, R15 ;  /* 0x0000000f3c0c7221 */ /* 0x044fe20000010000 */
[----:B------:R-:W-:Y:S02]  /*63e0*/  F2FP.BF16.F32.PACK_AB R217, R60, R147 ;  /* 0x000000933cd9723e */ /* 0x000fe400000010ff */
[----:B------:R-:W-:-:S04]  /*63f0*/  CS2R R60, SRZ ;  /* 0x00000000003c7805 */ /* 0x000fc8000001ff00 */
[----:B------:R-:W2:Y:S01]  /*6400*/  MUFU.EX2 R153, R153 ;  /* 0x0000009900997308 */ /* 0x000ea20000000800 */
[----:B-1----:R-:W-:-:S07]  /*6410*/  FADD.FTZ R14, R218, R21 ;  /* 0x00000015da0e7221 */ /* 0x002fce0000010000 */
[----:B------:R-:W1:Y:S01]  /*6420*/  MUFU.EX2 R20, R151 ;  /* 0x0000009700147308 */ /* 0x000e620000000800 */
[----:B---3--:R-:W-:Y:S01]  /*6430*/  FADD.FTZ R15, R149, R12 ;  /* 0x0000000c950f7221 */ /* 0x008fe20000010000 */
[C---:B--2---:R-:W-:Y:S01]  /*6440*/  FADD.FTZ R14, R153.reuse, R14 ;  /* 0x0000000e990e7221 */ /* 0x044fe20000010000 */
[----:B------:R-:W-:Y:S02]  /*6450*/  F2FP.BF16.F32.PACK_AB R218, R153, R218 ;  /* 0x000000da99da723e */ /* 0x000fe400000010ff */
[C---:B-1----:R-:W-:Y:S01]  /*6460*/  FADD.FTZ R12, R20.reuse, R15 ;  /* 0x0000000f140c7221 */ /* 0x042fe20000010000 */
[----:B------:R-:W-:Y:S01]  /*6470*/  F2FP.BF16.F32.PACK_AB R219, R20, R149 ;  /* 0x0000009514db723e */ /* 0x000fe200000010ff */
[----:B------:R-:W-:Y:S06]  /*6480*/  @!P2 BRA `(.L_x_5651) ;  /* 0x0000004c0018a947 */ /* 0x000fec0003800000 */
[----:B------:R-:W-:Y:S01]  /*6490*/  VIADD R20, R112, 0xfffffffe ;  /* 0xfffffffe70147836 */ /* 0x000fe20000000000 */
[----:B------:R-:W-:Y:S01]  /*64a0*/  UMOV UR37, UR60 ;  /* 0x0000003c00257c82 */ /* 0x000fe20008000000 */
[----:B------:R-:W-:Y:S01]  /*64b0*/  IMAD.MOV.U32 R21, RZ, RZ, R13 ;  /* 0x000000ffff157224 */ /* 0x000fe200078e000d */
[----:B------:R-:W-:Y:S01]  /*64c0*/  UMOV UR7, UR38 ;  /* 0x0000002600077c82 */ /* 0x000fe20008000000 */
[----:B------:R-:W-:Y:S02]  /*64d0*/  IMAD.MOV.U32 R15, RZ, RZ, R11 ;  /* 0x000000ffff0f7224 */ /* 0x000fe400078e000b */
[----:B------:R-:W-:-:S07]  /*64e0*/  IMAD.MOV.U32 R87, RZ, RZ, RZ ;  /* 0x000000ffff577224 */ /* 0x000fce00078e00ff */
.L_x_5662:
[----:B------:R-:W-:Y:S01]  /*64f0*/  UIADD3 UR38, UR7, 0x1, URZ ;  /* 0x0000000107267890 */ /* 0x000fe2000fffe03f */
[----:B------:R-:W-:-:S03]  /*6500*/  ISETP.NE.AND P2, PT, RZ, UR61, PT ;  /* 0x0000003dff007c0c */ /* 0x000fc6000bf45270 */
[----:B------:R-:W-:-:S04]  /*6510*/  UISETP.NE.AND UP0, UPT, UR38, 0x2, UPT ;  /* 0x000000022600788c */ /* 0x000fc8000bf05270 */
[----:B------:R-:W-:Y:S02]  /*6520*/  USEL UR60, URZ, 0x1, UP0 ;  /* 0x000000013f3c7887 */ /* 0x000fe40008000000 */
[----:B------:R-:W-:Y:S02]  /*6530*/  USEL UR38, UR38, URZ, UP0 ;  /* 0x0000003f26267287 */ /* 0x000fe40008000000 */
[----:B------:R-:W-:Y:S02]  /*6540*/  ULOP3.LUT UR60, UR37, UR60, URZ, 0x3c, !UPT ;  /* 0x0000003c253c7292 */ /* 0x000fe4000f8e3c3f */
[----:B------:R-:W-:Y:S10]  /*6550*/  @P2 BRA `(.L_x_5652) ;  /* 0x00000000002c2947 */ /* 0x000ff40003800000 */
[----:B------:R-:W-:Y:S05]  /*6560*/  @!P0 BRA `(.L_x_5653) ;  /* 0x0000000000048947 */ /* 0x000fea0003800000 */
[----:B------:R-:W-:Y:S01]  /*6570*/  BPT.TRAP 0x1 ;  /* 0x000000040000795c */ /* 0x000fe20000300000 */
.L_x_5653:
[----:B------:R-:W-:Y:S01]  /*6580*/  ULEA UR6, UR38, UR39, 0x3 ;  /* 0x0000002726067291 */ /* 0x000fe2000f8e183f */
[----:B------:R-:W-:-:S05]  /*6590*/  IMAD.U32 R10, RZ, RZ, UR60 ;  /* 0x0000003cff0a7e24 */ /* 0x000fca000f8e00ff */
[----:B------:R-:W-:-:S04]  /*65a0*/  SHF.L.U32 R10, R10, 0x1f, RZ ;  /* 0x0000001f0a0a7819 */ /* 0x000fc800000006ff */
[----:B------:R1:W2:Y:S01]  /*65b0*/  SYNCS.PHASECHK.TRANS64.TRYWAIT P1, [UR6+0x34830], R10 ;  /* 0x0348300aff0075a7 */ /* 0x0002a20008020146 */
[----:B------:R-:W-:Y:S05]  /*65c0*/  @!P0 BRA `(.L_x_5654) ;  /* 0x0000000000048947 */ /* 0x000fea0003800000 */
[----:B------:R-:W-:Y:S01]  /*65d0*/  BPT.TRAP 0x1 ;  /* 0x000000040000795c */ /* 0x000fe20000300000 */
.L_x_5654:
[----:B--2---:R-:W-:Y:S05]  /*65e0*/  @P1 BRA `(.L_x_5652) ;  /* 0x0000000000081947 */ /* 0x004fea0003800000 */
[----:B------:R-:W2:Y:S02]  /*65f0*/  SYNCS.PHASECHK.TRANS64.TRYWAIT P1, [UR6+0x34830], R10 ;  /* 0x0348300aff0075a7 */ /* 0x000ea40008020146 */
[----:B--2---:R-:W-:Y:S05]  /*6600*/  @!P1 BRA `(.L_x_5655) ;  /* 0x0000009000b89947 */ /* 0x004fea0003800000 */
.L_x_5652:
        /* <DEDUP_REMOVED lines=623> */
.L_x_5657:
[----:B------:R-:W-:Y:S01]  /*8d00*/  ULEA UR6, UR7, UR39, 0x3 ;  /* 0x0000002707067291 */ /* 0x000fe2000f8e183f */
[----:B------:R-:W-:-:S05]  /*8d10*/  IMAD.U32 R10, RZ, RZ, UR37 ;  /* 0x00000025ff0a7e24 */ /* 0x000fca000f8e00ff */
[----:B------:R-:W-:-:S04]  /*8d20*/  SHF.L.U32 R10, R10, 0x1f, RZ ;  /* 0x0000001f0a0a7819 */ /* 0x000fc800000006ff */
[----:B------:R1:W2:Y:S01]  /*8d30*/  SYNCS.PHASECHK.TRANS64.TRYWAIT P1, [UR6+0x34850], R10 ;  /* 0x0348500aff0075a7 */ /* 0x0002a20008020146 */
[----:B------:R-:W-:Y:S05]  /*8d40*/  @!P0 BRA `(.L_x_5658) ;  /* 0x0000000000048947 */ /* 0x000fea0003800000 */
[----:B------:R-:W-:Y:S01]  /*8d50*/  BPT.TRAP 0x1 ;  /* 0x000000040000795c */ /* 0x000fe20000300000 */
.L_x_5658:
[----:B--2---:R-:W-:Y:S05]  /*8d60*/  @P1 BRA `(.L_x_5656) ;  /* 0x0000000000081947 */ /* 0x004fea0003800000 */
[----:B------:R-:W2:Y:S02]  /*8d70*/  SYNCS.PHASECHK.TRANS64.TRYWAIT P1, [UR6+0x34850], R10 ;  /* 0x0348500aff0075a7 */ /* 0x000ea40008020146 */
[----:B--2---:R-:W-:Y:S05]  /*8d80*/  @!P1 BRA `(.L_x_5659) ;  /* 0x0000006800f09947 */ /* 0x004fea0003800000 */
.L_x_5656:
[----:B------:R-:W-:Y:S01]  /*8d90*/  UIADD3 UR6, UR39, 0x400, URZ ;  /* 0x0000040027067890 */ /* 0x000fe2000fffe03f */
[----:B------:R-:W-:Y:S01]  /*8da0*/  WARPGROUP.ARRIVE ;  /* 0x00000000000079c5 */ /* 0x000fe20000000000 */
[----:B------:R-:W-:-:S05]  /*8db0*/  UMOV UR11, 0x40000040 ;  /* 0x40000040000b7882 */ /* 0x000fca0000000000 */
[----:B--2---:R-:W2:Y:S01]  /*8dc0*/  S2R R11, SR_TID.X ;  /* 0x00000000000b7919 */ /* 0x004ea20000002100 */
[----:B------:R-:W-:-:S04]  /*8dd0*/  USHF.R.U32.HI UR6, URZ, 0x4, UR6 ;  /* 0x000000043f067899 */ /* 0x000fc80008011606 */
[----:B------:R-:W-:-:S04]  /*8de0*/  ULOP3.LUT UR6, UR6, 0x3fff, URZ, 0xc0, !UPT ;  /* 0x00003fff06067892 */ /* 0x000fc8000f8ec03f */
[----:B------:R-:W-:-:S04]  /*8df0*/  ULOP3.LUT UR6, UR6, 0x5800000, URZ, 0xfc, !UPT ;  /* 0x0580000006067892 */ /* 0x000fc8000f8efc3f */
[----:B------:R-:W-:-:S07]  /*8e00*/  UIMAD UR6, UR7, 0xb00, UR6 ;  /* 0x00000b00070678a4 */ /* 0x000fce000f8e0206 */
[----:B------:R-:W-:Y:S02]  /*8e10*/  UMOV UR10, UR6 ;  /* 0x00000006000a7c82 */ /* 0x000fe40008000000 */
[----:B------:R-:W-:Y:S01]  /*8e20*/  HGMMA.64x128x16.F32.BF16 R24, R176, gdesc[UR8].tnspB, R24, gsb0 ;  /* 0x41e00008b0187df0 */ /* 0x000fe20008001818 */
[----:B------:R-:W-:Y:S01]  /*8e30*/  UIADD3 UR10, UR6, 0x80, URZ ;  /* 0x00000080060a7890 */ /* 0x000fe2000fffe03f */
[----:B------:R-:W-:Y:S01]  /*8e40*/  UMOV UR11, 0x40000040 ;  /* 0x40000040000b7882 */ /* 0x000fe20000000000 */
[----:B--2---:R-:W-:-:S04]  /*8e50*/  SHF.R.U32.HI R11, RZ, 0x7, R11 ;  /* 0x00000007ff0b7819 */ /* 0x004fc8000001160b */
[----:B-1----:R-:W-:Y:S01]  /*8e60*/  IADD3 R10, -R11, 0xb, RZ ;  /* 0x0000000b0b0a7810 */ /* 0x002fe20007ffe1ff */
[----:B------:R-:W-:Y:S02]  /*8e70*/  WARPGROUP.DEPBAR.LE gsb0, 0x0 ;  /* 0x00008000000079c5 */ /* 0x000fe40000010000 */
[----:B------:R-:W-:-:S06]  /*8e80*/  WARPGROUP.ARRIVE ;  /* 0x00000000000079c5 */ /* 0x000fcc0000000000 */
[----:B------:R-:W-:Y:S01]  /*8e90*/  HGMMA.64x128x16.F32.BF16 R24, R180, gdesc[UR8].tnspB, R24, gsb0 ;  /* 0x41e00008b4187df0 */ /* 0x000fe20008001818 */
[----:B------:R-:W-:Y:S01]  /*8ea0*/  UIADD3 UR10, UR6, 0x100, URZ ;  /* 0x00000100060a7890 */ /* 0x000fe2000fffe03f */
[----:B------:R-:W-:Y:S01]  /*8eb0*/  UMOV UR11, 0x40000040 ;  /* 0x40000040000b7882 */ /* 0x000fe20000000000 */
[----:B------:R-:W-:Y:S02]  /*8ec0*/  WARPGROUP.DEPBAR.LE gsb0, 0x0 ;  /* 0x00008000000079c5 */ /* 0x000fe40000010000 */
[----:B------:R-:W-:-:S07]  /*8ed0*/  WARPGROUP.ARRIVE ;  /* 0x00000000000079c5 */ /* 0x000fce0000000000 */
        /* <DEDUP_REMOVED lines=41> */
[----:B------:R-:W-:Y:S03]  /*9170*/  HGMMA.64x128x16.F32.BF16 R24, R216, gdesc[UR8].tnspB, R24, gsb0 ;  /* 0x41e00008d8187df0 */ /* 0x000fe60008001818 */
[----:B------:R-:W-:Y:S02]  /*9180*/  WARPGROUP.DEPBAR.LE gsb0, 0x0 ;  /* 0x00008000000079c5 */ /* 0x000fe40000010000 */
[----:B------:R1:W-:Y:S06]  /*9190*/  BAR.ARV R10, 0x100 ;  /* 0x0004000a0000751d */ /* 0x0003ec0000002000 */
[----:B------:R-:W-:Y:S05]  /*91a0*/  @!P0 BRA `(.L_x_5660) ;  /* 0x0000000000048947 */ /* 0x000fea0003800000 */
[----:B------:R-:W-:Y:S01]  /*91b0*/  BPT.TRAP 0x1 ;  /* 0x000000040000795c */ /* 0x000fe20000300000 */
.L_x_5660:
[----:B-1----:R-:W-:Y:S01]  /*91c0*/  FMNMX.FTZ R10, R168, R15, !PT ;  /* 0x0000000fa80a7209 */ /* 0x002fe20007810000 */
[----:B------:R-:W2:Y:S01]  /*91d0*/  LDL R229, [R1] ;  /* 0x0000000001e57983 */ /* 0x000ea20000100800 */
        /* <DEDUP_REMOVED lines=89> */
[----:B------:R-:W3:Y:S01]  /*9770*/  SHFL.BFLY PT, R11, R176, 0x2, 0x1f ;  /* 0x0c401f00b00b7f89 */ /* 0x000ee200000e0000 */
[----:B-1----:R-:W-:-:S02]  /*9780*/  FMNMX.FTZ R178, R177, R10, !PT ;  /* 0x0000000ab1b27209 */ /* 0x002fc40007810000 */
[----:B------:R-:W1:Y:S01]  /*9790*/  LDC R10, c[0x0][0x988] ;  /* 0x00026200ff0a7b82 */ /* 0x000e620000000800 */
[----:B---3--:R-:W-:Y:S02]  /*97a0*/  FMNMX.FTZ R180, R176, R11, !PT ;  /* 0x0000000bb0b47209 */ /* 0x008fe40007810000 */
[----:B------:R-:W3:Y:S04]  /*97b0*/  SHFL.BFLY PT, R11, R178, 0x1, 0x1f ;  /* 0x0c201f00b20b7f89 */ /* 0x000ee800000e0000 */
[----:B------:R-:W4:Y:S01]  /*97c0*/  SHFL.BFLY PT, R13, R180, 0x1, 0x1f ;  /* 0x0c201f00b40d7f89 */ /* 0x000f2200000e0000 */
[----:B---3--:R-:W-:Y:S02]  /*97d0*/  FMNMX.FTZ R11, R178, R11, !PT ;  /* 0x0000000bb20b7209 */ /* 0x008fe40007810000 */
[----:B----4-:R-:W-:-:S03]  /*97e0*/  FMNMX.FTZ R13, R180, R13, !PT ;  /* 0x0000000db40d7209 */ /* 0x010fc60007810000 */
        /* <DEDUP_REMOVED lines=12> */
[-C--:B------:R-:W-:Y:S01]  /*98b0*/  FMUL.FTZ R181, R15, R10.reuse ;  /* 0x0000000a0fb57220 */ /* 0x080fe20000410000 */
[-C--:B------:R-:W-:Y:S01]  /*98c0*/  FFMA.FTZ R97, R101, R10.reuse, -R179 ;  /* 0x0000000a65617223 */ /* 0x080fe200000108b3 */
[C---:B------:R-:W-:Y:S01]  /*98d0*/  FADD.FTZ R15, -R13.reuse, R21 ;  /* 0x000000150d0f7221 */ /* 0x040fe20000010100 */
[-C--:B------:R-:W-:Y:S01]  /*98e0*/  FMUL.FTZ R101, R13, R10.reuse ;  /* 0x0000000a0d657220 */ /* 0x080fe20000410000 */
[-CC-:B------:R-:W-:Y:S01]  /*98f0*/  FFMA.FTZ R176, R168, R10.reuse, -R179.reuse ;  /* 0x0000000aa8b07223 */ /* 0x180fe200000108b3 */
[-C--:B------:R-:W-:Y:S01]  /*9900*/  FFMA.FTZ R216, R88, R10.reuse, -R179 ;  /* 0x0000000a58d87223 */ /* 0x080fe200000108b3 */
[-C--:B------:R-:W-:Y:S01]  /*9910*/  FMUL.FTZ R15, R15, R10.reuse ;  /* 0x0000000a0f0f7220 */ /* 0x080fe20000410000 */
[-CC-:B------:R-:W-:Y:S01]  /*9920*/  FFMA.FTZ R88, R170, R10.reuse, -R101.reuse ;  /* 0x0000000aaa587223 */ /* 0x180fe20000010865 */
[-C--:B------:R-:W-:Y:S01]  /*9930*/  FFMA.FTZ R171, R171, R10.reuse, -R101 ;  /* 0x0000000aabab7223 */ /* 0x080fe20000010865 */
        /* <DEDUP_REMOVED lines=35> */
[-CC-:B------:R-:W-:Y:S01]  /*9b70*/  FFMA.FTZ R179, R174, R10.reuse, -R101.reuse ;  /* 0x0000000aaeb37223 */ /* 0x180fe20000010865 */
[----:B------:R-:W5:Y:S01]  /*9b80*/  MUFU.EX2 R177, R177 ;  /* 0x000000b100b17308 */ /* 0x000f620000000800 */
[-CC-:B------:R-:W-:Y:S01]  /*9b90*/  FFMA.FTZ R92, R175, R10.reuse, -R101.reuse ;  /* 0x0000000aaf5c7223 */ /* 0x180fe20000010865 */
[-CC-:B-1----:R-:W-:Y:S01]  /*9ba0*/  FFMA.FTZ R181, R162, R10.reuse, -R101.reuse ;  /* 0x0000000aa2b57223 */ /* 0x182fe20000010865 */
[--C-:B------:R-:W-:Y:S01]  /*9bb0*/  FFMA.FTZ R96, R163, R10, -R101.reuse ;  /* 0x0000000aa3607223 */ /* 0x100fe20000010865 */
[----:B---3--:R-:W-:Y:S01]  /*9bc0*/  FFMA.FTZ R14, R21, R14, R176 ;  /* 0x0000000e150e7223 */ /* 0x008fe200000100b0 */
[----:B----4-:R-:W-:Y:S01]  /*9bd0*/  FFMA.FTZ R12, R15, R12, R88 ;  /* 0x0000000c0f0c7223 */ /* 0x010fe20000010058 */
        /* <DEDUP_REMOVED lines=11> */
[----:B-----5:R-:W-:Y:S01]  /*9c90*/  FADD.FTZ R131, R177, R14 ;  /* 0x0000000eb1837221 */ /* 0x020fe20000010000 */
[-CC-:B------:R-:W-:Y:S01]  /*9ca0*/  FFMA.FTZ R189, R146, R10.reuse, -R101.reuse ;  /* 0x0000000a92bd7223 */ /* 0x180fe20000010865 */
[-CC-:B------:R-:W-:Y:S01]  /*9cb0*/  FFMA.FTZ R203, R126, R10.reuse, -R101.reuse ;  /* 0x0000000a7ecb7223 */ /* 0x180fe20000010865 */
[-CC-:B------:R-:W-:Y:S01]  /*9cc0*/  FFMA.FTZ R126, R127, R10.reuse, -R101.reuse ;  /* 0x0000000a7f7e7223 */ /* 0x180fe20000010865 */
[-CC-:B------:R-:W-:Y:S01]  /*9cd0*/  FFMA.FTZ R112, R147, R10.reuse, -R101.reuse ;  /* 0x0000000a93707223 */ /* 0x180fe20000010865 */
[-CC-:B------:R-:W-:Y:S01]  /*9ce0*/  FFMA.FTZ R191, R150, R10.reuse, -R101.reuse ;  /* 0x0000000a96bf7223 */ /* 0x180fe20000010865 */
[-CC-:B------:R-:W-:Y:S01]  /*9cf0*/  FFMA.FTZ R116, R151, R10.reuse, -R101.reuse ;  /* 0x0000000a97747223 */ /* 0x180fe20000010865 */
[----:B------:R-:W4:Y:S01]  /*9d00*/  MUFU.EX2 R179, R179 ;  /* 0x000000b300b37308 */ /* 0x000f220000000800 */
[----:B-1----:R-:W-:Y:S01]  /*9d10*/  FADD.FTZ R12, R171, R12 ;  /* 0x0000000cab0c7221 */ /* 0x002fe20000010000 */
[-CC-:B------:R-:W-:Y:S01]  /*9d20*/  FFMA.FTZ R205, R114, R10.reuse, -R101.reuse ;  /* 0x0000000a72cd7223 */ /* 0x180fe20000010865 */
[-CC-:B------:R-:W-:Y:S01]  /*9d30*/  FFMA.FTZ R114, R115, R10.reuse, -R101.reuse ;  /* 0x0000000a73727223 */ /* 0x180fe20000010865 */
[-CC-:B------:R-:W-:Y:S01]  /*9d40*/  FFMA.FTZ R193, R138, R10.reuse, -R101.reuse ;  /* 0x0000000a8ac17223 */ /* 0x180fe20000010865 */
[-CC-:B------:R-:W-:Y:S01]  /*9d50*/  FFMA.FTZ R120, R139, R10.reuse, -R101.reuse ;  /* 0x0000000a8b787223 */ /* 0x180fe20000010865 */
[-CC-:B------:R-:W-:Y:S01]  /*9d60*/  FFMA.FTZ R195, R142, R10.reuse, -R101.reuse ;  /* 0x0000000a8ec37223 */ /* 0x180fe20000010865 */
[-C--:B------:R-:W-:Y:S01]  /*9d70*/  FFMA.FTZ R124, R143, R10.reuse, -R101 ;  /* 0x0000000a8f7c7223 */ /* 0x080fe20000010865 */
[----:B------:R-:W1:Y:S01]  /*9d80*/  MUFU.EX2 R173, R173 ;  /* 0x000000ad00ad7308 */ /* 0x000e620000000800 */
[----:B---3--:R-:W-:Y:S01]  /*9d90*/  FADD.FTZ R14, R178, R131 ;  /* 0x00000083b20e7221 */ /* 0x008fe20000010000 */
[-CC-:B------:R-:W-:Y:S01]  /*9da0*/  FFMA.FTZ R197, R130, R10.reuse, -R101.reuse ;  /* 0x0000000a82c57223 */ /* 0x180fe20000010865 */
[-CC-:B------:R-:W-:Y:S01]  /*9db0*/  FFMA.FTZ R207, R118, R10.reuse, -R101.reuse ;  /* 0x0000000a76cf7223 */ /* 0x180fe20000010865 */
[-CC-:B------:R-:W-:Y:S01]  /*9dc0*/  FFMA.FTZ R118, R119, R10.reuse, -R101.reuse ;  /* 0x0000000a77767223 */ /* 0x180fe20000010865 */
[-CC-:B------:R-:W-:Y:S01]  /*9dd0*/  FFMA.FTZ R199, R134, R10.reuse, -R101.reuse ;  /* 0x0000000a86c77223 */ /* 0x180fe20000010865 */
[-CC-:B------:R-:W-:Y:S01]  /*9de0*/  FFMA.FTZ R130, R135, R10.reuse, -R101.reuse ;  /* 0x0000000a87827223 */ /* 0x180fe20000010865 */
[-CC-:B------:R-:W-:Y:S01]  /*9df0*/  FFMA.FTZ R209, R106, R10.reuse, -R101.reuse ;  /* 0x0000000a6ad17223 */ /* 0x180fe20000010865 */
[----:B------:R-:W3:Y:S01]  /*9e00*/  MUFU.EX2 R92, R92 ;  /* 0x0000005c005c7308 */ /* 0x000ee20000000800 */
[----:B----4-:R-:W-:Y:S01]  /*9e10*/  FADD.FTZ R123, R179, R12 ;  /* 0x0000000cb37b7221 */ /* 0x010fe20000010000 */
        /* <DEDUP_REMOVED lines=12> */
[----:B------:R-:W-:-:S02]  /*9ee0*/  FFMA.FTZ R94, R95, R10, -R101 ;  /* 0x0000000a5f5e7223 */ /* 0x000fc40000010865 */
[----:B------:R-:W1:Y:S01]  /*9ef0*/  MUFU.EX2 R181, R181 ;  /* 0x000000b500b57308 */ /* 0x000e620000000800 */
[----:B---3--:R-:W-:-:S07]  /*9f00*/  FADD.FTZ R12, R92, R123 ;  /* 0x0000007b5c0c7221 */ /* 0x008fce0000010000 */
[----:B------:R-:W3:Y:S01]  /*9f10*/  MUFU.EX2 R169, R169 ;  /* 0x000000a900a97308 */ /* 0x000ee20000000800 */
[----:B----4-:R-:W-:-:S07]  /*9f20*/  FADD.FTZ R14, R180, R131 ;  /* 0x00000083b40e7221 */ /* 0x010fce0000010000 */
[----:B------:R-:W4:Y:S01]  /*9f30*/  MUFU.EX2 R96, R96 ;  /* 0x0000006000607308 */ /* 0x000f220000000800 */
[----:B-1----:R-:W-:-:S07]  /*9f40*/  FADD.FTZ R123, R181, R12 ;  /* 0x0000000cb57b7221 */ /* 0x002fce0000010000 */
        /* <DEDUP_REMOVED lines=117> */
[----:B----4-:R-:W-:Y:S01]  /*a6a0*/  FADD.FTZ R14, R210, R103 ;  /* 0x00000067d20e7221 */ /* 0x010fe20000010000 */
[----:B------:R-:W-:-:S05]  /*a6b0*/  IMAD.U32 R103, RZ, RZ, UR38 ;  /* 0x00000026ff677e24 */ /* 0x000fca000f8e00ff */
[----:B------:R-:W-:Y:S01]  /*a6c0*/  @P1 LEA R103, R103, UR39, 0x3 ;  /* 0x0000002767671c11 */ /* 0x000fe2000f8e18ff */
        /* <DEDUP_REMOVED lines=9> */
[----:B---3--:R-:W-:Y:S01]  /*a760*/  FADD.FTZ R91, R213, R12 ;  /* 0x0000000cd55b7221 */ /* 0x008fe20000010000 */
[----:B------:R-:W-:-:S05]  /*a770*/  @P1 VIADD R12, R103, 0x34840 ;  /* 0x00034840670c1836 */ /* 0x000fca0000000000 */
[----:B--2---:R-:W-:Y:S01]  /*a780*/  @P1 PRMT R12, R229, 0x654, R12 ;  /* 0x00000654e50c1816 */ /* 0x004fe2000000000c */
[----:B------:R-:W2:Y:S01]  /*a790*/  MUFU.EX2 R214, R214 ;  /* 0x000000d600d67308 */ /* 0x000ea20000000800 */
[----:B----4-:R-:W-:Y:S02]  /*a7a0*/  FADD.FTZ R99, R105, R14 ;  /* 0x0000000e69637221 */ /* 0x010fe40000010000 */
[----:B------:R3:W-:Y:S05]  /*a7b0*/  @P1 SYNCS.ARRIVE.TRANS64.RED.A1T0 RZ, [R12+URZ], RZ ;  /* 0x000000ff0cff19a7 */ /* 0x0007ea000810043f */
[----:B------:R-:W4:Y:S01]  /*a7c0*/  MUFU.EX2 R215, R215 ;  /* 0x000000d700d77308 */ /* 0x000f220000000800 */
[----:B-1----:R-:W-:-:S07]  /*a7d0*/  FADD.FTZ R14, R98, R91 ;  /* 0x0000005b620e7221 */ /* 0x002fce0000010000 */
[----:B------:R-:W1:Y:S01]  /*a7e0*/  MUFU.EX2 R97, R97 ;  /* 0x0000006100617308 */ /* 0x000e620000000800 */
[----:B--2---:R-:W-:-:S07]  /*a7f0*/  FADD.FTZ R132, R214, R99 ;  /* 0x00000063d6847221 */ /* 0x004fce0000010000 */
[----:B------:R-:W3:Y:S01]  /*a800*/  MUFU.EX2 R102, R102 ;  /* 0x0000006600667308 */ /* 0x000ee20000000800 */
[----:B----4-:R-:W-:-:S07]  /*a810*/  FADD.FTZ R91, R215, R14 ;  /* 0x0000000ed75b7221 */ /* 0x010fce0000010000 */
[----:B------:R-:W2:Y:S01]  /*a820*/  MUFU.EX2 R216, R216 ;  /* 0x000000d800d87308 */ /* 0x000ea20000000800 */
[----:B-1----:R-:W-:-:S07]  /*a830*/  FADD.FTZ R95, R97, R132 ;  /* 0x00000084615f7221 */ /* 0x002fce0000010000 */
[----:B------:R-:W1:Y:S01]  /*a840*/  MUFU.EX2 R217, R217 ;  /* 0x000000d900d97308 */ /* 0x000e620000000800 */
[----:B---3--:R-:W-:-:S07]  /*a850*/  FADD.FTZ R12, R102, R91 ;  /* 0x0000005b660c7221 */ /* 0x008fce0000010000 */
[----:B------:R-:W3:Y:S01]  /*a860*/  MUFU.EX2 R89, R89 ;  /* 0x0000005900597308 */ /* 0x000ee20000000800 */
[----:B--2---:R-:W-:-:S07]  /*a870*/  FADD.FTZ R14, R216, R95 ;  /* 0x0000005fd80e7221 */ /* 0x004fce0000010000 */
        /* <DEDUP_REMOVED lines=9> */
[----:B---3--:R-:W-:Y:S01]  /*a910*/  FADD.FTZ R91, R219, R12 ;  /* 0x0000000cdb5b7221 */ /* 0x008fe20000010000 */
[----:B--2---:R-:W-:-:S03]  /*a920*/  FADD.FTZ R14, R93, R14 ;  /* 0x0000000e5d0e7221 */ /* 0x004fc60000010000 */
[----:B-1----:R-:W-:Y:S01]  /*a930*/  FADD.FTZ R12, R94, R91 ;  /* 0x0000005b5e0c7221 */ /* 0x002fe20000010000 */
[----:B------:R-:W-:Y:S06]  /*a940*/  @!P0 BRA `(.L_x_5661) ;  /* 0x0000000000048947 */ /* 0x000fec0003800000 */
[----:B------:R-:W-:Y:S01]  /*a950*/  BPT.TRAP 0x1 ;  /* 0x000000040000795c */ /* 0x000fe20000300000 */
.L_x_5661:
[----:B------:R-:W-:Y:S01]  /*a960*/  ISETP.NE.AND P1, PT, R19, RZ, PT ;  /* 0x000000ff1300720c */ /* 0x000fe20003f25270 */
[----:B------:R-:W-:Y:S01]  /*a970*/  IMAD.U32 R132, RZ, RZ, UR7 ;  /* 0x00000007ff847e24 */ /* 0x000fe2000f8e00ff */
[----:B------:R-:W-:Y:S01]  /*a980*/  UMOV UR37, UR60 ;  /* 0x0000003c00257c82 */ /* 0x000fe20008000000 */
[----:B------:R-:W-:Y:S01]  /*a990*/  UMOV UR7, UR38 ;  /* 0x0000002600077c82 */ /* 0x000fe20008000000 */
        /* <DEDUP_REMOVED lines=9> */
[----:B------:R-:W-:Y:S01]  /*aa30*/  @P1 LEA R132, R132, UR39, 0x3 ;  /* 0x0000002784841c11 */ /* 0x000fe2000f8e18ff */
        /* <DEDUP_REMOVED lines=9> */
[----:B------:R-:W-:Y:S01]  /*aad0*/  @P1 PRMT R132, R23, 0x654, R132 ;  /* 0x0000065417841816 */ /* 0x000fe20000000084 */
[-C--:B------:R-:W-:Y:S01]  /*aae0*/  FMUL.FTZ R56, R56, R21.reuse ;  /* 0x0000001538387220 */ /* 0x080fe20000410000 */
[-C--:B------:R-:W-:Y:S01]  /*aaf0*/  FMUL.FTZ R57, R57, R21.reuse ;  /* 0x0000001539397220 */ /* 0x080fe20000410000 */
[-C--:B------:R-:W-:Y:S01]  /*ab00*/  FMUL.FTZ R60, R60, R21.reuse ;  /* 0x000000153c3c7220 */ /* 0x080fe20000410000 */
[----:B------:R1:W-:Y:S01]  /*ab10*/  @P1 SYNCS.ARRIVE.TRANS64.RED.A1T0 RZ, [R132+URZ], RZ ;  /* 0x000000ff84ff19a7 */ /* 0x0003e2000810043f */
[----:B------:R-:W-:Y:S01]  /*ab20*/  ISETP.GT.AND P1, PT, R20, RZ, PT ;  /* 0x000000ff1400720c */ /* 0x000fe20003f24270 */
        /* <DEDUP_REMOVED lines=46> */
[----:B------:R-:W-:Y:S01]  /*ae10*/  VIADD R20, R20, 0xffffffff ;  /* 0xffffffff14147836 */ /* 0x000fe20000000000 */
[----:B------:R-:W-:Y:S01]  /*ae20*/  F2FP.BF16.F32.PACK_AB R178, R173, R178 ;  /* 0x000000b2adb2723e */ /* 0x000fe200000010ff */
[----:B------:R-:W-:Y:S01]  /*ae30*/  IMAD.MOV.U32 R21, RZ, RZ, R13 ;  /* 0x000000ffff157224 */ /* 0x000fe200078e000d */
[----:B------:R-:W-:Y:S01]  /*ae40*/  F2FP.BF16.F32.PACK_AB R179, R92, R179 ;  /* 0x000000b35cb3723e */ /* 0x000fe200000010ff */
[----:B------:R-:W-:Y:S01]  /*ae50*/  IMAD.MOV.U32 R15, RZ, RZ, R11 ;  /* 0x000000ffff0f7224 */ /* 0x000fe200078e000b */
        /* <DEDUP_REMOVED lines=39> */
[----:B------:R-:W-:Y:S01]  /*b0d0*/  F2FP.BF16.F32.PACK_AB R219, R94, R219 ;  /* 0x000000db5edb723e */ /* 0x000fe200000010ff */
[----:B-1----:R-:W-:Y:S06]  /*b0e0*/  @P1 BRA `(.L_x_5662) ;  /* 0xffffffb400001947 */ /* 0x002fec000383ffff */
.L_x_5651:
[----:B------:R-:W-:Y:S06]  /*b0f0*/  BAR.ARV 0x8, 0x120 ;  /* 0x0204800000007b1d */ /* 0x000fec0000002000 */
[----:B------:R-:W-:Y:S05]  /*b100*/  @!P0 BRA `(.L_x_5663) ;  /* 0x0000000000048947 */ /* 0x000fea0003800000 */
[----:B------:R-:W-:Y:S01]  /*b110*/  BPT.TRAP 0x1 ;  /* 0x000000040000795c */ /* 0x000fe20000300000 */
.L_x_5663:
[----:B------:R-:W-:Y:S01]  /*b120*/  ULEA UR5, UR38, UR39, 0x3 ;  /* 0x0000002726057291 */ /* 0x000fe2000f8e183f */
[----:B------:R-:W-:-:S05]  /*b130*/  IMAD.U32 R0, RZ, RZ, UR60 ;  /* 0x0000003cff007e24 */ /* 0x000fca000f8e00ff */
[----:B------:R-:W-:-:S04]  /*b140*/  SHF.L.U32 R0, R0, 0x1f, RZ ;  /* 0x0000001f00007819 */ /* 0x000fc800000006ff */
[----:B------:R1:W2:Y:S01]  /*b150*/  SYNCS.PHASECHK.TRANS64.TRYWAIT P1, [UR5+0x34850], R0 ;  /* 0x03485000ff0075a7 */ /* 0x0002a20008020145 */
[----:B------:R-:W-:Y:S05]  /*b160*/  @!P0 BRA `(.L_x_5664) ;  /* 0x0000000000048947 */ /* 0x000fea0003800000 */
[----:B------:R-:W-:Y:S01]  /*b170*/  BPT.TRAP 0x1 ;  /* 0x000000040000795c */ /* 0x000fe20000300000 */
.L_x_5664:
[----:B--2---:R-:W-:Y:S05]  /*b180*/  @P1 BRA `(.L_x_5665) ;  /* 0x0000000000081947 */ /* 0x004fea0003800000 */
[----:B------:R-:W2:Y:S02]  /*b190*/  SYNCS.PHASECHK.TRANS64.TRYWAIT P1, [UR5+0x34850], R0 ;  /* 0x03485000ff0075a7 */ /* 0x000ea40008020145 */
[----:B--2---:R-:W-:Y:S05]  /*b1a0*/  @!P1 BRA `(.L_x_5666) ;  /* 0x0000004800009947 */ /* 0x004fea0003800000 */
.L_x_5665:
[----:B------:R-:W-:Y:S01]  /*b1b0*/  UIADD3 UR4, UR39, 0x400, URZ ;  /* 0x0000040027047890 */ /* 0x000fe2000fffe03f */
[----:B------:R-:W-:Y:S01]  /*b1c0*/  WARPGROUP.ARRIVE ;  /* 0x00000000000079c5 */ /* 0x000fe20000000000 */
[----:B------:R-:W-:Y:S01]  /*b1d0*/  UMOV UR7, 0x40000040 ;  /* 0x4000004000077882 */ /* 0x000fe20000000000 */
[----:B--2---:R-:W2:Y:S01]  /*b1e0*/  SHFL.BFLY PT, R3, R14, 0x2, 0x1f ;  /* 0x0c401f000e037f89 */ /* 0x004ea200000e0000 */
[----:B------:R-:W-:Y:S01]  /*b1f0*/  USHF.R.U32.HI UR4, URZ, 0x4, UR4 ;  /* 0x000000043f047899 */ /* 0x000fe20008011604 */
[----:B------:R-:W-:Y:S02]  /*b200*/  IMAD.MOV.U32 R4, RZ, RZ, RZ ;  /* 0x000000ffff047224 */ /* 0x000fe400078e00ff */
[----:B------:R-:W3:Y:S01]  /*b210*/  SHFL.BFLY PT, R5, R12, 0x2, 0x1f ;  /* 0x0c401f000c057f89 */ /* 0x000ee200000e0000 */
[----:B------:R-:W-:Y:S01]  /*b220*/  ULOP3.LUT UR4, UR4, 0x3fff, URZ, 0xc0, !UPT ;  /* 0x00003fff04047892 */ /* 0x000fe2000f8ec03f */
[----:B------:R-:W-:-:S03]  /*b230*/  IMAD.MOV.U32 R8, RZ, RZ, RZ ;  /* 0x000000ffff087224 */ /* 0x000fc600078e00ff */
[----:B------:R-:W-:-:S04]  /*b240*/  ULOP3.LUT UR4, UR4, 0x5800000, URZ, 0xfc, !UPT ;  /* 0x0580000004047892 */ /* 0x000fc8000f8efc3f */
[----:B------:R-:W-:-:S07]  /*b250*/  UIMAD UR4, UR38, 0xb00, UR4 ;  /* 0x00000b00260478a4 */ /* 0x000fce000f8e0204 */
[----:B------:R-:W-:Y:S02]  /*b260*/  UMOV UR6, UR4 ;  /* 0x0000000400067c82 */ /* 0x000fe40008000000 */
[----:B------:R-:W-:Y:S01]  /*b270*/  HGMMA.64x128x16.F32.BF16 R24, R176, gdesc[UR4].tnspB, R24, gsb0 ;  /* 0x41e00004b0187df0 */ /* 0x000fe20008001818 */
[----:B------:R-:W-:Y:S01]  /*b280*/  UIADD3 UR6, UR4, 0x80, URZ ;  /* 0x0000008004067890 */ /* 0x000fe2000fffe03f */
[----:B--2---:R-:W-:Y:S01]  /*b290*/  FADD.FTZ R3, R3, R14 ;  /* 0x0000000e03037221 */ /* 0x004fe20000010000 */
[----:B------:R-:W-:Y:S01]  /*b2a0*/  UMOV UR7, 0x40000040 ;  /* 0x4000004000077882 */ /* 0x000fe20000000000 */
[----:B---3--:R-:W-:-:S03]  /*b2b0*/  FADD.FTZ R5, R5, R12 ;  /* 0x0000000c05057221 */ /* 0x008fc60000010000 */
[----:B-1----:R-:W1:Y:S04]  /*b2c0*/  SHFL.BFLY PT, R0, R3, 0x1, 0x1f ;  /* 0x0c201f0003007f89 */ /* 0x002e6800000e0000 */
[----:B------:R-:W2:Y:S01]  /*b2d0*/  SHFL.BFLY PT, R2, R5, 0x1, 0x1f ;  /* 0x0c201f0005027f89 */ /* 0x000ea200000e0000 */
[----:B-1----:R-:W-:Y:S01]  /*b2e0*/  FADD.FTZ R15, R3, R0 ;  /* 0x00000000030f7221 */ /* 0x002fe20000010000 */
[----:B------:R-:W-:Y:S02]  /*b2f0*/  IMAD.MOV.U32 R0, RZ, RZ, -0x800000 ;  /* 0xff800000ff007424 */ /* 0x000fe400078e00ff */
[----:B--2---:R-:W-:Y:S02]  /*b300*/  FADD.FTZ R20, R5, R2 ;  /* 0x0000000205147221 */ /* 0x004fe40000010000 */
[----:B------:R-:W-:Y:S01]  /*b310*/  FSETP.NE.FTZ.AND P1, PT, R15, RZ, PT ;  /* 0x000000ff0f00720b */ /* 0x000fe20003f35000 */
[----:B------:R-:W-:-:S02]  /*b320*/  IMAD.MOV.U32 R2, RZ, RZ, -0x800000 ;  /* 0xff800000ff027424 */ /* 0x000fc400078e00ff */
        /* <DEDUP_REMOVED lines=61> */
[----:B-1-34-:R-:W-:Y:S05]  /*b700*/  @!P0 BRA `(.L_x_5667) ;  /* 0x0000000000048947 */ /* 0x01afea0003800000 */
[----:B------:R-:W-:Y:S01]  /*b710*/  BPT.TRAP 0x1 ;  /* 0x000000040000795c */ /* 0x000fe20000300000 */
.L_x_5667:
[----:B------:R-:W-:Y:S01]  /*b720*/  ISETP.NE.AND P3, PT, R19, RZ, PT ;  /* 0x000000ff1300720c */ /* 0x000fe20003f65270 */
[-C--:B------:R-:W-:Y:S01]  /*b730*/  FMUL.FTZ R6, R24, R4.reuse ;  /* 0x0000000418067220 */ /* 0x080fe20000410000 */
[----:B------:R-:W-:Y:S01]  /*b740*/  IADD3 R5, P1, R16, 0x40, RZ ;  /* 0x0000004010057810 */ /* 0x000fe20007f3e0ff */
[-C--:B------:R-:W-:Y:S01]  /*b750*/  FMUL.FTZ R25, R25, R4.reuse ;  /* 0x0000000419197220 */ /* 0x080fe20000410000 */
[-C--:B------:R-:W-:Y:S01]  /*b760*/  FMUL.FTZ R29, R29, R4.reuse ;  /* 0x000000041d1d7220 */ /* 0x080fe20000410000 */
[-C--:B------:R-:W-:Y:S01]  /*b770*/  FMUL.FTZ R88, R28, R4.reuse ;  /* 0x000000041c587220 */ /* 0x080fe20000410000 */
[----:B------:R-:W-:Y:S01]  /*b780*/  LOP3.LUT R24, R5, 0x380, RZ, 0xc0, !PT ;  /* 0x0000038005187812 */ /* 0x000fe200078ec0ff */
        /* <DEDUP_REMOVED lines=29> */
[----:B------:R-:W-:Y:S01]  /*b960*/  SHF.R.U64 R24, R24, 0x3, RZ ;  /* 0x0000000318187819 */ /* 0x000fe200000012ff */
[-C--:B------:R-:W-:Y:S01]  /*b970*/  FMUL.FTZ R28, R26, R8.reuse ;  /* 0x000000081a1c7220 */ /* 0x080fe20000410000 */
[----:B------:R-:W-:Y:S01]  /*b980*/  IADD3 R3, P0, R16, 0x20, RZ ;  /* 0x0000002010037810 */ /* 0x000fe20007f1e0ff */
[----:B------:R-:W-:Y:S01]  /*b990*/  @P3 VIADD R4, R4, 0x34860 ;  /* 0x0003486004043836 */ /* 0x000fe20000000000 */
[----:B------:R-:W-:Y:S01]  /*b9a0*/  LOP3.LUT R24, R24, R5, RZ, 0x3c, !PT ;  /* 0x0000000518187212 */ /* 0x000fe200078e3cff */
[-C--:B------:R-:W-:Y:S01]  /*b9b0*/  FMUL.FTZ R27, R27, R8.reuse ;  /* 0x000000081b1b7220 */ /* 0x080fe20000410000 */
[C---:B------:R-:W-:Y:S01]  /*b9c0*/  LOP3.LUT R5, R16.reuse, 0x380, RZ, 0xc0, !PT ;  /* 0x0000038010057812 */ /* 0x040fe200078ec0ff */
[----:B------:R-:W-:Y:S01]  /*b9d0*/  UIADD3 UR35, -UR36, URZ, URZ ;  /* 0x0000003f24237290 */ /* 0x000fe2000fffe13f */
[----:B------:R-:W-:Y:S01]  /*b9e0*/  @P3 PRMT R4, R23, 0x654, R4 ;  /* 0x0000065417043816 */ /* 0x000fe20000000004 */
[----:B------:R-:W-:Y:S01]  /*b9f0*/  ULDC UR4, c[0x0][0xdb4] ;  /* 0x00036d0000047ab9 */ /* 0x000fe20000000800 */
[----:B------:R-:W-:Y:S01]  /*ba00*/  IADD3 R15, P6, R16, 0x4000, RZ ;  /* 0x00004000100f7810 */ /* 0x000fe20007fde0ff */
[-C--:B------:R-:W-:Y:S01]  /*ba10*/  FMUL.FTZ R7, R31, R8.reuse ;  /* 0x000000081f077220 */ /* 0x080fe20000410000 */
[----:B------:R-:W-:Y:S01]  /*ba20*/  SHF.R.U64 R5, R5, 0x3, RZ ;  /* 0x0000000305057819 */ /* 0x000fe200000012ff */
[----:B------:R1:W-:Y:S01]  /*ba30*/  @P3 SYNCS.ARRIVE.TRANS64.RED.A1T0 RZ, [R4+URZ], RZ ;  /* 0x000000ff04ff39a7 */ /* 0x0003e2000810043f */
[----:B------:R-:W-:Y:S01]  /*ba40*/  LOP3.LUT R26, R3, 0x380, RZ, 0xc0, !PT ;  /* 0x00000380031a7812 */ /* 0x000fe200078ec0ff */
[-C--:B------:R-:W-:Y:S01]  /*ba50*/  FMUL.FTZ R30, R30, R8.reuse ;  /* 0x000000081e1e7220 */ /* 0x080fe20000410000 */
[----:B------:R-:W-:Y:S01]  /*ba60*/  LOP3.LUT R14, R15, 0x380, RZ, 0xc0, !PT ;  /* 0x000003800f0e7812 */ /* 0x000fe200078ec0ff */
[-C--:B------:R-:W-:Y:S01]  /*ba70*/  FMUL.FTZ R35, R35, R8.reuse ;  /* 0x0000000823237220 */ /* 0x080fe20000410000 */
[----:B------:R-:W-:Y:S01]  /*ba80*/  SHF.R.U64 R26, R26, 0x3, RZ ;  /* 0x000000031a1a7819 */ /* 0x000fe200000012ff */
[-C--:B------:R-:W-:Y:S01]  /*ba90*/  FMUL.FTZ R34, R34, R8.reuse ;  /* 0x0000000822227220 */ /* 0x080fe20000410000 */
[----:B------:R-:W-:Y:S01]  /*baa0*/  SHF.R.U64 R14, R14, 0x3, RZ ;  /* 0x000000030e0e7819 */ /* 0x000fe200000012ff */
[----:B------:R-:W-:Y:S01]  /*bab0*/  FMUL.FTZ R39, R39, R8 ;  /* 0x0000000827277220 */ /* 0x000fe20000410000 */
[----:B-1----:R-:W-:Y:S01]  /*bac0*/  LOP3.LUT R4, R5, R16, RZ, 0x3c, !PT ;  /* 0x0000001005047212 */ /* 0x002fe200078e3cff */
[--C-:B------:R-:W-:Y:S01]  /*bad0*/  IMAD.MOV.U32 R5, RZ, RZ, R17.reuse ;  /* 0x000000ffff057224 */ /* 0x100fe200078e0011 */
[----:B------:R-:W-:Y:S01]  /*bae0*/  R2UR UR7, R224 ;  /* 0x00000000e00772ca */ /* 0x000fe200000e0000 */
[-C--:B------:R-:W-:Y:S01]  /*baf0*/  FMUL.FTZ R38, R38, R8.reuse ;  /* 0x0000000826267220 */ /* 0x080fe20000410000 */
[----:B------:R-:W-:Y:S01]  /*bb00*/  LOP3.LUT R26, R26, R3, RZ, 0x3c, !PT ;  /* 0x000000031a1a7212 */ /* 0x000fe200078e3cff */
[----:B------:R-:W-:Y:S01]  /*bb10*/  FMUL.FTZ R43, R43, R8 ;  /* 0x000000082b2b7220 */ /* 0x000fe20000410000 */
[----:B------:R-:W-:Y:S01]  /*bb20*/  MOV R3, R4 ;  /* 0x0000000400037202 */ /* 0x000fe20000000f00 */
[----:B------:R-:W-:Y:S01]  /*bb30*/  FMUL.FTZ R42, R42, R8 ;  /* 0x000000082a2a7220 */ /* 0x000fe20000410000 */
[----:B------:R-:W-:Y:S01]  /*bb40*/  F2FP.BF16.F32.PACK_AB R5, R27, R28 ;  /* 0x0000001c1b05723e */ /* 0x000fe200000010ff */
[--C-:B------:R-:W-:Y:S01]  /*bb50*/  IMAD.X R27, RZ, RZ, R17.reuse, P0 ;  /* 0x000000ffff1b7224 */ /* 0x100fe200000e0611 */
[----:B------:R-:W-:Y:S01]  /*bb60*/  LOP3.LUT R14, R14, R15, RZ, 0x3c, !PT ;  /* 0x0000000f0e0e7212 */ /* 0x000fe200078e3cff */
[--C-:B------:R-:W-:Y:S01]  /*bb70*/  IMAD.X R15, RZ, RZ, R17.reuse, P6 ;  /* 0x000000ffff0f7224 */ /* 0x100fe200030e0611 */
[----:B------:R-:W-:Y:S01]  /*bb80*/  R2UR UR6, R223 ;  /* 0x00000000df0672ca */ /* 0x000fe200000e0000 */
[----:B------:R-:W-:Y:S01]  /*bb90*/  FMUL.FTZ R47, R47, R8 ;  /* 0x000000082f2f7220 */ /* 0x000fe20000410000 */
[----:B------:R-:W-:Y:S01]  /*bba0*/  F2FP.BF16.F32.PACK_AB R4, R25, R6 ;  /* 0x000000061904723e */ /* 0x000fe200000010ff */
[----:B------:R-:W-:Y:S01]  /*bbb0*/  UIMAD UR35, UR4, UR35, UR7 ;  /* 0x00000023042372a4 */ /* 0x000fe2000f8e0207 */
[----:B------:R-:W-:Y:S01]  /*bbc0*/  F2FP.BF16.F32.PACK_AB R6, R29, R88 ;  /* 0x000000581d06723e */ /* 0x000fe200000010ff */
[----:B------:R-:W-:Y:S01]  /*bbd0*/  UIADD3 UR34, -UR7, URZ, URZ ;  /* 0x0000003f07227290 */ /* 0x000fe2000fffe13f */
[----:B------:R-:W-:Y:S01]  /*bbe0*/  MOV R29, R26 ;  /* 0x0000001a001d7202 */ /* 0x000fe20000000f00 */
[----:B------:R-:W-:Y:S01]  /*bbf0*/  FMUL.FTZ R46, R46, R8 ;  /* 0x000000082e2e7220 */ /* 0x000fe20000410000 */
[----:B------:R-:W-:Y:S01]  /*bc00*/  MOV R26, R14 ;  /* 0x0000000e001a7202 */ /* 0x000fe20000000f00 */
[-C--:B------:R-:W-:Y:S01]  /*bc10*/  FMUL.FTZ R51, R51, R8.reuse ;  /* 0x0000000833337220 */ /* 0x080fe20000410000 */
[----:B------:R-:W1:Y:S01]  /*bc20*/  LDC.64 R14, c[0x0][0xb78] ;  /* 0x0002de00ff0e7b82 */ /* 0x000e620000000a00 */
[----:B------:R-:W-:Y:S01]  /*bc30*/  IADD3 R9, P3, R16, 0x4060, RZ ;  /* 0x0000406010097810 */ /* 0x000fe20007f7e0ff */
        /* <DEDUP_REMOVED lines=20> */
[----:B------:R-:W-:Y:S01]  /*bd80*/  ULDC UR5, c[0x0][0xda8] ;  /* 0x00036a0000057ab9 */ /* 0x000fe20000000800 */
[----:B------:R-:W-:Y:S01]  /*bd90*/  USHF.R.S32.HI UR4, URZ, 0x1f, UR35 ;  /* 0x0000001f3f047899 */ /* 0x000fe20008011423 */
[----:B------:R-:W-:Y:S01]  /*bda0*/  LOP3.LUT R8, R9, 0x380, RZ, 0xc0, !PT ;  /* 0x0000038009087812 */ /* 0x000fe200078ec0ff */
[----:B------:R-:W-:Y:S01]  /*bdb0*/  ULDC.64 UR8, c[0x0][0xb70] ;  /* 0x0002dc0000087ab9 */ /* 0x000fe20000000a00 */
[----:B------:R-:W-:Y:S01]  /*bdc0*/  LOP3.LUT R20, R21, 0x380, RZ, 0xc0, !PT ;  /* 0x0000038015147812 */ /* 0x000fe200078ec0ff */
[----:B------:R-:W-:Y:S01]  /*bdd0*/  UIMAD UR34, UR5, UR34, UR6 ;  /* 0x00000022052272a4 */ /* 0x000fe2000f8e0206 */
[C---:B------:R-:W-:Y:S01]  /*bde0*/  IADD3 R11, P4, R16.reuse, 0x4040, RZ ;  /* 0x00004040100b7810 */ /* 0x040fe20007f9e0ff */
[----:B------:R-:W-:Y:S01]  /*bdf0*/  UIMAD UR6, UR4, UR8, URZ ;  /* 0x00000008040672a4 */ /* 0x000fe2000f8e023f */
[----:B------:R-:W-:Y:S01]  /*be00*/  IADD3 R13, P5, R16, 0x4020, RZ ;  /* 0x00004020100d7810 */ /* 0x000fe20007fbe0ff */
[----:B------:R-:W-:Y:S01]  /*be10*/  USHF.L.U32 UR34, UR34, 0x7, URZ ;  /* 0x0000000722227899 */ /* 0x000fe2000800063f */
[----:B------:R-:W-:Y:S01]  /*be20*/  SHF.R.U64 R8, R8, 0x3, RZ ;  /* 0x0000000308087819 */ /* 0x000fe200000012ff */
[----:B------:R-:W-:Y:S01]  /*be30*/  UIMAD.WIDE.U32 UR4, UR35, UR8, URZ ;  /* 0x00000008230472a5 */ /* 0x000fe2000f8e003f */
[----:B------:R-:W-:Y:S01]  /*be40*/  SHF.R.U64 R20, R20, 0x3, RZ ;  /* 0x0000000314147819 */ /* 0x000fe200000012ff */
[----:B------:R-:W-:Y:S01]  /*be50*/  UIMAD UR6, UR35, UR9, UR6 ;  /* 0x00000009230672a4 */ /* 0x000fe2000f8e0206 */
[----:B------:R-:W-:Y:S01]  /*be60*/  LOP3.LUT R10, R11, 0x380, RZ, 0xc0, !PT ;  /* 0x000003800b0a7812 */ /* 0x000fe200078ec0ff */
[----:B------:R-:W-:Y:S01]  /*be70*/  USHF.R.S32.HI UR7, URZ, 0x1f, UR36 ;  /* 0x0000001f3f077899 */ /* 0x000fe20008011424 */
[----:B------:R-:W-:Y:S01]  /*be80*/  LOP3.LUT R12, R13, 0x380, RZ, 0xc0, !PT ;  /* 0x000003800d0c7812 */ /* 0x000fe200078ec0ff */
[----:B------:R-:W-:Y:S01]  /*be90*/  UIADD3 UR6, UR5, UR6, URZ ;  /* 0x0000000605067290 */ /* 0x000fe2000fffe03f */
[----:B------:R-:W-:Y:S01]  /*bea0*/  F2FP.BF16.F32.PACK_AB R7, R7, R30 ;  /* 0x0000001e0707723e */ /* 0x000fe200000010ff */
[----:B------:R-:W-:Y:S01]  /*beb0*/  BAR.SYNC.DEFER_BLOCKING 0x1, 0x100 ;  /* 0x0044000000007b1d */ /* 0x000fe20000010000 */
[----:B------:R-:W-:Y:S01]  /*bec0*/  LOP3.LUT R8, R8, R9, RZ, 0x3c, !PT ;  /* 0x0000000908087212 */ /* 0x000fe200078e3cff */
[--C-:B------:R-:W-:Y:S01]  /*bed0*/  IMAD.X R9, RZ, RZ, R17.reuse, P3 ;  /* 0x000000ffff097224 */ /* 0x100fe200018e0611 */
[----:B------:R-:W-:Y:S01]  /*bee0*/  LOP3.LUT R20, R20, R21, RZ, 0x3c, !PT ;  /* 0x0000001514147212 */ /* 0x000fe200078e3cff */
[--C-:B------:R-:W-:Y:S01]  /*bef0*/  IMAD.X R21, RZ, RZ, R17.reuse, P2 ;  /* 0x000000ffff157224 */ /* 0x100fe200010e0611 */
[----:B------:R-:W-:Y:S01]  /*bf00*/  SHF.R.U64 R10, R10, 0x3, RZ ;  /* 0x000000030a0a7819 */ /* 0x000fe200000012ff */
[----:B------:R-:W-:Y:S01]  /*bf10*/  VIADD R31, R227, UR34 ;  /* 0x00000022e31f7c36 */ /* 0x000fe20008000000 */
[----:B------:R-:W-:Y:S01]  /*bf20*/  SHF.R.U64 R12, R12, 0x3, RZ ;  /* 0x000000030c0c7819 */ /* 0x000fe200000012ff */
[--C-:B------:R-:W-:Y:S01]  /*bf30*/  IMAD.X R25, RZ, RZ, R17.reuse, P1 ;  /* 0x000000ffff197224 */ /* 0x100fe200008e0611 */
[----:B------:R-:W-:Y:S01]  /*bf40*/  LOP3.LUT R10, R10, R11, RZ, 0x3c, !PT ;  /* 0x0000000b0a0a7212 */ /* 0x000fe200078e3cff */
[--C-:B------:R-:W-:Y:S01]  /*bf50*/  IMAD.X R11, RZ, RZ, R17.reuse, P4 ;  /* 0x000000ffff0b7224 */ /* 0x100fe200020e0611 */
[----:B------:R-:W-:Y:S01]  /*bf60*/  LOP3.LUT R12, R12, R13, RZ, 0x3c, !PT ;  /* 0x0000000d0c0c7212 */ /* 0x000fe200078e3cff */
[----:B------:R-:W-:Y:S01]  /*bf70*/  IMAD.X R13, RZ, RZ, R17, P5 ;  /* 0x000000ffff0d7224 */ /* 0x000fe200028e0611 */
[----:B------:R-:W-:Y:S01]  /*bf80*/  MOV R27, R20 ;  /* 0x00000014001b7202 */ /* 0x000fe20000000f00 */
[----:B------:R-:W-:Y:S01]  /*bf90*/  IMAD.U32 R21, RZ, RZ, UR5 ;  /* 0x00000005ff157e24 */ /* 0x000fe2000f8e00ff */
[----:B------:R-:W-:Y:S01]  /*bfa0*/  LOP3.LUT P0, RZ, R222, 0x3, RZ, 0xc0, !PT ;  /* 0x00000003deff7812 */ /* 0x000fe2000780c0ff */
[----:B------:R-:W-:Y:S01]  /*bfb0*/  IMAD.U32 R20, RZ, RZ, UR4 ;  /* 0x00000004ff147e24 */ /* 0x000fe2000f8e00ff */
[----:B------:R-:W-:Y:S01]  /*bfc0*/  ULDC UR4, c[0x0][0xa88] ;  /* 0x0002a20000047ab9 */ /* 0x000fe20000000800 */
[----:B------:R-:W-:Y:S01]  /*bfd0*/  IMAD.U32 R21, RZ, RZ, UR6 ;  /* 0x00000006ff157e24 */ /* 0x000fe2000f8e00ff */
[----:B------:R-:W-:Y:S01]  /*bfe0*/  MOV R28, R24 ;  /* 0x00000018001c7202 */ /* 0x000fe20000000f00 */
[----:B------:R-:W-:Y:S01]  /*bff0*/  ULDC.64 UR12, c[0x0][0x208] ;  /* 0x00008200000c7ab9 */ /* 0x000fe20000000a00 */
[----:B------:R-:W-:Y:S01]  /*c000*/  MOV R24, R10 ;  /* 0x0000000a00187202 */ /* 0x000fe20000000f00 */
[----:B-1----:R-:W-:Y:S01]  /*c010*/  IMAD.WIDE.U32 R20, R14, UR36, R20 ;  /* 0x000000240e147c25 */ /* 0x002fe2000f8e0014 */
[----:B------:R-:W-:Y:S01]  /*c020*/  MOV R25, R12 ;  /* 0x0000000c00197202 */ /* 0x000fe20000000f00 */
[----:B------:R1:W-:Y:S01]  /*c030*/  STSM.16.M88.4 [R3], R4 ;  /* 0x0000000403007844 */ /* 0x0003e20000000200 */
        /* <DEDUP_REMOVED lines=8> */
[----:B-1----:R-:W-:Y:S01]  /*c0c0*/  MOV R3, R8 ;  /* 0x0000000800037202 */ /* 0x002fe20000000f00 */
[----:B------:R-:W-:Y:S01]  /*c0d0*/  VIADD R9, R31, 0x8 ;  /* 0x000000081f097836 */ /* 0x000fe20000000000 */
[----:B------:R-:W-:Y:S01]  /*c0e0*/  F2FP.BF16.F32.PACK_AB R4, R33, R32 ;  /* 0x000000202104723e */ /* 0x000fe200000010ff */
[----:B------:R-:W-:Y:S01]  /*c0f0*/  IMAD R8, R14, UR7, RZ ;  /* 0x000000070e087c24 */ /* 0x000fe2000f8e02ff */
[----:B------:R-:W-:Y:S02]  /*c100*/  F2FP.BF16.F32.PACK_AB R5, R35, R34 ;  /* 0x000000222305723e */ /* 0x000fe400000010ff */
[----:B------:R-:W-:Y:S01]  /*c110*/  F2FP.BF16.F32.PACK_AB R6, R37, R36 ;  /* 0x000000242506723e */ /* 0x000fe200000010ff */
[----:B------:R-:W-:Y:S01]  /*c120*/  IMAD R30, R15, UR36, R8 ;  /* 0x000000240f1e7c24 */ /* 0x000fe2000f8e0208 */
[----:B------:R-:W-:-:S02]  /*c130*/  F2FP.BF16.F32.PACK_AB R7, R39, R38 ;  /* 0x000000262707723e */ /* 0x000fc400000010ff */
[----:B------:R-:W-:Y:S02]  /*c140*/  ISETP.GE.OR P1, PT, R9, UR4, P0 ;  /* 0x0000000409007c0c */ /* 0x000fe40008726670 */
[----:B------:R-:W-:Y:S01]  /*c150*/  F2FP.BF16.F32.PACK_AB R8, R41, R40 ;  /* 0x000000282908723e */ /* 0x000fe200000010ff */
[----:B------:R1:W-:Y:S01]  /*c160*/  STSM.16.M88.4 [R29], R4 ;  /* 0x000000041d007844 */ /* 0x0003e20000000200 */
[----:B------:R-:W-:Y:S02]  /*c170*/  F2FP.BF16.F32.PACK_AB R9, R43, R42 ;  /* 0x0000002a2b09723e */ /* 0x000fe400000010ff */
[----:B------:R-:W-:Y:S02]  /*c180*/  F2FP.BF16.F32.PACK_AB R14, R53, R52 ;  /* 0x00000034350e723e */ /* 0x000fe400000010ff */
[----:B------:R-:W-:Y:S01]  /*c190*/  F2FP.BF16.F32.PACK_AB R15, R55, R54 ;  /* 0x00000036370f723e */ /* 0x000fe200000010ff */
[----:B------:R-:W-:Y:S01]  /*c1a0*/  STSM.16.M88.4 [R28], R8 ;  /* 0x000000081c007844 */ /* 0x000fe20000000200 */
[----:B------:R-:W-:-:S02]  /*c1b0*/  F2FP.BF16.F32.PACK_AB R67, R71, R70 ;  /* 0x000000464743723e */ /* 0x000fc400000010ff */
[----:B------:R-:W-:Y:S01]  /*c1c0*/  F2FP.BF16.F32.PACK_AB R73, R75, R74 ;  /* 0x0000004a4b49723e */ /* 0x000fe200000010ff */
[----:B------:R-:W-:Y:S01]  /*c1d0*/  STSM.16.M88.4 [R27], R12 ;  /* 0x0000000c1b007844 */ /* 0x000fe20000000200 */
[----:B------:R-:W-:Y:S02]  /*c1e0*/  F2FP.BF16.F32.PACK_AB R80, R81, R80 ;  /* 0x000000505150723e */ /* 0x000fe400000010ff */
[----:B------:R-:W-:Y:S02]  /*c1f0*/  F2FP.BF16.F32.PACK_AB R74, R77, R76 ;  /* 0x0000004c4d4a723e */ /* 0x000fe400000010ff */
[----:B------:R-:W-:Y:S02]  /*c200*/  F2FP.BF16.F32.PACK_AB R75, R79, R78 ;  /* 0x0000004e4f4b723e */ /* 0x000fe400000010ff */
[----:B-1----:R-:W-:Y:S02]  /*c210*/  F2FP.BF16.F32.PACK_AB R4, R57, R56 ;  /* 0x000000383904723e */ /* 0x002fe400000010ff */
[----:B------:R-:W-:-:S02]  /*c220*/  F2FP.BF16.F32.PACK_AB R5, R59, R58 ;  /* 0x0000003a3b05723e */ /* 0x000fc400000010ff */
[----:B------:R-:W-:Y:S02]  /*c230*/  F2FP.BF16.F32.PACK_AB R6, R61, R60 ;  /* 0x0000003c3d06723e */ /* 0x000fe400000010ff */
[----:B------:R-:W-:Y:S02]  /*c240*/  F2FP.BF16.F32.PACK_AB R7, R63, R62 ;  /* 0x0000003e3f07723e */ /* 0x000fe400000010ff */
[----:B------:R-:W-:Y:S02]  /*c250*/  F2FP.BF16.F32.PACK_AB R81, R83, R82 ;  /* 0x000000525351723e */ /* 0x000fe400000010ff */
[----:B------:R-:W-:Y:S01]  /*c260*/  F2FP.BF16.F32.PACK_AB R82, R85, R84 ;  /* 0x000000545552723e */ /* 0x000fe200000010ff */
[----:B------:R1:W-:Y:S01]  /*c270*/  STSM.16.M88.4 [R26], R4 ;  /* 0x000000041a007844 */ /* 0x0003e20000000200 */
[----:B------:R-:W-:Y:S02]  /*c280*/  F2FP.BF16.F32.PACK_AB R83, R87, R86 ;  /* 0x000000565753723e */ /* 0x000fe400000010ff */
[----:B------:R-:W-:Y:S01]  /*c290*/  SHF.R.S32.HI R29, RZ, 0x1f, R31 ;  /* 0x0000001fff1d7819 */ /* 0x000fe2000001141f */
[----:B------:R-:W-:Y:S01]  /*c2a0*/  STSM.16.M88.4 [R25], R64 ;  /* 0x0000004019007844 */ /* 0x000fe20000000200 */
[----:B------:R-:W-:-:S02]  /*c2b0*/  IADD3 R20, P2, R31, R20, RZ ;  /* 0x000000141f147210 */ /* 0x000fc40007f5e0ff */
[----:B------:R-:W-:Y:S01]  /*c2c0*/  ISETP.GE.OR P0, PT, R31, UR4, P0 ;  /* 0x000000041f007c0c */ /* 0x000fe20008706670 */
[----:B------:R-:W-:Y:S01]  /*c2d0*/  STSM.16.M88.4 [R24], R72 ;  /* 0x0000004818007844 */ /* 0x000fe20000000200 */
[----:B------:R-:W-:Y:S01]  /*c2e0*/  ULDC.64 UR4, c[0x0][0xb40] ;  /* 0x0002d00000047ab9 */ /* 0x000fe20000000a00 */
[----:B------:R-:W-:Y:S02]  /*c2f0*/  IADD3.X R29, R29, R21, R30, P2, !PT ;  /* 0x000000151d1d7210 */ /* 0x000fe400017fe41e */
[----:B------:R-:W-:Y:S01]  /*c300*/  STSM.16.M88.4 [R3], R80 ;  /* 0x0000005003007844 */ /* 0x000fe20000000200 */
[----:B------:R-:W-:Y:S01]  /*c310*/  R2UR UR10, R220 ;  /* 0x00000000dc0a72ca */ /* 0x000fe200000e0000 */
        /* <DEDUP_REMOVED lines=12> */
[----:B------:R2:W-:Y:S01]  /*c3e0*/  @!P0 STG.E desc[UR12][R4.64], R2 ;  /* 0x0000000204008986 */ /* 0x0005e2000c10190c */
[----:B------:R-:W-:-:S03]  /*c3f0*/  IMAD.U32 R220, RZ, RZ, UR10 ;  /* 0x0000000affdc7e24 */ /* 0x000fc6000f8e00ff */
        /* <DEDUP_REMOVED lines=14> */
[----:B------:R-:W-:Y:S01]  /*c4e0*/  UMOV UR7, 0x40 ;  /* 0x0000004000077882 */ /* 0x000fe20000000000 */
[----:B------:R-:W-:-:S05]  /*c4f0*/  UMOV UR8, 0x1 ;  /* 0x0000000100087882 */ /* 0x000fca0000000000 */
[----:B------:R1:W-:Y:S02]  /*c500*/  UTMASTG.5D [UR32], [UR4] ;  /* 0x00000020040073b5 */ /* 0x0003e40008020000 */
[----:B-1----:R-:W-:Y:S01]  /*c510*/  UMOV UR32, UR6 ;  /* 0x0000000600207c82 */ /* 0x002fe20008000000 */
[----:B------:R-:W-:Y:S01]  /*c520*/  UMOV UR33, UR7 ;  /* 0x0000000700217c82 */ /* 0x000fe20008000000 */
[----:B------:R-:W-:Y:S01]  /*c530*/  UIADD3 UR6, UR39, 0x34820, URZ ;  /* 0x0003482027067890 */ /* 0x000fe2000fffe03f */
[----:B------:R1:W-:Y:S03]  /*c540*/  UTMASTG.5D [UR32], [UR4] ;  /* 0x00000020040073b5 */ /* 0x0003e60008020000 */
[----:B------:R-:W-:Y:S02]  /*c550*/  UPRMT UR7, URZ, 0x654, UR6 ;  /* 0x000006543f077896 */ /* 0x000fe40008000006 */
[----:B------:R-:W-:Y:S01]  /*c560*/  UPRMT UR6, UR8, 0x654, UR6 ;  /* 0x0000065408067896 */ /* 0x000fe20008000006 */
[----:B------:R0:W-:Y:S01]  /*c570*/  UTMACMDFLUSH ;  /* 0x00000000000079b7 */ /* 0x0001e20000000000 */
[----:B------:R-:W-:-:S05]  /*c580*/  DEPBAR.LE SB0, 0x0 ;  /* 0x000080000000791a */ /* 0x000fca0000000000 */
[----:B------:R-:W-:Y:S02]  /*c590*/  SYNCS.ARRIVE.TRANS64.RED.A1T0 RZ, [UR7], RZ ;  /* 0x000000ffffff79a7 */ /* 0x000fe40008100407 */
[----:B-1----:R-:W-:Y:S03]  /*c5a0*/  SYNCS.ARRIVE.TRANS64.RED.A1T0 RZ, [UR6], RZ ;  /* 0x000000ffffff79a7 */ /* 0x002fe60008100406 */
.L_x_5669:
[----:B------:R-:W-:Y:S05]  /*c5b0*/  BSYNC B0 ;  /* 0x0000000000007941 */ /* 0x000fea0003800000 */
.L_x_5668:
        /* <DEDUP_REMOVED lines=11> */
.L_x_5642:
        /* <DEDUP_REMOVED lines=33> */
.L_x_5722:
        /* <DEDUP_REMOVED lines=23> */
[----:B------:R-:W-:Y:S02]  /*c9f0*/  @P1 SHF.R.U32.HI R7, RZ, R3, R2 ;  /* 0x00000003ff071219 */ /* 0x000fe40000011602 */
[----:B------:R-:W-:-:S03]  /*ca00*/  MOV R2, 0x400 ;  /* 0x0000040000027802 */ /* 0x000fc60000000f00 */
[----:B------:R-:W-:Y:S01]  /*ca10*/  IMAD.MOV R3, RZ, RZ, -R7 ;  /* 0x000000ffff037224 */ /* 0x000fe200078e0a07 */
[----:B---3--:R-:W-:Y:S01]  /*ca20*/  LEA R8, R5, R2, 0x18 ;  /* 0x0000000205087211 */ /* 0x008fe200078ec0ff */
[----:B------:R-:W-:Y:S01]  /*ca30*/  VIADD R2, R9, 0xaf ;  /* 0x000000af09027836 */ /* 0x000fe20000000000 */
[----:B------:R2:W-:Y:S03]  /*ca40*/  STL [R1], R7 ;  /* 0x0000000701007387 */ /* 0x0005e60000100800 */
[----:B------:R-:W-:Y:S01]  /*ca50*/  VIADD R4, R8, 0x1e400 ;  /* 0x0001e40008047836 */ /* 0x000fe20000000000 */
[----:B------:R2:W-:Y:S01]  /*ca60*/  STL [R1+0x20], R9 ;  /* 0x0000200901007387 */ /* 0x0005e20000100800 */
[----:B------:R-:W-:-:S03]  /*ca70*/  IMAD.HI R2, R2, 0x2e8ba2e9, RZ ;  /* 0x2e8ba2e902027827 */ /* 0x000fc600078e02ff */
[----:B------:R-:W-:Y:S01]  /*ca80*/  LOP3.LUT P0, RZ, R4, 0x3ff, RZ, 0xc0, !PT ;  /* 0x000003ff04ff7812 */ /* 0x000fe2000780c0ff */
[----:B------:R-:W-:Y:S01]  /*ca90*/  IMAD R4, R0, R3, R6 ;  /* 0x0000000300047224 */ /* 0x000fe200078e0206 */
[----:B------:R-:W-:Y:S01]  /*caa0*/  SHF.R.U32.HI R3, RZ, 0x1f, R2 ;  /* 0x0000001fff037819 */ /* 0x000fe20000011602 */
[----:B------:R2:W-:Y:S03]  /*cab0*/  STL [R1+0x8], R8 ;  /* 0x0000080801007387 */ /* 0x0005e60000100800 */
[----:B------:R-:W-:Y:S01]  /*cac0*/  LEA.HI.SX32 R0, R2, R3, 0x1b ;  /* 0x0000000302007211 */ /* 0x000fe200078fdaff */
[----:B------:R2:W-:Y:S04]  /*cad0*/  STL [R1+0x4], R4 ;  /* 0x0000040401007387 */ /* 0x0005e80000100800 */
        /* <DEDUP_REMOVED lines=18> */
.L_x_5672:
        /* <DEDUP_REMOVED lines=20> */
.L_x_5674:
        /* <DEDUP_REMOVED lines=16> */
.L_x_5673:
        /* <DEDUP_REMOVED lines=30> */
.L_x_5675:
        /* <DEDUP_REMOVED lines=15> */
.L_x_5676:
        /* <DEDUP_REMOVED lines=20> */
.L_x_5738:
[----:B------:R-:W2:Y:S01]  /*d250*/  LDL R8, [R1+0x14] ;  /* 0x0000140001087983 */ /* 0x000ea20000100800 */
[----:B------:R-:W-:Y:S01]  /*d260*/  UMOV UR4, 0xffffffff ;  /* 0xffffffff00047882 */ /* 0x000fe20000000000 */
[--C-:B------:R-:W-:Y:S01]  /*d270*/  SHF.R.S32.HI R12, RZ, 0x1f, R6.reuse ;  /* 0x0000001fff0c7819 */ /* 0x100fe20000011406 */
[----:B------:R-:W-:Y:S02]  /*d280*/  IMAD.MOV.U32 R4, RZ, RZ, R6 ;  /* 0x000000ffff047224 */ /* 0x000fe400078e0006 */
[----:B--2---:R-:W-:Y:S01]  /*d290*/  VIADD R8, R8, 0xffffffff ;  /* 0xffffffff08087836 */ /* 0x004fe20000000000 */
[----:B------:R-:W-:Y:S06]  /*d2a0*/  BRA.DIV UR4, `(.L_x_5678) ;  /* 0x0000002a040c7947 */ /* 0x000fec000b800000 */
[----:B------:R-:W-:-:S13]  /*d2b0*/  ELECT P6, URZ, PT ;  /* 0x00000000003f782f */ /* 0x000fda00038c0000 */
.L_x_5741:
        /* <DEDUP_REMOVED lines=22> */
.L_x_5680:
[----:B------:R-:W2:Y:S01]  /*d420*/  S2R R9, SR_CgaCtaId ;  /* 0x0000000000097919 */ /* 0x000ea20000008800 */
[----:B------:R-:W-:-:S04]  /*d430*/  MOV R5, 0x400 ;  /* 0x0000040000057802 */ /* 0x000fc80000000f00 */
[----:B--2---:R-:W-:Y:S02]  /*d440*/  LEA R5, R9, R5, 0x18 ;  /* 0x0000000509057211 */ /* 0x004fe400078ec0ff */
[----:B------:R-:W-:-:S03]  /*d450*/  SHF.L.U32 R9, R17, 0x1f, RZ ;  /* 0x0000001f11097819 */ /* 0x000fc600000006ff */
[----:B------:R-:W-:-:S04]  /*d460*/  IMAD R5, R16, 0x8, R5 ;  /* 0x0000000810057824 */ /* 0x000fc800078e0205 */
[----:B------:R-:W2:Y:S02]  /*d470*/  SYNCS.PHASECHK.TRANS64.TRYWAIT P1, [R5+URZ+0x34840], R9 ;  /* 0x03484009050075a7 */ /* 0x000ea4000802017f */
[----:B--2---:R-:W-:Y:S05]  /*d480*/  @!P1 BRA `(.L_x_5681) ;  /* 0x0000002400b49947 */ /* 0x004fea0003800000 */
.L_x_5742:
        /* <DEDUP_REMOVED lines=9> */
.L_x_5682:
[----:B------:R-:W-:-:S13]  /*d520*/  LOP3.LUT P1, RZ, R19, 0x1, RZ, 0xc0, !PT ;  /* 0x0000000113ff7812 */ /* 0x000fda000782c0ff */
[----:B------:R-:W-:Y:S05]  /*d530*/  @P1 BRA `(.L_x_5683) ;  /* 0x0000000000041947 */ /* 0x000fea0003800000 */
[----:B------:R-:W-:Y:S01]  /*d540*/  BPT.TRAP 0x1 ;  /* 0x000000040000795c */ /* 0x000fe20000300000 */
.L_x_5683:
        /* <DEDUP_REMOVED lines=12> */
[----:B------:R-:W-:-:S04]  /*d610*/  UMOV UR15, 0x40 ;  /* 0x00000040000f7882 */ /* 0x000fc80000000000 */
        /* <DEDUP_REMOVED lines=8> */
[----:B------:R-:W-:-:S03]  /*d6a0*/  UIADD3 UR14, UR6, 0x23c00, URZ ;  /* 0x00023c00060e7890 */ /* 0x000fc6000fffe03f */
[----:B------:R-:W-:-:S04]  /*d6b0*/  UMOV UR6, 0x0 ;  /* 0x0000000000067882 */ /* 0x000fc80000000000 */
[----:B------:R2:W-:Y:S02]  /*d6c0*/  UTMALDG.4D.MULTICAST [UR8], [UR4], UR16, desc[UR6] ;  /* 0x00000608040073b4 */ /* 0x0005e40008019810 */
[----:B--2---:R-:W-:Y:S01]  /*d6d0*/  UMOV UR8, UR14 ;  /* 0x0000000e00087c82 */ /* 0x004fe20008000000 */
[----:B------:R-:W-:Y:S02]  /*d6e0*/  UMOV UR10, UR15 ;  /* 0x0000000f000a7c82 */ /* 0x000fe40008000000 */
[----:B------:R2:W-:Y:S02]  /*d6f0*/  UTMALDG.4D.MULTICAST [UR8], [UR4], UR16, desc[UR6] ;  /* 0x00000608040073b4 */ /* 0x0005e40008019810 */
[----:B--2---:R-:W-:Y:S01]  /*d700*/  NOP ;  /* 0x0000000000007918 */ /* 0x004fe20000000000 */
.L_x_5679:
        /* <DEDUP_REMOVED lines=8> */
[C---:B------:R-:W-:Y:S01]  /*d790*/  @P1 R2UR UR11, R7.reuse ;  /* 0x00000000070b12ca */ /* 0x040fe200000e0000 */
[----:B------:R-:W-:Y:S01]  /*d7a0*/  UIADD3 UR4, UP0, UR36, 0x270, URZ ;  /* 0x0000027024047890 */ /* 0x000fe2000ff1e03f */
[----:B------:R-:W-:-:S03]  /*d7b0*/  @P1 R2UR UR19, R7 ;  /* 0x00000000071312ca */ /* 0x000fc600000e0000 */
        /* <DEDUP_REMOVED lines=19> */
[C---:B---3--:R-:W-:Y:S02]  /*d8f0*/  @P1 R2UR UR12, R14.reuse ;  /* 0x000000000e0c12ca */ /* 0x048fe400000e0000 */
[----:B------:R-:W-:Y:S02]  /*d900*/  @P1 R2UR UR20, R14 ;  /* 0x000000000e1412ca */ /* 0x000fe400000e0000 */
[----:B----4-:R-:W-:-:S04]  /*d910*/  LOP3.LUT R6, R13, 0x1, RZ, 0xc, !PT ;  /* 0x000000010d067812 */ /* 0x010fc800078e0cff */
[----:B------:R-:W-:-:S05]  /*d920*/  SHF.L.U32 R6, R6, 0x1f, RZ ;  /* 0x0000001f06067819 */ /* 0x000fca00000006ff */
[----:B------:R1:W-:Y:S02]  /*d930*/  UTMALDG.4D [UR8], [UR4], desc[UR6] ;  /* 0x00000608040075b4 */ /* 0x0003e40008019000 */
[----:B------:R1:W-:Y:S01]  /*d940*/  UTMALDG.4D [UR16], [UR4], desc[UR14] ;  /* 0x00000e10040075b4 */ /* 0x0003e20008019000 */
[----:B------:R-:W2:Y:S01]  /*d950*/  SYNCS.PHASECHK.TRANS64.TRYWAIT P1, [R10+URZ+0x34820], R6 ;  /* 0x034820060a0075a7 */ /* 0x000ea2000802017f */
[----:B-----5:R-:W-:Y:S01]  /*d960*/  ISETP.GE.AND P2, PT, R9, 0xb1, PT ;  /* 0x000000b10900780c */ /* 0x020fe20003f46270 */
[----:B-12---:R-:W-:-:S12]  /*d970*/  @!P1 BRA `(.L_x_5685) ;  /* 0x00000020008c9947 */ /* 0x006fd80003800000 */
.L_x_5743:
[----:B------:R-:W-:Y:S05]  /*d980*/  BSYNC B0 ;  /* 0x0000000000007941 */ /* 0x000fea0003800000 */
.L_x_5684:
        /* <DEDUP_REMOVED lines=38> */
.L_x_5690:
[----:B-1----:R-:W1:Y:S01]  /*dbf0*/  S2R R3, SR_CgaCtaId ;  /* 0x0000000000037919 */ /* 0x002e620000008800 */
[----:B------:R-:W-:-:S04]  /*dc00*/  MOV R2, 0x400 ;  /* 0x0000040000027802 */ /* 0x000fc80000000f00 */
[----:B-1----:R-:W-:Y:S02]  /*dc10*/  LEA R2, R3, R2, 0x18 ;  /* 0x0000000203027211 */ /* 0x002fe400078ec0ff */
[----:B------:R-:W-:-:S03]  /*dc20*/  SHF.L.U32 R3, R13, 0x1f, RZ ;  /* 0x0000001f0d037819 */ /* 0x000fc600000006ff */
[----:B------:R-:W-:-:S04]  /*dc30*/  IMAD R2, R9, 0x8, R2 ;  /* 0x0000000809027824 */ /* 0x000fc800078e0202 */
[----:B------:R-:W1:Y:S02]  /*dc40*/  SYNCS.PHASECHK.TRANS64.TRYWAIT P1, [R2+URZ+0x34840], R3 ;  /* 0x03484003020075a7 */ /* 0x000e64000802017f */
[----:B-1----:R-:W-:Y:S05]  /*dc50*/  @!P1 BRA `(.L_x_5691) ;  /* 0x0000001c00f49947 */ /* 0x002fea0003800000 */
.L_x_5744:
        /* <DEDUP_REMOVED lines=9> */
.L_x_5692:
[----:B------:R-:W-:-:S13]  /*dcf0*/  LOP3.LUT P1, RZ, R19, 0x1, RZ, 0xc0, !PT ;  /* 0x0000000113ff7812 */ /* 0x000fda000782c0ff */
[----:B------:R-:W-:Y:S05]  /*dd00*/  @P1 BRA `(.L_x_5693) ;  /* 0x0000000000041947 */ /* 0x000fea0003800000 */
[----:B------:R-:W-:Y:S01]  /*dd10*/  BPT.TRAP 0x1 ;  /* 0x000000040000795c */ /* 0x000fe20000300000 */
.L_x_5693:
        /* <DEDUP_REMOVED lines=14> */
[----:B------:R-:W-:-:S02]  /*de00*/  SHF.L.U32 R3, R17, 0x1f, RZ ;  /* 0x0000001f11037819 */ /* 0x000fc400000006ff */
        /* <DEDUP_REMOVED lines=8> */
[----:B------:R-:W-:-:S05]  /*de90*/  UIADD3 UR15, UR8, 0x23c00, URZ ;  /* 0x00023c00080f7890 */ /* 0x000fca000fffe03f */
[----:B------:R-:W-:Y:S02]  /*dea0*/  UMOV UR8, UR14 ;  /* 0x0000000e00087c82 */ /* 0x000fe40008000000 */
[----:B------:R1:W-:Y:S02]  /*deb0*/  UTMALDG.4D.MULTICAST [UR8], [UR4], UR17, desc[UR6] ;  /* 0x00000608040073b4 */ /* 0x0003e40008019811 */
[----:B-1----:R-:W-:Y:S01]  /*dec0*/  UMOV UR8, UR15 ;  /* 0x0000000f00087c82 */ /* 0x002fe20008000000 */
[----:B------:R-:W-:Y:S02]  /*ded0*/  UMOV UR10, UR16 ;  /* 0x00000010000a7c82 */ /* 0x000fe40008000000 */
[----:B------:R1:W-:Y:S01]  /*dee0*/  UTMALDG.4D.MULTICAST [UR8], [UR4], UR17, desc[UR6] ;  /* 0x00000608040073b4 */ /* 0x0003e20008019811 */
[----:B------:R-:W2:Y:S02]  /*def0*/  SYNCS.PHASECHK.TRANS64.TRYWAIT P1, [R2+URZ+0x34860], R3 ;  /* 0x03486003020075a7 */ /* 0x000ea4000802017f */
[----:B-12---:R-:W-:Y:S05]  /*df00*/  @!P1 BRA `(.L_x_5694) ;  /* 0x0000001c005c9947 */ /* 0x006fea0003800000 */
.L_x_5745:
[----:B------:R-:W2:Y:S02]  /*df10*/  S2R R10, SR_TID.X ;  /* 0x00000000000a7919 */ /* 0x000ea40000002100 */
[----:B--2---:R-:W-:-:S13]  /*df20*/  LOP3.LUT P1, RZ, R10, 0x7f, RZ, 0xc0, !PT ;  /* 0x0000007f0aff7812 */ /* 0x004fda000782c0ff */
[----:B-1----:R-:W-:-:S04]  /*df30*/  @!P1 IMAD.MOV.U32 R3, RZ, RZ, 0xb000 ;  /* 0x0000b000ff039424 */ /* 0x002fc800078e00ff */
[----:B------:R1:W-:Y:S01]  /*df40*/  @!P1 SYNCS.ARRIVE.TRANS64 RZ, [R2+URZ+0x34850], R3 ;  /* 0x0348500302ff99a7 */ /* 0x0003e2000800003f */
[----:B------:R-:W-:Y:S05]  /*df50*/  @P2 BRA `(.L_x_5695) ;  /* 0x0000000000042947 */ /* 0x000fea0003800000 */
[----:B------:R-:W-:Y:S01]  /*df60*/  BPT.TRAP 0x1 ;  /* 0x000000040000795c */ /* 0x000fe20000300000 */
.L_x_5695:
[----:B------:R-:W-:-:S13]  /*df70*/  LOP3.LUT P1, RZ, R19, 0x1, RZ, 0xc0, !PT ;  /* 0x0000000113ff7812 */ /* 0x000fda000782c0ff */
[----:B------:R-:W-:Y:S05]  /*df80*/  @P1 BRA `(.L_x_5696) ;  /* 0x0000000000041947 */ /* 0x000fea0003800000 */
[----:B------:R-:W-:Y:S01]  /*df90*/  BPT.TRAP 0x1 ;  /* 0x000000040000795c */ /* 0x000fe20000300000 */
.L_x_5696:
        /* <DEDUP_REMOVED lines=23> */
[----:B------:R-:W-:-:S07]  /*e110*/  UIADD3 UR14, UR14, 0x5c00, URZ ;  /* 0x00005c000e0e7890 */ /* 0x000fce000fffe03f */
[----:B------:R1:W-:Y:S02]  /*e120*/  UTMALDG.4D.MULTICAST [UR8], [UR4], UR16, desc[UR6] ;  /* 0x00000608040073b4 */ /* 0x0003e40008019810 */
[----:B-1----:R-:W-:Y:S01]  /*e130*/  UMOV UR8, UR14 ;  /* 0x0000000e00087c82 */ /* 0x002fe20008000000 */
[----:B------:R-:W-:Y:S02]  /*e140*/  UMOV UR10, UR15 ;  /* 0x0000000f000a7c82 */ /* 0x000fe40008000000 */
[----:B------:R1:W-:Y:S02]  /*e150*/  UTMALDG.4D.MULTICAST [UR8], [UR4], UR16, desc[UR6] ;  /* 0x00000608040073b4 */ /* 0x0003e40008019810 */
[----:B-1----:R-:W-:Y:S01]  /*e160*/  NOP ;  /* 0x0000000000007918 */ /* 0x002fe20000000000 */
.L_x_5689:
[----:B------:R-:W-:Y:S05]  /*e170*/  BSYNC B0 ;  /* 0x0000000000007941 */ /* 0x000fea0003800000 */
.L_x_5688:
[----:B------:R-:W2:Y:S01]  /*e180*/  LDL.LU R2, [R1+0x14] ;  /* 0x0000140001027983 */ /* 0x000ea20000300800 */
[----:B------:R-:W-:Y:S02]  /*e190*/  IMAD.MOV.U32 R16, RZ, RZ, R9 ;  /* 0x000000ffff107224 */ /* 0x000fe400078e0009 */
[----:B------:R-:W-:Y:S02]  /*e1a0*/  IMAD.MOV.U32 R17, RZ, RZ, R13 ;  /* 0x000000ffff117224 */ /* 0x000fe400078e000d */
[----:B--2---:R-:W-:-:S07]  /*e1b0*/  VIADD R6, R2, 0xfffffffd ;  /* 0xfffffffd02067836 */ /* 0x004fce0000000000 */
.L_x_5687:
[----:B------:R-:W-:Y:S01]  /*e1c0*/  IMAD.MOV R3, RZ, RZ, -R14 ;  /* 0x000000ffff037224 */ /* 0x000fe200078e0a0e */
[----:B------:R-:W-:Y:S04]  /*e1d0*/  BSSY B0, `(.L_x_5686) ;  /* 0x00000f1000007945 */ /* 0x000fe80003800000 */
[----:B------:R-:W-:-:S13]  /*e1e0*/  ISETP.NE.AND P1, PT, R8, R3, PT ;  /* 0x000000030800720c */ /* 0x000fda0003f25270 */
[----:B------:R-:W-:Y:S05]  /*e1f0*/  @!P1 BRA `(.L_x_5697) ;  /* 0x0000000c00b89947 */ /* 0x000fea0003800000 */
[----:B------:R-:W-:-:S07]  /*e200*/  IMAD.MOV.U32 R8, RZ, RZ, R5 ;  /* 0x000000ffff087224 */ /* 0x000fce00078e0005 */
.L_x_5716:
        /* <DEDUP_REMOVED lines=28> */
.L_x_5700:
[----:B------:R-:W2:Y:S01]  /*e3d0*/  S2R R3, SR_CgaCtaId ;  /* 0x0000000000037919 */ /* 0x000ea20000008800 */
[----:B------:R-:W-:-:S04]  /*e3e0*/  MOV R2, 0x400 ;  /* 0x0000040000027802 */ /* 0x000fc80000000f00 */
[----:B--2---:R-:W-:Y:S02]  /*e3f0*/  LEA R2, R3, R2, 0x18 ;  /* 0x0000000203027211 */ /* 0x004fe400078ec0ff */
[----:B------:R-:W-:-:S03]  /*e400*/  SHF.L.U32 R3, R10, 0x1f, RZ ;  /* 0x0000001f0a037819 */ /* 0x000fc600000006ff */
[----:B------:R-:W-:-:S04]  /*e410*/  IMAD R2, R7, 0x8, R2 ;  /* 0x0000000807027824 */ /* 0x000fc800078e0202 */
[----:B------:R-:W2:Y:S02]  /*e420*/  SYNCS.PHASECHK.TRANS64.TRYWAIT P1, [R2+URZ+0x34840], R3 ;  /* 0x03484003020075a7 */ /* 0x000ea4000802017f */
[----:B--2---:R-:W-:Y:S05]  /*e430*/  @!P1 BRA `(.L_x_5701) ;  /* 0x0000001800249947 */ /* 0x004fea0003800000 */
.L_x_5746:
        /* <DEDUP_REMOVED lines=9> */
.L_x_5702:
[----:B------:R-:W-:-:S13]  /*e4d0*/  LOP3.LUT P1, RZ, R19, 0x1, RZ, 0xc0, !PT ;  /* 0x0000000113ff7812 */ /* 0x000fda000782c0ff */
[----:B------:R-:W-:Y:S05]  /*e4e0*/  @P1 BRA `(.L_x_5703) ;  /* 0x0000000000041947 */ /* 0x000fea0003800000 */
[----:B------:R-:W-:Y:S01]  /*e4f0*/  BPT.TRAP 0x1 ;  /* 0x000000040000795c */ /* 0x000fe20000300000 */
.L_x_5703:
        /* <DEDUP_REMOVED lines=31> */
.L_x_5747:
[----:B------:R-:W2:Y:S02]  /*e6f0*/  S2R R3, SR_TID.X ;  /* 0x0000000000037919 */ /* 0x000ea40000002100 */
[----:B--2---:R-:W-:-:S13]  /*e700*/  LOP3.LUT P1, RZ, R3, 0x7f, RZ, 0xc0, !PT ;  /* 0x0000007f03ff7812 */ /* 0x004fda000782c0ff */
[----:B------:R-:W-:-:S04]  /*e710*/  @!P1 IMAD.MOV.U32 R3, RZ, RZ, 0xb000 ;  /* 0x0000b000ff039424 */ /* 0x000fc800078e00ff */
[----:B------:R2:W-:Y:S01]  /*e720*/  @!P1 SYNCS.ARRIVE.TRANS64 RZ, [R2+URZ+0x34850], R3 ;  /* 0x0348500302ff99a7 */ /* 0x0005e2000800003f */
[----:B------:R-:W-:Y:S05]  /*e730*/  @P2 BRA `(.L_x_5705) ;  /* 0x0000000000042947 */ /* 0x000fea0003800000 */
[----:B------:R-:W-:Y:S01]  /*e740*/  BPT.TRAP 0x1 ;  /* 0x000000040000795c */ /* 0x000fe20000300000 */
.L_x_5705:
[----:B------:R-:W-:-:S13]  /*e750*/  LOP3.LUT P1, RZ, R19, 0x1, RZ, 0xc0, !PT ;  /* 0x0000000113ff7812 */ /* 0x000fda000782c0ff */
[----:B------:R-:W-:Y:S05]  /*e760*/  @P1 BRA `(.L_x_5706) ;  /* 0x0000000000041947 */ /* 0x000fea0003800000 */
[----:B------:R-:W-:Y:S01]  /*e770*/  BPT.TRAP 0x1 ;  /* 0x000000040000795c */ /* 0x000fe20000300000 */
.L_x_5706:
        /* <DEDUP_REMOVED lines=13> */
[----:B------:R-:W-:-:S02]  /*e850*/  IMAD.MOV.U32 R18, RZ, RZ, R11 ;  /* 0x000000ffff127224 */ /* 0x000fc400078e000b */
[----:B------:R-:W-:-:S03]  /*e860*/  IMAD.MOV.U32 R5, RZ, RZ, R8 ;  /* 0x000000ffff057224 */ /* 0x000fc600078e0008 */
[----:B------:R-:W-:Y:S02]  /*e870*/  UIMAD UR11, UR11, 0xb0, UR5 ;  /* 0x000000b00b0b78a4 */ /* 0x000fe4000f8e0205 */
[----:B------:R-:W-:Y:S02]  /*e880*/  UIADD3 UR9, UR9, 0x34850, URZ ;  /* 0x0003485009097890 */ /* 0x000fe4000fffe03f */
[----:B------:R-:W-:Y:S01]  /*e890*/  UIADD3.X UR5, URZ, UR37, URZ, UP0, !UPT ;  /* 0x000000253f057290 */ /* 0x000fe200087fe43f */
[----:B---3--:R-:W-:-:S05]  /*e8a0*/  LEA R3, R9, R3, 0x18 ;  /* 0x0000000309037211 */ /* 0x008fca00078ec0ff */
[----:B------:R-:W-:-:S05]  /*e8b0*/  IMAD R16, R16, 0x2, R3 ;  /* 0x0000000210107824 */ /* 0x000fca00078e0203 */
[----:B------:R-:W-:-:S13]  /*e8c0*/  R2UR UR6, R16 ;  /* 0x00000000100672ca */ /* 0x000fda00000e0000 */
        /* <DEDUP_REMOVED lines=8> */
.L_x_5699:
[----:B------:R-:W-:Y:S05]  /*e950*/  BSYNC B1 ;  /* 0x0000000000017941 */ /* 0x000fea0003800000 */
.L_x_5698:
        /* <DEDUP_REMOVED lines=28> */
.L_x_5709:
[----:B------:R-:W2:Y:S01]  /*eb20*/  S2R R3, SR_CgaCtaId ;  /* 0x0000000000037919 */ /* 0x000ea20000008800 */
[----:B------:R-:W-:-:S04]  /*eb30*/  MOV R2, 0x400 ;  /* 0x0000040000027802 */ /* 0x000fc80000000f00 */
[----:B--2---:R-:W-:Y:S02]  /*eb40*/  LEA R2, R3, R2, 0x18 ;  /* 0x0000000203027211 */ /* 0x004fe400078ec0ff */
[----:B------:R-:W-:-:S03]  /*eb50*/  SHF.L.U32 R3, R17, 0x1f, RZ ;  /* 0x0000001f11037819 */ /* 0x000fc600000006ff */
[----:B------:R-:W-:-:S04]  /*eb60*/  IMAD R2, R16, 0x8, R2 ;  /* 0x0000000810027824 */ /* 0x000fc800078e0202 */
[----:B------:R-:W2:Y:S02]  /*eb70*/  SYNCS.PHASECHK.TRANS64.TRYWAIT P1, [R2+URZ+0x34840], R3 ;  /* 0x03484003020075a7 */ /* 0x000ea4000802017f */
[----:B--2---:R-:W-:Y:S05]  /*eb80*/  @!P1 BRA `(.L_x_5710) ;  /* 0x0000001000789947 */ /* 0x004fea0003800000 */
.L_x_5748:
        /* <DEDUP_REMOVED lines=9> */
.L_x_5711:
[----:B------:R-:W-:-:S13]  /*ec20*/  LOP3.LUT P1, RZ, R19, 0x1, RZ, 0xc0, !PT ;  /* 0x0000000113ff7812 */ /* 0x000fda000782c0ff */
[----:B------:R-:W-:Y:S05]  /*ec30*/  @P1 BRA `(.L_x_5712) ;  /* 0x0000000000041947 */ /* 0x000fea0003800000 */
[----:B------:R-:W-:Y:S01]  /*ec40*/  BPT.TRAP 0x1 ;  /* 0x000000040000795c */ /* 0x000fe20000300000 */
.L_x_5712:
        /* <DEDUP_REMOVED lines=31> */
.L_x_5749:
[----:B------:R-:W2:Y:S02]  /*ee40*/  S2R R3, SR_TID.X ;  /* 0x0000000000037919 */ /* 0x000ea40000002100 */
[----:B--2---:R-:W-:-:S13]  /*ee50*/  LOP3.LUT P1, RZ, R3, 0x7f, RZ, 0xc0, !PT ;  /* 0x0000007f03ff7812 */ /* 0x004fda000782c0ff */
[----:B------:R-:W-:-:S04]  /*ee60*/  @!P1 IMAD.MOV.U32 R3, RZ, RZ, 0xb000 ;  /* 0x0000b000ff039424 */ /* 0x000fc800078e00ff */
[----:B------:R2:W-:Y:S01]  /*ee70*/  @!P1 SYNCS.ARRIVE.TRANS64 RZ, [R2+URZ+0x34850], R3 ;  /* 0x0348500302ff99a7 */ /* 0x0005e2000800003f */
[----:B------:R-:W-:Y:S05]  /*ee80*/  @P2 BRA `(.L_x_5714) ;  /* 0x0000000000042947 */ /* 0x000fea0003800000 */
[----:B------:R-:W-:Y:S01]  /*ee90*/  BPT.TRAP 0x1 ;  /* 0x000000040000795c */ /* 0x000fe20000300000 */
.L_x_5714:
[----:B------:R-:W-:-:S13]  /*eea0*/  LOP3.LUT P1, RZ, R19, 0x1, RZ, 0xc0, !PT ;  /* 0x0000000113ff7812 */ /* 0x000fda000782c0ff */
[----:B------:R-:W-:Y:S05]  /*eeb0*/  @P1 BRA `(.L_x_5715) ;  /* 0x0000000000041947 */ /* 0x000fea0003800000 */
[----:B------:R-:W-:Y:S01]  /*eec0*/  BPT.TRAP 0x1 ;  /* 0x000000040000795c */ /* 0x000fe20000300000 */
.L_x_5715:
        /* <DEDUP_REMOVED lines=23> */
[----:B------:R-:W-:-:S07]  /*f040*/  UIADD3 UR14, UR14, 0x5c00, URZ ;  /* 0x00005c000e0e7890 */ /* 0x000fce000fffe03f */
[----:B------:R2:W-:Y:S02]  /*f050*/  UTMALDG.4D.MULTICAST [UR8], [UR4], UR16, desc[UR6] ;  /* 0x00000608040073b4 */ /* 0x0005e40008019810 */
[----:B--2---:R-:W-:Y:S01]  /*f060*/  UMOV UR8, UR14 ;  /* 0x0000000e00087c82 */ /* 0x004fe20008000000 */
[----:B------:R-:W-:Y:S02]  /*f070*/  UMOV UR10, UR15 ;  /* 0x0000000f000a7c82 */ /* 0x000fe40008000000 */
[----:B------:R2:W-:Y:S02]  /*f080*/  UTMALDG.4D.MULTICAST [UR8], [UR4], UR16, desc[UR6] ;  /* 0x00000608040073b4 */ /* 0x0005e40008019810 */
[----:B--2---:R-:W-:Y:S01]  /*f090*/  NOP ;  /* 0x0000000000007918 */ /* 0x004fe20000000000 */
.L_x_5708:
[----:B------:R-:W-:Y:S05]  /*f0a0*/  BSYNC B1 ;  /* 0x0000000000017941 */ /* 0x000fea0003800000 */
.L_x_5707:
[C---:B------:R-:W-:Y:S01]  /*f0b0*/  ISETP.GT.AND P1, PT, R6.reuse, 0x1, PT ;  /* 0x000000010600780c */ /* 0x040fe20003f24270 */
[----:B------:R-:W-:-:S12]  /*f0c0*/  VIADD R6, R6, 0xfffffffe ;  /* 0xfffffffe06067836 */ /* 0x000fd80000000000 */
[----:B------:R-:W-:Y:S05]  /*f0d0*/  @P1 BRA `(.L_x_5716) ;  /* 0xfffffff0004c1947 */ /* 0x000fea000383ffff */
.L_x_5697:
[----:B------:R-:W-:Y:S05]  /*f0e0*/  BSYNC B0 ;  /* 0x0000000000007941 */ /* 0x000fea0003800000 */
.L_x_5686:
        /* <DEDUP_REMOVED lines=9> */
.L_x_5750:
        /* <DEDUP_REMOVED lines=9> */
.L_x_5720:
[----:B------:R-:W-:-:S13]  /*f210*/  LOP3.LUT P0, RZ, R19, 0x1, RZ, 0xc0, !PT ;  /* 0x0000000113ff7812 */ /* 0x000fda000780c0ff */
[----:B------:R-:W-:Y:S05]  /*f220*/  @P0 BRA `(.L_x_5721) ;  /* 0x0000000000040947 */ /* 0x000fea0003800000 */
[----:B------:R-:W-:Y:S01]  /*f230*/  BPT.TRAP 0x1 ;  /* 0x000000040000795c */ /* 0x000fe20000300000 */
.L_x_5721:
        /* <DEDUP_REMOVED lines=12> */
[----:B------:R-:W-:-:S06]  /*f300*/  UMOV UR15, 0x40 ;  /* 0x00000040000f7882 */ /* 0x000fcc0000000000 */
[----:B------:R-:W-:Y:S02]  /*f310*/  UIMAD UR11, UR11, 0xb0, UR5 ;  /* 0x000000b00b0b78a4 */ /* 0x000fe4000f8e0205 */
[----:B------:R-:W-:Y:S02]  /*f320*/  UIADD3 UR9, UR9, 0x34850, URZ ;  /* 0x0003485009097890 */ /* 0x000fe4000fffe03f */
[----:B------:R-:W-:Y:S01]  /*f330*/  UIADD3.X UR5, URZ, UR37, URZ, UP0, !UPT ;  /* 0x000000253f057290 */ /* 0x000fe200087fe43f */
[----:B-1----:R-:W-:-:S05]  /*f340*/  LEA R3, R4, R3, 0x18 ;  /* 0x0000000304037211 */ /* 0x002fca00078ec0ff */
[----:B------:R-:W-:-:S05]  /*f350*/  IMAD R21, R21, 0x2, R3 ;  /* 0x0000000215157824 */ /* 0x000fca00078e0203 */
[----:B------:R-:W-:-:S13]  /*f360*/  R2UR UR6, R21 ;  /* 0x00000000150672ca */ /* 0x000fda00000e0000 */
[----:B------:R-:W-:Y:S02]  /*f370*/  UIADD3 UR8, UR6, 0x400, URZ ;  /* 0x0000040006087890 */ /* 0x000fe4000fffe03f */
[----:B------:R-:W-:-:S03]  /*f380*/  UIADD3 UR14, UR6, 0x5c00, URZ ;  /* 0x00005c00060e7890 */ /* 0x000fc6000fffe03f */
[----:B------:R-:W-:-:S04]  /*f390*/  UMOV UR6, 0x0 ;  /* 0x0000000000067882 */ /* 0x000fc80000000000 */
[----:B------:R1:W-:Y:S02]  /*f3a0*/  UTMALDG.4D.MULTICAST [UR8], [UR4], UR16, desc[UR6] ;  /* 0x00000608040073b4 */ /* 0x0003e40008019810 */
[----:B-1----:R-:W-:Y:S01]  /*f3b0*/  UMOV UR8, UR14 ;  /* 0x0000000e00087c82 */ /* 0x002fe20008000000 */
[----:B------:R-:W-:Y:S02]  /*f3c0*/  UMOV UR10, UR15 ;  /* 0x0000000f000a7c82 */ /* 0x000fe40008000000 */
[----:B------:R2:W-:Y:S02]  /*f3d0*/  UTMALDG.4D.MULTICAST [UR8], [UR4], UR16, desc[UR6] ;  /* 0x00000608040073b4 */ /* 0x0005e40008019810 */
[----:B--2---:R-:W-:Y:S01]  /*f3e0*/  NOP ;  /* 0x0000000000007918 */ /* 0x004fe20000000000 */
.L_x_5718:
[----:B------:R-:W-:Y:S05]  /*f3f0*/  BSYNC B0 ;  /* 0x0000000000007941 */ /* 0x000fea0003800000 */
.L_x_5717:
        /* <DEDUP_REMOVED lines=15> */
.L_x_5671:
[----:B------:R-:W1:Y:S01]  /*f4f0*/  S2R R3, SR_CgaCtaId ;  /* 0x0000000000037919 */ /* 0x000e620000008800 */
[----:B------:R-:W-:Y:S01]  /*f500*/  MOV R0, 0x400 ;  /* 0x0000040000007802 */ /* 0x000fe20000000f00 */
[----:B------:R-:W-:Y:S03]  /*f510*/  BSSY B0, `(.L_x_5723) ;  /* 0x0000005000007945 */ /* 0x000fe60003800000 */
[----:B-1----:R-:W-:Y:S02]  /*f520*/  LEA R0, R3, R0, 0x18 ;  /* 0x0000000003007211 */ /* 0x002fe400078ec0ff */
[----:B------:R-:W-:-:S04]  /*f530*/  SHF.L.U32 R3, R2, 0x1f, RZ ;  /* 0x0000001f02037819 */ /* 0x000fc800000006ff */
[----:B------:R-:W1:Y:S02]  /*f540*/  SYNCS.PHASECHK.TRANS64.TRYWAIT P0, [R0+URZ+0x34820], R3 ;  /* 0x03482003000075a7 */ /* 0x000e64000800017f */
[----:B-1----:R-:W-:Y:S05]  /*f550*/  @!P0 BRA `(.L_x_5724) ;  /* 0x0000000800408947 */ /* 0x002fea0003800000 */
.L_x_5751:
[----:B------:R-:W-:Y:S05]  /*f560*/  BSYNC B0 ;  /* 0x0000000000007941 */ /* 0x000fea0003800000 */
.L_x_5723:
[----:B------:R-:W-:-:S03]  /*f570*/  UMOV UR4, 0xffffffff ;  /* 0xffffffff00047882 */ /* 0x000fc60000000000 */
[----:B------:R-:W-:Y:S05]  /*f580*/  BRA.DIV UR4, `(.L_x_5725) ;  /* 0x0000000a04487947 */ /* 0x000fea000b800000 */
[----:B------:R-:W2:Y:S02]  /*f590*/  S2R R2, SR_TID.X ;  /* 0x0000000000027919 */ /* 0x000ea40000002100 */
[----:B--2---:R-:W-:-:S04]  /*f5a0*/  SHF.R.U32.HI R2, RZ, 0x5, R2 ;  /* 0x00000005ff027819 */ /* 0x004fc80000011602 */
[----:B------:R-:W-:-:S05]  /*f5b0*/  LOP3.LUT R2, R2, 0x3, RZ, 0xc0, !PT ;  /* 0x0000000302027812 */ /* 0x000fca00078ec0ff */
[----:B------:R2:W3:Y:S02]  /*f5c0*/  SHFL.IDX PT, R14, R2, RZ, 0x1f ;  /* 0x00001fff020e7589 */ /* 0x0004e400000e0000 */
.L_x_5754:
[----:B---3--:R-:W-:Y:S01]  /*f5d0*/  ISETP.NE.AND P0, PT, R14, RZ, PT ;  /* 0x000000ff0e00720c */ /* 0x008fe20003f05270 */
[----:B------:R-:W-:-:S12]  /*f5e0*/  BSSY B0, `(.L_x_5726) ;  /* 0x0000024000007945 */ /* 0x000fd80003800000 */
[----:B------:R-:W-:Y:S05]  /*f5f0*/  @P0 BRA `(.L_x_5727) ;  /* 0x0000000000880947 */ /* 0x000fea0003800000 */
[----:B------:R-:W-:-:S03]  /*f600*/  UMOV UR4, 0xffffffff ;  /* 0xffffffff00047882 */ /* 0x000fc60000000000 */
[----:B------:R-:W-:Y:S05]  /*f610*/  BRA.DIV UR4, `(.L_x_5728) ;  /* 0x0000000a04587947 */ /* 0x000fea000b800000 */
[----:B------:R-:W-:-:S13]  /*f620*/  ELECT P6, URZ, PT ;  /* 0x00000000003f782f */ /* 0x000fda00038c0000 */
.L_x_5757:
[----:B------:R-:W-:Y:S05]  /*f630*/  @!P6 BRA `(.L_x_5727) ;  /* 0x000000000078e947 */ /* 0x000fea0003800000 */
[----:B--2---:R-:W2:Y:S02]  /*f640*/  LDL.LU R2, [R1+0x1c] ;  /* 0x00001c0001027983 */ /* 0x004ea40000300800 */
[----:B--2---:R-:W-:-:S04]  /*f650*/  LOP3.LUT R2, R2, 0x2, RZ, 0xfc, !PT ;  /* 0x0000000202027812 */ /* 0x004fc800078efcff */
[----:B------:R-:W-:-:S13]  /*f660*/  ISETP.NE.AND P2, PT, R2, 0x3, PT ;  /* 0x000000030200780c */ /* 0x000fda0003f45270 */
[----:B------:R-:W-:Y:S05]  /*f670*/  @!P2 BRA `(.L_x_5729) ;  /* 0x000000000004a947 */ /* 0x000fea0003800000 */
[----:B------:R-:W-:Y:S01]  /*f680*/  BPT.TRAP 0x1 ;  /* 0x000000040000795c */ /* 0x000fe20000300000 */
.L_x_5729:
        /* <DEDUP_REMOVED lines=12> */
.L_x_5758:
[----:B------:R-:W2:Y:S02]  /*f750*/  SYNCS.PHASECHK.TRANS64.TRYWAIT P0, [R3+URZ], R2 ;  /* 0x00000002030075a7 */ /* 0x000ea4000800017f */
[----:B--2---:R-:W-:Y:S05]  /*f760*/  @!P0 BRA `(.L_x_5731) ;  /* 0x0000000800388947 */ /* 0x004fea0003800000 */
.L_x_5759:
[----:B------:R-:W-:Y:S05]  /*f770*/  @!P2 BRA `(.L_x_5732) ;  /* 0x000000000004a947 */ /* 0x000fea0003800000 */
[----:B------:R-:W-:Y:S01]  /*f780*/  BPT.TRAP 0x1 ;  /* 0x000000040000795c */ /* 0x000fe20000300000 */
.L_x_5732:
[----:B--2---:R-:W-:-:S04]  /*f790*/  VIADD R3, R0, 0x34860 ;  /* 0x0003486000037836 */ /* 0x004fc80000000000 */
[----:B------:R-:W-:-:S04]  /*f7a0*/  IMAD R16, R16, 0x8, R3 ;  /* 0x0000000810107824 */ /* 0x000fc800078e0203 */
[----:B------:R-:W2:Y:S02]  /*f7b0*/  SYNCS.PHASECHK.TRANS64.TRYWAIT P0, [R16+URZ], R5 ;  /* 0x00000005100075a7 */ /* 0x000ea4000800017f */
[----:B--2---:R-:W-:Y:S05]  /*f7c0*/  @!P0 BRA `(.L_x_5733) ;  /* 0x0000000800348947 */ /* 0x004fea0003800000 */
.L_x_5760:
[----:B------:R-:W-:-:S07]  /*f7d0*/  IMAD R3, R4, 0x8, R3 ;  /* 0x0000000804037824 */ /* 0x000fce00078e0203 */
.L_x_5734:
[----:B---3--:R3:W4:Y:S02]  /*f7e0*/  SYNCS.PHASECHK.TRANS64.TRYWAIT P0, [R3+URZ], R2 ;  /* 0x00000002030075a7 */ /* 0x008724000800017f */
[----:B----4-:R-:W-:Y:S05]  /*f7f0*/  @!P0 NANOSLEEP.SYNCS 0x989680 ;  /* 0x009896800000895d */ /* 0x010fea0003900000 */
[----:B------:R-:W4:Y:S02]  /*f800*/  @!P0 SYNCS.PHASECHK.TRANS64 P0, [R3+URZ], R2 ;  /* 0x00000002030085a7 */ /* 0x000f24000800007f */
[----:B----4-:R-:W-:Y:S05]  /*f810*/  @!P0 BRA `(.L_x_5734) ;  /* 0xfffffffc00f08947 */ /* 0x010fea000383ffff */
.L_x_5727:
[----:B------:R-:W-:Y:S05]  /*f820*/  BSYNC B0 ;  /* 0x0000000000007941 */ /* 0x000fea0003800000 */
.L_x_5726:
[----:B------:R-:W-:Y:S05]  /*f830*/  EXIT ;  /* 0x000000000000794d */ /* 0x000fea0003800000 */
.L_x_5645:
[----:B-1----:R-:W-:-:S04]  /*f840*/  IMAD.U32 R3, RZ, RZ, UR39 ;  /* 0x00000027ff037e24 */ /* 0x002fc8000f8e00ff */
[----:B------:R1:W2:Y:S03]  /*f850*/  SYNCS.PHASECHK.TRANS64.TRYWAIT P1, [R3+URZ+0x34800], R0 ;  /* 0x03480000030075a7 */ /* 0x0002a6000802017f */
[----:B--2---:R-:W-:Y:S05]  /*f860*/  @!P1 NANOSLEEP.SYNCS 0x989680 ;  /* 0x009896800000995d */ /* 0x004fea0003900000 */
[----:B------:R-:W2:Y:S02]  /*f870*/  @!P1 SYNCS.PHASECHK.TRANS64 P1, [R3+URZ+0x34800], R0 ;  /* 0x03480000030095a7 */ /* 0x000ea4000802007f */
[----:B--2---:R-:W-:Y:S05]  /*f880*/  @!P1 BRA `(.L_x_5645) ;  /* 0xfffffffc00ec9947 */ /* 0x004fea000383ffff */
[----:B------:R-:W-:Y:S05]  /*f890*/  BRA `(.L_x_5735) ;  /* 0xffffff1c00807947 */ /* 0x000fea000383ffff */
.L_x_5649:
[----:B--2---:R2:W3:Y:S02]  /*f8a0*/  SYNCS.PHASECHK.TRANS64.TRYWAIT P1, [R12+URZ+0x34830], R3 ;  /* 0x034830030c0075a7 */ /* 0x0044e4000802017f */
[----:B---3--:R-:W-:Y:S05]  /*f8b0*/  @!P1 NANOSLEEP.SYNCS 0x989680 ;  /* 0x009896800000995d */ /* 0x008fea0003900000 */
[----:B------:R-:W3:Y:S02]  /*f8c0*/  @!P1 SYNCS.PHASECHK.TRANS64 P1, [R12+URZ+0x34830], R3 ;  /* 0x034830030c0095a7 */ /* 0x000ee4000802007f */
[----:B---3--:R-:W-:Y:S05]  /*f8d0*/  @!P1 BRA `(.L_x_5649) ;  /* 0xfffffffc00f09947 */ /* 0x008fea000383ffff */
[----:B------:R-:W-:Y:S05]  /*f8e0*/  BRA `(.L_x_5648) ;  /* 0xffffff1c009c7947 */ /* 0x000fea000383ffff */
.L_x_5655:
[----:B--2---:R-:W-:-:S04]  /*f8f0*/  IMAD.U32 R11, RZ, RZ, UR6 ;  /* 0x00000006ff0b7e24 */ /* 0x004fc8000f8e00ff */
[----:B------:R2:W3:Y:S03]  /*f900*/  SYNCS.PHASECHK.TRANS64.TRYWAIT P1, [R11+URZ+0x34830], R10 ;  /* 0x0348300a0b0075a7 */ /* 0x0004e6000802017f */
[----:B---3--:R-:W-:Y:S05]  /*f910*/  @!P1 NANOSLEEP.SYNCS 0x989680 ;  /* 0x009896800000995d */ /* 0x008fea0003900000 */
[----:B------:R-:W3:Y:S02]  /*f920*/  @!P1 SYNCS.PHASECHK.TRANS64 P1, [R11+URZ+0x34830], R10 ;  /* 0x0348300a0b0095a7 */ /* 0x000ee4000802007f */
[----:B---3--:R-:W-:Y:S05]  /*f930*/  @!P1 BRA `(.L_x_5655) ;  /* 0xfffffffc00ec9947 */ /* 0x008fea000383ffff */
[----:B------:R-:W-:Y:S05]  /*f940*/  BRA `(.L_x_5652) ;  /* 0xffffff6c00307947 */ /* 0x000fea000383ffff */
.L_x_5659:
[----:B--2---:R-:W-:-:S04]  /*f950*/  IMAD.U32 R11, RZ, RZ, UR6 ;  /* 0x00000006ff0b7e24 */ /* 0x004fc8000f8e00ff */
[----:B------:R2:W3:Y:S03]  /*f960*/  SYNCS.PHASECHK.TRANS64.TRYWAIT P1, [R11+URZ+0x34850], R10 ;  /* 0x0348500a0b0075a7 */ /* 0x0004e6000802017f */
[----:B---3--:R-:W-:Y:S05]  /*f970*/  @!P1 NANOSLEEP.SYNCS 0x989680 ;  /* 0x009896800000995d */ /* 0x008fea0003900000 */
[----:B------:R-:W3:Y:S02]  /*f980*/  @!P1 SYNCS.PHASECHK.TRANS64 P1, [R11+URZ+0x34850], R10 ;  /* 0x0348500a0b0095a7 */ /* 0x000ee4000802007f */
[----:B---3--:R-:W-:Y:S05]  /*f990*/  @!P1 BRA `(.L_x_5659) ;  /* 0xfffffffc00ec9947 */ /* 0x008fea000383ffff */
[----:B------:R-:W-:Y:S05]  /*f9a0*/  BRA `(.L_x_5656) ;  /* 0xffffff9000f87947 */ /* 0x000fea000383ffff */
.L_x_5666:
[----:B--2---:R-:W-:-:S04]  /*f9b0*/  IMAD.U32 R3, RZ, RZ, UR5 ;  /* 0x00000005ff037e24 */ /* 0x004fc8000f8e00ff */
[----:B------:R2:W3:Y:S03]  /*f9c0*/  SYNCS.PHASECHK.TRANS64.TRYWAIT P1, [R3+URZ+0x34850], R0 ;  /* 0x03485000030075a7 */ /* 0x0004e6000802017f */
[----:B---3--:R-:W-:Y:S05]  /*f9d0*/  @!P1 NANOSLEEP.SYNCS 0x989680 ;  /* 0x009896800000995d */ /* 0x008fea0003900000 */
[----:B------:R-:W3:Y:S02]  /*f9e0*/  @!P1 SYNCS.PHASECHK.TRANS64 P1, [R3+URZ+0x34850], R0 ;  /* 0x03485000030095a7 */ /* 0x000ee4000802007f */
[----:B---3--:R-:W-:Y:S05]  /*f9f0*/  @!P1 BRA `(.L_x_5666) ;  /* 0xfffffffc00ec9947 */ /* 0x008fea000383ffff */
[----:B------:R-:W-:Y:S05]  /*fa00*/  BRA `(.L_x_5665) ;  /* 0xffffffb400e87947 */ /* 0x000fea000383ffff */
.L_x_5677:
        /* <DEDUP_REMOVED lines=11> */
.L_x_5737:
[----:B------:R-:W-:Y:S05]  /*fac0*/  BSYNC B0 ;  /* 0x0000000000007941 */ /* 0x000fea0003800000 */
.L_x_5736:
[----:B------:R-:W-:Y:S05]  /*fad0*/  BRA `(.L_x_5738) ;  /* 0xffffffd400dc7947 */ /* 0x000fea000383ffff */
.L_x_5678:
[----:B------:R-:W-:Y:S01]  /*fae0*/  BSSY B0, `(.L_x_5739) ;  /* 0x0000006000007945 */ /* 0x000fe20003800000 */
[----:B------:R-:W-:-:S07]  /*faf0*/  IMAD.MOV.U32 R15, RZ, RZ, -0x1 ;  /* 0xffffffffff0f7424 */ /* 0x000fce00078e00ff */
[----:B------:R-:W-:Y:S05]  /*fb00*/  WARPSYNC.COLLECTIVE R15, `(.L_x_5740) ;  /* 0x000000000f0c7348 */ /* 0x000fea0003c00000 */
[----:B------:R-:W-:Y:S02]  /*fb10*/  ELECT P6, UR62, PT ;  /* 0x00000000003e782f */ /* 0x000fe400038c0000 */
[----:B------:R-:W-:Y:S01]  /*fb20*/  MOV R14, UR62 ;  /* 0x0000003e000e7c02 */ /* 0x000fe20008000f00 */
[----:B------:R-:W-:Y:S10]  /*fb30*/  ENDCOLLECTIVE ;  /* 0x000000000000791b */ /* 0x000ff40003800000 */
.L_x_5740:
[----:B------:R-:W-:Y:S05]  /*fb40*/  BSYNC B0 ;  /* 0x0000000000007941 */ /* 0x000fea0003800000 */
.L_x_5739:
[----:B------:R-:W-:Y:S05]  /*fb50*/  BRA `(.L_x_5741) ;  /* 0xffffffd400d87947 */ /* 0x000fea000383ffff */
.L_x_5681:
[----:B--2---:R2:W3:Y:S02]  /*fb60*/  SYNCS.PHASECHK.TRANS64.TRYWAIT P1, [R5+URZ+0x34840], R9 ;  /* 0x03484009050075a7 */ /* 0x0044e4000802017f */
[----:B---3--:R-:W-:Y:S05]  /*fb70*/  @!P1 NANOSLEEP.SYNCS 0x989680 ;  /* 0x009896800000995d */ /* 0x008fea0003900000 */
[----:B------:R-:W3:Y:S02]  /*fb80*/  @!P1 SYNCS.PHASECHK.TRANS64 P1, [R5+URZ+0x34840], R9 ;  /* 0x03484009050095a7 */ /* 0x000ee4000802007f */
[----:B---3--:R-:W-:Y:S05]  /*fb90*/  @!P1 BRA `(.L_x_5681) ;  /* 0xfffffffc00f09947 */ /* 0x008fea000383ffff */
[----:B------:R-:W-:Y:S05]  /*fba0*/  BRA `(.L_x_5742) ;  /* 0xffffffd800387947 */ /* 0x000fea000383ffff */
.L_x_5685:
        /* <DEDUP_REMOVED lines=8> */
.L_x_5691:
[----:B-1----:R1:W2:Y:S02]  /*fc30*/  SYNCS.PHASECHK.TRANS64.TRYWAIT P1, [R2+URZ+0x34840], R3 ;  /* 0x03484003020075a7 */ /* 0x0022a4000802017f */
[----:B--2---:R-:W-:Y:S05]  /*fc40*/  @!P1 NANOSLEEP.SYNCS 0x989680 ;  /* 0x009896800000995d */ /* 0x004fea0003900000 */
[----:B------:R-:W2:Y:S02]  /*fc50*/  @!P1 SYNCS.PHASECHK.TRANS64 P1, [R2+URZ+0x34840], R3 ;  /* 0x03484003020095a7 */ /* 0x000ea4000802007f */
[----:B--2---:R-:W-:Y:S05]  /*fc60*/  @!P1 BRA `(.L_x_5691) ;  /* 0xfffffffc00f09947 */ /* 0x004fea000383ffff */
[----:B------:R-:W-:Y:S05]  /*fc70*/  BRA `(.L_x_5744) ;  /* 0xffffffdc00f87947 */ /* 0x000fea000383ffff */
.L_x_5694:
[----:B-1----:R1:W2:Y:S02]  /*fc80*/  SYNCS.PHASECHK.TRANS64.TRYWAIT P1, [R2+URZ+0x34860], R3 ;  /* 0x03486003020075a7 */ /* 0x0022a4000802017f */
[----:B--2---:R-:W-:Y:S05]  /*fc90*/  @!P1 NANOSLEEP.SYNCS 0x989680 ;  /* 0x009896800000995d */ /* 0x004fea0003900000 */
[----:B------:R-:W2:Y:S02]  /*fca0*/  @!P1 SYNCS.PHASECHK.TRANS64 P1, [R2+URZ+0x34860], R3 ;  /* 0x03486003020095a7 */ /* 0x000ea4000802007f */
[----:B--2---:R-:W-:Y:S05]  /*fcb0*/  @!P1 BRA `(.L_x_5694) ;  /* 0xfffffffc00f09947 */ /* 0x004fea000383ffff */
[----:B------:R-:W-:Y:S05]  /*fcc0*/  BRA `(.L_x_5745) ;  /* 0xffffffe000907947 */ /* 0x000fea000383ffff */
.L_x_5701:
[----:B--2---:R2:W3:Y:S02]  /*fcd0*/  SYNCS.PHASECHK.TRANS64.TRYWAIT P1, [R2+URZ+0x34840], R3 ;  /* 0x03484003020075a7 */ /* 0x0044e4000802017f */
[----:B---3--:R-:W-:Y:S05]  /*fce0*/  @!P1 NANOSLEEP.SYNCS 0x989680 ;  /* 0x009896800000995d */ /* 0x008fea0003900000 */
[----:B------:R-:W3:Y:S02]  /*fcf0*/  @!P1 SYNCS.PHASECHK.TRANS64 P1, [R2+URZ+0x34840], R3 ;  /* 0x03484003020095a7 */ /* 0x000ee4000802007f */
[----:B---3--:R-:W-:Y:S05]  /*fd00*/  @!P1 BRA `(.L_x_5701) ;  /* 0xfffffffc00f09947 */ /* 0x008fea000383ffff */
[----:B------:R-:W-:Y:S05]  /*fd10*/  BRA `(.L_x_5746) ;  /* 0xffffffe400c87947 */ /* 0x000fea000383ffff */
.L_x_5704:
[----:B-1----:R1:W2:Y:S02]  /*fd20*/  SYNCS.PHASECHK.TRANS64.TRYWAIT P1, [R2+URZ+0x34860], R17 ;  /* 0x03486011020075a7 */ /* 0x0022a4000802017f */
[----:B--2---:R-:W-:Y:S05]  /*fd30*/  @!P1 NANOSLEEP.SYNCS 0x989680 ;  /* 0x009896800000995d */ /* 0x004fea0003900000 */
[----:B------:R-:W2:Y:S02]  /*fd40*/  @!P1 SYNCS.PHASECHK.TRANS64 P1, [R2+URZ+0x34860], R17 ;  /* 0x03486011020095a7 */ /* 0x000ea4000802007f */
[----:B--2---:R-:W-:Y:S05]  /*fd50*/  @!P1 BRA `(.L_x_5704) ;  /* 0xfffffffc00f09947 */ /* 0x004fea000383ffff */
[----:B------:R-:W-:Y:S05]  /*fd60*/  BRA `(.L_x_5747) ;  /* 0xffffffe800607947 */ /* 0x000fea000383ffff */
.L_x_5710:
[----:B--2---:R2:W3:Y:S02]  /*fd70*/  SYNCS.PHASECHK.TRANS64.TRYWAIT P1, [R2+URZ+0x34840], R3 ;  /* 0x03484003020075a7 */ /* 0x0044e4000802017f */
[----:B---3--:R-:W-:Y:S05]  /*fd80*/  @!P1 NANOSLEEP.SYNCS 0x989680 ;  /* 0x009896800000995d */ /* 0x008fea0003900000 */
[----:B------:R-:W3:Y:S02]  /*fd90*/  @!P1 SYNCS.PHASECHK.TRANS64 P1, [R2+URZ+0x34840], R3 ;  /* 0x03484003020095a7 */ /* 0x000ee4000802007f */
[----:B---3--:R-:W-:Y:S05]  /*fda0*/  @!P1 BRA `(.L_x_5710) ;  /* 0xfffffffc00f09947 */ /* 0x008fea000383ffff */
[----:B------:R-:W-:Y:S05]  /*fdb0*/  BRA `(.L_x_5748) ;  /* 0xffffffec00747947 */ /* 0x000fea000383ffff */
.L_x_5713:
[----:B-1----:R1:W2:Y:S02]  /*fdc0*/  SYNCS.PHASECHK.TRANS64.TRYWAIT P1, [R2+URZ+0x34860], R10 ;  /* 0x0348600a020075a7 */ /* 0x0022a4000802017f */
[----:B--2---:R-:W-:Y:S05]  /*fdd0*/  @!P1 NANOSLEEP.SYNCS 0x989680 ;  /* 0x009896800000995d */ /* 0x004fea0003900000 */
[----:B------:R-:W2:Y:S02]  /*fde0*/  @!P1 SYNCS.PHASECHK.TRANS64 P1, [R2+URZ+0x34860], R10 ;  /* 0x0348600a020095a7 */ /* 0x000ea4000802007f */
[----:B--2---:R-:W-:Y:S05]  /*fdf0*/  @!P1 BRA `(.L_x_5713) ;  /* 0xfffffffc00f09947 */ /* 0x004fea000383ffff */
[----:B------:R-:W-:Y:S05]  /*fe00*/  BRA `(.L_x_5749) ;  /* 0xfffffff0000c7947 */ /* 0x000fea000383ffff */
.L_x_5719:
[----:B-1----:R1:W2:Y:S02]  /*fe10*/  SYNCS.PHASECHK.TRANS64.TRYWAIT P0, [R2+URZ+0x34860], R3 ;  /* 0x03486003020075a7 */ /* 0x0022a4000800017f */
[----:B--2---:R-:W-:Y:S05]  /*fe20*/  @!P0 NANOSLEEP.SYNCS 0x989680 ;  /* 0x009896800000895d */ /* 0x004fea0003900000 */
[----:B------:R-:W2:Y:S02]  /*fe30*/  @!P0 SYNCS.PHASECHK.TRANS64 P0, [R2+URZ+0x34860], R3 ;  /* 0x03486003020085a7 */ /* 0x000ea4000800007f */
[----:B--2---:R-:W-:Y:S05]  /*fe40*/  @!P0 BRA `(.L_x_5719) ;  /* 0xfffffffc00f08947 */ /* 0x004fea000383ffff */
[----:B------:R-:W-:Y:S05]  /*fe50*/  BRA `(.L_x_5750) ;  /* 0xfffffff000c87947 */ /* 0x000fea000383ffff */
.L_x_5724:
[----:B-1----:R1:W2:Y:S02]  /*fe60*/  SYNCS.PHASECHK.TRANS64.TRYWAIT P0, [R0+URZ+0x34820], R3 ;  /* 0x03482003000075a7 */ /* 0x0022a4000800017f */
[----:B--2---:R-:W-:Y:S05]  /*fe70*/  @!P0 NANOSLEEP.SYNCS 0x989680 ;  /* 0x009896800000895d */ /* 0x004fea0003900000 */
[----:B------:R-:W2:Y:S02]  /*fe80*/  @!P0 SYNCS.PHASECHK.TRANS64 P0, [R0+URZ+0x34820], R3 ;  /* 0x03482003000085a7 */ /* 0x000ea4000800007f */
[----:B--2---:R-:W-:Y:S05]  /*fe90*/  @!P0 BRA `(.L_x_5724) ;  /* 0xfffffffc00f08947 */ /* 0x004fea000383ffff */
[----:B------:R-:W-:Y:S05]  /*fea0*/  BRA `(.L_x_5751) ;  /* 0xfffffff400ac7947 */ /* 0x000fea000383ffff */
.L_x_5725:
        /* <DEDUP_REMOVED lines=11> */
.L_x_5753:
[----:B------:R-:W-:Y:S05]  /*ff60*/  BSYNC B0 ;  /* 0x0000000000007941 */ /* 0x000fea0003800000 */
.L_x_5752:
[----:B------:R-:W-:Y:S05]  /*ff70*/  BRA `(.L_x_5754) ;  /* 0xfffffff400947947 */ /* 0x000fea000383ffff */
.L_x_5728:
[----:B------:R-:W-:Y:S01]  /*ff80*/  BSSY B1, `(.L_x_5755) ;  /* 0x0000006000017945 */ /* 0x000fe20003800000 */
[----:B------:R-:W-:-:S07]  /*ff90*/  IMAD.MOV.U32 R15, RZ, RZ, -0x1 ;  /* 0xffffffffff0f7424 */ /* 0x000fce00078e00ff */
[----:B-12---:R-:W-:Y:S05]  /*ffa0*/  WARPSYNC.COLLECTIVE R15, `(.L_x_5756) ;  /* 0x000000000f0c7348 */ /* 0x006fea0003c00000 */
[----:B------:R-:W-:Y:S02]  /*ffb0*/  ELECT P6, UR62, PT ;  /* 0x00000000003e782f */ /* 0x000fe400038c0000 */
[----:B------:R-:W-:Y:S01]  /*ffc0*/  MOV R14, UR62 ;  /* 0x0000003e000e7c02 */ /* 0x000fe20008000f00 */
[----:B-12---:R-:W-:Y:S10]  /*ffd0*/  ENDCOLLECTIVE ;  /* 0x000000000000791b */ /* 0x006ff40003800000 */
.L_x_5756:
[----:B------:R-:W-:Y:S05]  /*ffe0*/  BSYNC B1 ;  /* 0x0000000000017941 */ /* 0x000fea0003800000 */
.L_x_5755:
[----:B------:R-:W-:Y:S05]  /*fff0*/  BRA `(.L_x_5757) ;  /* 0xfffffff4008c7947 */ /* 0x000fea000383ffff */
.L_x_5730:
[----:B-1----:R1:W2:Y:S02]  /*10000*/  SYNCS.PHASECHK.TRANS64.TRYWAIT P0, [R6+URZ], R5 ;  /* 0x00000005060075a7 */ /* 0x0022a4000800017f */
[----:B--2---:R-:W-:Y:S05]  /*10010*/  @!P0 NANOSLEEP.SYNCS 0x989680 ;  /* 0x009896800000895d */ /* 0x004fea0003900000 */
[----:B------:R-:W2:Y:S02]  /*10020*/  @!P0 SYNCS.PHASECHK.TRANS64 P0, [R6+URZ], R5 ;  /* 0x00000005060085a7 */ /* 0x000ea4000800007f */
[----:B--2---:R-:W-:Y:S05]  /*10030*/  @!P0 BRA `(.L_x_5730) ;  /* 0xfffffffc00f08947 */ /* 0x004fea000383ffff */
[----:B------:R-:W-:Y:S05]  /*10040*/  BRA `(.L_x_5758) ;  /* 0xfffffff400c07947 */ /* 0x000fea000383ffff */
.L_x_5731:
[----:B--2---:R2:W3:Y:S02]  /*10050*/  SYNCS.PHASECHK.TRANS64.TRYWAIT P0, [R3+URZ], R2 ;  /* 0x00000002030075a7 */ /* 0x0044e4000800017f */
[----:B---3--:R-:W-:Y:S05]  /*10060*/  @!P0 NANOSLEEP.SYNCS 0x989680 ;  /* 0x009896800000895d */ /* 0x008fea0003900000 */
[----:B------:R-:W3:Y:S02]  /*10070*/  @!P0 SYNCS.PHASECHK.TRANS64 P0, [R3+URZ], R2 ;  /* 0x00000002030085a7 */ /* 0x000ee4000800007f */
[----:B---3--:R-:W-:Y:S05]  /*10080*/  @!P0 BRA `(.L_x_5731) ;  /* 0xfffffffc00f08947 */ /* 0x008fea000383ffff */
[----:B------:R-:W-:Y:S05]  /*10090*/  BRA `(.L_x_5759) ;  /* 0xfffffff400b47947 */ /* 0x000fea000383ffff */
.L_x_5733:
[----:B--2---:R2:W3:Y:S02]  /*100a0*/  SYNCS.PHASECHK.TRANS64.TRYWAIT P0, [R16+URZ], R5 ;  /* 0x00000005100075a7 */ /* 0x0044e4000800017f */
[----:B---3--:R-:W-:Y:S05]  /*100b0*/  @!P0 NANOSLEEP.SYNCS 0x989680 ;  /* 0x009896800000895d */ /* 0x008fea0003900000 */
[----:B------:R-:W3:Y:S02]  /*100c0*/  @!P0 SYNCS.PHASECHK.TRANS64 P0, [R16+URZ], R5 ;  /* 0x00000005100085a7 */ /* 0x000ee4000800007f */
[----:B---3--:R-:W-:Y:S05]  /*100d0*/  @!P0 BRA `(.L_x_5733) ;  /* 0xfffffffc00f08947 */ /* 0x008fea000383ffff */
[----:B------:R-:W-:Y:S05]  /*100e0*/  BRA `(.L_x_5760) ;  /* 0xfffffff400b87947 */ /* 0x000fea000383ffff */
.L_x_5761:
        /* <DEDUP_REMOVED lines=9> */
.L_x_12770:


//--------------------- .text._ZN7cutlass13device_kernelIN5flash11enable_sm90INS1_16FlashAttnFwdSm90INS1_25CollectiveMainloopFwdSm90ILi2EN4cute5tupleIJNS5_1CILi1EEES8_S8_EEENS6_IJNS7_ILi128EEENS7_ILi176EEESA_EEELi128ENS_10bfloat16_tEfNS_4arch4Sm90ELb0ELb0ELb0ELb1ELb0ELb0ELb0ELb1ELb1ELb0ELb0ELb0EEENS1_21CollectiveEpilogueFwdINS6_IJSA_SA_SB_EEES9_SD_SF_Li256ELb1ELb0ELb0ELb0EEENS1_36VarlenDynamicPersistentTileSchedulerILi128ELi176ELi256ELi32ELb0ELb0ELb1ELb0ELb1ELb1EEEEEEEEEvNT_6ParamsE --------------------------
	.section	.text._ZN7cutlass13device_kernelIN5flash11enable_sm90INS1_16FlashAttnFwdSm90INS1_25CollectiveMainloopFwdSm90ILi2EN4cute5tupleIJNS5_1CILi1EEES8_S8_EEENS6_IJNS7_ILi128EEENS7_ILi176EEESA_EEELi128ENS_10bfloat16_tEfNS_4arch4Sm90ELb0ELb0ELb0ELb1ELb0ELb0ELb0ELb1ELb1ELb0ELb0ELb0EEENS1_21CollectiveEpilogueFwdINS6_IJSA_SA_SB_EEES9_SD_SF_Li256ELb1ELb0ELb0ELb0EEENS1_36VarlenDynamicPersistentTileSchedulerILi128ELi176ELi256ELi32ELb0ELb0ELb1ELb0ELb1ELb1EEEEEEEEEvNT_6ParamsE,"ax",@progbits
	.align	128
.text._ZN7cutlass13device_kernelIN5flash11enable_sm90INS1_16FlashAttnFwdSm90INS1_25CollectiveMainloopFwdSm90ILi2EN4cute5tupleIJNS5_1CILi1EEES8_S8_EEENS6_IJNS7_ILi128EEENS7_ILi176EEESA_EEELi128ENS_10bfloat16_tEfNS_4arch4Sm90ELb0ELb0ELb0ELb1ELb0ELb0ELb0ELb1ELb1ELb0ELb0ELb0EEENS1_21CollectiveEpilogueFwdINS6_IJSA_SA_SB_EEES9_SD_SF_Li256ELb1ELb0ELb0ELb0EEENS1_36VarlenDynamicPersistentTileSchedulerILi128ELi176ELi256ELi32ELb0ELb0ELb1ELb0ELb1ELb1EEEEEEEEEvNT_6ParamsE:
        .type           _ZN7cutlass13device_kernelIN5flash11enable_sm90INS1_16FlashAttnFwdSm90INS1_25CollectiveMainloopFwdSm90ILi2EN4cute5tupleIJNS5_1CILi1EEES8_S8_EEENS6_IJNS7_ILi128EEENS7_ILi176EEESA_EEELi128ENS_10bfloat16_tEfNS_4arch4Sm90ELb0ELb0ELb0ELb1ELb0ELb0ELb0ELb1ELb1ELb0ELb0ELb0EEENS1_21CollectiveEpilogueFwdINS6_IJSA_SA_SB_EEES9_SD_SF_Li256ELb1ELb0ELb0ELb0EEENS1_36VarlenDynamicPersistentTileSchedulerILi128ELi176ELi256ELi32ELb0ELb0ELb1ELb0ELb1ELb1EEEEEEEEEvNT_6ParamsE,@function
        .size           _ZN7cutlass13device_kernelIN5flash11enable_sm90INS1_16FlashAttnFwdSm90INS1_25CollectiveMainloopFwdSm90ILi2EN4cute5tupleIJNS5_1CILi1EEES8_S8_EEENS6_IJNS7_ILi128EEENS7_ILi176EEESA_EEELi128ENS_10bfloat16_tEfNS_4arch4Sm90ELb0ELb0ELb0ELb1ELb0ELb0ELb0ELb1ELb1ELb0ELb0ELb0EEENS1_21CollectiveEpilogueFwdINS6_IJSA_SA_SB_EEES9_SD_SF_Li256ELb1ELb0ELb0ELb0EEENS1_36VarlenDynamicPersistentTileSchedulerILi128ELi176ELi256ELi32ELb0ELb0ELb1ELb0ELb1ELb1EEEEEEEEEvNT_6ParamsE,(.L_x_12771 - _ZN7cutlass13device_kernelIN5flash11enable_sm90INS1_16FlashAttnFwdSm90INS1_25CollectiveMainloopFwdSm90ILi2EN4cute5tupleIJNS5_1CILi1EEES8_S8_EEENS6_IJNS7_ILi128EEENS7_ILi176EEESA_EEELi128ENS_10bfloat16_tEfNS_4arch4Sm90ELb0ELb0ELb0ELb1ELb0ELb0ELb0ELb1ELb1ELb0ELb0ELb0EEENS1_21CollectiveEpilogueFwdINS6_IJSA_SA_SB_EEES9_SD_SF_Li256ELb1ELb0ELb0ELb0EEENS1_36VarlenDynamicPersistentTileSchedulerILi128ELi176ELi256ELi32ELb0ELb0ELb1ELb0ELb1ELb1EEEEEEEEEvNT_6ParamsE)
        .other          _ZN7cutlass13device_kernelIN5flash11enable_sm90INS1_16FlashAttnFwdSm90INS1_25CollectiveMainloopFwdSm90ILi2EN4cute5tupleIJNS5_1CILi1EEES8_S8_EEENS6_IJNS7_ILi128EEENS7_ILi176EEESA_EEELi128ENS_10bfloat16_tEfNS_4arch4Sm90ELb0ELb0ELb0ELb1ELb0ELb0ELb0ELb1ELb1ELb0ELb0ELb0EEENS1_21CollectiveEpilogueFwdINS6_IJSA_SA_SB_EEES9_SD_SF_Li256ELb1ELb0ELb0ELb0EEENS1_36VarlenDynamicPersistentTileSchedulerILi128ELi176ELi256ELi32ELb0ELb0ELb1ELb0ELb1ELb1EEEEEEEEEvNT_6ParamsE,@"STO_CUDA_ENTRY STV_DEFAULT"
_ZN7cutlass13device_kernelIN5flash11enable_sm90INS1_16FlashAttnFwdSm90INS1_25CollectiveMainloopFwdSm90ILi2EN4cute5tupleIJNS5_1CILi1EEES8_S8_EEENS6_IJNS7_ILi128EEENS7_ILi176EEESA_EEELi128ENS_10bfloat16_tEfNS_4arch4Sm90ELb0ELb0ELb0ELb1ELb0ELb0ELb0ELb1ELb1ELb0ELb0ELb0EEENS1_21CollectiveEpilogueFwdINS6_IJSA_SA_SB_EEES9_SD_SF_Li256ELb1ELb0ELb0ELb0EEENS1_36VarlenDynamicPersistentTileSchedulerILi128ELi176ELi256ELi32ELb0ELb0ELb1ELb0ELb1ELb1EEEEEEEEEvNT_6ParamsE:
        /* <DEDUP_REMOVED lines=20> */
.L_x_5763:
[----:B------:R-:W-:Y:S05]  /*0140*/  BSYNC B0 ;  /* 0x0000000000007941 */ /* 0x000fea0003800000 */
.L_x_5762:
[----:B------:R-:W-:Y:S01]  /*0150*/  VOTEU.ANY UP0, P0 ;  /* 0x00000000003f7886 */ /* 0x000fe20000000100 */
[----:B------:R-:W0:Y:S01]  /*0160*/  SHFL.IDX PT, R2, R0, RZ, 0x1f ;  /* 0x00001fff00027589 */ /* 0x000e2200000e0000 */
[----:B------:R-:W-:Y:S01]  /*0170*/  UMOV UR4, 0x1 ;  /* 0x0000000100047882 */ /* 0x000fe20000000000 */
[----:B------:R-:W-:Y:S01]  /*0180*/  UMOV UR7, 0x100 ;  /* 0x0000010000077882 */ /* 0x000fe20000000000 */
[----:B------:R-:W-:Y:S01]  /*0190*/  SHF.R.U32.HI R3, RZ, 0x7, R3 ;  /* 0x00000007ff037819 */ /* 0x000fe20000011603 */
[----:B------:R-:W1:Y:S01]  /*01a0*/  @UP0 S2UR UR8, SR_CgaCtaId ;  /* 0x00000000000809c3 */ /* 0x000e620000008800 */
[----:B------:R-:W-:Y:S01]  /*01b0*/  @UP0 UMOV UR6, 0x400 ;  /* 0x0000040000060882 */ /* 0x000fe20000000000 */
[----:B------:R-:W-:-:S04]  /*01c0*/  @UP0 UIADD3 UR4, -UR4, 0x100000, URZ ;  /* 0x0010000004040890 */ /* 0x000fc8000fffe13f */
[----:B------:R-:W-:Y:S02]  /*01d0*/  @UP0 USHF.L.U32 UR5, UR4, 0xb, URZ ;  /* 0x0000000b04050899 */ /* 0x000fe4000800063f */
[----:B------:R-:W-:Y:S01]  /*01e0*/  @UP0 USHF.L.U32 UR4, UR4, 0x1, URZ ;  /* 0x0000000104040899 */ /* 0x000fe2000800063f */
[----:B------:R-:W-:Y:S01]  /*01f0*/  VOTEU.ANY UP1, P0 ;  /* 0x00000000003f7886 */ /* 0x000fe20000020100 */
[----:B0-----:R-:W-:Y:S02]  /*0200*/  ISETP.NE.AND P1, PT, R2, RZ, PT ;  /* 0x000000ff0200720c */ /* 0x001fe40003f25270 */
[----:B------:R0:W2:Y:S01]  /*0210*/  SHFL.IDX PT, R2, R3, RZ, 0x1f ;  /* 0x00001fff03027589 */ /* 0x0000a200000e0000 */
[----:B-1----:R-:W-:Y:S02]  /*0220*/  @UP0 ULEA UR8, UR8, UR6, 0x18 ;  /* 0x0000000608080291 */ /* 0x002fe4000f8ec03f */
[----:B------:R-:W-:-:S04]  /*0230*/  @UP0 UIADD3 UR6, -UR7, 0x100000, URZ ;  /* 0x0010000007060890 */ /* 0x000fc8000fffe13f */
[----:B------:R-:W-:Y:S02]  /*0240*/  @UP0 USHF.L.U32 UR7, UR6, 0xb, URZ ;  /* 0x0000000b06070899 */ /* 0x000fe4000800063f */
[----:B------:R-:W-:Y:S01]  /*0250*/  @UP0 USHF.L.U32 UR6, UR6, 0x1, URZ ;  /* 0x0000000106060899 */ /* 0x000fe2000800063f */
[----:B------:R-:W-:Y:S01]  /*0260*/  VOTEU.ANY UP0, P0 ;  /* 0x00000000003f7886 */ /* 0x000fe20000000100 */
[----:B------:R-:W1:Y:S04]  /*0270*/  FENCE.VIEW.ASYNC.S ;  /* 0x00000000000073c6 */ /* 0x000e680000000000 */
[----:B-1----:R0:W1:Y:S06]  /*0280*/  @UP0 SYNCS.EXCH.64 URZ, [UR8+0x34800], UR4 ;  /* 0x03480004083f05b2 */ /* 0x00206c0008000100 */
[----:B------:R0:W3:Y:S02]  /*0290*/  @UP1 SYNCS.EXCH.64 URZ, [UR8+0x34820], UR6 ;  /* 0x03482006083f15b2 */ /* 0x0000e40008000100 */
[----:B0-----:R-:W-:Y:S05]  /*02a0*/  @P1 BRA `(.L_x_5764) ;  /* 0x0000000000481947 */ /* 0x001fea0003800000 */
[----:B------:R-:W0:Y:S01]  /*02b0*/  S2UR UR5, SR_CgaCtaId ;  /* 0x00000000000579c3 */ /* 0x000e220000008800 */
        /* <DEDUP_REMOVED lines=15> */
[----:B------:R0:W0:Y:S01]  /*03b0*/  SYNCS.EXCH.64 URZ, [UR8+0x34848], UR4 ;  /* 0x03484804083f75b2 */ /* 0x0000220008000100 */
[----:B------:R-:W-:Y:S01]  /*03c0*/  NOP ;  /* 0x0000000000007918 */ /* 0x000fe20000000000 */
.L_x_5764:
[----:B------:R-:W5:Y:S01]  /*03d0*/  SHFL.IDX PT, R3, R0, RZ, 0x1f ;  /* 0x00001fff00037589 */ /* 0x000f6200000e0000 */
[----:B------:R-:W-:Y:S01]  /*03e0*/  NOP ;  /* 0x0000000000007918 */ /* 0x000fe20000000000 */
[----:B-----5:R-:W-:-:S13]  /*03f0*/  ISETP.NE.AND P0, PT, R3, RZ, PT ;  /* 0x000000ff0300720c */ /* 0x020fda0003f05270 */
        /* <DEDUP_REMOVED lines=17> */
[----:B------:R0:W0:Y:S01]  /*0510*/  SYNCS.EXCH.64 URZ, [UR8+0x34868], UR6 ;  /* 0x03486806083f75b2 */ /* 0x0000220008000100 */
[----:B------:R-:W-:Y:S01]  /*0520*/  NOP ;  /* 0x0000000000007918 */ /* 0x000fe20000000000 */
.L_x_5765:
[----:B------:R-:W5:Y:S01]  /*0530*/  SHFL.IDX PT, R3, R0, RZ, 0x1f ;  /* 0x00001fff00037589 */ /* 0x000f6200000e0000 */
[----:B------:R-:W-:Y:S01]  /*0540*/  NOP ;  /* 0x0000000000007918 */ /* 0x000fe20000000000 */
[----:B-----5:R-:W-:-:S13]  /*0550*/  ISETP.NE.AND P0, PT, R3, RZ, PT ;  /* 0x000000ff0300720c */ /* 0x020fda0003f05270 */
        /* <DEDUP_REMOVED lines=13> */
[----:B------:R0:W0:Y:S01]  /*0630*/  SYNCS.EXCH.64 URZ, [UR6+0x34888], UR4 ;  /* 0x03488804063f75b2 */ /* 0x0000220008000100 */
[----:B------:R-:W-:Y:S01]  /*0640*/  NOP ;  /* 0x0000000000007918 */ /* 0x000fe20000000000 */
.L_x_5766:
        /* <DEDUP_REMOVED lines=22> */
.L_x_5767:
        /* <DEDUP_REMOVED lines=22> */
.L_x_5768:
[----:B--2---:R-:W-:Y:S01]  /*0910*/  ISETP.NE.AND P0, PT, R2, RZ, PT ;  /* 0x000000ff0200720c */ /* 0x004fe20003f05270 */
[----:B------:R-:W-:Y:S01]  /*0920*/  IMAD.MOV.U32 R2, RZ, RZ, 0x1 ;  /* 0x00000001ff027424 */ /* 0x000fe200078e00ff */
[----:B------:R-:W-:Y:S01]  /*0930*/  NOP ;  /* 0x0000000000007918 */ /* 0x000fe20000000000 */
[----:B------:R-:W-:-:S03]  /*0940*/  ULDC.64 UR60, c[0x0][0x208] ;  /* 0x00008200003c7ab9 */ /* 0x000fc60000000a00 */
[----:B------:R-:W-:-:S05]  /*0950*/  SEL R2, R2, 0x2, !P0 ;  /* 0x0000000202027807 */ /* 0x000fca0004000000 */
[----:B------:R2:W-:Y:S01]  /*0960*/  STL [R1+0x30], R2 ;  /* 0x0000300201007387 */ /* 0x0005e20000100800 */
[----:B01-34-:R-:W-:Y:S06]  /*0970*/  BAR.SYNC.DEFER_BLOCKING 0x0 ;  /* 0x0000000000007b1d */ /* 0x01bfec0000010000 */
[----:B------:R-:W-:Y:S05]  /*0980*/  @!P0 BRA `(.L_x_5769) ;  /* 0x000000d000688947 */ /* 0x000fea0003800000 */
.L_x_5770:
[----:B------:R-:W-:-:S08]  /*0990*/  NOP ;  /* 0x0000000000007918 */ /* 0x000fd00000000000 */
[----:B------:R-:W0:Y:S02]  /*09a0*/  USETMAXREG.TRY_ALLOC.CTAPOOL UP0, 0xf0 ;  /* 0x000000f0000079c8 */ /* 0x000e240008000600 */
[----:B0-----:R-:W-:-:S13]  /*09b0*/  PLOP3.LUT P0, PT, PT, PT, UP0, 0x80, 0x0 ;  /* 0x000000000000781c */ /* 0x001fda0003f0f008 */
[----:B------:R-:W-:Y:S05]  /*09c0*/  @!P0 BRA `(.L_x_5770) ;  /* 0xfffffffc00f08947 */ /* 0x000fea000383ffff */
[----:B--2---:R-:W0:Y:S01]  /*09d0*/  S2R R2, SR_TID.X ;  /* 0x0000000000027919 */ /* 0x004e220000002100 */
[----:B------:R-:W1:Y:S01]  /*09e0*/  S2UR UR5, SR_CgaCtaId ;  /* 0x00000000000579c3 */ /* 0x000e620000008800 */
[----:B------:R-:W-:-:S07]  /*09f0*/  UMOV UR4, 0x400 ;  /* 0x0000040000047882 */ /* 0x000fce0000000000 */
[----:B------:R-:W-:Y:S06]  /*0a00*/  BAR.ARV 0x8, 0x120 ;  /* 0x0204800000007b1d */ /* 0x000fec0000002000 */
[----:B-1----:R-:W-:Y:S01]  /*0a10*/  ULEA UR4, UR5, UR4, 0x18 ;  /* 0x0000000405047291 */ /* 0x002fe2000f8ec03f */
[----:B0-----:R-:W-:-:S04]  /*0a20*/  LOP3.LUT R0, R2, 0xffffff80, RZ, 0xc0, !PT ;  /* 0xffffff8002007812 */ /* 0x001fc800078ec0ff */
[----:B------:R-:W-:-:S13]  /*0a30*/  ISETP.NE.AND P0, PT, R0, 0x80, PT ;  /* 0x000000800000780c */ /* 0x000fda0003f05270 */
[----:B------:R-:W-:Y:S08]  /*0a40*/  @!P0 BAR.ARV 0x9, 0x100 ;  /* 0x0244000000008b1d */ /* 0x000ff00000002000 */
[----:B------:R-:W-:Y:S06]  /*0a50*/  BAR.SYNC.DEFER_BLOCKING 0x5, 0x120 ;  /* 0x0144800000007b1d */ /* 0x000fec0000010000 */
[----:B------:R-:W0:Y:S01]  /*0a60*/  LDS.128 R48, [UR4+0x348d0] ;  /* 0x0348d004ff307984 */ /* 0x000e220008000c00 */
[----:B------:R-:W-:Y:S01]  /*0a70*/  ULDC UR4, c[0x0][0xc14] ;  /* 0x0003050000047ab9 */ /* 0x000fe20000000800 */
[----:B------:R-:W-:Y:S06]  /*0a80*/  BAR.ARV 0x4, 0x120 ;  /* 0x0104800000007b1d */ /* 0x000fec0000002000 */
[----:B0-----:R-:W-:-:S13]  /*0a90*/  ISETP.GE.AND P0, PT, R51, UR4, PT ;  /* 0x0000000433007c0c */ /* 0x001fda000bf06270 */
[----:B------:R-:W-:Y:S05]  /*0aa0*/  @P0 EXIT ;  /* 0x000000000000094d */ /* 0x000fea0003800000 */
[----:B------:R-:W2:Y:S01]  /*0ab0*/  LDL.LU R10, [R1+0x30] ;  /* 0x00003000010a7983 */ /* 0x000ea20000300800 */
[----:B------:R-:W-:-:S05]  /*0ac0*/  VIADD R230, R2, 0xffffff80 ;  /* 0xffffff8002e67836 */ /* 0x000fca0000000000 */
        /* <DEDUP_REMOVED lines=13> */
[CC--:B------:R-:W-:Y:S01]  /*0ba0*/  LEA.HI R0, R3.reuse, R230.reuse, RZ, 0x4 ;  /* 0x000000e603007211 */ /* 0x0c0fe200078f20ff */
[----:B------:R-:W-:Y:S01]  /*0bb0*/  IMAD.IADD R11, R8, 0x1, -R11 ;  /* 0x00000001080b7824 */ /* 0x000fe200078e0a0b */
[-C--:B------:R-:W-:Y:S02]  /*0bc0*/  LEA.HI R2, R3, R230.reuse, RZ, 0x5 ;  /* 0x000000e603027211 */ /* 0x080fe400078f28ff */
[----:B------:R-:W-:Y:S02]  /*0bd0*/  SHF.R.S32.HI R4, RZ, 0x5, R4 ;  /* 0x00000005ff047819 */ /* 0x000fe40000011404 */
[----:B------:R-:W-:Y:S02]  /*0be0*/  LOP3.LUT R5, R5, 0x3fffffe, RZ, 0xc0, !PT ;  /* 0x03fffffe05057812 */ /* 0x000fe400078ec0ff */
[----:B------:R-:W-:Y:S01]  /*0bf0*/  SHF.R.S32.HI R9, RZ, 0x4, R0 ;  /* 0x00000004ff097819 */ /* 0x000fe20000011400 */
[----:B------:R-:W-:Y:S01]  /*0c00*/  IMAD.SHL.U32 R2, R2, 0x20, RZ ;  /* 0x0000002002027824 */ /* 0x000fe200078e00ff */
[----:B------:R-:W-:Y:S01]  /*0c10*/  LOP3.LUT R7, R0, 0x3fffff0, RZ, 0xc0, !PT ;  /* 0x03fffff000077812 */ /* 0x000fe200078ec0ff */
[----:B------:R-:W-:Y:S01]  /*0c20*/  IMAD R4, R4, 0x10, R11 ;  /* 0x0000001004047824 */ /* 0x000fe200078e020b */
[----:B------:R-:W-:Y:S01]  /*0c30*/  LEA.HI R0, R0, R9, RZ, 0x1 ;  /* 0x0000000900007211 */ /* 0x000fe200078f08ff */
[----:B------:R-:W-:Y:S01]  /*0c40*/  IMAD.IADD R5, R226, 0x1, -R5 ;  /* 0x00000001e2057824 */ /* 0x000fe200078e0a05 */
[----:B------:R-:W-:Y:S01]  /*0c50*/  LEA.HI R3, R3, R230, RZ, 0x3 ;  /* 0x000000e603037211 */ /* 0x000fe200078f18ff */
[----:B------:R-:W-:Y:S01]  /*0c60*/  IMAD.IADD R7, R230, 0x1, -R7 ;  /* 0x00000001e6077824 */ /* 0x000fe200078e0a07 */
[----:B------:R-:W-:Y:S01]  /*0c70*/  LOP3.LUT R2, R2, 0xfffffc00, RZ, 0xc0, !PT ;  /* 0xfffffc0002027812 */ /* 0x000fe200078ec0ff */
[----:B------:R-:W-:Y:S01]  /*0c80*/  IMAD R228, R5, 0x40, R4 ;  /* 0x0000004005e47824 */ /* 0x000fe200078e0204 */
[----:B------:R-:W-:-:S02]  /*0c90*/  LOP3.LUT R0, R0, 0x1ffffffe, RZ, 0xc0, !PT ;  /* 0x1ffffffe00007812 */ /* 0x000fc400078ec0ff */
[----:B------:R-:W-:Y:S02]  /*0ca0*/  LOP3.LUT R6, R6, 0x7ffffffc, RZ, 0xc0, !PT ;  /* 0x7ffffffc06067812 */ /* 0x000fe400078ec0ff */
[----:B------:R-:W-:Y:S01]  /*0cb0*/  LOP3.LUT R5, R3, 0x1ffffff8, RZ, 0xc0, !PT ;  /* 0x1ffffff803057812 */ /* 0x000fe200078ec0ff */
[----:B------:R-:W-:Y:S02]  /*0cc0*/  IMAD R7, R7, 0x40, R2 ;  /* 0x0000004007077824 */ /* 0x000fe400078e0202 */
[----:B------:R-:W-:Y:S02]  /*0cd0*/  IMAD.IADD R0, R9, 0x1, -R0 ;  /* 0x0000000109007824 */ /* 0x000fe400078e0a00 */
[----:B------:R-:W-:Y:S02]  /*0ce0*/  IMAD.MOV.U32 R227, RZ, RZ, -0x2 ;  /* 0xfffffffeffe37424 */ /* 0x000fe400078e00ff */
[----:B------:R-:W-:Y:S02]  /*0cf0*/  IMAD.IADD R6, R225, 0x1, -R6 ;  /* 0x00000001e1067824 */ /* 0x000fe400078e0a06 */
[----:B------:R-:W-:Y:S01]  /*0d00*/  IMAD.IADD R5, R230, 0x1, -R5 ;  /* 0x00000001e6057824 */ /* 0x000fe200078e0a05 */
[----:B------:R-:W-:Y:S01]  /*0d10*/  SHF.R.S32.HI R18, RZ, 0x3, R3 ;  /* 0x00000003ff127819 */ /* 0x000fe20000011403 */
[----:B------:R-:W-:-:S02]  /*0d20*/  IMAD R229, R0, 0x8, R7 ;  /* 0x0000000800e57824 */ /* 0x000fc400078e0207 */
[----:B------:R-:W-:Y:S02]  /*0d30*/  IMAD R227, R6, R227, 0xb0 ;  /* 0x000000b006e37424 */ /* 0x000fe400078e02e3 */
[----:B------:R-:W-:Y:S02]  /*0d40*/  IMAD.MOV.U32 R224, RZ, RZ, RZ ;  /* 0x000000ffffe07224 */ /* 0x000fe400078e00ff */
[----:B------:R-:W-:Y:S02]  /*0d50*/  IMAD.MOV.U32 R16, RZ, RZ, RZ ;  /* 0x000000ffff107224 */ /* 0x000fe400078e00ff */
[----:B------:R-:W-:Y:S02]  /*0d60*/  IMAD.MOV.U32 R2, RZ, RZ, RZ ;  /* 0x000000ffff027224 */ /* 0x000fe400078e00ff */
[----:B------:R-:W-:Y:S01]  /*0d70*/  IMAD.SHL.U32 R17, R5, 0x8, RZ ;  /* 0x0000000805117824 */ /* 0x000fe200078e00ff */
[----:B--2---:R-:W-:-:S07]  /*0d80*/  LOP3.LUT R23, R10, 0x1, RZ, 0xfc, !PT ;  /* 0x000000010a177812 */ /* 0x004fce00078efcff */
.L_x_5813:
[----:B0-----:R-:W0:Y:S01]  /*0d90*/  LDC.64 R220, c[0x0][0xc60] ;  /* 0x00031800ffdc7b82 */ /* 0x001e220000000a00 */
[----:B------:R-:W-:Y:S01]  /*0da0*/  ULDC.64 UR4, c[0x0][0xa28] ;  /* 0x00028a0000047ab9 */ /* 0x000fe20000000a00 */
[----:B------:R-:W-:Y:S01]  /*0db0*/  IMAD.MOV.U32 R3, RZ, RZ, RZ ;  /* 0x000000ffff037224 */ /* 0x000fe200078e00ff */
[----:B------:R-:W-:Y:S01]  /*0dc0*/  ULDC.64 UR6, c[0x0][0xa20] ;  /* 0x0002880000067ab9 */ /* 0x000fe20000000a00 */
[----:B0-----:R-:W-:-:S06]  /*0dd0*/  IMAD.WIDE R220, R51, 0x4, R220 ;  /* 0x0000000433dc7825 */ /* 0x001fcc00078e02dc */
[----:B--2---:R-:W2:Y:S01]  /*0de0*/  LDG.E R220, desc[UR60][R220.64] ;  /* 0x0000003cdcdc7981 */ /* 0x004ea2000c1e1900 */
[----:B------:R-:W-:-:S04]  /*0df0*/  ISETP.NE.U32.AND P0, PT, RZ, UR4, PT ;  /* 0x00000004ff007c0c */ /* 0x000fc8000bf05070 */
[----:B------:R-:W-:Y:S02]  /*0e00*/  ISETP.NE.AND.EX P0, PT, RZ, UR5, PT, P0 ;  /* 0x00000005ff007c0c */ /* 0x000fe4000bf05300 */
[----:B--2---:R-:W-:-:S11]  /*0e10*/  SHF.R.S32.HI R223, RZ, 0x1f, R220 ;  /* 0x0000001fffdf7819 */ /* 0x004fd600000114dc */
[----:B---3-5:R-:W-:-:S04]  /*0e20*/  @P0 LEA R4, P1, R220, UR4, 0x2 ;  /* 0x00000004dc040c11 */ /* 0x028fc8000f8210ff */
        /* <DEDUP_REMOVED lines=25> */
.L_x_5771:
[----:B-----5:R-:W-:Y:S01]  /*0fc0*/  IMAD.IADD R80, R80, 0x1, -R3 ;  /* 0x0000000150507824 */ /* 0x020fe200078e0a03 */
[----:B------:R-:W-:Y:S01]  /*0fd0*/  PLOP3.LUT P0, PT, PT, PT, PT, 0x80, 0x0 ;  /* 0x000000000000781c */ /* 0x000fe20003f0f070 */
[----:B------:R-:W-:Y:S01]  /*0fe0*/  IMAD.MOV.U32 R222, RZ, RZ, R49 ;  /* 0x000000ffffde7224 */ /* 0x000fe200078e0031 */
[----:B------:R-:W-:Y:S01]  /*0ff0*/  CS2R R30, SRZ ;  /* 0x00000000001e7805 */ /* 0x000fe2000001ff00 */
[C---:B------:R-:W-:Y:S01]  /*1000*/  VIADD R0, R80.reuse, 0xaf ;  /* 0x000000af50007836 */ /* 0x040fe20000000000 */
[----:B------:R-:W-:Y:S01]  /*1010*/  ISETP.GE.AND P1, PT, R80, 0x1, PT ;  /* 0x000000015000780c */ /* 0x000fe20003f26270 */
[----:B------:R-:W-:Y:S01]  /*1020*/  IMAD.MOV.U32 R221, RZ, RZ, R50 ;  /* 0x000000ffffdd7224 */ /* 0x000fe200078e0032 */
[----:B------:R-:W-:Y:S01]  /*1030*/  CS2R R32, SRZ ;  /* 0x0000000000207805 */ /* 0x000fe2000001ff00 */
[----:B------:R-:W-:Y:S01]  /*1040*/  IMAD.HI R0, R0, 0x2e8ba2e9, RZ ;  /* 0x2e8ba2e900007827 */ /* 0x000fe200078e02ff */
[----:B------:R-:W-:Y:S02]  /*1050*/  CS2R R34, SRZ ;  /* 0x0000000000227805 */ /* 0x000fe4000001ff00 */
[----:B------:R-:W-:-:S02]  /*1060*/  CS2R R36, SRZ ;  /* 0x0000000000247805 */ /* 0x000fc4000001ff00 */
[----:B------:R-:W-:Y:S01]  /*1070*/  CS2R R38, SRZ ;  /* 0x0000000000267805 */ /* 0x000fe2000001ff00 */
[----:B------:R-:W-:Y:S01]  /*1080*/  IMAD.MOV.U32 R87, RZ, RZ, RZ ;  /* 0x000000ffff577224 */ /* 0x000fe200078e00ff */
[----:B------:R-:W-:Y:S02]  /*1090*/  SHF.R.U32.HI R3, RZ, 0x1f, R0 ;  /* 0x0000001fff037819 */ /* 0x000fe40000011600 */
[----:B------:R-:W-:Y:S02]  /*10a0*/  CS2R R40, SRZ ;  /* 0x0000000000287805 */ /* 0x000fe4000001ff00 */
[----:B------:R-:W-:Y:S02]  /*10b0*/  CS2R R42, SRZ ;  /* 0x00000000002a7805 */ /* 0x000fe4000001ff00 */
[----:B------:R-:W-:Y:S02]  /*10c0*/  CS2R R44, SRZ ;  /* 0x00000000002c7805 */ /* 0x000fe4000001ff00 */
[----:B------:R-:W-:Y:S01]  /*10d0*/  LEA.HI.SX32 R120, R0, R3, 0x1b ;  /* 0x0000000300787211 */ /* 0x000fe200078fdaff */
        /* <DEDUP_REMOVED lines=24> */
[----:B------:R-:W-:Y:S01]  /*1260*/  IMAD.MOV.U32 R8, RZ, RZ, RZ ;  /* 0x000000ffff087224 */ /* 0x000fe200078e00ff */
[----:B------:R-:W-:Y:S01]  /*1270*/  CS2R R106, SRZ ;  /* 0x00000000006a7805 */ /* 0x000fe2000001ff00 */
[----:B------:R-:W-:Y:S01]  /*1280*/  IMAD.MOV.U32 R10, RZ, RZ, RZ ;  /* 0x000000ffff0a7224 */ /* 0x000fe200078e00ff */
[----:B------:R-:W-:Y:S06]  /*1290*/  @!P1 BRA `(.L_x_5772) ;  /* 0x000000a800a89947 */ /* 0x000fec0003800000 */
[----:B------:R-:W1:Y:S01]  /*12a0*/  SHFL.IDX PT, R0, R226, RZ, 0x1f ;  /* 0x00001fffe2007589 */ /* 0x000e6200000e0000 */
[----:B------:R-:W2:Y:S01]  /*12b0*/  S2UR UR6, SR_CgaCtaId ;  /* 0x00000000000679c3 */ /* 0x000ea20000008800 */
[----:B------:R-:W-:Y:S01]  /*12c0*/  UMOV UR5, 0x400 ;  /* 0x0000040000057882 */ /* 0x000fe20000000000 */
[----:B-1----:R-:W-:Y:S01]  /*12d0*/  R2UR UR7, R0 ;  /* 0x00000000000772ca */ /* 0x002fe200000e0000 */
[----:B--2---:R-:W-:-:S04]  /*12e0*/  ULEA UR5, UR6, UR5, 0x18 ;  /* 0x0000000506057291 */ /* 0x004fc8000f8ec03f */
[----:B------:R-:W-:-:S04]  /*12f0*/  UIADD3 UR5, UR5, 0x16400, URZ ;  /* 0x0001640005057890 */ /* 0x000fc8000fffe03f */
[----:B------:R-:W-:-:S04]  /*1300*/  ULOP3.LUT UP0, URZ, UR5, 0x9f, URZ, 0xc0, !UPT ;  /* 0x0000009f053f7892 */ /* 0x000fc8000f80c03f */
[----:B------:R-:W-:Y:S02]  /*1310*/  ULEA.HI UR4, UR7, UR7, URZ, 0x1 ;  /* 0x0000000707047291 */ /* 0x000fe4000f8f083f */
[----:B------:R-:W-:Y:S01]  /*1320*/  IMAD.U32 R22, RZ, RZ, UR7 ;  /* 0x00000007ff167e24 */ /* 0x000fe2000f8e00ff */
[----:B------:R-:W-:Y:S01]  /*1330*/  PLOP3.LUT P0, PT, PT, PT, UP0, 0x80, 0x0 ;  /* 0x000000000000781c */ /* 0x000fe20003f0f008 */
        /* <DEDUP_REMOVED lines=9> */
[----:B0-----:R-:W-:Y:S01]  /*13d0*/  IMAD.U32 R4, RZ, RZ, UR4 ;  /* 0x00000004ff047e24 */ /* 0x001fe2000f8e00ff */
        /* <DEDUP_REMOVED lines=12> */
.L_x_5773:
[----:B------:R-:W1:Y:S01]  /*14a0*/  S2UR UR5, SR_CgaCtaId ;  /* 0x00000000000579c3 */ /* 0x000e620000008800 */
[----:B------:R-:W-:Y:S01]  /*14b0*/  LEA.HI R0, R224, R224, RZ, 0x1 ;  /* 0x000000e0e0007211 */ /* 0x000fe200078f08ff */
[----:B------:R-:W-:Y:S01]  /*14c0*/  UMOV UR4, 0x400 ;  /* 0x0000040000047882 */ /* 0x000fe20000000000 */
[----:B------:R-:W-:Y:S01]  /*14d0*/  BSSY B0, `(.L_x_5774) ;  /* 0x0000009000007945 */ /* 0x000fe20003800000 */
[----:B------:R-:W-:Y:S02]  /*14e0*/  ISETP.NE.AND P0, PT, R23, 0x3, PT ;  /* 0x000000031700780c */ /* 0x000fe40003f05270 */
[----:B------:R-:W-:-:S05]  /*14f0*/  LOP3.LUT R3, R0, 0xfffffffe, RZ, 0xc0, !PT ;  /* 0xfffffffe00037812 */ /* 0x000fca00078ec0ff */
[----:B------:R-:W-:-:S05]  /*1500*/  IMAD.IADD R3, R224, 0x1, -R3 ;  /* 0x00000001e0037824 */ /* 0x000fca00078e0a03 */
[----:B------:R-:W-:Y:S01]  /*1510*/  SHF.L.U32 R3, R3, 0x1f, RZ ;  /* 0x0000001f03037819 */ /* 0x000fe200000006ff */
[----:B-1----:R-:W-:-:S06]  /*1520*/  ULEA UR4, UR5, UR4, 0x18 ;  /* 0x0000000405047291 */ /* 0x002fcc000f8ec03f */
[----:B------:R-:W-:-:S04]  /*1530*/  IMAD.U32 R0, RZ, RZ, UR4 ;  /* 0x00000004ff007e24 */ /* 0x000fc8000f8e00ff */
[----:B------:R-:W1:Y:S02]  /*1540*/  SYNCS.PHASECHK.TRANS64.TRYWAIT P1, [R0+URZ+0x34800], R3 ;  /* 0x03480003000075a7 */ /* 0x000e64000802017f */
[----:B-1----:R-:W-:Y:S05]  /*1550*/  @!P1 BRA `(.L_x_5775) ;  /* 0x0000010c00e09947 */ /* 0x002fea0003800000 */
.L_x_5898:
[----:B------:R-:W-:Y:S05]  /*1560*/  BSYNC B0 ;  /* 0x0000000000007941 */ /* 0x000fea0003800000 */
.L_x_5774:
[----:B------:R-:W-:Y:S05]  /*1570*/  @!P0 BRA `(.L_x_5776) ;  /* 0x0000000000048947 */ /* 0x000fea0003800000 */
[----:B------:R-:W-:Y:S01]  /*1580*/  BPT.TRAP 0x1 ;  /* 0x000000040000795c */ /* 0x000fe20000300000 */
.L_x_5776:
[----:B------:R-:W-:Y:S01]  /*1590*/  IMAD R12, R2, 0x8, R0 ;  /* 0x00000008020c7824 */ /* 0x000fe200078e0200 */
[----:B-1----:R-:W-:-:S04]  /*15a0*/  SHF.L.U32 R3, R16, 0x1f, RZ ;  /* 0x0000001f10037819 */ /* 0x002fc800000006ff */
[----:B------:R1:W2:Y:S01]  /*15b0*/  SYNCS.PHASECHK.TRANS64.TRYWAIT P2, [R12+URZ+0x34830], R3 ;  /* 0x034830030c0075a7 */ /* 0x0002a2000804017f */
[----:B------:R-:W-:Y:S05]  /*15c0*/  @!P0 BRA `(.L_x_5777) ;  /* 0x0000000000048947 */ /* 0x000fea0003800000 */
[----:B------:R-:W-:Y:S01]  /*15d0*/  BPT.TRAP 0x1 ;  /* 0x000000040000795c */ /* 0x000fe20000300000 */
.L_x_5777:
[----:B0-----:R-:W0:Y:S01]  /*15e0*/  S2R R4, SR_TID.X ;  /* 0x0000000000047919 */ /* 0x001e220000002100 */
[----:B------:R-:W-:Y:S01]  /*15f0*/  IMAD.MOV.U32 R87, RZ, RZ, RZ ;  /* 0x000000ffff577224 */ /* 0x000fe200078e00ff */
[----:B0-----:R-:W-:Y:S01]  /*1600*/  LOP3.LUT P1, RZ, R4, 0x7f, RZ, 0xc0, !PT ;  /* 0x0000007f04ff7812 */ /* 0x001fe2000782c0ff */
[----:B--2---:R-:W-:-:S12]  /*1610*/  @P2 BRA `(.L_x_5778) ;  /* 0x0000000000082947 */ /* 0x004fd80003800000 */
[----:B------:R-:W0:Y:S02]  /*1620*/  SYNCS.PHASECHK.TRANS64.TRYWAIT P2, [R12+URZ+0x34830], R3 ;  /* 0x034830030c0075a7 */ /* 0x000e24000804017f */
[----:B0-----:R-:W-:Y:S05]  /*1630*/  @!P2 BRA `(.L_x_5779) ;  /* 0x0000010c00bca947 */ /* 0x001fea0003800000 */
.L_x_5778:
[----:B------:R-:W-:Y:S05]  /*1640*/  WARPSYNC.ALL ;  /* 0x0000000000007948 */ /* 0x000fea0003800000 */
[----:B01----:R-:W-:Y:S01]  /*1650*/  VIADD R3, R0, 0x1e400 ;  /* 0x0001e40000037836 */ /* 0x003fe20000000000 */
        /* <DEDUP_REMOVED lines=11> */
[----:B------:R-:W-:Y:S01]  /*1710*/  UMOV UR12, UR40 ;  /* 0x00000028000c7c82 */ /* 0x000fe20008000000 */
[----:B------:R-:W-:Y:S01]  /*1720*/  LOP3.LUT R3, R3, 0x10000, RZ, 0xfc, !PT ;  /* 0x0001000003037812 */ /* 0x000fe200078efcff */
[----:B------:R-:W-:Y:S01]  /*1730*/  IMAD.U32 R8, RZ, RZ, UR4 ;  /* 0x00000004ff087e24 */ /* 0x000fe2000f8e00ff */
[----:B------:R-:W-:Y:S01]  /*1740*/  UMOV UR8, UR40 ;  /* 0x0000002800087c82 */ /* 0x000fe20008000000 */
[----:B------:R-:W-:Y:S01]  /*1750*/  IMAD.U32 R9, RZ, RZ, UR5 ;  /* 0x00000005ff097e24 */ /* 0x000fe2000f8e00ff */
[----:B------:R-:W-:Y:S01]  /*1760*/  UMOV UR9, UR41 ;  /* 0x0000002900097c82 */ /* 0x000fe20008000000 */
[----:B------:R-:W-:Y:S01]  /*1770*/  IMAD R4, R2, 0xb00, R3 ;  /* 0x00000b0002047824 */ /* 0x000fe200078e0203 */
[----:B------:R-:W-:Y:S01]  /*1780*/  UMOV UR11, 0x40000040 ;  /* 0x40000040000b7882 */ /* 0x000fe20000000000 */
[----:B------:R-:W-:Y:S01]  /*1790*/  UMOV UR36, UR40 ;  /* 0x0000002800247c82 */ /* 0x000fe20008000000 */
[----:B------:R-:W-:Y:S01]  /*17a0*/  UMOV UR37, UR41 ;  /* 0x0000002900257c82 */ /* 0x000fe20008000000 */
[----:B------:R-:W-:Y:S01]  /*17b0*/  UMOV UR39, 0x40000040 ;  /* 0x4000004000277882 */ /* 0x000fe20000000000 */
[----:B------:R-:W-:Y:S01]  /*17c0*/  R2UR UR24, R4 ;  /* 0x00000000041872ca */ /* 0x000fe200000e0000 */
[----:B------:R-:W-:Y:S01]  /*17d0*/  UMOV UR32, UR40 ;  /* 0x0000002800207c82 */ /* 0x000fe20008000000 */
[----:B------:R-:W-:Y:S01]  /*17e0*/  UMOV UR33, UR41 ;  /* 0x0000002900217c82 */ /* 0x000fe20008000000 */
[----:B------:R-:W-:Y:S01]  /*17f0*/  UMOV UR35, 0x40000040 ;  /* 0x4000004000237882 */ /* 0x000fe20000000000 */
        /* <DEDUP_REMOVED lines=10> */
[----:B------:R-:W-:Y:S01]  /*18a0*/  UIADD3 UR14, UR24, 0x80, URZ ;  /* 0x00000080180e7890 */ /* 0x000fe2000fffe03f */
[----:B------:R-:W-:Y:S01]  /*18b0*/  HGMMA.64x16x16.F32.BF16 R112, gdesc[UR4], RZ, !UPT, gsb0 ;  /* 0x00200000047079f0 */ /* 0x000fe2000c0018ff */
[----:B------:R-:W-:Y:S01]  /*18c0*/  UIADD3 UR6, UR24, 0x100, URZ ;  /* 0x0000010018067890 */ /* 0x000fe2000fffe03f */
[----:B------:R-:W-:Y:S01]  /*18d0*/  IMAD.IADD R11, R227, 0x1, R80 ;  /* 0x00000001e30b7824 */ /* 0x000fe200078e0250 */
[----:B------:R-:W-:Y:S01]  /*18e0*/  UMOV UR4, UR40 ;  /* 0x0000002800047c82 */ /* 0x000fe20008000000 */
[----:B------:R-:W-:Y:S01]  /*18f0*/  UMOV UR5, UR41 ;  /* 0x0000002900057c82 */ /* 0x000fe20008000000 */
[----:B------:R-:W-:Y:S01]  /*1900*/  UMOV UR7, 0x40000040 ;  /* 0x4000004000077882 */ /* 0x000fe20000000000 */
[----:B------:R-:W-:Y:S01]  /*1910*/  UIADD3 UR10, UR24, 0x180, URZ ;  /* 0x00000180180a7890 */ /* 0x000fe2000fffe03f */
[----:B------:R-:W-:Y:S01]  /*1920*/  IMAD R14, R120, -0xb0, R11 ;  /* 0xffffff50780e7824 */ /* 0x000fe200078e020b */
[----:B------:R-:W-:Y:S01]  /*1930*/  UIADD3 UR38, UR24, 0x200, URZ ;  /* 0x0000020018267890 */ /* 0x000fe2000fffe03f */
[----:B------:R-:W-:Y:S01]  /*1940*/  P2R R20, PR, RZ, 0x1 ;  /* 0x00000001ff147803 */ /* 0x000fe20000000000 */
[----:B------:R-:W-:Y:S01]  /*1950*/  UIADD3 UR34, UR24, 0x280, URZ ;  /* 0x0000028018227890 */ /* 0x000fe2000fffe03f */
[----:B------:R-:W-:Y:S01]  /*1960*/  P2R R82, PR, RZ, 0x2 ;  /* 0x00000002ff527803 */ /* 0x000fe20000000000 */
        /* <DEDUP_REMOVED lines=10> */
[----:B------:R-:W-:Y:S01]  /*1a10*/  UMOV UR43, 0x40000040 ;  /* 0x40000040002b7882 */ /* 0x000fe20000000000 */
[----:B------:R-:W-:Y:S01]  /*1a20*/  UIADD3 UR46, UR24, 0xa02, URZ ;  /* 0x00000a02182e7890 */ /* 0x000fe2000fffe03f */
[C---:B------:R-:W-:Y:S01]  /*1a30*/  ISETP.GT.AND P0, PT, R14.reuse, 0x90, PT ;  /* 0x000000900e00780c */ /* 0x040fe20003f04270 */
[----:B------:R-:W-:Y:S01]  /*1a40*/  UMOV UR47, 0x40000040 ;  /* 0x40000040002f7882 */ /* 0x000fe20000000000 */
[----:B------:R-:W-:Y:S01]  /*1a50*/  UIADD3 UR50, UR24, 0x684, URZ ;  /* 0x0000068418327890 */ /* 0x000fe2000fffe03f */
[----:B------:R-:W-:Y:S01]  /*1a60*/  ISETP.GT.AND P1, PT, R14, 0x89, PT ;  /* 0x000000890e00780c */ /* 0x000fe20003f24270 */
[----:B------:R-:W-:Y:S01]  /*1a70*/  UMOV UR51, 0x40000040 ;  /* 0x4000004000337882 */ /* 0x000fe20000000000 */
        /* <DEDUP_REMOVED lines=518> */
[C---:B------:R-:W-:Y:S02]  /*3ae0*/  ISETP.GT.AND P2, PT, R14.reuse, 0x10, PT ;  /* 0x000000100e00780c */ /* 0x040fe40003f44270 */
[----:B------:R-:W-:Y:S02]  /*3af0*/  FMNMX.FTZ R10, R123, R10, !PT ;  /* 0x0000000a7b0a7209 */ /* 0x000fe40007810000 */
[----:B------:R-:W-:Y:S02]  /*3b00*/  FSEL R115, R115, -INF , P3 ;  /* 0xff80000073737808 */ /* 0x000fe40001800000 */
[----:B------:R-:W-:Y:S02]  /*3b10*/  ISETP.GT.AND P3, PT, R14, 0x11, PT ;  /* 0x000000110e00780c */ /* 0x000fe40003f64270 */
[----:B------:R-:W-:-:S02]  /*3b20*/  FMNMX.FTZ R10, R117, R10, !PT ;  /* 0x0000000a750a7209 */ /* 0x000fc40007810000 */
        /* <DEDUP_REMOVED lines=16> */
[C---:B------:R-:W-:Y:S02]  /*3c30*/  ISETP.GT.AND P2, PT, R14.reuse, 0x20, PT ;  /* 0x000000200e00780c */ /* 0x040fe40003f44270 */
[----:B------:R-:W-:Y:S02]  /*3c40*/  FMNMX.FTZ R10, R127, R10, !PT ;  /* 0x0000000a7f0a7209 */ /* 0x000fe40007810000 */
[----:B------:R-:W-:Y:S02]  /*3c50*/  FSEL R107, R107, -INF , P3 ;  /* 0xff8000006b6b7808 */ /* 0x000fe40001800000 */
[----:B------:R-:W-:Y:S02]  /*3c60*/  ISETP.GT.AND P3, PT, R14, 0x21, PT ;  /* 0x000000210e00780c */ /* 0x000fe40003f64270 */
[----:B------:R-:W-:Y:S02]  /*3c70*/  FMNMX.FTZ R10, R109, R10, !PT ;  /* 0x0000000a6d0a7209 */ /* 0x000fe40007810000 */
        /* <DEDUP_REMOVED lines=37> */
[C---:B------:R-:W-:Y:S02]  /*3ed0*/  ISETP.GT.AND P2, PT, R14.reuse, 0x40, PT ;  /* 0x000000400e00780c */ /* 0x040fe40003f44270 */
[----:B------:R-:W-:Y:S02]  /*3ee0*/  FMNMX.FTZ R10, R145, R10, !PT ;  /* 0x0000000a910a7209 */ /* 0x000fe40007810000 */
[----:B------:R-:W-:Y:S02]  /*3ef0*/  FSEL R91, R91, -INF , P3 ;  /* 0xff8000005b5b7808 */ /* 0x000fe40001800000 */
[----:B------:R-:W-:-:S02]  /*3f00*/  ISETP.GT.AND P3, PT, R14, 0x41, PT ;  /* 0x000000410e00780c */ /* 0x000fc40003f64270 */
[----:B------:R-:W-:Y:S02]  /*3f10*/  FMNMX.FTZ R10, R141, R10, !PT ;  /* 0x0000000a8d0a7209 */ /* 0x000fe40007810000 */
[----:B------:R-:W-:Y:S02]  /*3f20*/  FSEL R101, R94, -INF , P4 ;  /* 0xff8000005e657808 */ /* 0x000fe40002000000 */
[C---:B------:R-:W-:Y:S02]  /*3f30*/  ISETP.GT.AND P4, PT, R14.reuse, 0x48, PT ;  /* 0x000000480e00780c */ /* 0x040fe40003f84270 */
        /* <DEDUP_REMOVED lines=16> */
[----:B------:R-:W-:Y:S02]  /*4040*/  ISETP.GT.AND P2, PT, R14, 0x50, PT ;  /* 0x000000500e00780c */ /* 0x000fe40003f44270 */
[----:B------:R-:W-:-:S02]  /*4050*/  FSEL R155, R77, -INF , P5 ;  /* 0xff8000004d9b7808 */ /* 0x000fc40002800000 */
[----:B------:R-:W-:Y:S02]  /*4060*/  FMNMX.FTZ R10, R167, R10, !PT ;  /* 0x0000000aa70a7209 */ /* 0x000fe40007810000 */
[----:B------:R-:W-:Y:S02]  /*4070*/  FSEL R75, R75, -INF , P3 ;  /* 0xff8000004b4b7808 */ /* 0x000fe40001800000 */
[----:B------:R-:W-:Y:S02]  /*4080*/  FSEL R79, R79, -INF , P5 ;  /* 0xff8000004f4f7808 */ /* 0x000fe40002800000 */
[C---:B------:R-:W-:Y:S02]  /*4090*/  ISETP.GT.AND P3, PT, R14.reuse, 0x51, PT ;  /* 0x000000510e00780c */ /* 0x040fe40003f64270 */
[----:B------:R-:W-:Y:S02]  /*40a0*/  FMNMX.FTZ R10, R155, R10, !PT ;  /* 0x0000000a9b0a7209 */ /* 0x000fe40007810000 */
[----:B------:R-:W-:-:S02]  /*40b0*/  ISETP.GT.AND P5, PT, R14, 0x59, PT ;  /* 0x000000590e00780c */ /* 0x000fc40003fa4270 */
[----:B------:R-:W-:Y:S01]  /*40c0*/  FSEL R73, R78, -INF , P4 ;  /* 0xff8000004e497808 */ /* 0x000fe20002000000 */
[--C-:B------:R-:W-:Y:S01]  /*40d0*/  IMAD.MOV.U32 R78, RZ, RZ, R87.reuse ;  /* 0x000000ffff4e7224 */ /* 0x100fe200078e0057 */
[----:B------:R-:W-:Y:S01]  /*40e0*/  ISETP.GT.AND P4, PT, R14, 0x58, PT ;  /* 0x000000580e00780c */ /* 0x000fe20003f84270 */
[----:B------:R-:W-:Y:S02]  /*40f0*/  WARPGROUP.DEPBAR.LE gsb0, 0x0 ;  /* 0x00008000000079c5 */ /* 0x000fe40000010000 */
[----:B------:R-:W-:Y:S01]  /*4100*/  WARPGROUP.ARRIVE ;  /* 0x00000000000079c5 */ /* 0x000fe20000000000 */
[----:B------:R-:W-:Y:S01]  /*4110*/  FSEL R77, R66, -INF , P2 ;  /* 0xff800000424d7808 */ /* 0x000fe20001000000 */
[--C-:B------:R-:W-:Y:S01]  /*4120*/  IMAD.MOV.U32 R66, RZ, RZ, R87.reuse ;  /* 0x000000ffff427224 */ /* 0x100fe200078e0057 */
[----:B------:R-:W-:Y:S01]  /*4130*/  FSEL R181, R64, -INF , P2 ;  /* 0xff80000040b57808 */ /* 0x000fe20001000000 */
[----:B------:R-:W-:Y:S01]  /*4140*/  IMAD.MOV.U32 R64, RZ, RZ, R87 ;  /* 0x000000ffff407224 */ /* 0x000fe200078e0057 */
[----:B------:R-:W-:Y:S01]  /*4150*/  ISETP.GT.AND P2, PT, R14, 0x60, PT ;  /* 0x000000600e00780c */ /* 0x000fe20003f44270 */
        /* <DEDUP_REMOVED lines=8> */
[----:B------:R-:W-:Y:S01]  /*41e0*/  FSEL R175, R68, -INF , P4 ;  /* 0xff80000044af7808 */ /* 0x000fe20002000000 */
[----:B------:R-:W-:Y:S01]  /*41f0*/  IMAD.MOV.U32 R68, RZ, RZ, R87 ;  /* 0x000000ffff447224 */ /* 0x000fe200078e0057 */
[----:B------:R-:W-:Y:S02]  /*4200*/  FMNMX.FTZ R10, R177, R10, !PT ;  /* 0x0000000ab10a7209 */ /* 0x000fe40007810000 */
[----:B------:R-:W-:-:S02]  /*4210*/  FSEL R67, R67, -INF , P3 ;  /* 0xff80000043437808 */ /* 0x000fc40001800000 */
[----:B------:R-:W-:Y:S02]  /*4220*/  FMNMX.FTZ R10, R175, R10, !PT ;  /* 0x0000000aaf0a7209 */ /* 0x000fe40007810000 */
[----:B------:R-:W-:Y:S02]  /*4230*/  ISETP.GT.AND P3, PT, R14, 0x70, PT ;  /* 0x000000700e00780c */ /* 0x000fe40003f64270 */
[----:B------:R-:W-:Y:S02]  /*4240*/  FMNMX.FTZ R10, R171, R10, !PT ;  /* 0x0000000aab0a7209 */ /* 0x000fe40007810000 */
[----:B------:R-:W-:Y:S01]  /*4250*/  FSEL R65, R70, -INF , P4 ;  /* 0xff80000046417808 */ /* 0x000fe20002000000 */
[----:B------:R-:W-:Y:S01]  /*4260*/  IMAD.MOV.U32 R70, RZ, RZ, R87 ;  /* 0x000000ffff467224 */ /* 0x000fe200078e0057 */
[----:B------:R-:W-:Y:S01]  /*4270*/  ISETP.GT.AND P4, PT, R14, 0x69, PT ;  /* 0x000000690e00780c */ /* 0x000fe20003f84270 */
[----:B------:R-:W-:Y:S02]  /*4280*/  WARPGROUP.DEPBAR.LE gsb0, 0x0 ;  /* 0x00008000000079c5 */ /* 0x000fe40000010000 */
[----:B------:R-:W-:Y:S01]  /*4290*/  WARPGROUP.ARRIVE ;  /* 0x00000000000079c5 */ /* 0x000fe20000000000 */
[----:B------:R-:W-:-:S02]  /*42a0*/  FSEL R165, R57, -INF , P6 ;  /* 0xff80000039a57808 */ /* 0x000fc40003000000 */
[----:B------:R-:W-:Y:S02]  /*42b0*/  FSEL R173, R56, -INF , P2 ;  /* 0xff80000038ad7808 */ /* 0x000fe40001000000 */
[----:B------:R-:W-:Y:S01]  /*42c0*/  FSEL R57, R58, -INF , P2 ;  /* 0xff8000003a397808 */ /* 0x000fe20001000000 */
[----:B------:R-:W-:Y:S01]  /*42d0*/  HGMMA.64x16x16.F32.BF16 R48, gdesc[UR20], R48, gsb0 ;  /* 0x00200000143079f0 */ /* 0x000fe20008001830 */
[----:B------:R-:W-:Y:S01]  /*42e0*/  UIADD3 UR22, UR24, 0x986, URZ ;  /* 0x0000098618167890 */ /* 0x000fe2000fffe03f */
[----:B------:R-:W-:Y:S01]  /*42f0*/  ISETP.GT.AND P2, PT, R14, 0x71, PT ;  /* 0x000000710e00780c */ /* 0x000fe20003f44270 */
[----:B------:R-:W-:Y:S01]  /*4300*/  UMOV UR23, 0x40000040 ;  /* 0x4000004000177882 */ /* 0x000fe20000000000 */
[----:B------:R-:W-:Y:S02]  /*4310*/  FSEL R159, R60, -INF , P5 ;  /* 0xff8000003c9f7808 */ /* 0x000fe40002800000 */
[----:B------:R-:W-:Y:S02]  /*4320*/  FSEL R59, R59, -INF , P6 ;  /* 0xff8000003b3b7808 */ /* 0x000fe40003000000 */
[----:B------:R-:W-:-:S02]  /*4330*/  ISETP.GT.AND P6, PT, R14, 0x78, PT ;  /* 0x000000780e00780c */ /* 0x000fc40003fc4270 */
[----:B------:R-:W-:Y:S02]  /*4340*/  FMNMX.FTZ R10, R173, R10, !PT ;  /* 0x0000000aad0a7209 */ /* 0x000fe40007810000 */
[----:B------:R-:W-:Y:S02]  /*4350*/  FSEL R153, R61, -INF , P4 ;  /* 0xff8000003d997808 */ /* 0x000fe40002000000 */
[----:B------:R-:W-:Y:S02]  /*4360*/  FMNMX.FTZ R10, R165, R10, !PT ;  /* 0x0000000aa50a7209 */ /* 0x000fe40007810000 */
[----:B------:R-:W-:Y:S02]  /*4370*/  FSEL R63, R63, -INF , P4 ;  /* 0xff8000003f3f7808 */ /* 0x000fe40002000000 */
[----:B------:R-:W-:Y:S02]  /*4380*/  FMNMX.FTZ R10, R159, R10, !PT ;  /* 0x0000000a9f0a7209 */ /* 0x000fe40007810000 */
[----:B------:R-:W-:-:S02]  /*4390*/  ISETP.GT.AND P4, PT, R14, 0x80, PT ;  /* 0x000000800e00780c */ /* 0x000fc40003f84270 */
[----:B------:R-:W-:Y:S01]  /*43a0*/  FMNMX.FTZ R10, R153, R10, !PT ;  /* 0x0000000a990a7209 */ /* 0x000fe20007810000 */
[----:B------:R-:W-:Y:S02]  /*43b0*/  WARPGROUP.DEPBAR.LE gsb0, 0x0 ;  /* 0x00008000000079c5 */ /* 0x000fe40000010000 */
[----:B------:R-:W-:Y:S01]  /*43c0*/  WARPGROUP.ARRIVE ;  /* 0x00000000000079c5 */ /* 0x000fe20000000000 */
[----:B------:R-:W-:Y:S02]  /*43d0*/  FSEL R89, R49, -INF , P2 ;  /* 0xff80000031597808 */ /* 0x000fe40001000000 */
[----:B------:R-:W-:Y:S02]  /*43e0*/  FSEL R49, R62, -INF , P5 ;  /* 0xff8000003e317808 */ /* 0x000fe40002800000 */
[----:B------:R-:W-:Y:S01]  /*43f0*/  ISETP.GT.AND P5, PT, R14, 0x79, PT ;  /* 0x000000790e00780c */ /* 0x000fe20003fa4270 */
[----:B------:R-:W-:Y:S01]  /*4400*/  HGMMA.64x16x16.F32.BF16 R40, gdesc[UR20], R40, gsb0 ;  /* 0x00200000142879f0 */ /* 0x000fe20008001828 */
[----:B------:R-:W-:Y:S01]  /*4410*/  UMOV UR22, UR6 ;  /* 0x0000000600167c82 */ /* 0x000fe20008000000 */
[----:B------:R-:W-:Y:S01]  /*4420*/  UMOV UR23, 0x40000040 ;  /* 0x4000004000177882 */ /* 0x000fe20000000000 */
[----:B------:R-:W-:Y:S01]  /*4430*/  FSEL R143, R53, -INF , P5 ;  /* 0xff800000358f7808 */ /* 0x000fe20002800000 */
[----:B------:R-:W-:Y:S01]  /*4440*/  ULDC UR6, c[0x0][0x988] ;  /* 0x0002620000067ab9 */ /* 0x000fe20000000800 */
[----:B------:R-:W-:-:S02]  /*4450*/  FSEL R135, R48, -INF , P3 ;  /* 0xff80000030877808 */ /* 0x000fc40001800000 */
[----:B------:R-:W-:Y:S02]  /*4460*/  FSEL R53, R50, -INF , P3 ;  /* 0xff80000032357808 */ /* 0x000fe40001800000 */
[----:B------:R-:W-:Y:S02]  /*4470*/  ISETP.GT.AND P3, PT, R14, 0x81, PT ;  /* 0x000000810e00780c */ /* 0x000fe40003f64270 */
[----:B------:R-:W-:Y:S02]  /*4480*/  FSEL R133, R52, -INF , P6 ;  /* 0xff80000034857808 */ /* 0x000fe40003000000 */
[----:B------:R-:W-:Y:S02]  /*4490*/  FMNMX.FTZ R10, R135, R10, !PT ;  /* 0x0000000a870a7209 */ /* 0x000fe40007810000 */
[----:B------:R-:W-:Y:S02]  /*44a0*/  FSEL R51, R51, -INF , P2 ;  /* 0xff80000033337808 */ /* 0x000fe40001000000 */
[----:B------:R-:W-:-:S02]  /*44b0*/  FMNMX.FTZ R10, R89, R10, !PT ;  /* 0x0000000a590a7209 */ /* 0x000fc40007810000 */
[C---:B------:R-:W-:Y:S02]  /*44c0*/  ISETP.GT.AND P2, PT, R14.reuse, 0x88, PT ;  /* 0x000000880e00780c */ /* 0x040fe40003f44270 */
[----:B------:R-:W-:Y:S02]  /*44d0*/  FMNMX.FTZ R10, R133, R10, !PT ;  /* 0x0000000a850a7209 */ /* 0x000fe40007810000 */
[----:B------:R-:W-:Y:S02]  /*44e0*/  FSEL R55, R55, -INF , P5 ;  /* 0xff80000037377808 */ /* 0x000fe40002800000 */
[----:B------:R-:W-:Y:S02]  /*44f0*/  FMNMX.FTZ R10, R143, R10, !PT ;  /* 0x0000000a8f0a7209 */ /* 0x000fe40007810000 */
        /* <DEDUP_REMOVED lines=10> */
[----:B------:R-:W-:Y:S02]  /*45a0*/  FSEL R163, R44, -INF , P2 ;  /* 0xff8000002ca37808 */ /* 0x000fe40001000000 */
[----:B------:R-:W-:Y:S02]  /*45b0*/  FMNMX.FTZ R10, R149, R10, !PT ;  /* 0x0000000a950a7209 */ /* 0x000fe40007810000 */
[----:B------:R-:W-:-:S02]  /*45c0*/  FSEL R179, R45, -INF , P1 ;  /* 0xff8000002db37808 */ /* 0x000fc40000800000 */
[----:B------:R-:W-:Y:S02]  /*45d0*/  FMNMX.FTZ R10, R157, R10, !PT ;  /* 0x0000000a9d0a7209 */ /* 0x000fe40007810000 */
[C---:B------:R-:W-:Y:S02]  /*45e0*/  ISETP.GT.AND P1, PT, R14.reuse, 0x91, PT ;  /* 0x000000910e00780c */ /* 0x040fe40003f24270 */
[----:B------:R-:W-:Y:S02]  /*45f0*/  FMNMX.FTZ R10, R163, R10, !PT ;  /* 0x0000000aa30a7209 */ /* 0x000fe40007810000 */
[----:B------:R-:W-:Y:S02]  /*4600*/  FSEL R43, R43, -INF , P3 ;  /* 0xff8000002b2b7808 */ /* 0x000fe40001800000 */
[----:B------:R-:W-:Y:S02]  /*4610*/  FMNMX.FTZ R10, R179, R10, !PT ;  /* 0x0000000ab30a7209 */ /* 0x000fe40007810000 */
[----:B------:R-:W-:-:S02]  /*4620*/  ISETP.GT.AND P3, PT, R14, 0xa0, PT ;  /* 0x000000a00e00780c */ /* 0x000fc40003f64270 */
[----:B------:R-:W-:Y:S02]  /*4630*/  FSEL R45, R42, -INF , P4 ;  /* 0xff8000002a2d7808 */ /* 0x000fe40002000000 */
[----:B------:R-:W-:Y:S02]  /*4640*/  ISETP.GT.AND P4, PT, R14, 0xa1, PT ;  /* 0x000000a10e00780c */ /* 0x000fe40003f84270 */
[----:B------:R-:W-:Y:S01]  /*4650*/  P2R R40, PR, RZ, 0x2 ;  /* 0x00000002ff287803 */ /* 0x000fe20000000000 */
[----:B------:R-:W-:Y:S02]  /*4660*/  WARPGROUP.DEPBAR.LE gsb0, 0x0 ;  /* 0x00008000000079c5 */ /* 0x000fe40000010000 */
[----:B------:R-:W-:Y:S01]  /*4670*/  WARPGROUP.ARRIVE ;  /* 0x00000000000079c5 */ /* 0x000fe20000000000 */
[----:B------:R-:W-:Y:S02]  /*4680*/  FSEL R183, R32, -INF , P0 ;  /* 0xff80000020b77808 */ /* 0x000fe40000000000 */
[----:B------:R-:W-:-:S02]  /*4690*/  ISETP.GT.AND P0, PT, R14, 0x98, PT ;  /* 0x000000980e00780c */ /* 0x000fc40003f04270 */
[----:B------:R-:W-:Y:S01]  /*46a0*/  FSEL R185, R33, -INF , P1 ;  /* 0xff80000021b97808 */ /* 0x000fe20000800000 */
[----:B------:R-:W-:Y:S01]  /*46b0*/  HGMMA.64x16x16.F32.BF16 R24, gdesc[UR20], R24, gsb0 ;  /* 0x00200000141879f0 */ /* 0x000fe20008001818 */
[----:B------:R-:W-:Y:S02]  /*46c0*/  FSEL R187, R36, -INF , P0 ;  /* 0xff80000024bb7808 */ /* 0x000fe40000000000 */
[----:B------:R-:W-:Y:S02]  /*46d0*/  P2R R36, PR, RZ, 0x1 ;  /* 0x00000001ff247803 */ /* 0x000fe40000000000 */
[----:B------:R-:W-:Y:S02]  /*46e0*/  ISETP.GT.AND P0, PT, R14, 0x89, PT ;  /* 0x000000890e00780c */ /* 0x000fe40003f04270 */
[----:B------:R-:W-:Y:S02]  /*46f0*/  FMNMX.FTZ R10, R183, R10, !PT ;  /* 0x0000000ab70a7209 */ /* 0x000fe40007810000 */
[----:B------:R-:W-:-:S02]  /*4700*/  FSEL R47, R47, -INF , P0 ;  /* 0xff8000002f2f7808 */ /* 0x000fc40000000000 */
[----:B------:R-:W-:Y:S02]  /*4710*/  ISETP.NE.AND P0, PT, R36, RZ, PT ;  /* 0x000000ff2400720c */ /* 0x000fe40003f05270 */
[----:B------:R-:W-:Y:S02]  /*4720*/  FSEL R33, R46, -INF , P2 ;  /* 0xff8000002e217808 */ /* 0x000fe40001000000 */
[----:B------:R-:W-:Y:S02]  /*4730*/  ISETP.GT.AND P2, PT, R14, 0x99, PT ;  /* 0x000000990e00780c */ /* 0x000fe40003f44270 */
[----:B------:R-:W-:Y:S02]  /*4740*/  FMNMX.FTZ R10, R185, R10, !PT ;  /* 0x0000000ab90a7209 */ /* 0x000fe40007810000 */
[----:B------:R-:W-:Y:S02]  /*4750*/  FSEL R189, R37, -INF , P2 ;  /* 0xff80000025bd7808 */ /* 0x000fe40001000000 */
[----:B------:R-:W-:-:S02]  /*4760*/  FMNMX.FTZ R10, R187, R10, !PT ;  /* 0x0000000abb0a7209 */ /* 0x000fc40007810000 */
[----:B------:R-:W-:Y:S02]  /*4770*/  P2R R32, PR, RZ, 0x4 ;  /* 0x00000004ff207803 */ /* 0x000fe40000000000 */
[----:B------:R-:W-:Y:S02]  /*4780*/  FMNMX.FTZ R10, R189, R10, !PT ;  /* 0x0000000abd0a7209 */ /* 0x000fe40007810000 */
[----:B------:R-:W-:Y:S01]  /*4790*/  ISETP.GT.AND P1, PT, R14, 0x90, PT ;  /* 0x000000900e00780c */ /* 0x000fe20003f24270 */
[----:B------:R-:W-:Y:S02]  /*47a0*/  WARPGROUP.DEPBAR.LE gsb0, 0x0 ;  /* 0x00008000000079c5 */ /* 0x000fe40000010000 */
[----:B------:R-:W-:Y:S02]  /*47b0*/  FSEL R197, R29, -INF , P6 ;  /* 0xff8000001dc57808 */ /* 0x000fe40003000000 */
[----:B------:R-:W-:Y:S02]  /*47c0*/  FSEL R29, R38, -INF , P0 ;  /* 0xff800000261d7808 */ /* 0x000fe40000000000 */
[----:B------:R-:W-:-:S02]  /*47d0*/  ISETP.NE.AND P0, PT, R20, RZ, PT ;  /* 0x000000ff1400720c */ /* 0x000fc40003f05270 */
[----:B------:R-:W-:Y:S02]  /*47e0*/  FMNMX.FTZ R20, R13, R115, !PT ;  /* 0x000000730d147209 */ /* 0x000fe40007810000 */
[----:B------:R-:W-:Y:S02]  /*47f0*/  FSEL R191, R24, -INF , P3 ;  /* 0xff80000018bf7808 */ /* 0x000fe40001800000 */
[----:B------:R-:W-:Y:S02]  /*4800*/  FMNMX.FTZ R20, R15, R20, !PT ;  /* 0x000000140f147209 */ /* 0x000fe40007810000 */
[----:B------:R-:W-:Y:S02]  /*4810*/  FSEL R195, R25, -INF , P4 ;  /* 0xff80000019c37808 */ /* 0x000fe40002000000 */
[----:B------:R-:W-:Y:S02]  /*4820*/  FMNMX.FTZ R20, R119, R20, !PT ;  /* 0x0000001477147209 */ /* 0x000fe40007810000 */
[----:B------:R-:W-:-:S02]  /*4830*/  FMNMX.FTZ R10, R191, R10, !PT ;  /* 0x0000000abf0a7209 */ /* 0x000fc40007810000 */
[----:B------:R-:W-:Y:S02]  /*4840*/  FMNMX.FTZ R20, R21, R20, !PT ;  /* 0x0000001415147209 */ /* 0x000fe40007810000 */
[----:B------:R-:W-:Y:S02]  /*4850*/  FSEL R193, R28, -INF , P5 ;  /* 0xff8000001cc17808 */ /* 0x000fe40002800000 */
[----:B------:R-:W-:Y:S02]  /*4860*/  FMNMX.FTZ R20, R107, R20, !PT ;  /* 0x000000146b147209 */ /* 0x000fe40007810000 */
[----:B------:R-:W-:Y:S02]  /*4870*/  FMNMX.FTZ R10, R195, R10, !PT ;  /* 0x0000000ac30a7209 */ /* 0x000fe40007810000 */
[----:B------:R-:W-:Y:S02]  /*4880*/  FMNMX.FTZ R20, R81, R20, !PT ;  /* 0x0000001451147209 */ /* 0x000fe40007810000 */
[----:B------:R-:W-:-:S02]  /*4890*/  FMNMX.FTZ R10, R193, R10, !PT ;  /* 0x0000000ac10a7209 */ /* 0x000fc40007810000 */
[----:B------:R-:W-:Y:S02]  /*48a0*/  FMNMX.FTZ R20, R111, R20, !PT ;  /* 0x000000146f147209 */ /* 0x000fe40007810000 */
[----:B------:R-:W-:Y:S01]  /*48b0*/  FMNMX.FTZ R24, R197, R10, !PT ;  /* 0x0000000ac5187209 */ /* 0x000fe20007810000 */
[----:B------:R-:W-:Y:S01]  /*48c0*/  IMAD.U32 R10, RZ, RZ, UR6 ;  /* 0x00000006ff0a7e24 */ /* 0x000fe2000f8e00ff */
        /* <DEDUP_REMOVED lines=46> */
[----:B------:R-:W-:Y:S01]  /*4bb0*/  MUFU.EX2 R176, R176 ;  /* 0x000000b000b07308 */ /* 0x000fe20000000800 */
[----:B------:R-:W-:Y:S01]  /*4bc0*/  FMNMX.FTZ R20, R55, R20, !PT ;  /* 0x0000001437147209 */ /* 0x000fe20007810000 */
[-CC-:B------:R-:W-:Y:S01]  /*4bd0*/  FFMA.FTZ R61, R117, R10.reuse, -R14.reuse ;  /* 0x0000000a753d7223 */ /* 0x180fe2000001080e */
[----:B------:R-:W-:Y:S01]  /*4be0*/  FSEL R135, R27, -INF , P4 ;  /* 0xff8000001b877808 */ /* 0x000fe20002000000 */
[--C-:B------:R-:W-:Y:S01]  /*4bf0*/  FFMA.FTZ R27, R89, R10, -R14.reuse ;  /* 0x0000000a591b7223 */ /* 0x100fe2000001080e */
[----:B------:R-:W-:Y:S01]  /*4c00*/  FMNMX.FTZ R20, R45, R20, !PT ;  /* 0x000000142d147209 */ /* 0x000fe20007810000 */
[--C-:B------:R-:W-:Y:S01]  /*4c10*/  FFMA.FTZ R180, R125, R10, -R14.reuse ;  /* 0x0000000a7db47223 */ /* 0x100fe2000001080e */
[----:B------:R-:W-:Y:S01]  /*4c20*/  FSEL R145, R30, -INF , P5 ;  /* 0xff8000001e917808 */ /* 0x000fe20002800000 */
[----:B------:R-:W0:Y:S01]  /*4c30*/  MUFU.EX2 R37, R37 ;  /* 0x0000002500257308 */ /* 0x000e220000000800 */
[----:B------:R-:W-:Y:S01]  /*4c40*/  FMNMX.FTZ R20, R43, R20, !PT ;  /* 0x000000142b147209 */ /* 0x000fe20007810000 */
[-CC-:B------:R-:W-:Y:S01]  /*4c50*/  FFMA.FTZ R182, R127, R10.reuse, -R14.reuse ;  /* 0x0000000a7fb67223 */ /* 0x180fe2000001080e */
[----:B------:R-:W-:Y:S01]  /*4c60*/  FSEL R151, R31, -INF , P6 ;  /* 0xff8000001f977808 */ /* 0x000fe20003000000 */
        /* <DEDUP_REMOVED lines=20> */
[----:B------:R-:W3:Y:S01]  /*4db0*/  MUFU.EX2 R180, R180 ;  /* 0x000000b400b47308 */ /* 0x000ee20000000800 */
        /* <DEDUP_REMOVED lines=19> */
[-CC-:B------:R-:W-:Y:S01]  /*4ef0*/  FFMA.FTZ R147, R189, R10.reuse, -R14.reuse ;  /* 0x0000000abd937223 */ /* 0x180fe2000001080e */
[-CC-:B------:R-:W-:Y:S01]  /*4f00*/  FFMA.FTZ R216, R191, R10.reuse, -R14.reuse ;  /* 0x0000000abfd87223 */ /* 0x180fe2000001080e */
[----:B------:R-:W0:Y:S01]  /*4f10*/  SHFL.BFLY PT, R89, R20, 0x2, 0x1f ;  /* 0x0c401f0014597f89 */ /* 0x000e2200000e0000 */
[-CC-:B------:R-:W-:Y:S01]  /*4f20*/  FFMA.FTZ R149, R195, R10.reuse, -R14.reuse ;  /* 0x0000000ac3957223 */ /* 0x180fe2000001080e */
[----:B------:R1:W-:Y:S01]  /*4f30*/  MUFU.EX2 R39, R153 ;  /* 0x0000009900277308 */ /* 0x0003e20000000800 */
[----:B------:R-:W-:Y:S01]  /*4f40*/  FFMA.FTZ R218, R193, R10, -R14 ;  /* 0x0000000ac1da7223 */ /* 0x000fe2000001080e */
[----:B------:R-:W-:Y:S01]  /*4f50*/  ISETP.NE.AND P1, PT, R82, RZ, PT ;  /* 0x000000ff5200720c */ /* 0x000fe20003f25270 */
[----:B------:R-:W-:-:S05]  /*4f60*/  IMAD.MOV.U32 R82, RZ, RZ, R87 ;  /* 0x000000ffff527224 */ /* 0x000fca00078e0057 */
[----:B------:R-:W5:Y:S01]  /*4f70*/  MUFU.EX2 R105, R105 ;  /* 0x0000006900697308 */ /* 0x000f620000000800 */
[----:B-1----:R-:W-:-:S06]  /*4f80*/  FFMA.FTZ R153, R197, R10, -R14 ;  /* 0x0000000ac5997223 */ /* 0x002fcc000001080e */
[----:B------:R-:W-:Y:S01]  /*4f90*/  @!P1 VIADD R12, R12, 0x34840 ;  /* 0x000348400c0c9836 */ /* 0x000fe20000000000 */
[----:B------:R-:W1:Y:S01]  /*4fa0*/  MUFU.EX2 R184, R184 ;  /* 0x000000b800b87308 */ /* 0x000e620000000800 */
[----:B0-----:R-:W-:-:S07]  /*4fb0*/  FMNMX.FTZ R24, R20, R89, !PT ;  /* 0x0000005914187209 */ /* 0x001fce0007810000 */
[----:B------:R-:W-:Y:S01]  /*4fc0*/  MUFU.EX2 R109, R109 ;  /* 0x0000006d006d7308 */ /* 0x000fe20000000800 */
[----:B------:R-:W0:Y:S07]  /*4fd0*/  SHFL.BFLY PT, R89, R24, 0x1, 0x1f ;  /* 0x0c201f0018597f89 */ /* 0x000e2e00000e0000 */
[----:B------:R-:W-:Y:S08]  /*4fe0*/  MUFU.EX2 R186, R186 ;  /* 0x000000ba00ba7308 */ /* 0x000ff00000000800 */
[----:B------:R-:W-:Y:S08]  /*4ff0*/  MUFU.EX2 R113, R113 ;  /* 0x0000007100717308 */ /* 0x000ff00000000800 */
[----:B------:R-:W-:Y:S01]  /*5000*/  MUFU.EX2 R188, R188 ;  /* 0x000000bc00bc7308 */ /* 0x000fe20000000800 */
[----:B0-----:R-:W-:-:S04]  /*5010*/  FMNMX.FTZ R89, R24, R89, !PT ;  /* 0x0000005918597209 */ /* 0x001fc80007810000 */
[C---:B------:R-:W-:Y:S01]  /*5020*/  FSETP.NEU.FTZ.AND P2, PT, R89.reuse, -INF , PT ;  /* 0xff8000005900780b */ /* 0x040fe20003f5d000 */
[-C--:B------:R-:W-:Y:S02]  /*5030*/  FMUL.FTZ R40, R89, R10.reuse ;  /* 0x0000000a59287220 */ /* 0x080fe40000410000 */
[----:B------:R-:W-:Y:S03]  /*5040*/  MUFU.EX2 R117, R117 ;  /* 0x0000007500757308 */ /* 0x000fe60000000800 */
[----:B------:R-:W-:Y:S02]  /*5050*/  FSEL R40, R40, RZ, P2 ;  /* 0x000000ff28287208 */ /* 0x000fe40001000000 */
[----:B------:R-:W-:Y:S01]  /*5060*/  ISETP.GE.AND P2, PT, R80, 0xb1, PT ;  /* 0x000000b15000780c */ /* 0x000fe20003f46270 */
[----:B------:R-:W-:Y:S02]  /*5070*/  IMAD.MOV.U32 R80, RZ, RZ, R87 ;  /* 0x000000ffff507224 */ /* 0x000fe400078e0057 */
[----:B------:R-:W-:Y:S01]  /*5080*/  MUFU.EX2 R190, R190 ;  /* 0x000000be00be7308 */ /* 0x000fe20000000800 */
[-CC-:B------:R-:W-:Y:S01]  /*5090*/  FFMA.FTZ R177, R13, R10.reuse, -R40.reuse ;  /* 0x0000000a0db17223 */ /* 0x180fe20000010828 */
[----:B------:R-:W-:Y:S01]  /*50a0*/  FADD.FTZ R13, R176, R37 ;  /* 0x00000025b00d7221 */ /* 0x000fe20000010000 */
[-CC-:B------:R-:W-:Y:S01]  /*50b0*/  FFMA.FTZ R14, R115, R10.reuse, -R40.reuse ;  /* 0x0000000a730e7223 */ /* 0x180fe20000010828 */
[-CC-:B------:R-:W-:Y:S01]  /*50c0*/  FFMA.FTZ R179, R15, R10.reuse, -R40.reuse ;  /* 0x0000000a0fb37223 */ /* 0x180fe20000010828 */
[-CC-:B------:R-:W-:Y:S01]  /*50d0*/  FFMA.FTZ R20, R119, R10.reuse, -R40.reuse ;  /* 0x0000000a77147223 */ /* 0x180fe20000010828 */
[----:B------:R-:W-:Y:S01]  /*50e0*/  FADD.FTZ R44, R178, R13 ;  /* 0x0000000db22c7221 */ /* 0x000fe20000010000 */
[-CC-:B------:R-:W-:Y:S01]  /*50f0*/  FFMA.FTZ R181, R21, R10.reuse, -R40.reuse ;  /* 0x0000000a15b57223 */ /* 0x180fe20000010828 */
[----:B------:R-:W-:Y:S01]  /*5100*/  MUFU.EX2 R177, R177 ;  /* 0x000000b100b17308 */ /* 0x000fe20000000800 */
[-C--:B------:R-:W-:Y:S01]  /*5110*/  FFMA.FTZ R24, R107, R10.reuse, -R40 ;  /* 0x0000000a6b187223 */ /* 0x080fe20000010828 */
[----:B--2---:R-:W-:Y:S01]  /*5120*/  FADD.FTZ R13, R61, R44 ;  /* 0x0000002c3d0d7221 */ /* 0x004fe20000010000 */
[-CC-:B------:R-:W-:Y:S01]  /*5130*/  FFMA.FTZ R183, R81, R10.reuse, -R40.reuse ;  /* 0x0000000a51b77223 */ /* 0x180fe20000010828 */
[-CC-:B------:R-:W-:Y:S01]  /*5140*/  FFMA.FTZ R26, R111, R10.reuse, -R40.reuse ;  /* 0x0000000a6f1a7223 */ /* 0x180fe20000010828 */
[-CC-:B------:R-:W-:Y:S01]  /*5150*/  FFMA.FTZ R185, R83, R10.reuse, -R40.reuse ;  /* 0x0000000a53b97223 */ /* 0x180fe20000010828 */
[----:B---3--:R-:W-:Y:S01]  /*5160*/  FADD.FTZ R44, R180, R13 ;  /* 0x0000000db42c7221 */ /* 0x008fe20000010000 */
[-CC-:B------:R-:W-:Y:S01]  /*5170*/  FFMA.FTZ R28, R99, R10.reuse, -R40.reuse ;  /* 0x0000000a631c7223 */ /* 0x180fe20000010828 */
[----:B------:R-:W0:Y:S01]  /*5180*/  MUFU.EX2 R14, R14 ;  /* 0x0000000e000e7308 */ /* 0x000e220000000800 */
[-C--:B------:R-:W-:Y:S01]  /*5190*/  FFMA.FTZ R187, R85, R10.reuse, -R40 ;  /* 0x0000000a55bb7223 */ /* 0x080fe20000010828 */
[----:B----4-:R-:W-:Y:S01]  /*51a0*/  FADD.FTZ R13, R69, R44 ;  /* 0x0000002c450d7221 */ /* 0x010fe20000010000 */
[-CC-:B------:R-:W-:Y:S01]  /*51b0*/  FFMA.FTZ R30, R103, R10.reuse, -R40.reuse ;  /* 0x0000000a671e7223 */ /* 0x180fe20000010828 */
[-CC-:B------:R-:W-:Y:S01]  /*51c0*/  FFMA.FTZ R189, R97, R10.reuse, -R40.reuse ;  /* 0x0000000a61bd7223 */ /* 0x180fe20000010828 */
[-CC-:B------:R-:W-:Y:S01]  /*51d0*/  FFMA.FTZ R32, R91, R10.reuse, -R40.reuse ;  /* 0x0000000a5b207223 */ /* 0x180fe20000010828 */
[----:B-----5:R-:W-:Y:S01]  /*51e0*/  FADD.FTZ R46, R182, R13 ;  /* 0x0000000db62e7221 */ /* 0x020fe20000010000 */
[-CC-:B------:R-:W-:Y:S01]  /*51f0*/  FFMA.FTZ R191, R101, R10.reuse, -R40.reuse ;  /* 0x0000000a65bf7223 */ /* 0x180fe20000010828 */
[----:B------:R-:W2:Y:S01]  /*5200*/  MUFU.EX2 R179, R179 ;  /* 0x000000b300b37308 */ /* 0x000ea20000000800 */
[-C--:B------:R-:W-:Y:S01]  /*5210*/  FFMA.FTZ R34, R95, R10.reuse, -R40 ;  /* 0x0000000a5f227223 */ /* 0x080fe20000010828 */
[----:B------:R-:W-:Y:S01]  /*5220*/  FADD.FTZ R13, R105, R46 ;  /* 0x0000002e690d7221 */ /* 0x000fe20000010000 */
[-CC-:B------:R-:W-:Y:S01]  /*5230*/  FFMA.FTZ R193, R93, R10.reuse, -R40.reuse ;  /* 0x0000000a5dc17223 */ /* 0x180fe20000010828 */
[-CC-:B------:R-:W-:Y:S01]  /*5240*/  FFMA.FTZ R36, R75, R10.reuse, -R40.reuse ;  /* 0x0000000a4b247223 */ /* 0x180fe20000010828 */
[-CC-:B------:R-:W-:Y:S01]  /*5250*/  FFMA.FTZ R195, R73, R10.reuse, -R40.reuse ;  /* 0x0000000a49c37223 */ /* 0x180fe20000010828 */
[----:B-1----:R-:W-:Y:S01]  /*5260*/  FADD.FTZ R46, R184, R13 ;  /* 0x0000000db82e7221 */ /* 0x002fe20000010000 */
[-C--:B------:R-:W-:Y:S01]  /*5270*/  FFMA.FTZ R38, R79, R10.reuse, -R40 ;  /* 0x0000000a4f267223 */ /* 0x080fe20000010828 */
[----:B------:R-:W1:Y:S01]  /*5280*/  MUFU.EX2 R20, R20 ;  /* 0x0000001400147308 */ /* 0x000e620000000800 */
[----:B0-----:R-:W-:Y:S01]  /*5290*/  FADD.FTZ R48, R177, R14 ;  /* 0x0000000eb1307221 */ /* 0x001fe20000010000 */
[----:B------:R-:W-:Y:S01]  /*52a0*/  FADD.FTZ R15, R109, R46 ;  /* 0x0000002e6d0f7221 */ /* 0x000fe20000010000 */
[-CC-:B------:R-:W-:Y:S01]  /*52b0*/  FFMA.FTZ R197, R77, R10.reuse, -R40.reuse ;  /* 0x0000000a4dc57223 */ /* 0x180fe20000010828 */
[-CC-:B------:R-:W-:Y:S01]  /*52c0*/  FFMA.FTZ R42, R67, R10.reuse, -R40.reuse ;  /* 0x0000000a432a7223 */ /* 0x180fe20000010828 */
[-CC-:B------:R-:W-:Y:S01]  /*52d0*/  FFMA.FTZ R199, R65, R10.reuse, -R40.reuse ;  /* 0x0000000a41c77223 */ /* 0x180fe20000010828 */
[----:B------:R-:W-:Y:S01]  /*52e0*/  FADD.FTZ R50, R186, R15 ;  /* 0x0000000fba327221 */ /* 0x000fe20000010000 */
[-C--:B------:R-:W-:Y:S01]  /*52f0*/  FFMA.FTZ R44, R71, R10.reuse, -R40 ;  /* 0x0000000a472c7223 */ /* 0x080fe20000010828 */
[----:B------:R-:W0:Y:S01]  /*5300*/  MUFU.EX2 R181, R181 ;  /* 0x000000b500b57308 */ /* 0x000e220000000800 */
        /* <DEDUP_REMOVED lines=16> */
[----:B0-----:R-:W-:Y:S01]  /*5410*/  FADD.FTZ R13, R181, R48 ;  /* 0x00000030b50d7221 */ /* 0x001fe20000010000 */
[----:B------:R-:W-:Y:S01]  /*5420*/  FADD.FTZ R48, R188, R15 ;  /* 0x0000000fbc307221 */ /* 0x000fe20000010000 */
[-CC-:B------:R-:W-:Y:S01]  /*5430*/  FFMA.FTZ R25, R25, R10.reuse, -R40.reuse ;  /* 0x0000000a19197223 */ /* 0x180fe20000010828 */
[-CC-:B------:R-:W-:Y:S01]  /*5440*/  FFMA.FTZ R35, R35, R10.reuse, -R40.reuse ;  /* 0x0000000a23237223 */ /* 0x180fe20000010828 */
[-C--:B------:R-:W-:Y:S01]  /*5450*/  FFMA.FTZ R29, R29, R10.reuse, -R40 ;  /* 0x0000000a1d1d7223 */ /* 0x080fe20000010828 */
[----:B------:R-:W-:Y:S01]  /*5460*/  FADD.FTZ R15, R117, R48 ;  /* 0x00000030750f7221 */ /* 0x000fe20000010000 */
[-CC-:B------:R-:W-:Y:S01]  /*5470*/  FFMA.FTZ R48, R63, R10.reuse, -R40.reuse ;  /* 0x0000000a3f307223 */ /* 0x180fe20000010828 */
[----:B------:R-:W0:Y:S01]  /*5480*/  MUFU.EX2 R26, R26 ;  /* 0x0000001a001a7308 */ /* 0x000e220000000800 */
[----:B--2---:R-:W-:Y:S01]  /*5490*/  FADD.FTZ R50, R24, R13 ;  /* 0x0000000d18327221 */ /* 0x004fe20000010000 */
[----:B------:R-:W-:Y:S01]  /*54a0*/  FADD.FTZ R52, R190, R15 ;  /* 0x0000000fbe347221 */ /* 0x000fe20000010000 */
[-CC-:B------:R-:W-:Y:S01]  /*54b0*/  FFMA.FTZ R137, R137, R10.reuse, -R40.reuse ;  /* 0x0000000a89897223 */ /* 0x180fe20000010828 */
[-CC-:B------:R-:W-:Y:S01]  /*54c0*/  FFMA.FTZ R139, R139, R10.reuse, -R40.reuse ;  /* 0x0000000a8b8b7223 */ /* 0x180fe20000010828 */
[-CC-:B------:R-:W-:Y:S01]  /*54d0*/  FFMA.FTZ R135, R135, R10.reuse, -R40.reuse ;  /* 0x0000000a87877223 */ /* 0x180fe20000010828 */
[-CC-:B------:R-:W-:Y:S01]  /*54e0*/  FFMA.FTZ R145, R145, R10.reuse, -R40.reuse ;  /* 0x0000000a91917223 */ /* 0x180fe20000010828 */
[----:B------:R-:W-:Y:S01]  /*54f0*/  FFMA.FTZ R151, R151, R10, -R40 ;  /* 0x0000000a97977223 */ /* 0x000fe20000010828 */
[----:B------:R-:W2:Y:S01]  /*5500*/  MUFU.EX2 R121, R121 ;  /* 0x0000007900797308 */ /* 0x000ea20000000800 */
[----:B-1----:R-:W-:Y:S01]  /*5510*/  FADD.FTZ R13, R183, R50 ;  /* 0x00000032b70d7221 */ /* 0x002fe20000010000 */
[----:B------:R-:W-:Y:S01]  /*5520*/  F2FP.BF16.F32.PACK_AB R177, R14, R177 ;  /* 0x000000b10eb1723e */ /* 0x000fe200000010ff */
[--C-:B------:R-:W-:Y:S01]  /*5530*/  IMAD.MOV.U32 R85, RZ, RZ, R87.reuse ;  /* 0x000000ffff557224 */ /* 0x100fe200078e0057 */
[----:B------:R-:W-:Y:S01]  /*5540*/  F2FP.BF16.F32.PACK_AB R179, R20, R179 ;  /* 0x000000b314b3723e */ /* 0x000fe200000010ff */
[--C-:B------:R-:W-:Y:S01]  /*5550*/  IMAD.MOV.U32 R83, RZ, RZ, R87.reuse ;  /* 0x000000ffff537224 */ /* 0x100fe200078e0057 */
[----:B------:R-:W-:Y:S01]  /*5560*/  F2FP.BF16.F32.PACK_AB R176, R37, R176 ;  /* 0x000000b025b0723e */ /* 0x000fe200000010ff */
[----:B------:R-:W-:Y:S01]  /*5570*/  IMAD.MOV.U32 R81, RZ, RZ, R87 ;  /* 0x000000ffff517224 */ /* 0x000fe200078e0057 */
[----:B------:R-:W1:Y:S01]  /*5580*/  MUFU.EX2 R185, R185 ;  /* 0x000000b900b97308 */ /* 0x000e620000000800 */
[----:B0-----:R-:W-:Y:S01]  /*5590*/  FADD.FTZ R50, R26, R13 ;  /* 0x0000000d1a327221 */ /* 0x001fe20000010000 */
[----:B------:R-:W-:Y:S01]  /*55a0*/  F2FP.BF16.F32.PACK_AB R178, R61, R178 ;  /* 0x000000b23db2723e */ /* 0x000fe200000010ff */
[--C-:B------:R-:W-:Y:S01]  /*55b0*/  IMAD.MOV.U32 R79, RZ, RZ, R87.reuse ;  /* 0x000000ffff4f7224 */ /* 0x100fe200078e0057 */
[----:B------:R-:W-:Y:S01]  /*55c0*/  F2FP.BF16.F32.PACK_AB R180, R69, R180 ;  /* 0x000000b445b4723e */ /* 0x000fe200000010ff */
[--C-:B------:R-:W-:Y:S01]  /*55d0*/  IMAD.MOV.U32 R77, RZ, RZ, R87.reuse ;  /* 0x000000ffff4d7224 */ /* 0x100fe200078e0057 */
[----:B------:R-:W-:Y:S01]  /*55e0*/  F2FP.BF16.F32.PACK_AB R181, R24, R181 ;  /* 0x000000b518b5723e */ /* 0x000fe200000010ff */
[--C-:B------:R-:W-:Y:S01]  /*55f0*/  IMAD.MOV.U32 R75, RZ, RZ, R87.reuse ;  /* 0x000000ffff4b7224 */ /* 0x100fe200078e0057 */
[----:B------:R-:W0:Y:S01]  /*5600*/  MUFU.EX2 R192, R192 ;  /* 0x000000c000c07308 */ /* 0x000e220000000800 */
[----:B--2---:R-:W-:Y:S01]  /*5610*/  FADD.FTZ R15, R121, R52 ;  /* 0x00000034790f7221 */ /* 0x004fe20000010000 */
[----:B------:R-:W-:Y:S01]  /*5620*/  F2FP.BF16.F32.PACK_AB R183, R26, R183 ;  /* 0x000000b71ab7723e */ /* 0x000fe200000010ff */
[--C-:B------:R-:W-:Y:S01]  /*5630*/  IMAD.MOV.U32 R73, RZ, RZ, R87.reuse ;  /* 0x000000ffff497224 */ /* 0x100fe200078e0057 */
[----:B------:R-:W-:Y:S01]  /*5640*/  F2FP.BF16.F32.PACK_AB R182, R105, R182 ;  /* 0x000000b669b6723e */ /* 0x000fe200000010ff */
[--C-:B------:R-:W-:Y:S01]  /*5650*/  IMAD.MOV.U32 R71, RZ, RZ, R87.reuse ;  /* 0x000000ffff477224 */ /* 0x100fe200078e0057 */
[----:B------:R-:W-:Y:S01]  /*5660*/  F2FP.BF16.F32.PACK_AB R184, R109, R184 ;  /* 0x000000b86db8723e */ /* 0x000fe200000010ff */
[--C-:B------:R-:W-:Y:S01]  /*5670*/  IMAD.MOV.U32 R69, RZ, RZ, R87.reuse ;  /* 0x000000ffff457224 */ /* 0x100fe200078e0057 */
        /* <DEDUP_REMOVED lines=10> */
[----:B------:R-:W-:-:S02]  /*5720*/  IMAD.MOV.U32 R61, RZ, RZ, R87 ;  /* 0x000000ffff3d7224 */ /* 0x000fc400078e0057 */
[--C-:B------:R-:W-:Y:S02]  /*5730*/  IMAD.MOV.U32 R59, RZ, RZ, R87.reuse ;  /* 0x000000ffff3b7224 */ /* 0x100fe400078e0057 */
[----:B------:R-:W-:Y:S02]  /*5740*/  IMAD.MOV.U32 R57, RZ, RZ, R87 ;  /* 0x000000ffff397224 */ /* 0x000fe400078e0057 */
[----:B------:R-:W0:Y:S01]  /*5750*/  MUFU.EX2 R187, R187 ;  /* 0x000000bb00bb7308 */ /* 0x000e220000000800 */
[C---:B--2---:R-:W-:Y:S01]  /*5760*/  FADD.FTZ R50, R28.reuse, R13 ;  /* 0x0000000d1c327221 */ /* 0x044fe20000010000 */
[----:B------:R-:W-:Y:S01]  /*5770*/  F2FP.BF16.F32.PACK_AB R185, R28, R185 ;  /* 0x000000b91cb9723e */ /* 0x000fe200000010ff */
[--C-:B------:R-:W-:Y:S02]  /*5780*/  IMAD.MOV.U32 R53, RZ, RZ, R87.reuse ;  /* 0x000000ffff357224 */ /* 0x100fe400078e0057 */
[--C-:B------:R-:W-:Y:S02]  /*5790*/  IMAD.MOV.U32 R49, RZ, RZ, R87.reuse ;  /* 0x000000ffff317224 */ /* 0x100fe400078e0057 */
[--C-:B------:R-:W-:Y:S01]  /*57a0*/  IMAD.MOV.U32 R41, RZ, RZ, R87.reuse ;  /* 0x000000ffff297224 */ /* 0x100fe200078e0057 */
[----:B------:R-:W2:Y:S01]  /*57b0*/  MUFU.EX2 R194, R194 ;  /* 0x000000c200c27308 */ /* 0x000ea20000000800 */
[C---:B-1----:R-:W-:Y:S01]  /*57c0*/  FADD.FTZ R13, R123.reuse, R52 ;  /* 0x000000347b0d7221 */ /* 0x042fe20000010000 */
[----:B------:R-:W-:Y:S01]  /*57d0*/  F2FP.BF16.F32.PACK_AB R192, R123, R192 ;  /* 0x000000c07bc0723e */ /* 0x000fe200000010ff */
[----:B------:R-:W-:-:S02]  /*57e0*/  IMAD.MOV.U32 R37, RZ, RZ, R87 ;  /* 0x000000ffff257224 */ /* 0x000fc400078e0057 */
[--C-:B------:R-:W-:Y:S02]  /*57f0*/  IMAD.MOV.U32 R28, RZ, RZ, R87.reuse ;  /* 0x000000ffff1c7224 */ /* 0x100fe400078e0057 */
[--C-:B------:R-:W-:Y:S01]  /*5800*/  IMAD.MOV.U32 R26, RZ, RZ, R87.reuse ;  /* 0x000000ffff1a7224 */ /* 0x100fe200078e0057 */
[----:B------:R-:W1:Y:S01]  /*5810*/  MUFU.EX2 R30, R30 ;  /* 0x0000001e001e7308 */ /* 0x000e620000000800 */
[----:B0-----:R-:W-:Y:S01]  /*5820*/  FADD.FTZ R15, R187, R50 ;  /* 0x00000032bb0f7221 */ /* 0x001fe20000010000 */
[----:B------:R-:W-:-:S06]  /*5830*/  IMAD.MOV.U32 R24, RZ, RZ, R87 ;  /* 0x000000ffff187224 */ /* 0x000fcc00078e0057 */
[----:B------:R-:W0:Y:S01]  /*5840*/  MUFU.EX2 R189, R189 ;  /* 0x000000bd00bd7308 */ /* 0x000e220000000800 */
[----:B--2---:R-:W-:Y:S01]  /*5850*/  FADD.FTZ R52, R194, R13 ;  /* 0x0000000dc2347221 */ /* 0x004fe20000010000 */
[----:B------:R-:W-:-:S04]  /*5860*/  @!P1 PRMT R13, RZ, 0x654, R12 ;  /* 0x00000654ff0d9816 */ /* 0x000fc8000000000c */
[----:B------:R0:W-:Y:S02]  /*5870*/  @!P1 SYNCS.ARRIVE.TRANS64.RED.A1T0 RZ, [R13+URZ], RZ ;  /* 0x000000ff0dff99a7 */ /* 0x0001e4000810043f */
[----:B------:R-:W2:Y:S01]  /*5880*/  MUFU.EX2 R125, R125 ;  /* 0x0000007d007d7308 */ /* 0x000ea20000000800 */
[C---:B-1----:R-:W-:Y:S01]  /*5890*/  FADD.FTZ R50, R30.reuse, R15 ;  /* 0x0000000f1e327221 */ /* 0x042fe20000010000 */
[----:B------:R-:W-:Y:S01]  /*58a0*/  F2FP.BF16.F32.PACK_AB R187, R30, R187 ;  /* 0x000000bb1ebb723e */ /* 0x000fe200000010ff */
[----:B------:R-:W-:-:S05]  /*58b0*/  IMAD.MOV.U32 R30, RZ, RZ, R87 ;  /* 0x000000ffff1e7224 */ /* 0x000fca00078e0057 */
[----:B------:R-:W1:Y:S01]  /*58c0*/  MUFU.EX2 R32, R32 ;  /* 0x0000002000207308 */ /* 0x000e620000000800 */
[----:B0-----:R-:W-:-:S07]  /*58d0*/  FADD.FTZ R13, R189, R50 ;  /* 0x00000032bd0d7221 */ /* 0x001fce0000010000 */
[----:B------:R-:W0:Y:S01]  /*58e0*/  MUFU.EX2 R196, R196 ;  /* 0x000000c400c47308 */ /* 0x000e220000000800 */
[C---:B--2---:R-:W-:Y:S01]  /*58f0*/  FADD.FTZ R15, R125.reuse, R52 ;  /* 0x000000347d0f7221 */ /* 0x044fe20000010000 */
[----:B------:R-:W-:-:S06]  /*5900*/  F2FP.BF16.F32.PACK_AB R194, R125, R194 ;  /* 0x000000c27dc2723e */ /* 0x000fcc00000010ff */
[----:B------:R-:W2:Y:S01]  /*5910*/  MUFU.EX2 R191, R191 ;  /* 0x000000bf00bf7308 */ /* 0x000ea20000000800 */
[C---:B-1----:R-:W-:Y:S01]  /*5920*/  FADD.FTZ R50, R32.reuse, R13 ;  /* 0x0000000d20327221 */ /* 0x042fe20000010000 */
[----:B------:R-:W-:Y:S01]  /*5930*/  F2FP.BF16.F32.PACK_AB R189, R32, R189 ;  /* 0x000000bd20bd723e */ /* 0x000fe200000010ff */
[----:B------:R-:W-:-:S05]  /*5940*/  IMAD.MOV.U32 R32, RZ, RZ, R87 ;  /* 0x000000ffff207224 */ /* 0x000fca00078e0057 */
[----:B------:R-:W1:Y:S01]  /*5950*/  MUFU.EX2 R127, R127 ;  /* 0x0000007f007f7308 */ /* 0x000e620000000800 */
[----:B0-----:R-:W-:-:S07]  /*5960*/  FADD.FTZ R52, R196, R15 ;  /* 0x0000000fc4347221 */ /* 0x001fce0000010000 */
[----:B------:R-:W0:Y:S01]  /*5970*/  MUFU.EX2 R34, R34 ;  /* 0x0000002200227308 */ /* 0x000e220000000800 */
[----:B--2---:R-:W-:-:S07]  /*5980*/  FADD.FTZ R13, R191, R50 ;  /* 0x00000032bf0d7221 */ /* 0x004fce0000010000 */
[----:B------:R-:W2:Y:S01]  /*5990*/  MUFU.EX2 R198, R198 ;  /* 0x000000c600c67308 */ /* 0x000ea20000000800 */
[C---:B-1----:R-:W-:Y:S01]  /*59a0*/  FADD.FTZ R15, R127.reuse, R52 ;  /* 0x000000347f0f7221 */ /* 0x042fe20000010000 */
[----:B------:R-:W-:-:S06]  /*59b0*/  F2FP.BF16.F32.PACK_AB R196, R127, R196 ;  /* 0x000000c47fc4723e */ /* 0x000fcc00000010ff */
[----:B------:R-:W1:Y:S01]  /*59c0*/  MUFU.EX2 R193, R193 ;  /* 0x000000c100c17308 */ /* 0x000e620000000800 */
[C---:B0-----:R-:W-:Y:S01]  /*59d0*/  FADD.FTZ R52, R34.reuse, R13 ;  /* 0x0000000d22347221 */ /* 0x041fe20000010000 */
[----:B------:R-:W-:Y:S01]  /*59e0*/  F2FP.BF16.F32.PACK_AB R191, R34, R191 ;  /* 0x000000bf22bf723e */ /* 0x000fe200000010ff */
[----:B------:R-:W-:-:S05]  /*59f0*/  IMAD.MOV.U32 R34, RZ, RZ, R87 ;  /* 0x000000ffff227224 */ /* 0x000fca00078e0057 */
[----:B------:R-:W0:Y:S01]  /*5a00*/  MUFU.EX2 R129, R129 ;  /* 0x0000008100817308 */ /* 0x000e220000000800 */
[----:B--2---:R-:W-:-:S07]  /*5a10*/  FADD.FTZ R54, R198, R15 ;  /* 0x0000000fc6367221 */ /* 0x004fce0000010000 */
[----:B------:R-:W2:Y:S01]  /*5a20*/  MUFU.EX2 R36, R36 ;  /* 0x0000002400247308 */ /* 0x000ea20000000800 */
[----:B-1----:R-:W-:-:S07]  /*5a30*/  FADD.FTZ R13, R193, R52 ;  /* 0x00000034c10d7221 */ /* 0x002fce0000010000 */
[----:B------:R-:W1:Y:S01]  /*5a40*/  MUFU.EX2 R200, R200 ;  /* 0x000000c800c87308 */ /* 0x000e620000000800 */
[C---:B0-----:R-:W-:Y:S01]  /*5a50*/  FADD.FTZ R15, R129.reuse, R54 ;  /* 0x00000036810f7221 */ /* 0x041fe20000010000 */
[----:B------:R-:W-:-:S06]  /*5a60*/  F2FP.BF16.F32.PACK_AB R198, R129, R198 ;  /* 0x000000c681c6723e */ /* 0x000fcc00000010ff */
[----:B------:R-:W0:Y:S01]  /*5a70*/  MUFU.EX2 R195, R195 ;  /* 0x000000c300c37308 */ /* 0x000e220000000800 */
[C---:B--2---:R-:W-:Y:S01]  /*5a80*/  FADD.FTZ R52, R36.reuse, R13 ;  /* 0x0000000d24347221 */ /* 0x044fe20000010000 */
[----:B------:R-:W-:Y:S01]  /*5a90*/  F2FP.BF16.F32.PACK_AB R193, R36, R193 ;  /* 0x000000c124c1723e */ /* 0x000fe200000010ff */
[----:B------:R-:W-:-:S05]  /*5aa0*/  IMAD.MOV.U32 R36, RZ, RZ, R87 ;  /* 0x000000ffff247224 */ /* 0x000fca00078e0057 */
[----:B------:R-:W2:Y:S01]  /*5ab0*/  MUFU.EX2 R131, R131 ;  /* 0x0000008300837308 */ /* 0x000ea20000000800 */
[----:B-1----:R-:W-:-:S07]  /*5ac0*/  FADD.FTZ R54, R200, R15 ;  /* 0x0000000fc8367221 */ /* 0x002fce0000010000 */
        /* <DEDUP_REMOVED lines=10> */
[----:B0-----:R-:W-:Y:S01]  /*5b70*/  FADD.FTZ R56, R202, R15 ;  /* 0x0000000fca387221 */ /* 0x001fe20000010000 */
[----:B------:R-:W-:-:S03]  /*5b80*/  F2FP.BF16.F32.PACK_AB R202, R39, R202 ;  /* 0x000000ca27ca723e */ /* 0x000fc600000010ff */
[----:B------:R-:W-:Y:S01]  /*5b90*/  FADD.FTZ R15, R39, R56 ;  /* 0x00000038270f7221 */ /* 0x000fe20000010000 */
[----:B------:R-:W-:Y:S02]  /*5ba0*/  IMAD.MOV.U32 R39, RZ, RZ, R87 ;  /* 0x000000ffff277224 */ /* 0x000fe400078e0057 */
[----:B------:R-:W0:Y:S01]  /*5bb0*/  MUFU.EX2 R204, R204 ;  /* 0x000000cc00cc7308 */ /* 0x000e220000000800 */
[----:B--2---:R-:W-:-:S07]  /*5bc0*/  FADD.FTZ R13, R197, R54 ;  /* 0x00000036c50d7221 */ /* 0x004fce0000010000 */
        /* <DEDUP_REMOVED lines=10> */
[----:B------:R-:W-:Y:S01]  /*5c70*/  F2FP.BF16.F32.PACK_AB R204, R27, R204 ;  /* 0x000000cc1bcc723e */ /* 0x000fe200000010ff */
[----:B------:R-:W-:-:S05]  /*5c80*/  IMAD.MOV.U32 R27, RZ, RZ, R87 ;  /* 0x000000ffff1b7224 */ /* 0x000fca00078e0057 */
        /* <DEDUP_REMOVED lines=10> */
[----:B------:R-:W-:Y:S01]  /*5d30*/  F2FP.BF16.F32.PACK_AB R206, R31, R206 ;  /* 0x000000ce1fce723e */ /* 0x000fe200000010ff */
[----:B------:R-:W-:-:S05]  /*5d40*/  IMAD.MOV.U32 R31, RZ, RZ, R87 ;  /* 0x000000ffff1f7224 */ /* 0x000fca00078e0057 */
        /* <DEDUP_REMOVED lines=17> */
[----:B------:R0:W3:Y:S01]  /*5e60*/  MUFU.EX2 R12, R51 ;  /* 0x00000033000c7308 */ /* 0x0000e20000000800 */
[----:B--2---:R-:W-:-:S07]  /*5e70*/  FADD.FTZ R13, R205, R56 ;  /* 0x00000038cd0d7221 */ /* 0x004fce0000010000 */
[----:B------:R-:W2:Y:S01]  /*5e80*/  MUFU.EX2 R212, R212 ;  /* 0x000000d400d47308 */ /* 0x000ea20000000800 */
[C---:B-1----:R-:W-:Y:S01]  /*5e90*/  FADD.FTZ R15, R141.reuse, R58 ;  /* 0x0000003a8d0f7221 */ /* 0x042fe20000010000 */
[----:B------:R-:W-:Y:S01]  /*5ea0*/  F2FP.BF16.F32.PACK_AB R210, R141, R210 ;  /* 0x000000d28dd2723e */ /* 0x000fe200000010ff */
[----:B0-----:R-:W-:-:S05]  /*5eb0*/  IMAD.MOV.U32 R51, RZ, RZ, R87 ;  /* 0x000000ffff337224 */ /* 0x001fca00078e0057 */
[----:B------:R-:W0:Y:S01]  /*5ec0*/  MUFU.EX2 R207, R207 ;  /* 0x000000cf00cf7308 */ /* 0x000e220000000800 */
[C---:B---3--:R-:W-:Y:S01]  /*5ed0*/  FADD.FTZ R56, R12.reuse, R13 ;  /* 0x0000000d0c387221 */ /* 0x048fe20000010000 */
[----:B------:R-:W-:-:S06]  /*5ee0*/  F2FP.BF16.F32.PACK_AB R205, R12, R205 ;  /* 0x000000cd0ccd723e */ /* 0x000fcc00000010ff */
[----:B------:R-:W1:Y:S01]  /*5ef0*/  MUFU.EX2 R143, R143 ;  /* 0x0000008f008f7308 */ /* 0x000e620000000800 */
[----:B--2---:R-:W-:-:S07]  /*5f00*/  FADD.FTZ R58, R212, R15 ;  /* 0x0000000fd43a7221 */ /* 0x004fce0000010000 */
[----:B------:R2:W3:Y:S01]  /*5f10*/  MUFU.EX2 R50, R55 ;  /* 0x0000003700327308 */ /* 0x0004e20000000800 */
[----:B0-----:R-:W-:-:S07]  /*5f20*/  FADD.FTZ R13, R207, R56 ;  /* 0x00000038cf0d7221 */ /* 0x001fce0000010000 */
[----:B------:R-:W0:Y:S01]  /*5f30*/  MUFU.EX2 R214, R214 ;  /* 0x000000d600d67308 */ /* 0x000e220000000800 */
[C---:B-1----:R-:W-:Y:S01]  /*5f40*/  FADD.FTZ R15, R143.reuse, R58 ;  /* 0x0000003a8f0f7221 */ /* 0x042fe20000010000 */
[----:B------:R-:W-:Y:S01]  /*5f50*/  F2FP.BF16.F32.PACK_AB R212, R143, R212 ;  /* 0x000000d48fd4723e */ /* 0x000fe200000010ff */
[----:B--2---:R-:W-:-:S05]  /*5f60*/  IMAD.MOV.U32 R55, RZ, RZ, R87 ;  /* 0x000000ffff377224 */ /* 0x004fca00078e0057 */
[----:B------:R-:W1:Y:S01]  /*5f70*/  MUFU.EX2 R45, R45 ;  /* 0x0000002d002d7308 */ /* 0x000e620000000800 */
[C---:B---3--:R-:W-:Y:S01]  /*5f80*/  FADD.FTZ R58, R50.reuse, R13 ;  /* 0x0000000d323a7221 */ /* 0x048fe20000010000 */
[----:B------:R-:W-:Y:S01]  /*5f90*/  F2FP.BF16.F32.PACK_AB R207, R50, R207 ;  /* 0x000000cf32cf723e */ /* 0x000fe200000010ff */
[----:B------:R-:W-:-:S05]  /*5fa0*/  IMAD.MOV.U32 R50, RZ, RZ, R87 ;  /* 0x000000ffff327224 */ /* 0x000fca00078e0057 */
        /* <DEDUP_REMOVED lines=24> */
[--C-:B------:R-:W-:Y:S02]  /*6130*/  IMAD.MOV.U32 R40, RZ, RZ, R87.reuse ;  /* 0x000000ffff287224 */ /* 0x100fe400078e0057 */
[----:B------:R-:W-:-:S03]  /*6140*/  IMAD.MOV.U32 R33, RZ, RZ, R87 ;  /* 0x000000ffff217224 */ /* 0x000fc600078e0057 */
[----:B------:R2:W3:Y:S01]  /*6150*/  MUFU.EX2 R54, R35 ;  /* 0x0000002300367308 */ /* 0x0004e20000000800 */
[----:B0-----:R-:W-:-:S07]  /*6160*/  FADD.FTZ R62, R218, R15 ;  /* 0x0000000fda3e7221 */ /* 0x001fce0000010000 */
[----:B------:R-:W0:Y:S01]  /*6170*/  MUFU.EX2 R29, R29 ;  /* 0x0000001d001d7308 */ /* 0x000e220000000800 */
[----:B-1----:R-:W-:Y:S01]  /*6180*/  FADD.FTZ R15, R25, R60 ;  /* 0x0000003c190f7221 */ /* 0x002fe20000010000 */
[--C-:B------:R-:W-:Y:S02]  /*6190*/  IMAD.MOV.U32 R60, RZ, RZ, R87.reuse ;  /* 0x000000ffff3c7224 */ /* 0x100fe400078e0057 */
[----:B--2---:R-:W-:-:S04]  /*61a0*/  IMAD.MOV.U32 R35, RZ, RZ, R87 ;  /* 0x000000ffff237224 */ /* 0x004fc800078e0057 */
[----:B------:R-:W1:Y:S01]  /*61b0*/  MUFU.EX2 R56, R137 ;  /* 0x0000008900387308 */ /* 0x000e620000000800 */
[C---:B---3--:R-:W-:Y:S01]  /*61c0*/  FADD.FTZ R14, R54.reuse, R15 ;  /* 0x0000000f360e7221 */ /* 0x048fe20000010000 */
[----:B------:R-:W-:Y:S01]  /*61d0*/  F2FP.BF16.F32.PACK_AB R213, R54, R25 ;  /* 0x0000001936d5723e */ /* 0x000fe200000010ff */
[--C-:B------:R-:W-:Y:S02]  /*61e0*/  IMAD.MOV.U32 R54, RZ, RZ, R87.reuse ;  /* 0x000000ffff367224 */ /* 0x100fe400078e0057 */
[----:B------:R-:W-:-:S03]  /*61f0*/  IMAD.MOV.U32 R25, RZ, RZ, R87 ;  /* 0x000000ffff197224 */ /* 0x000fc600078e0057 */
        /* <DEDUP_REMOVED lines=12> */
[----:B------:R-:W-:-:S05]  /*62c0*/  IMAD.MOV.U32 R58, RZ, RZ, R87 ;  /* 0x000000ffff3a7224 */ /* 0x000fca00078e0057 */
[----:B------:R-:W0:Y:S01]  /*62d0*/  MUFU.EX2 R14, R151 ;  /* 0x00000097000e7308 */ /* 0x000e220000000800 */
[----:B-1----:R-:W-:Y:S01]  /*62e0*/  FADD.FTZ R15, R145, R12 ;  /* 0x0000000c910f7221 */ /* 0x002fe20000010000 */
[C---:B--2---:R-:W-:Y:S01]  /*62f0*/  FADD.FTZ R13, R153.reuse, R62 ;  /* 0x0000003e990d7221 */ /* 0x044fe20000010000 */
[----:B------:R-:W-:Y:S01]  /*6300*/  F2FP.BF16.F32.PACK_AB R218, R153, R218 ;  /* 0x000000da99da723e */ /* 0x000fe200000010ff */
[----:B------:R-:W-:Y:S02]  /*6310*/  IMAD.MOV.U32 R62, RZ, RZ, R87 ;  /* 0x000000ffff3e7224 */ /* 0x000fe400078e0057 */
[C---:B0-----:R-:W-:Y:S01]  /*6320*/  FADD.FTZ R12, R14.reuse, R15 ;  /* 0x0000000f0e0c7221 */ /* 0x041fe20000010000 */
[----:B------:R-:W-:Y:S01]  /*6330*/  F2FP.BF16.F32.PACK_AB R219, R14, R145 ;  /* 0x000000910edb723e */ /* 0x000fe200000010ff */
        /* <DEDUP_REMOVED lines=37> */
[----:B------:R-:W-:-:S07]  /*6590*/  CS2R R24, SRZ ;  /* 0x0000000000187805 */ /* 0x000fce000001ff00 */
.L_x_5789:
[----:B------:R-:W-:Y:S01]  /*65a0*/  R2UR UR11, R22 ;  /* 0x00000000160b72ca */ /* 0x000fe200000e0000 */
[----:B------:R-:W-:-:S04]  /*65b0*/  UIADD3 UR6, UR7, 0x1, URZ ;  /* 0x0000000107067890 */ /* 0x000fc8000fffe03f */
[----:B------:R-:W-:-:S04]  /*65c0*/  UISETP.NE.AND UP0, UPT, UR6, 0x2, UPT ;  /* 0x000000020600788c */ /* 0x000fc8000bf05270 */
[----:B------:R-:W-:Y:S02]  /*65d0*/  USEL UR10, URZ, 0x1, UP0 ;  /* 0x000000013f0a7887 */ /* 0x000fe40008000000 */
[----:B------:R-:W-:Y:S02]  /*65e0*/  USEL UR6, UR6, URZ, UP0 ;  /* 0x0000003f06067287 */ /* 0x000fe40008000000 */
[----:B------:R-:W-:Y:S02]  /*65f0*/  ISETP.NE.AND P3, PT, RZ, UR11, PT ;  /* 0x0000000bff007c0c */ /* 0x000fe4000bf65270 */
[----:B------:R-:W-:Y:S02]  /*6600*/  LOP3.LUT R16, R21, UR10, RZ, 0x3c, !PT ;  /* 0x0000000a15107c12 */ /* 0x000fe4000f8e3cff */
[----:B------:R-:W-:-:S09]  /*6610*/  IMAD.U32 R2, RZ, RZ, UR6 ;  /* 0x00000006ff027e24 */ /* 0x000fd2000f8e00ff */
[----:B------:R-:W-:Y:S05]  /*6620*/  @P3 BRA `(.L_x_5781) ;  /* 0x0000000000343947 */ /* 0x000fea0003800000 */
[----:B------:R-:W-:Y:S05]  /*6630*/  @!P0 BRA `(.L_x_5782) ;  /* 0x0000000000048947 */ /* 0x000fea0003800000 */
[----:B------:R-:W-:Y:S01]  /*6640*/  BPT.TRAP 0x1 ;  /* 0x000000040000795c */ /* 0x000fe20000300000 */
.L_x_5782:
[----:B------:R-:W0:Y:S01]  /*6650*/  S2UR UR10, SR_CgaCtaId ;  /* 0x00000000000a79c3 */ /* 0x000e220000008800 */
[----:B------:R-:W-:Y:S01]  /*6660*/  UMOV UR6, 0x400 ;  /* 0x0000040000067882 */ /* 0x000fe20000000000 */
[----:B------:R-:W-:Y:S01]  /*6670*/  SHF.L.U32 R11, R16, 0x1f, RZ ;  /* 0x0000001f100b7819 */ /* 0x000fe200000006ff */
[----:B0-----:R-:W-:-:S06]  /*6680*/  ULEA UR6, UR10, UR6, 0x18 ;  /* 0x000000060a067291 */ /* 0x001fcc000f8ec03f */
[----:B------:R-:W-:-:S04]  /*6690*/  LEA R0, R2, UR6, 0x3 ;  /* 0x0000000602007c11 */ /* 0x000fc8000f8e18ff */
[----:B------:R0:W1:Y:S01]  /*66a0*/  SYNCS.PHASECHK.TRANS64.TRYWAIT P2, [R0+URZ+0x34830], R11 ;  /* 0x0348300b000075a7 */ /* 0x000062000804017f */
[----:B------:R-:W-:Y:S05]  /*66b0*/  @!P0 BRA `(.L_x_5783) ;  /* 0x0000000000048947 */ /* 0x000fea0003800000 */
[----:B------:R-:W-:Y:S01]  /*66c0*/  BPT.TRAP 0x1 ;  /* 0x000000040000795c */ /* 0x000fe20000300000 */
.L_x_5783:
[----:B-1----:R-:W-:Y:S05]  /*66d0*/  @P2 BRA `(.L_x_5781) ;  /* 0x0000000000082947 */ /* 0x002fea0003800000 */
[----:B------:R-:W1:Y:S02]  /*66e0*/  SYNCS.PHASECHK.TRANS64.TRYWAIT P2, [R0+URZ+0x34830], R11 ;  /* 0x0348300b000075a7 */ /* 0x000e64000804017f */
[----:B-1----:R-:W-:Y:S05]  /*66f0*/  @!P2 BRA `(.L_x_5784) ;  /* 0x000000bc00a0a947 */ /* 0x002fea0003800000 */
.L_x_5781:
[----:B------:R-:W2:Y:S01]  /*6700*/  S2R R10, SR_TID.X ;  /* 0x00000000000a7919 */ /* 0x000ea20000002100 */
[----:B01----:R-:W-:Y:S01]  /*6710*/  IMAD R0, R2, 0xb00, R3 ;  /* 0x00000b0002007824 */ /* 0x003fe200078e0203 */
        /* <DEDUP_REMOVED lines=13> */
[----:B------:R-:W-:Y:S01]  /*67f0*/  UMOV UR56, UR14 ;  /* 0x0000000e00387c82 */ /* 0x000fe20008000000 */
[----:B------:R-:W-:Y:S01]  /*6800*/  UMOV UR24, UR14 ;  /* 0x0000000e00187c82 */ /* 0x000fe20008000000 */
[----:B------:R-:W-:Y:S01]  /*6810*/  UMOV UR57, UR15 ;  /* 0x0000000f00397c82 */ /* 0x000fe20008000000 */
[----:B------:R-:W-:Y:S01]  /*6820*/  UMOV UR25, UR15 ;  /* 0x0000000f00197c82 */ /* 0x000fe20008000000 */
[----:B------:R-:W-:Y:S01]  /*6830*/  UMOV UR58, UR6 ;  /* 0x00000006003a7c82 */ /* 0x000fe20008000000 */
[----:B------:R-:W-:Y:S01]  /*6840*/  UIADD3 UR26, UR6, 0x80, URZ ;  /* 0x00000080061a7890 */ /* 0x000fe2000fffe03f */
[----:B------:R-:W-:Y:S01]  /*6850*/  R2UR UR19, R7 ;  /* 0x00000000071372ca */ /* 0x000fe200000e0000 */
        /* <DEDUP_REMOVED lines=11> */
[----:B------:R-:W-:Y:S01]  /*6910*/  VIADD R0, R10, 0x8 ;  /* 0x000000080a007836 */ /* 0x000fe20000000000 */
        /* <DEDUP_REMOVED lines=14> */
[----:B------:R-:W-:Y:S01]  /*6a00*/  UIADD3 UR22, UR6, 0x586, URZ ;  /* 0x0000058606167890 */ /* 0x000fe2000fffe03f */
        /* <DEDUP_REMOVED lines=563> */
[----:B0-----:R-:W-:Y:S05]  /*8d40*/  @P3 BRA `(.L_x_5785) ;  /* 0x0000000000343947 */ /* 0x001fea0003800000 */
[----:B------:R-:W-:Y:S05]  /*8d50*/  @!P0 BRA `(.L_x_5786) ;  /* 0x0000000000048947 */ /* 0x000fea0003800000 */
[----:B------:R-:W-:Y:S01]  /*8d60*/  BPT.TRAP 0x1 ;  /* 0x000000040000795c */ /* 0x000fe20000300000 */
.L_x_5786:
[----:B------:R-:W0:Y:S01]  /*8d70*/  S2UR UR10, SR_CgaCtaId ;  /* 0x00000000000a79c3 */ /* 0x000e220000008800 */
[----:B------:R-:W-:Y:S01]  /*8d80*/  UMOV UR6, 0x400 ;  /* 0x0000040000067882 */ /* 0x000fe20000000000 */
[----:B------:R-:W-:Y:S01]  /*8d90*/  SHF.L.U32 R0, R21, 0x1f, RZ ;  /* 0x0000001f15007819 */ /* 0x000fe200000006ff */
[----:B0-----:R-:W-:-:S04]  /*8da0*/  ULEA UR6, UR10, UR6, 0x18 ;  /* 0x000000060a067291 */ /* 0x001fc8000f8ec03f */
[----:B------:R-:W-:-:S09]  /*8db0*/  ULEA UR6, UR7, UR6, 0x3 ;  /* 0x0000000607067291 */ /* 0x000fd2000f8e183f */
[----:B------:R0:W1:Y:S01]  /*8dc0*/  SYNCS.PHASECHK.TRANS64.TRYWAIT P2, [UR6+0x34850], R0 ;  /* 0x03485000ff0075a7 */ /* 0x0000620008040146 */
[----:B------:R-:W-:Y:S05]  /*8dd0*/  @!P0 BRA `(.L_x_5787) ;  /* 0x0000000000048947 */ /* 0x000fea0003800000 */
[----:B------:R-:W-:Y:S01]  /*8de0*/  BPT.TRAP 0x1 ;  /* 0x000000040000795c */ /* 0x000fe20000300000 */
.L_x_5787:
[----:B-1----:R-:W-:Y:S05]  /*8df0*/  @P2 BRA `(.L_x_5785) ;  /* 0x0000000000082947 */ /* 0x002fea0003800000 */
[----:B------:R-:W1:Y:S02]  /*8e00*/  SYNCS.PHASECHK.TRANS64.TRYWAIT P2, [UR6+0x34850], R0 ;  /* 0x03485000ff0075a7 */ /* 0x000e640008040146 */
[----:B-1----:R-:W-:Y:S05]  /*8e10*/  @!P2 BRA `(.L_x_5788) ;  /* 0x0000009400eca947 */ /* 0x002fea0003800000 */
.L_x_5785:
[----:B------:R-:W2:Y:S01]  /*8e20*/  S2UR UR10, SR_CgaCtaId ;  /* 0x00000000000a79c3 */ /* 0x000ea20000008800 */
[----:B------:R-:W-:Y:S01]  /*8e30*/  UMOV UR6, 0x400 ;  /* 0x0000040000067882 */ /* 0x000fe20000000000 */
[----:B------:R-:W-:Y:S01]  /*8e40*/  WARPGROUP.ARRIVE ;  /* 0x00000000000079c5 */ /* 0x000fe20000000000 */
[----:B------:R-:W-:Y:S01]  /*8e50*/  UMOV UR11, 0x40000040 ;  /* 0x40000040000b7882 */ /* 0x000fe20000000000 */
[----:B------:R-:W-:-:S04]  /*8e60*/  FMNMX.FTZ R10, R168, R20, !PT ;  /* 0x00000014a80a7209 */ /* 0x000fc80007810000 */
[----:B------:R-:W3:Y:S01]  /*8e70*/  S2R R231, SR_TID.X ;  /* 0x0000000000e77919 */ /* 0x000ee20000002100 */
[C---:B------:R-:W-:Y:S01]  /*8e80*/  ISETP.GT.AND P2, PT, R14.reuse, RZ, PT ;  /* 0x000000ff0e00720c */ /* 0x040fe20003f44270 */
[----:B------:R-:W-:Y:S01]  /*8e90*/  VIADD R14, R14, 0xffffffff ;  /* 0xffffffff0e0e7836 */ /* 0x000fe20000000000 */
[----:B-1----:R-:W-:-:S04]  /*8ea0*/  FMNMX.FTZ R11, R169, R10, !PT ;  /* 0x0000000aa90b7209 */ /* 0x002fc80007810000 */
[----:B------:R-:W-:-:S04]  /*8eb0*/  FMNMX.FTZ R10, R172, R11, !PT ;  /* 0x0000000bac0a7209 */ /* 0x000fc80007810000 */
[----:B------:R-:W-:-:S04]  /*8ec0*/  FMNMX.FTZ R11, R173, R10, !PT ;  /* 0x0000000aad0b7209 */ /* 0x000fc80007810000 */
[----:B------:R-:W-:Y:S01]  /*8ed0*/  FMNMX.FTZ R10, R160, R11, !PT ;  /* 0x0000000ba00a7209 */ /* 0x000fe20007810000 */
[----:B--2---:R-:W-:-:S03]  /*8ee0*/  ULEA UR6, UR10, UR6, 0x18 ;  /* 0x000000060a067291 */ /* 0x004fc6000f8ec03f */
[----:B------:R-:W-:-:S04]  /*8ef0*/  FMNMX.FTZ R11, R161, R10, !PT ;  /* 0x0000000aa10b7209 */ /* 0x000fc80007810000 */
[----:B------:R-:W-:Y:S01]  /*8f00*/  FMNMX.FTZ R10, R164, R11, !PT ;  /* 0x0000000ba40a7209 */ /* 0x000fe20007810000 */
[----:B0-----:R-:W-:-:S03]  /*8f10*/  IMAD.U32 R0, RZ, RZ, UR6 ;  /* 0x00000006ff007e24 */ /* 0x001fc6000f8e00ff */
[----:B------:R-:W-:Y:S02]  /*8f20*/  FMNMX.FTZ R11, R165, R10, !PT ;  /* 0x0000000aa50b7209 */ /* 0x000fe40007810000 */
[----:B------:R-:W-:Y:S02]  /*8f30*/  R2UR UR6, R0 ;  /* 0x00000000000672ca */ /* 0x000fe400000e0000 */
[----:B------:R-:W-:Y:S02]  /*8f40*/  FMNMX.FTZ R10, R152, R11, !PT ;  /* 0x0000000b980a7209 */ /* 0x000fe40007810000 */
[----:B---3--:R-:W-:Y:S02]  /*8f50*/  SHF.R.U32.HI R231, RZ, 0x7, R231 ;  /* 0x00000007ffe77819 */ /* 0x008fe400000116e7 */
[----:B------:R-:W-:-:S04]  /*8f60*/  FMNMX.FTZ R11, R153, R10, !PT ;  /* 0x0000000a990b7209 */ /* 0x000fc80007810000 */
[----:B------:R-:W-:-:S03]  /*8f70*/  FMNMX.FTZ R10, R156, R11, !PT ;  /* 0x0000000b9c0a7209 */ /* 0x000fc60007810000 */
[----:B------:R-:W-:Y:S01]  /*8f80*/  UIADD3 UR6, UR6, 0x400, URZ ;  /* 0x0000040006067890 */ /* 0x000fe2000fffe03f */
[----:B------:R-:W-:-:S03]  /*8f90*/  FMNMX.FTZ R11, R157, R10, !PT ;  /* 0x0000000a9d0b7209 */ /* 0x000fc60007810000 */
[----:B------:R-:W-:Y:S01]  /*8fa0*/  USHF.R.U32.HI UR6, URZ, 0x4, UR6 ;  /* 0x000000043f067899 */ /* 0x000fe20008011606 */
[----:B------:R-:W-:-:S03]  /*8fb0*/  FMNMX.FTZ R10, R144, R11, !PT ;  /* 0x0000000b900a7209 */ /* 0x000fc60007810000 */
        /* <DEDUP_REMOVED lines=39> */
[----:B------:R-:W-:Y:S02]  /*9230*/  FMNMX.FTZ R176, R93, R10, !PT ;  /* 0x0000000a5db07209 */ /* 0x000fe40007810000 */
[----:B------:R-:W0:Y:S03]  /*9240*/  LDC R10, c[0x0][0x988] ;  /* 0x00026200ff0a7b82 */ /* 0x000e260000000800 */
[----:B------:R-:W-:Y:S01]  /*9250*/  HGMMA.64x128x16.F32.BF16 R24, R180, gdesc[UR8].tnspB, R24, gsb0 ;  /* 0x41e00008b4187df0 */ /* 0x000fe20008001818 */
[----:B------:R-:W-:Y:S01]  /*9260*/  UIADD3 UR10, UR6, 0x100, URZ ;  /* 0x00000100060a7890 */ /* 0x000fe2000fffe03f */
[----:B------:R-:W1:Y:S01]  /*9270*/  SHFL.BFLY PT, R11, R176, 0x2, 0x1f ;  /* 0x0c401f00b00b7f89 */ /* 0x000e6200000e0000 */
[----:B------:R-:W-:Y:S01]  /*9280*/  UMOV UR11, 0x40000040 ;  /* 0x40000040000b7882 */ /* 0x000fe20000000000 */
[----:B-1----:R-:W-:-:S05]  /*9290*/  FMNMX.FTZ R178, R176, R11, !PT ;  /* 0x0000000bb0b27209 */ /* 0x002fca0007810000 */
[----:B------:R-:W1:Y:S02]  /*92a0*/  SHFL.BFLY PT, R11, R178, 0x1, 0x1f ;  /* 0x0c201f00b20b7f89 */ /* 0x000e6400000e0000 */
[----:B-1----:R-:W-:-:S05]  /*92b0*/  FMNMX.FTZ R11, R178, R11, !PT ;  /* 0x0000000bb20b7209 */ /* 0x002fca0007810000 */
[----:B------:R-:W-:-:S04]  /*92c0*/  FADD.FTZ R21, -R11, R20 ;  /* 0x000000140b157221 */ /* 0x000fc80000010100 */
[-C--:B0-----:R-:W-:Y:S01]  /*92d0*/  FMUL.FTZ R20, R21, R10.reuse ;  /* 0x0000000a15147220 */ /* 0x081fe20000410000 */
[----:B------:R-:W-:-:S04]  /*92e0*/  FMUL.FTZ R21, R11, R10 ;  /* 0x0000000a0b157220 */ /* 0x000fc80000410000 */
        /* <DEDUP_REMOVED lines=24> */
[----:B------:R-:W0:Y:S08]  /*9470*/  MUFU.EX2 R177, R177 ;  /* 0x000000b100b17308 */ /* 0x000e300000000800 */
[----:B------:R-:W1:Y:S08]  /*9480*/  MUFU.EX2 R176, R176 ;  /* 0x000000b000b07308 */ /* 0x000e700000000800 */
[----:B------:R-:W-:Y:S01]  /*9490*/  MUFU.EX2 R178, R178 ;  /* 0x000000b200b27308 */ /* 0x000fe20000000800 */
[----:B0-----:R-:W-:-:S07]  /*94a0*/  FFMA.FTZ R13, R20, R13, R177 ;  /* 0x0000000d140d7223 */ /* 0x001fce00000100b1 */
[----:B------:R-:W-:Y:S01]  /*94b0*/  MUFU.EX2 R169, R169 ;  /* 0x000000a900a97308 */ /* 0x000fe20000000800 */
[C---:B-1----:R-:W-:Y:S01]  /*94c0*/  FADD.FTZ R13, R176.reuse, R13 ;  /* 0x0000000db00d7221 */ /* 0x042fe20000010000 */
[----:B------:R-:W-:-:S06]  /*94d0*/  F2FP.BF16.F32.PACK_AB R176, R176, R177 ;  /* 0x000000b1b0b0723e */ /* 0x000fcc00000010ff */
[----:B------:R-:W-:Y:S08]  /*94e0*/  MUFU.EX2 R173, R173 ;  /* 0x000000ad00ad7308 */ /* 0x000ff00000000800 */
        /* <DEDUP_REMOVED lines=46> */
[-CC-:B------:R-:W-:Y:S01]  /*97d0*/  FFMA.FTZ R188, R144, R10.reuse, -R21.reuse ;  /* 0x0000000a90bc7223 */ /* 0x180fe20000010815 */
        /* <DEDUP_REMOVED lines=78> */
[----:B------:R-:W-:Y:S01]  /*9cc0*/  UIADD3 UR6, UR6, 0x500, URZ ;  /* 0x0000050006067890 */ /* 0x000fe2000fffe03f */
[----:B------:R-:W-:Y:S01]  /*9cd0*/  MUFU.EX2 R204, R204 ;  /* 0x000000cc00cc7308 */ /* 0x000fe20000000800 */
[----:B------:R-:W-:-:S04]  /*9ce0*/  FMNMX.FTZ R112, R90, R133, !PT ;  /* 0x000000855a707209 */ /* 0x000fc80007810000 */
[----:B------:R-:W-:-:S03]  /*9cf0*/  FMNMX.FTZ R133, R91, R112, !PT ;  /* 0x000000705b857209 */ /* 0x000fc60007810000 */
[----:B------:R-:W-:Y:S01]  /*9d00*/  MUFU.EX2 R206, R206 ;  /* 0x000000ce00ce7308 */ /* 0x000fe20000000800 */
[----:B------:R-:W-:-:S04]  /*9d10*/  FMNMX.FTZ R112, R94, R133, !PT ;  /* 0x000000855e707209 */ /* 0x000fc80007810000 */
[----:B------:R-:W-:-:S05]  /*9d20*/  FMNMX.FTZ R112, R95, R112, !PT ;  /* 0x000000705f707209 */ /* 0x000fca0007810000 */
[----:B------:R-:W0:Y:S01]  /*9d30*/  SHFL.BFLY PT, R133, R112, 0x2, 0x1f ;  /* 0x0c401f0070857f89 */ /* 0x000e2200000e0000 */
[----:B------:R-:W-:Y:S02]  /*9d40*/  WARPGROUP.DEPBAR.LE gsb0, 0x0 ;  /* 0x00008000000079c5 */ /* 0x000fe40000010000 */
[----:B------:R-:W-:Y:S01]  /*9d50*/  WARPGROUP.ARRIVE ;  /* 0x00000000000079c5 */ /* 0x000fe20000000000 */
[-CC-:B------:R-:W-:Y:S01]  /*9d60*/  FFMA.FTZ R208, R104, R10.reuse, -R21.reuse ;  /* 0x0000000a68d07223 */ /* 0x180fe20000010815 */
[----:B0-----:R-:W-:Y:S01]  /*9d70*/  FMNMX.FTZ R104, R112, R133, !PT ;  /* 0x0000008570687209 */ /* 0x001fe20007810000 */
[-CC-:B------:R-:W-:Y:S01]  /*9d80*/  FFMA.FTZ R133, R89, R10.reuse, -R21.reuse ;  /* 0x0000000a59857223 */ /* 0x180fe20000010815 */
[-CC-:B------:R-:W-:Y:S01]  /*9d90*/  FFMA.FTZ R210, R108, R10.reuse, -R21.reuse ;  /* 0x0000000a6cd27223 */ /* 0x180fe20000010815 */
[----:B------:R-:W-:Y:S01]  /*9da0*/  FFMA.FTZ R108, R93, R10, -R21 ;  /* 0x0000000a5d6c7223 */ /* 0x000fe20000010815 */
[----:B------:R-:W-:Y:S01]  /*9db0*/  HGMMA.64x128x16.F32.BF16 R24, R212, gdesc[UR8].tnspB, R24, gsb0 ;  /* 0x41e00008d4187df0 */ /* 0x000fe20008001818 */
[----:B------:R-:W-:Y:S01]  /*9dc0*/  UMOV UR10, UR6 ;  /* 0x00000006000a7c82 */ /* 0x000fe20008000000 */
[----:B------:R-:W-:Y:S01]  /*9dd0*/  UMOV UR11, 0x40000040 ;  /* 0x40000040000b7882 */ /* 0x000fe20000000000 */
[----:B------:R-:W0:Y:S01]  /*9de0*/  SHFL.BFLY PT, R179, R104, 0x1, 0x1f ;  /* 0x0c201f0068b37f89 */ /* 0x000e2200000e0000 */
[----:B------:R-:W-:Y:S08]  /*9df0*/  MUFU.EX2 R208, R208 ;  /* 0x000000d000d07308 */ /* 0x000ff00000000800 */
[----:B------:R-:W-:Y:S08]  /*9e00*/  MUFU.EX2 R210, R210 ;  /* 0x000000d200d27308 */ /* 0x000ff00000000800 */
[----:B------:R-:W-:Y:S01]  /*9e10*/  MUFU.EX2 R133, R133 ;  /* 0x0000008500857308 */ /* 0x000fe20000000800 */
[----:B0-----:R-:W-:-:S05]  /*9e20*/  FMNMX.FTZ R89, R104, R179, !PT ;  /* 0x000000b368597209 */ /* 0x001fca0007810000 */
[C---:B------:R-:W-:Y:S01]  /*9e30*/  FADD.FTZ R21, -R89.reuse, R15 ;  /* 0x0000000f59157221 */ /* 0x040fe20000010100 */
[-C--:B------:R-:W-:Y:S01]  /*9e40*/  FMUL.FTZ R181, R89, R10.reuse ;  /* 0x0000000a59b57220 */ /* 0x080fe20000410000 */
[----:B------:R0:W-:Y:S02]  /*9e50*/  MUFU.EX2 R15, R108 ;  /* 0x0000006c000f7308 */ /* 0x0001e40000000800 */
        /* <DEDUP_REMOVED lines=11> */
[----:B------:R-:W-:Y:S01]  /*9f10*/  IADD3 R131, -R231, 0xb, RZ ;  /* 0x0000000be7837810 */ /* 0x000fe20007ffe1ff */
[-CC-:B------:R-:W-:Y:S01]  /*9f20*/  FFMA.FTZ R199, R134, R10.reuse, -R181.reuse ;  /* 0x0000000a86c77223 */ /* 0x180fe200000108b5 */
[-CC-:B------:R-:W-:Y:S01]  /*9f30*/  FFMA.FTZ R163, R163, R10.reuse, -R181.reuse ;  /* 0x0000000aa3a37223 */ /* 0x180fe200000108b5 */
[----:B------:R-:W1:Y:S01]  /*9f40*/  MUFU.EX2 R104, R104 ;  /* 0x0000006800687308 */ /* 0x000e620000000800 */
[-CC-:B------:R-:W-:Y:S01]  /*9f50*/  FFMA.FTZ R116, R139, R10.reuse, -R181.reuse ;  /* 0x0000000a8b747223 */ /* 0x180fe200000108b5 */
[----:B------:R-:W-:Y:S01]  /*9f60*/  @!P1 PRMT R134, RZ, 0x654, R130 ;  /* 0x00000654ff869816 */ /* 0x000fe20000000082 */
[----:B------:R-:W-:Y:S02]  /*9f70*/  IMAD.U32 R139, RZ, RZ, UR7 ;  /* 0x00000007ff8b7e24 */ /* 0x000fe4000f8e00ff */
        /* <DEDUP_REMOVED lines=8> */
[-CC-:B0-----:R-:W-:Y:S01]  /*a000*/  FFMA.FTZ R108, R159, R10.reuse, -R181.reuse ;  /* 0x0000000a9f6c7223 */ /* 0x181fe200000108b5 */
[-CC-:B------:R-:W-:Y:S01]  /*a010*/  FFMA.FTZ R205, R114, R10.reuse, -R181.reuse ;  /* 0x0000000a72cd7223 */ /* 0x180fe200000108b5 */
[-CC-:B------:R-:W-:Y:S01]  /*a020*/  FFMA.FTZ R189, R146, R10.reuse, -R181.reuse ;  /* 0x0000000a92bd7223 */ /* 0x180fe200000108b5 */
[--C-:B------:R-:W-:Y:S01]  /*a030*/  FFMA.FTZ R207, R118, R10, -R181.reuse ;  /* 0x0000000a76cf7223 */ /* 0x100fe200000108b5 */
[----:B------:R-:W0:Y:S01]  /*a040*/  MUFU.EX2 R179, R179 ;  /* 0x000000b300b37308 */ /* 0x000e220000000800 */
[----:B-1----:R-:W-:Y:S01]  /*a050*/  FFMA.FTZ R12, R21, R12, R104 ;  /* 0x0000000c150c7223 */ /* 0x002fe20000010068 */
[-CC-:B------:R-:W-:Y:S01]  /*a060*/  FFMA.FTZ R128, R147, R10.reuse, -R181.reuse ;  /* 0x0000000a93807223 */ /* 0x180fe200000108b5 */
[-CC-:B------:R-:W-:Y:S01]  /*a070*/  FFMA.FTZ R191, R150, R10.reuse, -R181.reuse ;  /* 0x0000000a96bf7223 */ /* 0x180fe200000108b5 */
[-CC-:B------:R-:W-:Y:S01]  /*a080*/  FFMA.FTZ R209, R106, R10.reuse, -R181.reuse ;  /* 0x0000000a6ad17223 */ /* 0x180fe200000108b5 */
[-CC-:B------:R-:W-:Y:S01]  /*a090*/  FFMA.FTZ R112, R151, R10.reuse, -R181.reuse ;  /* 0x0000000a97707223 */ /* 0x180fe200000108b5 */
[-CC-:B------:R-:W-:Y:S01]  /*a0a0*/  FFMA.FTZ R127, R127, R10.reuse, -R181.reuse ;  /* 0x0000000a7f7f7223 */ /* 0x180fe200000108b5 */
[-CC-:B------:R-:W-:Y:S01]  /*a0b0*/  FFMA.FTZ R211, R110, R10.reuse, -R181.reuse ;  /* 0x0000000a6ed37223 */ /* 0x180fe200000108b5 */
[----:B------:R-:W1:Y:S01]  /*a0c0*/  MUFU.EX2 R140, R140 ;  /* 0x0000008c008c7308 */ /* 0x000e620000000800 */
[----:B--2---:R-:W-:Y:S01]  /*a0d0*/  FADD.FTZ R122, R93, R12 ;  /* 0x0000000c5d7a7221 */ /* 0x004fe20000010000 */
[-CC-:B------:R-:W-:Y:S01]  /*a0e0*/  FFMA.FTZ R12, R123, R10.reuse, -R181.reuse ;  /* 0x0000000a7b0c7223 */ /* 0x180fe200000108b5 */
[-CC-:B------:R-:W-:Y:S01]  /*a0f0*/  FFMA.FTZ R193, R138, R10.reuse, -R181.reuse ;  /* 0x0000000a8ac17223 */ /* 0x180fe200000108b5 */
[-CC-:B------:R-:W-:Y:S01]  /*a100*/  FFMA.FTZ R195, R142, R10.reuse, -R181.reuse ;  /* 0x0000000a8ec37223 */ /* 0x180fe200000108b5 */
[-CC-:B------:R-:W-:Y:S01]  /*a110*/  FFMA.FTZ R115, R115, R10.reuse, -R181.reuse ;  /* 0x0000000a73737223 */ /* 0x180fe200000108b5 */
[-CC-:B------:R-:W-:Y:S01]  /*a120*/  FFMA.FTZ R124, R143, R10.reuse, -R181.reuse ;  /* 0x0000000a8f7c7223 */ /* 0x180fe200000108b5 */
[--C-:B------:R-:W-:Y:S01]  /*a130*/  FFMA.FTZ R135, R135, R10, -R181.reuse ;  /* 0x0000000a87877223 */ /* 0x100fe200000108b5 */
[----:B------:R-:W2:Y:S01]  /*a140*/  MUFU.EX2 R136, R136 ;  /* 0x0000008800887308 */ /* 0x000ea20000000800 */
[----:B------:R-:W-:Y:S01]  /*a150*/  F2FP.BF16.F32.PACK_AB R177, R93, R104 ;  /* 0x000000685db1723e */ /* 0x000fe200000010ff */
        /* <DEDUP_REMOVED lines=10> */
[----:B------:R-:W-:Y:S01]  /*a200*/  FFMA.FTZ R95, R95, R10, -R181 ;  /* 0x0000000a5f5f7223 */ /* 0x000fe200000108b5 */
[----:B------:R-:W-:-:S03]  /*a210*/  R2UR UR7, R2 ;  /* 0x00000000020772ca */ /* 0x000fc600000e0000 */
[----:B------:R-:W4:Y:S08]  /*a220*/  MUFU.EX2 R183, R183 ;  /* 0x000000b700b77308 */ /* 0x000f300000000800 */
[----:B------:R-:W5:Y:S08]  /*a230*/  MUFU.EX2 R144, R144 ;  /* 0x0000009000907308 */ /* 0x000f700000000800 */
[----:B------:R-:W5:Y:S08]  /*a240*/  MUFU.EX2 R185, R185 ;  /* 0x000000b900b97308 */ /* 0x000f700000000800 */
[----:B------:R-:W5:Y:S08]  /*a250*/  MUFU.EX2 R132, R132 ;  /* 0x0000008400847308 */ /* 0x000f700000000800 */
[----:B------:R-:W5:Y:S08]  /*a260*/  MUFU.EX2 R187, R187 ;  /* 0x000000bb00bb7308 */ /* 0x000f700000000800 */
[----:B------:R-:W5:Y:S01]  /*a270*/  MUFU.EX2 R108, R108 ;  /* 0x0000006c006c7308 */ /* 0x000f620000000800 */
[----:B------:R-:W-:-:S02]  /*a280*/  WARPGROUP.DEPBAR.LE gsb0, 0x0 ;  /* 0x00008000000079c5 */ /* 0x000fc40000010000 */
[----:B------:R-:W-:Y:S01]  /*a290*/  WARPGROUP.ARRIVE ;  /* 0x00000000000079c5 */ /* 0x000fe20000000000 */
[----:B------:R-:W-:-:S04]  /*a2a0*/  F2FP.BF16.F32.PACK_AB R212, R97, R96 ;  /* 0x0000006061d4723e */ /* 0x000fc800000010ff */
[----:B------:R-:W5:Y:S01]  /*a2b0*/  MUFU.EX2 R189, R189 ;  /* 0x000000bd00bd7308 */ /* 0x000f620000000800 */
[----:B------:R-:W-:Y:S01]  /*a2c0*/  F2FP.BF16.F32.PACK_AB R214, R101, R100 ;  /* 0x0000006465d6723e */ /* 0x000fe200000010ff */
[----:B------:R-:W-:Y:S06]  /*a2d0*/  HGMMA.64x128x16.F32.BF16 R24, R216, gdesc[UR8].tnspB, R24, gsb0 ;  /* 0x41e00008d8187df0 */ /* 0x000fec0008001818 */
        /* <DEDUP_REMOVED lines=14> */
[----:B------:R-:W-:Y:S08]  /*a3c0*/  MUFU.EX2 R104, R107 ;  /* 0x0000006b00687308 */ /* 0x000ff00000000800 */
[----:B------:R-:W-:Y:S08]  /*a3d0*/  MUFU.EX2 R205, R205 ;  /* 0x000000cd00cd7308 */ /* 0x000ff00000000800 */
[----:B------:R-:W-:Y:S08]  /*a3e0*/  MUFU.EX2 R207, R207 ;  /* 0x000000cf00cf7308 */ /* 0x000ff00000000800 */
[----:B------:R-:W-:Y:S01]  /*a3f0*/  MUFU.EX2 R209, R209 ;  /* 0x000000d100d17308 */ /* 0x000fe20000000800 */
[----:B------:R-:W-:-:S02]  /*a400*/  WARPGROUP.DEPBAR.LE gsb0, 0x0 ;  /* 0x00008000000079c5 */ /* 0x000fc40000010000 */
[----:B------:R0:W-:Y:S06]  /*a410*/  BAR.ARV R131, 0x100 ;  /* 0x000400830000751d */ /* 0x0001ec0000002000 */
[----:B------:R1:W-:Y:S01]  /*a420*/  @!P1 SYNCS.ARRIVE.TRANS64.RED.A1T0 RZ, [R134+URZ], RZ ;  /* 0x000000ff86ff99a7 */ /* 0x0003e2000810043f */
[----:B------:R-:W-:Y:S01]  /*a430*/  MUFU.EX2 R211, R211 ;  /* 0x000000d300d37308 */ /* 0x000fe20000000800 */
[----:B------:R-:W-:Y:S01]  /*a440*/  F2FP.BF16.F32.PACK_AB R216, R133, R88 ;  /* 0x0000005885d8723e */ /* 0x000fe200000010ff */
[----:B------:R-:W-:Y:S01]  /*a450*/  FMUL.FTZ R24, R24, R20 ;  /* 0x0000001418187220 */ /* 0x000fe20000410000 */
[----:B------:R-:W-:Y:S01]  /*a460*/  F2FP.BF16.F32.PACK_AB R218, R15, R92 ;  /* 0x0000005c0fda723e */ /* 0x000fe200000010ff */
[-C--:B------:R-:W-:Y:S01]  /*a470*/  FMUL.FTZ R25, R25, R20.reuse ;  /* 0x0000001419197220 */ /* 0x080fe20000410000 */
[-C--:B------:R-:W-:Y:S01]  /*a480*/  FMUL.FTZ R28, R28, R20.reuse ;  /* 0x000000141c1c7220 */ /* 0x080fe20000410000 */
[-C--:B------:R-:W-:Y:S01]  /*a490*/  FMUL.FTZ R29, R29, R20.reuse ;  /* 0x000000141d1d7220 */ /* 0x080fe20000410000 */
[----:B-1----:R-:W-:Y:S01]  /*a4a0*/  @!P1 IMAD R134, R139, 0x8, R0 ;  /* 0x000000088b869824 */ /* 0x002fe200078e0200 */
[----:B------:R-:W-:Y:S01]  /*a4b0*/  MUFU.EX2 R99, R99 ;  /* 0x0000006300637308 */ /* 0x000fe20000000800 */
[-C--:B------:R-:W-:Y:S01]  /*a4c0*/  FMUL.FTZ R32, R32, R20.reuse ;  /* 0x0000001420207220 */ /* 0x080fe20000410000 */
[----:B------:R-:W-:Y:S01]  /*a4d0*/  FMUL.FTZ R33, R33, R20 ;  /* 0x0000001421217220 */ /* 0x000fe20000410000 */
[----:B0-----:R-:W-:-:S02]  /*a4e0*/  @!P1 VIADD R131, R134, 0x34860 ;  /* 0x0003486086839836 */ /* 0x001fc40000000000 */
[----:B------:R-:W-:Y:S01]  /*a4f0*/  FADD.FTZ R134, R178, R13 ;  /* 0x0000000db2867221 */ /* 0x000fe20000010000 */
[----:B------:R-:W-:Y:S01]  /*a500*/  FADD.FTZ R13, R179, R122 ;  /* 0x0000007ab30d7221 */ /* 0x000fe20000010000 */
[-C--:B------:R-:W-:Y:S01]  /*a510*/  FMUL.FTZ R36, R36, R20.reuse ;  /* 0x0000001424247220 */ /* 0x080fe20000410000 */
[-C--:B------:R-:W-:Y:S01]  /*a520*/  FMUL.FTZ R37, R37, R20.reuse ;  /* 0x0000001425257220 */ /* 0x080fe20000410000 */
[----:B------:R-:W-:Y:S01]  /*a530*/  FADD.FTZ R123, R169, R134 ;  /* 0x00000086a97b7221 */ /* 0x000fe20000010000 */
[----:B------:R-:W-:Y:S01]  /*a540*/  FADD.FTZ R13, R140, R13 ;  /* 0x0000000d8c0d7221 */ /* 0x000fe20000010000 */
[----:B------:R-:W-:Y:S01]  /*a550*/  MUFU.EX2 R103, R103 ;  /* 0x0000006700677308 */ /* 0x000fe20000000800 */
[----:B------:R-:W-:Y:S01]  /*a560*/  @!P1 PRMT R131, RZ, 0x654, R131 ;  /* 0x00000654ff839816 */ /* 0x000fe20000000083 */
[----:B------:R-:W-:Y:S01]  /*a570*/  FADD.FTZ R122, R180, R123 ;  /* 0x0000007bb47a7221 */ /* 0x000fe20000010000 */
[----:B--2---:R-:W-:Y:S01]  /*a580*/  FADD.FTZ R126, R136, R13 ;  /* 0x0000000d887e7221 */ /* 0x004fe20000010000 */
[-C--:B------:R-:W-:Y:S01]  /*a590*/  FMUL.FTZ R40, R40, R20.reuse ;  /* 0x0000001428287220 */ /* 0x080fe20000410000 */
[----:B------:R0:W-:Y:S01]  /*a5a0*/  @!P1 SYNCS.ARRIVE.TRANS64.RED.A1T0 RZ, [R131+URZ], RZ ;  /* 0x000000ff83ff99a7 */ /* 0x0001e2000810043f */
[----:B------:R-:W-:Y:S01]  /*a5b0*/  FADD.FTZ R13, R173, R122 ;  /* 0x0000007aad0d7221 */ /* 0x000fe20000010000 */
[----:B---3--:R-:W-:Y:S01]  /*a5c0*/  FADD.FTZ R126, R163, R126 ;  /* 0x0000007ea37e7221 */ /* 0x008fe20000010000 */
[----:B------:R-:W-:Y:S01]  /*a5d0*/  MUFU.EX2 R90, R90 ;  /* 0x0000005a005a7308 */ /* 0x000fe20000000800 */
[-C--:B------:R-:W-:Y:S01]  /*a5e0*/  FMUL.FTZ R41, R41, R20.reuse ;  /* 0x0000001429297220 */ /* 0x080fe20000410000 */
[----:B------:R-:W-:Y:S01]  /*a5f0*/  FADD.FTZ R114, R182, R13 ;  /* 0x0000000db6727221 */ /* 0x000fe20000010000 */
[----:B----4-:R-:W-:Y:S01]  /*a600*/  FADD.FTZ R13, R183, R126 ;  /* 0x0000007eb70d7221 */ /* 0x010fe20000010000 */
[-C--:B------:R-:W-:Y:S01]  /*a610*/  FMUL.FTZ R44, R44, R20.reuse ;  /* 0x000000142c2c7220 */ /* 0x080fe20000410000 */
[-C--:B------:R-:W-:Y:S01]  /*a620*/  FMUL.FTZ R45, R45, R20.reuse ;  /* 0x000000142d2d7220 */ /* 0x080fe20000410000 */
[----:B------:R-:W-:Y:S01]  /*a630*/  FADD.FTZ R123, R161, R114 ;  /* 0x00000072a17b7221 */ /* 0x000fe20000010000 */
[----:B-----5:R-:W-:Y:S01]  /*a640*/  FADD.FTZ R118, R144, R13 ;  /* 0x0000000d90767221 */ /* 0x020fe20000010000 */
[----:B------:R1:W2:Y:S01]  /*a650*/  MUFU.EX2 R114, R127 ;  /* 0x0000007f00727308 */ /* 0x0002a20000000800 */
[-C--:B------:R-:W-:Y:S01]  /*a660*/  FMUL.FTZ R48, R48, R20.reuse ;  /* 0x0000001430307220 */ /* 0x080fe20000410000 */
[----:B------:R-:W-:Y:S01]  /*a670*/  FADD.FTZ R122, R184, R123 ;  /* 0x0000007bb87a7221 */ /* 0x000fe20000010000 */
[----:B------:R-:W-:Y:S01]  /*a680*/  FADD.FTZ R13, R185, R118 ;  /* 0x00000076b90d7221 */ /* 0x000fe20000010000 */
[-C--:B------:R-:W-:Y:S01]  /*a690*/  FMUL.FTZ R49, R49, R20.reuse ;  /* 0x0000001431317220 */ /* 0x080fe20000410000 */
[----:B------:R-:W-:Y:S01]  /*a6a0*/  FMUL.FTZ R52, R52, R20 ;  /* 0x0000001434347220 */ /* 0x000fe20000410000 */
[----:B------:R-:W-:Y:S01]  /*a6b0*/  FADD.FTZ R123, R165, R122 ;  /* 0x0000007aa57b7221 */ /* 0x000fe20000010000 */
[----:B------:R-:W-:Y:S01]  /*a6c0*/  FADD.FTZ R106, R132, R13 ;  /* 0x0000000d846a7221 */ /* 0x000fe20000010000 */
[----:B------:R-:W-:Y:S01]  /*a6d0*/  FFMA.FTZ R13, R98, R10, -R181 ;  /* 0x0000000a620d7223 */ /* 0x000fe200000108b5 */
[----:B------:R-:W-:Y:S01]  /*a6e0*/  MUFU.EX2 R217, R91 ;  /* 0x0000005b00d97308 */ /* 0x000fe20000000800 */
[----:B------:R-:W-:Y:S01]  /*a6f0*/  FADD.FTZ R110, R186, R123 ;  /* 0x0000007bba6e7221 */ /* 0x000fe20000010000 */
[----:B------:R-:W-:Y:S01]  /*a700*/  FADD.FTZ R123, R187, R106 ;  /* 0x0000006abb7b7221 */ /* 0x000fe20000010000 */
[C---:B------:R-:W-:Y:S01]  /*a710*/  F2FP.BF16.F32.PACK_AB R187, R108.reuse, R187 ;  /* 0x000000bb6cbb723e */ /* 0x040fe200000010ff */
[-C--:B------:R-:W-:Y:S01]  /*a720*/  FMUL.FTZ R53, R53, R20.reuse ;  /* 0x0000001435357220 */ /* 0x080fe20000410000 */
[----:B-1----:R-:W-:Y:S01]  /*a730*/  FADD.FTZ R127, R153, R110 ;  /* 0x0000006e997f7221 */ /* 0x002fe20000010000 */
[----:B------:R-:W-:Y:S01]  /*a740*/  FADD.FTZ R106, R108, R123 ;  /* 0x0000007b6c6a7221 */ /* 0x000fe20000010000 */
[-C--:B------:R-:W-:Y:S01]  /*a750*/  FMUL.FTZ R56, R56, R20.reuse ;  /* 0x0000001438387220 */ /* 0x080fe20000410000 */
[----:B------:R1:W3:Y:S01]  /*a760*/  MUFU.EX2 R98, R115 ;  /* 0x0000007300627308 */ /* 0x0002e20000000800 */
[----:B------:R-:W-:Y:S01]  /*a770*/  FADD.FTZ R110, R188, R127 ;  /* 0x0000007fbc6e7221 */ /* 0x000fe20000010000 */
[----:B------:R-:W-:Y:S01]  /*a780*/  FADD.FTZ R123, R189, R106 ;  /* 0x0000006abd7b7221 */ /* 0x000fe20000010000 */
[-C--:B------:R-:W-:Y:S01]  /*a790*/  FMUL.FTZ R57, R57, R20.reuse ;  /* 0x0000001439397220 */ /* 0x080fe20000410000 */
[-C--:B------:R-:W-:Y:S01]  /*a7a0*/  FMUL.FTZ R60, R60, R20.reuse ;  /* 0x000000143c3c7220 */ /* 0x080fe20000410000 */
[----:B------:R-:W-:Y:S01]  /*a7b0*/  FADD.FTZ R127, R145, R110 ;  /* 0x0000006e917f7221 */ /* 0x000fe20000010000 */
[----:B------:R-:W-:Y:S01]  /*a7c0*/  FADD.FTZ R106, R128, R123 ;  /* 0x0000007b806a7221 */ /* 0x000fe20000010000 */
[-C--:B------:R-:W-:Y:S01]  /*a7d0*/  FMUL.FTZ R61, R61, R20.reuse ;  /* 0x000000143d3d7220 */ /* 0x080fe20000410000 */
[----:B------:R4:W-:Y:S01]  /*a7e0*/  MUFU.EX2 R122, R13 ;  /* 0x0000000d007a7308 */ /* 0x0009e20000000800 */
[----:B------:R-:W-:Y:S01]  /*a7f0*/  FADD.FTZ R110, R190, R127 ;  /* 0x0000007fbe6e7221 */ /* 0x000fe20000010000 */
[----:B-1----:R-:W-:Y:S01]  /*a800*/  FADD.FTZ R115, R191, R106 ;  /* 0x0000006abf737221 */ /* 0x002fe20000010000 */
[----:B------:R-:W-:Y:S01]  /*a810*/  F2FP.BF16.F32.PACK_AB R191, R112, R191 ;  /* 0x000000bf70bf723e */ /* 0x000fe200000010ff */
[-C--:B------:R-:W-:Y:S01]  /*a820*/  FMUL.FTZ R64, R64, R20.reuse ;  /* 0x0000001440407220 */ /* 0x080fe20000410000 */
[----:B------:R-:W-:Y:S01]  /*a830*/  FADD.FTZ R123, R149, R110 ;  /* 0x0000006e957b7221 */ /* 0x000fe20000010000 */
[----:B------:R-:W-:Y:S01]  /*a840*/  FADD.FTZ R110, R112, R115 ;  /* 0x00000073706e7221 */ /* 0x000fe20000010000 */
[-C--:B------:R-:W-:Y:S01]  /*a850*/  FMUL.FTZ R65, R65, R20.reuse ;  /* 0x0000001441417220 */ /* 0x080fe20000410000 */
[----:B------:R-:W1:Y:S01]  /*a860*/  MUFU.EX2 R106, R119 ;  /* 0x00000077006a7308 */ /* 0x000e620000000800 */
[----:B------:R-:W-:Y:S01]  /*a870*/  FADD.FTZ R118, R192, R123 ;  /* 0x0000007bc0767221 */ /* 0x000fe20000010000 */
[----:B------:R-:W-:Y:S01]  /*a880*/  FADD.FTZ R115, R193, R110 ;  /* 0x0000006ec1737221 */ /* 0x000fe20000010000 */
[----:B------:R-:W-:Y:S01]  /*a890*/  F2FP.BF16.F32.PACK_AB R193, R116, R193 ;  /* 0x000000c174c1723e */ /* 0x000fe200000010ff */
[-C--:B------:R-:W-:Y:S01]  /*a8a0*/  FMUL.FTZ R68, R68, R20.reuse ;  /* 0x0000001444447220 */ /* 0x080fe20000410000 */
[----:B------:R-:W-:Y:S01]  /*a8b0*/  FADD.FTZ R123, R137, R118 ;  /* 0x00000076897b7221 */ /* 0x000fe20000010000 */
[----:B------:R-:W-:Y:S01]  /*a8c0*/  FADD.FTZ R110, R116, R115 ;  /* 0x00000073746e7221 */ /* 0x000fe20000010000 */
[-C--:B------:R-:W-:Y:S01]  /*a8d0*/  FMUL.FTZ R69, R69, R20.reuse ;  /* 0x0000001445457220 */ /* 0x080fe20000410000 */
[----:B------:R5:W-:Y:S01]  /*a8e0*/  MUFU.EX2 R116, R102 ;  /* 0x0000006600747308 */ /* 0x000be20000000800 */
[----:B------:R-:W-:Y:S01]  /*a8f0*/  FADD.FTZ R118, R194, R123 ;  /* 0x0000007bc2767221 */ /* 0x000fe20000010000 */
[----:B------:R-:W-:Y:S01]  /*a900*/  FADD.FTZ R93, R195, R110 ;  /* 0x0000006ec35d7221 */ /* 0x000fe20000010000 */
[-C--:B------:R-:W-:Y:S01]  /*a910*/  FMUL.FTZ R72, R72, R20.reuse ;  /* 0x0000001448487220 */ /* 0x080fe20000410000 */
[-C--:B------:R-:W-:Y:S01]  /*a920*/  FMUL.FTZ R73, R73, R20.reuse ;  /* 0x0000001449497220 */ /* 0x080fe20000410000 */
[----:B------:R-:W-:Y:S01]  /*a930*/  FADD.FTZ R115, R141, R118 ;  /* 0x000000768d737221 */ /* 0x000fe20000010000 */
[----:B------:R-:W-:Y:S01]  /*a940*/  FADD.FTZ R110, R124, R93 ;  /* 0x0000005d7c6e7221 */ /* 0x000fe20000010000 */
[-C--:B------:R-:W-:Y:S01]  /*a950*/  FMUL.FTZ R76, R76, R20.reuse ;  /* 0x000000144c4c7220 */ /* 0x080fe20000410000 */
[----:B------:R-:W-:Y:S01]  /*a960*/  MUFU.EX2 R94, R94 ;  /* 0x0000005e005e7308 */ /* 0x000fe20000000800 */
        /* <DEDUP_REMOVED lines=11> */
[----:B------:R-:W-:Y:S01]  /*aa20*/  FMUL.FTZ R85, R85, R20 ;  /* 0x0000001455557220 */ /* 0x000fe20000410000 */
[----:B------:R-:W-:Y:S01]  /*aa30*/  FADD.FTZ R107, R129, R118 ;  /* 0x00000076816b7221 */ /* 0x000fe20000010000 */
[----:B------:R-:W-:Y:S01]  /*aa40*/  FADD.FTZ R118, R130, R93 ;  /* 0x0000005d82767221 */ /* 0x000fe20000010000 */
[----:B------:R-:W-:Y:S01]  /*aa50*/  FMUL.FTZ R26, R26, R21 ;  /* 0x000000151a1a7220 */ /* 0x000fe20000410000 */
[----:B------:R-:W0:Y:S01]  /*aa60*/  MUFU.EX2 R110, R111 ;  /* 0x0000006f006e7308 */ /* 0x000e220000000800 */
[----:B------:R-:W-:Y:S01]  /*aa70*/  FADD.FTZ R108, R200, R107 ;  /* 0x0000006bc86c7221 */ /* 0x000fe20000010000 */
[----:B------:R-:W-:Y:S01]  /*aa80*/  FADD.FTZ R93, R201, R118 ;  /* 0x00000076c95d7221 */ /* 0x000fe20000010000 */
[C---:B------:R-:W-:Y:S01]  /*aa90*/  F2FP.BF16.F32.PACK_AB R201, R12.reuse, R201 ;  /* 0x000000c90cc9723e */ /* 0x040fe200000010ff */
[-C--:B------:R-:W-:Y:S01]  /*aaa0*/  FMUL.FTZ R27, R27, R21.reuse ;  /* 0x000000151b1b7220 */ /* 0x080fe20000410000 */
[----:B------:R-:W-:Y:S01]  /*aab0*/  FADD.FTZ R107, R121, R108 ;  /* 0x0000006c796b7221 */ /* 0x000fe20000010000 */
[----:B------:R-:W-:Y:S01]  /*aac0*/  FADD.FTZ R108, R12, R93 ;  /* 0x0000005d0c6c7221 */ /* 0x000fe20000010000 */
[-C--:B------:R-:W-:Y:S01]  /*aad0*/  FMUL.FTZ R30, R30, R21.reuse ;  /* 0x000000151e1e7220 */ /* 0x080fe20000410000 */
[-C--:B------:R-:W-:Y:S01]  /*aae0*/  FMUL.FTZ R31, R31, R21.reuse ;  /* 0x000000151f1f7220 */ /* 0x080fe20000410000 */
[----:B------:R-:W-:Y:S01]  /*aaf0*/  FADD.FTZ R118, R202, R107 ;  /* 0x0000006bca767221 */ /* 0x000fe20000010000 */
[----:B------:R-:W-:Y:S01]  /*ab00*/  FADD.FTZ R93, R203, R108 ;  /* 0x0000006ccb5d7221 */ /* 0x000fe20000010000 */
[-C--:B------:R-:W-:Y:S01]  /*ab10*/  FMUL.FTZ R34, R34, R21.reuse ;  /* 0x0000001522227220 */ /* 0x080fe20000410000 */
[-C--:B------:R-:W-:Y:S01]  /*ab20*/  FMUL.FTZ R35, R35, R21.reuse ;  /* 0x0000001523237220 */ /* 0x080fe20000410000 */
[----:B------:R-:W-:Y:S01]  /*ab30*/  FADD.FTZ R107, R125, R118 ;  /* 0x000000767d6b7221 */ /* 0x000fe20000010000 */
[----:B--2---:R-:W-:Y:S01]  /*ab40*/  FADD.FTZ R108, R114, R93 ;  /* 0x0000005d726c7221 */ /* 0x004fe20000010000 */
[-C--:B------:R-:W-:Y:S01]  /*ab50*/  FMUL.FTZ R38, R38, R21.reuse ;  /* 0x0000001526267220 */ /* 0x080fe20000410000 */
[-C--:B------:R-:W-:Y:S01]  /*ab60*/  FMUL.FTZ R39, R39, R21.reuse ;  /* 0x0000001527277220 */ /* 0x080fe20000410000 */
[----:B------:R-:W-:Y:S01]  /*ab70*/  FADD.FTZ R112, R204, R107 ;  /* 0x0000006bcc707221 */ /* 0x000fe20000010000 */
[----:B----4-:R-:W-:Y:S01]  /*ab80*/  FADD.FTZ R13, R205, R108 ;  /* 0x0000006ccd0d7221 */ /* 0x010fe20000010000 */
[-C--:B------:R-:W-:Y:S01]  /*ab90*/  FMUL.FTZ R42, R42, R21.reuse ;  /* 0x000000152a2a7220 */ /* 0x080fe20000410000 */
[-C--:B------:R-:W-:Y:S01]  /*aba0*/  FMUL.FTZ R43, R43, R21.reuse ;  /* 0x000000152b2b7220 */ /* 0x080fe20000410000 */
[----:B------:R-:W-:Y:S01]  /*abb0*/  FADD.FTZ R93, R113, R112 ;  /* 0x00000070715d7221 */ /* 0x000fe20000010000 */
[----:B---3--:R-:W-:Y:S01]  /*abc0*/  FADD.FTZ R108, R98, R13 ;  /* 0x0000000d626c7221 */ /* 0x008fe20000010000 */
[-C--:B------:R-:W-:Y:S01]  /*abd0*/  FMUL.FTZ R46, R46, R21.reuse ;  /* 0x000000152e2e7220 */ /* 0x080fe20000410000 */
[-C--:B------:R-:W-:Y:S01]  /*abe0*/  FMUL.FTZ R47, R47, R21.reuse ;  /* 0x000000152f2f7220 */ /* 0x080fe20000410000 */
[----:B------:R-:W-:Y:S01]  /*abf0*/  FADD.FTZ R112, R206, R93 ;  /* 0x0000005dce707221 */ /* 0x000fe20000010000 */
[----:B------:R-:W-:Y:S01]  /*ac00*/  FADD.FTZ R13, R207, R108 ;  /* 0x0000006ccf0d7221 */ /* 0x000fe20000010000 */
[-C--:B------:R-:W-:Y:S01]  /*ac10*/  FMUL.FTZ R50, R50, R21.reuse ;  /* 0x0000001532327220 */ /* 0x080fe20000410000 */
[-C--:B------:R-:W-:Y:S01]  /*ac20*/  FMUL.FTZ R51, R51, R21.reuse ;  /* 0x0000001533337220 */ /* 0x080fe20000410000 */
[----:B------:R-:W-:Y:S01]  /*ac30*/  FADD.FTZ R93, R117, R112 ;  /* 0x00000070755d7221 */ /* 0x000fe20000010000 */
[----:B-1----:R-:W-:Y:S01]  /*ac40*/  FADD.FTZ R108, R106, R13 ;  /* 0x0000000d6a6c7221 */ /* 0x002fe20000010000 */
[-C--:B------:R-:W-:Y:S01]  /*ac50*/  FMUL.FTZ R54, R54, R21.reuse ;  /* 0x0000001536367220 */ /* 0x080fe20000410000 */
[-C--:B------:R-:W-:Y:S01]  /*ac60*/  FMUL.FTZ R55, R55, R21.reuse ;  /* 0x0000001537377220 */ /* 0x080fe20000410000 */
[----:B-----5:R-:W-:Y:S01]  /*ac70*/  FADD.FTZ R102, R208, R93 ;  /* 0x0000005dd0667221 */ /* 0x020fe20000010000 */
        /* <DEDUP_REMOVED lines=12> */
[----:B0-----:R-:W-:Y:S01]  /*ad40*/  FADD.FTZ R13, R110, R13 ;  /* 0x0000000d6e0d7221 */ /* 0x001fe20000010000 */
        /* <DEDUP_REMOVED lines=17> */
[----:B------:R-:W-:Y:S01]  /*ae60*/  FMUL.FTZ R87, R87, R21 ;  /* 0x0000001557577220 */ /* 0x000fe20000410000 */
[----:B------:R-:W-:Y:S01]  /*ae70*/  FADD.FTZ R12, R88, R91 ;  /* 0x0000005b580c7221 */ /* 0x000fe20000010000 */
[----:B------:R-:W-:Y:S01]  /*ae80*/  FADD.FTZ R13, R90, R13 ;  /* 0x0000000d5a0d7221 */ /* 0x000fe20000010000 */
[----:B------:R-:W-:Y:S01]  /*ae90*/  F2FP.BF16.F32.PACK_AB R178, R169, R178 ;  /* 0x000000b2a9b2723e */ /* 0x000fe200000010ff */
[----:B------:R-:W-:-:S02]  /*aea0*/  IMAD.MOV.U32 R21, RZ, RZ, R16 ;  /* 0x000000ffff157224 */ /* 0x000fc400078e0010 */
[----:B------:R-:W-:Y:S01]  /*aeb0*/  FADD.FTZ R91, R133, R12 ;  /* 0x0000000c855b7221 */ /* 0x000fe20000010000 */
[----:B------:R-:W-:Y:S01]  /*aec0*/  FADD.FTZ R13, R217, R13 ;  /* 0x0000000dd90d7221 */ /* 0x000fe20000010000 */
[----:B------:R-:W-:Y:S01]  /*aed0*/  F2FP.BF16.F32.PACK_AB R180, R173, R180 ;  /* 0x000000b4adb4723e */ /* 0x000fe200000010ff */
[----:B------:R-:W-:Y:S02]  /*aee0*/  IMAD.MOV.U32 R20, RZ, RZ, R11 ;  /* 0x000000ffff147224 */ /* 0x000fe400078e000b */
[----:B------:R-:W-:Y:S01]  /*aef0*/  FADD.FTZ R12, R92, R91 ;  /* 0x0000005b5c0c7221 */ /* 0x000fe20000010000 */
[----:B------:R-:W-:Y:S01]  /*af00*/  FADD.FTZ R88, R94, R13 ;  /* 0x0000000d5e587221 */ /* 0x000fe20000010000 */
[----:B------:R-:W-:Y:S02]  /*af10*/  F2FP.BF16.F32.PACK_AB R179, R140, R179 ;  /* 0x000000b38cb3723e */ /* 0x000fe400000010ff */
[----:B------:R-:W-:Y:S01]  /*af20*/  FADD.FTZ R13, R15, R12 ;  /* 0x0000000c0f0d7221 */ /* 0x000fe20000010000 */
[----:B------:R-:W-:Y:S01]  /*af30*/  F2FP.BF16.F32.PACK_AB R181, R163, R136 ;  /* 0x00000088a3b5723e */ /* 0x000fe200000010ff */
[----:B------:R-:W-:Y:S01]  /*af40*/  FADD.FTZ R12, R95, R88 ;  /* 0x000000585f0c7221 */ /* 0x000fe20000010000 */
        /* <DEDUP_REMOVED lines=31> */
[----:B------:R-:W-:Y:S06]  /*b140*/  @P2 BRA `(.L_x_5789) ;  /* 0xffffffb400142947 */ /* 0x000fec000383ffff */
.L_x_5780:
[----:B------:R-:W-:Y:S06]  /*b150*/  BAR.ARV 0x8, 0x120 ;  /* 0x0204800000007b1d */ /* 0x000fec0000002000 */
[----:B------:R-:W-:Y:S05]  /*b160*/  @!P0 BRA `(.L_x_5790) ;  /* 0x0000000000048947 */ /* 0x000fea0003800000 */
[----:B------:R-:W-:Y:S01]  /*b170*/  BPT.TRAP 0x1 ;  /* 0x000000040000795c */ /* 0x000fe20000300000 */
.L_x_5790:
[----:B------:R-:W-:Y:S01]  /*b180*/  IMAD R8, R2, 0x8, R0 ;  /* 0x0000000802087824 */ /* 0x000fe200078e0200 */
[----:B------:R-:W-:-:S04]  /*b190*/  SHF.L.U32 R3, R16, 0x1f, RZ ;  /* 0x0000001f10037819 */ /* 0x000fc800000006ff */
[----:B------:R0:W1:Y:S01]  /*b1a0*/  SYNCS.PHASECHK.TRANS64.TRYWAIT P2, [R8+URZ+0x34850], R3 ;  /* 0x03485003080075a7 */ /* 0x000062000804017f */
[----:B------:R-:W-:Y:S05]  /*b1b0*/  @!P0 BRA `(.L_x_5791) ;  /* 0x0000000000048947 */ /* 0x000fea0003800000 */
[----:B------:R-:W-:Y:S01]  /*b1c0*/  BPT.TRAP 0x1 ;  /* 0x000000040000795c */ /* 0x000fe20000300000 */
.L_x_5791:
[----:B-1----:R-:W-:Y:S05]  /*b1d0*/  @P2 BRA `(.L_x_5792) ;  /* 0x0000000000082947 */ /* 0x002fea0003800000 */
[----:B------:R-:W1:Y:S02]  /*b1e0*/  SYNCS.PHASECHK.TRANS64.TRYWAIT P0, [R8+URZ+0x34850], R3 ;  /* 0x03485003080075a7 */ /* 0x000e64000800017f */
[----:B-1----:R-:W-:Y:S05]  /*b1f0*/  @!P0 BRA `(.L_x_5793) ;  /* 0x00000074000c8947 */ /* 0x002fea0003800000 */
.L_x_5792:
[----:B------:R-:W-:Y:S05]  /*b200*/  WARPSYNC.ALL ;  /* 0x0000000000007948 */ /* 0x000fea0003800000 */
[----:B------:R-:W-:Y:S01]  /*b210*/  VIADD R0, R0, 0x400 ;  /* 0x0000040000007836 */ /* 0x000fe20000000000 */
[----:B------:R-:W-:Y:S01]  /*b220*/  WARPGROUP.ARRIVE ;  /* 0x00000000000079c5 */ /* 0x000fe20000000000 */
[----:B------:R-:W-:Y:S01]  /*b230*/  IMAD.MOV.U32 R7, RZ, RZ, 0x40000040 ;  /* 0x40000040ff077424 */ /* 0x000fe200078e00ff */
[----:B01----:R-:W-:Y:S01]  /*b240*/  SHFL.BFLY PT, R3, R12, 0x2, 0x1f ;  /* 0x0c401f000c037f89 */ /* 0x003fe200000e0000 */
[----:B------:R-:W-:Y:S01]  /*b250*/  IMAD.MOV.U32 R9, RZ, RZ, RZ ;  /* 0x000000ffff097224 */ /* 0x000fe200078e00ff */
[----:B------:R-:W-:Y:S01]  /*b260*/  SHF.R.U32.HI R0, RZ, 0x4, R0 ;  /* 0x00000004ff007819 */ /* 0x000fe20000011600 */
[----:B------:R-:W-:-:S03]  /*b270*/  VIADD R224, R224, 0x1 ;  /* 0x00000001e0e07836 */ /* 0x000fc60000000000 */
[----:B------:R-:W-:-:S04]  /*b280*/  LOP3.LUT R0, R0, 0x3fff, RZ, 0xc0, !PT ;  /* 0x00003fff00007812 */ /* 0x000fc800078ec0ff */
[----:B------:R-:W-:Y:S02]  /*b290*/  LOP3.LUT R5, R0, 0x5800000, RZ, 0xfc, !PT ;  /* 0x0580000000057812 */ /* 0x000fe400078efcff */
[----:B------:R-:W0:Y:S03]  /*b2a0*/  SHFL.BFLY PT, R0, R13, 0x2, 0x1f ;  /* 0x0c401f000d007f89 */ /* 0x000e2600000e0000 */
[----:B------:R-:W-:Y:S02]  /*b2b0*/  IMAD R4, R2, 0xb00, R5 ;  /* 0x00000b0002047824 */ /* 0x000fe400078e0205 */
[----:B------:R-:W-:Y:S02]  /*b2c0*/  IMAD.MOV.U32 R5, RZ, RZ, 0x40000040 ;  /* 0x40000040ff057424 */ /* 0x000fe400078e00ff */
[C---:B------:R-:W-:Y:S01]  /*b2d0*/  VIADD R6, R4.reuse, 0x80 ;  /* 0x0000008004067836 */ /* 0x040fe20000000000 */
[----:B------:R-:W-:-:S02]  /*b2e0*/  R2UR UR6, R4 ;  /* 0x00000000040672ca */ /* 0x000fc400000e0000 */
[----:B------:R-:W-:Y:S01]  /*b2f0*/  R2UR UR7, R5 ;  /* 0x00000000050772ca */ /* 0x000fe200000e0000 */
[----:B------:R-:W-:-:S12]  /*b300*/  IMAD.MOV.U32 R5, RZ, RZ, 0x40000040 ;  /* 0x40000040ff057424 */ /* 0x000fd800078e00ff */
[----:B------:R-:W-:Y:S01]  /*b310*/  HGMMA.64x128x16.F32.BF16 R24, R176, gdesc[UR4].tnspB, R24, gsb0 ;  /* 0x41e00004b0187df0 */ /* 0x000fe20008001818 */
[----:B------:R-:W-:Y:S01]  /*b320*/  R2UR UR6, R6 ;  /* 0x00000000060672ca */ /* 0x000fe200000e0000 */
[----:B------:R-:W-:Y:S01]  /*b330*/  VIADD R6, R4, 0x100 ;  /* 0x0000010004067836 */ /* 0x000fe20000000000 */
[----:B------:R-:W-:Y:S01]  /*b340*/  R2UR UR7, R7 ;  /* 0x00000000070772ca */ /* 0x000fe200000e0000 */
[----:B------:R-:W-:Y:S02]  /*b350*/  IMAD.MOV.U32 R7, RZ, RZ, 0x40000040 ;  /* 0x40000040ff077424 */ /* 0x000fe400078e00ff */
[----:B0-----:R-:W-:Y:S01]  /*b360*/  FADD.FTZ R0, R0, R13 ;  /* 0x0000000d00007221 */ /* 0x001fe20000010000 */
[----:B------:R-:W-:Y:S02]  /*b370*/  VIADD R13, R2, 0x1 ;  /* 0x00000001020d7836 */ /* 0x000fe40000000000 */
[----:B------:R-:W-:-:S03]  /*b380*/  IMAD.MOV.U32 R2, RZ, RZ, RZ ;  /* 0x000000ffff027224 */ /* 0x000fc600078e00ff */
[----:B------:R-:W-:Y:S01]  /*b390*/  ISETP.NE.AND P2, PT, R13, 0x2, PT ;  /* 0x000000020d00780c */ /* 0x000fe20003f45270 */
[----:B------:R-:W-:Y:S02]  /*b3a0*/  WARPGROUP.DEPBAR.LE gsb0, 0x0 ;  /* 0x00008000000079c5 */ /* 0x000fe40000010000 */
[----:B------:R-:W-:-:S06]  /*b3b0*/  WARPGROUP.ARRIVE ;  /* 0x00000000000079c5 */ /* 0x000fcc0000000000 */
[----:B------:R-:W-:Y:S01]  /*b3c0*/  HGMMA.64x128x16.F32.BF16 R24, R180, gdesc[UR4].tnspB, R24, gsb0 ;  /* 0x41e00004b4187df0 */ /* 0x000fe20008001818 */
[----:B------:R-:W-:Y:S01]  /*b3d0*/  R2UR UR6, R6 ;  /* 0x00000000060672ca */ /* 0x000fe200000e0000 */
[----:B------:R-:W-:Y:S01]  /*b3e0*/  VIADD R6, R4, 0x180 ;  /* 0x0000018004067836 */ /* 0x000fe20000000000 */
[----:B------:R-:W-:Y:S01]  /*b3f0*/  R2UR UR7, R7 ;  /* 0x00000000070772ca */ /* 0x000fe200000e0000 */
[----:B------:R-:W-:Y:S01]  /*b400*/  IMAD.MOV.U32 R7, RZ, RZ, 0x40000040 ;  /* 0x40000040ff077424 */ /* 0x000fe200078e00ff */
[----:B------:R-:W-:Y:S02]  /*b410*/  WARPGROUP.DEPBAR.LE gsb0, 0x0 ;  /* 0x00008000000079c5 */ /* 0x000fe40000010000 */
[----:B------:R-:W-:-:S09]  /*b420*/  WARPGROUP.ARRIVE ;  /* 0x00000000000079c5 */ /* 0x000fd20000000000 */
        /* <DEDUP_REMOVED lines=37> */
[C---:B------:R-:W-:Y:S01]  /*b680*/  VIADD R6, R4.reuse, 0x480 ;  /* 0x0000048004067836 */ /* 0x040fe20000000000 */
[----:B------:R-:W-:Y:S01]  /*b690*/  R2UR UR7, R7 ;  /* 0x00000000070772ca */ /* 0x000fe200000e0000 */
[----:B------:R-:W-:Y:S02]  /*b6a0*/  IMAD.MOV.U32 R7, RZ, RZ, 0x40000040 ;  /* 0x40000040ff077424 */ /* 0x000fe400078e00ff */
[----:B------:R-:W-:Y:S01]  /*b6b0*/  VIADD R4, R4, 0x500 ;  /* 0x0000050004047836 */ /* 0x000fe20000000000 */
[----:B------:R-:W-:Y:S02]  /*b6c0*/  WARPGROUP.DEPBAR.LE gsb0, 0x0 ;  /* 0x00008000000079c5 */ /* 0x000fe40000010000 */
[----:B------:R-:W-:-:S07]  /*b6d0*/  WARPGROUP.ARRIVE ;  /* 0x00000000000079c5 */ /* 0x000fce0000000000 */
[----:B------:R-:W-:Y:S01]  /*b6e0*/  HGMMA.64x128x16.F32.BF16 R24, R208, gdesc[UR4].tnspB, R24, gsb0 ;  /* 0x41e00004d0187df0 */ /* 0x000fe20008001818 */
[----:B------:R-:W-:Y:S02]  /*b6f0*/  R2UR UR6, R6 ;  /* 0x00000000060672ca */ /* 0x000fe400000e0000 */
[----:B------:R-:W-:Y:S01]  /*b700*/  R2UR UR7, R7 ;  /* 0x00000000070772ca */ /* 0x000fe200000e0000 */
[----:B------:R-:W-:-:S05]  /*b710*/  @!P1 VIADD R7, R8, 0x34860 ;  /* 0x0003486008079836 */ /* 0x000fca0000000000 */
[----:B------:R-:W-:Y:S01]  /*b720*/  @!P1 PRMT R7, RZ, 0x654, R7 ;  /* 0x00000654ff079816 */ /* 0x000fe20000000007 */
[----:B------:R-:W-:Y:S02]  /*b730*/  WARPGROUP.DEPBAR.LE gsb0, 0x0 ;  /* 0x00008000000079c5 */ /* 0x000fe40000010000 */
[----:B------:R-:W-:-:S06]  /*b740*/  WARPGROUP.ARRIVE ;  /* 0x00000000000079c5 */ /* 0x000fcc0000000000 */
[----:B------:R-:W-:Y:S01]  /*b750*/  HGMMA.64x128x16.F32.BF16 R24, R212, gdesc[UR4].tnspB, R24, gsb0 ;  /* 0x41e00004d4187df0 */ /* 0x000fe20008001818 */
[----:B------:R-:W-:Y:S01]  /*b760*/  R2UR UR6, R4 ;  /* 0x00000000040672ca */ /* 0x000fe200000e0000 */
[----:B------:R-:W-:Y:S01]  /*b770*/  FADD.FTZ R4, R3, R12 ;  /* 0x0000000c03047221 */ /* 0x000fe20000010000 */
[----:B------:R-:W-:Y:S01]  /*b780*/  R2UR UR7, R5 ;  /* 0x00000000050772ca */ /* 0x000fe200000e0000 */
[----:B------:R-:W0:Y:S04]  /*b790*/  SHFL.BFLY PT, R3, R0, 0x1, 0x1f ;  /* 0x0c201f0000037f89 */ /* 0x000e2800000e0000 */
[----:B------:R-:W1:Y:S01]  /*b7a0*/  SHFL.BFLY PT, R5, R4, 0x1, 0x1f ;  /* 0x0c201f0004057f89 */ /* 0x000e6200000e0000 */
[----:B0-----:R-:W-:Y:S01]  /*b7b0*/  FADD.FTZ R14, R0, R3 ;  /* 0x00000003000e7221 */ /* 0x001fe20000010000 */
[----:B------:R-:W-:Y:S01]  /*b7c0*/  SEL R3, RZ, 0x1, P2 ;  /* 0x00000001ff037807 */ /* 0x000fe20001000000 */
[----:B------:R-:W-:-:S02]  /*b7d0*/  IMAD.MOV.U32 R0, RZ, RZ, -0x800000 ;  /* 0xff800000ff007424 */ /* 0x000fc400078e00ff */
[----:B-1----:R-:W-:Y:S01]  /*b7e0*/  FADD.FTZ R15, R4, R5 ;  /* 0x00000005040f7221 */ /* 0x002fe20000010000 */
[----:B------:R-:W-:Y:S02]  /*b7f0*/  FSETP.NE.FTZ.AND P0, PT, R14, RZ, PT ;  /* 0x000000ff0e00720b */ /* 0x000fe40003f15000 */
        /* <DEDUP_REMOVED lines=16> */
[----:B------:R-:W-:Y:S03]  /*b900*/  HGMMA.64x128x16.F32.BF16 R24, R216, gdesc[UR4].tnspB, R24, gsb0 ;  /* 0x41e00004d8187df0 */ /* 0x000fe60008001818 */
[----:B------:R-:W-:Y:S02]  /*b910*/  WARPGROUP.DEPBAR.LE gsb0, 0x0 ;  /* 0x00008000000079c5 */ /* 0x000fe40000010000 */
        /* <DEDUP_REMOVED lines=65> */
[----:B------:R-:W-:-:S07]  /*bd30*/  SEL R2, R13, RZ, P2 ;  /* 0x000000ff0d027207 */ /* 0x000fce0001000000 */
.L_x_5772:
[----:B0-----:R-:W0:Y:S01]  /*bd40*/  S2R R5, SR_CgaCtaId ;  /* 0x0000000000057919 */ /* 0x001e220000008800 */
        /* <DEDUP_REMOVED lines=20> */
[----:B------:R-:W-:-:S02]  /*be90*/  MOV R20, R22 ;  /* 0x0000001600147202 */ /* 0x000fc40000000f00 */
[----:B--2---:R-:W-:-:S03]  /*bea0*/  MOV R21, R5 ;  /* 0x0000000500157202 */ /* 0x004fc60000000f00 */
        /* <DEDUP_REMOVED lines=13> */
[----:B------:R-:W-:Y:S02]  /*bf80*/  LOP3.LUT R12, R63, 0x380, RZ, 0xc0, !PT ;  /* 0x000003803f0c7812 */ /* 0x000fe400078ec0ff */
[----:B-1----:R-:W-:Y:S02]  /*bf90*/  LOP3.LUT R48, R75, 0x380, RZ, 0xc0, !PT ;  /* 0x000003804b307812 */ /* 0x002fe400078ec0ff */
[----:B------:R-:W-:Y:S01]  /*bfa0*/  SHF.R.U64 R14, R14, 0x3, RZ ;  /* 0x000000030e0e7819 */ /* 0x000fe200000012ff */
[----:B------:R-:W-:Y:S01]  /*bfb0*/  BAR.SYNC.DEFER_BLOCKING 0x1, 0x100 ;  /* 0x0044000000007b1d */ /* 0x000fe20000010000 */
[C---:B------:R-:W-:Y:S02]  /*bfc0*/  IADD3 R79, P2, R4.reuse, 0x4020, RZ ;  /* 0x00004020044f7810 */ /* 0x040fe40007f5e0ff */
[C---:B------:R-:W-:Y:S02]  /*bfd0*/  IADD3 R83, P1, R4.reuse, 0x4040, RZ ;  /* 0x0000404004537810 */ /* 0x040fe40007f3e0ff */
[----:B------:R-:W-:Y:S01]  /*bfe0*/  IADD3 R109, P0, R4, 0x4060, RZ ;  /* 0x00004060046d7810 */ /* 0x000fe20007f1e0ff */
[----:B------:R-:W-:Y:S01]  /*bff0*/  IMAD.X R11, RZ, RZ, R5, P2 ;  /* 0x000000ffff0b7224 */ /* 0x000fe200010e0605 */
[----:B------:R-:W-:-:S02]  /*c000*/  SHF.R.U64 R28, R28, 0x3, RZ ;  /* 0x000000031c1c7819 */ /* 0x000fc400000012ff */
[----:B------:R-:W-:Y:S01]  /*c010*/  LOP3.LUT R4, R9, R4, RZ, 0x3c, !PT ;  /* 0x0000000409047212 */ /* 0x000fe200078e3cff */
[--C-:B------:R-:W-:Y:S01]  /*c020*/  IMAD.X R9, RZ, RZ, R5.reuse, P1 ;  /* 0x000000ffff097224 */ /* 0x100fe200008e0605 */
[----:B------:R-:W-:Y:S01]  /*c030*/  SHF.R.U64 R12, R12, 0x3, RZ ;  /* 0x000000030c0c7819 */ /* 0x000fe200000012ff */
[----:B------:R-:W-:Y:S01]  /*c040*/  IMAD.X R29, RZ, RZ, R5, P0 ;  /* 0x000000ffff1d7224 */ /* 0x000fe200000e0605 */
[----:B------:R-:W-:Y:S02]  /*c050*/  SHF.R.U64 R48, R48, 0x3, RZ ;  /* 0x0000000330307819 */ /* 0x000fe400000012ff */
[----:B------:R-:W-:Y:S02]  /*c060*/  LOP3.LUT R24, R14, R67, RZ, 0x3c, !PT ;  /* 0x000000430e187212 */ /* 0x000fe400078e3cff */
[----:B------:R-:W-:Y:S02]  /*c070*/  LOP3.LUT R14, R28, R71, RZ, 0x3c, !PT ;  /* 0x000000471c0e7212 */ /* 0x000fe400078e3cff */
[----:B------:R-:W-:-:S02]  /*c080*/  MOV R71, R4 ;  /* 0x0000000400477202 */ /* 0x000fc40000000f00 */
[----:B------:R-:W-:Y:S02]  /*c090*/  LOP3.LUT R26, R12, R63, RZ, 0x3c, !PT ;  /* 0x0000003f0c1a7212 */ /* 0x000fe400078e3cff */
[----:B------:R-:W-:Y:S02]  /*c0a0*/  F2FP.BF16.F32.PACK_AB R5, R10, R85 ;  /* 0x000000550a05723e */ /* 0x000fe400000010ff */
[----:B------:R-:W-:Y:S02]  /*c0b0*/  LOP3.LUT R12, R48, R75, RZ, 0x3c, !PT ;  /* 0x0000004b300c7212 */ /* 0x000fe400078e3cff */
[----:B------:R-:W-:Y:S01]  /*c0c0*/  LOP3.LUT R10, R79, 0x380, RZ, 0xc0, !PT ;  /* 0x000003804f0a7812 */ /* 0x000fe200078ec0ff */
[----:B------:R-:W1:Y:S01]  /*c0d0*/  LDC.64 R74, c[0x0][0xbd8] ;  /* 0x0002f600ff4a7b82 */ /* 0x000e620000000a00 */
[----:B------:R-:W-:Y:S02]  /*c0e0*/  LOP3.LUT R28, R83, 0x380, RZ, 0xc0, !PT ;  /* 0x00000380531c7812 */ /* 0x000fe400078ec0ff */
[----:B------:R-:W-:-:S02]  /*c0f0*/  LOP3.LUT R48, R109, 0x380, RZ, 0xc0, !PT ;  /* 0x000003806d307812 */ /* 0x000fc400078ec0ff */
[----:B------:R-:W-:Y:S02]  /*c100*/  SHF.R.U64 R10, R10, 0x3, RZ ;  /* 0x000000030a0a7819 */ /* 0x000fe400000012ff */
[----:B------:R-:W-:Y:S02]  /*c110*/  SHF.R.U64 R28, R28, 0x3, RZ ;  /* 0x000000031c1c7819 */ /* 0x000fe400000012ff */
[----:B------:R-:W-:Y:S02]  /*c120*/  SHF.R.U64 R48, R48, 0x3, RZ ;  /* 0x0000000330307819 */ /* 0x000fe400000012ff */
[----:B------:R-:W-:Y:S02]  /*c130*/  F2FP.BF16.F32.PACK_AB R4, R106, R107 ;  /* 0x0000006b6a04723e */ /* 0x000fe400000010ff */
[----:B------:R-:W-:Y:S02]  /*c140*/  LOP3.LUT R10, R10, R79, RZ, 0x3c, !PT ;  /* 0x0000004f0a0a7212 */ /* 0x000fe400078e3cff */
[----:B------:R-:W-:Y:S01]  /*c150*/  LOP3.LUT R8, R28, R83, RZ, 0x3c, !PT ;  /* 0x000000531c087212 */ /* 0x000fe200078e3cff */
[----:B------:R2:W-:Y:S01]  /*c160*/  STSM.16.M88.4 [R71], R4 ;  /* 0x0000000447007844 */ /* 0x0005e20000000200 */
[----:B------:R-:W-:-:S02]  /*c170*/  LOP3.LUT R28, R48, R109, RZ, 0x3c, !PT ;  /* 0x0000006d301c7212 */ /* 0x000fc400078e3cff */
[----:B------:R-:W-:Y:S02]  /*c180*/  MOV R62, R10 ;  /* 0x0000000a003e7202 */ /* 0x000fe40000000f00 */
[----:B------:R-:W-:Y:S02]  /*c190*/  MOV R48, R8 ;  /* 0x0000000800307202 */ /* 0x000fe40000000f00 */
[----:B------:R-:W-:Y:S02]  /*c1a0*/  MOV R70, R26 ;  /* 0x0000001a00467202 */ /* 0x000fe40000000f00 */
[----:B------:R-:W-:Y:S02]  /*c1b0*/  F2FP.BF16.F32.PACK_AB R8, R103, R104 ;  /* 0x000000686708723e */ /* 0x000fe400000010ff */
[----:B------:R-:W-:Y:S02]  /*c1c0*/  F2FP.BF16.F32.PACK_AB R9, R81, R102 ;  /* 0x000000665109723e */ /* 0x000fe400000010ff */
[----:B------:R-:W-:-:S02]  /*c1d0*/  F2FP.BF16.F32.PACK_AB R10, R100, R101 ;  /* 0x00000065640a723e */ /* 0x000fc400000010ff */
[----:B------:R-:W-:Y:S02]  /*c1e0*/  F2FP.BF16.F32.PACK_AB R11, R77, R98 ;  /* 0x000000624d0b723e */ /* 0x000fe400000010ff */
[----:B------:R-:W-:Y:S02]  /*c1f0*/  MOV R67, R24 ;  /* 0x0000001800437202 */ /* 0x000fe40000000f00 */
[----:B--2---:R-:W-:Y:S01]  /*c200*/  F2FP.BF16.F32.PACK_AB R4, R96, R99 ;  /* 0x000000636004723e */ /* 0x004fe200000010ff */
[----:B------:R-:W-:Y:S01]  /*c210*/  STSM.16.M88.4 [R70], R8 ;  /* 0x0000000846007844 */ /* 0x000fe20000000200 */
[----:B------:R-:W-:Y:S02]  /*c220*/  F2FP.BF16.F32.PACK_AB R5, R73, R84 ;  /* 0x000000544905723e */ /* 0x000fe400000010ff */
[----:B------:R-:W-:Y:S02]  /*c230*/  F2FP.BF16.F32.PACK_AB R6, R94, R97 ;  /* 0x000000615e06723e */ /* 0x000fe400000010ff */
[----:B------:R-:W-:-:S02]  /*c240*/  F2FP.BF16.F32.PACK_AB R7, R69, R76 ;  /* 0x0000004c4507723e */ /* 0x000fc400000010ff */
[----:B------:R-:W-:Y:S02]  /*c250*/  MOV R66, R14 ;  /* 0x0000000e00427202 */ /* 0x000fe40000000f00 */
[----:B------:R-:W-:Y:S01]  /*c260*/  MOV R63, R12 ;  /* 0x0000000c003f7202 */ /* 0x000fe20000000f00 */
[----:B------:R2:W-:Y:S01]  /*c270*/  STSM.16.M88.4 [R67], R4 ;  /* 0x0000000443007844 */ /* 0x0005e20000000200 */
[----:B------:R-:W-:Y:S02]  /*c280*/  F2FP.BF16.F32.PACK_AB R12, R92, R95 ;  /* 0x0000005f5c0c723e */ /* 0x000fe400000010ff */
[----:B------:R-:W-:Y:S02]  /*c290*/  F2FP.BF16.F32.PACK_AB R13, R65, R72 ;  /* 0x00000048410d723e */ /* 0x000fe400000010ff */
[----:B------:R-:W-:Y:S02]  /*c2a0*/  F2FP.BF16.F32.PACK_AB R14, R90, R93 ;  /* 0x0000005d5a0e723e */ /* 0x000fe400000010ff */
[----:B------:R-:W-:Y:S01]  /*c2b0*/  F2FP.BF16.F32.PACK_AB R15, R61, R68 ;  /* 0x000000443d0f723e */ /* 0x000fe200000010ff */
[----:B------:R-:W-:Y:S01]  /*c2c0*/  IMAD.MOV.U32 R61, RZ, RZ, RZ ;  /* 0x000000ffff3d7224 */ /* 0x000fe200078e00ff */
[----:B------:R-:W-:-:S02]  /*c2d0*/  F2FP.BF16.F32.PACK_AB R24, R88, R91 ;  /* 0x0000005b5818723e */ /* 0x000fc400000010ff */
[----:B------:R-:W-:Y:S01]  /*c2e0*/  F2FP.BF16.F32.PACK_AB R25, R59, R64 ;  /* 0x000000403b19723e */ /* 0x000fe200000010ff */
[----:B------:R3:W-:Y:S01]  /*c2f0*/  STSM.16.M88.4 [R66], R12 ;  /* 0x0000000c42007844 */ /* 0x0007e20000000200 */
[----:B------:R-:W-:Y:S02]  /*c300*/  F2FP.BF16.F32.PACK_AB R26, R60, R89 ;  /* 0x000000593c1a723e */ /* 0x000fe400000010ff */
[----:B------:R-:W-:Y:S01]  /*c310*/  F2FP.BF16.F32.PACK_AB R27, R55, R58 ;  /* 0x0000003a371b723e */ /* 0x000fe200000010ff */
[----:B--2---:R-:W-:Y:S01]  /*c320*/  IMAD.SHL.U32 R5, R220, 0x4, RZ ;  /* 0x00000004dc057824 */ /* 0x004fe200078e00ff */
[----:B------:R-:W-:Y:S02]  /*c330*/  F2FP.BF16.F32.PACK_AB R58, R52, R53 ;  /* 0x00000035343a723e */ /* 0x000fe400000010ff */
[----:B------:R-:W-:Y:S01]  /*c340*/  F2FP.BF16.F32.PACK_AB R59, R43, R46 ;  /* 0x0000002e2b3b723e */ /* 0x000fe200000010ff */
[----:B------:R3:W-:Y:S01]  /*c350*/  STSM.16.M88.4 [R63], R24 ;  /* 0x000000183f007844 */ /* 0x0007e20000000200 */
[----:B------:R-:W-:-:S02]  /*c360*/  SHF.L.U64.HI R8, R220, 0x2, R223 ;  /* 0x00000002dc087819 */ /* 0x000fc400000102df */
[----:B-1----:R-:W-:Y:S01]  /*c370*/  IADD3 R6, P1, R5, R74, RZ ;  /* 0x0000004a05067210 */ /* 0x002fe20007f3e0ff */
[----:B------:R3:W-:Y:S01]  /*c380*/  STSM.16.M88.4 [R62], R56 ;  /* 0x000000383e007844 */ /* 0x0007e20000000200 */
[----:B------:R-:W-:Y:S02]  /*c390*/  F2FP.BF16.F32.PACK_AB R46, R40, R41 ;  /* 0x00000029282e723e */ /* 0x000fe400000010ff */
[----:B------:R-:W-:Y:S01]  /*c3a0*/  MOV R28, R28 ;  /* 0x0000001c001c7202 */ /* 0x000fe20000000f00 */
[----:B------:R-:W-:Y:S01]  /*c3b0*/  IMAD.X R7, R8, 0x1, R75, P1 ;  /* 0x0000000108077824 */ /* 0x000fe200008e064b */
[----:B------:R-:W-:Y:S01]  /*c3c0*/  ISETP.NE.U32.AND P1, PT, RZ, UR4, PT ;  /* 0x00000004ff007c0c */ /* 0x000fe2000bf25070 */
[----:B------:R3:W-:Y:S01]  /*c3d0*/  STSM.16.M88.4 [R48], R44 ;  /* 0x0000002c30007844 */ /* 0x0007e20000000200 */
[----:B------:R-:W1:Y:S01]  /*c3e0*/  LDC R55, c[0x0][0xa88] ;  /* 0x0002a200ff377b82 */ /* 0x000e620000000800 */
[----:B------:R-:W-:Y:S02]  /*c3f0*/  ISETP.NE.U32.AND P0, PT, R74, RZ, PT ;  /* 0x000000ff4a00720c */ /* 0x000fe40003f05070 */
[----:B------:R3:W-:Y:S05]  /*c400*/  STSM.16.M88.4 [R28], R36 ;  /* 0x000000241c007844 */ /* 0x0007ea0000000200 */
[----:B------:R-:W-:Y:S01]  /*c410*/  BAR.SYNC.DEFER_BLOCKING 0x1, 0x100 ;  /* 0x0044000000007b1d */ /* 0x000fe20000010000 */
[----:B------:R-:W-:-:S02]  /*c420*/  ISETP.NE.AND.EX P1, PT, RZ, UR5, PT, P1 ;  /* 0x00000005ff007c0c */ /* 0x000fc4000bf25310 */
[----:B------:R-:W-:-:S11]  /*c430*/  ISETP.NE.AND.EX P0, PT, R75, RZ, PT, P0 ;  /* 0x000000ff4b00720c */ /* 0x000fd60003f05300 */
[----:B------:R-:W-:-:S04]  /*c440*/  @P1 IADD3 R4, P2, R5, UR4, RZ ;  /* 0x0000000405041c10 */ /* 0x000fc8000ff5e0ff */
[----:B------:R-:W-:Y:S01]  /*c450*/  @P1 IADD3.X R5, R8, UR5, RZ, P2, !PT ;  /* 0x0000000508051c10 */ /* 0x000fe200097fe4ff */
[----:B------:R3:W5:Y:S01]  /*c460*/  @P0 LDG.E R61, desc[UR60][R6.64] ;  /* 0x0000003c063d0981 */ /* 0x000762000c1e1900 */
[----:B------:R-:W-:-:S03]  /*c470*/  IMAD R9, R18, 0x40, R17 ;  /* 0x0000004012097824 */ /* 0x000fc600078e0211 */
[----:B-1----:R3:W5:Y:S01]  /*c480*/  @P1 LDG.E R55, desc[UR60][R4.64] ;  /* 0x0000003c04371981 */ /* 0x002762000c1e1900 */
[----:B------:R-:W-:Y:S01]  /*c490*/  IMAD.WIDE R20, R9, 0x2, R20 ;  /* 0x0000000209147825 */ /* 0x000fe200078e0214 */
[----:B------:R-:W-:Y:S06]  /*c4a0*/  @P1 BRA `(.L_x_5796) ;  /* 0x0000000000101947 */ /* 0x000fec0003800000 */
[----:B------:R-:W-:Y:S05]  /*c4b0*/  @!P0 BRA `(.L_x_5796) ;  /* 0x00000000000c8947 */ /* 0x000fea0003800000 */
[----:B---3--:R-:W2:Y:S04]  /*c4c0*/  LDG.E R4, desc[UR60][R6.64] ;  /* 0x0000003c06047981 */ /* 0x008ea8000c1e1900 */
[----:B-----5:R-:W2:Y:S02]  /*c4d0*/  LDG.E R55, desc[UR60][R6.64+0x4] ;  /* 0x0000043c06377981 */ /* 0x020ea4000c1e1900 */
[----:B--2---:R-:W-:-:S07]  /*c4e0*/  IMAD.IADD R55, R55, 0x1, -R4 ;  /* 0x0000000137377824 */ /* 0x004fce00078e0a04 */
.L_x_5796:
[----:B------:R-:W-:Y:S01]  /*c4f0*/  SHF.R.S32.HI R19, RZ, 0x1f, R221 ;  /* 0x0000001fff137819 */ /* 0x000fe200000114dd */
[----:B------:R-:W-:Y:S01]  /*c500*/  ULDC.64 UR4, c[0x0][0xb70] ;  /* 0x0002dc0000047ab9 */ /* 0x000fe20000000a00 */
[--C-:B---3-5:R-:W-:Y:S01]  /*c510*/  SHF.R.S32.HI R45, RZ, 0x1f, R61.reuse ;  /* 0x0000001fff2d7819 */ /* 0x128fe2000001143d */
[----:B------:R-:W-:Y:S01]  /*c520*/  IMAD.MOV.U32 R44, RZ, RZ, R61 ;  /* 0x000000ffff2c7224 */ /* 0x000fe200078e003d */
[----:B------:R-:W-:Y:S01]  /*c530*/  SEL R223, R223, RZ, !P0 ;  /* 0x000000ffdfdf7207 */ /* 0x000fe20004000000 */
[----:B------:R-:W-:Y:S01]  /*c540*/  IMAD R4, R19, UR4, RZ ;  /* 0x0000000413047c24 */ /* 0x000fe2000f8e02ff */
[----:B------:R-:W-:Y:S01]  /*c550*/  SEL R57, R220, RZ, !P0 ;  /* 0x000000ffdc397207 */ /* 0x000fe20004000000 */
[----:B------:R-:W-:Y:S01]  /*c560*/  IMAD R11, R222, 0x80, R228 ;  /* 0x00000080de0b7824 */ /* 0x000fe200078e02e4 */
[C---:B------:R-:W-:Y:S01]  /*c570*/  IADD3 R9, P1, R20.reuse, 0x3000, RZ ;  /* 0x0000300014097810 */ /* 0x040fe20007f3e0ff */
[C---:B------:R-:W-:Y:S01]  /*c580*/  IMAD R7, R221.reuse, UR5, R4 ;  /* 0x00000005dd077c24 */ /* 0x040fe2000f8e0204 */
[C---:B------:R-:W-:Y:S01]  /*c590*/  IADD3 R13, P2, R20.reuse, 0x2000, RZ ;  /* 0x00002000140d7810 */ /* 0x040fe20007f5e0ff */
[----:B------:R-:W-:Y:S01]  /*c5a0*/  IMAD.WIDE.U32 R4, R221, UR4, R44 ;  /* 0x00000004dd047c25 */ /* 0x000fe2000f8e002c */
[----:B------:R-:W-:Y:S01]  /*c5b0*/  ULDC.64 UR4, c[0x0][0xb78] ;  /* 0x0002de0000047ab9 */ /* 0x000fe20000000a00 */
[----:B------:R-:W-:-:S02]  /*c5c0*/  IADD3 R29, P3, R20, 0x1000, RZ ;  /* 0x00001000141d7810 */ /* 0x000fc40007f7e0ff */
[----:B------:R-:W-:Y:S01]  /*c5d0*/  IMAD.IADD R5, R5, 0x1, R7 ;  /* 0x0000000105057824 */ /* 0x000fe200078e0207 */
[----:B------:R-:W-:Y:S01]  /*c5e0*/  LOP3.LUT R6, R9, 0x380, RZ, 0xc0, !PT ;  /* 0x0000038009067812 */ /* 0x000fe200078ec0ff */
[----:B------:R-:W-:Y:S01]  /*c5f0*/  IMAD R7, R223, UR4, RZ ;  /* 0x00000004df077c24 */ /* 0x000fe2000f8e02ff */
[----:B------:R-:W-:Y:S01]  /*c600*/  LOP3.LUT R12, R13, 0x380, RZ, 0xc0, !PT ;  /* 0x000003800d0c7812 */ /* 0x000fe200078ec0ff */
[----:B------:R-:W-:Y:S01]  /*c610*/  IMAD.WIDE.U32 R4, R57, UR4, R4 ;  /* 0x0000000439047c25 */ /* 0x000fe2000f8e0004 */
[----:B------:R-:W-:Y:S02]  /*c620*/  LOP3.LUT R28, R29, 0x380, RZ, 0xc0, !PT ;  /* 0x000003801d1c7812 */ /* 0x000fe400078ec0ff */
[----:B------:R-:W-:Y:S01]  /*c630*/  SHF.R.U64 R6, R6, 0x3, RZ ;  /* 0x0000000306067819 */ /* 0x000fe200000012ff */
[----:B------:R-:W-:Y:S01]  /*c640*/  IMAD R10, R57, UR5, R7 ;  /* 0x00000005390a7c24 */ /* 0x000fe2000f8e0207 */
[----:B------:R-:W-:Y:S01]  /*c650*/  SHF.R.S32.HI R7, RZ, 0x1f, R11 ;  /* 0x0000001fff077819 */ /* 0x000fe2000001140b */
[----:B------:R-:W-:Y:S01]  /*c660*/  ULDC.64 UR4, c[0x0][0xb40] ;  /* 0x0002d00000047ab9 */ /* 0x000fe20000000a00 */
[----:B------:R-:W-:-:S02]  /*c670*/  IADD3 R8, P0, R11, R4, RZ ;  /* 0x000000040b087210 */ /* 0x000fc40007f1e0ff */
[----:B------:R-:W-:Y:S02]  /*c680*/  SHF.R.U64 R12, R12, 0x3, RZ ;  /* 0x000000030c0c7819 */ /* 0x000fe400000012ff */
[----:B------:R-:W-:Y:S01]  /*c690*/  IADD3.X R7, R7, R5, R10, P0, !PT ;  /* 0x0000000507077210 */ /* 0x000fe200007fe40a */
[----:B------:R-:W-:Y:S01]  /*c6a0*/  IMAD.X R5, RZ, RZ, R21, P1 ;  /* 0x000000ffff057224 */ /* 0x000fe200008e0615 */
[----:B------:R-:W-:Y:S02]  /*c6b0*/  LEA R52, P0, R8, UR4, 0x2 ;  /* 0x0000000408347c11 */ /* 0x000fe4000f8010ff */
[----:B------:R-:W-:Y:S02]  /*c6c0*/  SHF.R.U64 R28, R28, 0x3, RZ ;  /* 0x000000031c1c7819 */ /* 0x000fe400000012ff */
[----:B------:R-:W-:Y:S01]  /*c6d0*/  LOP3.LUT R4, R6, R9, RZ, 0x3c, !PT ;  /* 0x0000000906047212 */ /* 0x000fe200078e3cff */
[----:B------:R-:W-:Y:S01]  /*c6e0*/  VIADD R6, R11, 0x8 ;  /* 0x000000080b067836 */ /* 0x000fe20000000000 */
[----:B------:R-:W-:Y:S01]  /*c6f0*/  LEA.HI.X R53, R8, UR5, R7, 0x2, P0 ;  /* 0x0000000508357c11 */ /* 0x000fe200080f1407 */
[----:B------:R-:W-:Y:S01]  /*c700*/  ULDC.64 UR4, c[0x0][0xaa0] ;  /* 0x0002a80000047ab9 */ /* 0x000fe20000000a00 */
[----:B------:R-:W-:Y:S01]  /*c710*/  LOP3.LUT R12, R12, R13, RZ, 0x3c, !PT ;  /* 0x0000000d0c0c7212 */ /* 0x000fe200078e3cff */
[----:B------:R-:W-:Y:S01]  /*c720*/  IMAD.X R13, RZ, RZ, R21, P2 ;  /* 0x000000ffff0d7224 */ /* 0x000fe200010e0615 */
[----:B------:R-:W-:-:S02]  /*c730*/  LOP3.LUT P0, RZ, R225, 0x3, RZ, 0xc0, !PT ;  /* 0x00000003e1ff7812 */ /* 0x000fc4000780c0ff */
[C---:B------:R-:W-:Y:S02]  /*c740*/  IADD3 R41, P6, R20.reuse, 0x4000, RZ ;  /* 0x0000400014297810 */ /* 0x040fe40007fde0ff */
[C---:B------:R-:W-:Y:S02]  /*c750*/  IADD3 R33, P5, R20.reuse, 0x5000, RZ ;  /* 0x0000500014217810 */ /* 0x040fe40007fbe0ff */
[----:B------:R-:W-:Y:S02]  /*c760*/  IADD3 R25, P4, R20, 0x6000, RZ ;  /* 0x0000600014197810 */ /* 0x000fe40007f9e0ff */
[----:B------:R-:W-:Y:S01]  /*c770*/  LOP3.LUT R28, R28, R29, RZ, 0x3c, !PT ;  /* 0x0000001d1c1c7212 */ /* 0x000fe200078e3cff */
[----:B------:R-:W-:Y:S01]  /*c780*/  IMAD.X R29, RZ, RZ, R21, P3 ;  /* 0x000000ffff1d7224 */ /* 0x000fe200018e0615 */
[----:B------:R-:W-:Y:S02]  /*c790*/  IADD3 R7, P2, R20, 0x7000, RZ ;  /* 0x0000700014077810 */ /* 0x000fe40007f5e0ff */
[----:B------:R-:W-:-:S02]  /*c7a0*/  ISETP.GE.OR P3, PT, R11, R55, P0 ;  /* 0x000000370b00720c */ /* 0x000fc40000766670 */
[----:B------:R-:W-:Y:S02]  /*c7b0*/  LOP3.LUT R40, R41, 0x380, RZ, 0xc0, !PT ;  /* 0x0000038029287812 */ /* 0x000fe400078ec0ff */
[----:B------:R-:W-:Y:S02]  /*c7c0*/  LOP3.LUT R32, R33, 0x380, RZ, 0xc0, !PT ;  /* 0x0000038021207812 */ /* 0x000fe400078ec0ff */
[----:B------:R-:W-:Y:S02]  /*c7d0*/  LOP3.LUT R24, R25, 0x380, RZ, 0xc0, !PT ;  /* 0x0000038019187812 */ /* 0x000fe400078ec0ff */
[----:B------:R-:W-:Y:S02]  /*c7e0*/  LOP3.LUT R9, R20, 0x380, RZ, 0xc0, !PT ;  /* 0x0000038014097812 */ /* 0x000fe400078ec0ff */
[----:B------:R-:W-:Y:S02]  /*c7f0*/  ISETP.GE.OR P0, PT, R6, R55, P0 ;  /* 0x000000370600720c */ /* 0x000fe40000706670 */
[----:B------:R-:W-:Y:S01]  /*c800*/  LOP3.LUT R6, R7, 0x380, RZ, 0xc0, !PT ;  /* 0x0000038007067812 */ /* 0x000fe200078ec0ff */
[----:B------:R1:W-:Y:S01]  /*c810*/  @!P3 STG.E desc[UR60][R52.64], R0 ;  /* 0x000000003400b986 */ /* 0x0003e2000c10193c */
[----:B------:R-:W-:-:S02]  /*c820*/  SHF.R.U64 R40, R40, 0x3, RZ ;  /* 0x0000000328287819 */ /* 0x000fc400000012ff */
        /* <DEDUP_REMOVED lines=15> */
[----:B------:R-:W-:-:S03]  /*c920*/  SHF.R.S32.HI R47, RZ, 0x1f, R17 ;  /* 0x0000001fff2f7819 */ /* 0x000fc60000011411 */
[----:B------:R3:W5:Y:S01]  /*c930*/  LD.E.128 R36, desc[UR60][R20.64] ;  /* 0x0000003c14247980 */ /* 0x000762000c101d00 */
[----:B------:R-:W-:-:S03]  /*c940*/  IMAD.MOV.U32 R46, RZ, RZ, R17 ;  /* 0x000000ffff2e7224 */ /* 0x000fc600078e0011 */
[----:B------:R-:W5:Y:S04]  /*c950*/  LD.E.128 R12, desc[UR60][R12.64] ;  /* 0x0000003c0c0c7980 */ /* 0x000f68000c101d00 */
[----:B------:R-:W5:Y:S04]  /*c960*/  LD.E.128 R4, desc[UR60][R4.64] ;  /* 0x0000003c04047980 */ /* 0x000f68000c101d00 */
[----:B------:R-:W5:Y:S04]  /*c970*/  LD.E.128 R40, desc[UR60][R40.64] ;  /* 0x0000003c28287980 */ /* 0x000f68000c101d00 */
[----:B------:R-:W5:Y:S04]  /*c980*/  LD.E.128 R32, desc[UR60][R32.64] ;  /* 0x0000003c20207980 */ /* 0x000f68000c101d00 */
[----:B------:R-:W5:Y:S04]  /*c990*/  LD.E.128 R24, desc[UR60][R24.64] ;  /* 0x0000003c18187980 */ /* 0x000f68000c101d00 */
[----:B------:R-:W5:Y:S01]  /*c9a0*/  LD.E.128 R8, desc[UR60][R8.64] ;  /* 0x0000003c08087980 */ /* 0x000f62000c101d00 */
[----:B-1----:R-:W-:Y:S01]  /*c9b0*/  IMAD R0, R45, UR4, RZ ;  /* 0x000000042d007c24 */ /* 0x002fe2000f8e02ff */
[----:B------:R-:W-:Y:S01]  /*c9c0*/  @!PT LDS RZ, [RZ] ;  /* 0x00000000fffff984 */ /* 0x000fe20000000800 */
[----:B------:R-:W-:Y:S01]  /*c9d0*/  @!PT LDS RZ, [RZ] ;  /* 0x00000000fffff984 */ /* 0x000fe20000000800 */
[----:B------:R-:W-:Y:S01]  /*c9e0*/  @!PT LDS RZ, [RZ] ;  /* 0x00000000fffff984 */ /* 0x000fe20000000800 */
[----:B------:R-:W-:Y:S01]  /*c9f0*/  @!PT LDS RZ, [RZ] ;  /* 0x00000000fffff984 */ /* 0x000fe20000000800 */
[----:B------:R1:W-:Y:S06]  /*ca00*/  MEMBAR.ALL.CTA ;  /* 0x0000000000007992 */ /* 0x0003ec0000008000 */
[----:B-1----:R-:W1:Y:S01]  /*ca10*/  FENCE.VIEW.ASYNC.S ;  /* 0x00000000000073c6 */ /* 0x002e620000000000 */
[----:B---3--:R-:W-:-:S04]  /*ca20*/  IMAD.WIDE.U32 R20, R61, UR4, R46 ;  /* 0x000000043d147c25 */ /* 0x008fc8000f8e002e */
[----:B------:R-:W-:Y:S01]  /*ca30*/  IMAD R61, R61, UR5, R0 ;  /* 0x000000053d3d7c24 */ /* 0x000fe2000f8e0200 */
[----:B------:R-:W-:Y:S01]  /*ca40*/  ULDC.64 UR4, c[0x0][0xae0] ;  /* 0x0002b80000047ab9 */ /* 0x000fe20000000a00 */
[----:B------:R-:W-:Y:S02]  /*ca50*/  IMAD R55, R222, -0x80, R55 ;  /* 0xffffff80de377824 */ /* 0x000fe400078e0237 */
[----:B------:R-:W-:Y:S02]  /*ca60*/  IMAD.IADD R21, R21, 0x1, R61 ;  /* 0x0000000115157824 */ /* 0x000fe400078e023d */
[----:B------:R-:W-:Y:S01]  /*ca70*/  IMAD R44, R19, UR4, RZ ;  /* 0x00000004132c7c24 */ /* 0x000fe2000f8e02ff */
[C---:B------:R-:W-:Y:S01]  /*ca80*/  ISETP.GE.AND P2, PT, R18.reuse, R55, PT ;  /* 0x000000371200720c */ /* 0x040fe20003f46270 */
[----:B------:R-:W-:Y:S02]  /*ca90*/  VIADD R0, R18, 0x20 ;  /* 0x0000002012007836 */ /* 0x000fe40000000000 */
[----:B------:R-:W-:-:S02]  /*caa0*/  IMAD R45, R221, UR5, R44 ;  /* 0x00000005dd2d7c24 */ /* 0x000fc4000f8e022c */
[----:B------:R-:W-:Y:S01]  /*cab0*/  IMAD.WIDE.U32 R20, R221, UR4, R20 ;  /* 0x00000004dd147c25 */ /* 0x000fe2000f8e0014 */
[----:B------:R-:W-:-:S03]  /*cac0*/  ULDC.64 UR4, c[0x0][0xae8] ;  /* 0x0002ba0000047ab9 */ /* 0x000fc60000000a00 */
[----:B0-----:R-:W-:Y:S02]  /*cad0*/  VIADD R22, R22, 0x34820 ;  /* 0x0003482016167836 */ /* 0x001fe40000000000 */
[----:B------:R-:W-:Y:S01]  /*cae0*/  VIADD R19, R18, 0x60 ;  /* 0x0000006012137836 */ /* 0x000fe20000000000 */
[-C--:B------:R-:W-:Y:S01]  /*caf0*/  ISETP.GE.AND P4, PT, R0, R55.reuse, PT ;  /* 0x000000370000720c */ /* 0x080fe20003f86270 */
[----:B--2---:R-:W-:Y:S01]  /*cb00*/  VIADD R3, R18, 0x40 ;  /* 0x0000004012037836 */ /* 0x004fe20000000000 */
[----:B------:R-:W-:Y:S01]  /*cb10*/  PRMT R22, RZ, 0x654, R22 ;  /* 0x00000654ff167816 */ /* 0x000fe20000000016 */
[----:B------:R-:W-:Y:S02]  /*cb20*/  IMAD.IADD R21, R21, 0x1, R45 ;  /* 0x0000000115157824 */ /* 0x000fe400078e022d */
[----:B------:R-:W-:Y:S01]  /*cb30*/  IMAD R0, R223, UR4, RZ ;  /* 0x00000004df007c24 */ /* 0x000fe2000f8e02ff */
[-C--:B------:R-:W-:Y:S01]  /*cb40*/  ISETP.GE.AND P1, PT, R19, R55.reuse, PT ;  /* 0x000000371300720c */ /* 0x080fe20003f26270 */
[----:B------:R-:W-:Y:S01]  /*cb50*/  IMAD.WIDE.U32 R46, R57, UR4, R20 ;  /* 0x00000004392e7c25 */ /* 0x000fe2000f8e0014 */
[----:B------:R-:W-:Y:S01]  /*cb60*/  ISETP.GE.AND P0, PT, R3, R55, PT ;  /* 0x000000370300720c */ /* 0x000fe20003f06270 */
[----:B-1----:R0:W-:Y:S01]  /*cb70*/  SYNCS.ARRIVE.TRANS64.RED.A1T0 RZ, [R22+URZ], RZ ;  /* 0x000000ff16ff79a7 */ /* 0x0021e2000810043f */
[----:B------:R-:W-:Y:S01]  /*cb80*/  SHF.R.S32.HI R19, RZ, 0x1f, R18 ;  /* 0x0000001fff137819 */ /* 0x000fe20000011412 */
[----:B------:R-:W-:Y:S01]  /*cb90*/  IMAD R3, R57, UR5, R0 ;  /* 0x0000000539037c24 */ /* 0x000fe2000f8e0200 */
[----:B------:R-:W-:Y:S01]  /*cba0*/  BSSY B1, `(.L_x_5797) ;  /* 0x0000014000017945 */ /* 0x000fe20003800000 */
[----:B------:R-:W-:-:S04]  /*cbb0*/  IMAD.WIDE R44, R222, 0x80, R18 ;  /* 0x00000080de2c7825 */ /* 0x000fc800078e0212 */
[----:B------:R-:W-:Y:S01]  /*cbc0*/  IMAD.IADD R55, R47, 0x1, R3 ;  /* 0x000000012f377824 */ /* 0x000fe200078e0203 */
[----:B0-----:R-:W-:Y:S06]  /*cbd0*/  @P2 BRA `(.L_x_5798) ;  /* 0x0000000000402947 */ /* 0x001fec0003800000 */
[----:B------:R-:W-:Y:S01]  /*cbe0*/  ULDC.64 UR4, c[0x0][0xad8] ;  /* 0x0002b60000047ab9 */ /* 0x000fe20000000a00 */
[----:B------:R-:W-:Y:S01]  /*cbf0*/  IMAD.MOV.U32 R20, RZ, RZ, R46 ;  /* 0x000000ffff147224 */ /* 0x000fe200078e002e */
[----:B------:R-:W-:Y:S01]  /*cc00*/  ULDC.64 UR6, c[0x0][0xa80] ;  /* 0x0002a00000067ab9 */ /* 0x000fe20000000a00 */
[----:B------:R-:W-:Y:S02]  /*cc10*/  IMAD.MOV.U32 R21, RZ, RZ, R55 ;  /* 0x000000ffff157224 */ /* 0x000fe400078e0037 */
[----:B------:R-:W-:Y:S02]  /*cc20*/  IMAD R3, R45, UR4, RZ ;  /* 0x000000042d037c24 */ /* 0x000fe4000f8e02ff */
[----:B------:R-:W-:Y:S02]  /*cc30*/  VIADD R0, R17, 0x40 ;  /* 0x0000004011007836 */ /* 0x000fe40000000000 */
[----:B------:R-:W-:Y:S01]  /*cc40*/  IMAD.WIDE.U32 R20, R44, UR4, R20 ;  /* 0x000000042c147c25 */ /* 0x000fe2000f8e0014 */
[----:B------:R-:W-:-:S02]  /*cc50*/  ULDC UR4, c[0x0][0xa8c] ;  /* 0x0002a30000047ab9 */ /* 0x000fc40000000800 */
[----:B------:R-:W-:Y:S01]  /*cc60*/  ISETP.GE.AND P2, PT, R17, UR4, PT ;  /* 0x0000000411007c0c */ /* 0x000fe2000bf46270 */
[----:B------:R-:W-:Y:S01]  /*cc70*/  IMAD R3, R44, UR5, R3 ;  /* 0x000000052c037c24 */ /* 0x000fe2000f8e0203 */
[----:B------:R-:W-:Y:S02]  /*cc80*/  ISETP.GE.AND P3, PT, R0, UR4, PT ;  /* 0x0000000400007c0c */ /* 0x000fe4000bf66270 */
[----:B------:R-:W-:Y:S01]  /*cc90*/  LEA R52, P5, R20, UR6, 0x1 ;  /* 0x0000000614347c11 */ /* 0x000fe2000f8a08ff */
[----:B------:R-:W-:-:S05]  /*cca0*/  IMAD.IADD R3, R21, 0x1, R3 ;  /* 0x0000000115037824 */ /* 0x000fca00078e0203 */
[----:B------:R-:W-:-:S05]  /*ccb0*/  LEA.HI.X R53, R20, UR7, R3, 0x1, P5 ;  /* 0x0000000714357c11 */ /* 0x000fca000a8f0c03 */
[----:B-----5:R0:W-:Y:S04]  /*ccc0*/  @!P2 STG.E.128 desc[UR60][R52.64], R36 ;  /* 0x000000243400a986 */ /* 0x0201e8000c101d3c */
[----:B------:R0:W-:Y:S02]  /*ccd0*/  @!P3 STG.E.128 desc[UR60][R52.64+0x80], R40 ;  /* 0x000080283400b986 */ /* 0x0001e4000c101d3c */
.L_x_5798:
[----:B------:R-:W-:Y:S05]  /*cce0*/  BSYNC B1 ;  /* 0x0000000000017941 */ /* 0x000fea0003800000 */
.L_x_5797:
[----:B------:R-:W-:Y:S04]  /*ccf0*/  BSSY B1, `(.L_x_5799) ;  /* 0x0000014000017945 */ /* 0x000fe80003800000 */
[----:B------:R-:W-:Y:S05]  /*cd00*/  @P4 BRA `(.L_x_5800) ;  /* 0x0000000000484947 */ /* 0x000fea0003800000 */
[----:B------:R-:W-:Y:S01]  /*cd10*/  IADD3 R3, P2, R44, 0x20, RZ ;  /* 0x000000202c037810 */ /* 0x000fe20007f5e0ff */
        /* <DEDUP_REMOVED lines=11> */
[----:B------:R-:W-:Y:S02]  /*cdd0*/  ISETP.GE.AND P4, PT, R22, UR4, PT ;  /* 0x0000000416007c0c */ /* 0x000fe4000bf86270 */
[----:B0----5:R-:W-:Y:S01]  /*cde0*/  LEA R36, P2, R20, UR6, 0x1 ;  /* 0x0000000614247c11 */ /* 0x021fe2000f8408ff */
[----:B------:R-:W-:-:S05]  /*cdf0*/  IMAD.IADD R3, R21, 0x1, R3 ;  /* 0x0000000115037824 */ /* 0x000fca00078e0203 */
[----:B------:R-:W-:-:S05]  /*ce00*/  LEA.HI.X R37, R20, UR7, R3, 0x1, P2 ;  /* 0x0000000714257c11 */ /* 0x000fca00090f0c03 */
[----:B------:R1:W-:Y:S04]  /*ce10*/  @!P3 STG.E.128 desc[UR60][R36.64], R28 ;  /* 0x0000001c2400b986 */ /* 0x0003e8000c101d3c */
[----:B------:R1:W-:Y:S02]  /*ce20*/  @!P4 STG.E.128 desc[UR60][R36.64+0x80], R32 ;  /* 0x000080202400c986 */ /* 0x0003e4000c101d3c */
.L_x_5800:
[----:B------:R-:W-:Y:S05]  /*ce30*/  BSYNC B1 ;  /* 0x0000000000017941 */ /* 0x000fea0003800000 */
.L_x_5799:
        /* <DEDUP_REMOVED lines=15> */
[----:B-1---5:R-:W-:Y:S01]  /*cf30*/  LEA R28, P0, R20, UR6, 0x1 ;  /* 0x00000006141c7c11 */ /* 0x022fe2000f8008ff */
[----:B------:R-:W-:-:S05]  /*cf40*/  IMAD.IADD R3, R21, 0x1, R3 ;  /* 0x0000000115037824 */ /* 0x000fca00078e0203 */
[----:B------:R-:W-:-:S05]  /*cf50*/  LEA.HI.X R29, R20, UR7, R3, 0x1, P0 ;  /* 0x00000007141d7c11 */ /* 0x000fca00080f0c03 */
[----:B------:R2:W-:Y:S04]  /*cf60*/  @!P2 STG.E.128 desc[UR60][R28.64], R12 ;  /* 0x0000000c1c00a986 */ /* 0x0005e8000c101d3c */
[----:B------:R2:W-:Y:S02]  /*cf70*/  @!P3 STG.E.128 desc[UR60][R28.64+0x80], R24 ;  /* 0x000080181c00b986 */ /* 0x0005e4000c101d3c */
.L_x_5802:
[----:B------:R-:W-:Y:S05]  /*cf80*/  BSYNC B1 ;  /* 0x0000000000017941 */ /* 0x000fea0003800000 */
.L_x_5801:
[----:B------:R-:W-:Y:S05]  /*cf90*/  @P1 BRA `(.L_x_5803) ;  /* 0x0000000800d01947 */ /* 0x000fea0003800000 */
[----:B------:R-:W-:Y:S01]  /*cfa0*/  IADD3 R3, P0, R44, 0x60, RZ ;  /* 0x000000602c037810 */ /* 0x000fe20007f1e0ff */
[----:B------:R-:W-:Y:S01]  /*cfb0*/  ULDC.64 UR6, c[0x0][0xad8] ;  /* 0x0002b60000067ab9 */ /* 0x000fe20000000a00 */
[----:B--2--5:R-:W-:Y:S01]  /*cfc0*/  IMAD.MOV.U32 R12, RZ, RZ, R46 ;  /* 0x000000ffff0c7224 */ /* 0x024fe200078e002e */
[----:B------:R-:W-:Y:S01]  /*cfd0*/  ULDC UR4, c[0x0][0xa8c] ;  /* 0x0002a30000047ab9 */ /* 0x000fe20000000800 */
[----:B------:R-:W-:Y:S01]  /*cfe0*/  IMAD.MOV.U32 R13, RZ, RZ, R55 ;  /* 0x000000ffff0d7224 */ /* 0x000fe200078e0037 */
[----:B------:R-:W-:Y:S01]  /*cff0*/  ISETP.GE.AND P1, PT, R17, UR4, PT ;  /* 0x0000000411007c0c */ /* 0x000fe2000bf26270 */
[----:B------:R-:W-:Y:S02]  /*d000*/  IMAD.X R44, RZ, RZ, R45, P0 ;  /* 0x000000ffff2c7224 */ /* 0x000fe400000e062d */
[----:B------:R-:W-:-:S04]  /*d010*/  IMAD.WIDE.U32 R12, R3, UR6, R12 ;  /* 0x00000006030c7c25 */ /* 0x000fc8000f8e000c */
[----:B------:R-:W-:Y:S02]  /*d020*/  IMAD R44, R44, UR6, RZ ;  /* 0x000000062c2c7c24 */ /* 0x000fe4000f8e02ff */
[----:B------:R-:W-:Y:S02]  /*d030*/  VIADD R0, R17, 0x40 ;  /* 0x0000004011007836 */ /* 0x000fe40000000000 */
[----:B------:R-:W-:Y:S01]  /*d040*/  IMAD R3, R3, UR7, R44 ;  /* 0x0000000703037c24 */ /* 0x000fe2000f8e022c */
[----:B------:R-:W-:Y:S02]  /*d050*/  ULDC.64 UR6, c[0x0][0xa80] ;  /* 0x0002a00000067ab9 */ /* 0x000fe40000000a00 */
[----:B------:R-:W-:Y:S01]  /*d060*/  LEA R14, P0, R12, UR6, 0x1 ;  /* 0x000000060c0e7c11 */ /* 0x000fe2000f8008ff */
[----:B------:R-:W-:-:S05]  /*d070*/  IMAD.IADD R3, R13, 0x1, R3 ;  /* 0x000000010d037824 */ /* 0x000fca00078e0203 */
[----:B------:R-:W-:Y:S02]  /*d080*/  LEA.HI.X R15, R12, UR7, R3, 0x1, P0 ;  /* 0x000000070c0f7c11 */ /* 0x000fe400080f0c03 */
[----:B------:R-:W-:-:S03]  /*d090*/  ISETP.GE.AND P0, PT, R0, UR4, PT ;  /* 0x0000000400007c0c */ /* 0x000fc6000bf06270 */
[----:B------:R3:W-:Y:S10]  /*d0a0*/  @!P1 STG.E.128 desc[UR60][R14.64], R4 ;  /* 0x000000040e009986 */ /* 0x0007f4000c101d3c */
[----:B------:R-:W-:Y:S05]  /*d0b0*/  @P0 BRA `(.L_x_5803) ;  /* 0x0000000800880947 */ /* 0x000fea0003800000 */
[----:B------:R4:W-:Y:S01]  /*d0c0*/  STG.E.128 desc[UR60][R14.64+0x80], R8 ;  /* 0x000080080e007986 */ /* 0x0009e2000c101d3c */
[----:B------:R-:W-:Y:S05]  /*d0d0*/  BRA `(.L_x_5803) ;  /* 0x0000000800807947 */ /* 0x000fea0003800000 */
.L_x_5795:
        /* <DEDUP_REMOVED lines=22> */
.L_x_5804:
        /* <DEDUP_REMOVED lines=29> */
.L_x_5806:
[----:B------:R-:W-:Y:S05]  /*d410*/  BSYNC B1 ;  /* 0x0000000000017941 */ /* 0x000fea0003800000 */
.L_x_5805:
        /* <DEDUP_REMOVED lines=10> */
[----:B------:R-:W-:Y:S01]  /*d4c0*/  IMAD.IADD R5, R5, 0x1, R9 ;  /* 0x0000000105057824 */ /* 0x000fe200078e0209 */
[C---:B------:R-:W-:Y:S01]  /*d4d0*/  ISETP.GE.AND P2, PT, R18.reuse, R7, PT ;  /* 0x000000071200720c */ /* 0x040fe20003f46270 */
[----:B------:R-:W-:Y:S01]  /*d4e0*/  VIADD R6, R18, 0x20 ;  /* 0x0000002012067836 */ /* 0x000fe20000000000 */
[----:B------:R-:W-:Y:S01]  /*d4f0*/  SHF.R.S32.HI R9, RZ, 0x1f, R18 ;  /* 0x0000001fff097819 */ /* 0x000fe20000011412 */
[----:B------:R-:W-:-:S02]  /*d500*/  IMAD R3, R221, UR5, R0 ;  /* 0x00000005dd037c24 */ /* 0x000fc4000f8e0200 */
[----:B------:R-:W-:Y:S01]  /*d510*/  VIADD R0, R18, 0x40 ;  /* 0x0000004012007836 */ /* 0x000fe20000000000 */
[-C--:B------:R-:W-:Y:S01]  /*d520*/  ISETP.GE.AND P3, PT, R6, R7.reuse, PT ;  /* 0x000000070600720c */ /* 0x080fe20003f66270 */
[----:B------:R-:W-:Y:S01]  /*d530*/  IMAD.WIDE.U32 R4, R221, UR4, R4 ;  /* 0x00000004dd047c25 */ /* 0x000fe2000f8e0004 */
[----:B------:R-:W-:Y:S02]  /*d540*/  ULDC.64 UR4, c[0x0][0xae8] ;  /* 0x0002ba0000047ab9 */ /* 0x000fe40000000a00 */
[-C--:B------:R-:W-:Y:S01]  /*d550*/  ISETP.GE.AND P1, PT, R0, R7.reuse, PT ;  /* 0x000000070000720c */ /* 0x080fe20003f26270 */
[----:B------:R-:W-:Y:S02]  /*d560*/  VIADD R6, R18, 0x60 ;  /* 0x0000006012067836 */ /* 0x000fe40000000000 */
[----:B------:R-:W-:Y:S02]  /*d570*/  IMAD.IADD R5, R5, 0x1, R3 ;  /* 0x0000000105057824 */ /* 0x000fe400078e0203 */
[----:B------:R-:W-:Y:S01]  /*d580*/  IMAD R0, R223, UR4, RZ ;  /* 0x00000004df007c24 */ /* 0x000fe2000f8e02ff */
[----:B------:R-:W-:Y:S01]  /*d590*/  ISETP.GE.AND P0, PT, R6, R7, PT ;  /* 0x000000070600720c */ /* 0x000fe20003f06270 */
        /* <DEDUP_REMOVED lines=20> */
[----:B------:R2:W-:Y:S04]  /*d6e0*/  @!P4 STG.E.128 desc[UR60][R12.64], RZ ;  /* 0x000000ff0c00c986 */ /* 0x0005e8000c101d3c */
[----:B------:R2:W-:Y:S02]  /*d6f0*/  @!P5 STG.E.128 desc[UR60][R12.64+0x80], RZ ;  /* 0x000080ff0c00d986 */ /* 0x0005e4000c101d3c */
.L_x_5808:
[----:B------:R-:W-:Y:S05]  /*d700*/  BSYNC B1 ;  /* 0x0000000000017941 */ /* 0x000fea0003800000 */
.L_x_5807:
        /* <DEDUP_REMOVED lines=15> */
[----:B--2---:R-:W-:Y:S01]  /*d800*/  LEA R12, P2, R4, UR6, 0x1 ;  /* 0x00000006040c7c11 */ /* 0x004fe2000f8408ff */
[----:B------:R-:W-:-:S05]  /*d810*/  IMAD.IADD R3, R5, 0x1, R3 ;  /* 0x0000000105037824 */ /* 0x000fca00078e0203 */
[----:B------:R-:W-:-:S05]  /*d820*/  LEA.HI.X R13, R4, UR7, R3, 0x1, P2 ;  /* 0x00000007040d7c11 */ /* 0x000fca00090f0c03 */
[----:B------:R3:W-:Y:S04]  /*d830*/  @!P3 STG.E.128 desc[UR60][R12.64], RZ ;  /* 0x000000ff0c00b986 */ /* 0x0007e8000c101d3c */
[----:B------:R3:W-:Y:S02]  /*d840*/  @!P4 STG.E.128 desc[UR60][R12.64+0x80], RZ ;  /* 0x000080ff0c00c986 */ /* 0x0007e4000c101d3c */
.L_x_5810:
[----:B------:R-:W-:Y:S05]  /*d850*/  BSYNC B1 ;  /* 0x0000000000017941 */ /* 0x000fea0003800000 */
.L_x_5809:
        /* <DEDUP_REMOVED lines=15> */
[----:B--23--:R-:W-:Y:S01]  /*d950*/  LEA R12, P1, R4, UR6, 0x1 ;  /* 0x00000006040c7c11 */ /* 0x00cfe2000f8208ff */
[----:B------:R-:W-:-:S05]  /*d960*/  IMAD.IADD R3, R5, 0x1, R3 ;  /* 0x0000000105037824 */ /* 0x000fca00078e0203 */
[----:B------:R-:W-:-:S05]  /*d970*/  LEA.HI.X R13, R4, UR7, R3, 0x1, P1 ;  /* 0x00000007040d7c11 */ /* 0x000fca00088f0c03 */
[----:B------:R4:W-:Y:S04]  /*d980*/  @!P2 STG.E.128 desc[UR60][R12.64], RZ ;  /* 0x000000ff0c00a986 */ /* 0x0009e8000c101d3c */
[----:B------:R4:W-:Y:S02]  /*d990*/  @!P3 STG.E.128 desc[UR60][R12.64+0x80], RZ ;  /* 0x000080ff0c00b986 */ /* 0x0009e4000c101d3c */
.L_x_5812:
[----:B------:R-:W-:Y:S05]  /*d9a0*/  BSYNC B1 ;  /* 0x0000000000017941 */ /* 0x000fea0003800000 */
.L_x_5811:
        /* <DEDUP_REMOVED lines=19> */
.L_x_5803:
[----:B------:R-:W-:Y:S05]  /*dae0*/  BSYNC B0 ;  /* 0x0000000000007941 */ /* 0x000fea0003800000 */
.L_x_5794:
[----:B------:R-:W-:Y:S02]  /*daf0*/  ULDC UR4, c[0x0][0xc14] ;  /* 0x0003050000047ab9 */ /* 0x000fe40000000800 */
[----:B-1----:R-:W-:-:S13]  /*db00*/  ISETP.GE.AND P0, PT, R51, UR4, PT ;  /* 0x0000000433007c0c */ /* 0x002fda000bf06270 */
[----:B------:R-:W-:Y:S05]  /*db10*/  @!P0 BRA `(.L_x_5813) ;  /* 0xffffff30009c8947 */ /* 0x000fea000383ffff */
[----:B------:R-:W-:Y:S05]  /*db20*/  EXIT ;  /* 0x000000000000794d */ /* 0x000fea0003800000 */
.L_x_5769:
[----:B------:R-:W-:-:S08]  /*db30*/  NOP ;  /* 0x0000000000007918 */ /* 0x000fd00000000000 */
[----:B--2---:R-:W0:-:S00]  /*db40*/  USETMAXREG.DEALLOC.CTAPOOL 0x18 ;  /* 0x00000018000079c8 */ /* 0x004e0000080e0500 */
        /* <DEDUP_REMOVED lines=59> */
.L_x_5818:
        /* <DEDUP_REMOVED lines=16> */
.L_x_5817:
[----:B------:R-:W-:Y:S05]  /*e000*/  BSYNC B0 ;  /* 0x0000000000007941 */ /* 0x000fea0003800000 */
.L_x_5816:
        /* <DEDUP_REMOVED lines=26> */
.L_x_5814:
        /* <DEDUP_REMOVED lines=16> */
.L_x_5819:
        /* <DEDUP_REMOVED lines=25> */
.L_x_5815:
[----:B------:R-:W-:Y:S02]  /*e440*/  IMAD.MOV.U32 R17, RZ, RZ, RZ ;  /* 0x000000ffff117224 */ /* 0x000fe400078e00ff */
[----:B------:R-:W-:Y:S02]  /*e450*/  IMAD.U32 R16, RZ, RZ, UR6 ;  /* 0x00000006ff107e24 */ /* 0x000fe4000f8e00ff */
[----:B------:R-:W-:-:S07]  /*e460*/  IMAD.MOV.U32 R18, RZ, RZ, RZ ;  /* 0x000000ffff127224 */ /* 0x000fce00078e00ff */
.L_x_5820:
        /* <DEDUP_REMOVED lines=20> */
.L_x_5885:
        /* <DEDUP_REMOVED lines=51> */
.L_x_5822:
        /* <DEDUP_REMOVED lines=29> */
.L_x_5824:
        /* <DEDUP_REMOVED lines=23> */
.L_x_5826:
        /* <DEDUP_REMOVED lines=20> */
.L_x_5828:
        /* <DEDUP_REMOVED lines=16> */
.L_x_5827:
        /* <DEDUP_REMOVED lines=31> */
.L_x_5829:
        /* <DEDUP_REMOVED lines=16> */
.L_x_5830:
        /* <DEDUP_REMOVED lines=16> */
.L_x_5901:
[----:B------:R-:W2:Y:S01]  /*f250*/  LDL R7, [R1+0x18] ;  /* 0x0000180001077983 */ /* 0x000ea20000100800 */
[----:B------:R-:W-:Y:S01]  /*f260*/  UMOV UR4, 0xffffffff ;  /* 0xffffffff00047882 */ /* 0x000fe20000000000 */
[----:B------:R-:W-:Y:S01]  /*f270*/  SHF.R.S32.HI R12, RZ, 0x1f, R0 ;  /* 0x0000001fff0c7819 */ /* 0x000fe20000011400 */
[----:B--2---:R-:W-:Y:S01]  /*f280*/  VIADD R7, R7, 0xffffffff ;  /* 0xffffffff07077836 */ /* 0x004fe20000000000 */
[----:B------:R-:W-:Y:S06]  /*f290*/  BRA.DIV UR4, `(.L_x_5832) ;  /* 0x00000036042c7947 */ /* 0x000fec000b800000 */
[----:B------:R-:W-:-:S13]  /*f2a0*/  ELECT P6, URZ, PT ;  /* 0x00000000003f782f */ /* 0x000fda00038c0000 */
.L_x_5904:
        /* <DEDUP_REMOVED lines=24> */
.L_x_5834:
        /* <DEDUP_REMOVED lines=9> */
.L_x_5905:
        /* <DEDUP_REMOVED lines=11> */
.L_x_5836:
        /* <DEDUP_REMOVED lines=21> */
[----:B------:R-:W-:-:S03]  /*f6c0*/  UIADD3 UR14, UR6, 0x23c00, URZ ;  /* 0x00023c00060e7890 */ /* 0x000fc6000fffe03f */
[----:B------:R-:W-:-:S04]  /*f6d0*/  UMOV UR6, 0x0 ;  /* 0x0000000000067882 */ /* 0x000fc80000000000 */
[----:B------:R0:W-:Y:S02]  /*f6e0*/  UTMALDG.4D [UR8], [UR4], desc[UR6] ;  /* 0x00000608040075b4 */ /* 0x0001e40008019000 */
[----:B0-----:R-:W-:Y:S01]  /*f6f0*/  UMOV UR8, UR14 ;  /* 0x0000000e00087c82 */ /* 0x001fe20008000000 */
[----:B------:R-:W-:Y:S02]  /*f700*/  UMOV UR10, UR15 ;  /* 0x0000000f000a7c82 */ /* 0x000fe40008000000 */
[----:B------:R0:W-:Y:S02]  /*f710*/  UTMALDG.4D [UR8], [UR4], desc[UR6] ;  /* 0x00000608040075b4 */ /* 0x0001e40008019000 */
[----:B0-----:R-:W-:Y:S01]  /*f720*/  NOP ;  /* 0x0000000000007918 */ /* 0x001fe20000000000 */
.L_x_5833:
        /* <DEDUP_REMOVED lines=9> */
[----:B------:R-:W-:Y:S01]  /*f7c0*/  @P0 R2UR UR11, R17 ;  /* 0x00000000110b02ca */ /* 0x000fe200000e0000 */
[----:B------:R-:W-:Y:S01]  /*f7d0*/  UIADD3.X UR5, URZ, UR37, URZ, UP0, !UPT ;  /* 0x000000253f057290 */ /* 0x000fe200087fe43f */
[----:B------:R-:W-:Y:S01]  /*f7e0*/  BSSY B0, `(.L_x_5837) ;  /* 0x000001b000007945 */ /* 0x000fe20003800000 */
[----:B------:R-:W-:Y:S01]  /*f7f0*/  UMOV UR7, 0x12f00000 ;  /* 0x12f0000000077882 */ /* 0x000fe20000000000 */
[----:B------:R-:W-:Y:S01]  /*f800*/  UMOV UR10, URZ ;  /* 0x0000003f000a7c82 */ /* 0x000fe20008000000 */
[----:B------:R-:W-:Y:S01]  /*f810*/  UMOV UR14, 0x0 ;  /* 0x00000000000e7882 */ /* 0x000fe20000000000 */
[----:B------:R-:W-:Y:S01]  /*f820*/  UMOV UR15, 0x12f00000 ;  /* 0x12f00000000f7882 */ /* 0x000fe20000000000 */
[----:B------:R-:W-:Y:S01]  /*f830*/  @P0 IMAD.MOV.U32 R8, RZ, RZ, 0x8000 ;  /* 0x00008000ff080424 */ /* 0x000fe200078e00ff */
[----:B0-----:R-:W-:Y:S01]  /*f840*/  LEA R9, R10, R9, 0x18 ;  /* 0x000000090a097211 */ /* 0x001fe200078ec0ff */
[----:B------:R-:W-:Y:S03]  /*f850*/  BAR.SYNC.DEFER_BLOCKING 0x8, 0x120 ;  /* 0x0204800000007b1d */ /* 0x000fe60000010000 */
[----:B------:R-:W-:-:S13]  /*f860*/  R2UR UR16, R9 ;  /* 0x00000000091072ca */ /* 0x000fda00000e0000 */
[----:B------:R-:W-:Y:S02]  /*f870*/  UIADD3 UR8, UR16, 0x16400, URZ ;  /* 0x0001640010087890 */ /* 0x000fe4000fffe03f */
[----:B------:R-:W-:Y:S01]  /*f880*/  UIADD3 UR9, UR16, 0x34800, URZ ;  /* 0x0003480010097890 */ /* 0x000fe2000fffe03f */
[----:B------:R0:W-:Y:S08]  /*f890*/  @P0 SYNCS.ARRIVE.TRANS64 RZ, [R9+URZ+0x34800], R8 ;  /* 0x0348000809ff09a7 */ /* 0x0001f0000800003f */
        /* <DEDUP_REMOVED lines=15> */
.L_x_5906:
[----:B------:R-:W-:Y:S05]  /*f990*/  BSYNC B0 ;  /* 0x0000000000007941 */ /* 0x000fea0003800000 */
.L_x_5837:
        /* <DEDUP_REMOVED lines=44> */
.L_x_5845:
[----:B0-----:R-:W0:Y:S01]  /*fc60*/  S2R R3, SR_CgaCtaId ;  /* 0x0000000000037919 */ /* 0x001e220000008800 */
[----:B------:R-:W-:-:S04]  /*fc70*/  MOV R2, 0x400 ;  /* 0x0000040000027802 */ /* 0x000fc80000000f00 */
[----:B0-----:R-:W-:Y:S02]  /*fc80*/  LEA R2, R3, R2, 0x18 ;  /* 0x0000000203027211 */ /* 0x001fe400078ec0ff */
[----:B------:R-:W-:-:S03]  /*fc90*/  SHF.L.U32 R3, R15, 0x1f, RZ ;  /* 0x0000001f0f037819 */ /* 0x000fc600000006ff */
[----:B------:R-:W-:-:S04]  /*fca0*/  IMAD R2, R13, 0x8, R2 ;  /* 0x000000080d027824 */ /* 0x000fc800078e0202 */
[----:B------:R-:W0:Y:S02]  /*fcb0*/  SYNCS.PHASECHK.TRANS64.TRYWAIT P0, [R2+URZ+0x34840], R3 ;  /* 0x03484003020075a7 */ /* 0x000e24000800017f */
[----:B0-----:R-:W-:Y:S05]  /*fcc0*/  @!P0 BRA `(.L_x_5846) ;  /* 0x0000002800f48947 */ /* 0x001fea0003800000 */
.L_x_5907:
        /* <DEDUP_REMOVED lines=11> */
.L_x_5847:
[----:B------:R-:W2:Y:S01]  /*fd80*/  LDL R17, [R1+0x4] ;  /* 0x0000040001117983 */ /* 0x000ea20000100800 */
[----:B0-----:R-:W-:-:S03]  /*fd90*/  MOV R3, 0x400 ;  /* 0x0000040000037802 */ /* 0x001fc60000000f00 */
[----:B------:R-:W3:Y:S04]  /*fda0*/  LDL.LU R10, [R1+0x8] ;  /* 0x00000800010a7983 */ /* 0x000ee80000300800 */
[----:B------:R-:W4:Y:S01]  /*fdb0*/  LDL R9, [R1] ;  /* 0x0000000001097983 */ /* 0x000f220000100800 */
[----:B------:R-:W0:Y:S01]  /*fdc0*/  S2R R11, SR_CgaCtaId ;  /* 0x00000000000b7919 */ /* 0x000e220000008800 */
[----:B------:R-:W-:Y:S02]  /*fdd0*/  R2UR UR14, R2 ;  /* 0x00000000020e72ca */ /* 0x000fe400000e0000 */
[----:B------:R-:W-:Y:S01]  /*fde0*/  R2UR UR11, R6 ;  /* 0x00000000060b72ca */ /* 0x000fe200000e0000 */
[----:B------:R-:W-:Y:S01]  /*fdf0*/  UIADD3 UR4, UP0, UR36, 0x370, URZ ;  /* 0x0000037024047890 */ /* 0x000fe2000ff1e03f */
[----:B------:R-:W-:-:S02]  /*fe00*/  R2UR UR12, R4 ;  /* 0x00000000040c72ca */ /* 0x000fc400000e0000 */
[----:B-----5:R-:W-:Y:S01]  /*fe10*/  R2UR UR13, R8 ;  /* 0x00000000080d72ca */ /* 0x020fe200000e0000 */
[----:B------:R-:W-:Y:S01]  /*fe20*/  UIADD3.X UR5, URZ, UR37, URZ, UP0, !UPT ;  /* 0x000000253f057290 */ /* 0x000fe200087fe43f */
[----:B0-----:R-:W-:-:S05]  /*fe30*/  LEA R3, R11, R3, 0x18 ;  /* 0x000000030b037211 */ /* 0x001fca00078ec0ff */
[----:B------:R-:W-:-:S05]  /*fe40*/  IMAD R2, R13, 0xb000, R3 ;  /* 0x0000b0000d027824 */ /* 0x000fca00078e0203 */
[----:B------:R-:W-:Y:S01]  /*fe50*/  R2UR UR8, R2 ;  /* 0x00000000020872ca */ /* 0x000fe200000e0000 */
[----:B------:R-:W-:Y:S01]  /*fe60*/  VIADD R3, R3, 0x34800 ;  /* 0x0003480003037836 */ /* 0x000fe20000000000 */
[----:B------:R-:W-:Y:S01]  /*fe70*/  UMOV UR10, URZ ;  /* 0x0000003f000a7c82 */ /* 0x000fe20008000000 */
[----:B------:R-:W-:Y:S01]  /*fe80*/  UMOV UR6, 0x0 ;  /* 0x0000000000067882 */ /* 0x000fe20000000000 */
[----:B------:R-:W-:Y:S01]  /*fe90*/  UMOV UR7, 0x14f00000 ;  /* 0x14f0000000077882 */ /* 0x000fe20000000000 */
[----:B------:R-:W-:-:S08]  /*fea0*/  UMOV UR16, 0x40 ;  /* 0x0000004000107882 */ /* 0x000fd00000000000 */
[----:B------:R-:W-:Y:S01]  /*feb0*/  UIADD3 UR15, UR8, 0x23c00, URZ ;  /* 0x00023c00080f7890 */ /* 0x000fe2000fffe03f */
[----:B--2---:R-:W-:-:S13]  /*fec0*/  R2UR UR9, R17 ;  /* 0x00000000110972ca */ /* 0x004fda00000e0000 */
[----:B------:R-:W-:Y:S02]  /*fed0*/  UIMAD UR11, UR11, 0xb0, UR9 ;  /* 0x000000b00b0b78a4 */ /* 0x000fe4000f8e0209 */
[----:B------:R-:W-:Y:S02]  /*fee0*/  UIADD3 UR9, UR14, 0x34830, URZ ;  /* 0x000348300e097890 */ /* 0x000fe4000fffe03f */
[----:B------:R-:W-:Y:S01]  /*fef0*/  UIADD3 UR14, UR8, 0x1e400, URZ ;  /* 0x0001e400080e7890 */ /* 0x000fe2000fffe03f */
[----:B---3--:R-:W-:Y:S01]  /*ff00*/  SHF.L.U32 R2, R10, 0x1f, RZ ;  /* 0x0000001f0a027819 */ /* 0x008fe200000006ff */
[----:B----4-:R-:W-:-:S05]  /*ff10*/  IMAD R3, R9, 0x8, R3 ;  /* 0x0000000809037824 */ /* 0x010fca00078e0203 */
[----:B------:R-:W-:Y:S02]  /*ff20*/  UMOV UR8, UR14 ;  /* 0x0000000e00087c82 */ /* 0x000fe40008000000 */
[----:B------:R0:W-:Y:S02]  /*ff30*/  UTMALDG.4D [UR8], [UR4], desc[UR6] ;  /* 0x00000608040075b4 */ /* 0x0001e40008019000 */
[----:B0-----:R-:W-:Y:S01]  /*ff40*/  UMOV UR8, UR15 ;  /* 0x0000000f00087c82 */ /* 0x001fe20008000000 */
[----:B------:R-:W-:Y:S02]  /*ff50*/  UMOV UR10, UR16 ;  /* 0x00000010000a7c82 */ /* 0x000fe40008000000 */
[----:B------:R0:W-:Y:S01]  /*ff60*/  UTMALDG.4D [UR8], [UR4], desc[UR6] ;  /* 0x00000608040075b4 */ /* 0x0001e20008019000 */
[----:B------:R-:W1:Y:S02]  /*ff70*/  SYNCS.PHASECHK.TRANS64.TRYWAIT P0, [R3+URZ+0x60], R2 ;  /* 0x00006002030075a7 */ /* 0x000e64000800017f */
[----:B01----:R-:W-:Y:S05]  /*ff80*/  @!P0 BRA `(.L_x_5848) ;  /* 0x0000002800588947 */ /* 0x003fea0003800000 */
.L_x_5908:
        /* <DEDUP_REMOVED lines=13> */
.L_x_5849:
        /* <DEDUP_REMOVED lines=25> */
[----:B------:R-:W-:-:S07]  /*101f0*/  UIADD3 UR14, UR14, 0x5c00, URZ ;  /* 0x00005c000e0e7890 */ /* 0x000fce000fffe03f */
[----:B------:R1:W-:Y:S02]  /*10200*/  UTMALDG.4D [UR8], [UR4], desc[UR6] ;  /* 0x00000608040075b4 */ /* 0x0003e40008019000 */
[----:B-1----:R-:W-:Y:S01]  /*10210*/  UMOV UR8, UR14 ;  /* 0x0000000e00087c82 */ /* 0x002fe20008000000 */
[----:B------:R-:W-:Y:S02]  /*10220*/  UMOV UR10, UR15 ;  /* 0x0000000f000a7c82 */ /* 0x000fe40008000000 */
[----:B------:R0:W-:Y:S02]  /*10230*/  UTMALDG.4D [UR8], [UR4], desc[UR6] ;  /* 0x00000608040075b4 */ /* 0x0001e40008019000 */
[----:B0-----:R-:W-:Y:S01]  /*10240*/  NOP ;  /* 0x0000000000007918 */ /* 0x001fe20000000000 */
.L_x_5844:
[----:B------:R-:W-:Y:S05]  /*10250*/  BSYNC B2 ;  /* 0x0000000000027941 */ /* 0x000fea0003800000 */
.L_x_5843:
[----:B------:R-:W2:Y:S04]  /*10260*/  LDL.LU R2, [R1+0x18] ;  /* 0x0000180001027983 */ /* 0x000ea80000300800 */
[----:B------:R0:W-:Y:S04]  /*10270*/  STL [R1], R13 ;  /* 0x0000000d01007387 */ /* 0x0001e80000100800 */
[----:B------:R0:W-:Y:S02]  /*10280*/  STL [R1+0x8], R15 ;  /* 0x0000080f01007387 */ /* 0x0001e40000100800 */
[----:B0-2---:R-:W-:-:S07]  /*10290*/  VIADD R6, R2, 0xfffffffd ;  /* 0xfffffffd02067836 */ /* 0x005fce0000000000 */
.L_x_5842:
[----:B------:R-:W-:Y:S05]  /*102a0*/  BSYNC B1 ;  /* 0x0000000000017941 */ /* 0x000fea0003800000 */
.L_x_5841:
[----:B------:R-:W-:-:S05]  /*102b0*/  IMAD.MOV R14, RZ, RZ, -R14 ;  /* 0x000000ffff0e7224 */ /* 0x000fca00078e0a0e */
[----:B------:R-:W-:-:S13]  /*102c0*/  ISETP.NE.AND P0, PT, R7, R14, PT ;  /* 0x0000000e0700720c */ /* 0x000fda0003f05270 */
[----:B------:R-:W-:Y:S05]  /*102d0*/  @!P0 BRA `(.L_x_5840) ;  /* 0x0000000c00d88947 */ /* 0x000fea0003800000 */
[----:B------:R-:W-:-:S07]  /*102e0*/  IMAD.MOV.U32 R10, RZ, RZ, R5 ;  /* 0x000000ffff0a7224 */ /* 0x000fce00078e0005 */
.L_x_5864:
        /* <DEDUP_REMOVED lines=32> */
.L_x_5852:
[----:B------:R-:W1:Y:S01]  /*104f0*/  S2R R3, SR_CgaCtaId ;  /* 0x0000000000037919 */ /* 0x000e620000008800 */
[----:B------:R-:W-:-:S04]  /*10500*/  MOV R2, 0x400 ;  /* 0x0000040000027802 */ /* 0x000fc80000000f00 */
[----:B-1----:R-:W-:Y:S02]  /*10510*/  LEA R2, R3, R2, 0x18 ;  /* 0x0000000203027211 */ /* 0x002fe400078ec0ff */
[----:B------:R-:W-:-:S03]  /*10520*/  SHF.L.U32 R3, R8, 0x1f, RZ ;  /* 0x0000001f08037819 */ /* 0x000fc600000006ff */
[----:B------:R-:W-:-:S04]  /*10530*/  IMAD R2, R7, 0x8, R2 ;  /* 0x0000000807027824 */ /* 0x000fc800078e0202 */
[----:B------:R-:W1:Y:S02]  /*10540*/  SYNCS.PHASECHK.TRANS64.TRYWAIT P0, [R2+URZ+0x34840], R3 ;  /* 0x03484003020075a7 */ /* 0x000e64000800017f */
[----:B-1----:R-:W-:Y:S05]  /*10550*/  @!P0 BRA `(.L_x_5853) ;  /* 0x0000002000f88947 */ /* 0x002fea0003800000 */
.L_x_5909:
        /* <DEDUP_REMOVED lines=11> */
.L_x_5854:
[----:B------:R-:W2:Y:S01]  /*10610*/  LDL R15, [R1+0x4] ;  /* 0x00000400010f7983 */ /* 0x000ea20000100800 */
[----:B------:R-:W-:-:S03]  /*10620*/  MOV R13, 0x400 ;  /* 0x00000400000d7802 */ /* 0x000fc60000000f00 */
[----:B-1----:R-:W3:Y:S04]  /*10630*/  LDL.LU R3, [R1+0x8] ;  /* 0x0000080001037983 */ /* 0x002ee80000300800 */
        /* <DEDUP_REMOVED lines=30> */
.L_x_5910:
        /* <DEDUP_REMOVED lines=8> */
.L_x_5856:
        /* <DEDUP_REMOVED lines=23> */
[----:B------:R-:W-:-:S03]  /*10a10*/  UIADD3 UR14, UR6, 0x5c00, URZ ;  /* 0x00005c00060e7890 */ /* 0x000fc6000fffe03f */
[----:B------:R-:W-:-:S04]  /*10a20*/  UMOV UR6, 0x0 ;  /* 0x0000000000067882 */ /* 0x000fc80000000000 */
[----:B------:R1:W-:Y:S02]  /*10a30*/  UTMALDG.4D [UR8], [UR4], desc[UR6] ;  /* 0x00000608040075b4 */ /* 0x0003e40008019000 */
[----:B-1----:R-:W-:Y:S01]  /*10a40*/  UMOV UR8, UR14 ;  /* 0x0000000e00087c82 */ /* 0x002fe20008000000 */
[----:B------:R-:W-:Y:S02]  /*10a50*/  UMOV UR10, UR15 ;  /* 0x0000000f000a7c82 */ /* 0x000fe40008000000 */
[----:B------:R0:W-:Y:S02]  /*10a60*/  UTMALDG.4D [UR8], [UR4], desc[UR6] ;  /* 0x00000608040075b4 */ /* 0x0001e40008019000 */
[----:B0-----:R-:W-:Y:S01]  /*10a70*/  NOP ;  /* 0x0000000000007918 */ /* 0x001fe20000000000 */
.L_x_5851:
[----:B------:R-:W-:Y:S05]  /*10a80*/  BSYNC B1 ;  /* 0x0000000000017941 */ /* 0x000fea0003800000 */
.L_x_5850:
        /* <DEDUP_REMOVED lines=31> */
.L_x_5859:
[----:B------:R-:W2:Y:S01]  /*10c80*/  S2R R3, SR_CgaCtaId ;  /* 0x0000000000037919 */ /* 0x000ea20000008800 */
[----:B------:R-:W-:-:S04]  /*10c90*/  MOV R2, 0x400 ;  /* 0x0000040000027802 */ /* 0x000fc80000000f00 */
[----:B--2---:R-:W-:Y:S02]  /*10ca0*/  LEA R2, R3, R2, 0x18 ;  /* 0x0000000203027211 */ /* 0x004fe400078ec0ff */
[----:B------:R-:W-:-:S03]  /*10cb0*/  SHF.L.U32 R3, R13, 0x1f, RZ ;  /* 0x0000001f0d037819 */ /* 0x000fc600000006ff */
[----:B------:R-:W-:-:S04]  /*10cc0*/  IMAD R2, R14, 0x8, R2 ;  /* 0x000000080e027824 */ /* 0x000fc800078e0202 */
[----:B------:R-:W2:Y:S02]  /*10cd0*/  SYNCS.PHASECHK.TRANS64.TRYWAIT P0, [R2+URZ+0x34840], R3 ;  /* 0x03484003020075a7 */ /* 0x000ea4000800017f */
[----:B--2---:R-:W-:Y:S05]  /*10ce0*/  @!P0 BRA `(.L_x_5860) ;  /* 0x0000001c003c8947 */ /* 0x004fea0003800000 */
.L_x_5911:
        /* <DEDUP_REMOVED lines=11> */
.L_x_5861:
        /* <DEDUP_REMOVED lines=24> */
[----:B------:R-:W-:Y:S01]  /*10f20*/  UIADD3 UR15, UR8, 0x23c00, URZ ;  /* 0x00023c00080f7890 */ /* 0x000fe2000fffe03f */
[----:B------:R-:W-:-:S04]  /*10f30*/  IMAD R2, R7, 0x8, R2 ;  /* 0x0000000807027824 */ /* 0x000fc800078e0202 */
[----:B------:R-:W-:Y:S02]  /*10f40*/  UMOV UR8, UR14 ;  /* 0x0000000e00087c82 */ /* 0x000fe40008000000 */
[----:B------:R0:W-:Y:S02]  /*10f50*/  UTMALDG.4D [UR8], [UR4], desc[UR6] ;  /* 0x00000608040075b4 */ /* 0x0001e40008019000 */
[----:B0-----:R-:W-:Y:S01]  /*10f60*/  UMOV UR8, UR15 ;  /* 0x0000000f00087c82 */ /* 0x001fe20008000000 */
[----:B------:R-:W-:Y:S02]  /*10f70*/  UMOV UR10, UR16 ;  /* 0x00000010000a7c82 */ /* 0x000fe40008000000 */
[----:B------:R0:W-:Y:S01]  /*10f80*/  UTMALDG.4D [UR8], [UR4], desc[UR6] ;  /* 0x00000608040075b4 */ /* 0x0001e20008019000 */
[----:B------:R-:W1:Y:S02]  /*10f90*/  SYNCS.PHASECHK.TRANS64.TRYWAIT P1, [R2+URZ+0x60], R8 ;  /* 0x00006008020075a7 */ /* 0x000e64000802017f */
[----:B01----:R-:W-:Y:S05]  /*10fa0*/  @!P1 BRA `(.L_x_5862) ;  /* 0x0000001800a09947 */ /* 0x003fea0003800000 */
.L_x_5912:
        /* <DEDUP_REMOVED lines=8> */
.L_x_5863:
        /* <DEDUP_REMOVED lines=26> */
[----:B------:R-:W-:Y:S02]  /*111d0*/  UMOV UR10, UR15 ;  /* 0x0000000f000a7c82 */ /* 0x000fe40008000000 */
[----:B------:R1:W-:Y:S02]  /*111e0*/  UTMALDG.4D [UR8], [UR4], desc[UR6] ;  /* 0x00000608040075b4 */ /* 0x0003e40008019000 */
[----:B-1----:R-:W-:Y:S01]  /*111f0*/  NOP ;  /* 0x0000000000007918 */ /* 0x002fe20000000000 */
.L_x_5858:
[----:B------:R-:W-:Y:S05]  /*11200*/  BSYNC B1 ;  /* 0x0000000000017941 */ /* 0x000fea0003800000 */
.L_x_5857:
[C---:B------:R-:W-:Y:S01]  /*11210*/  ISETP.GT.AND P0, PT, R6.reuse, 0x1, PT ;  /* 0x000000010600780c */ /* 0x040fe20003f04270 */
[----:B------:R-:W-:-:S12]  /*11220*/  VIADD R6, R6, 0xfffffffe ;  /* 0xfffffffe06067836 */ /* 0x000fd80000000000 */
[----:B------:R-:W-:Y:S05]  /*11230*/  @P0 BRA `(.L_x_5864) ;  /* 0xfffffff0002c0947 */ /* 0x000fea000383ffff */
.L_x_5840:
[----:B------:R-:W-:Y:S05]  /*11240*/  BSYNC B0 ;  /* 0x0000000000007941 */ /* 0x000fea0003800000 */
.L_x_5839:
        /* <DEDUP_REMOVED lines=17> */
.L_x_5866:
[----:B------:R-:W-:Y:S05]  /*11360*/  BSYNC B0 ;  /* 0x0000000000007941 */ /* 0x000fea0003800000 */
.L_x_5865:
        /* <DEDUP_REMOVED lines=11> */
.L_x_5913:
        /* <DEDUP_REMOVED lines=11> */
.L_x_5870:
        /* <DEDUP_REMOVED lines=24> */
[----:B-1----:R-:W-:Y:S01]  /*11650*/  UMOV UR8, UR14 ;  /* 0x0000000e00087c82 */ /* 0x002fe20008000000 */
[----:B------:R-:W-:Y:S02]  /*11660*/  UMOV UR10, UR15 ;  /* 0x0000000f000a7c82 */ /* 0x000fe40008000000 */
[----:B------:R1:W-:Y:S02]  /*11670*/  UTMALDG.4D [UR8], [UR4], desc[UR6] ;  /* 0x00000608040075b4 */ /* 0x0003e40008019000 */
[----:B-1----:R-:W-:Y:S01]  /*11680*/  NOP ;  /* 0x0000000000007918 */ /* 0x002fe20000000000 */
.L_x_5868:
[----:B------:R-:W-:Y:S05]  /*11690*/  BSYNC B0 ;  /* 0x0000000000007941 */ /* 0x000fea0003800000 */
.L_x_5867:
        /* <DEDUP_REMOVED lines=9> */
.L_x_5825:
[----:B------:R-:W-:Y:S05]  /*11730*/  BSYNC B6 ;  /* 0x0000000000067941 */ /* 0x000fea0003800000 */
.L_x_5823:
[----:B------:R-:W-:-:S03]  /*11740*/  UMOV UR4, 0xffffffff ;  /* 0xffffffff00047882 */ /* 0x000fc60000000000 */
[----:B------:R-:W-:Y:S05]  /*11750*/  BRA.DIV UR4, `(.L_x_5871) ;  /* 0x0000001204dc7947 */ /* 0x000fea000b800000 */
[----:B------:R2:W3:Y:S04]  /*11760*/  SHFL.IDX PT, R4, R16, RZ, 0x1f ;  /* 0x00001fff10047589 */ /* 0x0004e800000e0000 */
[----:B------:R2:W4:Y:S02]  /*11770*/  SHFL.IDX PT, R5, R16, 0x1, 0x1f ;  /* 0x00201f0010057f89 */ /* 0x00052400000e0000 */
.L_x_5917:
        /* <DEDUP_REMOVED lines=13> */
.L_x_5873:
[----:B------:R-:W-:Y:S05]  /*11850*/  BSYNC B0 ;  /* 0x0000000000007941 */ /* 0x000fea0003800000 */
.L_x_5872:
        /* <DEDUP_REMOVED lines=23> */
.L_x_5925:
[----:B------:R-:W-:Y:S02]  /*119d0*/  ULDC UR4, c[0x0][0xc10] ;  /* 0x0003040000047ab9 */ /* 0x000fe40000000800 */
[----:B--2---:R-:W-:-:S04]  /*119e0*/  IMAD.U32 R16, RZ, RZ, UR4 ;  /* 0x00000004ff107e24 */ /* 0x004fc8000f8e00ff */
[----:B-1----:R-:W-:-:S04]  /*119f0*/  IMAD R6, R14, R16, RZ ;  /* 0x000000100e067224 */ /* 0x002fc800078e02ff */
[----:B----4-:R-:W-:-:S05]  /*11a00*/  IMAD.IADD R5, R5, 0x1, R6 ;  /* 0x0000000105057824 */ /* 0x010fca00078e0206 */
[----:B---3--:R-:W-:-:S13]  /*11a10*/  ISETP.GT.AND P0, PT, R5, R4, PT ;  /* 0x000000040500720c */ /* 0x008fda0003f04270 */
[----:B------:R-:W-:Y:S05]  /*11a20*/  @P0 BRA `(.L_x_5875) ;  /* 0x0000000000b40947 */ /* 0x000fea0003800000 */
[----:B------:R-:W1:Y:S02]  /*11a30*/  LDC R0, c[0x0][0xc14] ;  /* 0x00030500ff007b82 */ /* 0x000e640000000800 */
.L_x_5880:
        /* <DEDUP_REMOVED lines=14> */
.L_x_5878:
[----:B------:R-:W-:Y:S05]  /*11b20*/  BSYNC B0 ;  /* 0x0000000000007941 */ /* 0x000fea0003800000 */
.L_x_5877:
        /* <DEDUP_REMOVED lines=23> */
.L_x_5933:
[----:B------:R-:W-:Y:S02]  /*11ca0*/  ULDC UR4, c[0x0][0xc10] ;  /* 0x0003040000047ab9 */ /* 0x000fe40000000800 */
[----:B------:R-:W-:-:S04]  /*11cb0*/  IMAD.U32 R16, RZ, RZ, UR4 ;  /* 0x00000004ff107e24 */ /* 0x000fc8000f8e00ff */
[----:B-1----:R-:W-:-:S04]  /*11cc0*/  IMAD R6, R14, R16, RZ ;  /* 0x000000100e067224 */ /* 0x002fc800078e02ff */
[----:B------:R-:W-:-:S05]  /*11cd0*/  IMAD.IADD R5, R6, 0x1, R5 ;  /* 0x0000000106057824 */ /* 0x000fca00078e0205 */
[----:B------:R-:W-:-:S13]  /*11ce0*/  ISETP.GT.AND P0, PT, R5, R4, PT ;  /* 0x000000040500720c */ /* 0x000fda0003f04270 */
[----:B------:R-:W-:Y:S05]  /*11cf0*/  @!P0 BRA `(.L_x_5880) ;  /* 0xfffffffc00508947 */ /* 0x000fea000383ffff */
.L_x_5875:
        /* <DEDUP_REMOVED lines=8> */
.L_x_5937:
[----:B------:R-:W-:Y:S01]  /*11d80*/  ISETP.NE.AND P0, PT, R7, RZ, PT ;  /* 0x000000ff0700720c */ /* 0x000fe20003f05270 */
[----:B------:R-:W-:-:S12]  /*11d90*/  IMAD.MOV.U32 R14, RZ, RZ, RZ ;  /* 0x000000ffff0e7224 */ /* 0x000fd800078e00ff */
[----:B------:R-:W-:Y:S05]  /*11da0*/  @!P0 BRA `(.L_x_5882) ;  /* 0x0000000000108947 */ /* 0x000fea0003800000 */
[----:B------:R-:W-:Y:S01]  /*11db0*/  UMOV UR4, 0xffffffff ;  /* 0xffffffff00047882 */ /* 0x000fe20000000000 */
[----:B------:R-:W-:Y:S02]  /*11dc0*/  VIADD R12, R5, 0xffffffff ;  /* 0xffffffff050c7836 */ /* 0x000fe40000000000 */
[----:B------:R-:W-:Y:S05]  /*11dd0*/  BRA.DIV UR4, `(.L_x_5883) ;  /* 0x0000001604707947 */ /* 0x000fea000b800000 */
[----:B------:R3:W4:Y:S02]  /*11de0*/  SHFL.IDX PT, R14, R2, R12, 0x1f ;  /* 0x00001f0c020e7589 */ /* 0x00072400000e0000 */
.L_x_5882:
        /* <DEDUP_REMOVED lines=31> */
.L_x_5876:
[----:B------:R-:W-:Y:S01]  /*11fe0*/  UMOV UR4, URZ ;  /* 0x0000003f00047c82 */ /* 0x000fe20008000000 */
[----:B------:R-:W-:Y:S01]  /*11ff0*/  UMOV UR5, URZ ;  /* 0x0000003f00057c82 */ /* 0x000fe20008000000 */
[----:B------:R-:W-:Y:S01]  /*12000*/  ULDC UR6, c[0x0][0xc14] ;  /* 0x0003050000067ab9 */ /* 0x000fe20000000800 */
[----:B------:R-:W-:Y:S02]  /*12010*/  IMAD.MOV.U32 R16, RZ, RZ, R4 ;  /* 0x000000ffff107224 */ /* 0x000fe400078e0004 */
[----:B------:R-:W-:Y:S02]  /*12020*/  IMAD.U32 R17, RZ, RZ, UR4 ;  /* 0x00000004ff117e24 */ /* 0x000fe4000f8e00ff */
[----:B------:R-:W-:Y:S02]  /*12030*/  IMAD.U32 R18, RZ, RZ, UR5 ;  /* 0x00000005ff127e24 */ /* 0x000fe4000f8e00ff */
[----:B------:R-:W-:-:S07]  /*12040*/  IMAD.U32 R19, RZ, RZ, UR6 ;  /* 0x00000006ff137e24 */ /* 0x000fce000f8e00ff */
.L_x_5884:
        /* <DEDUP_REMOVED lines=12> */
.L_x_5821:
        /* <DEDUP_REMOVED lines=12> */
.L_x_5940:
[----:B------:R-:W-:Y:S05]  /*121d0*/  BSYNC B0 ;  /* 0x0000000000007941 */ /* 0x000fea0003800000 */
.L_x_5886:
[----:B------:R-:W-:-:S03]  /*121e0*/  UMOV UR4, 0xffffffff ;  /* 0xffffffff00047882 */ /* 0x000fc60000000000 */
[----:B------:R-:W-:Y:S05]  /*121f0*/  BRA.DIV UR4, `(.L_x_5888) ;  /* 0x0000001204a07947 */ /* 0x000fea000b800000 */
[----:B------:R-:W1:Y:S02]  /*12200*/  S2R R2, SR_TID.X ;  /* 0x0000000000027919 */ /* 0x000e640000002100 */
[----:B-1----:R-:W-:-:S04]  /*12210*/  SHF.R.U32.HI R2, RZ, 0x5, R2 ;  /* 0x00000005ff027819 */ /* 0x002fc80000011602 */
[----:B------:R-:W-:-:S05]  /*12220*/  LOP3.LUT R2, R2, 0x3, RZ, 0xc0, !PT ;  /* 0x0000000302027812 */ /* 0x000fca00078ec0ff */
[----:B------:R1:W2:Y:S02]  /*12230*/  SHFL.IDX PT, R14, R2, RZ, 0x1f ;  /* 0x00001fff020e7589 */ /* 0x0002a400000e0000 */
.L_x_5943:
[----:B--2---:R-:W-:Y:S01]  /*12240*/  ISETP.NE.AND P0, PT, R14, RZ, PT ;  /* 0x000000ff0e00720c */ /* 0x004fe20003f05270 */
[----:B------:R-:W-:-:S12]  /*12250*/  BSSY B0, `(.L_x_5889) ;  /* 0x0000027000007945 */ /* 0x000fd80003800000 */
[----:B------:R-:W-:Y:S05]  /*12260*/  @P0 BRA `(.L_x_5890) ;  /* 0x0000000000940947 */ /* 0x000fea0003800000 */
[----:B------:R-:W-:-:S03]  /*12270*/  UMOV UR4, 0xffffffff ;  /* 0xffffffff00047882 */ /* 0x000fc60000000000 */
[----:B------:R-:W-:Y:S05]  /*12280*/  BRA.DIV UR4, `(.L_x_5891) ;  /* 0x0000001204b07947 */ /* 0x000fea000b800000 */
[----:B------:R-:W-:-:S13]  /*12290*/  ELECT P6, URZ, PT ;  /* 0x00000000003f782f */ /* 0x000fda00038c0000 */
.L_x_5946:
[----:B------:R-:W-:Y:S05]  /*122a0*/  @!P6 BRA `(.L_x_5890) ;  /* 0x000000000084e947 */ /* 0x000fea0003800000 */
[----:B-1----:R-:W2:Y:S02]  /*122b0*/  LDL.LU R2, [R1+0x30] ;  /* 0x0000300001027983 */ /* 0x002ea40000300800 */
[----:B--2---:R-:W-:-:S04]  /*122c0*/  LOP3.LUT R2, R2, 0x2, RZ, 0xfc, !PT ;  /* 0x0000000202027812 */ /* 0x004fc800078efcff */
[----:B------:R-:W-:-:S13]  /*122d0*/  ISETP.NE.AND P2, PT, R2, 0x3, PT ;  /* 0x000000030200780c */ /* 0x000fda0003f45270 */
[----:B------:R-:W-:Y:S05]  /*122e0*/  @!P2 BRA `(.L_x_5892) ;  /* 0x000000000004a947 */ /* 0x000fea0003800000 */
[----:B------:R-:W-:Y:S01]  /*122f0*/  BPT.TRAP 0x1 ;  /* 0x000000040000795c */ /* 0x000fe20000300000 */
.L_x_5892:
        /* <DEDUP_REMOVED lines=14> */
.L_x_5947:
[----:B------:R-:W1:Y:S02]  /*123e0*/  SYNCS.PHASECHK.TRANS64.TRYWAIT P0, [R7+URZ], R2 ;  /* 0x00000002070075a7 */ /* 0x000e64000800017f */
[----:B-1----:R-:W-:Y:S05]  /*123f0*/  @!P0 BRA `(.L_x_5894) ;  /* 0x0000001000888947 */ /* 0x002fea0003800000 */
.L_x_5948:
[----:B------:R-:W-:Y:S05]  /*12400*/  @!P2 BRA `(.L_x_5895) ;  /* 0x000000000004a947 */ /* 0x000fea0003800000 */
[----:B------:R-:W-:Y:S01]  /*12410*/  BPT.TRAP 0x1 ;  /* 0x000000040000795c */ /* 0x000fe20000300000 */
.L_x_5895:
[----:B------:R-:W2:Y:S01]  /*12420*/  LDL.LU R4, [R1] ;  /* 0x0000000001047983 */ /* 0x000ea20000300800 */
[----:B------:R-:W-:-:S04]  /*12430*/  VIADD R0, R0, 0x34860 ;  /* 0x0003486000007836 */ /* 0x000fc80000000000 */
[----:B--2---:R-:W-:-:S04]  /*12440*/  IMAD R4, R4, 0x8, R0 ;  /* 0x0000000804047824 */ /* 0x004fc800078e0200 */
[----:B------:R-:W2:Y:S02]  /*12450*/  SYNCS.PHASECHK.TRANS64.TRYWAIT P0, [R4+URZ], R5 ;  /* 0x00000005040075a7 */ /* 0x000ea4000800017f */
[----:B--2---:R-:W-:Y:S05]  /*12460*/  @!P0 BRA `(.L_x_5896) ;  /* 0x0000001000808947 */ /* 0x004fea0003800000 */
.L_x_5949:
[----:B------:R-:W-:-:S07]  /*12470*/  IMAD R3, R3, 0x8, R0 ;  /* 0x0000000803037824 */ /* 0x000fce00078e0200 */
.L_x_5897:
[----:B---3--:R3:W4:Y:S02]  /*12480*/  SYNCS.PHASECHK.TRANS64.TRYWAIT P0, [R3+URZ], R2 ;  /* 0x00000002030075a7 */ /* 0x008724000800017f */
[----:B----4-:R-:W-:Y:S05]  /*12490*/  @!P0 NANOSLEEP.SYNCS 0x989680 ;  /* 0x009896800000895d */ /* 0x010fea0003900000 */
[----:B------:R-:W4:Y:S02]  /*124a0*/  @!P0 SYNCS.PHASECHK.TRANS64 P0, [R3+URZ], R2 ;  /* 0x00000002030085a7 */ /* 0x000f24000800007f */
[----:B----4-:R-:W-:Y:S05]  /*124b0*/  @!P0 BRA `(.L_x_5897) ;  /* 0xfffffffc00f08947 */ /* 0x010fea000383ffff */
.L_x_5890:
[----:B------:R-:W-:Y:S05]  /*124c0*/  BSYNC B0 ;  /* 0x0000000000007941 */ /* 0x000fea0003800000 */
.L_x_5889:
[----:B------:R-:W-:Y:S05]  /*124d0*/  EXIT ;  /* 0x000000000000794d */ /* 0x000fea0003800000 */
.L_x_5775:
[----:B-1----:R1:W2:Y:S02]  /*124e0*/  SYNCS.PHASECHK.TRANS64.TRYWAIT P1, [R0+URZ+0x34800], R3 ;  /* 0x03480003000075a7 */ /* 0x0022a4000802017f */
[----:B--2---:R-:W-:Y:S05]  /*124f0*/  @!P1 NANOSLEEP.SYNCS 0x989680 ;  /* 0x009896800000995d */ /* 0x004fea0003900000 */
[----:B------:R-:W2:Y:S02]  /*12500*/  @!P1 SYNCS.PHASECHK.TRANS64 P1, [R0+URZ+0x34800], R3 ;  /* 0x03480003000095a7 */ /* 0x000ea4000802007f */
[----:B--2---:R-:W-:Y:S05]  /*12510*/  @!P1 BRA `(.L_x_5775) ;  /* 0xfffffffc00f09947 */ /* 0x004fea000383ffff */
[----:B------:R-:W-:Y:S05]  /*12520*/  BRA `(.L_x_5898) ;  /* 0xfffffef0000c7947 */ /* 0x000fea000383ffff */
.L_x_5779:
[----:B0-----:R0:W2:Y:S02]  /*12530*/  SYNCS.PHASECHK.TRANS64.TRYWAIT P2, [R12+URZ+0x34830], R3 ;  /* 0x034830030c0075a7 */ /* 0x0010a4000804017f */
[----:B--2---:R-:W-:Y:S05]  /*12540*/  @!P2 NANOSLEEP.SYNCS 0x989680 ;  /* 0x009896800000a95d */ /* 0x004fea0003900000 */
[----:B------:R-:W2:Y:S02]  /*12550*/  @!P2 SYNCS.PHASECHK.TRANS64 P2, [R12+URZ+0x34830], R3 ;  /* 0x034830030c00a5a7 */ /* 0x000ea4000804007f */
[----:B--2---:R-:W-:Y:S05]  /*12560*/  @!P2 BRA `(.L_x_5779) ;  /* 0xfffffffc00f0a947 */ /* 0x004fea000383ffff */
[----:B------:R-:W-:Y:S05]  /*12570*/  BRA `(.L_x_5778) ;  /* 0xfffffef000307947 */ /* 0x000fea000383ffff */
.L_x_5784:
[----:B-1----:R1:W2:Y:S02]  /*12580*/  SYNCS.PHASECHK.TRANS64.TRYWAIT P2, [R0+URZ+0x34830], R11 ;  /* 0x0348300b000075a7 */ /* 0x0022a4000804017f */
[----:B--2---:R-:W-:Y:S05]  /*12590*/  @!P2 NANOSLEEP.SYNCS 0x989680 ;  /* 0x009896800000a95d */ /* 0x004fea0003900000 */
[----:B------:R-:W2:Y:S02]  /*125a0*/  @!P2 SYNCS.PHASECHK.TRANS64 P2, [R0+URZ+0x34830], R11 ;  /* 0x0348300b0000a5a7 */ /* 0x000ea4000804007f */
[----:B--2---:R-:W-:Y:S05]  /*125b0*/  @!P2 BRA `(.L_x_5784) ;  /* 0xfffffffc00f0a947 */ /* 0x004fea000383ffff */
[----:B------:R-:W-:Y:S05]  /*125c0*/  BRA `(.L_x_5781) ;  /* 0xffffff40004c7947 */ /* 0x000fea000383ffff */
.L_x_5788:
[----:B-1----:R-:W-:-:S04]  /*125d0*/  IMAD.U32 R11, RZ, RZ, UR6 ;  /* 0x00000006ff0b7e24 */ /* 0x002fc8000f8e00ff */
[----:B------:R1:W2:Y:S03]  /*125e0*/  SYNCS.PHASECHK.TRANS64.TRYWAIT P2, [R11+URZ+0x34850], R0 ;  /* 0x034850000b0075a7 */ /* 0x0002a6000804017f */
[----:B--2---:R-:W-:Y:S05]  /*125f0*/  @!P2 NANOSLEEP.SYNCS 0x989680 ;  /* 0x009896800000a95d */ /* 0x004fea0003900000 */
[----:B------:R-:W2:Y:S02]  /*12600*/  @!P2 SYNCS.PHASECHK.TRANS64 P2, [R11+URZ+0x34850], R0 ;  /* 0x034850000b00a5a7 */ /* 0x000ea4000804007f */
[----:B--2---:R-:W-:Y:S05]  /*12610*/  @!P2 BRA `(.L_x_5788) ;  /* 0xfffffffc00eca947 */ /* 0x004fea000383ffff */
[----:B------:R-:W-:Y:S05]  /*12620*/  BRA `(.L_x_5785) ;  /* 0xffffff6400fc7947 */ /* 0x000fea000383ffff */
.L_x_5793:
[----:B-1----:R1:W2:Y:S02]  /*12630*/  SYNCS.PHASECHK.TRANS64.TRYWAIT P0, [R8+URZ+0x34850], R3 ;  /* 0x03485003080075a7 */ /* 0x0022a4000800017f */
[----:B--2---:R-:W-:Y:S05]  /*12640*/  @!P0 NANOSLEEP.SYNCS 0x989680 ;  /* 0x009896800000895d */ /* 0x004fea0003900000 */
[----:B------:R-:W2:Y:S02]  /*12650*/  @!P0 SYNCS.PHASECHK.TRANS64 P0, [R8+URZ+0x34850], R3 ;  /* 0x03485003080085a7 */ /* 0x000ea4000800007f */
[----:B--2---:R-:W-:Y:S05]  /*12660*/  @!P0 BRA `(.L_x_5793) ;  /* 0xfffffffc00f08947 */ /* 0x004fea000383ffff */
[----:B------:R-:W-:Y:S05]  /*12670*/  BRA `(.L_x_5792) ;  /* 0xffffff8800e07947 */ /* 0x000fea000383ffff */
.L_x_5831:
        /* <DEDUP_REMOVED lines=11> */
.L_x_5900:
[----:B------:R-:W-:Y:S05]  /*12730*/  BSYNC B0 ;  /* 0x0000000000007941 */ /* 0x000fea0003800000 */
.L_x_5899:
[----:B------:R-:W-:Y:S05]  /*12740*/  BRA `(.L_x_5901) ;  /* 0xffffffc800c07947 */ /* 0x000fea000383ffff */
.L_x_5832:
[----:B------:R-:W-:Y:S01]  /*12750*/  BSSY B0, `(.L_x_5902) ;  /* 0x0000006000007945 */ /* 0x000fe20003800000 */
[----:B------:R-:W-:-:S07]  /*12760*/  IMAD.MOV.U32 R15, RZ, RZ, -0x1 ;  /* 0xffffffffff0f7424 */ /* 0x000fce00078e00ff */
[----:B------:R-:W-:Y:S05]  /*12770*/  WARPSYNC.COLLECTIVE R15, `(.L_x_5903) ;  /* 0x000000000f0c7348 */ /* 0x000fea0003c00000 */
[----:B------:R-:W-:Y:S02]  /*12780*/  ELECT P6, UR62, PT ;  /* 0x00000000003e782f */ /* 0x000fe400038c0000 */
[----:B------:R-:W-:Y:S01]  /*12790*/  MOV R14, UR62 ;  /* 0x0000003e000e7c02 */ /* 0x000fe20008000f00 */
[----:B------:R-:W-:Y:S10]  /*127a0*/  ENDCOLLECTIVE ;  /* 0x000000000000791b */ /* 0x000ff40003800000 */
.L_x_5903:
[----:B------:R-:W-:Y:S05]  /*127b0*/  BSYNC B0 ;  /* 0x0000000000007941 */ /* 0x000fea0003800000 */
.L_x_5902:
[----:B------:R-:W-:Y:S05]  /*127c0*/  BRA `(.L_x_5904) ;  /* 0xffffffc800b87947 */ /* 0x000fea000383ffff */
.L_x_5835:
[----:B0-----:R0:W1:Y:S02]  /*127d0*/  SYNCS.PHASECHK.TRANS64.TRYWAIT P0, [R8+URZ+0x34840], R9 ;  /* 0x03484009080075a7 */ /* 0x001064000800017f */
[----:B-1----:R-:W-:Y:S05]  /*127e0*/  @!P0 NANOSLEEP.SYNCS 0x989680 ;  /* 0x009896800000895d */ /* 0x002fea0003900000 */
[----:B------:R-:W1:Y:S02]  /*127f0*/  @!P0 SYNCS.PHASECHK.TRANS64 P0, [R8+URZ+0x34840], R9 ;  /* 0x03484009080085a7 */ /* 0x000e64000800007f */
[----:B-1----:R-:W-:Y:S05]  /*12800*/  @!P0 BRA `(.L_x_5835) ;  /* 0xfffffffc00f08947 */ /* 0x002fea000383ffff */
[----:B------:R-:W-:Y:S05]  /*12810*/  BRA `(.L_x_5905) ;  /* 0xffffffcc00287947 */ /* 0x000fea000383ffff */
.L_x_5838:
        /* <DEDUP_REMOVED lines=8> */
.L_x_5846:
[----:B0-----:R0:W1:Y:S02]  /*128a0*/  SYNCS.PHASECHK.TRANS64.TRYWAIT P0, [R2+URZ+0x34840], R3 ;  /* 0x03484003020075a7 */ /* 0x001064000800017f */
[----:B-1----:R-:W-:Y:S05]  /*128b0*/  @!P0 NANOSLEEP.SYNCS 0x989680 ;  /* 0x009896800000895d */ /* 0x002fea0003900000 */
[----:B------:R-:W1:Y:S02]  /*128c0*/  @!P0 SYNCS.PHASECHK.TRANS64 P0, [R2+URZ+0x34840], R3 ;  /* 0x03484003020085a7 */ /* 0x000e64000800007f */
[----:B-1----:R-:W-:Y:S05]  /*128d0*/  @!P0 BRA `(.L_x_5846) ;  /* 0xfffffffc00f08947 */ /* 0x002fea000383ffff */
[----:B------:R-:W-:Y:S05]  /*128e0*/  BRA `(.L_x_5907) ;  /* 0xffffffd000f87947 */ /* 0x000fea000383ffff */
.L_x_5848:
[----:B0-----:R0:W1:Y:S02]  /*128f0*/  SYNCS.PHASECHK.TRANS64.TRYWAIT P0, [R3+URZ+0x60], R2 ;  /* 0x00006002030075a7 */ /* 0x001064000800017f */
[----:B-1----:R-:W-:Y:S05]  /*12900*/  @!P0 NANOSLEEP.SYNCS 0x989680 ;  /* 0x009896800000895d */ /* 0x002fea0003900000 */
[----:B------:R-:W1:Y:S02]  /*12910*/  @!P0 SYNCS.PHASECHK.TRANS64 P0, [R3+URZ+0x60], R2 ;  /* 0x00006002030085a7 */ /* 0x000e64000800007f */
[----:B-1----:R-:W-:Y:S05]  /*12920*/  @!P0 BRA `(.L_x_5848) ;  /* 0xfffffffc00f08947 */ /* 0x002fea000383ffff */
[----:B------:R-:W-:Y:S05]  /*12930*/  BRA `(.L_x_5908) ;  /* 0xffffffd400947947 */ /* 0x000fea000383ffff */
.L_x_5853:
[----:B-1----:R1:W2:Y:S02]  /*12940*/  SYNCS.PHASECHK.TRANS64.TRYWAIT P0, [R2+URZ+0x34840], R3 ;  /* 0x03484003020075a7 */ /* 0x0022a4000800017f */
[----:B--2---:R-:W-:Y:S05]  /*12950*/  @!P0 NANOSLEEP.SYNCS 0x989680 ;  /* 0x009896800000895d */ /* 0x004fea0003900000 */
[----:B------:R-:W2:Y:S02]  /*12960*/  @!P0 SYNCS.PHASECHK.TRANS64 P0, [R2+URZ+0x34840], R3 ;  /* 0x03484003020085a7 */ /* 0x000ea4000800007f */
[----:B--2---:R-:W-:Y:S05]  /*12970*/  @!P0 BRA `(.L_x_5853) ;  /* 0xfffffffc00f08947 */ /* 0x004fea000383ffff */
[----:B------:R-:W-:Y:S05]  /*12980*/  BRA `(.L_x_5909) ;  /* 0xffffffd800f47947 */ /* 0x000fea000383ffff */
.L_x_5855:
[----:B0-----:R0:W1:Y:S02]  /*12990*/  SYNCS.PHASECHK.TRANS64.TRYWAIT P1, [R2+URZ+0x60], R3 ;  /* 0x00006003020075a7 */ /* 0x001064000802017f */
[----:B-1----:R-:W-:Y:S05]  /*129a0*/  @!P1 NANOSLEEP.SYNCS 0x989680 ;  /* 0x009896800000995d */ /* 0x002fea0003900000 */
[----:B------:R-:W1:Y:S02]  /*129b0*/  @!P1 SYNCS.PHASECHK.TRANS64 P1, [R2+URZ+0x60], R3 ;  /* 0x00006003020095a7 */ /* 0x000e64000802007f */
[----:B-1----:R-:W-:Y:S05]  /*129c0*/  @!P1 BRA `(.L_x_5855) ;  /* 0xfffffffc00f09947 */ /* 0x002fea000383ffff */
[----:B------:R-:W-:Y:S05]  /*129d0*/  BRA `(.L_x_5910) ;  /* 0xffffffdc00907947 */ /* 0x000fea000383ffff */
.L_x_5860:
[----:B--2---:R2:W3:Y:S02]  /*129e0*/  SYNCS.PHASECHK.TRANS64.TRYWAIT P0, [R2+URZ+0x34840], R3 ;  /* 0x03484003020075a7 */ /* 0x0044e4000800017f */
[----:B---3--:R-:W-:Y:S05]  /*129f0*/  @!P0 NANOSLEEP.SYNCS 0x989680 ;  /* 0x009896800000895d */ /* 0x008fea0003900000 */
[----:B------:R-:W3:Y:S02]  /*12a00*/  @!P0 SYNCS.PHASECHK.TRANS64 P0, [R2+URZ+0x34840], R3 ;  /* 0x03484003020085a7 */ /* 0x000ee4000800007f */
[----:B---3--:R-:W-:Y:S05]  /*12a10*/  @!P0 BRA `(.L_x_5860) ;  /* 0xfffffffc00f08947 */ /* 0x008fea000383ffff */
[----:B------:R-:W-:Y:S05]  /*12a20*/  BRA `(.L_x_5911) ;  /* 0xffffffe000b07947 */ /* 0x000fea000383ffff */
.L_x_5862:
[----:B0-----:R0:W1:Y:S02]  /*12a30*/  SYNCS.PHASECHK.TRANS64.TRYWAIT P1, [R2+URZ+0x60], R8 ;  /* 0x00006008020075a7 */ /* 0x001064000802017f */
[----:B-1----:R-:W-:Y:S05]  /*12a40*/  @!P1 NANOSLEEP.SYNCS 0x989680 ;  /* 0x009896800000995d */ /* 0x002fea0003900000 */
[----:B------:R-:W1:Y:S02]  /*12a50*/  @!P1 SYNCS.PHASECHK.TRANS64 P1, [R2+URZ+0x60], R8 ;  /* 0x00006008020095a7 */ /* 0x000e64000802007f */
[----:B-1----:R-:W-:Y:S05]  /*12a60*/  @!P1 BRA `(.L_x_5862) ;  /* 0xfffffffc00f09947 */ /* 0x002fea000383ffff */
[----:B------:R-:W-:Y:S05]  /*12a70*/  BRA `(.L_x_5912) ;  /* 0xffffffe4004c7947 */ /* 0x000fea000383ffff */
.L_x_5869:
[----:B-1----:R1:W2:Y:S02]  /*12a80*/  SYNCS.PHASECHK.TRANS64.TRYWAIT P0, [R3+URZ+0x34860], R0 ;  /* 0x03486000030075a7 */ /* 0x0022a4000800017f */
[----:B--2---:R-:W-:Y:S05]  /*12a90*/  @!P0 NANOSLEEP.SYNCS 0x989680 ;  /* 0x009896800000895d */ /* 0x004fea0003900000 */
[----:B------:R-:W2:Y:S02]  /*12aa0*/  @!P0 SYNCS.PHASECHK.TRANS64 P0, [R3+URZ+0x34860], R0 ;  /* 0x03486000030085a7 */ /* 0x000ea4000800007f */
[----:B--2---:R-:W-:Y:S05]  /*12ab0*/  @!P0 BRA `(.L_x_5869) ;  /* 0xfffffffc00f08947 */ /* 0x004fea000383ffff */
[----:B------:R-:W-:Y:S05]  /*12ac0*/  BRA `(.L_x_5913) ;  /* 0xffffffe800547947 */ /* 0x000fea000383ffff */
.L_x_5871:
        /* <DEDUP_REMOVED lines=8> */
.L_x_5915:
[----:B------:R-:W-:Y:S05]  /*12b50*/  BSYNC B0 ;  /* 0x0000000000007941 */ /* 0x000fea0003800000 */
.L_x_5914:
        /* <DEDUP_REMOVED lines=8> */
.L_x_5916:
[----:B------:R-:W-:Y:S01]  /*12be0*/  IMAD.MOV.U32 R5, RZ, RZ, R14 ;  /* 0x000000ffff057224 */ /* 0x000fe200078e000e */
[----:B------:R-:W-:Y:S06]  /*12bf0*/  BRA `(.L_x_5917) ;  /* 0xffffffe800e07947 */ /* 0x000fec000383ffff */
.L_x_5874:
        /* <DEDUP_REMOVED lines=8> */
.L_x_5919:
[----:B------:R-:W-:Y:S05]  /*12c80*/  BSYNC B0 ;  /* 0x0000000000007941 */ /* 0x000fea0003800000 */
.L_x_5918:
        /* <DEDUP_REMOVED lines=10> */
.L_x_5920:
        /* <DEDUP_REMOVED lines=8> */
.L_x_5921:
        /* <DEDUP_REMOVED lines=8> */
.L_x_5922:
        /* <DEDUP_REMOVED lines=8> */
.L_x_5923:
        /* <DEDUP_REMOVED lines=8> */
.L_x_5924:
[----:B------:R-:W-:Y:S05]  /*12f30*/  BRA `(.L_x_5925) ;  /* 0xffffffe800a47947 */ /* 0x000fea000383ffff */
.L_x_5879:
        /* <DEDUP_REMOVED lines=8> */
.L_x_5927:
[----:B------:R-:W-:Y:S05]  /*12fc0*/  BSYNC B0 ;  /* 0x0000000000007941 */ /* 0x000fea0003800000 */
.L_x_5926:
        /* <DEDUP_REMOVED lines=10> */
.L_x_5928:
        /* <DEDUP_REMOVED lines=8> */
.L_x_5929:
        /* <DEDUP_REMOVED lines=8> */
.L_x_5930:
        /* <DEDUP_REMOVED lines=8> */
.L_x_5931:
        /* <DEDUP_REMOVED lines=8> */
.L_x_5932:
[----:B------:R-:W-:Y:S05]  /*13270*/  BRA `(.L_x_5933) ;  /* 0xffffffe800887947 */ /* 0x000fea000383ffff */
.L_x_5881:
[----:B------:R-:W-:Y:S01]  /*13280*/  BSSY B0, `(.L_x_5934) ;  /* 0x0000006000007945 */ /* 0x000fe20003800000 */
[----:B------:R-:W-:Y:S01]  /*13290*/  PLOP3.LUT P6, PT, P6, PT, PT, 0x8, 0x0 ;  /* 0x000000000000781c */ /* 0x000fe200037ce170 */
[----:B------:R-:W-:-:S12]  /*132a0*/  IMAD.MOV.U32 R15, RZ, RZ, -0x1 ;  /* 0xffffffffff0f7424 */ /* 0x000fd800078e00ff */
[----:B0-----:R-:W-:Y:S05]  /*132b0*/  WARPSYNC.COLLECTIVE R15, `(.L_x_5935) ;  /* 0x000000000f087348 */ /* 0x001fea0003c00000 */
[----:B------:R-:W-:Y:S01]  /*132c0*/  VOTE.ANY R14, PT, P6 ;  /* 0x00000000000e7806 */ /* 0x000fe200030e0100 */
[----:B0-----:R-:W-:Y:S06]  /*132d0*/  ENDCOLLECTIVE ;  /* 0x000000000000791b */ /* 0x001fec0003800000 */
.L_x_5935:
[----:B------:R-:W-:Y:S05]  /*132e0*/  BSYNC B0 ;  /* 0x0000000000007941 */ /* 0x000fea0003800000 */
.L_x_5934:
        /* <DEDUP_REMOVED lines=9> */
.L_x_5936:
[----:B------:R-:W-:Y:S01]  /*13380*/  IMAD.MOV.U32 R17, RZ, RZ, R14 ;  /* 0x000000ffff117224 */ /* 0x000fe200078e000e */
[----:B------:R-:W-:Y:S06]  /*13390*/  BRA `(.L_x_5937) ;  /* 0xffffffe800787947 */ /* 0x000fec000383ffff */
.L_x_5883:
[----:B------:R-:W-:Y:S01]  /*133a0*/  BSSY B0, `(.L_x_5938) ;  /* 0x0000007000007945 */ /* 0x000fe20003800000 */
[----:B------:R-:W-:Y:S02]  /*133b0*/  IMAD.MOV.U32 R13, RZ, RZ, R2 ;  /* 0x000000ffff0d7224 */ /* 0x000fe400078e0002 */
[----:B------:R-:W-:Y:S02]  /*133c0*/  IMAD.MOV.U32 R11, RZ, RZ, 0x1f ;  /* 0x0000001fff0b7424 */ /* 0x000fe400078e00ff */
[----:B------:R-:W-:-:S07]  /*133d0*/  IMAD.MOV.U32 R15, RZ, RZ, -0x1 ;  /* 0xffffffffff0f7424 */ /* 0x000fce00078e00ff */
[----:B012---:R-:W-:Y:S05]  /*133e0*/  WARPSYNC.COLLECTIVE R15, `(.L_x_5939) ;  /* 0x000000000f087348 */ /* 0x007fea0003c00000 */
[----:B------:R3:W4:Y:S02]  /*133f0*/  SHFL.IDX P6, R14, R13, R12, R11 ;  /* 0x0000000c0d0e7389 */ /* 0x00072400000c000b */
[----:B01234-:R-:W-:Y:S01]  /*13400*/  ENDCOLLECTIVE ;  /* 0x000000000000791b */ /* 0x01ffe20003800000 */
.L_x_5939:
[----:B------:R-:W-:Y:S05]  /*13410*/  BSYNC B0 ;  /* 0x0000000000007941 */ /* 0x000fea0003800000 */
.L_x_5938:
[----:B------:R-:W-:Y:S05]  /*13420*/  BRA `(.L_x_5882) ;  /* 0xffffffe800707947 */ /* 0x000fea000383ffff */
.L_x_5887:
[----:B0-----:R0:W1:Y:S02]  /*13430*/  SYNCS.PHASECHK.TRANS64.TRYWAIT P0, [R0+URZ+0x34820], R3 ;  /* 0x03482003000075a7 */ /* 0x001064000800017f */
[----:B-1----:R-:W-:Y:S05]  /*13440*/  @!P0 NANOSLEEP.SYNCS 0x989680 ;  /* 0x009896800000895d */ /* 0x002fea0003900000 */
[----:B------:R-:W1:Y:S02]  /*13450*/  @!P0 SYNCS.PHASECHK.TRANS64 P0, [R0+URZ+0x34820], R3 ;  /* 0x03482003000085a7 */ /* 0x000e64000800007f */
[----:B-1----:R-:W-:Y:S05]  /*13460*/  @!P0 BRA `(.L_x_5887) ;  /* 0xfffffffc00f08947 */ /* 0x002fea000383ffff */
[----:B------:R-:W-:Y:S05]  /*13470*/  BRA `(.L_x_5940) ;  /* 0xffffffec00547947 */ /* 0x000fea000383ffff */
.L_x_5888:
        /* <DEDUP_REMOVED lines=11> */
.L_x_5942:
[----:B------:R-:W-:Y:S05]  /*13530*/  BSYNC B0 ;  /* 0x0000000000007941 */ /* 0x000fea0003800000 */
.L_x_5941:
[----:B------:R-:W-:Y:S05]  /*13540*/  BRA `(.L_x_5943) ;  /* 0xffffffec003c7947 */ /* 0x000fea000383ffff */
.L_x_5891:
[----:B------:R-:W-:Y:S01]  /*13550*/  BSSY B1, `(.L_x_5944) ;  /* 0x0000006000017945 */ /* 0x000fe20003800000 */
[----:B------:R-:W-:-:S07]  /*13560*/  IMAD.MOV.U32 R15, RZ, RZ, -0x1 ;  /* 0xffffffffff0f7424 */ /* 0x000fce00078e00ff */
[----:B01----:R-:W-:Y:S05]  /*13570*/  WARPSYNC.COLLECTIVE R15, `(.L_x_5945) ;  /* 0x000000000f0c7348 */ /* 0x003fea0003c00000 */
[----:B------:R-:W-:Y:S02]  /*13580*/  ELECT P6, UR62, PT ;  /* 0x00000000003e782f */ /* 0x000fe400038c0000 */
[----:B------:R-:W-:Y:S01]  /*13590*/  MOV R14, UR62 ;  /* 0x0000003e000e7c02 */ /* 0x000fe20008000f00 */
[----:B01----:R-:W-:Y:S10]  /*135a0*/  ENDCOLLECTIVE ;  /* 0x000000000000791b */ /* 0x003ff40003800000 */
.L_x_5945:
[----:B------:R-:W-:Y:S05]  /*135b0*/  BSYNC B1 ;  /* 0x0000000000017941 */ /* 0x000fea0003800000 */
.L_x_5944:
[----:B------:R-:W-:Y:S05]  /*135c0*/  BRA `(.L_x_5946) ;  /* 0xffffffec00347947 */ /* 0x000fea000383ffff */
.L_x_5893:
[----:B0-----:R0:W1:Y:S02]  /*135d0*/  SYNCS.PHASECHK.TRANS64.TRYWAIT P0, [R6+URZ], R5 ;  /* 0x00000005060075a7 */ /* 0x001064000800017f */
[----:B-1----:R-:W-:Y:S05]  /*135e0*/  @!P0 NANOSLEEP.SYNCS 0x989680 ;  /* 0x009896800000895d */ /* 0x002fea0003900000 */
[----:B------:R-:W1:Y:S02]  /*135f0*/  @!P0 SYNCS.PHASECHK.TRANS64 P0, [R6+URZ], R5 ;  /* 0x00000005060085a7 */ /* 0x000e64000800007f */
[----:B-1----:R-:W-:Y:S05]  /*13600*/  @!P0 BRA `(.L_x_5893) ;  /* 0xfffffffc00f08947 */ /* 0x002fea000383ffff */
[----:B------:R-:W-:Y:S05]  /*13610*/  BRA `(.L_x_5947) ;  /* 0xffffffec00707947 */ /* 0x000fea000383ffff */
.L_x_5894:
[----:B-1----:R1:W2:Y:S02]  /*13620*/  SYNCS.PHASECHK.TRANS64.TRYWAIT P0, [R7+URZ], R2 ;  /* 0x00000002070075a7 */ /* 0x0022a4000800017f */
[----:B--2---:R-:W-:Y:S05]  /*13630*/  @!P0 NANOSLEEP.SYNCS 0x989680 ;  /* 0x009896800000895d */ /* 0x004fea0003900000 */
[----:B------:R-:W2:Y:S02]  /*13640*/  @!P0 SYNCS.PHASECHK.TRANS64 P0, [R7+URZ], R2 ;  /* 0x00000002070085a7 */ /* 0x000ea4000800007f */
[----:B--2---:R-:W-:Y:S05]  /*13650*/  @!P0 BRA `(.L_x_5894) ;  /* 0xfffffffc00f08947 */ /* 0x004fea000383ffff */
[----:B------:R-:W-:Y:S05]  /*13660*/  BRA `(.L_x_5948) ;  /* 0xffffffec00647947 */ /* 0x000fea000383ffff */
.L_x_5896:
[----:B--2---:R2:W3:Y:S02]  /*13670*/  SYNCS.PHASECHK.TRANS64.TRYWAIT P0, [R4+URZ], R5 ;  /* 0x00000005040075a7 */ /* 0x0044e4000800017f */
[----:B---3--:R-:W-:Y:S05]  /*13680*/  @!P0 NANOSLEEP.SYNCS 0x989680 ;  /* 0x009896800000895d */ /* 0x008fea0003900000 */
[----:B------:R-:W3:Y:S02]  /*13690*/  @!P0 SYNCS.PHASECHK.TRANS64 P0, [R4+URZ], R5 ;  /* 0x00000005040085a7 */ /* 0x000ee4000800007f */
[----:B---3--:R-:W-:Y:S05]  /*136a0*/  @!P0 BRA `(.L_x_5896) ;  /* 0xfffffffc00f08947 */ /* 0x008fea000383ffff */
[----:B------:R-:W-:Y:S05]  /*136b0*/  BRA `(.L_x_5949) ;  /* 0xffffffec006c7947 */ /* 0x000fea000383ffff */
.L_x_5950:
        /* <DEDUP_REMOVED lines=12> */
.L_x_12771:


//--------------------- .text._ZN7cutlass13device_kernelIN5flash11enable_sm90INS1_16FlashAttnFwdSm90INS1_25CollectiveMainloopFwdSm90ILi2EN4cute5tupleIJNS5_1CILi1EEES8_S8_EEENS6_IJNS7_ILi128EEENS7_ILi176EEESA_EEELi128ENS_10bfloat16_tEfNS_4arch4Sm90ELb0ELb0ELb0ELb1ELb0ELb1ELb0ELb1ELb1ELb0ELb0ELb0EEENS1_21CollectiveEpilogueFwdINS6_IJSA_SA_SB_EEES9_SD_SF_Li256ELb1ELb0ELb0ELb0EEENS1_36VarlenDynamicPersistentTileSchedulerILi128ELi176ELi256ELi32ELb0ELb0ELb1ELb0ELb1ELb1EEEEEEEEEvNT_6ParamsE --------------------------
	.section	.text._ZN7cutlass13device_kernelIN5flash11enable_sm90INS1_16FlashAttnFwdSm90INS1_25CollectiveMainloopFwdSm90ILi2EN4cute5tupleIJNS5_1CILi1EEES8_S8_EEENS6_IJNS7_ILi128EEENS7_ILi176EEESA_EEELi128ENS_10bfloat16_tEfNS_4arch4Sm90ELb0ELb0ELb0ELb1ELb0ELb1ELb0ELb1ELb1ELb0ELb0ELb0EEENS1_21CollectiveEpilogueFwdINS6_IJSA_SA_SB_EEES9_SD_SF_Li256ELb1ELb0ELb0ELb0EEENS1_36VarlenDynamicPersistentTileSchedulerILi128ELi176ELi256ELi32ELb0ELb0ELb1ELb0ELb1ELb1EEEEEEEEEvNT_6ParamsE,"ax",@progbits
	.align	128
.text._ZN7cutlass13device_kernelIN5flash11enable_sm90INS1_16FlashAttnFwdSm90INS1_25CollectiveMainloopFwdSm90ILi2EN4cute5tupleIJNS5_1CILi1EEES8_S8_EEENS6_IJNS7_ILi128EEENS7_ILi176EEESA_EEELi128ENS_10bfloat16_tEfNS_4arch4Sm90ELb0ELb0ELb0ELb1ELb0ELb1ELb0ELb1ELb1ELb0ELb0ELb0EEENS1_21CollectiveEpilogueFwdINS6_IJSA_SA_SB_EEES9_SD_SF_Li256ELb1ELb0ELb0ELb0EEENS1_36VarlenDynamicPersistentTileSchedulerILi128ELi176ELi256ELi32ELb0ELb0ELb1ELb0ELb1ELb1EEEEEEEEEvNT_6ParamsE:
        .type           _ZN7cutlass13device_kernelIN5flash11enable_sm90INS1_16FlashAttnFwdSm90INS1_25CollectiveMainloopFwdSm90ILi2EN4cute5tupleIJNS5_1CILi1EEES8_S8_EEENS6_IJNS7_ILi128EEENS7_ILi176EEESA_EEELi128ENS_10bfloat16_tEfNS_4arch4Sm90ELb0ELb0ELb0ELb1ELb0ELb1ELb0ELb1ELb1ELb0ELb0ELb0EEENS1_21CollectiveEpilogueFwdINS6_IJSA_SA_SB_EEES9_SD_SF_Li256ELb1ELb0ELb0ELb0EEENS1_36VarlenDynamicPersistentTileSchedulerILi128ELi176ELi256ELi32ELb0ELb0ELb1ELb0ELb1ELb1EEEEEEEEEvNT_6ParamsE,@function
        .size           _ZN7cutlass13device_kernelIN5flash11enable_sm90INS1_16FlashAttnFwdSm90INS1_25CollectiveMainloopFwdSm90ILi2EN4cute5tupleIJNS5_1CILi1EEES8_S8_EEENS6_IJNS7_ILi128EEENS7_ILi176EEESA_EEELi128ENS_10bfloat16_tEfNS_4arch4Sm90ELb0ELb0ELb0ELb1ELb0ELb1ELb0ELb1ELb1ELb0ELb0ELb0EEENS1_21CollectiveEpilogueFwdINS6_IJSA_SA_SB_EEES9_SD_SF_Li256ELb1ELb0ELb0ELb0EEENS1_36VarlenDynamicPersistentTileSchedulerILi128ELi176ELi256ELi32ELb0ELb0ELb1ELb0ELb1ELb1EEEEEEEEEvNT_6ParamsE,(.L_x_12772 - _ZN7cutlass13device_kernelIN5flash11enable_sm90INS1_16FlashAttnFwdSm90INS1_25CollectiveMainloopFwdSm90ILi2EN4cute5tupleIJNS5_1CILi1EEES8_S8_EEENS6_IJNS7_ILi128EEENS7_ILi176EEESA_EEELi128ENS_10bfloat16_tEfNS_4arch4Sm90ELb0ELb0ELb0ELb1ELb0ELb1ELb0ELb1ELb1ELb0ELb0ELb0EEENS1_21CollectiveEpilogueFwdINS6_IJSA_SA_SB_EEES9_SD_SF_Li256ELb1ELb0ELb0ELb0EEENS1_36VarlenDynamicPersistentTileSchedulerILi128ELi176ELi256ELi32ELb0ELb0ELb1ELb0ELb1ELb1EEEEEEEEEvNT_6ParamsE)
        .other          _ZN7cutlass13device_kernelIN5flash11enable_sm90INS1_16FlashAttnFwdSm90INS1_25CollectiveMainloopFwdSm90ILi2EN4cute5tupleIJNS5_1CILi1EEES8_S8_EEENS6_IJNS7_ILi128EEENS7_ILi176EEESA_EEELi128ENS_10bfloat16_tEfNS_4arch4Sm90ELb0ELb0ELb0ELb1ELb0ELb1ELb0ELb1ELb1ELb0ELb0ELb0EEENS1_21CollectiveEpilogueFwdINS6_IJSA_SA_SB_EEES9_SD_SF_Li256ELb1ELb0ELb0ELb0EEENS1_36VarlenDynamicPersistentTileSchedulerILi128ELi176ELi256ELi32ELb0ELb0ELb1ELb0ELb1ELb1EEEEEEEEEvNT_6ParamsE,@"STO_CUDA_ENTRY STV_DEFAULT"
_ZN7cutlass13device_kernelIN5flash11enable_sm90INS1_16FlashAttnFwdSm90INS1_25CollectiveMainloopFwdSm90ILi2EN4cute5tupleIJNS5_1CILi1EEES8_S8_EEENS6_IJNS7_ILi128EEENS7_ILi176EEESA_EEELi128ENS_10bfloat16_tEfNS_4arch4Sm90ELb0ELb0ELb0ELb1ELb0ELb1ELb0ELb1ELb1ELb0ELb0ELb0EEENS1_21CollectiveEpilogueFwdINS6_IJSA_SA_SB_EEES9_SD_SF_Li256ELb1ELb0ELb0ELb0EEENS1_36VarlenDynamicPersistentTileSchedulerILi128ELi176ELi256ELi32ELb0ELb0ELb1ELb0ELb1ELb1EEEEEEEEEvNT_6ParamsE:
[----:B------:R-:W0:Y:S02]  /*0000*/  LDC R1, c[0x0][0x28] ;  /* 0x00000a00ff017b82 */ /* 0x000e240000000800 */
[----:B0-----:R-:W-:Y:S01]  /*0010*/  VIADD R1, R1, 0xffffff60 ;  /* 0xffffff6001017836 */ /* 0x001fe20000000000 */
[----:B------:R-:W0:Y:S01]  /*0020*/  S2R R3, SR_TID.X ;  /* 0x0000000000037919 */ /* 0x000e220000002100 */
[----:B------:R-:W-:Y:S01]  /*0030*/  ELECT P0, URZ, PT ;  /* 0x00000000003f782f */ /* 0x000fe20003800000 */
[----:B------:R-:W-:Y:S01]  /*0040*/  BSSY B0, `(.L_x_5951) ;  /* 0x0000017000007945 */ /* 0x000fe20003800000 */
[--C-:B0-----:R-:W-:Y:S02]  /*0050*/  SHF.R.U32.HI R0, RZ, 0x5, R3.reuse ;  /* 0x00000005ff007819 */ /* 0x101fe40000011603 */
[----:B------:R-:W-:-:S03]  /*0060*/  SHF.R.U32.HI R4, RZ, 0x7, R3 ;  /* 0x00000007ff047819 */ /* 0x000fc60000011603 */
[----:B------:R-:W0:Y:S02]  /*0070*/  SHFL.IDX PT, R2, R0, RZ, 0x1f ;  /* 0x00001fff00027589 */ /* 0x000e2400000e0000 */
[----:B0-----:R-:W-:-:S13]  /*0080*/  ISETP.EQ.AND P0, PT, R2, RZ, P0 ;  /* 0x000000ff0200720c */ /* 0x001fda0000702270 */
        /* <DEDUP_REMOVED lines=18> */
.L_x_5952:
[----:B------:R-:W-:Y:S05]  /*01b0*/  BSYNC B0 ;  /* 0x0000000000007941 */ /* 0x000fea0003800000 */
.L_x_5951:
        /* <DEDUP_REMOVED lines=41> */
.L_x_5953:
        /* <DEDUP_REMOVED lines=22> */
.L_x_5954:
        /* <DEDUP_REMOVED lines=18> */
.L_x_5955:
        /* <DEDUP_REMOVED lines=22> */
.L_x_5956:
        /* <DEDUP_REMOVED lines=22> */
.L_x_5957:
[----:B------:R-:W-:Y:S01]  /*0990*/  PLOP3.LUT P0, PT, PT, PT, UP0, 0x80, 0x0 ;  /* 0x000000000000781c */ /* 0x000fe20003f0f008 */
[----:B------:R-:W-:Y:S01]  /*09a0*/  UMOV UR60, 0x1 ;  /* 0x00000001003c7882 */ /* 0x000fe20000000000 */
[----:B------:R-:W-:Y:S01]  /*09b0*/  NOP ;  /* 0x0000000000007918 */ /* 0x000fe20000000000 */
[----:B------:R-:W-:Y:S01]  /*09c0*/  USEL UR60, UR60, 0x2, !UP0 ;  /* 0x000000023c3c7887 */ /* 0x000fe2000c000000 */
[----:B------:R-:W-:Y:S01]  /*09d0*/  BSSY B7, `(.L_x_5958) ;  /* 0x00023ab000077945 */ /* 0x000fe20003800000 */
[----:B012-4-:R-:W-:Y:S08]  /*09e0*/  BAR.SYNC.DEFER_BLOCKING 0x0 ;  /* 0x0000000000007b1d */ /* 0x017ff00000010000 */
[----:B------:R-:W-:Y:S05]  /*09f0*/  @!P0 BRA `(.L_x_5959) ;  /* 0x000001dc00f48947 */ /* 0x000fea0003800000 */
.L_x_5960:
[----:B------:R-:W-:-:S08]  /*0a00*/  NOP ;  /* 0x0000000000007918 */ /* 0x000fd00000000000 */
[----:B------:R-:W0:Y:S02]  /*0a10*/  USETMAXREG.TRY_ALLOC.CTAPOOL UP0, 0xf0 ;  /* 0x000000f0000079c8 */ /* 0x000e240008000600 */
[----:B0-----:R-:W-:-:S13]  /*0a20*/  PLOP3.LUT P0, PT, PT, PT, UP0, 0x80, 0x0 ;  /* 0x000000000000781c */ /* 0x001fda0003f0f008 */
[----:B------:R-:W-:Y:S05]  /*0a30*/  @!P0 BRA `(.L_x_5960) ;  /* 0xfffffffc00f08947 */ /* 0x000fea000383ffff */
[----:B------:R-:W2:Y:S01]  /*0a40*/  LDL.LU R0, [R1] ;  /* 0x0000000001007983 */ /* 0x000ea20000300800 */
[----:B------:R-:W-:Y:S01]  /*0a50*/  SHF.R.U32.HI R2, RZ, 0x7, R3 ;  /* 0x00000007ff027819 */ /* 0x000fe20000011603 */
[----:B------:R-:W0:Y:S01]  /*0a60*/  S2UR UR5, SR_CgaCtaId ;  /* 0x00000000000579c3 */ /* 0x000e220000008800 */
[----:B------:R-:W-:-:S07]  /*0a70*/  UMOV UR4, 0x400 ;  /* 0x0000040000047882 */ /* 0x000fce0000000000 */
[----:B------:R-:W-:Y:S06]  /*0a80*/  BAR.ARV 0x8, 0x120 ;  /* 0x0204800000007b1d */ /* 0x000fec0000002000 */
[----:B------:R-:W-:-:S13]  /*0a90*/  ISETP.NE.AND P0, PT, R2, 0x1, PT ;  /* 0x000000010200780c */ /* 0x000fda0003f05270 */
[----:B------:R-:W-:Y:S06]  /*0aa0*/  @!P0 BAR.ARV 0x9, 0x100 ;  /* 0x0244000000008b1d */ /* 0x000fec0000002000 */
[----:B0-----:R-:W-:Y:S02]  /*0ab0*/  ULEA UR4, UR5, UR4, 0x18 ;  /* 0x0000000405047291 */ /* 0x001fe4000f8ec03f */
[----:B------:R-:W-:Y:S04]  /*0ac0*/  BAR.SYNC.DEFER_BLOCKING 0x5, 0x120 ;  /* 0x0144800000007b1d */ /* 0x000fe80000010000 */
[----:B------:R-:W-:-:S02]  /*0ad0*/  IMAD.U32 R2, RZ, RZ, UR4 ;  /* 0x00000004ff027e24 */ /* 0x000fc4000f8e00ff */
[----:B------:R-:W-:-:S03]  /*0ae0*/  ULDC UR4, c[0x0][0xc14] ;  /* 0x0003050000047ab9 */ /* 0x000fc60000000800 */
[----:B------:R-:W0:Y:S01]  /*0af0*/  LDS.128 R156, [R2+0x348d0] ;  /* 0x0348d000029c7984 */ /* 0x000e220000000c00 */
[----:B------:R-:W-:Y:S06]  /*0b00*/  BAR.ARV 0x4, 0x120 ;  /* 0x0104800000007b1d */ /* 0x000fec0000002000 */
[----:B--2---:R-:W-:-:S04]  /*0b10*/  LOP3.LUT R0, R0, 0xffffffdf, RZ, 0xc0, !PT ;  /* 0xffffffdf00007812 */ /* 0x004fc800078ec0ff */
[----:B------:R-:W-:Y:S02]  /*0b20*/  @P0 LOP3.LUT R0, R0, 0x20, RZ, 0xfc, !PT ;  /* 0x0000002000000812 */ /* 0x000fe400078efcff */
[----:B0-----:R-:W-:-:S03]  /*0b30*/  ISETP.GE.AND P0, PT, R159, UR4, PT ;  /* 0x000000049f007c0c */ /* 0x001fc6000bf06270 */
[----:B------:R0:W-:Y:S10]  /*0b40*/  STL [R1], R0 ;  /* 0x0000000001007387 */ /* 0x0001f40000100800 */
[----:B0-----:R-:W-:Y:S05]  /*0b50*/  @P0 BRA `(.L_x_5961) ;  /* 0x0000023800480947 */ /* 0x001fea0003800000 */
[----:B------:R-:W-:Y:S01]  /*0b60*/  VIADD R7, R3, 0xffffff80 ;  /* 0xffffff8003077836 */ /* 0x000fe20000000000 */
[----:B------:R-:W-:Y:S01]  /*0b70*/  R2UR UR4, R2 ;  /* 0x00000000020472ca */ /* 0x000fe200000e0000 */
[----:B------:R-:W-:Y:S01]  /*0b80*/  ULOP3.LUT UR5, UR60, 0x1, URZ, 0xfc, !UPT ;  /* 0x000000013c057892 */ /* 0x000fe2000f8efc3f */
[----:B------:R-:W-:Y:S01]  /*0b90*/  IMAD.MOV.U32 R220, RZ, RZ, RZ ;  /* 0x000000ffffdc7224 */ /* 0x000fe200078e00ff */
[----:B------:R-:W-:Y:S02]  /*0ba0*/  CS2R R228, SRZ ;  /* 0x0000000000e47805 */ /* 0x000fe4000001ff00 */
[----:B------:R-:W-:-:S04]  /*0bb0*/  SHF.R.S32.HI R0, RZ, 0x1f, R7 ;  /* 0x0000001fff007819 */ /* 0x000fc80000011407 */
[----:B------:R-:W-:-:S04]  /*0bc0*/  LEA.HI R3, R0, R7, RZ, 0x7 ;  /* 0x0000000700037211 */ /* 0x000fc800078f38ff */
[----:B------:R-:W-:Y:S01]  /*0bd0*/  LOP3.LUT R4, R3, 0xffffff80, RZ, 0xc0, !PT ;  /* 0xffffff8003047812 */ /* 0x000fe200078ec0ff */
[----:B------:R-:W-:Y:S01]  /*0be0*/  UIADD3 UR4, UR4, 0x16400, URZ ;  /* 0x0001640004047890 */ /* 0x000fe2000fffe03f */
        /* <DEDUP_REMOVED lines=8> */
[--C-:B------:R-:W-:Y:S02]  /*0c70*/  SHF.R.S32.HI R6, RZ, 0x2, R5.reuse ;  /* 0x00000002ff067819 */ /* 0x100fe40000011405 */
[----:B------:R-:W-:-:S02]  /*0c80*/  SHF.R.S32.HI R5, RZ, 0x1f, R5 ;  /* 0x0000001fff057819 */ /* 0x000fc40000011405 */
[----:B------:R-:W-:Y:S02]  /*0c90*/  SHF.R.S32.HI R4, RZ, 0x5, R4 ;  /* 0x00000005ff047819 */ /* 0x000fe40000011404 */
[----:B------:R-:W-:-:S04]  /*0ca0*/  LEA.HI R5, R5, R6, RZ, 0x3 ;  /* 0x0000000605057211 */ /* 0x000fc800078f18ff */
[----:B------:R-:W-:-:S05]  /*0cb0*/  LOP3.LUT R5, R5, 0xfffffff8, RZ, 0xc0, !PT ;  /* 0xfffffff805057812 */ /* 0x000fca00078ec0ff */
[----:B------:R-:W-:-:S04]  /*0cc0*/  IMAD.IADD R5, R6, 0x1, -R5 ;  /* 0x0000000106057824 */ /* 0x000fc800078e0a05 */
[----:B------:R-:W-:-:S04]  /*0cd0*/  IMAD R4, R4, 0x10, R5 ;  /* 0x0000001004047824 */ /* 0x000fc800078e0205 */
[----:B------:R-:W-:Y:S02]  /*0ce0*/  IMAD R3, R3, 0x40, R4 ;  /* 0x0000004003037824 */ /* 0x000fe400078e0204 */
[----:B------:R-:W-:-:S03]  /*0cf0*/  IMAD.U32 R4, RZ, RZ, UR5 ;  /* 0x00000005ff047e24 */ /* 0x000fc6000f8e00ff */
[----:B------:R0:W-:Y:S04]  /*0d00*/  STL [R1+0x90], R3 ;  /* 0x0000900301007387 */ /* 0x0001e80000100800 */
[----:B------:R-:W-:Y:S04]  /*0d10*/  STL [R1+0x84], RZ ;  /* 0x000084ff01007387 */ /* 0x000fe80000100800 */
[----:B------:R-:W-:Y:S01]  /*0d20*/  STL [R1+0x4], RZ ;  /* 0x000004ff01007387 */ /* 0x000fe20000100800 */
[CC--:B0-----:R-:W-:Y:S02]  /*0d30*/  LEA.HI R3, R0.reuse, R7.reuse, RZ, 0x6 ;  /* 0x0000000700037211 */ /* 0x0c1fe400078f30ff */
[----:B------:R-:W-:-:S03]  /*0d40*/  LEA.HI R0, R0, R7, RZ, 0x3 ;  /* 0x0000000700007211 */ /* 0x000fc600078f18ff */
[----:B------:R-:W-:Y:S01]  /*0d50*/  IMAD.SHL.U32 R4, R3, 0x8, RZ ;  /* 0x0000000803047824 */ /* 0x000fe200078e00ff */
[----:B------:R-:W-:Y:S02]  /*0d60*/  LOP3.LUT R3, R0, 0xfffffff8, RZ, 0xc0, !PT ;  /* 0xfffffff800037812 */ /* 0x000fe400078ec0ff */
[----:B------:R-:W-:Y:S02]  /*0d70*/  SHF.R.S32.HI R22, RZ, 0x3, R0 ;  /* 0x00000003ff167819 */ /* 0x000fe40000011400 */
[----:B------:R-:W-:Y:S01]  /*0d80*/  LOP3.LUT R14, R4, 0xfffffe00, RZ, 0xc0, !PT ;  /* 0xfffffe00040e7812 */ /* 0x000fe200078ec0ff */
[----:B------:R-:W-:Y:S01]  /*0d90*/  IMAD.U32 R4, RZ, RZ, UR4 ;  /* 0x00000004ff047e24 */ /* 0x000fe2000f8e00ff */
[----:B------:R-:W-:Y:S01]  /*0da0*/  SHF.R.S32.HI R23, RZ, 0x1f, R22 ;  /* 0x0000001fff177819 */ /* 0x000fe20000011416 */
[----:B------:R-:W-:Y:S02]  /*0db0*/  IMAD.IADD R3, R7, 0x1, -R3 ;  /* 0x0000000107037824 */ /* 0x000fe400078e0a03 */
[C---:B------:R-:W-:Y:S01]  /*0dc0*/  IMAD.SHL.U32 R0, R22.reuse, 0x40, RZ ;  /* 0x0000004016007824 */ /* 0x040fe200078e00ff */
[----:B------:R-:W-:Y:S01]  /*0dd0*/  STL [R1+0x8c], R4 ;  /* 0x00008c0401007387 */ /* 0x000fe20000100800 */
[----:B------:R-:W-:-:S02]  /*0de0*/  VIADD R223, R22, 0x20 ;  /* 0x0000002016df7836 */ /* 0x000fc40000000000 */
[----:B------:R-:W-:Y:S01]  /*0df0*/  VIADD R222, R22, 0x40 ;  /* 0x0000004016de7836 */ /* 0x000fe20000000000 */
[----:B------:R0:W-:Y:S01]  /*0e00*/  STL [R1+0x3c], R0 ;  /* 0x00003c0001007387 */ /* 0x0001e20000100800 */
[C---:B------:R-:W-:Y:S01]  /*0e10*/  IMAD.SHL.U32 R16, R3.reuse, 0x8, RZ ;  /* 0x0000000803107824 */ /* 0x040fe200078e00ff */
[--C-:B------:R-:W-:Y:S01]  /*0e20*/  SHF.R.S32.HI R6, RZ, 0x1f, R223.reuse ;  /* 0x0000001fff067819 */ /* 0x100fe200000114df */
[----:B------:R-:W-:Y:S01]  /*0e30*/  IMAD.SHL.U32 R18, R3, 0x4, RZ ;  /* 0x0000000403127824 */ /* 0x000fe200078e00ff */
[----:B------:R-:W-:Y:S01]  /*0e40*/  LOP3.LUT R3, R0, 0x1c0, RZ, 0xc0, !PT ;  /* 0x000001c000037812 */ /* 0x000fe200078ec0ff */
[C---:B------:R-:W-:Y:S01]  /*0e50*/  VIADD R225, R22.reuse, 0x80 ;  /* 0x0000008016e17836 */ /* 0x040fe20000000000 */
[--C-:B------:R-:W-:Y:S01]  /*0e60*/  SHF.R.S32.HI R15, RZ, 0x1f, R222.reuse ;  /* 0x0000001fff0f7819 */ /* 0x100fe200000114de */
[C---:B------:R-:W-:Y:S01]  /*0e70*/  VIADD R224, R22.reuse, 0x60 ;  /* 0x0000006016e07836 */ /* 0x040fe20000000000 */
[----:B------:R-:W-:Y:S01]  /*0e80*/  SHF.R.S32.HI R7, RZ, 0x1f, R222 ;  /* 0x0000001fff077819 */ /* 0x000fe200000114de */
[----:B------:R-:W-:Y:S01]  /*0e90*/  VIADD R226, R22, 0xa0 ;  /* 0x000000a016e27836 */ /* 0x000fe20000000000 */
[----:B0-----:R-:W-:Y:S01]  /*0ea0*/  SHF.R.S32.HI R0, RZ, 0x1f, R223 ;  /* 0x0000001fff007819 */ /* 0x001fe200000114df */
[----:B------:R-:W-:Y:S01]  /*0eb0*/  IMAD.SHL.U32 R4, R223, 0x40, RZ ;  /* 0x00000040df047824 */ /* 0x000fe200078e00ff */
[----:B------:R-:W-:Y:S01]  /*0ec0*/  SHF.R.S32.HI R20, RZ, 0x1f, R224 ;  /* 0x0000001fff147819 */ /* 0x000fe200000114e0 */
[----:B------:R-:W-:Y:S01]  /*0ed0*/  IMAD.SHL.U32 R10, R225, 0x40, RZ ;  /* 0x00000040e10a7824 */ /* 0x000fe200078e00ff */
[----:B------:R-:W-:Y:S01]  /*0ee0*/  LEA.HI R6, R6, R223, RZ, 0x3 ;  /* 0x000000df06067211 */ /* 0x000fe200078f18ff */
[----:B------:R-:W-:Y:S01]  /*0ef0*/  IMAD.SHL.U32 R5, R222, 0x40, RZ ;  /* 0x00000040de057824 */ /* 0x000fe200078e00ff */
[----:B------:R0:W-:Y:S01]  /*0f00*/  STL [R1+0x78], R0 ;  /* 0x0000780001007387 */ /* 0x0001e20000100800 */
[----:B------:R-:W-:Y:S01]  /*0f10*/  IMAD.SHL.U32 R11, R226, 0x40, RZ ;  /* 0x00000040e20b7824 */ /* 0x000fe200078e00ff */
[----:B------:R-:W-:Y:S01]  /*0f20*/  LOP3.LUT R4, R4, 0x1c0, RZ, 0xc0, !PT ;  /* 0x000001c004047812 */ /* 0x000fe200078ec0ff */
[----:B------:R-:W-:Y:S01]  /*0f30*/  IMAD.SHL.U32 R8, R224, 0x40, RZ ;  /* 0x00000040e0087824 */ /* 0x000fe200078e00ff */
[----:B------:R1:W-:Y:S01]  /*0f40*/  STL [R1+0x74], R15 ;  /* 0x0000740f01007387 */ /* 0x0003e20000100800 */
[----:B------:R-:W-:Y:S01]  /*0f50*/  LOP3.LUT R10, R10, 0x1c0, RZ, 0xc0, !PT ;  /* 0x000001c00a0a7812 */ /* 0x000fe200078ec0ff */
[----:B------:R-:W-:Y:S01]  /*0f60*/  IMAD.SHL.U32 R6, R6, 0x40, RZ ;  /* 0x0000004006067824 */ /* 0x000fe200078e00ff */
[----:B------:R-:W-:Y:S01]  /*0f70*/  LOP3.LUT R5, R5, 0x1c0, RZ, 0xc0, !PT ;  /* 0x000001c005057812 */ /* 0x000fe200078ec0ff */
[----:B------:R-:W-:Y:S01]  /*0f80*/  STL [R1+0x70], R20 ;  /* 0x0000701401007387 */ /* 0x000fe20000100800 */
[----:B------:R-:W-:Y:S01]  /*0f90*/  LOP3.LUT R8, R8, 0x1c0, RZ, 0xc0, !PT ;  /* 0x000001c008087812 */ /* 0x000fe200078ec0ff */
[----:B------:R-:W-:Y:S01]  /*0fa0*/  VIADD R221, R18, 0x20 ;  /* 0x0000002012dd7836 */ /* 0x000fe20000000000 */
[----:B0-----:R-:W-:Y:S01]  /*0fb0*/  LOP3.LUT R0, R3, 0x38, R16, 0xf8, !PT ;  /* 0x0000003803007812 */ /* 0x001fe200078ef810 */
[----:B------:R-:W-:Y:S01]  /*0fc0*/  VIADD R227, R16, 0x40 ;  /* 0x0000004010e37836 */ /* 0x000fe20000000000 */
[----:B------:R-:W-:-:S02]  /*0fd0*/  LEA.HI R7, R7, R222, RZ, 0x3 ;  /* 0x000000de07077211 */ /* 0x000fc400078f18ff */
[----:B-1----:R-:W-:Y:S02]  /*0fe0*/  SHF.R.U32.HI R15, RZ, 0x3, R3 ;  /* 0x00000003ff0f7819 */ /* 0x002fe40000011603 */
[----:B------:R-:W-:Y:S01]  /*0ff0*/  LOP3.LUT R3, R11, 0x1c0, RZ, 0xc0, !PT ;  /* 0x000001c00b037812 */ /* 0x000fe200078ec0ff */
[----:B------:R-:W-:Y:S01]  /*1000*/  IMAD.SHL.U32 R7, R7, 0x40, RZ ;  /* 0x0000004007077824 */ /* 0x000fe200078e00ff */
[----:B------:R-:W-:Y:S01]  /*1010*/  LOP3.LUT R0, R14, R0, R15, 0xf6, !PT ;  /* 0x000000000e007212 */ /* 0x000fe200078ef60f */
[----:B------:R-:W-:Y:S01]  /*1020*/  STL [R1+0x64], R15 ;  /* 0x0000640f01007387 */ /* 0x000fe20000100800 */
[----:B------:R-:W-:Y:S02]  /*1030*/  SHF.R.S32.HI R9, RZ, 0x1f, R224 ;  /* 0x0000001fff097819 */ /* 0x000fe400000114e0 */
[----:B------:R-:W-:Y:S01]  /*1040*/  SHF.R.S32.HI R13, RZ, 0x1f, R226 ;  /* 0x0000001fff0d7819 */ /* 0x000fe200000114e2 */
[----:B------:R-:W-:Y:S01]  /*1050*/  STL [R1+0x38], R4 ;  /* 0x0000380401007387 */ /* 0x000fe20000100800 */
[----:B------:R-:W-:-:S02]  /*1060*/  SHF.R.S32.HI R12, RZ, 0x1f, R225 ;  /* 0x0000001fff0c7819 */ /* 0x000fc400000114e1 */
[----:B------:R-:W-:Y:S01]  /*1070*/  LEA.HI R9, R9, R224, RZ, 0x3 ;  /* 0x000000e009097211 */ /* 0x000fe200078f18ff */
[----:B------:R-:W-:Y:S01]  /*1080*/  STL [R1+0x44], R10 ;  /* 0x0000440a01007387 */ /* 0x000fe20000100800 */
[----:B------:R-:W-:Y:S02]  /*1090*/  LEA.HI R13, R13, R226, RZ, 0x3 ;  /* 0x000000e20d0d7211 */ /* 0x000fe400078f18ff */
[----:B------:R-:W-:Y:S01]  /*10a0*/  LEA.HI R12, R12, R225, RZ, 0x3 ;  /* 0x000000e10c0c7211 */ /* 0x000fe200078f18ff */
[----:B------:R-:W-:Y:S01]  /*10b0*/  STL [R1+0x34], R5 ;  /* 0x0000340501007387 */ /* 0x000fe20000100800 */
[----:B------:R-:W-:Y:S01]  /*10c0*/  IMAD.SHL.U32 R9, R9, 0x40, RZ ;  /* 0x0000004009097824 */ /* 0x000fe200078e00ff */
[----:B------:R-:W-:Y:S01]  /*10d0*/  SHF.R.S32.HI R17, RZ, 0x1f, R16 ;  /* 0x0000001fff117819 */ /* 0x000fe20000011410 */
[----:B------:R-:W-:Y:S01]  /*10e0*/  IMAD.SHL.U32 R13, R13, 0x40, RZ ;  /* 0x000000400d0d7824 */ /* 0x000fe200078e00ff */
[----:B------:R0:W-:Y:S01]  /*10f0*/  STL [R1+0x40], R3 ;  /* 0x0000400301007387 */ /* 0x0001e20000100800 */
[----:B------:R-:W-:-:S03]  /*1100*/  IMAD.SHL.U32 R12, R12, 0x40, RZ ;  /* 0x000000400c0c7824 */ /* 0x000fc600078e00ff */
[----:B------:R-:W-:Y:S04]  /*1110*/  STL [R1+0x30], R8 ;  /* 0x0000300801007387 */ /* 0x000fe80000100800 */
[----:B------:R1:W-:Y:S01]  /*1120*/  STL [R1+0x60], R0 ;  /* 0x0000600001007387 */ /* 0x0003e20000100800 */
[----:B0-----:R-:W-:Y:S02]  /*1130*/  SHF.R.U32.HI R3, RZ, 0x3, R4 ;  /* 0x00000003ff037819 */ /* 0x001fe40000011604 */
[----:B------:R-:W-:-:S03]  /*1140*/  SHF.R.U32.HI R4, RZ, 0x3, R8 ;  /* 0x00000003ff047819 */ /* 0x000fc60000011608 */
[----:B------:R0:W-:Y:S01]  /*1150*/  STL [R1+0x5c], R3 ;  /* 0x00005c0301007387 */ /* 0x0001e20000100800 */
[----:B-1----:R-:W-:-:S05]  /*1160*/  SHF.R.U32.HI R0, RZ, 0x3, R5 ;  /* 0x00000003ff007819 */ /* 0x002fca0000011605 */
[----:B------:R1:W-:Y:S01]  /*1170*/  STL [R1+0x58], R0 ;  /* 0x0000580001007387 */ /* 0x0003e20000100800 */
[----:B0-----:R-:W-:-:S03]  /*1180*/  LOP3.LUT R3, R6, 0xfffffe00, RZ, 0xc0, !PT ;  /* 0xfffffe0006037812 */ /* 0x001fc600078ec0ff */
[----:B------:R0:W-:Y:S04]  /*1190*/  STL [R1+0x50], R4 ;  /* 0x0000500401007387 */ /* 0x0001e80000100800 */
[----:B------:R2:W-:Y:S01]  /*11a0*/  STL [R1+0x4c], R3 ;  /* 0x00004c0301007387 */ /* 0x0005e20000100800 */
[----:B-1----:R-:W-:Y:S02]  /*11b0*/  LOP3.LUT R0, R7, 0xfffffe00, RZ, 0xc0, !PT ;  /* 0xfffffe0007007812 */ /* 0x002fe400078ec0ff */
[----:B0-----:R-:W-:-:S03]  /*11c0*/  LOP3.LUT R4, R9, 0xfffffe00, RZ, 0xc0, !PT ;  /* 0xfffffe0009047812 */ /* 0x001fc600078ec0ff */
[----:B------:R0:W-:Y:S01]  /*11d0*/  STL [R1+0x48], R0 ;  /* 0x0000480001007387 */ /* 0x0001e20000100800 */
[----:B--2---:R-:W-:-:S03]  /*11e0*/  LOP3.LUT R3, R12, 0xfffffe00, RZ, 0xc0, !PT ;  /* 0xfffffe000c037812 */ /* 0x004fc600078ec0ff */
[----:B------:R1:W-:Y:S01]  /*11f0*/  STL [R1+0x54], R4 ;  /* 0x0000540401007387 */ /* 0x0003e20000100800 */
[----:B0-----:R-:W-:-:S05]  /*1200*/  LOP3.LUT R0, R13, 0xfffffe00, RZ, 0xc0, !PT ;  /* 0xfffffe000d007812 */ /* 0x001fca00078ec0ff */
[----:B------:R1:W-:Y:S04]  /*1210*/  STL [R1+0x68], R0 ;  /* 0x0000680001007387 */ /* 0x0003e80000100800 */
[----:B------:R1:W-:Y:S02]  /*1220*/  STL [R1+0x6c], R3 ;  /* 0x00006c0301007387 */ /* 0x0003e40000100800 */
.L_x_6179:
[----:B01---5:R-:W0:Y:S01]  /*1230*/  LDC.64 R4, c[0x0][0xc60] ;  /* 0x00031800ff047b82 */ /* 0x023e220000000a00 */
[----:B------:R-:W-:Y:S01]  /*1240*/  ULDC.64 UR4, c[0x0][0x208] ;  /* 0x0000820000047ab9 */ /* 0x000fe20000000a00 */
[----:B0-----:R-:W-:-:S05]  /*1250*/  IMAD.WIDE R4, R159, 0x4, R4 ;  /* 0x000000049f047825 */ /* 0x001fca00078e0204 */
[----:B--2---:R-:W2:Y:S01]  /*1260*/  LDG.E R10, desc[UR4][R4.64] ;  /* 0x00000004040a7981 */ /* 0x004ea2000c1e1900 */
[----:B------:R-:W-:Y:S05]  /*1270*/  YIELD ;  /* 0x0000000000007946 */ /* 0x000fea0003800000 */
[----:B------:R-:W-:Y:S01]  /*1280*/  ULDC.64 UR4, c[0x0][0xa28] ;  /* 0x00028a0000047ab9 */ /* 0x000fe20000000a00 */
[----:B------:R-:W-:Y:S01]  /*1290*/  ULDC.64 UR8, c[0x0][0xa18] ;  /* 0x0002860000087ab9 */ /* 0x000fe20000000a00 */
[----:B------:R-:W-:Y:S01]  /*12a0*/  ISETP.NE.U32.AND P1, PT, RZ, UR4, PT ;  /* 0x00000004ff007c0c */ /* 0x000fe2000bf25070 */
[----:B------:R-:W-:Y:S01]  /*12b0*/  ULDC.64 UR6, c[0x0][0xa08] ;  /* 0x0002820000067ab9 */ /* 0x000fe20000000a00 */
[----:B------:R-:W-:Y:S01]  /*12c0*/  IMAD.MOV.U32 R3, RZ, RZ, RZ ;  /* 0x000000ffff037224 */ /* 0x000fe200078e00ff */
[----:B------:R-:W-:Y:S01]  /*12d0*/  ISETP.NE.U32.AND P0, PT, RZ, UR6, PT ;  /* 0x00000006ff007c0c */ /* 0x000fe2000bf05070 */
[----:B------:R-:W-:Y:S01]  /*12e0*/  ULDC.64 UR10, c[0x0][0x208] ;  /* 0x00008200000a7ab9 */ /* 0x000fe20000000a00 */
[----:B------:R-:W-:Y:S01]  /*12f0*/  ISETP.NE.AND.EX P1, PT, RZ, UR5, PT, P1 ;  /* 0x00000005ff007c0c */ /* 0x000fe2000bf25310 */
[----:B------:R-:W-:Y:S01]  /*1300*/  IMAD.MOV.U32 R29, RZ, RZ, RZ ;  /* 0x000000ffff1d7224 */ /* 0x000fe200078e00ff */
[----:B------:R-:W-:-:S02]  /*1310*/  ISETP.NE.AND.EX P0, PT, RZ, UR7, PT, P0 ;  /* 0x00000007ff007c0c */ /* 0x000fc4000bf05300 */
[----:B--2---:R-:W-:Y:S01]  /*1320*/  SHF.R.S32.HI R0, RZ, 0x1f, R10 ;  /* 0x0000001fff007819 */ /* 0x004fe2000001140a */
[----:B------:R0:W-:Y:S08]  /*1330*/  STL [R1+0x7c], R10 ;  /* 0x00007c0a01007387 */ /* 0x0001f00000100800 */
[C---:B---34-:R-:W-:Y:S01]  /*1340*/  @P1 LEA R6, P2, R10.reuse, UR4, 0x2 ;  /* 0x000000040a061c11 */ /* 0x058fe2000f8410ff */
[C---:B------:R-:W-:Y:S01]  /*1350*/  IMAD.SHL.U32 R28, R10.reuse, 0x4, RZ ;  /* 0x000000040a1c7824 */ /* 0x040fe200078e00ff */
[----:B------:R-:W-:-:S02]  /*1360*/  SHF.L.U64.HI R30, R10, 0x2, R0 ;  /* 0x000000020a1e7819 */ /* 0x000fc40000010200 */
[----:B------:R-:W-:Y:S02]  /*1370*/  @P1 LEA.HI.X R7, R10, UR5, R0, 0x2, P2 ;  /* 0x000000050a071c11 */ /* 0x000fe400090f1400 */
[----:B------:R-:W-:Y:S01]  /*1380*/  ISETP.NE.U32.AND P2, PT, RZ, UR8, PT ;  /* 0x00000008ff007c0c */ /* 0x000fe2000bf45070 */
[----:B------:R-:W-:Y:S01]  /*1390*/  ULDC UR4, c[0x0][0x288] ;  /* 0x0000a20000047ab9 */ /* 0x000fe20000000800 */
[----:B------:R-:W-:Y:S01]  /*13a0*/  IADD3 R8, P3, R28, UR6, RZ ;  /* 0x000000061c087c10 */ /* 0x000fe2000ff7e0ff */
[----:B------:R-:W-:Y:S01]  /*13b0*/  IMAD.U32 R156, RZ, RZ, UR4 ;  /* 0x00000004ff9c7e24 */ /* 0x000fe2000f8e00ff */
[----:B------:R-:W-:Y:S01]  /*13c0*/  ISETP.NE.AND.EX P2, PT, RZ, UR9, PT, P2 ;  /* 0x00000009ff007c0c */ /* 0x000fe2000bf45320 */
[----:B------:R-:W-:Y:S01]  /*13d0*/  ULDC.64 UR4, c[0x0][0x3f8] ;  /* 0x0000fe0000047ab9 */ /* 0x000fe20000000a00 */
[----:B------:R0:W5:Y:S01]  /*13e0*/  @P1 LDG.E R3, desc[UR10][R6.64] ;  /* 0x0000000a06031981 */ /* 0x000162000c1e1900 */
[----:B------:R-:W-:Y:S01]  /*13f0*/  UISETP.NE.U32.AND UP0, UPT, UR4, URZ, UPT ;  /* 0x0000003f0400728c */ /* 0x000fe2000bf05070 */
[----:B------:R-:W-:-:S02]  /*1400*/  IADD3.X R9, R30, UR7, RZ, P3, !PT ;  /* 0x000000071e097c10 */ /* 0x000fc40009ffe4ff */
[----:B------:R-:W-:Y:S01]  /*1410*/  ULDC UR4, c[0x0][0x404] ;  /* 0x0001010000047ab9 */ /* 0x000fe20000000800 */
[----:B------:R-:W-:Y:S02]  /*1420*/  UISETP.NE.AND.EX UP0, UPT, UR5, URZ, UPT, UP0 ;  /* 0x0000003f0500728c */ /* 0x000fe4000bf05300 */
[----:B------:R0:W5:Y:S01]  /*1430*/  @P0 LDG.E R29, desc[UR10][R8.64] ;  /* 0x0000000a081d0981 */ /* 0x000162000c1e1900 */
[----:B------:R-:W-:Y:S01]  /*1440*/  ULDC UR5, c[0x0][0x2e0] ;  /* 0x0000b80000057ab9 */ /* 0x000fe20000000800 */
[----:B------:R-:W-:Y:S02]  /*1450*/  USEL UR4, UR4, 0x1, UP0 ;  /* 0x0000000104047887 */ /* 0x000fe40008000000 */
[----:B------:R-:W-:Y:S02]  /*1460*/  @P2 IADD3 R4, P1, R28, UR8, RZ ;  /* 0x000000081c042c10 */ /* 0x000fe4000ff3e0ff */
[----:B------:R-:W-:Y:S02]  /*1470*/  UIMAD UR4, UR4, UR5, URZ ;  /* 0x00000005040472a4 */ /* 0x000fe4000f8e023f */
[----:B------:R-:W-:Y:S01]  /*1480*/  @P2 IADD3.X R5, R30, UR9, RZ, P1, !PT ;  /* 0x000000091e052c10 */ /* 0x000fe20008ffe4ff */
[----:B------:R-:W-:-:S02]  /*1490*/  ULDC UR5, c[0x0][0x338] ;  /* 0x0000ce0000057ab9 */ /* 0x000fc40000000800 */
[----:B------:R-:W-:Y:S02]  /*14a0*/  IMAD.U32 R25, RZ, RZ, UR5 ;  /* 0x00000005ff197e24 */ /* 0x000fe4000f8e00ff */
[----:B------:R0:W5:Y:S01]  /*14b0*/  @P2 LDG.E R156, desc[UR10][R4.64] ;  /* 0x0000000a049c2981 */ /* 0x000162000c1e1900 */
[----:B------:R-:W-:Y:S02]  /*14c0*/  IMAD.U32 R26, RZ, RZ, UR4 ;  /* 0x00000004ff1a7e24 */ /* 0x000fe4000f8e00ff */
[----:B------:R-:W-:Y:S01]  /*14d0*/  IMAD.MOV.U32 R27, RZ, RZ, R10 ;  /* 0x000000ffff1b7224 */ /* 0x000fe200078e000a */
[----:B------:R-:W-:Y:S06]  /*14e0*/  @P2 BRA `(.L_x_5962) ;  /* 0x0000000000282947 */ /* 0x000fec0003800000 */
        /* <DEDUP_REMOVED lines=10> */
.L_x_5962:
[----:B------:R-:W-:Y:S01]  /*1590*/  ULDC.64 UR4, c[0x0][0xa20] ;  /* 0x0002880000047ab9 */ /* 0x000fe20000000a00 */
[----:B------:R1:W-:Y:S01]  /*15a0*/  STL [R1+0x88], R157 ;  /* 0x0000889d01007387 */ /* 0x0003e20000100800 */
[----:B------:R-:W-:-:S03]  /*15b0*/  ISETP.NE.U32.AND P1, PT, RZ, UR4, PT ;  /* 0x00000004ff007c0c */ /* 0x000fc6000bf25070 */
[----:B------:R1:W-:Y:S01]  /*15c0*/  STL [R1+0x80], R158 ;  /* 0x0000809e01007387 */ /* 0x0003e20000100800 */
[----:B------:R-:W-:-:S13]  /*15d0*/  ISETP.NE.AND.EX P1, PT, RZ, UR5, PT, P1 ;  /* 0x00000005ff007c0c */ /* 0x000fda000bf25310 */
[----:B-1----:R-:W-:Y:S05]  /*15e0*/  @!P1 BRA `(.L_x_5963) ;  /* 0x0000000000149947 */ /* 0x002fea0003800000 */
[----:B0-----:R-:W-:Y:S01]  /*15f0*/  IADD3 R4, P0, R28, UR4, RZ ;  /* 0x000000041c047c10 */ /* 0x001fe2000ff1e0ff */
[----:B------:R-:W-:-:S03]  /*1600*/  ULDC.64 UR6, c[0x0][0x208] ;  /* 0x0000820000067ab9 */ /* 0x000fc60000000a00 */
[----:B------:R-:W-:-:S05]  /*1610*/  IADD3.X R5, R30, UR5, RZ, P0, !PT ;  /* 0x000000051e057c10 */ /* 0x000fca00087fe4ff */
[----:B------:R1:W5:Y:S01]  /*1620*/  LDG.E R26, desc[UR6][R4.64] ;  /* 0x00000006041a7981 */ /* 0x000362000c1e1900 */
[----:B------:R-:W-:Y:S05]  /*1630*/  BRA `(.L_x_5964) ;  /* 0x0000000000147947 */ /* 0x000fea0003800000 */
.L_x_5963:
[----:B------:R-:W-:Y:S05]  /*1640*/  @!P0 BRA `(.L_x_5964) ;  /* 0x0000000000108947 */ /* 0x000fea0003800000 */
[----:B------:R-:W-:Y:S02]  /*1650*/  ULDC.64 UR4, c[0x0][0x208] ;  /* 0x0000820000047ab9 */ /* 0x000fe40000000a00 */
[----:B0-----:R-:W2:Y:S04]  /*1660*/  LDG.E R5, desc[UR4][R8.64] ;  /* 0x0000000408057981 */ /* 0x001ea8000c1e1900 */
[----:B------:R-:W2:Y:S02]  /*1670*/  LDG.E R26, desc[UR4][R8.64+0x4] ;  /* 0x00000404081a7981 */ /* 0x000ea4000c1e1900 */
[----:B--2---:R-:W-:-:S07]  /*1680*/  IMAD.IADD R26, R26, 0x1, -R5 ;  /* 0x000000011a1a7824 */ /* 0x004fce00078e0a05 */
.L_x_5964:
[----:B------:R-:W-:Y:S01]  /*1690*/  ULDC.64 UR4, c[0x0][0xa10] ;  /* 0x0002840000047ab9 */ /* 0x000fe20000000a00 */
[----:B------:R-:W-:Y:S01]  /*16a0*/  ULDC.64 UR6, c[0x0][0x208] ;  /* 0x0000820000067ab9 */ /* 0x000fe20000000a00 */
[----:B------:R-:W-:-:S04]  /*16b0*/  ISETP.NE.U32.AND P0, PT, RZ, UR4, PT ;  /* 0x00000004ff007c0c */ /* 0x000fc8000bf05070 */
[----:B------:R-:W-:Y:S01]  /*16c0*/  ISETP.NE.AND.EX P0, PT, RZ, UR5, PT, P0 ;  /* 0x00000005ff007c0c */ /* 0x000fe2000bf05300 */
[----:B0----5:R-:W-:Y:S01]  /*16d0*/  IMAD.IADD R8, R26, 0x1, -R3 ;  /* 0x000000011a087824 */ /* 0x021fe200078e0a03 */
[----:B------:R-:W-:-:S11]  /*16e0*/  ULDC.64 UR4, c[0x0][0xa30] ;  /* 0x00028c0000047ab9 */ /* 0x000fd60000000a00 */
[----:B-1----:R-:W0:Y:S02]  /*16f0*/  @P0 LDC.64 R4, c[0x0][0xa10] ;  /* 0x00028400ff040b82 */ /* 0x002e240000000a00 */
[----:B0-----:R-:W-:-:S05]  /*1700*/  @P0 IMAD.WIDE R4, R27, 0x4, R4 ;  /* 0x000000041b040825 */ /* 0x001fca00078e0204 */
[----:B------:R-:W2:Y:S04]  /*1710*/  @P0 LDG.E R0, desc[UR6][R4.64] ;  /* 0x0000000604000981 */ /* 0x000ea8000c1e1900 */
[----:B------:R0:W2:Y:S01]  /*1720*/  @P0 LDG.E R9, desc[UR6][R4.64+0x4] ;  /* 0x0000040604090981 */ /* 0x0000a2000c1e1900 */
[----:B------:R-:W-:Y:S01]  /*1730*/  ISETP.NE.U32.AND P1, PT, RZ, UR4, PT ;  /* 0x00000004ff007c0c */ /* 0x000fe2000bf25070 */
[----:B------:R-:W-:-:S03]  /*1740*/  IMAD.MOV.U32 R155, RZ, RZ, R26 ;  /* 0x000000ffff9b7224 */ /* 0x000fc600078e001a */
[----:B------:R-:W-:Y:S01]  /*1750*/  ISETP.NE.AND.EX P1, PT, RZ, UR5, PT, P1 ;  /* 0x00000005ff007c0c */ /* 0x000fe2000bf25310 */
[----:B0-----:R-:W-:-:S05]  /*1760*/  IMAD.MOV R4, RZ, RZ, -R8 ;  /* 0x000000ffff047224 */ /* 0x001fca00078e0a08 */
[----:B------:R-:W-:-:S07]  /*1770*/  VIMNMX R4, RZ, R4, !PT ;  /* 0x00000004ff047248 */ /* 0x000fce0007fe0100 */
[----:B------:R-:W-:-:S04]  /*1780*/  @P1 IADD3 R6, P2, R28, UR4, RZ ;  /* 0x000000041c061c10 */ /* 0x000fc8000ff5e0ff */
[----:B------:R-:W-:-:S05]  /*1790*/  @P1 IADD3.X R7, R30, UR5, RZ, P2, !PT ;  /* 0x000000051e071c10 */ /* 0x000fca00097fe4ff */
        /* <DEDUP_REMOVED lines=16> */
[----:B------:R-:W-:Y:S02]  /*18a0*/  @P0 LEA.HI.SX32 R24, R0, R3, 0x1b ;  /* 0x0000000300180211 */ /* 0x000fe400078fdaff */
[----:B------:R-:W-:Y:S02]  /*18b0*/  PLOP3.LUT P0, PT, PT, PT, PT, 0x80, 0x0 ;  /* 0x000000000000781c */ /* 0x000fe40003f0f070 */
        /* <DEDUP_REMOVED lines=22> */
.L_x_5967:
[----:B------:R-:W-:Y:S05]  /*1a20*/  BSYNC B6 ;  /* 0x0000000000067941 */ /* 0x000fea0003800000 */
.L_x_5966:
        /* <DEDUP_REMOVED lines=20> */
.L_x_5969:
[----:B------:R-:W-:Y:S05]  /*1b70*/  BSYNC B6 ;  /* 0x0000000000067941 */ /* 0x000fea0003800000 */
.L_x_5968:
[----:B------:R-:W2:Y:S01]  /*1b80*/  LDL.LU R21, [R1] ;  /* 0x0000000001157983 */ /* 0x000ea20000300800 */
[----:B------:R-:W-:Y:S01]  /*1b90*/  ULDC.64 UR4, c[0x0][0x9f8] ;  /* 0x00027e0000047ab9 */ /* 0x000fe20000000a00 */
[----:B------:R-:W-:Y:S01]  /*1ba0*/  ULDC.64 UR6, c[0x0][0x208] ;  /* 0x0000820000067ab9 */ /* 0x000fe20000000a00 */
[----:B------:R-:W-:Y:S01]  /*1bb0*/  ISETP.NE.U32.AND P0, PT, RZ, UR4, PT ;  /* 0x00000004ff007c0c */ /* 0x000fe2000bf05070 */
[----:B------:R-:W0:Y:S01]  /*1bc0*/  LDC R11, c[0x0][0x3d4] ;  /* 0x0000f500ff0b7b82 */ /* 0x000e220000000800 */
[----:B------:R-:W3:Y:S02]  /*1bd0*/  LDL R36, [R1+0x34] ;  /* 0x0000340001247983 */ /* 0x000ee40000100800 */
[----:B------:R-:W-:Y:S02]  /*1be0*/  ISETP.NE.AND.EX P0, PT, RZ, UR5, PT, P0 ;  /* 0x00000005ff007c0c */ /* 0x000fe4000bf05300 */
[----:B------:R-:W4:Y:S03]  /*1bf0*/  LDL R37, [R1+0x38] ;  /* 0x0000380001257983 */ /* 0x000f260000100800 */
[----:B------:R-:W1:Y:S01]  /*1c00*/  LDC R0, c[0x0][0x428] ;  /* 0x00010a00ff007b82 */ /* 0x000e620000000800 */
[----:B------:R-:W4:Y:S07]  /*1c10*/  LDL R35, [R1+0x5c] ;  /* 0x00005c0001237983 */ /* 0x000f2e0000100800 */
[----:B------:R-:W-:Y:S01]  /*1c20*/  @P0 IADD3 R4, P1, R28, UR4, RZ ;  /* 0x000000041c040c10 */ /* 0x000fe2000ff3e0ff */
[----:B------:R-:W-:Y:S01]  /*1c30*/  IMAD.IADD R123, R29, 0x1, R26 ;  /* 0x000000011d7b7824 */ /* 0x000fe200078e021a */
[----:B------:R-:W1:Y:S01]  /*1c40*/  S2R R20, SR_TID.X ;  /* 0x0000000000147919 */ /* 0x000e620000002100 */
[----:B------:R-:W1:Y:S01]  /*1c50*/  LDC.64 R96, c[0x0][0x2f0] ;  /* 0x0000bc00ff607b82 */ /* 0x000e620000000a00 */
[----:B------:R-:W-:Y:S01]  /*1c60*/  @P0 IADD3.X R5, R30, UR5, RZ, P1, !PT ;  /* 0x000000051e050c10 */ /* 0x000fe20008ffe4ff */
[----:B------:R-:W-:-:S04]  /*1c70*/  ULDC.64 UR4, c[0x0][0x2f8] ;  /* 0x0000be0000047ab9 */ /* 0x000fc80000000a00 */
[----:B------:R1:W3:Y:S01]  /*1c80*/  @P0 LDG.E R27, desc[UR6][R4.64] ;  /* 0x00000006041b0981 */ /* 0x0002e2000c1e1900 */
[----:B0-----:R-:W-:Y:S01]  /*1c90*/  ISETP.GE.AND P2, PT, R16, R11, PT ;  /* 0x0000000b1000720c */ /* 0x001fe20003f46270 */
[----:B------:R-:W-:Y:S01]  /*1ca0*/  ULDC.64 UR6, c[0x0][0xa08] ;  /* 0x0002820000067ab9 */ /* 0x000fe20000000a00 */
[----:B------:R-:W-:Y:S01]  /*1cb0*/  SHF.R.S32.HI R13, RZ, 0x1f, R123 ;  /* 0x0000001fff0d7819 */ /* 0x000fe2000001147b */
[----:B------:R-:W0:Y:S01]  /*1cc0*/  LDC.64 R106, c[0x0][0x3d8] ;  /* 0x0000f600ff6a7b82 */ /* 0x000e220000000a00 */
[----:B------:R-:W-:Y:S02]  /*1cd0*/  SHF.R.S32.HI R19, RZ, 0x1f, R18 ;  /* 0x0000001fff137819 */ /* 0x000fe40000011412 */
[----:B-1----:R-:W-:-:S05]  /*1ce0*/  ISETP.NE.AND P0, PT, R0, 0x1, PT ;  /* 0x000000010000780c */ /* 0x002fca0003f05270 */
[----:B------:R-:W1:Y:S01]  /*1cf0*/  LDC.64 R112, c[0x0][0x3e8] ;  /* 0x0000fa00ff707b82 */ /* 0x000e620000000a00 */
[----:B------:R-:W-:-:S07]  /*1d00*/  IMAD R6, R13, R96, RZ ;  /* 0x000000600d067224 */ /* 0x000fce00078e02ff */
[----:B------:R-:W1:Y:S01]  /*1d10*/  @P0 LDC R3, c[0x0][0x42c] ;  /* 0x00010b00ff030b82 */ /* 0x000e620000000800 */
[----:B------:R-:W-:Y:S01]  /*1d20*/  IMAD.WIDE.U32 R4, R123, R96, RZ ;  /* 0x000000607b047225 */ /* 0x000fe200078e00ff */
[----:B------:R-:W-:-:S06]  /*1d30*/  SHF.R.U32.HI R20, RZ, 0x7, R20 ;  /* 0x00000007ff147819 */ /* 0x000fcc0000011614 */
[----:B------:R-:W1:Y:S01]  /*1d40*/  @P0 LDC R7, c[0x0][0x430] ;  /* 0x00010c00ff070b82 */ /* 0x000e620000000800 */
[----:B------:R-:W-:Y:S01]  /*1d50*/  ISETP.NE.AND P6, PT, R20, 0x1, PT ;  /* 0x000000011400780c */ /* 0x000fe20003fc5270 */
[----:B0-----:R-:W-:-:S04]  /*1d60*/  IMAD.WIDE.U32 R102, R22, R106, R18 ;  /* 0x0000006a16667225 */ /* 0x001fc800078e0012 */
[----:B-1----:R-:W-:-:S04]  /*1d70*/  @P0 IMAD.HI.U32 R0, R158, R3, RZ ;  /* 0x000000039e000227 */ /* 0x002fc800078e00ff */
[----:B------:R-:W-:Y:S01]  /*1d80*/  IMAD R3, R123, R97, R6 ;  /* 0x000000617b037224 */ /* 0x000fe200078e0206 */
[----:B------:R-:W-:-:S03]  /*1d90*/  @P0 SHF.R.U32.HI R158, RZ, R7, R0 ;  /* 0x00000007ff9e0219 */ /* 0x000fc60000011600 */
[----:B------:R-:W-:Y:S01]  /*1da0*/  IMAD.IADD R5, R5, 0x1, R3 ;  /* 0x0000000105057824 */ /* 0x000fe200078e0203 */
[----:B------:R-:W-:Y:S02]  /*1db0*/  ISETP.NE.U32.AND P0, PT, RZ, UR6, PT ;  /* 0x00000006ff007c0c */ /* 0x000fe4000bf05070 */
[----:B------:R-:W-:Y:S01]  /*1dc0*/  SHF.R.S32.HI R6, RZ, 0x1f, R158 ;  /* 0x0000001fff067819 */ /* 0x000fe2000001149e */
[----:B------:R-:W-:Y:S01]  /*1dd0*/  IMAD.WIDE.U32 R4, R158, UR4, R4 ;  /* 0x000000049e047c25 */ /* 0x000fe2000f8e0004 */
[----:B------:R-:W-:-:S03]  /*1de0*/  ISETP.NE.AND.EX P0, PT, RZ, UR7, PT, P0 ;  /* 0x00000007ff007c0c */ /* 0x000fc6000bf05300 */
[----:B------:R-:W-:-:S04]  /*1df0*/  IMAD R3, R6, UR4, RZ ;  /* 0x0000000406037c24 */ /* 0x000fc8000f8e02ff */
[----:B------:R-:W-:Y:S01]  /*1e00*/  IMAD R3, R158, UR5, R3 ;  /* 0x000000059e037c24 */ /* 0x000fe2000f8e0203 */
[----:B------:R-:W-:-:S03]  /*1e10*/  ULDC.64 UR4, c[0x0][0x300] ;  /* 0x0000c00000047ab9 */ /* 0x000fc60000000a00 */
[----:B------:R-:W-:Y:S01]  /*1e20*/  IMAD.IADD R5, R5, 0x1, R3 ;  /* 0x0000000105057824 */ /* 0x000fe200078e0203 */
[----:B--2---:R-:W-:-:S04]  /*1e30*/  LOP3.LUT R21, R21, 0xfffffffe, RZ, 0xc0, !PT ;  /* 0xfffffffe15157812 */ /* 0x004fc800078ec0ff */
[----:B------:R-:W-:-:S05]  /*1e40*/  @P2 LOP3.LUT R21, R21, 0x1, RZ, 0xfc, !PT ;  /* 0x0000000115152812 */ /* 0x000fca00078efcff */
[----:B------:R0:W-:Y:S04]  /*1e50*/  STL [R1], R21 ;  /* 0x0000001501007387 */ /* 0x0001e80000100800 */
[----:B------:R-:W2:Y:S04]  /*1e60*/  LDL R31, [R1+0x58] ;  /* 0x00005800011f7983 */ /* 0x000ea80000100800 */
[----:B------:R-:W2:Y:S04]  /*1e70*/  LDL R33, [R1+0x48] ;  /* 0x0000480001217983 */ /* 0x000ea80000100800 */
[----:B------:R-:W2:Y:S04]  /*1e80*/  LDL R34, [R1+0x4c] ;  /* 0x00004c0001227983 */ /* 0x000ea80000100800 */
[----:B------:R-:W2:Y:S01]  /*1e90*/  LDL R29, [R1+0x3c] ;  /* 0x00003c00011d7983 */ /* 0x000ea20000100800 */
[----:B---3--:R-:W-:-:S03]  /*1ea0*/  SHF.R.S32.HI R0, RZ, 0x1f, R27 ;  /* 0x0000001fff007819 */ /* 0x008fc6000001141b */
[----:B------:R-:W3:Y:S01]  /*1eb0*/  LDL R26, [R1+0x54] ;  /* 0x00005400011a7983 */ /* 0x000ee20000100800 */
[----:B------:R-:W-:Y:S02]  /*1ec0*/  SEL R9, R27, RZ, !P0 ;  /* 0x000000ff1b097207 */ /* 0x000fe40004000000 */
[----:B------:R-:W-:Y:S01]  /*1ed0*/  SEL R8, R0, RZ, !P0 ;  /* 0x000000ff00087207 */ /* 0x000fe20004000000 */
[----:B------:R-:W3:Y:S02]  /*1ee0*/  LDL R27, [R1+0x44] ;  /* 0x00004400011b7983 */ /* 0x000ee40000100800 */
[----:B------:R-:W-:Y:S02]  /*1ef0*/  IMAD.WIDE.U32 R98, R9, UR4, R4 ;  /* 0x0000000409627c25 */ /* 0x000fe4000f8e0004 */
[----:B0-----:R-:W3:Y:S02]  /*1f00*/  LDL R21, [R1+0x6c] ;  /* 0x00006c0001157983 */ /* 0x001ee40000100800 */
[----:B------:R-:W-:-:S02]  /*1f10*/  IMAD R0, R8, UR4, RZ ;  /* 0x0000000408007c24 */ /* 0x000fc4000f8e02ff */
[----:B------:R-:W3:Y:S02]  /*1f20*/  LDL R14, [R1+0x68] ;  /* 0x00006800010e7983 */ /* 0x000ee40000100800 */
[----:B------:R-:W-:Y:S01]  /*1f30*/  IMAD R15, R9, UR5, R0 ;  /* 0x00000005090f7c24 */ /* 0x000fe2000f8e0200 */
[----:B------:R-:W-:Y:S05]  /*1f40*/  @!P6 WARPSYNC.ALL ;  /* 0x000000000000e948 */ /* 0x000fea0003800000 */
[----:B------:R-:W3:Y:S01]  /*1f50*/  LDL R12, [R1+0x64] ;  /* 0x00006400010c7983 */ /* 0x000ee20000100800 */
[----:B------:R-:W-:Y:S01]  /*1f60*/  ULDC.64 UR4, c[0x0][0x320] ;  /* 0x0000c80000047ab9 */ /* 0x000fe20000000a00 */
[----:B------:R-:W-:-:S02]  /*1f70*/  IMAD R0, R23, R106, RZ ;  /* 0x0000006a17007224 */ /* 0x000fc400078e02ff */
[----:B------:R-:W3:Y:S01]  /*1f80*/  LDL R32, [R1+0x30] ;  /* 0x0000300001207983 */ /* 0x000ee20000100800 */
[----:B------:R-:W-:Y:S02]  /*1f90*/  IMAD R3, R6, UR4, RZ ;  /* 0x0000000406037c24 */ /* 0x000fe4000f8e02ff */
[C---:B------:R-:W-:Y:S01]  /*1fa0*/  IMAD.WIDE.U32 R4, R158.reuse, UR4, R16 ;  /* 0x000000049e047c25 */ /* 0x040fe2000f8e0010 */
[----:B------:R-:W3:Y:S03]  /*1fb0*/  LDL R30, [R1+0x40] ;  /* 0x00004000011e7983 */ /* 0x000ee60000100800 */
[----:B------:R-:W-:Y:S01]  /*1fc0*/  IMAD R3, R158, UR5, R3 ;  /* 0x000000059e037c24 */ /* 0x000fe2000f8e0203 */
[----:B------:R-:W3:Y:S01]  /*1fd0*/  LDL R28, [R1+0x50] ;  /* 0x00005000011c7983 */ /* 0x000ee20000100800 */
[----:B------:R-:W-:Y:S01]  /*1fe0*/  ULDC.64 UR4, c[0x0][0x328] ;  /* 0x0000ca0000047ab9 */ /* 0x000fe20000000a00 */
[----:B------:R-:W-:-:S02]  /*1ff0*/  IMAD R7, R22, R107, R0 ;  /* 0x0000006b16077224 */ /* 0x000fc400078e0200 */
[----:B------:R-:W-:Y:S01]  /*2000*/  IMAD.IADD R101, R5, 0x1, R3 ;  /* 0x0000000105657824 */ /* 0x000fe200078e0203 */
[----:B------:R-:W-:Y:S01]  /*2010*/  SEL R3, R11, RZ, P2 ;  /* 0x000000ff0b037207 */ /* 0x000fe20001000000 */
[----:B------:R-:W-:-:S04]  /*2020*/  IMAD R0, R8, UR4, RZ ;  /* 0x0000000408007c24 */ /* 0x000fc8000f8e02ff */
[----:B------:R-:W-:Y:S02]  /*2030*/  IMAD.IADD R3, R16, 0x1, R3 ;  /* 0x0000000110037824 */ /* 0x000fe400078e0203 */
[----:B------:R-:W-:Y:S02]  /*2040*/  IMAD R41, R9, UR5, R0 ;  /* 0x0000000509297c24 */ /* 0x000fe4000f8e0200 */
[----:B------:R-:W-:Y:S01]  /*2050*/  IMAD.MOV.U32 R100, RZ, RZ, R4 ;  /* 0x000000ffff647224 */ /* 0x000fe200078e0004 */
[----:B------:R-:W-:Y:S01]  /*2060*/  SHF.R.S32.HI R0, RZ, 0x1f, R3 ;  /* 0x0000001fff007819 */ /* 0x000fe20000011403 */
[----:B------:R-:W-:-:S03]  /*2070*/  IMAD.WIDE.U32 R4, R22, R106, R16 ;  /* 0x0000006a16047225 */ /* 0x000fc600078e0010 */
[----:B------:R-:W-:Y:S01]  /*2080*/  LEA.HI R10, R0, R3, RZ, 0x3 ;  /* 0x00000003000a7211 */ /* 0x000fe200078f18ff */
[-C--:B------:R-:W-:Y:S02]  /*2090*/  IMAD R6, R23, R112.reuse, RZ ;  /* 0x0000007017067224 */ /* 0x080fe400078e02ff */
[----:B------:R-:W-:Y:S02]  /*20a0*/  IMAD.IADD R103, R103, 0x1, R7 ;  /* 0x0000000167677824 */ /* 0x000fe400078e0207 */
[----:B------:R-:W-:Y:S02]  /*20b0*/  IMAD.IADD R5, R7, 0x1, R5 ;  /* 0x0000000107057824 */ /* 0x000fe400078e0205 */
[----:B------:R-:W-:-:S04]  /*20c0*/  IMAD.WIDE.U32 R108, R22, R112, R18 ;  /* 0x00000070166c7225 */ /* 0x000fc800078e0012 */
[----:B------:R-:W-:Y:S01]  /*20d0*/  IMAD R7, R22, R113, R6 ;  /* 0x0000007116077224 */ /* 0x000fe200078e0206 */
[----:B------:R-:W-:Y:S01]  /*20e0*/  LOP3.LUT R6, R36, 0x38, R10, 0xf8, !PT ;  /* 0x0000003824067812 */ /* 0x000fe200078ef80a */
[----:B------:R-:W-:-:S04]  /*20f0*/  IMAD.WIDE.U32 R110, R22, R112, R16 ;  /* 0x00000070166e7225 */ /* 0x000fc800078e0010 */
[----:B------:R-:W-:Y:S02]  /*2100*/  IMAD.IADD R109, R109, 0x1, R7 ;  /* 0x000000016d6d7824 */ /* 0x000fe400078e0207 */
[----:B------:R-:W-:Y:S01]  /*2110*/  IMAD.IADD R111, R7, 0x1, R111 ;  /* 0x00000001076f7824 */ /* 0x000fe200078e026f */
[----:B------:R-:W-:-:S04]  /*2120*/  LEA.HI R0, R0, R3, RZ, 0x6 ;  /* 0x0000000300007211 */ /* 0x000fc800078f30ff */
[----:B------:R-:W-:Y:S02]  /*2130*/  SHF.R.S32.HI R3, RZ, 0x6, R0 ;  /* 0x00000006ff037819 */ /* 0x000fe40000011400 */
[----:B----4-:R-:W-:-:S04]  /*2140*/  LOP3.LUT R0, R37, 0x38, R10, 0xf8, !PT ;  /* 0x0000003825007812 */ /* 0x010fc800078ef80a */
[----:B------:R-:W-:Y:S01]  /*2150*/  LOP3.LUT R0, R0, R35, RZ, 0x3c, !PT ;  /* 0x0000002300007212 */ /* 0x000fe200078e3cff */
[----:B------:R-:W-:Y:S01]  /*2160*/  IMAD.WIDE.U32 R100, R9, UR4, R100 ;  /* 0x0000000409647c25 */ /* 0x000fe2000f8e0064 */
[----:B-----5:R-:W-:Y:S01]  /*2170*/  SHF.R.S32.HI R9, RZ, 0x1f, R155 ;  /* 0x0000001fff097819 */ /* 0x020fe2000001149b */
[----:B------:R-:W-:Y:S01]  /*2180*/  ULDC UR4, c[0x0][0x2e4] ;  /* 0x0000b90000047ab9 */ /* 0x000fe20000000800 */
[C---:B------:R-:W-:Y:S01]  /*2190*/  SHF.L.U64.HI R115, R96.reuse, 0x5, R97 ;  /* 0x0000000560737819 */ /* 0x040fe20000010261 */
[----:B------:R-:W-:Y:S01]  /*21a0*/  IMAD.SHL.U32 R114, R96, 0x20, RZ ;  /* 0x0000002060727824 */ /* 0x000fe200078e00ff */
[----:B------:R-:W-:-:S03]  /*21b0*/  IADD3 R122, P0, R22, R123, RZ ;  /* 0x0000007b167a7210 */ /* 0x000fc60007f1e0ff */
[----:B------:R-:W-:-:S03]  /*21c0*/  IMAD.WIDE.U32 R116, R22, R96, R114 ;  /* 0x0000006016747225 */ /* 0x000fc600078e0072 */
[----:B------:R-:W-:Y:S01]  /*21d0*/  IADD3 R127, P1, R114, R116, RZ ;  /* 0x00000074727f7210 */ /* 0x000fe20007f3e0ff */
[----:B------:R-:W-:-:S03]  /*21e0*/  IMAD.X R123, R23, 0x1, R13, P0 ;  /* 0x00000001177b7824 */ /* 0x000fc600000e060d */
[----:B------:R-:W-:Y:S01]  /*21f0*/  IADD3 R130, P0, R127, R114, RZ ;  /* 0x000000727f827210 */ /* 0x000fe20007f1e0ff */
[----:B------:R-:W-:Y:S01]  /*2200*/  IMAD.WIDE.U32 R118, R22, R96, R16 ;  /* 0x0000006016767225 */ /* 0x000fe200078e0010 */
[C-C-:B------:R-:W-:Y:S02]  /*2210*/  SHF.L.U64.HI R144, R96.reuse, 0x6, R97.reuse ;  /* 0x0000000660907819 */ /* 0x140fe40000010261 */
[----:B------:R-:W-:Y:S01]  /*2220*/  SHF.L.U64.HI R139, R96, 0x7, R97 ;  /* 0x00000007608b7819 */ /* 0x000fe20000010261 */
[----:B------:R-:W-:Y:S02]  /*2230*/  IMAD.IADD R15, R99, 0x1, R15 ;  /* 0x00000001630f7824 */ /* 0x000fe400078e020f */
[----:B------:R-:W-:Y:S01]  /*2240*/  IMAD R39, R97, 0xb0, RZ ;  /* 0x000000b061277824 */ /* 0x000fe200078e02ff */
[C---:B------:R-:W-:Y:S01]  /*2250*/  SHF.L.U64.HI R38, R106.reuse, 0x5, R107 ;  /* 0x000000056a267819 */ /* 0x040fe2000001026b */
[----:B------:R-:W-:Y:S01]  /*2260*/  IMAD.WIDE.U32 R104, R155, R106, R4 ;  /* 0x0000006a9b687225 */ /* 0x000fe200078e0004 */
[----:B------:R-:W-:-:S02]  /*2270*/  SHF.L.U64.HI R37, R106, 0x6, R107 ;  /* 0x000000066a257819 */ /* 0x000fc4000001026b */
[----:B------:R-:W-:Y:S01]  /*2280*/  SHF.L.U64.HI R36, R106, 0x7, R107 ;  /* 0x000000076a247819 */ /* 0x000fe2000001026b */
[----:B------:R-:W-:Y:S01]  /*2290*/  IMAD R143, R107, 0xb0, RZ ;  /* 0x000000b06b8f7824 */ /* 0x000fe200078e02ff */
[----:B------:R-:W-:Y:S01]  /*22a0*/  SHF.L.U64.HI R120, R112, 0x7, R113 ;  /* 0x0000000770787819 */ /* 0x000fe20000010271 */
[----:B------:R-:W-:Y:S01]  /*22b0*/  IMAD.SHL.U32 R35, R106, 0x20, RZ ;  /* 0x000000206a237824 */ /* 0x000fe200078e00ff */
[----:B------:R-:W-:Y:S01]  /*22c0*/  IADD3 R13, P2, R98, 0x40, RZ ;  /* 0x00000040620d7810 */ /* 0x000fe20007f5e0ff */
[----:B------:R-:W-:-:S04]  /*22d0*/  IMAD.WIDE.U32 R102, R155, R106, R102 ;  /* 0x0000006a9b667225 */ /* 0x000fc800078e0066 */
[----:B------:R-:W-:Y:S02]  /*22e0*/  IMAD R5, R113, 0xb0, RZ ;  /* 0x000000b071057824 */ /* 0x000fe400078e02ff */
[----:B------:R-:W-:Y:S02]  /*22f0*/  IMAD.SHL.U32 R121, R112, 0x80, RZ ;  /* 0x0000008070797824 */ /* 0x000fe400078e00ff */
[----:B------:R-:W-:-:S04]  /*2300*/  IMAD.WIDE.U32 R108, R155, R112, R108 ;  /* 0x000000709b6c7225 */ /* 0x000fc800078e006c */
[----:B------:R-:W-:-:S04]  /*2310*/  IMAD.WIDE.U32 R110, R155, R112, R110 ;  /* 0x000000709b6e7225 */ /* 0x000fc800078e006e */
[----:B------:R-:W-:Y:S01]  /*2320*/  VIADD R161, R20, 0x8 ;  /* 0x0000000814a17836 */ /* 0x000fe20000000000 */
[----:B------:R-:W-:Y:S01]  /*2330*/  LOP3.LUT R20, R10, 0xfffffff8, RZ, 0xc0, !PT ;  /* 0xfffffff80a147812 */ /* 0x000fe200078ec0ff */
[----:B------:R-:W-:Y:S01]  /*2340*/  IMAD.WIDE.U32 R158, R96, 0xb0, RZ ;  /* 0x000000b0609e7825 */ /* 0x000fe200078e00ff */
[----:B------:R-:W-:Y:S02]  /*2350*/  SHF.R.S32.HI R146, RZ, 0x1f, R225 ;  /* 0x0000001fff927819 */ /* 0x000fe400000114e1 */
[----:B------:R-:W-:Y:S01]  /*2360*/  SHF.R.S32.HI R145, RZ, 0x1f, R226 ;  /* 0x0000001fff917819 */ /* 0x000fe200000114e2 */
[----:B------:R-:W-:Y:S01]  /*2370*/  IMAD.IADD R39, R159, 0x1, R39 ;  /* 0x000000019f277824 */ /* 0x000fe200078e0227 */
[----:B--2---:R-:W-:Y:S02]  /*2380*/  LOP3.LUT R7, R6, R31, RZ, 0x3c, !PT ;  /* 0x0000001f06077212 */ /* 0x004fe400078e3cff */
[----:B------:R-:W0:Y:S01]  /*2390*/  S2R R31, SR_TID.X ;  /* 0x00000000001f7919 */ /* 0x000e220000002100 */
[----:B------:R-:W-:-:S04]  /*23a0*/  IMAD R150, R3, 0x2c00, R33 ;  /* 0x00002c0003967824 */ /* 0x000fc800078e0221 */
[----:B------:R-:W-:Y:S02]  /*23b0*/  IMAD.IADD R150, R150, 0x1, R7 ;  /* 0x0000000196967824 */ /* 0x000fe400078e0207 */
[----:B------:R-:W-:Y:S01]  /*23c0*/  IMAD R151, R3, 0x2c00, R34 ;  /* 0x00002c0003977824 */ /* 0x000fe200078e0222 */
[----:B---3--:R-:W-:Y:S02]  /*23d0*/  SHF.R.U32.HI R138, RZ, 0x3, R27 ;  /* 0x00000003ff8a7819 */ /* 0x008fe4000001161b */
[----:B------:R-:W-:Y:S01]  /*23e0*/  LOP3.LUT R7, R27, 0x38, R10, 0xf8, !PT ;  /* 0x000000381b077812 */ /* 0x000fe200078ef80a */
[----:B0-----:R-:W-:-:S05]  /*23f0*/  VIADD R31, R31, 0xffffff80 ;  /* 0xffffff801f1f7836 */ /* 0x001fca0000000000 */
[----:B------:R-:W-:-:S04]  /*2400*/  SHF.R.S32.HI R27, RZ, 0x1f, R31 ;  /* 0x0000001fff1b7819 */ /* 0x000fc8000001141f */
[----:B------:R-:W-:Y:S01]  /*2410*/  LEA.HI R27, R27, R31, RZ, 0x6 ;  /* 0x0000001f1b1b7211 */ /* 0x000fe200078f30ff */
[----:B------:R-:W-:Y:S01]  /*2420*/  IMAD.IADD R151, R151, 0x1, R0 ;  /* 0x0000000197977824 */ /* 0x000fe200078e0200 */
[----:B------:R-:W-:-:S03]  /*2430*/  LOP3.LUT R0, R10, 0x38, RZ, 0xc0, !PT ;  /* 0x000000380a007812 */ /* 0x000fc600078ec0ff */
[----:B------:R-:W-:Y:S01]  /*2440*/  IMAD.SHL.U32 R27, R27, 0x8, RZ ;  /* 0x000000081b1b7824 */ /* 0x000fe200078e00ff */
[----:B------:R-:W-:-:S04]  /*2450*/  LOP3.LUT R0, R0, 0x1c0, R29, 0xf8, !PT ;  /* 0x000001c000007812 */ /* 0x000fc800078ef81d */
[----:B------:R-:W-:Y:S01]  /*2460*/  LOP3.LUT R27, R27, 0xfffffe00, RZ, 0xc0, !PT ;  /* 0xfffffe001b1b7812 */ /* 0x000fe200078ec0ff */
[C---:B------:R-:W-:Y:S02]  /*2470*/  IMAD R149, R3.reuse, 0x2c00, R26 ;  /* 0x00002c0003957824 */ /* 0x040fe400078e021a */
[C---:B------:R-:W-:Y:S02]  /*2480*/  IMAD R148, R3.reuse, 0x2c00, R21 ;  /* 0x00002c0003947824 */ /* 0x040fe400078e0215 */
[C---:B------:R-:W-:Y:S02]  /*2490*/  IMAD R154, R3.reuse, 0x2c00, R27 ;  /* 0x00002c00039a7824 */ /* 0x040fe400078e021b */
[----:B------:R-:W-:Y:S01]  /*24a0*/  IMAD R147, R3, 0x2c00, R14 ;  /* 0x00002c0003937824 */ /* 0x000fe200078e020e */
[----:B------:R-:W-:Y:S01]  /*24b0*/  LOP3.LUT R3, R0, R12, RZ, 0x3c, !PT ;  /* 0x0000000c00037212 */ /* 0x000fe200078e3cff */
[----:B------:R-:W-:-:S04]  /*24c0*/  IMAD R0, R9, R106, RZ ;  /* 0x0000006a09007224 */ /* 0x000fc800078e02ff */
[----:B------:R-:W-:Y:S02]  /*24d0*/  IMAD R27, R155, R107, R0 ;  /* 0x0000006b9b1b7224 */ /* 0x000fe400078e0200 */
[----:B------:R-:W-:-:S04]  /*24e0*/  IMAD R0, R9, R112, RZ ;  /* 0x0000007009007224 */ /* 0x000fc800078e02ff */
[----:B------:R-:W-:Y:S02]  /*24f0*/  IMAD R21, R155, R113, R0 ;  /* 0x000000719b157224 */ /* 0x000fe400078e0200 */
[----:B------:R-:W-:Y:S02]  /*2500*/  IMAD R0, R23, R96, RZ ;  /* 0x0000006017007224 */ /* 0x000fe400078e02ff */
[----:B------:R-:W-:Y:S02]  /*2510*/  IMAD.IADD R154, R154, 0x1, R3 ;  /* 0x000000019a9a7824 */ /* 0x000fe400078e0203 */
[----:B------:R-:W-:-:S04]  /*2520*/  IMAD R3, R22, R97, R0 ;  /* 0x0000006116037224 */ /* 0x000fc800078e0200 */
[----:B------:R-:W-:-:S04]  /*2530*/  IMAD.IADD R125, R3, 0x1, R117 ;  /* 0x00000001037d7824 */ /* 0x000fc800078e0275 */
[----:B------:R-:W-:-:S04]  /*2540*/  IMAD.X R126, R125, 0x1, R115, P1 ;  /* 0x000000017d7e7824 */ /* 0x000fc800008e0673 */
[--C-:B------:R-:W-:Y:S01]  /*2550*/  IMAD.X R128, R126, 0x1, R115.reuse, P0 ;  /* 0x000000017e807824 */ /* 0x100fe200000e0673 */
[----:B------:R-:W-:Y:S02]  /*2560*/  IADD3 R136, P0, R130, R114, RZ ;  /* 0x0000007282887210 */ /* 0x000fe40007f1e0ff */
[----:B------:R-:W-:Y:S02]  /*2570*/  SHF.R.U32.HI R137, RZ, 0x3, R30 ;  /* 0x00000003ff897819 */ /* 0x000fe4000001161e */
[--C-:B------:R-:W-:Y:S01]  /*2580*/  LOP3.LUT R6, R32, 0x38, R10.reuse, 0xf8, !PT ;  /* 0x0000003820067812 */ /* 0x100fe200078ef80a */
[----:B------:R-:W-:Y:S01]  /*2590*/  IMAD.X R131, R128, 0x1, R115, P0 ;  /* 0x0000000180837824 */ /* 0x000fe200000e0673 */
[----:B------:R-:W-:Y:S01]  /*25a0*/  LOP3.LUT R8, R30, 0x38, R10, 0xf8, !PT ;  /* 0x000000381e087812 */ /* 0x000fe200078ef80a */
[----:B------:R-:W-:Y:S01]  /*25b0*/  IMAD.IADD R124, R119, 0x1, R3 ;  /* 0x00000001777c7824 */ /* 0x000fe200078e0203 */
[----:B------:R-:W-:Y:S01]  /*25c0*/  IADD3 R14, P0, R98, R118, RZ ;  /* 0x00000076620e7210 */ /* 0x000fe20007f1e0ff */
[----:B------:R-:W-:Y:S01]  /*25d0*/  IMAD.SHL.U32 R97, R11, 0x2, RZ ;  /* 0x000000020b617824 */ /* 0x000fe200078e00ff */
[----:B------:R-:W-:Y:S01]  /*25e0*/  LOP3.LUT R6, R6, R28, RZ, 0x3c, !PT ;  /* 0x0000001c06067212 */ /* 0x000fe200078e3cff */
[C---:B------:R-:W-:Y:S01]  /*25f0*/  IMAD.SHL.U32 R34, R106.reuse, 0x40, RZ ;  /* 0x000000406a227824 */ /* 0x040fe200078e00ff */
[----:B------:R-:W-:Y:S01]  /*2600*/  LOP3.LUT R7, R7, R138, RZ, 0x3c, !PT ;  /* 0x0000008a07077212 */ /* 0x000fe200078e3cff */
[----:B------:R-:W-:Y:S01]  /*2610*/  IMAD.SHL.U32 R33, R106, 0x80, RZ ;  /* 0x000000806a217824 */ /* 0x000fe200078e00ff */
[----:B------:R-:W-:Y:S01]  /*2620*/  LOP3.LUT R8, R8, R137, RZ, 0x3c, !PT ;  /* 0x0000008908087212 */ /* 0x000fe200078e3cff */
[C---:B------:R-:W-:Y:S01]  /*2630*/  IMAD.SHL.U32 R30, R112.reuse, 0x20, RZ ;  /* 0x00000020701e7824 */ /* 0x040fe200078e00ff */
[C-C-:B------:R-:W-:Y:S01]  /*2640*/  SHF.L.U64.HI R32, R112.reuse, 0x5, R113.reuse ;  /* 0x0000000570207819 */ /* 0x140fe20000010271 */
[C---:B------:R-:W-:Y:S01]  /*2650*/  IMAD.SHL.U32 R29, R112.reuse, 0x40, RZ ;  /* 0x00000040701d7824 */ /* 0x040fe200078e00ff */
[----:B------:R-:W-:Y:S01]  /*2660*/  SHF.L.U64.HI R31, R112, 0x6, R113 ;  /* 0x00000006701f7819 */ /* 0x000fe20000010271 */
[----:B------:R-:W-:Y:S01]  /*2670*/  IMAD.WIDE.U32 R106, R106, 0xb0, RZ ;  /* 0x000000b06a6a7825 */ /* 0x000fe200078e00ff */
[----:B------:R-:W-:-:S02]  /*2680*/  IADD3 R141, P3, R136, R114, RZ ;  /* 0x00000072888d7210 */ /* 0x000fc40007f7e0ff */
[----:B------:R-:W-:Y:S01]  /*2690*/  IADD3 R11, P4, R14, 0x40, RZ ;  /* 0x000000400e0b7810 */ /* 0x000fe20007f9e0ff */
[----:B------:R-:W-:-:S04]  /*26a0*/  IMAD.WIDE.U32 R112, R112, 0xb0, RZ ;  /* 0x000000b070707825 */ /* 0x000fc800078e00ff */
[----:B------:R-:W-:Y:S01]  /*26b0*/  IMAD.X R12, R124, 0x1, R15, P0 ;  /* 0x000000017c0c7824 */ /* 0x000fe200000e060f */
[----:B------:R-:W-:Y:S01]  /*26c0*/  ISETP.GE.AND P0, PT, R16, UR4, PT ;  /* 0x0000000410007c0c */ /* 0x000fe2000bf06270 */
[----:B------:R-:W-:Y:S01]  /*26d0*/  IMAD.IADD R149, R149, 0x1, R6 ;  /* 0x0000000195957824 */ /* 0x000fe200078e0206 */
[----:B------:R-:W-:Y:S01]  /*26e0*/  ISETP.GE.AND P1, PT, R227, UR4, PT ;  /* 0x00000004e3007c0c */ /* 0x000fe2000bf26270 */
[----:B------:R-:W-:Y:S01]  /*26f0*/  IMAD.IADD R148, R148, 0x1, R7 ;  /* 0x0000000194947824 */ /* 0x000fe200078e0207 */
[----:B------:R-:W-:Y:S01]  /*2700*/  SHF.R.S32.HI R10, RZ, 0x3, R10 ;  /* 0x00000003ff0a7819 */ /* 0x000fe2000001140a */
[----:B------:R-:W-:Y:S01]  /*2710*/  IMAD.IADD R147, R147, 0x1, R8 ;  /* 0x0000000193937824 */ /* 0x000fe200078e0208 */
[----:B------:R-:W-:Y:S01]  /*2720*/  SHF.R.S32.HI R9, RZ, 0x1f, R20 ;  /* 0x0000001fff097819 */ /* 0x000fe20000011414 */
[----:B------:R-:W-:Y:S02]  /*2730*/  IMAD.IADD R28, R103, 0x1, R27 ;  /* 0x00000001671c7824 */ /* 0x000fe400078e021b */
[----:B------:R-:W-:-:S02]  /*2740*/  IMAD.IADD R26, R109, 0x1, R21 ;  /* 0x000000016d1a7824 */ /* 0x000fc400078e0215 */
[----:B------:R-:W-:Y:S02]  /*2750*/  IMAD.IADD R143, R107, 0x1, R143 ;  /* 0x000000016b8f7824 */ /* 0x000fe400078e028f */
[----:B------:R-:W-:Y:S02]  /*2760*/  IMAD.IADD R142, R113, 0x1, R5 ;  /* 0x00000001718e7824 */ /* 0x000fe400078e0205 */
[----:B------:R-:W-:Y:S02]  /*2770*/  IMAD.IADD R27, R27, 0x1, R105 ;  /* 0x000000011b1b7824 */ /* 0x000fe400078e0269 */
[----:B------:R-:W-:Y:S02]  /*2780*/  IMAD.IADD R21, R21, 0x1, R111 ;  /* 0x0000000115157824 */ /* 0x000fe400078e026f */
[----:B------:R-:W-:Y:S02]  /*2790*/  IMAD.X R140, R131, 0x1, R115, P3 ;  /* 0x00000001838c7824 */ /* 0x000fe400018e0673 */
[----:B------:R-:W-:-:S02]  /*27a0*/  IMAD.X R8, RZ, RZ, R15, P2 ;  /* 0x000000ffff087224 */ /* 0x000fc400010e060f */
[----:B------:R-:W-:Y:S02]  /*27b0*/  IMAD.X R7, RZ, RZ, R12, P4 ;  /* 0x000000ffff077224 */ /* 0x000fe400020e060c */
[----:B------:R-:W-:Y:S01]  /*27c0*/  IMAD.IADD R6, R101, 0x1, R41 ;  /* 0x0000000165067824 */ /* 0x000fe200078e0229 */
[----:B------:R-:W-:Y:S06]  /*27d0*/  @!P6 BAR.SYNC.DEFER_BLOCKING 0x9, 0x100 ;  /* 0x024400000000eb1d */ /* 0x000fec0000010000 */
.L_x_6093:
[----:B------:R-:W2:Y:S01]  /*27e0*/  LDL R0, [R1+0x60] ;  /* 0x0000600001007983 */ /* 0x000ea20000100800 */
[----:B------:R-:W0:Y:S03]  /*27f0*/  LDC R80, c[0x0][0x3d4] ;  /* 0x0000f500ff507b82 */ /* 0x000e260000000800 */
[----:B---34-:R-:W3:Y:S01]  /*2800*/  LDL.LU R46, [R1] ;  /* 0x00000000012e7983 */ /* 0x018ee20000300800 */
[----:B------:R-:W-:Y:S01]  /*2810*/  VIADD R24, R24, 0xffffffff ;  /* 0xffffffff18187836 */ /* 0x000fe20000000000 */
[----:B------:R-:W-:Y:S05]  /*2820*/  YIELD ;  /* 0x0000000000007946 */ /* 0x000fea0003800000 */
[----:B------:R-:W-:Y:S01]  /*2830*/  ISETP.GT.AND P3, PT, R24, R129, PT ;  /* 0x000000811800720c */ /* 0x000fe20003f64270 */
[----:B------:R-:W-:Y:S01]  /*2840*/  BSSY B0, `(.L_x_5970) ;  /* 0x0000916000007945 */ /* 0x000fe20003800000 */
[----:B0-----:R-:W-:Y:S01]  /*2850*/  ISETP.GE.AND P2, PT, R80, 0x1, PT ;  /* 0x000000015000780c */ /* 0x001fe20003f46270 */
[----:B--2---:R-:W-:Y:S01]  /*2860*/  IMAD R5, R220, 0x5800, R0 ;  /* 0x00005800dc057824 */ /* 0x004fe200078e0200 */
[----:B---3--:R-:W-:-:S03]  /*2870*/  LOP3.LUT R46, R46, 0xffffffef, RZ, 0xc0, !PT ;  /* 0xffffffef2e2e7812 */ /* 0x008fc600078ec0ff */
[----:B------:R-:W-:-:S06]  /*2880*/  IMAD R5, R5, 0x2, R2 ;  /* 0x0000000205057824 */ /* 0x000fcc00078e0202 */
[----:B------:R-:W-:-:S05]  /*2890*/  @P3 LOP3.LUT R46, R46, 0x10, RZ, 0xfc, !PT ;  /* 0x000000102e2e3812 */ /* 0x000fca00078efcff */
[----:B------:R0:W-:Y:S01]  /*28a0*/  STL [R1], R46 ;  /* 0x0000002e01007387 */ /* 0x0001e20000100800 */
[----:B-1----:R-:W-:Y:S05]  /*28b0*/  @!P2 BRA `(.L_x_5971) ;  /* 0x0000008400eca947 */ /* 0x002fea0003800000 */
[----:B------:R-:W-:Y:S01]  /*28c0*/  ULDC.U8 UR4, c[0x0][0x3f0] ;  /* 0x0000fc0000047ab9 */ /* 0x000fe20000000000 */
[----:B------:R-:W-:Y:S01]  /*28d0*/  SHF.R.S32.HI R3, RZ, 0x1f, R24 ;  /* 0x0000001fff037819 */ /* 0x000fe20000011418 */
[-C--:B------:R-:W-:Y:S01]  /*28e0*/  IMAD R4, R143, R24.reuse, RZ ;  /* 0x000000188f047224 */ /* 0x080fe200078e02ff */
[----:B------:R-:W-:Y:S01]  /*28f0*/  ISETP.NE.AND P2, PT, RZ, UR4, PT ;  /* 0x00000004ff007c0c */ /* 0x000fe2000bf45270 */
[-C--:B------:R-:W-:Y:S02]  /*2900*/  IMAD R0, R39, R24.reuse, RZ ;  /* 0x0000001827007224 */ /* 0x080fe400078e02ff */
[----:B------:R-:W-:Y:S02]  /*2910*/  IMAD R40, R142, R24, RZ ;  /* 0x000000188e287224 */ /* 0x000fe400078e02ff */
[----:B------:R-:W-:Y:S02]  /*2920*/  IMAD R43, R3, R106, R4 ;  /* 0x0000006a032b7224 */ /* 0x000fe400078e0204 */
[----:B------:R-:W-:-:S02]  /*2930*/  IMAD R4, R24, -0xb0, R25 ;  /* 0xffffff5018047824 */ /* 0x000fc400078e0219 */
[C---:B------:R-:W-:Y:S02]  /*2940*/  IMAD R41, R3.reuse, R158, R0 ;  /* 0x0000009e03297224 */ /* 0x040fe400078e0200 */
[----:B------:R-:W-:Y:S01]  /*2950*/  IMAD R45, R3, R112, R40 ;  /* 0x00000070032d7224 */ /* 0x000fe200078e0228 */
[----:B------:R-:W-:Y:S01]  /*2960*/  VIMNMX R4, R4, 0xb0, PT ;  /* 0x000000b004047848 */ /* 0x000fe20003fe0100 */
[----:B------:R-:W-:-:S04]  /*2970*/  IMAD.WIDE.U32 R132, R158, R24, RZ ;  /* 0x000000189e847225 */ /* 0x000fc800078e00ff */
[----:B------:R-:W-:-:S04]  /*2980*/  IMAD.WIDE.U32 R92, R106, R24, RZ ;  /* 0x000000186a5c7225 */ /* 0x000fc800078e00ff */
[----:B------:R-:W-:-:S04]  /*2990*/  IMAD.WIDE.U32 R90, R112, R24, RZ ;  /* 0x00000018705a7225 */ /* 0x000fc800078e00ff */
[----:B------:R-:W-:Y:S02]  /*29a0*/  IMAD.IADD R88, R133, 0x1, R41 ;  /* 0x0000000185587824 */ /* 0x000fe400078e0229 */
        /* <DEDUP_REMOVED lines=9> */
[----:B------:R-:W-:-:S03]  /*2a40*/  CS2R R152, SRZ ;  /* 0x0000000000987805 */ /* 0x000fc6000001ff00 */
[----:B------:R-:W-:Y:S05]  /*2a50*/  @P3 BRA `(.L_x_5974) ;  /* 0x0000000000543947 */ /* 0x000fea0003800000 */
        /* <DEDUP_REMOVED lines=21> */
.L_x_5974:
[----:B------:R-:W-:Y:S05]  /*2bb0*/  BSYNC B1 ;  /* 0x0000000000017941 */ /* 0x000fea0003800000 */
.L_x_5973:
[----:B------:R-:W-:Y:S01]  /*2bc0*/  ISETP.GE.AND P4, PT, R223, R4, PT ;  /* 0x00000004df00720c */ /* 0x000fe20003f86270 */
[----:B-1---5:R-:W-:Y:S01]  /*2bd0*/  IMAD.MOV.U32 R40, RZ, RZ, R86 ;  /* 0x000000ffff287224 */ /* 0x022fe200078e0056 */
[----:B------:R-:W-:Y:S01]  /*2be0*/  BSSY B1, `(.L_x_5975) ;  /* 0x0000029000017945 */ /* 0x000fe20003800000 */
[----:B------:R-:W-:Y:S01]  /*2bf0*/  IMAD.MOV.U32 R41, RZ, RZ, R87 ;  /* 0x000000ffff297224 */ /* 0x000fe200078e0057 */
[----:B------:R-:W-:Y:S01]  /*2c00*/  CS2R R82, SRZ ;  /* 0x0000000000527805 */ /* 0x000fe2000001ff00 */
        /* <DEDUP_REMOVED lines=15> */
[----:B------:R-:W-:Y:S01]  /*2d00*/  PRMT R194, R43, 0x7610, R194 ;  /* 0x000076102bc27816 */ /* 0x000fe200000000c2 */
        /* <DEDUP_REMOVED lines=22> */
.L_x_5976:
[----:B------:R-:W-:Y:S05]  /*2e70*/  BSYNC B1 ;  /* 0x0000000000017941 */ /* 0x000fea0003800000 */
.L_x_5975:
[----:B------:R-:W-:Y:S01]  /*2e80*/  ISETP.GE.AND P2, PT, R222, R4, PT ;  /* 0x00000004de00720c */ /* 0x000fe20003f46270 */
[----:B------:R-:W-:Y:S01]  /*2e90*/  IMAD.MOV.U32 R45, RZ, RZ, R46 ;  /* 0x000000ffff2d7224 */ /* 0x000fe200078e002e */
[----:B------:R-:W-:Y:S01]  /*2ea0*/  BSSY B1, `(.L_x_5977) ;  /* 0x000002f000017945 */ /* 0x000fe20003800000 */
[----:B-1---5:R-:W-:Y:S01]  /*2eb0*/  IMAD.MOV.U32 R40, RZ, RZ, R76 ;  /* 0x000000ffff287224 */ /* 0x022fe200078e004c */
[----:B------:R-:W-:Y:S01]  /*2ec0*/  CS2R R60, SRZ ;  /* 0x00000000003c7805 */ /* 0x000fe2000001ff00 */
[----:B------:R-:W-:Y:S01]  /*2ed0*/  IMAD.MOV.U32 R41, RZ, RZ, R77 ;  /* 0x000000ffff297224 */ /* 0x000fe200078e004d */
[----:B------:R-:W-:Y:S01]  /*2ee0*/  LOP3.LUT R45, R45, 0xfffffffb, RZ, 0xc0, !PT ;  /* 0xfffffffb2d2d7812 */ /* 0x000fe200078ec0ff */
[----:B------:R-:W-:Y:S01]  /*2ef0*/  IMAD.MOV.U32 R42, RZ, RZ, R82 ;  /* 0x000000ffff2a7224 */ /* 0x000fe200078e0052 */
[----:B------:R-:W-:Y:S01]  /*2f00*/  PRMT R202, R40, 0x7610, R202 ;  /* 0x0000761028ca7816 */ /* 0x000fe200000000ca */
[----:B------:R-:W-:Y:S01]  /*2f10*/  IMAD.MOV.U32 R43, RZ, RZ, R83 ;  /* 0x000000ffff2b7224 */ /* 0x000fe200078e0053 */
[----:B------:R-:W-:Y:S01]  /*2f20*/  PRMT R201, R41, 0x7610, R201 ;  /* 0x0000761029c97816 */ /* 0x000fe200000000c9 */
[----:B------:R-:W-:Y:S01]  /*2f30*/  IMAD.MOV.U32 R40, RZ, RZ, R78 ;  /* 0x000000ffff287224 */ /* 0x000fe200078e004e */
[----:B------:R-:W-:Y:S01]  /*2f40*/  PRMT R167, R167, 0x5410, R42 ;  /* 0x00005410a7a77816 */ /* 0x000fe2000000002a */
[----:B------:R-:W-:Y:S01]  /*2f50*/  IMAD.MOV.U32 R41, RZ, RZ, R79 ;  /* 0x000000ffff297224 */ /* 0x000fe200078e004f */
[----:B------:R-:W-:Y:S01]  /*2f60*/  @P2 LOP3.LUT R45, R45, 0x4, RZ, 0xfc, !PT ;  /* 0x000000042d2d2812 */ /* 0x000fe200078efcff */
[----:B------:R-:W-:Y:S01]  /*2f70*/  IMAD.MOV.U32 R42, RZ, RZ, R84 ;  /* 0x000000ffff2a7224 */ /* 0x000fe200078e0054 */
[----:B------:R-:W-:Y:S01]  /*2f80*/  PRMT R203, R43, 0x7610, R203 ;  /* 0x000076102bcb7816 */ /* 0x000fe200000000cb */
[----:B------:R-:W-:Y:S01]  /*2f90*/  IMAD.MOV.U32 R43, RZ, RZ, R85 ;  /* 0x000000ffff2b7224 */ /* 0x000fe200078e0055 */
[----:B------:R-:W-:Y:S01]  /*2fa0*/  PRMT R200, R40, 0x7610, R200 ;  /* 0x0000761028c87816 */ /* 0x000fe200000000c8 */
[----:B------:R1:W-:Y:S01]  /*2fb0*/  STL [R1], R45 ;  /* 0x0000002d01007387 */ /* 0x0003e20000100800 */
[----:B------:R-:W-:-:S02]  /*2fc0*/  PRMT R199, R41, 0x7610, R199 ;  /* 0x0000761029c77816 */ /* 0x000fc400000000c7 */
[----:B------:R-:W-:Y:S02]  /*2fd0*/  CS2R R68, SRZ ;  /* 0x0000000000447805 */ /* 0x000fe4000001ff00 */
[----:B------:R-:W-:Y:S02]  /*2fe0*/  PRMT R168, R168, 0x5410, R42 ;  /* 0x00005410a8a87816 */ /* 0x000fe4000000002a */
[----:B------:R-:W-:Y:S02]  /*2ff0*/  CS2R R72, SRZ ;  /* 0x0000000000487805 */ /* 0x000fe4000001ff00 */
[----:B------:R-:W-:Y:S02]  /*3000*/  PRMT R169, R169, 0x5410, R43 ;  /* 0x00005410a9a97816 */ /* 0x000fe4000000002b */
[----:B------:R-:W-:Y:S02]  /*3010*/  CS2R R70, SRZ ;  /* 0x0000000000467805 */ /* 0x000fe4000001ff00 */
[----:B------:R-:W-:Y:S01]  /*3020*/  CS2R R74, SRZ ;  /* 0x00000000004a7805 */ /* 0x000fe2000001ff00 */
[----:B-1----:R-:W-:Y:S06]  /*3030*/  @P2 BRA `(.L_x_5978) ;  /* 0x0000000000542947 */ /* 0x002fec0003800000 */
        /* <DEDUP_REMOVED lines=21> */
.L_x_5978:
[----:B------:R-:W-:Y:S05]  /*3190*/  BSYNC B1 ;  /* 0x0000000000017941 */ /* 0x000fea0003800000 */
.L_x_5977:
        /* <DEDUP_REMOVED lines=24> */
[----:B------:R-:W-:Y:S01]  /*3320*/  PRMT R169, R43, 0x7610, R169 ;  /* 0x000076102ba97816 */ /* 0x000fe200000000a9 */
[----:B-1----:R-:W-:Y:S06]  /*3330*/  @P2 BRA `(.L_x_5980) ;  /* 0x00000000007c2947 */ /* 0x002fec0003800000 */
[----:B------:R-:W1:Y:S01]  /*3340*/  LDC.64 R40, c[0x0][0x3d8] ;  /* 0x0000f600ff287b82 */ /* 0x000e620000000a00 */
[----:B------:R-:W-:Y:S01]  /*3350*/  IMAD.MOV.U32 R42, RZ, RZ, R92 ;  /* 0x000000ffff2a7224 */ /* 0x000fe200078e005c */
[----:B------:R-:W-:Y:S01]  /*3360*/  ULDC.64 UR4, c[0x0][0x3c8] ;  /* 0x0000f20000047ab9 */ /* 0x000fe20000000a00 */
[----:B------:R-:W-:Y:S01]  /*3370*/  IMAD.MOV.U32 R43, RZ, RZ, R3 ;  /* 0x000000ffff2b7224 */ /* 0x000fe200078e0003 */
[----:B------:R-:W-:Y:S02]  /*3380*/  CS2R R64, SRZ ;  /* 0x0000000000407805 */ /* 0x000fe4000001ff00 */
[----:B------:R-:W-:Y:S01]  /*3390*/  CS2R R66, SRZ ;  /* 0x0000000000427805 */ /* 0x000fe2000001ff00 */
[----:B------:R-:W-:Y:S01]  /*33a0*/  ULDC.64 UR6, c[0x0][0x208] ;  /* 0x0000820000067ab9 */ /* 0x000fe20000000a00 */
[----:B-1----:R-:W-:-:S04]  /*33b0*/  IMAD.WIDE.U32 R42, R40, 0x60, R42 ;  /* 0x00000060282a7825 */ /* 0x002fc800078e002a */
[----:B------:R-:W-:Y:S01]  /*33c0*/  IMAD R41, R41, 0x60, RZ ;  /* 0x0000006029297824 */ /* 0x000fe200078e02ff */
[----:B------:R-:W-:Y:S01]  /*33d0*/  IADD3 R45, P2, R102, R42, RZ ;  /* 0x0000002a662d7210 */ /* 0x000fe20007f5e0ff */
[----:B------:R-:W-:-:S03]  /*33e0*/  IMAD.MOV.U32 R42, RZ, RZ, R90 ;  /* 0x000000ffff2a7224 */ /* 0x000fc600078e005a */
[----:B0-----:R-:W-:Y:S01]  /*33f0*/  IADD3.X R46, R28, R43, R41, P2, !PT ;  /* 0x0000002b1c2e7210 */ /* 0x001fe200017fe429 */
[----:B------:R-:W-:Y:S01]  /*3400*/  IMAD.MOV.U32 R43, RZ, RZ, R0 ;  /* 0x000000ffff2b7224 */ /* 0x000fe200078e0000 */
[----:B------:R-:W0:Y:S02]  /*3410*/  LDC.64 R40, c[0x0][0x3e8] ;  /* 0x0000fa00ff287b82 */ /* 0x000e240000000a00 */
[----:B0-----:R-:W-:-:S04]  /*3420*/  IMAD.WIDE.U32 R42, R40, 0x60, R42 ;  /* 0x00000060282a7825 */ /* 0x001fc800078e002a */
[----:B------:R-:W-:Y:S01]  /*3430*/  IMAD R41, R41, 0x60, RZ ;  /* 0x0000006029297824 */ /* 0x000fe200078e02ff */
[----:B------:R-:W-:-:S04]  /*3440*/  IADD3 R44, P2, R108, R42, RZ ;  /* 0x0000002a6c2c7210 */ /* 0x000fc80007f5e0ff */
[----:B------:R-:W-:Y:S02]  /*3450*/  IADD3.X R43, R26, R43, R41, P2, !PT ;  /* 0x0000002b1a2b7210 */ /* 0x000fe400017fe429 */
        /* <DEDUP_REMOVED lines=13> */
.L_x_5980:
[----:B------:R-:W-:Y:S05]  /*3530*/  BSYNC B1 ;  /* 0x0000000000017941 */ /* 0x000fea0003800000 */
.L_x_5979:
        /* <DEDUP_REMOVED lines=28> */
[----:B0-----:R-:W-:Y:S02]  /*3700*/  CS2R R46, SRZ ;  /* 0x00000000002e7805 */ /* 0x001fe4000001ff00 */
        /* <DEDUP_REMOVED lines=23> */
.L_x_5982:
[----:B------:R-:W-:Y:S05]  /*3880*/  BSYNC B1 ;  /* 0x0000000000017941 */ /* 0x000fea0003800000 */
.L_x_5981:
[----:B------:R-:W-:Y:S01]  /*3890*/  ISETP.GE.AND P5, PT, R226, R4, PT ;  /* 0x00000004e200720c */ /* 0x000fe20003fa6270 */
[----:B------:R-:W-:-:S12]  /*38a0*/  BSSY B1, `(.L_x_5983) ;  /* 0x000001f000017945 */ /* 0x000fd80003800000 */
[----:B------:R-:W-:Y:S05]  /*38b0*/  @P5 BRA `(.L_x_5984) ;  /* 0x0000000000745947 */ /* 0x000fea0003800000 */
[----:B0-----:R-:W0:Y:S01]  /*38c0*/  LDC.64 R40, c[0x0][0x3d8] ;  /* 0x0000f600ff287b82 */ /* 0x001e220000000a00 */
[----:B------:R-:W-:Y:S01]  /*38d0*/  IMAD.MOV.U32 R93, RZ, RZ, R3 ;  /* 0x000000ffff5d7224 */ /* 0x000fe200078e0003 */
[----:B------:R-:W-:Y:S01]  /*38e0*/  ULDC.64 UR4, c[0x0][0x3c8] ;  /* 0x0000f20000047ab9 */ /* 0x000fe20000000a00 */
[----:B------:R-:W-:Y:S01]  /*38f0*/  IMAD.MOV.U32 R91, RZ, RZ, R0 ;  /* 0x000000ffff5b7224 */ /* 0x000fe200078e0000 */
[----:B------:R-:W-:Y:S02]  /*3900*/  CS2R R48, SRZ ;  /* 0x0000000000307805 */ /* 0x000fe4000001ff00 */
[----:B------:R-:W-:Y:S01]  /*3910*/  CS2R R50, SRZ ;  /* 0x0000000000327805 */ /* 0x000fe2000001ff00 */
[----:B------:R-:W-:Y:S01]  /*3920*/  ULDC.64 UR6, c[0x0][0x208] ;  /* 0x0000820000067ab9 */ /* 0x000fe20000000a00 */
[----:B0-----:R-:W-:-:S04]  /*3930*/  IMAD.WIDE.U32 R92, R40, 0xa0, R92 ;  /* 0x000000a0285c7825 */ /* 0x001fc800078e005c */
[----:B------:R-:W-:Y:S01]  /*3940*/  IMAD R41, R41, 0xa0, RZ ;  /* 0x000000a029297824 */ /* 0x000fe200078e02ff */
[----:B------:R-:W-:-:S04]  /*3950*/  IADD3 R3, P2, R102, R92, RZ ;  /* 0x0000005c66037210 */ /* 0x000fc80007f5e0ff */
[----:B------:R-:W-:Y:S02]  /*3960*/  IADD3.X R92, R28, R93, R41, P2, !PT ;  /* 0x0000005d1c5c7210 */ /* 0x000fe400017fe429 */
        /* <DEDUP_REMOVED lines=18> */
.L_x_5984:
[----:B------:R-:W-:Y:S05]  /*3a90*/  BSYNC B1 ;  /* 0x0000000000017941 */ /* 0x000fea0003800000 */
.L_x_5983:
[----:B------:R-:W-:Y:S01]  /*3aa0*/  ULOP3.LUT UR4, UR60, 0x1, URZ, 0xfc, !UPT ;  /* 0x000000013c047892 */ /* 0x000fe2000f8efc3f */
[----:B-----5:R-:W-:Y:S02]  /*3ab0*/  IMAD.MOV.U32 R0, RZ, RZ, R52 ;  /* 0x000000ffff007224 */ /* 0x020fe400078e0034 */
[----:B------:R-:W-:Y:S01]  /*3ac0*/  IMAD.MOV.U32 R3, RZ, RZ, R53 ;  /* 0x000000ffff037224 */ /* 0x000fe200078e0035 */
[----:B------:R-:W-:Y:S01]  /*3ad0*/  UISETP.NE.AND UP0, UPT, UR4, 0x3, UPT ;  /* 0x000000030400788c */ /* 0x000fe2000bf05270 */
        /* <DEDUP_REMOVED lines=33> */
.L_x_5985:
[----:B------:R-:W-:Y:S01]  /*3cf0*/  IMAD R3, R220, 0x8, R2 ;  /* 0x00000008dc037824 */ /* 0x000fe200078e0202 */
[----:B------:R-:W-:Y:S01]  /*3d00*/  SHF.L.U32 R0, R229, 0x1f, RZ ;  /* 0x0000001fe5007819 */ /* 0x000fe200000006ff */
[----:B------:R-:W-:Y:S03]  /*3d10*/  BSSY B1, `(.L_x_5986) ;  /* 0x0000003000017945 */ /* 0x000fe60003800000 */
[----:B------:R-:W0:Y:S02]  /*3d20*/  SYNCS.PHASECHK.TRANS64.TRYWAIT P6, [R3+URZ+0x34890], R0 ;  /* 0x03489000030075a7 */ /* 0x000e2400080c017f */
[----:B0-----:R-:W-:Y:S05]  /*3d30*/  @!P6 BRA `(.L_x_5987) ;  /* 0x0000020400d8e947 */ /* 0x001fea0003800000 */
.L_x_6285:
[----:B------:R-:W-:Y:S05]  /*3d40*/  BSYNC B1 ;  /* 0x0000000000017941 */ /* 0x000fea0003800000 */
.L_x_5986:
[----:B------:R-:W-:Y:S04]  /*3d50*/  BSSY B1, `(.L_x_5988) ;  /* 0x000007a000017945 */ /* 0x000fe80003800000 */
[----:B------:R-:W-:Y:S05]  /*3d60*/  @P3 BRA `(.L_x_5989) ;  /* 0x0000000400e03947 */ /* 0x000fea0003800000 */
[----:B------:R-:W-:Y:S01]  /*3d70*/  IADD3 R185, P3, R118, R132, RZ ;  /* 0x0000008476b97210 */ /* 0x000fe20007f7e0ff */
[----:B------:R-:W-:Y:S04]  /*3d80*/  BSSY B2, `(.L_x_5990) ;  /* 0x000003c000027945 */ /* 0x000fe80003800000 */
[----:B------:R-:W-:Y:S01]  /*3d90*/  IMAD.X R186, R88, 0x1, R124, P3 ;  /* 0x0000000158ba7824 */ /* 0x000fe200018e067c */
[----:B------:R-:W-:Y:S07]  /*3da0*/  @P0 BRA `(.L_x_5991) ;  /* 0x0000000000e40947 */ /* 0x000fee0003800000 */
[----:B------:R1:W2:Y:S01]  /*3db0*/  LDS.128 R40, [R5+0x1e400] ;  /* 0x01e4000005287984 */ /* 0x0002a20000000c00 */
[----:B------:R-:W-:Y:S01]  /*3dc0*/  IADD3 R91, P3, R185, R98, RZ ;  /* 0x00000062b95b7210 */ /* 0x000fe20007f7e0ff */
[----:B------:R-:W-:Y:S04]  /*3dd0*/  BSSY B3, `(.L_x_5992) ;  /* 0x0000031000037945 */ /* 0x000fe80003800000 */
[----:B------:R-:W-:Y:S01]  /*3de0*/  IMAD.X R188, R186, 0x1, R15, P3 ;  /* 0x00000001babc7824 */ /* 0x000fe200018e060f */
[----:B------:R-:W-:-:S13]  /*3df0*/  ISETP.GE.AND P3, PT, R18, R80, PT ;  /* 0x000000501200720c */ /* 0x000fda0003f66270 */
[----:B-1----:R-:W-:Y:S05]  /*3e00*/  @P3 BRA `(.L_x_5993) ;  /* 0x0000000000b43947 */ /* 0x002fea0003800000 */
[----:B------:R-:W-:Y:S02]  /*3e10*/  SHF.R.U64 R152, R152, 0x10, R153 ;  /* 0x0000001098987819 */ /* 0x000fe40000001299 */
[--C-:B------:R-:W-:Y:S01]  /*3e20*/  SHF.R.U64 R90, R134, 0x10, R135.reuse ;  /* 0x00000010865a7819 */ /* 0x100fe20000001287 */
[----:B--2---:R-:W-:Y:S01]  /*3e30*/  IMAD.U32 R134, R41, 0x10000, RZ ;  /* 0x0001000029867824 */ /* 0x004fe200078e00ff */
[----:B------:R-:W-:Y:S02]  /*3e40*/  PRMT R152, R166, 0x5432, R152 ;  /* 0x00005432a6987816 */ /* 0x000fe40000000098 */
[----:B------:R-:W-:Y:S02]  /*3e50*/  PRMT R90, R163, 0x5432, R90 ;  /* 0x00005432a35a7816 */ /* 0x000fe4000000005a */
[----:B------:R-:W-:Y:S02]  /*3e60*/  LOP3.LUT R190, R41, 0xffff0000, RZ, 0xc0, !PT ;  /* 0xffff000029be7812 */ /* 0x000fe400078ec0ff */
[C---:B------:R-:W-:Y:S01]  /*3e70*/  LOP3.LUT R189, R152.reuse, 0xffff0000, RZ, 0xc0, !PT ;  /* 0xffff000098bd7812 */ /* 0x040fe200078ec0ff */
[----:B------:R-:W-:Y:S01]  /*3e80*/  IMAD.U32 R152, R152, 0x10000, RZ ;  /* 0x0001000098987824 */ /* 0x000fe200078e00ff */
[----:B------:R-:W-:-:S02]  /*3e90*/  SHF.R.U32.HI R187, RZ, 0x10, R135 ;  /* 0x00000010ffbb7819 */ /* 0x000fc40000011687 */
[----:B------:R-:W-:Y:S01]  /*3ea0*/  LOP3.LUT R135, R90, 0xffff0000, RZ, 0xc0, !PT ;  /* 0xffff00005a877812 */ /* 0x000fe200078ec0ff */
[----:B------:R-:W-:Y:S01]  /*3eb0*/  FMUL.FTZ R41, R190, R189 ;  /* 0x000000bdbe297220 */ /* 0x000fe20000410000 */
[----:B------:R-:W-:Y:S01]  /*3ec0*/  SHF.R.U32.HI R153, RZ, 0x10, R153 ;  /* 0x00000010ff997819 */ /* 0x000fe20000011699 */
[----:B------:R-:W-:Y:S02]  /*3ed0*/  IMAD.U32 R90, R90, 0x10000, RZ ;  /* 0x000100005a5a7824 */ /* 0x000fe400078e00ff */
[-C--:B------:R-:W-:Y:S01]  /*3ee0*/  FMUL.FTZ R190, R190, R135.reuse ;  /* 0x00000087bebe7220 */ /* 0x080fe20000410000 */
[----:B------:R-:W-:Y:S01]  /*3ef0*/  FFMA.FTZ R135, R134, R135, -R41 ;  /* 0x0000008786877223 */ /* 0x000fe20000010829 */
[----:B------:R-:W-:Y:S01]  /*3f00*/  PRMT R153, R194, 0x5410, R153 ;  /* 0x00005410c2997816 */ /* 0x000fe20000000099 */
[----:B------:R-:W-:Y:S01]  /*3f10*/  IMAD.U32 R194, R43, 0x10000, RZ ;  /* 0x000100002bc27824 */ /* 0x000fe200078e00ff */
[----:B------:R-:W-:Y:S01]  /*3f20*/  PRMT R41, R191, 0x5410, R187 ;  /* 0x00005410bf297816 */ /* 0x000fe200000000bb */
[----:B------:R-:W-:Y:S01]  /*3f30*/  FFMA.FTZ R134, R134, R189, R190 ;  /* 0x000000bd86867223 */ /* 0x000fe200000100be */
[----:B------:R-:W-:Y:S01]  /*3f40*/  LOP3.LUT R190, R42, 0xffff0000, RZ, 0xc0, !PT ;  /* 0xffff00002abe7812 */ /* 0x000fe200078ec0ff */
[C---:B------:R-:W-:Y:S01]  /*3f50*/  IMAD.U32 R187, R153.reuse, 0x10000, RZ ;  /* 0x0001000099bb7824 */ /* 0x040fe200078e00ff */
[----:B------:R-:W-:Y:S01]  /*3f60*/  LOP3.LUT R153, R153, 0xffff0000, RZ, 0xc0, !PT ;  /* 0xffff000099997812 */ /* 0x000fe200078ec0ff */
[C---:B------:R-:W-:Y:S01]  /*3f70*/  IMAD.U32 R189, R41.reuse, 0x10000, RZ ;  /* 0x0001000029bd7824 */ /* 0x040fe200078e00ff */
[----:B------:R-:W-:Y:S01]  /*3f80*/  LOP3.LUT R41, R41, 0xffff0000, RZ, 0xc0, !PT ;  /* 0xffff000029297812 */ /* 0x000fe200078ec0ff */
[----:B------:R-:W-:Y:S01]  /*3f90*/  FMUL.FTZ R191, R190, R187 ;  /* 0x000000bbbebf7220 */ /* 0x000fe20000410000 */
[----:B------:R-:W-:-:S02]  /*3fa0*/  IMAD.U32 R42, R42, 0x10000, RZ ;  /* 0x000100002a2a7824 */ /* 0x000fc400078e00ff */
[----:B------:R-:W-:Y:S01]  /*3fb0*/  FMUL.FTZ R190, R190, R189 ;  /* 0x000000bdbebe7220 */ /* 0x000fe20000410000 */
[----:B------:R-:W-:Y:S01]  /*3fc0*/  F2FP.BF16.F32.PACK_AB R134, R134, R135 ;  /* 0x000000878686723e */ /* 0x000fe200000010ff */
[C---:B------:R-:W-:Y:S02]  /*3fd0*/  FFMA.FTZ R191, R42.reuse, R189, -R191 ;  /* 0x000000bd2abf7223 */ /* 0x040fe400000108bf */
[----:B------:R-:W-:Y:S01]  /*3fe0*/  FFMA.FTZ R190, R42, R187, R190 ;  /* 0x000000bb2abe7223 */ /* 0x000fe200000100be */
[----:B------:R-:W-:-:S05]  /*3ff0*/  LOP3.LUT R42, R43, 0xffff0000, RZ, 0xc0, !PT ;  /* 0xffff00002b2a7812 */ /* 0x000fca00078ec0ff */
[C---:B------:R-:W-:Y:S01]  /*4000*/  FMUL.FTZ R43, R42.reuse, R153 ;  /* 0x000000992a2b7220 */ /* 0x040fe20000410000 */
[----:B------:R-:W-:-:S03]  /*4010*/  FMUL.FTZ R42, R42, R41 ;  /* 0x000000292a2a7220 */ /* 0x000fc60000410000 */
[----:B------:R-:W-:Y:S01]  /*4020*/  FFMA.FTZ R43, R194, R41, -R43 ;  /* 0x00000029c22b7223 */ /* 0x000fe2000001082b */
[----:B------:R-:W-:Y:S01]  /*4030*/  LOP3.LUT R41, R40, 0xffff0000, RZ, 0xc0, !PT ;  /* 0xffff000028297812 */ /* 0x000fe200078ec0ff */
[----:B------:R-:W-:Y:S01]  /*4040*/  FFMA.FTZ R42, R194, R153, R42 ;  /* 0x00000099c22a7223 */ /* 0x000fe2000001002a */
[----:B------:R-:W-:-:S03]  /*4050*/  IMAD.U32 R153, R40, 0x10000, RZ ;  /* 0x0001000028997824 */ /* 0x000fc600078e00ff */
[C---:B------:R-:W-:Y:S01]  /*4060*/  FMUL.FTZ R40, R41.reuse, R152 ;  /* 0x0000009829287220 */ /* 0x040fe20000410000 */
[-C--:B------:R-:W-:Y:S01]  /*4070*/  FMUL.FTZ R41, R41, R90.reuse ;  /* 0x0000005a29297220 */ /* 0x080fe20000410000 */
[----:B------:R-:W-:Y:S02]  /*4080*/  F2FP.BF16.F32.PACK_AB R43, R42, R43 ;  /* 0x0000002b2a2b723e */ /* 0x000fe400000010ff */
[C---:B------:R-:W-:Y:S01]  /*4090*/  FFMA.FTZ R40, R153.reuse, R90, -R40 ;  /* 0x0000005a99287223 */ /* 0x040fe20000010828 */
[----:B------:R-:W-:Y:S01]  /*40a0*/  FFMA.FTZ R41, R153, R152, R41 ;  /* 0x0000009899297223 */ /* 0x000fe20000010029 */
[----:B------:R-:W-:-:S04]  /*40b0*/  F2FP.BF16.F32.PACK_AB R42, R190, R191 ;  /* 0x000000bfbe2a723e */ /* 0x000fc800000010ff */
[----:B------:R-:W-:Y:S01]  /*40c0*/  F2FP.BF16.F32.PACK_AB R40, R41, R40 ;  /* 0x000000282928723e */ /* 0x000fe200000010ff */
[----:B------:R-:W-:-:S07]  /*40d0*/  IMAD.MOV.U32 R41, RZ, RZ, R134 ;  /* 0x000000ffff297224 */ /* 0x000fce00078e0086 */
.L_x_5993:
[----:B------:R-:W-:Y:S05]  /*40e0*/  BSYNC B3 ;  /* 0x0000000000037941 */ /* 0x000fea0003800000 */
.L_x_5992:
[----:B------:R-:W-:Y:S01]  /*40f0*/  ULDC.64 UR4, c[0x0][0x2d8] ;  /* 0x0000b60000047ab9 */ /* 0x000fe20000000a00 */
[----:B------:R-:W-:Y:S01]  /*4100*/  ULDC.64 UR6, c[0x0][0x208] ;  /* 0x0000820000067ab9 */ /* 0x000fe20000000a00 */
[----:B------:R-:W-:-:S04]  /*4110*/  LEA R90, P3, R91, UR4, 0x1 ;  /* 0x000000045b5a7c11 */ /* 0x000fc8000f8608ff */
[----:B------:R-:W-:-:S05]  /*4120*/  LEA.HI.X R91, R91, UR5, R188, 0x1, P3 ;  /* 0x000000055b5b7c11 */ /* 0x000fca00098f0cbc */
[----:B--2---:R1:W-:Y:S04]  /*4130*/  STG.E.128 desc[UR6][R90.64], R40 ;  /* 0x000000285a007986 */ /* 0x0043e8000c101d06 */
.L_x_5991:
[----:B------:R-:W-:Y:S05]  /*4140*/  BSYNC B2 ;  /* 0x0000000000027941 */ /* 0x000fea0003800000 */
.L_x_5990:
[----:B------:R-:W-:Y:S05]  /*4150*/  @P1 BRA `(.L_x_5989) ;  /* 0x0000000000e41947 */ /* 0x000fea0003800000 */
[----:B-1----:R1:W2:Y:S01]  /*4160*/  LDS.128 R40, [R5+0x23c00] ;  /* 0x023c000005287984 */ /* 0x0022a20000000c00 */
[----:B------:R-:W-:Y:S01]  /*4170*/  IADD3 R185, P3, R185, R13, RZ ;  /* 0x0000000db9b97210 */ /* 0x000fe20007f7e0ff */
[----:B------:R-:W-:Y:S04]  /*4180*/  BSSY B2, `(.L_x_5994) ;  /* 0x0000031000027945 */ /* 0x000fe80003800000 */
[----:B------:R-:W-:Y:S01]  /*4190*/  IMAD.X R186, R186, 0x1, R8, P3 ;  /* 0x00000001baba7824 */ /* 0x000fe200018e0608 */
[----:B------:R-:W-:-:S13]  /*41a0*/  ISETP.GE.AND P3, PT, R221, R80, PT ;  /* 0x00000050dd00720c */ /* 0x000fda0003f66270 */
[----:B-1----:R-:W-:Y:S05]  /*41b0*/  @P3 BRA `(.L_x_5995) ;  /* 0x0000000000b43947 */ /* 0x002fea0003800000 */
[----:B------:R-:W-:Y:S02]  /*41c0*/  SHF.R.U64 R90, R94, 0x10, R95 ;  /* 0x000000105e5a7819 */ /* 0x000fe4000000125f */
[--C-:B------:R-:W-:Y:S02]  /*41d0*/  SHF.R.U64 R86, R86, 0x10, R87.reuse ;  /* 0x0000001056567819 */ /* 0x100fe40000001257 */
[----:B------:R-:W-:Y:S02]  /*41e0*/  SHF.R.U32.HI R94, RZ, 0x10, R87 ;  /* 0x00000010ff5e7819 */ /* 0x000fe40000011657 */
[----:B------:R-:W-:Y:S02]  /*41f0*/  PRMT R87, R164, 0x5432, R90 ;  /* 0x00005432a4577816 */ /* 0x000fe4000000005a */
[----:B------:R-:W-:Y:S02]  /*4200*/  PRMT R86, R81, 0x5432, R86 ;  /* 0x0000543251567816 */ /* 0x000fe40000000056 */
[----:B--2---:R-:W-:-:S02]  /*4210*/  LOP3.LUT R135, R41, 0xffff0000, RZ, 0xc0, !PT ;  /* 0xffff000029877812 */ /* 0x004fc400078ec0ff */
[C---:B------:R-:W-:Y:S01]  /*4220*/  LOP3.LUT R90, R87.reuse, 0xffff0000, RZ, 0xc0, !PT ;  /* 0xffff0000575a7812 */ /* 0x040fe200078ec0ff */
[----:B------:R-:W-:Y:S01]  /*4230*/  IMAD.U32 R87, R87, 0x10000, RZ ;  /* 0x0001000057577824 */ /* 0x000fe200078e00ff */
[C---:B------:R-:W-:Y:S01]  /*4240*/  LOP3.LUT R91, R86.reuse, 0xffff0000, RZ, 0xc0, !PT ;  /* 0xffff0000565b7812 */ /* 0x040fe200078ec0ff */
[----:B------:R-:W-:Y:S01]  /*4250*/  IMAD.U32 R86, R86, 0x10000, RZ ;  /* 0x0001000056567824 */ /* 0x000fe200078e00ff */
[----:B------:R-:W-:Y:S01]  /*4260*/  SHF.R.U32.HI R152, RZ, 0x10, R95 ;  /* 0x00000010ff987819 */ /* 0x000fe2000001165f */
[----:B------:R-:W-:Y:S02]  /*4270*/  IMAD.U32 R95, R41, 0x10000, RZ ;  /* 0x00010000295f7824 */ /* 0x000fe400078e00ff */
[-C--:B------:R-:W-:Y:S01]  /*4280*/  FMUL.FTZ R134, R135, R90.reuse ;  /* 0x0000005a87867220 */ /* 0x080fe20000410000 */
[----:B------:R-:W-:Y:S01]  /*4290*/  PRMT R41, R89, 0x5432, R94 ;  /* 0x0000543259297816 */ /* 0x000fe2000000005e */
[-C--:B------:R-:W-:Y:S01]  /*42a0*/  FMUL.FTZ R135, R135, R91.reuse ;  /* 0x0000005b87877220 */ /* 0x080fe20000410000 */
[----:B------:R-:W-:Y:S01]  /*42b0*/  PRMT R94, R165, 0x5432, R152 ;  /* 0x00005432a55e7816 */ /* 0x000fe20000000098 */
[C---:B------:R-:W-:Y:S01]  /*42c0*/  FFMA.FTZ R91, R95.reuse, R91, -R134 ;  /* 0x0000005b5f5b7223 */ /* 0x040fe20000010886 */
[----:B------:R-:W-:Y:S01]  /*42d0*/  LOP3.LUT R134, R42, 0xffff0000, RZ, 0xc0, !PT ;  /* 0xffff00002a867812 */ /* 0x000fe200078ec0ff */
[----:B------:R-:W-:Y:S01]  /*42e0*/  FFMA.FTZ R90, R95, R90, R135 ;  /* 0x0000005a5f5a7223 */ /* 0x000fe20000010087 */
[C---:B------:R-:W-:Y:S01]  /*42f0*/  IMAD.U32 R135, R41.reuse, 0x10000, RZ ;  /* 0x0001000029877824 */ /* 0x040fe200078e00ff */
[----:B------:R-:W-:Y:S01]  /*4300*/  LOP3.LUT R41, R41, 0xffff0000, RZ, 0xc0, !PT ;  /* 0xffff000029297812 */ /* 0x000fe200078ec0ff */
[C---:B------:R-:W-:Y:S01]  /*4310*/  IMAD.U32 R95, R94.reuse, 0x10000, RZ ;  /* 0x000100005e5f7824 */ /* 0x040fe200078e00ff */
[----:B------:R-:W-:Y:S01]  /*4320*/  LOP3.LUT R94, R94, 0xffff0000, RZ, 0xc0, !PT ;  /* 0xffff00005e5e7812 */ /* 0x000fe200078ec0ff */
[----:B------:R-:W-:-:S02]  /*4330*/  IMAD.U32 R42, R42, 0x10000, RZ ;  /* 0x000100002a2a7824 */ /* 0x000fc400078e00ff */
[C---:B------:R-:W-:Y:S01]  /*4340*/  FMUL.FTZ R153, R134.reuse, R95 ;  /* 0x0000005f86997220 */ /* 0x040fe20000410000 */
[----:B------:R-:W-:-:S03]  /*4350*/  FMUL.FTZ R134, R134, R135 ;  /* 0x0000008786867220 */ /* 0x000fc60000410000 */
[C---:B------:R-:W-:Y:S01]  /*4360*/  FFMA.FTZ R153, R42.reuse, R135, -R153 ;  /* 0x000000872a997223 */ /* 0x040fe20000010899 */
[----:B------:R-:W-:Y:S01]  /*4370*/  FFMA.FTZ R134, R42, R95, R134 ;  /* 0x0000005f2a867223 */ /* 0x000fe20000010086 */
[C---:B------:R-:W-:Y:S01]  /*4380*/  LOP3.LUT R42, R43.reuse, 0xffff0000, RZ, 0xc0, !PT ;  /* 0xffff00002b2a7812 */ /* 0x040fe200078ec0ff */
[C---:B------:R-:W-:Y:S01]  /*4390*/  IMAD.U32 R95, R40.reuse, 0x10000, RZ ;  /* 0x00010000285f7824 */ /* 0x040fe200078e00ff */
[----:B------:R-:W-:Y:S01]  /*43a0*/  LOP3.LUT R40, R40, 0xffff0000, RZ, 0xc0, !PT ;  /* 0xffff000028287812 */ /* 0x000fe200078ec0ff */
[----:B------:R-:W-:Y:S01]  /*43b0*/  IMAD.U32 R43, R43, 0x10000, RZ ;  /* 0x000100002b2b7824 */ /* 0x000fe200078e00ff */
[----:B------:R-:W-:Y:S01]  /*43c0*/  F2FP.BF16.F32.PACK_AB R134, R134, R153 ;  /* 0x000000998686723e */ /* 0x000fe200000010ff */
        /* <DEDUP_REMOVED lines=12> */
.L_x_5995:
[----:B------:R-:W-:Y:S05]  /*4490*/  BSYNC B2 ;  /* 0x0000000000027941 */ /* 0x000fea0003800000 */
.L_x_5994:
[----:B------:R-:W-:Y:S01]  /*44a0*/  ULDC.64 UR4, c[0x0][0x2d8] ;  /* 0x0000b60000047ab9 */ /* 0x000fe20000000a00 */
[----:B------:R-:W-:Y:S01]  /*44b0*/  ULDC.64 UR6, c[0x0][0x208] ;  /* 0x0000820000067ab9 */ /* 0x000fe20000000a00 */
[----:B------:R-:W-:-:S04]  /*44c0*/  LEA R86, P3, R185, UR4, 0x1 ;  /* 0x00000004b9567c11 */ /* 0x000fc8000f8608ff */
[----:B------:R-:W-:-:S05]  /*44d0*/  LEA.HI.X R87, R185, UR5, R186, 0x1, P3 ;  /* 0x00000005b9577c11 */ /* 0x000fca00098f0cba */
[----:B--2---:R2:W-:Y:S04]  /*44e0*/  STG.E.128 desc[UR6][R86.64], R40 ;  /* 0x0000002856007986 */ /* 0x0045e8000c101d06 */
.L_x_5989:
[----:B------:R-:W-:Y:S05]  /*44f0*/  BSYNC B1 ;  /* 0x0000000000017941 */ /* 0x000fea0003800000 */
.L_x_5988:
[----:B------:R-:W-:Y:S04]  /*4500*/  BSSY B1, `(.L_x_5996) ;  /* 0x000007a000017945 */ /* 0x000fe80003800000 */
[----:B------:R-:W-:Y:S05]  /*4510*/  @P4 BRA `(.L_x_5997) ;  /* 0x0000000400e04947 */ /* 0x000fea0003800000 */
[----:B--2---:R-:W-:Y:S01]  /*4520*/  IADD3 R86, P3, P4, R116, R132, R16 ;  /* 0x0000008474567210 */ /* 0x004fe20007c7e010 */
[----:B------:R-:W-:Y:S03]  /*4530*/  BSSY B2, `(.L_x_5998) ;  /* 0x000003c000027945 */ /* 0x000fe60003800000 */
[----:B------:R-:W-:Y:S01]  /*4540*/  IADD3.X R87, R125, R88, R17, P3, P4 ;  /* 0x000000587d577210 */ /* 0x000fe20001fe8411 */
[----:B------:R-:W-:Y:S08]  /*4550*/  @P0 BRA `(.L_x_5999) ;  /* 0x0000000000e40947 */ /* 0x000ff00003800000 */
[----:B-1----:R1:W2:Y:S01]  /*4560*/  LDS.128 R40, [R5+0x1f400] ;  /* 0x01f4000005287984 */ /* 0x0022a20000000c00 */
[----:B------:R-:W-:Y:S01]  /*4570*/  IADD3 R90, P3, R86, R98, RZ ;  /* 0x00000062565a7210 */ /* 0x000fe20007f7e0ff */
[----:B------:R-:W-:Y:S04]  /*4580*/  BSSY B3, `(.L_x_6000) ;  /* 0x0000031000037945 */ /* 0x000fe80003800000 */
[----:B------:R-:W-:Y:S01]  /*4590*/  IMAD.X R91, R87, 0x1, R15, P3 ;  /* 0x00000001575b7824 */ /* 0x000fe200018e060f */
[----:B------:R-:W-:-:S13]  /*45a0*/  ISETP.GE.AND P3, PT, R18, R80, PT ;  /* 0x000000501200720c */ /* 0x000fda0003f66270 */
[----:B-1----:R-:W-:Y:S05]  /*45b0*/  @P3 BRA `(.L_x_6001) ;  /* 0x0000000000b43947 */ /* 0x002fea0003800000 */
[----:B------:R-:W-:Y:S01]  /*45c0*/  SHF.R.U64 R84, R84, 0x10, R85 ;  /* 0x0000001054547819 */ /* 0x000fe20000001255 */
[----:B--2---:R-:W-:Y:S01]  /*45d0*/  IMAD.U32 R95, R42, 0x10000, RZ ;  /* 0x000100002a5f7824 */ /* 0x004fe200078e00ff */
[----:B------:R-:W-:Y:S01]  /*45e0*/  SHF.R.U64 R82, R82, 0x10, R83 ;  /* 0x0000001052527819 */ /* 0x000fe20000001253 */
[----:B------:R-:W-:Y:S01]  /*45f0*/  IMAD.U32 R134, R43, 0x10000, RZ ;  /* 0x000100002b867824 */ /* 0x000fe200078e00ff */
[----:B------:R-:W-:Y:S02]  /*4600*/  PRMT R84, R168, 0x5432, R84 ;  /* 0x00005432a8547816 */ /* 0x000fe40000000054 */
[----:B------:R-:W-:Y:S02]  /*4610*/  SHF.R.U32.HI R94, RZ, 0x10, R85 ;  /* 0x00000010ff5e7819 */ /* 0x000fe40000011655 */
[----:B------:R-:W-:Y:S02]  /*4620*/  SHF.R.U32.HI R83, RZ, 0x10, R83 ;  /* 0x00000010ff537819 */ /* 0x000fe40000011653 */
[----:B------:R-:W-:-:S02]  /*4630*/  LOP3.LUT R135, R41, 0xffff0000, RZ, 0xc0, !PT ;  /* 0xffff000029877812 */ /* 0x000fc400078ec0ff */
[C---:B------:R-:W-:Y:S01]  /*4640*/  LOP3.LUT R152, R84.reuse, 0xffff0000, RZ, 0xc0, !PT ;  /* 0xffff000054987812 */ /* 0x040fe200078ec0ff */
[----:B------:R-:W-:Y:S01]  /*4650*/  IMAD.U32 R84, R84, 0x10000, RZ ;  /* 0x0001000054547824 */ /* 0x000fe200078e00ff */
[----:B------:R-:W-:Y:S02]  /*4660*/  PRMT R82, R167, 0x5432, R82 ;  /* 0x00005432a7527816 */ /* 0x000fe40000000052 */
[----:B------:R-:W-:Y:S01]  /*4670*/  PRMT R94, R169, 0x5432, R94 ;  /* 0x00005432a95e7816 */ /* 0x000fe2000000005e */
[----:B------:R-:W-:Y:S01]  /*4680*/  FMUL.FTZ R186, R135, R152 ;  /* 0x0000009887ba7220 */ /* 0x000fe20000410000 */
        /* <DEDUP_REMOVED lines=8> */
[-C--:B------:R-:W-:Y:S01]  /*4710*/  FMUL.FTZ R135, R135, R188.reuse ;  /* 0x000000bc87877220 */ /* 0x080fe20000410000 */
[----:B------:R-:W-:Y:S01]  /*4720*/  FFMA.FTZ R186, R43, R188, -R186 ;  /* 0x000000bc2bba7223 */ /* 0x000fe200000108ba */
[----:B------:R-:W-:-:S02]  /*4730*/  IMAD.U32 R41, R40, 0x10000, RZ ;  /* 0x0001000028297824 */ /* 0x000fc400078e00ff */
[----:B------:R-:W-:Y:S01]  /*4740*/  FMUL.FTZ R188, R42, R153 ;  /* 0x000000992abc7220 */ /* 0x000fe20000410000 */
[----:B------:R-:W-:Y:S01]  /*4750*/  LOP3.LUT R40, R40, 0xffff0000, RZ, 0xc0, !PT ;  /* 0xffff000028287812 */ /* 0x000fe200078ec0ff */
[-C--:B------:R-:W-:Y:S01]  /*4760*/  FMUL.FTZ R42, R42, R185.reuse ;  /* 0x000000b92a2a7220 */ /* 0x080fe20000410000 */
[----:B------:R-:W-:Y:S01]  /*4770*/  LOP3.LUT R83, R83, 0xffff0000, RZ, 0xc0, !PT ;  /* 0xffff000053537812 */ /* 0x000fe200078ec0ff */
[----:B------:R-:W-:Y:S02]  /*4780*/  IMAD.U32 R82, R82, 0x10000, RZ ;  /* 0x0001000052527824 */ /* 0x000fe400078e00ff */
[----:B------:R-:W-:Y:S01]  /*4790*/  FFMA.FTZ R188, R95, R185, -R188 ;  /* 0x000000b95fbc7223 */ /* 0x000fe200000108bc */
[----:B------:R-:W-:Y:S01]  /*47a0*/  FFMA.FTZ R135, R43, R152, R135 ;  /* 0x000000982b877223 */ /* 0x000fe20000010087 */
[----:B------:R-:W-:Y:S01]  /*47b0*/  FFMA.FTZ R95, R95, R153, R42 ;  /* 0x000000995f5f7223 */ /* 0x000fe2000001002a */
        /* <DEDUP_REMOVED lines=13> */
.L_x_6001:
[----:B------:R-:W-:Y:S05]  /*4890*/  BSYNC B3 ;  /* 0x0000000000037941 */ /* 0x000fea0003800000 */
.L_x_6000:
[----:B------:R-:W-:Y:S01]  /*48a0*/  ULDC.64 UR4, c[0x0][0x2d8] ;  /* 0x0000b60000047ab9 */ /* 0x000fe20000000a00 */
[----:B------:R-:W-:Y:S01]  /*48b0*/  ULDC.64 UR6, c[0x0][0x208] ;  /* 0x0000820000067ab9 */ /* 0x000fe20000000a00 */
[----:B------:R-:W-:-:S04]  /*48c0*/  LEA R82, P3, R90, UR4, 0x1 ;  /* 0x000000045a527c11 */ /* 0x000fc8000f8608ff */
[----:B------:R-:W-:-:S05]  /*48d0*/  LEA.HI.X R83, R90, UR5, R91, 0x1, P3 ;  /* 0x000000055a537c11 */ /* 0x000fca00098f0c5b */
[----:B--2---:R2:W-:Y:S04]  /*48e0*/  STG.E.128 desc[UR6][R82.64], R40 ;  /* 0x0000002852007986 */ /* 0x0045e8000c101d06 */
.L_x_5999:
[----:B------:R-:W-:Y:S05]  /*48f0*/  BSYNC B2 ;  /* 0x0000000000027941 */ /* 0x000fea0003800000 */
.L_x_5998:
[----:B------:R-:W-:Y:S05]  /*4900*/  @P1 BRA `(.L_x_5997) ;  /* 0x0000000000e41947 */ /* 0x000fea0003800000 */
[----:B-12---:R1:W2:Y:S01]  /*4910*/  LDS.128 R40, [R5+0x24c00] ;  /* 0x024c000005287984 */ /* 0x0062a20000000c00 */
[----:B------:R-:W-:Y:S01]  /*4920*/  IADD3 R86, P3, R86, R13, RZ ;  /* 0x0000000d56567210 */ /* 0x000fe20007f7e0ff */
[----:B------:R-:W-:Y:S04]  /*4930*/  BSSY B2, `(.L_x_6002) ;  /* 0x0000031000027945 */ /* 0x000fe80003800000 */
[----:B------:R-:W-:Y:S01]  /*4940*/  IMAD.X R87, R87, 0x1, R8, P3 ;  /* 0x0000000157577824 */ /* 0x000fe200018e0608 */
[----:B------:R-:W-:-:S13]  /*4950*/  ISETP.GE.AND P3, PT, R221, R80, PT ;  /* 0x00000050dd00720c */ /* 0x000fda0003f66270 */
[----:B-1----:R-:W-:Y:S05]  /*4960*/  @P3 BRA `(.L_x_6003) ;  /* 0x0000000000b43947 */ /* 0x002fea0003800000 */
[--C-:B------:R-:W-:Y:S02]  /*4970*/  SHF.R.U64 R83, R78, 0x10, R79.reuse ;  /* 0x000000104e537819 */ /* 0x100fe4000000124f */
[----:B------:R-:W-:Y:S02]  /*4980*/  SHF.R.U32.HI R78, RZ, 0x10, R79 ;  /* 0x00000010ff4e7819 */ /* 0x000fe4000001164f */
[--C-:B------:R-:W-:Y:S01]  /*4990*/  SHF.R.U64 R85, R76, 0x10, R77.reuse ;  /* 0x000000104c557819 */ /* 0x100fe2000000124d */
        /* <DEDUP_REMOVED lines=23> */
[----:B------:R-:W-:-:S02]  /*4b10*/  IMAD.U32 R202, R202, 0x10000, RZ ;  /* 0x00010000caca7824 */ /* 0x000fc400078e00ff */
[C---:B------:R-:W-:Y:S01]  /*4b20*/  FFMA.FTZ R82, R76.reuse, R82, -R91 ;  /* 0x000000524c527223 */ /* 0x040fe2000001085b */
[----:B------:R-:W-:Y:S01]  /*4b30*/  FFMA.FTZ R77, R76, R78, R77 ;  /* 0x0000004e4c4d7223 */ /* 0x000fe2000001004d */
[C---:B------:R-:W-:Y:S01]  /*4b40*/  FMUL.FTZ R76, R42.reuse, R199 ;  /* 0x000000c72a4c7220 */ /* 0x040fe20000410000 */
[-C--:B------:R-:W-:Y:S01]  /*4b50*/  FMUL.FTZ R78, R42, R201.reuse ;  /* 0x000000c92a4e7220 */ /* 0x080fe20000410000 */
[----:B------:R-:W-:Y:S01]  /*4b60*/  FMUL.FTZ R42, R79, R200 ;  /* 0x000000c84f2a7220 */ /* 0x000fe20000410000 */
[----:B------:R-:W-:Y:S02]  /*4b70*/  IMAD.U32 R43, R43, 0x10000, RZ ;  /* 0x000100002b2b7824 */ /* 0x000fe400078e00ff */
[----:B------:R-:W-:Y:S01]  /*4b80*/  FMUL.FTZ R79, R79, R202 ;  /* 0x000000ca4f4f7220 */ /* 0x000fe20000410000 */
[C---:B------:R-:W-:Y:S01]  /*4b90*/  FFMA.FTZ R40, R83.reuse, R84, -R94 ;  /* 0x0000005453287223 */ /* 0x040fe2000001085e */
[----:B------:R-:W-:Y:S01]  /*4ba0*/  FFMA.FTZ R83, R83, R90, R85 ;  /* 0x0000005a53537223 */ /* 0x000fe20000010055 */
        /* <DEDUP_REMOVED lines=9> */
.L_x_6003:
[----:B------:R-:W-:Y:S05]  /*4c40*/  BSYNC B2 ;  /* 0x0000000000027941 */ /* 0x000fea0003800000 */
.L_x_6002:
[----:B------:R-:W-:Y:S01]  /*4c50*/  ULDC.64 UR4, c[0x0][0x2d8] ;  /* 0x0000b60000047ab9 */ /* 0x000fe20000000a00 */
[----:B------:R-:W-:Y:S01]  /*4c60*/  ULDC.64 UR6, c[0x0][0x208] ;  /* 0x0000820000067ab9 */ /* 0x000fe20000000a00 */
[----:B------:R-:W-:-:S04]  /*4c70*/  LEA R76, P3, R86, UR4, 0x1 ;  /* 0x00000004564c7c11 */ /* 0x000fc8000f8608ff */
[----:B------:R-:W-:-:S05]  /*4c80*/  LEA.HI.X R77, R86, UR5, R87, 0x1, P3 ;  /* 0x00000005564d7c11 */ /* 0x000fca00098f0c57 */
[----:B--2---:R3:W-:Y:S04]  /*4c90*/  STG.E.128 desc[UR6][R76.64], R40 ;  /* 0x000000284c007986 */ /* 0x0047e8000c101d06 */
.L_x_5997:
[----:B------:R-:W-:Y:S05]  /*4ca0*/  BSYNC B1 ;  /* 0x0000000000017941 */ /* 0x000fea0003800000 */
.L_x_5996:
[----:B-1----:R-:W4:Y:S01]  /*4cb0*/  LDL R90, [R1] ;  /* 0x00000000015a7983 */ /* 0x002f220000100800 */
[----:B------:R-:W-:Y:S01]  /*4cc0*/  BSSY B1, `(.L_x_6004) ;  /* 0x000007b000017945 */ /* 0x000fe20003800000 */
[----:B----4-:R-:W-:-:S13]  /*4cd0*/  LOP3.LUT P3, RZ, R90, 0x4, RZ, 0xc0, !PT ;  /* 0x000000045aff7812 */ /* 0x010fda000786c0ff */
[----:B------:R-:W-:Y:S05]  /*4ce0*/  @P3 BRA `(.L_x_6005) ;  /* 0x0000000400e03947 */ /* 0x000fea0003800000 */
[----:B---3--:R-:W-:Y:S01]  /*4cf0*/  IADD3 R77, P3, P4, R127, R132, R16 ;  /* 0x000000847f4d7210 */ /* 0x008fe20007c7e010 */
[----:B------:R-:W-:Y:S03]  /*4d00*/  BSSY B2, `(.L_x_6006) ;  /* 0x000003c000027945 */ /* 0x000fe60003800000 */
[----:B------:R-:W-:Y:S01]  /*4d10*/  IADD3.X R76, R126, R88, R17, P3, P4 ;  /* 0x000000587e4c7210 */ /* 0x000fe20001fe8411 */
[----:B------:R-:W-:Y:S08]  /*4d20*/  @P0 BRA `(.L_x_6007) ;  /* 0x0000000000e40947 */ /* 0x000ff00003800000 */
[----:B--2---:R1:W2:Y:S01]  /*4d30*/  LDS.128 R40, [R5+0x20400] ;  /* 0x0204000005287984 */ /* 0x0042a20000000c00 */
[----:B------:R-:W-:Y:S01]  /*4d40*/  IADD3 R78, P3, R77, R98, RZ ;  /* 0x000000624d4e7210 */ /* 0x000fe20007f7e0ff */
[----:B------:R-:W-:Y:S04]  /*4d50*/  BSSY B3, `(.L_x_6008) ;  /* 0x0000031000037945 */ /* 0x000fe80003800000 */
[----:B------:R-:W-:Y:S01]  /*4d60*/  IMAD.X R79, R76, 0x1, R15, P3 ;  /* 0x000000014c4f7824 */ /* 0x000fe200018e060f */
        /* <DEDUP_REMOVED lines=47> */
.L_x_6009:
[----:B------:R-:W-:Y:S05]  /*5060*/  BSYNC B3 ;  /* 0x0000000000037941 */ /* 0x000fea0003800000 */
.L_x_6008:
[----:B------:R-:W-:Y:S01]  /*5070*/  ULDC.64 UR4, c[0x0][0x2d8] ;  /* 0x0000b60000047ab9 */ /* 0x000fe20000000a00 */
[----:B------:R-:W-:Y:S01]  /*5080*/  ULDC.64 UR6, c[0x0][0x208] ;  /* 0x0000820000067ab9 */ /* 0x000fe20000000a00 */
[----:B------:R-:W-:-:S04]  /*5090*/  LEA R72, P3, R78, UR4, 0x1 ;  /* 0x000000044e487c11 */ /* 0x000fc8000f8608ff */
[----:B------:R-:W-:-:S05]  /*50a0*/  LEA.HI.X R73, R78, UR5, R79, 0x1, P3 ;  /* 0x000000054e497c11 */ /* 0x000fca00098f0c4f */
[----:B--2---:R1:W-:Y:S04]  /*50b0*/  STG.E.128 desc[UR6][R72.64], R40 ;  /* 0x0000002848007986 */ /* 0x0043e8000c101d06 */
.L_x_6007:
[----:B------:R-:W-:Y:S05]  /*50c0*/  BSYNC B2 ;  /* 0x0000000000027941 */ /* 0x000fea0003800000 */
.L_x_6006:
[----:B------:R-:W-:Y:S05]  /*50d0*/  @P1 BRA `(.L_x_6005) ;  /* 0x0000000000e41947 */ /* 0x000fea0003800000 */
[----:B-12---:R1:W2:Y:S01]  /*50e0*/  LDS.128 R40, [R5+0x25c00] ;  /* 0x025c000005287984 */ /* 0x0062a20000000c00 */
[----:B------:R-:W-:Y:S01]  /*50f0*/  IADD3 R77, P3, R77, R13, RZ ;  /* 0x0000000d4d4d7210 */ /* 0x000fe20007f7e0ff */
[----:B------:R-:W-:Y:S04]  /*5100*/  BSSY B2, `(.L_x_6010) ;  /* 0x0000031000027945 */ /* 0x000fe80003800000 */
[----:B------:R-:W-:Y:S01]  /*5110*/  IMAD.X R76, R76, 0x1, R8, P3 ;  /* 0x000000014c4c7824 */ /* 0x000fe200018e0608 */
[----:B------:R-:W-:-:S13]  /*5120*/  ISETP.GE.AND P3, PT, R221, R80, PT ;  /* 0x00000050dd00720c */ /* 0x000fda0003f66270 */
        /* <DEDUP_REMOVED lines=46> */
.L_x_6011:
[----:B------:R-:W-:Y:S05]  /*5410*/  BSYNC B2 ;  /* 0x0000000000027941 */ /* 0x000fea0003800000 */
.L_x_6010:
[----:B------:R-:W-:Y:S01]  /*5420*/  ULDC.64 UR4, c[0x0][0x2d8] ;  /* 0x0000b60000047ab9 */ /* 0x000fe20000000a00 */
[----:B------:R-:W-:Y:S01]  /*5430*/  ULDC.64 UR6, c[0x0][0x208] ;  /* 0x0000820000067ab9 */ /* 0x000fe20000000a00 */
[----:B------:R-:W-:-:S04]  /*5440*/  LEA R68, P3, R77, UR4, 0x1 ;  /* 0x000000044d447c11 */ /* 0x000fc8000f8608ff */
[----:B------:R-:W-:-:S05]  /*5450*/  LEA.HI.X R69, R77, UR5, R76, 0x1, P3 ;  /* 0x000000054d457c11 */ /* 0x000fca00098f0c4c */
[----:B--2---:R4:W-:Y:S04]  /*5460*/  STG.E.128 desc[UR6][R68.64], R40 ;  /* 0x0000002844007986 */ /* 0x0049e8000c101d06 */
.L_x_6005:
[----:B------:R-:W-:Y:S05]  /*5470*/  BSYNC B1 ;  /* 0x0000000000017941 */ /* 0x000fea0003800000 */
.L_x_6004:
[----:B------:R-:W-:Y:S01]  /*5480*/  LOP3.LUT P3, RZ, R90, 0x8, RZ, 0xc0, !PT ;  /* 0x000000085aff7812 */ /* 0x000fe2000786c0ff */
[----:B------:R-:W-:-:S12]  /*5490*/  BSSY B1, `(.L_x_6012) ;  /* 0x000007c000017945 */ /* 0x000fd80003800000 */
[----:B------:R-:W-:Y:S05]  /*54a0*/  @P3 BRA `(.L_x_6013) ;  /* 0x0000000400e83947 */ /* 0x000fea0003800000 */
[----:B----4-:R-:W-:Y:S01]  /*54b0*/  IADD3 R69, P3, P4, R130, R132, R16 ;  /* 0x0000008482457210 */ /* 0x010fe20007c7e010 */
[----:B------:R-:W-:Y:S03]  /*54c0*/  BSSY B2, `(.L_x_6014) ;  /* 0x000003d000027945 */ /* 0x000fe60003800000 */
[----:B------:R-:W-:Y:S01]  /*54d0*/  IADD3.X R68, R128, R88, R17, P3, P4 ;  /* 0x0000005880447210 */ /* 0x000fe20001fe8411 */
[----:B------:R-:W-:Y:S08]  /*54e0*/  @P0 BRA `(.L_x_6015) ;  /* 0x0000000000e80947 */ /* 0x000ff00003800000 */
[----:B-123--:R1:W2:Y:S01]  /*54f0*/  LDS.128 R40, [R5+0x21400] ;  /* 0x0214000005287984 */ /* 0x00e2a20000000c00 */
[----:B------:R-:W-:Y:S01]  /*5500*/  IADD3 R70, P3, R69, R98, RZ ;  /* 0x0000006245467210 */ /* 0x000fe20007f7e0ff */
[----:B------:R-:W-:Y:S04]  /*5510*/  BSSY B3, `(.L_x_6016) ;  /* 0x0000032000037945 */ /* 0x000fe80003800000 */
[----:B------:R-:W-:Y:S01]  /*5520*/  IMAD.X R71, R68, 0x1, R15, P3 ;  /* 0x0000000144477824 */ /* 0x000fe200018e060f */
        /* <DEDUP_REMOVED lines=48> */
.L_x_6017:
[----:B------:R-:W-:Y:S05]  /*5830*/  BSYNC B3 ;  /* 0x0000000000037941 */ /* 0x000fea0003800000 */
.L_x_6016:
[----:B------:R-:W-:Y:S01]  /*5840*/  ULDC.64 UR4, c[0x0][0x2d8] ;  /* 0x0000b60000047ab9 */ /* 0x000fe20000000a00 */
[----:B------:R-:W-:Y:S01]  /*5850*/  ULDC.64 UR6, c[0x0][0x208] ;  /* 0x0000820000067ab9 */ /* 0x000fe20000000a00 */
[----:B------:R-:W-:-:S04]  /*5860*/  LEA R64, P3, R70, UR4, 0x1 ;  /* 0x0000000446407c11 */ /* 0x000fc8000f8608ff */
[----:B------:R-:W-:-:S05]  /*5870*/  LEA.HI.X R65, R70, UR5, R71, 0x1, P3 ;  /* 0x0000000546417c11 */ /* 0x000fca00098f0c47 */
[----:B--2---:R4:W-:Y:S04]  /*5880*/  STG.E.128 desc[UR6][R64.64], R40 ;  /* 0x0000002840007986 */ /* 0x0049e8000c101d06 */
.L_x_6015:
[----:B------:R-:W-:Y:S05]  /*5890*/  BSYNC B2 ;  /* 0x0000000000027941 */ /* 0x000fea0003800000 */
.L_x_6014:
[----:B------:R-:W-:Y:S05]  /*58a0*/  @P1 BRA `(.L_x_6013) ;  /* 0x0000000000e81947 */ /* 0x000fea0003800000 */
[----:B-1234-:R1:W2:Y:S01]  /*58b0*/  LDS.128 R40, [R5+0x26c00] ;  /* 0x026c000005287984 */ /* 0x01e2a20000000c00 */
        /* <DEDUP_REMOVED lines=51> */
.L_x_6019:
[----:B------:R-:W-:Y:S05]  /*5bf0*/  BSYNC B2 ;  /* 0x0000000000027941 */ /* 0x000fea0003800000 */
.L_x_6018:
[----:B------:R-:W-:Y:S01]  /*5c00*/  ULDC.64 UR4, c[0x0][0x2d8] ;  /* 0x0000b60000047ab9 */ /* 0x000fe20000000a00 */
[----:B------:R-:W-:Y:S01]  /*5c10*/  ULDC.64 UR6, c[0x0][0x208] ;  /* 0x0000820000067ab9 */ /* 0x000fe20000000a00 */
[----:B------:R-:W-:-:S04]  /*5c20*/  LEA R60, P3, R69, UR4, 0x1 ;  /* 0x00000004453c7c11 */ /* 0x000fc8000f8608ff */
[----:B------:R-:W-:-:S05]  /*5c30*/  LEA.HI.X R61, R69, UR5, R68, 0x1, P3 ;  /* 0x00000005453d7c11 */ /* 0x000fca00098f0c44 */
[----:B--2---:R1:W-:Y:S04]  /*5c40*/  STG.E.128 desc[UR6][R60.64], R40 ;  /* 0x000000283c007986 */ /* 0x0043e8000c101d06 */
.L_x_6013:
[----:B------:R-:W-:Y:S05]  /*5c50*/  BSYNC B1 ;  /* 0x0000000000017941 */ /* 0x000fea0003800000 */
.L_x_6012:
[----:B------:R-:W-:Y:S01]  /*5c60*/  LOP3.LUT P3, RZ, R90, 0x2, RZ, 0xc0, !PT ;  /* 0x000000025aff7812 */ /* 0x000fe2000786c0ff */
[----:B------:R-:W-:-:S12]  /*5c70*/  BSSY B1, `(.L_x_6020) ;  /* 0x000007c000017945 */ /* 0x000fd80003800000 */
[----:B------:R-:W-:Y:S05]  /*5c80*/  @P3 BRA `(.L_x_6021) ;  /* 0x0000000400e83947 */ /* 0x000fea0003800000 */
[----:B------:R-:W-:Y:S01]  /*5c90*/  IADD3 R66, P3, P4, R136, R132, R16 ;  /* 0x0000008488427210 */ /* 0x000fe20007c7e010 */
[----:B------:R-:W-:Y:S03]  /*5ca0*/  BSSY B2, `(.L_x_6022) ;  /* 0x000003d000027945 */ /* 0x000fe60003800000 */
[----:B----4-:R-:W-:Y:S01]  /*5cb0*/  IADD3.X R68, R131, R88, R17, P3, P4 ;  /* 0x0000005883447210 */ /* 0x010fe20001fe8411 */
        /* <DEDUP_REMOVED lines=53> */
.L_x_6025:
[----:B------:R-:W-:Y:S05]  /*6010*/  BSYNC B3 ;  /* 0x0000000000037941 */ /* 0x000fea0003800000 */
.L_x_6024:
[----:B------:R-:W-:Y:S01]  /*6020*/  ULDC.64 UR4, c[0x0][0x2d8] ;  /* 0x0000b60000047ab9 */ /* 0x000fe20000000a00 */
[----:B------:R-:W-:Y:S01]  /*6030*/  ULDC.64 UR6, c[0x0][0x208] ;  /* 0x0000820000067ab9 */ /* 0x000fe20000000a00 */
[----:B------:R-:W-:-:S04]  /*6040*/  LEA R56, P3, R64, UR4, 0x1 ;  /* 0x0000000440387c11 */ /* 0x000fc8000f8608ff */
[----:B------:R-:W-:-:S05]  /*6050*/  LEA.HI.X R57, R64, UR5, R69, 0x1, P3 ;  /* 0x0000000540397c11 */ /* 0x000fca00098f0c45 */
[----:B--2---:R4:W-:Y:S04]  /*6060*/  STG.E.128 desc[UR6][R56.64], R40 ;  /* 0x0000002838007986 */ /* 0x0049e8000c101d06 */
.L_x_6023:
[----:B------:R-:W-:Y:S05]  /*6070*/  BSYNC B2 ;  /* 0x0000000000027941 */ /* 0x000fea0003800000 */
.L_x_6022:
        /* <DEDUP_REMOVED lines=53> */
.L_x_6027:
[----:B------:R-:W-:Y:S05]  /*63d0*/  BSYNC B2 ;  /* 0x0000000000027941 */ /* 0x000fea0003800000 */
.L_x_6026:
[----:B------:R-:W-:Y:S01]  /*63e0*/  ULDC.64 UR4, c[0x0][0x2d8] ;  /* 0x0000b60000047ab9 */ /* 0x000fe20000000a00 */
[----:B------:R-:W-:Y:S01]  /*63f0*/  ULDC.64 UR6, c[0x0][0x208] ;  /* 0x0000820000067ab9 */ /* 0x000fe20000000a00 */
[----:B------:R-:W-:-:S04]  /*6400*/  LEA R52, P3, R60, UR4, 0x1 ;  /* 0x000000043c347c11 */ /* 0x000fc8000f8608ff */
[----:B------:R-:W-:-:S05]  /*6410*/  LEA.HI.X R53, R60, UR5, R65, 0x1, P3 ;  /* 0x000000053c357c11 */ /* 0x000fca00098f0c41 */
[----:B--2---:R1:W-:Y:S04]  /*6420*/  STG.E.128 desc[UR6][R52.64], R40 ;  /* 0x0000002834007986 */ /* 0x0043e8000c101d06 */
.L_x_6021:
[----:B------:R-:W-:Y:S05]  /*6430*/  BSYNC B1 ;  /* 0x0000000000017941 */ /* 0x000fea0003800000 */
.L_x_6020:
[----:B------:R-:W-:Y:S05]  /*6440*/  @P5 BRA `(.L_x_6028) ;  /* 0x0000005400545947 */ /* 0x000fea0003800000 */
[----:B------:R-:W-:Y:S01]  /*6450*/  IADD3 R132, P3, P4, R141, R132, R16 ;  /* 0x000000848d847210 */ /* 0x000fe20007c7e010 */
[----:B------:R-:W-:Y:S03]  /*6460*/  BSSY B1, `(.L_x_6029) ;  /* 0x000003d000017945 */ /* 0x000fe60003800000 */
[----:B------:R-:W-:Y:S01]  /*6470*/  IADD3.X R88, R140, R88, R17, P3, P4 ;  /* 0x000000588c587210 */ /* 0x000fe20001fe8411 */
[----:B------:R-:W-:Y:S08]  /*6480*/  @P0 BRA `(.L_x_6030) ;  /* 0x0000000000e80947 */ /* 0x000ff00003800000 */
[----:B-1234-:R1:W2:Y:S01]  /*6490*/  LDS.128 R40, [R5+0x23400] ;  /* 0x0234000005287984 */ /* 0x01e2a20000000c00 */
[----:B------:R-:W-:Y:S01]  /*64a0*/  ISETP.GE.AND P4, PT, R18, R80, PT ;  /* 0x000000501200720c */ /* 0x000fe20003f86270 */
[----:B------:R-:W-:Y:S01]  /*64b0*/  BSSY B2, `(.L_x_6031) ;  /* 0x0000031000027945 */ /* 0x000fe20003800000 */
[----:B------:R-:W-:-:S11]  /*64c0*/  IADD3 R56, P3, R132, R98, RZ ;  /* 0x0000006284387210 */ /* 0x000fd60007f7e0ff */
        /* <DEDUP_REMOVED lines=47> */
.L_x_6032:
[----:B------:R-:W-:Y:S05]  /*67c0*/  BSYNC B2 ;  /* 0x0000000000027941 */ /* 0x000fea0003800000 */
.L_x_6031:
[----:B------:R-:W-:Y:S01]  /*67d0*/  ULDC.64 UR4, c[0x0][0x2d8] ;  /* 0x0000b60000047ab9 */ /* 0x000fe20000000a00 */
[----:B------:R-:W-:Y:S01]  /*67e0*/  IMAD.X R49, R88, 0x1, R15, P3 ;  /* 0x0000000158317824 */ /* 0x000fe200018e060f */
[----:B------:R-:W-:Y:S01]  /*67f0*/  LEA R48, P3, R56, UR4, 0x1 ;  /* 0x0000000438307c11 */ /* 0x000fe2000f8608ff */
[----:B------:R-:W-:-:S03]  /*6800*/  ULDC.64 UR6, c[0x0][0x208] ;  /* 0x0000820000067ab9 */ /* 0x000fc60000000a00 */
[----:B------:R-:W-:-:S05]  /*6810*/  LEA.HI.X R49, R56, UR5, R49, 0x1, P3 ;  /* 0x0000000538317c11 */ /* 0x000fca00098f0c31 */
[----:B--2---:R1:W-:Y:S04]  /*6820*/  STG.E.128 desc[UR6][R48.64], R40 ;  /* 0x0000002830007986 */ /* 0x0043e8000c101d06 */
.L_x_6030:
[----:B------:R-:W-:Y:S05]  /*6830*/  BSYNC B1 ;  /* 0x0000000000017941 */ /* 0x000fea0003800000 */
.L_x_6029:
[----:B------:R-:W-:Y:S05]  /*6840*/  @P1 BRA `(.L_x_6028) ;  /* 0x0000005000541947 */ /* 0x000fea0003800000 */
[----:B-1234-:R1:W2:Y:S01]  /*6850*/  LDS.128 R40, [R5+0x28c00] ;  /* 0x028c000005287984 */ /* 0x01e2a20000000c00 */
[----:B------:R-:W-:Y:S01]  /*6860*/  ISETP.GE.AND P4, PT, R221, R80, PT ;  /* 0x00000050dd00720c */ /* 0x000fe20003f86270 */
[----:B------:R-:W-:Y:S01]  /*6870*/  BSSY B1, `(.L_x_6033) ;  /* 0x0000031000017945 */ /* 0x000fe20003800000 */
[----:B------:R-:W-:-:S11]  /*6880*/  IADD3 R52, P3, R132, R13, RZ ;  /* 0x0000000d84347210 */ /* 0x000fd60007f7e0ff */
        /* <DEDUP_REMOVED lines=47> */
.L_x_6034:
[----:B------:R-:W-:Y:S05]  /*6b80*/  BSYNC B1 ;  /* 0x0000000000017941 */ /* 0x000fea0003800000 */
.L_x_6033:
[----:B------:R-:W-:Y:S01]  /*6b90*/  ULDC.64 UR4, c[0x0][0x2d8] ;  /* 0x0000b60000047ab9 */ /* 0x000fe20000000a00 */
[----:B------:R-:W-:Y:S01]  /*6ba0*/  IMAD.X R45, R88, 0x1, R8, P3 ;  /* 0x00000001582d7824 */ /* 0x000fe200018e0608 */
[----:B------:R-:W-:Y:S01]  /*6bb0*/  LEA R44, P3, R52, UR4, 0x1 ;  /* 0x00000004342c7c11 */ /* 0x000fe2000f8608ff */
[----:B------:R-:W-:-:S03]  /*6bc0*/  ULDC.64 UR6, c[0x0][0x208] ;  /* 0x0000820000067ab9 */ /* 0x000fc60000000a00 */
[----:B------:R-:W-:-:S05]  /*6bd0*/  LEA.HI.X R45, R52, UR5, R45, 0x1, P3 ;  /* 0x00000005342d7c11 */ /* 0x000fca00098f0c2d */
[----:B--2---:R1:W-:Y:S01]  /*6be0*/  STG.E.128 desc[UR6][R44.64], R40 ;  /* 0x000000282c007986 */ /* 0x0043e2000c101d06 */
[----:B------:R-:W-:Y:S05]  /*6bf0*/  BRA `(.L_x_6028) ;  /* 0x0000004c00687947 */ /* 0x000fea0003800000 */
.L_x_5972:
[----:B------:R-:W-:Y:S01]  /*6c00*/  ISETP.GE.AND P4, PT, R223, R4, PT ;  /* 0x00000004df00720c */ /* 0x000fe20003f86270 */
[----:B------:R-:W-:-:S03]  /*6c10*/  ULDC.64 UR4, c[0x0][0x208] ;  /* 0x0000820000047ab9 */ /* 0x000fc60000000a00 */
[----:B------:R-:W-:-:S13]  /*6c20*/  ISETP.GE.OR P4, PT, R16, R80, P4 ;  /* 0x000000501000720c */ /* 0x000fda0002786670 */
[----:B0-----:R-:W-:Y:S01]  /*6c30*/  @!P4 IADD3 R46, P2, P3, R104, R92, R35 ;  /* 0x0000005c682ec210 */ /* 0x001fe20007b5e023 */
[----:B------:R-:W0:Y:S03]  /*6c40*/  @!P4 LDC.64 R56, c[0x0][0x3c8] ;  /* 0x0000f200ff38cb82 */ /* 0x000e260000000a00 */
[----:B------:R-:W-:Y:S02]  /*6c50*/  @!P4 IADD3.X R47, R27, R3, R38, P2, P3 ;  /* 0x000000031b2fc210 */ /* 0x000fe400017e6426 */
[----:B------:R-:W-:-:S03]  /*6c60*/  @!P4 IADD3 R44, P2, P3, R110, R90, R30 ;  /* 0x0000005a6e2cc210 */ /* 0x000fc60007b5e01e */
[----:B------:R-:W1:Y:S01]  /*6c70*/  @!P4 LDC.64 R58, c[0x0][0x3e0] ;  /* 0x0000f800ff3acb82 */ /* 0x000e620000000a00 */
[----:B------:R-:W-:Y:S02]  /*6c80*/  @!P4 IADD3.X R45, R21, R0, R32, P2, P3 ;  /* 0x00000000152dc210 */ /* 0x000fe400017e6420 */
[----:B------:R-:W-:-:S04]  /*6c90*/  ISETP.GE.AND P3, PT, R222, R4, PT ;  /* 0x00000004de00720c */ /* 0x000fc80003f66270 */
[----:B------:R-:W-:-:S13]  /*6ca0*/  ISETP.GE.OR P3, PT, R16, R80, P3 ;  /* 0x000000501000720c */ /* 0x000fda0001f66670 */
[----:B------:R-:W-:Y:S01]  /*6cb0*/  @!P3 IADD3 R42, P2, P5, R104, R34, R92 ;  /* 0x00000022682ab210 */ /* 0x000fe20007d5e05c */
[----:B------:R-:W2:Y:S03]  /*6cc0*/  @!P3 LDC.64 R64, c[0x0][0x3c8] ;  /* 0x0000f200ff40bb82 */ /* 0x000ea60000000a00 */
[----:B------:R-:W-:Y:S02]  /*6cd0*/  @!P3 IADD3.X R43, R27, R37, R3, P2, P5 ;  /* 0x000000251b2bb210 */ /* 0x000fe400017ea403 */
[----:B------:R-:W-:-:S03]  /*6ce0*/  @!P3 IADD3 R40, P2, P5, R110, R29, R90 ;  /* 0x0000001d6e28b210 */ /* 0x000fc60007d5e05a */
[----:B------:R-:W3:Y:S01]  /*6cf0*/  @!P3 LDC.64 R66, c[0x0][0x3e0] ;  /* 0x0000f800ff42bb82 */ /* 0x000ee20000000a00 */
[----:B------:R-:W-:Y:S02]  /*6d00*/  @!P3 IADD3.X R41, R21, R31, R0, P2, P5 ;  /* 0x0000001f1529b210 */ /* 0x000fe400017ea400 */
[----:B------:R-:W-:-:S04]  /*6d10*/  ISETP.GE.AND P2, PT, R225, R4, PT ;  /* 0x00000004e100720c */ /* 0x000fc80003f46270 */
[----:B------:R-:W-:-:S13]  /*6d20*/  ISETP.GE.OR P2, PT, R16, R80, P2 ;  /* 0x000000501000720c */ /* 0x000fda0001746670 */
[----:B------:R-:W-:Y:S01]  /*6d30*/  @!P2 IADD3 R70, P5, P6, R104, R33, R92 ;  /* 0x000000216846a210 */ /* 0x000fe20007ebe05c */
[----:B------:R-:W4:Y:S03]  /*6d40*/  @!P2 LDC.64 R72, c[0x0][0x3c8] ;  /* 0x0000f200ff48ab82 */ /* 0x000f260000000a00 */
[----:B------:R-:W-:Y:S02]  /*6d50*/  @!P2 IADD3.X R71, R27, R36, R3, P5, P6 ;  /* 0x000000241b47a210 */ /* 0x000fe40002fec403 */
[----:B------:R-:W-:-:S03]  /*6d60*/  @!P2 IADD3 R68, P5, P6, R110, R121, R90 ;  /* 0x000000796e44a210 */ /* 0x000fc60007ebe05a */
[----:B------:R-:W4:Y:S01]  /*6d70*/  @!P2 LDC.64 R74, c[0x0][0x3e0] ;  /* 0x0000f800ff4aab82 */ /* 0x000f220000000a00 */
[----:B------:R-:W-:Y:S02]  /*6d80*/  @!P2 IADD3.X R69, R21, R120, R0, P5, P6 ;  /* 0x000000781545a210 */ /* 0x000fe40002fec400 */
[----:B------:R-:W-:-:S04]  /*6d90*/  ISETP.GE.AND P5, PT, R22, R4, PT ;  /* 0x000000041600720c */ /* 0x000fc80003fa6270 */
[----:B------:R-:W-:-:S13]  /*6da0*/  ISETP.GE.OR P5, PT, R16, R80, P5 ;  /* 0x000000501000720c */ /* 0x000fda0002fa6670 */
[----:B------:R-:W0:Y:S01]  /*6db0*/  @!P5 LDC.64 R48, c[0x0][0x3c8] ;  /* 0x0000f200ff30db82 */ /* 0x000e220000000a00 */
[----:B------:R-:W-:-:S05]  /*6dc0*/  @!P5 IADD3 R50, P6, R104, R92, RZ ;  /* 0x0000005c6832d210 */ /* 0x000fca0007fde0ff */
[----:B------:R-:W-:Y:S01]  /*6dd0*/  @!P5 IMAD.X R51, R3, 0x1, R27, P6 ;  /* 0x000000010333d824 */ /* 0x000fe200030e061b */
[----:B0-----:R-:W-:-:S04]  /*6de0*/  @!P5 LEA R48, P6, R50, R48, 0x1 ;  /* 0x000000303230d211 */ /* 0x001fc800078c08ff */
[----:B------:R-:W-:Y:S02]  /*6df0*/  @!P5 LEA.HI.X R49, R50, R49, R51, 0x1, P6 ;  /* 0x000000313231d211 */ /* 0x000fe400030f0c33 */
[----:B------:R-:W0:Y:S01]  /*6e00*/  @!P5 LDC.64 R50, c[0x0][0x3e0] ;  /* 0x0000f800ff32db82 */ /* 0x000e220000000a00 */
[----:B------:R-:W-:-:S05]  /*6e10*/  @!P5 IADD3 R52, P6, R110, R90, RZ ;  /* 0x0000005a6e34d210 */ /* 0x000fca0007fde0ff */
[----:B------:R-:W-:Y:S01]  /*6e20*/  @!P5 IMAD.X R53, R0, 0x1, R21, P6 ;  /* 0x000000010035d824 */ /* 0x000fe200030e0615 */
[----:B0-----:R-:W-:-:S04]  /*6e30*/  @!P5 LEA R50, P6, R52, R50, 0x1 ;  /* 0x000000323432d211 */ /* 0x001fc800078c08ff */
[----:B------:R-:W-:Y:S02]  /*6e40*/  @!P5 LEA.HI.X R51, R52, R51, R53, 0x1, P6 ;  /* 0x000000333433d211 */ /* 0x000fe400030f0c35 */
[----:B------:R-:W-:-:S04]  /*6e50*/  @!P4 LEA R56, P6, R46, R56, 0x1 ;  /* 0x000000382e38c211 */ /* 0x000fc800078c08ff */
[----:B------:R-:W-:Y:S02]  /*6e60*/  @!P4 LEA.HI.X R57, R46, R57, R47, 0x1, P6 ;  /* 0x000000392e39c211 */ /* 0x000fe400030f0c2f */
[----:B------:R-:W-:Y:S02]  /*6e70*/  CS2R R46, SRZ ;  /* 0x00000000002e7805 */ /* 0x000fe4000001ff00 */
[----:B-1----:R-:W-:-:S04]  /*6e80*/  @!P4 LEA R58, P6, R44, R58, 0x1 ;  /* 0x0000003a2c3ac211 */ /* 0x002fc800078c08ff */
[----:B------:R-:W-:Y:S02]  /*6e90*/  @!P4 LEA.HI.X R59, R44, R59, R45, 0x1, P6 ;  /* 0x0000003b2c3bc211 */ /* 0x000fe400030f0c2d */
[----:B------:R-:W-:Y:S02]  /*6ea0*/  CS2R R44, SRZ ;  /* 0x00000000002c7805 */ /* 0x000fe4000001ff00 */
[----:B--2---:R-:W-:-:S04]  /*6eb0*/  @!P3 LEA R64, P6, R42, R64, 0x1 ;  /* 0x000000402a40b211 */ /* 0x004fc800078c08ff */
[----:B------:R-:W-:Y:S02]  /*6ec0*/  @!P3 LEA.HI.X R65, R42, R65, R43, 0x1, P6 ;  /* 0x000000412a41b211 */ /* 0x000fe400030f0c2b */
[----:B------:R-:W-:Y:S02]  /*6ed0*/  CS2R R42, SRZ ;  /* 0x00000000002a7805 */ /* 0x000fe4000001ff00 */
[C---:B---3--:R-:W-:Y:S01]  /*6ee0*/  @!P3 LEA R66, P6, R40.reuse, R66, 0x1 ;  /* 0x000000422842b211 */ /* 0x048fe200078c08ff */
[----:B------:R0:W5:Y:S03]  /*6ef0*/  @!P5 LDG.E.128 R44, desc[UR4][R50.64] ;  /* 0x00000004322cd981 */ /* 0x000166000c1e1d00 */
[----:B------:R-:W-:Y:S02]  /*6f00*/  @!P3 LEA.HI.X R67, R40, R67, R41, 0x1, P6 ;  /* 0x000000432843b211 */ /* 0x000fe400030f0c29 */
[----:B------:R-:W-:-:S02]  /*6f10*/  CS2R R40, SRZ ;  /* 0x0000000000287805 */ /* 0x000fc4000001ff00 */
[----:B------:R-:W-:Y:S02]  /*6f20*/  CS2R R54, SRZ ;  /* 0x0000000000367805 */ /* 0x000fe4000001ff00 */
[----:B------:R-:W-:Y:S02]  /*6f30*/  CS2R R52, SRZ ;  /* 0x0000000000347805 */ /* 0x000fe4000001ff00 */
[----:B------:R1:W5:Y:S01]  /*6f40*/  @!P5 LDG.E.128 R40, desc[UR4][R48.64] ;  /* 0x000000043028d981 */ /* 0x000362000c1e1d00 */
[----:B0-----:R-:W-:Y:S02]  /*6f50*/  CS2R R50, SRZ ;  /* 0x0000000000327805 */ /* 0x001fe4000001ff00 */
[----:B------:R-:W-:Y:S02]  /*6f60*/  CS2R R62, SRZ ;  /* 0x00000000003e7805 */ /* 0x000fe4000001ff00 */
[----:B------:R-:W-:Y:S01]  /*6f70*/  CS2R R60, SRZ ;  /* 0x00000000003c7805 */ /* 0x000fe2000001ff00 */
[----:B------:R0:W5:Y:S05]  /*6f80*/  @!P4 LDG.E.128 R52, desc[UR4][R58.64] ;  /* 0x000000043a34c981 */ /* 0x00016a000c1e1d00 */
[----:B------:R-:W5:Y:S01]  /*6f90*/  @!P3 LDG.E.128 R60, desc[UR4][R66.64] ;  /* 0x00000004423cb981 */ /* 0x000f62000c1e1d00 */
[----:B-1----:R-:W-:-:S02]  /*6fa0*/  CS2R R48, SRZ ;  /* 0x0000000000307805 */ /* 0x002fc4000001ff00 */
[----:B0-----:R-:W-:-:S04]  /*6fb0*/  CS2R R58, SRZ ;  /* 0x00000000003a7805 */ /* 0x001fc8000001ff00 */
[----:B------:R0:W5:Y:S02]  /*6fc0*/  @!P4 LDG.E.128 R48, desc[UR4][R56.64] ;  /* 0x000000043830c981 */ /* 0x000164000c1e1d00 */
[----:B0-----:R-:W-:-:S06]  /*6fd0*/  CS2R R56, SRZ ;  /* 0x0000000000387805 */ /* 0x001fcc000001ff00 */
[----:B------:R0:W5:Y:S01]  /*6fe0*/  @!P3 LDG.E.128 R56, desc[UR4][R64.64] ;  /* 0x000000044038b981 */ /* 0x000162000c1e1d00 */
[----:B----4-:R-:W-:-:S04]  /*6ff0*/  @!P2 LEA R72, P3, R70, R72, 0x1 ;  /* 0x000000484648a211 */ /* 0x010fc800078608ff */
[----:B------:R-:W-:Y:S02]  /*7000*/  @!P2 LEA.HI.X R73, R70, R73, R71, 0x1, P3 ;  /* 0x000000494649a211 */ /* 0x000fe400018f0c47 */
[----:B------:R-:W-:-:S04]  /*7010*/  @!P2 LEA R74, P3, R68, R74, 0x1 ;  /* 0x0000004a444aa211 */ /* 0x000fc800078608ff */
[----:B------:R-:W-:Y:S02]  /*7020*/  @!P2 LEA.HI.X R75, R68, R75, R69, 0x1, P3 ;  /* 0x0000004b444ba211 */ /* 0x000fe400018f0c45 */
[----:B------:R-:W-:-:S04]  /*7030*/  ISETP.GE.AND P3, PT, R224, R4, PT ;  /* 0x00000004e000720c */ /* 0x000fc80003f66270 */
[----:B------:R-:W-:Y:S02]  /*7040*/  ISETP.GE.OR P3, PT, R16, R80, P3 ;  /* 0x000000501000720c */ /* 0x000fe40001f66670 */
[----:B------:R-:W-:Y:S02]  /*7050*/  CS2R R66, SRZ ;  /* 0x0000000000427805 */ /* 0x000fe4000001ff00 */
[----:B0-----:R-:W-:Y:S02]  /*7060*/  CS2R R64, SRZ ;  /* 0x0000000000407805 */ /* 0x001fe4000001ff00 */
[----:B------:R-:W-:Y:S02]  /*7070*/  CS2R R70, SRZ ;  /* 0x0000000000467805 */ /* 0x000fe4000001ff00 */
[----:B------:R-:W-:Y:S01]  /*7080*/  CS2R R68, SRZ ;  /* 0x0000000000447805 */ /* 0x000fe2000001ff00 */
[----:B------:R-:W-:Y:S01]  /*7090*/  BSSY B1, `(.L_x_6035) ;  /* 0x0000021000017945 */ /* 0x000fe20003800000 */
[----:B------:R0:W5:Y:S04]  /*70a0*/  @!P2 LDG.E.128 R64, desc[UR4][R72.64] ;  /* 0x000000044840a981 */ /* 0x000168000c1e1d00 */
[----:B------:R1:W5:Y:S01]  /*70b0*/  @!P2 LDG.E.128 R68, desc[UR4][R74.64] ;  /* 0x000000044a44a981 */ /* 0x000362000c1e1d00 */
[----:B------:R-:W-:-:S02]  /*70c0*/  ISETP.GE.AND P2, PT, R226, R4, PT ;  /* 0x00000004e200720c */ /* 0x000fc40003f46270 */
[----:B------:R-:W-:Y:S02]  /*70d0*/  CS2R R78, SRZ ;  /* 0x00000000004e7805 */ /* 0x000fe4000001ff00 */
[----:B------:R-:W-:Y:S02]  /*70e0*/  CS2R R76, SRZ ;  /* 0x00000000004c7805 */ /* 0x000fe4000001ff00 */
[----:B------:R-:W-:Y:S02]  /*70f0*/  ISETP.GE.OR P2, PT, R16, R80, P2 ;  /* 0x000000501000720c */ /* 0x000fe40001746670 */
[----:B0-----:R-:W-:Y:S02]  /*7100*/  CS2R R72, SRZ ;  /* 0x0000000000487805 */ /* 0x001fe4000001ff00 */
[----:B-1----:R-:W-:Y:S01]  /*7110*/  CS2R R74, SRZ ;  /* 0x00000000004a7805 */ /* 0x002fe2000001ff00 */
[----:B------:R-:W-:Y:S08]  /*7120*/  @P3 BRA `(.L_x_6036) ;  /* 0x00000000005c3947 */ /* 0x000ff00003800000 */
[----:B------:R-:W0:Y:S01]  /*7130*/  LDC.64 R76, c[0x0][0x3d8] ;  /* 0x0000f600ff4c7b82 */ /* 0x000e220000000a00 */
[----:B------:R-:W-:Y:S01]  /*7140*/  IMAD.MOV.U32 R74, RZ, RZ, R92 ;  /* 0x000000ffff4a7224 */ /* 0x000fe200078e005c */
[----:B------:R-:W-:Y:S01]  /*7150*/  ULDC.64 UR4, c[0x0][0x3c8] ;  /* 0x0000f20000047ab9 */ /* 0x000fe20000000a00 */
[----:B------:R-:W-:Y:S01]  /*7160*/  IMAD.MOV.U32 R75, RZ, RZ, R3 ;  /* 0x000000ffff4b7224 */ /* 0x000fe200078e0003 */
[----:B------:R-:W-:Y:S01]  /*7170*/  ULDC.64 UR6, c[0x0][0x3e0] ;  /* 0x0000f80000067ab9 */ /* 0x000fe20000000a00 */
[----:B------:R-:W-:Y:S01]  /*7180*/  IMAD.MOV.U32 R78, RZ, RZ, R90 ;  /* 0x000000ffff4e7224 */ /* 0x000fe200078e005a */
[----:B------:R-:W-:Y:S01]  /*7190*/  ULDC.64 UR8, c[0x0][0x208] ;  /* 0x0000820000087ab9 */ /* 0x000fe20000000a00 */
[----:B------:R-:W-:Y:S01]  /*71a0*/  IMAD.MOV.U32 R79, RZ, RZ, R0 ;  /* 0x000000ffff4f7224 */ /* 0x000fe200078e0000 */
[----:B------:R-:W1:Y:S01]  /*71b0*/  LDC.64 R72, c[0x0][0x3e8] ;  /* 0x0000fa00ff487b82 */ /* 0x000e620000000a00 */
[----:B0-----:R-:W-:-:S04]  /*71c0*/  IMAD.WIDE.U32 R74, R76, 0x60, R74 ;  /* 0x000000604c4a7825 */ /* 0x001fc800078e004a */
[----:B------:R-:W-:Y:S01]  /*71d0*/  IMAD R77, R77, 0x60, RZ ;  /* 0x000000604d4d7824 */ /* 0x000fe200078e02ff */
[----:B------:R-:W-:Y:S01]  /*71e0*/  IADD3 R76, P3, R104, R74, RZ ;  /* 0x0000004a684c7210 */ /* 0x000fe20007f7e0ff */
[----:B-1----:R-:W-:-:S03]  /*71f0*/  IMAD.WIDE.U32 R78, R72, 0x60, R78 ;  /* 0x00000060484e7825 */ /* 0x002fc600078e004e */
[----:B------:R-:W-:Y:S01]  /*7200*/  IADD3.X R75, R27, R75, R77, P3, !PT ;  /* 0x0000004b1b4b7210 */ /* 0x000fe20001ffe44d */
[----:B------:R-:W-:Y:S01]  /*7210*/  IMAD R73, R73, 0x60, RZ ;  /* 0x0000006049497824 */ /* 0x000fe200078e02ff */
[----:B------:R-:W-:-:S04]  /*7220*/  IADD3 R74, P3, R110, R78, RZ ;  /* 0x0000004e6e4a7210 */ /* 0x000fc80007f7e0ff */
[----:B------:R-:W-:Y:S02]  /*7230*/  IADD3.X R79, R21, R79, R73, P3, !PT ;  /* 0x0000004f154f7210 */ /* 0x000fe40001ffe449 */
[----:B------:R-:W-:-:S04]  /*7240*/  LEA R72, P3, R76, UR4, 0x1 ;  /* 0x000000044c487c11 */ /* 0x000fc8000f8608ff */
[----:B------:R-:W-:Y:S02]  /*7250*/  LEA.HI.X R73, R76, UR5, R75, 0x1, P3 ;  /* 0x000000054c497c11 */ /* 0x000fe400098f0c4b */
[----:B------:R-:W-:-:S04]  /*7260*/  LEA R76, P3, R74, UR6, 0x1 ;  /* 0x000000064a4c7c11 */ /* 0x000fc8000f8608ff */
[----:B------:R-:W-:Y:S02]  /*7270*/  LEA.HI.X R77, R74, UR7, R79, 0x1, P3 ;  /* 0x000000074a4d7c11 */ /* 0x000fe400098f0c4f */
[----:B------:R-:W5:Y:S04]  /*7280*/  LDG.E.128 R72, desc[UR8][R72.64] ;  /* 0x0000000848487981 */ /* 0x000f68000c1e1d00 */
[----:B------:R-:W5:Y:S03]  /*7290*/  LDG.E.128 R76, desc[UR8][R76.64] ;  /* 0x000000084c4c7981 */ /* 0x000f66000c1e1d00 */
.L_x_6036:
[----:B------:R-:W-:Y:S05]  /*72a0*/  BSYNC B1 ;  /* 0x0000000000017941 */ /* 0x000fea0003800000 */
.L_x_6035:
[----:B------:R-:W-:Y:S01]  /*72b0*/  BSSY B1, `(.L_x_6037) ;  /* 0x000001d000017945 */ /* 0x000fe20003800000 */
[----:B------:R-:W-:Y:S02]  /*72c0*/  ISETP.GE.AND P3, PT, R16, R80, PT ;  /* 0x000000501000720c */ /* 0x000fe40003f66270 */
[----:B------:R-:W-:Y:S02]  /*72d0*/  CS2R R82, SRZ ;  /* 0x0000000000527805 */ /* 0x000fe4000001ff00 */
[----:B------:R-:W-:Y:S02]  /*72e0*/  CS2R R80, SRZ ;  /* 0x0000000000507805 */ /* 0x000fe4000001ff00 */
[----:B------:R-:W-:Y:S01]  /*72f0*/  CS2R R86, SRZ ;  /* 0x0000000000567805 */ /* 0x000fe2000001ff00 */
[----:B-----5:R-:W-:Y:S01]  /*7300*/  IMAD.MOV.U32 R89, RZ, RZ, R74 ;  /* 0x000000ffff597224 */ /* 0x020fe200078e004a */
[----:B------:R-:W-:Y:S01]  /*7310*/  CS2R R84, SRZ ;  /* 0x0000000000547805 */ /* 0x000fe2000001ff00 */
[----:B------:R-:W-:Y:S06]  /*7320*/  @P2 BRA `(.L_x_6038) ;  /* 0x0000000000542947 */ /* 0x000fec0003800000 */
[----:B------:R-:W0:Y:S01]  /*7330*/  LDC.64 R82, c[0x0][0x3d8] ;  /* 0x0000f600ff527b82 */ /* 0x000e220000000a00 */
[----:B------:R-:W-:Y:S01]  /*7340*/  IMAD.MOV.U32 R93, RZ, RZ, R3 ;  /* 0x000000ffff5d7224 */ /* 0x000fe200078e0003 */
[----:B------:R-:W-:Y:S01]  /*7350*/  ULDC.64 UR4, c[0x0][0x3c8] ;  /* 0x0000f20000047ab9 */ /* 0x000fe20000000a00 */
[----:B------:R-:W-:Y:S01]  /*7360*/  IMAD.MOV.U32 R91, RZ, RZ, R0 ;  /* 0x000000ffff5b7224 */ /* 0x000fe200078e0000 */
[----:B------:R-:W-:Y:S01]  /*7370*/  ULDC.64 UR6, c[0x0][0x3e0] ;  /* 0x0000f80000067ab9 */ /* 0x000fe20000000a00 */
[----:B------:R-:W-:-:S03]  /*7380*/  ULDC.64 UR8, c[0x0][0x208] ;  /* 0x0000820000087ab9 */ /* 0x000fc60000000a00 */
        /* <DEDUP_REMOVED lines=12> */
[----:B------:R-:W-:Y:S01]  /*7450*/  LEA.HI.X R85, R0, UR7, R91, 0x1, P2 ;  /* 0x0000000700557c11 */ /* 0x000fe200090f0c5b */
[----:B------:R-:W5:Y:S05]  /*7460*/  LDG.E.128 R80, desc[UR8][R80.64] ;  /* 0x0000000850507981 */ /* 0x000f6a000c1e1d00 */
[----:B------:R-:W5:Y:S03]  /*7470*/  LDG.E.128 R84, desc[UR8][R84.64] ;  /* 0x0000000854547981 */ /* 0x000f66000c1e1d00 */
.L_x_6038:
[----:B------:R-:W-:Y:S05]  /*7480*/  BSYNC B1 ;  /* 0x0000000000017941 */ /* 0x000fea0003800000 */
.L_x_6037:
[----:B------:R-:W-:Y:S01]  /*7490*/  PRMT R179, R89, 0x7610, R179 ;  /* 0x0000761059b37816 */ /* 0x000fe200000000b3 */
[----:B------:R-:W-:Y:S01]  /*74a0*/  IMAD.MOV.U32 R0, RZ, RZ, R75 ;  /* 0x000000ffff007224 */ /* 0x000fe200078e004b */
[----:B------:R-:W-:Y:S01]  /*74b0*/  ULOP3.LUT UR4, UR60, 0x1, URZ, 0xfc, !UPT ;  /* 0x000000013c047892 */ /* 0x000fe2000f8efc3f */
        /* <DEDUP_REMOVED lines=97> */
.L_x_6039:
[----:B------:R-:W-:Y:S01]  /*7ad0*/  IMAD R3, R220, 0x8, R2 ;  /* 0x00000008dc037824 */ /* 0x000fe200078e0202 */
[----:B------:R-:W-:Y:S01]  /*7ae0*/  SHF.L.U32 R0, R229, 0x1f, RZ ;  /* 0x0000001fe5007819 */ /* 0x000fe200000006ff */
[----:B------:R-:W0:Y:S01]  /*7af0*/  LDC R152, c[0x0][0x2e4] ;  /* 0x0000b900ff987b82 */ /* 0x000e220000000800 */
[----:B------:R-:W-:Y:S01]  /*7b00*/  BSSY B1, `(.L_x_6040) ;  /* 0x0000006000017945 */ /* 0x000fe20003800000 */
[----:B------:R-:W-:Y:S01]  /*7b10*/  IMAD.MOV.U32 R133, RZ, RZ, R88 ;  /* 0x000000ffff857224 */ /* 0x000fe200078e0058 */
[----:B------:R-:W1:Y:S05]  /*7b20*/  SYNCS.PHASECHK.TRANS64.TRYWAIT P4, [R3+URZ+0x34890], R0 ;  /* 0x03489000030075a7 */ /* 0x000e6a000808017f */
[----:B------:R-:W2:Y:S01]  /*7b30*/  LDC.64 R134, c[0x0][0x2f0] ;  /* 0x0000bc00ff867b82 */ /* 0x000ea20000000a00 */
[----:B0-----:R-:W-:Y:S01]  /*7b40*/  IMAD.IADD R153, R152, 0x1, -R97 ;  /* 0x0000000198997824 */ /* 0x001fe200078e0a61 */
[----:B-1----:R-:W-:Y:S06]  /*7b50*/  @!P4 BRA `(.L_x_6041) ;  /* 0x000001c80064c947 */ /* 0x002fec0003800000 */
.L_x_6286:
[----:B------:R-:W-:Y:S05]  /*7b60*/  BSYNC B1 ;  /* 0x0000000000017941 */ /* 0x000fea0003800000 */
.L_x_6040:
[----:B------:R-:W-:Y:S01]  /*7b70*/  ISETP.GE.OR P4, PT, R22, R4, P0 ;  /* 0x000000041600720c */ /* 0x000fe20000786670 */
[----:B------:R-:W-:-:S12]  /*7b80*/  BSSY B1, `(.L_x_6042) ;  /* 0x0000091000017945 */ /* 0x000fd80003800000 */
[----:B------:R-:W-:Y:S05]  /*7b90*/  @P4 BRA `(.L_x_6043) ;  /* 0x00000008003c4947 */ /* 0x000fea0003800000 */
[----:B------:R-:W3:Y:S04]  /*7ba0*/  LDL R88, [R1] ;  /* 0x0000000001587983 */ /* 0x000ee80000100800 */
[----:B------:R-:W4:Y:S04]  /*7bb0*/  LDL R92, [R1+0x3c] ;  /* 0x00003c00015c7983 */ /* 0x000f280000100800 */
[----:B------:R-:W5:Y:S01]  /*7bc0*/  LDL R90, [R1+0x64] ;  /* 0x00006400015a7983 */ /* 0x000f620000100800 */
[----:B------:R-:W-:Y:S01]  /*7bd0*/  BSSY B2, `(.L_x_6044) ;  /* 0x0000079000027945 */ /* 0x000fe20003800000 */
[----:B------:R-:W1:Y:S02]  /*7be0*/  S2R R93, SR_TID.X ;  /* 0x00000000005d7919 */ /* 0x000e640000002100 */
[----:B-1----:R-:W-:-:S05]  /*7bf0*/  VIADD R93, R93, 0xffffff80 ;  /* 0xffffff805d5d7836 */ /* 0x002fca0000000000 */
[----:B------:R-:W-:-:S04]  /*7c00*/  SHF.R.S32.HI R91, RZ, 0x1f, R93 ;  /* 0x0000001fff5b7819 */ /* 0x000fc8000001145d */
[----:B------:R-:W-:-:S05]  /*7c10*/  LEA.HI R91, R91, R93, RZ, 0x6 ;  /* 0x0000005d5b5b7211 */ /* 0x000fca00078f30ff */
[----:B------:R-:W-:-:S05]  /*7c20*/  IMAD.SHL.U32 R91, R91, 0x8, RZ ;  /* 0x000000085b5b7824 */ /* 0x000fca00078e00ff */
[----:B------:R-:W-:Y:S02]  /*7c30*/  LOP3.LUT R91, R91, 0xfffffe00, RZ, 0xc0, !PT ;  /* 0xfffffe005b5b7812 */ /* 0x000fe400078ec0ff */
[----:B---3--:R-:W-:-:S04]  /*7c40*/  LOP3.LUT P5, RZ, R88, 0x1, RZ, 0xc0, !PT ;  /* 0x0000000158ff7812 */ /* 0x008fc800078ac0ff */
[----:B------:R-:W-:-:S04]  /*7c50*/  SEL R88, R97, R153, !P5 ;  /* 0x0000009961587207 */ /* 0x000fc80006800000 */
[----:B------:R-:W-:-:S04]  /*7c60*/  SHF.R.S32.HI R89, RZ, 0x1f, R88 ;  /* 0x0000001fff597819 */ /* 0x000fc80000011458 */
[----:B------:R-:W-:-:S04]  /*7c70*/  LEA.HI R89, R89, R88, RZ, 0x4 ;  /* 0x0000005859597211 */ /* 0x000fc800078f20ff */
[----:B------:R-:W-:-:S04]  /*7c80*/  LEA.HI.SX32 R88, R89, R10, 0x1c ;  /* 0x0000000a59587211 */ /* 0x000fc800078fe2ff */
[----:B------:R-:W-:Y:S01]  /*7c90*/  SHF.R.S32.HI R89, RZ, 0x1f, R88 ;  /* 0x0000001fff597819 */ /* 0x000fe20000011458 */
[----:B------:R-:W-:-:S03]  /*7ca0*/  IMAD.SHL.U32 R183, R88, 0x8, RZ ;  /* 0x0000000858b77824 */ /* 0x000fc600078e00ff */
[----:B------:R-:W-:Y:S02]  /*7cb0*/  LEA.HI R88, R89, R88, RZ, 0x3 ;  /* 0x0000005859587211 */ /* 0x000fe400078f18ff */
[----:B------:R-:W-:Y:S02]  /*7cc0*/  LOP3.LUT R89, R183, 0x38, RZ, 0xc0, !PT ;  /* 0x00000038b7597812 */ /* 0x000fe400078ec0ff */
[----:B------:R-:W-:Y:S02]  /*7cd0*/  SHF.R.S32.HI R88, RZ, 0x3, R88 ;  /* 0x00000003ff587819 */ /* 0x000fe40000011458 */
[----:B----4-:R-:W-:-:S03]  /*7ce0*/  LOP3.LUT R89, R89, 0x1c0, R92, 0xf8, !PT ;  /* 0x000001c059597812 */ /* 0x010fc600078ef85c */
[----:B------:R-:W-:Y:S01]  /*7cf0*/  IMAD R88, R88, 0x2c00, R91 ;  /* 0x00002c0058587824 */ /* 0x000fe200078e025b */
[----:B-----5:R-:W-:Y:S01]  /*7d00*/  LOP3.LUT R89, R89, R90, RZ, 0x3c, !PT ;  /* 0x0000005a59597212 */ /* 0x020fe200078e3cff */
[----:B------:R-:W-:-:S04]  /*7d10*/  IMAD R91, R220, 0x5800, R154 ;  /* 0x00005800dc5b7824 */ /* 0x000fc800078e029a */
[----:B------:R-:W-:Y:S02]  /*7d20*/  IMAD.IADD R89, R88, 0x1, R89 ;  /* 0x0000000158597824 */ /* 0x000fe400078e0259 */
[----:B------:R-:W-:Y:S02]  /*7d30*/  IMAD R88, R91, 0x2, R2 ;  /* 0x000000025b587824 */ /* 0x000fe400078e0202 */
[----:B------:R-:W-:-:S04]  /*7d40*/  IMAD R89, R220, 0x5800, R89 ;  /* 0x00005800dc597824 */ /* 0x000fc800078e0259 */
[----:B------:R-:W-:Y:S02]  /*7d50*/  IMAD R92, R89, 0x2, R2 ;  /* 0x00000002595c7824 */ /* 0x000fe400078e0202 */
[----:B------:R-:W1:Y:S04]  /*7d60*/  LDS.128 R88, [R88+0x1e400] ;  /* 0x01e4000058587984 */ /* 0x000e680000000c00 */
[----:B------:R-:W3:Y:S01]  /*7d70*/  LDS.128 R92, [R92+0x1e400] ;  /* 0x01e400005c5c7984 */ /* 0x000ee20000000c00 */
[----:B------:R-:W-:Y:S05]  /*7d80*/  @P3 BRA `(.L_x_6045) ;  /* 0x0000000400743947 */ /* 0x000fea0003800000 */
[----:B------:R-:W-:Y:S01]  /*7d90*/  SHF.R.U32.HI R185, RZ, 0x10, R45 ;  /* 0x00000010ffb97819 */ /* 0x000fe2000001162d */
[----:B---3--:R-:W-:Y:S01]  /*7da0*/  IMAD.U32 R188, R93, 0x10000, RZ ;  /* 0x000100005dbc7824 */ /* 0x008fe200078e00ff */
[----:B------:R-:W-:Y:S02]  /*7db0*/  SHF.R.U32.HI R186, RZ, 0x10, R41 ;  /* 0x00000010ffba7819 */ /* 0x000fe40000011629 */
[----:B------:R-:W-:Y:S01]  /*7dc0*/  PRMT R185, R182, 0x5410, R185 ;  /* 0x00005410b6b97816 */ /* 0x000fe200000000b9 */
[C---:B-1----:R-:W-:Y:S01]  /*7dd0*/  IMAD.U32 R182, R89.reuse, 0x10000, RZ ;  /* 0x0001000059b67824 */ /* 0x042fe200078e00ff */
[----:B------:R-:W-:Y:S02]  /*7de0*/  PRMT R186, R172, 0x5432, R186 ;  /* 0x00005432acba7816 */ /* 0x000fe400000000ba */
[----:B------:R-:W-:Y:S01]  /*7df0*/  LOP3.LUT R89, R89, 0xffff0000, RZ, 0xc0, !PT ;  /* 0xffff000059597812 */ /* 0x000fe200078ec0ff */
[----:B------:R-:W-:Y:S01]  /*7e00*/  IMAD.U32 R187, R185, 0x10000, RZ ;  /* 0x00010000b9bb7824 */ /* 0x000fe200078e00ff */
[----:B------:R-:W-:Y:S01]  /*7e10*/  SHF.R.U64 R41, R40, 0x10, R41 ;  /* 0x0000001028297819 */ /* 0x000fe20000001229 */
[----:B------:R-:W-:Y:S01]  /*7e20*/  IMAD.U32 R193, R186, 0x10000, RZ ;  /* 0x00010000bac17824 */ /* 0x000fe200078e00ff */
[----:B------:R-:W-:Y:S01]  /*7e30*/  SHF.R.U32.HI R40, RZ, 0x10, R47 ;  /* 0x00000010ff287819 */ /* 0x000fe2000001162f */
[----:B------:R-:W-:Y:S01]  /*7e40*/  FMUL.FTZ R197, R188, R187 ;  /* 0x000000bbbcc57220 */ /* 0x000fe20000410000 */
[----:B------:R-:W-:Y:S01]  /*7e50*/  SHF.R.U64 R42, R42, 0x10, R43 ;  /* 0x000000102a2a7819 */ /* 0x000fe2000000122b */
[-C--:B------:R-:W-:Y:S01]  /*7e60*/  FMUL.FTZ R188, R188, R193.reuse ;  /* 0x000000c1bcbc7220 */ /* 0x080fe20000410000 */
[----:B------:R-:W-:Y:S01]  /*7e70*/  PRMT R40, R168, 0x5432, R40 ;  /* 0x00005432a8287816 */ /* 0x000fe20000000028 */
[----:B------:R-:W-:Y:S01]  /*7e80*/  FFMA.FTZ R184, R182, R193, -R197 ;  /* 0x000000c1b6b87223 */ /* 0x000fe200000108c5 */
[----:B------:R-:W-:Y:S01]  /*7e90*/  SHF.R.U64 R46, R46, 0x10, R47 ;  /* 0x000000102e2e7819 */ /* 0x000fe2000000122f */
[----:B------:R-:W-:Y:S01]  /*7ea0*/  FFMA.FTZ R182, R182, R187, R188 ;  /* 0x000000bbb6b67223 */ /* 0x000fe200000100bc */
[----:B------:R-:W-:Y:S01]  /*7eb0*/  LOP3.LUT R188, R186, 0xffff0000, RZ, 0xc0, !PT ;  /* 0xffff0000babc7812 */ /* 0x000fe200078ec0ff */
[----:B------:R-:W-:Y:S01]  /*7ec0*/  IMAD.U32 R187, R95, 0x10000, RZ ;  /* 0x000100005fbb7824 */ /* 0x000fe200078e00ff */
[----:B------:R-:W-:-:S02]  /*7ed0*/  LOP3.LUT R186, R185, 0xffff0000, RZ, 0xc0, !PT ;  /* 0xffff0000b9ba7812 */ /* 0x000fc400078ec0ff */
[----:B------:R-:W-:Y:S02]  /*7ee0*/  LOP3.LUT R185, R93, 0xffff0000, RZ, 0xc0, !PT ;  /* 0xffff00005db97812 */ /* 0x000fe400078ec0ff */
[----:B------:R-:W-:Y:S02]  /*7ef0*/  PRMT R46, R167, 0x5432, R46 ;  /* 0x00005432a72e7816 */ /* 0x000fe4000000002e */
[----:B------:R-:W-:Y:S01]  /*7f00*/  PRMT R42, R165, 0x5432, R42 ;  /* 0x00005432a52a7816 */ /* 0x000fe2000000002a */
[C---:B------:R-:W-:Y:S01]  /*7f10*/  FMUL.FTZ R190, R185.reuse, R186 ;  /* 0x000000bab9be7220 */ /* 0x040fe20000410000 */
[----:B------:R-:W-:-:S03]  /*7f20*/  FMUL.FTZ R185, R185, R188 ;  /* 0x000000bcb9b97220 */ /* 0x000fc60000410000 */
[C---:B------:R-:W-:Y:S01]  /*7f30*/  FFMA.FTZ R93, R89.reuse, R188, -R190 ;  /* 0x000000bc595d7223 */ /* 0x040fe200000108be */
[----:B------:R-:W-:Y:S01]  /*7f40*/  FFMA.FTZ R89, R89, R186, R185 ;  /* 0x000000ba59597223 */ /* 0x000fe200000100b9 */
[----:B------:R-:W-:Y:S01]  /*7f50*/  SHF.R.U64 R186, R44, 0x10, R45 ;  /* 0x000000102cba7819 */ /* 0x000fe2000000122d */
[----:B------:R-:W-:Y:S01]  /*7f60*/  IMAD.U32 R188, R40, 0x10000, RZ ;  /* 0x0001000028bc7824 */ /* 0x000fe200078e00ff */
[----:B------:R-:W-:Y:S01]  /*7f70*/  SHF.R.U32.HI R44, RZ, 0x10, R43 ;  /* 0x00000010ff2c7819 */ /* 0x000fe2000001162b */
[----:B------:R-:W-:Y:S01]  /*7f80*/  IMAD.U32 R45, R91, 0x10000, RZ ;  /* 0x000100005b2d7824 */ /* 0x000fe200078e00ff */
[----:B------:R-:W-:Y:S01]  /*7f90*/  F2FP.BF16.F32.PACK_AB R93, R93, R184 ;  /* 0x000000b85d5d723e */ /* 0x000fe200000010ff */
[----:B------:R-:W-:Y:S01]  /*7fa0*/  FMUL.FTZ R192, R187, R188 ;  /* 0x000000bcbbc07220 */ /* 0x000fe20000410000 */
[----:B------:R-:W-:Y:S02]  /*7fb0*/  PRMT R44, R166, 0x5432, R44 ;  /* 0x00005432a62c7816 */ /* 0x000fe4000000002c */
[----:B------:R-:W-:Y:S01]  /*7fc0*/  F2FP.BF16.F32.PACK_AB R182, R89, R182 ;  /* 0x000000b659b6723e */ /* 0x000fe200000010ff */
[----:B------:R-:W-:Y:S01]  /*7fd0*/  IMAD.MOV.U32 R89, RZ, RZ, R93 ;  /* 0x000000ffff597224 */ /* 0x000fe200078e005d */
[C---:B------:R-:W-:Y:S01]  /*7fe0*/  LOP3.LUT R193, R44.reuse, 0xffff0000, RZ, 0xc0, !PT ;  /* 0xffff00002cc17812 */ /* 0x040fe200078ec0ff */
[----:B------:R-:W-:-:S02]  /*7ff0*/  IMAD.U32 R190, R44, 0x10000, RZ ;  /* 0x000100002cbe7824 */ /* 0x000fc400078e00ff */
[----:B------:R-:W-:Y:S02]  /*8000*/  IMAD.MOV.U32 R93, RZ, RZ, R182 ;  /* 0x000000ffff5d7224 */ /* 0x000fe400078e00b6 */
[-C--:B------:R-:W-:Y:S01]  /*8010*/  FMUL.FTZ R187, R187, R190.reuse ;  /* 0x000000bebbbb7220 */ /* 0x080fe20000410000 */
[----:B------:R-:W-:-:S03]  /*8020*/  FFMA.FTZ R185, R45, R190, -R192 ;  /* 0x000000be2db97223 */ /* 0x000fc600000108c0 */
[----:B------:R-:W-:Y:S01]  /*8030*/  FFMA.FTZ R45, R45, R188, R187 ;  /* 0x000000bc2d2d7223 */ /* 0x000fe200000100bb */
[----:B------:R-:W-:Y:S02]  /*8040*/  LOP3.LUT R187, R40, 0xffff0000, RZ, 0xc0, !PT ;  /* 0xffff000028bb7812 */ /* 0x000fe400078ec0ff */
[----:B------:R-:W-:Y:S01]  /*8050*/  LOP3.LUT R188, R95, 0xffff0000, RZ, 0xc0, !PT ;  /* 0xffff00005fbc7812 */ /* 0x000fe200078ec0ff */
[C---:B------:R-:W-:Y:S01]  /*8060*/  IMAD.U32 R95, R88.reuse, 0x10000, RZ ;  /* 0x00010000585f7824 */ /* 0x040fe200078e00ff */
[----:B------:R-:W-:Y:S02]  /*8070*/  LOP3.LUT R40, R91, 0xffff0000, RZ, 0xc0, !PT ;  /* 0xffff00005b287812 */ /* 0x000fe400078ec0ff */
[----:B------:R-:W-:Y:S01]  /*8080*/  LOP3.LUT R88, R88, 0xffff0000, RZ, 0xc0, !PT ;  /* 0xffff000058587812 */ /* 0x000fe200078ec0ff */
[C---:B------:R-:W-:Y:S01]  /*8090*/  FMUL.FTZ R91, R188.reuse, R187 ;  /* 0x000000bbbc5b7220 */ /* 0x040fe20000410000 */
[----:B------:R-:W-:-:S03]  /*80a0*/  FMUL.FTZ R188, R188, R193 ;  /* 0x000000c1bcbc7220 */ /* 0x000fc60000410000 */
[----:B------:R-:W-:Y:S01]  /*80b0*/  FFMA.FTZ R44, R40, R193, -R91 ;  /* 0x000000c1282c7223 */ /* 0x000fe2000001085b */
[----:B------:R-:W-:Y:S01]  /*80c0*/  PRMT R91, R206, 0x5410, R41 ;  /* 0x00005410ce5b7816 */ /* 0x000fe20000000029 */
[----:B------:R-:W-:Y:S01]  /*80d0*/  FFMA.FTZ R40, R40, R187, R188 ;  /* 0x000000bb28287223 */ /* 0x000fe200000100bc */
[----:B------:R-:W-:Y:S01]  /*80e0*/  PRMT R41, R169, 0x5432, R186 ;  /* 0x00005432a9297816 */ /* 0x000fe200000000ba */
[C---:B------:R-:W-:Y:S01]  /*80f0*/  IMAD.U32 R187, R92.reuse, 0x10000, RZ ;  /* 0x000100005cbb7824 */ /* 0x040fe200078e00ff */
[----:B------:R-:W-:Y:S01]  /*8100*/  LOP3.LUT R92, R92, 0xffff0000, RZ, 0xc0, !PT ;  /* 0xffff00005c5c7812 */ /* 0x000fe200078ec0ff */
[----:B------:R-:W-:Y:S01]  /*8110*/  IMAD.U32 R188, R91, 0x10000, RZ ;  /* 0x000100005bbc7824 */ /* 0x000fe200078e00ff */
[C---:B------:R-:W-:Y:S01]  /*8120*/  LOP3.LUT R43, R41.reuse, 0xffff0000, RZ, 0xc0, !PT ;  /* 0xffff0000292b7812 */ /* 0x040fe200078ec0ff */
[----:B------:R-:W-:Y:S01]  /*8130*/  IMAD.U32 R186, R41, 0x10000, RZ ;  /* 0x0001000029ba7824 */ /* 0x000fe200078e00ff */
[----:B------:R-:W-:Y:S02]  /*8140*/  LOP3.LUT R41, R91, 0xffff0000, RZ, 0xc0, !PT ;  /* 0xffff00005b297812 */ /* 0x000fe400078ec0ff */
[----:B------:R-:W-:Y:S01]  /*8150*/  LOP3.LUT R91, R42, 0xffff0000, RZ, 0xc0, !PT ;  /* 0xffff00002a5b7812 */ /* 0x000fe200078ec0ff */
[C---:B------:R-:W-:Y:S01]  /*8160*/  FMUL.FTZ R47, R92.reuse, R43 ;  /* 0x0000002b5c2f7220 */ /* 0x040fe20000410000 */
[C---:B------:R-:W-:Y:S01]  /*8170*/  FMUL.FTZ R190, R187.reuse, R186 ;  /* 0x000000babbbe7220 */ /* 0x040fe20000410000 */
[-C--:B------:R-:W-:Y:S01]  /*8180*/  FMUL.FTZ R92, R92, R41.reuse ;  /* 0x000000295c5c7220 */ /* 0x080fe20000410000 */
[----:B------:R-:W-:Y:S01]  /*8190*/  FMUL.FTZ R187, R187, R188 ;  /* 0x000000bcbbbb7220 */ /* 0x000fe20000410000 */
[----:B------:R-:W-:Y:S01]  /*81a0*/  FFMA.FTZ R41, R88, R41, -R47 ;  /* 0x0000002958297223 */ /* 0x000fe2000001082f */
[----:B------:R-:W-:-:S02]  /*81b0*/  IMAD.U32 R47, R94, 0x10000, RZ ;  /* 0x000100005e2f7824 */ /* 0x000fc400078e00ff */
[----:B------:R-:W-:Y:S01]  /*81c0*/  FFMA.FTZ R88, R88, R43, R92 ;  /* 0x0000002b58587223 */ /* 0x000fe2000001005c */
[C---:B------:R-:W-:Y:S01]  /*81d0*/  FFMA.FTZ R187, R95.reuse, R186, R187 ;  /* 0x000000ba5fbb7223 */ /* 0x040fe200000100bb */
[----:B------:R-:W-:Y:S02]  /*81e0*/  IMAD.U32 R92, R46, 0x10000, RZ ;  /* 0x000100002e5c7824 */ /* 0x000fe400078e00ff */
[----:B------:R-:W-:Y:S01]  /*81f0*/  FFMA.FTZ R190, R95, R188, -R190 ;  /* 0x000000bc5fbe7223 */ /* 0x000fe200000108be */
[----:B------:R-:W-:Y:S01]  /*8200*/  IMAD.U32 R186, R42, 0x10000, RZ ;  /* 0x000100002aba7824 */ /* 0x000fe200078e00ff */
[----:B------:R-:W-:Y:S01]  /*8210*/  LOP3.LUT R94, R94, 0xffff0000, RZ, 0xc0, !PT ;  /* 0xffff00005e5e7812 */ /* 0x000fe200078ec0ff */
[C---:B------:R-:W-:Y:S01]  /*8220*/  FMUL.FTZ R188, R47.reuse, R92 ;  /* 0x0000005c2fbc7220 */ /* 0x040fe20000410000 */
[C---:B------:R-:W-:Y:S02]  /*8230*/  IMAD.U32 R43, R90.reuse, 0x10000, RZ ;  /* 0x000100005a2b7824 */ /* 0x040fe400078e00ff */
[-C--:B------:R-:W-:Y:S01]  /*8240*/  FMUL.FTZ R47, R47, R186.reuse ;  /* 0x000000ba2f2f7220 */ /* 0x080fe20000410000 */
[----:B------:R-:W-:Y:S01]  /*8250*/  LOP3.LUT R90, R90, 0xffff0000, RZ, 0xc0, !PT ;  /* 0xffff00005a5a7812 */ /* 0x000fe200078ec0ff */
[----:B------:R-:W-:-:S02]  /*8260*/  FFMA.FTZ R188, R43, R186, -R188 ;  /* 0x000000ba2bbc7223 */ /* 0x000fc400000108bc */
[----:B------:R-:W-:Y:S01]  /*8270*/  FFMA.FTZ R47, R43, R92, R47 ;  /* 0x0000005c2b2f7223 */ /* 0x000fe2000001002f */
[----:B------:R-:W-:Y:S02]  /*8280*/  LOP3.LUT R43, R46, 0xffff0000, RZ, 0xc0, !PT ;  /* 0xffff00002e2b7812 */ /* 0x000fe400078ec0ff */
[----:B------:R-:W-:Y:S02]  /*8290*/  F2FP.BF16.F32.PACK_AB R92, R41, R190 ;  /* 0x000000be295c723e */ /* 0x000fe400000010ff */
[----:B------:R-:W-:Y:S01]  /*82a0*/  F2FP.BF16.F32.PACK_AB R40, R40, R45 ;  /* 0x0000002d2828723e */ /* 0x000fe200000010ff */
[C---:B------:R-:W-:Y:S01]  /*82b0*/  FMUL.FTZ R95, R94.reuse, R43 ;  /* 0x0000002b5e5f7220 */ /* 0x040fe20000410000 */
[----:B------:R-:W-:Y:S01]  /*82c0*/  FMUL.FTZ R94, R94, R91 ;  /* 0x0000005b5e5e7220 */ /* 0x000fe20000410000 */
[----:B------:R-:W-:Y:S01]  /*82d0*/  F2FP.BF16.F32.PACK_AB R187, R88, R187 ;  /* 0x000000bb58bb723e */ /* 0x000fe200000010ff */
[----:B------:R-:W-:Y:S02]  /*82e0*/  IMAD.MOV.U32 R88, RZ, RZ, R92 ;  /* 0x000000ffff587224 */ /* 0x000fe400078e005c */
[C---:B------:R-:W-:Y:S01]  /*82f0*/  FFMA.FTZ R95, R90.reuse, R91, -R95 ;  /* 0x0000005b5a5f7223 */ /* 0x040fe2000001085f */
[----:B------:R-:W-:Y:S01]  /*8300*/  FFMA.FTZ R94, R90, R43, R94 ;  /* 0x0000002b5a5e7223 */ /* 0x000fe2000001005e */
[----:B------:R-:W-:Y:S01]  /*8310*/  F2FP.BF16.F32.PACK_AB R91, R44, R185 ;  /* 0x000000b92c5b723e */ /* 0x000fe200000010ff */
[----:B------:R-:W-:-:S02]  /*8320*/  IMAD.MOV.U32 R92, RZ, RZ, R187 ;  /* 0x000000ffff5c7224 */ /* 0x000fc400078e00bb */
[----:B------:R-:W-:Y:S01]  /*8330*/  F2FP.BF16.F32.PACK_AB R90, R95, R188 ;  /* 0x000000bc5f5a723e */ /* 0x000fe200000010ff */
[----:B------:R-:W-:Y:S01]  /*8340*/  IMAD.MOV.U32 R95, RZ, RZ, R40 ;  /* 0x000000ffff5f7224 */ /* 0x000fe200078e0028 */
[----:B------:R-:W-:-:S07]  /*8350*/  F2FP.BF16.F32.PACK_AB R94, R94, R47 ;  /* 0x0000002f5e5e723e */ /* 0x000fce00000010ff */
.L_x_6045:
[----:B------:R-:W-:Y:S05]  /*8360*/  BSYNC B2 ;  /* 0x0000000000027941 */ /* 0x000fea0003800000 */
.L_x_6044:
[-C--:B--2---:R-:W-:Y:S01]  /*8370*/  IMAD R42, R23, R134.reuse, RZ ;  /* 0x00000086172a7224 */ /* 0x084fe200078e02ff */
[----:B------:R-:W-:Y:S01]  /*8380*/  ULDC.64 UR4, c[0x0][0x2d8] ;  /* 0x0000b60000047ab9 */ /* 0x000fe20000000a00 */
[----:B------:R-:W-:Y:S01]  /*8390*/  IMAD.WIDE.U32 R40, R22, R134, R132 ;  /* 0x0000008616287225 */ /* 0x000fe200078e0084 */
[----:B------:R-:W-:-:S03]  /*83a0*/  ULDC.64 UR6, c[0x0][0x208] ;  /* 0x0000820000067ab9 */ /* 0x000fc60000000a00 */
[----:B------:R-:W-:-:S04]  /*83b0*/  IMAD R43, R22, R135, R42 ;  /* 0x00000087162b7224 */ /* 0x000fc800078e022a */
[----:B------:R-:W-:Y:S01]  /*83c0*/  IMAD.IADD R44, R43, 0x1, R41 ;  /* 0x000000012b2c7824 */ /* 0x000fe200078e0229 */
[----:B------:R-:W-:-:S04]  /*83d0*/  IADD3 R41, P4, P5, R98, R40, R20 ;  /* 0x0000002862297210 */ /* 0x000fc80007d9e014 */
[----:B------:R-:W-:Y:S02]  /*83e0*/  IADD3.X R42, R15, R44, R9, P4, P5 ;  /* 0x0000002c0f2a7210 */ /* 0x000fe400027ea409 */
[----:B------:R-:W-:-:S13]  /*83f0*/  ISETP.GE.AND P4, PT, R183, R152, PT ;  /* 0x00000098b700720c */ /* 0x000fda0003f86270 */
[--C-:B------:R-:W-:Y:S02]  /*8400*/  @!P4 SHF.R.S32.HI R43, RZ, 0x1f, R183.reuse ;  /* 0x0000001fff2bc819 */ /* 0x100fe400000114b7 */
[----:B------:R-:W-:-:S04]  /*8410*/  @!P4 IADD3 R183, P5, P6, R98, R40, R183 ;  /* 0x0000002862b7c210 */ /* 0x000fc80007ebe0b7 */
[----:B------:R-:W-:Y:S02]  /*8420*/  @!P4 IADD3.X R44, R15, R44, R43, P5, P6 ;  /* 0x0000002c0f2cc210 */ /* 0x000fe40002fec42b */
[----:B------:R-:W-:-:S04]  /*8430*/  LEA R40, P5, R41, UR4, 0x1 ;  /* 0x0000000429287c11 */ /* 0x000fc8000f8a08ff */
[----:B------:R-:W-:Y:S02]  /*8440*/  LEA.HI.X R41, R41, UR5, R42, 0x1, P5 ;  /* 0x0000000529297c11 */ /* 0x000fe4000a8f0c2a */
[----:B------:R-:W-:-:S03]  /*8450*/  @!P4 LEA R42, P5, R183, UR4, 0x1 ;  /* 0x00000004b72acc11 */ /* 0x000fc6000f8a08ff */
[----:B-1----:R1:W-:Y:S01]  /*8460*/  STG.E.128 desc[UR6][R40.64], R88 ;  /* 0x0000005828007986 */ /* 0x0023e2000c101d06 */
[----:B------:R-:W-:-:S05]  /*8470*/  @!P4 LEA.HI.X R43, R183, UR5, R44, 0x1, P5 ;  /* 0x00000005b72bcc11 */ /* 0x000fca000a8f0c2c */
[----:B---3--:R1:W-:Y:S04]  /*8480*/  @!P4 STG.E.128 desc[UR6][R42.64], R92 ;  /* 0x0000005c2a00c986 */ /* 0x0083e8000c101d06 */
.L_x_6043:
[----:B------:R-:W-:Y:S05]  /*8490*/  BSYNC B1 ;  /* 0x0000000000017941 */ /* 0x000fea0003800000 */
.L_x_6042:
[----:B------:R-:W-:Y:S01]  /*84a0*/  ISETP.GE.OR P4, PT, R223, R4, P0 ;  /* 0x00000004df00720c */ /* 0x000fe20000786670 */
[----:B------:R-:W-:-:S12]  /*84b0*/  BSSY B1, `(.L_x_6046) ;  /* 0x000008d000017945 */ /* 0x000fd80003800000 */
[----:B------:R-:W-:Y:S05]  /*84c0*/  @P4 BRA `(.L_x_6047) ;  /* 0x00000008002c4947 */ /* 0x000fea0003800000 */
[----:B-1----:R-:W3:Y:S04]  /*84d0*/  LDL R40, [R1+0x78] ;  /* 0x0000780001287983 */ /* 0x002ee80000100800 */
[----:B------:R-:W4:Y:S04]  /*84e0*/  LDL R41, [R1] ;  /* 0x0000000001297983 */ /* 0x000f280000100800 */
[----:B------:R-:W5:Y:S04]  /*84f0*/  LDL R44, [R1+0x38] ;  /* 0x00003800012c7983 */ /* 0x000f680000100800 */
[----:B------:R-:W5:Y:S04]  /*8500*/  LDL R42, [R1+0x5c] ;  /* 0x00005c00012a7983 */ /* 0x000f680000100800 */
[----:B------:R-:W5:Y:S01]  /*8510*/  LDL R43, [R1+0x4c] ;  /* 0x00004c00012b7983 */ /* 0x000f620000100800 */
[----:B--2---:R-:W-:Y:S01]  /*8520*/  IMAD.WIDE.U32 R88, R223, R134, R132 ;  /* 0x00000086df587225 */ /* 0x004fe200078e0084 */
[----:B------:R-:W-:Y:S02]  /*8530*/  BSSY B2, `(.L_x_6048) ;  /* 0x0000078000027945 */ /* 0x000fe40003800000 */
[----:B------:R-:W-:Y:S01]  /*8540*/  IADD3 R90, P4, P5, R98, R88, R20 ;  /* 0x00000058625a7210 */ /* 0x000fe20007d9e014 */
[----:B---3--:R-:W-:Y:S01]  /*8550*/  IMAD R40, R40, R134, RZ ;  /* 0x0000008628287224 */ /* 0x008fe200078e02ff */
[----:B----4-:R-:W-:-:S03]  /*8560*/  LOP3.LUT P6, RZ, R41, 0x1, RZ, 0xc0, !PT ;  /* 0x0000000129ff7812 */ /* 0x010fc600078cc0ff */
[----:B------:R-:W-:Y:S01]  /*8570*/  IMAD R41, R223, R135, R40 ;  /* 0x00000087df297224 */ /* 0x000fe200078e0228 */
[----:B------:R-:W-:-:S03]  /*8580*/  SEL R40, R97, R153, !P6 ;  /* 0x0000009961287207 */ /* 0x000fc60007000000 */
[----:B------:R-:W-:Y:S01]  /*8590*/  IMAD.IADD R92, R89, 0x1, R41 ;  /* 0x00000001595c7824 */ /* 0x000fe200078e0229 */
[----:B------:R-:W-:-:S04]  /*85a0*/  SHF.R.S32.HI R41, RZ, 0x1f, R40 ;  /* 0x0000001fff297819 */ /* 0x000fc80000011428 */
[----:B------:R-:W-:-:S04]  /*85b0*/  LEA.HI R41, R41, R40, RZ, 0x4 ;  /* 0x0000002829297211 */ /* 0x000fc800078f20ff */
[----:B------:R-:W-:-:S04]  /*85c0*/  LEA.HI.SX32 R93, R41, R10, 0x1c ;  /* 0x0000000a295d7211 */ /* 0x000fc800078fe2ff */
[----:B------:R-:W-:-:S04]  /*85d0*/  SHF.R.S32.HI R40, RZ, 0x1f, R93 ;  /* 0x0000001fff287819 */ /* 0x000fc8000001145d */
[----:B------:R-:W-:Y:S01]  /*85e0*/  LEA.HI R41, R40, R93, RZ, 0x3 ;  /* 0x0000005d28297211 */ /* 0x000fe200078f18ff */
[----:B------:R-:W-:-:S03]  /*85f0*/  IMAD.SHL.U32 R93, R93, 0x8, RZ ;  /* 0x000000085d5d7824 */ /* 0x000fc600078e00ff */
[----:B------:R-:W-:Y:S02]  /*8600*/  SHF.R.S32.HI R41, RZ, 0x3, R41 ;  /* 0x00000003ff297819 */ /* 0x000fe40000011429 */
[----:B-----5:R-:W-:-:S03]  /*8610*/  LOP3.LUT R40, R44, 0x38, R93, 0xf8, !PT ;  /* 0x000000382c287812 */ /* 0x020fc600078ef85d */
[----:B------:R-:W-:Y:S01]  /*8620*/  IMAD R41, R41, 0x2c00, R43 ;  /* 0x00002c0029297824 */ /* 0x000fe200078e022b */
[----:B------:R-:W-:Y:S01]  /*8630*/  LOP3.LUT R40, R40, R42, RZ, 0x3c, !PT ;  /* 0x0000002a28287212 */ /* 0x000fe200078e3cff */
[----:B------:R-:W-:-:S04]  /*8640*/  IMAD R43, R220, 0x5800, R151 ;  /* 0x00005800dc2b7824 */ /* 0x000fc800078e0297 */
[----:B------:R-:W-:-:S04]  /*8650*/  IMAD.IADD R41, R41, 0x1, R40 ;  /* 0x0000000129297824 */ /* 0x000fc800078e0228 */
[----:B------:R-:W-:Y:S02]  /*8660*/  IMAD R41, R220, 0x5800, R41 ;  /* 0x00005800dc297824 */ /* 0x000fe400078e0229 */
[--C-:B------:R-:W-:Y:S02]  /*8670*/  IMAD R40, R43, 0x2, R2.reuse ;  /* 0x000000022b287824 */ /* 0x100fe400078e0202 */
[----:B------:R-:W-:-:S04]  /*8680*/  IMAD R44, R41, 0x2, R2 ;  /* 0x00000002292c7824 */ /* 0x000fc800078e0202 */
[----:B------:R-:W1:Y:S04]  /*8690*/  LDS.128 R40, [R40+0x1e400] ;  /* 0x01e4000028287984 */ /* 0x000e680000000c00 */
[----:B------:R-:W2:Y:S01]  /*86a0*/  LDS.128 R44, [R44+0x1e400] ;  /* 0x01e400002c2c7984 */ /* 0x000ea20000000c00 */
[----:B------:R-:W-:Y:S01]  /*86b0*/  IADD3.X R91, R15, R92, R9, P4, P5 ;  /* 0x0000005c0f5b7210 */ /* 0x000fe200027ea409 */
[----:B------:R-:W-:Y:S06]  /*86c0*/  @P3 BRA `(.L_x_6049) ;  /* 0x0000000400783947 */ /* 0x000fec0003800000 */
[----:B------:R-:W-:Y:S01]  /*86d0*/  SHF.R.U32.HI R94, RZ, 0x10, R53 ;  /* 0x00000010ff5e7819 */ /* 0x000fe20000011635 */
[----:B--2---:R-:W-:Y:S01]  /*86e0*/  IMAD.U32 R184, R45, 0x10000, RZ ;  /* 0x000100002db87824 */ /* 0x004fe200078e00ff */
[----:B------:R-:W-:Y:S01]  /*86f0*/  SHF.R.U32.HI R95, RZ, 0x10, R49 ;  /* 0x00000010ff5f7819 */ /* 0x000fe20000011631 */
[----:B-1----:R-:W-:Y:S01]  /*8700*/  IMAD.U32 R182, R41, 0x10000, RZ ;  /* 0x0001000029b67824 */ /* 0x002fe200078e00ff */
[----:B------:R-:W-:Y:S02]  /*8710*/  PRMT R94, R171, 0x5432, R94 ;  /* 0x00005432ab5e7816 */ /* 0x000fe4000000005e */
[----:B------:R-:W-:Y:S02]  /*8720*/  PRMT R95, R209, 0x5410, R95 ;  /* 0x00005410d15f7816 */ /* 0x000fe4000000005f */
[----:B------:R-:W-:Y:S01]  /*8730*/  LOP3.LUT R45, R45, 0xffff0000, RZ, 0xc0, !PT ;  /* 0xffff00002d2d7812 */ /* 0x000fe200078ec0ff */
[----:B------:R-:W-:Y:S01]  /*8740*/  IMAD.U32 R185, R94, 0x10000, RZ ;  /* 0x000100005eb97824 */ /* 0x000fe200078e00ff */
[C---:B------:R-:W-:Y:S01]  /*8750*/  LOP3.LUT R186, R95.reuse, 0xffff0000, RZ, 0xc0, !PT ;  /* 0xffff00005fba7812 */ /* 0x040fe200078ec0ff */
[----:B------:R-:W-:Y:S01]  /*8760*/  IMAD.U32 R183, R95, 0x10000, RZ ;  /* 0x000100005fb77824 */ /* 0x000fe200078e00ff */
[----:B------:R-:W-:Y:S01]  /*8770*/  LOP3.LUT R41, R41, 0xffff0000, RZ, 0xc0, !PT ;  /* 0xffff000029297812 */ /* 0x000fe200078ec0ff */
[C---:B------:R-:W-:Y:S01]  /*8780*/  FMUL.FTZ R187, R184.reuse, R185 ;  /* 0x000000b9b8bb7220 */ /* 0x040fe20000410000 */
[----:B------:R-:W-:Y:S01]  /*8790*/  SHF.R.U32.HI R95, RZ, 0x10, R51 ;  /* 0x00000010ff5f7819 */ /* 0x000fe20000011633 */
[-C--:B------:R-:W-:Y:S01]  /*87a0*/  FMUL.FTZ R184, R184, R183.reuse ;  /* 0x000000b7b8b87220 */ /* 0x080fe20000410000 */
[----:B------:R-:W-:Y:S01]  /*87b0*/  SHF.R.U64 R49, R48, 0x10, R49 ;  /* 0x0000001030317819 */ /* 0x000fe20000001231 */
[C---:B------:R-:W-:Y:S01]  /*87c0*/  FFMA.FTZ R183, R182.reuse, R183, -R187 ;  /* 0x000000b7b6b77223 */ /* 0x040fe200000108bb */
[----:B------:R-:W-:Y:S01]  /*87d0*/  PRMT R95, R207, 0x5410, R95 ;  /* 0x00005410cf5f7816 */ /* 0x000fe2000000005f */
[----:B------:R-:W-:Y:S01]  /*87e0*/  FFMA.FTZ R182, R182, R185, R184 ;  /* 0x000000b9b6b67223 */ /* 0x000fe200000100b8 */
[----:B------:R-:W-:-:S02]  /*87f0*/  LOP3.LUT R184, R94, 0xffff0000, RZ, 0xc0, !PT ;  /* 0xffff00005eb87812 */ /* 0x000fc400078ec0ff */
[C---:B------:R-:W-:Y:S01]  /*8800*/  LOP3.LUT R48, R95.reuse, 0xffff0000, RZ, 0xc0, !PT ;  /* 0xffff00005f307812 */ /* 0x040fe200078ec0ff */
[----:B------:R-:W-:Y:S01]  /*8810*/  IMAD.U32 R187, R95, 0x10000, RZ ;  /* 0x000100005fbb7824 */ /* 0x000fe200078e00ff */
[----:B------:R-:W-:Y:S01]  /*8820*/  SHF.R.U64 R52, R52, 0x10, R53 ;  /* 0x0000001034347819 */ /* 0x000fe20000001235 */
[C---:B------:R-:W-:Y:S01]  /*8830*/  FMUL.FTZ R94, R45.reuse, R184 ;  /* 0x000000b82d5e7220 */ /* 0x040fe20000410000 */
[-C--:B------:R-:W-:Y:S01]  /*8840*/  FMUL.FTZ R45, R45, R186.reuse ;  /* 0x000000ba2d2d7220 */ /* 0x080fe20000410000 */
[C---:B------:R-:W-:Y:S01]  /*8850*/  IMAD.U32 R53, R44.reuse, 0x10000, RZ ;  /* 0x000100002c357824 */ /* 0x040fe200078e00ff */
[----:B------:R-:W-:Y:S01]  /*8860*/  LOP3.LUT R44, R44, 0xffff0000, RZ, 0xc0, !PT ;  /* 0xffff00002c2c7812 */ /* 0x000fe200078ec0ff */
[C---:B------:R-:W-:Y:S01]  /*8870*/  FFMA.FTZ R94, R41.reuse, R186, -R94 ;  /* 0x000000ba295e7223 */ /* 0x040fe2000001085e */
[----:B------:R-:W-:Y:S01]  /*8880*/  FFMA.FTZ R41, R41, R184, R45 ;  /* 0x000000b829297223 */ /* 0x000fe2000001002d */
[--C-:B------:R-:W-:Y:S01]  /*8890*/  SHF.R.U32.HI R45, RZ, 0x10, R55.reuse ;  /* 0x00000010ff2d7819 */ /* 0x100fe20000011637 */
[----:B------:R-:W-:Y:S01]  /*88a0*/  IMAD.U32 R186, R47, 0x10000, RZ ;  /* 0x000100002fba7824 */ /* 0x000fe200078e00ff */
[----:B------:R-:W-:Y:S01]  /*88b0*/  SHF.R.U64 R54, R54, 0x10, R55 ;  /* 0x0000001036367819 */ /* 0x000fe20000001237 */
[----:B------:R-:W-:Y:S01]  /*88c0*/  IMAD.U32 R184, R43, 0x10000, RZ ;  /* 0x000100002bb87824 */ /* 0x000fe200078e00ff */
[----:B------:R-:W-:-:S02]  /*88d0*/  PRMT R45, R210, 0x5410, R45 ;  /* 0x00005410d22d7816 */ /* 0x000fc4000000002d */
[----:B------:R-:W-:Y:S02]  /*88e0*/  LOP3.LUT R43, R43, 0xffff0000, RZ, 0xc0, !PT ;  /* 0xffff00002b2b7812 */ /* 0x000fe400078ec0ff */
[----:B------:R-:W-:Y:S01]  /*88f0*/  SHF.R.U64 R50, R50, 0x10, R51 ;  /* 0x0000001032327819 */ /* 0x000fe20000001233 */
[----:B------:R-:W-:Y:S01]  /*8900*/  IMAD.U32 R185, R45, 0x10000, RZ ;  /* 0x000100002db97824 */ /* 0x000fe200078e00ff */
[----:B------:R-:W-:Y:S02]  /*8910*/  PRMT R54, R163, 0x5432, R54 ;  /* 0x00005432a3367816 */ /* 0x000fe40000000036 */
[----:B------:R-:W-:Y:S01]  /*8920*/  PRMT R50, R164, 0x5432, R50 ;  /* 0x00005432a4327816 */ /* 0x000fe20000000032 */
[C---:B------:R-:W-:Y:S01]  /*8930*/  FMUL.FTZ R193, R186.reuse, R185 ;  /* 0x000000b9bac17220 */ /* 0x040fe20000410000 */
[----:B------:R-:W-:Y:S01]  /*8940*/  FMUL.FTZ R186, R186, R187 ;  /* 0x000000bbbaba7220 */ /* 0x000fe20000410000 */
[----:B------:R-:W-:Y:S02]  /*8950*/  F2FP.BF16.F32.PACK_AB R94, R94, R183 ;  /* 0x000000b75e5e723e */ /* 0x000fe400000010ff */
[C---:B------:R-:W-:Y:S01]  /*8960*/  FFMA.FTZ R187, R184.reuse, R187, -R193 ;  /* 0x000000bbb8bb7223 */ /* 0x040fe200000108c1 */
[----:B------:R-:W-:Y:S01]  /*8970*/  FFMA.FTZ R186, R184, R185, R186 ;  /* 0x000000b9b8ba7223 */ /* 0x000fe200000100ba */
[----:B------:R-:W-:-:S02]  /*8980*/  LOP3.LUT R184, R45, 0xffff0000, RZ, 0xc0, !PT ;  /* 0xffff00002db87812 */ /* 0x000fc400078ec0ff */
[----:B------:R-:W-:Y:S02]  /*8990*/  LOP3.LUT R45, R47, 0xffff0000, RZ, 0xc0, !PT ;  /* 0xffff00002f2d7812 */ /* 0x000fe400078ec0ff */
[----:B------:R-:W-:Y:S01]  /*89a0*/  PRMT R47, R208, 0x5410, R49 ;  /* 0x00005410d02f7816 */ /* 0x000fe20000000031 */
[C---:B------:R-:W-:Y:S01]  /*89b0*/  IMAD.U32 R49, R40.reuse, 0x10000, RZ ;  /* 0x0001000028317824 */ /* 0x040fe200078e00ff */
[----:B------:R-:W-:Y:S01]  /*89c0*/  LOP3.LUT R40, R40, 0xffff0000, RZ, 0xc0, !PT ;  /* 0xffff000028287812 */ /* 0x000fe200078ec0ff */
[C---:B------:R-:W-:Y:S01]  /*89d0*/  FMUL.FTZ R188, R45.reuse, R184 ;  /* 0x000000b82dbc7220 */ /* 0x040fe20000410000 */
[----:B------:R-:W-:Y:S01]  /*89e0*/  FMUL.FTZ R45, R45, R48 ;  /* 0x000000302d2d7220 */ /* 0x000fe20000410000 */
[----:B------:R-:W-:Y:S01]  /*89f0*/  F2FP.BF16.F32.PACK_AB R182, R41, R182 ;  /* 0x000000b629b6723e */ /* 0x000fe200000010ff */
[----:B------:R-:W-:Y:S02]  /*8a00*/  IMAD.MOV.U32 R41, RZ, RZ, R94 ;  /* 0x000000ffff297224 */ /* 0x000fe400078e005e */
[C---:B------:R-:W-:Y:S01]  /*8a10*/  FFMA.FTZ R48, R43.reuse, R48, -R188 ;  /* 0x000000302b307223 */ /* 0x040fe200000108bc */
[----:B------:R-:W-:Y:S01]  /*8a20*/  FFMA.FTZ R43, R43, R184, R45 ;  /* 0x000000b82b2b7223 */ /* 0x000fe2000001002d */
[----:B------:R-:W-:Y:S01]  /*8a30*/  PRMT R45, R170, 0x5432, R52 ;  /* 0x00005432aa2d7816 */ /* 0x000fe20000000034 */
[----:B------:R-:W-:-:S02]  /*8a40*/  IMAD.U32 R184, R47, 0x10000, RZ ;  /* 0x000100002fb87824 */ /* 0x000fc400078e00ff */
[----:B------:R-:W-:Y:S02]  /*8a50*/  F2FP.BF16.F32.PACK_AB R48, R48, R187 ;  /* 0x000000bb3030723e */ /* 0x000fe400000010ff */
[----:B------:R-:W-:Y:S01]  /*8a60*/  IMAD.U32 R52, R45, 0x10000, RZ ;  /* 0x000100002d347824 */ /* 0x000fe200078e00ff */
[----:B------:R-:W-:Y:S02]  /*8a70*/  F2FP.BF16.F32.PACK_AB R186, R43, R186 ;  /* 0x000000ba2bba723e */ /* 0x000fe400000010ff */
[----:B------:R-:W-:Y:S02]  /*8a80*/  IMAD.MOV.U32 R43, RZ, RZ, R48 ;  /* 0x000000ffff2b7224 */ /* 0x000fe400078e0030 */
[C---:B------:R-:W-:Y:S01]  /*8a90*/  FMUL.FTZ R188, R53.reuse, R52 ;  /* 0x0000003435bc7220 */ /* 0x040fe20000410000 */
[----:B------:R-:W-:-:S03]  /*8aa0*/  FMUL.FTZ R53, R53, R184 ;  /* 0x000000b835357220 */ /* 0x000fc60000410000 */
[C---:B------:R-:W-:Y:S01]  /*8ab0*/  FFMA.FTZ R188, R49.reuse, R184, -R188 ;  /* 0x000000b831bc7223 */ /* 0x040fe200000108bc */
[----:B------:R-:W-:Y:S01]  /*8ac0*/  FFMA.FTZ R53, R49, R52, R53 ;  /* 0x0000003431357223 */ /* 0x000fe20000010035 */
[----:B------:R-:W-:Y:S01]  /*8ad0*/  LOP3.LUT R49, R45, 0xffff0000, RZ, 0xc0, !PT ;  /* 0xffff00002d317812 */ /* 0x000fe200078ec0ff */
[C---:B------:R-:W-:Y:S01]  /*8ae0*/  IMAD.U32 R52, R46.reuse, 0x10000, RZ ;  /* 0x000100002e347824 */ /* 0x040fe200078e00ff */
[----:B------:R-:W-:Y:S02]  /*8af0*/  LOP3.LUT R45, R47, 0xffff0000, RZ, 0xc0, !PT ;  /* 0xffff00002f2d7812 */ /* 0x000fe400078ec0ff */
[----:B------:R-:W-:Y:S01]  /*8b00*/  LOP3.LUT R46, R46, 0xffff0000, RZ, 0xc0, !PT ;  /* 0xffff00002e2e7812 */ /* 0x000fe200078ec0ff */
[C---:B------:R-:W-:Y:S02]  /*8b10*/  FMUL.FTZ R47, R44.reuse, R49 ;  /* 0x000000312c2f7220 */ /* 0x040fe40000410000 */
[-C--:B------:R-:W-:Y:S02]  /*8b20*/  FMUL.FTZ R44, R44, R45.reuse ;  /* 0x0000002d2c2c7220 */ /* 0x080fe40000410000 */
[----:B------:R-:W-:Y:S01]  /*8b30*/  FFMA.FTZ R45, R40, R45, -R47 ;  /* 0x0000002d282d7223 */ /* 0x000fe2000001082f */
[----:B------:R-:W-:-:S02]  /*8b40*/  IMAD.U32 R47, R54, 0x10000, RZ ;  /* 0x00010000362f7824 */ /* 0x000fc400078e00ff */
[----:B------:R-:W-:Y:S01]  /*8b50*/  FFMA.FTZ R40, R40, R49, R44 ;  /* 0x0000003128287223 */ /* 0x000fe2000001002c */
[----:B------:R-:W-:Y:S02]  /*8b60*/  IMAD.U32 R49, R50, 0x10000, RZ ;  /* 0x0001000032317824 */ /* 0x000fe400078e00ff */
[----:B------:R-:W-:Y:S01]  /*8b70*/  FMUL.FTZ R51, R52, R47 ;  /* 0x0000002f34337220 */ /* 0x000fe20000410000 */
[----:B------:R-:W-:Y:S02]  /*8b80*/  IMAD.U32 R44, R42, 0x10000, RZ ;  /* 0x000100002a2c7824 */ /* 0x000fe400078e00ff */
[-C--:B------:R-:W-:Y:S01]  /*8b90*/  FMUL.FTZ R52, R52, R49.reuse ;  /* 0x0000003134347220 */ /* 0x080fe20000410000 */
[----:B------:R-:W-:Y:S01]  /*8ba0*/  LOP3.LUT R42, R42, 0xffff0000, RZ, 0xc0, !PT ;  /* 0xffff00002a2a7812 */ /* 0x000fe200078ec0ff */
[C---:B------:R-:W-:Y:S02]  /*8bb0*/  FFMA.FTZ R51, R44.reuse, R49, -R51 ;  /* 0x000000312c337223 */ /* 0x040fe40000010833 */
[----:B------:R-:W-:Y:S01]  /*8bc0*/  FFMA.FTZ R52, R44, R47, R52 ;  /* 0x0000002f2c347223 */ /* 0x000fe20000010034 */
[----:B------:R-:W-:-:S02]  /*8bd0*/  LOP3.LUT R47, R54, 0xffff0000, RZ, 0xc0, !PT ;  /* 0xffff0000362f7812 */ /* 0x000fc400078ec0ff */
[----:B------:R-:W-:Y:S02]  /*8be0*/  LOP3.LUT R49, R50, 0xffff0000, RZ, 0xc0, !PT ;  /* 0xffff000032317812 */ /* 0x000fe400078ec0ff */
[----:B------:R-:W-:Y:S01]  /*8bf0*/  F2FP.BF16.F32.PACK_AB R45, R45, R188 ;  /* 0x000000bc2d2d723e */ /* 0x000fe200000010ff */
[----:B------:R-:W-:Y:S01]  /*8c00*/  FMUL.FTZ R55, R46, R47 ;  /* 0x0000002f2e377220 */ /* 0x000fe20000410000 */
[----:B------:R-:W-:Y:S01]  /*8c10*/  F2FP.BF16.F32.PACK_AB R53, R40, R53 ;  /* 0x000000352835723e */ /* 0x000fe200000010ff */
[-C--:B------:R-:W-:Y:S02]  /*8c20*/  FMUL.FTZ R46, R46, R49.reuse ;  /* 0x000000312e2e7220 */ /* 0x080fe40000410000 */
[C---:B------:R-:W-:Y:S01]  /*8c30*/  FFMA.FTZ R44, R42.reuse, R49, -R55 ;  /* 0x000000312a2c7223 */ /* 0x040fe20000010837 */
[----:B------:R-:W-:Y:S02]  /*8c40*/  IMAD.MOV.U32 R40, RZ, RZ, R45 ;  /* 0x000000ffff287224 */ /* 0x000fe400078e002d */
[----:B------:R-:W-:Y:S01]  /*8c50*/  FFMA.FTZ R47, R42, R47, R46 ;  /* 0x0000002f2a2f7223 */ /* 0x000fe2000001002e */
[----:B------:R-:W-:Y:S01]  /*8c60*/  IMAD.MOV.U32 R45, RZ, RZ, R182 ;  /* 0x000000ffff2d7224 */ /* 0x000fe200078e00b6 */
[----:B------:R-:W-:Y:S01]  /*8c70*/  F2FP.BF16.F32.PACK_AB R42, R44, R51 ;  /* 0x000000332c2a723e */ /* 0x000fe200000010ff */
[----:B------:R-:W-:-:S02]  /*8c80*/  IMAD.MOV.U32 R44, RZ, RZ, R53 ;  /* 0x000000ffff2c7224 */ /* 0x000fc400078e0035 */
[----:B------:R-:W-:Y:S01]  /*8c90*/  F2FP.BF16.F32.PACK_AB R46, R47, R52 ;  /* 0x000000342f2e723e */ /* 0x000fe200000010ff */
[----:B------:R-:W-:-:S07]  /*8ca0*/  IMAD.MOV.U32 R47, RZ, RZ, R186 ;  /* 0x000000ffff2f7224 */ /* 0x000fce00078e00ba */
.L_x_6049:
[----:B------:R-:W-:Y:S05]  /*8cb0*/  BSYNC B2 ;  /* 0x0000000000027941 */ /* 0x000fea0003800000 */
.L_x_6048:
[----:B------:R-:W-:Y:S01]  /*8cc0*/  ISETP.GE.AND P4, PT, R93, R152, PT ;  /* 0x000000985d00720c */ /* 0x000fe20003f86270 */
[----:B------:R-:W-:Y:S01]  /*8cd0*/  ULDC.64 UR4, c[0x0][0x2d8] ;  /* 0x0000b60000047ab9 */ /* 0x000fe20000000a00 */
[----:B------:R-:W-:-:S11]  /*8ce0*/  ULDC.64 UR6, c[0x0][0x208] ;  /* 0x0000820000067ab9 */ /* 0x000fd60000000a00 */
        /* <DEDUP_REMOVED lines=8> */
[----:B--2---:R3:W-:Y:S04]  /*8d70*/  @!P4 STG.E.128 desc[UR6][R50.64], R44 ;  /* 0x0000002c3200c986 */ /* 0x0047e8000c101d06 */
.L_x_6047:
[----:B------:R-:W-:Y:S05]  /*8d80*/  BSYNC B1 ;  /* 0x0000000000017941 */ /* 0x000fea0003800000 */
.L_x_6046:
[----:B------:R-:W-:Y:S01]  /*8d90*/  ISETP.GE.OR P4, PT, R222, R4, P0 ;  /* 0x00000004de00720c */ /* 0x000fe20000786670 */
[----:B------:R-:W-:-:S12]  /*8da0*/  BSSY B1, `(.L_x_6050) ;  /* 0x000008c000017945 */ /* 0x000fd80003800000 */
[----:B------:R-:W-:Y:S05]  /*8db0*/  @P4 BRA `(.L_x_6051) ;  /* 0x0000000800284947 */ /* 0x000fea0003800000 */
[----:B-1-3--:R-:W3:Y:S04]  /*8dc0*/  LDL R40, [R1+0x74] ;  /* 0x0000740001287983 */ /* 0x00aee80000100800 */
        /* <DEDUP_REMOVED lines=15> */
[----:B------:R-:W-:Y:S01]  /*8ec0*/  SHF.R.S32.HI R40, RZ, 0x1f, R41 ;  /* 0x0000001fff287819 */ /* 0x000fe20000011429 */
[----:B------:R-:W-:-:S03]  /*8ed0*/  IMAD.SHL.U32 R53, R41, 0x8, RZ ;  /* 0x0000000829357824 */ /* 0x000fc600078e00ff */
[----:B------:R-:W-:-:S04]  /*8ee0*/  LEA.HI R40, R40, R41, RZ, 0x3 ;  /* 0x0000002928287211 */ /* 0x000fc800078f18ff */
[----:B------:R-:W-:Y:S02]  /*8ef0*/  SHF.R.S32.HI R41, RZ, 0x3, R40 ;  /* 0x00000003ff297819 */ /* 0x000fe40000011428 */
[----:B-----5:R-:W-:-:S03]  /*8f00*/  LOP3.LUT R40, R44, 0x38, R53, 0xf8, !PT ;  /* 0x000000382c287812 */ /* 0x020fc600078ef835 */
[----:B------:R-:W-:Y:S01]  /*8f10*/  IMAD R41, R41, 0x2c00, R43 ;  /* 0x00002c0029297824 */ /* 0x000fe200078e022b */
[----:B------:R-:W-:-:S05]  /*8f20*/  LOP3.LUT R40, R40, R42, RZ, 0x3c, !PT ;  /* 0x0000002a28287212 */ /* 0x000fca00078e3cff */
[----:B------:R-:W-:Y:S02]  /*8f30*/  IMAD.IADD R43, R41, 0x1, R40 ;  /* 0x00000001292b7824 */ /* 0x000fe400078e0228 */
[C---:B------:R-:W-:Y:S02]  /*8f40*/  IMAD R41, R220.reuse, 0x5800, R150 ;  /* 0x00005800dc297824 */ /* 0x040fe400078e0296 */
[----:B------:R-:W-:Y:S02]  /*8f50*/  IMAD R43, R220, 0x5800, R43 ;  /* 0x00005800dc2b7824 */ /* 0x000fe400078e022b */
[--C-:B------:R-:W-:Y:S02]  /*8f60*/  IMAD R41, R41, 0x2, R2.reuse ;  /* 0x0000000229297824 */ /* 0x100fe400078e0202 */
[----:B------:R-:W-:-:S04]  /*8f70*/  IMAD R44, R43, 0x2, R2 ;  /* 0x000000022b2c7824 */ /* 0x000fc800078e0202 */
[----:B------:R-:W1:Y:S04]  /*8f80*/  LDS.128 R40, [R41+0x1e400] ;  /* 0x01e4000029287984 */ /* 0x000e680000000c00 */
[----:B------:R-:W2:Y:S01]  /*8f90*/  LDS.128 R44, [R44+0x1e400] ;  /* 0x01e400002c2c7984 */ /* 0x000ea20000000c00 */
[----:B------:R-:W-:Y:S01]  /*8fa0*/  IADD3.X R51, R15, R52, R9, P4, P5 ;  /* 0x000000340f337210 */ /* 0x000fe200027ea409 */
[----:B------:R-:W-:Y:S06]  /*8fb0*/  @P3 BRA `(.L_x_6053) ;  /* 0x0000000400743947 */ /* 0x000fec0003800000 */
[--C-:B------:R-:W-:Y:S01]  /*8fc0*/  SHF.R.U64 R55, R56, 0x10, R57.reuse ;  /* 0x0000001038377819 */ /* 0x100fe20000001239 */
[----:B--2---:R-:W-:Y:S01]  /*8fd0*/  IMAD.U32 R88, R45, 0x10000, RZ ;  /* 0x000100002d587824 */ /* 0x004fe200078e00ff */
[----:B------:R-:W-:Y:S01]  /*8fe0*/  SHF.R.U32.HI R56, RZ, 0x10, R57 ;  /* 0x00000010ff387819 */ /* 0x000fe20000011639 */
[----:B-1----:R-:W-:Y:S01]  /*8ff0*/  IMAD.U32 R54, R41, 0x10000, RZ ;  /* 0x0001000029367824 */ /* 0x002fe200078e00ff */
[--C-:B------:R-:W-:Y:S01]  /*9000*/  SHF.R.U64 R57, R58, 0x10, R59.reuse ;  /* 0x000000103a397819 */ /* 0x100fe2000000123b */
[----:B------:R-:W-:Y:S01]  /*9010*/  IMAD.U32 R93, R47, 0x10000, RZ ;  /* 0x000100002f5d7824 */ /* 0x000fe200078e00ff */
[----:B------:R-:W-:Y:S01]  /*9020*/  SHF.R.U32.HI R58, RZ, 0x10, R59 ;  /* 0x00000010ff3a7819 */ /* 0x000fe2000001163b */
[----:B------:R-:W-:Y:S01]  /*9030*/  IMAD.U32 R91, R43, 0x10000, RZ ;  /* 0x000100002b5b7824 */ /* 0x000fe200078e00ff */
[--C-:B------:R-:W-:Y:S01]  /*9040*/  SHF.R.U64 R59, R60, 0x10, R61.reuse ;  /* 0x000000103c3b7819 */ /* 0x100fe2000000123d */
[----:B------:R-:W-:Y:S01]  /*9050*/  IMAD.U32 R90, R42, 0x10000, RZ ;  /* 0x000100002a5a7824 */ /* 0x000fe200078e00ff */
[----:B------:R-:W-:-:S02]  /*9060*/  SHF.R.U32.HI R60, RZ, 0x10, R61 ;  /* 0x00000010ff3c7819 */ /* 0x000fc4000001163d */
[----:B------:R-:W-:Y:S02]  /*9070*/  PRMT R201, R201, 0x5410, R56 ;  /* 0x00005410c9c97816 */ /* 0x000fe40000000038 */
[----:B------:R-:W-:Y:S02]  /*9080*/  PRMT R205, R205, 0x5410, R60 ;  /* 0x00005410cdcd7816 */ /* 0x000fe4000000003c */
[--C-:B------:R-:W-:Y:S02]  /*9090*/  SHF.R.U64 R61, R62, 0x10, R63.reuse ;  /* 0x000000103e3d7819 */ /* 0x100fe4000000123f */
[----:B------:R-:W-:Y:S02]  /*90a0*/  SHF.R.U32.HI R62, RZ, 0x10, R63 ;  /* 0x00000010ff3e7819 */ /* 0x000fe4000001163f */
[----:B------:R-:W-:Y:S01]  /*90b0*/  PRMT R200, R200, 0x5410, R55 ;  /* 0x00005410c8c87816 */ /* 0x000fe20000000037 */
[----:B------:R-:W-:Y:S01]  /*90c0*/  IMAD.U32 R55, R205, 0x10000, RZ ;  /* 0x00010000cd377824 */ /* 0x000fe200078e00ff */
[----:B------:R-:W-:Y:S01]  /*90d0*/  PRMT R198, R198, 0x5410, R57 ;  /* 0x00005410c6c67816 */ /* 0x000fe20000000039 */
[----:B------:R-:W-:Y:S01]  /*90e0*/  IMAD.U32 R57, R201, 0x10000, RZ ;  /* 0x00010000c9397824 */ /* 0x000fe200078e00ff */
[----:B------:R-:W-:Y:S01]  /*90f0*/  LOP3.LUT R89, R45, 0xffff0000, RZ, 0xc0, !PT ;  /* 0xffff00002d597812 */ /* 0x000fe200078ec0ff */
[----:B------:R-:W-:Y:S01]  /*9100*/  IMAD.U32 R45, R44, 0x10000, RZ ;  /* 0x000100002c2d7824 */ /* 0x000fe200078e00ff */
[----:B------:R-:W-:-:S02]  /*9110*/  PRMT R199, R199, 0x5410, R58 ;  /* 0x00005410c7c77816 */ /* 0x000fc4000000003a */
[----:B------:R-:W-:Y:S02]  /*9120*/  LOP3.LUT R60, R205, 0xffff0000, RZ, 0xc0, !PT ;  /* 0xffff0000cd3c7812 */ /* 0x000fe400078ec0ff */
[----:B------:R-:W-:Y:S02]  /*9130*/  LOP3.LUT R58, R201, 0xffff0000, RZ, 0xc0, !PT ;  /* 0xffff0000c93a7812 */ /* 0x000fe400078ec0ff */
[----:B------:R-:W-:Y:S01]  /*9140*/  PRMT R204, R204, 0x5410, R59 ;  /* 0x00005410cccc7816 */ /* 0x000fe2000000003b */
[----:B------:R-:W-:Y:S01]  /*9150*/  FMUL.FTZ R59, R88, R55 ;  /* 0x00000037583b7220 */ /* 0x000fe20000410000 */
[----:B------:R-:W-:Y:S01]  /*9160*/  PRMT R203, R203, 0x5410, R62 ;  /* 0x00005410cbcb7816 */ /* 0x000fe2000000003e */
[----:B------:R-:W-:Y:S01]  /*9170*/  FMUL.FTZ R94, R89, R60 ;  /* 0x0000003c595e7220 */ /* 0x000fe20000410000 */
[----:B------:R-:W-:Y:S01]  /*9180*/  PRMT R202, R202, 0x5410, R61 ;  /* 0x00005410caca7816 */ /* 0x000fe2000000003d */
[-C--:B------:R-:W-:Y:S01]  /*9190*/  FMUL.FTZ R61, R88, R57.reuse ;  /* 0x00000039583d7220 */ /* 0x080fe20000410000 */
[----:B------:R-:W-:Y:S01]  /*91a0*/  LOP3.LUT R63, R41, 0xffff0000, RZ, 0xc0, !PT ;  /* 0xffff0000293f7812 */ /* 0x000fe200078ec0ff */
[----:B------:R-:W-:Y:S01]  /*91b0*/  FMUL.FTZ R182, R89, R58 ;  /* 0x0000003a59b67220 */ /* 0x000fe20000410000 */
[----:B------:R-:W-:Y:S01]  /*91c0*/  FFMA.FTZ R56, R54, R57, -R59 ;  /* 0x0000003936387223 */ /* 0x000fe2000001083b */
[----:B------:R-:W-:-:S02]  /*91d0*/  IMAD.U32 R62, R203, 0x10000, RZ ;  /* 0x00010000cb3e7824 */ /* 0x000fc400078e00ff */
[----:B------:R-:W-:Y:S01]  /*91e0*/  FFMA.FTZ R54, R54, R55, R61 ;  /* 0x0000003736367223 */ /* 0x000fe2000001003d */
[C---:B------:R-:W-:Y:S01]  /*91f0*/  FFMA.FTZ R55, R63.reuse, R58, -R94 ;  /* 0x0000003a3f377223 */ /* 0x040fe2000001085e */
[----:B------:R-:W-:Y:S01]  /*9200*/  FFMA.FTZ R63, R63, R60, R182 ;  /* 0x0000003c3f3f7223 */ /* 0x000fe200000100b6 */
[----:B------:R-:W-:Y:S01]  /*9210*/  LOP3.LUT R47, R47, 0xffff0000, RZ, 0xc0, !PT ;  /* 0xffff00002f2f7812 */ /* 0x000fe200078ec0ff */
[----:B------:R-:W-:Y:S02]  /*9220*/  IMAD.U32 R88, R199, 0x10000, RZ ;  /* 0x00010000c7587824 */ /* 0x000fe400078e00ff */
[----:B------:R-:W-:Y:S01]  /*9230*/  FMUL.FTZ R94, R93, R62 ;  /* 0x0000003e5d5e7220 */ /* 0x000fe20000410000 */
[----:B------:R-:W-:Y:S01]  /*9240*/  LOP3.LUT R58, R203, 0xffff0000, RZ, 0xc0, !PT ;  /* 0xffff0000cb3a7812 */ /* 0x000fe200078ec0ff */
[----:B------:R-:W-:Y:S01]  /*9250*/  IMAD.U32 R41, R40, 0x10000, RZ ;  /* 0x0001000028297824 */ /* 0x000fe200078e00ff */
[----:B------:R-:W-:Y:S01]  /*9260*/  LOP3.LUT R60, R199, 0xffff0000, RZ, 0xc0, !PT ;  /* 0xffff0000c73c7812 */ /* 0x000fe200078ec0ff */
[-C--:B------:R-:W-:Y:S01]  /*9270*/  FFMA.FTZ R57, R91, R88.reuse, -R94 ;  /* 0x000000585b397223 */ /* 0x080fe2000001085e */
[----:B------:R-:W-:Y:S01]  /*9280*/  FMUL.FTZ R93, R93, R88 ;  /* 0x000000585d5d7220 */ /* 0x000fe20000410000 */
[C---:B------:R-:W-:Y:S01]  /*9290*/  FMUL.FTZ R94, R47.reuse, R58 ;  /* 0x0000003a2f5e7220 */ /* 0x040fe20000410000 */
[----:B------:R-:W-:Y:S01]  /*92a0*/  LOP3.LUT R44, R44, 0xffff0000, RZ, 0xc0, !PT ;  /* 0xffff00002c2c7812 */ /* 0x000fe200078ec0ff */
[----:B------:R-:W-:Y:S01]  /*92b0*/  FMUL.FTZ R182, R47, R60 ;  /* 0x0000003c2fb67220 */ /* 0x000fe20000410000 */
[C---:B------:R-:W-:Y:S01]  /*92c0*/  LOP3.LUT R47, R204.reuse, 0xffff0000, RZ, 0xc0, !PT ;  /* 0xffff0000cc2f7812 */ /* 0x040fe200078ec0ff */
[----:B------:R-:W-:Y:S01]  /*92d0*/  FFMA.FTZ R91, R91, R62, R93 ;  /* 0x0000003e5b5b7223 */ /* 0x000fe2000001005d */
[----:B------:R-:W-:Y:S01]  /*92e0*/  LOP3.LUT R43, R43, 0xffff0000, RZ, 0xc0, !PT ;  /* 0xffff00002b2b7812 */ /* 0x000fe200078ec0ff */
[----:B------:R-:W-:Y:S01]  /*92f0*/  IMAD.U32 R62, R204, 0x10000, RZ ;  /* 0x00010000cc3e7824 */ /* 0x000fe200078e00ff */
[C---:B------:R-:W-:Y:S01]  /*9300*/  LOP3.LUT R59, R200.reuse, 0xffff0000, RZ, 0xc0, !PT ;  /* 0xffff0000c83b7812 */ /* 0x040fe200078ec0ff */
[----:B------:R-:W-:Y:S01]  /*9310*/  IMAD.U32 R88, R200, 0x10000, RZ ;  /* 0x00010000c8587824 */ /* 0x000fe200078e00ff */
[----:B------:R-:W-:Y:S01]  /*9320*/  LOP3.LUT R40, R40, 0xffff0000, RZ, 0xc0, !PT ;  /* 0xffff000028287812 */ /* 0x000fe200078ec0ff */
[----:B------:R-:W-:Y:S01]  /*9330*/  FMUL.FTZ R61, R44, R47 ;  /* 0x0000002f2c3d7220 */ /* 0x000fe20000410000 */
[----:B------:R-:W-:Y:S01]  /*9340*/  LOP3.LUT R92, R42, 0xffff0000, RZ, 0xc0, !PT ;  /* 0xffff00002a5c7812 */ /* 0x000fe200078ec0ff */
[----:B------:R-:W-:Y:S01]  /*9350*/  FFMA.FTZ R60, R43, R60, -R94 ;  /* 0x0000003c2b3c7223 */ /* 0x000fe2000001085e */
[----:B------:R-:W-:-:S02]  /*9360*/  IMAD.U32 R42, R46, 0x10000, RZ ;  /* 0x000100002e2a7824 */ /* 0x000fc400078e00ff */
[C---:B------:R-:W-:Y:S01]  /*9370*/  FMUL.FTZ R94, R45.reuse, R62 ;  /* 0x0000003e2d5e7220 */ /* 0x040fe20000410000 */
[-C--:B------:R-:W-:Y:S01]  /*9380*/  FMUL.FTZ R93, R44, R59.reuse ;  /* 0x0000003b2c5d7220 */ /* 0x080fe20000410000 */
[----:B------:R-:W-:Y:S01]  /*9390*/  LOP3.LUT R46, R46, 0xffff0000, RZ, 0xc0, !PT ;  /* 0xffff00002e2e7812 */ /* 0x000fe200078ec0ff */
[----:B------:R-:W-:Y:S01]  /*93a0*/  FMUL.FTZ R45, R45, R88 ;  /* 0x000000582d2d7220 */ /* 0x000fe20000410000 */
[----:B------:R-:W-:Y:S01]  /*93b0*/  FFMA.FTZ R44, R40, R59, -R61 ;  /* 0x0000003b282c7223 */ /* 0x000fe2000001083d */
[C---:B------:R-:W-:Y:S01]  /*93c0*/  LOP3.LUT R89, R202.reuse, 0xffff0000, RZ, 0xc0, !PT ;  /* 0xffff0000ca597812 */ /* 0x040fe200078ec0ff */
[----:B------:R-:W-:Y:S02]  /*93d0*/  IMAD.U32 R61, R202, 0x10000, RZ ;  /* 0x00010000ca3d7824 */ /* 0x000fe400078e00ff */
[----:B------:R-:W-:Y:S01]  /*93e0*/  FFMA.FTZ R58, R43, R58, R182 ;  /* 0x0000003a2b3a7223 */ /* 0x000fe200000100b6 */
[C---:B------:R-:W-:Y:S01]  /*93f0*/  FFMA.FTZ R43, R41.reuse, R88, -R94 ;  /* 0x00000058292b7223 */ /* 0x040fe2000001085e */
[----:B------:R-:W-:Y:S01]  /*9400*/  LOP3.LUT R59, R198, 0xffff0000, RZ, 0xc0, !PT ;  /* 0xffff0000c63b7812 */ /* 0x000fe200078ec0ff */
[----:B------:R-:W-:Y:S01]  /*9410*/  FFMA.FTZ R41, R41, R62, R45 ;  /* 0x0000003e29297223 */ /* 0x000fe2000001002d */
[----:B------:R-:W-:Y:S01]  /*9420*/  FFMA.FTZ R40, R40, R47, R93 ;  /* 0x0000002f28287223 */ /* 0x000fe2000001005d */
[----:B------:R-:W-:-:S02]  /*9430*/  IMAD.U32 R45, R198, 0x10000, RZ ;  /* 0x00010000c62d7824 */ /* 0x000fc400078e00ff */
[----:B------:R-:W-:Y:S01]  /*9440*/  FMUL.FTZ R47, R42, R61 ;  /* 0x0000003d2a2f7220 */ /* 0x000fe20000410000 */
[C---:B------:R-:W-:Y:S01]  /*9450*/  FMUL.FTZ R93, R46.reuse, R89 ;  /* 0x000000592e5d7220 */ /* 0x040fe20000410000 */
[----:B------:R-:W-:Y:S01]  /*9460*/  FMUL.FTZ R62, R46, R59 ;  /* 0x0000003b2e3e7220 */ /* 0x000fe20000410000 */
[-C--:B------:R-:W-:Y:S01]  /*9470*/  FMUL.FTZ R42, R42, R45.reuse ;  /* 0x0000002d2a2a7220 */ /* 0x080fe20000410000 */
[----:B------:R-:W-:Y:S01]  /*9480*/  FFMA.FTZ R47, R90, R45, -R47 ;  /* 0x0000002d5a2f7223 */ /* 0x000fe2000001082f */
[C---:B------:R-:W-:Y:S01]  /*9490*/  FFMA.FTZ R46, R92.reuse, R59, -R93 ;  /* 0x0000003b5c2e7223 */ /* 0x040fe2000001085d */
[----:B------:R-:W-:Y:S01]  /*94a0*/  FFMA.FTZ R89, R92, R89, R62 ;  /* 0x000000595c597223 */ /* 0x000fe2000001003e */
[----:B------:R-:W-:Y:S01]  /*94b0*/  FFMA.FTZ R42, R90, R61, R42 ;  /* 0x0000003d5a2a7223 */ /* 0x000fe2000001002a */
[----:B------:R-:W-:Y:S02]  /*94c0*/  F2FP.BF16.F32.PACK_AB R55, R55, R56 ;  /* 0x000000383737723e */ /* 0x000fe400000010ff */
        /* <DEDUP_REMOVED lines=11> */
[----:B------:R-:W-:-:S07]  /*9580*/  IMAD.MOV.U32 R42, RZ, RZ, R56 ;  /* 0x000000ffff2a7224 */ /* 0x000fce00078e0038 */
.L_x_6053:
[----:B------:R-:W-:Y:S05]  /*9590*/  BSYNC B2 ;  /* 0x0000000000027941 */ /* 0x000fea0003800000 */
.L_x_6052:
        /* <DEDUP_REMOVED lines=12> */
.L_x_6051:
[----:B------:R-:W-:Y:S05]  /*9660*/  BSYNC B1 ;  /* 0x0000000000017941 */ /* 0x000fea0003800000 */
.L_x_6050:
[----:B------:R-:W-:Y:S01]  /*9670*/  ISETP.GE.OR P4, PT, R224, R4, P0 ;  /* 0x00000004e000720c */ /* 0x000fe20000786670 */
[----:B------:R-:W-:-:S12]  /*9680*/  BSSY B1, `(.L_x_6054) ;  /* 0x000008a000017945 */ /* 0x000fd80003800000 */
[----:B------:R-:W-:Y:S05]  /*9690*/  @P4 BRA `(.L_x_6055) ;  /* 0x0000000800204947 */ /* 0x000fea0003800000 */
[----:B-1-34-:R-:W3:Y:S04]  /*96a0*/  LDL R40, [R1+0x70] ;  /* 0x0000700001287983 */ /* 0x01aee80000100800 */
        /* <DEDUP_REMOVED lines=35> */
[--C-:B------:R-:W-:Y:S01]  /*98e0*/  SHF.R.U32.HI R88, RZ, 0x10, R73.reuse ;  /* 0x00000010ff587819 */ /* 0x100fe20000011649 */
[----:B------:R-:W-:Y:S01]  /*98f0*/  IMAD.U32 R61, R47, 0x10000, RZ ;  /* 0x000100002f3d7824 */ /* 0x000fe200078e00ff */
[----:B------:R-:W-:Y:S01]  /*9900*/  SHF.R.U64 R90, R72, 0x10, R73 ;  /* 0x00000010485a7819 */ /* 0x000fe20000001249 */
[----:B------:R-:W-:Y:S01]  /*9910*/  IMAD.U32 R57, R43, 0x10000, RZ ;  /* 0x000100002b397824 */ /* 0x000fe200078e00ff */
[----:B------:R-:W-:Y:S02]  /*9920*/  SHF.R.U64 R72, R74, 0x10, R75 ;  /* 0x000000104a487819 */ /* 0x000fe4000000124b */
[----:B------:R-:W-:-:S02]  /*9930*/  PRMT R196, R196, 0x5410, R77 ;  /* 0x00005410c4c47816 */ /* 0x000fc4000000004d */
[----:B------:R-:W-:Y:S02]  /*9940*/  PRMT R189, R189, 0x5410, R88 ;  /* 0x00005410bdbd7816 */ /* 0x000fe40000000058 */
[--C-:B------:R-:W-:Y:S02]  /*9950*/  SHF.R.U64 R62, R78, 0x10, R79.reuse ;  /* 0x000000104e3e7819 */ /* 0x100fe4000000124f */
[----:B------:R-:W-:Y:S02]  /*9960*/  SHF.R.U32.HI R79, RZ, 0x10, R79 ;  /* 0x00000010ff4f7819 */ /* 0x000fe4000001164f */
[----:B------:R-:W-:Y:S01]  /*9970*/  PRMT R179, R179, 0x5410, R72 ;  /* 0x00005410b3b37816 */ /* 0x000fe20000000048 */
[----:B------:R-:W-:Y:S01]  /*9980*/  IMAD.U32 R72, R196, 0x10000, RZ ;  /* 0x00010000c4487824 */ /* 0x000fe200078e00ff */
[----:B------:R-:W-:Y:S02]  /*9990*/  SHF.R.U32.HI R75, RZ, 0x10, R75 ;  /* 0x00000010ff4b7819 */ /* 0x000fe4000001164b */
[----:B------:R-:W-:Y:S01]  /*99a0*/  PRMT R195, R195, 0x5410, R58 ;  /* 0x00005410c3c37816 */ /* 0x000fe2000000003a */
[----:B------:R-:W-:Y:S01]  /*99b0*/  IMAD.U32 R58, R189, 0x10000, RZ ;  /* 0x00010000bd3a7824 */ /* 0x000fe200078e00ff */
[----:B------:R-:W-:Y:S01]  /*99c0*/  PRMT R191, R191, 0x5410, R62 ;  /* 0x00005410bfbf7816 */ /* 0x000fe2000000003e */
[C---:B------:R-:W-:Y:S01]  /*99d0*/  FMUL.FTZ R62, R63.reuse, R72 ;  /* 0x000000483f3e7220 */ /* 0x040fe20000410000 */
        /* <DEDUP_REMOVED lines=15> */
[-C--:B------:R-:W-:Y:S01]  /*9ad0*/  FMUL.FTZ R61, R61, R62.reuse ;  /* 0x0000003e3d3d7220 */ /* 0x080fe20000410000 */
[----:B------:R-:W-:Y:S01]  /*9ae0*/  LOP3.LUT R56, R41, 0xffff0000, RZ, 0xc0, !PT ;  /* 0xffff000029387812 */ /* 0x000fe200078ec0ff */
[----:B------:R-:W-:Y:S01]  /*9af0*/  IMAD.U32 R45, R44, 0x10000, RZ ;  /* 0x000100002c2d7824 */ /* 0x000fe200078e00ff */
[----:B------:R-:W-:Y:S01]  /*9b00*/  PRMT R181, R181, 0x5410, R90 ;  /* 0x00005410b5b57816 */ /* 0x000fe2000000005a */
[----:B------:R-:W-:Y:S01]  /*9b10*/  FFMA.FTZ R60, R57, R62, -R60 ;  /* 0x0000003e393c7223 */ /* 0x000fe2000001083c */
[----:B------:R-:W-:Y:S01]  /*9b20*/  LOP3.LUT R55, R43, 0xffff0000, RZ, 0xc0, !PT ;  /* 0xffff00002b377812 */ /* 0x000fe200078ec0ff */
[----:B------:R-:W-:Y:S01]  /*9b30*/  FFMA.FTZ R57, R57, R74, R61 ;  /* 0x0000004a39397223 */ /* 0x000fe2000001003d */
[----:B------:R-:W-:Y:S01]  /*9b40*/  LOP3.LUT R180, R180, 0xffff0000, RZ, 0xc0, !PT ;  /* 0xffff0000b4b47812 */ /* 0x000fe200078ec0ff */
[----:B------:R-:W-:Y:S01]  /*9b50*/  FMUL.FTZ R74, R47, R194 ;  /* 0x000000c22f4a7220 */ /* 0x000fe20000410000 */
[----:B------:R-:W-:-:S02]  /*9b60*/  IMAD.U32 R72, R195, 0x10000, RZ ;  /* 0x00010000c3487824 */ /* 0x000fc400078e00ff */
[C---:B------:R-:W-:Y:S01]  /*9b70*/  FFMA.FTZ R63, R56.reuse, R63, -R75 ;  /* 0x0000003f383f7223 */ /* 0x040fe2000001084b */
[----:B------:R-:W-:Y:S02]  /*9b80*/  IMAD.U32 R62, R181, 0x10000, RZ ;  /* 0x00010000b53e7824 */ /* 0x000fe400078e00ff */
[----:B------:R-:W-:Y:S01]  /*9b90*/  FFMA.FTZ R56, R56, R73, R77 ;  /* 0x0000004938387223 */ /* 0x000fe2000001004d */
[----:B------:R-:W-:Y:S01]  /*9ba0*/  LOP3.LUT R44, R44, 0xffff0000, RZ, 0xc0, !PT ;  /* 0xffff00002c2c7812 */ /* 0x000fe200078ec0ff */
[-C--:B------:R-:W-:Y:S01]  /*9bb0*/  FMUL.FTZ R76, R47, R180.reuse ;  /* 0x000000b42f4c7220 */ /* 0x080fe20000410000 */
[----:B------:R-:W-:Y:S01]  /*9bc0*/  FFMA.FTZ R73, R55, R180, -R74 ;  /* 0x000000b437497223 */ /* 0x000fe2000001084a */
[----:B------:R-:W-:Y:S01]  /*9bd0*/  LOP3.LUT R195, R195, 0xffff0000, RZ, 0xc0, !PT ;  /* 0xffff0000c3c37812 */ /* 0x000fe200078ec0ff */
[----:B------:R-:W-:Y:S01]  /*9be0*/  FMUL.FTZ R74, R45, R72 ;  /* 0x000000482d4a7220 */ /* 0x000fe20000410000 */
[----:B------:R-:W-:Y:S01]  /*9bf0*/  LOP3.LUT R181, R181, 0xffff0000, RZ, 0xc0, !PT ;  /* 0xffff0000b5b57812 */ /* 0x000fe200078ec0ff */
[----:B------:R-:W-:-:S02]  /*9c00*/  IMAD.U32 R41, R40, 0x10000, RZ ;  /* 0x0001000028297824 */ /* 0x000fc400078e00ff */
[----:B------:R-:W-:Y:S01]  /*9c10*/  FMUL.FTZ R45, R45, R62 ;  /* 0x0000003e2d2d7220 */ /* 0x000fe20000410000 */
[----:B------:R-:W-:Y:S01]  /*9c20*/  FFMA.FTZ R76, R55, R194, R76 ;  /* 0x000000c2374c7223 */ /* 0x000fe2000001004c */
[C---:B------:R-:W-:Y:S01]  /*9c30*/  IMAD.U32 R43, R42.reuse, 0x10000, RZ ;  /* 0x000100002a2b7824 */ /* 0x040fe200078e00ff */
[----:B------:R-:W-:Y:S01]  /*9c40*/  LOP3.LUT R54, R42, 0xffff0000, RZ, 0xc0, !PT ;  /* 0xffff00002a367812 */ /* 0x000fe200078ec0ff */
[C---:B------:R-:W-:Y:S01]  /*9c50*/  FMUL.FTZ R47, R44.reuse, R195 ;  /* 0x000000c32c2f7220 */ /* 0x040fe20000410000 */
[-C--:B------:R-:W-:Y:S01]  /*9c60*/  FMUL.FTZ R55, R44, R181.reuse ;  /* 0x000000b52c377220 */ /* 0x080fe20000410000 */
[----:B------:R-:W-:Y:S01]  /*9c70*/  LOP3.LUT R40, R40, 0xffff0000, RZ, 0xc0, !PT ;  /* 0xffff000028287812 */ /* 0x000fe200078ec0ff */
[C---:B------:R-:W-:Y:S02]  /*9c80*/  IMAD.U32 R42, R46.reuse, 0x10000, RZ ;  /* 0x000100002e2a7824 */ /* 0x040fe400078e00ff */
[C---:B------:R-:W-:Y:S01]  /*9c90*/  FFMA.FTZ R74, R41.reuse, R62, -R74 ;  /* 0x0000003e294a7223 */ /* 0x040fe2000001084a */
[----:B------:R-:W-:Y:S01]  /*9ca0*/  FFMA.FTZ R45, R41, R72, R45 ;  /* 0x00000048292d7223 */ /* 0x000fe2000001002d */
[----:B------:R-:W-:Y:S01]  /*9cb0*/  IMAD.U32 R44, R191, 0x10000, RZ ;  /* 0x00010000bf2c7824 */ /* 0x000fe200078e00ff */
[----:B------:R-:W-:Y:S01]  /*9cc0*/  LOP3.LUT R46, R46, 0xffff0000, RZ, 0xc0, !PT ;  /* 0xffff00002e2e7812 */ /* 0x000fe200078ec0ff */
[----:B------:R-:W-:Y:S01]  /*9cd0*/  IMAD.U32 R41, R179, 0x10000, RZ ;  /* 0x00010000b3297824 */ /* 0x000fe200078e00ff */
[----:B------:R-:W-:Y:S01]  /*9ce0*/  LOP3.LUT R191, R191, 0xffff0000, RZ, 0xc0, !PT ;  /* 0xffff0000bfbf7812 */ /* 0x000fe200078ec0ff */
[C---:B------:R-:W-:Y:S01]  /*9cf0*/  FFMA.FTZ R47, R40.reuse, R181, -R47 ;  /* 0x000000b5282f7223 */ /* 0x040fe2000001082f */
[----:B------:R-:W-:Y:S01]  /*9d00*/  LOP3.LUT R179, R179, 0xffff0000, RZ, 0xc0, !PT ;  /* 0xffff0000b3b37812 */ /* 0x000fe200078ec0ff */
[----:B------:R-:W-:Y:S01]  /*9d10*/  FFMA.FTZ R40, R40, R195, R55 ;  /* 0x000000c328287223 */ /* 0x000fe20000010037 */
[-C--:B------:R-:W-:Y:S01]  /*9d20*/  FMUL.FTZ R62, R42, R44.reuse ;  /* 0x0000002c2a3e7220 */ /* 0x080fe20000410000 */
        /* <DEDUP_REMOVED lines=18> */
.L_x_6057:
[----:B------:R-:W-:Y:S05]  /*9e50*/  BSYNC B2 ;  /* 0x0000000000027941 */ /* 0x000fea0003800000 */
.L_x_6056:
        /* <DEDUP_REMOVED lines=12> */
.L_x_6055:
[----:B------:R-:W-:Y:S05]  /*9f20*/  BSYNC B1 ;  /* 0x0000000000017941 */ /* 0x000fea0003800000 */
.L_x_6054:
[----:B------:R-:W-:Y:S01]  /*9f30*/  ISETP.GE.OR P4, PT, R225, R4, P0 ;  /* 0x00000004e100720c */ /* 0x000fe20000786670 */
[----:B------:R-:W-:-:S12]  /*9f40*/  BSSY B1, `(.L_x_6058) ;  /* 0x0000086000017945 */ /* 0x000fd80003800000 */
[----:B------:R-:W-:Y:S05]  /*9f50*/  @P4 BRA `(.L_x_6059) ;  /* 0x0000000800104947 */ /* 0x000fea0003800000 */
[----:B-1-34-:R-:W3:Y:S04]  /*9f60*/  LDL R40, [R1] ;  /* 0x0000000001287983 */ /* 0x01aee80000100800 */
[----:B------:R-:W4:Y:S04]  /*9f70*/  LDL R43, [R1+0x44] ;  /* 0x00004400012b7983 */ /* 0x000f280000100800 */
[----:B------:R-:W5:Y:S01]  /*9f80*/  LDL R42, [R1+0x6c] ;  /* 0x00006c00012a7983 */ /* 0x000f620000100800 */
[----:B--2---:R-:W-:Y:S01]  /*9f90*/  IMAD.WIDE.U32 R48, R225, R134, R132 ;  /* 0x00000086e1307225 */ /* 0x004fe200078e0084 */
[----:B------:R-:W-:Y:S02]  /*9fa0*/  BSSY B2, `(.L_x_6060) ;  /* 0x0000073000027945 */ /* 0x000fe40003800000 */
[----:B------:R-:W-:-:S02]  /*9fb0*/  IADD3 R50, P4, P5, R98, R48, R20 ;  /* 0x0000003062327210 */ /* 0x000fc40007d9e014 */
[----:B---3--:R-:W-:Y:S01]  /*9fc0*/  LOP3.LUT P6, RZ, R40, 0x1, RZ, 0xc0, !PT ;  /* 0x0000000128ff7812 */ /* 0x008fe200078cc0ff */
[----:B------:R-:W-:-:S04]  /*9fd0*/  IMAD R40, R146, R134, RZ ;  /* 0x0000008692287224 */ /* 0x000fc800078e02ff */
[----:B------:R-:W-:Y:S01]  /*9fe0*/  IMAD R41, R225, R135, R40 ;  /* 0x00000087e1297224 */ /* 0x000fe200078e0228 */
[----:B------:R-:W-:-:S03]  /*9ff0*/  SEL R40, R97, R153, !P6 ;  /* 0x0000009961287207 */ /* 0x000fc60007000000 */
[----:B------:R-:W-:Y:S01]  /*a000*/  IMAD.IADD R52, R49, 0x1, R41 ;  /* 0x0000000131347824 */ /* 0x000fe200078e0229 */
[----:B------:R-:W-:-:S04]  /*a010*/  SHF.R.S32.HI R41, RZ, 0x1f, R40 ;  /* 0x0000001fff297819 */ /* 0x000fc80000011428 */
[----:B------:R-:W-:Y:S02]  /*a020*/  LEA.HI R41, R41, R40, RZ, 0x4 ;  /* 0x0000002829297211 */ /* 0x000fe400078f20ff */
[----:B------:R-:W-:Y:S02]  /*a030*/  IADD3.X R51, R15, R52, R9, P4, P5 ;  /* 0x000000340f337210 */ /* 0x000fe400027ea409 */
[----:B------:R-:W-:-:S04]  /*a040*/  LEA.HI.SX32 R41, R41, R10, 0x1c ;  /* 0x0000000a29297211 */ /* 0x000fc800078fe2ff */
[----:B------:R-:W-:Y:S01]  /*a050*/  SHF.R.S32.HI R40, RZ, 0x1f, R41 ;  /* 0x0000001fff287819 */ /* 0x000fe20000011429 */
[----:B------:R-:W-:-:S03]  /*a060*/  IMAD.SHL.U32 R53, R41, 0x8, RZ ;  /* 0x0000000829357824 */ /* 0x000fc600078e00ff */
[----:B------:R-:W-:Y:S02]  /*a070*/  LEA.HI R40, R40, R41, RZ, 0x3 ;  /* 0x0000002928287211 */ /* 0x000fe400078f18ff */
[----:B----4-:R-:W-:Y:S02]  /*a080*/  LOP3.LUT R41, R43, 0x38, R53, 0xf8, !PT ;  /* 0x000000382b297812 */ /* 0x010fe400078ef835 */
[----:B------:R-:W-:Y:S02]  /*a090*/  SHF.R.S32.HI R40, RZ, 0x3, R40 ;  /* 0x00000003ff287819 */ /* 0x000fe40000011428 */
[----:B------:R-:W-:-:S03]  /*a0a0*/  LOP3.LUT R41, R41, R138, RZ, 0x3c, !PT ;  /* 0x0000008a29297212 */ /* 0x000fc600078e3cff */
[----:B-----5:R-:W-:-:S04]  /*a0b0*/  IMAD R40, R40, 0x2c00, R42 ;  /* 0x00002c0028287824 */ /* 0x020fc800078e022a */
[----:B------:R-:W-:Y:S02]  /*a0c0*/  IMAD.IADD R43, R40, 0x1, R41 ;  /* 0x00000001282b7824 */ /* 0x000fe400078e0229 */
[C---:B------:R-:W-:Y:S02]  /*a0d0*/  IMAD R41, R220.reuse, 0x5800, R148 ;  /* 0x00005800dc297824 */ /* 0x040fe400078e0294 */
[----:B------:R-:W-:Y:S02]  /*a0e0*/  IMAD R43, R220, 0x5800, R43 ;  /* 0x00005800dc2b7824 */ /* 0x000fe400078e022b */
[--C-:B------:R-:W-:Y:S02]  /*a0f0*/  IMAD R41, R41, 0x2, R2.reuse ;  /* 0x0000000229297824 */ /* 0x100fe400078e0202 */
[----:B------:R-:W-:-:S04]  /*a100*/  IMAD R44, R43, 0x2, R2 ;  /* 0x000000022b2c7824 */ /* 0x000fc800078e0202 */
[----:B------:R-:W1:Y:S04]  /*a110*/  LDS.128 R40, [R41+0x1e400] ;  /* 0x01e4000029287984 */ /* 0x000e680000000c00 */
[----:B------:R-:W2:Y:S01]  /*a120*/  LDS.128 R44, [R44+0x1e400] ;  /* 0x01e400002c2c7984 */ /* 0x000ea20000000c00 */
[----:B------:R-:W-:Y:S05]  /*a130*/  @P3 BRA `(.L_x_6061) ;  /* 0x0000000400643947 */ /* 0x000fea0003800000 */
[----:B------:R-:W-:Y:S01]  /*a140*/  SHF.R.U64 R72, R66, 0x10, R67 ;  /* 0x0000001042487819 */ /* 0x000fe20000001243 */
[----:B--2---:R-:W-:Y:S01]  /*a150*/  IMAD.U32 R60, R45, 0x10000, RZ ;  /* 0x000100002d3c7824 */ /* 0x004fe200078e00ff */
[----:B------:R-:W-:Y:S01]  /*a160*/  SHF.R.U64 R74, R64, 0x10, R65 ;  /* 0x00000010404a7819 */ /* 0x000fe20000001241 */
[----:B------:R-:W-:Y:S01]  /*a170*/  IMAD.U32 R62, R47, 0x10000, RZ ;  /* 0x000100002f3e7824 */ /* 0x000fe200078e00ff */
[----:B------:R-:W-:Y:S01]  /*a180*/  SHF.R.U64 R66, R68, 0x10, R69 ;  /* 0x0000001044427819 */ /* 0x000fe20000001245 */
[----:B-1----:R-:W-:Y:S01]  /*a190*/  IMAD.U32 R57, R41, 0x10000, RZ ;  /* 0x0001000029397824 */ /* 0x002fe200078e00ff */
[----:B------:R-:W-:Y:S01]  /*a1a0*/  SHF.R.U32.HI R65, RZ, 0x10, R65 ;  /* 0x00000010ff417819 */ /* 0x000fe20000011641 */
[----:B------:R-:W-:Y:S01]  /*a1b0*/  IMAD.U32 R59, R43, 0x10000, RZ ;  /* 0x000100002b3b7824 */ /* 0x000fe200078e00ff */
[----:B------:R-:W-:Y:S01]  /*a1c0*/  SHF.R.U32.HI R69, RZ, 0x10, R69 ;  /* 0x00000010ff457819 */ /* 0x000fe20000011645 */
[----:B------:R-:W-:Y:S01]  /*a1d0*/  IMAD.U32 R55, R44, 0x10000, RZ ;  /* 0x000100002c377824 */ /* 0x000fe200078e00ff */
[----:B------:R-:W-:Y:S01]  /*a1e0*/  PRMT R174, R174, 0x5410, R65 ;  /* 0x00005410aeae7816 */ /* 0x000fe20000000041 */
[----:B------:R-:W-:Y:S01]  /*a1f0*/  IMAD.U32 R54, R40, 0x10000, RZ ;  /* 0x0001000028367824 */ /* 0x000fe200078e00ff */
[----:B------:R-:W-:-:S02]  /*a200*/  PRMT R178, R178, 0x5410, R69 ;  /* 0x00005410b2b27816 */ /* 0x000fc40000000045 */
[----:B------:R-:W-:Y:S02]  /*a210*/  SHF.R.U64 R64, R70, 0x10, R71 ;  /* 0x0000001046407819 */ /* 0x000fe40000001247 */
[----:B------:R-:W-:Y:S01]  /*a220*/  LOP3.LUT R61, R45, 0xffff0000, RZ, 0xc0, !PT ;  /* 0xffff00002d3d7812 */ /* 0x000fe200078ec0ff */
[----:B------:R-:W-:Y:S01]  /*a230*/  IMAD.U32 R45, R174, 0x10000, RZ ;  /* 0x00010000ae2d7824 */ /* 0x000fe200078e00ff */
[----:B------:R-:W-:Y:S01]  /*a240*/  LOP3.LUT R63, R47, 0xffff0000, RZ, 0xc0, !PT ;  /* 0xffff00002f3f7812 */ /* 0x000fe200078ec0ff */
[----:B------:R-:W-:Y:S01]  /*a250*/  IMAD.U32 R47, R178, 0x10000, RZ ;  /* 0x00010000b22f7824 */ /* 0x000fe200078e00ff */
[----:B------:R-:W-:Y:S02]  /*a260*/  SHF.R.U32.HI R67, RZ, 0x10, R67 ;  /* 0x00000010ff437819 */ /* 0x000fe40000011643 */
[----:B------:R-:W-:Y:S02]  /*a270*/  SHF.R.U32.HI R71, RZ, 0x10, R71 ;  /* 0x00000010ff477819 */ /* 0x000fe40000011647 */
[----:B------:R-:W-:Y:S01]  /*a280*/  PRMT R171, R171, 0x5410, R66 ;  /* 0x00005410abab7816 */ /* 0x000fe20000000042 */
[C---:B------:R-:W-:Y:S01]  /*a290*/  FMUL.FTZ R66, R60.reuse, R45 ;  /* 0x0000002d3c427220 */ /* 0x040fe20000410000 */
[----:B------:R-:W-:Y:S01]  /*a2a0*/  PRMT R173, R173, 0x5410, R64 ;  /* 0x00005410adad7816 */ /* 0x000fe20000000040 */
[-C--:B------:R-:W-:Y:S01]  /*a2b0*/  FMUL.FTZ R64, R60, R47.reuse ;  /* 0x0000002f3c407220 */ /* 0x080fe20000410000 */
[----:B------:R-:W-:Y:S01]  /*a2c0*/  LOP3.LUT R178, R178, 0xffff0000, RZ, 0xc0, !PT ;  /* 0xffff0000b2b27812 */ /* 0x000fe200078ec0ff */
[C---:B------:R-:W-:Y:S01]  /*a2d0*/  FFMA.FTZ R47, R57.reuse, R47, R66 ;  /* 0x0000002f392f7223 */ /* 0x040fe20000010042 */
[----:B------:R-:W-:Y:S01]  /*a2e0*/  PRMT R176, R176, 0x5410, R67 ;  /* 0x00005410b0b07816 */ /* 0x000fe20000000043 */
[----:B------:R-:W-:Y:S01]  /*a2f0*/  FFMA.FTZ R45, R57, R45, -R64 ;  /* 0x0000002d392d7223 */ /* 0x000fe20000010840 */
[----:B------:R-:W-:Y:S01]  /*a300*/  PRMT R172, R172, 0x5410, R71 ;  /* 0x00005410acac7816 */ /* 0x000fe20000000047 */
[----:B------:R-:W-:Y:S01]  /*a310*/  FMUL.FTZ R65, R61, R178 ;  /* 0x000000b23d417220 */ /* 0x000fe20000410000 */
[----:B------:R-:W-:Y:S01]  /*a320*/  LOP3.LUT R174, R174, 0xffff0000, RZ, 0xc0, !PT ;  /* 0xffff0000aeae7812 */ /* 0x000fe200078ec0ff */
[----:B------:R-:W-:Y:S01]  /*a330*/  IMAD.U32 R57, R176, 0x10000, RZ ;  /* 0x00010000b0397824 */ /* 0x000fe200078e00ff */
[----:B------:R-:W-:Y:S01]  /*a340*/  LOP3.LUT R58, R41, 0xffff0000, RZ, 0xc0, !PT ;  /* 0xffff0000293a7812 */ /* 0x000fe200078ec0ff */
[C---:B------:R-:W-:Y:S01]  /*a350*/  IMAD.U32 R60, R172.reuse, 0x10000, RZ ;  /* 0x00010000ac3c7824 */ /* 0x040fe200078e00ff */
[----:B------:R-:W-:Y:S01]  /*a360*/  LOP3.LUT R172, R172, 0xffff0000, RZ, 0xc0, !PT ;  /* 0xffff0000acac7812 */ /* 0x000fe200078ec0ff */
[-C--:B------:R-:W-:Y:S01]  /*a370*/  FMUL.FTZ R61, R61, R174.reuse ;  /* 0x000000ae3d3d7220 */ /* 0x080fe20000410000 */
[----:B------:R-:W-:Y:S01]  /*a380*/  PRMT R175, R175, 0x5410, R74 ;  /* 0x00005410afaf7816 */ /* 0x000fe2000000004a */
[----:B------:R-:W-:Y:S01]  /*a390*/  FFMA.FTZ R174, R58, R174, -R65 ;  /* 0x000000ae3aae7223 */ /* 0x000fe20000010841 */
[C---:B------:R-:W-:Y:S01]  /*a3a0*/  FMUL.FTZ R64, R62.reuse, R60 ;  /* 0x0000003c3e407220 */ /* 0x040fe20000410000 */
[-C--:B------:R-:W-:Y:S01]  /*a3b0*/  FMUL.FTZ R65, R62, R57.reuse ;  /* 0x000000393e417220 */ /* 0x080fe20000410000 */
[----:B------:R-:W-:Y:S01]  /*a3c0*/  LOP3.LUT R176, R176, 0xffff0000, RZ, 0xc0, !PT ;  /* 0xffff0000b0b07812 */ /* 0x000fe200078ec0ff */
[----:B------:R-:W-:Y:S01]  /*a3d0*/  FFMA.FTZ R178, R58, R178, R61 ;  /* 0x000000b23ab27223 */ /* 0x000fe2000001003d */
[----:B------:R-:W-:Y:S01]  /*a3e0*/  LOP3.LUT R56, R43, 0xffff0000, RZ, 0xc0, !PT ;  /* 0xffff00002b387812 */ /* 0x000fe200078ec0ff */
[C---:B------:R-:W-:Y:S01]  /*a3f0*/  FFMA.FTZ R64, R59.reuse, R57, -R64 ;  /* 0x000000393b407223 */ /* 0x040fe20000010840 */
        /* <DEDUP_REMOVED lines=12> */
[----:B------:R-:W-:Y:S01]  /*a4c0*/  PRMT R177, R177, 0x5410, R72 ;  /* 0x00005410b1b17816 */ /* 0x000fe20000000048 */
[----:B------:R-:W-:Y:S01]  /*a4d0*/  IMAD.U32 R41, R42, 0x10000, RZ ;  /* 0x000100002a297824 */ /* 0x000fe200078e00ff */
[----:B------:R-:W-:Y:S01]  /*a4e0*/  LOP3.LUT R40, R40, 0xffff0000, RZ, 0xc0, !PT ;  /* 0xffff000028287812 */ /* 0x000fe200078ec0ff */
[----:B------:R-:W-:Y:S01]  /*a4f0*/  FMUL.FTZ R61, R44, R171 ;  /* 0x000000ab2c3d7220 */ /* 0x000fe20000410000 */
[----:B------:R-:W-:Y:S01]  /*a500*/  LOP3.LUT R43, R42, 0xffff0000, RZ, 0xc0, !PT ;  /* 0xffff00002a2b7812 */ /* 0x000fe200078ec0ff */
[C---:B------:R-:W-:Y:S01]  /*a510*/  FFMA.FTZ R59, R54.reuse, R57, -R59 ;  /* 0x00000039363b7223 */ /* 0x040fe2000001083b */
[----:B------:R-:W-:Y:S01]  /*a520*/  FFMA.FTZ R55, R54, R58, R55 ;  /* 0x0000003a36377223 */ /* 0x000fe20000010037 */
[----:B------:R-:W-:-:S02]  /*a530*/  IMAD.U32 R42, R46, 0x10000, RZ ;  /* 0x000100002e2a7824 */ /* 0x000fc400078e00ff */
        /* <DEDUP_REMOVED lines=21> */
[----:B------:R-:W-:Y:S02]  /*a690*/  F2FP.BF16.F32.PACK_AB R43, R63, R64 ;  /* 0x000000403f2b723e */ /* 0x000fe400000010ff */
[----:B------:R-:W-:Y:S02]  /*a6a0*/  F2FP.BF16.F32.PACK_AB R47, R172, R65 ;  /* 0x00000041ac2f723e */ /* 0x000fe400000010ff */
[----:B------:R-:W-:-:S02]  /*a6b0*/  F2FP.BF16.F32.PACK_AB R42, R177, R58 ;  /* 0x0000003ab12a723e */ /* 0x000fc400000010ff */
[----:B------:R-:W-:-:S07]  /*a6c0*/  F2FP.BF16.F32.PACK_AB R46, R46, R57 ;  /* 0x000000392e2e723e */ /* 0x000fce00000010ff */
.L_x_6061:
[----:B------:R-:W-:Y:S05]  /*a6d0*/  BSYNC B2 ;  /* 0x0000000000027941 */ /* 0x000fea0003800000 */
.L_x_6060:
        /* <DEDUP_REMOVED lines=12> */
.L_x_6059:
[----:B------:R-:W-:Y:S05]  /*a7a0*/  BSYNC B1 ;  /* 0x0000000000017941 */ /* 0x000fea0003800000 */
.L_x_6058:
[C---:B------:R-:W-:Y:S01]  /*a7b0*/  ISETP.GE.OR P4, PT, R226.reuse, R4, P0 ;  /* 0x00000004e200720c */ /* 0x040fe20000786670 */
[-C--:B-1234-:R-:W-:Y:S02]  /*a7c0*/  IMAD R40, R145, R134.reuse, RZ ;  /* 0x0000008691287224 */ /* 0x09efe400078e02ff */
[----:B------:R-:W-:-:S04]  /*a7d0*/  IMAD.WIDE.U32 R132, R226, R134, R132 ;  /* 0x00000086e2847225 */ /* 0x000fc800078e0084 */
[----:B------:R-:W-:-:S06]  /*a7e0*/  IMAD R135, R226, R135, R40 ;  /* 0x00000087e2877224 */ /* 0x000fcc00078e0228 */
[----:B------:R-:W-:Y:S05]  /*a7f0*/  @P4 BRA `(.L_x_6028) ;  /* 0x0000001000684947 */ /* 0x000fea0003800000 */
[----:B------:R-:W2:Y:S01]  /*a800*/  LDL R41, [R1] ;  /* 0x0000000001297983 */ /* 0x000ea20000100800 */
[----:B------:R-:W1:Y:S03]  /*a810*/  LDC.64 R48, c[0x0][0x2d8] ;  /* 0x0000b600ff307b82 */ /* 0x000e660000000a00 */
[----:B------:R-:W3:Y:S04]  /*a820*/  LDL R43, [R1+0x40] ;  /* 0x00004000012b7983 */ /* 0x000ee80000100800 */
[----:B------:R-:W4:Y:S01]  /*a830*/  LDL R42, [R1+0x68] ;  /* 0x00006800012a7983 */ /* 0x000f220000100800 */
[----:B------:R-:W-:Y:S01]  /*a840*/  IMAD.IADD R52, R133, 0x1, R135 ;  /* 0x0000000185347824 */ /* 0x000fe200078e0287 */
[----:B------:R-:W-:Y:S01]  /*a850*/  IADD3 R40, P4, P5, R98, R132, R20 ;  /* 0x0000008462287210 */ /* 0x000fe20007d9e014 */
[----:B------:R-:W-:Y:S01]  /*a860*/  BSSY B1, `(.L_x_6062) ;  /* 0x0000074000017945 */ /* 0x000fe20003800000 */
[----:B--2---:R-:W-:-:S02]  /*a870*/  LOP3.LUT P6, RZ, R41, 0x1, RZ, 0xc0, !PT ;  /* 0x0000000129ff7812 */ /* 0x004fc400078cc0ff */
[----:B------:R-:W-:Y:S02]  /*a880*/  IADD3.X R41, R15, R52, R9, P4, P5 ;  /* 0x000000340f297210 */ /* 0x000fe400027ea409 */
[C---:B-1----:R-:W-:Y:S02]  /*a890*/  LEA R50, P4, R40.reuse, R48, 0x1 ;  /* 0x0000003028327211 */ /* 0x042fe400078808ff */
[----:B------:R-:W-:Y:S02]  /*a8a0*/  SEL R153, R97, R153, !P6 ;  /* 0x0000009961997207 */ /* 0x000fe40007000000 */
[----:B------:R-:W-:Y:S02]  /*a8b0*/  LEA.HI.X R51, R40, R49, R41, 0x1, P4 ;  /* 0x0000003128337211 */ /* 0x000fe400020f0c29 */
[----:B------:R-:W-:-:S04]  /*a8c0*/  SHF.R.S32.HI R40, RZ, 0x1f, R153 ;  /* 0x0000001fff287819 */ /* 0x000fc80000011499 */
[----:B------:R-:W-:-:S04]  /*a8d0*/  LEA.HI R153, R40, R153, RZ, 0x4 ;  /* 0x0000009928997211 */ /* 0x000fc800078f20ff */
[----:B------:R-:W-:-:S04]  /*a8e0*/  LEA.HI.SX32 R153, R153, R10, 0x1c ;  /* 0x0000000a99997211 */ /* 0x000fc800078fe2ff */
[----:B------:R-:W-:Y:S01]  /*a8f0*/  SHF.R.S32.HI R40, RZ, 0x1f, R153 ;  /* 0x0000001fff287819 */ /* 0x000fe20000011499 */
[----:B------:R-:W-:-:S03]  /*a900*/  IMAD.SHL.U32 R53, R153, 0x8, RZ ;  /* 0x0000000899357824 */ /* 0x000fc600078e00ff */
[----:B------:R-:W-:-:S04]  /*a910*/  LEA.HI R40, R40, R153, RZ, 0x3 ;  /* 0x0000009928287211 */ /* 0x000fc800078f18ff */
[----:B------:R-:W-:Y:S02]  /*a920*/  SHF.R.S32.HI R41, RZ, 0x3, R40 ;  /* 0x00000003ff297819 */ /* 0x000fe40000011428 */
[----:B---3--:R-:W-:-:S03]  /*a930*/  LOP3.LUT R40, R43, 0x38, R53, 0xf8, !PT ;  /* 0x000000382b287812 */ /* 0x008fc600078ef835 */
[----:B----4-:R-:W-:Y:S01]  /*a940*/  IMAD R41, R41, 0x2c00, R42 ;  /* 0x00002c0029297824 */ /* 0x010fe200078e022a */
        /* <DEDUP_REMOVED lines=12> */
[----:B-1----:R-:W-:Y:S01]  /*aa10*/  IMAD.U32 R55, R41, 0x10000, RZ ;  /* 0x0001000029377824 */ /* 0x002fe200078e00ff */
[----:B------:R-:W-:Y:S01]  /*aa20*/  SHF.R.U32.HI R85, RZ, 0x10, R85 ;  /* 0x00000010ff557819 */ /* 0x000fe20000011655 */
[----:B------:R-:W-:Y:S01]  /*aa30*/  IMAD.U32 R60, R47, 0x10000, RZ ;  /* 0x000100002f3c7824 */ /* 0x000fe200078e00ff */
[----:B------:R-:W-:Y:S01]  /*aa40*/  SHF.R.U32.HI R81, RZ, 0x10, R81 ;  /* 0x00000010ff517819 */ /* 0x000fe20000011651 */
[----:B------:R-:W-:Y:S01]  /*aa50*/  IMAD.U32 R54, R40, 0x10000, RZ ;  /* 0x0001000028367824 */ /* 0x000fe200078e00ff */
[----:B------:R-:W-:Y:S02]  /*aa60*/  PRMT R170, R170, 0x5410, R85 ;  /* 0x00005410aaaa7816 */ /* 0x000fe40000000055 */
[----:B------:R-:W-:-:S02]  /*aa70*/  SHF.R.U64 R64, R86, 0x10, R87 ;  /* 0x0000001056407819 */ /* 0x000fc40000001257 */
[----:B------:R-:W-:Y:S01]  /*aa80*/  PRMT R166, R166, 0x5410, R81 ;  /* 0x00005410a6a67816 */ /* 0x000fe20000000051 */
[----:B------:R-:W-:Y:S01]  /*aa90*/  IMAD.U32 R63, R170, 0x10000, RZ ;  /* 0x00010000aa3f7824 */ /* 0x000fe200078e00ff */
[----:B------:R-:W-:Y:S02]  /*aaa0*/  SHF.R.U32.HI R87, RZ, 0x10, R87 ;  /* 0x00000010ff577819 */ /* 0x000fe40000011657 */
[--C-:B------:R-:W-:Y:S02]  /*aab0*/  SHF.R.U64 R66, R82, 0x10, R83.reuse ;  /* 0x0000001052427819 */ /* 0x100fe40000001253 */
[----:B------:R-:W-:Y:S01]  /*aac0*/  PRMT R169, R169, 0x5410, R62 ;  /* 0x00005410a9a97816 */ /* 0x000fe2000000003e */
[----:B------:R-:W-:Y:S01]  /*aad0*/  IMAD.U32 R62, R166, 0x10000, RZ ;  /* 0x00010000a63e7824 */ /* 0x000fe200078e00ff */
[----:B------:R-:W-:Y:S02]  /*aae0*/  SHF.R.U32.HI R83, RZ, 0x10, R83 ;  /* 0x00000010ff537819 */ /* 0x000fe40000011653 */
[----:B------:R-:W-:-:S02]  /*aaf0*/  PRMT R168, R168, 0x5410, R87 ;  /* 0x00005410a8a87816 */ /* 0x000fc40000000057 */
[----:B------:R-:W-:Y:S01]  /*ab00*/  PRMT R167, R167, 0x5410, R64 ;  /* 0x00005410a7a77816 */ /* 0x000fe20000000040 */
[-C--:B------:R-:W-:Y:S01]  /*ab10*/  FMUL.FTZ R64, R58, R63.reuse ;  /* 0x0000003f3a407220 */ /* 0x080fe20000410000 */
[----:B------:R-:W-:Y:S01]  /*ab20*/  PRMT R164, R164, 0x5410, R83 ;  /* 0x00005410a4a47816 */ /* 0x000fe20000000053 */
        /* <DEDUP_REMOVED lines=8> */
[----:B------:R-:W-:Y:S01]  /*abb0*/  LOP3.LUT R166, R166, 0xffff0000, RZ, 0xc0, !PT ;  /* 0xffff0000a6a67812 */ /* 0x000fe200078ec0ff */
[----:B------:R-:W-:-:S02]  /*abc0*/  IMAD.U32 R44, R43, 0x10000, RZ ;  /* 0x000100002b2c7824 */ /* 0x000fc400078e00ff */
[----:B------:R-:W-:Y:S01]  /*abd0*/  FMUL.FTZ R69, R60, R65 ;  /* 0x000000413c457220 */ /* 0x000fe20000410000 */
[----:B------:R-:W-:Y:S01]  /*abe0*/  IMAD.U32 R55, R164, 0x10000, RZ ;  /* 0x00010000a4377824 */ /* 0x000fe200078e00ff */
[----:B------:R-:W-:Y:S01]  /*abf0*/  LOP3.LUT R56, R41, 0xffff0000, RZ, 0xc0, !PT ;  /* 0xffff000029387812 */ /* 0x000fe200078ec0ff */
[----:B------:R-:W-:Y:S01]  /*ac00*/  FMUL.FTZ R67, R59, R170 ;  /* 0x000000aa3b437220 */ /* 0x000fe20000410000 */
[----:B------:R-:W-:Y:S01]  /*ac10*/  PRMT R165, R165, 0x5410, R68 ;  /* 0x00005410a5a57816 */ /* 0x000fe20000000044 */
[----:B------:R-:W-:Y:S01]  /*ac20*/  FMUL.FTZ R59, R59, R166 ;  /* 0x000000a63b3b7220 */ /* 0x000fe20000410000 */
[-C--:B------:R-:W-:Y:S01]  /*ac30*/  FMUL.FTZ R60, R60, R55.reuse ;  /* 0x000000373c3c7220 */ /* 0x080fe20000410000 */
[----:B------:R-:W-:Y:S01]  /*ac40*/  FFMA.FTZ R69, R44, R55, -R69 ;  /* 0x000000372c457223 */ /* 0x000fe20000010845 */
[----:B------:R-:W-:Y:S01]  /*ac50*/  LOP3.LUT R61, R47, 0xffff0000, RZ, 0xc0, !PT ;  /* 0xffff00002f3d7812 */ /* 0x000fe200078ec0ff */
[----:B------:R-:W-:Y:S01]  /*ac60*/  IMAD.U32 R55, R169, 0x10000, RZ ;  /* 0x00010000a9377824 */ /* 0x000fe200078e00ff */
[----:B------:R-:W-:Y:S01]  /*ac70*/  LOP3.LUT R168, R168, 0xffff0000, RZ, 0xc0, !PT ;  /* 0xffff0000a8a87812 */ /* 0x000fe200078ec0ff */
[----:B------:R-:W-:Y:S01]  /*ac80*/  FFMA.FTZ R170, R56, R170, R59 ;  /* 0x000000aa38aa7223 */ /* 0x000fe2000001003b */
[----:B------:R-:W-:Y:S01]  /*ac90*/  LOP3.LUT R164, R164, 0xffff0000, RZ, 0xc0, !PT ;  /* 0xffff0000a4a47812 */ /* 0x000fe200078ec0ff */
[----:B------:R-:W-:Y:S01]  /*aca0*/  FFMA.FTZ R65, R44, R65, R60 ;  /* 0x000000412c417223 */ /* 0x000fe2000001003c */
[----:B------:R-:W-:Y:S01]  /*acb0*/  LOP3.LUT R43, R43, 0xffff0000, RZ, 0xc0, !PT ;  /* 0xffff00002b2b7812 */ /* 0x000fe200078ec0ff */
[----:B------:R-:W-:Y:S01]  /*acc0*/  FFMA.FTZ R67, R56, R166, -R67 ;  /* 0x000000a638437223 */ /* 0x000fe20000010843 */
[----:B------:R-:W-:-:S02]  /*acd0*/  IMAD.U32 R44, R165, 0x10000, RZ ;  /* 0x00010000a52c7824 */ /* 0x000fc400078e00ff */
[-C--:B------:R-:W-:Y:S01]  /*ace0*/  FMUL.FTZ R59, R45, R55.reuse ;  /* 0x000000372d3b7220 */ /* 0x080fe20000410000 */
[----:B------:R-:W-:Y:S01]  /*acf0*/  PRMT R163, R163, 0x5410, R66 ;  /* 0x00005410a3a37816 */ /* 0x000fe20000000042 */
[C---:B------:R-:W-:Y:S01]  /*ad00*/  FMUL.FTZ R56, R61.reuse, R168 ;  /* 0x000000a83d387220 */ /* 0x040fe20000410000 */
[----:B------:R-:W-:Y:S01]  /*ad10*/  FMUL.FTZ R62, R61, R164 ;  /* 0x000000a43d3e7220 */ /* 0x000fe20000410000 */
[----:B------:R-:W-:Y:S01]  /*ad20*/  LOP3.LUT R58, R169, 0xffff0000, RZ, 0xc0, !PT ;  /* 0xffff0000a93a7812 */ /* 0x000fe200078ec0ff */
[-C--:B------:R-:W-:Y:S01]  /*ad30*/  FMUL.FTZ R60, R45, R44.reuse ;  /* 0x0000002c2d3c7220 */ /* 0x080fe20000410000 */
[----:B------:R-:W-:Y:S01]  /*ad40*/  FFMA.FTZ R59, R54, R44, -R59 ;  /* 0x0000002c363b7223 */ /* 0x000fe2000001083b */
[C---:B------:R-:W-:Y:S02]  /*ad50*/  IMAD.U32 R47, R46.reuse, 0x10000, RZ ;  /* 0x000100002e2f7824 */ /* 0x040fe400078e00ff */
[C---:B------:R-:W-:Y:S01]  /*ad60*/  FFMA.FTZ R164, R43.reuse, R164, -R56 ;  /* 0x000000a42ba47223 */ /* 0x040fe20000010838 */
[----:B------:R-:W-:Y:S01]  /*ad70*/  FFMA.FTZ R168, R43, R168, R62 ;  /* 0x000000a82ba87223 */ /* 0x000fe2000001003e */
        /* <DEDUP_REMOVED lines=13> */
[C---:B------:R-:W-:Y:S01]  /*ae50*/  FMUL.FTZ R55, R46.reuse, R167 ;  /* 0x000000a72e377220 */ /* 0x040fe20000410000 */
[-C--:B------:R-:W-:Y:S01]  /*ae60*/  FMUL.FTZ R54, R57, R56.reuse ;  /* 0x0000003839367220 */ /* 0x080fe20000410000 */
        /* <DEDUP_REMOVED lines=19> */
.L_x_6063:
[----:B------:R-:W-:Y:S05]  /*afa0*/  BSYNC B1 ;  /* 0x0000000000017941 */ /* 0x000fea0003800000 */
.L_x_6062:
[----:B------:R-:W-:Y:S01]  /*afb0*/  ISETP.GE.AND P3, PT, R53, R152, PT ;  /* 0x000000983500720c */ /* 0x000fe20003f66270 */
[----:B------:R-:W-:Y:S02]  /*afc0*/  ULDC.64 UR4, c[0x0][0x208] ;  /* 0x0000820000047ab9 */ /* 0x000fe40000000a00 */
[----:B-1----:R1:W-:Y:S10]  /*afd0*/  STG.E.128 desc[UR4][R50.64], R40 ;  /* 0x0000002832007986 */ /* 0x0023f4000c101d04 */
[----:B------:R-:W-:Y:S05]  /*afe0*/  @P3 BRA `(.L_x_6028) ;  /* 0x00000008006c3947 */ /* 0x000fea0003800000 */
[--C-:B-1----:R-:W-:Y:S01]  /*aff0*/  SHF.R.S32.HI R40, RZ, 0x1f, R53.reuse ;  /* 0x0000001fff287819 */ /* 0x102fe20000011435 */
[----:B------:R-:W-:Y:S01]  /*b000*/  ULDC.64 UR4, c[0x0][0x208] ;  /* 0x0000820000047ab9 */ /* 0x000fe20000000a00 */
[----:B------:R-:W-:-:S04]  /*b010*/  IADD3 R53, P3, P4, R98, R132, R53 ;  /* 0x0000008462357210 */ /* 0x000fc80007c7e035 */
[----:B------:R-:W-:Y:S02]  /*b020*/  IADD3.X R52, R15, R52, R40, P3, P4 ;  /* 0x000000340f347210 */ /* 0x000fe40001fe8428 */
[----:B------:R-:W-:-:S04]  /*b030*/  LEA R48, P3, R53, R48, 0x1 ;  /* 0x0000003035307211 */ /* 0x000fc800078608ff */
[----:B------:R-:W-:-:S05]  /*b040*/  LEA.HI.X R49, R53, R49, R52, 0x1, P3 ;  /* 0x0000003135317211 */ /* 0x000fca00018f0c34 */
[----:B--2---:R1:W-:Y:S01]  /*b050*/  STG.E.128 desc[UR4][R48.64], R44 ;  /* 0x0000002c30007986 */ /* 0x0043e2000c101d04 */
[----:B------:R-:W-:Y:S05]  /*b060*/  BRA `(.L_x_6028) ;  /* 0x00000008004c7947 */ /* 0x000fea0003800000 */
.L_x_5971:
[----:B------:R-:W-:-:S04]  /*b070*/  ULOP3.LUT UR4, UR60, 0x1, URZ, 0xfc, !UPT ;  /* 0x000000013c047892 */ /* 0x000fc8000f8efc3f */
[----:B------:R-:W-:-:S06]  /*b080*/  UISETP.NE.AND UP0, UPT, UR4, 0x3, UPT ;  /* 0x000000030400788c */ /* 0x000fcc000bf05270 */
[----:B------:R-:W-:-:S13]  /*b090*/  PLOP3.LUT P2, PT, PT, PT, UP0, 0x80, 0x0 ;  /* 0x000000000000781c */ /* 0x000fda0003f4f008 */
[----:B------:R-:W-:Y:S05]  /*b0a0*/  @!P2 BRA `(.L_x_6064) ;  /* 0x000000000004a947 */ /* 0x000fea0003800000 */
[----:B------:R-:W-:Y:S01]  /*b0b0*/  BPT.TRAP 0x1 ;  /* 0x000000040000795c */ /* 0x000fe20000300000 */
.L_x_6064:
[----:B------:R-:W-:Y:S01]  /*b0c0*/  IMAD R3, R220, 0x8, R2 ;  /* 0x00000008dc037824 */ /* 0x000fe200078e0202 */
[----:B------:R-:W-:Y:S01]  /*b0d0*/  SHF.L.U32 R0, R229, 0x1f, RZ ;  /* 0x0000001fe5007819 */ /* 0x000fe200000006ff */
[----:B------:R-:W-:Y:S01]  /*b0e0*/  IMAD R4, R24, -0xb0, R25 ;  /* 0xffffff5018047824 */ /* 0x000fe200078e0219 */
[----:B------:R-:W-:Y:S01]  /*b0f0*/  BSSY B1, `(.L_x_6065) ;  /* 0x0000006000017945 */ /* 0x000fe20003800000 */
[----:B------:R-:W-:Y:S01]  /*b100*/  SHF.R.S32.HI R41, RZ, 0x1f, R24 ;  /* 0x0000001fff297819 */ /* 0x000fe20000011418 */
[----:B------:R-:W1:Y:S01]  /*b110*/  SYNCS.PHASECHK.TRANS64.TRYWAIT P3, [R3+URZ+0x34890], R0 ;  /* 0x03489000030075a7 */ /* 0x000e62000806017f */
[----:B------:R-:W-:Y:S01]  /*b120*/  IMAD R40, R39, R24, RZ ;  /* 0x0000001827287224 */ /* 0x000fe200078e02ff */
[----:B------:R-:W-:Y:S01]  /*b130*/  VIMNMX R4, R4, 0xb0, PT ;  /* 0x000000b004047848 */ /* 0x000fe20003fe0100 */
[----:B-1----:R-:W-:Y:S06]  /*b140*/  @!P3 BRA `(.L_x_6066) ;  /* 0x0000019000fcb947 */ /* 0x002fec0003800000 */
.L_x_6287:
[----:B------:R-:W-:Y:S05]  /*b150*/  BSYNC B1 ;  /* 0x0000000000017941 */ /* 0x000fea0003800000 */
.L_x_6065:
[----:B------:R-:W-:Y:S01]  /*b160*/  ISETP.GE.AND P3, PT, R22, R4, PT ;  /* 0x000000041600720c */ /* 0x000fe20003f66270 */
[----:B------:R-:W-:Y:S01]  /*b170*/  IMAD R41, R41, R158, R40 ;  /* 0x0000009e29297224 */ /* 0x000fe200078e0228 */
[----:B------:R-:W-:Y:S01]  /*b180*/  BSSY B1, `(.L_x_6067) ;  /* 0x0000013000017945 */ /* 0x000fe20003800000 */
[----:B------:R-:W-:-:S04]  /*b190*/  IMAD.WIDE.U32 R48, R158, R24, RZ ;  /* 0x000000189e307225 */ /* 0x000fc800078e00ff */
[----:B------:R-:W-:-:S06]  /*b1a0*/  IMAD.IADD R58, R41, 0x1, R49 ;  /* 0x00000001293a7824 */ /* 0x000fcc00078e0231 */
[----:B------:R-:W-:Y:S05]  /*b1b0*/  @P3 BRA `(.L_x_6068) ;  /* 0x00000000003c3947 */ /* 0x000fea0003800000 */
[----:B------:R-:W2:Y:S01]  /*b1c0*/  @!P0 LDC.64 R50, c[0x0][0x2d8] ;  /* 0x0000b600ff328b82 */ /* 0x000ea20000000a00 */
[----:B------:R-:W3:Y:S01]  /*b1d0*/  @!P0 LDS.128 R40, [R5+0x1e400] ;  /* 0x01e4000005288984 */ /* 0x000ee20000000c00 */
[----:B------:R-:W-:Y:S01]  /*b1e0*/  @!P0 IADD3 R54, P3, R14, R48, RZ ;  /* 0x000000300e368210 */ /* 0x000fe20007f7e0ff */
[----:B------:R-:W-:Y:S02]  /*b1f0*/  ULDC.64 UR4, c[0x0][0x208] ;  /* 0x0000820000047ab9 */ /* 0x000fe40000000a00 */
[----:B0-----:R-:W0:Y:S02]  /*b200*/  @!P1 LDS.128 R44, [R5+0x23c00] ;  /* 0x023c0000052c9984 */ /* 0x001e240000000c00 */
[----:B------:R-:W-:Y:S01]  /*b210*/  @!P0 IMAD.X R55, R58, 0x1, R12, P3 ;  /* 0x000000013a378824 */ /* 0x000fe200018e060c */
[----:B------:R-:W4:Y:S01]  /*b220*/  @!P1 LDC.64 R52, c[0x0][0x2d8] ;  /* 0x0000b600ff349b82 */ /* 0x000f220000000a00 */
[----:B--2---:R-:W-:-:S04]  /*b230*/  @!P0 LEA R50, P3, R54, R50, 0x1 ;  /* 0x0000003236328211 */ /* 0x004fc800078608ff */
[----:B------:R-:W-:Y:S02]  /*b240*/  @!P0 LEA.HI.X R51, R54, R51, R55, 0x1, P3 ;  /* 0x0000003336338211 */ /* 0x000fe400018f0c37 */
[----:B------:R-:W-:-:S05]  /*b250*/  @!P1 IADD3 R54, P3, R11, R48, RZ ;  /* 0x000000300b369210 */ /* 0x000fca0007f7e0ff */
[----:B------:R-:W-:Y:S01]  /*b260*/  @!P1 IMAD.X R55, R58, 0x1, R7, P3 ;  /* 0x000000013a379824 */ /* 0x000fe200018e0607 */
[----:B----4-:R-:W-:-:S04]  /*b270*/  @!P1 LEA R52, P3, R54, R52, 0x1 ;  /* 0x0000003436349211 */ /* 0x010fc800078608ff */
[----:B------:R-:W-:Y:S01]  /*b280*/  @!P1 LEA.HI.X R53, R54, R53, R55, 0x1, P3 ;  /* 0x0000003536359211 */ /* 0x000fe200018f0c37 */
[----:B---3--:R2:W-:Y:S04]  /*b290*/  @!P0 STG.E.128 desc[UR4][R50.64], R40 ;  /* 0x0000002832008986 */ /* 0x0085e8000c101d04 */
[----:B0-----:R2:W-:Y:S04]  /*b2a0*/  @!P1 STG.E.128 desc[UR4][R52.64], R44 ;  /* 0x0000002c34009986 */ /* 0x0015e8000c101d04 */
.L_x_6068:
[----:B------:R-:W-:Y:S05]  /*b2b0*/  BSYNC B1 ;  /* 0x0000000000017941 */ /* 0x000fea0003800000 */
.L_x_6067:
[----:B------:R-:W-:Y:S01]  /*b2c0*/  ISETP.GE.AND P3, PT, R223, R4, PT ;  /* 0x00000004df00720c */ /* 0x000fe20003f66270 */
[----:B------:R-:W-:-:S12]  /*b2d0*/  BSSY B1, `(.L_x_6069) ;  /* 0x0000013000017945 */ /* 0x000fd80003800000 */
[----:B------:R-:W-:Y:S05]  /*b2e0*/  @P3 BRA `(.L_x_6070) ;  /* 0x0000000000443947 */ /* 0x000fea0003800000 */
[----:B--2---:R-:W2:Y:S01]  /*b2f0*/  @!P0 LDC.64 R50, c[0x0][0x2d8] ;  /* 0x0000b600ff328b82 */ /* 0x004ea20000000a00 */
[----:B------:R-:W3:Y:S01]  /*b300*/  @!P0 LDS.128 R40, [R5+0x1f400] ;  /* 0x01f4000005288984 */ /* 0x000ee20000000c00 */
[----:B------:R-:W-:Y:S01]  /*b310*/  IADD3 R56, P3, R114, R48, RZ ;  /* 0x0000003072387210 */ /* 0x000fe20007f7e0ff */
[----:B------:R-:W-:Y:S02]  /*b320*/  ULDC.64 UR4, c[0x0][0x208] ;  /* 0x0000820000047ab9 */ /* 0x000fe40000000a00 */
[----:B0-----:R-:W0:Y:S02]  /*b330*/  @!P1 LDS.128 R44, [R5+0x24c00] ;  /* 0x024c0000052c9984 */ /* 0x001e240000000c00 */
[----:B------:R-:W-:Y:S01]  /*b340*/  IMAD.X R57, R58, 0x1, R115, P3 ;  /* 0x000000013a397824 */ /* 0x000fe200018e0673 */
[----:B------:R-:W4:Y:S01]  /*b350*/  @!P1 LDC.64 R52, c[0x0][0x2d8] ;  /* 0x0000b600ff349b82 */ /* 0x000f220000000a00 */
[----:B------:R-:W-:-:S05]  /*b360*/  @!P0 IADD3 R54, P3, R56, R14, RZ ;  /* 0x0000000e38368210 */ /* 0x000fca0007f7e0ff */
[----:B------:R-:W-:Y:S01]  /*b370*/  @!P0 IMAD.X R55, R57, 0x1, R12, P3 ;  /* 0x0000000139378824 */ /* 0x000fe200018e060c */
        /* <DEDUP_REMOVED lines=8> */
.L_x_6070:
[----:B------:R-:W-:Y:S05]  /*b400*/  BSYNC B1 ;  /* 0x0000000000017941 */ /* 0x000fea0003800000 */
.L_x_6069:
[----:B------:R-:W-:Y:S01]  /*b410*/  ISETP.GE.AND P3, PT, R222, R4, PT ;  /* 0x00000004de00720c */ /* 0x000fe20003f66270 */
[----:B------:R-:W-:-:S12]  /*b420*/  BSSY B1, `(.L_x_6071) ;  /* 0x0000013000017945 */ /* 0x000fd80003800000 */
[----:B------:R-:W-:Y:S05]  /*b430*/  @P3 BRA `(.L_x_6072) ;  /* 0x0000000000443947 */ /* 0x000fea0003800000 */
[----:B--23--:R-:W2:Y:S01]  /*b440*/  @!P0 LDC.64 R50, c[0x0][0x2d8] ;  /* 0x0000b600ff328b82 */ /* 0x00cea20000000a00 */
[----:B------:R-:W3:Y:S01]  /*b450*/  @!P0 LDS.128 R40, [R5+0x20400] ;  /* 0x0204000005288984 */ /* 0x000ee20000000c00 */
[----:B------:R-:W-:Y:S01]  /*b460*/  LEA R56, P3, R96, R48, 0x6 ;  /* 0x0000003060387211 */ /* 0x000fe200078630ff */
        /* <DEDUP_REMOVED lines=14> */
.L_x_6072:
[----:B------:R-:W-:Y:S05]  /*b550*/  BSYNC B1 ;  /* 0x0000000000017941 */ /* 0x000fea0003800000 */
.L_x_6071:
[----:B------:R-:W-:Y:S01]  /*b560*/  ISETP.GE.AND P3, PT, R224, R4, PT ;  /* 0x00000004e000720c */ /* 0x000fe20003f66270 */
[----:B------:R-:W-:-:S12]  /*b570*/  BSSY B1, `(.L_x_6073) ;  /* 0x0000017000017945 */ /* 0x000fd80003800000 */
[----:B------:R-:W-:Y:S05]  /*b580*/  @P3 BRA `(.L_x_6074) ;  /* 0x0000000000543947 */ /* 0x000fea0003800000 */
[----:B------:R-:W5:Y:S01]  /*b590*/  LDC.64 R54, c[0x0][0x2f0] ;  /* 0x0000bc00ff367b82 */ /* 0x000f620000000a00 */
[----:B--234-:R-:W2:Y:S01]  /*b5a0*/  @!P0 LDS.128 R40, [R5+0x21400] ;  /* 0x0214000005288984 */ /* 0x01cea20000000c00 */
[----:B------:R-:W-:Y:S01]  /*b5b0*/  IMAD.MOV.U32 R56, RZ, RZ, R48 ;  /* 0x000000ffff387224 */ /* 0x000fe200078e0030 */
[----:B------:R-:W-:Y:S01]  /*b5c0*/  ULDC.64 UR4, c[0x0][0x208] ;  /* 0x0000820000047ab9 */ /* 0x000fe20000000a00 */
[----:B------:R-:W-:Y:S01]  /*b5d0*/  IMAD.MOV.U32 R57, RZ, RZ, R58 ;  /* 0x000000ffff397224 */ /* 0x000fe200078e003a */
[----:B0-----:R-:W0:Y:S03]  /*b5e0*/  @!P1 LDS.128 R44, [R5+0x26c00] ;  /* 0x026c0000052c9984 */ /* 0x001e260000000c00 */
[----:B------:R-:W3:Y:S08]  /*b5f0*/  @!P0 LDC.64 R50, c[0x0][0x2d8] ;  /* 0x0000b600ff328b82 */ /* 0x000ef00000000a00 */
[----:B------:R-:W4:Y:S01]  /*b600*/  @!P1 LDC.64 R52, c[0x0][0x2d8] ;  /* 0x0000b600ff349b82 */ /* 0x000f220000000a00 */
[----:B-----5:R-:W-:-:S04]  /*b610*/  IMAD.WIDE.U32 R56, R54, 0x60, R56 ;  /* 0x0000006036387825 */ /* 0x020fc800078e0038 */
[----:B------:R-:W-:Y:S01]  /*b620*/  IMAD R55, R55, 0x60, RZ ;  /* 0x0000006037377824 */ /* 0x000fe200078e02ff */
[----:B------:R-:W-:-:S03]  /*b630*/  @!P0 IADD3 R54, P3, R14, R56, RZ ;  /* 0x000000380e368210 */ /* 0x000fc60007f7e0ff */
[----:B------:R-:W-:-:S04]  /*b640*/  IMAD.IADD R57, R57, 0x1, R55 ;  /* 0x0000000139397824 */ /* 0x000fc800078e0237 */
[----:B------:R-:W-:Y:S01]  /*b650*/  @!P0 IMAD.X R55, R57, 0x1, R12, P3 ;  /* 0x0000000139378824 */ /* 0x000fe200018e060c */
[----:B---3--:R-:W-:-:S04]  /*b660*/  @!P0 LEA R50, P3, R54, R50, 0x1 ;  /* 0x0000003236328211 */ /* 0x008fc800078608ff */
[----:B------:R-:W-:Y:S02]  /*b670*/  @!P0 LEA.HI.X R51, R54, R51, R55, 0x1, P3 ;  /* 0x0000003336338211 */ /* 0x000fe400018f0c37 */
[----:B------:R-:W-:-:S03]  /*b680*/  @!P1 IADD3 R56, P3, R11, R56, RZ ;  /* 0x000000380b389210 */ /* 0x000fc60007f7e0ff */
[----:B--2---:R2:W-:Y:S02]  /*b690*/  @!P0 STG.E.128 desc[UR4][R50.64], R40 ;  /* 0x0000002832008986 */ /* 0x0045e4000c101d04 */
[----:B------:R-:W-:Y:S01]  /*b6a0*/  @!P1 IMAD.X R54, R57, 0x1, R7, P3 ;  /* 0x0000000139369824 */ /* 0x000fe200018e0607 */
[----:B----4-:R-:W-:-:S04]  /*b6b0*/  @!P1 LEA R52, P3, R56, R52, 0x1 ;  /* 0x0000003438349211 */ /* 0x010fc800078608ff */
[----:B------:R-:W-:-:S05]  /*b6c0*/  @!P1 LEA.HI.X R53, R56, R53, R54, 0x1, P3 ;  /* 0x0000003538359211 */ /* 0x000fca00018f0c36 */
[----:B0-----:R2:W-:Y:S04]  /*b6d0*/  @!P1 STG.E.128 desc[UR4][R52.64], R44 ;  /* 0x0000002c34009986 */ /* 0x0015e8000c101d04 */
.L_x_6074:
[----:B------:R-:W-:Y:S05]  /*b6e0*/  BSYNC B1 ;  /* 0x0000000000017941 */ /* 0x000fea0003800000 */
.L_x_6073:
[----:B------:R-:W-:Y:S01]  /*b6f0*/  ISETP.GE.AND P3, PT, R225, R4, PT ;  /* 0x00000004e100720c */ /* 0x000fe20003f66270 */
[----:B------:R-:W-:-:S12]  /*b700*/  BSSY B1, `(.L_x_6075) ;  /* 0x0000013000017945 */ /* 0x000fd80003800000 */
[----:B------:R-:W-:Y:S05]  /*b710*/  @P3 BRA `(.L_x_6076) ;  /* 0x0000000000443947 */ /* 0x000fea0003800000 */
[----:B--234-:R-:W2:Y:S01]  /*b720*/  @!P0 LDC.64 R50, c[0x0][0x2d8] ;  /* 0x0000b600ff328b82 */ /* 0x01cea20000000a00 */
        /* <DEDUP_REMOVED lines=16> */
.L_x_6076:
[----:B------:R-:W-:Y:S05]  /*b830*/  BSYNC B1 ;  /* 0x0000000000017941 */ /* 0x000fea0003800000 */
.L_x_6075:
[----:B------:R-:W-:-:S13]  /*b840*/  ISETP.GE.AND P3, PT, R226, R4, PT ;  /* 0x00000004e200720c */ /* 0x000fda0003f66270 */
[----:B------:R-:W-:Y:S05]  /*b850*/  @P3 BRA `(.L_x_6028) ;  /* 0x0000000000503947 */ /* 0x000fea0003800000 */
[----:B------:R-:W5:Y:S01]  /*b860*/  LDC.64 R54, c[0x0][0x2f0] ;  /* 0x0000bc00ff367b82 */ /* 0x000f620000000a00 */
[----:B--234-:R-:W2:Y:S01]  /*b870*/  @!P0 LDS.128 R40, [R5+0x23400] ;  /* 0x0234000005288984 */ /* 0x01cea20000000c00 */
[----:B------:R-:W-:Y:S01]  /*b880*/  IMAD.MOV.U32 R49, RZ, RZ, R58 ;  /* 0x000000ffff317224 */ /* 0x000fe200078e003a */
[----:B------:R-:W-:Y:S02]  /*b890*/  ULDC.64 UR4, c[0x0][0x208] ;  /* 0x0000820000047ab9 */ /* 0x000fe40000000a00 */
[----:B0-----:R-:W0:Y:S03]  /*b8a0*/  @!P1 LDS.128 R44, [R5+0x28c00] ;  /* 0x028c0000052c9984 */ /* 0x001e260000000c00 */
[----:B------:R-:W3:Y:S08]  /*b8b0*/  @!P0 LDC.64 R50, c[0x0][0x2d8] ;  /* 0x0000b600ff328b82 */ /* 0x000ef00000000a00 */
[----:B------:R-:W4:Y:S01]  /*b8c0*/  @!P1 LDC.64 R52, c[0x0][0x2d8] ;  /* 0x0000b600ff349b82 */ /* 0x000f220000000a00 */
[----:B-----5:R-:W-:-:S04]  /*b8d0*/  IMAD.WIDE.U32 R48, R54, 0xa0, R48 ;  /* 0x000000a036307825 */ /* 0x020fc800078e0030 */
[----:B------:R-:W-:-:S04]  /*b8e0*/  IMAD R55, R55, 0xa0, RZ ;  /* 0x000000a037377824 */ /* 0x000fc800078e02ff */
[----:B------:R-:W-:Y:S01]  /*b8f0*/  IMAD.IADD R55, R49, 0x1, R55 ;  /* 0x0000000131377824 */ /* 0x000fe200078e0237 */
[----:B------:R-:W-:-:S05]  /*b900*/  @!P0 IADD3 R49, P3, R14, R48, RZ ;  /* 0x000000300e318210 */ /* 0x000fca0007f7e0ff */
        /* <DEDUP_REMOVED lines=9> */
.L_x_6028:
[----:B------:R-:W-:Y:S05]  /*b9a0*/  BSYNC B0 ;  /* 0x0000000000007941 */ /* 0x000fea0003800000 */
.L_x_5970:
        /* <DEDUP_REMOVED lines=17> */
.L_x_6078:
[----:B------:R-:W-:Y:S05]  /*bac0*/  BSYNC B0 ;  /* 0x0000000000007941 */ /* 0x000fea0003800000 */
.L_x_6077:
[----:B------:R-:W2:Y:S01]  /*bad0*/  SYNCS.PHASECHK.TRANS64.TRYWAIT P2, [R3+URZ+0x348b0], R0 ;  /* 0x0348b000030075a7 */ /* 0x000ea2000804017f */
[----:B------:R-:W-:Y:S01]  /*bae0*/  ULDC UR61, c[0x0][0x2e4] ;  /* 0x0000b900003d7ab9 */ /* 0x000fe20000000800 */
[----:B------:R-:W-:Y:S01]  /*baf0*/  ULDC.64 UR38, c[0x0][0x318] ;  /* 0x0000c60000267ab9 */ /* 0x000fe20000000a00 */
[----:B------:R-:W-:Y:S01]  /*bb00*/  ULDC.64 UR36, c[0x0][0x308] ;  /* 0x0000c20000247ab9 */ /* 0x000fe20000000a00 */
[----:B------:R-:W-:Y:S04]  /*bb10*/  BSSY B0, `(.L_x_6079) ;  /* 0x0000002000007945 */ /* 0x000fe80003800000 */
[----:B--2---:R-:W-:Y:S05]  /*bb20*/  @!P2 BRA `(.L_x_6080) ;  /* 0x000001880098a947 */ /* 0x004fea0003800000 */
.L_x_6288:
[----:B------:R-:W-:Y:S05]  /*bb30*/  BSYNC B0 ;  /* 0x0000000000007941 */ /* 0x000fea0003800000 */
.L_x_6079:
[----:B------:R-:W-:Y:S01]  /*bb40*/  ISETP.GE.AND P2, PT, R22, R4, PT ;  /* 0x000000041600720c */ /* 0x000fe20003f46270 */
[----:B------:R-:W-:Y:S01]  /*bb50*/  BSSY B0, `(.L_x_6081) ;  /* 0x0000012000007945 */ /* 0x000fe20003800000 */
[----:B------:R-:W-:-:S11]  /*bb60*/  IMAD.WIDE R44, R24, 0xb0, R122 ;  /* 0x000000b0182c7825 */ /* 0x000fd600078e027a */
[----:B------:R-:W-:Y:S05]  /*bb70*/  @P2 BRA `(.L_x_6082) ;  /* 0x00000000003c2947 */ /* 0x000fea0003800000 */
[----:B------:R-:W-:Y:S01]  /*bb80*/  IMAD R43, R45, UR38, RZ ;  /* 0x000000262d2b7c24 */ /* 0x000fe2000f8e02ff */
[----:B------:R-:W-:Y:S01]  /*bb90*/  ULDC.64 UR4, c[0x0][0x208] ;  /* 0x0000820000047ab9 */ /* 0x000fe20000000a00 */
[----:B-1----:R-:W-:Y:S02]  /*bba0*/  IMAD.MOV.U32 R40, RZ, RZ, R100 ;  /* 0x000000ffff287224 */ /* 0x002fe400078e0064 */
[----:B------:R-:W-:Y:S02]  /*bbb0*/  IMAD.MOV.U32 R41, RZ, RZ, R6 ;  /* 0x000000ffff297224 */ /* 0x000fe400078e0006 */
[C---:B------:R-:W-:Y:S02]  /*bbc0*/  IMAD R43, R44.reuse, UR39, R43 ;  /* 0x000000272c2b7c24 */ /* 0x040fe4000f8e022b */
[----:B------:R-:W-:-:S04]  /*bbd0*/  IMAD.WIDE.U32 R40, R44, UR38, R40 ;  /* 0x000000262c287c25 */ /* 0x000fc8000f8e0028 */
[----:B------:R-:W-:Y:S01]  /*bbe0*/  IMAD.IADD R41, R41, 0x1, R43 ;  /* 0x0000000129297824 */ /* 0x000fe200078e022b */
[----:B0-----:R-:W-:-:S04]  /*bbf0*/  LEA R46, P2, R40, UR36, 0x1 ;  /* 0x00000024282e7c11 */ /* 0x001fc8000f8408ff */
[----:B------:R-:W-:Y:S02]  /*bc00*/  LEA.HI.X R47, R40, UR37, R41, 0x1, P2 ;  /* 0x00000025282f7c11 */ /* 0x000fe400090f0c29 */
[----:B------:R-:W-:-:S13]  /*bc10*/  ISETP.GE.AND P2, PT, R16, UR61, PT ;  /* 0x0000003d10007c0c */ /* 0x000fda000bf46270 */
[----:B------:R-:W0:Y:S04]  /*bc20*/  @!P2 LDS.128 R40, [R5+0x400] ;  /* 0x000400000528a984 */ /* 0x000e280000000c00 */
[----:B0-----:R-:W-:Y:S01]  /*bc30*/  @!P2 STG.E.128 desc[UR4][R46.64], R40 ;  /* 0x000000282e00a986 */ /* 0x001fe2000c101d04 */
[----:B------:R-:W-:-:S13]  /*bc40*/  ISETP.GE.AND P2, PT, R227, UR61, PT ;  /* 0x0000003de3007c0c */ /* 0x000fda000bf46270 */
[----:B------:R-:W0:Y:S04]  /*bc50*/  @!P2 LDS.128 R40, [R5+0x5c00] ;  /* 0x005c00000528a984 */ /* 0x000e280000000c00 */
[----:B0-----:R3:W-:Y:S02]  /*bc60*/  @!P2 STG.E.128 desc[UR4][R46.64+0x80], R40 ;  /* 0x000080282e00a986 */ /* 0x0017e4000c101d04 */
.L_x_6082:
[----:B------:R-:W-:Y:S05]  /*bc70*/  BSYNC B0 ;  /* 0x0000000000007941 */ /* 0x000fea0003800000 */
.L_x_6081:
[----:B------:R-:W-:Y:S01]  /*bc80*/  ISETP.GE.AND P2, PT, R223, R4, PT ;  /* 0x00000004df00720c */ /* 0x000fe20003f46270 */
[----:B------:R-:W-:-:S12]  /*bc90*/  BSSY B0, `(.L_x_6083) ;  /* 0x0000013000007945 */ /* 0x000fd80003800000 */
[----:B------:R-:W-:Y:S05]  /*bca0*/  @P2 BRA `(.L_x_6084) ;  /* 0x0000000000442947 */ /* 0x000fea0003800000 */
[----:B---3--:R-:W-:Y:S01]  /*bcb0*/  IADD3 R43, P2, R44, 0x20, RZ ;  /* 0x000000202c2b7810 */ /* 0x008fe20007f5e0ff */
[----:B-1----:R-:W-:Y:S01]  /*bcc0*/  IMAD.MOV.U32 R40, RZ, RZ, R100 ;  /* 0x000000ffff287224 */ /* 0x002fe200078e0064 */
[----:B------:R-:W-:Y:S01]  /*bcd0*/  ULDC.64 UR4, c[0x0][0x208] ;  /* 0x0000820000047ab9 */ /* 0x000fe20000000a00 */
[----:B------:R-:W-:Y:S02]  /*bce0*/  IMAD.MOV.U32 R41, RZ, RZ, R6 ;  /* 0x000000ffff297224 */ /* 0x000fe400078e0006 */
[----:B0-2---:R-:W-:Y:S02]  /*bcf0*/  IMAD.X R0, RZ, RZ, R45, P2 ;  /* 0x000000ffff007224 */ /* 0x005fe400010e062d */
[----:B------:R-:W-:-:S04]  /*bd00*/  IMAD.WIDE.U32 R40, R43, UR38, R40 ;  /* 0x000000262b287c25 */ /* 0x000fc8000f8e0028 */
[----:B------:R-:W-:Y:S01]  /*bd10*/  IMAD R0, R0, UR38, RZ ;  /* 0x0000002600007c24 */ /* 0x000fe2000f8e02ff */
[----:B------:R-:W-:-:S03]  /*bd20*/  LEA R46, P2, R40, UR36, 0x1 ;  /* 0x00000024282e7c11 */ /* 0x000fc6000f8408ff */
[----:B------:R-:W-:-:S04]  /*bd30*/  IMAD R43, R43, UR39, R0 ;  /* 0x000000272b2b7c24 */ /* 0x000fc8000f8e0200 */
[----:B------:R-:W-:-:S05]  /*bd40*/  IMAD.IADD R41, R41, 0x1, R43 ;  /* 0x0000000129297824 */ /* 0x000fca00078e022b */
[----:B------:R-:W-:Y:S02]  /*bd50*/  LEA.HI.X R47, R40, UR37, R41, 0x1, P2 ;  /* 0x00000025282f7c11 */ /* 0x000fe400090f0c29 */
[----:B------:R-:W-:-:S13]  /*bd60*/  ISETP.GE.AND P2, PT, R16, UR61, PT ;  /* 0x0000003d10007c0c */ /* 0x000fda000bf46270 */
[----:B------:R-:W0:Y:S04]  /*bd70*/  @!P2 LDS.128 R40, [R5+0x1400] ;  /* 0x001400000528a984 */ /* 0x000e280000000c00 */
[----:B0-----:R-:W-:Y:S01]  /*bd80*/  @!P2 STG.E.128 desc[UR4][R46.64], R40 ;  /* 0x000000282e00a986 */ /* 0x001fe2000c101d04 */
[----:B------:R-:W-:-:S13]  /*bd90*/  ISETP.GE.AND P2, PT, R227, UR61, PT ;  /* 0x0000003de3007c0c */ /* 0x000fda000bf46270 */
[----:B------:R-:W0:Y:S04]  /*bda0*/  @!P2 LDS.128 R40, [R5+0x6c00] ;  /* 0x006c00000528a984 */ /* 0x000e280000000c00 */
[----:B0-----:R4:W-:Y:S02]  /*bdb0*/  @!P2 STG.E.128 desc[UR4][R46.64+0x80], R40 ;  /* 0x000080282e00a986 */ /* 0x0019e4000c101d04 */
.L_x_6084:
[----:B------:R-:W-:Y:S05]  /*bdc0*/  BSYNC B0 ;  /* 0x0000000000007941 */ /* 0x000fea0003800000 */
.L_x_6083:
[----:B------:R-:W-:Y:S01]  /*bdd0*/  ISETP.GE.AND P2, PT, R222, R4, PT ;  /* 0x00000004de00720c */ /* 0x000fe20003f46270 */
[----:B------:R-:W-:-:S12]  /*bde0*/  BSSY B0, `(.L_x_6085) ;  /* 0x0000013000007945 */ /* 0x000fd80003800000 */
[----:B------:R-:W-:Y:S05]  /*bdf0*/  @P2 BRA `(.L_x_6086) ;  /* 0x0000000000442947 */ /* 0x000fea0003800000 */
[----:B---34-:R-:W-:Y:S01]  /*be00*/  IADD3 R43, P2, R44, 0x40, RZ ;  /* 0x000000402c2b7810 */ /* 0x018fe20007f5e0ff */
        /* <DEDUP_REMOVED lines=16> */
.L_x_6086:
[----:B------:R-:W-:Y:S05]  /*bf10*/  BSYNC B0 ;  /* 0x0000000000007941 */ /* 0x000fea0003800000 */
.L_x_6085:
[----:B------:R-:W-:Y:S01]  /*bf20*/  ISETP.GE.AND P2, PT, R224, R4, PT ;  /* 0x00000004e000720c */ /* 0x000fe20003f46270 */
[----:B------:R-:W-:-:S12]  /*bf30*/  BSSY B0, `(.L_x_6087) ;  /* 0x0000013000007945 */ /* 0x000fd80003800000 */
[----:B------:R-:W-:Y:S05]  /*bf40*/  @P2 BRA `(.L_x_6088) ;  /* 0x0000000000442947 */ /* 0x000fea0003800000 */
[----:B0--34-:R-:W-:Y:S01]  /*bf50*/  IADD3 R43, P2, R44, 0x60, RZ ;  /* 0x000000602c2b7810 */ /* 0x019fe20007f5e0ff */
[----:B-1----:R-:W-:Y:S01]  /*bf60*/  IMAD.MOV.U32 R40, RZ, RZ, R100 ;  /* 0x000000ffff287224 */ /* 0x002fe200078e0064 */
[----:B------:R-:W-:Y:S01]  /*bf70*/  ULDC.64 UR4, c[0x0][0x208] ;  /* 0x0000820000047ab9 */ /* 0x000fe20000000a00 */
[----:B------:R-:W-:Y:S02]  /*bf80*/  IMAD.MOV.U32 R41, RZ, RZ, R6 ;  /* 0x000000ffff297224 */ /* 0x000fe400078e0006 */
[----:B--2---:R-:W-:Y:S02]  /*bf90*/  IMAD.X R0, RZ, RZ, R45, P2 ;  /* 0x000000ffff007224 */ /* 0x004fe400010e062d */
        /* <DEDUP_REMOVED lines=12> */
.L_x_6088:
[----:B------:R-:W-:Y:S05]  /*c060*/  BSYNC B0 ;  /* 0x0000000000007941 */ /* 0x000fea0003800000 */
.L_x_6087:
        /* <DEDUP_REMOVED lines=20> */
.L_x_6090:
[----:B------:R-:W-:Y:S05]  /*c1b0*/  BSYNC B0 ;  /* 0x0000000000007941 */ /* 0x000fea0003800000 */
.L_x_6089:
[----:B------:R-:W-:Y:S01]  /*c1c0*/  ISETP.GE.AND P2, PT, R226, R4, PT ;  /* 0x00000004e200720c */ /* 0x000fe20003f46270 */
[----:B------:R-:W-:-:S12]  /*c1d0*/  BSSY B0, `(.L_x_6091) ;  /* 0x0000013000007945 */ /* 0x000fd80003800000 */
[----:B------:R-:W-:Y:S05]  /*c1e0*/  @P2 BRA `(.L_x_6092) ;  /* 0x0000000000442947 */ /* 0x000fea0003800000 */
[----:B0--34-:R-:W-:Y:S01]  /*c1f0*/  IADD3 R43, P2, R44, 0xa0, RZ ;  /* 0x000000a02c2b7810 */ /* 0x019fe20007f5e0ff */
[----:B-1----:R-:W-:Y:S01]  /*c200*/  IMAD.MOV.U32 R40, RZ, RZ, R100 ;  /* 0x000000ffff287224 */ /* 0x002fe200078e0064 */
        /* <DEDUP_REMOVED lines=15> */
.L_x_6092:
[----:B------:R-:W-:Y:S05]  /*c300*/  BSYNC B0 ;  /* 0x0000000000007941 */ /* 0x000fea0003800000 */
.L_x_6091:
[----:B0-2---:R-:W2:Y:S01]  /*c310*/  LDL R0, [R1] ;  /* 0x0000000001007983 */ /* 0x005ea20000100800 */
[----:B------:R-:W-:Y:S02]  /*c320*/  VIADD R220, R220, 0x1 ;  /* 0x00000001dcdc7836 */ /* 0x000fe40000000000 */
[----:B------:R-:W-:Y:S01]  /*c330*/  @!P3 VIADD R3, R3, 0x348c0 ;  /* 0x000348c00303b836 */ /* 0x000fe20000000000 */
        /* <DEDUP_REMOVED lines=9> */
[----:B------:R-:W-:Y:S02]  /*c3d0*/  SEL R220, R220, RZ, P2 ;  /* 0x000000ffdcdc7207 */ /* 0x000fe40001000000 */
[----:B------:R0:W-:Y:S01]  /*c3e0*/  @!P3 SYNCS.ARRIVE.TRANS64.RED.A1T0 RZ, [R3+URZ], RZ ;  /* 0x000000ff03ffb9a7 */ /* 0x0001e2000810043f */
[----:B--2---:R-:W-:Y:S02]  /*c3f0*/  LOP3.LUT P4, RZ, R0, 0x10, RZ, 0xc0, !PT ;  /* 0x0000001000ff7812 */ /* 0x004fe4000788c0ff */
[----:B------:R-:W-:-:S04]  /*c400*/  SEL R0, RZ, 0x1, P2 ;  /* 0x00000001ff007807 */ /* 0x000fc80001000000 */
[----:B------:R-:W-:-:S07]  /*c410*/  LOP3.LUT R229, R229, R0, RZ, 0x3c, !PT ;  /* 0x00000000e5e57212 */ /* 0x000fce00078e3cff */
[----:B0-----:R-:W-:Y:S05]  /*c420*/  @P4 BRA `(.L_x_6093) ;  /* 0xffffff6000ec4947 */ /* 0x001fea000383ffff */
[----:B------:R-:W0:Y:S01]  /*c430*/  S2R R4, SR_TID.X ;  /* 0x0000000000047919 */ /* 0x000e220000002100 */
[----:B------:R-:W-:Y:S02]  /*c440*/  PLOP3.LUT P0, PT, PT, PT, PT, 0x8, 0x0 ;  /* 0x000000000000781c */ /* 0x000fe40003f0e170 */
[----:B0-----:R-:W-:-:S04]  /*c450*/  SHF.R.U32.HI R4, RZ, 0x7, R4 ;  /* 0x00000007ff047819 */ /* 0x001fc80000011604 */
[----:B------:R-:W-:-:S13]  /*c460*/  ISETP.NE.AND P4, PT, R4, 0x1, PT ;  /* 0x000000010400780c */ /* 0x000fda0003f85270 */
[----:B------:R-:W-:Y:S06]  /*c470*/  @!P4 BAR.ARV 0x9, 0x100 ;  /* 0x024400000000cb1d */ /* 0x000fec0000002000 */
.L_x_5965:
[----:B------:R-:W-:Y:S01]  /*c480*/  ISETP.GE.AND P2, PT, R160, 0x1, PT ;  /* 0x00000001a000780c */ /* 0x000fe20003f46270 */
[----:B------:R-:W-:Y:S01]  /*c490*/  IMAD.MOV.U32 R0, RZ, RZ, RZ ;  /* 0x000000ffff007224 */ /* 0x000fe200078e00ff */
[----:B------:R-:W-:Y:S01]  /*c4a0*/  PLOP3.LUT P1, PT, PT, PT, PT, 0x80, 0x0 ;  /* 0x000000000000781c */ /* 0x000fe20003f2f070 */
[----:B------:R-:W-:Y:S01]  /*c4b0*/  IMAD.MOV.U32 R3, RZ, RZ, RZ ;  /* 0x000000ffff037224 */ /* 0x000fe200078e00ff */
[----:B---34-:R-:W-:Y:S01]  /*c4c0*/  CS2R R42, SRZ ;  /* 0x00000000002a7805 */ /* 0x018fe2000001ff00 */
[----:B------:R-:W-:Y:S01]  /*c4d0*/  IMAD.MOV.U32 R87, RZ, RZ, RZ ;  /* 0x000000ffff577224 */ /* 0x000fe200078e00ff */
[----:B------:R-:W-:Y:S01]  /*c4e0*/  CS2R R36, SRZ ;  /* 0x0000000000247805 */ /* 0x000fe2000001ff00 */
[----:B------:R-:W-:Y:S01]  /*c4f0*/  IMAD.MOV.U32 R39, RZ, RZ, RZ ;  /* 0x000000ffff277224 */ /* 0x000fe200078e00ff */
[----:B------:R-:W-:Y:S02]  /*c500*/  CS2R R46, SRZ ;  /* 0x00000000002e7805 */ /* 0x000fe4000001ff00 */
[----:B------:R-:W-:-:S02]  /*c510*/  CS2R R44, SRZ ;  /* 0x00000000002c7805 */ /* 0x000fc4000001ff00 */
[----:B-1----:R-:W-:Y:S02]  /*c520*/  CS2R R40, SRZ ;  /* 0x0000000000287805 */ /* 0x002fe4000001ff00 */
        /* <DEDUP_REMOVED lines=24> */
[----:B------:R-:W-:-:S02]  /*c6b0*/  IMAD.MOV.U32 R102, RZ, RZ, RZ ;  /* 0x000000ffff667224 */ /* 0x000fc400078e00ff */
[----:B------:R-:W-:Y:S02]  /*c6c0*/  IMAD.MOV.U32 R7, RZ, RZ, RZ ;  /* 0x000000ffff077224 */ /* 0x000fe400078e00ff */
[----:B------:R-:W-:Y:S01]  /*c6d0*/  IMAD.MOV.U32 R106, RZ, RZ, RZ ;  /* 0x000000ffff6a7224 */ /* 0x000fe200078e00ff */
[----:B------:R-:W-:Y:S06]  /*c6e0*/  @P0 BRA `(.L_x_6094) ;  /* 0x00000000000c0947 */ /* 0x000fec0003800000 */
[----:B------:R-:W0:Y:S01]  /*c6f0*/  FENCE.VIEW.ASYNC.G ;  /* 0x00000000000073c6 */ /* 0x000e220000000100 */
[----:B------:R-:W-:Y:S05]  /*c700*/  WARPSYNC.ALL ;  /* 0x0000000000007948 */ /* 0x000fea0003800000 */
[----:B0-----:R-:W-:Y:S06]  /*c710*/  BAR.ARV 0xc, 0x120 ;  /* 0x0304800000007b1d */ /* 0x001fec0000002000 */
.L_x_6094:
[----:B------:R-:W-:Y:S02]  /*c720*/  IMAD.MOV.U32 R103, RZ, RZ, RZ ;  /* 0x000000ffff677224 */ /* 0x000fe400078e00ff */
[----:B------:R-:W-:Y:S01]  /*c730*/  IMAD.MOV.U32 R6, RZ, RZ, RZ ;  /* 0x000000ffff067224 */ /* 0x000fe200078e00ff */
[----:B------:R-:W-:Y:S06]  /*c740*/  @!P2 BRA `(.L_x_6095) ;  /* 0x0000010000a8a947 */ /* 0x000fec0003800000 */
[----:B------:R-:W-:-:S03]  /*c750*/  UMOV UR4, 0xffffffff ;  /* 0xffffffff00047882 */ /* 0x000fc60000000000 */
[----:B------:R-:W-:Y:S05]  /*c760*/  BRA.DIV UR4, `(.L_x_6096) ;  /* 0x0000017e049c7947 */ /* 0x000fea000b800000 */
[----:B------:R-:W0:Y:S02]  /*c770*/  S2R R3, SR_TID.X ;  /* 0x0000000000037919 */ /* 0x000e240000002100 */
[----:B0-----:R-:W-:-:S05]  /*c780*/  VIADD R3, R3, 0xffffff80 ;  /* 0xffffff8003037836 */ /* 0x001fca0000000000 */
[----:B------:R-:W-:-:S04]  /*c790*/  SHF.R.S32.HI R0, RZ, 0x1f, R3 ;  /* 0x0000001fff007819 */ /* 0x000fc80000011403 */
[----:B------:R-:W-:-:S04]  /*c7a0*/  LEA.HI R0, R0, R3, RZ, 0x7 ;  /* 0x0000000300007211 */ /* 0x000fc800078f38ff */
[----:B------:R-:W-:-:S06]  /*c7b0*/  SHF.R.S32.HI R0, RZ, 0x7, R0 ;  /* 0x00000007ff007819 */ /* 0x000fcc0000011400 */
[----:B------:R-:W0:Y:S04]  /*c7c0*/  SHFL.IDX PT, R0, R0, RZ, 0x1f ;  /* 0x00001fff00007589 */ /* 0x000e2800000e0000 */
[----:B0-----:R0:W-:Y:S02]  /*c7d0*/  STL [R1+0x28], R0 ;  /* 0x0000280001007387 */ /* 0x0011e40000100800 */
.L_x_6291:
[----:B0-----:R-:W2:Y:S04]  /*c7e0*/  LDL R0, [R1+0x8c] ;  /* 0x00008c0001007983 */ /* 0x001ea80000100800 */
[----:B------:R-:W3:Y:S01]  /*c7f0*/  LDL R3, [R1+0x28] ;  /* 0x0000280001037983 */ /* 0x000ee20000100800 */
[----:B--2---:R-:W-:Y:S02]  /*c800*/  R2UR UR4, R0 ;  /* 0x00000000000472ca */ /* 0x004fe400000e0000 */
[----:B---3--:R-:W-:-:S04]  /*c810*/  LEA.HI R0, R3, R3, RZ, 0x1 ;  /* 0x0000000303007211 */ /* 0x008fc800078f08ff */
[----:B------:R-:W-:-:S07]  /*c820*/  LOP3.LUT R0, R0, 0x1e, RZ, 0xc0, !PT ;  /* 0x0000001e00007812 */ /* 0x000fce00078ec0ff */
[----:B------:R-:W-:Y:S01]  /*c830*/  ULOP3.LUT UP0, URZ, UR4, 0x9f, URZ, 0xc0, !UPT ;  /* 0x0000009f043f7892 */ /* 0x000fe2000f80c03f */
[----:B------:R-:W-:-:S05]  /*c840*/  IMAD.IADD R0, R3, 0x1, -R0 ;  /* 0x0000000103007824 */ /* 0x000fca00078e0a00 */
        /* <DEDUP_REMOVED lines=9> */
[----:B-1----:R0:W1:Y:S01]  /*c8e0*/  LDC.64 R14, c[0x4][R0] ;  /* 0x01000000000e7b82 */ /* 0x0020620000000a00 */
        /* <DEDUP_REMOVED lines=11> */
.L_x_6097:
        /* <DEDUP_REMOVED lines=8> */
[----:B------:R0:W2:Y:S03]  /*ca20*/  SYNCS.PHASECHK.TRANS64.TRYWAIT P0, [R2+URZ+0x34800], R3 ;  /* 0x03480003020075a7 */ /* 0x0000a6000800017f */
[----:B--2---:R-:W-:Y:S05]  /*ca30*/  @!P0 NANOSLEEP.SYNCS 0x989680 ;  /* 0x009896800000895d */ /* 0x004fea0003900000 */
[----:B------:R-:W2:Y:S01]  /*ca40*/  @!P0 SYNCS.PHASECHK.TRANS64 P0, [R2+URZ+0x34800], R3 ;  /* 0x03480003020085a7 */ /* 0x000ea2000800007f */
[----:B------:R-:W-:Y:S04]  /*ca50*/  BSSY B0, `(.L_x_6099) ;  /* 0x0000006000007945 */ /* 0x000fe80003800000 */
[----:B--2---:R-:W-:Y:S05]  /*ca60*/  @P0 BRA `(.L_x_6100) ;  /* 0x0000000000100947 */ /* 0x004fea0003800000 */
.L_x_6101:
[----:B--2---:R2:W3:Y:S02]  /*ca70*/  SYNCS.PHASECHK.TRANS64.TRYWAIT P0, [R2+URZ+0x34800], R3 ;  /* 0x03480003020075a7 */ /* 0x0044e4000800017f */
[----:B---3--:R-:W-:Y:S05]  /*ca80*/  @!P0 NANOSLEEP.SYNCS 0x989680 ;  /* 0x009896800000895d */ /* 0x008fea0003900000 */
[----:B------:R-:W3:Y:S02]  /*ca90*/  @!P0 SYNCS.PHASECHK.TRANS64 P0, [R2+URZ+0x34800], R3 ;  /* 0x03480003020085a7 */ /* 0x000ee4000800007f */
[----:B---3--:R-:W-:Y:S05]  /*caa0*/  @!P0 BRA `(.L_x_6101) ;  /* 0xfffffffc00f08947 */ /* 0x008fea000383ffff */
.L_x_6100:
[----:B------:R-:W-:Y:S05]  /*cab0*/  BSYNC B0 ;  /* 0x0000000000007941 */ /* 0x000fea0003800000 */
.L_x_6099:
[----:B------:R-:W-:Y:S05]  /*cac0*/  BRA `(.L_x_6102) ;  /* 0x0000003800887947 */ /* 0x000fea0003800000 */
.L_x_6098:
[----:B------:R-:W2:Y:S01]  /*cad0*/  LDL R33, [R1+0x8c] ;  /* 0x00008c0001217983 */ /* 0x000ea20000100800 */
[----:B-----5:R-:W-:Y:S01]  /*cae0*/  SHF.R.S32.HI R0, RZ, 0x1f, R155 ;  /* 0x0000001fff007819 */ /* 0x020fe2000001149b */
[----:B------:R-:W-:Y:S01]  /*caf0*/  ULDC.64 UR4, c[0x0][0x3d8] ;  /* 0x0000f60000047ab9 */ /* 0x000fe20000000a00 */
[----:B------:R-:W-:Y:S01]  /*cb00*/  ULDC.64 UR6, c[0x0][0x3e8] ;  /* 0x0000fa0000067ab9 */ /* 0x000fe20000000a00 */
[----:B------:R-:W-:Y:S01]  /*cb10*/  IMAD.WIDE.U32 R4, R155, UR4, RZ ;  /* 0x000000049b047c25 */ /* 0x000fe2000f8e00ff */
[----:B------:R-:W-:-:S03]  /*cb20*/  SHF.R.S32.HI R10, RZ, 0x1f, R18 ;  /* 0x0000001fff0a7819 */ /* 0x000fc60000011412 */
[C---:B------:R-:W-:Y:S02]  /*cb30*/  IMAD R6, R0.reuse, UR4, RZ ;  /* 0x0000000400067c24 */ /* 0x040fe4000f8e02ff */
[----:B------:R-:W-:Y:S02]  /*cb40*/  IMAD R0, R0, UR6, RZ ;  /* 0x0000000600007c24 */ /* 0x000fe4000f8e02ff */
[C---:B------:R-:W-:Y:S01]  /*cb50*/  IMAD R9, R155.reuse, UR5, R6 ;  /* 0x000000059b097c24 */ /* 0x040fe2000f8e0206 */
[----:B------:R-:W-:Y:S01]  /*cb60*/  ULDC.64 UR4, c[0x0][0x3c8] ;  /* 0x0000f20000047ab9 */ /* 0x000fe20000000a00 */
[----:B------:R-:W-:Y:S01]  /*cb70*/  IMAD R27, R155, UR7, R0 ;  /* 0x000000079b1b7c24 */ /* 0x000fe2000f8e0200 */
[-C--:B------:R-:W-:Y:S01]  /*cb80*/  IADD3 R0, P0, R18, R4.reuse, RZ ;  /* 0x0000000412007210 */ /* 0x080fe20007f1e0ff */
[----:B------:R-:W-:Y:S01]  /*cb90*/  IMAD.IADD R9, R9, 0x1, R5 ;  /* 0x0000000109097824 */ /* 0x000fe200078e0205 */
[----:B------:R-:W-:Y:S01]  /*cba0*/  LEA R24, P1, R4, UR4, 0x1 ;  /* 0x0000000404187c11 */ /* 0x000fe2000f8208ff */
[----:B------:R-:W-:Y:S01]  /*cbb0*/  IMAD.WIDE.U32 R6, R155, UR6, RZ ;  /* 0x000000069b067c25 */ /* 0x000fe2000f8e00ff */
[----:B------:R-:W-:Y:S01]  /*cbc0*/  LEA R28, P2, R0, UR4, 0x1 ;  /* 0x00000004001c7c11 */ /* 0x000fe2000f8408ff */
[----:B------:R-:W-:Y:S01]  /*cbd0*/  ULDC.64 UR6, c[0x0][0x3e0] ;  /* 0x0000f80000067ab9 */ /* 0x000fe20000000a00 */
[--C-:B------:R-:W-:Y:S01]  /*cbe0*/  LEA.HI.X R25, R4, UR5, R9.reuse, 0x1, P1 ;  /* 0x0000000504197c11 */ /* 0x100fe200088f0c09 */
[----:B------:R-:W-:Y:S01]  /*cbf0*/  IMAD.X R3, R10, 0x1, R9, P0 ;  /* 0x000000010a037824 */ /* 0x000fe200000e0609 */
[----:B------:R-:W-:Y:S01]  /*cc00*/  IADD3 R5, P0, R16, R4, RZ ;  /* 0x0000000410057210 */ /* 0x000fe20007f1e0ff */
[----:B------:R-:W-:Y:S01]  /*cc10*/  IMAD.IADD R27, R27, 0x1, R7 ;  /* 0x000000011b1b7824 */ /* 0x000fe200078e0207 */
[----:B------:R-:W-:-:S02]  /*cc20*/  IADD3 R8, P4, R18, R6, RZ ;  /* 0x0000000612087210 */ /* 0x000fc40007f9e0ff */
[----:B------:R-:W-:Y:S01]  /*cc30*/  LEA.HI.X R29, R0, UR5, R3, 0x1, P2 ;  /* 0x00000005001d7c11 */ /* 0x000fe200090f0c03 */
[C---:B------:R-:W-:Y:S01]  /*cc40*/  IMAD.X R4, R17.reuse, 0x1, R9, P0 ;  /* 0x0000000111047824 */ /* 0x040fe200000e0609 */
[----:B------:R-:W-:Y:S01]  /*cc50*/  IADD3 R0, P3, R16, R6, RZ ;  /* 0x0000000610007210 */ /* 0x000fe20007f7e0ff */
[--C-:B------:R-:W-:Y:S01]  /*cc60*/  IMAD.X R7, R10, 0x1, R27.reuse, P4 ;  /* 0x000000010a077824 */ /* 0x100fe200020e061b */
[----:B------:R-:W-:Y:S02]  /*cc70*/  LEA R26, P2, R6, UR6, 0x1 ;  /* 0x00000006061a7c11 */ /* 0x000fe4000f8408ff */
[----:B------:R-:W-:Y:S01]  /*cc80*/  LEA R30, P5, R8, UR6, 0x1 ;  /* 0x00000006081e7c11 */ /* 0x000fe2000f8a08ff */
[----:B------:R-:W-:Y:S01]  /*cc90*/  IMAD.X R3, R17, 0x1, R27, P3 ;  /* 0x0000000111037824 */ /* 0x000fe200018e061b */
[----:B------:R-:W-:Y:S02]  /*cca0*/  LEA R34, P4, R5, UR4, 0x1 ;  /* 0x0000000405227c11 */ /* 0x000fe4000f8808ff */
[----:B------:R-:W-:-:S02]  /*ccb0*/  LEA R36, P0, R0, UR6, 0x1 ;  /* 0x0000000600247c11 */ /* 0x000fc4000f8008ff */
[----:B------:R-:W-:Y:S02]  /*ccc0*/  LEA.HI.X R31, R8, UR7, R7, 0x1, P5 ;  /* 0x00000007081f7c11 */ /* 0x000fe4000a8f0c07 */
[----:B------:R-:W-:Y:S02]  /*ccd0*/  LEA.HI.X R27, R6, UR7, R27, 0x1, P2 ;  /* 0x00000007061b7c11 */ /* 0x000fe400090f0c1b */
[----:B------:R-:W-:Y:S02]  /*cce0*/  LEA.HI.X R35, R5, UR5, R4, 0x1, P4 ;  /* 0x0000000505237c11 */ /* 0x000fe4000a0f0c04 */
        /* <DEDUP_REMOVED lines=21> */
.L_x_6103:
[----:B------:R-:W2:Y:S01]  /*ce40*/  LDL R20, [R1+0x60] ;  /* 0x0000600001147983 */ /* 0x000ea20000100800 */
[----:B------:R-:W-:Y:S01]  /*ce50*/  ULDC.U8 UR4, c[0x0][0x3f0] ;  /* 0x0000fc0000047ab9 */ /* 0x000fe20000000000 */
[----:B------:R-:W-:Y:S01]  /*ce60*/  R2UR UR5, R33 ;  /* 0x00000000210572ca */ /* 0x000fe200000e0000 */
[----:B------:R-:W-:Y:S01]  /*ce70*/  BSSY B0, `(.L_x_6104) ;  /* 0x000035f000007945 */ /* 0x000fe20003800000 */
[----:B------:R-:W-:-:S11]  /*ce80*/  ISETP.NE.AND P0, PT, RZ, UR4, PT ;  /* 0x00000004ff007c0c */ /* 0x000fd6000bf05270 */
[----:B--2---:R-:W-:Y:S02]  /*ce90*/  LEA R0, R20, UR5, 0x1 ;  /* 0x0000000514007c11 */ /* 0x004fe4000f8e08ff */
[----:B------:R-:W-:Y:S05]  /*cea0*/  @!P0 BRA `(.L_x_6105) ;  /* 0x0000001800648947 */ /* 0x000fea0003800000 */
[----:B------:R-:W2:Y:S01]  /*ceb0*/  LDL R20, [R1+0x84] ;  /* 0x0000840001147983 */ /* 0x000ea20000100800 */
[----:B------:R-:W-:Y:S01]  /*cec0*/  IMAD R3, R157, -0x80, R156 ;  /* 0xffffff809d037824 */ /* 0x000fe200078e029c */
[----:B------:R-:W-:Y:S01]  /*ced0*/  BSSY B1, `(.L_x_6106) ;  /* 0x0000018000017945 */ /* 0x000fe20003800000 */
[----:B------:R-:W-:Y:S02]  /*cee0*/  CS2R R6, SRZ ;  /* 0x0000000000067805 */ /* 0x000fe4000001ff00 */
[----:B------:R-:W-:Y:S02]  /*cef0*/  CS2R R8, SRZ ;  /* 0x0000000000087805 */ /* 0x000fe4000001ff00 */
[----:B------:R-:W-:-:S04]  /*cf00*/  VIMNMX R3, R3, 0x80, PT ;  /* 0x0000008003037848 */ /* 0x000fc80003fe0100 */
[----:B------:R-:W-:Y:S02]  /*cf10*/  ISETP.GE.AND P1, PT, R22, R3, PT ;  /* 0x000000031600720c */ /* 0x000fe40003f26270 */
[----:B--2---:R-:W-:-:S04]  /*cf20*/  LEA.HI R4, R20, R20, RZ, 0x1 ;  /* 0x0000001414047211 */ /* 0x004fc800078f08ff */
[----:B------:R-:W-:-:S05]  /*cf30*/  LOP3.LUT R4, R4, 0xfffffffe, RZ, 0xc0, !PT ;  /* 0xfffffffe04047812 */ /* 0x000fca00078ec0ff */
[----:B------:R-:W-:Y:S01]  /*cf40*/  IMAD.IADD R33, R20, 0x1, -R4 ;  /* 0x0000000114217824 */ /* 0x000fe200078e0a04 */
[----:B------:R-:W-:Y:S02]  /*cf50*/  CS2R R4, SRZ ;  /* 0x0000000000047805 */ /* 0x000fe4000001ff00 */
[----:B------:R-:W-:Y:S02]  /*cf60*/  CS2R R20, SRZ ;  /* 0x0000000000147805 */ /* 0x000fe4000001ff00 */
[----:B------:R-:W-:Y:S01]  /*cf70*/  SHF.L.U32 R33, R33, 0x1f, RZ ;  /* 0x0000001f21217819 */ /* 0x000fe200000006ff */
        /* <DEDUP_REMOVED lines=9> */
[----:B------:R0:W5:Y:S04]  /*d010*/  @!P0 LDG.E.64 R8, desc[UR6][R28.64] ;  /* 0x000000061c088981 */ /* 0x000168000c1e1b00 */
[----:B------:R0:W5:Y:S04]  /*d020*/  @!P2 LDG.E.64 R20, desc[UR6][R28.64+0x40] ;  /* 0x000040061c14a981 */ /* 0x000168000c1e1b00 */
[----:B------:R0:W5:Y:S04]  /*d030*/  @!P0 LDG.E.64 R4, desc[UR6][R30.64] ;  /* 0x000000061e048981 */ /* 0x000168000c1e1b00 */
[----:B------:R0:W5:Y:S02]  /*d040*/  @!P2 LDG.E.64 R6, desc[UR6][R30.64+0x40] ;  /* 0x000040061e06a981 */ /* 0x000164000c1e1b00 */
.L_x_6107:
[----:B------:R-:W-:Y:S05]  /*d050*/  BSYNC B1 ;  /* 0x0000000000017941 */ /* 0x000fea0003800000 */
.L_x_6106:
[----:B------:R-:W-:-:S03]  /*d060*/  UMOV UR4, 0xffffffff ;  /* 0xffffffff00047882 */ /* 0x000fc60000000000 */
[----:B------:R-:W-:Y:S05]  /*d070*/  BRA.DIV UR4, `(.L_x_6108) ;  /* 0x0000017604987947 */ /* 0x000fea000b800000 */
.L_x_6294:
[----:B------:R-:W-:-:S03]  /*d080*/  UMOV UR4, 0xffffffff ;  /* 0xffffffff00047882 */ /* 0x000fc60000000000 */
[----:B------:R-:W-:Y:S05]  /*d090*/  BRA.DIV UR4, `(.L_x_6109) ;  /* 0x0000017604b87947 */ /* 0x000fea000b800000 */
.L_x_6297:
[----:B------:R-:W-:-:S03]  /*d0a0*/  UMOV UR4, 0xffffffff ;  /* 0xffffffff00047882 */ /* 0x000fc60000000000 */
[----:B------:R-:W-:Y:S05]  /*d0b0*/  BRA.DIV UR4, `(.L_x_6110) ;  /* 0x0000017604d87947 */ /* 0x000fea000b800000 */
.L_x_6300:
[----:B------:R-:W-:-:S03]  /*d0c0*/  UMOV UR4, 0xffffffff ;  /* 0xffffffff00047882 */ /* 0x000fc60000000000 */
[----:B------:R-:W-:Y:S05]  /*d0d0*/  BRA.DIV UR4, `(.L_x_6111) ;  /* 0x0000017604f87947 */ /* 0x000fea000b800000 */
.L_x_6303:
[----:B------:R-:W2:Y:S01]  /*d0e0*/  SYNCS.PHASECHK.TRANS64.TRYWAIT P0, [R2+URZ+0x34800], R33 ;  /* 0x03480021020075a7 */ /* 0x000ea2000800017f */
[----:B-----5:R-:W-:Y:S01]  /*d0f0*/  IMAD.MOV.U32 R12, RZ, RZ, R8 ;  /* 0x000000ffff0c7224 */ /* 0x020fe200078e0008 */
[--C-:B------:R-:W-:Y:S01]  /*d100*/  SHF.R.U64 R24, R8, 0x10, R9.reuse ;  /* 0x0000001008187819 */ /* 0x100fe20000001209 */
[--C-:B------:R-:W-:Y:S01]  /*d110*/  IMAD.MOV.U32 R13, RZ, RZ, R9.reuse ;  /* 0x000000ffff0d7224 */ /* 0x100fe200078e0009 */
[----:B------:R-:W-:Y:S01]  /*d120*/  SHF.R.U32.HI R25, RZ, 0x10, R9 ;  /* 0x00000010ff197819 */ /* 0x000fe20000011609 */
[----:B------:R-:W-:Y:S01]  /*d130*/  IMAD.MOV.U32 R8, RZ, RZ, R20 ;  /* 0x000000ffff087224 */ /* 0x000fe200078e0014 */
[----:B------:R-:W-:Y:S01]  /*d140*/  SHF.R.U64 R20, R20, 0x10, R21 ;  /* 0x0000001014147819 */ /* 0x000fe20000001215 */
[----:B-1----:R-:W-:Y:S01]  /*d150*/  IMAD.MOV.U32 R14, RZ, RZ, R4 ;  /* 0x000000ffff0e7224 */ /* 0x002fe200078e0004 */
[----:B------:R-:W-:Y:S01]  /*d160*/  SHF.R.U64 R4, R4, 0x10, R5 ;  /* 0x0000001004047819 */ /* 0x000fe20000001205 */
[----:B------:R-:W-:Y:S01]  /*d170*/  IMAD.MOV.U32 R10, RZ, RZ, R6 ;  /* 0x000000ffff0a7224 */ /* 0x000fe200078e0006 */
[----:B------:R-:W-:Y:S01]  /*d180*/  SHF.R.U64 R6, R6, 0x10, R7 ;  /* 0x0000001006067819 */ /* 0x000fe20000001207 */
[--C-:B------:R-:W-:Y:S01]  /*d190*/  IMAD.MOV.U32 R9, RZ, RZ, R21.reuse ;  /* 0x000000ffff097224 */ /* 0x100fe200078e0015 */
[----:B------:R-:W-:Y:S01]  /*d1a0*/  SHF.R.U32.HI R21, RZ, 0x10, R21 ;  /* 0x00000010ff157819 */ /* 0x000fe20000011615 */
[--C-:B------:R-:W-:Y:S01]  /*d1b0*/  IMAD.MOV.U32 R15, RZ, RZ, R5.reuse ;  /* 0x000000ffff0f7224 */ /* 0x100fe200078e0005 */
[----:B------:R-:W-:Y:S01]  /*d1c0*/  SHF.R.U32.HI R5, RZ, 0x10, R5 ;  /* 0x00000010ff057819 */ /* 0x000fe20000011605 */
[--C-:B------:R-:W-:Y:S01]  /*d1d0*/  IMAD.MOV.U32 R11, RZ, RZ, R7.reuse ;  /* 0x000000ffff0b7224 */ /* 0x100fe200078e0007 */
[----:B------:R-:W-:Y:S01]  /*d1e0*/  SHF.R.U32.HI R7, RZ, 0x10, R7 ;  /* 0x00000010ff077819 */ /* 0x000fe20000011607 */
[----:B------:R-:W-:Y:S01]  /*d1f0*/  BSSY B1, `(.L_x_6112) ;  /* 0x000000a000017945 */ /* 0x000fe20003800000 */
        /* <DEDUP_REMOVED lines=8> */
[----:B--2---:R-:W-:Y:S06]  /*d280*/  @!P0 BRA `(.L_x_6113) ;  /* 0x0000017400b48947 */ /* 0x004fec0003800000 */
.L_x_6304:
[----:B------:R-:W-:Y:S05]  /*d290*/  BSYNC B1 ;  /* 0x0000000000017941 */ /* 0x000fea0003800000 */
.L_x_6112:
[----:B------:R-:W-:Y:S04]  /*d2a0*/  BSSY B1, `(.L_x_6114) ;  /* 0x0000055000017945 */ /* 0x000fe80003800000 */
[----:B------:R-:W-:Y:S05]  /*d2b0*/  @P1 BRA `(.L_x_6115) ;  /* 0x00000004004c1947 */ /* 0x000fea0003800000 */
[----:B------:R-:W2:Y:S01]  /*d2c0*/  LDC R4, c[0x0][0x3d4] ;  /* 0x0000f500ff047b82 */ /* 0x000ea20000000800 */
[----:B------:R-:W-:Y:S01]  /*d2d0*/  BSSY B2, `(.L_x_6116) ;  /* 0x000002a000027945 */ /* 0x000fe20003800000 */
[-C--:B--2---:R-:W-:Y:S02]  /*d2e0*/  ISETP.GE.AND P0, PT, R18, R4.reuse, PT ;  /* 0x000000041200720c */ /* 0x084fe40003f06270 */
[----:B------:R-:W-:-:S11]  /*d2f0*/  ISETP.GE.AND P1, PT, R221, R4, PT ;  /* 0x00000004dd00720c */ /* 0x000fd60003f26270 */
[----:B------:R-:W-:Y:S05]  /*d300*/  @P0 BRA `(.L_x_6117) ;  /* 0x0000000000980947 */ /* 0x000fea0003800000 */
[----:B------:R-:W2:Y:S01]  /*d310*/  LDS.128 R4, [R0] ;  /* 0x0000000000047984 */ /* 0x000ea20000000c00 */
[C---:B0-----:R-:W-:Y:S01]  /*d320*/  IMAD.U32 R29, R14.reuse, 0x10000, RZ ;  /* 0x000100000e1d7824 */ /* 0x041fe200078e00ff */
[----:B------:R-:W-:Y:S01]  /*d330*/  LOP3.LUT R28, R14, 0xffff0000, RZ, 0xc0, !PT ;  /* 0xffff00000e1c7812 */ /* 0x000fe200078ec0ff */
[C---:B------:R-:W-:Y:S01]  /*d340*/  IMAD.U32 R27, R12.reuse, 0x10000, RZ ;  /* 0x000100000c1b7824 */ /* 0x040fe200078e00ff */
[----:B------:R-:W-:Y:S01]  /*d350*/  LOP3.LUT R26, R12, 0xffff0000, RZ, 0xc0, !PT ;  /* 0xffff00000c1a7812 */ /* 0x000fe200078ec0ff */
[C---:B--2---:R-:W-:Y:S01]  /*d360*/  IMAD.U32 R20, R4.reuse, 0x10000, RZ ;  /* 0x0001000004147824 */ /* 0x044fe200078e00ff */
        /* <DEDUP_REMOVED lines=22> */
[-C--:B-1----:R-:W-:Y:S01]  /*d4d0*/  FMUL.FTZ R33, R7, R4.reuse ;  /* 0x0000000407217220 */ /* 0x082fe20000410000 */
        /* <DEDUP_REMOVED lines=9> */
.L_x_6117:
[----:B------:R-:W-:Y:S05]  /*d570*/  BSYNC B2 ;  /* 0x0000000000027941 */ /* 0x000fea0003800000 */
.L_x_6116:
[----:B------:R-:W-:Y:S05]  /*d580*/  @P1 BRA `(.L_x_6115) ;  /* 0x0000000000981947 */ /* 0x000fea0003800000 */
[----:B--2---:R-:W2:Y:S01]  /*d590*/  LDS.128 R4, [R0+0x4000] ;  /* 0x0040000000047984 */ /* 0x004ea20000000c00 */
        /* <DEDUP_REMOVED lines=37> */
.L_x_6115:
[----:B------:R-:W-:Y:S05]  /*d7f0*/  BSYNC B1 ;  /* 0x0000000000017941 */ /* 0x000fea0003800000 */
.L_x_6114:
[----:B------:R-:W-:Y:S01]  /*d800*/  ISETP.GE.AND P0, PT, R223, R3, PT ;  /* 0x00000003df00720c */ /* 0x000fe20003f06270 */
[----:B------:R-:W-:-:S12]  /*d810*/  BSSY B1, `(.L_x_6118) ;  /* 0x0000055000017945 */ /* 0x000fd80003800000 */
[----:B------:R-:W-:Y:S05]  /*d820*/  @P0 BRA `(.L_x_6119) ;  /* 0x00000004004c0947 */ /* 0x000fea0003800000 */
[----:B--23--:R-:W2:Y:S01]  /*d830*/  LDC R4, c[0x0][0x3d4] ;  /* 0x0000f500ff047b82 */ /* 0x00cea20000000800 */
[----:B------:R-:W-:Y:S01]  /*d840*/  BSSY B2, `(.L_x_6120) ;  /* 0x000002a000027945 */ /* 0x000fe20003800000 */
[-C--:B--2---:R-:W-:Y:S02]  /*d850*/  ISETP.GE.AND P0, PT, R18, R4.reuse, PT ;  /* 0x000000041200720c */ /* 0x084fe40003f06270 */
[----:B------:R-:W-:-:S11]  /*d860*/  ISETP.GE.AND P1, PT, R221, R4, PT ;  /* 0x00000004dd00720c */ /* 0x000fd60003f26270 */
[----:B------:R-:W-:Y:S05]  /*d870*/  @P0 BRA `(.L_x_6121) ;  /* 0x0000000000980947 */ /* 0x000fea0003800000 */
[----:B------:R-:W2:Y:S01]  /*d880*/  LDS.128 R4, [R0+0x1000] ;  /* 0x0010000000047984 */ /* 0x000ea20000000c00 */
[----:B0-----:R-:W-:Y:S01]  /*d890*/  IMAD.U32 R28, R12, 0x10000, RZ ;  /* 0x000100000c1c7824 */ /* 0x001fe200078e00ff */
[C---:B-1----:R-:W-:Y:S01]  /*d8a0*/  LOP3.LUT R33, R14.reuse, 0xffff0000, RZ, 0xc0, !PT ;  /* 0xffff00000e217812 */ /* 0x042fe200078ec0ff */
[----:B------:R-:W-:Y:S01]  /*d8b0*/  IMAD.U32 R30, R14, 0x10000, RZ ;  /* 0x000100000e1e7824 */ /* 0x000fe200078e00ff */
        /* <DEDUP_REMOVED lines=34> */
.L_x_6121:
[----:B------:R-:W-:Y:S05]  /*dae0*/  BSYNC B2 ;  /* 0x0000000000027941 */ /* 0x000fea0003800000 */
.L_x_6120:
[----:B------:R-:W-:Y:S05]  /*daf0*/  @P1 BRA `(.L_x_6119) ;  /* 0x0000000000981947 */ /* 0x000fea0003800000 */
[----:B--2---:R-:W2:Y:S01]  /*db00*/  LDS.128 R4, [R0+0x5000] ;  /* 0x0050000000047984 */ /* 0x004ea20000000c00 */
        /* <DEDUP_REMOVED lines=37> */
.L_x_6119:
[----:B------:R-:W-:Y:S05]  /*dd60*/  BSYNC B1 ;  /* 0x0000000000017941 */ /* 0x000fea0003800000 */
.L_x_6118:
[----:B------:R-:W-:Y:S01]  /*dd70*/  ISETP.GE.AND P0, PT, R222, R3, PT ;  /* 0x00000003de00720c */ /* 0x000fe20003f06270 */
[----:B------:R-:W-:-:S12]  /*dd80*/  BSSY B1, `(.L_x_6122) ;  /* 0x0000055000017945 */ /* 0x000fd80003800000 */
[----:B------:R-:W-:Y:S05]  /*dd90*/  @P0 BRA `(.L_x_6123) ;  /* 0x00000004004c0947 */ /* 0x000fea0003800000 */
[----:B--234-:R-:W2:Y:S01]  /*dda0*/  LDC R4, c[0x0][0x3d4] ;  /* 0x0000f500ff047b82 */ /* 0x01cea20000000800 */
        /* <DEDUP_REMOVED lines=42> */
.L_x_6125:
[----:B------:R-:W-:Y:S05]  /*e050*/  BSYNC B2 ;  /* 0x0000000000027941 */ /* 0x000fea0003800000 */
.L_x_6124:
        /* <DEDUP_REMOVED lines=39> */
.L_x_6123:
[----:B------:R-:W-:Y:S05]  /*e2d0*/  BSYNC B1 ;  /* 0x0000000000017941 */ /* 0x000fea0003800000 */
.L_x_6122:
[----:B------:R-:W-:-:S13]  /*e2e0*/  ISETP.GE.AND P0, PT, R224, R3, PT ;  /* 0x00000003e000720c */ /* 0x000fda0003f06270 */
[----:B------:R-:W-:Y:S05]  /*e2f0*/  @P0 BRA `(.L_x_6126) ;  /* 0x0000002000580947 */ /* 0x000fea0003800000 */
[----:B------:R-:W5:Y:S01]  /*e300*/  LDC R3, c[0x0][0x3d4] ;  /* 0x0000f500ff037b82 */ /* 0x000f620000000800 */
[----:B------:R-:W-:Y:S01]  /*e310*/  BSSY B1, `(.L_x_6127) ;  /* 0x000002a000017945 */ /* 0x000fe20003800000 */
[-C--:B-----5:R-:W-:Y:S02]  /*e320*/  ISETP.GE.AND P0, PT, R18, R3.reuse, PT ;  /* 0x000000031200720c */ /* 0x0a0fe40003f06270 */
[----:B------:R-:W-:-:S11]  /*e330*/  ISETP.GE.AND P1, PT, R221, R3, PT ;  /* 0x00000003dd00720c */ /* 0x000fd60003f26270 */
[----:B------:R-:W-:Y:S05]  /*e340*/  @P0 BRA `(.L_x_6128) ;  /* 0x0000000000980947 */ /* 0x000fea0003800000 */
[----:B0-234-:R-:W0:Y:S01]  /*e350*/  LDS.128 R4, [R0+0x3000] ;  /* 0x0030000000047984 */ /* 0x01de220000000c00 */
        /* <DEDUP_REMOVED lines=18> */
[----:B------:R-:W-:Y:S01]  /*e480*/  LOP3.LUT R6, R6, 0xffff0000, RZ, 0xc0, !PT ;  /* 0xffff000006067812 */ /* 0x000fe200078ec0ff */
[-C--:B------:R-:W-:Y:S01]  /*e490*/  FFMA.FTZ R5, R28, R20.reuse, -R21 ;  /* 0x000000141c057223 */ /* 0x080fe20000010815 */
[----:B------:R-:W-:Y:S01]  /*e4a0*/  LOP3.LUT R26, R13, 0xffff0000, RZ, 0xc0, !PT ;  /* 0xffff00000d1a7812 */ /* 0x000fe200078ec0ff */
[----:B------:R-:W-:Y:S02]  /*e4b0*/  IMAD.U32 R28, R15, 0x10000, RZ ;  /* 0x000100000f1c7824 */ /* 0x000fe400078e00ff */
[----:B------:R-:W-:Y:S01]  /*e4c0*/  FFMA.FTZ R20, R30, R20, R25 ;  /* 0x000000141e147223 */ /* 0x000fe20000010019 */
[----:B------:R-:W-:Y:S02]  /*e4d0*/  IMAD.U32 R24, R13, 0x10000, RZ ;  /* 0x000100000d187824 */ /* 0x000fe400078e00ff */
        /* <DEDUP_REMOVED lines=13> */
.L_x_6128:
[----:B------:R-:W-:Y:S05]  /*e5b0*/  BSYNC B1 ;  /* 0x0000000000017941 */ /* 0x000fea0003800000 */
.L_x_6127:
        /* <DEDUP_REMOVED lines=40> */
.L_x_6105:
[----:B------:R-:W0:Y:S01]  /*e840*/  LDC R3, c[0x0][0x3d4] ;  /* 0x0000f500ff037b82 */ /* 0x000e220000000800 */
[----:B------:R-:W-:Y:S01]  /*e850*/  IMAD R156, R157, -0x80, R156 ;  /* 0xffffff809d9c7824 */ /* 0x000fe200078e029c */
[----:B------:R-:W-:Y:S02]  /*e860*/  CS2R R4, SRZ ;  /* 0x0000000000047805 */ /* 0x000fe4000001ff00 */
[----:B------:R-:W-:Y:S02]  /*e870*/  CS2R R6, SRZ ;  /* 0x0000000000067805 */ /* 0x000fe4000001ff00 */
[----:B------:R-:W-:Y:S02]  /*e880*/  CS2R R28, SRZ ;  /* 0x00000000001c7805 */ /* 0x000fe4000001ff00 */
[----:B------:R-:W-:Y:S02]  /*e890*/  CS2R R30, SRZ ;  /* 0x00000000001e7805 */ /* 0x000fe4000001ff00 */
[----:B------:R-:W-:Y:S01]  /*e8a0*/  VIMNMX R21, R156, 0x80, PT ;  /* 0x000000809c157848 */ /* 0x000fe20003fe0100 */
[----:B------:R-:W-:Y:S01]  /*e8b0*/  ULDC.64 UR4, c[0x0][0x208] ;  /* 0x0000820000047ab9 */ /* 0x000fe20000000a00 */
[----:B0-----:R-:W-:-:S04]  /*e8c0*/  ISETP.GE.AND P0, PT, R16, R3, PT ;  /* 0x000000031000720c */ /* 0x001fc80003f06270 */
[----:B------:R-:W-:-:S13]  /*e8d0*/  ISETP.GE.OR P1, PT, R22, R21, P0 ;  /* 0x000000151600720c */ /* 0x000fda0000726670 */
[----:B------:R0:W5:Y:S04]  /*e8e0*/  @!P1 LDG.E.128 R4, desc[UR4][R34.64] ;  /* 0x0000000422049981 */ /* 0x000168000c1e1d00 */
[----:B------:R0:W5:Y:S01]  /*e8f0*/  @!P1 LDG.E.128 R28, desc[UR4][R36.64] ;  /* 0x00000004241c9981 */ /* 0x000162000c1e1d00 */
[----:B------:R-:W-:-:S03]  /*e900*/  UMOV UR4, 0xffffffff ;  /* 0xffffffff00047882 */ /* 0x000fc60000000000 */
[----:B------:R-:W-:Y:S05]  /*e910*/  BRA.DIV UR4, `(.L_x_6129) ;  /* 0x0000016204247947 */ /* 0x000fea000b800000 */
.L_x_6307:
[----:B------:R-:W2:Y:S01]  /*e920*/  LDL R9, [R1+0x84] ;  /* 0x0000840001097983 */ /* 0x000ea20000100800 */
[----:B------:R-:W-:Y:S01]  /*e930*/  UMOV UR4, 0xffffffff ;  /* 0xffffffff00047882 */ /* 0x000fe20000000000 */
[----:B--2---:R-:W-:Y:S02]  /*e940*/  LEA.HI R8, R9, R9, RZ, 0x1 ;  /* 0x0000000909087211 */ /* 0x004fe400078f08ff */
[----:B------:R-:W-:Y:S05]  /*e950*/  BRA.DIV UR4, `(.L_x_6130) ;  /* 0x00000162043c7947 */ /* 0x000fea000b800000 */
.L_x_6310:
[----:B------:R-:W-:Y:S01]  /*e960*/  UMOV UR4, 0xffffffff ;  /* 0xffffffff00047882 */ /* 0x000fe20000000000 */
[----:B------:R-:W-:Y:S02]  /*e970*/  LOP3.LUT R8, R8, 0xfffffffe, RZ, 0xc0, !PT ;  /* 0xfffffffe08087812 */ /* 0x000fe400078ec0ff */
[----:B------:R-:W-:Y:S05]  /*e980*/  BRA.DIV UR4, `(.L_x_6131) ;  /* 0x0000016204587947 */ /* 0x000fea000b800000 */
.L_x_6313:
[----:B------:R-:W-:Y:S01]  /*e990*/  UMOV UR4, 0xffffffff ;  /* 0xffffffff00047882 */ /* 0x000fe20000000000 */
[----:B------:R-:W-:Y:S02]  /*e9a0*/  IMAD.IADD R8, R9, 0x1, -R8 ;  /* 0x0000000109087824 */ /* 0x000fe400078e0a08 */
[----:B------:R-:W-:Y:S05]  /*e9b0*/  BRA.DIV UR4, `(.L_x_6132) ;  /* 0x0000016204747947 */ /* 0x000fea000b800000 */
.L_x_6316:
[----:B------:R-:W-:Y:S01]  /*e9c0*/  SHF.L.U32 R9, R8, 0x1f, RZ ;  /* 0x0000001f08097819 */ /* 0x000fe200000006ff */
[----:B------:R-:W2:Y:S01]  /*e9d0*/  S2R R10, SR_TID.X ;  /* 0x00000000000a7919 */ /* 0x000ea20000002100 */
[----:B-----5:R-:W-:Y:S01]  /*e9e0*/  IMAD.MOV.U32 R12, RZ, RZ, R4 ;  /* 0x000000ffff0c7224 */ /* 0x020fe200078e0004 */
[----:B------:R-:W-:Y:S01]  /*e9f0*/  SHF.R.U64 R4, R4, 0x10, R5 ;  /* 0x0000001004047819 */ /* 0x000fe20000001205 */
[----:B------:R-:W3:Y:S01]  /*ea00*/  SYNCS.PHASECHK.TRANS64.TRYWAIT P4, [R2+URZ+0x34800], R9 ;  /* 0x03480009020075a7 */ /* 0x000ee2000808017f */
[----:B-1----:R-:W-:Y:S01]  /*ea10*/  IMAD.MOV.U32 R14, RZ, RZ, R6 ;  /* 0x000000ffff0e7224 */ /* 0x002fe200078e0006 */
[----:B------:R-:W-:Y:S01]  /*ea20*/  SHF.R.U64 R6, R6, 0x10, R7 ;  /* 0x0000001006067819 */ /* 0x000fe20000001207 */
[--C-:B------:R-:W-:Y:S01]  /*ea30*/  IMAD.MOV.U32 R13, RZ, RZ, R5.reuse ;  /* 0x000000ffff0d7224 */ /* 0x100fe200078e0005 */
[----:B------:R-:W-:Y:S01]  /*ea40*/  SHF.R.U32.HI R5, RZ, 0x10, R5 ;  /* 0x00000010ff057819 */ /* 0x000fe20000011605 */
[--C-:B------:R-:W-:Y:S01]  /*ea50*/  IMAD.MOV.U32 R15, RZ, RZ, R7.reuse ;  /* 0x000000ffff0f7224 */ /* 0x100fe200078e0007 */
[----:B------:R-:W-:Y:S01]  /*ea60*/  SHF.R.U32.HI R7, RZ, 0x10, R7 ;  /* 0x00000010ff077819 */ /* 0x000fe20000011607 */
[----:B------:R-:W-:Y:S01]  /*ea70*/  IMAD.MOV.U32 R20, RZ, RZ, R28 ;  /* 0x000000ffff147224 */ /* 0x000fe200078e001c */
[----:B------:R-:W-:Y:S01]  /*ea80*/  PRMT R12, R12, 0x5410, R4 ;  /* 0x000054100c0c7816 */ /* 0x000fe20000000004 */
[----:B------:R-:W-:Y:S01]  /*ea90*/  IMAD.MOV.U32 R24, RZ, RZ, R30 ;  /* 0x000000ffff187224 */ /* 0x000fe200078e001e */
[-C--:B------:R-:W-:Y:S01]  /*eaa0*/  ISETP.GE.OR P1, PT, R22, R21.reuse, P0 ;  /* 0x000000151600720c */ /* 0x080fe20000726670 */
[----:B------:R-:W-:Y:S01]  /*eab0*/  IMAD.MOV.U32 R25, RZ, RZ, R31 ;  /* 0x000000ffff197224 */ /* 0x000fe200078e001f */
[-C--:B------:R-:W-:Y:S01]  /*eac0*/  ISETP.GE.OR P2, PT, R223, R21.reuse, P0 ;  /* 0x00000015df00720c */ /* 0x080fe20000746670 */
[----:B------:R-:W-:Y:S01]  /*ead0*/  BSSY B1, `(.L_x_6133) ;  /* 0x0000014000017945 */ /* 0x000fe20003800000 */
[----:B------:R-:W-:-:S02]  /*eae0*/  ISETP.GE.OR P3, PT, R222, R21, P0 ;  /* 0x00000015de00720c */ /* 0x000fc40000766670 */
[----:B------:R-:W-:Y:S01]  /*eaf0*/  ISETP.GE.OR P0, PT, R224, R21, P0 ;  /* 0x00000015e000720c */ /* 0x000fe20000706670 */
[----:B------:R-:W-:Y:S01]  /*eb00*/  IMAD.MOV.U32 R21, RZ, RZ, R29 ;  /* 0x000000ffff157224 */ /* 0x000fe200078e001d */
[----:B------:R-:W-:Y:S02]  /*eb10*/  PRMT R13, R13, 0x5410, R5 ;  /* 0x000054100d0d7816 */ /* 0x000fe40000000005 */
[----:B------:R-:W-:Y:S02]  /*eb20*/  PRMT R14, R14, 0x5410, R6 ;  /* 0x000054100e0e7816 */ /* 0x000fe40000000006 */
[----:B------:R-:W-:Y:S02]  /*eb30*/  PRMT R15, R15, 0x5410, R7 ;  /* 0x000054100f0f7816 */ /* 0x000fe40000000007 */
[--C-:B------:R-:W-:Y:S02]  /*eb40*/  SHF.R.U64 R5, R28, 0x10, R29.reuse ;  /* 0x000000101c057819 */ /* 0x100fe4000000121d */
[----:B------:R-:W-:-:S02]  /*eb50*/  SHF.R.U32.HI R6, RZ, 0x10, R29 ;  /* 0x00000010ff067819 */ /* 0x000fc4000001161d */
[--C-:B------:R-:W-:Y:S01]  /*eb60*/  SHF.R.U64 R7, R30, 0x10, R31.reuse ;  /* 0x000000101e077819 */ /* 0x100fe2000000121f */
[----:B--2---:R-:W-:Y:S01]  /*eb70*/  VIADD R10, R10, 0xffffff80 ;  /* 0xffffff800a0a7836 */ /* 0x004fe20000000000 */
[----:B------:R-:W-:Y:S02]  /*eb80*/  SHF.R.U32.HI R8, RZ, 0x10, R31 ;  /* 0x00000010ff087819 */ /* 0x000fe4000001161f */
[----:B------:R-:W-:Y:S02]  /*eb90*/  PRMT R20, R20, 0x5410, R5 ;  /* 0x0000541014147816 */ /* 0x000fe40000000005 */
[----:B------:R-:W-:Y:S02]  /*eba0*/  SHF.R.S32.HI R4, RZ, 0x1f, R10 ;  /* 0x0000001fff047819 */ /* 0x000fe4000001140a */
[----:B------:R-:W-:Y:S02]  /*ebb0*/  PRMT R21, R21, 0x5410, R6 ;  /* 0x0000541015157816 */ /* 0x000fe40000000006 */
[----:B------:R-:W-:-:S02]  /*ebc0*/  LEA.HI R4, R4, R10, RZ, 0x3 ;  /* 0x0000000a04047211 */ /* 0x000fc400078f18ff */
[----:B------:R-:W-:Y:S02]  /*ebd0*/  PRMT R24, R24, 0x5410, R7 ;  /* 0x0000541018187816 */ /* 0x000fe40000000007 */
[----:B------:R-:W-:Y:S02]  /*ebe0*/  PRMT R25, R25, 0x5410, R8 ;  /* 0x0000541019197816 */ /* 0x000fe40000000008 */
[----:B------:R-:W-:Y:S01]  /*ebf0*/  LOP3.LUT R4, R4, 0xfffffff8, RZ, 0xc0, !PT ;  /* 0xfffffff804047812 */ /* 0x000fe200078ec0ff */
[----:B---3--:R-:W-:Y:S06]  /*ec00*/  @!P4 BRA `(.L_x_6134) ;  /* 0x000001600008c947 */ /* 0x008fec0003800000 */
.L_x_6317:
[----:B------:R-:W-:Y:S05]  /*ec10*/  BSYNC B1 ;  /* 0x0000000000017941 */ /* 0x000fea0003800000 */
.L_x_6133:
[----:B------:R-:W2:Y:S01]  /*ec20*/  S2R R10, SR_TID.X ;  /* 0x00000000000a7919 */ /* 0x000ea20000002100 */
[----:B------:R-:W-:Y:S01]  /*ec30*/  BSSY B1, `(.L_x_6135) ;  /* 0x0000061000017945 */ /* 0x000fe20003800000 */
[----:B--2---:R-:W-:-:S04]  /*ec40*/  VIADD R10, R10, 0xffffff80 ;  /* 0xffffff800a0a7836 */ /* 0x004fc80000000000 */
[----:B------:R-:W-:Y:S01]  /*ec50*/  IMAD.IADD R26, R10, 0x1, -R4 ;  /* 0x000000010a1a7824 */ /* 0x000fe200078e0a04 */
[----:B------:R-:W-:Y:S06]  /*ec60*/  @P1 BRA `(.L_x_6136) ;  /* 0x0000000400741947 */ /* 0x000fec0003800000 */
[----:B------:R-:W2:Y:S04]  /*ec70*/  LDL R6, [R1+0x3c] ;  /* 0x00003c0001067983 */ /* 0x000ea80000100800 */
[----:B------:R-:W3:Y:S01]  /*ec80*/  LDL R8, [R1+0x64] ;  /* 0x0000640001087983 */ /* 0x000ee20000100800 */
[----:B------:R-:W-:Y:S01]  /*ec90*/  LEA.HI R4, R3, R26, RZ, 0x1d ;  /* 0x0000001a03047211 */ /* 0x000fe200078fe8ff */
[C---:B------:R-:W-:Y:S01]  /*eca0*/  IMAD.U32 R38, R20.reuse, 0x10000, RZ ;  /* 0x0001000014267824 */ /* 0x040fe200078e00ff */
[----:B------:R-:W-:Y:S01]  /*ecb0*/  LOP3.LUT R39, R20, 0xffff0000, RZ, 0xc0, !PT ;  /* 0xffff000014277812 */ /* 0x000fe200078ec0ff */
[----:B0-----:R-:W-:Y:S01]  /*ecc0*/  IMAD.U32 R37, R12, 0x10000, RZ ;  /* 0x000100000c257824 */ /* 0x001fe200078e00ff */
[----:B------:R-:W-:Y:S01]  /*ecd0*/  SHF.R.S32.HI R7, RZ, 0x1f, R4 ;  /* 0x0000001fff077819 */ /* 0x000fe20000011404 */
[----:B------:R-:W-:-:S03]  /*ece0*/  IMAD.SHL.U32 R5, R4, 0x8, RZ ;  /* 0x0000000804057824 */ /* 0x000fc600078e00ff */
[----:B------:R-:W-:Y:S02]  /*ecf0*/  LEA.HI R7, R7, R4, RZ, 0x3 ;  /* 0x0000000407077211 */ /* 0x000fe400078f18ff */
[----:B------:R-:W-:-:S03]  /*ed00*/  LOP3.LUT R5, R5, 0x38, RZ, 0xc0, !PT ;  /* 0x0000003805057812 */ /* 0x000fc600078ec0ff */
[----:B------:R-:W-:-:S05]  /*ed10*/  IMAD.SHL.U32 R7, R7, 0x400, RZ ;  /* 0x0000040007077824 */ /* 0x000fca00078e00ff */
[----:B------:R-:W-:Y:S02]  /*ed20*/  LOP3.LUT R7, R7, 0x7fffe000, RZ, 0xc0, !PT ;  /* 0x7fffe00007077812 */ /* 0x000fe400078ec0ff */
[----:B--2---:R-:W-:Y:S02]  /*ed30*/  LOP3.LUT R5, R5, 0x1c0, R6, 0xf8, !PT ;  /* 0x000001c005057812 */ /* 0x004fe400078ef806 */
[----:B------:R-:W-:Y:S02]  /*ed40*/  SHF.R.S32.HI R6, RZ, 0x1f, R10 ;  /* 0x0000001fff067819 */ /* 0x000fe4000001140a */
[----:B---3--:R-:W-:Y:S02]  /*ed50*/  LOP3.LUT R4, R5, R8, RZ, 0x3c, !PT ;  /* 0x0000000805047212 */ /* 0x008fe400078e3cff */
[----:B------:R-:W-:-:S05]  /*ed60*/  LEA.HI R6, R6, R10, RZ, 0x6 ;  /* 0x0000000a06067211 */ /* 0x000fca00078f30ff */
[----:B------:R-:W-:-:S05]  /*ed70*/  IMAD.SHL.U32 R6, R6, 0x8, RZ ;  /* 0x0000000806067824 */ /* 0x000fca00078e00ff */
[----:B------:R-:W-:-:S04]  /*ed80*/  LOP3.LUT R6, R6, 0xfffffe00, RZ, 0xc0, !PT ;  /* 0xfffffe0006067812 */ /* 0x000fc800078ec0ff */
[----:B-1----:R-:W-:Y:S02]  /*ed90*/  IADD3 R9, R4, R7, R6 ;  /* 0x0000000704097210 */ /* 0x002fe40007ffe006 */
        /* <DEDUP_REMOVED lines=15> */
[CC--:B------:R-:W-:Y:S01]  /*ee90*/  FMUL.FTZ R41, R33.reuse, R38.reuse ;  /* 0x0000002621297220 */ /* 0x0c0fe20000410000 */
[----:B------:R-:W-:Y:S01]  /*eea0*/  FMUL.FTZ R43, R33, R37 ;  /* 0x00000025212b7220 */ /* 0x000fe20000410000 */
[----:B------:R-:W-:Y:S01]  /*eeb0*/  LOP3.LUT R33, R12, 0xffff0000, RZ, 0xc0, !PT ;  /* 0xffff00000c217812 */ /* 0x000fe200078ec0ff */
[----:B------:R-:W-:Y:S01]  /*eec0*/  FMUL.FTZ R45, R8, R39 ;  /* 0x00000027082d7220 */ /* 0x000fe20000410000 */
[C---:B------:R-:W-:Y:S01]  /*eed0*/  FFMA.FTZ R41, R28.reuse, R37, -R41 ;  /* 0x000000251c297223 */ /* 0x040fe20000010829 */
[----:B------:R-:W-:Y:S01]  /*eee0*/  FFMA.FTZ R43, R28, R38, R43 ;  /* 0x000000261c2b7223 */ /* 0x000fe2000001002b */
[----:B------:R-:W-:-:S02]  /*eef0*/  IMAD.U32 R37, R21, 0x10000, RZ ;  /* 0x0001000015257824 */ /* 0x000fc400078e00ff */
[-C--:B------:R-:W-:Y:S01]  /*ef00*/  FMUL.FTZ R47, R8, R33.reuse ;  /* 0x00000021082f7220 */ /* 0x080fe20000410000 */
[----:B------:R-:W-:Y:S02]  /*ef10*/  IMAD.U32 R28, R13, 0x10000, RZ ;  /* 0x000100000d1c7824 */ /* 0x000fe400078e00ff */
[----:B------:R-:W-:Y:S01]  /*ef20*/  FFMA.FTZ R38, R4, R33, -R45 ;  /* 0x0000002104267223 */ /* 0x000fe2000001082d */
[----:B------:R-:W-:Y:S01]  /*ef30*/  FMUL.FTZ R40, R34, R37 ;  /* 0x0000002522287220 */ /* 0x000fe20000410000 */
[----:B------:R-:W-:Y:S02]  /*ef40*/  IMAD.U32 R35, R10, 0x10000, RZ ;  /* 0x000100000a237824 */ /* 0x000fe400078e00ff */
[-C--:B------:R-:W-:Y:S01]  /*ef50*/  FMUL.FTZ R42, R34, R28.reuse ;  /* 0x0000001c222a7220 */ /* 0x080fe20000410000 */
[----:B------:R-:W-:Y:S02]  /*ef60*/  IMAD.U32 R8, R24, 0x10000, RZ ;  /* 0x0001000018087824 */ /* 0x000fe400078e00ff */
[----:B------:R-:W-:Y:S01]  /*ef70*/  FFMA.FTZ R34, R4, R39, R47 ;  /* 0x0000002704227223 */ /* 0x000fe2000001002f */
[----:B------:R-:W-:Y:S01]  /*ef80*/  IMAD.U32 R4, R14, 0x10000, RZ ;  /* 0x000100000e047824 */ /* 0x000fe200078e00ff */
[----:B------:R-:W-:Y:S01]  /*ef90*/  LOP3.LUT R10, R10, 0xffff0000, RZ, 0xc0, !PT ;  /* 0xffff00000a0a7812 */ /* 0x000fe200078ec0ff */
[C---:B------:R-:W-:Y:S01]  /*efa0*/  FFMA.FTZ R40, R29.reuse, R28, -R40 ;  /* 0x0000001c1d287223 */ /* 0x040fe20000010828 */
[----:B------:R-:W-:Y:S01]  /*efb0*/  FFMA.FTZ R42, R29, R37, R42 ;  /* 0x000000251d2a7223 */ /* 0x000fe2000001002a */
[----:B------:R-:W-:Y:S01]  /*efc0*/  LOP3.LUT R33, R24, 0xffff0000, RZ, 0xc0, !PT ;  /* 0xffff000018217812 */ /* 0x000fe200078ec0ff */
[C---:B------:R-:W-:Y:S01]  /*efd0*/  FMUL.FTZ R37, R35.reuse, R8 ;  /* 0x0000000823257220 */ /* 0x040fe20000410000 */
[----:B------:R-:W-:Y:S01]  /*efe0*/  LOP3.LUT R29, R14, 0xffff0000, RZ, 0xc0, !PT ;  /* 0xffff00000e1d7812 */ /* 0x000fe200078ec0ff */
[----:B------:R-:W-:Y:S01]  /*eff0*/  FMUL.FTZ R35, R35, R4 ;  /* 0x0000000423237220 */ /* 0x000fe20000410000 */
[----:B------:R-:W-:-:S02]  /*f000*/  IMAD.U32 R36, R11, 0x10000, RZ ;  /* 0x000100000b247824 */ /* 0x000fc400078e00ff */
[----:B------:R-:W-:Y:S01]  /*f010*/  FMUL.FTZ R39, R10, R33 ;  /* 0x000000210a277220 */ /* 0x000fe20000410000 */
[----:B------:R-:W-:Y:S02]  /*f020*/  IMAD.U32 R28, R25, 0x10000, RZ ;  /* 0x00010000191c7824 */ /* 0x000fe400078e00ff */
[----:B------:R-:W-:Y:S01]  /*f030*/  FFMA.FTZ R37, R30, R4, -R37 ;  /* 0x000000041e257223 */ /* 0x000fe20000010825 */
[----:B------:R-:W-:Y:S01]  /*f040*/  FMUL.FTZ R10, R10, R29 ;  /* 0x0000001d0a0a7220 */ /* 0x000fe20000410000 */
[----:B------:R-:W-:Y:S01]  /*f050*/  FFMA.FTZ R35, R30, R8, R35 ;  /* 0x000000081e237223 */ /* 0x000fe20000010023 */
[----:B------:R-:W-:Y:S02]  /*f060*/  IMAD.U32 R4, R15, 0x10000, RZ ;  /* 0x000100000f047824 */ /* 0x000fe400078e00ff */
[----:B------:R-:W-:Y:S01]  /*f070*/  FMUL.FTZ R8, R36, R28 ;  /* 0x0000001c24087220 */ /* 0x000fe20000410000 */
[C---:B------:R-:W-:Y:S01]  /*f080*/  FFMA.FTZ R44, R6.reuse, R33, R10 ;  /* 0x00000021062c7223 */ /* 0x040fe2000001000a */
[----:B------:R-:W-:Y:S01]  /*f090*/  LOP3.LUT R11, R11, 0xffff0000, RZ, 0xc0, !PT ;  /* 0xffff00000b0b7812 */ /* 0x000fe200078ec0ff */
[----:B------:R-:W-:Y:S01]  /*f0a0*/  FFMA.FTZ R30, R6, R29, -R39 ;  /* 0x0000001d061e7223 */ /* 0x000fe20000010827 */
[-C--:B------:R-:W-:Y:S01]  /*f0b0*/  FFMA.FTZ R33, R31, R4.reuse, -R8 ;  /* 0x000000041f217223 */ /* 0x080fe20000010808 */
        /* <DEDUP_REMOVED lines=24> */
.L_x_6136:
[----:B------:R-:W-:Y:S05]  /*f240*/  BSYNC B1 ;  /* 0x0000000000017941 */ /* 0x000fea0003800000 */
.L_x_6135:
[----:B------:R-:W-:Y:S04]  /*f250*/  BSSY B1, `(.L_x_6137) ;  /* 0x0000060000017945 */ /* 0x000fe80003800000 */
[----:B------:R-:W-:Y:S05]  /*f260*/  @P2 BRA `(.L_x_6138) ;  /* 0x0000000400782947 */ /* 0x000fea0003800000 */
[----:B--2---:R-:W2:Y:S04]  /*f270*/  LDL R0, [R1+0x8c] ;  /* 0x00008c0001007983 */ /* 0x004ea80000100800 */
[----:B-1----:R-:W3:Y:S04]  /*f280*/  LDL R9, [R1+0x38] ;  /* 0x0000380001097983 */ /* 0x002ee80000100800 */
[----:B------:R-:W4:Y:S04]  /*f290*/  LDL R8, [R1+0x5c] ;  /* 0x00005c0001087983 */ /* 0x000f280000100800 */
[----:B------:R-:W4:Y:S01]  /*f2a0*/  LDL R7, [R1+0x4c] ;  /* 0x00004c0001077983 */ /* 0x000f220000100800 */
[C---:B------:R-:W-:Y:S01]  /*f2b0*/  IMAD.U32 R39, R20.reuse, 0x10000, RZ ;  /* 0x0001000014277824 */ /* 0x040fe200078e00ff */
[----:B------:R-:W-:Y:S01]  /*f2c0*/  LOP3.LUT R44, R20, 0xffff0000, RZ, 0xc0, !PT ;  /* 0xffff0000142c7812 */ /* 0x000fe200078ec0ff */
[C---:B0-----:R-:W-:Y:S01]  /*f2d0*/  IMAD.U32 R37, R12.reuse, 0x10000, RZ ;  /* 0x000100000c257824 */ /* 0x041fe200078e00ff */
[----:B------:R-:W-:Y:S01]  /*f2e0*/  LOP3.LUT R40, R12, 0xffff0000, RZ, 0xc0, !PT ;  /* 0xffff00000c287812 */ /* 0x000fe200078ec0ff */
[C---:B------:R-:W-:Y:S01]  /*f2f0*/  IMAD.U32 R46, R21.reuse, 0x10000, RZ ;  /* 0x00010000152e7824 */ /* 0x040fe200078e00ff */
[----:B------:R-:W-:Y:S01]  /*f300*/  LOP3.LUT R47, R21, 0xffff0000, RZ, 0xc0, !PT ;  /* 0xffff0000152f7812 */ /* 0x000fe200078ec0ff */
[----:B------:R-:W-:Y:S01]  /*f310*/  IMAD.U32 R42, R13, 0x10000, RZ ;  /* 0x000100000d2a7824 */ /* 0x000fe200078e00ff */
[----:B------:R-:W-:Y:S01]  /*f320*/  LOP3.LUT R49, R25, 0xffff0000, RZ, 0xc0, !PT ;  /* 0xffff000019317812 */ /* 0x000fe200078ec0ff */
[----:B------:R-:W-:Y:S01]  /*f330*/  IMAD.U32 R43, R24, 0x10000, RZ ;  /* 0x00010000182b7824 */ /* 0x000fe200078e00ff */
[----:B------:R-:W-:-:S02]  /*f340*/  LOP3.LUT R45, R15, 0xffff0000, RZ, 0xc0, !PT ;  /* 0xffff00000f2d7812 */ /* 0x000fc400078ec0ff */
[----:B--2---:R-:W-:Y:S02]  /*f350*/  R2UR UR4, R0 ;  /* 0x00000000000472ca */ /* 0x004fe400000e0000 */
[----:B------:R-:W-:Y:S02]  /*f360*/  LEA.HI R0, R3, R26, RZ, 0x1d ;  /* 0x0000001a03007211 */ /* 0x000fe400078fe8ff */
[----:B---3--:R-:W-:Y:S02]  /*f370*/  LOP3.LUT R6, R9, 0x38, R16, 0xf8, !PT ;  /* 0x0000003809067812 */ /* 0x008fe400078ef810 */
[----:B------:R-:W-:Y:S01]  /*f380*/  SHF.R.S32.HI R5, RZ, 0x1f, R0 ;  /* 0x0000001fff057819 */ /* 0x000fe20000011400 */
[----:B------:R-:W-:-:S03]  /*f390*/  IMAD.SHL.U32 R4, R0, 0x8, RZ ;  /* 0x0000000800047824 */ /* 0x000fc600078e00ff */
[----:B------:R-:W-:Y:S02]  /*f3a0*/  LEA.HI R5, R5, R0, RZ, 0x3 ;  /* 0x0000000005057211 */ /* 0x000fe400078f18ff */
[----:B------:R-:W-:Y:S02]  /*f3b0*/  LOP3.LUT R0, R9, 0x38, R4, 0xf8, !PT ;  /* 0x0000003809007812 */ /* 0x000fe400078ef804 */
[----:B----4-:R-:W-:Y:S01]  /*f3c0*/  LOP3.LUT R6, R7, R6, R8, 0xf6, !PT ;  /* 0x0000000607067212 */ /* 0x010fe200078ef608 */
[----:B------:R-:W-:Y:S01]  /*f3d0*/  IMAD.SHL.U32 R5, R5, 0x400, RZ ;  /* 0x0000040005057824 */ /* 0x000fe200078e00ff */
[----:B------:R-:W-:Y:S02]  /*f3e0*/  LOP3.LUT R0, R0, R8, RZ, 0x3c, !PT ;  /* 0x0000000800007212 */ /* 0x000fe400078e3cff */
[----:B------:R-:W-:Y:S02]  /*f3f0*/  LEA R48, R6, UR4, 0x1 ;  /* 0x0000000406307c11 */ /* 0x000fe4000f8e08ff */
        /* <DEDUP_REMOVED lines=23> */
[-C--:B------:R-:W-:Y:S01]  /*f570*/  FMUL.FTZ R37, R46, R33.reuse ;  /* 0x000000212e257220 */ /* 0x080fe20000410000 */
[----:B------:R-:W-:Y:S01]  /*f580*/  FMUL.FTZ R27, R40, R8 ;  /* 0x00000008281b7220 */ /* 0x000fe20000410000 */
[----:B------:R-:W-:Y:S01]  /*f590*/  FMUL.FTZ R33, R42, R33 ;  /* 0x000000212a217220 */ /* 0x000fe20000410000 */
[----:B------:R-:W-:Y:S02]  /*f5a0*/  IMAD.U32 R39, R14, 0x10000, RZ ;  /* 0x000100000e277824 */ /* 0x000fe400078e00ff */
[-C--:B------:R-:W-:Y:S01]  /*f5b0*/  FFMA.FTZ R31, R40, R4.reuse, -R31 ;  /* 0x00000004281f7223 */ /* 0x080fe2000001081f */
[----:B------:R-:W-:Y:S01]  /*f5c0*/  FFMA.FTZ R27, R44, R4, R27 ;  /* 0x000000042c1b7223 */ /* 0x000fe2000001001b */
[-C--:B------:R-:W-:Y:S01]  /*f5d0*/  FFMA.FTZ R37, R42, R28.reuse, -R37 ;  /* 0x0000001c2a257223 */ /* 0x080fe20000010825 */
[----:B------:R-:W-:Y:S01]  /*f5e0*/  FFMA.FTZ R33, R46, R28, R33 ;  /* 0x0000001c2e217223 */ /* 0x000fe20000010021 */
[----:B------:R-:W-:Y:S01]  /*f5f0*/  LOP3.LUT R10, R10, 0xffff0000, RZ, 0xc0, !PT ;  /* 0xffff00000a0a7812 */ /* 0x000fe200078ec0ff */
[-C--:B------:R-:W-:Y:S01]  /*f600*/  FMUL.FTZ R4, R43, R34.reuse ;  /* 0x000000222b047220 */ /* 0x080fe20000410000 */
[----:B------:R-:W-:Y:S01]  /*f610*/  LOP3.LUT R28, R14, 0xffff0000, RZ, 0xc0, !PT ;  /* 0xffff00000e1c7812 */ /* 0x000fe200078ec0ff */
[----:B------:R-:W-:Y:S01]  /*f620*/  FMUL.FTZ R34, R39, R34 ;  /* 0x0000002227227220 */ /* 0x000fe20000410000 */
[----:B------:R-:W-:Y:S01]  /*f630*/  LOP3.LUT R40, R24, 0xffff0000, RZ, 0xc0, !PT ;  /* 0xffff000018287812 */ /* 0x000fe200078ec0ff */
        /* <DEDUP_REMOVED lines=8> */
[-C--:B------:R-:W-:Y:S01]  /*f6c0*/  FMUL.FTZ R29, R42, R35.reuse ;  /* 0x000000232a1d7220 */ /* 0x080fe20000410000 */
[----:B------:R-:W-:Y:S01]  /*f6d0*/  LOP3.LUT R43, R13, 0xffff0000, RZ, 0xc0, !PT ;  /* 0xffff00000d2b7812 */ /* 0x000fe200078ec0ff */
[----:B------:R-:W-:Y:S01]  /*f6e0*/  FFMA.FTZ R39, R28, R6, -R39 ;  /* 0x000000061c277223 */ /* 0x000fe20000010827 */
[C---:B------:R-:W-:Y:S01]  /*f6f0*/  FMUL.FTZ R35, R4.reuse, R35 ;  /* 0x0000002304237220 */ /* 0x040fe20000410000 */
[----:B------:R-:W-:Y:S01]  /*f700*/  FFMA.FTZ R29, R4, R30, -R29 ;  /* 0x0000001e041d7223 */ /* 0x000fe2000001081d */
[----:B------:R-:W-:Y:S01]  /*f710*/  FFMA.FTZ R41, R40, R6, R41 ;  /* 0x0000000628297223 */ /* 0x000fe20000010029 */
        /* <DEDUP_REMOVED lines=19> */
.L_x_6138:
[----:B------:R-:W-:Y:S05]  /*f850*/  BSYNC B1 ;  /* 0x0000000000017941 */ /* 0x000fea0003800000 */
.L_x_6137:
[----:B------:R-:W-:Y:S04]  /*f860*/  BSSY B1, `(.L_x_6139) ;  /* 0x0000060000017945 */ /* 0x000fe80003800000 */
[----:B------:R-:W-:Y:S05]  /*f870*/  @P3 BRA `(.L_x_6140) ;  /* 0x0000000400783947 */ /* 0x000fea0003800000 */
[----:B--23--:R-:W2:Y:S04]  /*f880*/  LDL R0, [R1+0x8c] ;  /* 0x00008c0001007983 */ /* 0x00cea80000100800 */
        /* <DEDUP_REMOVED lines=93> */
.L_x_6140:
[----:B------:R-:W-:Y:S05]  /*fe60*/  BSYNC B1 ;  /* 0x0000000000017941 */ /* 0x000fea0003800000 */
.L_x_6139:
[----:B------:R-:W-:Y:S05]  /*fe70*/  @P0 BRA `(.L_x_6126) ;  /* 0x0000000400780947 */ /* 0x000fea0003800000 */
[----:B--234-:R-:W2:Y:S04]  /*fe80*/  LDL R0, [R1+0x8c] ;  /* 0x00008c0001007983 */ /* 0x01cea80000100800 */
[----:B------:R-:W3:Y:S04]  /*fe90*/  LDL R8, [R1+0x30] ;  /* 0x0000300001087983 */ /* 0x000ee80000100800 */
[----:B------:R-:W4:Y:S04]  /*fea0*/  LDL R7, [R1+0x50] ;  /* 0x0000500001077983 */ /* 0x000f280000100800 */
[----:B------:R-:W5:Y:S01]  /*feb0*/  LDL R6, [R1+0x54] ;  /* 0x0000540001067983 */ /* 0x000f620000100800 */
[----:B------:R-:W-:Y:S01]  /*fec0*/  LEA.HI R3, R3, R26, RZ, 0x1d ;  /* 0x0000001a03037211 */ /* 0x000fe200078fe8ff */
[C---:B0-----:R-:W-:Y:S01]  /*fed0*/  IMAD.U32 R36, R20.reuse, 0x10000, RZ ;  /* 0x0001000014247824 */ /* 0x041fe200078e00ff */
[----:B------:R-:W-:Y:S01]  /*fee0*/  LOP3.LUT R38, R20, 0xffff0000, RZ, 0xc0, !PT ;  /* 0xffff000014267812 */ /* 0x000fe200078ec0ff */
[C---:B------:R-:W-:Y:S01]  /*fef0*/  IMAD.U32 R34, R12.reuse, 0x10000, RZ ;  /* 0x000100000c227824 */ /* 0x040fe200078e00ff */
[----:B------:R-:W-:Y:S01]  /*ff00*/  SHF.R.S32.HI R4, RZ, 0x1f, R3 ;  /* 0x0000001fff047819 */ /* 0x000fe20000011403 */
[----:B------:R-:W-:Y:S01]  /*ff10*/  IMAD.U32 R20, R13, 0x10000, RZ ;  /* 0x000100000d147824 */ /* 0x000fe200078e00ff */
[----:B------:R-:W-:Y:S01]  /*ff20*/  LOP3.LUT R12, R12, 0xffff0000, RZ, 0xc0, !PT ;  /* 0xffff00000c0c7812 */ /* 0x000fe200078ec0ff */
[----:B------:R-:W-:Y:S01]  /*ff30*/  IMAD.U32 R43, R24, 0x10000, RZ ;  /* 0x00010000182b7824 */ /* 0x000fe200078e00ff */
[----:B------:R-:W-:-:S02]  /*ff40*/  LEA.HI R4, R4, R3, RZ, 0x3 ;  /* 0x0000000304047211 */ /* 0x000fc400078f18ff */
[----:B------:R-:W-:Y:S02]  /*ff50*/  LOP3.LUT R24, R24, 0xffff0000, RZ, 0xc0, !PT ;  /* 0xffff000018187812 */ /* 0x000fe400078ec0ff */
[----:B------:R-:W-:Y:S01]  /*ff60*/  LOP3.LUT R13, R13, 0xffff0000, RZ, 0xc0, !PT ;  /* 0xffff00000d0d7812 */ /* 0x000fe200078ec0ff */
[----:B------:R-:W-:Y:S01]  /*ff70*/  IMAD.SHL.U32 R4, R4, 0x400, RZ ;  /* 0x0000040004047824 */ /* 0x000fe200078e00ff */
[----:B--2---:R-:W-:Y:S01]  /*ff80*/  R2UR UR4, R0 ;  /* 0x00000000000472ca */ /* 0x004fe200000e0000 */
[----:B------:R-:W-:-:S03]  /*ff90*/  IMAD.SHL.U32 R0, R3, 0x8, RZ ;  /* 0x0000000803007824 */ /* 0x000fc600078e00ff */
[----:B------:R-:W-:Y:S02]  /*ffa0*/  LOP3.LUT R3, R4, 0x7fffe000, RZ, 0xc0, !PT ;  /* 0x7fffe00004037812 */ /* 0x000fe400078ec0ff */
[C---:B---3--:R-:W-:Y:S02]  /*ffb0*/  LOP3.LUT R5, R8.reuse, 0x38, R16, 0xf8, !PT ;  /* 0x0000003808057812 */ /* 0x048fe400078ef810 */
[----:B------:R-:W-:-:S04]  /*ffc0*/  LOP3.LUT R0, R8, 0x38, R0, 0xf8, !PT ;  /* 0x0000003808007812 */ /* 0x000fc800078ef800 */
[----:B----4-:R-:W-:Y:S02]  /*ffd0*/  LOP3.LUT R0, R0, R7, RZ, 0x3c, !PT ;  /* 0x0000000700007212 */ /* 0x010fe400078e3cff */
[----:B-----5:R-:W-:Y:S02]  /*ffe0*/  LOP3.LUT R5, R6, R5, R7, 0xf6, !PT ;  /* 0x0000000506057212 */ /* 0x020fe400078ef607 */
[----:B------:R-:W-:Y:S02]  /*fff0*/  IADD3 R3, R0, R3, R6 ;  /* 0x0000000300037210 */ /* 0x000fe40007ffe006 */
[----:B------:R-:W-:-:S03]  /*10000*/  LEA R40, R5, UR4, 0x1 ;  /* 0x0000000405287c11 */ /* 0x000fc6000f8e08ff */
[----:B------:R-:W-:Y:S02]  /*10010*/  IMAD R3, R3, 0x2, R2 ;  /* 0x0000000203037824 */ /* 0x000fe400078e0202 */
[----:B------:R-:W0:Y:S04]  /*10020*/  LDS.128 R4, [R40] ;  /* 0x0000000028047984 */ /* 0x000e280000000c00 */
[----:B-1----:R-:W1:Y:S01]  /*10030*/  LDS.128 R8, [R3+0x16400] ;  /* 0x0164000003087984 */ /* 0x002e620000000c00 */
        /* <DEDUP_REMOVED lines=10> */
[-C--:B------:R-:W-:Y:S01]  /*100e0*/  FMUL.FTZ R37, R38, R8.reuse ;  /* 0x0000000826257220 */ /* 0x080fe20000410000 */
[----:B------:R-:W-:Y:S01]  /*100f0*/  FMUL.FTZ R39, R12, R8 ;  /* 0x000000080c277220 */ /* 0x000fe20000410000 */
[----:B------:R-:W-:Y:S01]  /*10100*/  FFMA.FTZ R35, R34, R0, -R35 ;  /* 0x0000000022237223 */ /* 0x000fe20000010823 */
[----:B------:R-:W-:-:S02]  /*10110*/  IMAD.U32 R34, R21, 0x10000, RZ ;  /* 0x0001000015227824 */ /* 0x000fc400078e00ff */
[----:B------:R-:W-:Y:S01]  /*10120*/  FFMA.FTZ R29, R36, R0, R29 ;  /* 0x00000000241d7223 */ /* 0x000fe2000001001d */
[----:B------:R-:W-:Y:S02]  /*10130*/  IMAD.U32 R31, R10, 0x10000, RZ ;  /* 0x000100000a1f7824 */ /* 0x000fe400078e00ff */
[-C--:B------:R-:W-:Y:S01]  /*10140*/  FFMA.FTZ R0, R12, R4.reuse, -R37 ;  /* 0x000000040c007223 */ /* 0x080fe20000010825 */
[----:B------:R-:W-:Y:S01]  /*10150*/  FFMA.FTZ R8, R38, R4, R39 ;  /* 0x0000000426087223 */ /* 0x000fe20000010027 */
[-C--:B------:R-:W-:Y:S01]  /*10160*/  FMUL.FTZ R37, R34, R30.reuse ;  /* 0x0000001e22257220 */ /* 0x080fe20000410000 */
[----:B------:R-:W-:Y:S01]  /*10170*/  FMUL.FTZ R41, R20, R30 ;  /* 0x0000001e14297220 */ /* 0x000fe20000410000 */
[----:B------:R-:W-:Y:S02]  /*10180*/  IMAD.U32 R39, R14, 0x10000, RZ ;  /* 0x000100000e277824 */ /* 0x000fe400078e00ff */
[-C--:B------:R-:W-:Y:S01]  /*10190*/  FMUL.FTZ R4, R43, R31.reuse ;  /* 0x0000001f2b047220 */ /* 0x080fe20000410000 */
[----:B------:R-:W-:Y:S01]  /*101a0*/  IMAD.U32 R27, R6, 0x10000, RZ ;  /* 0x00010000061b7824 */ /* 0x000fe200078e00ff */
        /* <DEDUP_REMOVED lines=9> */
[----:B------:R-:W-:Y:S02]  /*10240*/  IMAD.U32 R4, R15, 0x10000, RZ ;  /* 0x000100000f047824 */ /* 0x000fe400078e00ff */
[----:B------:R-:W-:Y:S01]  /*10250*/  FMUL.FTZ R39, R14, R10 ;  /* 0x0000000a0e277220 */ /* 0x000fe20000410000 */
[----:B------:R-:W-:Y:S01]  /*10260*/  LOP3.LUT R6, R6, 0xffff0000, RZ, 0xc0, !PT ;  /* 0xffff000006067812 */ /* 0x000fe200078ec0ff */
[----:B------:R-:W-:Y:S01]  /*10270*/  FFMA.FTZ R10, R43, R27, R12 ;  /* 0x0000001b2b0a7223 */ /* 0x000fe2000001000c */
[----:B------:R-:W-:Y:S01]  /*10280*/  IMAD.U32 R28, R7, 0x10000, RZ ;  /* 0x00010000071c7824 */ /* 0x000fe200078e00ff */
[----:B------:R-:W-:Y:S01]  /*10290*/  LOP3.LUT R11, R11, 0xffff0000, RZ, 0xc0, !PT ;  /* 0xffff00000b0b7812 */ /* 0x000fe200078ec0ff */
        /* <DEDUP_REMOVED lines=28> */
.L_x_6126:
[----:B------:R-:W-:Y:S05]  /*10460*/  BSYNC B0 ;  /* 0x0000000000007941 */ /* 0x000fea0003800000 */
.L_x_6104:
        /* <DEDUP_REMOVED lines=8> */
.L_x_6102:
[----:B------:R-:W-:-:S06]  /*104f0*/  ULOP3.LUT UR4, UR60, 0x1, URZ, 0xfc, !UPT ;  /* 0x000000013c047892 */ /* 0x000fcc000f8efc3f */
[----:B0-234-:R-:W-:-:S05]  /*10500*/  IMAD.U32 R0, RZ, RZ, UR4 ;  /* 0x00000004ff007e24 */ /* 0x01dfca000f8e00ff */
[----:B------:R-:W-:-:S13]  /*10510*/  ISETP.NE.AND P0, PT, R0, 0x3, PT ;  /* 0x000000030000780c */ /* 0x000fda0003f05270 */
[----:B------:R-:W-:Y:S05]  /*10520*/  @!P0 BRA `(.L_x_6141) ;  /* 0x0000000000048947 */ /* 0x000fea0003800000 */
[----:B------:R-:W-:Y:S01]  /*10530*/  BPT.TRAP 0x1 ;  /* 0x000000040000795c */ /* 0x000fe20000300000 */
.L_x_6141:
[----:B------:R-:W2:Y:S01]  /*10540*/  LDL R3, [R1+0x4] ;  /* 0x0000040001037983 */ /* 0x000ea20000100800 */
[----:B------:R-:W-:Y:S01]  /*10550*/  IMAD R0, R228, 0x8, R2 ;  /* 0x00000008e4007824 */ /* 0x000fe200078e0202 */
[----:B--2---:R-:W-:-:S04]  /*10560*/  SHF.L.U32 R3, R3, 0x1f, RZ ;  /* 0x0000001f03037819 */ /* 0x004fc800000006ff */
[----:B------:R0:W2:Y:S01]  /*10570*/  SYNCS.PHASECHK.TRANS64.TRYWAIT P2, [R0+URZ+0x34830], R3 ;  /* 0x03483003000075a7 */ /* 0x0000a2000804017f */
[----:B------:R-:W-:Y:S05]  /*10580*/  @!P0 BRA `(.L_x_6142) ;  /* 0x0000000000048947 */ /* 0x000fea0003800000 */
[----:B------:R-:W-:Y:S01]  /*10590*/  BPT.TRAP 0x1 ;  /* 0x000000040000795c */ /* 0x000fe20000300000 */
.L_x_6142:
[----:B------:R-:W3:Y:S01]  /*105a0*/  S2R R4, SR_TID.X ;  /* 0x0000000000047919 */ /* 0x000ee20000002100 */
[----:B------:R-:W-:Y:S01]  /*105b0*/  IMAD.MOV.U32 R87, RZ, RZ, RZ ;  /* 0x000000ffff577224 */ /* 0x000fe200078e00ff */
[----:B---3--:R-:W-:-:S04]  /*105c0*/  LOP3.LUT R4, R4, 0x7f, RZ, 0xc0, !PT ;  /* 0x0000007f04047812 */ /* 0x008fc800078ec0ff */
[----:B------:R-:W-:Y:S01]  /*105d0*/  ISETP.NE.AND P1, PT, R4, RZ, PT ;  /* 0x000000ff0400720c */ /* 0x000fe20003f25270 */
[----:B--2---:R-:W-:-:S12]  /*105e0*/  @P2 BRA `(.L_x_6143) ;  /* 0x0000000000082947 */ /* 0x004fd80003800000 */
[----:B------:R-:W2:Y:S02]  /*105f0*/  SYNCS.PHASECHK.TRANS64.TRYWAIT P2, [R0+URZ+0x34830], R3 ;  /* 0x03483003000075a7 */ /* 0x000ea4000804017f */
[----:B--2---:R-:W-:Y:S05]  /*10600*/  @!P2 BRA `(.L_x_6144) ;  /* 0x00000144009ca947 */ /* 0x004fea0003800000 */
.L_x_6143:
[----:B------:R-:W-:Y:S05]  /*10610*/  WARPSYNC.ALL ;  /* 0x0000000000007948 */ /* 0x000fea0003800000 */
[----:B0-2---:R-:W-:Y:S01]  /*10620*/  VIADD R3, R2, 0x1e400 ;  /* 0x0001e40002037836 */ /* 0x005fe20000000000 */
[----:B------:R-:W-:Y:S01]  /*10630*/  R2UR UR56, R32 ;  /* 0x00000000203872ca */ /* 0x000fe200000e0000 */
[----:B------:R-:W-:Y:S01]  /*10640*/  IMAD.MOV.U32 R5, RZ, RZ, 0x40000040 ;  /* 0x40000040ff057424 */ /* 0x000fe200078e00ff */
[----:B------:R-:W-:Y:S01]  /*10650*/  WARPGROUP.ARRIVE ;  /* 0x00000000000079c5 */ /* 0x000fe20000000000 */
[----:B------:R-:W-:Y:S01]  /*10660*/  UMOV UR9, 0x40000040 ;  /* 0x4000004000097882 */ /* 0x000fe20000000000 */
[----:B------:R-:W-:Y:S01]  /*10670*/  SHF.R.U32.HI R3, RZ, 0x4, R3 ;  /* 0x00000004ff037819 */ /* 0x000fe20000011603 */
[----:B------:R-:W-:Y:S01]  /*10680*/  IMAD.MOV.U32 R15, RZ, RZ, 0x40000040 ;  /* 0x40000040ff0f7424 */ /* 0x000fe200078e00ff */
[----:B------:R-:W-:Y:S01]  /*10690*/  R2UR UR11, R5 ;  /* 0x00000000050b72ca */ /* 0x000fe200000e0000 */
[----:B------:R-:W-:Y:S01]  /*106a0*/  IMAD.MOV.U32 R21, RZ, RZ, 0x40000040 ;  /* 0x40000040ff157424 */ /* 0x000fe200078e00ff */
[----:B------:R-:W-:Y:S01]  /*106b0*/  LOP3.LUT R3, R3, 0x3fff, RZ, 0xc0, !PT ;  /* 0x00003fff03037812 */ /* 0x000fe200078ec0ff */
[----:B------:R-:W-:Y:S01]  /*106c0*/  IMAD.MOV.U32 R25, RZ, RZ, 0x40000040 ;  /* 0x40000040ff197424 */ /* 0x000fe200078e00ff */
[----:B------:R-:W-:Y:S01]  /*106d0*/  R2UR UR15, R15 ;  /* 0x000000000f0f72ca */ /* 0x000fe200000e0000 */
[----:B------:R-:W-:Y:S01]  /*106e0*/  IMAD.U32 R27, RZ, RZ, UR9 ;  /* 0x00000009ff1b7e24 */ /* 0x000fe2000f8e00ff */
[----:B------:R-:W-:Y:S01]  /*106f0*/  LOP3.LUT R4, R3, 0x10000, RZ, 0xfc, !PT ;  /* 0x0001000003047812 */ /* 0x000fe200078efcff */
[----:B------:R-:W-:Y:S01]  /*10700*/  ULOP3.LUT UR56, UR56, 0x10000, URZ, 0xfc, !UPT ;  /* 0x0001000038387892 */ /* 0x000fe2000f8efc3f */
[----:B------:R-:W-:Y:S01]  /*10710*/  MOV R8, UR37 ;  /* 0x0000002500087c02 */ /* 0x000fe20008000f00 */
[----:B------:R-:W-:Y:S01]  /*10720*/  UMOV UR37, UR9 ;  /* 0x0000000900257c82 */ /* 0x000fe20008000000 */
[----:B-1----:R-:W-:Y:S01]  /*10730*/  MOV R9, UR36 ;  /* 0x0000002400097c02 */ /* 0x002fe20008000f00 */
[----:B------:R0:W-:Y:S01]  /*10740*/  STL [R1+0x2c], R4 ;  /* 0x00002c0401007387 */ /* 0x0001e20000100800 */
[----:B------:R-:W-:Y:S01]  /*10750*/  UMOV UR13, UR37 ;  /* 0x00000025000d7c82 */ /* 0x000fe20008000000 */
[----:B------:R-:W-:Y:S01]  /*10760*/  R2UR UR23, R21 ;  /* 0x00000000151772ca */ /* 0x000fe200000e0000 */
[----:B------:R-:W-:Y:S01]  /*10770*/  UMOV UR8, UR56 ;  /* 0x0000003800087c82 */ /* 0x000fe20008000000 */
[----:B------:R-:W-:Y:S01]  /*10780*/  UMOV UR21, UR37 ;  /* 0x0000002500157c82 */ /* 0x000fe20008000000 */
[----:B------:R-:W-:Y:S01]  /*10790*/  UMOV UR36, UR8 ;  /* 0x0000000800247c82 */ /* 0x000fe20008000000 */
[----:B------:R-:W-:Y:S01]  /*107a0*/  R2UR UR55, R25 ;  /* 0x00000000193772ca */ /* 0x000fe200000e0000 */
[----:B------:R-:W-:Y:S01]  /*107b0*/  UMOV UR12, UR36 ;  /* 0x00000024000c7c82 */ /* 0x000fe20008000000 */
[----:B------:R-:W-:Y:S01]  /*107c0*/  UMOV UR20, UR36 ;  /* 0x0000002400147c82 */ /* 0x000fe20008000000 */
[----:B------:R-:W-:Y:S01]  /*107d0*/  UMOV UR52, UR36 ;  /* 0x0000002400347c82 */ /* 0x000fe20008000000 */
[----:B0-----:R-:W-:Y:S01]  /*107e0*/  IMAD R4, R228, 0xb00, R4 ;  /* 0x00000b00e4047824 */ /* 0x001fe200078e0204 */
[----:B------:R-:W-:Y:S01]  /*107f0*/  UMOV UR53, UR37 ;  /* 0x0000002500357c82 */ /* 0x000fe20008000000 */
[----:B------:R-:W-:Y:S01]  /*10800*/  R2UR UR35, R15 ;  /* 0x000000000f2372ca */ /* 0x000fe200000e0000 */
[----:B------:R-:W-:Y:S01]  /*10810*/  UMOV UR32, UR36 ;  /* 0x0000002400207c82 */ /* 0x000fe20008000000 */
[C---:B------:R-:W-:Y:S01]  /*10820*/  VIADD R14, R4.reuse, 0x80 ;  /* 0x00000080040e7836 */ /* 0x040fe20000000000 */
[C---:B------:R-:W-:Y:S01]  /*10830*/  R2UR UR10, R4.reuse ;  /* 0x00000000040a72ca */ /* 0x040fe200000e0000 */
[C---:B------:R-:W-:Y:S01]  /*10840*/  VIADD R20, R4.reuse, 0x100 ;  /* 0x0000010004147836 */ /* 0x040fe20000000000 */
[----:B------:R-:W-:Y:S01]  /*10850*/  UMOV UR33, UR37 ;  /* 0x0000002500217c82 */ /* 0x000fe20008000000 */
[----:B------:R-:W-:Y:S01]  /*10860*/  VIADD R24, R4, 0x180 ;  /* 0x0000018004187836 */ /* 0x000fe20000000000 */
[----:B------:R-:W-:Y:S01]  /*10870*/  R2UR UR14, R14 ;  /* 0x000000000e0e72ca */ /* 0x000fe200000e0000 */
[----:B------:R-:W-:Y:S01]  /*10880*/  VIADD R14, R4, 0x200 ;  /* 0x00000200040e7836 */ /* 0x000fe20000000000 */
[----:B------:R-:W-:Y:S01]  /*10890*/  R2UR UR22, R20 ;  /* 0x00000000141672ca */ /* 0x000fe200000e0000 */
[----:B------:R-:W-:Y:S01]  /*108a0*/  VIADD R20, R4, 0x280 ;  /* 0x0000028004147836 */ /* 0x000fe20000000000 */
[----:B------:R-:W-:Y:S01]  /*108b0*/  R2UR UR54, R24 ;  /* 0x00000000183672ca */ /* 0x000fe200000e0000 */
[----:B------:R-:W-:Y:S01]  /*108c0*/  UMOV UR28, UR36 ;  /* 0x00000024001c7c82 */ /* 0x000fe20008000000 */
[----:B------:R-:W-:Y:S01]  /*108d0*/  R2UR UR34, R14 ;  /* 0x000000000e2272ca */ /* 0x000fe200000e0000 */
[----:B------:R-:W-:Y:S01]  /*108e0*/  UMOV UR29, UR37 ;  /* 0x00000025001d7c82 */ /* 0x000fe20008000000 */
[----:B------:R-:W-:Y:S01]  /*108f0*/  R2UR UR30, R20 ;  /* 0x00000000141e72ca */ /* 0x000fe200000e0000 */
[----:B------:R-:W-:Y:S01]  /*10900*/  HGMMA.64x16x16.F32.BF16 R112, gdesc[UR8], RZ, !UPT, gsb0 ;  /* 0x00200000087079f0 */ /* 0x000fe2000c0018ff */
[----:B------:R-:W-:Y:S01]  /*10910*/  R2UR UR31, R21 ;  /* 0x00000000151f72ca */ /* 0x000fe200000e0000 */
[C---:B------:R-:W-:Y:S01]  /*10920*/  VIADD R24, R4.reuse, 0x300 ;  /* 0x0000030004187836 */ /* 0x040fe20000000000 */
[----:B------:R-:W-:Y:S01]  /*10930*/  R2UR UR47, R25 ;  /* 0x00000000192f72ca */ /* 0x000fe200000e0000 */
[----:B------:R-:W-:Y:S01]  /*10940*/  UMOV UR44, UR36 ;  /* 0x00000024002c7c82 */ /* 0x000fe20008000000 */
[----:B------:R-:W-:Y:S01]  /*10950*/  UMOV UR45, UR37 ;  /* 0x00000025002d7c82 */ /* 0x000fe20008000000 */
[----:B------:R-:W-:Y:S01]  /*10960*/  VIADD R14, R4, 0x380 ;  /* 0x00000380040e7836 */ /* 0x000fe20000000000 */
[----:B------:R-:W-:Y:S01]  /*10970*/  R2UR UR46, R24 ;  /* 0x00000000182e72ca */ /* 0x000fe200000e0000 */
[----:B------:R-:W-:Y:S01]  /*10980*/  UMOV UR24, UR36 ;  /* 0x0000002400187c82 */ /* 0x000fe20008000000 */
[----:B------:R-:W-:Y:S01]  /*10990*/  R2UR UR27, R15 ;  /* 0x000000000f1b72ca */ /* 0x000fe200000e0000 */
[----:B------:R-:W-:Y:S01]  /*109a0*/  UMOV UR25, UR37 ;  /* 0x0000002500197c82 */ /* 0x000fe20008000000 */
        /* <DEDUP_REMOVED lines=13> */
[----:B------:R-:W-:Y:S01]  /*10a80*/  VIADD R24, R4, 0x82 ;  /* 0x0000008204187836 */ /* 0x000fe20000000000 */
[----:B------:R-:W-:Y:S01]  /*10a90*/  UMOV UR40, UR36 ;  /* 0x0000002400287c82 */ /* 0x000fe20008000000 */
[----:B------:R-:W-:Y:S01]  /*10aa0*/  IMAD.U32 R26, RZ, RZ, UR8 ;  /* 0x00000008ff1a7e24 */ /* 0x000fe2000f8e00ff */
[----:B------:R-:W-:Y:S01]  /*10ab0*/  R2UR UR42, R20 ;  /* 0x00000000142a72ca */ /* 0x000fe200000e0000 */
[----:B------:R-:W-:Y:S01]  /*10ac0*/  IMAD.MOV.U32 R25, RZ, RZ, 0x40000040 ;  /* 0x40000040ff197424 */ /* 0x000fe200078e00ff */
[----:B------:R-:W-:Y:S01]  /*10ad0*/  R2UR UR10, R24 ;  /* 0x00000000180a72ca */ /* 0x000fe200000e0000 */
[----:B------:R-:W-:Y:S01]  /*10ae0*/  UMOV UR41, UR37 ;  /* 0x0000002500297c82 */ /* 0x000fe20008000000 */
[----:B------:R-:W-:Y:S01]  /*10af0*/  STL.64 [R1+0x20], R26 ;  /* 0x0000201a01007387 */ /* 0x000fe20000100a00 */
[----:B------:R-:W-:Y:S01]  /*10b00*/  VIADD R14, R4, 0x2 ;  /* 0x00000002040e7836 */ /* 0x000fe20000000000 */
[----:B------:R-:W-:Y:S01]  /*10b10*/  R2UR UR11, R25 ;  /* 0x00000000190b72ca */ /* 0x000fe200000e0000 */
[----:B------:R-:W-:Y:S01]  /*10b20*/  IMAD.MOV.U32 R15, RZ, RZ, 0x40000040 ;  /* 0x40000040ff0f7424 */ /* 0x000fe200078e00ff */
[----:B------:R-:W-:Y:S01]  /*10b30*/  MOV R6, UR39 ;  /* 0x0000002700067c02 */ /* 0x000fe20008000f00 */
[----:B------:R-:W-:Y:S01]  /*10b40*/  UIADD3 UR8, UR56, 0x2, URZ ;  /* 0x0000000238087890 */ /* 0x000fe2000fffe03f */
[----:B------:R-:W-:Y:S01]  /*10b50*/  MOV R7, UR38 ;  /* 0x0000002600077c02 */ /* 0x000fe20008000f00 */
[----:B------:R-:W-:Y:S01]  /*10b60*/  UMOV UR37, 0x40000040 ;  /* 0x4000004000257882 */ /* 0x000fe20000000000 */
[----:B------:R-:W-:Y:S01]  /*10b70*/  R2UR UR38, R14 ;  /* 0x000000000e2672ca */ /* 0x000fe200000e0000 */
[C---:B------:R-:W-:Y:S01]  /*10b80*/  VIADD R20, R4.reuse, 0x102 ;  /* 0x0000010204147836 */ /* 0x040fe20000000000 */
[----:B------:R-:W-:Y:S01]  /*10b90*/  R2UR UR39, R15 ;  /* 0x000000000f2772ca */ /* 0x000fe200000e0000 */
[----:B------:R-:W-:Y:S01]  /*10ba0*/  IMAD.MOV.U32 R21, RZ, RZ, 0x40000040 ;  /* 0x40000040ff157424 */ /* 0x000fe200078e00ff */
[----:B------:R-:W-:Y:S01]  /*10bb0*/  UMOV UR36, UR8 ;  /* 0x0000000800247c82 */ /* 0x000fe20008000000 */
[----:B------:R-:W-:Y:S01]  /*10bc0*/  VIADD R14, R4, 0x182 ;  /* 0x00000182040e7836 */ /* 0x000fe20000000000 */
[----:B------:R-:W-:Y:S01]  /*10bd0*/  R2UR UR50, R20 ;  /* 0x00000000143272ca */ /* 0x000fe200000e0000 */
[----:B------:R-:W-:Y:S01]  /*10be0*/  IMAD.MOV.U32 R15, RZ, RZ, 0x40000040 ;  /* 0x40000040ff0f7424 */ /* 0x000fe200078e00ff */
[----:B------:R-:W-:Y:S01]  /*10bf0*/  R2UR UR51, R21 ;  /* 0x00000000153372ca */ /* 0x000fe200000e0000 */
[----:B------:R-:W-:Y:S01]  /*10c00*/  VIADD R20, R4, 0x202 ;  /* 0x0000020204147836 */ /* 0x000fe20000000000 */
[----:B------:R-:W0:Y:S01]  /*10c10*/  S2R R13, SR_TID.X ;  /* 0x00000000000d7919 */ /* 0x000e220000002100 */
[----:B------:R-:W-:Y:S01]  /*10c20*/  IMAD.MOV.U32 R21, RZ, RZ, 0x40000040 ;  /* 0x40000040ff157424 */ /* 0x000fe200078e00ff */
[----:B------:R-:W-:Y:S01]  /*10c30*/  P2R R12, PR, RZ, 0x2 ;  /* 0x00000002ff0c7803 */ /* 0x000fe20000000000 */
[----:B------:R-:W-:-:S02]  /*10c40*/  WARPGROUP.DEPBAR.LE gsb0, 0x0 ;  /* 0x00008000000079c5 */ /* 0x000fc40000010000 */
[----:B------:R-:W-:Y:S01]  /*10c50*/  WARPGROUP.ARRIVE ;  /* 0x00000000000079c5 */ /* 0x000fe20000000000 */
[----:B------:R-:W-:Y:S01]  /*10c60*/  VIADD R80, R4, 0x4 ;  /* 0x0000000404507836 */ /* 0x000fe20000000000 */
[----:B------:R-:W-:Y:S01]  /*10c70*/  P2R R10, PR, RZ, 0x1 ;  /* 0x00000001ff0a7803 */ /* 0x000fe20000000000 */
[----:B------:R-:W-:Y:S02]  /*10c80*/  IMAD.MOV.U32 R81, RZ, RZ, 0x40000040 ;  /* 0x40000040ff517424 */ /* 0x000fe400078e00ff */
[----:B------:R-:W-:Y:S01]  /*10c90*/  IMAD.U32 R82, RZ, RZ, UR36 ;  /* 0x00000024ff527e24 */ /* 0x000fe2000f8e00ff */
[----:B------:R-:W-:Y:S01]  /*10ca0*/  HGMMA.64x16x16.F32.BF16 R104, gdesc[UR12], RZ, !UPT, gsb0 ;  /* 0x002000000c6879f0 */ /* 0x000fe2000c0018ff */
[----:B------:R-:W-:Y:S01]  /*10cb0*/  R2UR UR14, R14 ;  /* 0x000000000e0e72ca */ /* 0x000fe200000e0000 */
[----:B------:R-:W-:Y:S01]  /*10cc0*/  VIADD R14, R4, 0x282 ;  /* 0x00000282040e7836 */ /* 0x000fe20000000000 */
[----:B------:R-:W-:Y:S01]  /*10cd0*/  R2UR UR15, R15 ;  /* 0x000000000f0f72ca */ /* 0x000fe200000e0000 */
[----:B------:R-:W-:-:S02]  /*10ce0*/  IMAD.MOV.U32 R15, RZ, RZ, 0x40000040 ;  /* 0x40000040ff0f7424 */ /* 0x000fc400078e00ff */
[----:B------:R-:W-:Y:S02]  /*10cf0*/  IMAD.U32 R83, RZ, RZ, UR37 ;  /* 0x00000025ff537e24 */ /* 0x000fe4000f8e00ff */
[----:B------:R-:W-:Y:S02]  /*10d00*/  VIADD R120, R4, 0x886 ;  /* 0x0000088604787836 */ /* 0x000fe40000000000 */
[----:B------:R-:W-:Y:S01]  /*10d10*/  IMAD.MOV.U32 R121, RZ, RZ, 0x40000040 ;  /* 0x40000040ff797424 */ /* 0x000fe200078e00ff */
[----:B------:R1:W-:Y:S01]  /*10d20*/  STL.64 [R1+0x18], R82 ;  /* 0x0000185201007387 */ /* 0x0003e20000100a00 */
[----:B------:R-:W-:Y:S02]  /*10d30*/  IMAD.MOV.U32 R5, RZ, RZ, 0x40000040 ;  /* 0x40000040ff057424 */ /* 0x000fe400078e00ff */
[--C-:B------:R-:W-:Y:S02]  /*10d40*/  IMAD.MOV.U32 R86, RZ, RZ, R87.reuse ;  /* 0x000000ffff567224 */ /* 0x100fe400078e0057 */
[----:B------:R-:W-:-:S02]  /*10d50*/  IMAD.MOV.U32 R84, RZ, RZ, R87 ;  /* 0x000000ffff547224 */ /* 0x000fc400078e0057 */
[----:B0-----:R-:W-:Y:S02]  /*10d60*/  VIADD R13, R13, 0xffffff80 ;  /* 0xffffff800d0d7836 */ /* 0x001fe40000000000 */
[----:B-1----:R-:W-:-:S03]  /*10d70*/  IMAD.MOV.U32 R82, RZ, RZ, R87 ;  /* 0x000000ffff527224 */ /* 0x002fc600078e0057 */
[----:B------:R-:W-:-:S04]  /*10d80*/  SHF.R.S32.HI R11, RZ, 0x1f, R13 ;  /* 0x0000001fff0b7819 */ /* 0x000fc8000001140d */
[----:B------:R-:W-:-:S04]  /*10d90*/  LEA.HI R11, R11, R13, RZ, 0x7 ;  /* 0x0000000d0b0b7211 */ /* 0x000fc800078f38ff */
[----:B------:R-:W-:-:S05]  /*10da0*/  LOP3.LUT R11, R11, 0xffffff80, RZ, 0xc0, !PT ;  /* 0xffffff800b0b7812 */ /* 0x000fca00078ec0ff */
[----:B------:R-:W-:-:S05]  /*10db0*/  IMAD.IADD R11, R13, 0x1, -R11 ;  /* 0x000000010d0b7824 */ /* 0x000fca00078e0a0b */
[----:B------:R-:W-:-:S04]  /*10dc0*/  SHF.R.S32.HI R3, RZ, 0x1f, R11 ;  /* 0x0000001fff037819 */ /* 0x000fc8000001140b */
[----:B------:R-:W-:Y:S01]  /*10dd0*/  LEA.HI R3, R3, R11, RZ, 0x2 ;  /* 0x0000000b03037211 */ /* 0x000fe200078f10ff */
[----:B------:R-:W-:Y:S02]  /*10de0*/  WARPGROUP.DEPBAR.LE gsb0, 0x0 ;  /* 0x00008000000079c5 */ /* 0x000fe40000010000 */
[----:B------:R-:W-:Y:S01]  /*10df0*/  WARPGROUP.ARRIVE ;  /* 0x00000000000079c5 */ /* 0x000fe20000000000 */
[----:B------:R-:W-:-:S05]  /*10e00*/  LOP3.LUT R3, R3, 0x7ffffffc, RZ, 0xc0, !PT ;  /* 0x7ffffffc03037812 */ /* 0x000fca00078ec0ff */
[----:B------:R-:W-:Y:S01]  /*10e10*/  HGMMA.64x16x16.F32.BF16 R96, gdesc[UR20], RZ, !UPT, gsb0 ;  /* 0x00200000146079f0 */ /* 0x000fe2000c0018ff */
[----:B------:R-:W-:Y:S01]  /*10e20*/  R2UR UR22, R20 ;  /* 0x00000000141672ca */ /* 0x000fe200000e0000 */
[----:B------:R-:W-:Y:S01]  /*10e30*/  VIADD R20, R4, 0x302 ;  /* 0x0000030204147836 */ /* 0x000fe20000000000 */
[----:B------:R-:W-:Y:S01]  /*10e40*/  R2UR UR23, R21 ;  /* 0x00000000151772ca */ /* 0x000fe200000e0000 */
[----:B------:R-:W-:Y:S02]  /*10e50*/  IMAD.MOV.U32 R21, RZ, RZ, 0x40000040 ;  /* 0x40000040ff157424 */ /* 0x000fe400078e00ff */
[----:B------:R-:W-:Y:S01]  /*10e60*/  IMAD.IADD R3, R11, 0x1, -R3 ;  /* 0x000000010b037824 */ /* 0x000fe200078e0a03 */
[----:B------:R-:W-:Y:S02]  /*10e70*/  WARPGROUP.DEPBAR.LE gsb0, 0x0 ;  /* 0x00008000000079c5 */ /* 0x000fe40000010000 */
[----:B------:R-:W-:-:S06]  /*10e80*/  WARPGROUP.ARRIVE ;  /* 0x00000000000079c5 */ /* 0x000fcc0000000000 */
[----:B------:R-:W-:Y:S01]  /*10e90*/  HGMMA.64x16x16.F32.BF16 R88, gdesc[UR52], RZ, !UPT, gsb0 ;  /* 0x00200000345879f0 */ /* 0x000fe2000c0018ff */
[----:B------:R-:W-:Y:S01]  /*10ea0*/  R2UR UR54, R80 ;  /* 0x00000000503672ca */ /* 0x000fe200000e0000 */
[----:B------:R-:W-:Y:S01]  /*10eb0*/  UMOV UR53, 0x40000040 ;  /* 0x4000004000357882 */ /* 0x000fe20000000000 */
[----:B------:R-:W-:Y:S01]  /*10ec0*/  R2UR UR55, R81 ;  /* 0x00000000513772ca */ /* 0x000fe200000e0000 */
[----:B------:R-:W-:Y:S01]  /*10ed0*/  IMAD.MOV.U32 R80, RZ, RZ, R87 ;  /* 0x000000ffff507224 */ /* 0x000fe200078e0057 */
[----:B------:R-:W-:Y:S02]  /*10ee0*/  WARPGROUP.DEPBAR.LE gsb0, 0x0 ;  /* 0x00008000000079c5 */ /* 0x000fe40000010000 */
[----:B------:R-:W-:-:S06]  /*10ef0*/  WARPGROUP.ARRIVE ;  /* 0x00000000000079c5 */ /* 0x000fcc0000000000 */
[----:B------:R-:W-:Y:S01]  /*10f00*/  HGMMA.64x16x16.F32.BF16 R72, gdesc[UR32], RZ, !UPT, gsb0 ;  /* 0x00200000204879f0 */ /* 0x000fe2000c0018ff */
        /* <DEDUP_REMOVED lines=48> */
[----:B------:R-:W-:Y:S01]  /*11210*/  IMAD.U32 R21, RZ, RZ, UR53 ;  /* 0x00000035ff157e24 */ /* 0x000fe2000f8e00ff */
[----:B------:R-:W-:Y:S02]  /*11220*/  WARPGROUP.DEPBAR.LE gsb0, 0x0 ;  /* 0x00008000000079c5 */ /* 0x000fe40000010000 */
[----:B------:R-:W-:-:S06]  /*11230*/  WARPGROUP.ARRIVE ;  /* 0x00000000000079c5 */ /* 0x000fcc0000000000 */
[----:B------:R-:W-:Y:S01]  /*11240*/  HGMMA.64x16x16.F32.BF16 R32, gdesc[UR4], RZ, !UPT, gsb0 ;  /* 0x00200000042079f0 */ /* 0x000fe2000c0018ff */
[----:B------:R-:W-:-:S07]  /*11250*/  UIADD3 UR4, UR56, 0x4, URZ ;  /* 0x0000000438047890 */ /* 0x000fce000fffe03f */
[----:B------:R-:W-:Y:S02]  /*11260*/  UMOV UR52, UR4 ;  /* 0x0000000400347c82 */ /* 0x000fe40008000000 */
[----:B------:R-:W-:-:S05]  /*11270*/  IMAD.U32 R20, RZ, RZ, UR52 ;  /* 0x00000034ff147e24 */ /* 0x000fca000f8e00ff */
        /* <DEDUP_REMOVED lines=22> */
[----:B------:R-:W-:Y:S01]  /*113e0*/  IMAD.MOV.U32 R7, RZ, RZ, 0x40000040 ;  /* 0x40000040ff077424 */ /* 0x000fe200078e00ff */
[----:B------:R-:W-:Y:S01]  /*113f0*/  R2UR UR36, R9 ;  /* 0x00000000092472ca */ /* 0x000fe200000e0000 */
[----:B------:R-:W-:Y:S01]  /*11400*/  IMAD.MOV.U32 R9, RZ, RZ, 0x40000040 ;  /* 0x40000040ff097424 */ /* 0x000fe200078e00ff */
[----:B------:R-:W-:-:S02]  /*11410*/  WARPGROUP.DEPBAR.LE gsb0, 0x0 ;  /* 0x00008000000079c5 */ /* 0x000fc40000010000 */
[----:B------:R-:W-:-:S06]  /*11420*/  WARPGROUP.ARRIVE ;  /* 0x00000000000079c5 */ /* 0x000fcc0000000000 */
[----:B------:R-:W-:Y:S01]  /*11430*/  HGMMA.64x16x16.F32.BF16 R104, gdesc[UR8], R104, gsb0 ;  /* 0x00200000086879f0 */ /* 0x000fe20008001868 */
        /* <DEDUP_REMOVED lines=76> */
[----:B------:R-:W-:-:S02]  /*11900*/  WARPGROUP.DEPBAR.LE gsb0, 0x0 ;  /* 0x00008000000079c5 */ /* 0x000fc40000010000 */
        /* <DEDUP_REMOVED lines=119> */
[----:B------:R-:W-:Y:S01]  /*12080*/  UMOV UR45, 0x40000040 ;  /* 0x40000040002d7882 */ /* 0x000fe20000000000 */
[----:B------:R-:W-:Y:S02]  /*12090*/  VIADD R6, R4, 0x600 ;  /* 0x0000060004067836 */ /* 0x000fe40000000000 */
[----:B------:R-:W-:Y:S02]  /*120a0*/  IMAD.MOV.U32 R7, RZ, RZ, 0x40000040 ;  /* 0x40000040ff077424 */ /* 0x000fe400078e00ff */
[----:B------:R-:W-:Y:S01]  /*120b0*/  IMAD.U32 R237, RZ, RZ, UR45 ;  /* 0x0000002dffed7e24 */ /* 0x000fe2000f8e00ff */
        /* <DEDUP_REMOVED lines=116> */
[----:B------:R-:W-:Y:S02]  /*12800*/  UMOV UR33, UR41 ;  /* 0x0000002900217c82 */ /* 0x000fe40008000000 */
[----:B------:R-:W-:Y:S01]  /*12810*/  UMOV UR17, UR33 ;  /* 0x0000002100117c82 */ /* 0x000fe20008000000 */
[----:B------:R-:W-:Y:S01]  /*12820*/  UMOV UR21, UR33 ;  /* 0x0000002100157c82 */ /* 0x000fe20008000000 */
        /* <DEDUP_REMOVED lines=193> */
[----:B------:R-:W-:Y:S01]  /*13440*/  UIADD3 UR20, UR56, 0x406, URZ ;  /* 0x0000040638147890 */ /* 0x000fe2000fffe03f */
[----:B------:R-:W-:Y:S01]  /*13450*/  R2UR UR23, R9 ;  /* 0x00000000091772ca */ /* 0x000fe200000e0000 */
[----:B------:R-:W-:Y:S01]  /*13460*/  UMOV UR21, 0x40000040 ;  /* 0x4000004000157882 */ /* 0x000fe20000000000 */
[----:B------:R-:W-:Y:S02]  /*13470*/  WARPGROUP.DEPBAR.LE gsb0, 0x0 ;  /* 0x00008000000079c5 */ /* 0x000fe40000010000 */
[----:B------:R-:W-:-:S06]  /*13480*/  WARPGROUP.ARRIVE ;  /* 0x00000000000079c5 */ /* 0x000fcc0000000000 */
[----:B------:R-:W-:Y:S03]  /*13490*/  HGMMA.64x16x16.F32.BF16 R56, gdesc[UR24], R56, gsb0 ;  /* 0x00200000183879f0 */ /* 0x000fe60008001838 */
[----:B------:R-:W-:Y:S02]  /*134a0*/  WARPGROUP.DEPBAR.LE gsb0, 0x0 ;  /* 0x00008000000079c5 */ /* 0x000fe40000010000 */
[----:B------:R-:W-:-:S06]  /*134b0*/  WARPGROUP.ARRIVE ;  /* 0x00000000000079c5 */ /* 0x000fcc0000000000 */
[----:B------:R-:W-:Y:S01]  /*134c0*/  HGMMA.64x16x16.F32.BF16 R48, gdesc[UR4], R48, gsb0 ;  /* 0x00200000043079f0 */ /* 0x000fe20008001830 */
[----:B------:R-:W-:Y:S02]  /*134d0*/  ULDC UR6, c[0x0][0x988] ;  /* 0x0002620000067ab9 */ /* 0x000fe40000000800 */
        /* <DEDUP_REMOVED lines=21> */
[----:B------:R-:W-:-:S09]  /*13630*/  WARPGROUP.ARRIVE ;  /* 0x00000000000079c5 */ /* 0x000fd20000000000 */
[----:B------:R-:W-:Y:S01]  /*13640*/  HGMMA.64x16x16.F32.BF16 R104, gdesc[UR20], R104, gsb0 ;  /* 0x00200000146879f0 */ /* 0x000fe20008001868 */
[----:B------:R-:W-:Y:S01]  /*13650*/  R2UR UR22, R6 ;  /* 0x00000000061672ca */ /* 0x000fe200000e0000 */
[----:B------:R-:W-:Y:S01]  /*13660*/  IMAD.MOV.U32 R6, RZ, RZ, -0x2 ;  /* 0xfffffffeff067424 */ /* 0x000fe200078e00ff */
[----:B------:R-:W-:Y:S01]  /*13670*/  R2UR UR23, R7 ;  /* 0x00000000071772ca */ /* 0x000fe200000e0000 */
[----:B------:R-:W-:Y:S02]  /*13680*/  IMAD.MOV.U32 R7, RZ, RZ, 0x40000040 ;  /* 0x40000040ff077424 */ /* 0x000fe400078e00ff */
[----:B------:R-:W-:Y:S02]  /*13690*/  IMAD R3, R3, R6, 0xb0 ;  /* 0x000000b003037424 */ /* 0x000fe400078e0206 */
[----:B------:R-:W-:Y:S02]  /*136a0*/  VIADD R6, R4, 0x706 ;  /* 0x0000070604067836 */ /* 0x000fe40000000000 */
[----:B------:R-:W-:Y:S01]  /*136b0*/  IMAD.IADD R3, R3, 0x1, R160 ;  /* 0x0000000103037824 */ /* 0x000fe200078e02a0 */
[----:B------:R-:W-:-:S02]  /*136c0*/  WARPGROUP.DEPBAR.LE gsb0, 0x0 ;  /* 0x00008000000079c5 */ /* 0x000fc40000010000 */
[----:B------:R-:W-:-:S06]  /*136d0*/  WARPGROUP.ARRIVE ;  /* 0x00000000000079c5 */ /* 0x000fcc0000000000 */
[----:B------:R-:W-:Y:S01]  /*136e0*/  HGMMA.64x16x16.F32.BF16 R96, gdesc[UR20], R96, gsb0 ;  /* 0x00200000146079f0 */ /* 0x000fe20008001860 */
[----:B------:R-:W-:Y:S01]  /*136f0*/  R2UR UR22, R6 ;  /* 0x00000000061672ca */ /* 0x000fe200000e0000 */
[----:B------:R-:W-:Y:S01]  /*13700*/  IMAD R6, R162, -0xb0, R3 ;  /* 0xffffff50a2067824 */ /* 0x000fe200078e0203 */
[----:B------:R-:W-:-:S04]  /*13710*/  R2UR UR23, R7 ;  /* 0x00000000071772ca */ /* 0x000fc800000e0000 */
[C---:B------:R-:W-:Y:S02]  /*13720*/  ISETP.GT.AND P4, PT, R6.reuse, 0x8, PT ;  /* 0x000000080600780c */ /* 0x040fe40003f84270 */
[----:B------:R-:W-:Y:S02]  /*13730*/  ISETP.GT.AND P5, PT, R6, 0x9, PT ;  /* 0x000000090600780c */ /* 0x000fe40003fa4270 */
[----:B------:R-:W-:Y:S02]  /*13740*/  FSEL R9, R118, -INF , P4 ;  /* 0xff80000076097808 */ /* 0x000fe40002000000 */
[----:B------:R-:W-:Y:S02]  /*13750*/  FSEL R83, R116, -INF , P4 ;  /* 0xff80000074537808 */ /* 0x000fe40002000000 */
[----:B------:R-:W-:Y:S02]  /*13760*/  FSEL R119, R119, -INF , P5 ;  /* 0xff80000077777808 */ /* 0x000fe40002800000 */
[----:B------:R-:W-:-:S02]  /*13770*/  FSEL R117, R117, -INF , P5 ;  /* 0xff80000075757808 */ /* 0x000fc40002800000 */
[C---:B------:R-:W-:Y:S02]  /*13780*/  ISETP.GT.AND P4, PT, R6.reuse, 0x18, PT ;  /* 0x000000180600780c */ /* 0x040fe40003f84270 */
[----:B------:R-:W-:Y:S02]  /*13790*/  ISETP.GT.AND P5, PT, R6, 0x19, PT ;  /* 0x000000190600780c */ /* 0x000fe40003fa4270 */
[----:B------:R-:W-:Y:S01]  /*137a0*/  FSEL R123, R108, -INF , P4 ;  /* 0xff8000006c7b7808 */ /* 0x000fe20002000000 */
[----:B------:R-:W-:Y:S01]  /*137b0*/  VIADD R108, R4, 0x806 ;  /* 0x00000806046c7836 */ /* 0x000fe20000000000 */
[----:B------:R-:W-:Y:S01]  /*137c0*/  FSEL R125, R109, -INF , P5 ;  /* 0xff8000006d7d7808 */ /* 0x000fe20002800000 */
[----:B------:R-:W-:Y:S01]  /*137d0*/  IMAD.MOV.U32 R109, RZ, RZ, 0x40000040 ;  /* 0x40000040ff6d7424 */ /* 0x000fe200078e00ff */
[----:B------:R-:W-:Y:S02]  /*137e0*/  FSEL R13, R110, -INF , P4 ;  /* 0xff8000006e0d7808 */ /* 0x000fe40002000000 */
[----:B------:R-:W-:-:S02]  /*137f0*/  R2UR UR10, R108 ;  /* 0x000000006c0a72ca */ /* 0x000fc400000e0000 */
[----:B------:R-:W-:Y:S02]  /*13800*/  R2UR UR11, R109 ;  /* 0x000000006d0b72ca */ /* 0x000fe400000e0000 */
[----:B------:R-:W-:Y:S02]  /*13810*/  FSEL R111, R111, -INF , P5 ;  /* 0xff8000006f6f7808 */ /* 0x000fe40002800000 */
[C---:B------:R-:W-:Y:S02]  /*13820*/  ISETP.GT.AND P4, PT, R6.reuse, 0x28, PT ;  /* 0x000000280600780c */ /* 0x040fe40003f84270 */
[C---:B------:R-:W-:Y:S02]  /*13830*/  ISETP.GT.AND P5, PT, R6.reuse, 0x29, PT ;  /* 0x000000290600780c */ /* 0x040fe40003fa4270 */
[C---:B------:R-:W-:Y:S02]  /*13840*/  ISETP.GT.AND P2, PT, R6.reuse, RZ, PT ;  /* 0x000000ff0600720c */ /* 0x040fe40003f44270 */
[----:B------:R-:W-:-:S02]  /*13850*/  ISETP.GT.AND P3, PT, R6, 0x1, PT ;  /* 0x000000010600780c */ /* 0x000fc40003f64270 */
[----:B------:R-:W-:Y:S02]  /*13860*/  FSEL R3, R114, -INF , P2 ;  /* 0xff80000072037808 */ /* 0x000fe40001000000 */
[----:B0-----:R-:W-:Y:S02]  /*13870*/  FSEL R21, R112, -INF , P2 ;  /* 0xff80000070157808 */ /* 0x001fe40001000000 */
[----:B------:R-:W-:Y:S02]  /*13880*/  FSEL R115, R115, -INF , P3 ;  /* 0xff80000073737808 */ /* 0x000fe40001800000 */
[----:B------:R-:W-:Y:S02]  /*13890*/  FSEL R113, R113, -INF , P3 ;  /* 0xff80000071717808 */ /* 0x000fe40001800000 */
[----:B------:R-:W-:Y:S01]  /*138a0*/  ISETP.GT.AND P2, PT, R6, 0x10, PT ;  /* 0x000000100600780c */ /* 0x000fe20003f44270 */
[----:B------:R-:W-:Y:S02]  /*138b0*/  WARPGROUP.DEPBAR.LE gsb0, 0x0 ;  /* 0x00008000000079c5 */ /* 0x000fe40000010000 */
[----:B------:R-:W-:Y:S01]  /*138c0*/  WARPGROUP.ARRIVE ;  /* 0x00000000000079c5 */ /* 0x000fe20000000000 */
[----:B------:R-:W-:Y:S01]  /*138d0*/  FSEL R131, R100, -INF , P4 ;  /* 0xff80000064837808 */ /* 0x000fe20002000000 */
[----:B------:R-:W-:Y:S01]  /*138e0*/  VIADD R100, R4, 0x906 ;  /* 0x0000090604647836 */ /* 0x000fe20000000000 */
[----:B------:R-:W-:Y:S01]  /*138f0*/  FSEL R133, R101, -INF , P5 ;  /* 0xff80000065857808 */ /* 0x000fe20002800000 */
[----:B------:R-:W-:Y:S01]  /*13900*/  IMAD.MOV.U32 R101, RZ, RZ, 0x40000040 ;  /* 0x40000040ff657424 */ /* 0x000fe200078e00ff */
[----:B------:R-:W-:Y:S01]  /*13910*/  ISETP.GT.AND P3, PT, R6, 0x11, PT ;  /* 0x000000110600780c */ /* 0x000fe20003f64270 */
[----:B------:R-:W-:Y:S01]  /*13920*/  HGMMA.64x16x16.F32.BF16 R88, gdesc[UR20], R88, gsb0 ;  /* 0x00200000145879f0 */ /* 0x000fe20008001858 */
[----:B------:R-:W-:-:S02]  /*13930*/  R2UR UR22, R14 ;  /* 0x000000000e1672ca */ /* 0x000fc400000e0000 */
[----:B------:R-:W-:Y:S02]  /*13940*/  R2UR UR23, R15 ;  /* 0x000000000f1772ca */ /* 0x000fe400000e0000 */
[----:B------:R-:W-:Y:S02]  /*13950*/  FSEL R11, R106, -INF , P2 ;  /* 0xff8000006a0b7808 */ /* 0x000fe40001000000 */
[----:B------:R-:W-:Y:S02]  /*13960*/  FSEL R85, R104, -INF , P2 ;  /* 0xff80000068557808 */ /* 0x000fe40001000000 */
[----:B------:R-:W-:Y:S02]  /*13970*/  FSEL R107, R107, -INF , P3 ;  /* 0xff8000006b6b7808 */ /* 0x000fe40001800000 */
[----:B------:R-:W-:Y:S02]  /*13980*/  FSEL R105, R105, -INF , P3 ;  /* 0xff80000069697808 */ /* 0x000fe40001800000 */
[----:B------:R-:W-:-:S02]  /*13990*/  ISETP.GT.AND P2, PT, R6, 0x20, PT ;  /* 0x000000200600780c */ /* 0x000fc40003f44270 */
[----:B------:R-:W-:Y:S02]  /*139a0*/  ISETP.GT.AND P3, PT, R6, 0x21, PT ;  /* 0x000000210600780c */ /* 0x000fe40003f64270 */
[----:B------:R-:W-:Y:S02]  /*139b0*/  FSEL R15, R98, -INF , P2 ;  /* 0xff800000620f7808 */ /* 0x000fe40001000000 */
[----:B------:R-:W-:Y:S02]  /*139c0*/  FSEL R127, R96, -INF , P2 ;  /* 0xff800000607f7808 */ /* 0x000fe40001000000 */
[----:B------:R-:W-:Y:S02]  /*139d0*/  FSEL R99, R99, -INF , P3 ;  /* 0xff80000063637808 */ /* 0x000fe40001800000 */
[----:B------:R-:W-:Y:S02]  /*139e0*/  FSEL R129, R97, -INF , P3 ;  /* 0xff80000061817808 */ /* 0x000fe40001800000 */
[----:B------:R-:W-:-:S02]  /*139f0*/  ISETP.GT.AND P2, PT, R6, 0x30, PT ;  /* 0x000000300600780c */ /* 0x000fc40003f44270 */
        /* <DEDUP_REMOVED lines=8> */
[C---:B------:R-:W-:Y:S02]  /*13a80*/  ISETP.GT.AND P5, PT, R6.reuse, 0x39, PT ;  /* 0x000000390600780c */ /* 0x040fe40003fa4270 */
[----:B------:R-:W-:Y:S02]  /*13a90*/  FMNMX.FTZ R8, R105, R8, !PT ;  /* 0x0000000869087209 */ /* 0x000fe40007810000 */
[----:B------:R-:W-:Y:S02]  /*13aa0*/  ISETP.GT.AND P1, PT, R6, 0x91, PT ;  /* 0x000000910600780c */ /* 0x000fe40003f24270 */
[----:B------:R-:W-:-:S02]  /*13ab0*/  FMNMX.FTZ R8, R123, R8, !PT ;  /* 0x000000087b087209 */ /* 0x000fc40007810000 */
[----:B------:R-:W-:Y:S01]  /*13ac0*/  ISETP.GT.AND P6, PT, R6, 0x90, PT ;  /* 0x000000900600780c */ /* 0x000fe20003fc4270 */
[----:B------:R-:W-:Y:S02]  /*13ad0*/  WARPGROUP.DEPBAR.LE gsb0, 0x0 ;  /* 0x00008000000079c5 */ /* 0x000fe40000010000 */
[----:B------:R-:W-:Y:S01]  /*13ae0*/  WARPGROUP.ARRIVE ;  /* 0x00000000000079c5 */ /* 0x000fe20000000000 */
[----:B------:R-:W-:Y:S01]  /*13af0*/  FSEL R135, R89, -INF , P3 ;  /* 0xff80000059877808 */ /* 0x000fe20001800000 */
[----:B------:R-:W-:Y:S01]  /*13b00*/  IMAD.MOV.U32 R89, RZ, RZ, 0x40000040 ;  /* 0x40000040ff597424 */ /* 0x000fe200078e00ff */
[----:B------:R-:W-:Y:S02]  /*13b10*/  FMNMX.FTZ R8, R125, R8, !PT ;  /* 0x000000087d087209 */ /* 0x000fe40007810000 */
[----:B------:R-:W-:Y:S01]  /*13b20*/  FSEL R137, R92, -INF , P4 ;  /* 0xff8000005c897808 */ /* 0x000fe20002000000 */
[----:B------:R-:W-:Y:S01]  /*13b30*/  HGMMA.64x16x16.F32.BF16 R72, gdesc[UR20], R72, gsb0 ;  /* 0x00200000144879f0 */ /* 0x000fe20008001848 */
[----:B------:R-:W-:-:S02]  /*13b40*/  R2UR UR22, R120 ;  /* 0x00000000781672ca */ /* 0x000fc400000e0000 */
[----:B------:R-:W-:Y:S02]  /*13b50*/  R2UR UR23, R121 ;  /* 0x00000000791772ca */ /* 0x000fe400000e0000 */
[----:B------:R-:W-:Y:S01]  /*13b60*/  FSEL R121, R88, -INF , P2 ;  /* 0xff80000058797808 */ /* 0x000fe20001000000 */
[----:B------:R-:W-:Y:S01]  /*13b70*/  VIADD R88, R4, 0x986 ;  /* 0x0000098604587836 */ /* 0x000fe20000000000 */
[----:B------:R-:W-:Y:S01]  /*13b80*/  R2UR UR15, R89 ;  /* 0x00000000590f72ca */ /* 0x000fe200000e0000 */
[----:B------:R-:W-:Y:S01]  /*13b90*/  IMAD.MOV.U32 R89, RZ, RZ, 0x40000040 ;  /* 0x40000040ff597424 */ /* 0x000fe200078e00ff */
[----:B------:R-:W-:Y:S02]  /*13ba0*/  FMNMX.FTZ R8, R127, R8, !PT ;  /* 0x000000087f087209 */ /* 0x000fe40007810000 */
[----:B------:R-:W-:Y:S01]  /*13bb0*/  R2UR UR14, R88 ;  /* 0x00000000580e72ca */ /* 0x000fe200000e0000 */
[C---:B------:R-:W-:Y:S01]  /*13bc0*/  VIADD R88, R4.reuse, 0xa06 ;  /* 0x00000a0604587836 */ /* 0x040fe20000000000 */
[----:B------:R-:W-:Y:S01]  /*13bd0*/  FMNMX.FTZ R8, R129, R8, !PT ;  /* 0x0000000881087209 */ /* 0x000fe20007810000 */
[----:B------:R-:W-:Y:S01]  /*13be0*/  VIADD R4, R4, 0xa86 ;  /* 0x00000a8604047836 */ /* 0x000fe20000000000 */
[----:B------:R-:W-:-:S02]  /*13bf0*/  FSEL R97, R90, -INF , P2 ;  /* 0xff8000005a617808 */ /* 0x000fc40001000000 */
[----:B------:R-:W-:Y:S02]  /*13c00*/  FMNMX.FTZ R8, R131, R8, !PT ;  /* 0x0000000883087209 */ /* 0x000fe40007810000 */
[----:B------:R-:W-:Y:S02]  /*13c10*/  FSEL R139, R93, -INF , P5 ;  /* 0xff8000005d8b7808 */ /* 0x000fe40002800000 */
[----:B------:R-:W-:Y:S02]  /*13c20*/  FMNMX.FTZ R8, R133, R8, !PT ;  /* 0x0000000885087209 */ /* 0x000fe40007810000 */
        /* <DEDUP_REMOVED lines=10> */
[C---:B------:R-:W-:Y:S02]  /*13cd0*/  ISETP.GT.AND P5, PT, R6.reuse, 0x49, PT ;  /* 0x000000490600780c */ /* 0x040fe40003fa4270 */
[----:B------:R-:W-:Y:S01]  /*13ce0*/  ISETP.GT.AND P0, PT, R6, 0x98, PT ;  /* 0x000000980600780c */ /* 0x000fe20003f04270 */
[----:B------:R-:W-:Y:S02]  /*13cf0*/  WARPGROUP.DEPBAR.LE gsb0, 0x0 ;  /* 0x00008000000079c5 */ /* 0x000fe40000010000 */
[----:B------:R-:W-:Y:S01]  /*13d00*/  WARPGROUP.ARRIVE ;  /* 0x00000000000079c5 */ /* 0x000fe20000000000 */
[----:B------:R-:W-:Y:S02]  /*13d10*/  FSEL R141, R73, -INF , P3 ;  /* 0xff800000498d7808 */ /* 0x000fe40001800000 */
        /* <DEDUP_REMOVED lines=10> */
[----:B------:R-:W-:Y:S01]  /*13dc0*/  FSEL R145, R77, -INF , P5 ;  /* 0xff8000004d917808 */ /* 0x000fe20002800000 */
[----:B------:R-:W-:Y:S01]  /*13dd0*/  IMAD.MOV.U32 R72, RZ, RZ, R87 ;  /* 0x000000ffff487224 */ /* 0x000fe200078e0057 */
[----:B------:R-:W-:-:S02]  /*13de0*/  FMNMX.FTZ R8, R101, R8, !PT ;  /* 0x0000000865087209 */ /* 0x000fc40007810000 */
[C---:B------:R-:W-:Y:S02]  /*13df0*/  ISETP.GT.AND P2, PT, R6.reuse, 0x50, PT ;  /* 0x000000500600780c */ /* 0x040fe40003f44270 */
[----:B------:R-:W-:Y:S02]  /*13e00*/  FMNMX.FTZ R8, R141, R8, !PT ;  /* 0x000000088d087209 */ /* 0x000fe40007810000 */
[----:B------:R-:W-:Y:S02]  /*13e10*/  FSEL R75, R75, -INF , P3 ;  /* 0xff8000004b4b7808 */ /* 0x000fe40001800000 */
[----:B------:R-:W-:Y:S02]  /*13e20*/  FMNMX.FTZ R8, R143, R8, !PT ;  /* 0x000000088f087209 */ /* 0x000fe40007810000 */
[----:B------:R-:W-:Y:S02]  /*13e30*/  ISETP.GT.AND P3, PT, R6, 0x51, PT ;  /* 0x000000510600780c */ /* 0x000fe40003f64270 */
[----:B------:R-:W-:-:S02]  /*13e40*/  FMNMX.FTZ R8, R145, R8, !PT ;  /* 0x0000000891087209 */ /* 0x000fc40007810000 */
[----:B------:R-:W-:Y:S01]  /*13e50*/  FSEL R73, R78, -INF , P4 ;  /* 0xff8000004e497808 */ /* 0x000fe20002000000 */
[--C-:B------:R-:W-:Y:S01]  /*13e60*/  IMAD.MOV.U32 R78, RZ, RZ, R87.reuse ;  /* 0x000000ffff4e7224 */ /* 0x100fe200078e0057 */
[----:B------:R-:W-:Y:S02]  /*13e70*/  FSEL R79, R79, -INF , P5 ;  /* 0xff8000004f4f7808 */ /* 0x000fe40002800000 */
[C---:B------:R-:W-:Y:S02]  /*13e80*/  ISETP.GT.AND P4, PT, R6.reuse, 0x58, PT ;  /* 0x000000580600780c */ /* 0x040fe40003f84270 */
        /* <DEDUP_REMOVED lines=8> */
[----:B------:R-:W-:Y:S02]  /*13f10*/  R2UR UR22, R88 ;  /* 0x00000000581672ca */ /* 0x000fe400000e0000 */
[----:B------:R-:W-:Y:S02]  /*13f20*/  R2UR UR23, R89 ;  /* 0x00000000591772ca */ /* 0x000fe400000e0000 */
[----:B------:R-:W-:Y:S01]  /*13f30*/  FSEL R77, R66, -INF , P2 ;  /* 0xff800000424d7808 */ /* 0x000fe20001000000 */
[--C-:B------:R-:W-:Y:S01]  /*13f40*/  IMAD.MOV.U32 R66, RZ, RZ, R87.reuse ;  /* 0x000000ffff427224 */ /* 0x100fe200078e0057 */
[----:B------:R-:W-:Y:S01]  /*13f50*/  FSEL R65, R70, -INF , P4 ;  /* 0xff80000046417808 */ /* 0x000fe20002000000 */
[--C-:B------:R-:W-:Y:S01]  /*13f60*/  IMAD.MOV.U32 R70, RZ, RZ, R87.reuse ;  /* 0x000000ffff467224 */ /* 0x100fe200078e0057 */
[----:B------:R-:W-:Y:S01]  /*13f70*/  FSEL R151, R68, -INF , P4 ;  /* 0xff80000044977808 */ /* 0x000fe20002000000 */
[----:B------:R-:W-:Y:S01]  /*13f80*/  IMAD.MOV.U32 R68, RZ, RZ, R87 ;  /* 0x000000ffff447224 */ /* 0x000fe200078e0057 */
[----:B------:R-:W-:-:S02]  /*13f90*/  FSEL R67, R67, -INF , P3 ;  /* 0xff80000043437808 */ /* 0x000fc40001800000 */
[----:B------:R-:W-:Y:S02]  /*13fa0*/  FSEL R71, R71, -INF , P5 ;  /* 0xff80000047477808 */ /* 0x000fe40002800000 */
[----:B------:R-:W-:Y:S02]  /*13fb0*/  FSEL R153, R69, -INF , P5 ;  /* 0xff80000045997808 */ /* 0x000fe40002800000 */
[----:B------:R-:W-:Y:S02]  /*13fc0*/  FMNMX.FTZ R8, R149, R8, !PT ;  /* 0x0000000895087209 */ /* 0x000fe40007810000 */
[C---:B------:R-:W-:Y:S02]  /*13fd0*/  ISETP.GT.AND P4, PT, R6.reuse, 0x61, PT ;  /* 0x000000610600780c */ /* 0x040fe40003f84270 */
[C---:B------:R-:W-:Y:S02]  /*13fe0*/  ISETP.GT.AND P2, PT, R6.reuse, 0x69, PT ;  /* 0x000000690600780c */ /* 0x040fe40003f44270 */
[----:B------:R-:W-:-:S02]  /*13ff0*/  ISETP.GT.AND P5, PT, R6, 0x60, PT ;  /* 0x000000600600780c */ /* 0x000fc40003fa4270 */
[----:B------:R-:W-:Y:S02]  /*14000*/  ISETP.GT.AND P3, PT, R6, 0x68, PT ;  /* 0x000000680600780c */ /* 0x000fe40003f64270 */
[----:B------:R-:W-:-:S04]  /*14010*/  FMNMX.FTZ R8, R151, R8, !PT ;  /* 0x0000000897087209 */ /* 0x000fc80007810000 */
[----:B------:R-:W-:Y:S01]  /*14020*/  FMNMX.FTZ R8, R153, R8, !PT ;  /* 0x0000000899087209 */ /* 0x000fe20007810000 */
[----:B------:R-:W-:Y:S02]  /*14030*/  WARPGROUP.DEPBAR.LE gsb0, 0x0 ;  /* 0x00008000000079c5 */ /* 0x000fe40000010000 */
[----:B------:R-:W-:Y:S01]  /*14040*/  WARPGROUP.ARRIVE ;  /* 0x00000000000079c5 */ /* 0x000fe20000000000 */
[----:B------:R-:W-:Y:S02]  /*14050*/  FSEL R159, R57, -INF , P4 ;  /* 0xff800000399f7808 */ /* 0x000fe40002000000 */
[----:B------:R-:W-:Y:S02]  /*14060*/  FSEL R59, R59, -INF , P4 ;  /* 0xff8000003b3b7808 */ /* 0x000fe40002000000 */
[----:B------:R-:W-:Y:S01]  /*14070*/  FSEL R169, R61, -INF , P2 ;  /* 0xff8000003da97808 */ /* 0x000fe20001000000 */
[----:B------:R-:W-:Y:S01]  /*14080*/  HGMMA.64x16x16.F32.BF16 R48, gdesc[UR8], R48, gsb0 ;  /* 0x00200000083079f0 */ /* 0x000fe20008001830 */
[----:B------:R-:W-:-:S02]  /*14090*/  FSEL R63, R63, -INF , P2 ;  /* 0xff8000003f3f7808 */ /* 0x000fc40001000000 */
[----:B------:R-:W-:Y:S01]  /*140a0*/  FSEL R161, R56, -INF , P5 ;  /* 0xff80000038a17808 */ /* 0x000fe20002800000 */
[--C-:B------:R-:W-:Y:S01]  /*140b0*/  IMAD.MOV.U32 R56, RZ, RZ, R87.reuse ;  /* 0x000000ffff387224 */ /* 0x100fe200078e0057 */
[----:B------:R-:W-:Y:S01]  /*140c0*/  FSEL R167, R60, -INF , P3 ;  /* 0xff8000003ca77808 */ /* 0x000fe20001800000 */
[--C-:B------:R-:W-:Y:S01]  /*140d0*/  IMAD.MOV.U32 R60, RZ, RZ, R87.reuse ;  /* 0x000000ffff3c7224 */ /* 0x100fe200078e0057 */
[----:B------:R-:W-:Y:S02]  /*140e0*/  ISETP.GT.AND P4, PT, R6, 0x71, PT ;  /* 0x000000710600780c */ /* 0x000fe40003f84270 */
[----:B------:R-:W-:Y:S01]  /*140f0*/  FSEL R57, R62, -INF , P3 ;  /* 0xff8000003e397808 */ /* 0x000fe20001800000 */
[----:B------:R-:W-:Y:S01]  /*14100*/  IMAD.MOV.U32 R62, RZ, RZ, R87 ;  /* 0x000000ffff3e7224 */ /* 0x000fe200078e0057 */
[C---:B------:R-:W-:Y:S02]  /*14110*/  ISETP.GT.AND P2, PT, R6.reuse, 0x79, PT ;  /* 0x000000790600780c */ /* 0x040fe40003f44270 */
[----:B------:R-:W-:-:S02]  /*14120*/  ISETP.GT.AND P3, PT, R6, 0x78, PT ;  /* 0x000000780600780c */ /* 0x000fc40003f64270 */
[----:B------:R-:W-:-:S04]  /*14130*/  FMNMX.FTZ R8, R161, R8, !PT ;  /* 0x00000008a1087209 */ /* 0x000fc80007810000 */
[----:B------:R-:W-:-:S04]  /*14140*/  FMNMX.FTZ R8, R159, R8, !PT ;  /* 0x000000089f087209 */ /* 0x000fc80007810000 */
        /* <DEDUP_REMOVED lines=9> */
[----:B-----5:R-:W-:Y:S02]  /*141e0*/  FSEL R155, R52, -INF , P3 ;  /* 0xff800000349b7808 */ /* 0x020fe40001800000 */
[----:B------:R-:W-:Y:S02]  /*141f0*/  ISETP.GT.AND P4, PT, R6, 0x81, PT ;  /* 0x000000810600780c */ /* 0x000fe40003f84270 */
[----:B------:R-:W-:Y:S02]  /*14200*/  FSEL R53, R54, -INF , P3 ;  /* 0xff80000036357808 */ /* 0x000fe40001800000 */
[C---:B------:R-:W-:Y:S02]  /*14210*/  ISETP.GT.AND P2, PT, R6.reuse, 0x89, PT ;  /* 0x000000890600780c */ /* 0x040fe40003f44270 */
[----:B------:R-:W-:Y:S01]  /*14220*/  ISETP.GT.AND P3, PT, R6, 0x88, PT ;  /* 0x000000880600780c */ /* 0x000fe20003f64270 */
[----:B------:R-:W-:Y:S02]  /*14230*/  WARPGROUP.DEPBAR.LE gsb0, 0x0 ;  /* 0x00008000000079c5 */ /* 0x000fe40000010000 */
[----:B------:R-:W-:Y:S01]  /*14240*/  WARPGROUP.ARRIVE ;  /* 0x00000000000079c5 */ /* 0x000fe20000000000 */
[----:B------:R-:W-:-:S02]  /*14250*/  FSEL R173, R41, -INF , P4 ;  /* 0xff80000029ad7808 */ /* 0x000fc40002000000 */
[----:B------:R-:W-:Y:S02]  /*14260*/  FSEL R177, R45, -INF , P2 ;  /* 0xff8000002db17808 */ /* 0x000fe40001000000 */
[----:B------:R-:W-:Y:S01]  /*14270*/  FSEL R175, R44, -INF , P3 ;  /* 0xff8000002caf7808 */ /* 0x000fe20001800000 */
[----:B------:R-:W-:Y:S01]  /*14280*/  HGMMA.64x16x16.F32.BF16 R32, gdesc[UR20], R32, gsb0 ;  /* 0x00200000142079f0 */ /* 0x000fe20008001820 */
[----:B------:R-:W-:Y:S02]  /*14290*/  R2UR UR23, R5 ;  /* 0x00000000051772ca */ /* 0x000fe400000e0000 */
[----:B------:R-:W-:Y:S01]  /*142a0*/  FSEL R5, R58, -INF , P5 ;  /* 0xff8000003a057808 */ /* 0x000fe20002800000 */
[----:B------:R-:W-:Y:S01]  /*142b0*/  IMAD.MOV.U32 R58, RZ, RZ, R87 ;  /* 0x000000ffff3a7224 */ /* 0x000fe200078e0057 */
[----:B------:R-:W-:Y:S02]  /*142c0*/  ISETP.GT.AND P5, PT, R6, 0x70, PT ;  /* 0x000000700600780c */ /* 0x000fe40003fa4270 */
[----:B------:R-:W-:-:S02]  /*142d0*/  R2UR UR22, R4 ;  /* 0x00000000041672ca */ /* 0x000fc400000e0000 */
[----:B------:R-:W-:Y:S02]  /*142e0*/  FSEL R163, R48, -INF , P5 ;  /* 0xff80000030a37808 */ /* 0x000fe40002800000 */
[----:B------:R-:W-:Y:S02]  /*142f0*/  FSEL R49, R50, -INF , P5 ;  /* 0xff80000032317808 */ /* 0x000fe40002800000 */
[----:B------:R-:W-:Y:S02]  /*14300*/  ISETP.GT.AND P5, PT, R6, 0x80, PT ;  /* 0x000000800600780c */ /* 0x000fe40003fa4270 */
[----:B------:R-:W-:Y:S02]  /*14310*/  FSEL R43, R43, -INF , P4 ;  /* 0xff8000002b2b7808 */ /* 0x000fe40002000000 */
[----:B------:R-:W-:Y:S02]  /*14320*/  FSEL R171, R40, -INF , P5 ;  /* 0xff80000028ab7808 */ /* 0x000fe40002800000 */
[----:B------:R-:W-:-:S02]  /*14330*/  FSEL R41, R42, -INF , P5 ;  /* 0xff8000002a297808 */ /* 0x000fc40002800000 */
[----:B------:R-:W-:Y:S02]  /*14340*/  FSEL R45, R46, -INF , P3 ;  /* 0xff8000002e2d7808 */ /* 0x000fe40001800000 */
[----:B------:R-:W-:Y:S02]  /*14350*/  FSEL R47, R47, -INF , P2 ;  /* 0xff8000002f2f7808 */ /* 0x000fe40001000000 */
[C---:B------:R-:W-:Y:S02]  /*14360*/  ISETP.GT.AND P2, PT, R6.reuse, 0x99, PT ;  /* 0x000000990600780c */ /* 0x040fe40003f44270 */
[C---:B------:R-:W-:Y:S02]  /*14370*/  ISETP.GT.AND P3, PT, R6.reuse, 0xa0, PT ;  /* 0x000000a00600780c */ /* 0x040fe40003f64270 */
[C---:B------:R-:W-:Y:S02]  /*14380*/  ISETP.GT.AND P4, PT, R6.reuse, 0xa1, PT ;  /* 0x000000a10600780c */ /* 0x040fe40003f84270 */
[----:B------:R-:W-:-:S02]  /*14390*/  ISETP.GT.AND P5, PT, R6, 0xa8, PT ;  /* 0x000000a80600780c */ /* 0x000fc40003fa4270 */
[----:B------:R-:W-:-:S04]  /*143a0*/  FMNMX.FTZ R8, R163, R8, !PT ;  /* 0x00000008a3087209 */ /* 0x000fc80007810000 */
        /* <DEDUP_REMOVED lines=8> */
[----:B------:R-:W-:Y:S01]  /*14430*/  P2R R33, PR, RZ, 0x2 ;  /* 0x00000002ff217803 */ /* 0x000fe20000000000 */
[----:B------:R-:W-:Y:S01]  /*14440*/  HGMMA.64x16x16.F32.BF16 R24, gdesc[UR20], R24, gsb0 ;  /* 0x00200000141879f0 */ /* 0x000fe20008001818 */
[----:B------:R-:W-:-:S02]  /*14450*/  ISETP.GT.AND P6, PT, R6, 0xa9, PT ;  /* 0x000000a90600780c */ /* 0x000fc40003fc4270 */
[----:B------:R-:W-:Y:S02]  /*14460*/  ISETP.GT.AND P1, PT, R6, 0x90, PT ;  /* 0x000000900600780c */ /* 0x000fe40003f24270 */
        /* <DEDUP_REMOVED lines=9> */
[----:B------:R-:W-:Y:S02]  /*14500*/  FSEL R189, R36, -INF , P0 ;  /* 0xff80000024bd7808 */ /* 0x000fe40000000000 */
[----:B------:R-:W-:-:S02]  /*14510*/  FMNMX.FTZ R6, R13, R6, !PT ;  /* 0x000000060d067209 */ /* 0x000fc40007810000 */
[----:B------:R-:W-:Y:S02]  /*14520*/  FMNMX.FTZ R8, R181, R8, !PT ;  /* 0x00000008b5087209 */ /* 0x000fe40007810000 */
[----:B------:R-:W-:Y:S02]  /*14530*/  FMNMX.FTZ R6, R111, R6, !PT ;  /* 0x000000066f067209 */ /* 0x000fe40007810000 */
[----:B------:R-:W-:Y:S02]  /*14540*/  FSEL R193, R37, -INF , P2 ;  /* 0xff80000025c17808 */ /* 0x000fe40001000000 */
[----:B------:R-:W-:Y:S02]  /*14550*/  FMNMX.FTZ R6, R15, R6, !PT ;  /* 0x000000060f067209 */ /* 0x000fe40007810000 */
[----:B------:R-:W-:Y:S02]  /*14560*/  FMNMX.FTZ R8, R189, R8, !PT ;  /* 0x00000008bd087209 */ /* 0x000fe40007810000 */
[----:B------:R-:W-:-:S02]  /*14570*/  FMNMX.FTZ R6, R99, R6, !PT ;  /* 0x0000000663067209 */ /* 0x000fc40007810000 */
[----:B------:R-:W-:Y:S02]  /*14580*/  FMNMX.FTZ R8, R193, R8, !PT ;  /* 0x00000008c1087209 */ /* 0x000fe40007810000 */
[----:B------:R-:W-:Y:S02]  /*14590*/  FMNMX.FTZ R6, R81, R6, !PT ;  /* 0x0000000651067209 */ /* 0x000fe40007810000 */
[----:B------:R-:W-:Y:S02]  /*145a0*/  P2R R32, PR, RZ, 0x1 ;  /* 0x00000001ff207803 */ /* 0x000fe40000000000 */
[----:B------:R-:W-:Y:S02]  /*145b0*/  FMNMX.FTZ R6, R103, R6, !PT ;  /* 0x0000000667067209 */ /* 0x000fe40007810000 */
[----:B------:R-:W-:Y:S02]  /*145c0*/  FSEL R39, R39, -INF , P2 ;  /* 0xff80000027277808 */ /* 0x000fe40001000000 */
[----:B------:R-:W-:Y:S01]  /*145d0*/  FMNMX.FTZ R6, R97, R6, !PT ;  /* 0x0000000661067209 */ /* 0x000fe20007810000 */
[----:B------:R-:W-:-:S03]  /*145e0*/  WARPGROUP.DEPBAR.LE gsb0, 0x0 ;  /* 0x00008000000079c5 */ /* 0x000fc60000010000 */
        /* <DEDUP_REMOVED lines=10> */
[----:B------:R-:W-:Y:S02]  /*14690*/  FSEL R183, R29, -INF , P6 ;  /* 0xff8000001db77808 */ /* 0x000fe40003000000 */
[----:B------:R-:W-:-:S02]  /*146a0*/  FMNMX.FTZ R8, R185, R8, !PT ;  /* 0x00000008b9087209 */ /* 0x000fc40007810000 */
[----:B------:R-:W-:Y:S02]  /*146b0*/  FMNMX.FTZ R6, R73, R6, !PT ;  /* 0x0000000649067209 */ /* 0x000fe40007810000 */
[----:B------:R-:W-:Y:S01]  /*146c0*/  FMNMX.FTZ R14, R183, R8, !PT ;  /* 0x00000008b70e7209 */ /* 0x000fe20007810000 */
[----:B------:R-:W-:Y:S01]  /*146d0*/  IMAD.U32 R8, RZ, RZ, UR6 ;  /* 0x00000006ff087e24 */ /* 0x000fe2000f8e00ff */
[----:B------:R-:W-:Y:S02]  /*146e0*/  FMNMX.FTZ R6, R79, R6, !PT ;  /* 0x000000064f067209 */ /* 0x000fe40007810000 */
[----:B------:R-:W-:Y:S01]  /*146f0*/  FSEL R25, R34, -INF , P1 ;  /* 0xff80000022197808 */ /* 0x000fe20000800000 */
[----:B------:R-:W0:Y:S01]  /*14700*/  SHFL.BFLY PT, R7, R14, 0x2, 0x1f ;  /* 0x0c401f000e077f89 */ /* 0x000e2200000e0000 */
[----:B------:R-:W-:Y:S02]  /*14710*/  FMNMX.FTZ R6, R77, R6, !PT ;  /* 0x000000064d067209 */ /* 0x000fe40007810000 */
[----:B------:R-:W-:-:S02]  /*14720*/  ISETP.NE.AND P1, PT, R33, RZ, PT ;  /* 0x000000ff2100720c */ /* 0x000fc40003f25270 */
[----:B------:R-:W-:Y:S02]  /*14730*/  FMNMX.FTZ R6, R67, R6, !PT ;  /* 0x0000000643067209 */ /* 0x000fe40007810000 */
[----:B------:R-:W-:Y:S02]  /*14740*/  FSEL R35, R35, -INF , P1 ;  /* 0xff80000023237808 */ /* 0x000fe40000800000 */
[----:B------:R-:W-:Y:S02]  /*14750*/  FMNMX.FTZ R6, R65, R6, !PT ;  /* 0x0000000641067209 */ /* 0x000fe40007810000 */
[----:B------:R-:W-:Y:S02]  /*14760*/  ISETP.NE.AND P1, PT, R12, RZ, PT ;  /* 0x000000ff0c00720c */ /* 0x000fe40003f25270 */
[----:B------:R-:W-:-:S04]  /*14770*/  FMNMX.FTZ R6, R71, R6, !PT ;  /* 0x0000000647067209 */ /* 0x000fc80007810000 */
[----:B------:R-:W-:-:S04]  /*14780*/  FMNMX.FTZ R6, R5, R6, !PT ;  /* 0x0000000605067209 */ /* 0x000fc80007810000 */
[----:B------:R-:W-:Y:S02]  /*14790*/  FMNMX.FTZ R6, R59, R6, !PT ;  /* 0x000000063b067209 */ /* 0x000fe40007810000 */
[----:B0-----:R-:W-:Y:S01]  /*147a0*/  FMNMX.FTZ R20, R14, R7, !PT ;  /* 0x000000070e147209 */ /* 0x001fe20007810000 */
[----:B------:R-:W-:Y:S01]  /*147b0*/  @!P1 VIADD R0, R0, 0x34840 ;  /* 0x0003484000009836 */ /* 0x000fe20000000000 */
        /* <DEDUP_REMOVED lines=15> */
[----:B------:R-:W-:Y:S02]  /*148b0*/  ISETP.NE.AND P0, PT, R32, RZ, PT ;  /* 0x000000ff2000720c */ /* 0x000fe40003f05270 */
        /* <DEDUP_REMOVED lines=31> */
[-CC-:B------:R-:W-:Y:S01]  /*14ab0*/  FFMA.FTZ R184, R127, R8.reuse, -R4.reuse ;  /* 0x000000087fb87223 */ /* 0x180fe20000010804 */
[-CC-:B------:R-:W-:Y:S01]  /*14ac0*/  FFMA.FTZ R188, R121, R8.reuse, -R4.reuse ;  /* 0x0000000879bc7223 */ /* 0x180fe20000010804 */
[----:B------:R-:W0:Y:S01]  /*14ad0*/  SHFL.BFLY PT, R137, R6, 0x2, 0x1f ;  /* 0x0c401f0006897f89 */ /* 0x000e2200000e0000 */
        /* <DEDUP_REMOVED lines=23> */
[----:B0-----:R-:W-:Y:S01]  /*14c50*/  FMNMX.FTZ R10, R6, R137, !PT ;  /* 0x00000089060a7209 */ /* 0x001fe20007810000 */
[----:B------:R-:W0:Y:S01]  /*14c60*/  MUFU.EX2 R180, R180 ;  /* 0x000000b400b47308 */ /* 0x000e220000000800 */
[-CC-:B------:R-:W-:Y:S01]  /*14c70*/  FFMA.FTZ R137, R181, R8.reuse, -R4.reuse ;  /* 0x00000008b5897223 */ /* 0x180fe20000010804 */
[-CC-:B------:R-:W-:Y:S01]  /*14c80*/  FFMA.FTZ R139, R193, R8.reuse, -R4.reuse ;  /* 0x00000008c18b7223 */ /* 0x180fe20000010804 */
[-CC-:B------:R-:W-:Y:S01]  /*14c90*/  FFMA.FTZ R216, R187, R8.reuse, -R4.reuse ;  /* 0x00000008bbd87223 */ /* 0x180fe20000010804 */
[----:B------:R-:W4:Y:S01]  /*14ca0*/  SHFL.BFLY PT, R141, R10, 0x1, 0x1f ;  /* 0x0c201f000a8d7f89 */ /* 0x000f2200000e0000 */
[-CC-:B------:R-:W-:Y:S01]  /*14cb0*/  FFMA.FTZ R191, R191, R8.reuse, -R4.reuse ;  /* 0x00000008bfbf7223 */ /* 0x180fe20000010804 */
[-CC-:B------:R-:W-:Y:S01]  /*14cc0*/  FFMA.FTZ R218, R185, R8.reuse, -R4.reuse ;  /* 0x00000008b9da7223 */ /* 0x180fe20000010804 */
[----:B------:R-:W-:Y:S01]  /*14cd0*/  FFMA.FTZ R143, R183, R8, -R4 ;  /* 0x00000008b78f7223 */ /* 0x000fe20000010804 */
[----:B------:R-:W0:Y:S08]  /*14ce0*/  MUFU.EX2 R37, R37 ;  /* 0x0000002500257308 */ /* 0x000e300000000800 */
[----:B------:R-:W0:Y:S08]  /*14cf0*/  MUFU.EX2 R182, R182 ;  /* 0x000000b600b67308 */ /* 0x000e300000000800 */
[----:B------:R-:W0:Y:S01]  /*14d00*/  MUFU.EX2 R61, R61 ;  /* 0x0000003d003d7308 */ /* 0x000e220000000800 */
[----:B----4-:R-:W-:-:S04]  /*14d10*/  FMNMX.FTZ R92, R10, R141, !PT ;  /* 0x0000008d0a5c7209 */ /* 0x010fc80007810000 */
[C---:B------:R-:W-:Y:S01]  /*14d20*/  FSETP.NEU.FTZ.AND P2, PT, R92.reuse, -INF , PT ;  /* 0xff8000005c00780b */ /* 0x040fe20003f5d000 */
[----:B------:R-:W-:Y:S02]  /*14d30*/  FMUL.FTZ R28, R92, R8 ;  /* 0x000000085c1c7220 */ /* 0x000fe40000410000 */
[----:B------:R-:W4:Y:S03]  /*14d40*/  MUFU.EX2 R184, R184 ;  /* 0x000000b800b87308 */ /* 0x000f260000000800 */
[----:B------:R-:W-:Y:S02]  /*14d50*/  FSEL R28, R28, RZ, P2 ;  /* 0x000000ff1c1c7208 */ /* 0x000fe40001000000 */
[----:B------:R-:W-:-:S03]  /*14d60*/  ISETP.GE.AND P2, PT, R160, 0xb1, PT ;  /* 0x000000b1a000780c */ /* 0x000fc60003f46270 */
[----:B------:R-:W-:Y:S01]  /*14d70*/  MUFU.EX2 R69, R69 ;  /* 0x0000004500457308 */ /* 0x000fe20000000800 */
[-CC-:B------:R-:W-:Y:S01]  /*14d80*/  FFMA.FTZ R177, R3, R8.reuse, -R28.reuse ;  /* 0x0000000803b17223 */ /* 0x180fe2000001081c */
[----:B-1----:R-:W-:Y:S01]  /*14d90*/  FADD.FTZ R3, R176, R21 ;  /* 0x00000015b0037221 */ /* 0x002fe20000010000 */
[-CC-:B------:R-:W-:Y:S01]  /*14da0*/  FFMA.FTZ R4, R115, R8.reuse, -R28.reuse ;  /* 0x0000000873047223 */ /* 0x180fe2000001081c */
[-CC-:B------:R-:W-:Y:S01]  /*14db0*/  FFMA.FTZ R179, R9, R8.reuse, -R28.reuse ;  /* 0x0000000809b37223 */ /* 0x180fe2000001081c */
[-CC-:B------:R-:W-:Y:S01]  /*14dc0*/  FFMA.FTZ R6, R119, R8.reuse, -R28.reuse ;  /* 0x0000000877067223 */ /* 0x180fe2000001081c */
[----:B--2---:R-:W-:Y:S01]  /*14dd0*/  FADD.FTZ R36, R178, R3 ;  /* 0x00000003b2247221 */ /* 0x004fe20000010000 */
[-CC-:B------:R-:W-:Y:S01]  /*14de0*/  FFMA.FTZ R181, R11, R8.reuse, -R28.reuse ;  /* 0x000000080bb57223 */ /* 0x180fe2000001081c */
[----:B------:R-:W-:Y:S01]  /*14df0*/  MUFU.EX2 R177, R177 ;  /* 0x000000b100b17308 */ /* 0x000fe20000000800 */
[-C--:B------:R-:W-:Y:S01]  /*14e00*/  FFMA.FTZ R10, R107, R8.reuse, -R28 ;  /* 0x000000086b0a7223 */ /* 0x080fe2000001081c */
[----:B---3--:R-:W-:Y:S01]  /*14e10*/  FADD.FTZ R3, R33, R36 ;  /* 0x0000002421037221 */ /* 0x008fe20000010000 */
[-CC-:B------:R-:W-:Y:S01]  /*14e20*/  FFMA.FTZ R183, R13, R8.reuse, -R28.reuse ;  /* 0x000000080db77223 */ /* 0x180fe2000001081c */
[-CC-:B------:R-:W-:Y:S01]  /*14e30*/  FFMA.FTZ R12, R111, R8.reuse, -R28.reuse ;  /* 0x000000086f0c7223 */ /* 0x180fe2000001081c */
[-CC-:B------:R-:W-:Y:S01]  /*14e40*/  FFMA.FTZ R201, R5, R8.reuse, -R28.reuse ;  /* 0x0000000805c97223 */ /* 0x180fe2000001081c */
[----:B0-----:R-:W-:Y:S01]  /*14e50*/  FADD.FTZ R36, R180, R3 ;  /* 0x00000003b4247221 */ /* 0x001fe20000010000 */
[-CC-:B------:R-:W-:Y:S01]  /*14e60*/  FFMA.FTZ R185, R15, R8.reuse, -R28.reuse ;  /* 0x000000080fb97223 */ /* 0x180fe2000001081c */
[----:B------:R-:W0:Y:S01]  /*14e70*/  MUFU.EX2 R4, R4 ;  /* 0x0000000400047308 */ /* 0x000e220000000800 */
[-C--:B------:R-:W-:Y:S01]  /*14e80*/  FFMA.FTZ R14, R99, R8.reuse, -R28 ;  /* 0x00000008630e7223 */ /* 0x080fe2000001081c */
[----:B------:R-:W-:Y:S01]  /*14e90*/  FADD.FTZ R3, R37, R36 ;  /* 0x0000002425037221 */ /* 0x000fe20000010000 */
[-CC-:B------:R-:W-:Y:S01]  /*14ea0*/  FFMA.FTZ R187, R81, R8.reuse, -R28.reuse ;  /* 0x0000000851bb7223 */ /* 0x180fe2000001081c */
[-CC-:B------:R-:W-:Y:S01]  /*14eb0*/  FFMA.FTZ R20, R103, R8.reuse, -R28.reuse ;  /* 0x0000000867147223 */ /* 0x180fe2000001081c */
[-CC-:B------:R-:W-:Y:S01]  /*14ec0*/  FFMA.FTZ R189, R97, R8.reuse, -R28.reuse ;  /* 0x0000000861bd7223 */ /* 0x180fe2000001081c */
[----:B------:R-:W-:Y:S01]  /*14ed0*/  FADD.FTZ R38, R182, R3 ;  /* 0x00000003b6267221 */ /* 0x000fe20000010000 */
[-CC-:B------:R-:W-:Y:S01]  /*14ee0*/  FFMA.FTZ R24, R91, R8.reuse, -R28.reuse ;  /* 0x000000085b187223 */ /* 0x180fe2000001081c */
[----:B------:R-:W1:Y:S01]  /*14ef0*/  MUFU.EX2 R179, R179 ;  /* 0x000000b300b37308 */ /* 0x000e620000000800 */
[-C--:B------:R-:W-:Y:S01]  /*14f00*/  FFMA.FTZ R26, R95, R8.reuse, -R28 ;  /* 0x000000085f1a7223 */ /* 0x080fe2000001081c */
[----:B------:R-:W-:Y:S01]  /*14f10*/  FADD.FTZ R3, R61, R38 ;  /* 0x000000263d037221 */ /* 0x000fe20000010000 */
[-CC-:B------:R-:W-:Y:S01]  /*14f20*/  FFMA.FTZ R193, R93, R8.reuse, -R28.reuse ;  /* 0x000000085dc17223 */ /* 0x180fe2000001081c */
[-CC-:B------:R-:W-:Y:S01]  /*14f30*/  FFMA.FTZ R30, R75, R8.reuse, -R28.reuse ;  /* 0x000000084b1e7223 */ /* 0x180fe2000001081c */
[-CC-:B------:R-:W-:Y:S01]  /*14f40*/  FFMA.FTZ R195, R73, R8.reuse, -R28.reuse ;  /* 0x0000000849c37223 */ /* 0x180fe2000001081c */
[----:B----4-:R-:W-:Y:S01]  /*14f50*/  FADD.FTZ R38, R184, R3 ;  /* 0x00000003b8267221 */ /* 0x010fe20000010000 */
[-C--:B------:R-:W-:Y:S01]  /*14f60*/  FFMA.FTZ R32, R79, R8.reuse, -R28 ;  /* 0x000000084f207223 */ /* 0x080fe2000001081c */
[----:B------:R-:W2:Y:S01]  /*14f70*/  MUFU.EX2 R186, R186 ;  /* 0x000000ba00ba7308 */ /* 0x000ea20000000800 */
[----:B0-----:R-:W-:Y:S01]  /*14f80*/  FADD.FTZ R40, R177, R4 ;  /* 0x00000004b1287221 */ /* 0x001fe20000010000 */
[----:B------:R-:W-:Y:S01]  /*14f90*/  FADD.FTZ R5, R69, R38 ;  /* 0x0000002645057221 */ /* 0x000fe20000010000 */
[-CC-:B------:R-:W-:Y:S01]  /*14fa0*/  FFMA.FTZ R197, R77, R8.reuse, -R28.reuse ;  /* 0x000000084dc57223 */ /* 0x180fe2000001081c */
[-CC-:B------:R-:W-:Y:S01]  /*14fb0*/  FFMA.FTZ R34, R67, R8.reuse, -R28.reuse ;  /* 0x0000000843227223 */ /* 0x180fe2000001081c */
[-CC-:B------:R-:W-:Y:S01]  /*14fc0*/  FFMA.FTZ R199, R65, R8.reuse, -R28.reuse ;  /* 0x0000000841c77223 */ /* 0x180fe2000001081c */
[-CC-:B------:R-:W-:Y:S01]  /*14fd0*/  FFMA.FTZ R36, R71, R8.reuse, -R28.reuse ;  /* 0x0000000847247223 */ /* 0x180fe2000001081c */
[-C--:B------:R-:W-:Y:S01]  /*14fe0*/  FFMA.FTZ R38, R59, R8.reuse, -R28 ;  /* 0x000000083b267223 */ /* 0x080fe2000001081c */
[----:B------:R-:W0:Y:S01]  /*14ff0*/  MUFU.EX2 R6, R6 ;  /* 0x0000000600067308 */ /* 0x000e220000000800 */
[----:B-1----:R-:W-:Y:S01]  /*15000*/  FADD.FTZ R3, R179, R40 ;  /* 0x00000028b3037221 */ /* 0x002fe20000010000 */
        /* <DEDUP_REMOVED lines=13> */
[-CC-:B------:R-:W-:Y:S01]  /*150e0*/  FFMA.FTZ R125, R125, R8.reuse, -R28.reuse ;  /* 0x000000087d7d7223 */ /* 0x180fe2000001081c */
[----:B------:R-:W2:Y:S01]  /*150f0*/  MUFU.EX2 R181, R181 ;  /* 0x000000b500b57308 */ /* 0x000ea20000000800 */
[----:B0-----:R-:W-:Y:S01]  /*15100*/  FADD.FTZ R40, R6, R3 ;  /* 0x0000000306287221 */ /* 0x001fe20000010000 */
[-CC-:B------:R-:W-:Y:S01]  /*15110*/  FFMA.FTZ R129, R129, R8.reuse, -R28.reuse ;  /* 0x0000000881817223 */ /* 0x180fe2000001081c */
[-CC-:B------:R-:W-:Y:S01]  /*15120*/  FFMA.FTZ R133, R133, R8.reuse, -R28.reuse ;  /* 0x0000000885857223 */ /* 0x180fe2000001081c */
[----:B------:R-:W-:Y:S01]  /*15130*/  FFMA.FTZ R135, R135, R8, -R28 ;  /* 0x0000000887877223 */ /* 0x000fe2000001081c */
[----:B------:R-:W-:Y:S01]  /*15140*/  F2FP.BF16.F32.PACK_AB R177, R4, R177 ;  /* 0x000000b104b1723e */ /* 0x000fe200000010ff */
[--C-:B------:R-:W-:Y:S01]  /*15150*/  IMAD.MOV.U32 R81, RZ, RZ, R87.reuse ;  /* 0x000000ffff517224 */ /* 0x100fe200078e0057 */
[----:B------:R-:W-:Y:S01]  /*15160*/  F2FP.BF16.F32.PACK_AB R179, R6, R179 ;  /* 0x000000b306b3723e */ /* 0x000fe200000010ff */
[----:B------:R-:W0:Y:S01]  /*15170*/  MUFU.EX2 R188, R188 ;  /* 0x000000bc00bc7308 */ /* 0x000e220000000800 */
[----:B-1----:R-:W-:Y:S01]  /*15180*/  FADD.FTZ R5, R83, R42 ;  /* 0x0000002a53057221 */ /* 0x002fe20000010000 */
[----:B------:R-:W-:Y:S01]  /*15190*/  F2FP.BF16.F32.PACK_AB R178, R33, R178 ;  /* 0x000000b221b2723e */ /* 0x000fe200000010ff */
[--C-:B------:R-:W-:Y:S01]  /*151a0*/  IMAD.MOV.U32 R79, RZ, RZ, R87.reuse ;  /* 0x000000ffff4f7224 */ /* 0x100fe200078e0057 */
[----:B------:R-:W-:Y:S01]  /*151b0*/  F2FP.BF16.F32.PACK_AB R180, R37, R180 ;  /* 0x000000b425b4723e */ /* 0x000fe200000010ff */
[--C-:B------:R-:W-:Y:S01]  /*151c0*/  IMAD.MOV.U32 R77, RZ, RZ, R87.reuse ;  /* 0x000000ffff4d7224 */ /* 0x100fe200078e0057 */
[----:B------:R-:W-:Y:S01]  /*151d0*/  F2FP.BF16.F32.PACK_AB R182, R61, R182 ;  /* 0x000000b63db6723e */ /* 0x000fe200000010ff */
[--C-:B------:R-:W-:Y:S01]  /*151e0*/  IMAD.MOV.U32 R75, RZ, RZ, R87.reuse ;  /* 0x000000ffff4b7224 */ /* 0x100fe200078e0057 */
[----:B------:R-:W1:Y:S01]  /*151f0*/  MUFU.EX2 R10, R10 ;  /* 0x0000000a000a7308 */ /* 0x000e620000000800 */
[----:B--2---:R-:W-:Y:S01]  /*15200*/  FADD.FTZ R3, R181, R40 ;  /* 0x00000028b5037221 */ /* 0x004fe20000010000 */
[----:B------:R-:W-:Y:S01]  /*15210*/  F2FP.BF16.F32.PACK_AB R184, R69, R184 ;  /* 0x000000b845b8723e */ /* 0x000fe200000010ff */
[--C-:B------:R-:W-:Y:S01]  /*15220*/  IMAD.MOV.U32 R73, RZ, RZ, R87.reuse ;  /* 0x000000ffff497224 */ /* 0x100fe200078e0057 */
[----:B------:R-:W-:Y:S01]  /*15230*/  F2FP.BF16.F32.PACK_AB R186, R83, R186 ;  /* 0x000000ba53ba723e */ /* 0x000fe200000010ff */
[--C-:B------:R-:W-:Y:S01]  /*15240*/  IMAD.MOV.U32 R83, RZ, RZ, R87.reuse ;  /* 0x000000ffff537224 */ /* 0x100fe200078e0057 */
[----:B------:R-:W-:Y:S01]  /*15250*/  F2FP.BF16.F32.PACK_AB R176, R21, R176 ;  /* 0x000000b015b0723e */ /* 0x000fe200000010ff */
[----:B------:R-:W-:Y:S01]  /*15260*/  IMAD.MOV.U32 R71, RZ, RZ, R87 ;  /* 0x000000ffff477224 */ /* 0x000fe200078e0057 */
[----:B------:R-:W2:Y:S01]  /*15270*/  MUFU.EX2 R85, R85 ;  /* 0x0000005500557308 */ /* 0x000ea20000000800 */
[----:B0-----:R-:W-:Y:S01]  /*15280*/  FADD.FTZ R40, R188, R5 ;  /* 0x00000005bc287221 */ /* 0x001fe20000010000 */
[----:B------:R-:W-:-:S02]  /*15290*/  IMAD.MOV.U32 R69, RZ, RZ, R87 ;  /* 0x000000ffff457224 */ /* 0x000fc400078e0057 */
[--C-:B------:R-:W-:Y:S02]  /*152a0*/  IMAD.MOV.U32 R67, RZ, RZ, R87.reuse ;  /* 0x000000ffff437224 */ /* 0x100fe400078e0057 */
[----:B------:R-:W-:Y:S02]  /*152b0*/  IMAD.MOV.U32 R65, RZ, RZ, R87 ;  /* 0x000000ffff417224 */ /* 0x000fe400078e0057 */
[----:B------:R-:W0:Y:S01]  /*152c0*/  MUFU.EX2 R183, R183 ;  /* 0x000000b700b77308 */ /* 0x000e220000000800 */
[C---:B-1----:R-:W-:Y:S01]  /*152d0*/  FADD.FTZ R42, R10.reuse, R3 ;  /* 0x000000030a2a7221 */ /* 0x042fe20000010000 */
[----:B------:R-:W-:Y:S01]  /*152e0*/  F2FP.BF16.F32.PACK_AB R181, R10, R181 ;  /* 0x000000b50ab5723e */ /* 0x000fe200000010ff */
[--C-:B------:R-:W-:Y:S02]  /*152f0*/  IMAD.MOV.U32 R61, RZ, RZ, R87.reuse ;  /* 0x000000ffff3d7224 */ /* 0x100fe400078e0057 */
[--C-:B------:R-:W-:Y:S02]  /*15300*/  IMAD.MOV.U32 R59, RZ, RZ, R87.reuse ;  /* 0x000000ffff3b7224 */ /* 0x100fe400078e0057 */
[--C-:B------:R-:W-:Y:S01]  /*15310*/  IMAD.MOV.U32 R57, RZ, RZ, R87.reuse ;  /* 0x000000ffff397224 */ /* 0x100fe200078e0057 */
[----:B------:R-:W1:Y:S01]  /*15320*/  MUFU.EX2 R190, R190 ;  /* 0x000000be00be7308 */ /* 0x000e620000000800 */
[----:B--2---:R-:W-:Y:S01]  /*15330*/  FADD.FTZ R5, R85, R40 ;  /* 0x0000002855057221 */ /* 0x004fe20000010000 */
[----:B------:R-:W-:Y:S01]  /*15340*/  FFMA.FTZ R40, R63, R8, -R28 ;  /* 0x000000083f287223 */ /* 0x000fe2000001081c */
[----:B------:R-:W-:Y:S01]  /*15350*/  F2FP.BF16.F32.PACK_AB R188, R85, R188 ;  /* 0x000000bc55bc723e */ /* 0x000fe200000010ff */
[----:B------:R-:W-:-:S02]  /*15360*/  IMAD.MOV.U32 R85, RZ, RZ, R87 ;  /* 0x000000ffff557224 */ /* 0x000fc400078e0057 */
[--C-:B------:R-:W-:Y:S02]  /*15370*/  IMAD.MOV.U32 R63, RZ, RZ, R87.reuse ;  /* 0x000000ffff3f7224 */ /* 0x100fe400078e0057 */
[----:B------:R-:W2:Y:S01]  /*15380*/  MUFU.EX2 R12, R12 ;  /* 0x0000000c000c7308 */ /* 0x000ea20000000800 */
[----:B0-----:R-:W-:Y:S01]  /*15390*/  FADD.FTZ R3, R183, R42 ;  /* 0x0000002ab7037221 */ /* 0x001fe20000010000 */
[--C-:B------:R-:W-:Y:S02]  /*153a0*/  IMAD.MOV.U32 R53, RZ, RZ, R87.reuse ;  /* 0x000000ffff357224 */ /* 0x100fe400078e0057 */
[--C-:B------:R-:W-:Y:S02]  /*153b0*/  IMAD.MOV.U32 R49, RZ, RZ, R87.reuse ;  /* 0x000000ffff317224 */ /* 0x100fe400078e0057 */
[----:B------:R-:W-:Y:S02]  /*153c0*/  IMAD.MOV.U32 R45, RZ, RZ, R87 ;  /* 0x000000ffff2d7224 */ /* 0x000fe400078e0057 */
[----:B------:R-:W0:Y:S01]  /*153d0*/  MUFU.EX2 R89, R89 ;  /* 0x0000005900597308 */ /* 0x000e220000000800 */
[----:B-1----:R-:W-:Y:S01]  /*153e0*/  FADD.FTZ R44, R190, R5 ;  /* 0x00000005be2c7221 */ /* 0x002fe20000010000 */
[----:B------:R-:W-:-:S02]  /*153f0*/  IMAD.MOV.U32 R41, RZ, RZ, R87 ;  /* 0x000000ffff297224 */ /* 0x000fc400078e0057 */
[--C-:B------:R-:W-:Y:S02]  /*15400*/  IMAD.MOV.U32 R37, RZ, RZ, R87.reuse ;  /* 0x000000ffff257224 */ /* 0x100fe400078e0057 */
[----:B------:R-:W-:Y:S02]  /*15410*/  IMAD.MOV.U32 R33, RZ, RZ, R87 ;  /* 0x000000ffff217224 */ /* 0x000fe400078e0057 */
        /* <DEDUP_REMOVED lines=20> */
[----:B------:R-:W-:-:S04]  /*15560*/  @!P1 PRMT R3, RZ, 0x654, R0 ;  /* 0x00000654ff039816 */ /* 0x000fc80000000000 */
[----:B------:R2:W-:Y:S02]  /*15570*/  @!P1 SYNCS.ARRIVE.TRANS64.RED.A1T0 RZ, [R3+URZ], RZ ;  /* 0x000000ff03ff99a7 */ /* 0x0005e4000810043f */
[----:B------:R0:W-:Y:S01]  /*15580*/  MUFU.EX2 R141, R191 ;  /* 0x000000bf008d7308 */ /* 0x0001e20000000800 */
[C---:B-1----:R-:W-:Y:S01]  /*15590*/  FADD.FTZ R42, R20.reuse, R5 ;  /* 0x00000005142a7221 */ /* 0x042fe20000010000 */
[----:B------:R-:W-:-:S06]  /*155a0*/  F2FP.BF16.F32.PACK_AB R187, R20, R187 ;  /* 0x000000bb14bb723e */ /* 0x000fcc00000010ff */
[----:B------:R-:W1:Y:S01]  /*155b0*/  MUFU.EX2 R105, R105 ;  /* 0x0000006900697308 */ /* 0x000e620000000800 */
[-C--:B0-----:R-:W-:Y:S01]  /*155c0*/  FFMA.FTZ R191, R109, R8.reuse, -R28 ;  /* 0x000000086dbf7223 */ /* 0x081fe2000001081c */
[----:B--2---:R-:W-:Y:S01]  /*155d0*/  FADD.FTZ R3, R189, R42 ;  /* 0x0000002abd037221 */ /* 0x004fe20000010000 */
[----:B------:R-:W-:Y:S01]  /*155e0*/  FFMA.FTZ R42, R55, R8, -R28 ;  /* 0x00000008372a7223 */ /* 0x000fe2000001081c */
[----:B------:R-:W-:-:S04]  /*155f0*/  IMAD.MOV.U32 R55, RZ, RZ, R87 ;  /* 0x000000ffff377224 */ /* 0x000fc800078e0057 */
[----:B------:R-:W0:Y:S08]  /*15600*/  MUFU.EX2 R24, R24 ;  /* 0x0000001800187308 */ /* 0x000e300000000800 */
        /* <DEDUP_REMOVED lines=12> */
[----:B0-----:R-:W-:Y:S01]  /*156d0*/  FADD.FTZ R5, R113, R44 ;  /* 0x0000002c71057221 */ /* 0x001fe20000010000 */
[----:B------:R-:W-:Y:S01]  /*156e0*/  FFMA.FTZ R44, R43, R8, -R28 ;  /* 0x000000082b2c7223 */ /* 0x000fe2000001081c */
[----:B------:R-:W-:Y:S01]  /*156f0*/  F2FP.BF16.F32.PACK_AB R196, R113, R196 ;  /* 0x000000c471c4723e */ /* 0x000fe200000010ff */
[----:B------:R-:W-:-:S04]  /*15700*/  IMAD.MOV.U32 R43, RZ, RZ, R87 ;  /* 0x000000ffff2b7224 */ /* 0x000fc800078e0057 */
        /* <DEDUP_REMOVED lines=43> */
[----:B------:R-:W-:Y:S01]  /*159c0*/  F2FP.BF16.F32.PACK_AB R204, R27, R204 ;  /* 0x000000cc1bcc723e */ /* 0x000fe200000010ff */
[----:B------:R-:W-:-:S05]  /*159d0*/  IMAD.MOV.U32 R27, RZ, RZ, R87 ;  /* 0x000000ffff1b7224 */ /* 0x000fca00078e0057 */
        /* <DEDUP_REMOVED lines=58> */
[----:B------:R-:W-:Y:S01]  /*15d80*/  F2FP.BF16.F32.PACK_AB R209, R44, R209 ;  /* 0x000000d12cd1723e */ /* 0x000fe200000010ff */
[----:B------:R-:W-:-:S05]  /*15d90*/  IMAD.MOV.U32 R44, RZ, RZ, R87 ;  /* 0x000000ffff2c7224 */ /* 0x000fca00078e0057 */
[----:B------:R1:W3:Y:S01]  /*15da0*/  MUFU.EX2 R28, R47 ;  /* 0x0000002f001c7308 */ /* 0x0002e20000000800 */
[----:B--2---:R-:W-:Y:S01]  /*15db0*/  FADD.FTZ R52, R216, R5 ;  /* 0x00000005d8347221 */ /* 0x004fe20000010000 */
[----:B------:R-:W-:-:S03]  /*15dc0*/  F2FP.BF16.F32.PACK_AB R216, R141, R216 ;  /* 0x000000d88dd8723e */ /* 0x000fc600000010ff */
[----:B------:R-:W-:-:S03]  /*15dd0*/  FADD.FTZ R5, R141, R52 ;  /* 0x000000348d057221 */ /* 0x000fc60000010000 */
[----:B------:R-:W2:Y:S01]  /*15de0*/  MUFU.EX2 R25, R25 ;  /* 0x0000001900197308 */ /* 0x000ea20000000800 */
[----:B0-----:R-:W-:Y:S01]  /*15df0*/  FADD.FTZ R3, R211, R50 ;  /* 0x00000032d3037221 */ /* 0x001fe20000010000 */
[----:B-1----:R-:W-:-:S06]  /*15e00*/  IMAD.MOV.U32 R47, RZ, RZ, R87 ;  /* 0x000000ffff2f7224 */ /* 0x002fcc00078e0057 */
[----:B------:R0:W1:Y:S01]  /*15e10*/  MUFU.EX2 R46, R35 ;  /* 0x00000023002e7308 */ /* 0x0000620000000800 */
[C---:B---3--:R-:W-:Y:S01]  /*15e20*/  FADD.FTZ R52, R28.reuse, R3 ;  /* 0x000000031c347221 */ /* 0x048fe20000010000 */
[----:B------:R-:W-:Y:S01]  /*15e30*/  F2FP.BF16.F32.PACK_AB R211, R28, R211 ;  /* 0x000000d31cd3723e */ /* 0x000fe200000010ff */
[----:B------:R-:W-:-:S05]  /*15e40*/  IMAD.MOV.U32 R28, RZ, RZ, R87 ;  /* 0x000000ffff1c7224 */ /* 0x000fca00078e0057 */
[----:B------:R-:W3:Y:S01]  /*15e50*/  MUFU.EX2 R29, R29 ;  /* 0x0000001d001d7308 */ /* 0x000ee20000000800 */
[----:B--2---:R-:W-:Y:S01]  /*15e60*/  FADD.FTZ R3, R25, R52 ;  /* 0x0000003419037221 */ /* 0x004fe20000010000 */
[--C-:B------:R-:W-:Y:S02]  /*15e70*/  IMAD.MOV.U32 R52, RZ, RZ, R87.reuse ;  /* 0x000000ffff347224 */ /* 0x100fe400078e0057 */
[----:B0-----:R-:W-:-:S04]  /*15e80*/  IMAD.MOV.U32 R35, RZ, RZ, R87 ;  /* 0x000000ffff237224 */ /* 0x001fc800078e0057 */
[----:B------:R0:W2:Y:S01]  /*15e90*/  MUFU.EX2 R48, R39 ;  /* 0x0000002700307308 */ /* 0x0000a20000000800 */
[C---:B-1----:R-:W-:Y:S01]  /*15ea0*/  FADD.FTZ R4, R46.reuse, R3 ;  /* 0x000000032e047221 */ /* 0x042fe20000010000 */
[----:B------:R-:W-:Y:S01]  /*15eb0*/  F2FP.BF16.F32.PACK_AB R213, R46, R25 ;  /* 0x000000192ed5723e */ /* 0x000fe200000010ff */
[--C-:B------:R-:W-:Y:S02]  /*15ec0*/  IMAD.MOV.U32 R46, RZ, RZ, R87.reuse ;  /* 0x000000ffff2e7224 */ /* 0x100fe400078e0057 */
[----:B------:R-:W-:-:S03]  /*15ed0*/  IMAD.MOV.U32 R25, RZ, RZ, R87 ;  /* 0x000000ffff197224 */ /* 0x000fc600078e0057 */
[----:B------:R-:W1:Y:S01]  /*15ee0*/  MUFU.EX2 R125, R125 ;  /* 0x0000007d007d7308 */ /* 0x000e620000000800 */
[----:B---3--:R-:W-:Y:S01]  /*15ef0*/  FADD.FTZ R3, R29, R4 ;  /* 0x000000041d037221 */ /* 0x008fe20000010000 */
[----:B0-----:R-:W-:-:S06]  /*15f00*/  IMAD.MOV.U32 R39, RZ, RZ, R87 ;  /* 0x000000ffff277224 */ /* 0x001fcc00078e0057 */
[----:B------:R-:W0:Y:S01]  /*15f10*/  MUFU.EX2 R50, R129 ;  /* 0x0000008100327308 */ /* 0x000e220000000800 */
[C---:B--2---:R-:W-:Y:S01]  /*15f20*/  FADD.FTZ R6, R48.reuse, R3 ;  /* 0x0000000330067221 */ /* 0x044fe20000010000 */
[----:B------:R-:W-:Y:S01]  /*15f30*/  F2FP.BF16.F32.PACK_AB R215, R48, R29 ;  /* 0x0000001d30d7723e */ /* 0x000fe200000010ff */
[--C-:B------:R-:W-:Y:S02]  /*15f40*/  IMAD.MOV.U32 R48, RZ, RZ, R87.reuse ;  /* 0x000000ffff307224 */ /* 0x100fe400078e0057 */
[----:B------:R-:W-:-:S03]  /*15f50*/  IMAD.MOV.U32 R29, RZ, RZ, R87 ;  /* 0x000000ffff1d7224 */ /* 0x000fc600078e0057 */
        /* <DEDUP_REMOVED lines=9> */
[----:B-1----:R-:W-:Y:S01]  /*15ff0*/  FADD.FTZ R3, R133, R0 ;  /* 0x0000000085037221 */ /* 0x002fe20000010000 */
[C---:B0-----:R-:W-:Y:S01]  /*16000*/  FADD.FTZ R15, R143.reuse, R54 ;  /* 0x000000368f0f7221 */ /* 0x041fe20000010000 */
[----:B------:R-:W-:Y:S01]  /*16010*/  F2FP.BF16.F32.PACK_AB R218, R143, R218 ;  /* 0x000000da8fda723e */ /* 0x000fe200000010ff */
[----:B------:R-:W-:Y:S02]  /*16020*/  IMAD.MOV.U32 R54, RZ, RZ, R87 ;  /* 0x000000ffff367224 */ /* 0x000fe400078e0057 */
[C---:B--2---:R-:W-:Y:S01]  /*16030*/  FADD.FTZ R12, R4.reuse, R3 ;  /* 0x00000003040c7221 */ /* 0x044fe20000010000 */
[----:B------:R-:W-:Y:S01]  /*16040*/  F2FP.BF16.F32.PACK_AB R219, R4, R133 ;  /* 0x0000008504db723e */ /* 0x000fe200000010ff */
[----:B------:R-:W-:Y:S06]  /*16050*/  @!P2 BRA `(.L_x_6145) ;  /* 0x0000005c0050a947 */ /* 0x000fec0003800000 */
[----:B------:R0:W5:Y:S01]  /*16060*/  LDL.LU R4, [R1+0x4] ;  /* 0x0000040001047983 */ /* 0x0001620000300800 */
        /* <DEDUP_REMOVED lines=35> */
[----:B0-----:R-:W-:-:S07]  /*162a0*/  CS2R R24, SRZ ;  /* 0x0000000000187805 */ /* 0x001fce000001ff00 */
.L_x_6155:
[----:B------:R-:W2:Y:S01]  /*162b0*/  LDL R6, [R1+0x28] ;  /* 0x0000280001067983 */ /* 0x000ea20000100800 */
[----:B------:R-:W-:Y:S01]  /*162c0*/  VIADD R228, R5, 0x1 ;  /* 0x0000000105e47836 */ /* 0x000fe20000000000 */
[----:B------:R-:W-:Y:S05]  /*162d0*/  YIELD ;  /* 0x0000000000007946 */ /* 0x000fea0003800000 */
[----:B------:R-:W-:-:S04]  /*162e0*/  ISETP.NE.AND P3, PT, R228, 0x2, PT ;  /* 0x00000002e400780c */ /* 0x000fc80003f65270 */
[----:B------:R-:W-:Y:S02]  /*162f0*/  SEL R7, RZ, 0x1, P3 ;  /* 0x00000001ff077807 */ /* 0x000fe40001800000 */
[----:B------:R-:W-:Y:S02]  /*16300*/  SEL R228, R228, RZ, P3 ;  /* 0x000000ffe4e47207 */ /* 0x000fe40001800000 */
[----:B-----5:R-:W-:-:S05]  /*16310*/  LOP3.LUT R7, R4, R7, RZ, 0x3c, !PT ;  /* 0x0000000704077212 */ /* 0x020fca00078e3cff */
[----:B------:R0:W-:Y:S01]  /*16320*/  STL [R1+0x4], R7 ;  /* 0x0000040701007387 */ /* 0x0001e20000100800 */
[----:B--2---:R-:W-:-:S13]  /*16330*/  ISETP.NE.AND P2, PT, R6, RZ, PT ;  /* 0x000000ff0600720c */ /* 0x004fda0003f45270 */
[----:B0-----:R-:W-:Y:S05]  /*16340*/  @P2 BRA `(.L_x_6146) ;  /* 0x0000000000302947 */ /* 0x001fea0003800000 */
[----:B------:R-:W-:Y:S05]  /*16350*/  @!P0 BRA `(.L_x_6147) ;  /* 0x0000000000048947 */ /* 0x000fea0003800000 */
[----:B------:R-:W-:Y:S01]  /*16360*/  BPT.TRAP 0x1 ;  /* 0x000000040000795c */ /* 0x000fe20000300000 */
.L_x_6147:
[----:B------:R-:W-:Y:S01]  /*16370*/  IMAD R6, R228, 0x8, R2 ;  /* 0x00000008e4067824 */ /* 0x000fe200078e0202 */
[----:B------:R-:W-:-:S04]  /*16380*/  SHF.L.U32 R7, R7, 0x1f, RZ ;  /* 0x0000001f07077819 */ /* 0x000fc800000006ff */
[----:B------:R0:W1:Y:S01]  /*16390*/  SYNCS.PHASECHK.TRANS64.TRYWAIT P3, [R6+URZ+0x34830], R7 ;  /* 0x03483007060075a7 */ /* 0x000062000806017f */
[----:B------:R-:W-:Y:S05]  /*163a0*/  @!P0 BRA `(.L_x_6148) ;  /* 0x0000000000048947 */ /* 0x000fea0003800000 */
[----:B------:R-:W-:Y:S01]  /*163b0*/  BPT.TRAP 0x1 ;  /* 0x000000040000795c */ /* 0x000fe20000300000 */
.L_x_6148:
[----:B------:R-:W-:Y:S04]  /*163c0*/  BSSY B0, `(.L_x_6146) ;  /* 0x0000004000007945 */ /* 0x000fe80003800000 */
[----:B-1----:R-:W-:Y:S05]  /*163d0*/  @P3 BRA `(.L_x_6149) ;  /* 0x0000000000083947 */ /* 0x002fea0003800000 */
[----:B------:R-:W1:Y:S02]  /*163e0*/  SYNCS.PHASECHK.TRANS64.TRYWAIT P3, [R6+URZ+0x34830], R7 ;  /* 0x03483007060075a7 */ /* 0x000e64000806017f */
[----:B-1----:R-:W-:Y:S05]  /*163f0*/  @!P3 BRA `(.L_x_6150) ;  /* 0x000000e80034b947 */ /* 0x002fea0003800000 */
.L_x_6149:
[----:B------:R-:W-:Y:S05]  /*16400*/  BSYNC B0 ;  /* 0x0000000000007941 */ /* 0x000fea0003800000 */
.L_x_6146:
[----:B01----:R-:W2:Y:S04]  /*16410*/  LDL R6, [R1+0x2c] ;  /* 0x00002c0001067983 */ /* 0x003ea80000100800 */
[----:B------:R-:W3:Y:S01]  /*16420*/  LDL.64 R20, [R1+0x20] ;  /* 0x0000200001147983 */ /* 0x000ee20000100a00 */
[----:B------:R-:W0:Y:S01]  /*16430*/  S2R R8, SR_TID.X ;  /* 0x0000000000087919 */ /* 0x000e220000002100 */
[----:B------:R-:W-:Y:S05]  /*16440*/  WARPSYNC.ALL ;  /* 0x0000000000007948 */ /* 0x000fea0003800000 */
[----:B------:R-:W-:Y:S01]  /*16450*/  IMAD.MOV.U32 R7, RZ, RZ, 0x40000040 ;  /* 0x40000040ff077424 */ /* 0x000fe200078e00ff */
[----:B0-----:R-:W-:-:S05]  /*16460*/  SHF.R.U32.HI R8, RZ, 0x7, R8 ;  /* 0x00000007ff087819 */ /* 0x001fca0000011608 */
[----:B------:R-:W-:-:S05]  /*16470*/  VIADD R11, R8, 0x8 ;  /* 0x00000008080b7836 */ /* 0x000fca0000000000 */
[----:B------:R0:W-:Y:S01]  /*16480*/  BAR.SYNC.DEFER_BLOCKING R11, 0x100 ;  /* 0x0004000b0000751d */ /* 0x0001e20000010000 */
[----:B------:R-:W-:-:S05]  /*16490*/  R2UR UR55, R7 ;  /* 0x00000000073772ca */ /* 0x000fca00000e0000 */
[----:B------:R-:W-:Y:S01]  /*164a0*/  WARPGROUP.ARRIVE ;  /* 0x00000000000079c5 */ /* 0x000fe20000000000 */
[----:B------:R-:W-:Y:S02]  /*164b0*/  IMAD.MOV.U32 R89, RZ, RZ, 0x40000040 ;  /* 0x40000040ff597424 */ /* 0x000fe400078e00ff */
[----:B------:R-:W-:-:S03]  /*164c0*/  IMAD.MOV.U32 R9, RZ, RZ, 0x40000040 ;  /* 0x40000040ff097424 */ /* 0x000fc600078e00ff */
[----:B------:R-:W-:Y:S02]  /*164d0*/  R2UR UR59, R89 ;  /* 0x00000000593b72ca */ /* 0x000fe400000e0000 */
[----:B------:R-:W-:-:S11]  /*164e0*/  R2UR UR7, R9 ;  /* 0x00000000090772ca */ /* 0x000fd600000e0000 */
[----:B------:R-:W-:Y:S02]  /*164f0*/  MOV R7, UR59 ;  /* 0x0000003b00077c02 */ /* 0x000fe40008000f00 */
[----:B------:R-:W-:Y:S01]  /*16500*/  UMOV UR59, UR7 ;  /* 0x00000007003b7c82 */ /* 0x000fe20008000000 */
[C---:B------:R-:W-:Y:S02]  /*16510*/  R2UR UR7, R9.reuse ;  /* 0x00000000090772ca */ /* 0x040fe400000e0000 */
[C---:B------:R-:W-:Y:S02]  /*16520*/  R2UR UR19, R9.reuse ;  /* 0x00000000091372ca */ /* 0x040fe400000e0000 */
[C---:B------:R-:W-:Y:S02]  /*16530*/  R2UR UR31, R9.reuse ;  /* 0x00000000091f72ca */ /* 0x040fe400000e0000 */
[----:B------:R-:W-:Y:S01]  /*16540*/  R2UR UR43, R9 ;  /* 0x00000000092b72ca */ /* 0x000fe200000e0000 */
[----:B--2---:R-:W-:Y:S01]  /*16550*/  IMAD R6, R228, 0xb00, R6 ;  /* 0x00000b00e4067824 */ /* 0x004fe200078e0206 */
[----:B---3--:R-:W-:-:S02]  /*16560*/  R2UR UR22, R20 ;  /* 0x00000000141672ca */ /* 0x008fc400000e0000 */
[----:B------:R-:W-:Y:S02]  /*16570*/  R2UR UR23, R21 ;  /* 0x00000000151772ca */ /* 0x000fe400000e0000 */
[----:B------:R-:W-:-:S09]  /*16580*/  R2UR UR54, R6 ;  /* 0x00000000063672ca */ /* 0x000fd200000e0000 */
[----:B------:R-:W-:Y:S02]  /*16590*/  UMOV UR52, UR22 ;  /* 0x0000001600347c82 */ /* 0x000fe40008000000 */
[----:B------:R-:W-:Y:S02]  /*165a0*/  UMOV UR53, UR23 ;  /* 0x0000001700357c82 */ /* 0x000fe40008000000 */
[----:B------:R-:W-:Y:S01]  /*165b0*/  HGMMA.64x16x16.F32.BF16 R168, gdesc[UR52], RZ, !UPT, gsb0 ;  /* 0x0020000034a879f0 */ /* 0x000fe2000c0018ff */
[C---:B------:R-:W-:Y:S02]  /*165c0*/  VIADD R88, R6.reuse, 0x100 ;  /* 0x0000010006587836 */ /* 0x040fe40000000000 */
[----:B------:R-:W-:-:S03]  /*165d0*/  VIADD R8, R6, 0x80 ;  /* 0x0000008006087836 */ /* 0x000fc60000000000 */
[----:B------:R-:W-:Y:S02]  /*165e0*/  R2UR UR58, R88 ;  /* 0x00000000583a72ca */ /* 0x000fe400000e0000 */
[----:B------:R-:W-:Y:S01]  /*165f0*/  R2UR UR6, R8 ;  /* 0x00000000080672ca */ /* 0x000fe200000e0000 */
[----:B------:R-:W-:Y:S01]  /*16600*/  UMOV UR56, UR22 ;  /* 0x0000001600387c82 */ /* 0x000fe20008000000 */
[----:B------:R-:W-:-:S09]  /*16610*/  UMOV UR57, UR23 ;  /* 0x0000001700397c82 */ /* 0x000fd20008000000 */
[----:B0-----:R-:W-:Y:S02]  /*16620*/  MOV R11, UR58 ;  /* 0x0000003a000b7c02 */ /* 0x001fe40008000f00 */
[----:B------:R-:W-:Y:S01]  /*16630*/  UMOV UR58, UR6 ;  /* 0x00000006003a7c82 */ /* 0x000fe20008000000 */
[----:B------:R-:W-:Y:S02]  /*16640*/  WARPGROUP.DEPBAR.LE gsb0, 0x0 ;  /* 0x00008000000079c5 */ /* 0x000fe40000010000 */
[----:B------:R-:W-:-:S06]  /*16650*/  WARPGROUP.ARRIVE ;  /* 0x00000000000079c5 */ /* 0x000fcc0000000000 */
[----:B------:R-:W-:Y:S01]  /*16660*/  HGMMA.64x16x16.F32.BF16 R160, gdesc[UR56], RZ, !UPT, gsb0 ;  /* 0x0020000038a079f0 */ /* 0x000fe2000c0018ff */
[----:B------:R-:W-:Y:S02]  /*16670*/  R2UR UR59, R7 ;  /* 0x00000000073b72ca */ /* 0x000fe400000e0000 */
[----:B------:R-:W-:Y:S01]  /*16680*/  R2UR UR58, R11 ;  /* 0x000000000b3a72ca */ /* 0x000fe200000e0000 */
[----:B------:R-:W-:Y:S01]  /*16690*/  UMOV UR56, UR22 ;  /* 0x0000001600387c82 */ /* 0x000fe20008000000 */
[----:B------:R-:W-:Y:S01]  /*166a0*/  UMOV UR57, UR23 ;  /* 0x0000001700397c82 */ /* 0x000fe20008000000 */
[----:B------:R-:W-:-:S05]  /*166b0*/  VIADD R8, R6, 0x180 ;  /* 0x0000018006087836 */ /* 0x000fca0000000000 */
[----:B------:R-:W-:Y:S01]  /*166c0*/  R2UR UR6, R8 ;  /* 0x00000000080672ca */ /* 0x000fe200000e0000 */
[----:B------:R-:W-:-:S05]  /*166d0*/  VIADD R8, R6, 0x300 ;  /* 0x0000030006087836 */ /* 0x000fca0000000000 */
[----:B------:R-:W-:Y:S01]  /*166e0*/  R2UR UR18, R8 ;  /* 0x00000000081272ca */ /* 0x000fe200000e0000 */
[----:B------:R-:W-:Y:S01]  /*166f0*/  VIADD R8, R6, 0x480 ;  /* 0x0000048006087836 */ /* 0x000fe20000000000 */
[----:B------:R-:W-:Y:S02]  /*16700*/  WARPGROUP.DEPBAR.LE gsb0, 0x0 ;  /* 0x00008000000079c5 */ /* 0x000fe40000010000 */
[----:B------:R-:W-:-:S06]  /*16710*/  WARPGROUP.ARRIVE ;  /* 0x00000000000079c5 */ /* 0x000fcc0000000000 */
[----:B------:R-:W-:Y:S01]  /*16720*/  HGMMA.64x16x16.F32.BF16 R152, gdesc[UR56], RZ, !UPT, gsb0 ;  /* 0x00200000389879f0 */ /* 0x000fe2000c0018ff */
[----:B------:R-:W-:Y:S01]  /*16730*/  R2UR UR30, R8 ;  /* 0x00000000081e72ca */ /* 0x000fe200000e0000 */
[----:B------:R-:W-:-:S05]  /*16740*/  VIADD R8, R6, 0x2 ;  /* 0x0000000206087836 */ /* 0x000fca0000000000 */
[----:B------:R-:W-:Y:S01]  /*16750*/  R2UR UR42, R8 ;  /* 0x00000000082a72ca */ /* 0x000fe200000e0000 */
[----:B------:R-:W-:Y:S01]  /*16760*/  VIADD R8, R6, 0x182 ;  /* 0x0000018206087836 */ /* 0x000fe20000000000 */
[----:B------:R-:W-:Y:S01]  /*16770*/  R2UR UR55, R9 ;  /* 0x00000000093772ca */ /* 0x000fe200000e0000 */
[----:B------:R-:W-:-:S03]  /*16780*/  IMAD.MOV.U32 R9, RZ, RZ, 0x40000040 ;  /* 0x40000040ff097424 */ /* 0x000fc600078e00ff */
[----:B------:R-:W-:Y:S01]  /*16790*/  R2UR UR54, R8 ;  /* 0x00000000083672ca */ /* 0x000fe200000e0000 */
[----:B------:R-:W-:Y:S01]  /*167a0*/  VIADD R8, R6, 0x282 ;  /* 0x0000028206087836 */ /* 0x000fe20000000000 */
[----:B------:R-:W-:-:S04]  /*167b0*/  R2UR UR59, R9 ;  /* 0x00000000093b72ca */ /* 0x000fc800000e0000 */
[----:B------:R-:W-:Y:S01]  /*167c0*/  R2UR UR58, R8 ;  /* 0x00000000083a72ca */ /* 0x000fe200000e0000 */
[----:B------:R-:W-:Y:S01]  /*167d0*/  UMOV UR56, UR22 ;  /* 0x0000001600387c82 */ /* 0x000fe20008000000 */
[----:B------:R-:W-:-:S07]  /*167e0*/  UMOV UR57, UR23 ;  /* 0x0000001700397c82 */ /* 0x000fce0008000000 */
[----:B------:R-:W-:Y:S01]  /*167f0*/  MOV R7, UR59 ;  /* 0x0000003b00077c02 */ /* 0x000fe20008000f00 */
[----:B------:R-:W-:-:S03]  /*16800*/  UMOV UR59, UR7 ;  /* 0x00000007003b7c82 */ /* 0x000fc60008000000 */
[----:B------:R-:W-:Y:S01]  /*16810*/  MOV R11, UR58 ;  /* 0x0000003a000b7c02 */ /* 0x000fe20008000f00 */
        /* <DEDUP_REMOVED lines=12> */
[----:B------:R-:W-:Y:S01]  /*168e0*/  HGMMA.64x16x16.F32.BF16 R136, gdesc[UR8], RZ, !UPT, gsb0 ;  /* 0x00200000088879f0 */ /* 0x000fe2000c0018ff */
[----:B------:R-:W-:Y:S01]  /*168f0*/  VIADD R88, R6, 0x280 ;  /* 0x0000028006587836 */ /* 0x000fe20000000000 */
[----:B------:R-:W-:-:S04]  /*16900*/  R2UR UR15, R89 ;  /* 0x00000000590f72ca */ /* 0x000fc800000e0000 */
[----:B------:R-:W-:Y:S01]  /*16910*/  R2UR UR14, R88 ;  /* 0x00000000580e72ca */ /* 0x000fe200000e0000 */
[----:B------:R-:W-:Y:S01]  /*16920*/  UMOV UR12, UR22 ;  /* 0x00000016000c7c82 */ /* 0x000fe20008000000 */
[----:B------:R-:W-:Y:S01]  /*16930*/  UMOV UR13, UR23 ;  /* 0x00000017000d7c82 */ /* 0x000fe20008000000 */
[----:B------:R-:W-:Y:S02]  /*16940*/  WARPGROUP.DEPBAR.LE gsb0, 0x0 ;  /* 0x00008000000079c5 */ /* 0x000fe40000010000 */
[----:B------:R-:W-:-:S08]  /*16950*/  WARPGROUP.ARRIVE ;  /* 0x00000000000079c5 */ /* 0x000fd00000000000 */
[----:B------:R-:W-:Y:S01]  /*16960*/  HGMMA.64x16x16.F32.BF16 R128, gdesc[UR12], RZ, !UPT, gsb0 ;  /* 0x002000000c8079f0 */ /* 0x000fe2000c0018ff */
[----:B------:R0:W-:Y:S04]  /*16970*/  STL.64 [R1+0x98], R2 ;  /* 0x0000980201007387 */ /* 0x0001e80000100a00 */
[----:B0-----:R-:W2:Y:S01]  /*16980*/  LDL.64 R2, [R1+0x18] ;  /* 0x0000180001027983 */ /* 0x001ea20000100a00 */
[----:B------:R-:W-:Y:S01]  /*16990*/  UMOV UR16, UR22 ;  /* 0x0000001600107c82 */ /* 0x000fe20008000000 */
[----:B------:R-:W-:Y:S01]  /*169a0*/  UMOV UR17, UR23 ;  /* 0x0000001700117c82 */ /* 0x000fe20008000000 */
[----:B------:R-:W-:Y:S02]  /*169b0*/  WARPGROUP.DEPBAR.LE gsb0, 0x0 ;  /* 0x00008000000079c5 */ /* 0x000fe40000010000 */
[----:B------:R-:W-:-:S06]  /*169c0*/  WARPGROUP.ARRIVE ;  /* 0x00000000000079c5 */ /* 0x000fcc0000000000 */
[----:B------:R-:W-:Y:S01]  /*169d0*/  HGMMA.64x16x16.F32.BF16 R120, gdesc[UR16], RZ, !UPT, gsb0 ;  /* 0x00200000107879f0 */ /* 0x000fe2000c0018ff */
[----:B------:R-:W-:Y:S01]  /*169e0*/  VIADD R88, R6, 0x380 ;  /* 0x0000038006587836 */ /* 0x000fe20000000000 */
[----:B------:R-:W-:Y:S02]  /*169f0*/  MOV R233, UR39 ;  /* 0x0000002700e97c02 */ /* 0x000fe40008000f00 */
[----:B------:R-:W-:Y:S02]  /*16a00*/  MOV R232, UR38 ;  /* 0x0000002600e87c02 */ /* 0x000fe40008000f00 */
[----:B------:R-:W-:Y:S02]  /*16a10*/  R2UR UR38, R88 ;  /* 0x00000000582672ca */ /* 0x000fe400000e0000 */
[----:B------:R-:W-:Y:S02]  /*16a20*/  R2UR UR39, R89 ;  /* 0x00000000592772ca */ /* 0x000fe400000e0000 */
[----:B------:R-:W-:Y:S01]  /*16a30*/  MOV R231, UR37 ;  /* 0x0000002500e77c02 */ /* 0x000fe20008000f00 */
[----:B------:R-:W-:Y:S01]  /*16a40*/  UMOV UR37, UR23 ;  /* 0x0000001700257c82 */ /* 0x000fe20008000000 */
[----:B------:R-:W-:Y:S01]  /*16a50*/  MOV R230, UR36 ;  /* 0x0000002400e67c02 */ /* 0x000fe20008000f00 */
[----:B------:R-:W-:Y:S01]  /*16a60*/  UMOV UR36, UR22 ;  /* 0x0000001600247c82 */ /* 0x000fe20008000000 */
[----:B------:R-:W-:-:S02]  /*16a70*/  WARPGROUP.DEPBAR.LE gsb0, 0x0 ;  /* 0x00008000000079c5 */ /* 0x000fc40000010000 */
[----:B------:R-:W-:-:S06]  /*16a80*/  WARPGROUP.ARRIVE ;  /* 0x00000000000079c5 */ /* 0x000fcc0000000000 */
        /* <DEDUP_REMOVED lines=11> */
[----:B------:R-:W-:-:S05]  /*16b40*/  VIADD R88, R6, 0x500 ;  /* 0x0000050006587836 */ /* 0x000fca0000000000 */
[----:B------:R-:W-:Y:S01]  /*16b50*/  R2UR UR34, R88 ;  /* 0x00000000582272ca */ /* 0x000fe200000e0000 */
[----:B------:R-:W-:Y:S01]  /*16b60*/  VIADD R88, R6, 0x102 ;  /* 0x0000010206587836 */ /* 0x000fe20000000000 */
[C---:B------:R-:W-:Y:S02]  /*16b70*/  R2UR UR35, R89.reuse ;  /* 0x00000000592372ca */ /* 0x040fe400000e0000 */
[----:B------:R-:W-:Y:S01]  /*16b80*/  R2UR UR51, R89 ;  /* 0x00000000593372ca */ /* 0x000fe200000e0000 */
[----:B------:R-:W-:Y:S01]  /*16b90*/  IMAD.MOV.U32 R89, RZ, RZ, 0x40000040 ;  /* 0x40000040ff597424 */ /* 0x000fe200078e00ff */
[----:B------:R-:W-:Y:S01]  /*16ba0*/  R2UR UR50, R88 ;  /* 0x00000000583272ca */ /* 0x000fe200000e0000 */
[----:B------:R-:W-:Y:S01]  /*16bb0*/  VIADD R88, R6, 0x202 ;  /* 0x0000020206587836 */ /* 0x000fe20000000000 */
[----:B------:R-:W-:Y:S02]  /*16bc0*/  WARPGROUP.DEPBAR.LE gsb0, 0x0 ;  /* 0x00008000000079c5 */ /* 0x000fe40000010000 */
[----:B------:R-:W-:-:S06]  /*16bd0*/  WARPGROUP.ARRIVE ;  /* 0x00000000000079c5 */ /* 0x000fcc0000000000 */
[----:B------:R-:W-:Y:S01]  /*16be0*/  HGMMA.64x16x16.F32.BF16 R96, gdesc[UR28], RZ, !UPT, gsb0 ;  /* 0x002000001c6079f0 */ /* 0x000fe2000c0018ff */
[----:B------:R-:W-:Y:S02]  /*16bf0*/  MOV R14, UR5 ;  /* 0x00000005000e7c02 */ /* 0x000fe40008000f00 */
[----:B------:R-:W-:Y:S02]  /*16c00*/  MOV R13, UR4 ;  /* 0x00000004000d7c02 */ /* 0x000fe40008000f00 */
[----:B------:R-:W-:Y:S01]  /*16c10*/  R2UR UR4, R88 ;  /* 0x00000000580472ca */ /* 0x000fe200000e0000 */
[----:B------:R-:W-:Y:S01]  /*16c20*/  VIADD R88, R6, 0x302 ;  /* 0x0000030206587836 */ /* 0x000fe20000000000 */
[----:B------:R-:W-:Y:S01]  /*16c30*/  R2UR UR5, R89 ;  /* 0x00000000590572ca */ /* 0x000fe200000e0000 */
[----:B------:R-:W-:-:S03]  /*16c40*/  IMAD.MOV.U32 R89, RZ, RZ, 0x40000040 ;  /* 0x40000040ff597424 */ /* 0x000fc600078e00ff */
[----:B------:R-:W-:Y:S01]  /*16c50*/  R2UR UR6, R88 ;  /* 0x00000000580672ca */ /* 0x000fe200000e0000 */
[C---:B------:R-:W-:Y:S01]  /*16c60*/  VIADD R88, R6.reuse, 0x402 ;  /* 0x0000040206587836 */ /* 0x040fe20000000000 */
[----:B------:R-:W-:Y:S01]  /*16c70*/  R2UR UR7, R89 ;  /* 0x00000000590772ca */ /* 0x000fe200000e0000 */
[----:B------:R-:W-:Y:S02]  /*16c80*/  IMAD.MOV.U32 R89, RZ, RZ, 0x40000040 ;  /* 0x40000040ff597424 */ /* 0x000fe400078e00ff */
[----:B------:R-:W-:Y:S01]  /*16c90*/  VIADD R90, R6, 0x82 ;  /* 0x00000082065a7836 */ /* 0x000fe20000000000 */
[----:B------:R-:W-:Y:S01]  /*16ca0*/  R2UR UR14, R88 ;  /* 0x00000000580e72ca */ /* 0x000fe200000e0000 */
[----:B------:R-:W-:Y:S01]  /*16cb0*/  VIADD R88, R6, 0x502 ;  /* 0x0000050206587836 */ /* 0x000fe20000000000 */
[----:B------:R-:W-:Y:S01]  /*16cc0*/  R2UR UR15, R89 ;  /* 0x00000000590f72ca */ /* 0x000fe200000e0000 */
[----:B------:R-:W-:Y:S01]  /*16cd0*/  IMAD.MOV.U32 R89, RZ, RZ, 0x40000040 ;  /* 0x40000040ff597424 */ /* 0x000fe200078e00ff */
[----:B------:R-:W-:-:S02]  /*16ce0*/  R2UR UR46, R90 ;  /* 0x000000005a2e72ca */ /* 0x000fc400000e0000 */
        /* <DEDUP_REMOVED lines=8> */
[----:B------:R-:W-:Y:S02]  /*16d70*/  MOV R21, UR21 ;  /* 0x0000001500157c02 */ /* 0x000fe40008000f00 */
[----:B------:R-:W-:Y:S02]  /*16d80*/  MOV R20, UR20 ;  /* 0x0000001400147c02 */ /* 0x000fe40008000f00 */
[----:B--2---:R-:W-:Y:S02]  /*16d90*/  R2UR UR20, R2 ;  /* 0x00000000021472ca */ /* 0x004fe400000e0000 */
[----:B------:R-:W-:Y:S01]  /*16da0*/  R2UR UR21, R3 ;  /* 0x00000000031572ca */ /* 0x000fe200000e0000 */
[----:B------:R-:W-:Y:S01]  /*16db0*/  UMOV UR58, UR4 ;  /* 0x00000004003a7c82 */ /* 0x000fe20008000000 */
[----:B------:R-:W-:Y:S01]  /*16dc0*/  UMOV UR59, UR5 ;  /* 0x00000005003b7c82 */ /* 0x000fe20008000000 */
[----:B------:R-:W2:Y:S08]  /*16dd0*/  LDL.64 R2, [R1+0x10] ;  /* 0x0000100001027983 */ /* 0x000eb00000100a00 */
[----:B------:R-:W-:-:S02]  /*16de0*/  UMOV UR40, UR20 ;  /* 0x0000001400287c82 */ /* 0x000fc40008000000 */
        /* <DEDUP_REMOVED lines=154> */
[----:B------:R-:W-:Y:S02]  /*17790*/  R2UR UR10, R8 ;  /* 0x00000000080a72ca */ /* 0x000fe400000e0000 */
[----:B------:R-:W-:Y:S01]  /*177a0*/  R2UR UR11, R9 ;  /* 0x00000000090b72ca */ /* 0x000fe200000e0000 */
[----:B------:R-:W-:Y:S01]  /*177b0*/  UMOV UR8, UR4 ;  /* 0x0000000400087c82 */ /* 0x000fe20008000000 */
[----:B------:R-:W-:-:S09]  /*177c0*/  UMOV UR9, UR5 ;  /* 0x0000000500097c82 */ /* 0x000fd20008000000 */
[----:B------:R-:W-:Y:S01]  /*177d0*/  MOV R7, UR10 ;  /* 0x0000000a00077c02 */ /* 0x000fe20008000f00 */
[----:B------:R-:W-:Y:S01]  /*177e0*/  UMOV UR10, UR6 ;  /* 0x00000006000a7c82 */ /* 0x000fe20008000000 */
[----:B------:R-:W-:Y:S01]  /*177f0*/  MOV R11, UR11 ;  /* 0x0000000b000b7c02 */ /* 0x000fe20008000f00 */
        /* <DEDUP_REMOVED lines=16> */
[----:B------:R0:W5:Y:S01]  /*17900*/  LDL.LU.64 R2, [R1+0x98] ;  /* 0x0000980001027983 */ /* 0x0001620000300a00 */
        /* <DEDUP_REMOVED lines=91> */
[----:B------:R-:W-:Y:S02]  /*17ec0*/  VIADD R8, R6, 0x580 ;  /* 0x0000058006087836 */ /* 0x000fe40000000000 */
[----:B------:R-:W-:-:S03]  /*17ed0*/  IMAD.MOV.U32 R9, RZ, RZ, 0x40000040 ;  /* 0x40000040ff097424 */ /* 0x000fc600078e00ff */
[----:B------:R-:W-:Y:S01]  /*17ee0*/  R2UR UR58, R8 ;  /* 0x00000000083a72ca */ /* 0x000fe200000e0000 */
[----:B------:R-:W-:Y:S01]  /*17ef0*/  VIADD R8, R6, 0x600 ;  /* 0x0000060006087836 */ /* 0x000fe20000000000 */
[----:B------:R-:W-:Y:S01]  /*17f00*/  R2UR UR59, R9 ;  /* 0x00000000093b72ca */ /* 0x000fe200000e0000 */
[----:B------:R-:W-:-:S03]  /*17f10*/  IMAD.MOV.U32 R9, RZ, RZ, 0x40000040 ;  /* 0x40000040ff097424 */ /* 0x000fc600078e00ff */
[----:B------:R-:W-:Y:S01]  /*17f20*/  R2UR UR6, R8 ;  /* 0x00000000080672ca */ /* 0x000fe200000e0000 */
[----:B------:R-:W-:Y:S02]  /*17f30*/  WARPGROUP.DEPBAR.LE gsb0, 0x0 ;  /* 0x00008000000079c5 */ /* 0x000fe40000010000 */
[----:B------:R-:W-:-:S06]  /*17f40*/  WARPGROUP.ARRIVE ;  /* 0x00000000000079c5 */ /* 0x000fcc0000000000 */
[----:B------:R-:W-:Y:S01]  /*17f50*/  HGMMA.64x16x16.F32.BF16 R88, gdesc[UR20], R88, gsb0 ;  /* 0x00200000145879f0 */ /* 0x000fe20008001858 */
        /* <DEDUP_REMOVED lines=11> */
[----:B------:R-:W-:Y:S02]  /*18010*/  R2UR UR4, R236 ;  /* 0x00000000ec0472ca */ /* 0x000fe400000e0000 */
[----:B------:R-:W-:Y:S01]  /*18020*/  R2UR UR18, R8 ;  /* 0x00000000081272ca */ /* 0x000fe200000e0000 */
[----:B------:R-:W-:Y:S01]  /*18030*/  VIADD R8, R6, 0x800 ;  /* 0x0000080006087836 */ /* 0x000fe20000000000 */
[----:B------:R-:W-:Y:S01]  /*18040*/  R2UR UR19, R9 ;  /* 0x00000000091372ca */ /* 0x000fe200000e0000 */
[----:B------:R-:W-:Y:S01]  /*18050*/  IMAD.MOV.U32 R9, RZ, RZ, 0x40000040 ;  /* 0x40000040ff097424 */ /* 0x000fe200078e00ff */
[----:B------:R-:W-:-:S02]  /*18060*/  R2UR UR5, R237 ;  /* 0x00000000ed0572ca */ /* 0x000fc400000e0000 */
        /* <DEDUP_REMOVED lines=41> */
[----:B------:R-:W-:Y:S02]  /*18300*/  R2UR UR58, R8 ;  /* 0x00000000083a72ca */ /* 0x000fe400000e0000 */
[----:B------:R-:W-:Y:S01]  /*18310*/  R2UR UR59, R9 ;  /* 0x00000000093b72ca */ /* 0x000fe200000e0000 */
[----:B------:R-:W-:Y:S01]  /*18320*/  UMOV UR56, UR4 ;  /* 0x0000000400387c82 */ /* 0x000fe20008000000 */
[----:B------:R-:W-:Y:S01]  /*18330*/  UMOV UR57, UR5 ;  /* 0x0000000500397c82 */ /* 0x000fe20008000000 */
[----:B------:R-:W-:Y:S02]  /*18340*/  WARPGROUP.DEPBAR.LE gsb0, 0x0 ;  /* 0x00008000000079c5 */ /* 0x000fe40000010000 */
[----:B------:R-:W-:-:S08]  /*18350*/  WARPGROUP.ARRIVE ;  /* 0x00000000000079c5 */ /* 0x000fd00000000000 */
[----:B------:R-:W-:Y:S01]  /*18360*/  MOV R11, UR59 ;  /* 0x0000003b000b7c02 */ /* 0x000fe20008000f00 */
[----:B------:R-:W-:Y:S01]  /*18370*/  UMOV UR59, UR7 ;  /* 0x00000007003b7c82 */ /* 0x000fe20008000000 */
[----:B------:R-:W-:Y:S01]  /*18380*/  MOV R7, UR58 ;  /* 0x0000003a00077c02 */ /* 0x000fe20008000f00 */
[----:B------:R-:W-:Y:S02]  /*18390*/  UMOV UR58, UR6 ;  /* 0x00000006003a7c82 */ /* 0x000fe40008000000 */
        /* <DEDUP_REMOVED lines=137> */
[----:B------:R-:W-:Y:S02]  /*18c30*/  R2UR UR5, R14 ;  /* 0x000000000e0572ca */ /* 0x000fe400000e0000 */
        /* <DEDUP_REMOVED lines=196> */
[----:B------:R-:W-:Y:S02]  /*19880*/  R2UR UR38, R232 ;  /* 0x00000000e82672ca */ /* 0x000fe400000e0000 */
[----:B------:R-:W-:Y:S02]  /*19890*/  R2UR UR37, R231 ;  /* 0x00000000e72572ca */ /* 0x000fe400000e0000 */
[----:B------:R-:W-:Y:S01]  /*198a0*/  R2UR UR36, R230 ;  /* 0x00000000e62472ca */ /* 0x000fe200000e0000 */
[----:B------:R-:W-:Y:S02]  /*198b0*/  WARPGROUP.DEPBAR.LE gsb0, 0x0 ;  /* 0x00008000000079c5 */ /* 0x000fe40000010000 */
[----:B0-----:R-:W-:-:S12]  /*198c0*/  @P2 BRA `(.L_x_6151) ;  /* 0x0000000000282947 */ /* 0x001fd80003800000 */
[----:B------:R-:W-:Y:S05]  /*198d0*/  @!P0 BRA `(.L_x_6152) ;  /* 0x0000000000048947 */ /* 0x000fea0003800000 */
[----:B------:R-:W-:Y:S01]  /*198e0*/  BPT.TRAP 0x1 ;  /* 0x000000040000795c */ /* 0x000fe20000300000 */
.L_x_6152:
[----:B------:R-:W-:Y:S01]  /*198f0*/  SHF.L.U32 R4, R4, 0x1f, RZ ;  /* 0x0000001f04047819 */ /* 0x000fe200000006ff */
[----:B-----5:R-:W-:-:S04]  /*19900*/  IMAD R6, R5, 0x8, R2 ;  /* 0x0000000805067824 */ /* 0x020fc800078e0202 */
[----:B------:R0:W1:Y:S01]  /*19910*/  SYNCS.PHASECHK.TRANS64.TRYWAIT P2, [R6+URZ+0x34850], R4 ;  /* 0x03485004060075a7 */ /* 0x000062000804017f */
[----:B------:R-:W-:Y:S05]  /*19920*/  @!P0 BRA `(.L_x_6153) ;  /* 0x0000000000048947 */ /* 0x000fea0003800000 */
[----:B------:R-:W-:Y:S01]  /*19930*/  BPT.TRAP 0x1 ;  /* 0x000000040000795c */ /* 0x000fe20000300000 */
.L_x_6153:
[----:B-1----:R-:W-:Y:S05]  /*19940*/  @P2 BRA `(.L_x_6151) ;  /* 0x0000000000082947 */ /* 0x002fea0003800000 */
[----:B------:R-:W1:Y:S02]  /*19950*/  SYNCS.PHASECHK.TRANS64.TRYWAIT P2, [R6+URZ+0x34850], R4 ;  /* 0x03485004060075a7 */ /* 0x000e64000804017f */
[----:B-1----:R-:W-:Y:S05]  /*19960*/  @!P2 BRA `(.L_x_6154) ;  /* 0x000000b000eca947 */ /* 0x002fea0003800000 */
.L_x_6151:
[----:B01---5:R-:W-:Y:S01]  /*19970*/  VIADD R4, R2, 0x400 ;  /* 0x0000040002047836 */ /* 0x023fe20000000000 */
[----:B------:R-:W-:Y:S05]  /*19980*/  WARPSYNC.ALL ;  /* 0x0000000000007948 */ /* 0x000fea0003800000 */
[----:B------:R-:W-:Y:S01]  /*19990*/  SHF.R.U32.HI R4, RZ, 0x4, R4 ;  /* 0x00000004ff047819 */ /* 0x000fe20000011604 */
[----:B------:R-:W-:Y:S01]  /*199a0*/  IMAD.MOV.U32 R7, RZ, RZ, 0x40000040 ;  /* 0x40000040ff077424 */ /* 0x000fe200078e00ff */
[----:B------:R-:W-:Y:S01]  /*199b0*/  WARPGROUP.ARRIVE ;  /* 0x00000000000079c5 */ /* 0x000fe20000000000 */
[----:B------:R-:W-:Y:S01]  /*199c0*/  IMAD.MOV.U32 R9, RZ, RZ, 0x40000040 ;  /* 0x40000040ff097424 */ /* 0x000fe200078e00ff */
[----:B------:R-:W-:Y:S01]  /*199d0*/  LOP3.LUT R4, R4, 0x3fff, RZ, 0xc0, !PT ;  /* 0x00003fff04047812 */ /* 0x000fe200078ec0ff */
[----:B------:R-:W-:Y:S01]  /*199e0*/  IMAD.MOV.U32 R21, RZ, RZ, 0x40000040 ;  /* 0x40000040ff157424 */ /* 0x000fe200078e00ff */
[----:B------:R-:W-:Y:S01]  /*199f0*/  R2UR UR7, R7 ;  /* 0x00000000070772ca */ /* 0x000fe200000e0000 */
[----:B------:R-:W-:Y:S01]  /*19a00*/  ULDC UR8, c[0x0][0x988] ;  /* 0x0002620000087ab9 */ /* 0x000fe20000000800 */
[----:B------:R-:W-:Y:S01]  /*19a10*/  LOP3.LUT R4, R4, 0x5800000, RZ, 0xfc, !PT ;  /* 0x0580000004047812 */ /* 0x000fe200078efcff */
[----:B------:R-:W0:Y:S01]  /*19a20*/  S2R R230, SR_TID.X ;  /* 0x0000000000e67919 */ /* 0x000e220000002100 */
[----:B------:R-:W-:-:S02]  /*19a30*/  FMNMX.FTZ R14, R170, R0, !PT ;  /* 0x00000000aa0e7209 */ /* 0x000fc40007810000 */
[----:B------:R-:W-:Y:S01]  /*19a40*/  ISETP.GT.AND P2, PT, R10, RZ, PT ;  /* 0x000000ff0a00720c */ /* 0x000fe20003f44270 */
[----:B------:R-:W-:Y:S01]  /*19a50*/  IMAD R6, R5, 0xb00, R4 ;  /* 0x00000b0005067824 */ /* 0x000fe200078e0204 */
[----:B------:R-:W-:Y:S01]  /*19a60*/  FMNMX.FTZ R4, R168, R3, !PT ;  /* 0x00000003a8047209 */ /* 0x000fe20007810000 */
[----:B------:R-:W-:Y:S01]  /*19a70*/  VIADD R10, R10, 0xffffffff ;  /* 0xffffffff0a0a7836 */ /* 0x000fe20000000000 */
[----:B------:R-:W-:Y:S01]  /*19a80*/  FMNMX.FTZ R14, R171, R14, !PT ;  /* 0x0000000eab0e7209 */ /* 0x000fe20007810000 */
[C---:B------:R-:W-:Y:S01]  /*19a90*/  VIADD R8, R6.reuse, 0x80 ;  /* 0x0000008006087836 */ /* 0x040fe20000000000 */
[C---:B------:R-:W-:Y:S01]  /*19aa0*/  R2UR UR6, R6.reuse ;  /* 0x00000000060672ca */ /* 0x040fe200000e0000 */
[----:B------:R-:W-:Y:S01]  /*19ab0*/  VIADD R20, R6, 0x300 ;  /* 0x0000030006147836 */ /* 0x000fe20000000000 */
[----:B------:R-:W-:Y:S02]  /*19ac0*/  FMNMX.FTZ R4, R169, R4, !PT ;  /* 0x00000004a9047209 */ /* 0x000fe40007810000 */
[----:B------:R-:W-:-:S02]  /*19ad0*/  FMNMX.FTZ R14, R174, R14, !PT ;  /* 0x0000000eae0e7209 */ /* 0x000fc40007810000 */
[----:B------:R-:W-:-:S04]  /*19ae0*/  FMNMX.FTZ R4, R172, R4, !PT ;  /* 0x00000004ac047209 */ /* 0x000fc80007810000 */
[----:B------:R-:W-:-:S03]  /*19af0*/  FMNMX.FTZ R4, R173, R4, !PT ;  /* 0x00000004ad047209 */ /* 0x000fc60007810000 */
[----:B------:R-:W-:Y:S01]  /*19b00*/  HGMMA.64x128x16.F32.BF16 R24, R176, gdesc[UR4].tnspB, R24, gsb0 ;  /* 0x41e00004b0187df0 */ /* 0x000fe20008001818 */
[----:B------:R-:W-:Y:S01]  /*19b10*/  R2UR UR6, R8 ;  /* 0x00000000080672ca */ /* 0x000fe200000e0000 */
[----:B------:R-:W-:Y:S01]  /*19b20*/  VIADD R8, R6, 0x100 ;  /* 0x0000010006087836 */ /* 0x000fe20000000000 */
[----:B------:R-:W-:Y:S01]  /*19b30*/  R2UR UR7, R9 ;  /* 0x00000000090772ca */ /* 0x000fe200000e0000 */
[----:B------:R-:W-:Y:S01]  /*19b40*/  IMAD.MOV.U32 R9, RZ, RZ, 0x40000040 ;  /* 0x40000040ff097424 */ /* 0x000fe200078e00ff */
[----:B------:R-:W-:-:S04]  /*19b50*/  FMNMX.FTZ R4, R160, R4, !PT ;  /* 0x00000004a0047209 */ /* 0x000fc80007810000 */
[----:B------:R-:W-:Y:S02]  /*19b60*/  FMNMX.FTZ R4, R161, R4, !PT ;  /* 0x00000004a1047209 */ /* 0x000fe40007810000 */
[----:B0-----:R-:W-:Y:S02]  /*19b70*/  SHF.R.U32.HI R230, RZ, 0x7, R230 ;  /* 0x00000007ffe67819 */ /* 0x001fe400000116e6 */
        /* <DEDUP_REMOVED lines=38> */
[----:B------:R-:W-:Y:S01]  /*19de0*/  R2UR UR6, R8 ;  /* 0x00000000080672ca */ /* 0x000fe200000e0000 */
[----:B------:R-:W-:Y:S01]  /*19df0*/  VIADD R8, R6, 0x180 ;  /* 0x0000018006087836 */ /* 0x000fe20000000000 */
[----:B------:R-:W-:Y:S01]  /*19e00*/  R2UR UR7, R9 ;  /* 0x00000000090772ca */ /* 0x000fe200000e0000 */
[----:B------:R-:W-:Y:S01]  /*19e10*/  IMAD.MOV.U32 R9, RZ, RZ, 0x40000040 ;  /* 0x40000040ff097424 */ /* 0x000fe200078e00ff */
        /* <DEDUP_REMOVED lines=26> */
[----:B------:R-:W-:Y:S01]  /*19fc0*/  IMAD.U32 R8, RZ, RZ, UR8 ;  /* 0x00000008ff087e24 */ /* 0x000fe2000f8e00ff */
[----:B------:R-:W-:-:S03]  /*19fd0*/  R2UR UR7, R9 ;  /* 0x00000000090772ca */ /* 0x000fc600000e0000 */
[-C--:B------:R-:W-:Y:S01]  /*19fe0*/  FMUL.FTZ R9, R7, R8.reuse ;  /* 0x0000000807097220 */ /* 0x080fe20000410000 */
[----:B------:R-:W-:-:S03]  /*19ff0*/  FMUL.FTZ R3, R3, R8 ;  /* 0x0000000803037220 */ /* 0x000fc60000410000 */
        /* <DEDUP_REMOVED lines=28> */
[----:B------:R-:W2:Y:S01]  /*1a1c0*/  MUFU.EX2 R178, R178 ;  /* 0x000000b200b27308 */ /* 0x000ea20000000800 */
[----:B0-----:R-:W-:-:S07]  /*1a1d0*/  FFMA.FTZ R15, R3, R15, R176 ;  /* 0x0000000f030f7223 */ /* 0x001fce00000100b0 */
[----:B------:R-:W0:Y:S01]  /*1a1e0*/  MUFU.EX2 R11, R11 ;  /* 0x0000000b000b7308 */ /* 0x000e220000000800 */
[C---:B-1----:R-:W-:Y:S01]  /*1a1f0*/  FADD.FTZ R15, R4.reuse, R15 ;  /* 0x0000000f040f7221 */ /* 0x042fe20000010000 */
[----:B------:R-:W-:-:S06]  /*1a200*/  F2FP.BF16.F32.PACK_AB R176, R4, R176 ;  /* 0x000000b004b0723e */ /* 0x000fcc00000010ff */
[----:B------:R-:W1:Y:S08]  /*1a210*/  MUFU.EX2 R180, R180 ;  /* 0x000000b400b47308 */ /* 0x000e700000000800 */
[----:B------:R-:W3:Y:S08]  /*1a220*/  MUFU.EX2 R13, R13 ;  /* 0x0000000d000d7308 */ /* 0x000ef00000000800 */
        /* <DEDUP_REMOVED lines=10> */
[----:B------:R-:W-:-:S03]  /*1a2d0*/  FFMA.FTZ R194, R140, R8, -R9 ;  /* 0x000000088cc27223 */ /* 0x000fc60000010809 */
[----:B------:R-:W-:Y:S01]  /*1a2e0*/  MUFU.EX2 R190, R190 ;  /* 0x000000be00be7308 */ /* 0x000fe20000000800 */
[----:B------:R-:W-:Y:S01]  /*1a2f0*/  HGMMA.64x128x16.F32.BF16 R24, R196, gdesc[UR4].tnspB, R24, gsb0 ;  /* 0x41e00004c4187df0 */ /* 0x000fe20008001818 */
[----:B------:R-:W-:Y:S02]  /*1a300*/  R2UR UR6, R20 ;  /* 0x00000000140672ca */ /* 0x000fe400000e0000 */
[----:B------:R-:W-:Y:S02]  /*1a310*/  R2UR UR7, R21 ;  /* 0x00000000150772ca */ /* 0x000fe400000e0000 */
        /* <DEDUP_REMOVED lines=16> */
[----:B------:R-:W-:Y:S01]  /*1a420*/  VIADD R20, R6, 0x380 ;  /* 0x0000038006147836 */ /* 0x000fe20000000000 */
[----:B------:R-:W-:Y:S02]  /*1a430*/  MUFU.EX2 R96, R96 ;  /* 0x0000006000607308 */ /* 0x000fe40000000800 */
[----:B------:R-:W-:-:S04]  /*1a440*/  FMNMX.FTZ R21, R150, R21, !PT ;  /* 0x0000001596157209 */ /* 0x000fc80007810000 */
[----:B------:R-:W-:Y:S01]  /*1a450*/  FMNMX.FTZ R136, R151, R21, !PT ;  /* 0x0000001597887209 */ /* 0x000fe20007810000 */
[----:B------:R-:W-:Y:S01]  /*1a460*/  IMAD.MOV.U32 R21, RZ, RZ, 0x40000040 ;  /* 0x40000040ff157424 */ /* 0x000fe200078e00ff */
        /* <DEDUP_REMOVED lines=9> */
[-CC-:B------:R-:W-:Y:S01]  /*1a500*/  FFMA.FTZ R128, R129, R8.reuse, -R9.reuse ;  /* 0x0000000881807223 */ /* 0x180fe20000010809 */
[----:B------:R-:W-:-:S03]  /*1a510*/  FFMA.FTZ R198, R132, R8, -R9 ;  /* 0x0000000884c67223 */ /* 0x000fc60000010809 */
[----:B------:R-:W-:Y:S01]  /*1a520*/  HGMMA.64x128x16.F32.BF16 R24, R200, gdesc[UR4].tnspB, R24, gsb0 ;  /* 0x41e00004c8187df0 */ /* 0x000fe20008001818 */
[----:B------:R-:W-:Y:S01]  /*1a530*/  R2UR UR6, R20 ;  /* 0x00000000140672ca */ /* 0x000fe200000e0000 */
[----:B------:R-:W-:Y:S01]  /*1a540*/  MUFU.EX2 R196, R196 ;  /* 0x000000c400c47308 */ /* 0x000fe20000000800 */
[----:B------:R-:W-:Y:S02]  /*1a550*/  R2UR UR7, R21 ;  /* 0x00000000150772ca */ /* 0x000fe400000e0000 */
        /* <DEDUP_REMOVED lines=30> */
[----:B------:R-:W-:Y:S01]  /*1a740*/  FMNMX.FTZ R120, R102, R120, !PT ;  /* 0x0000007866787209 */ /* 0x000fe20007810000 */
[----:B------:R-:W-:Y:S03]  /*1a750*/  MUFU.EX2 R200, R200 ;  /* 0x000000c800c87308 */ /* 0x000fe60000000800 */
[----:B------:R-:W-:-:S04]  /*1a760*/  FMNMX.FTZ R125, R103, R120, !PT ;  /* 0x00000078677d7209 */ /* 0x000fc80007810000 */
[----:B------:R-:W-:Y:S01]  /*1a770*/  FMNMX.FTZ R125, R90, R125, !PT ;  /* 0x0000007d5a7d7209 */ /* 0x000fe20007810000 */
[----:B------:R4:W-:Y:S03]  /*1a780*/  MUFU.EX2 R120, R113 ;  /* 0x0000007100787308 */ /* 0x0009e60000000800 */
[----:B------:R-:W-:-:S05]  /*1a790*/  FMNMX.FTZ R125, R91, R125, !PT ;  /* 0x0000007d5b7d7209 */ /* 0x000fca0007810000 */
[----:B------:R-:W-:Y:S01]  /*1a7a0*/  MUFU.EX2 R202, R202 ;  /* 0x000000ca00ca7308 */ /* 0x000fe20000000800 */
[----:B----4-:R-:W-:-:S05]  /*1a7b0*/  IMAD.MOV.U32 R113, RZ, RZ, 0x40000040 ;  /* 0x40000040ff717424 */ /* 0x010fca00078e00ff */
[----:B------:R-:W-:Y:S02]  /*1a7c0*/  R2UR UR7, R113 ;  /* 0x00000000710772ca */ /* 0x000fe400000e0000 */
[----:B------:R-:W-:Y:S01]  /*1a7d0*/  FMNMX.FTZ R113, R94, R125, !PT ;  /* 0x0000007d5e717209 */ /* 0x000fe20007810000 */
[----:B------:R-:W-:Y:S03]  /*1a7e0*/  MUFU.EX2 R124, R124 ;  /* 0x0000007c007c7308 */ /* 0x000fe60000000800 */
[----:B------:R-:W-:Y:S01]  /*1a7f0*/  FMNMX.FTZ R113, R95, R113, !PT ;  /* 0x000000715f717209 */ /* 0x000fe20007810000 */
[----:B------:R-:W-:Y:S02]  /*1a800*/  WARPGROUP.DEPBAR.LE gsb0, 0x0 ;  /* 0x00008000000079c5 */ /* 0x000fe40000010000 */
[-CC-:B------:R-:W-:Y:S01]  /*1a810*/  FFMA.FTZ R204, R112, R8.reuse, -R9.reuse ;  /* 0x0000000870cc7223 */ /* 0x180fe20000010809 */
[----:B------:R-:W-:Y:S01]  /*1a820*/  VIADD R112, R6, 0x400 ;  /* 0x0000040006707836 */ /* 0x000fe20000000000 */
[----:B------:R-:W-:Y:S01]  /*1a830*/  WARPGROUP.ARRIVE ;  /* 0x00000000000079c5 */ /* 0x000fe20000000000 */
[----:B------:R-:W-:-:S02]  /*1a840*/  FFMA.FTZ R206, R116, R8, -R9 ;  /* 0x0000000874ce7223 */ /* 0x000fc40000010809 */
[----:B------:R-:W4:Y:S01]  /*1a850*/  SHFL.BFLY PT, R116, R113, 0x2, 0x1f ;  /* 0x0c401f0071747f89 */ /* 0x000f2200000e0000 */
[----:B------:R-:W-:Y:S01]  /*1a860*/  R2UR UR6, R112 ;  /* 0x00000000700672ca */ /* 0x000fe200000e0000 */
[-CC-:B------:R-:W-:Y:S01]  /*1a870*/  FFMA.FTZ R112, R117, R8.reuse, -R9.reuse ;  /* 0x0000000875707223 */ /* 0x180fe20000010809 */
[----:B------:R-:W-:Y:S01]  /*1a880*/  FFMA.FTZ R117, R93, R8, -R9 ;  /* 0x000000085d757223 */ /* 0x000fe20000010809 */
[----:B------:R-:W-:Y:S08]  /*1a890*/  MUFU.EX2 R204, R204 ;  /* 0x000000cc00cc7308 */ /* 0x000ff00000000800 */
[----:B------:R-:W-:Y:S02]  /*1a8a0*/  MUFU.EX2 R206, R206 ;  /* 0x000000ce00ce7308 */ /* 0x000fe40000000800 */
[----:B------:R-:W-:Y:S06]  /*1a8b0*/  HGMMA.64x128x16.F32.BF16 R24, R208, gdesc[UR4].tnspB, R24, gsb0 ;  /* 0x41e00004d0187df0 */ /* 0x000fec0008001818 */
[----:B------:R-:W-:Y:S01]  /*1a8c0*/  MUFU.EX2 R112, R112 ;  /* 0x0000007000707308 */ /* 0x000fe20000000800 */
[----:B----4-:R-:W-:-:S05]  /*1a8d0*/  FMNMX.FTZ R113, R113, R116, !PT ;  /* 0x0000007471717209 */ /* 0x010fca0007810000 */
[----:B------:R-:W4:Y:S01]  /*1a8e0*/  SHFL.BFLY PT, R116, R113, 0x1, 0x1f ;  /* 0x0c201f0071747f89 */ /* 0x000f2200000e0000 */
[----:B------:R-:W-:Y:S02]  /*1a8f0*/  WARPGROUP.DEPBAR.LE gsb0, 0x0 ;  /* 0x00008000000079c5 */ /* 0x000fe40000010000 */
[-CC-:B------:R-:W-:Y:S01]  /*1a900*/  FFMA.FTZ R210, R108, R8.reuse, -R9.reuse ;  /* 0x000000086cd27223 */ /* 0x180fe20000010809 */
[-CC-:B------:R-:W-:Y:S01]  /*1a910*/  FFMA.FTZ R108, R88, R8.reuse, -R9.reuse ;  /* 0x00000008586c7223 */ /* 0x180fe20000010809 */
[-CC-:B------:R-:W-:Y:S01]  /*1a920*/  FFMA.FTZ R88, R92, R8.reuse, -R9.reuse ;  /* 0x000000085c587223 */ /* 0x180fe20000010809 */
[-CC-:B------:R-:W-:Y:S01]  /*1a930*/  FFMA.FTZ R208, R104, R8.reuse, -R9.reuse ;  /* 0x0000000868d07223 */ /* 0x180fe20000010809 */
[-CC-:B------:R-:W-:Y:S01]  /*1a940*/  FFMA.FTZ R104, R105, R8.reuse, -R9.reuse ;  /* 0x0000000869687223 */ /* 0x180fe20000010809 */
[--C-:B------:R-:W-:Y:S01]  /*1a950*/  FFMA.FTZ R105, R109, R8, -R9.reuse ;  /* 0x000000086d697223 */ /* 0x100fe20000010809 */
[----:B----4-:R-:W-:Y:S01]  /*1a960*/  FMNMX.FTZ R92, R113, R116, !PT ;  /* 0x00000074715c7209 */ /* 0x010fe20007810000 */
[-C--:B------:R-:W-:Y:S01]  /*1a970*/  FFMA.FTZ R109, R89, R8.reuse, -R9 ;  /* 0x00000008596d7223 */ /* 0x080fe20000010809 */
[----:B------:R4:W-:Y:S01]  /*1a980*/  MUFU.EX2 R113, R88 ;  /* 0x0000005800717308 */ /* 0x0009e20000000800 */
[----:B------:R-:W-:Y:S01]  /*1a990*/  IMAD.MOV.U32 R89, RZ, RZ, 0x40000040 ;  /* 0x40000040ff597424 */ /* 0x000fe200078e00ff */
[----:B------:R-:W-:Y:S01]  /*1a9a0*/  WARPGROUP.ARRIVE ;  /* 0x00000000000079c5 */ /* 0x000fe20000000000 */
[C---:B------:R-:W-:Y:S01]  /*1a9b0*/  FADD.FTZ R9, -R92.reuse, R0 ;  /* 0x000000005c097221 */ /* 0x040fe20000010100 */
[----:B------:R-:W-:-:S02]  /*1a9c0*/  FMUL.FTZ R93, R92, R8 ;  /* 0x000000085c5d7220 */ /* 0x000fc40000410000 */
[----:B------:R-:W-:Y:S01]  /*1a9d0*/  R2UR UR7, R89 ;  /* 0x00000000590772ca */ /* 0x000fe200000e0000 */
[----:B------:R-:W-:Y:S02]  /*1a9e0*/  IMAD.MOV.U32 R89, RZ, RZ, 0x40000040 ;  /* 0x40000040ff597424 */ /* 0x000fe400078e00ff */
[-C--:B------:R-:W-:Y:S01]  /*1a9f0*/  FMUL.FTZ R9, R9, R8.reuse ;  /* 0x0000000809097220 */ /* 0x080fe20000410000 */
[----:B----4-:R-:W-:Y:S02]  /*1aa00*/  VIADD R88, R6, 0x480 ;  /* 0x0000048006587836 */ /* 0x010fe40000000000 */
[-CC-:B------:R-:W-:Y:S01]  /*1aa10*/  FFMA.FTZ R177, R170, R8.reuse, -R93.reuse ;  /* 0x00000008aab17223 */ /* 0x180fe2000001085d */
[-CC-:B------:R-:W-:Y:S01]  /*1aa20*/  FFMA.FTZ R116, R171, R8.reuse, -R93.reuse ;  /* 0x00000008ab747223 */ /* 0x180fe2000001085d */
[----:B------:R-:W-:Y:S01]  /*1aa30*/  FFMA.FTZ R179, R174, R8, -R93 ;  /* 0x00000008aeb37223 */ /* 0x000fe2000001085d */
[----:B------:R4:W-:Y:S01]  /*1aa40*/  MUFU.EX2 R0, R117 ;  /* 0x0000007500007308 */ /* 0x0009e20000000800 */
[----:B------:R-:W-:Y:S01]  /*1aa50*/  R2UR UR6, R88 ;  /* 0x00000000580672ca */ /* 0x000fe200000e0000 */
[----:B------:R-:W-:-:S02]  /*1aa60*/  VIADD R88, R6, 0x500 ;  /* 0x0000050006587836 */ /* 0x000fc40000000000 */
[-CC-:B------:R-:W-:Y:S01]  /*1aa70*/  FFMA.FTZ R181, R162, R8.reuse, -R93.reuse ;  /* 0x00000008a2b57223 */ /* 0x180fe2000001085d */
[-CC-:B------:R-:W-:Y:S01]  /*1aa80*/  FFMA.FTZ R125, R163, R8.reuse, -R93.reuse ;  /* 0x00000008a37d7223 */ /* 0x180fe2000001085d */
[-CC-:B------:R-:W-:Y:S01]  /*1aa90*/  FFMA.FTZ R6, R131, R8.reuse, -R93.reuse ;  /* 0x0000000883067223 */ /* 0x180fe2000001085d */
[-CC-:B------:R-:W-:Y:S01]  /*1aaa0*/  FFMA.FTZ R183, R166, R8.reuse, -R93.reuse ;  /* 0x00000008a6b77223 */ /* 0x180fe2000001085d */
[-CC-:B------:R-:W-:Y:S01]  /*1aab0*/  FFMA.FTZ R141, R167, R8.reuse, -R93.reuse ;  /* 0x00000008a78d7223 */ /* 0x180fe2000001085d */
[----:B------:R-:W-:Y:S01]  /*1aac0*/  MUFU.EX2 R9, R9 ;  /* 0x0000000900097308 */ /* 0x000fe20000000800 */
[-CC-:B----4-:R-:W-:Y:S01]  /*1aad0*/  FFMA.FTZ R117, R175, R8.reuse, -R93.reuse ;  /* 0x00000008af757223 */ /* 0x190fe2000001085d */
[-CC-:B------:R-:W-:Y:S01]  /*1aae0*/  FFMA.FTZ R185, R154, R8.reuse, -R93.reuse ;  /* 0x000000089ab97223 */ /* 0x180fe2000001085d */
[-C--:B------:R-:W-:Y:S01]  /*1aaf0*/  FFMA.FTZ R201, R122, R8.reuse, -R93 ;  /* 0x000000087ac97223 */ /* 0x080fe2000001085d */
[----:B--2---:R-:W-:Y:S01]  /*1ab00*/  FADD.FTZ R122, R178, R15 ;  /* 0x0000000fb27a7221 */ /* 0x004fe20000010000 */
[-CC-:B------:R-:W-:Y:S01]  /*1ab10*/  FFMA.FTZ R129, R155, R8.reuse, -R93.reuse ;  /* 0x000000089b817223 */ /* 0x180fe2000001085d */
[----:B------:R-:W-:Y:S01]  /*1ab20*/  HGMMA.64x128x16.F32.BF16 R24, R212, gdesc[UR4].tnspB, R24, gsb0 ;  /* 0x41e00004d4187df0 */ /* 0x000fe20008001818 */
[----:B------:R-:W-:Y:S01]  /*1ab30*/  R2UR UR6, R88 ;  /* 0x00000000580672ca */ /* 0x000fe200000e0000 */
[----:B------:R-:W2:Y:S01]  /*1ab40*/  MUFU.EX2 R177, R177 ;  /* 0x000000b100b17308 */ /* 0x000ea20000000800 */
[----:B------:R-:W-:Y:S01]  /*1ab50*/  R2UR UR7, R89 ;  /* 0x00000000590772ca */ /* 0x000fe200000e0000 */
[----:B0-----:R-:W-:Y:S01]  /*1ab60*/  FADD.FTZ R15, R11, R122 ;  /* 0x0000007a0b0f7221 */ /* 0x001fe20000010000 */
[-CC-:B------:R-:W-:Y:S01]  /*1ab70*/  FFMA.FTZ R203, R126, R8.reuse, -R93.reuse ;  /* 0x000000087ecb7223 */ /* 0x180fe2000001085d */
[-CC-:B------:R-:W-:Y:S01]  /*1ab80*/  FFMA.FTZ R187, R158, R8.reuse, -R93.reuse ;  /* 0x000000089ebb7223 */ /* 0x180fe2000001085d */
[-C--:B------:R-:W-:Y:S01]  /*1ab90*/  FFMA.FTZ R132, R159, R8.reuse, -R93 ;  /* 0x000000089f847223 */ /* 0x080fe2000001085d */
[----:B-1----:R-:W-:Y:S01]  /*1aba0*/  FADD.FTZ R122, R180, R15 ;  /* 0x0000000fb47a7221 */ /* 0x002fe20000010000 */
[----:B------:R-:W-:Y:S01]  /*1abb0*/  IADD3 R89, -R230, 0xb, RZ ;  /* 0x0000000be6597810 */ /* 0x000fe20007ffe1ff */
[----:B------:R-:W0:Y:S01]  /*1abc0*/  MUFU.EX2 R116, R116 ;  /* 0x0000007400747308 */ /* 0x000e220000000800 */
[-CC-:B------:R-:W-:Y:S01]  /*1abd0*/  FFMA.FTZ R189, R146, R8.reuse, -R93.reuse ;  /* 0x0000000892bd7223 */ /* 0x180fe2000001085d */
[----:B---3--:R-:W-:Y:S01]  /*1abe0*/  FADD.FTZ R15, R13, R122 ;  /* 0x0000007a0d0f7221 */ /* 0x008fe20000010000 */
[-CC-:B------:R-:W-:Y:S01]  /*1abf0*/  FFMA.FTZ R140, R147, R8.reuse, -R93.reuse ;  /* 0x00000008938c7223 */ /* 0x180fe2000001085d */
[-CC-:B------:R-:W-:Y:S01]  /*1ac00*/  FFMA.FTZ R191, R150, R8.reuse, -R93.reuse ;  /* 0x0000000896bf7223 */ /* 0x180fe2000001085d */
[-CC-:B------:R-:W-:Y:S01]  /*1ac10*/  FFMA.FTZ R133, R151, R8.reuse, -R93.reuse ;  /* 0x0000000897857223 */ /* 0x180fe2000001085d */
[-CC-:B------:R-:W-:Y:S01]  /*1ac20*/  FFMA.FTZ R193, R138, R8.reuse, -R93.reuse ;  /* 0x000000088ac17223 */ /* 0x180fe2000001085d */
[----:B------:R-:W-:Y:S01]  /*1ac30*/  FFMA.FTZ R209, R106, R8, -R93 ;  /* 0x000000086ad17223 */ /* 0x000fe2000001085d */
[----:B------:R-:W1:Y:S01]  /*1ac40*/  MUFU.EX2 R179, R179 ;  /* 0x000000b300b37308 */ /* 0x000e620000000800 */
[----:B--2---:R-:W-:Y:S01]  /*1ac50*/  FFMA.FTZ R131, R9, R12, R177 ;  /* 0x0000000c09837223 */ /* 0x004fe200000100b1 */
[-CC-:B------:R-:W-:Y:S01]  /*1ac60*/  FFMA.FTZ R137, R139, R8.reuse, -R93.reuse ;  /* 0x000000088b897223 */ /* 0x180fe2000001085d */
[-CC-:B------:R-:W-:Y:S01]  /*1ac70*/  FFMA.FTZ R195, R142, R8.reuse, -R93.reuse ;  /* 0x000000088ec37223 */ /* 0x180fe2000001085d */
[-CC-:B------:R-:W-:Y:S01]  /*1ac80*/  FFMA.FTZ R138, R143, R8.reuse, -R93.reuse ;  /* 0x000000088f8a7223 */ /* 0x180fe2000001085d */
[-CC-:B------:R-:W-:Y:S01]  /*1ac90*/  FFMA.FTZ R197, R130, R8.reuse, -R93.reuse ;  /* 0x0000000882c57223 */ /* 0x180fe2000001085d */
[-C--:B------:R-:W-:Y:S01]  /*1aca0*/  FFMA.FTZ R211, R110, R8.reuse, -R93 ;  /* 0x000000086ed37223 */ /* 0x080fe2000001085d */
[----:B------:R-:W-:Y:S01]  /*1acb0*/  @!P1 IMAD R88, R228, 0x8, R2 ;  /* 0x00000008e4589824 */ /* 0x000fe200078e0202 */
[----:B------:R-:W2:Y:S01]  /*1acc0*/  MUFU.EX2 R117, R117 ;  /* 0x0000007500757308 */ /* 0x000ea20000000800 */
[----:B0-----:R-:W-:Y:S01]  /*1acd0*/  FADD.FTZ R12, R116, R131 ;  /* 0x00000083740c7221 */ /* 0x001fe20000010000 */
[----:B------:R-:W-:Y:S01]  /*1ace0*/  FFMA.FTZ R199, R134, R8, -R93 ;  /* 0x0000000886c77223 */ /* 0x000fe2000001085d */
[----:B------:R-:W-:-:S02]  /*1acf0*/  @!P1 VIADD R88, R88, 0x34840 ;  /* 0x0003484058589836 */ /* 0x000fc40000000000 */
[--C-:B------:R-:W-:Y:S01]  /*1ad00*/  FFMA.FTZ R135, R135, R8, -R93.reuse ;  /* 0x0000000887877223 */ /* 0x100fe2000001085d */
[----:B------:R-:W-:Y:S01]  /*1ad10*/  F2FP.BF16.F32.PACK_AB R178, R11, R178 ;  /* 0x000000b20bb2723e */ /* 0x000fe200000010ff */
[--C-:B------:R-:W-:Y:S01]  /*1ad20*/  FFMA.FTZ R205, R114, R8, -R93.reuse ;  /* 0x0000000872cd7223 */ /* 0x100fe2000001085d */
[----:B------:R-:W-:Y:S01]  /*1ad30*/  F2FP.BF16.F32.PACK_AB R180, R13, R180 ;  /* 0x000000b40db4723e */ /* 0x000fe200000010ff */
[----:B------:R-:W0:Y:S01]  /*1ad40*/  MUFU.EX2 R181, R181 ;  /* 0x000000b500b57308 */ /* 0x000e220000000800 */
[----:B-1----:R-:W-:Y:S01]  /*1ad50*/  FADD.FTZ R12, R179, R12 ;  /* 0x0000000cb30c7221 */ /* 0x002fe20000010000 */
[----:B------:R-:W-:Y:S01]  /*1ad60*/  @!P1 PRMT R130, RZ, 0x654, R88 ;  /* 0x00000654ff829816 */ /* 0x000fe20000000058 */
        /* <DEDUP_REMOVED lines=12> */
[----:B------:R-:W-:Y:S01]  /*1ae30*/  F2FP.BF16.F32.PACK_AB R177, R116, R177 ;  /* 0x000000b174b1723e */ /* 0x000fe200000010ff */
[----:B------:R-:W2:Y:S01]  /*1ae40*/  MUFU.EX2 R183, R183 ;  /* 0x000000b700b77308 */ /* 0x000ea20000000800 */
[----:B0-----:R-:W-:Y:S01]  /*1ae50*/  FADD.FTZ R126, R181, R12 ;  /* 0x0000000cb57e7221 */ /* 0x001fe20000010000 */
[----:B------:R-:W-:Y:S01]  /*1ae60*/  FFMA.FTZ R12, R127, R8, -R93 ;  /* 0x000000087f0c7223 */ /* 0x000fe2000001085d */
[----:B------:R-:W-:-:S05]  /*1ae70*/  F2FP.BF16.F32.PACK_AB R179, R117, R179 ;  /* 0x000000b375b3723e */ /* 0x000fca00000010ff */
        /* <DEDUP_REMOVED lines=13> */
[----:B------:R-:W2:Y:S08]  /*1af50*/  MUFU.EX2 R189, R189 ;  /* 0x000000bd00bd7308 */ /* 0x000eb00000000800 */
[----:B------:R-:W3:Y:S08]  /*1af60*/  MUFU.EX2 R140, R140 ;  /* 0x0000008c008c7308 */ /* 0x000ef00000000800 */
[----:B------:R-:W4:Y:S08]  /*1af70*/  MUFU.EX2 R191, R191 ;  /* 0x000000bf00bf7308 */ /* 0x000f300000000800 */
[----:B------:R-:W4:Y:S08]  /*1af80*/  MUFU.EX2 R133, R133 ;  /* 0x0000008500857308 */ /* 0x000f300000000800 */
[----:B------:R-:W4:Y:S08]  /*1af90*/  MUFU.EX2 R193, R193 ;  /* 0x000000c100c17308 */ /* 0x000f300000000800 */
[----:B------:R-:W4:Y:S01]  /*1afa0*/  MUFU.EX2 R137, R137 ;  /* 0x0000008900897308 */ /* 0x000f220000000800 */
[----:B------:R-:W-:-:S02]  /*1afb0*/  WARPGROUP.DEPBAR.LE gsb0, 0x0 ;  /* 0x00008000000079c5 */ /* 0x000fc40000010000 */
[----:B------:R-:W-:Y:S01]  /*1afc0*/  WARPGROUP.ARRIVE ;  /* 0x00000000000079c5 */ /* 0x000fe20000000000 */
[----:B------:R-:W-:-:S04]  /*1afd0*/  F2FP.BF16.F32.PACK_AB R212, R97, R96 ;  /* 0x0000006061d4723e */ /* 0x000fc800000010ff */
[----:B------:R-:W4:Y:S01]  /*1afe0*/  MUFU.EX2 R195, R195 ;  /* 0x000000c300c37308 */ /* 0x000f220000000800 */
[----:B------:R-:W-:Y:S01]  /*1aff0*/  F2FP.BF16.F32.PACK_AB R214, R101, R100 ;  /* 0x0000006465d6723e */ /* 0x000fe200000010ff */
[----:B------:R-:W-:Y:S06]  /*1b000*/  HGMMA.64x128x16.F32.BF16 R24, R216, gdesc[UR4].tnspB, R24, gsb0 ;  /* 0x41e00004d8187df0 */ /* 0x000fec0008001818 */
[----:B------:R-:W4:Y:S08]  /*1b010*/  MUFU.EX2 R138, R138 ;  /* 0x0000008a008a7308 */ /* 0x000f300000000800 */
[----:B------:R-:W4:Y:S08]  /*1b020*/  MUFU.EX2 R197, R197 ;  /* 0x000000c500c57308 */ /* 0x000f300000000800 */
[----:B------:R-:W4:Y:S08]  /*1b030*/  MUFU.EX2 R6, R6 ;  /* 0x0000000600067308 */ /* 0x000f300000000800 */
[----:B------:R-:W4:Y:S08]  /*1b040*/  MUFU.EX2 R199, R199 ;  /* 0x000000c700c77308 */ /* 0x000f300000000800 */
[----:B------:R-:W4:Y:S08]  /*1b050*/  MUFU.EX2 R88, R135 ;  /* 0x0000008700587308 */ /* 0x000f300000000800 */
[----:B------:R-:W4:Y:S08]  /*1b060*/  MUFU.EX2 R201, R201 ;  /* 0x000000c900c97308 */ /* 0x000f300000000800 */
        /* <DEDUP_REMOVED lines=16> */
[----:B0-----:R-:W-:Y:S01]  /*1b170*/  FADD.FTZ R89, R182, R15 ;  /* 0x0000000fb6597221 */ /* 0x001fe20000010000 */
[-C--:B------:R-:W-:Y:S01]  /*1b180*/  FFMA.FTZ R15, R115, R8.reuse, -R93 ;  /* 0x00000008730f7223 */ /* 0x080fe2000001085d */
[----:B------:R-:W-:Y:S01]  /*1b190*/  F2FP.BF16.F32.PACK_AB R218, R0, R113 ;  /* 0x0000007100da723e */ /* 0x000fe200000010ff */
[----:B------:R-:W-:Y:S01]  /*1b1a0*/  FMUL.FTZ R24, R24, R3 ;  /* 0x0000000318187220 */ /* 0x000fe20000410000 */
[----:B------:R-:W-:Y:S01]  /*1b1b0*/  FADD.FTZ R115, R160, R89 ;  /* 0x00000059a0737221 */ /* 0x000fe20000010000 */
[----:B------:R-:W-:Y:S01]  /*1b1c0*/  FFMA.FTZ R89, R119, R8, -R93 ;  /* 0x0000000877597223 */ /* 0x000fe2000001085d */
[----:B------:R-:W-:Y:S01]  /*1b1d0*/  FADD.FTZ R119, R187, R126 ;  /* 0x0000007ebb777221 */ /* 0x000fe20000010000 */
[----:B-1----:R-:W-:-:S02]  /*1b1e0*/  @!P1 IMAD R130, R5, 0x8, R2 ;  /* 0x0000000805829824 */ /* 0x002fc400078e0202 */
[----:B------:R-:W-:Y:S01]  /*1b1f0*/  FADD.FTZ R115, R184, R115 ;  /* 0x00000073b8737221 */ /* 0x000fe20000010000 */
[-C--:B------:R-:W-:Y:S01]  /*1b200*/  FFMA.FTZ R5, R123, R8.reuse, -R93 ;  /* 0x000000087b057223 */ /* 0x080fe2000001085d */
[----:B------:R-:W-:Y:S01]  /*1b210*/  FADD.FTZ R106, R132, R119 ;  /* 0x00000077846a7221 */ /* 0x000fe20000010000 */
[----:B------:R-:W-:Y:S01]  /*1b220*/  MUFU.EX2 R15, R15 ;  /* 0x0000000f000f7308 */ /* 0x000fe20000000800 */
[----:B------:R-:W-:Y:S01]  /*1b230*/  FADD.FTZ R115, R152, R115 ;  /* 0x0000007398737221 */ /* 0x000fe20000010000 */
[----:B------:R-:W-:Y:S01]  /*1b240*/  FFMA.FTZ R93, R95, R8, -R93 ;  /* 0x000000085f5d7223 */ /* 0x000fe2000001085d */
[----:B--2---:R-:W-:Y:S01]  /*1b250*/  FADD.FTZ R119, R189, R106 ;  /* 0x0000006abd777221 */ /* 0x004fe20000010000 */
[----:B------:R-:W-:Y:S02]  /*1b260*/  @!P1 VIADD R130, R130, 0x34860 ;  /* 0x0003486082829836 */ /* 0x000fe40000000000 */
[----:B------:R-:W-:Y:S01]  /*1b270*/  FADD.FTZ R115, R186, R115 ;  /* 0x00000073ba737221 */ /* 0x000fe20000010000 */
[----:B------:R-:W-:Y:S01]  /*1b280*/  F2FP.BF16.F32.PACK_AB R186, R14, R186 ;  /* 0x000000ba0eba723e */ /* 0x000fe200000010ff */
[----:B---3--:R-:W-:Y:S01]  /*1b290*/  FADD.FTZ R106, R140, R119 ;  /* 0x000000778c6a7221 */ /* 0x008fe20000010000 */
[----:B------:R-:W0:Y:S01]  /*1b2a0*/  MUFU.EX2 R5, R5 ;  /* 0x0000000500057308 */ /* 0x000e220000000800 */
[----:B------:R-:W-:Y:S01]  /*1b2b0*/  FADD.FTZ R115, R14, R115 ;  /* 0x000000730e737221 */ /* 0x000fe20000010000 */
[----:B------:R-:W-:Y:S01]  /*1b2c0*/  @!P1 PRMT R130, RZ, 0x654, R130 ;  /* 0x00000654ff829816 */ /* 0x000fe20000000082 */
[----:B----4-:R-:W-:Y:S01]  /*1b2d0*/  FADD.FTZ R106, R191, R106 ;  /* 0x0000006abf6a7221 */ /* 0x010fe20000010000 */
[-C--:B------:R-:W-:Y:S01]  /*1b2e0*/  FMUL.FTZ R25, R25, R3.reuse ;  /* 0x0000000319197220 */ /* 0x080fe20000410000 */
[----:B------:R-:W-:Y:S01]  /*1b2f0*/  FADD.FTZ R115, R188, R115 ;  /* 0x00000073bc737221 */ /* 0x000fe20000010000 */
[----:B------:R1:W-:Y:S01]  /*1b300*/  @!P1 SYNCS.ARRIVE.TRANS64.RED.A1T0 RZ, [R130+URZ], RZ ;  /* 0x000000ff82ff99a7 */ /* 0x0003e2000810043f */
[----:B------:R-:W-:Y:S01]  /*1b310*/  FADD.FTZ R106, R133, R106 ;  /* 0x0000006a856a7221 */ /* 0x000fe20000010000 */
[----:B------:R-:W2:Y:S01]  /*1b320*/  MUFU.EX2 R89, R89 ;  /* 0x0000005900597308 */ /* 0x000ea20000000800 */
[----:B------:R-:W-:Y:S01]  /*1b330*/  FADD.FTZ R115, R144, R115 ;  /* 0x0000007390737221 */ /* 0x000fe20000010000 */
[-C--:B------:R-:W-:Y:S01]  /*1b340*/  FMUL.FTZ R28, R28, R3.reuse ;  /* 0x000000031c1c7220 */ /* 0x080fe20000410000 */
[----:B------:R-:W-:Y:S01]  /*1b350*/  FADD.FTZ R106, R193, R106 ;  /* 0x0000006ac16a7221 */ /* 0x000fe20000010000 */
[-C--:B------:R-:W-:Y:S01]  /*1b360*/  FMUL.FTZ R29, R29, R3.reuse ;  /* 0x000000031d1d7220 */ /* 0x080fe20000410000 */
[----:B------:R-:W-:Y:S01]  /*1b370*/  FADD.FTZ R110, R190, R115 ;  /* 0x00000073be6e7221 */ /* 0x000fe20000010000 */
[-C--:B------:R-:W-:Y:S01]  /*1b380*/  FMUL.FTZ R32, R32, R3.reuse ;  /* 0x0000000320207220 */ /* 0x080fe20000410000 */
[----:B------:R-:W-:Y:S01]  /*1b390*/  FADD.FTZ R106, R137, R106 ;  /* 0x0000006a896a7221 */ /* 0x000fe20000010000 */
[----:B------:R-:W3:Y:S01]  /*1b3a0*/  MUFU.EX2 R14, R111 ;  /* 0x0000006f000e7308 */ /* 0x000ee20000000800 */
[----:B------:R-:W-:Y:S01]  /*1b3b0*/  FADD.FTZ R115, R145, R110 ;  /* 0x0000006e91737221 */ /* 0x000fe20000010000 */
[-C--:B------:R-:W-:Y:S01]  /*1b3c0*/  FMUL.FTZ R33, R33, R3.reuse ;  /* 0x0000000321217220 */ /* 0x080fe20000410000 */
[----:B------:R-:W-:Y:S01]  /*1b3d0*/  FADD.FTZ R11, R195, R106 ;  /* 0x0000006ac30b7221 */ /* 0x000fe20000010000 */
[-C--:B------:R-:W-:Y:S01]  /*1b3e0*/  FMUL.FTZ R36, R36, R3.reuse ;  /* 0x0000000324247220 */ /* 0x080fe20000410000 */
[----:B------:R-:W-:Y:S01]  /*1b3f0*/  FADD.FTZ R115, R192, R115 ;  /* 0x00000073c0737221 */ /* 0x000fe20000010000 */
[----:B------:R-:W-:Y:S01]  /*1b400*/  F2FP.BF16.F32.PACK_AB R192, R20, R192 ;  /* 0x000000c014c0723e */ /* 0x000fe200000010ff */
[----:B------:R-:W-:Y:S01]  /*1b410*/  FADD.FTZ R106, R138, R11 ;  /* 0x0000000b8a6a7221 */ /* 0x000fe20000010000 */
[----:B------:R-:W4:Y:S01]  /*1b420*/  MUFU.EX2 R102, R102 ;  /* 0x0000006600667308 */ /* 0x000f220000000800 */
[----:B------:R-:W-:Y:S01]  /*1b430*/  FADD.FTZ R115, R20, R115 ;  /* 0x0000007314737221 */ /* 0x000fe20000010000 */
[----:B------:R-:W-:Y:S01]  /*1b440*/  FMUL.FTZ R37, R37, R3 ;  /* 0x0000000325257220 */ /* 0x000fe20000410000 */
[----:B------:R-:W-:Y:S01]  /*1b450*/  FADD.FTZ R11, R197, R106 ;  /* 0x0000006ac50b7221 */ /* 0x000fe20000010000 */
[----:B------:R-:W-:Y:S01]  /*1b460*/  F2FP.BF16.F32.PACK_AB R197, R6, R197 ;  /* 0x000000c506c5723e */ /* 0x000fe200000010ff */
[----:B------:R-:W-:Y:S01]  /*1b470*/  FADD.FTZ R115, R194, R115 ;  /* 0x00000073c2737221 */ /* 0x000fe20000010000 */
[-C--:B------:R-:W-:Y:S01]  /*1b480*/  FMUL.FTZ R40, R40, R3.reuse ;  /* 0x0000000328287220 */ /* 0x080fe20000410000 */
[----:B------:R-:W-:Y:S01]  /*1b490*/  FADD.FTZ R106, R6, R11 ;  /* 0x0000000b066a7221 */ /* 0x000fe20000010000 */
[----:B------:R-:W1:Y:S01]  /*1b4a0*/  MUFU.EX2 R103, R103 ;  /* 0x0000006700677308 */ /* 0x000e620000000800 */
[----:B------:R-:W-:Y:S01]  /*1b4b0*/  FADD.FTZ R115, R136, R115 ;  /* 0x0000007388737221 */ /* 0x000fe20000010000 */
[-C--:B------:R-:W-:Y:S01]  /*1b4c0*/  FMUL.FTZ R41, R41, R3.reuse ;  /* 0x0000000329297220 */ /* 0x080fe20000410000 */
[----:B------:R-:W-:Y:S01]  /*1b4d0*/  FADD.FTZ R11, R199, R106 ;  /* 0x0000006ac70b7221 */ /* 0x000fe20000010000 */
[-C--:B------:R-:W-:Y:S01]  /*1b4e0*/  FMUL.FTZ R44, R44, R3.reuse ;  /* 0x000000032c2c7220 */ /* 0x080fe20000410000 */
[----:B------:R-:W-:Y:S01]  /*1b4f0*/  FADD.FTZ R115, R196, R115 ;  /* 0x00000073c4737221 */ /* 0x000fe20000010000 */
[-C--:B------:R-:W-:Y:S01]  /*1b500*/  FMUL.FTZ R45, R45, R3.reuse ;  /* 0x000000032d2d7220 */ /* 0x080fe20000410000 */
[----:B------:R-:W-:Y:S01]  /*1b510*/  FADD.FTZ R106, R88, R11 ;  /* 0x0000000b586a7221 */ /* 0x000fe20000010000 */
[----:B------:R-:W1:Y:S01]  /*1b520*/  MUFU.EX2 R217, R90 ;  /* 0x0000005a00d97308 */ /* 0x000e620000000800 */
[----:B------:R-:W-:Y:S01]  /*1b530*/  FADD.FTZ R115, R128, R115 ;  /* 0x0000007380737221 */ /* 0x000fe20000010000 */
[----:B------:R-:W-:Y:S01]  /*1b540*/  FMUL.FTZ R48, R48, R3 ;  /* 0x0000000330307220 */ /* 0x000fe20000410000 */
[----:B------:R-:W-:Y:S01]  /*1b550*/  FADD.FTZ R106, R201, R106 ;  /* 0x0000006ac96a7221 */ /* 0x000fe20000010000 */
[----:B0-----:R-:W-:Y:S01]  /*1b560*/  F2FP.BF16.F32.PACK_AB R201, R5, R201 ;  /* 0x000000c905c9723e */ /* 0x001fe200000010ff */
[----:B------:R-:W-:Y:S01]  /*1b570*/  FADD.FTZ R110, R198, R115 ;  /* 0x00000073c66e7221 */ /* 0x000fe20000010000 */
[-C--:B------:R-:W-:Y:S01]  /*1b580*/  FMUL.FTZ R49, R49, R3.reuse ;  /* 0x0000000331317220 */ /* 0x080fe20000410000 */
[----:B------:R-:W-:Y:S01]  /*1b590*/  FADD.FTZ R106, R5, R106 ;  /* 0x0000006a056a7221 */ /* 0x000fe20000010000 */
[----:B------:R-:W-:Y:S01]  /*1b5a0*/  MUFU.EX2 R91, R91 ;  /* 0x0000005b005b7308 */ /* 0x000fe20000000800 */
[----:B------:R-:W-:Y:S01]  /*1b5b0*/  FADD.FTZ R13, R21, R110 ;  /* 0x0000006e150d7221 */ /* 0x000fe20000010000 */
[-C--:B------:R-:W-:Y:S01]  /*1b5c0*/  FMUL.FTZ R52, R52, R3.reuse ;  /* 0x0000000334347220 */ /* 0x080fe20000410000 */
[-C--:B------:R-:W-:Y:S01]  /*1b5d0*/  FMUL.FTZ R53, R53, R3.reuse ;  /* 0x0000000335357220 */ /* 0x080fe20000410000 */
[----:B------:R-:W-:Y:S01]  /*1b5e0*/  FMUL.FTZ R56, R56, R3 ;  /* 0x0000000338387220 */ /* 0x000fe20000410000 */
[----:B------:R-:W-:Y:S01]  /*1b5f0*/  FADD.FTZ R110, R200, R13 ;  /* 0x0000000dc86e7221 */ /* 0x000fe20000010000 */
[----:B------:R-:W-:Y:S01]  /*1b600*/  FADD.FTZ R13, R203, R106 ;  /* 0x0000006acb0d7221 */ /* 0x000fe20000010000 */
[C---:B------:R-:W-:Y:S01]  /*1b610*/  F2FP.BF16.F32.PACK_AB R203, R12.reuse, R203 ;  /* 0x000000cb0ccb723e */ /* 0x040fe200000010ff */
[----:B------:R-:W-:Y:S01]  /*1b620*/  MUFU.EX2 R219, R94 ;  /* 0x0000005e00db7308 */ /* 0x000fe20000000800 */
[----:B------:R-:W-:Y:S01]  /*1b630*/  FADD.FTZ R11, R121, R110 ;  /* 0x0000006e790b7221 */ /* 0x000fe20000010000 */
[----:B------:R-:W-:Y:S01]  /*1b640*/  FADD.FTZ R20, R12, R13 ;  /* 0x0000000d0c147221 */ /* 0x000fe20000010000 */
        /* <DEDUP_REMOVED lines=13> */
[----:B------:R-:W0:Y:S01]  /*1b720*/  MUFU.EX2 R108, R108 ;  /* 0x0000006c006c7308 */ /* 0x000e220000000800 */
[----:B------:R-:W-:Y:S01]  /*1b730*/  FADD.FTZ R11, R120, R11 ;  /* 0x0000000b780b7221 */ /* 0x000fe20000010000 */
[----:B--2---:R-:W-:Y:S01]  /*1b740*/  FADD.FTZ R20, R89, R20 ;  /* 0x0000001459147221 */ /* 0x004fe20000010000 */
[-C--:B------:R-:W-:Y:S01]  /*1b750*/  FMUL.FTZ R68, R68, R3.reuse ;  /* 0x0000000344447220 */ /* 0x080fe20000410000 */
[----:B------:R-:W-:Y:S01]  /*1b760*/  FMUL.FTZ R69, R69, R3 ;  /* 0x0000000345457220 */ /* 0x000fe20000410000 */
[----:B------:R-:W-:Y:S01]  /*1b770*/  FADD.FTZ R11, R206, R11 ;  /* 0x0000000bce0b7221 */ /* 0x000fe20000010000 */
[----:B------:R-:W-:Y:S01]  /*1b780*/  FADD.FTZ R13, R209, R20 ;  /* 0x00000014d10d7221 */ /* 0x000fe20000010000 */
[----:B------:R-:W-:Y:S01]  /*1b790*/  F2FP.BF16.F32.PACK_AB R209, R4, R209 ;  /* 0x000000d104d1723e */ /* 0x000fe200000010ff */
[----:B------:R-:W2:Y:S01]  /*1b7a0*/  MUFU.EX2 R109, R109 ;  /* 0x0000006d006d7308 */ /* 0x000ea20000000800 */
        /* <DEDUP_REMOVED lines=15> */
[----:B------:R-:W-:Y:S01]  /*1b8a0*/  FMUL.FTZ R85, R85, R3 ;  /* 0x0000000355557220 */ /* 0x000fe20000410000 */
[----:B------:R-:W-:Y:S01]  /*1b8b0*/  FADD.FTZ R11, R105, R20 ;  /* 0x00000014690b7221 */ /* 0x000fe20000010000 */
[----:B------:R-:W-:Y:S01]  /*1b8c0*/  F2FP.BF16.F32.PACK_AB R182, R160, R182 ;  /* 0x000000b6a0b6723e */ /* 0x000fe200000010ff */
[----:B------:R-:W-:Y:S01]  /*1b8d0*/  FMUL.FTZ R26, R26, R9 ;  /* 0x000000091a1a7220 */ /* 0x000fe20000410000 */
[----:B------:R-:W-:Y:S01]  /*1b8e0*/  F2FP.BF16.F32.PACK_AB R184, R152, R184 ;  /* 0x000000b898b8723e */ /* 0x000fe200000010ff */
[----:B------:R-:W-:Y:S01]  /*1b8f0*/  FADD.FTZ R6, R96, R11 ;  /* 0x0000000b60067221 */ /* 0x000fe20000010000 */
[----:B------:R-:W-:Y:S01]  /*1b900*/  FADD.FTZ R11, R99, R12 ;  /* 0x0000000c630b7221 */ /* 0x000fe20000010000 */
[----:B------:R-:W-:Y:S01]  /*1b910*/  F2FP.BF16.F32.PACK_AB R187, R132, R187 ;  /* 0x000000bb84bb723e */ /* 0x000fe200000010ff */
[-C--:B------:R-:W-:Y:S01]  /*1b920*/  FMUL.FTZ R27, R27, R9.reuse ;  /* 0x000000091b1b7220 */ /* 0x080fe20000410000 */
[----:B------:R-:W-:Y:S01]  /*1b930*/  FADD.FTZ R5, R97, R6 ;  /* 0x0000000661057221 */ /* 0x000fe20000010000 */
[----:B----4-:R-:W-:Y:S01]  /*1b940*/  FADD.FTZ R4, R102, R11 ;  /* 0x0000000b66047221 */ /* 0x010fe20000010000 */
[----:B------:R-:W-:Y:S01]  /*1b950*/  F2FP.BF16.F32.PACK_AB R188, R144, R188 ;  /* 0x000000bc90bc723e */ /* 0x000fe200000010ff */
[----:B------:R-:W-:Y:S01]  /*1b960*/  FMUL.FTZ R30, R30, R9 ;  /* 0x000000091e1e7220 */ /* 0x000fe20000410000 */
[----:B------:R-:W-:Y:S01]  /*1b970*/  FADD.FTZ R6, R100, R5 ;  /* 0x0000000564067221 */ /* 0x000fe20000010000 */
[----:B-1----:R-:W-:Y:S01]  /*1b980*/  FADD.FTZ R4, R103, R4 ;  /* 0x0000000467047221 */ /* 0x002fe20000010000 */
[----:B------:R-:W-:Y:S01]  /*1b990*/  F2FP.BF16.F32.PACK_AB R189, R140, R189 ;  /* 0x000000bd8cbd723e */ /* 0x000fe200000010ff */
[-C--:B------:R-:W-:Y:S01]  /*1b9a0*/  FMUL.FTZ R31, R31, R9.reuse ;  /* 0x000000091f1f7220 */ /* 0x080fe20000410000 */
[----:B------:R-:W-:Y:S01]  /*1b9b0*/  FADD.FTZ R5, R101, R6 ;  /* 0x0000000665057221 */ /* 0x000fe20000010000 */
[----:B------:R-:W-:Y:S01]  /*1b9c0*/  FADD.FTZ R4, R217, R4 ;  /* 0x00000004d9047221 */ /* 0x000fe20000010000 */
[----:B------:R-:W-:Y:S01]  /*1b9d0*/  F2FP.BF16.F32.PACK_AB R190, R145, R190 ;  /* 0x000000be91be723e */ /* 0x000fe200000010ff */
[----:B------:R-:W-:Y:S01]  /*1b9e0*/  FMUL.FTZ R34, R34, R9 ;  /* 0x0000000922227220 */ /* 0x000fe20000410000 */
[----:B0-----:R-:W-:Y:S01]  /*1b9f0*/  FADD.FTZ R6, R108, R5 ;  /* 0x000000056c067221 */ /* 0x001fe20000010000 */
[----:B------:R-:W-:Y:S01]  /*1ba00*/  FADD.FTZ R4, R91, R4 ;  /* 0x000000045b047221 */ /* 0x000fe20000010000 */
[----:B------:R-:W-:Y:S01]  /*1ba10*/  F2FP.BF16.F32.PACK_AB R191, R133, R191 ;  /* 0x000000bf85bf723e */ /* 0x000fe200000010ff */
[----:B------:R-:W-:Y:S01]  /*1ba20*/  FMUL.FTZ R35, R35, R9 ;  /* 0x0000000923237220 */ /* 0x000fe20000410000 */
[----:B--2---:R-:W-:Y:S01]  /*1ba30*/  FADD.FTZ R6, R109, R6 ;  /* 0x000000066d067221 */ /* 0x004fe20000010000 */
[----:B------:R-:W-:Y:S01]  /*1ba40*/  FADD.FTZ R4, R219, R4 ;  /* 0x00000004db047221 */ /* 0x000fe20000010000 */
[----:B------:R-:W-:Y:S01]  /*1ba50*/  F2FP.BF16.F32.PACK_AB R193, R137, R193 ;  /* 0x000000c189c1723e */ /* 0x000fe200000010ff */
[----:B------:R-:W-:Y:S01]  /*1ba60*/  FMUL.FTZ R38, R38, R9 ;  /* 0x0000000926267220 */ /* 0x000fe20000410000 */
[----:B------:R-:W-:Y:S01]  /*1ba70*/  FADD.FTZ R15, R113, R6 ;  /* 0x00000006710f7221 */ /* 0x000fe20000010000 */
[----:B------:R-:W-:Y:S01]  /*1ba80*/  FADD.FTZ R12, R93, R4 ;  /* 0x000000045d0c7221 */ /* 0x000fe20000010000 */
[----:B------:R-:W-:Y:S01]  /*1ba90*/  F2FP.BF16.F32.PACK_AB R194, R136, R194 ;  /* 0x000000c288c2723e */ /* 0x000fe200000010ff */
[----:B------:R0:W5:Y:S01]  /*1baa0*/  LDL R4, [R1+0x4] ;  /* 0x0000040001047983 */ /* 0x0001620000100800 */
[----:B------:R-:W-:Y:S01]  /*1bab0*/  FADD.FTZ R15, R0, R15 ;  /* 0x0000000f000f7221 */ /* 0x000fe20000010000 */
[----:B------:R-:W-:Y:S01]  /*1bac0*/  F2FP.BF16.F32.PACK_AB R195, R138, R195 ;  /* 0x000000c38ac3723e */ /* 0x000fe200000010ff */
[-C--:B------:R-:W-:Y:S01]  /*1bad0*/  FMUL.FTZ R39, R39, R9.reuse ;  /* 0x0000000927277220 */ /* 0x080fe20000410000 */
[----:B------:R-:W-:Y:S01]  /*1bae0*/  F2FP.BF16.F32.PACK_AB R196, R128, R196 ;  /* 0x000000c480c4723e */ /* 0x000fe200000010ff */
[-C--:B------:R-:W-:Y:S01]  /*1baf0*/  FMUL.FTZ R42, R42, R9.reuse ;  /* 0x000000092a2a7220 */ /* 0x080fe20000410000 */
[----:B------:R-:W-:Y:S01]  /*1bb00*/  F2FP.BF16.F32.PACK_AB R198, R21, R198 ;  /* 0x000000c615c6723e */ /* 0x000fe200000010ff */
[----:B------:R-:W-:Y:S01]  /*1bb10*/  FMUL.FTZ R43, R43, R9 ;  /* 0x000000092b2b7220 */ /* 0x000fe20000410000 */
[----:B------:R-:W-:Y:S01]  /*1bb20*/  F2FP.BF16.F32.PACK_AB R199, R88, R199 ;  /* 0x000000c758c7723e */ /* 0x000fe200000010ff */
[-C--:B------:R-:W-:Y:S01]  /*1bb30*/  FMUL.FTZ R46, R46, R9.reuse ;  /* 0x000000092e2e7220 */ /* 0x080fe20000410000 */
[----:B------:R-:W-:Y:S01]  /*1bb40*/  F2FP.BF16.F32.PACK_AB R200, R121, R200 ;  /* 0x000000c879c8723e */ /* 0x000fe200000010ff */
[-C--:B------:R-:W-:Y:S01]  /*1bb50*/  FMUL.FTZ R47, R47, R9.reuse ;  /* 0x000000092f2f7220 */ /* 0x080fe20000410000 */
        /* <DEDUP_REMOVED lines=33> */
[----:B------:R-:W-:Y:S02]  /*1bd70*/  IMAD.MOV.U32 R0, RZ, RZ, R92 ;  /* 0x000000ffff007224 */ /* 0x000fe400078e005c */
[----:B------:R-:W-:Y:S01]  /*1bd80*/  IMAD.MOV.U32 R3, RZ, RZ, R7 ;  /* 0x000000ffff037224 */ /* 0x000fe200078e0007 */
[----:B0-----:R-:W-:Y:S06]  /*1bd90*/  @P2 BRA `(.L_x_6155) ;  /* 0xffffffa400442947 */ /* 0x001fec000383ffff */
.L_x_6145:
[----:B------:R-:W-:Y:S05]  /*1bda0*/  WARPSYNC.ALL ;  /* 0x0000000000007948 */ /* 0x000fea0003800000 */
[----:B------:R-:W-:Y:S06]  /*1bdb0*/  BAR.ARV 0x8, 0x120 ;  /* 0x0204800000007b1d */ /* 0x000fec0000002000 */
[----:B------:R-:W-:Y:S05]  /*1bdc0*/  @!P0 BRA `(.L_x_6156) ;  /* 0x0000000000048947 */ /* 0x000fea0003800000 */
[----:B------:R-:W-:Y:S01]  /*1bdd0*/  BPT.TRAP 0x1 ;  /* 0x000000040000795c */ /* 0x000fe20000300000 */
.L_x_6156:
[----:B------:R-:W2:Y:S01]  /*1bde0*/  LDL R0, [R1+0x4] ;  /* 0x0000040001007983 */ /* 0x000ea20000100800 */
[----:B------:R-:W-:Y:S01]  /*1bdf0*/  IMAD R9, R228, 0x8, R2 ;  /* 0x00000008e4097824 */ /* 0x000fe200078e0202 */
[----:B--2---:R-:W-:-:S04]  /*1be00*/  SHF.L.U32 R0, R0, 0x1f, RZ ;  /* 0x0000001f00007819 */ /* 0x004fc800000006ff */
[----:B------:R0:W1:Y:S01]  /*1be10*/  SYNCS.PHASECHK.TRANS64.TRYWAIT P2, [R9+URZ+0x34850], R0 ;  /* 0x03485000090075a7 */ /* 0x000062000804017f */
[----:B------:R-:W-:Y:S05]  /*1be20*/  @!P0 BRA `(.L_x_6157) ;  /* 0x0000000000048947 */ /* 0x000fea0003800000 */
[----:B------:R-:W-:Y:S01]  /*1be30*/  BPT.TRAP 0x1 ;  /* 0x000000040000795c */ /* 0x000fe20000300000 */
.L_x_6157:
[----:B------:R-:W-:-:S05]  /*1be40*/  VIADD R2, R2, 0x400 ;  /* 0x0000040002027836 */ /* 0x000fca0000000000 */
[----:B------:R-:W-:-:S04]  /*1be50*/  SHF.R.U32.HI R2, RZ, 0x4, R2 ;  /* 0x00000004ff027819 */ /* 0x000fc80000011602 */
[----:B------:R-:W-:-:S04]  /*1be60*/  LOP3.LUT R2, R2, 0x3fff, RZ, 0xc0, !PT ;  /* 0x00003fff02027812 */ /* 0x000fc800078ec0ff */
[----:B------:R-:W-:Y:S01]  /*1be70*/  LOP3.LUT R3, R2, 0x5800000, RZ, 0xfc, !PT ;  /* 0x0580000002037812 */ /* 0x000fe200078efcff */
[----:B-1----:R-:W-:Y:S06]  /*1be80*/  @P2 BRA `(.L_x_6158) ;  /* 0x0000000000082947 */ /* 0x002fec0003800000 */
[----:B------:R-:W1:Y:S02]  /*1be90*/  SYNCS.PHASECHK.TRANS64.TRYWAIT P0, [R9+URZ+0x34850], R0 ;  /* 0x03485000090075a7 */ /* 0x000e64000800017f */
[----:B-1----:R-:W-:Y:S05]  /*1bea0*/  @!P0 BRA `(.L_x_6159) ;  /* 0x0000008c00b08947 */ /* 0x002fea0003800000 */
.L_x_6158:
[----:B------:R-:W-:Y:S01]  /*1beb0*/  IMAD R2, R228, 0xb00, R3 ;  /* 0x00000b00e4027824 */ /* 0x000fe200078e0203 */
[----:B------:R-:W2:Y:S01]  /*1bec0*/  LDL.LU R10, [R1+0x4] ;  /* 0x00000400010a7983 */ /* 0x000ea20000300800 */
[----:B------:R-:W-:Y:S01]  /*1bed0*/  IMAD.MOV.U32 R3, RZ, RZ, 0x40000040 ;  /* 0x40000040ff037424 */ /* 0x000fe200078e00ff */
[----:B------:R-:W-:Y:S05]  /*1bee0*/  WARPSYNC.ALL ;  /* 0x0000000000007948 */ /* 0x000fea0003800000 */
[C---:B------:R-:W-:Y:S01]  /*1bef0*/  R2UR UR6, R2.reuse ;  /* 0x00000000020672ca */ /* 0x040fe200000e0000 */
[----:B------:R-:W-:Y:S01]  /*1bf00*/  WARPGROUP.ARRIVE ;  /* 0x00000000000079c5 */ /* 0x000fe20000000000 */
[----:B------:R-:W-:Y:S01]  /*1bf10*/  R2UR UR7, R3 ;  /* 0x00000000030772ca */ /* 0x000fe200000e0000 */
[----:B-----5:R-:W-:Y:S01]  /*1bf20*/  VIADD R4, R2, 0x80 ;  /* 0x0000008002047836 */ /* 0x020fe20000000000 */
[----:B01----:R-:W0:Y:S01]  /*1bf30*/  SHFL.BFLY PT, R0, R15, 0x2, 0x1f ;  /* 0x0c401f000f007f89 */ /* 0x003e2200000e0000 */
[----:B------:R-:W-:-:S02]  /*1bf40*/  IMAD.MOV.U32 R5, RZ, RZ, 0x40000040 ;  /* 0x40000040ff057424 */ /* 0x000fc400078e00ff */
[----:B------:R-:W-:Y:S02]  /*1bf50*/  IMAD.MOV.U32 R3, RZ, RZ, 0x40000040 ;  /* 0x40000040ff037424 */ /* 0x000fe400078e00ff */
[----:B------:R-:W-:-:S05]  /*1bf60*/  VIADD R228, R228, 0x1 ;  /* 0x00000001e4e47836 */ /* 0x000fca0000000000 */
[----:B------:R-:W-:Y:S01]  /*1bf70*/  ISETP.NE.AND P0, PT, R228, 0x2, PT ;  /* 0x00000002e400780c */ /* 0x000fe20003f05270 */
[----:B------:R-:W-:Y:S01]  /*1bf80*/  HGMMA.64x128x16.F32.BF16 R24, R176, gdesc[UR4].tnspB, R24, gsb0 ;  /* 0x41e00004b0187df0 */ /* 0x000fe20008001818 */
[----:B------:R-:W-:Y:S01]  /*1bf90*/  R2UR UR6, R4 ;  /* 0x00000000040672ca */ /* 0x000fe200000e0000 */
[----:B------:R-:W-:Y:S01]  /*1bfa0*/  VIADD R4, R2, 0x100 ;  /* 0x0000010002047836 */ /* 0x000fe20000000000 */
[----:B------:R-:W-:Y:S01]  /*1bfb0*/  R2UR UR7, R5 ;  /* 0x00000000050772ca */ /* 0x000fe200000e0000 */
[----:B------:R-:W-:Y:S02]  /*1bfc0*/  IMAD.MOV.U32 R5, RZ, RZ, 0x40000040 ;  /* 0x40000040ff057424 */ /* 0x000fe400078e00ff */
[----:B0-----:R-:W-:Y:S01]  /*1bfd0*/  FADD.FTZ R0, R0, R15 ;  /* 0x0000000f00007221 */ /* 0x001fe20000010000 */
[----:B------:R-:W-:Y:S02]  /*1bfe0*/  WARPGROUP.DEPBAR.LE gsb0, 0x0 ;  /* 0x00008000000079c5 */ /* 0x000fe40000010000 */
[----:B------:R-:W-:-:S07]  /*1bff0*/  WARPGROUP.ARRIVE ;  /* 0x00000000000079c5 */ /* 0x000fce0000000000 */
        /* <DEDUP_REMOVED lines=51> */
[----:B------:R-:W-:Y:S01]  /*1c330*/  R2UR UR6, R4 ;  /* 0x00000000040672ca */ /* 0x000fe200000e0000 */
[----:B------:R-:W-:Y:S01]  /*1c340*/  IMAD.MOV.U32 R4, RZ, RZ, RZ ;  /* 0x000000ffff047224 */ /* 0x000fe200078e00ff */
[----:B------:R-:W-:Y:S01]  /*1c350*/  R2UR UR7, R5 ;  /* 0x00000000050772ca */ /* 0x000fe200000e0000 */
[----:B------:R-:W-:Y:S02]  /*1c360*/  WARPGROUP.DEPBAR.LE gsb0, 0x0 ;  /* 0x00008000000079c5 */ /* 0x000fe40000010000 */
[----:B------:R-:W-:-:S10]  /*1c370*/  WARPGROUP.ARRIVE ;  /* 0x00000000000079c5 */ /* 0x000fd40000000000 */
[----:B------:R-:W-:Y:S01]  /*1c380*/  HGMMA.64x128x16.F32.BF16 R24, R212, gdesc[UR4].tnspB, R24, gsb0 ;  /* 0x41e00004d4187df0 */ /* 0x000fe20008001818 */
[----:B------:R-:W-:Y:S02]  /*1c390*/  R2UR UR7, R3 ;  /* 0x00000000030772ca */ /* 0x000fe400000e0000 */
[----:B------:R-:W0:Y:S01]  /*1c3a0*/  SHFL.BFLY PT, R3, R12, 0x2, 0x1f ;  /* 0x0c401f000c037f89 */ /* 0x000e2200000e0000 */
[----:B------:R-:W-:Y:S01]  /*1c3b0*/  R2UR UR6, R2 ;  /* 0x00000000020672ca */ /* 0x000fe200000e0000 */
[----:B0-----:R-:W-:Y:S02]  /*1c3c0*/  FADD.FTZ R2, R3, R12 ;  /* 0x0000000c03027221 */ /* 0x001fe40000010000 */
[----:B------:R-:W3:Y:S04]  /*1c3d0*/  LDL.LU R12, [R1+0x84] ;  /* 0x00008400010c7983 */ /* 0x000ee80000300800 */
[----:B------:R-:W0:Y:S04]  /*1c3e0*/  SHFL.BFLY PT, R5, R2, 0x1, 0x1f ;  /* 0x0c201f0002057f89 */ /* 0x000e2800000e0000 */
[----:B------:R-:W1:Y:S01]  /*1c3f0*/  SHFL.BFLY PT, R3, R0, 0x1, 0x1f ;  /* 0x0c201f0000037f89 */ /* 0x000e6200000e0000 */
[----:B0-----:R-:W-:Y:S01]  /*1c400*/  FADD.FTZ R14, R2, R5 ;  /* 0x00000005020e7221 */ /* 0x001fe20000010000 */
[----:B-1----:R-:W-:-:S04]  /*1c410*/  FADD.FTZ R13, R0, R3 ;  /* 0x00000003000d7221 */ /* 0x002fc80000010000 */
[----:B------:R-:W-:Y:S02]  /*1c420*/  FSETP.NE.FTZ.AND P3, PT, R14, RZ, PT ;  /* 0x000000ff0e00720b */ /* 0x000fe40003f75000 */
[----:B------:R-:W-:Y:S02]  /*1c430*/  SEL R0, RZ, 0x1, P0 ;  /* 0x00000001ff007807 */ /* 0x000fe40000000000 */
[----:B------:R-:W-:Y:S02]  /*1c440*/  FSETP.NE.FTZ.AND P2, PT, R13, RZ, PT ;  /* 0x000000ff0d00720b */ /* 0x000fe40003f55000 */
[----:B--2---:R-:W-:Y:S01]  /*1c450*/  LOP3.LUT R10, R10, R0, RZ, 0x3c, !PT ;  /* 0x000000000a0a7212 */ /* 0x004fe200078e3cff */
[----:B------:R-:W-:Y:S02]  /*1c460*/  WARPGROUP.DEPBAR.LE gsb0, 0x0 ;  /* 0x00008000000079c5 */ /* 0x000fe40000010000 */
[----:B------:R-:W-:-:S04]  /*1c470*/  WARPGROUP.ARRIVE ;  /* 0x00000000000079c5 */ /* 0x000fc80000000000 */
[----:B------:R-:W0:Y:S02]  /*1c480*/  @P3 MUFU.LG2 R6, R14 ;  /* 0x0000000e00063308 */ /* 0x000e240000000c00 */
[----:B------:R-:W-:Y:S01]  /*1c490*/  HGMMA.64x128x16.F32.BF16 R24, R216, gdesc[UR4].tnspB, R24, gsb0 ;  /* 0x41e00004d8187df0 */ /* 0x000fe20008001818 */
[----:B------:R1:W-:Y:S05]  /*1c4a0*/  STL [R1+0x4], R10 ;  /* 0x0000040a01007387 */ /* 0x0003ea0000100800 */
[----:B------:R-:W2:Y:S01]  /*1c4b0*/  @P2 MUFU.LG2 R5, R13 ;  /* 0x0000000d00052308 */ /* 0x000ea20000000c00 */
[----:B-1----:R-:W-:-:S07]  /*1c4c0*/  @!P1 VIADD R10, R9, 0x34860 ;  /* 0x00034860090a9836 */ /* 0x002fce0000000000 */
[----:B------:R-:W1:Y:S01]  /*1c4d0*/  @P2 MUFU.RCP R4, R13 ;  /* 0x0000000d00042308 */ /* 0x000e620000001000 */
[----:B------:R-:W-:-:S07]  /*1c4e0*/  IMAD.MOV.U32 R9, RZ, RZ, RZ ;  /* 0x000000ffff097224 */ /* 0x000fce00078e00ff */
[----:B------:R-:W4:Y:S01]  /*1c4f0*/  @P3 MUFU.RCP R9, R14 ;  /* 0x0000000e00093308 */ /* 0x000f220000001000 */
[C---:B------:R-:W-:Y:S01]  /*1c500*/  @P2 FMUL.FTZ R2, R8.reuse, 0.69314718246459960938 ;  /* 0x3f31721808022820 */ /* 0x040fe20000410000 */
[----:B------:R-:W-:Y:S01]  /*1c510*/  @P3 FMUL.FTZ R8, R8, 0.69314718246459960938 ;  /* 0x3f31721808083820 */ /* 0x000fe20000410000 */
[----:B0-----:R-:W-:Y:S01]  /*1c520*/  @P3 FMUL.FTZ R11, R6, 0.69314718246459960938 ;  /* 0x3f317218060b3820 */ /* 0x001fe20000410000 */
[----:B--2---:R-:W-:Y:S01]  /*1c530*/  @P2 FMUL.FTZ R5, R5, 0.69314718246459960938 ;  /* 0x3f31721805052820 */ /* 0x004fe20000410000 */
[----:B------:R-:W-:Y:S01]  /*1c540*/  @!P1 PRMT R10, RZ, 0x654, R10 ;  /* 0x00000654ff0a9816 */ /* 0x000fe2000000000a */
[----:B------:R-:W-:Y:S02]  /*1c550*/  IMAD.MOV.U32 R0, RZ, RZ, -0x800000 ;  /* 0xff800000ff007424 */ /* 0x000fe400078e00ff */
[----:B------:R-:W-:Y:S01]  /*1c560*/  @P3 FFMA.FTZ R0, R8, R92, R11 ;  /* 0x0000005c08003223 */ /* 0x000fe2000001000b */
[----:B------:R-:W-:Y:S02]  /*1c570*/  IMAD.MOV.U32 R3, RZ, RZ, -0x800000 ;  /* 0xff800000ff037424 */ /* 0x000fe400078e00ff */
[----:B------:R-:W-:Y:S01]  /*1c580*/  @P2 FFMA.FTZ R3, R2, R7, R5 ;  /* 0x0000000702032223 */ /* 0x000fe20000010005 */
[----:B------:R-:W-:Y:S01]  /*1c590*/  SEL R228, R228, RZ, P0 ;  /* 0x000000ffe4e47207 */ /* 0x000fe20000000000 */
[----:B------:R-:W-:-:S02]  /*1c5a0*/  WARPGROUP.DEPBAR.LE gsb0, 0x0 ;  /* 0x00008000000079c5 */ /* 0x000fc40000010000 */
        /* <DEDUP_REMOVED lines=13> */
[----:B---3--:R-:W-:-:S02]  /*1c680*/  VIADD R12, R12, 0x1 ;  /* 0x000000010c0c7836 */ /* 0x008fc40000000000 */
[-C--:B------:R-:W-:Y:S01]  /*1c690*/  FMUL.FTZ R92, R40, R4.reuse ;  /* 0x00000004285c7220 */ /* 0x080fe20000410000 */
[----:B------:R0:W-:Y:S02]  /*1c6a0*/  @!P1 SYNCS.ARRIVE.TRANS64.RED.A1T0 RZ, [R10+URZ], RZ ;  /* 0x000000ff0aff99a7 */ /* 0x0001e4000810043f */
[----:B------:R0:W-:Y:S01]  /*1c6b0*/  STL [R1+0x84], R12 ;  /* 0x0000840c01007387 */ /* 0x0001e20000100800 */
        /* <DEDUP_REMOVED lines=14> */
[-C--:B----4-:R-:W-:Y:S01]  /*1c7a0*/  FMUL.FTZ R104, R30, R9.reuse ;  /* 0x000000091e687220 */ /* 0x090fe20000410000 */
        /* <DEDUP_REMOVED lines=17> */
[----:B------:R-:W-:Y:S01]  /*1c8c0*/  PLOP3.LUT P1, PT, PT, PT, PT, 0x8, 0x0 ;  /* 0x000000000000781c */ /* 0x000fe20003f2e170 */
        /* <DEDUP_REMOVED lines=18> */
.L_x_6095:
[----:B------:R-:W2:Y:S01]  /*1c9f0*/  LDL R82, [R1+0x7c] ;  /* 0x00007c0001527983 */ /* 0x000ea20000100800 */
[----:B------:R-:W-:Y:S05]  /*1ca00*/  WARPSYNC.ALL ;  /* 0x0000000000007948 */ /* 0x000fea0003800000 */
[----:B------:R-:W0:Y:S01]  /*1ca10*/  S2UR UR5, SR_CgaCtaId ;  /* 0x00000000000579c3 */ /* 0x000e220000008800 */
[----:B------:R-:W-:Y:S01]  /*1ca20*/  UMOV UR4, 0x400 ;  /* 0x0000040000047882 */ /* 0x000fe20000000000 */
[----:B------:R-:W-:Y:S01]  /*1ca30*/  BSSY B0, `(.L_x_6160) ;  /* 0x00001f5000007945 */ /* 0x000fe20003800000 */
[----:B0-----:R-:W-:-:S06]  /*1ca40*/  ULEA UR4, UR5, UR4, 0x18 ;  /* 0x0000000405047291 */ /* 0x001fcc000f8ec03f */
[----:B------:R-:W-:Y:S01]  /*1ca50*/  IMAD.U32 R2, RZ, RZ, UR4 ;  /* 0x00000004ff027e24 */ /* 0x000fe2000f8e00ff */
[----:B------:R-:W-:Y:S06]  /*1ca60*/  BAR.SYNC.DEFER_BLOCKING 0x5, 0x120 ;  /* 0x0144800000007b1d */ /* 0x000fec0000010000 */
[----:B------:R0:W1:Y:S02]  /*1ca70*/  LDS.128 R156, [R2+0x348d0] ;  /* 0x0348d000029c7984 */ /* 0x0000640000000c00 */
[----:B------:R-:W-:Y:S06]  /*1ca80*/  BAR.ARV 0x4, 0x120 ;  /* 0x0104800000007b1d */ /* 0x000fec0000002000 */
[----:B--2---:R-:W-:Y:S01]  /*1ca90*/  SHF.R.S32.HI R38, RZ, 0x1f, R82 ;  /* 0x0000001fff267819 */ /* 0x004fe20000011452 */
[----:B------:R-:W-:-:S03]  /*1caa0*/  IMAD.SHL.U32 R74, R82, 0x4, RZ ;  /* 0x00000004524a7824 */ /* 0x000fc600078e00ff */
[----:B------:R-:W-:Y:S01]  /*1cab0*/  SHF.L.U64.HI R78, R82, 0x2, R38 ;  /* 0x00000002524e7819 */ /* 0x000fe20000010226 */
[----:B01----:R-:W-:Y:S06]  /*1cac0*/  @P1 BRA `(.L_x_6161) ;  /* 0x0000001400241947 */ /* 0x003fec0003800000 */
[----:B------:R-:W2:Y:S01]  /*1cad0*/  LDL R107, [R1+0x3c] ;  /* 0x00003c00016b7983 */ /* 0x000ea20000100800 */
[----:B------:R-:W-:Y:S05]  /*1cae0*/  WARPSYNC.ALL ;  /* 0x0000000000007948 */ /* 0x000fea0003800000 */
[----:B------:R-:W0:Y:S01]  /*1caf0*/  S2R R86, SR_TID.X ;  /* 0x0000000000567919 */ /* 0x000e220000002100 */
[----:B------:R-:W-:Y:S01]  /*1cb00*/  ULDC.64 UR4, c[0x0][0xbd8] ;  /* 0x0002f60000047ab9 */ /* 0x000fe20000000a00 */
[----:B------:R-:W-:Y:S01]  /*1cb10*/  F2FP.BF16.F32.PACK_AB R31, R31, R54 ;  /* 0x000000361f1f723e */ /* 0x000fe200000010ff */
[----:B------:R-:W-:Y:S01]  /*1cb20*/  ULDC.64 UR6, c[0x0][0x208] ;  /* 0x0000820000067ab9 */ /* 0x000fe20000000a00 */
[----:B------:R-:W1:Y:S01]  /*1cb30*/  S2R R5, SR_SWINHI ;  /* 0x0000000000057919 */ /* 0x000e620000002f00 */
[----:B------:R-:W-:-:S02]  /*1cb40*/  F2FP.BF16.F32.PACK_AB R32, R49, R32 ;  /* 0x000000203120723e */ /* 0x000fc400000010ff */
[----:B------:R-:W-:Y:S01]  /*1cb50*/  F2FP.BF16.F32.PACK_AB R35, R35, R50 ;  /* 0x000000322323723e */ /* 0x000fe200000010ff */
[----:B0-----:R-:W-:Y:S01]  /*1cb60*/  VIADD R86, R86, 0xffffff80 ;  /* 0xffffff8056567836 */ /* 0x001fe20000000000 */
[----:B------:R-:W-:Y:S02]  /*1cb70*/  MOV R20, R2 ;  /* 0x0000000200147202 */ /* 0x000fe40000000f00 */
[----:B-1----:R-:W-:Y:S02]  /*1cb80*/  MOV R21, R5 ;  /* 0x0000000500157202 */ /* 0x002fe40000000f00 */
[----:B------:R-:W-:-:S04]  /*1cb90*/  SHF.R.S32.HI R4, RZ, 0x1f, R86 ;  /* 0x0000001fff047819 */ /* 0x000fc80000011456 */
[CC--:B------:R-:W-:Y:S02]  /*1cba0*/  LEA.HI R8, R4.reuse, R86.reuse, RZ, 0x4 ;  /* 0x0000005604087211 */ /* 0x0c0fe400078f20ff */
[----:B------:R-:W-:Y:S02]  /*1cbb0*/  LEA.HI R4, R4, R86, RZ, 0x5 ;  /* 0x0000005604047211 */ /* 0x000fe400078f28ff */
[----:B------:R-:W-:-:S03]  /*1cbc0*/  SHF.R.S32.HI R9, RZ, 0x4, R8 ;  /* 0x00000004ff097819 */ /* 0x000fc60000011408 */
[----:B------:R-:W-:Y:S01]  /*1cbd0*/  IMAD.SHL.U32 R10, R4, 0x20, RZ ;  /* 0x00000020040a7824 */ /* 0x000fe200078e00ff */
[C---:B------:R-:W-:Y:S02]  /*1cbe0*/  LOP3.LUT R4, R8.reuse, 0x3fffff0, RZ, 0xc0, !PT ;  /* 0x03fffff008047812 */ /* 0x040fe400078ec0ff */
[----:B------:R-:W-:Y:S02]  /*1cbf0*/  LEA.HI R8, R8, R9, RZ, 0x1 ;  /* 0x0000000908087211 */ /* 0x000fe400078f08ff */
[----:B------:R-:W-:Y:S01]  /*1cc00*/  LOP3.LUT R11, R10, 0xfffffc00, RZ, 0xc0, !PT ;  /* 0xfffffc000a0b7812 */ /* 0x000fe200078ec0ff */
[----:B------:R-:W-:Y:S01]  /*1cc10*/  IMAD.IADD R4, R86, 0x1, -R4 ;  /* 0x0000000156047824 */ /* 0x000fe200078e0a04 */
[----:B------:R-:W-:-:S03]  /*1cc20*/  LOP3.LUT R8, R8, 0x1ffffffe, RZ, 0xc0, !PT ;  /* 0x1ffffffe08087812 */ /* 0x000fc600078ec0ff */
[----:B------:R-:W-:Y:S02]  /*1cc30*/  IMAD R11, R4, 0x40, R11 ;  /* 0x00000040040b7824 */ /* 0x000fe400078e020b */
[----:B------:R-:W-:-:S04]  /*1cc40*/  IMAD.IADD R8, R9, 0x1, -R8 ;  /* 0x0000000109087824 */ /* 0x000fc800078e0a08 */
[----:B------:R-:W-:-:S04]  /*1cc50*/  IMAD R5, R8, 0x8, R11 ;  /* 0x0000000808057824 */ /* 0x000fc800078e020b */
[----:B------:R-:W-:Y:S01]  /*1cc60*/  IMAD.WIDE R4, R5, 0x2, R20 ;  /* 0x0000000205047825 */ /* 0x000fe200078e0214 */
[----:B------:R-:W-:Y:S02]  /*1cc70*/  BAR.SYNC.DEFER_BLOCKING 0x1, 0x100 ;  /* 0x0044000000007b1d */ /* 0x000fe40000010000 */
[C---:B------:R-:W-:Y:S02]  /*1cc80*/  IADD3 R71, P2, R4.reuse, 0x4000, RZ ;  /* 0x0000400004477810 */ /* 0x040fe40007f5e0ff */
[C---:B------:R-:W-:Y:S02]  /*1cc90*/  LOP3.LUT R29, R4.reuse, 0x380, RZ, 0xc0, !PT ;  /* 0x00000380041d7812 */ /* 0x040fe400078ec0ff */
[C---:B------:R-:W-:Y:S01]  /*1cca0*/  IADD3 R59, P5, R4.reuse, 0x20, RZ ;  /* 0x00000020043b7810 */ /* 0x040fe20007fbe0ff */
[--C-:B------:R-:W-:Y:S01]  /*1ccb0*/  IMAD.X R15, RZ, RZ, R5.reuse, P2 ;  /* 0x000000ffff0f7224 */ /* 0x100fe200010e0605 */
[C---:B------:R-:W-:Y:S02]  /*1ccc0*/  IADD3 R63, P0, R4.reuse, 0x40, RZ ;  /* 0x00000040043f7810 */ /* 0x040fe40007f1e0ff */
[----:B------:R-:W-:Y:S01]  /*1ccd0*/  LOP3.LUT R14, R71, 0x380, RZ, 0xc0, !PT ;  /* 0x00000380470e7812 */ /* 0x000fe200078ec0ff */
[--C-:B------:R-:W-:Y:S01]  /*1cce0*/  IMAD.X R9, RZ, RZ, R5.reuse, P5 ;  /* 0x000000ffff097224 */ /* 0x100fe200028e0605 */
[C---:B------:R-:W-:Y:S01]  /*1ccf0*/  IADD3 R67, P1, R4.reuse, 0x60, RZ ;  /* 0x0000006004437810 */ /* 0x040fe20007f3e0ff */
[----:B------:R-:W-:Y:S01]  /*1cd00*/  IMAD.X R11, RZ, RZ, R5, P0 ;  /* 0x000000ffff0b7224 */ /* 0x000fe200000e0605 */
[----:B------:R-:W-:-:S02]  /*1cd10*/  IADD3 R79, P4, R4, 0x4040, RZ ;  /* 0x00004040044f7810 */ /* 0x000fc40007f9e0ff */
[----:B------:R-:W-:Y:S01]  /*1cd20*/  SHF.R.U64 R29, R29, 0x3, RZ ;  /* 0x000000031d1d7819 */ /* 0x000fe200000012ff */
[--C-:B------:R-:W-:Y:S01]  /*1cd30*/  IMAD.X R13, RZ, RZ, R5.reuse, P1 ;  /* 0x000000ffff0d7224 */ /* 0x100fe200008e0605 */
[----:B------:R-:W-:Y:S01]  /*1cd40*/  LOP3.LUT R8, R59, 0x380, RZ, 0xc0, !PT ;  /* 0x000003803b087812 */ /* 0x000fe200078ec0ff */
[----:B------:R-:W-:Y:S01]  /*1cd50*/  IMAD.X R27, RZ, RZ, R5, P4 ;  /* 0x000000ffff1b7224 */ /* 0x000fe200020e0605 */
[----:B------:R-:W-:Y:S02]  /*1cd60*/  LOP3.LUT R10, R63, 0x380, RZ, 0xc0, !PT ;  /* 0x000003803f0a7812 */ /* 0x000fe400078ec0ff */
[C---:B------:R-:W-:Y:S02]  /*1cd70*/  IADD3 R83, P5, R4.reuse, 0x4060, RZ ;  /* 0x0000406004537810 */ /* 0x040fe40007fbe0ff */
[----:B------:R-:W-:Y:S02]  /*1cd80*/  IADD3 R75, P3, R4, 0x4020, RZ ;  /* 0x00004020044b7810 */ /* 0x000fe40007f7e0ff */
[----:B------:R-:W-:-:S02]  /*1cd90*/  SHF.R.U64 R14, R14, 0x3, RZ ;  /* 0x000000030e0e7819 */ /* 0x000fc400000012ff */
[----:B------:R-:W-:Y:S01]  /*1cda0*/  LOP3.LUT R12, R67, 0x380, RZ, 0xc0, !PT ;  /* 0x00000380430c7812 */ /* 0x000fe200078ec0ff */
[--C-:B------:R-:W-:Y:S01]  /*1cdb0*/  IMAD.X R25, RZ, RZ, R5.reuse, P3 ;  /* 0x000000ffff197224 */ /* 0x100fe200018e0605 */
[----:B------:R-:W-:Y:S01]  /*1cdc0*/  LOP3.LUT R4, R29, R4, RZ, 0x3c, !PT ;  /* 0x000000041d047212 */ /* 0x000fe200078e3cff */
[----:B------:R-:W-:Y:S01]  /*1cdd0*/  IMAD.X R29, RZ, RZ, R5, P5 ;  /* 0x000000ffff1d7224 */ /* 0x000fe200028e0605 */
[----:B------:R-:W-:Y:S02]  /*1cde0*/  LOP3.LUT R26, R79, 0x380, RZ, 0xc0, !PT ;  /* 0x000003804f1a7812 */ /* 0x000fe400078ec0ff */
[----:B------:R-:W-:Y:S02]  /*1cdf0*/  SHF.R.U64 R8, R8, 0x3, RZ ;  /* 0x0000000308087819 */ /* 0x000fe400000012ff */
[----:B------:R-:W-:Y:S02]  /*1ce00*/  SHF.R.U64 R10, R10, 0x3, RZ ;  /* 0x000000030a0a7819 */ /* 0x000fe400000012ff */
[----:B------:R-:W-:-:S02]  /*1ce10*/  LOP3.LUT R28, R83, 0x380, RZ, 0xc0, !PT ;  /* 0x00000380531c7812 */ /* 0x000fc400078ec0ff */
[----:B------:R-:W-:Y:S02]  /*1ce20*/  LOP3.LUT R24, R75, 0x380, RZ, 0xc0, !PT ;  /* 0x000003804b187812 */ /* 0x000fe400078ec0ff */
[----:B------:R-:W-:Y:S02]  /*1ce30*/  LOP3.LUT R14, R14, R71, RZ, 0x3c, !PT ;  /* 0x000000470e0e7212 */ /* 0x000fe400078e3cff */
[----:B------:R-:W-:Y:S02]  /*1ce40*/  SHF.R.U64 R12, R12, 0x3, RZ ;  /* 0x000000030c0c7819 */ /* 0x000fe400000012ff */
[----:B------:R-:W-:Y:S02]  /*1ce50*/  SHF.R.U64 R26, R26, 0x3, RZ ;  /* 0x000000031a1a7819 */ /* 0x000fe400000012ff */
[----:B------:R-:W-:Y:S02]  /*1ce60*/  MOV R71, R4 ;  /* 0x0000000400477202 */ /* 0x000fe40000000f00 */
[----:B------:R-:W-:-:S02]  /*1ce70*/  LOP3.LUT R8, R8, R59, RZ, 0x3c, !PT ;  /* 0x0000003b08087212 */ /* 0x000fc400078e3cff */
[----:B------:R-:W-:Y:S02]  /*1ce80*/  LOP3.LUT R10, R10, R63, RZ, 0x3c, !PT ;  /* 0x0000003f0a0a7212 */ /* 0x000fe400078e3cff */
[----:B------:R-:W-:Y:S02]  /*1ce90*/  F2FP.BF16.F32.PACK_AB R4, R103, R6 ;  /* 0x000000066704723e */ /* 0x000fe400000010ff */
[----:B------:R-:W-:Y:S02]  /*1cea0*/  SHF.R.U64 R28, R28, 0x3, RZ ;  /* 0x000000031c1c7819 */ /* 0x000fe400000012ff */
[----:B------:R-:W-:Y:S02]  /*1ceb0*/  F2FP.BF16.F32.PACK_AB R6, R102, R7 ;  /* 0x000000076606723e */ /* 0x000fe400000010ff */
[----:B------:R-:W-:Y:S02]  /*1cec0*/  SHF.R.U64 R24, R24, 0x3, RZ ;  /* 0x0000000318187819 */ /* 0x000fe400000012ff */
[----:B------:R-:W-:-:S02]  /*1ced0*/  F2FP.BF16.F32.PACK_AB R5, R105, R106 ;  /* 0x0000006a6905723e */ /* 0x000fc400000010ff */
[----:B------:R-:W-:Y:S02]  /*1cee0*/  F2FP.BF16.F32.PACK_AB R7, R85, R104 ;  /* 0x000000685507723e */ /* 0x000fe400000010ff */
[----:B------:R-:W-:Y:S02]  /*1cef0*/  LOP3.LUT R12, R12, R67, RZ, 0x3c, !PT ;  /* 0x000000430c0c7212 */ /* 0x000fe400078e3cff */
[----:B------:R-:W-:Y:S01]  /*1cf00*/  LOP3.LUT R26, R26, R79, RZ, 0x3c, !PT ;  /* 0x0000004f1a1a7212 */ /* 0x000fe200078e3cff */
[----:B------:R0:W-:Y:S01]  /*1cf10*/  STSM.16.M88.4 [R71], R4 ;  /* 0x0000000447007844 */ /* 0x0001e20000000200 */
[----:B------:R-:W-:Y:S02]  /*1cf20*/  MOV R70, R8 ;  /* 0x0000000800467202 */ /* 0x000fe40000000f00 */
[----:B------:R-:W-:Y:S02]  /*1cf30*/  MOV R67, R10 ;  /* 0x0000000a00437202 */ /* 0x000fe40000000f00 */
[----:B------:R-:W-:-:S02]  /*1cf40*/  LOP3.LUT R28, R28, R83, RZ, 0x3c, !PT ;  /* 0x000000531c1c7212 */ /* 0x000fc400078e3cff */
[----:B------:R-:W-:Y:S02]  /*1cf50*/  F2FP.BF16.F32.PACK_AB R8, R95, R94 ;  /* 0x0000005e5f08723e */ /* 0x000fe400000010ff */
[----:B------:R-:W-:Y:S02]  /*1cf60*/  F2FP.BF16.F32.PACK_AB R9, R81, R84 ;  /* 0x000000545109723e */ /* 0x000fe400000010ff */
[----:B------:R-:W-:Y:S02]  /*1cf70*/  F2FP.BF16.F32.PACK_AB R10, R100, R93 ;  /* 0x0000005d640a723e */ /* 0x000fe400000010ff */
[----:B------:R-:W-:Y:S02]  /*1cf80*/  F2FP.BF16.F32.PACK_AB R11, R77, R80 ;  /* 0x000000504d0b723e */ /* 0x000fe400000010ff */
[----:B------:R-:W-:Y:S02]  /*1cf90*/  LOP3.LUT R24, R24, R75, RZ, 0x3c, !PT ;  /* 0x0000004b18187212 */ /* 0x000fe400078e3cff */
[----:B------:R-:W-:Y:S01]  /*1cfa0*/  MOV R59, R26 ;  /* 0x0000001a003b7202 */ /* 0x000fe20000000f00 */
[----:B------:R1:W-:Y:S01]  /*1cfb0*/  STSM.16.M88.4 [R70], R8 ;  /* 0x0000000846007844 */ /* 0x0003e20000000200 */
[----:B0-----:R-:W-:-:S02]  /*1cfc0*/  F2FP.BF16.F32.PACK_AB R4, R101, R92 ;  /* 0x0000005c6504723e */ /* 0x001fc400000010ff */
[----:B------:R-:W-:Y:S02]  /*1cfd0*/  F2FP.BF16.F32.PACK_AB R5, R73, R76 ;  /* 0x0000004c4905723e */ /* 0x000fe400000010ff */
[----:B------:R-:W-:Y:S02]  /*1cfe0*/  F2FP.BF16.F32.PACK_AB R6, R98, R91 ;  /* 0x0000005b6206723e */ /* 0x000fe400000010ff */
[----:B------:R-:W-:Y:S02]  /*1cff0*/  F2FP.BF16.F32.PACK_AB R7, R69, R72 ;  /* 0x000000484507723e */ /* 0x000fe400000010ff */
[----:B------:R-:W-:Y:S02]  /*1d000*/  F2FP.BF16.F32.PACK_AB R27, R51, R58 ;  /* 0x0000003a331b723e */ /* 0x000fe400000010ff */
[----:B------:R-:W-:Y:S01]  /*1d010*/  MOV R66, R12 ;  /* 0x0000000c00427202 */ /* 0x000fe20000000f00 */
[----:B------:R0:W-:Y:S01]  /*1d020*/  STSM.16.M88.4 [R67], R4 ;  /* 0x0000000443007844 */ /* 0x0001e20000000200 */
[----:B------:R-:W-:-:S02]  /*1d030*/  MOV R63, R14 ;  /* 0x0000000e003f7202 */ /* 0x000fc40000000f00 */
[----:B------:R-:W-:Y:S02]  /*1d040*/  MOV R51, R28 ;  /* 0x0000001c00337202 */ /* 0x000fe40000000f00 */
[----:B------:R-:W-:Y:S02]  /*1d050*/  MOV R62, R24 ;  /* 0x00000018003e7202 */ /* 0x000fe40000000f00 */
[----:B------:R-:W-:Y:S02]  /*1d060*/  F2FP.BF16.F32.PACK_AB R12, R99, R90 ;  /* 0x0000005a630c723e */ /* 0x000fe400000010ff */
[----:B------:R-:W-:Y:S02]  /*1d070*/  F2FP.BF16.F32.PACK_AB R13, R65, R68 ;  /* 0x00000044410d723e */ /* 0x000fe400000010ff */
[----:B------:R-:W-:Y:S02]  /*1d080*/  F2FP.BF16.F32.PACK_AB R14, R96, R89 ;  /* 0x00000059600e723e */ /* 0x000fe400000010ff */
[----:B------:R-:W-:-:S02]  /*1d090*/  F2FP.BF16.F32.PACK_AB R15, R61, R64 ;  /* 0x000000403d0f723e */ /* 0x000fc400000010ff */
[----:B------:R-:W-:Y:S01]  /*1d0a0*/  F2FP.BF16.F32.PACK_AB R29, R30, R47 ;  /* 0x0000002f1e1d723e */ /* 0x000fe200000010ff */
[----:B------:R-:W-:Y:S01]  /*1d0b0*/  IMAD.MOV.U32 R47, RZ, RZ, RZ ;  /* 0x000000ffff2f7224 */ /* 0x000fe200078e00ff */
[----:B------:R-:W-:Y:S01]  /*1d0c0*/  F2FP.BF16.F32.PACK_AB R24, R97, R88 ;  /* 0x000000586118723e */ /* 0x000fe200000010ff */
[----:B------:R2:W-:Y:S01]  /*1d0d0*/  STSM.16.M88.4 [R66], R12 ;  /* 0x0000000c42007844 */ /* 0x0005e20000000200 */
[----:B------:R-:W-:Y:S02]  /*1d0e0*/  F2FP.BF16.F32.PACK_AB R25, R55, R60 ;  /* 0x0000003c3719723e */ /* 0x000fe400000010ff */
[----:B------:R-:W-:Y:S02]  /*1d0f0*/  F2FP.BF16.F32.PACK_AB R26, R57, R56 ;  /* 0x00000038391a723e */ /* 0x000fe400000010ff */
[----:B------:R-:W-:Y:S02]  /*1d100*/  F2FP.BF16.F32.PACK_AB R30, R52, R33 ;  /* 0x00000021341e723e */ /* 0x000fe400000010ff */
[----:B------:R-:W-:Y:S01]  /*1d110*/  ISETP.NE.U32.AND P2, PT, RZ, UR4, PT ;  /* 0x00000004ff007c0c */ /* 0x000fe2000bf45070 */
[----:B------:R-:W-:Y:S01]  /*1d120*/  STSM.16.M88.4 [R63], R24 ;  /* 0x000000183f007844 */ /* 0x000fe20000000200 */
[----:B-1----:R-:W-:-:S02]  /*1d130*/  IADD3 R10, P0, R74, UR4, RZ ;  /* 0x000000044a0a7c10 */ /* 0x002fc4000ff1e0ff */
[----:B------:R-:W-:Y:S02]  /*1d140*/  F2FP.BF16.F32.PACK_AB R28, R53, R44 ;  /* 0x0000002c351c723e */ /* 0x000fe400000010ff */
[----:B------:R-:W-:Y:S02]  /*1d150*/  F2FP.BF16.F32.PACK_AB R33, R34, R43 ;  /* 0x0000002b2221723e */ /* 0x000fe400000010ff */
[----:B------:R-:W-:Y:S01]  /*1d160*/  F2FP.BF16.F32.PACK_AB R34, R48, R41 ;  /* 0x000000293022723e */ /* 0x000fe200000010ff */
[----:B------:R-:W-:Y:S01]  /*1d170*/  STSM.16.M88.4 [R62], R28 ;  /* 0x0000001c3e007844 */ /* 0x000fe20000000200 */
[----:B0-----:R-:W-:Y:S02]  /*1d180*/  F2FP.BF16.F32.PACK_AB R4, R45, R40 ;  /* 0x000000282d04723e */ /* 0x001fe400000010ff */
[----:B------:R-:W-:Y:S01]  /*1d190*/  F2FP.BF16.F32.PACK_AB R5, R39, R46 ;  /* 0x0000002e2705723e */ /* 0x000fe200000010ff */
[----:B------:R-:W-:Y:S01]  /*1d1a0*/  STSM.16.M88.4 [R59], R32 ;  /* 0x000000203b007844 */ /* 0x000fe20000000200 */
[----:B------:R-:W-:-:S02]  /*1d1b0*/  F2FP.BF16.F32.PACK_AB R6, R37, R36 ;  /* 0x000000242506723e */ /* 0x000fc400000010ff */
[----:B------:R-:W-:Y:S02]  /*1d1c0*/  F2FP.BF16.F32.PACK_AB R7, R87, R42 ;  /* 0x0000002a5707723e */ /* 0x000fe400000010ff */
[----:B------:R-:W-:Y:S02]  /*1d1d0*/  ISETP.NE.AND.EX P2, PT, RZ, UR5, PT, P2 ;  /* 0x00000005ff007c0c */ /* 0x000fe4000bf45320 */
[----:B------:R-:W-:Y:S01]  /*1d1e0*/  IADD3.X R11, R78, UR5, RZ, P0, !PT ;  /* 0x000000054e0b7c10 */ /* 0x000fe200087fe4ff */
[----:B------:R-:W-:Y:S01]  /*1d1f0*/  ULDC.64 UR4, c[0x0][0xbe0] ;  /* 0x0002f80000047ab9 */ /* 0x000fe20000000a00 */
[----:B------:R0:W-:Y:S01]  /*1d200*/  STSM.16.M88.4 [R51], R4 ;  /* 0x0000000433007844 */ /* 0x0001e20000000200 */
[----:B------:R-:W-:Y:S01]  /*1d210*/  BAR.SYNC.DEFER_BLOCKING 0x1, 0x100 ;  /* 0x0044000000007b1d */ /* 0x000fe20000010000 */
[----:B------:R-:W-:-:S04]  /*1d220*/  ISETP.NE.U32.AND P0, PT, RZ, UR4, PT ;  /* 0x00000004ff007c0c */ /* 0x000fc8000bf05070 */
[----:B------:R-:W-:-:S13]  /*1d230*/  ISETP.NE.AND.EX P0, PT, RZ, UR5, PT, P0 ;  /* 0x00000005ff007c0c */ /* 0x000fda000bf05300 */
[----:B------:R-:W-:Y:S01]  /*1d240*/  @P0 IADD3 R8, P1, R74, UR4, RZ ;  /* 0x000000044a080c10 */ /* 0x000fe2000ff3e0ff */
[----:B------:R-:W-:Y:S02]  /*1d250*/  ULDC UR4, c[0x0][0xa88] ;  /* 0x0002a20000047ab9 */ /* 0x000fe40000000800 */
[----:B------:R-:W-:Y:S01]  /*1d260*/  IMAD.U32 R46, RZ, RZ, UR4 ;  /* 0x00000004ff2e7e24 */ /* 0x000fe2000f8e00ff */
[----:B------:R-:W-:Y:S01]  /*1d270*/  @P0 IADD3.X R9, R78, UR5, RZ, P1, !PT ;  /* 0x000000054e090c10 */ /* 0x000fe20008ffe4ff */
[----:B------:R1:W5:Y:S04]  /*1d280*/  @P2 LDG.E R47, desc[UR6][R10.64] ;  /* 0x000000060a2f2981 */ /* 0x000368000c1e1900 */
[----:B------:R1:W5:Y:S01]  /*1d290*/  @P0 LDG.E R46, desc[UR6][R8.64] ;  /* 0x00000006082e0981 */ /* 0x000362000c1e1900 */
[----:B--2---:R-:W-:-:S04]  /*1d2a0*/  IMAD.IADD R13, R16, 0x1, R107 ;  /* 0x00000001100d7824 */ /* 0x004fc800078e026b */
[----:B0-----:R-:W-:Y:S01]  /*1d2b0*/  IMAD.WIDE R4, R13, 0x2, R20 ;  /* 0x000000020d047825 */ /* 0x001fe200078e0214 */
[----:B-1----:R-:W-:Y:S06]  /*1d2c0*/  @P0 BRA `(.L_x_6162) ;  /* 0x0000000000140947 */ /* 0x002fec0003800000 */
[----:B------:R-:W-:Y:S05]  /*1d2d0*/  @!P2 BRA `(.L_x_6162) ;  /* 0x000000000010a947 */ /* 0x000fea0003800000 */
[----:B------:R-:W-:Y:S02]  /*1d2e0*/  ULDC.64 UR4, c[0x0][0x208] ;  /* 0x0000820000047ab9 */ /* 0x000fe40000000a00 */
[----:B------:R-:W2:Y:S04]  /*1d2f0*/  LDG.E R7, desc[UR4][R10.64] ;  /* 0x000000040a077981 */ /* 0x000ea8000c1e1900 */
[----:B-----5:R-:W2:Y:S02]  /*1d300*/  LDG.E R46, desc[UR4][R10.64+0x4] ;  /* 0x000004040a2e7981 */ /* 0x020ea4000c1e1900 */
[----:B--2---:R-:W-:-:S07]  /*1d310*/  IMAD.IADD R46, R46, 0x1, -R7 ;  /* 0x000000012e2e7824 */ /* 0x004fce00078e0a07 */
.L_x_6162:
[----:B------:R-:W2:Y:S01]  /*1d320*/  LDL R12, [R1+0x90] ;  /* 0x00009000010c7983 */ /* 0x000ea20000100800 */
[----:B------:R-:W-:-:S03]  /*1d330*/  ULDC.64 UR4, c[0x0][0xb70] ;  /* 0x0002dc0000047ab9 */ /* 0x000fc60000000a00 */
[----:B------:R-:W3:Y:S04]  /*1d340*/  LDL.LU R53, [R1+0x80] ;  /* 0x0000800001357983 */ /* 0x000ee80000300800 */
[----:B------:R-:W2:Y:S01]  /*1d350*/  LDL.LU R52, [R1+0x88] ;  /* 0x0000880001347983 */ /* 0x000ea20000300800 */
[----:B------:R-:W-:Y:S01]  /*1d360*/  IADD3 R9, P0, R4, 0x1000, RZ ;  /* 0x0000100004097810 */ /* 0x000fe20007f1e0ff */
[--C-:B-----5:R-:W-:Y:S01]  /*1d370*/  IMAD.MOV.U32 R20, RZ, RZ, R47.reuse ;  /* 0x000000ffff147224 */ /* 0x120fe200078e002f */
[----:B------:R-:W-:Y:S01]  /*1d380*/  SHF.R.S32.HI R21, RZ, 0x1f, R47 ;  /* 0x0000001fff157819 */ /* 0x000fe2000001142f */
[----:B------:R-:W-:Y:S01]  /*1d390*/  ULDC.64 UR6, c[0x0][0x208] ;  /* 0x0000820000067ab9 */ /* 0x000fe20000000a00 */
[----:B------:R-:W-:Y:S02]  /*1d3a0*/  LOP3.LUT R8, R9, 0x380, RZ, 0xc0, !PT ;  /* 0x0000038009087812 */ /* 0x000fe400078ec0ff */
[----:B------:R-:W-:-:S02]  /*1d3b0*/  SEL R50, R38, RZ, !P2 ;  /* 0x000000ff26327207 */ /* 0x000fc40005000000 */
[----:B------:R-:W-:Y:S02]  /*1d3c0*/  SHF.R.U64 R8, R8, 0x3, RZ ;  /* 0x0000000308087819 */ /* 0x000fe400000012ff */
[----:B------:R-:W-:Y:S02]  /*1d3d0*/  SEL R51, R82, RZ, !P2 ;  /* 0x000000ff52337207 */ /* 0x000fe40005000000 */
[----:B------:R-:W-:Y:S02]  /*1d3e0*/  SHF.R.S32.HI R14, RZ, 0x1f, R86 ;  /* 0x0000001fff0e7819 */ /* 0x000fe40000011456 */
[----:B------:R-:W-:Y:S02]  /*1d3f0*/  LOP3.LUT R8, R8, R9, RZ, 0x3c, !PT ;  /* 0x0000000908087212 */ /* 0x000fe400078e3cff */
[----:B------:R-:W-:Y:S02]  /*1d400*/  LEA.HI R14, R14, R86, RZ, 0x7 ;  /* 0x000000560e0e7211 */ /* 0x000fe400078f38ff */
[----:B------:R-:W-:-:S02]  /*1d410*/  IADD3 R13, P1, R4, 0x2000, RZ ;  /* 0x00002000040d7810 */ /* 0x000fc40007f3e0ff */
[----:B------:R-:W-:Y:S02]  /*1d420*/  LOP3.LUT R14, R14, 0xffffff80, RZ, 0xc0, !PT ;  /* 0xffffff800e0e7812 */ /* 0x000fe400078ec0ff */
[C---:B------:R-:W-:Y:S02]  /*1d430*/  IADD3 R25, P2, R4.reuse, 0x3000, RZ ;  /* 0x0000300004197810 */ /* 0x040fe40007f5e0ff */
[----:B------:R-:W-:Y:S01]  /*1d440*/  IADD3 R29, P3, R4, 0x4000, RZ ;  /* 0x00004000041d7810 */ /* 0x000fe20007f7e0ff */
[----:B------:R-:W-:Y:S01]  /*1d450*/  IMAD.IADD R14, R86, 0x1, -R14 ;  /* 0x00000001560e7824 */ /* 0x000fe200078e0a0e */
[----:B------:R-:W-:Y:S02]  /*1d460*/  LOP3.LUT R24, R25, 0x380, RZ, 0xc0, !PT ;  /* 0x0000038019187812 */ /* 0x000fe400078ec0ff */
[----:B------:R-:W-:Y:S02]  /*1d470*/  LOP3.LUT R28, R29, 0x380, RZ, 0xc0, !PT ;  /* 0x000003801d1c7812 */ /* 0x000fe400078ec0ff */
[----:B------:R-:W-:-:S02]  /*1d480*/  SHF.R.U64 R24, R24, 0x3, RZ ;  /* 0x0000000318187819 */ /* 0x000fc400000012ff */
[----:B------:R-:W-:Y:S02]  /*1d490*/  SHF.R.U64 R28, R28, 0x3, RZ ;  /* 0x000000031c1c7819 */ /* 0x000fe400000012ff */
[----:B------:R-:W-:Y:S01]  /*1d4a0*/  LOP3.LUT R24, R24, R25, RZ, 0x3c, !PT ;  /* 0x0000001918187212 */ /* 0x000fe200078e3cff */
[--C-:B------:R-:W-:Y:S01]  /*1d4b0*/  IMAD.X R25, RZ, RZ, R5.reuse, P2 ;  /* 0x000000ffff197224 */ /* 0x100fe200010e0605 */
[----:B------:R-:W-:Y:S01]  /*1d4c0*/  LOP3.LUT R28, R28, R29, RZ, 0x3c, !PT ;  /* 0x0000001d1c1c7212 */ /* 0x000fe200078e3cff */
[----:B------:R-:W-:Y:S01]  /*1d4d0*/  IMAD.X R29, RZ, RZ, R5, P3 ;  /* 0x000000ffff1d7224 */ /* 0x000fe200018e0605 */
[----:B------:R-:W-:Y:S01]  /*1d4e0*/  BSSY B1, `(.L_x_6163) ;  /* 0x0000067000017945 */ /* 0x000fe20003800000 */
[----:B---3--:R-:W-:Y:S01]  /*1d4f0*/  SHF.R.S32.HI R49, RZ, 0x1f, R53 ;  /* 0x0000001fff317819 */ /* 0x008fe20000011435 */
[----:B------:R-:W-:-:S04]  /*1d500*/  IMAD.WIDE.U32 R6, R53, UR4, R20 ;  /* 0x0000000435067c25 */ /* 0x000fc8000f8e0014 */
[----:B------:R-:W-:-:S04]  /*1d510*/  IMAD R10, R49, UR4, RZ ;  /* 0x00000004310a7c24 */ /* 0x000fc8000f8e02ff */
[----:B------:R-:W-:Y:S01]  /*1d520*/  IMAD R11, R53, UR5, R10 ;  /* 0x00000005350b7c24 */ /* 0x000fe2000f8e020a */
[----:B------:R-:W-:Y:S02]  /*1d530*/  ULDC.64 UR4, c[0x0][0xb78] ;  /* 0x0002de0000047ab9 */ /* 0x000fe40000000a00 */
[----:B------:R-:W-:Y:S02]  /*1d540*/  IMAD R9, R50, UR4, RZ ;  /* 0x0000000432097c24 */ /* 0x000fe4000f8e02ff */
[----:B------:R-:W-:Y:S02]  /*1d550*/  IMAD.IADD R7, R7, 0x1, R11 ;  /* 0x0000000107077824 */ /* 0x000fe400078e020b */
[----:B--2---:R-:W-:Y:S01]  /*1d560*/  IMAD R11, R52, 0x80, R12 ;  /* 0x00000080340b7824 */ /* 0x004fe200078e020c */
[----:B------:R-:W-:Y:S01]  /*1d570*/  LOP3.LUT R12, R13, 0x380, RZ, 0xc0, !PT ;  /* 0x000003800d0c7812 */ /* 0x000fe200078ec0ff */
[----:B------:R-:W-:-:S03]  /*1d580*/  IMAD.WIDE.U32 R6, R51, UR4, R6 ;  /* 0x0000000433067c25 */ /* 0x000fc6000f8e0006 */
[----:B------:R-:W-:Y:S01]  /*1d590*/  SHF.R.U64 R12, R12, 0x3, RZ ;  /* 0x000000030c0c7819 */ /* 0x000fe200000012ff */
[----:B------:R-:W-:Y:S01]  /*1d5a0*/  IMAD R10, R51, UR5, R9 ;  /* 0x00000005330a7c24 */ /* 0x000fe2000f8e0209 */
[----:B------:R-:W-:Y:S01]  /*1d5b0*/  SHF.R.S32.HI R9, RZ, 0x1f, R11 ;  /* 0x0000001fff097819 */ /* 0x000fe2000001140b */
[----:B------:R-:W-:Y:S01]  /*1d5c0*/  ULDC.64 UR4, c[0x0][0xb40] ;  /* 0x0002d00000047ab9 */ /* 0x000fe20000000a00 */
[----:B------:R-:W-:Y:S02]  /*1d5d0*/  IADD3 R6, P4, R11, R6, RZ ;  /* 0x000000060b067210 */ /* 0x000fe40007f9e0ff */
[----:B------:R-:W-:Y:S01]  /*1d5e0*/  LOP3.LUT R12, R12, R13, RZ, 0x3c, !PT ;  /* 0x0000000d0c0c7212 */ /* 0x000fe200078e3cff */
[----:B------:R-:W-:Y:S01]  /*1d5f0*/  IMAD.X R13, RZ, RZ, R5, P1 ;  /* 0x000000ffff0d7224 */ /* 0x000fe200008e0605 */
[----:B------:R-:W-:Y:S01]  /*1d600*/  IADD3.X R9, R9, R7, R10, P4, !PT ;  /* 0x0000000709097210 */ /* 0x000fe200027fe40a */
[----:B------:R-:W-:Y:S01]  /*1d610*/  VIADD R7, R11, 0x8 ;  /* 0x000000080b077836 */ /* 0x000fe20000000000 */
[----:B------:R-:W-:-:S02]  /*1d620*/  LEA R44, P5, R6, UR4, 0x2 ;  /* 0x00000004062c7c11 */ /* 0x000fc4000f8a10ff */
[----:B------:R-:W-:Y:S02]  /*1d630*/  IADD3 R33, P4, R4, 0x5000, RZ ;  /* 0x0000500004217810 */ /* 0x000fe40007f9e0ff */
[----:B------:R-:W-:Y:S01]  /*1d640*/  LEA.HI.X R45, R6, UR5, R9, 0x2, P5 ;  /* 0x00000005062d7c11 */ /* 0x000fe2000a8f1409 */
[----:B------:R-:W-:Y:S01]  /*1d650*/  IMAD.X R9, RZ, RZ, R5, P0 ;  /* 0x000000ffff097224 */ /* 0x000fe200000e0605 */
[----:B------:R-:W-:Y:S01]  /*1d660*/  LOP3.LUT P0, RZ, R14, 0x3, RZ, 0xc0, !PT ;  /* 0x000000030eff7812 */ /* 0x000fe2000780c0ff */
[----:B------:R-:W-:Y:S01]  /*1d670*/  ULDC.64 UR4, c[0x0][0xaa0] ;  /* 0x0002a80000047ab9 */ /* 0x000fe20000000a00 */
[C---:B------:R-:W-:Y:S02]  /*1d680*/  IADD3 R37, P5, R4.reuse, 0x6000, RZ ;  /* 0x0000600004257810 */ /* 0x040fe40007fbe0ff */
[----:B------:R-:W-:Y:S02]  /*1d690*/  ISETP.GE.OR P1, PT, R11, R46, P0 ;  /* 0x0000002e0b00720c */ /* 0x000fe40000726670 */
[----:B------:R-:W-:-:S02]  /*1d6a0*/  LOP3.LUT R6, R4, 0x380, RZ, 0xc0, !PT ;  /* 0x0000038004067812 */ /* 0x000fc400078ec0ff */
[----:B------:R-:W-:Y:S02]  /*1d6b0*/  IADD3 R11, P2, R4, 0x7000, RZ ;  /* 0x00007000040b7810 */ /* 0x000fe40007f5e0ff */
[----:B------:R-:W-:Y:S02]  /*1d6c0*/  ISETP.GE.OR P0, PT, R7, R46, P0 ;  /* 0x0000002e0700720c */ /* 0x000fe40000706670 */
[----:B------:R-:W-:Y:S01]  /*1d6d0*/  LOP3.LUT R32, R33, 0x380, RZ, 0xc0, !PT ;  /* 0x0000038021207812 */ /* 0x000fe200078ec0ff */
[----:B------:R-:W-:Y:S01]  /*1d6e0*/  IMAD.X R41, RZ, RZ, R5, P2 ;  /* 0x000000ffff297224 */ /* 0x000fe200010e0605 */
[----:B------:R-:W-:Y:S02]  /*1d6f0*/  LOP3.LUT R36, R37, 0x380, RZ, 0xc0, !PT ;  /* 0x0000038025247812 */ /* 0x000fe400078ec0ff */
[----:B------:R-:W-:Y:S01]  /*1d700*/  SHF.R.U64 R7, R6, 0x3, RZ ;  /* 0x0000000306077819 */ /* 0x000fe200000012ff */
[----:B------:R-:W-:Y:S01]  /*1d710*/  @!P1 STG.E desc[UR6][R44.64], R3 ;  /* 0x000000032c009986 */ /* 0x000fe2000c101906 */
[----:B------:R-:W-:-:S02]  /*1d720*/  LOP3.LUT R6, R11, 0x380, RZ, 0xc0, !PT ;  /* 0x000003800b067812 */ /* 0x000fc400078ec0ff */
[----:B------:R-:W-:Y:S02]  /*1d730*/  SHF.R.U64 R32, R32, 0x3, RZ ;  /* 0x0000000320207819 */ /* 0x000fe400000012ff */
[----:B------:R-:W-:Y:S01]  /*1d740*/  SHF.R.U64 R36, R36, 0x3, RZ ;  /* 0x0000000324247819 */ /* 0x000fe200000012ff */
[----:B------:R0:W-:Y:S01]  /*1d750*/  @!P0 STG.E desc[UR6][R44.64+0x20], R0 ;  /* 0x000020002c008986 */ /* 0x0001e2000c101906 */
[----:B------:R-:W-:Y:S02]  /*1d760*/  SHF.R.U64 R6, R6, 0x3, RZ ;  /* 0x0000000306067819 */ /* 0x000fe400000012ff */
[----:B------:R-:W-:Y:S01]  /*1d770*/  LOP3.LUT R32, R32, R33, RZ, 0x3c, !PT ;  /* 0x0000002120207212 */ /* 0x000fe200078e3cff */
[--C-:B------:R-:W-:Y:S01]  /*1d780*/  IMAD.X R33, RZ, RZ, R5.reuse, P4 ;  /* 0x000000ffff217224 */ /* 0x100fe200020e0605 */
[----:B------:R-:W-:Y:S01]  /*1d790*/  LOP3.LUT R36, R36, R37, RZ, 0x3c, !PT ;  /* 0x0000002524247212 */ /* 0x000fe200078e3cff */
[----:B------:R-:W-:Y:S01]  /*1d7a0*/  IMAD.X R37, RZ, RZ, R5, P5 ;  /* 0x000000ffff257224 */ /* 0x000fe200028e0605 */
[----:B------:R-:W-:Y:S01]  /*1d7b0*/  LOP3.LUT R4, R7, R4, RZ, 0x3c, !PT ;  /* 0x0000000407047212 */ /* 0x000fe200078e3cff */
[----:B------:R-:W5:Y:S01]  /*1d7c0*/  LD.E.128 R12, desc[UR6][R12.64] ;  /* 0x000000060c0c7980 */ /* 0x000f62000c101d00 */
[----:B------:R-:W-:Y:S01]  /*1d7d0*/  LOP3.LUT R40, R6, R11, RZ, 0x3c, !PT ;  /* 0x0000000b06287212 */ /* 0x000fe200078e3cff */
[----:B------:R-:W-:-:S02]  /*1d7e0*/  IMAD R48, R21, UR4, RZ ;  /* 0x0000000415307c24 */ /* 0x000fc4000f8e02ff */
[----:B------:R-:W5:Y:S01]  /*1d7f0*/  LD.E.128 R8, desc[UR6][R8.64] ;  /* 0x0000000608087980 */ /* 0x000f62000c101d00 */
[----:B------:R-:W-:-:S03]  /*1d800*/  IMAD.MOV.U32 R20, RZ, RZ, R16 ;  /* 0x000000ffff147224 */ /* 0x000fc600078e0010 */
[----:B------:R-:W5:Y:S01]  /*1d810*/  LD.E.128 R4, desc[UR6][R4.64] ;  /* 0x0000000604047980 */ /* 0x000f62000c101d00 */
[----:B------:R-:W-:-:S03]  /*1d820*/  IMAD.MOV.U32 R21, RZ, RZ, R17 ;  /* 0x000000ffff157224 */ /* 0x000fc600078e0011 */
        /* <DEDUP_REMOVED lines=11> */
[----:B------:R-:W-:-:S04]  /*1d8e0*/  IMAD.WIDE.U32 R20, R47, UR4, R20 ;  /* 0x000000042f147c25 */ /* 0x000fc8000f8e0014 */
[----:B------:R-:W-:Y:S01]  /*1d8f0*/  IMAD R47, R47, UR5, R48 ;  /* 0x000000052f2f7c24 */ /* 0x000fe2000f8e0230 */
[----:B------:R-:W-:Y:S01]  /*1d900*/  ULDC.64 UR4, c[0x0][0xae0] ;  /* 0x0002b80000047ab9 */ /* 0x000fe20000000a00 */
[----:B0-----:R-:W-:Y:S02]  /*1d910*/  IMAD R45, R52, -0x80, R46 ;  /* 0xffffff80342d7824 */ /* 0x001fe400078e022e */
[----:B------:R-:W-:Y:S02]  /*1d920*/  IMAD R0, R49, UR4, RZ ;  /* 0x0000000431007c24 */ /* 0x000fe4000f8e02ff */
[----:B------:R-:W-:Y:S01]  /*1d930*/  IMAD.IADD R21, R21, 0x1, R47 ;  /* 0x0000000115157824 */ /* 0x000fe200078e022f */
        /* <DEDUP_REMOVED lines=8> */
[C---:B------:R-:W-:Y:S02]  /*1d9c0*/  IMAD R3, R51.reuse, UR5, R44 ;  /* 0x0000000533037c24 */ /* 0x040fe4000f8e022c */
[----:B------:R-:W-:Y:S01]  /*1d9d0*/  IMAD.WIDE.U32 R46, R51, UR4, R20 ;  /* 0x00000004332e7c25 */ /* 0x000fe2000f8e0014 */
[----:B-1----:R0:W-:Y:S01]  /*1d9e0*/  SYNCS.ARRIVE.TRANS64.RED.A1T0 RZ, [R0+URZ], RZ ;  /* 0x000000ff00ff79a7 */ /* 0x0021e2000810043f */
[----:B------:R-:W-:-:S02]  /*1d9f0*/  ISETP.GE.AND P0, PT, R223, R45, PT ;  /* 0x0000002ddf00720c */ /* 0x000fc40003f06270 */
[-C--:B------:R-:W-:Y:S01]  /*1da00*/  ISETP.GE.AND P1, PT, R222, R45.reuse, PT ;  /* 0x0000002dde00720c */ /* 0x080fe20003f26270 */
[----:B------:R-:W-:Y:S01]  /*1da10*/  IMAD.IADD R51, R47, 0x1, R3 ;  /* 0x000000012f337824 */ /* 0x000fe200078e0203 */
[----:B------:R-:W-:Y:S01]  /*1da20*/  ISETP.GE.AND P2, PT, R224, R45, PT ;  /* 0x0000002de000720c */ /* 0x000fe20003f46270 */
[----:B------:R-:W-:Y:S01]  /*1da30*/  IMAD.WIDE R44, R52, 0x80, R22 ;  /* 0x00000080342c7825 */ /* 0x000fe200078e0216 */
[----:B------:R-:W-:Y:S11]  /*1da40*/  @P3 BRA `(.L_x_6164) ;  /* 0x0000000000403947 */ /* 0x000ff60003800000 */
        /* <DEDUP_REMOVED lines=14> */
[----:B-----5:R1:W-:Y:S04]  /*1db30*/  @!P3 STG.E.128 desc[UR8][R48.64], R4 ;  /* 0x000000043000b986 */ /* 0x0203e8000c101d08 */
[----:B------:R1:W-:Y:S02]  /*1db40*/  @!P4 STG.E.128 desc[UR8][R48.64+0x80], R28 ;  /* 0x0000801c3000c986 */ /* 0x0003e4000c101d08 */
.L_x_6164:
[----:B------:R-:W-:Y:S05]  /*1db50*/  BSYNC B1 ;  /* 0x0000000000017941 */ /* 0x000fea0003800000 */
.L_x_6163:
[----:B------:R-:W-:Y:S04]  /*1db60*/  BSSY B1, `(.L_x_6165) ;  /* 0x0000014000017945 */ /* 0x000fe80003800000 */
[----:B------:R-:W-:Y:S05]  /*1db70*/  @P0 BRA `(.L_x_6166) ;  /* 0x0000000000480947 */ /* 0x000fea0003800000 */
[----:B------:R-:W-:Y:S01]  /*1db80*/  IADD3 R3, P0, R44, 0x20, RZ ;  /* 0x000000202c037810 */ /* 0x000fe20007f1e0ff */
[----:B------:R-:W-:Y:S01]  /*1db90*/  ULDC.64 UR6, c[0x0][0xad8] ;  /* 0x0002b60000067ab9 */ /* 0x000fe20000000a00 */
[----:B-1---5:R-:W-:Y:S01]  /*1dba0*/  IMAD.MOV.U32 R4, RZ, RZ, R46 ;  /* 0x000000ffff047224 */ /* 0x022fe200078e002e */
[----:B------:R-:W-:Y:S01]  /*1dbb0*/  ULDC UR4, c[0x0][0xa8c] ;  /* 0x0002a30000047ab9 */ /* 0x000fe20000000800 */
[----:B------:R-:W-:Y:S01]  /*1dbc0*/  IMAD.MOV.U32 R5, RZ, RZ, R51 ;  /* 0x000000ffff057224 */ /* 0x000fe200078e0033 */
[----:B------:R-:W-:Y:S01]  /*1dbd0*/  ISETP.GE.AND P3, PT, R16, UR4, PT ;  /* 0x0000000410007c0c */ /* 0x000fe2000bf66270 */
[----:B0-----:R-:W-:Y:S01]  /*1dbe0*/  IMAD.X R0, RZ, RZ, R45, P0 ;  /* 0x000000ffff007224 */ /* 0x001fe200000e062d */
[----:B------:R-:W-:Y:S01]  /*1dbf0*/  ISETP.GE.AND P4, PT, R227, UR4, PT ;  /* 0x00000004e3007c0c */ /* 0x000fe2000bf86270 */
[----:B------:R-:W-:Y:S01]  /*1dc00*/  IMAD.WIDE.U32 R4, R3, UR6, R4 ;  /* 0x0000000603047c25 */ /* 0x000fe2000f8e0004 */
[----:B------:R-:W-:-:S03]  /*1dc10*/  ULDC.64 UR8, c[0x0][0x208] ;  /* 0x0000820000087ab9 */ /* 0x000fc60000000a00 */
[----:B------:R-:W-:-:S04]  /*1dc20*/  IMAD R0, R0, UR6, RZ ;  /* 0x0000000600007c24 */ /* 0x000fc8000f8e02ff */
[----:B------:R-:W-:Y:S01]  /*1dc30*/  IMAD R3, R3, UR7, R0 ;  /* 0x0000000703037c24 */ /* 0x000fe2000f8e0200 */
[----:B------:R-:W-:Y:S02]  /*1dc40*/  ULDC.64 UR6, c[0x0][0xa80] ;  /* 0x0002a00000067ab9 */ /* 0x000fe40000000a00 */
[----:B------:R-:W-:Y:S01]  /*1dc50*/  LEA R6, P0, R4, UR6, 0x1 ;  /* 0x0000000604067c11 */ /* 0x000fe2000f8008ff */
[----:B------:R-:W-:-:S05]  /*1dc60*/  IMAD.IADD R3, R5, 0x1, R3 ;  /* 0x0000000105037824 */ /* 0x000fca00078e0203 */
[----:B------:R-:W-:-:S05]  /*1dc70*/  LEA.HI.X R7, R4, UR7, R3, 0x1, P0 ;  /* 0x0000000704077c11 */ /* 0x000fca00080f0c03 */
[----:B------:R2:W-:Y:S04]  /*1dc80*/  @!P3 STG.E.128 desc[UR8][R6.64], R8 ;  /* 0x000000080600b986 */ /* 0x0005e8000c101d08 */
[----:B------:R2:W-:Y:S02]  /*1dc90*/  @!P4 STG.E.128 desc[UR8][R6.64+0x80], R32 ;  /* 0x000080200600c986 */ /* 0x0005e4000c101d08 */
.L_x_6166:
[----:B------:R-:W-:Y:S05]  /*1dca0*/  BSYNC B1 ;  /* 0x0000000000017941 */ /* 0x000fea0003800000 */
.L_x_6165:
        /* <DEDUP_REMOVED lines=15> */
[----:B--2---:R-:W-:Y:S01]  /*1dda0*/  LEA R6, P0, R4, UR6, 0x1 ;  /* 0x0000000604067c11 */ /* 0x004fe2000f8008ff */
[----:B------:R-:W-:-:S05]  /*1ddb0*/  IMAD.IADD R3, R5, 0x1, R3 ;  /* 0x0000000105037824 */ /* 0x000fca00078e0203 */
[----:B------:R-:W-:-:S05]  /*1ddc0*/  LEA.HI.X R7, R4, UR7, R3, 0x1, P0 ;  /* 0x0000000704077c11 */ /* 0x000fca00080f0c03 */
[----:B------:R3:W-:Y:S04]  /*1ddd0*/  @!P1 STG.E.128 desc[UR8][R6.64], R12 ;  /* 0x0000000c06009986 */ /* 0x0007e8000c101d08 */
[----:B------:R3:W-:Y:S02]  /*1dde0*/  @!P3 STG.E.128 desc[UR8][R6.64+0x80], R36 ;  /* 0x000080240600b986 */ /* 0x0007e4000c101d08 */
.L_x_6168:
[----:B------:R-:W-:Y:S05]  /*1ddf0*/  BSYNC B1 ;  /* 0x0000000000017941 */ /* 0x000fea0003800000 */
.L_x_6167:
[----:B------:R-:W-:Y:S05]  /*1de00*/  @P2 BRA `(.L_x_6169) ;  /* 0x0000000800dc2947 */ /* 0x000fea0003800000 */
[----:B------:R-:W-:Y:S01]  /*1de10*/  IADD3 R3, P0, R44, 0x60, RZ ;  /* 0x000000602c037810 */ /* 0x000fe20007f1e0ff */
[----:B------:R-:W-:Y:S01]  /*1de20*/  ULDC.64 UR6, c[0x0][0xad8] ;  /* 0x0002b60000067ab9 */ /* 0x000fe20000000a00 */
[----:B-1---5:R-:W-:Y:S01]  /*1de30*/  IMAD.MOV.U32 R4, RZ, RZ, R46 ;  /* 0x000000ffff047224 */ /* 0x022fe200078e002e */
[----:B------:R-:W-:Y:S01]  /*1de40*/  ULDC UR4, c[0x0][0xa8c] ;  /* 0x0002a30000047ab9 */ /* 0x000fe20000000800 */
[----:B------:R-:W-:Y:S01]  /*1de50*/  IMAD.MOV.U32 R5, RZ, RZ, R51 ;  /* 0x000000ffff057224 */ /* 0x000fe200078e0033 */
[----:B------:R-:W-:Y:S01]  /*1de60*/  ISETP.GE.AND P1, PT, R16, UR4, PT ;  /* 0x0000000410007c0c */ /* 0x000fe2000bf26270 */
[----:B------:R-:W-:Y:S01]  /*1de70*/  IMAD.X R44, RZ, RZ, R45, P0 ;  /* 0x000000ffff2c7224 */ /* 0x000fe200000e062d */
[----:B------:R-:W-:Y:S01]  /*1de80*/  ULDC.64 UR8, c[0x0][0x208] ;  /* 0x0000820000087ab9 */ /* 0x000fe20000000a00 */
[----:B------:R-:W-:-:S04]  /*1de90*/  IMAD.WIDE.U32 R4, R3, UR6, R4 ;  /* 0x0000000603047c25 */ /* 0x000fc8000f8e0004 */
[----:B------:R-:W-:-:S04]  /*1dea0*/  IMAD R44, R44, UR6, RZ ;  /* 0x000000062c2c7c24 */ /* 0x000fc8000f8e02ff */
[----:B------:R-:W-:Y:S01]  /*1deb0*/  IMAD R3, R3, UR7, R44 ;  /* 0x0000000703037c24 */ /* 0x000fe2000f8e022c */
[----:B------:R-:W-:Y:S02]  /*1dec0*/  ULDC.64 UR6, c[0x0][0xa80] ;  /* 0x0002a00000067ab9 */ /* 0x000fe40000000a00 */
[----:B--23--:R-:W-:Y:S01]  /*1ded0*/  LEA R6, P0, R4, UR6, 0x1 ;  /* 0x0000000604067c11 */ /* 0x00cfe2000f8008ff */
[----:B------:R-:W-:-:S05]  /*1dee0*/  IMAD.IADD R3, R5, 0x1, R3 ;  /* 0x0000000105037824 */ /* 0x000fca00078e0203 */
[----:B------:R-:W-:Y:S02]  /*1def0*/  LEA.HI.X R7, R4, UR7, R3, 0x1, P0 ;  /* 0x0000000704077c11 */ /* 0x000fe400080f0c03 */
[----:B------:R-:W-:-:S03]  /*1df00*/  ISETP.GE.AND P0, PT, R227, UR4, PT ;  /* 0x00000004e3007c0c */ /* 0x000fc6000bf06270 */
[----:B------:R4:W-:Y:S10]  /*1df10*/  @!P1 STG.E.128 desc[UR8][R6.64], R24 ;  /* 0x0000001806009986 */ /* 0x0009f4000c101d08 */
[----:B------:R-:W-:Y:S05]  /*1df20*/  @P0 BRA `(.L_x_6169) ;  /* 0x0000000800940947 */ /* 0x000fea0003800000 */
[----:B------:R-:W-:Y:S02]  /*1df30*/  ULDC.64 UR4, c[0x0][0x208] ;  /* 0x0000820000047ab9 */ /* 0x000fe40000000a00 */
[----:B------:R1:W-:Y:S01]  /*1df40*/  STG.E.128 desc[UR4][R6.64+0x80], R40 ;  /* 0x0000802806007986 */ /* 0x0003e2000c101d04 */
[----:B------:R-:W-:Y:S05]  /*1df50*/  BRA `(.L_x_6169) ;  /* 0x0000000800887947 */ /* 0x000fea0003800000 */
.L_x_6161:
[----:B------:R-:W-:Y:S01]  /*1df60*/  ULDC.64 UR4, c[0x0][0xbd8] ;  /* 0x0002f60000047ab9 */ /* 0x000fe20000000a00 */
[----:B------:R-:W0:Y:S01]  /*1df70*/  S2R R8, SR_TID.X ;  /* 0x0000000000087919 */ /* 0x000e220000002100 */
[----:B------:R-:W-:Y:S01]  /*1df80*/  ISETP.NE.U32.AND P0, PT, RZ, UR4, PT ;  /* 0x00000004ff007c0c */ /* 0x000fe2000bf05070 */
[----:B------:R-:W-:Y:S01]  /*1df90*/  IMAD.MOV.U32 R3, RZ, RZ, RZ ;  /* 0x000000ffff037224 */ /* 0x000fe200078e00ff */
[----:B------:R-:W-:Y:S01]  /*1dfa0*/  IADD3 R4, P1, R74, UR4, RZ ;  /* 0x000000044a047c10 */ /* 0x000fe2000ff3e0ff */
[----:B------:R-:W-:Y:S01]  /*1dfb0*/  ULDC.64 UR6, c[0x0][0x208] ;  /* 0x0000820000067ab9 */ /* 0x000fe20000000a00 */
        /* <DEDUP_REMOVED lines=9> */
[----:B------:R-:W-:Y:S01]  /*1e050*/  @P1 IADD3.X R7, R78, UR5, RZ, P2, !PT ;  /* 0x000000054e071c10 */ /* 0x000fe200097fe4ff */
[----:B0-----:R-:W-:-:S04]  /*1e060*/  VIADD R8, R8, 0xffffff80 ;  /* 0xffffff8008087836 */ /* 0x001fc80000000000 */
[----:B------:R1:W5:Y:S01]  /*1e070*/  @P1 LDG.E R0, desc[UR6][R6.64] ;  /* 0x0000000606001981 */ /* 0x000362000c1e1900 */
[----:B------:R-:W-:Y:S01]  /*1e080*/  ISETP.GE.AND P2, PT, R8, 0x80, PT ;  /* 0x000000800800780c */ /* 0x000fe20003f46270 */
[----:B------:R-:W-:-:S12]  /*1e090*/  @P1 BRA `(.L_x_6170) ;  /* 0x0000000000141947 */ /* 0x000fd80003800000 */
[----:B------:R-:W-:Y:S05]  /*1e0a0*/  @!P0 BRA `(.L_x_6170) ;  /* 0x0000000000108947 */ /* 0x000fea0003800000 */
[----:B------:R-:W-:Y:S02]  /*1e0b0*/  ULDC.64 UR4, c[0x0][0x208] ;  /* 0x0000820000047ab9 */ /* 0x000fe40000000a00 */
[----:B-1----:R-:W2:Y:S04]  /*1e0c0*/  LDG.E R7, desc[UR4][R4.64] ;  /* 0x0000000404077981 */ /* 0x002ea8000c1e1900 */
[----:B-----5:R-:W2:Y:S02]  /*1e0d0*/  LDG.E R0, desc[UR4][R4.64+0x4] ;  /* 0x0000040404007981 */ /* 0x020ea4000c1e1900 */
[----:B--2---:R-:W-:-:S07]  /*1e0e0*/  IMAD.IADD R0, R0, 0x1, -R7 ;  /* 0x0000000100007824 */ /* 0x004fce00078e0a07 */
.L_x_6170:
[----:B------:R-:W2:Y:S04]  /*1e0f0*/  LDL R12, [R1+0x80] ;  /* 0x00008000010c7983 */ /* 0x000ea80000100800 */
[----:B------:R0:W5:Y:S01]  /*1e100*/  LDL R10, [R1+0x88] ;  /* 0x00008800010a7983 */ /* 0x0001620000100800 */
[----:B------:R-:W-:Y:S01]  /*1e110*/  BSSY B1, `(.L_x_6171) ;  /* 0x000001d000017945 */ /* 0x000fe20003800000 */
[----:B------:R-:W-:Y:S02]  /*1e120*/  SEL R11, R82, RZ, !P0 ;  /* 0x000000ff520b7207 */ /* 0x000fe40004000000 */
[----:B------:R-:W-:Y:S02]  /*1e130*/  SEL R38, R38, RZ, !P0 ;  /* 0x000000ff26267207 */ /* 0x000fe40004000000 */
[----:B-----5:R-:W-:-:S02]  /*1e140*/  SHF.R.S32.HI R8, RZ, 0x1f, R3 ;  /* 0x0000001fff087819 */ /* 0x020fc40000011403 */
[----:B--2---:R-:W-:Y:S01]  /*1e150*/  SHF.R.S32.HI R9, RZ, 0x1f, R12 ;  /* 0x0000001fff097819 */ /* 0x004fe2000001140c */
[----:B0-----:R-:W-:Y:S06]  /*1e160*/  @P2 BRA `(.L_x_6172) ;  /* 0x00000000005c2947 */ /* 0x001fec0003800000 */
[----:B-1----:R-:W0:Y:S02]  /*1e170*/  S2R R4, SR_TID.X ;  /* 0x0000000000047919 */ /* 0x002e240000002100 */
[----:B0-----:R-:W-:-:S04]  /*1e180*/  IMAD R4, R10, 0x80, R4 ;  /* 0x000000800a047824 */ /* 0x001fc800078e0204 */
        /* <DEDUP_REMOVED lines=21> */
.L_x_6172:
[----:B------:R-:W-:Y:S05]  /*1e2e0*/  BSYNC B1 ;  /* 0x0000000000017941 */ /* 0x000fea0003800000 */
.L_x_6171:
        /* <DEDUP_REMOVED lines=13> */
[-C--:B------:R-:W-:Y:S01]  /*1e3c0*/  ISETP.GE.AND P2, PT, R223, R7.reuse, PT ;  /* 0x00000007df00720c */ /* 0x080fe20003f46270 */
        /* <DEDUP_REMOVED lines=28> */
[----:B------:R0:W-:Y:S02]  /*1e590*/  @!P5 STG.E.128 desc[UR8][R12.64+0x80], RZ ;  /* 0x000080ff0c00d986 */ /* 0x0001e4000c101d08 */
.L_x_6174:
[----:B------:R-:W-:Y:S05]  /*1e5a0*/  BSYNC B1 ;  /* 0x0000000000017941 */ /* 0x000fea0003800000 */
.L_x_6173:
[----:B------:R-:W-:Y:S04]  /*1e5b0*/  BSSY B1, `(.L_x_6175) ;  /* 0x0000014000017945 */ /* 0x000fe80003800000 */
        /* <DEDUP_REMOVED lines=10> */
[----:B------:R-:W-:-:S03]  /*1e660*/  ULDC.64 UR8, c[0x0][0x208] ;  /* 0x0000820000087ab9 */ /* 0x000fc60000000a00 */
[----:B------:R-:W-:-:S04]  /*1e670*/  IMAD R0, R0, UR6, RZ ;  /* 0x0000000600007c24 */ /* 0x000fc8000f8e02ff */
[----:B------:R-:W-:Y:S01]  /*1e680*/  IMAD R3, R3, UR7, R0 ;  /* 0x0000000703037c24 */ /* 0x000fe2000f8e0200 */
[----:B------:R-:W-:Y:S02]  /*1e690*/  ULDC.64 UR6, c[0x0][0xa80] ;  /* 0x0002a00000067ab9 */ /* 0x000fe40000000a00 */
[----:B0-----:R-:W-:Y:S01]  /*1e6a0*/  LEA R12, P2, R4, UR6, 0x1 ;  /* 0x00000006040c7c11 */ /* 0x001fe2000f8408ff */
[----:B------:R-:W-:-:S05]  /*1e6b0*/  IMAD.IADD R3, R5, 0x1, R3 ;  /* 0x0000000105037824 */ /* 0x000fca00078e0203 */
[----:B------:R-:W-:-:S05]  /*1e6c0*/  LEA.HI.X R13, R4, UR7, R3, 0x1, P2 ;  /* 0x00000007040d7c11 */ /* 0x000fca00090f0c03 */
[----:B------:R1:W-:Y:S04]  /*1e6d0*/  @!P3 STG.E.128 desc[UR8][R12.64], RZ ;  /* 0x000000ff0c00b986 */ /* 0x0003e8000c101d08 */
[----:B------:R1:W-:Y:S02]  /*1e6e0*/  @!P4 STG.E.128 desc[UR8][R12.64+0x80], RZ ;  /* 0x000080ff0c00c986 */ /* 0x0003e4000c101d08 */
.L_x_6176:
[----:B------:R-:W-:Y:S05]  /*1e6f0*/  BSYNC B1 ;  /* 0x0000000000017941 */ /* 0x000fea0003800000 */
.L_x_6175:
        /* <DEDUP_REMOVED lines=15> */
[----:B01----:R-:W-:Y:S01]  /*1e7f0*/  LEA R12, P0, R4, UR6, 0x1 ;  /* 0x00000006040c7c11 */ /* 0x003fe2000f8008ff */
[----:B------:R-:W-:-:S05]  /*1e800*/  IMAD.IADD R3, R5, 0x1, R3 ;  /* 0x0000000105037824 */ /* 0x000fca00078e0203 */
[----:B------:R-:W-:-:S05]  /*1e810*/  LEA.HI.X R13, R4, UR7, R3, 0x1, P0 ;  /* 0x00000007040d7c11 */ /* 0x000fca00080f0c03 */
[----:B------:R2:W-:Y:S04]  /*1e820*/  @!P2 STG.E.128 desc[UR8][R12.64], RZ ;  /* 0x000000ff0c00a986 */ /* 0x0005e8000c101d08 */
[----:B------:R2:W-:Y:S02]  /*1e830*/  @!P3 STG.E.128 desc[UR8][R12.64+0x80], RZ ;  /* 0x000080ff0c00b986 */ /* 0x0005e4000c101d08 */
.L_x_6178:
[----:B------:R-:W-:Y:S05]  /*1e840*/  BSYNC B1 ;  /* 0x0000000000017941 */ /* 0x000fea0003800000 */
.L_x_6177:
        /* <DEDUP_REMOVED lines=17> */
[----:B------:R3:W-:Y:S04]  /*1e960*/  @!P1 STG.E.128 desc[UR8][R6.64], RZ ;  /* 0x000000ff06009986 */ /* 0x0007e8000c101d08 */
[----:B------:R3:W-:Y:S02]  /*1e970*/  @!P2 STG.E.128 desc[UR8][R6.64+0x80], RZ ;  /* 0x000080ff0600a986 */ /* 0x0007e4000c101d08 */
.L_x_6169:
[----:B------:R-:W-:Y:S05]  /*1e980*/  BSYNC B0 ;  /* 0x0000000000007941 */ /* 0x000fea0003800000 */
.L_x_6160:
[----:B------:R-:W-:Y:S02]  /*1e990*/  ULDC UR4, c[0x0][0xc14] ;  /* 0x0003050000047ab9 */ /* 0x000fe40000000800 */
[----:B------:R-:W-:-:S13]  /*1e9a0*/  ISETP.GE.AND P0, PT, R159, UR4, PT ;  /* 0x000000049f007c0c */ /* 0x000fda000bf06270 */
[----:B------:R-:W-:Y:S05]  /*1e9b0*/  @!P0 BRA `(.L_x_6179) ;  /* 0xfffffe28001c8947 */ /* 0x000fea000383ffff */
[----:B------:R-:W-:Y:S05]  /*1e9c0*/  BRA `(.L_x_5961) ;  /* 0x0000005800ac7947 */ /* 0x000fea0003800000 */
.L_x_5959:
[----:B------:R-:W-:-:S08]  /*1e9d0*/  NOP ;  /* 0x0000000000007918 */ /* 0x000fd00000000000 */
[----:B------:R-:W0:-:S00]  /*1e9e0*/  USETMAXREG.DEALLOC.CTAPOOL 0x18 ;  /* 0x00000018000079c8 */ /* 0x000e0000080e0500 */
[----:B0-----:R-:W-:-:S06]  /*1e9f0*/  LOP3.LUT R0, R0, 0x3, RZ, 0xc0, !PT ;  /* 0x0000000300007812 */ /* 0x001fcc00078ec0ff */
[----:B------:R-:W0:Y:S02]  /*1ea00*/  SHFL.IDX PT, R0, R0, RZ, 0x1f ;  /* 0x00001fff00007589 */ /* 0x000e2400000e0000 */
[----:B0-----:R-:W-:-:S13]  /*1ea10*/  ISETP.NE.AND P0, PT, R0, RZ, PT ;  /* 0x000000ff0000720c */ /* 0x001fda0003f05270 */
[----:B------:R-:W-:Y:S05]  /*1ea20*/  @P0 BRA `(.L_x_5961) ;  /* 0x0000005800940947 */ /* 0x000fea0003800000 */
[----:B------:R-:W2:Y:S01]  /*1ea30*/  LDL.LU R7, [R1] ;  /* 0x0000000001077983 */ /* 0x000ea20000300800 */
        /* <DEDUP_REMOVED lines=43> */
[----:B------:R-:W-:Y:S01]  /*1ecf0*/  STL [R1], R7 ;  /* 0x0000000701007387 */ /* 0x000fe20000100800 */
        /* <DEDUP_REMOVED lines=12> */
.L_x_6184:
        /* <DEDUP_REMOVED lines=17> */
.L_x_6183:
[----:B------:R-:W-:Y:S05]  /*1eed0*/  BSYNC B0 ;  /* 0x0000000000007941 */ /* 0x000fea0003800000 */
.L_x_6182:
        /* <DEDUP_REMOVED lines=27> */
.L_x_6180:
        /* <DEDUP_REMOVED lines=16> */
.L_x_6185:
        /* <DEDUP_REMOVED lines=25> */
.L_x_6181:
[----:B------:R-:W-:Y:S02]  /*1f320*/  IMAD.MOV.U32 R17, RZ, RZ, RZ ;  /* 0x000000ffff117224 */ /* 0x000fe400078e00ff */
[----:B------:R-:W-:Y:S02]  /*1f330*/  IMAD.U32 R16, RZ, RZ, UR6 ;  /* 0x00000006ff107e24 */ /* 0x000fe4000f8e00ff */
[----:B------:R-:W-:-:S07]  /*1f340*/  IMAD.MOV.U32 R18, RZ, RZ, RZ ;  /* 0x000000ffff127224 */ /* 0x000fce00078e00ff */
.L_x_6186:
[----:B------:R-:W2:Y:S01]  /*1f350*/  LDL.LU R2, [R1] ;  /* 0x0000000001027983 */ /* 0x000ea20000300800 */
        /* <DEDUP_REMOVED lines=12> */
[----:B------:R0:W-:Y:S04]  /*1f420*/  STL [R1], R2 ;  /* 0x0000000201007387 */ /* 0x0001e80000100800 */
[----:B------:R0:W-:Y:S04]  /*1f430*/  STL [R1+0x4], RZ ;  /* 0x000004ff01007387 */ /* 0x0001e80000100800 */
        /* <DEDUP_REMOVED lines=14> */
[----:B------:R0:W-:Y:S04]  /*1f520*/  STL [R1+0x4], RZ ;  /* 0x000004ff01007387 */ /* 0x0001e80000100800 */
[----:B------:R0:W-:Y:S01]  /*1f530*/  STL [R1+0xc], R0 ;  /* 0x00000c0001007387 */ /* 0x0001e20000100800 */
[----:B-1----:R-:W-:-:S04]  /*1f540*/  LOP3.LUT R4, R4, 0x7f, RZ, 0xc0, !PT ;  /* 0x0000007f04047812 */ /* 0x002fc800078ec0ff */
[C---:B------:R-:W-:Y:S02]  /*1f550*/  ISETP.NE.AND P2, PT, R4.reuse, RZ, PT ;  /* 0x000000ff0400720c */ /* 0x040fe40003f45270 */
[----:B------:R-:W-:-:S11]  /*1f560*/  ISETP.NE.OR P0, PT, R4, RZ, !P1 ;  /* 0x000000ff0400720c */ /* 0x000fd60004f05670 */
[----:B------:R-:W-:-:S04]  /*1f570*/  @P2 LOP3.LUT R2, R2, 0x2, RZ, 0xfc, !PT ;  /* 0x0000000202022812 */ /* 0x000fc800078efcff */
[----:B------:R-:W-:-:S05]  /*1f580*/  @P0 LOP3.LUT R2, R2, 0x40, RZ, 0xfc, !PT ;  /* 0x0000004002020812 */ /* 0x000fca00078efcff */
[----:B------:R0:W-:Y:S02]  /*1f590*/  STL [R1], R2 ;  /* 0x0000000201007387 */ /* 0x0001e40000100800 */
.L_x_6274:
        /* <DEDUP_REMOVED lines=60> */
.L_x_6188:
        /* <DEDUP_REMOVED lines=42> */
.L_x_6320:
[----:B------:R-:W-:-:S03]  /*1fc00*/  UMOV UR4, 0xffffffff ;  /* 0xffffffff00047882 */ /* 0x000fc60000000000 */
[----:B------:R-:W-:Y:S05]  /*1fc10*/  BRA.DIV UR4, `(.L_x_6192) ;  /* 0x00000052049c7947 */ /* 0x000fea000b800000 */
[----:B------:R-:W-:-:S13]  /*1fc20*/  ELECT P6, URZ, PT ;  /* 0x00000000003f782f */ /* 0x000fda00038c0000 */
.L_x_6323:
        /* <DEDUP_REMOVED lines=12> */
.L_x_6324:
[----:B------:R-:W-:Y:S05]  /*1fcf0*/  BSYNC B1 ;  /* 0x0000000000017941 */ /* 0x000fea0003800000 */
.L_x_6193:
        /* <DEDUP_REMOVED lines=8> */
.L_x_6325:
        /* <DEDUP_REMOVED lines=11> */
.L_x_6198:
[----:B-1----:R-:W2:Y:S01]  /*1fe30*/  LDL R6, [R1+0x14] ;  /* 0x0000140001067983 */ /* 0x002ea20000100800 */
[----:B------:R-:W-:Y:S01]  /*1fe40*/  R2UR UR9, R5 ;  /* 0x00000000050972ca */ /* 0x000fe200000e0000 */
[----:B-----5:R-:W-:Y:S01]  /*1fe50*/  IMAD R7, R4, 0xb0, R8 ;  /* 0x000000b004077824 */ /* 0x020fe200078e0208 */
[----:B------:R-:W-:Y:S01]  /*1fe60*/  R2UR UR12, R2 ;  /* 0x00000000020c72ca */ /* 0x000fe200000e0000 */
[----:B------:R-:W-:Y:S01]  /*1fe70*/  UIADD3 UR4, UP0, UR38, 0x570, URZ ;  /* 0x0000057026047890 */ /* 0x000fe2000ff1e03f */
[----:B------:R-:W-:Y:S01]  /*1fe80*/  R2UR UR13, R3 ;  /* 0x00000000030d72ca */ /* 0x000fe200000e0000 */
[----:B------:R-:W-:Y:S01]  /*1fe90*/  VIADD R7, R7, 0xffffff50 ;  /* 0xffffff5007077836 */ /* 0x000fe20000000000 */
[----:B------:R-:W-:Y:S01]  /*1fea0*/  UMOV UR10, URZ ;  /* 0x0000003f000a7c82 */ /* 0x000fe20008000000 */
        /* <DEDUP_REMOVED lines=9> */
[----:B------:R-:W-:-:S07]  /*1ff40*/  UIADD3 UR14, UR14, 0x23c00, URZ ;  /* 0x00023c000e0e7890 */ /* 0x000fce000fffe03f */
[----:B------:R1:W-:Y:S02]  /*1ff50*/  UTMALDG.4D [UR8], [UR4], desc[UR6] ;  /* 0x00000608040075b4 */ /* 0x0003e40008019000 */
[----:B-1----:R-:W-:Y:S01]  /*1ff60*/  UMOV UR8, UR14 ;  /* 0x0000000e00087c82 */ /* 0x002fe20008000000 */
[----:B------:R-:W-:Y:S02]  /*1ff70*/  UMOV UR10, UR15 ;  /* 0x0000000f000a7c82 */ /* 0x000fe40008000000 */
[----:B------:R1:W-:Y:S01]  /*1ff80*/  UTMALDG.4D [UR8], [UR4], desc[UR6] ;  /* 0x00000608040075b4 */ /* 0x0003e20008019000 */
[----:B------:R-:W2:Y:S02]  /*1ff90*/  SYNCS.PHASECHK.TRANS64.TRYWAIT P0, [R5+URZ+0x348c0], R10 ;  /* 0x0348c00a050075a7 */ /* 0x000ea4000800017f */
[----:B-12---:R-:W-:Y:S05]  /*1ffa0*/  @!P0 BRA `(.L_x_6199) ;  /* 0x0000005000008947 */ /* 0x006fea0003800000 */
.L_x_6326:
        /* <DEDUP_REMOVED lines=8> */
.L_x_6200:
        /* <DEDUP_REMOVED lines=13> */
[----:B------:R-:W-:-:S07]  /*20100*/  UIADD3 UR14, UR14, 0x5c00, URZ ;  /* 0x00005c000e0e7890 */ /* 0x000fce000fffe03f */
[----:B------:R2:W-:Y:S02]  /*20110*/  UTMALDG.4D [UR8], [UR4], desc[UR6] ;  /* 0x00000608040075b4 */ /* 0x0005e40008019000 */
[----:B--2---:R-:W-:Y:S01]  /*20120*/  UMOV UR8, UR14 ;  /* 0x0000000e00087c82 */ /* 0x004fe20008000000 */
[----:B------:R-:W-:Y:S02]  /*20130*/  UMOV UR10, UR15 ;  /* 0x0000000f000a7c82 */ /* 0x000fe40008000000 */
[----:B------:R2:W-:Y:S02]  /*20140*/  UTMALDG.4D [UR8], [UR4], desc[UR6] ;  /* 0x00000608040075b4 */ /* 0x0005e40008019000 */
[----:B--2---:R-:W-:Y:S01]  /*20150*/  NOP ;  /* 0x0000000000007918 */ /* 0x004fe20000000000 */
.L_x_6196:
[----:B------:R-:W-:Y:S05]  /*20160*/  BSYNC B1 ;  /* 0x0000000000017941 */ /* 0x000fea0003800000 */
.L_x_6195:
        /* <DEDUP_REMOVED lines=16> */
.L_x_6207:
        /* <DEDUP_REMOVED lines=9> */
.L_x_6327:
        /* <DEDUP_REMOVED lines=11> */
.L_x_6204:
        /* <DEDUP_REMOVED lines=22> */
.L_x_6328:
        /* <DEDUP_REMOVED lines=8> */
.L_x_6206:
        /* <DEDUP_REMOVED lines=19> */
.L_x_6202:
[----:B------:R-:W-:Y:S05]  /*206c0*/  BSYNC B1 ;  /* 0x0000000000017941 */ /* 0x000fea0003800000 */
.L_x_6201:
        /* <DEDUP_REMOVED lines=13> */
.L_x_6190:
[----:B------:R-:W-:Y:S05]  /*207a0*/  BSYNC B0 ;  /* 0x0000000000007941 */ /* 0x000fea0003800000 */
.L_x_6189:
        /* <DEDUP_REMOVED lines=24> */
.L_x_6209:
        /* <DEDUP_REMOVED lines=23> */
.L_x_6211:
        /* <DEDUP_REMOVED lines=20> */
.L_x_6213:
        /* <DEDUP_REMOVED lines=16> */
.L_x_6212:
        /* <DEDUP_REMOVED lines=32> */
.L_x_6214:
        /* <DEDUP_REMOVED lines=16> */
.L_x_6215:
        /* <DEDUP_REMOVED lines=16> */
.L_x_6331:
[----:B------:R-:W2:Y:S01]  /*210e0*/  LDL R3, [R1+0x28] ;  /* 0x0000280001037983 */ /* 0x000ea20000100800 */
[----:B------:R-:W-:Y:S01]  /*210f0*/  UMOV UR4, 0xffffffff ;  /* 0xffffffff00047882 */ /* 0x000fe20000000000 */
[----:B------:R-:W-:Y:S01]  /*21100*/  SHF.R.S32.HI R12, RZ, 0x1f, R0 ;  /* 0x0000001fff0c7819 */ /* 0x000fe20000011400 */
[----:B--2---:R-:W-:Y:S01]  /*21110*/  VIADD R3, R3, 0xffffffff ;  /* 0xffffffff03037836 */ /* 0x004fe20000000000 */
[----:B------:R-:W-:Y:S06]  /*21120*/  BRA.DIV UR4, `(.L_x_6217) ;  /* 0x0000004204107947 */ /* 0x000fec000b800000 */
[----:B------:R-:W-:-:S13]  /*21130*/  ELECT P6, URZ, PT ;  /* 0x00000000003f782f */ /* 0x000fda00038c0000 */
.L_x_6334:
        /* <DEDUP_REMOVED lines=25> */
.L_x_6219:
[----:B------:R-:W2:Y:S01]  /*212d0*/  LDL R6, [R1+0x4] ;  /* 0x0000040001067983 */ /* 0x000ea20000100800 */
        /* <DEDUP_REMOVED lines=8> */
.L_x_6335:
        /* <DEDUP_REMOVED lines=11> */
.L_x_6221:
[----:B------:R-:W2:Y:S01]  /*21410*/  LDL R11, [R1+0x4] ;  /* 0x00000400010b7983 */ /* 0x000ea20000100800 */
        /* <DEDUP_REMOVED lines=27> */
.L_x_6218:
[----:B------:R-:W2:Y:S01]  /*215d0*/  LDL.LU R11, [R1+0x34] ;  /* 0x00003400010b7983 */ /* 0x000ea20000300800 */
[----:B------:R-:W-:Y:S01]  /*215e0*/  MOV R7, 0x400 ;  /* 0x0000040000077802 */ /* 0x000fe20000000f00 */
[----:B------:R-:W-:Y:S05]  /*215f0*/  WARPSYNC.ALL ;  /* 0x0000000000007948 */ /* 0x000fea0003800000 */
[----:B------:R-:W0:Y:S01]  /*21600*/  S2R R10, SR_CgaCtaId ;  /* 0x00000000000a7919 */ /* 0x000e220000008800 */
[----:B------:R-:W-:-:S13]  /*21610*/  ELECT P0, URZ, PT ;  /* 0x00000000003f782f */ /* 0x000fda0003800000 */
[C---:B------:R-:W-:Y:S01]  /*21620*/  @P0 R2UR UR13, R2.reuse ;  /* 0x00000000020d02ca */ /* 0x040fe200000e0000 */
[----:B------:R-:W-:Y:S01]  /*21630*/  UIADD3 UR4, UP0, UR38, 0x270, URZ ;  /* 0x0000027026047890 */ /* 0x000fe2000ff1e03f */
[----:B------:R-:W-:Y:S01]  /*21640*/  @P0 R2UR UR21, R2 ;  /* 0x00000000021502ca */ /* 0x000fe200000e0000 */
[----:B------:R-:W-:Y:S01]  /*21650*/  UMOV UR6, 0x0 ;  /* 0x0000000000067882 */ /* 0x000fe20000000000 */
[C---:B------:R-:W-:Y:S01]  /*21660*/  @P0 R2UR UR12, R18.reuse ;  /* 0x00000000120c02ca */ /* 0x040fe200000e0000 */
[----:B------:R-:W-:Y:S01]  /*21670*/  UIADD3.X UR5, URZ, UR39, URZ, UP0, !UPT ;  /* 0x000000273f057290 */ /* 0x000fe200087fe43f */
[C---:B------:R-:W-:Y:S01]  /*21680*/  @P0 R2UR UR11, R17.reuse ;  /* 0x00000000110b02ca */ /* 0x040fe200000e0000 */
[----:B------:R-:W-:Y:S01]  /*21690*/  UMOV UR7, 0x12f00000 ;  /* 0x12f0000000077882 */ /* 0x000fe20000000000 */
[----:B------:R-:W-:Y:S01]  /*216a0*/  @P0 R2UR UR20, R18 ;  /* 0x00000000121402ca */ /* 0x000fe200000e0000 */
[----:B------:R-:W-:Y:S01]  /*216b0*/  UMOV UR10, URZ ;  /* 0x0000003f000a7c82 */ /* 0x000fe20008000000 */
[----:B------:R-:W-:Y:S01]  /*216c0*/  @P0 R2UR UR19, R17 ;  /* 0x00000000111302ca */ /* 0x000fe200000e0000 */
        /* <DEDUP_REMOVED lines=23> */
.L_x_6336:
[----:B------:R-:W-:Y:S05]  /*21840*/  BSYNC B0 ;  /* 0x0000000000007941 */ /* 0x000fea0003800000 */
.L_x_6222:
        /* <DEDUP_REMOVED lines=14> */
[----:B------:R-:W2:Y:S04]  /*21930*/  LDL R7, [R1+0x4] ;  /* 0x0000040001077983 */ /* 0x000ea80000100800 */
        /* <DEDUP_REMOVED lines=31> */
.L_x_6230:
[----:B0-----:R-:W0:Y:S01]  /*21b30*/  S2R R9, SR_CgaCtaId ;  /* 0x0000000000097919 */ /* 0x001e220000008800 */
[----:B------:R-:W-:-:S04]  /*21b40*/  MOV R8, 0x400 ;  /* 0x0000040000087802 */ /* 0x000fc80000000f00 */
[----:B0-----:R-:W-:Y:S02]  /*21b50*/  LEA R8, R9, R8, 0x18 ;  /* 0x0000000809087211 */ /* 0x001fe400078ec0ff */
[----:B------:R-:W-:-:S03]  /*21b60*/  SHF.L.U32 R9, R14, 0x1f, RZ ;  /* 0x0000001f0e097819 */ /* 0x000fc600000006ff */
[----:B------:R-:W-:-:S04]  /*21b70*/  IMAD R8, R7, 0x8, R8 ;  /* 0x0000000807087824 */ /* 0x000fc800078e0208 */
[----:B------:R-:W0:Y:S02]  /*21b80*/  SYNCS.PHASECHK.TRANS64.TRYWAIT P0, [R8+URZ+0x34840], R9 ;  /* 0x03484009080075a7 */ /* 0x000e24000800017f */
[----:B0-----:R-:W-:Y:S05]  /*21b90*/  @!P0 BRA `(.L_x_6231) ;  /* 0x0000003400c88947 */ /* 0x001fea0003800000 */
.L_x_6337:
        /* <DEDUP_REMOVED lines=11> */
.L_x_6232:
[----:B------:R-:W2:Y:S04]  /*21c50*/  LDL R17, [R1+0x8] ;  /* 0x0000080001117983 */ /* 0x000ea80000100800 */
[----:B0-----:R-:W3:Y:S01]  /*21c60*/  LDL.LU R9, [R1+0xc] ;  /* 0x00000c0001097983 */ /* 0x001ee20000300800 */
[----:B------:R-:W-:-:S03]  /*21c70*/  MOV R11, 0x400 ;  /* 0x00000400000b7802 */ /* 0x000fc60000000f00 */
[----:B------:R-:W4:Y:S01]  /*21c80*/  LDL R10, [R1+0x4] ;  /* 0x00000400010a7983 */ /* 0x000f220000100800 */
        /* <DEDUP_REMOVED lines=15> */
[----:B------:R-:W-:-:S04]  /*21d80*/  UMOV UR16, 0x40 ;  /* 0x0000004000107882 */ /* 0x000fc80000000000 */
[----:B------:R-:W-:Y:S01]  /*21d90*/  UMOV UR8, UR14 ;  /* 0x0000000e00087c82 */ /* 0x000fe20008000000 */
        /* <DEDUP_REMOVED lines=9> */
[----:B------:R-:W1:Y:S02]  /*21e30*/  SYNCS.PHASECHK.TRANS64.TRYWAIT P0, [R8+URZ+0x34860], R9 ;  /* 0x03486009080075a7 */ /* 0x000e64000800017f */
[----:B01----:R-:W-:Y:S05]  /*21e40*/  @!P0 BRA `(.L_x_6233) ;  /* 0x0000003400308947 */ /* 0x003fea0003800000 */
.L_x_6338:
        /* <DEDUP_REMOVED lines=10> */
.L_x_6234:
[----:B------:R-:W2:Y:S02]  /*21ef0*/  LDL R9, [R1] ;  /* 0x0000000001097983 */ /* 0x000ea40000100800 */
[----:B--2---:R-:W-:-:S13]  /*21f00*/  LOP3.LUT P0, RZ, R9, 0x40, RZ, 0xc0, !PT ;  /* 0x0000004009ff7812 */ /* 0x004fda000780c0ff */
[----:B------:R-:W-:Y:S05]  /*21f10*/  @P0 BRA `(.L_x_6235) ;  /* 0x0000000000040947 */ /* 0x000fea0003800000 */
[----:B------:R-:W-:Y:S01]  /*21f20*/  BPT.TRAP 0x1 ;  /* 0x000000040000795c */ /* 0x000fe20000300000 */
.L_x_6235:
[----:B------:R-:W2:Y:S01]  /*21f30*/  LDL.LU R17, [R1+0x10] ;  /* 0x0000100001117983 */ /* 0x000ea20000300800 */
[----:B------:R-:W-:-:S03]  /*21f40*/  MOV R11, 0x400 ;  /* 0x00000400000b7802 */ /* 0x000fc60000000f00 */
[----:B------:R-:W3:Y:S04]  /*21f50*/  LDL.LU R9, [R1+0x4] ;  /* 0x0000040001097983 */ /* 0x000ee80000300800 */
        /* <DEDUP_REMOVED lines=21> */
[----:B------:R-:W-:-:S07]  /*220b0*/  UIADD3 UR14, UR14, 0x5c00, URZ ;  /* 0x00005c000e0e7890 */ /* 0x000fce000fffe03f */
[----:B------:R1:W-:Y:S02]  /*220c0*/  UTMALDG.4D [UR8], [UR4], desc[UR6] ;  /* 0x00000608040075b4 */ /* 0x0003e40008019000 */
[----:B-1----:R-:W-:Y:S01]  /*220d0*/  UMOV UR8, UR14 ;  /* 0x0000000e00087c82 */ /* 0x002fe20008000000 */
[----:B------:R-:W-:Y:S02]  /*220e0*/  UMOV UR10, UR15 ;  /* 0x0000000f000a7c82 */ /* 0x000fe40008000000 */
[----:B------:R0:W-:Y:S02]  /*220f0*/  UTMALDG.4D [UR8], [UR4], desc[UR6] ;  /* 0x00000608040075b4 */ /* 0x0001e40008019000 */
[----:B0-----:R-:W-:Y:S01]  /*22100*/  NOP ;  /* 0x0000000000007918 */ /* 0x001fe20000000000 */
.L_x_6229:
[----:B------:R-:W-:Y:S05]  /*22110*/  BSYNC B2 ;  /* 0x0000000000027941 */ /* 0x000fea0003800000 */
.L_x_6228:
[----:B------:R-:W2:Y:S04]  /*22120*/  LDL.LU R2, [R1+0x28] ;  /* 0x0000280001027983 */ /* 0x000ea80000300800 */
[----:B------:R0:W-:Y:S04]  /*22130*/  STL [R1+0x4], R7 ;  /* 0x0000040701007387 */ /* 0x0001e80000100800 */
[----:B------:R0:W-:Y:S02]  /*22140*/  STL [R1+0xc], R14 ;  /* 0x00000c0e01007387 */ /* 0x0001e40000100800 */
[----:B0-2---:R-:W-:-:S07]  /*22150*/  VIADD R6, R2, 0xfffffffd ;  /* 0xfffffffd02067836 */ /* 0x005fce0000000000 */
.L_x_6227:
[----:B------:R-:W-:Y:S05]  /*22160*/  BSYNC B1 ;  /* 0x0000000000017941 */ /* 0x000fea0003800000 */
.L_x_6226:
[----:B------:R-:W-:-:S05]  /*22170*/  IMAD.MOV R2, RZ, RZ, -R13 ;  /* 0x000000ffff027224 */ /* 0x000fca00078e0a0d */
[----:B------:R-:W-:-:S13]  /*22180*/  ISETP.NE.AND P0, PT, R3, R2, PT ;  /* 0x000000020300720c */ /* 0x000fda0003f05270 */
[----:B------:R-:W-:Y:S05]  /*22190*/  @!P0 BRA `(.L_x_6225) ;  /* 0x0000001000048947 */ /* 0x000fea0003800000 */
[----:B------:R-:W-:-:S07]  /*221a0*/  IMAD.MOV.U32 R10, RZ, RZ, R5 ;  /* 0x000000ffff0a7224 */ /* 0x000fce00078e0005 */
.L_x_6252:
[----:B------:R-:W2:Y:S04]  /*221b0*/  LDL R3, [R1+0x4] ;  /* 0x0000040001037983 */ /* 0x000ea80000100800 */
        /* <DEDUP_REMOVED lines=32> */
.L_x_6238:
[----:B------:R-:W1:Y:S01]  /*223c0*/  S2R R3, SR_CgaCtaId ;  /* 0x0000000000037919 */ /* 0x000e620000008800 */
[----:B------:R-:W-:-:S04]  /*223d0*/  MOV R2, 0x400 ;  /* 0x0000040000027802 */ /* 0x000fc80000000f00 */
[----:B-1----:R-:W-:Y:S02]  /*223e0*/  LEA R2, R3, R2, 0x18 ;  /* 0x0000000203027211 */ /* 0x002fe400078ec0ff */
[----:B------:R-:W-:-:S03]  /*223f0*/  SHF.L.U32 R3, R8, 0x1f, RZ ;  /* 0x0000001f08037819 */ /* 0x000fc600000006ff */
[----:B------:R-:W-:-:S04]  /*22400*/  IMAD R2, R7, 0x8, R2 ;  /* 0x0000000807027824 */ /* 0x000fc800078e0202 */
[----:B------:R-:W1:Y:S02]  /*22410*/  SYNCS.PHASECHK.TRANS64.TRYWAIT P0, [R2+URZ+0x34840], R3 ;  /* 0x03484003020075a7 */ /* 0x000e64000800017f */
[----:B-1----:R-:W-:Y:S05]  /*22420*/  @!P0 BRA `(.L_x_6239) ;  /* 0x0000002c00cc8947 */ /* 0x002fea0003800000 */
.L_x_6339:
        /* <DEDUP_REMOVED lines=11> */
.L_x_6240:
[----:B------:R-:W2:Y:S04]  /*224e0*/  LDL R15, [R1+0x8] ;  /* 0x00000800010f7983 */ /* 0x000ea80000100800 */
[----:B-1----:R-:W3:Y:S01]  /*224f0*/  LDL.LU R3, [R1+0xc] ;  /* 0x00000c0001037983 */ /* 0x002ee20000300800 */
        /* <DEDUP_REMOVED lines=30> */
.L_x_6340:
        /* <DEDUP_REMOVED lines=10> */
.L_x_6242:
[----:B------:R-:W2:Y:S02]  /*22780*/  LDL R3, [R1] ;  /* 0x0000000001037983 */ /* 0x000ea40000100800 */
[----:B--2---:R-:W-:-:S13]  /*22790*/  LOP3.LUT P0, RZ, R3, 0x40, RZ, 0xc0, !PT ;  /* 0x0000004003ff7812 */ /* 0x004fda000780c0ff */
[----:B------:R-:W-:Y:S05]  /*227a0*/  @P0 BRA `(.L_x_6243) ;  /* 0x0000000000040947 */ /* 0x000fea0003800000 */
[----:B------:R-:W-:Y:S01]  /*227b0*/  BPT.TRAP 0x1 ;  /* 0x000000040000795c */ /* 0x000fe20000300000 */
.L_x_6243:
        /* <DEDUP_REMOVED lines=30> */
.L_x_6237:
[----:B------:R-:W-:Y:S05]  /*229a0*/  BSYNC B1 ;  /* 0x0000000000017941 */ /* 0x000fea0003800000 */
.L_x_6236:
[----:B------:R-:W-:Y:S01]  /*229b0*/  VIADD R3, R7, 0x1 ;  /* 0x0000000107037836 */ /* 0x000fe20000000000 */
[----:B------:R-:W-:Y:S04]  /*229c0*/  BSSY B1, `(.L_x_6244) ;  /* 0x000007b000017945 */ /* 0x000fe80003800000 */
[----:B------:R-:W-:-:S04]  /*229d0*/  ISETP.NE.AND P0, PT, R3, 0x2, PT ;  /* 0x000000020300780c */ /* 0x000fc80003f05270 */
[----:B------:R-:W-:Y:S02]  /*229e0*/  SEL R2, RZ, 0x1, P0 ;  /* 0x00000001ff027807 */ /* 0x000fe40000000000 */
[----:B------:R-:W-:Y:S02]  /*229f0*/  SEL R14, R3, RZ, P0 ;  /* 0x000000ff030e7207 */ /* 0x000fe40000000000 */
[----:B------:R-:W-:-:S05]  /*22a00*/  LOP3.LUT R13, R8, R2, RZ, 0x3c, !PT ;  /* 0x00000002080d7212 */ /* 0x000fca00078e3cff */
[----:B------:R0:W-:Y:S04]  /*22a10*/  STL [R1+0xc], R13 ;  /* 0x00000c0d01007387 */ /* 0x0001e80000100800 */
[----:B------:R0:W-:Y:S01]  /*22a20*/  STL [R1+0x4], R14 ;  /* 0x0000040e01007387 */ /* 0x0001e20000100800 */
        /* <DEDUP_REMOVED lines=24> */
.L_x_6246:
[----:B------:R-:W2:Y:S01]  /*22bb0*/  S2R R3, SR_CgaCtaId ;  /* 0x0000000000037919 */ /* 0x000ea20000008800 */
[----:B------:R-:W-:-:S04]  /*22bc0*/  MOV R2, 0x400 ;  /* 0x0000040000027802 */ /* 0x000fc80000000f00 */
[----:B--2---:R-:W-:Y:S02]  /*22bd0*/  LEA R2, R3, R2, 0x18 ;  /* 0x0000000203027211 */ /* 0x004fe400078ec0ff */
[----:B------:R-:W-:-:S03]  /*22be0*/  SHF.L.U32 R3, R13, 0x1f, RZ ;  /* 0x0000001f0d037819 */ /* 0x000fc600000006ff */
[----:B------:R-:W-:-:S04]  /*22bf0*/  IMAD R2, R14, 0x8, R2 ;  /* 0x000000080e027824 */ /* 0x000fc800078e0202 */
[----:B------:R-:W2:Y:S02]  /*22c00*/  SYNCS.PHASECHK.TRANS64.TRYWAIT P0, [R2+URZ+0x34840], R3 ;  /* 0x03484003020075a7 */ /* 0x000ea4000800017f */
[----:B--2---:R-:W-:Y:S05]  /*22c10*/  @!P0 BRA `(.L_x_6247) ;  /* 0x0000002400f88947 */ /* 0x004fea0003800000 */
.L_x_6341:
        /* <DEDUP_REMOVED lines=11> */
.L_x_6248:
[----:B0-----:R-:W3:Y:S04]  /*22cd0*/  LDL R14, [R1+0x4] ;  /* 0x00000400010e7983 */ /* 0x001ee80000100800 */
        /* <DEDUP_REMOVED lines=12> */
[----:B------:R-:W-:-:S04]  /*22da0*/  SHF.L.U32 R8, R8, 0x1f, RZ ;  /* 0x0000001f08087819 */ /* 0x000fc800000006ff */
        /* <DEDUP_REMOVED lines=9> */
[----:B------:R-:W-:-:S03]  /*22e40*/  UIADD3 UR15, UR8, 0x23c00, URZ ;  /* 0x00023c00080f7890 */ /* 0x000fc6000fffe03f */
[----:B------:R-:W-:-:S04]  /*22e50*/  UMOV UR8, UR14 ;  /* 0x0000000e00087c82 */ /* 0x000fc80008000000 */
[----:B------:R0:W-:Y:S02]  /*22e60*/  UTMALDG.4D [UR8], [UR4], desc[UR6] ;  /* 0x00000608040075b4 */ /* 0x0001e40008019000 */
[----:B0-----:R-:W-:Y:S01]  /*22e70*/  UMOV UR8, UR15 ;  /* 0x0000000f00087c82 */ /* 0x001fe20008000000 */
[----:B------:R-:W-:Y:S02]  /*22e80*/  UMOV UR10, UR16 ;  /* 0x00000010000a7c82 */ /* 0x000fe40008000000 */
[----:B------:R0:W-:Y:S01]  /*22e90*/  UTMALDG.4D [UR8], [UR4], desc[UR6] ;  /* 0x00000608040075b4 */ /* 0x0001e20008019000 */
[----:B------:R-:W1:Y:S02]  /*22ea0*/  SYNCS.PHASECHK.TRANS64.TRYWAIT P0, [R2+URZ+0x34860], R8 ;  /* 0x03486008020075a7 */ /* 0x000e64000800017f */
[----:B01----:R-:W-:Y:S05]  /*22eb0*/  @!P0 BRA `(.L_x_6249) ;  /* 0x0000002400648947 */ /* 0x003fea0003800000 */
.L_x_6342:
        /* <DEDUP_REMOVED lines=10> */
.L_x_6250:
[----:B------:R-:W2:Y:S02]  /*22f60*/  LDL R3, [R1] ;  /* 0x0000000001037983 */ /* 0x000ea40000100800 */
[----:B--2---:R-:W-:-:S13]  /*22f70*/  LOP3.LUT P0, RZ, R3, 0x40, RZ, 0xc0, !PT ;  /* 0x0000004003ff7812 */ /* 0x004fda000780c0ff */
[----:B------:R-:W-:Y:S05]  /*22f80*/  @P0 BRA `(.L_x_6251) ;  /* 0x0000000000040947 */ /* 0x000fea0003800000 */
[----:B------:R-:W-:Y:S01]  /*22f90*/  BPT.TRAP 0x1 ;  /* 0x000000040000795c */ /* 0x000fe20000300000 */
.L_x_6251:
        /* <DEDUP_REMOVED lines=29> */
.L_x_6245:
[----:B------:R-:W-:Y:S05]  /*23170*/  BSYNC B1 ;  /* 0x0000000000017941 */ /* 0x000fea0003800000 */
.L_x_6244:
[C---:B------:R-:W-:Y:S01]  /*23180*/  ISETP.GT.AND P0, PT, R6.reuse, 0x1, PT ;  /* 0x000000010600780c */ /* 0x040fe20003f04270 */
[----:B------:R-:W-:-:S12]  /*23190*/  VIADD R6, R6, 0xfffffffe ;  /* 0xfffffffe06067836 */ /* 0x000fd80000000000 */
[----:B------:R-:W-:Y:S05]  /*231a0*/  @P0 BRA `(.L_x_6252) ;  /* 0xfffffff000000947 */ /* 0x000fea000383ffff */
.L_x_6225:
[----:B------:R-:W-:Y:S05]  /*231b0*/  BSYNC B0 ;  /* 0x0000000000007941 */ /* 0x000fea0003800000 */
.L_x_6224:
        /* <DEDUP_REMOVED lines=18> */
.L_x_6254:
[----:B------:R-:W-:Y:S05]  /*232e0*/  BSYNC B0 ;  /* 0x0000000000007941 */ /* 0x000fea0003800000 */
.L_x_6253:
[----:B------:R-:W-:Y:S04]  /*232f0*/  BSSY B0, `(.L_x_6255) ;  /* 0x0000035000007945 */ /* 0x000fe80003800000 */
[----:B------:R-:W-:Y:S05]  /*23300*/  @!P6 BRA `(.L_x_6256) ;  /* 0x0000000000cce947 */ /* 0x000fea0003800000 */
[----:B------:R-:W2:Y:S01]  /*23310*/  LDL R2, [R1+0x4] ;  /* 0x0000040001027983 */ /* 0x000ea20000100800 */
        /* <DEDUP_REMOVED lines=8> */
.L_x_6343:
        /* <DEDUP_REMOVED lines=10> */
.L_x_6258:
[----:B------:R-:W2:Y:S02]  /*23440*/  LDL R0, [R1] ;  /* 0x0000000001007983 */ /* 0x000ea40000100800 */
[----:B--2---:R-:W-:-:S13]  /*23450*/  LOP3.LUT P0, RZ, R0, 0x40, RZ, 0xc0, !PT ;  /* 0x0000004000ff7812 */ /* 0x004fda000780c0ff */
[----:B------:R-:W-:Y:S05]  /*23460*/  @P0 BRA `(.L_x_6259) ;  /* 0x0000000000040947 */ /* 0x000fea0003800000 */
[----:B------:R-:W-:Y:S01]  /*23470*/  BPT.TRAP 0x1 ;  /* 0x000000040000795c */ /* 0x000fe20000300000 */
.L_x_6259:
[----:B------:R-:W2:Y:S01]  /*23480*/  LDL R0, [R1+0x4] ;  /* 0x0000040001007983 */ /* 0x000ea20000100800 */
        /* <DEDUP_REMOVED lines=27> */
.L_x_6256:
[----:B------:R-:W-:Y:S05]  /*23640*/  BSYNC B0 ;  /* 0x0000000000007941 */ /* 0x000fea0003800000 */
.L_x_6255:
[----:B------:R-:W2:Y:S04]  /*23650*/  LDL.LU R0, [R1+0x4] ;  /* 0x0000040001007983 */ /* 0x000ea80000300800 */
[----:B------:R-:W3:Y:S01]  /*23660*/  LDL.LU R3, [R1+0xc] ;  /* 0x00000c0001037983 */ /* 0x000ee20000300800 */
[----:B--2---:R-:W-:-:S05]  /*23670*/  VIADD R0, R0, 0x1 ;  /* 0x0000000100007836 */ /* 0x004fca0000000000 */
[----:B------:R-:W-:-:S04]  /*23680*/  ISETP.NE.AND P0, PT, R0, 0x2, PT ;  /* 0x000000020000780c */ /* 0x000fc80003f05270 */
[----:B------:R-:W-:Y:S02]  /*23690*/  SEL R2, RZ, 0x1, P0 ;  /* 0x00000001ff027807 */ /* 0x000fe40000000000 */
[----:B------:R-:W-:Y:S02]  /*236a0*/  SEL R0, R0, RZ, P0 ;  /* 0x000000ff00007207 */ /* 0x000fe40000000000 */
[----:B---3--:R-:W-:-:S05]  /*236b0*/  LOP3.LUT R3, R3, R2, RZ, 0x3c, !PT ;  /* 0x0000000203037212 */ /* 0x008fca00078e3cff */
[----:B------:R1:W-:Y:S04]  /*236c0*/  STL [R1+0xc], R3 ;  /* 0x00000c0301007387 */ /* 0x0003e80000100800 */
[----:B------:R1:W-:Y:S02]  /*236d0*/  STL [R1+0x4], R0 ;  /* 0x0000040001007387 */ /* 0x0003e40000100800 */
.L_x_6210:
[----:B------:R-:W-:Y:S05]  /*236e0*/  BSYNC B6 ;  /* 0x0000000000067941 */ /* 0x000fea0003800000 */
.L_x_6208:
[----:B------:R-:W-:-:S03]  /*236f0*/  UMOV UR4, 0xffffffff ;  /* 0xffffffff00047882 */ /* 0x000fc60000000000 */
[----:B------:R-:W-:Y:S05]  /*23700*/  BRA.DIV UR4, `(.L_x_6260) ;  /* 0x0000001e04787947 */ /* 0x000fea000b800000 */
[----:B------:R2:W3:Y:S04]  /*23710*/  SHFL.IDX PT, R4, R16, RZ, 0x1f ;  /* 0x00001fff10047589 */ /* 0x0004e800000e0000 */
[----:B------:R2:W4:Y:S02]  /*23720*/  SHFL.IDX PT, R5, R16, 0x1, 0x1f ;  /* 0x00201f0010057f89 */ /* 0x00052400000e0000 */
.L_x_6347:
        /* <DEDUP_REMOVED lines=14> */
.L_x_6262:
[----:B------:R-:W-:Y:S05]  /*23810*/  BSYNC B0 ;  /* 0x0000000000007941 */ /* 0x000fea0003800000 */
.L_x_6261:
        /* <DEDUP_REMOVED lines=23> */
.L_x_6355:
[----:B------:R-:W-:Y:S02]  /*23990*/  ULDC UR4, c[0x0][0xc10] ;  /* 0x0003040000047ab9 */ /* 0x000fe40000000800 */
[----:B--2---:R-:W-:-:S04]  /*239a0*/  IMAD.U32 R16, RZ, RZ, UR4 ;  /* 0x00000004ff107e24 */ /* 0x004fc8000f8e00ff */
[----:B-1----:R-:W-:-:S04]  /*239b0*/  IMAD R14, R14, R16, RZ ;  /* 0x000000100e0e7224 */ /* 0x002fc800078e02ff */
[----:B----4-:R-:W-:-:S05]  /*239c0*/  IMAD.IADD R5, R5, 0x1, R14 ;  /* 0x0000000105057824 */ /* 0x010fca00078e020e */
[----:B---3--:R-:W-:-:S13]  /*239d0*/  ISETP.GT.AND P0, PT, R5, R4, PT ;  /* 0x000000040500720c */ /* 0x008fda0003f04270 */
[----:B------:R-:W-:Y:S05]  /*239e0*/  @P0 BRA `(.L_x_6264) ;  /* 0x0000000000b80947 */ /* 0x000fea0003800000 */
[----:B------:R-:W1:Y:S02]  /*239f0*/  LDC R0, c[0x0][0xc14] ;  /* 0x00030500ff007b82 */ /* 0x000e640000000800 */
.L_x_6269:
        /* <DEDUP_REMOVED lines=15> */
.L_x_6267:
[----:B------:R-:W-:Y:S05]  /*23af0*/  BSYNC B0 ;  /* 0x0000000000007941 */ /* 0x000fea0003800000 */
.L_x_6266:
        /* <DEDUP_REMOVED lines=23> */
.L_x_6363:
[----:B------:R-:W-:Y:S02]  /*23c70*/  ULDC UR4, c[0x0][0xc10] ;  /* 0x0003040000047ab9 */ /* 0x000fe40000000800 */
[----:B------:R-:W-:-:S04]  /*23c80*/  IMAD.U32 R16, RZ, RZ, UR4 ;  /* 0x00000004ff107e24 */ /* 0x000fc8000f8e00ff */
[----:B-1----:R-:W-:-:S04]  /*23c90*/  IMAD R14, R14, R16, RZ ;  /* 0x000000100e0e7224 */ /* 0x002fc800078e02ff */
[----:B------:R-:W-:-:S05]  /*23ca0*/  IMAD.IADD R5, R14, 0x1, R5 ;  /* 0x000000010e057824 */ /* 0x000fca00078e0205 */
[----:B------:R-:W-:-:S13]  /*23cb0*/  ISETP.GT.AND P0, PT, R5, R4, PT ;  /* 0x000000040500720c */ /* 0x000fda0003f04270 */
[----:B------:R-:W-:Y:S05]  /*23cc0*/  @!P0 BRA `(.L_x_6269) ;  /* 0xfffffffc004c8947 */ /* 0x000fea000383ffff */
.L_x_6264:
        /* <DEDUP_REMOVED lines=8> */
.L_x_6367:
[----:B------:R-:W-:Y:S01]  /*23d50*/  ISETP.NE.AND P0, PT, R6, RZ, PT ;  /* 0x000000ff0600720c */ /* 0x000fe20003f05270 */
[----:B------:R-:W-:-:S12]  /*23d60*/  IMAD.MOV.U32 R14, RZ, RZ, RZ ;  /* 0x000000ffff0e7224 */ /* 0x000fd800078e00ff */
[----:B------:R-:W-:Y:S05]  /*23d70*/  @!P0 BRA `(.L_x_6271) ;  /* 0x0000000000108947 */ /* 0x000fea0003800000 */
[----:B------:R-:W-:Y:S01]  /*23d80*/  UMOV UR4, 0xffffffff ;  /* 0xffffffff00047882 */ /* 0x000fe20000000000 */
[----:B------:R-:W-:Y:S02]  /*23d90*/  VIADD R12, R5, 0xffffffff ;  /* 0xffffffff050c7836 */ /* 0x000fe40000000000 */
[----:B------:R-:W-:Y:S05]  /*23da0*/  BRA.DIV UR4, `(.L_x_6272) ;  /* 0x0000002204047947 */ /* 0x000fea000b800000 */
[----:B------:R3:W4:Y:S02]  /*23db0*/  SHFL.IDX PT, R14, R2, R12, 0x1f ;  /* 0x00001f0c020e7589 */ /* 0x00072400000e0000 */
.L_x_6271:
[----:B--2---:R-:W-:Y:S01]  /*23dc0*/  IABS R6, R17 ;  /* 0x0000001100067213 */ /* 0x004fe20000000000 */
[----:B----4-:R-:W-:Y:S02]  /*23dd0*/  IMAD R16, R14, R16, R7 ;  /* 0x000000100e107224 */ /* 0x010fe400078e0207 */
[----:B0--3--:R-:W-:Y:S01]  /*23de0*/  IMAD.MOV.U32 R2, RZ, RZ, RZ ;  /* 0x000000ffff027224 */ /* 0x009fe200078e00ff */
[----:B------:R-:W0:Y:S01]  /*23df0*/  I2F.RP R7, R6 ;  /* 0x0000000600077306 */ /* 0x000e220000209400 */
[----:B------:R-:W-:-:S07]  /*23e00*/  IMAD.IADD R19, R5, 0x1, R19 ;  /* 0x0000000105137824 */ /* 0x000fce00078e0213 */
        /* <DEDUP_REMOVED lines=26> */
.L_x_6265:
[----:B------:R-:W-:Y:S01]  /*23fb0*/  UMOV UR4, URZ ;  /* 0x0000003f00047c82 */ /* 0x000fe20008000000 */
[----:B------:R-:W-:Y:S01]  /*23fc0*/  UMOV UR5, URZ ;  /* 0x0000003f00057c82 */ /* 0x000fe20008000000 */
[----:B------:R-:W-:Y:S01]  /*23fd0*/  ULDC UR6, c[0x0][0xc14] ;  /* 0x0003050000067ab9 */ /* 0x000fe20000000800 */
[----:B------:R-:W-:Y:S02]  /*23fe0*/  IMAD.MOV.U32 R16, RZ, RZ, R4 ;  /* 0x000000ffff107224 */ /* 0x000fe400078e0004 */
[----:B------:R-:W-:Y:S02]  /*23ff0*/  IMAD.U32 R17, RZ, RZ, UR4 ;  /* 0x00000004ff117e24 */ /* 0x000fe4000f8e00ff */
[----:B------:R-:W-:Y:S02]  /*24000*/  IMAD.U32 R18, RZ, RZ, UR5 ;  /* 0x00000005ff127e24 */ /* 0x000fe4000f8e00ff */
[----:B------:R-:W-:-:S07]  /*24010*/  IMAD.U32 R19, RZ, RZ, UR6 ;  /* 0x00000006ff137e24 */ /* 0x000fce000f8e00ff */
.L_x_6273:
        /* <DEDUP_REMOVED lines=12> */
.L_x_6187:
        /* <DEDUP_REMOVED lines=12> */
.L_x_6370:
[----:B------:R-:W-:Y:S05]  /*241a0*/  BSYNC B0 ;  /* 0x0000000000007941 */ /* 0x000fea0003800000 */
.L_x_6275:
[----:B------:R-:W-:-:S03]  /*241b0*/  UMOV UR4, 0xffffffff ;  /* 0xffffffff00047882 */ /* 0x000fc60000000000 */
[----:B------:R-:W-:Y:S05]  /*241c0*/  BRA.DIV UR4, `(.L_x_6277) ;  /* 0x0000001e04347947 */ /* 0x000fea000b800000 */
[----:B------:R-:W1:Y:S02]  /*241d0*/  S2R R2, SR_TID.X ;  /* 0x0000000000027919 */ /* 0x000e640000002100 */
[----:B-1----:R-:W-:-:S04]  /*241e0*/  SHF.R.U32.HI R2, RZ, 0x5, R2 ;  /* 0x00000005ff027819 */ /* 0x002fc80000011602 */
[----:B------:R-:W-:-:S05]  /*241f0*/  LOP3.LUT R2, R2, 0x3, RZ, 0xc0, !PT ;  /* 0x0000000302027812 */ /* 0x000fca00078ec0ff */
[----:B------:R1:W2:Y:S02]  /*24200*/  SHFL.IDX PT, R14, R2, RZ, 0x1f ;  /* 0x00001fff020e7589 */ /* 0x0002a400000e0000 */
.L_x_6373:
[----:B--2---:R-:W-:-:S13]  /*24210*/  ISETP.NE.AND P0, PT, R14, RZ, PT ;  /* 0x000000ff0e00720c */ /* 0x004fda0003f05270 */
[----:B------:R-:W-:Y:S05]  /*24220*/  @P0 BRA `(.L_x_5961) ;  /* 0x0000000000940947 */ /* 0x000fea0003800000 */
[----:B------:R-:W-:-:S03]  /*24230*/  UMOV UR4, 0xffffffff ;  /* 0xffffffff00047882 */ /* 0x000fc60000000000 */
[----:B------:R-:W-:Y:S05]  /*24240*/  BRA.DIV UR4, `(.L_x_6278) ;  /* 0x0000001e04487947 */ /* 0x000fea000b800000 */
[----:B------:R-:W-:-:S13]  /*24250*/  ELECT P6, URZ, PT ;  /* 0x00000000003f782f */ /* 0x000fda00038c0000 */
.L_x_6376:
[----:B------:R-:W-:Y:S05]  /*24260*/  @!P6 BRA `(.L_x_5961) ;  /* 0x000000000084e947 */ /* 0x000fea0003800000 */
[----:B------:R-:W-:-:S06]  /*24270*/  ULOP3.LUT UR4, UR60, 0x2, URZ, 0xfc, !UPT ;  /* 0x000000023c047892 */ /* 0x000fcc000f8efc3f */
[----:B-1----:R-:W-:-:S05]  /*24280*/  IMAD.U32 R2, RZ, RZ, UR4 ;  /* 0x00000004ff027e24 */ /* 0x002fca000f8e00ff */
[----:B------:R-:W-:-:S13]  /*24290*/  ISETP.NE.AND P2, PT, R2, 0x3, PT ;  /* 0x000000030200780c */ /* 0x000fda0003f45270 */
[----:B------:R-:W-:Y:S05]  /*242a0*/  @!P2 BRA `(.L_x_6279) ;  /* 0x000000000004a947 */ /* 0x000fea0003800000 */
[----:B------:R-:W-:Y:S01]  /*242b0*/  BPT.TRAP 0x1 ;  /* 0x000000040000795c */ /* 0x000fe20000300000 */
.L_x_6279:
[----:B0-----:R-:W2:Y:S04]  /*242c0*/  LDL R3, [R1+0x4] ;  /* 0x0000040001037983 */ /* 0x001ea80000100800 */
        /* <DEDUP_REMOVED lines=13> */
.L_x_6377:
[----:B------:R-:W1:Y:S02]  /*243a0*/  SYNCS.PHASECHK.TRANS64.TRYWAIT P0, [R7+URZ], R2 ;  /* 0x00000002070075a7 */ /* 0x000e64000800017f */
[----:B-1----:R-:W-:Y:S05]  /*243b0*/  @!P0 BRA `(.L_x_6281) ;  /* 0x0000001c00208947 */ /* 0x002fea0003800000 */
.L_x_6378:
[----:B------:R-:W-:Y:S05]  /*243c0*/  @!P2 BRA `(.L_x_6282) ;  /* 0x000000000004a947 */ /* 0x000fea0003800000 */
[----:B------:R-:W-:Y:S01]  /*243d0*/  BPT.TRAP 0x1 ;  /* 0x000000040000795c */ /* 0x000fe20000300000 */
.L_x_6282:
[----:B------:R-:W2:Y:S01]  /*243e0*/  LDL.LU R4, [R1+0x4] ;  /* 0x0000040001047983 */ /* 0x000ea20000300800 */
[----:B------:R-:W-:-:S04]  /*243f0*/  VIADD R0, R0, 0x34860 ;  /* 0x0003486000007836 */ /* 0x000fc80000000000 */
[----:B--2---:R-:W-:-:S04]  /*24400*/  IMAD R4, R4, 0x8, R0 ;  /* 0x0000000804047824 */ /* 0x004fc800078e0200 */
[----:B------:R-:W2:Y:S02]  /*24410*/  SYNCS.PHASECHK.TRANS64.TRYWAIT P0, [R4+URZ], R5 ;  /* 0x00000005040075a7 */ /* 0x000ea4000800017f */
[----:B--2---:R-:W-:Y:S05]  /*24420*/  @!P0 BRA `(.L_x_6283) ;  /* 0x0000001c00188947 */ /* 0x004fea0003800000 */
.L_x_6379:
[----:B------:R-:W-:-:S07]  /*24430*/  IMAD R3, R3, 0x8, R0 ;  /* 0x0000000803037824 */ /* 0x000fce00078e0200 */
.L_x_6284:
[----:B---3--:R3:W4:Y:S02]  /*24440*/  SYNCS.PHASECHK.TRANS64.TRYWAIT P0, [R3+URZ], R2 ;  /* 0x00000002030075a7 */ /* 0x008724000800017f */
[----:B----4-:R-:W-:Y:S05]  /*24450*/  @!P0 NANOSLEEP.SYNCS 0x989680 ;  /* 0x009896800000895d */ /* 0x010fea0003900000 */
[----:B------:R-:W4:Y:S02]  /*24460*/  @!P0 SYNCS.PHASECHK.TRANS64 P0, [R3+URZ], R2 ;  /* 0x00000002030085a7 */ /* 0x000f24000800007f */
[----:B----4-:R-:W-:Y:S05]  /*24470*/  @!P0 BRA `(.L_x_6284) ;  /* 0xfffffffc00f08947 */ /* 0x010fea000383ffff */
.L_x_5961:
[----:B------:R-:W-:Y:S05]  /*24480*/  BSYNC B7 ;  /* 0x0000000000077941 */ /* 0x000fea0003800000 */
.L_x_5958:
[----:B------:R-:W-:Y:S05]  /*24490*/  EXIT ;  /* 0x000000000000794d */ /* 0x000fea0003800000 */
.L_x_5987:
[----:B0-----:R0:W1:Y:S02]  /*244a0*/  SYNCS.PHASECHK.TRANS64.TRYWAIT P6, [R3+URZ+0x34890], R0 ;  /* 0x03489000030075a7 */ /* 0x00106400080c017f */
[----:B-1----:R-:W-:Y:S05]  /*244b0*/  @!P6 NANOSLEEP.SYNCS 0x989680 ;  /* 0x009896800000e95d */ /* 0x002fea0003900000 */
[----:B------:R-:W1:Y:S02]  /*244c0*/  @!P6 SYNCS.PHASECHK.TRANS64 P6, [R3+URZ+0x34890], R0 ;  /* 0x034890000300e5a7 */ /* 0x000e6400080c007f */
[----:B-1----:R-:W-:Y:S05]  /*244d0*/  @!P6 BRA `(.L_x_5987) ;  /* 0xfffffffc00f0e947 */ /* 0x002fea000383ffff */
[----:B------:R-:W-:Y:S05]  /*244e0*/  BRA `(.L_x_6285) ;  /* 0xfffffdf800147947 */ /* 0x000fea000383ffff */
.L_x_6041:
[----:B0-----:R0:W1:Y:S02]  /*244f0*/  SYNCS.PHASECHK.TRANS64.TRYWAIT P4, [R3+URZ+0x34890], R0 ;  /* 0x03489000030075a7 */ /* 0x001064000808017f */
[----:B-1----:R-:W-:Y:S05]  /*24500*/  @!P4 NANOSLEEP.SYNCS 0x989680 ;  /* 0x009896800000c95d */ /* 0x002fea0003900000 */
[----:B------:R-:W1:Y:S02]  /*24510*/  @!P4 SYNCS.PHASECHK.TRANS64 P4, [R3+URZ+0x34890], R0 ;  /* 0x034890000300c5a7 */ /* 0x000e64000808007f */
[----:B-1----:R-:W-:Y:S05]  /*24520*/  @!P4 BRA `(.L_x_6041) ;  /* 0xfffffffc00f0c947 */ /* 0x002fea000383ffff */
[----:B------:R-:W-:Y:S05]  /*24530*/  BRA `(.L_x_6286) ;  /* 0xfffffe3400887947 */ /* 0x000fea000383ffff */
.L_x_6066:
[----:B-1----:R1:W2:Y:S02]  /*24540*/  SYNCS.PHASECHK.TRANS64.TRYWAIT P3, [R3+URZ+0x34890], R0 ;  /* 0x03489000030075a7 */ /* 0x0022a4000806017f */
[----:B--2---:R-:W-:Y:S05]  /*24550*/  @!P3 NANOSLEEP.SYNCS 0x989680 ;  /* 0x009896800000b95d */ /* 0x004fea0003900000 */
[----:B------:R-:W2:Y:S02]  /*24560*/  @!P3 SYNCS.PHASECHK.TRANS64 P3, [R3+URZ+0x34890], R0 ;  /* 0x034890000300b5a7 */ /* 0x000ea4000806007f */
[----:B--2---:R-:W-:Y:S05]  /*24570*/  @!P3 BRA `(.L_x_6066) ;  /* 0xfffffffc00f0b947 */ /* 0x004fea000383ffff */
[----:B------:R-:W-:Y:S05]  /*24580*/  BRA `(.L_x_6287) ;  /* 0xfffffe6800f07947 */ /* 0x000fea000383ffff */
.L_x_6080:
[----:B--2---:R2:W3:Y:S02]  /*24590*/  SYNCS.PHASECHK.TRANS64.TRYWAIT P2, [R3+URZ+0x348b0], R0 ;  /* 0x0348b000030075a7 */ /* 0x0044e4000804017f */
[----:B---3--:R-:W-:Y:S05]  /*245a0*/  @!P2 NANOSLEEP.SYNCS 0x989680 ;  /* 0x009896800000a95d */ /* 0x008fea0003900000 */
[----:B------:R-:W3:Y:S02]  /*245b0*/  @!P2 SYNCS.PHASECHK.TRANS64 P2, [R3+URZ+0x348b0], R0 ;  /* 0x0348b0000300a5a7 */ /* 0x000ee4000804007f */
[----:B---3--:R-:W-:Y:S05]  /*245c0*/  @!P2 BRA `(.L_x_6080) ;  /* 0xfffffffc00f0a947 */ /* 0x008fea000383ffff */
[----:B------:R-:W-:Y:S05]  /*245d0*/  BRA `(.L_x_6288) ;  /* 0xfffffe7400547947 */ /* 0x000fea000383ffff */
.L_x_6096:
[----:B------:R-:W0:Y:S01]  /*245e0*/  S2R R5, SR_TID.X ;  /* 0x0000000000057919 */ /* 0x000e220000002100 */
[----:B------:R-:W-:Y:S01]  /*245f0*/  BSSY B0, `(.L_x_6289) ;  /* 0x000000c000007945 */ /* 0x000fe20003800000 */
[----:B------:R-:W-:Y:S02]  /*24600*/  IMAD.MOV.U32 R12, RZ, RZ, RZ ;  /* 0x000000ffff0c7224 */ /* 0x000fe400078e00ff */
[----:B------:R-:W-:Y:S02]  /*24610*/  IMAD.MOV.U32 R11, RZ, RZ, 0x1f ;  /* 0x0000001fff0b7424 */ /* 0x000fe400078e00ff */
[----:B------:R-:W-:Y:S02]  /*24620*/  IMAD.MOV.U32 R15, RZ, RZ, -0x1 ;  /* 0xffffffffff0f7424 */ /* 0x000fe400078e00ff */
[----:B0-----:R-:W-:-:S05]  /*24630*/  VIADD R5, R5, 0xffffff80 ;  /* 0xffffff8005057836 */ /* 0x001fca0000000000 */
[----:B------:R-:W-:-:S04]  /*24640*/  SHF.R.S32.HI R4, RZ, 0x1f, R5 ;  /* 0x0000001fff047819 */ /* 0x000fc80000011405 */
[----:B------:R-:W-:-:S04]  /*24650*/  LEA.HI R4, R4, R5, RZ, 0x7 ;  /* 0x0000000504047211 */ /* 0x000fc800078f38ff */
[----:B------:R-:W-:-:S05]  /*24660*/  SHF.R.S32.HI R4, RZ, 0x7, R4 ;  /* 0x00000007ff047819 */ /* 0x000fca0000011404 */
[----:B------:R-:W-:-:S07]  /*24670*/  IMAD.MOV.U32 R13, RZ, RZ, R4 ;  /* 0x000000ffff0d7224 */ /* 0x000fce00078e0004 */
[----:B-----5:R-:W-:Y:S05]  /*24680*/  WARPSYNC.COLLECTIVE R15, `(.L_x_6290) ;  /* 0x000000000f087348 */ /* 0x020fea0003c00000 */
[----:B------:R0:W1:Y:S02]  /*24690*/  SHFL.IDX P6, R14, R13, R12, R11 ;  /* 0x0000000c0d0e7389 */ /* 0x00006400000c000b */
[----:B01---5:R-:W-:Y:S01]  /*246a0*/  ENDCOLLECTIVE ;  /* 0x000000000000791b */ /* 0x023fe20003800000 */
.L_x_6290:
[----:B------:R-:W-:Y:S05]  /*246b0*/  BSYNC B0 ;  /* 0x0000000000007941 */ /* 0x000fea0003800000 */
.L_x_6289:
[----:B------:R1:W-:Y:S01]  /*246c0*/  STL [R1+0x28], R14 ;  /* 0x0000280e01007387 */ /* 0x0003e20000100800 */
[----:B------:R-:W-:Y:S05]  /*246d0*/  BRA `(.L_x_6291) ;  /* 0xfffffe8000407947 */ /* 0x000fea000383ffff */
.L_x_6108:
[----:B------:R-:W-:Y:S01]  /*246e0*/  BSSY B1, `(.L_x_6292) ;  /* 0x0000008000017945 */ /* 0x000fe20003800000 */
[----:B------:R-:W-:Y:S02]  /*246f0*/  IMAD.MOV.U32 R13, RZ, RZ, R25 ;  /* 0x000000ffff0d7224 */ /* 0x000fe400078e0019 */
[----:B------:R-:W-:Y:S02]  /*24700*/  IMAD.MOV.U32 R12, RZ, RZ, RZ ;  /* 0x000000ffff0c7224 */ /* 0x000fe400078e00ff */
[----:B------:R-:W-:Y:S02]  /*24710*/  IMAD.MOV.U32 R11, RZ, RZ, 0x181f ;  /* 0x0000181fff0b7424 */ /* 0x000fe400078e00ff */
[----:B------:R-:W-:-:S07]  /*24720*/  IMAD.MOV.U32 R15, RZ, RZ, -0x1 ;  /* 0xffffffffff0f7424 */ /* 0x000fce00078e00ff */
[----:B01---5:R-:W-:Y:S05]  /*24730*/  WARPSYNC.COLLECTIVE R15, `(.L_x_6293) ;  /* 0x000000000f087348 */ /* 0x023fea0003c00000 */
[----:B-1----:R1:W2:Y:S02]  /*24740*/  SHFL.IDX P6, R14, R13, R12, R11 ;  /* 0x0000000c0d0e7389 */ /* 0x0022a400000c000b */
[----:B012--5:R-:W-:Y:S01]  /*24750*/  ENDCOLLECTIVE ;  /* 0x000000000000791b */ /* 0x027fe20003800000 */
.L_x_6293:
[----:B------:R-:W-:Y:S05]  /*24760*/  BSYNC B1 ;  /* 0x0000000000017941 */ /* 0x000fea0003800000 */
.L_x_6292:
[----:B------:R-:W-:Y:S05]  /*24770*/  BRA `(.L_x_6294) ;  /* 0xfffffe8800407947 */ /* 0x000fea000383ffff */
.L_x_6109:
        /* <DEDUP_REMOVED lines=8> */
.L_x_6296:
[----:B------:R-:W-:Y:S05]  /*24800*/  BSYNC B1 ;  /* 0x0000000000017941 */ /* 0x000fea0003800000 */
.L_x_6295:
[----:B------:R-:W-:Y:S05]  /*24810*/  BRA `(.L_x_6297) ;  /* 0xfffffe8800207947 */ /* 0x000fea000383ffff */
.L_x_6110:
        /* <DEDUP_REMOVED lines=8> */
.L_x_6299:
[----:B------:R-:W-:Y:S05]  /*248a0*/  BSYNC B1 ;  /* 0x0000000000017941 */ /* 0x000fea0003800000 */
.L_x_6298:
[----:B------:R-:W-:Y:S05]  /*248b0*/  BRA `(.L_x_6300) ;  /* 0xfffffe8800007947 */ /* 0x000fea000383ffff */
.L_x_6111:
        /* <DEDUP_REMOVED lines=8> */
.L_x_6302:
[----:B------:R-:W-:Y:S05]  /*24940*/  BSYNC B1 ;  /* 0x0000000000017941 */ /* 0x000fea0003800000 */
.L_x_6301:
[----:B------:R-:W-:Y:S05]  /*24950*/  BRA `(.L_x_6303) ;  /* 0xfffffe8400e07947 */ /* 0x000fea000383ffff */
.L_x_6113:
[----:B-1----:R1:W2:Y:S02]  /*24960*/  SYNCS.PHASECHK.TRANS64.TRYWAIT P0, [R2+URZ+0x34800], R33 ;  /* 0x03480021020075a7 */ /* 0x0022a4000800017f */
[----:B--2---:R-:W-:Y:S05]  /*24970*/  @!P0 NANOSLEEP.SYNCS 0x989680 ;  /* 0x009896800000895d */ /* 0x004fea0003900000 */
[----:B------:R-:W2:Y:S02]  /*24980*/  @!P0 SYNCS.PHASECHK.TRANS64 P0, [R2+URZ+0x34800], R33 ;  /* 0x03480021020085a7 */ /* 0x000ea4000800007f */
[----:B--2---:R-:W-:Y:S05]  /*24990*/  @!P0 BRA `(.L_x_6113) ;  /* 0xfffffffc00f08947 */ /* 0x004fea000383ffff */
[----:B------:R-:W-:Y:S05]  /*249a0*/  BRA `(.L_x_6304) ;  /* 0xfffffe8800387947 */ /* 0x000fea000383ffff */
.L_x_6129:
        /* <DEDUP_REMOVED lines=8> */
.L_x_6306:
[----:B------:R-:W-:Y:S05]  /*24a30*/  BSYNC B1 ;  /* 0x0000000000017941 */ /* 0x000fea0003800000 */
.L_x_6305:
[----:B------:R-:W-:Y:S05]  /*24a40*/  BRA `(.L_x_6307) ;  /* 0xfffffe9c00b47947 */ /* 0x000fea000383ffff */
.L_x_6130:
        /* <DEDUP_REMOVED lines=8> */
.L_x_6309:
[----:B------:R-:W-:Y:S05]  /*24ad0*/  BSYNC B1 ;  /* 0x0000000000017941 */ /* 0x000fea0003800000 */
.L_x_6308:
[----:B------:R-:W-:Y:S05]  /*24ae0*/  BRA `(.L_x_6310) ;  /* 0xfffffe9c009c7947 */ /* 0x000fea000383ffff */
.L_x_6131:
        /* <DEDUP_REMOVED lines=8> */
.L_x_6312:
[----:B------:R-:W-:Y:S05]  /*24b70*/  BSYNC B1 ;  /* 0x0000000000017941 */ /* 0x000fea0003800000 */
.L_x_6311:
[----:B------:R-:W-:Y:S05]  /*24b80*/  BRA `(.L_x_6313) ;  /* 0xfffffe9c00807947 */ /* 0x000fea000383ffff */
.L_x_6132:
        /* <DEDUP_REMOVED lines=8> */
.L_x_6315:
[----:B------:R-:W-:Y:S05]  /*24c10*/  BSYNC B1 ;  /* 0x0000000000017941 */ /* 0x000fea0003800000 */
.L_x_6314:
[----:B------:R-:W-:Y:S05]  /*24c20*/  BRA `(.L_x_6316) ;  /* 0xfffffe9c00647947 */ /* 0x000fea000383ffff */
.L_x_6134:
[----:B-1----:R1:W2:Y:S02]  /*24c30*/  SYNCS.PHASECHK.TRANS64.TRYWAIT P4, [R2+URZ+0x34800], R9 ;  /* 0x03480009020075a7 */ /* 0x0022a4000808017f */
[----:B--2---:R-:W-:Y:S05]  /*24c40*/  @!P4 NANOSLEEP.SYNCS 0x989680 ;  /* 0x009896800000c95d */ /* 0x004fea0003900000 */
[----:B------:R-:W2:Y:S02]  /*24c50*/  @!P4 SYNCS.PHASECHK.TRANS64 P4, [R2+URZ+0x34800], R9 ;  /* 0x034800090200c5a7 */ /* 0x000ea4000808007f */
[----:B--2---:R-:W-:Y:S05]  /*24c60*/  @!P4 BRA `(.L_x_6134) ;  /* 0xfffffffc00f0c947 */ /* 0x004fea000383ffff */
[----:B------:R-:W-:Y:S05]  /*24c70*/  BRA `(.L_x_6317) ;  /* 0xfffffe9c00e47947 */ /* 0x000fea000383ffff */
.L_x_6144:
[----:B--2---:R2:W3:Y:S02]  /*24c80*/  SYNCS.PHASECHK.TRANS64.TRYWAIT P2, [R0+URZ+0x34830], R3 ;  /* 0x03483003000075a7 */ /* 0x0044e4000804017f */
[----:B---3--:R-:W-:Y:S05]  /*24c90*/  @!P2 NANOSLEEP.SYNCS 0x989680 ;  /* 0x009896800000a95d */ /* 0x008fea0003900000 */
[----:B------:R-:W3:Y:S02]  /*24ca0*/  @!P2 SYNCS.PHASECHK.TRANS64 P2, [R0+URZ+0x34830], R3 ;  /* 0x034830030000a5a7 */ /* 0x000ee4000804007f */
[----:B---3--:R-:W-:Y:S05]  /*24cb0*/  @!P2 BRA `(.L_x_6144) ;  /* 0xfffffffc00f0a947 */ /* 0x008fea000383ffff */
[----:B------:R-:W-:Y:S05]  /*24cc0*/  BRA `(.L_x_6143) ;  /* 0xfffffeb800507947 */ /* 0x000fea000383ffff */
.L_x_6150:
[----:B-1----:R1:W2:Y:S02]  /*24cd0*/  SYNCS.PHASECHK.TRANS64.TRYWAIT P3, [R6+URZ+0x34830], R7 ;  /* 0x03483007060075a7 */ /* 0x0022a4000806017f */
[----:B--2---:R-:W-:Y:S05]  /*24ce0*/  @!P3 NANOSLEEP.SYNCS 0x989680 ;  /* 0x009896800000b95d */ /* 0x004fea0003900000 */
[----:B------:R-:W2:Y:S02]  /*24cf0*/  @!P3 SYNCS.PHASECHK.TRANS64 P3, [R6+URZ+0x34830], R7 ;  /* 0x034830070600b5a7 */ /* 0x000ea4000806007f */
[----:B--2---:R-:W-:Y:S05]  /*24d00*/  @!P3 BRA `(.L_x_6150) ;  /* 0xfffffffc00f0b947 */ /* 0x004fea000383ffff */
[----:B------:R-:W-:Y:S05]  /*24d10*/  BRA `(.L_x_6149) ;  /* 0xffffff1400b87947 */ /* 0x000fea000383ffff */
.L_x_6154:
[----:B-1----:R1:W2:Y:S02]  /*24d20*/  SYNCS.PHASECHK.TRANS64.TRYWAIT P2, [R6+URZ+0x34850], R4 ;  /* 0x03485004060075a7 */ /* 0x0022a4000804017f */
[----:B--2---:R-:W-:Y:S05]  /*24d30*/  @!P2 NANOSLEEP.SYNCS 0x989680 ;  /* 0x009896800000a95d */ /* 0x004fea0003900000 */
[----:B------:R-:W2:Y:S02]  /*24d40*/  @!P2 SYNCS.PHASECHK.TRANS64 P2, [R6+URZ+0x34850], R4 ;  /* 0x034850040600a5a7 */ /* 0x000ea4000804007f */
[----:B--2---:R-:W-:Y:S05]  /*24d50*/  @!P2 BRA `(.L_x_6154) ;  /* 0xfffffffc00f0a947 */ /* 0x004fea000383ffff */
[----:B------:R-:W-:Y:S05]  /*24d60*/  BRA `(.L_x_6151) ;  /* 0xffffff4c00007947 */ /* 0x000fea000383ffff */
.L_x_6159:
[----:B-1----:R1:W2:Y:S02]  /*24d70*/  SYNCS.PHASECHK.TRANS64.TRYWAIT P0, [R9+URZ+0x34850], R0 ;  /* 0x03485000090075a7 */ /* 0x0022a4000800017f */
[----:B--2---:R-:W-:Y:S05]  /*24d80*/  @!P0 NANOSLEEP.SYNCS 0x989680 ;  /* 0x009896800000895d */ /* 0x004fea0003900000 */
[----:B------:R-:W2:Y:S02]  /*24d90*/  @!P0 SYNCS.PHASECHK.TRANS64 P0, [R9+URZ+0x34850], R0 ;  /* 0x03485000090085a7 */ /* 0x000ea4000800007f */
[----:B--2---:R-:W-:Y:S05]  /*24da0*/  @!P0 BRA `(.L_x_6159) ;  /* 0xfffffffc00f08947 */ /* 0x004fea000383ffff */
[----:B------:R-:W-:Y:S05]  /*24db0*/  BRA `(.L_x_6158) ;  /* 0xffffff70003c7947 */ /* 0x000fea000383ffff */
.L_x_6191:
        /* <DEDUP_REMOVED lines=11> */
.L_x_6319:
[----:B------:R-:W-:Y:S05]  /*24e70*/  BSYNC B1 ;  /* 0x0000000000017941 */ /* 0x000fea0003800000 */
.L_x_6318:
[----:B------:R-:W-:Y:S05]  /*24e80*/  BRA `(.L_x_6320) ;  /* 0xffffffac005c7947 */ /* 0x000fea000383ffff */
.L_x_6192:
[----:B------:R-:W-:Y:S01]  /*24e90*/  BSSY B1, `(.L_x_6321) ;  /* 0x0000006000017945 */ /* 0x000fe20003800000 */
[----:B------:R-:W-:-:S07]  /*24ea0*/  IMAD.MOV.U32 R15, RZ, RZ, -0x1 ;  /* 0xffffffffff0f7424 */ /* 0x000fce00078e00ff */
[----:B-----5:R-:W-:Y:S05]  /*24eb0*/  WARPSYNC.COLLECTIVE R15, `(.L_x_6322) ;  /* 0x000000000f0c7348 */ /* 0x020fea0003c00000 */
[----:B------:R-:W-:Y:S02]  /*24ec0*/  ELECT P6, UR62, PT ;  /* 0x00000000003e782f */ /* 0x000fe400038c0000 */
[----:B------:R-:W-:Y:S01]  /*24ed0*/  MOV R14, UR62 ;  /* 0x0000003e000e7c02 */ /* 0x000fe20008000f00 */
[----:B-----5:R-:W-:Y:S10]  /*24ee0*/  ENDCOLLECTIVE ;  /* 0x000000000000791b */ /* 0x020ff40003800000 */
.L_x_6322:
[----:B------:R-:W-:Y:S05]  /*24ef0*/  BSYNC B1 ;  /* 0x0000000000017941 */ /* 0x000fea0003800000 */
.L_x_6321:
[----:B------:R-:W-:Y:S05]  /*24f00*/  BRA `(.L_x_6323) ;  /* 0xffffffac00487947 */ /* 0x000fea000383ffff */
.L_x_6194:
[----:B0-----:R0:W1:Y:S02]  /*24f10*/  SYNCS.PHASECHK.TRANS64.TRYWAIT P0, [R9+URZ+0x34820], R5 ;  /* 0x03482005090075a7 */ /* 0x001064000800017f */
[----:B-1----:R-:W-:Y:S05]  /*24f20*/  @!P0 NANOSLEEP.SYNCS 0x989680 ;  /* 0x009896800000895d */ /* 0x002fea0003900000 */
[----:B------:R-:W1:Y:S02]  /*24f30*/  @!P0 SYNCS.PHASECHK.TRANS64 P0, [R9+URZ+0x34820], R5 ;  /* 0x03482005090085a7 */ /* 0x000e64000800007f */
[----:B-1----:R-:W-:Y:S05]  /*24f40*/  @!P0 BRA `(.L_x_6194) ;  /* 0xfffffffc00f08947 */ /* 0x002fea000383ffff */
[----:B------:R-:W-:Y:S05]  /*24f50*/  BRA `(.L_x_6324) ;  /* 0xffffffac00647947 */ /* 0x000fea000383ffff */
.L_x_6197:
[----:B0-----:R0:W1:Y:S02]  /*24f60*/  SYNCS.PHASECHK.TRANS64.TRYWAIT P0, [R5+URZ+0x348a0], R10 ;  /* 0x0348a00a050075a7 */ /* 0x001064000800017f */
[----:B-1----:R-:W-:Y:S05]  /*24f70*/  @!P0 NANOSLEEP.SYNCS 0x989680 ;  /* 0x009896800000895d */ /* 0x002fea0003900000 */
[----:B------:R-:W1:Y:S02]  /*24f80*/  @!P0 SYNCS.PHASECHK.TRANS64 P0, [R5+URZ+0x348a0], R10 ;  /* 0x0348a00a050085a7 */ /* 0x000e64000800007f */
[----:B-1----:R-:W-:Y:S05]  /*24f90*/  @!P0 BRA `(.L_x_6197) ;  /* 0xfffffffc00f08947 */ /* 0x002fea000383ffff */
[----:B------:R-:W-:Y:S05]  /*24fa0*/  BRA `(.L_x_6325) ;  /* 0xffffffac00747947 */ /* 0x000fea000383ffff */
.L_x_6199:
[----:B-1----:R1:W2:Y:S02]  /*24fb0*/  SYNCS.PHASECHK.TRANS64.TRYWAIT P0, [R5+URZ+0x348c0], R10 ;  /* 0x0348c00a050075a7 */ /* 0x0022a4000800017f */
[----:B--2---:R-:W-:Y:S05]  /*24fc0*/  @!P0 NANOSLEEP.SYNCS 0x989680 ;  /* 0x009896800000895d */ /* 0x004fea0003900000 */
[----:B------:R-:W2:Y:S02]  /*24fd0*/  @!P0 SYNCS.PHASECHK.TRANS64 P0, [R5+URZ+0x348c0], R10 ;  /* 0x0348c00a050085a7 */ /* 0x000ea4000800007f */
[----:B--2---:R-:W-:Y:S05]  /*24fe0*/  @!P0 BRA `(.L_x_6199) ;  /* 0xfffffffc00f08947 */ /* 0x004fea000383ffff */
[----:B------:R-:W-:Y:S05]  /*24ff0*/  BRA `(.L_x_6326) ;  /* 0xffffffac00ec7947 */ /* 0x000fea000383ffff */
.L_x_6203:
[----:B0-----:R0:W1:Y:S02]  /*25000*/  SYNCS.PHASECHK.TRANS64.TRYWAIT P0, [R6+URZ+0x348a0], R7 ;  /* 0x0348a007060075a7 */ /* 0x001064000800017f */
[----:B-1----:R-:W-:Y:S05]  /*25010*/  @!P0 NANOSLEEP.SYNCS 0x989680 ;  /* 0x009896800000895d */ /* 0x002fea0003900000 */
[----:B------:R-:W1:Y:S02]  /*25020*/  @!P0 SYNCS.PHASECHK.TRANS64 P0, [R6+URZ+0x348a0], R7 ;  /* 0x0348a007060085a7 */ /* 0x000e64000800007f */
[----:B-1----:R-:W-:Y:S05]  /*25030*/  @!P0 BRA `(.L_x_6203) ;  /* 0xfffffffc00f08947 */ /* 0x002fea000383ffff */
[----:B------:R-:W-:Y:S05]  /*25040*/  BRA `(.L_x_6327) ;  /* 0xffffffb000ac7947 */ /* 0x000fea000383ffff */
.L_x_6205:
[----:B-1----:R1:W2:Y:S02]  /*25050*/  SYNCS.PHASECHK.TRANS64.TRYWAIT P1, [R6+URZ+0x348c0], R7 ;  /* 0x0348c007060075a7 */ /* 0x0022a4000802017f */
[----:B--2---:R-:W-:Y:S05]  /*25060*/  @!P1 NANOSLEEP.SYNCS 0x989680 ;  /* 0x009896800000995d */ /* 0x004fea0003900000 */
[----:B------:R-:W2:Y:S02]  /*25070*/  @!P1 SYNCS.PHASECHK.TRANS64 P1, [R6+URZ+0x348c0], R7 ;  /* 0x0348c007060095a7 */ /* 0x000ea4000802007f */
[----:B--2---:R-:W-:Y:S05]  /*25080*/  @!P1 BRA `(.L_x_6205) ;  /* 0xfffffffc00f09947 */ /* 0x004fea000383ffff */
[----:B------:R-:W-:Y:S05]  /*25090*/  BRA `(.L_x_6328) ;  /* 0xffffffb4001c7947 */ /* 0x000fea000383ffff */
.L_x_6216:
        /* <DEDUP_REMOVED lines=11> */
.L_x_6330:
[----:B------:R-:W-:Y:S05]  /*25150*/  BSYNC B0 ;  /* 0x0000000000007941 */ /* 0x000fea0003800000 */
.L_x_6329:
[----:B------:R-:W-:Y:S05]  /*25160*/  BRA `(.L_x_6331) ;  /* 0xffffffbc00dc7947 */ /* 0x000fea000383ffff */
.L_x_6217:
[----:B------:R-:W-:Y:S01]  /*25170*/  BSSY B0, `(.L_x_6332) ;  /* 0x0000006000007945 */ /* 0x000fe20003800000 */
[----:B------:R-:W-:-:S07]  /*25180*/  IMAD.MOV.U32 R15, RZ, RZ, -0x1 ;  /* 0xffffffffff0f7424 */ /* 0x000fce00078e00ff */
[----:B------:R-:W-:Y:S05]  /*25190*/  WARPSYNC.COLLECTIVE R15, `(.L_x_6333) ;  /* 0x000000000f0c7348 */ /* 0x000fea0003c00000 */
[----:B------:R-:W-:Y:S02]  /*251a0*/  ELECT P6, UR62, PT ;  /* 0x00000000003e782f */ /* 0x000fe400038c0000 */
[----:B------:R-:W-:Y:S01]  /*251b0*/  MOV R14, UR62 ;  /* 0x0000003e000e7c02 */ /* 0x000fe20008000f00 */
[----:B------:R-:W-:Y:S10]  /*251c0*/  ENDCOLLECTIVE ;  /* 0x000000000000791b */ /* 0x000ff40003800000 */
.L_x_6333:
[----:B------:R-:W-:Y:S05]  /*251d0*/  BSYNC B0 ;  /* 0x0000000000007941 */ /* 0x000fea0003800000 */
.L_x_6332:
[----:B------:R-:W-:Y:S05]  /*251e0*/  BRA `(.L_x_6334) ;  /* 0xffffffbc00d47947 */ /* 0x000fea000383ffff */
.L_x_6220:
[----:B0-----:R0:W1:Y:S02]  /*251f0*/  SYNCS.PHASECHK.TRANS64.TRYWAIT P0, [R6+URZ+0x34840], R7 ;  /* 0x03484007060075a7 */ /* 0x001064000800017f */
[----:B-1----:R-:W-:Y:S05]  /*25200*/  @!P0 NANOSLEEP.SYNCS 0x989680 ;  /* 0x009896800000895d */ /* 0x002fea0003900000 */
[----:B------:R-:W1:Y:S02]  /*25210*/  @!P0 SYNCS.PHASECHK.TRANS64 P0, [R6+URZ+0x34840], R7 ;  /* 0x03484007060085a7 */ /* 0x000e64000800007f */
[----:B-1----:R-:W-:Y:S05]  /*25220*/  @!P0 BRA `(.L_x_6220) ;  /* 0xfffffffc00f08947 */ /* 0x002fea000383ffff */
[----:B------:R-:W-:Y:S05]  /*25230*/  BRA `(.L_x_6335) ;  /* 0xffffffc000487947 */ /* 0x000fea000383ffff */
.L_x_6223:
        /* <DEDUP_REMOVED lines=8> */
.L_x_6231:
[----:B0-----:R0:W1:Y:S02]  /*252c0*/  SYNCS.PHASECHK.TRANS64.TRYWAIT P0, [R8+URZ+0x34840], R9 ;  /* 0x03484009080075a7 */ /* 0x001064000800017f */
[----:B-1----:R-:W-:Y:S05]  /*252d0*/  @!P0 NANOSLEEP.SYNCS 0x989680 ;  /* 0x009896800000895d */ /* 0x002fea0003900000 */
[----:B------:R-:W1:Y:S02]  /*252e0*/  @!P0 SYNCS.PHASECHK.TRANS64 P0, [R8+URZ+0x34840], R9 ;  /* 0x03484009080085a7 */ /* 0x000e64000800007f */
[----:B-1----:R-:W-:Y:S05]  /*252f0*/  @!P0 BRA `(.L_x_6231) ;  /* 0xfffffffc00f08947 */ /* 0x002fea000383ffff */
[----:B------:R-:W-:Y:S05]  /*25300*/  BRA `(.L_x_6337) ;  /* 0xffffffc800247947 */ /* 0x000fea000383ffff */
.L_x_6233:
[----:B0-----:R0:W1:Y:S02]  /*25310*/  SYNCS.PHASECHK.TRANS64.TRYWAIT P0, [R8+URZ+0x34860], R9 ;  /* 0x03486009080075a7 */ /* 0x001064000800017f */
[----:B-1----:R-:W-:Y:S05]  /*25320*/  @!P0 NANOSLEEP.SYNCS 0x989680 ;  /* 0x009896800000895d */ /* 0x002fea0003900000 */
[----:B------:R-:W1:Y:S02]  /*25330*/  @!P0 SYNCS.PHASECHK.TRANS64 P0, [R8+URZ+0x34860], R9 ;  /* 0x03486009080085a7 */ /* 0x000e64000800007f */
[----:B-1----:R-:W-:Y:S05]  /*25340*/  @!P0 BRA `(.L_x_6233) ;  /* 0xfffffffc00f08947 */ /* 0x002fea000383ffff */
[----:B------:R-:W-:Y:S05]  /*25350*/  BRA `(.L_x_6338) ;  /* 0xffffffc800bc7947 */ /* 0x000fea000383ffff */
.L_x_6239:
[----:B-1----:R1:W2:Y:S02]  /*25360*/  SYNCS.PHASECHK.TRANS64.TRYWAIT P0, [R2+URZ+0x34840], R3 ;  /* 0x03484003020075a7 */ /* 0x0022a4000800017f */
[----:B--2---:R-:W-:Y:S05]  /*25370*/  @!P0 NANOSLEEP.SYNCS 0x989680 ;  /* 0x009896800000895d */ /* 0x004fea0003900000 */
[----:B------:R-:W2:Y:S02]  /*25380*/  @!P0 SYNCS.PHASECHK.TRANS64 P0, [R2+URZ+0x34840], R3 ;  /* 0x03484003020085a7 */ /* 0x000ea4000800007f */
[----:B--2---:R-:W-:Y:S05]  /*25390*/  @!P0 BRA `(.L_x_6239) ;  /* 0xfffffffc00f08947 */ /* 0x004fea000383ffff */
[----:B------:R-:W-:Y:S05]  /*253a0*/  BRA `(.L_x_6339) ;  /* 0xffffffd000207947 */ /* 0x000fea000383ffff */
.L_x_6241:
[----:B0-----:R0:W1:Y:S02]  /*253b0*/  SYNCS.PHASECHK.TRANS64.TRYWAIT P0, [R2+URZ+0x34860], R3 ;  /* 0x03486003020075a7 */ /* 0x001064000800017f */
[----:B-1----:R-:W-:Y:S05]  /*253c0*/  @!P0 NANOSLEEP.SYNCS 0x989680 ;  /* 0x009896800000895d */ /* 0x002fea0003900000 */
[----:B------:R-:W1:Y:S02]  /*253d0*/  @!P0 SYNCS.PHASECHK.TRANS64 P0, [R2+URZ+0x34860], R3 ;  /* 0x03486003020085a7 */ /* 0x000e64000800007f */
[----:B-1----:R-:W-:Y:S05]  /*253e0*/  @!P0 BRA `(.L_x_6241) ;  /* 0xfffffffc00f08947 */ /* 0x002fea000383ffff */
[----:B------:R-:W-:Y:S05]  /*253f0*/  BRA `(.L_x_6340) ;  /* 0xffffffd000b87947 */ /* 0x000fea000383ffff */
.L_x_6247:
[----:B--2---:R2:W3:Y:S02]  /*25400*/  SYNCS.PHASECHK.TRANS64.TRYWAIT P0, [R2+URZ+0x34840], R3 ;  /* 0x03484003020075a7 */ /* 0x0044e4000800017f */
[----:B---3--:R-:W-:Y:S05]  /*25410*/  @!P0 NANOSLEEP.SYNCS 0x989680 ;  /* 0x009896800000895d */ /* 0x008fea0003900000 */
[----:B------:R-:W3:Y:S02]  /*25420*/  @!P0 SYNCS.PHASECHK.TRANS64 P0, [R2+URZ+0x34840], R3 ;  /* 0x03484003020085a7 */ /* 0x000ee4000800007f */
[----:B---3--:R-:W-:Y:S05]  /*25430*/  @!P0 BRA `(.L_x_6247) ;  /* 0xfffffffc00f08947 */ /* 0x008fea000383ffff */
[----:B------:R-:W-:Y:S05]  /*25440*/  BRA `(.L_x_6341) ;  /* 0xffffffd400f47947 */ /* 0x000fea000383ffff */
.L_x_6249:
[----:B0-----:R0:W1:Y:S02]  /*25450*/  SYNCS.PHASECHK.TRANS64.TRYWAIT P0, [R2+URZ+0x34860], R8 ;  /* 0x03486008020075a7 */ /* 0x001064000800017f */
[----:B-1----:R-:W-:Y:S05]  /*25460*/  @!P0 NANOSLEEP.SYNCS 0x989680 ;  /* 0x009896800000895d */ /* 0x002fea0003900000 */
[----:B------:R-:W1:Y:S02]  /*25470*/  @!P0 SYNCS.PHASECHK.TRANS64 P0, [R2+URZ+0x34860], R8 ;  /* 0x03486008020085a7 */ /* 0x000e64000800007f */
[----:B-1----:R-:W-:Y:S05]  /*25480*/  @!P0 BRA `(.L_x_6249) ;  /* 0xfffffffc00f08947 */ /* 0x002fea000383ffff */
[----:B------:R-:W-:Y:S05]  /*25490*/  BRA `(.L_x_6342) ;  /* 0xffffffd800887947 */ /* 0x000fea000383ffff */
.L_x_6257:
[----:B-1----:R1:W2:Y:S02]  /*254a0*/  SYNCS.PHASECHK.TRANS64.TRYWAIT P0, [R3+URZ+0x34860], R0 ;  /* 0x03486000030075a7 */ /* 0x0022a4000800017f */
[----:B--2---:R-:W-:Y:S05]  /*254b0*/  @!P0 NANOSLEEP.SYNCS 0x989680 ;  /* 0x009896800000895d */ /* 0x004fea0003900000 */
[----:B------:R-:W2:Y:S02]  /*254c0*/  @!P0 SYNCS.PHASECHK.TRANS64 P0, [R3+URZ+0x34860], R0 ;  /* 0x03486000030085a7 */ /* 0x000ea4000800007f */
[----:B--2---:R-:W-:Y:S05]  /*254d0*/  @!P0 BRA `(.L_x_6257) ;  /* 0xfffffffc00f08947 */ /* 0x004fea000383ffff */
[----:B------:R-:W-:Y:S05]  /*254e0*/  BRA `(.L_x_6343) ;  /* 0xffffffdc00ac7947 */ /* 0x000fea000383ffff */
.L_x_6260:
        /* <DEDUP_REMOVED lines=8> */
.L_x_6345:
[----:B------:R-:W-:Y:S05]  /*25570*/  BSYNC B0 ;  /* 0x0000000000007941 */ /* 0x000fea0003800000 */
.L_x_6344:
        /* <DEDUP_REMOVED lines=8> */
.L_x_6346:
[----:B------:R-:W-:Y:S01]  /*25600*/  IMAD.MOV.U32 R5, RZ, RZ, R14 ;  /* 0x000000ffff057224 */ /* 0x000fe200078e000e */
[----:B------:R-:W-:Y:S06]  /*25610*/  BRA `(.L_x_6347) ;  /* 0xffffffe000447947 */ /* 0x000fec000383ffff */
.L_x_6263:
        /* <DEDUP_REMOVED lines=8> */
.L_x_6349:
[----:B------:R-:W-:Y:S05]  /*256a0*/  BSYNC B0 ;  /* 0x0000000000007941 */ /* 0x000fea0003800000 */
.L_x_6348:
        /* <DEDUP_REMOVED lines=10> */
.L_x_6350:
        /* <DEDUP_REMOVED lines=8> */
.L_x_6351:
        /* <DEDUP_REMOVED lines=8> */
.L_x_6352:
        /* <DEDUP_REMOVED lines=8> */
.L_x_6353:
        /* <DEDUP_REMOVED lines=8> */
.L_x_6354:
[----:B------:R-:W-:Y:S05]  /*25950*/  BRA `(.L_x_6355) ;  /* 0xffffffe0000c7947 */ /* 0x000fea000383ffff */
.L_x_6268:
        /* <DEDUP_REMOVED lines=8> */
.L_x_6357:
[----:B------:R-:W-:Y:S05]  /*259e0*/  BSYNC B0 ;  /* 0x0000000000007941 */ /* 0x000fea0003800000 */
.L_x_6356:
        /* <DEDUP_REMOVED lines=10> */
.L_x_6358:
        /* <DEDUP_REMOVED lines=8> */
.L_x_6359:
        /* <DEDUP_REMOVED lines=8> */
.L_x_6360:
        /* <DEDUP_REMOVED lines=8> */
.L_x_6361:
        /* <DEDUP_REMOVED lines=8> */
.L_x_6362:
[----:B------:R-:W-:Y:S05]  /*25c90*/  BRA `(.L_x_6363) ;  /* 0xffffffdc00f47947 */ /* 0x000fea000383ffff */
.L_x_6270:
[----:B------:R-:W-:Y:S01]  /*25ca0*/  BSSY B0, `(.L_x_6364) ;  /* 0x0000006000007945 */ /* 0x000fe20003800000 */
[----:B------:R-:W-:Y:S01]  /*25cb0*/  PLOP3.LUT P6, PT, P6, PT, PT, 0x8, 0x0 ;  /* 0x000000000000781c */ /* 0x000fe200037ce170 */
[----:B------:R-:W-:-:S12]  /*25cc0*/  IMAD.MOV.U32 R15, RZ, RZ, -0x1 ;  /* 0xffffffffff0f7424 */ /* 0x000fd800078e00ff */
[----:B0-----:R-:W-:Y:S05]  /*25cd0*/  WARPSYNC.COLLECTIVE R15, `(.L_x_6365) ;  /* 0x000000000f087348 */ /* 0x001fea0003c00000 */
[----:B------:R-:W-:Y:S01]  /*25ce0*/  VOTE.ANY R14, PT, P6 ;  /* 0x00000000000e7806 */ /* 0x000fe200030e0100 */
[----:B0-----:R-:W-:Y:S06]  /*25cf0*/  ENDCOLLECTIVE ;  /* 0x000000000000791b */ /* 0x001fec0003800000 */
.L_x_6365:
[----:B------:R-:W-:Y:S05]  /*25d00*/  BSYNC B0 ;  /* 0x0000000000007941 */ /* 0x000fea0003800000 */
.L_x_6364:
        /* <DEDUP_REMOVED lines=9> */
.L_x_6366:
[----:B------:R-:W-:Y:S01]  /*25da0*/  IMAD.MOV.U32 R17, RZ, RZ, R14 ;  /* 0x000000ffff117224 */ /* 0x000fe200078e000e */
[----:B------:R-:W-:Y:S06]  /*25db0*/  BRA `(.L_x_6367) ;  /* 0xffffffdc00e47947 */ /* 0x000fec000383ffff */
.L_x_6272:
[----:B------:R-:W-:Y:S01]  /*25dc0*/  BSSY B0, `(.L_x_6368) ;  /* 0x0000007000007945 */ /* 0x000fe20003800000 */
[----:B------:R-:W-:Y:S02]  /*25dd0*/  IMAD.MOV.U32 R13, RZ, RZ, R2 ;  /* 0x000000ffff0d7224 */ /* 0x000fe400078e0002 */
[----:B------:R-:W-:Y:S02]  /*25de0*/  IMAD.MOV.U32 R11, RZ, RZ, 0x1f ;  /* 0x0000001fff0b7424 */ /* 0x000fe400078e00ff */
[----:B------:R-:W-:-:S07]  /*25df0*/  IMAD.MOV.U32 R15, RZ, RZ, -0x1 ;  /* 0xffffffffff0f7424 */ /* 0x000fce00078e00ff */
[----:B012---:R-:W-:Y:S05]  /*25e00*/  WARPSYNC.COLLECTIVE R15, `(.L_x_6369) ;  /* 0x000000000f087348 */ /* 0x007fea0003c00000 */
[----:B------:R3:W4:Y:S02]  /*25e10*/  SHFL.IDX P6, R14, R13, R12, R11 ;  /* 0x0000000c0d0e7389 */ /* 0x00072400000c000b */
[----:B01234-:R-:W-:Y:S01]  /*25e20*/  ENDCOLLECTIVE ;  /* 0x000000000000791b */ /* 0x01ffe20003800000 */
.L_x_6369:
[----:B------:R-:W-:Y:S05]  /*25e30*/  BSYNC B0 ;  /* 0x0000000000007941 */ /* 0x000fea0003800000 */
.L_x_6368:
[----:B------:R-:W-:Y:S05]  /*25e40*/  BRA `(.L_x_6271) ;  /* 0xffffffdc00dc7947 */ /* 0x000fea000383ffff */
.L_x_6276:
[----:B0-----:R0:W1:Y:S02]  /*25e50*/  SYNCS.PHASECHK.TRANS64.TRYWAIT P0, [R0+URZ+0x34820], R3 ;  /* 0x03482003000075a7 */ /* 0x001064000800017f */
[----:B-1----:R-:W-:Y:S05]  /*25e60*/  @!P0 NANOSLEEP.SYNCS 0x989680 ;  /* 0x009896800000895d */ /* 0x002fea0003900000 */
[----:B------:R-:W1:Y:S02]  /*25e70*/  @!P0 SYNCS.PHASECHK.TRANS64 P0, [R0+URZ+0x34820], R3 ;  /* 0x03482003000085a7 */ /* 0x000e64000800007f */
[----:B-1----:R-:W-:Y:S05]  /*25e80*/  @!P0 BRA `(.L_x_6276) ;  /* 0xfffffffc00f08947 */ /* 0x002fea000383ffff */
[----:B------:R-:W-:Y:S05]  /*25e90*/  BRA `(.L_x_6370) ;  /* 0xffffffe000c07947 */ /* 0x000fea000383ffff */
.L_x_6277:
        /* <DEDUP_REMOVED lines=11> */
.L_x_6372:
[----:B------:R-:W-:Y:S05]  /*25f50*/  BSYNC B0 ;  /* 0x0000000000007941 */ /* 0x000fea0003800000 */
.L_x_6371:
[----:B------:R-:W-:Y:S05]  /*25f60*/  BRA `(.L_x_6373) ;  /* 0xffffffe000a87947 */ /* 0x000fea000383ffff */
.L_x_6278:
[----:B------:R-:W-:Y:S01]  /*25f70*/  BSSY B0, `(.L_x_6374) ;  /* 0x0000006000007945 */ /* 0x000fe20003800000 */
[----:B------:R-:W-:-:S07]  /*25f80*/  IMAD.MOV.U32 R15, RZ, RZ, -0x1 ;  /* 0xffffffffff0f7424 */ /* 0x000fce00078e00ff */
[----:B01----:R-:W-:Y:S05]  /*25f90*/  WARPSYNC.COLLECTIVE R15, `(.L_x_6375) ;  /* 0x000000000f0c7348 */ /* 0x003fea0003c00000 */
[----:B------:R-:W-:Y:S02]  /*25fa0*/  ELECT P6, UR62, PT ;  /* 0x00000000003e782f */ /* 0x000fe400038c0000 */
[----:B------:R-:W-:Y:S01]  /*25fb0*/  MOV R14, UR62 ;  /* 0x0000003e000e7c02 */ /* 0x000fe20008000f00 */
[----:B01----:R-:W-:Y:S10]  /*25fc0*/  ENDCOLLECTIVE ;  /* 0x000000000000791b */ /* 0x003ff40003800000 */
.L_x_6375:
[----:B------:R-:W-:Y:S05]  /*25fd0*/  BSYNC B0 ;  /* 0x0000000000007941 */ /* 0x000fea0003800000 */
.L_x_6374:
[----:B------:R-:W-:Y:S05]  /*25fe0*/  BRA `(.L_x_6376) ;  /* 0xffffffe0009c7947 */ /* 0x000fea000383ffff */
.L_x_6280:
[----:B0-----:R0:W1:Y:S02]  /*25ff0*/  SYNCS.PHASECHK.TRANS64.TRYWAIT P0, [R6+URZ], R5 ;  /* 0x00000005060075a7 */ /* 0x001064000800017f */
[----:B-1----:R-:W-:Y:S05]  /*26000*/  @!P0 NANOSLEEP.SYNCS 0x989680 ;  /* 0x009896800000895d */ /* 0x002fea0003900000 */
[----:B------:R-:W1:Y:S02]  /*26010*/  @!P0 SYNCS.PHASECHK.TRANS64 P0, [R6+URZ], R5 ;  /* 0x00000005060085a7 */ /* 0x000e64000800007f */
[----:B-1----:R-:W-:Y:S05]  /*26020*/  @!P0 BRA `(.L_x_6280) ;  /* 0xfffffffc00f08947 */ /* 0x002fea000383ffff */
[----:B------:R-:W-:Y:S05]  /*26030*/  BRA `(.L_x_6377) ;  /* 0xffffffe000d87947 */ /* 0x000fea000383ffff */
.L_x_6281:
[----:B-1----:R1:W2:Y:S02]  /*26040*/  SYNCS.PHASECHK.TRANS64.TRYWAIT P0, [R7+URZ], R2 ;  /* 0x00000002070075a7 */ /* 0x0022a4000800017f */
[----:B--2---:R-:W-:Y:S05]  /*26050*/  @!P0 NANOSLEEP.SYNCS 0x989680 ;  /* 0x009896800000895d */ /* 0x004fea0003900000 */
[----:B------:R-:W2:Y:S02]  /*26060*/  @!P0 SYNCS.PHASECHK.TRANS64 P0, [R7+URZ], R2 ;  /* 0x00000002070085a7 */ /* 0x000ea4000800007f */
[----:B--2---:R-:W-:Y:S05]  /*26070*/  @!P0 BRA `(.L_x_6281) ;  /* 0xfffffffc00f08947 */ /* 0x004fea000383ffff */
[----:B------:R-:W-:Y:S05]  /*26080*/  BRA `(.L_x_6378) ;  /* 0xffffffe000cc7947 */ /* 0x000fea000383ffff */
.L_x_6283:
[----:B--2---:R2:W3:Y:S02]  /*26090*/  SYNCS.PHASECHK.TRANS64.TRYWAIT P0, [R4+URZ], R5 ;  /* 0x00000005040075a7 */ /* 0x0044e4000800017f */
[----:B---3--:R-:W-:Y:S05]  /*260a0*/  @!P0 NANOSLEEP.SYNCS 0x989680 ;  /* 0x009896800000895d */ /* 0x008fea0003900000 */
[----:B------:R-:W3:Y:S02]  /*260b0*/  @!P0 SYNCS.PHASECHK.TRANS64 P0, [R4+URZ], R5 ;  /* 0x00000005040085a7 */ /* 0x000ee4000800007f */
[----:B---3--:R-:W-:Y:S05]  /*260c0*/  @!P0 BRA `(.L_x_6283) ;  /* 0xfffffffc00f08947 */ /* 0x008fea000383ffff */
[----:B------:R-:W-:Y:S05]  /*260d0*/  BRA `(.L_x_6379) ;  /* 0xffffffe000d47947 */ /* 0x000fea000383ffff */
.L_x_6380:
        /* <DEDUP_REMOVED lines=10> */
.L_x_12772:


//--------------------- .text._ZN7cutlass13device_kernelIN5flash11enable_sm90INS1_16FlashAttnFwdSm90INS1_25CollectiveMainloopFwdSm90ILi2EN4cute5tupleIJNS5_1CILi1EEES8_S8_EEENS6_IJNS7_ILi128EEESA_SA_EEELi128ENS_10bfloat16_tEfNS_4arch4Sm90ELb0ELb1ELb0ELb0ELb0ELb0ELb0ELb1ELb1ELb0ELb0ELb0EEENS1_21CollectiveEpilogueFwdISB_S9_SC_SE_Li256ELb0ELb0ELb0ELb0EEENS1_30DynamicPersistentTileSchedulerILi256ELi32ELb0ELb0ELb1EEEEEEEEEvNT_6ParamsE --------------------------
	.section	.text._ZN7cutlass13device_kernelIN5flash11enable_sm90INS1_16FlashAttnFwdSm90INS1_25CollectiveMainloopFwdSm90ILi2EN4cute5tupleIJNS5_1CILi1EEES8_S8_EEENS6_IJNS7_ILi128EEESA_SA_EEELi128ENS_10bfloat16_tEfNS_4arch4Sm90ELb0ELb1ELb0ELb0ELb0ELb0ELb0ELb1ELb1ELb0ELb0ELb0EEENS1_21CollectiveEpilogueFwdISB_S9_SC_SE_Li256ELb0ELb0ELb0ELb0EEENS1_30DynamicPersistentTileSchedulerILi256ELi32ELb0ELb0ELb1EEEEEEEEEvNT_6ParamsE,"ax",@progbits
	.align	128
.text._ZN7cutlass13device_kernelIN5flash11enable_sm90INS1_16FlashAttnFwdSm90INS1_25CollectiveMainloopFwdSm90ILi2EN4cute5tupleIJNS5_1CILi1EEES8_S8_EEENS6_IJNS7_ILi128EEESA_SA_EEELi128ENS_10bfloat16_tEfNS_4arch4Sm90ELb0ELb1ELb0ELb0ELb0ELb0ELb0ELb1ELb1ELb0ELb0ELb0EEENS1_21CollectiveEpilogueFwdISB_S9_SC_SE_Li256ELb0ELb0ELb0ELb0EEENS1_30DynamicPersistentTileSchedulerILi256ELi32ELb0ELb0ELb1EEEEEEEEEvNT_6ParamsE:
        .type           _ZN7cutlass13device_kernelIN5flash11enable_sm90INS1_16FlashAttnFwdSm90INS1_25CollectiveMainloopFwdSm90ILi2EN4cute5tupleIJNS5_1CILi1EEES8_S8_EEENS6_IJNS7_ILi128EEESA_SA_EEELi128ENS_10bfloat16_tEfNS_4arch4Sm90ELb0ELb1ELb0ELb0ELb0ELb0ELb0ELb1ELb1ELb0ELb0ELb0EEENS1_21CollectiveEpilogueFwdISB_S9_SC_SE_Li256ELb0ELb0ELb0ELb0EEENS1_30DynamicPersistentTileSchedulerILi256ELi32ELb0ELb0ELb1EEEEEEEEEvNT_6ParamsE,@function
        .size           _ZN7cutlass13device_kernelIN5flash11enable_sm90INS1_16FlashAttnFwdSm90INS1_25CollectiveMainloopFwdSm90ILi2EN4cute5tupleIJNS5_1CILi1EEES8_S8_EEENS6_IJNS7_ILi128EEESA_SA_EEELi128ENS_10bfloat16_tEfNS_4arch4Sm90ELb0ELb1ELb0ELb0ELb0ELb0ELb0ELb1ELb1ELb0ELb0ELb0EEENS1_21CollectiveEpilogueFwdISB_S9_SC_SE_Li256ELb0ELb0ELb0ELb0EEENS1_30DynamicPersistentTileSchedulerILi256ELi32ELb0ELb0ELb1EEEEEEEEEvNT_6ParamsE,(.L_x_12773 - _ZN7cutlass13device_kernelIN5flash11enable_sm90INS1_16FlashAttnFwdSm90INS1_25CollectiveMainloopFwdSm90ILi2EN4cute5tupleIJNS5_1CILi1EEES8_S8_EEENS6_IJNS7_ILi128EEESA_SA_EEELi128ENS_10bfloat16_tEfNS_4arch4Sm90ELb0ELb1ELb0ELb0ELb0ELb0ELb0ELb1ELb1ELb0ELb0ELb0EEENS1_21CollectiveEpilogueFwdISB_S9_SC_SE_Li256ELb0ELb0ELb0ELb0EEENS1_30DynamicPersistentTileSchedulerILi256ELi32ELb0ELb0ELb1EEEEEEEEEvNT_6ParamsE)
        .other          _ZN7cutlass13device_kernelIN5flash11enable_sm90INS1_16FlashAttnFwdSm90INS1_25CollectiveMainloopFwdSm90ILi2EN4cute5tupleIJNS5_1CILi1EEES8_S8_EEENS6_IJNS7_ILi128EEESA_SA_EEELi128ENS_10bfloat16_tEfNS_4arch4Sm90ELb0ELb1ELb0ELb0ELb0ELb0ELb0ELb1ELb1ELb0ELb0ELb0EEENS1_21CollectiveEpilogueFwdISB_S9_SC_SE_Li256ELb0ELb0ELb0ELb0EEENS1_30DynamicPersistentTileSchedulerILi256ELi32ELb0ELb0ELb1EEEEEEEEEvNT_6ParamsE,@"STO_CUDA_ENTRY STV_DEFAULT"
_ZN7cutlass13device_kernelIN5flash11enable_sm90INS1_16FlashAttnFwdSm90INS1_25CollectiveMainloopFwdSm90ILi2EN4cute5tupleIJNS5_1CILi1EEES8_S8_EEENS6_IJNS7_ILi128EEESA_SA_EEELi128ENS_10bfloat16_tEfNS_4arch4Sm90ELb0ELb1ELb0ELb0ELb0ELb0ELb0ELb1ELb1ELb0ELb0ELb0EEENS1_21CollectiveEpilogueFwdISB_S9_SC_SE_Li256ELb0ELb0ELb0ELb0EEENS1_30DynamicPersistentTileSchedulerILi256ELi32ELb0ELb0ELb1EEEEEEEEEvNT_6ParamsE:
[----:B------:R-:W1:Y:S01]  /*0000*/  LDC R1, c[0x0][0x28] ;  /* 0x00000a00ff017b82 */ /* 0x000e620000000800 */
[----:B------:R-:W2:Y:S01]  /*0010*/  S2R R3, SR_TID.X ;  /* 0x0000000000037919 */ /* 0x000ea20000002100 */
[----:B------:R-:W-:Y:S01]  /*0020*/  ELECT P0, URZ, PT ;  /* 0x00000000003f782f */ /* 0x000fe20003800000 */
[----:B------:R-:W-:Y:S01]  /*0030*/  BSSY B0, `(.L_x_6381) ;  /* 0x0000014000007945 */ /* 0x000fe20003800000 */
[--C-:B--2---:R-:W-:Y:S02]  /*0040*/  SHF.R.U32.HI R0, RZ, 0x5, R3.reuse ;  /* 0x00000005ff007819 */ /* 0x104fe40000011603 */
[----:B------:R-:W-:-:S03]  /*0050*/  SHF.R.U32.HI R17, RZ, 0x7, R3 ;  /* 0x00000007ff117819 */ /* 0x000fc60000011603 */
[----:B------:R-:W2:Y:S02]  /*0060*/  SHFL.IDX PT, R2, R0, RZ, 0x1f ;  /* 0x00001fff00027589 */ /* 0x000ea400000e0000 */
[----:B--2---:R-:W-:-:S13]  /*0070*/  ISETP.EQ.AND P0, PT, R2, RZ, P0 ;  /* 0x000000ff0200720c */ /* 0x004fda0000702270 */
[----:B-1----:R-:W-:Y:S05]  /*0080*/  @!P0 BRA `(.L_x_6382) ;  /* 0x0000000000388947 */ /* 0x002fea0003800000 */
        /* <DEDUP_REMOVED lines=14> */
.L_x_6382:
[----:B------:R-:W-:Y:S05]  /*0170*/  BSYNC B0 ;  /* 0x0000000000007941 */ /* 0x000fea0003800000 */
.L_x_6381:
        /* <DEDUP_REMOVED lines=37> */
.L_x_6383:
        /* <DEDUP_REMOVED lines=22> */
.L_x_6384:
        /* <DEDUP_REMOVED lines=18> */
.L_x_6385:
        /* <DEDUP_REMOVED lines=22> */
.L_x_6386:
        /* <DEDUP_REMOVED lines=22> */
.L_x_6387:
[----:B------:R-:W-:Y:S01]  /*0910*/  PLOP3.LUT P0, PT, PT, PT, UP0, 0x80, 0x0 ;  /* 0x000000000000781c */ /* 0x000fe20003f0f008 */
[----:B------:R-:W-:Y:S01]  /*0920*/  UMOV UR38, 0x1 ;  /* 0x0000000100267882 */ /* 0x000fe20000000000 */
[----:B------:R-:W-:Y:S01]  /*0930*/  NOP ;  /* 0x0000000000007918 */ /* 0x000fe20000000000 */
[----:B------:R-:W-:Y:S01]  /*0940*/  USEL UR38, UR38, 0x2, !UP0 ;  /* 0x0000000226267887 */ /* 0x000fe2000c000000 */
[----:B------:R-:W-:Y:S01]  /*0950*/  ULDC.64 UR50, c[0x0][0x208] ;  /* 0x0000820000327ab9 */ /* 0x000fe20000000a00 */
[----:B-123--:R-:W-:Y:S08]  /*0960*/  BAR.SYNC.DEFER_BLOCKING 0x0 ;  /* 0x0000000000007b1d */ /* 0x00eff00000010000 */
[----:B------:R-:W-:Y:S05]  /*0970*/  @!P0 BRA `(.L_x_6388) ;  /* 0x000000dc00e88947 */ /* 0x000fea0003800000 */
.L_x_6389:
[----:B------:R-:W-:-:S08]  /*0980*/  NOP ;  /* 0x0000000000007918 */ /* 0x000fd00000000000 */
[----:B------:R-:W1:Y:S02]  /*0990*/  USETMAXREG.TRY_ALLOC.CTAPOOL UP0, 0xf0 ;  /* 0x000000f0000079c8 */ /* 0x000e640008000600 */
[----:B-1----:R-:W-:-:S13]  /*09a0*/  PLOP3.LUT P0, PT, PT, PT, UP0, 0x80, 0x0 ;  /* 0x000000000000781c */ /* 0x002fda0003f0f008 */
[----:B------:R-:W-:Y:S05]  /*09b0*/  @!P0 BRA `(.L_x_6389) ;  /* 0xfffffffc00f08947 */ /* 0x000fea000383ffff */
[----:B------:R-:W1:Y:S01]  /*09c0*/  S2R R2, SR_TID.X ;  /* 0x0000000000027919 */ /* 0x000e620000002100 */
[----:B------:R-:W2:Y:S08]  /*09d0*/  S2UR UR7, SR_CTAID.X ;  /* 0x00000000000779c3 */ /* 0x000eb00000002500 */
[----:B------:R-:W-:Y:S08]  /*09e0*/  BAR.ARV 0x4, 0x120 ;  /* 0x0104800000007b1d */ /* 0x000ff00000002000 */
[----:B------:R-:W-:Y:S06]  /*09f0*/  BAR.ARV 0x8, 0x120 ;  /* 0x0204800000007b1d */ /* 0x000fec0000002000 */
[----:B-1----:R-:W-:-:S04]  /*0a00*/  LOP3.LUT R0, R2, 0xffffff80, RZ, 0xc0, !PT ;  /* 0xffffff8002007812 */ /* 0x002fc800078ec0ff */
[----:B------:R-:W-:Y:S02]  /*0a10*/  ISETP.NE.AND P0, PT, R0, 0x80, PT ;  /* 0x000000800000780c */ /* 0x000fe40003f05270 */
[----:B------:R-:W2:Y:S11]  /*0a20*/  LDC R0, c[0x0][0xda8] ;  /* 0x00036a00ff007b82 */ /* 0x000eb60000000800 */
[----:B------:R-:W-:Y:S06]  /*0a30*/  @!P0 BAR.ARV 0x9, 0x100 ;  /* 0x0244000000008b1d */ /* 0x000fec0000002000 */
[----:B--2---:R-:W-:-:S13]  /*0a40*/  ISETP.LE.AND P0, PT, R0, UR7, PT ;  /* 0x0000000700007c0c */ /* 0x004fda000bf03270 */
[----:B------:R-:W-:Y:S05]  /*0a50*/  @P0 EXIT ;  /* 0x000000000000094d */ /* 0x000fea0003800000 */
[----:B------:R-:W-:Y:S01]  /*0a60*/  VIADD R190, R2, 0xffffff80 ;  /* 0xffffff8002be7836 */ /* 0x000fe20000000000 */
[----:B------:R-:W1:Y:S01]  /*0a70*/  S2UR UR4, SR_CgaCtaId ;  /* 0x00000000000479c3 */ /* 0x000e620000008800 */
[----:B------:R-:W-:Y:S01]  /*0a80*/  UMOV UR39, 0x400 ;  /* 0x0000040000277882 */ /* 0x000fe20000000000 */
[----:B------:R-:W-:Y:S02]  /*0a90*/  ULOP3.LUT UR47, UR38, 0x1, URZ, 0xfc, !UPT ;  /* 0x00000001262f7892 */ /* 0x000fe4000f8efc3f */
[----:B------:R-:W-:Y:S01]  /*0aa0*/  SHF.R.S32.HI R3, RZ, 0x1f, R190 ;  /* 0x0000001fff037819 */ /* 0x000fe200000114be */
[----:B------:R-:W-:Y:S01]  /*0ab0*/  ULDC.64 UR52, c[0x0][0x198] ;  /* 0x0000660000347ab9 */ /* 0x000fe20000000a00 */
[----:B------:R-:W-:Y:S01]  /*0ac0*/  UMOV UR46, URZ ;  /* 0x0000003f002e7c82 */ /* 0x000fe20008000000 */
[----:B------:R-:W-:Y:S01]  /*0ad0*/  UMOV UR36, URZ ;  /* 0x0000003f00247c82 */ /* 0x000fe20008000000 */
[CC--:B------:R-:W-:Y:S01]  /*0ae0*/  LEA.HI R0, R3.reuse, R190.reuse, RZ, 0x4 ;  /* 0x000000be03007211 */ /* 0x0c0fe200078f20ff */
[----:B------:R-:W2:Y:S01]  /*0af0*/  S2UR UR6, SR_SWINHI ;  /* 0x00000000000679c3 */ /* 0x000ea20000002f00 */
[----:B------:R-:W-:Y:S01]  /*0b00*/  LEA.HI R5, R3, R190, RZ, 0x7 ;  /* 0x000000be03057211 */ /* 0x000fe200078f38ff */
[----:B------:R-:W-:Y:S01]  /*0b10*/  UMOV UR37, URZ ;  /* 0x0000003f00257c82 */ /* 0x000fe20008000000 */
[----:B------:R-:W-:-:S02]  /*0b20*/  SHF.R.S32.HI R7, RZ, 0x4, R0 ;  /* 0x00000004ff077819 */ /* 0x000fc40000011400 */
[----:B------:R-:W-:Y:S02]  /*0b30*/  LOP3.LUT R9, R5, 0xffffff80, RZ, 0xc0, !PT ;  /* 0xffffff8005097812 */ /* 0x000fe400078ec0ff */
[----:B------:R-:W-:Y:S02]  /*0b40*/  LEA.HI R2, R0, R7, RZ, 0x1 ;  /* 0x0000000700027211 */ /* 0x000fe400078f08ff */
[----:B------:R-:W-:Y:S01]  /*0b50*/  LEA.HI R189, R3, R190, RZ, 0x5 ;  /* 0x000000be03bd7211 */ /* 0x000fe200078f28ff */
[----:B------:R-:W-:Y:S01]  /*0b60*/  IMAD.IADD R186, R190, 0x1, -R9 ;  /* 0x00000001beba7824 */ /* 0x000fe200078e0a09 */
[----:B------:R-:W-:Y:S02]  /*0b70*/  LOP3.LUT R2, R2, 0x1ffffffe, RZ, 0xc0, !PT ;  /* 0x1ffffffe02027812 */ /* 0x000fe400078ec0ff */
[----:B------:R-:W-:Y:S02]  /*0b80*/  SHF.R.S32.HI R189, RZ, 0x5, R189 ;  /* 0x00000005ffbd7819 */ /* 0x000fe400000114bd */
[----:B------:R-:W-:Y:S01]  /*0b90*/  SHF.R.S32.HI R9, RZ, 0x1f, R186 ;  /* 0x0000001fff097819 */ /* 0x000fe200000114ba */
[----:B------:R-:W-:Y:S01]  /*0ba0*/  IMAD.IADD R2, R7, 0x1, -R2 ;  /* 0x0000000107027824 */ /* 0x000fe200078e0a02 */
[----:B------:R-:W-:Y:S01]  /*0bb0*/  LOP3.LUT R7, R0, 0x3fffff0, RZ, 0xc0, !PT ;  /* 0x03fffff000077812 */ /* 0x000fe200078ec0ff */
[----:B-1----:R-:W-:Y:S01]  /*0bc0*/  ULEA UR39, UR4, UR39, 0x18 ;  /* 0x0000002704277291 */ /* 0x002fe2000f8ec03f */
[----:B------:R-:W-:-:S02]  /*0bd0*/  LEA.HI R4, R9, R186, RZ, 0x2 ;  /* 0x000000ba09047211 */ /* 0x000fc400078f10ff */
[----:B------:R-:W-:Y:S01]  /*0be0*/  SHF.R.S32.HI R188, RZ, 0x7, R5 ;  /* 0x00000007ffbc7819 */ /* 0x000fe20000011405 */
[----:B------:R-:W-:Y:S01]  /*0bf0*/  IMAD.IADD R0, R190, 0x1, -R7 ;  /* 0x00000001be007824 */ /* 0x000fe200078e0a07 */
[--C-:B------:R-:W-:Y:S02]  /*0c00*/  SHF.R.S32.HI R6, RZ, 0x2, R4.reuse ;  /* 0x00000002ff067819 */ /* 0x100fe40000011404 */
[----:B------:R-:W-:Y:S01]  /*0c10*/  SHF.R.S32.HI R7, RZ, 0x1f, R4 ;  /* 0x0000001fff077819 */ /* 0x000fe20000011404 */
[----:B------:R-:W-:Y:S01]  /*0c20*/  IMAD R11, R189, 0x10, R0 ;  /* 0x00000010bd0b7824 */ /* 0x000fe200078e0200 */
[----:B------:R-:W-:Y:S01]  /*0c30*/  LEA.HI R9, R9, R186, RZ, 0x5 ;  /* 0x000000ba09097211 */ /* 0x000fe200078f28ff */
[----:B------:R-:W-:Y:S01]  /*0c40*/  UMOV UR4, UR39 ;  /* 0x0000002700047c82 */ /* 0x000fe20008000000 */
[----:B--2---:R-:W-:Y:S01]  /*0c50*/  UMOV UR5, UR6 ;  /* 0x0000000600057c82 */ /* 0x004fe20008000000 */
[----:B------:R-:W-:Y:S01]  /*0c60*/  LEA.HI R7, R7, R6, RZ, 0x3 ;  /* 0x0000000607077211 */ /* 0x000fe200078f18ff */
[----:B------:R-:W-:Y:S01]  /*0c70*/  IMAD R2, R11, 0x8, R2 ;  /* 0x000000080b027824 */ /* 0x000fe200078e0202 */
[----:B------:R-:W-:Y:S01]  /*0c80*/  LEA.HI R5, R5, R188, RZ, 0x1 ;  /* 0x000000bc05057211 */ /* 0x000fe200078f08ff */
[----:B------:R-:W-:Y:S01]  /*0c90*/  IMAD.U32 R18, RZ, RZ, UR4 ;  /* 0x00000004ff127e24 */ /* 0x000fe2000f8e00ff */
[----:B------:R-:W-:Y:S01]  /*0ca0*/  LOP3.LUT R7, R7, 0xfffffff8, RZ, 0xc0, !PT ;  /* 0xfffffff807077812 */ /* 0x000fe200078ec0ff */
[----:B------:R-:W-:Y:S01]  /*0cb0*/  IMAD.U32 R19, RZ, RZ, UR5 ;  /* 0x00000005ff137e24 */ /* 0x000fe2000f8e00ff */
[----:B------:R-:W-:Y:S01]  /*0cc0*/  SHF.R.S32.HI R9, RZ, 0x5, R9 ;  /* 0x00000005ff097819 */ /* 0x000fe20000011409 */
[----:B------:R-:W-:Y:S01]  /*0cd0*/  UMOV UR4, UR7 ;  /* 0x0000000700047c82 */ /* 0x000fe20008000000 */
[----:B------:R-:W-:Y:S01]  /*0ce0*/  LEA.HI R3, R3, R190, RZ, 0x3 ;  /* 0x000000be03037211 */ /* 0x000fe200078f18ff */
[----:B------:R-:W-:Y:S01]  /*0cf0*/  IMAD.IADD R6, R6, 0x1, -R7 ;  /* 0x0000000106067824 */ /* 0x000fe200078e0a07 */
[----:B------:R-:W-:Y:S01]  /*0d00*/  LOP3.LUT R7, R5, 0x3fffffe, RZ, 0xc0, !PT ;  /* 0x03fffffe05077812 */ /* 0x000fe200078ec0ff */
[----:B------:R-:W-:Y:S01]  /*0d10*/  IMAD.SHL.U32 R5, R2, 0x8, RZ ;  /* 0x0000000802057824 */ /* 0x000fe200078e00ff */
[----:B------:R-:W-:Y:S01]  /*0d20*/  SHF.R.S32.HI R184, RZ, 0x3, R3 ;  /* 0x00000003ffb87819 */ /* 0x000fe20000011403 */
[----:B------:R-:W-:-:S02]  /*0d30*/  IMAD R6, R9, 0x10, R6 ;  /* 0x0000001009067824 */ /* 0x000fc400078e0206 */
[----:B------:R-:W-:Y:S02]  /*0d40*/  IMAD.IADD R7, R188, 0x1, -R7 ;  /* 0x00000001bc077824 */ /* 0x000fe400078e0a07 */
[----:B------:R-:W-:Y:S01]  /*0d50*/  IMAD.WIDE R18, R5, 0x2, R18 ;  /* 0x0000000205127825 */ /* 0x000fe200078e0212 */
[----:B------:R-:W-:-:S03]  /*0d60*/  LOP3.LUT R5, R3, 0x1ffffff8, RZ, 0xc0, !PT ;  /* 0x1ffffff803057812 */ /* 0x000fc600078ec0ff */
[----:B------:R-:W-:Y:S01]  /*0d70*/  IMAD R187, R7, 0x40, R6 ;  /* 0x0000004007bb7824 */ /* 0x000fe200078e0206 */
[----:B------:R-:W-:Y:S01]  /*0d80*/  LOP3.LUT R7, R4, 0x7ffffffc, RZ, 0xc0, !PT ;  /* 0x7ffffffc04077812 */ /* 0x000fe200078ec0ff */
[----:B------:R-:W-:-:S04]  /*0d90*/  IMAD.IADD R5, R190, 0x1, -R5 ;  /* 0x00000001be057824 */ /* 0x000fc800078e0a05 */
[----:B------:R-:W-:Y:S02]  /*0da0*/  IMAD.SHL.U32 R22, R5, 0x8, RZ ;  /* 0x0000000805167824 */ /* 0x000fe400078e00ff */
[----:B------:R-:W-:-:S07]  /*0db0*/  IMAD.IADD R16, R186, 0x1, -R7 ;  /* 0x00000001ba107824 */ /* 0x000fce00078e0a07 */
.L_x_6482:
        /* <DEDUP_REMOVED lines=20> */
.L_x_6390:
[----:B------:R-:W-:Y:S01]  /*0f00*/  ULDC UR6, c[0x0][0xdc4] ;  /* 0x0003710000067ab9 */ /* 0x000fe20000000800 */
[----:B------:R-:W-:Y:S01]  /*0f10*/  UMOV UR48, UR7 ;  /* 0x0000000700307c82 */ /* 0x000fe20008000000 */
[----:B------:R-:W-:-:S11]  /*0f20*/  UISETP.NE.AND UP0, UPT, UR6, 0x1, UPT ;  /* 0x000000010600788c */ /* 0x000fd6000bf05270 */
[----:B------:R-:W-:Y:S02]  /*0f30*/  @UP0 ULDC.64 UR10, c[0x0][0xdc8] ;  /* 0x00037200000a0ab9 */ /* 0x000fe40000000a00 */
[----:B------:R-:W-:-:S04]  /*0f40*/  UIMAD.WIDE.U32 UR4, UR7, UR10, URZ ;  /* 0x0000000a070472a5 */ /* 0x000fc8000f8e003f */
[----:B------:R-:W-:-:S04]  /*0f50*/  @UP0 USHF.R.U32.HI UR48, URZ, UR11, UR5 ;  /* 0x0000000b3f300299 */ /* 0x000fc80008011605 */
[----:B------:R-:W-:-:S12]  /*0f60*/  UIMAD UR4, UR48, UR6, URZ ;  /* 0x00000006300472a4 */ /* 0x000fd8000f8e023f */
.L_x_6391:
[----:B------:R-:W-:Y:S01]  /*0f70*/  UIADD3 UR6, UR7, -UR4, URZ ;  /* 0x8000000407067290 */ /* 0x000fe2000fffe03f */
[----:B------:R-:W-:Y:S01]  /*0f80*/  ULDC UR43, c[0x0][0xdb8] ;  /* 0x00036e00002b7ab9 */ /* 0x000fe20000000800 */
[----:B------:R-:W-:Y:S02]  /*0f90*/  ULOP3.LUT UR7, URZ, UR48, URZ, 0x33, !UPT ;  /* 0x000000303f077292 */ /* 0x000fe4000f8e333f */
[----:B------:R-:W-:Y:S01]  /*0fa0*/  UISETP.NE.AND UP1, UPT, UR43, 0x1, UPT ;  /* 0x000000012b00788c */ /* 0x000fe2000bf25270 */
[----:B------:R-:W-:Y:S01]  /*0fb0*/  ULDC.64 UR12, c[0x0][0x3f8] ;  /* 0x0000fe00000c7ab9 */ /* 0x000fe20000000a00 */
[----:B------:R-:W-:Y:S01]  /*0fc0*/  ULDC UR42, c[0x0][0xdac] ;  /* 0x00036b00002a7ab9 */ /* 0x000fe20000000800 */
[----:B------:R-:W-:Y:S02]  /*0fd0*/  UISETP.NE.U32.AND UP0, UPT, UR12, URZ, UPT ;  /* 0x0000003f0c00728c */ /* 0x000fe4000bf05070 */
[----:B------:R-:W-:Y:S01]  /*0fe0*/  UIADD3 UR42, UR7, UR42, URZ ;  /* 0x0000002a072a7290 */ /* 0x000fe2000fffe03f */
[----:B------:R-:W-:Y:S01]  /*0ff0*/  ULDC.64 UR4, c[0x0][0x9e0] ;  /* 0x0002780000047ab9 */ /* 0x000fe20000000a00 */
[----:B------:R-:W-:Y:S01]  /*1000*/  ULDC UR11, c[0x0][0xdc4] ;  /* 0x00037100000b7ab9 */ /* 0x000fe20000000800 */
[----:B------:R-:W-:-:S02]  /*1010*/  UISETP.NE.AND.EX UP0, UPT, UR13, URZ, UPT, UP0 ;  /* 0x0000003f0d00728c */ /* 0x000fc4000bf05300 */
[----:B------:R-:W-:Y:S02]  /*1020*/  UISETP.GE.AND UP2, UPT, UR5, 0x1, UPT ;  /* 0x000000010500788c */ /* 0x000fe4000bf46270 */
[----:B------:R-:W-:Y:S01]  /*1030*/  USHF.L.U32 UR42, UR42, 0x7, URZ ;  /* 0x000000072a2a7899 */ /* 0x000fe2000800063f */
[----:B------:R-:W-:Y:S01]  /*1040*/  ULDC UR45, c[0x0][0x404] ;  /* 0x00010100002d7ab9 */ /* 0x000fe20000000800 */
[----:B------:R-:W-:Y:S01]  /*1050*/  ULDC UR9, c[0x0][0x288] ;  /* 0x0000a20000097ab9 */ /* 0x000fe20000000800 */
[----:B------:R-:W-:Y:S01]  /*1060*/  UIMAD UR8, UR8, UR11, UR6 ;  /* 0x0000000b080872a4 */ /* 0x000fe2000f8e0206 */
[----:B------:R-:W-:Y:S01]  /*1070*/  PLOP3.LUT P1, PT, PT, PT, UP2, 0x80, 0x0 ;  /* 0x000000000000781c */ /* 0x000fe20003f2f028 */
[----:B------:R-:W-:Y:S01]  /*1080*/  USEL UR45, UR45, 0x1, UP0 ;  /* 0x000000012d2d7887 */ /* 0x000fe20008000000 */
[----:B------:R-:W-:Y:S01]  /*1090*/  @UP1 ULDC UR6, c[0x0][0xdbc] ;  /* 0x00036f0000061ab9 */ /* 0x000fe20000000800 */
[----:B------:R-:W-:Y:S01]  /*10a0*/  UIADD3 UR54, UR42, 0x80, -UR9 ;  /* 0x000000802a367890 */ /* 0x000fe2000fffe809 */
[----:B------:R-:W-:Y:S01]  /*10b0*/  ULDC UR10, c[0x0][0x2e0] ;  /* 0x0000b800000a7ab9 */ /* 0x000fe20000000800 */
[----:B------:R-:W-:Y:S01]  /*10c0*/  UIMAD.WIDE.U32 UR6, UR8, UR6, URZ ;  /* 0x00000006080672a5 */ /* 0x000fe2000f8e003f */
[----:B------:R-:W-:Y:S01]  /*10d0*/  @UP1 ULDC UR11, c[0x0][0xdc0] ;  /* 0x00037000000b1ab9 */ /* 0x000fe20000000800 */
[----:B------:R-:W-:Y:S01]  /*10e0*/  UIMAD UR54, UR45, UR10, UR54 ;  /* 0x0000000a2d3672a4 */ /* 0x000fe2000f8e0236 */
[----:B------:R-:W-:Y:S01]  /*10f0*/  UMOV UR44, UR8 ;  /* 0x00000008002c7c82 */ /* 0x000fe20008000000 */
[----:B------:R-:W-:-:S02]  /*1100*/  @UP1 USHF.R.U32.HI UR44, URZ, UR11, UR7 ;  /* 0x0000000b3f2c1299 */ /* 0x000fc40008011607 */
[----:B------:R-:W-:Y:S02]  /*1110*/  UIADD3 UR4, UR54, UR4, URZ ;  /* 0x0000000436047290 */ /* 0x000fe4000fffe03f */
        /* <DEDUP_REMOVED lines=14> */
.L_x_6393:
[----:B------:R-:W-:-:S11]  /*1200*/  UISETP.NE.AND UP0, UPT, UR5, 0x1, UPT ;  /* 0x000000010500788c */ /* 0x000fd6000bf05270 */
[----:B------:R-:W-:Y:S02]  /*1210*/  @UP0 ULDC.64 UR12, c[0x0][0x9e8] ;  /* 0x00027a00000c0ab9 */ /* 0x000fe40000000a00 */
[----:B------:R-:W-:-:S04]  /*1220*/  UIMAD.WIDE.U32 UR6, UR4, UR12, URZ ;  /* 0x0000000c040672a5 */ /* 0x000fc8000f8e003f */
[----:B------:R-:W-:-:S12]  /*1230*/  @UP0 USHF.R.U32.HI UR4, URZ, UR13, UR7 ;  /* 0x0000000d3f040299 */ /* 0x000fd80008011607 */
.L_x_6394:
[----:B------:R-:W-:-:S06]  /*1240*/  UIMAD UR4, UR4, UR5, UR5 ;  /* 0x00000005040472a4 */ /* 0x000fcc000f8e0205 */
[----:B------:R-:W-:-:S07]  /*1250*/  VIMNMX R0, R0, UR4, PT ;  /* 0x0000000400007c48 */ /* 0x000fce000bfe0100 */
.L_x_6392:
        /* <DEDUP_REMOVED lines=25> */
.L_x_6396:
[----:B------:R-:W-:-:S11]  /*13f0*/  UISETP.NE.AND UP0, UPT, UR5, 0x1, UPT ;  /* 0x000000010500788c */ /* 0x000fd6000bf05270 */
[----:B------:R-:W-:Y:S02]  /*1400*/  @UP0 ULDC.64 UR10, c[0x0][0x9e8] ;  /* 0x00027a00000a0ab9 */ /* 0x000fe40000000a00 */
[----:B------:R-:W-:-:S04]  /*1410*/  UIMAD.WIDE.U32 UR6, UR4, UR10, URZ ;  /* 0x0000000a040672a5 */ /* 0x000fc8000f8e003f */
[----:B------:R-:W-:-:S12]  /*1420*/  @UP0 USHF.R.U32.HI UR4, URZ, UR11, UR7 ;  /* 0x0000000b3f040299 */ /* 0x000fd80008011607 */
.L_x_6397:
[----:B------:R-:W-:-:S04]  /*1430*/  UIMAD UR4, UR4, UR5, URZ ;  /* 0x00000005040472a4 */ /* 0x000fc8000f8e023f */
[----:B------:R-:W-:-:S04]  /*1440*/  UISETP.LT.AND UP0, UPT, UR8, UR4, UPT ;  /* 0x000000040800728c */ /* 0x000fc8000bf01270 */
[----:B------:R-:W-:-:S12]  /*1450*/  USEL UR8, UR8, UR4, !UP0 ;  /* 0x0000000408087287 */ /* 0x000fd8000c000000 */
.L_x_6395:
[----:B------:R-:W-:Y:S01]  /*1460*/  USHF.R.S32.HI UR4, URZ, 0x1f, UR8 ;  /* 0x0000001f3f047899 */ /* 0x000fe20008011408 */
[----:B------:R-:W-:Y:S02]  /*1470*/  PLOP3.LUT P0, PT, PT, PT, PT, 0x80, 0x0 ;  /* 0x000000000000781c */ /* 0x000fe40003f0f070 */
[----:B------:R-:W-:Y:S02]  /*1480*/  CS2R R2, SRZ ;  /* 0x0000000000027805 */ /* 0x000fe4000001ff00 */
        /* <DEDUP_REMOVED lines=35> */
[----:B------:R-:W-:Y:S01]  /*16c0*/  CS2R R90, SRZ ;  /* 0x00000000005a7805 */ /* 0x000fe2000001ff00 */
[----:B------:R-:W-:Y:S02]  /*16d0*/  IMAD.MOV.U32 R9, RZ, RZ, RZ ;  /* 0x000000ffff097224 */ /* 0x000fe400078e00ff */
[----:B------:R-:W-:Y:S02]  /*16e0*/  IMAD.MOV.U32 R89, RZ, RZ, RZ ;  /* 0x000000ffff597224 */ /* 0x000fe400078e00ff */
        /* <DEDUP_REMOVED lines=30> */
.L_x_6399:
[----:B------:R-:W-:Y:S01]  /*18d0*/  ULEA.HI UR4, UR46, UR46, URZ, 0x1 ;  /* 0x0000002e2e047291 */ /* 0x000fe2000f8f083f */
[----:B------:R-:W-:-:S03]  /*18e0*/  IMAD.U32 R2, RZ, RZ, UR47 ;  /* 0x0000002fff027e24 */ /* 0x000fc6000f8e00ff */
[----:B------:R-:W-:Y:S02]  /*18f0*/  ULOP3.LUT UR4, UR4, 0xfffffffe, URZ, 0xc0, !UPT ;  /* 0xfffffffe04047892 */ /* 0x000fe4000f8ec03f */
[----:B------:R-:W-:Y:S02]  /*1900*/  ISETP.NE.AND P0, PT, R2, 0x3, PT ;  /* 0x000000030200780c */ /* 0x000fe40003f05270 */
[----:B------:R-:W-:-:S06]  /*1910*/  UIADD3 UR4, UR46, -UR4, URZ ;  /* 0x800000042e047290 */ /* 0x000fcc000fffe03f */
[----:B------:R-:W-:-:S05]  /*1920*/  IMAD.U32 R0, RZ, RZ, UR4 ;  /* 0x00000004ff007e24 */ /* 0x000fca000f8e00ff */
[----:B------:R-:W-:-:S04]  /*1930*/  SHF.L.U32 R0, R0, 0x1f, RZ ;  /* 0x0000001f00007819 */ /* 0x000fc800000006ff */
[----:B------:R-:W1:Y:S02]  /*1940*/  SYNCS.PHASECHK.TRANS64.TRYWAIT P1, [UR39+0x28800], R0 ;  /* 0x02880000ff0075a7 */ /* 0x000e640008020167 */
[----:B-1----:R-:W-:Y:S05]  /*1950*/  @!P1 BRA `(.L_x_6400) ;  /* 0x0000010000609947 */ /* 0x002fea0003800000 */
.L_x_6547:
[----:B------:R-:W-:Y:S05]  /*1960*/  @!P0 BRA `(.L_x_6401) ;  /* 0x0000000000048947 */ /* 0x000fea0003800000 */
[----:B------:R-:W-:Y:S01]  /*1970*/  BPT.TRAP 0x1 ;  /* 0x000000040000795c */ /* 0x000fe20000300000 */
.L_x_6401:
[----:B------:R-:W-:Y:S02]  /*1980*/  IMAD.U32 R7, RZ, RZ, UR37 ;  /* 0x00000025ff077e24 */ /* 0x000fe4000f8e00ff */
[----:B-1----:R-:W-:-:S03]  /*1990*/  IMAD.U32 R0, RZ, RZ, UR36 ;  /* 0x00000024ff007e24 */ /* 0x002fc6000f8e00ff */
[----:B------:R-:W-:Y:S02]  /*19a0*/  LEA R7, R7, UR39, 0x3 ;  /* 0x0000002707077c11 */ /* 0x000fe4000f8e18ff */
[----:B------:R-:W-:-:S04]  /*19b0*/  SHF.L.U32 R0, R0, 0x1f, RZ ;  /* 0x0000001f00007819 */ /* 0x000fc800000006ff */
[----:B------:R1:W2:Y:S01]  /*19c0*/  SYNCS.PHASECHK.TRANS64.TRYWAIT P2, [R7+URZ+0x28830], R0 ;  /* 0x02883000070075a7 */ /* 0x0002a2000804017f */
[----:B------:R-:W-:Y:S05]  /*19d0*/  @!P0 BRA `(.L_x_6402) ;  /* 0x0000000000048947 */ /* 0x000fea0003800000 */
[----:B------:R-:W-:Y:S01]  /*19e0*/  BPT.TRAP 0x1 ;  /* 0x000000040000795c */ /* 0x000fe20000300000 */
.L_x_6402:
[----:B------:R-:W3:Y:S02]  /*19f0*/  S2R R2, SR_TID.X ;  /* 0x0000000000027919 */ /* 0x000ee40000002100 */
[----:B---3--:R-:W-:Y:S01]  /*1a00*/  LOP3.LUT P1, RZ, R2, 0x7f, RZ, 0xc0, !PT ;  /* 0x0000007f02ff7812 */ /* 0x008fe2000782c0ff */
[----:B--2---:R-:W-:-:S12]  /*1a10*/  @P2 BRA `(.L_x_6403) ;  /* 0x0000000000082947 */ /* 0x004fd80003800000 */
[----:B------:R-:W2:Y:S02]  /*1a20*/  SYNCS.PHASECHK.TRANS64.TRYWAIT P2, [R7+URZ+0x28830], R0 ;  /* 0x02883000070075a7 */ /* 0x000ea4000804017f */
[----:B--2---:R-:W-:Y:S05]  /*1a30*/  @!P2 BRA `(.L_x_6404) ;  /* 0x000001000040a947 */ /* 0x004fea0003800000 */
.L_x_6403:
[----:B------:R-:W-:Y:S05]  /*1a40*/  WARPSYNC.ALL ;  /* 0x0000000000007948 */ /* 0x000fea0003800000 */
[----:B------:R-:W-:Y:S01]  /*1a50*/  UIADD3 UR4, UR39, 0x18400, URZ ;  /* 0x0001840027047890 */ /* 0x000fe2000fffe03f */
[----:B------:R-:W-:Y:S01]  /*1a60*/  WARPGROUP.ARRIVE ;  /* 0x00000000000079c5 */ /* 0x000fe20000000000 */
[----:B------:R-:W-:Y:S01]  /*1a70*/  ULOP3.LUT UR32, UR55, 0x10000, URZ, 0xfc, !UPT ;  /* 0x0001000037207892 */ /* 0x000fe2000f8efc3f */
[----:B------:R-:W3:Y:S01]  /*1a80*/  LDC R3, c[0x0][0x2e0] ;  /* 0x0000b800ff037b82 */ /* 0x000ee20000000800 */
[----:B------:R-:W-:Y:S01]  /*1a90*/  USHF.R.U32.HI UR4, URZ, 0x4, UR4 ;  /* 0x000000043f047899 */ /* 0x000fe20008011604 */
[----:B------:R-:W-:Y:S01]  /*1aa0*/  IMAD.MOV.U32 R5, RZ, RZ, -0x80 ;  /* 0xffffff80ff057424 */ /* 0x000fe200078e00ff */
[----:B------:R-:W-:Y:S01]  /*1ab0*/  UMOV UR33, 0x40000040 ;  /* 0x4000004000217882 */ /* 0x000fe20000000000 */
[----:B------:R-:W-:Y:S01]  /*1ac0*/  UMOV UR35, 0x40000040 ;  /* 0x4000004000237882 */ /* 0x000fe20000000000 */
[----:B------:R-:W-:Y:S01]  /*1ad0*/  ULOP3.LUT UR4, UR4, 0x3fff, URZ, 0xc0, !UPT ;  /* 0x00003fff04047892 */ /* 0x000fe2000f8ec03f */
[C---:B------:R-:W-:Y:S01]  /*1ae0*/  IMAD R12, R88.reuse, R5, 0x80 ;  /* 0x00000080580c7424 */ /* 0x040fe200078e0205 */
[----:B------:R-:W-:Y:S01]  /*1af0*/  UMOV UR5, 0x40000040 ;  /* 0x4000004000057882 */ /* 0x000fe20000000000 */
[----:B------:R-:W-:Y:S01]  /*1b00*/  UMOV UR7, 0x40000040 ;  /* 0x4000004000077882 */ /* 0x000fe20000000000 */
[----:B------:R-:W-:Y:S01]  /*1b10*/  ULOP3.LUT UR49, UR4, 0x10000, URZ, 0xfc, !UPT ;  /* 0x0001000004317892 */ /* 0x000fe2000f8efc3f */
[----:B------:R-:W4:Y:S01]  /*1b20*/  LDC.64 R10, c[0x0][0x9e0] ;  /* 0x00027800ff0a7b82 */ /* 0x000f220000000a00 */
[----:B------:R-:W-:Y:S01]  /*1b30*/  UIADD3 UR4, UR32, 0x2, URZ ;  /* 0x0000000220047890 */ /* 0x000fe2000fffe03f */
[----:B-12---:R-:W-:Y:S01]  /*1b40*/  @!P1 VIADD R0, R7, 0x28840 ;  /* 0x0002884007009836 */ /* 0x006fe20000000000 */
[----:B------:R-:W-:Y:S01]  /*1b50*/  ULEA UR34, UR37, UR49, 0xb ;  /* 0x0000003125227291 */ /* 0x000fe2000f8e583f */
[----:B------:R-:W-:Y:S01]  /*1b60*/  LEA R6, R88, 0xffffff80, 0x7 ;  /* 0xffffff8058067811 */ /* 0x000fe200078e38ff */
[----:B------:R-:W-:-:S02]  /*1b70*/  UIADD3 UR8, UR32, 0x4, URZ ;  /* 0x0000000420087890 */ /* 0x000fc4000fffe03f */
[----:B------:R-:W-:Y:S01]  /*1b80*/  UIADD3 UR6, UR34, 0x2, URZ ;  /* 0x0000000222067890 */ /* 0x000fe2000fffe03f */
[----:B------:R-:W1:Y:S01]  /*1b90*/  LDC R8, c[0x0][0x288] ;  /* 0x0000a200ff087b82 */ /* 0x000e620000000800 */
[----:B------:R-:W-:Y:S01]  /*1ba0*/  UIADD3 UR10, UR34, 0x4, URZ ;  /* 0x00000004220a7890 */ /* 0x000fe2000fffe03f */
[----:B------:R-:W-:Y:S01]  /*1bb0*/  @!P1 PRMT R0, RZ, 0x654, R0 ;  /* 0x00000654ff009816 */ /* 0x000fe20000000000 */
[----:B------:R-:W-:Y:S01]  /*1bc0*/  UMOV UR9, 0x40000040 ;  /* 0x4000004000097882 */ /* 0x000fe20000000000 */
[----:B------:R-:W-:Y:S01]  /*1bd0*/  HGMMA.64x128x16.F32.BF16 R24, gdesc[UR32], RZ, !UPT, gsb0 ;  /* 0x01e00000201879f0 */ /* 0x000fe2000c0018ff */
[----:B------:R-:W-:Y:S01]  /*1be0*/  UMOV UR11, 0x40000040 ;  /* 0x40000040000b7882 */ /* 0x000fe20000000000 */
[----:B------:R-:W-:Y:S01]  /*1bf0*/  UIADD3 UR12, UR32, 0x6, URZ ;  /* 0x00000006200c7890 */ /* 0x000fe2000fffe03f */
[----:B---3--:R-:W-:Y:S01]  /*1c00*/  IMAD R7, R3, UR45, R12 ;  /* 0x0000002d03077c24 */ /* 0x008fe2000f8e020c */
[----:B------:R-:W-:Y:S01]  /*1c10*/  UIADD3 UR14, UR34, 0x6, URZ ;  /* 0x00000006220e7890 */ /* 0x000fe2000fffe03f */
[----:B------:R-:W-:Y:S01]  /*1c20*/  UMOV UR13, 0x40000040 ;  /* 0x40000040000d7882 */ /* 0x000fe20000000000 */
[----:B------:R-:W-:Y:S01]  /*1c30*/  UMOV UR15, 0x40000040 ;  /* 0x40000040000f7882 */ /* 0x000fe20000000000 */
[----:B------:R-:W-:Y:S01]  /*1c40*/  UIADD3 UR16, UR32, 0x400, URZ ;  /* 0x0000040020107890 */ /* 0x000fe2000fffe03f */
[C---:B------:R-:W-:Y:S01]  /*1c50*/  IMAD R14, R16.reuse, -0x2, R7 ;  /* 0xfffffffe100e7824 */ /* 0x040fe200078e0207 */
[----:B------:R-:W-:Y:S01]  /*1c60*/  UIADD3 UR18, UR34, 0x400, URZ ;  /* 0x0000040022127890 */ /* 0x000fe2000fffe03f */
[----:B------:R-:W-:Y:S01]  /*1c70*/  UMOV UR17, 0x40000040 ;  /* 0x4000004000117882 */ /* 0x000fe20000000000 */
[----:B------:R-:W-:Y:S01]  /*1c80*/  UMOV UR19, 0x40000040 ;  /* 0x4000004000137882 */ /* 0x000fe20000000000 */
[----:B------:R-:W-:Y:S01]  /*1c90*/  UIADD3 UR20, UR32, 0x402, URZ ;  /* 0x0000040220147890 */ /* 0x000fe2000fffe03f */
[----:B----4-:R-:W-:Y:S01]  /*1ca0*/  ISETP.GE.AND P2, PT, R11, 0x1, PT ;  /* 0x000000010b00780c */ /* 0x010fe20003f46270 */
[----:B------:R-:W-:Y:S01]  /*1cb0*/  UIADD3 UR22, UR34, 0x402, URZ ;  /* 0x0000040222167890 */ /* 0x000fe2000fffe03f */
[----:B------:R-:W-:Y:S01]  /*1cc0*/  UMOV UR21, 0x40000040 ;  /* 0x4000004000157882 */ /* 0x000fe20000000000 */
[----:B------:R-:W-:Y:S01]  /*1cd0*/  UMOV UR23, 0x40000040 ;  /* 0x4000004000177882 */ /* 0x000fe20000000000 */
[----:B------:R-:W-:Y:S01]  /*1ce0*/  UIADD3 UR24, UR32, 0x404, URZ ;  /* 0x0000040420187890 */ /* 0x000fe2000fffe03f */
[----:B-1----:R-:W-:Y:S01]  /*1cf0*/  IADD3 R5, R7, 0x1, -R8 ;  /* 0x0000000107057810 */ /* 0x002fe20007ffe808 */
[----:B------:R-:W-:Y:S01]  /*1d00*/  UIADD3 UR26, UR34, 0x404, URZ ;  /* 0x00000404221a7890 */ /* 0x000fe2000fffe03f */
[----:B------:R-:W-:Y:S01]  /*1d10*/  UMOV UR25, 0x40000040 ;  /* 0x4000004000197882 */ /* 0x000fe20000000000 */
[----:B------:R-:W-:Y:S01]  /*1d20*/  UMOV UR27, 0x40000040 ;  /* 0x40000040001b7882 */ /* 0x000fe20000000000 */
[----:B------:R-:W-:Y:S01]  /*1d30*/  UIADD3 UR28, UR32, 0x406, URZ ;  /* 0x00000406201c7890 */ /* 0x000fe2000fffe03f */
[----:B------:R-:W-:Y:S01]  /*1d40*/  IMAD R9, R16, -0x2, R5 ;  /* 0xfffffffe10097824 */ /* 0x000fe200078e0205 */
[----:B------:R-:W-:Y:S01]  /*1d50*/  UIADD3 UR30, UR34, 0x406, URZ ;  /* 0x00000406221e7890 */ /* 0x000fe2000fffe03f */
[----:B------:R-:W-:Y:S01]  /*1d60*/  VIADD R5, R187, UR42 ;  /* 0x0000002abb057c36 */ /* 0x000fe20008000000 */
[----:B------:R-:W-:Y:S01]  /*1d70*/  UMOV UR29, 0x40000040 ;  /* 0x40000040001d7882 */ /* 0x000fe20000000000 */
[----:B------:R-:W-:Y:S01]  /*1d80*/  UMOV UR31, 0x40000040 ;  /* 0x40000040001f7882 */ /* 0x000fe20000000000 */
[----:B------:R-:W-:Y:S01]  /*1d90*/  ULDC UR56, c[0x0][0x9dc] ;  /* 0x0002770000387ab9 */ /* 0x000fe20000000800 */
[----:B------:R-:W-:Y:S01]  /*1da0*/  IMAD.IADD R89, R9, 0x1, R10 ;  /* 0x0000000109597824 */ /* 0x000fe200078e020a */
[----:B------:R-:W-:-:S02]  /*1db0*/  WARPGROUP.DEPBAR.LE gsb0, 0x0 ;  /* 0x00008000000079c5 */ /* 0x000fc40000010000 */
[----:B------:R-:W-:-:S06]  /*1dc0*/  WARPGROUP.ARRIVE ;  /* 0x00000000000079c5 */ /* 0x000fcc0000000000 */
[----:B------:R-:W-:Y:S01]  /*1dd0*/  HGMMA.64x128x16.F32.BF16 R24, gdesc[UR4], R24, gsb0 ;  /* 0x01e00000041879f0 */ /* 0x000fe20008001818 */
[----:B------:R-:W-:-:S06]  /*1de0*/  ULOP3.LUT UR6, URZ, UR56, URZ, 0x33, !UPT ;  /* 0x000000383f067292 */ /* 0x000fcc000f8e333f */
[----:B------:R-:W-:-:S04]  /*1df0*/  VIADD R20, R9, UR6 ;  /* 0x0000000609147c36 */ /* 0x000fc80008000000 */
[----:B------:R-:W-:Y:S01]  /*1e00*/  IMAD.IADD R2, R20, 0x1, R5 ;  /* 0x0000000114027824 */ /* 0x000fe200078e0205 */
[----:B------:R-:W-:Y:S02]  /*1e10*/  WARPGROUP.DEPBAR.LE gsb0, 0x0 ;  /* 0x00008000000079c5 */ /* 0x000fe40000010000 */
[----:B------:R-:W-:-:S06]  /*1e20*/  WARPGROUP.ARRIVE ;  /* 0x00000000000079c5 */ /* 0x000fcc0000000000 */
[----:B------:R-:W-:Y:S03]  /*1e30*/  HGMMA.64x128x16.F32.BF16 R24, gdesc[UR8], R24, gsb0 ;  /* 0x01e00000081879f0 */ /* 0x000fe60008001818 */
[----:B------:R-:W-:Y:S02]  /*1e40*/  WARPGROUP.DEPBAR.LE gsb0, 0x0 ;  /* 0x00008000000079c5 */ /* 0x000fe40000010000 */
[----:B------:R-:W-:-:S07]  /*1e50*/  WARPGROUP.ARRIVE ;  /* 0x00000000000079c5 */ /* 0x000fce0000000000 */
        /* <DEDUP_REMOVED lines=14> */
[----:B------:R1:W-:Y:S02]  /*1f40*/  @!P1 SYNCS.ARRIVE.TRANS64.RED.A1T0 RZ, [R0+URZ], RZ ;  /* 0x000000ff00ff99a7 */ /* 0x0003e4000810043f */
[----:B-1----:R-:W-:Y:S01]  /*1f50*/  VIADDMNMX R0, R5, R89, R14, PT ;  /* 0x0000005905007246 */ /* 0x002fe2000380010e */
[----:B------:R-:W-:Y:S06]  /*1f60*/  @!P2 BRA `(.L_x_6405) ;  /* 0x000000000054a947 */ /* 0x000fec0003800000 */
[----:B------:R-:W-:Y:S01]  /*1f70*/  IMAD R7, R3, UR45, R5 ;  /* 0x0000002d03077c24 */ /* 0x000fe2000f8e0205 */
[----:B------:R-:W-:Y:S03]  /*1f80*/  BSSY B0, `(.L_x_6406) ;  /* 0x000000f000007945 */ /* 0x000fe60003800000 */
[----:B------:R-:W-:-:S05]  /*1f90*/  IMAD.IADD R7, R7, 0x1, -R8 ;  /* 0x0000000107077824 */ /* 0x000fca00078e0a08 */
        /* <DEDUP_REMOVED lines=9> */
.L_x_6407:
[----:B------:R-:W-:-:S13]  /*2030*/  ISETP.NE.AND P3, PT, R11, 0x1, PT ;  /* 0x000000010b00780c */ /* 0x000fda0003f65270 */
[----:B------:R-:W1:Y:S02]  /*2040*/  @P3 LDC.64 R90, c[0x0][0x9e8] ;  /* 0x00027a00ff5a3b82 */ /* 0x000e640000000a00 */
[----:B-1----:R-:W-:-:S05]  /*2050*/  @P3 IMAD.HI.U32 R4, R7, R90, RZ ;  /* 0x0000005a07043227 */ /* 0x002fca00078e00ff */
[----:B------:R-:W-:-:S07]  /*2060*/  @P3 SHF.R.U32.HI R7, RZ, R91, R4 ;  /* 0x0000005bff073219 */ /* 0x000fce0000011604 */
.L_x_6408:
[----:B------:R-:W-:Y:S05]  /*2070*/  BSYNC B0 ;  /* 0x0000000000007941 */ /* 0x000fea0003800000 */
.L_x_6406:
[----:B------:R-:W-:-:S04]  /*2080*/  IMAD R7, R7, R11, -R6 ;  /* 0x0000000b07077224 */ /* 0x000fc800078e0a06 */
[----:B------:R-:W-:-:S05]  /*2090*/  IMAD R7, R16, -0x2, R7 ;  /* 0xfffffffe10077824 */ /* 0x000fca00078e0207 */
[----:B------:R-:W-:Y:S02]  /*20a0*/  VIMNMX R2, R2, R7, !PT ;  /* 0x0000000702027248 */ /* 0x000fe40007fe0100 */
[----:B------:R-:W-:-:S07]  /*20b0*/  VIADDMNMX R0, R7, R11, R0, PT ;  /* 0x0000000b07007246 */ /* 0x000fce0003800100 */
.L_x_6405:
[C---:B------:R-:W-:Y:S01]  /*20c0*/  ISETP.GE.AND P4, PT, R12.reuse, 0x9, PT ;  /* 0x000000090c00780c */ /* 0x040fe20003f86270 */
[----:B------:R-:W-:Y:S01]  /*20d0*/  VIADD R4, R5, 0x8 ;  /* 0x0000000805047836 */ /* 0x000fe20000000000 */
        /* <DEDUP_REMOVED lines=136> */
[----:B------:R-:W-:-:S02]  /*2960*/  P2R R91, PR, RZ, 0x40 ;  /* 0x00000040ff5b7803 */ /* 0x000fc40000000000 */
        /* <DEDUP_REMOVED lines=20> */
[----:B------:R-:W-:Y:S01]  /*2ab0*/  FSEL R85, R85, -INF , !P6 ;  /* 0xff80000055557808 */ /* 0x000fe20007000000 */
[----:B------:R-:W-:Y:S08]  /*2ac0*/  @!P2 BRA `(.L_x_6409) ;  /* 0x000000000054a947 */ /* 0x000ff00003800000 */
        /* <DEDUP_REMOVED lines=12> */
.L_x_6411:
[----:B------:R-:W-:-:S13]  /*2b90*/  ISETP.NE.AND P6, PT, R11, 0x1, PT ;  /* 0x000000010b00780c */ /* 0x000fda0003fc5270 */
[----:B------:R-:W1:Y:S02]  /*2ba0*/  @P6 LDC.64 R36, c[0x0][0x9e8] ;  /* 0x00027a00ff246b82 */ /* 0x000e640000000a00 */
[----:B-1----:R-:W-:-:S05]  /*2bb0*/  @P6 IMAD.HI.U32 R0, R33, R36, RZ ;  /* 0x0000002421006227 */ /* 0x002fca00078e00ff */
[----:B------:R-:W-:-:S07]  /*2bc0*/  @P6 SHF.R.U32.HI R33, RZ, R37, R0 ;  /* 0x00000025ff216219 */ /* 0x000fce0000011600 */
.L_x_6412:
[----:B------:R-:W-:Y:S05]  /*2bd0*/  BSYNC B0 ;  /* 0x0000000000007941 */ /* 0x000fea0003800000 */
.L_x_6410:
[----:B------:R-:W-:-:S04]  /*2be0*/  IMAD R33, R33, R11, -R6 ;  /* 0x0000000b21217224 */ /* 0x000fc800078e0a06 */
[----:B------:R-:W-:-:S05]  /*2bf0*/  IMAD R33, R16, -0x2, R33 ;  /* 0xfffffffe10217824 */ /* 0x000fca00078e0221 */
[----:B------:R-:W-:Y:S02]  /*2c00*/  VIMNMX R12, R12, R33, !PT ;  /* 0x000000210c0c7248 */ /* 0x000fe40007fe0100 */
[----:B------:R-:W-:-:S07]  /*2c10*/  VIADDMNMX R2, R33, R11, R2, PT ;  /* 0x0000000b21027246 */ /* 0x000fce0003800102 */
.L_x_6409:
[----:B------:R-:W-:Y:S01]  /*2c20*/  ISETP.GT.AND P3, PT, R12, 0x1, !P3 ;  /* 0x000000010c00780c */ /* 0x000fe20005f64270 */
[----:B------:R-:W-:Y:S01]  /*2c30*/  ULDC UR6, c[0x0][0x988] ;  /* 0x0002620000067ab9 */ /* 0x000fe20000000800 */
[----:B------:R-:W-:Y:S01]  /*2c40*/  ISETP.NE.AND P6, PT, R32, RZ, PT ;  /* 0x000000ff2000720c */ /* 0x000fe20003fc5270 */
[----:B------:R-:W-:Y:S01]  /*2c50*/  IMAD.U32 R6, RZ, RZ, UR6 ;  /* 0x00000006ff067e24 */ /* 0x000fe2000f8e00ff */
[----:B------:R-:W-:Y:S01]  /*2c60*/  ISETP.LT.OR P3, PT, R2, 0x2, P3 ;  /* 0x000000020200780c */ /* 0x000fe20001f61670 */
[----:B------:R-:W-:Y:S01]  /*2c70*/  IMAD R8, R3, UR45, -R8 ;  /* 0x0000002d03087c24 */ /* 0x000fe2000f8e0a08 */
        /* <DEDUP_REMOVED lines=75> */
[----:B------:R-:W-:Y:S02]  /*3130*/  ISETP.GT.AND P4, PT, R12, 0x71, !P4 ;  /* 0x000000710c00780c */ /* 0x000fe40006784270 */
[----:B------:R-:W-:Y:S02]  /*3140*/  FSEL R53, R50, -INF , !P3 ;  /* 0xff80000032357808 */ /* 0x000fe40005800000 */
[----:B------:R-:W-:Y:S02]  /*3150*/  ISETP.NE.AND P3, PT, R48, RZ, PT ;  /* 0x000000ff3000720c */ /* 0x000fe40003f65270 */
[C---:B------:R-:W-:Y:S02]  /*3160*/  ISETP.GT.AND P5, PT, R12.reuse, 0x78, !P5 ;  /* 0x000000780c00780c */ /* 0x040fe40006fa4270 */
[----:B------:R-:W-:Y:S02]  /*3170*/  ISETP.GT.AND P3, PT, R12, 0x31, !P3 ;  /* 0x000000310c00780c */ /* 0x000fe40005f64270 */
[----:B------:R-:W-:-:S02]  /*3180*/  ISETP.LT.OR P4, PT, R2, 0x72, P4 ;  /* 0x000000720200780c */ /* 0x000fc40002781670 */
[C---:B------:R-:W-:Y:S02]  /*3190*/  ISETP.LT.OR P3, PT, R2.reuse, 0x32, P3 ;  /* 0x000000320200780c */ /* 0x040fe40001f61670 */
[----:B------:R-:W-:Y:S02]  /*31a0*/  ISETP.LT.OR P5, PT, R2, 0x79, P5 ;  /* 0x000000790200780c */ /* 0x000fe40002fa1670 */
[----:B------:R-:W-:Y:S02]  /*31b0*/  FSEL R51, R51, -INF , !P3 ;  /* 0xff80000033337808 */ /* 0x000fe40005800000 */
[----:B------:R-:W-:-:S04]  /*31c0*/  ISETP.NE.AND P3, PT, R98, RZ, PT ;  /* 0x000000ff6200720c */ /* 0x000fc80003f65270 */
[----:B------:R-:W-:-:S04]  /*31d0*/  ISETP.GT.AND P3, PT, R12, 0x38, !P3 ;  /* 0x000000380c00780c */ /* 0x000fc80005f64270 */
[----:B------:R-:W-:-:S04]  /*31e0*/  ISETP.LT.OR P3, PT, R2, 0x39, P3 ;  /* 0x000000390200780c */ /* 0x000fc80001f61670 */
[----:B------:R-:W-:Y:S02]  /*31f0*/  FSEL R57, R54, -INF , !P3 ;  /* 0xff80000036397808 */ /* 0x000fe40005800000 */
[----:B------:R-:W-:-:S04]  /*3200*/  ISETP.NE.AND P3, PT, R52, RZ, PT ;  /* 0x000000ff3400720c */ /* 0x000fc80003f65270 */
[----:B------:R-:W-:-:S04]  /*3210*/  ISETP.GT.AND P3, PT, R12, 0x39, !P3 ;  /* 0x000000390c00780c */ /* 0x000fc80005f64270 */
[----:B------:R-:W-:-:S04]  /*3220*/  ISETP.LT.OR P3, PT, R2, 0x3a, P3 ;  /* 0x0000003a0200780c */ /* 0x000fc80001f61670 */
[----:B------:R-:W-:Y:S02]  /*3230*/  FSEL R55, R55, -INF , !P3 ;  /* 0xff80000037377808 */ /* 0x000fe40005800000 */
[----:B------:R-:W-:Y:S02]  /*3240*/  ISETP.GT.AND P3, PT, R12, 0x40, !P6 ;  /* 0x000000400c00780c */ /* 0x000fe40007764270 */
[----:B------:R-:W-:Y:S02]  /*3250*/  ISETP.NE.AND P6, PT, R76, RZ, PT ;  /* 0x000000ff4c00720c */ /* 0x000fe40003fc5270 */
[----:B------:R-:W-:-:S04]  /*3260*/  ISETP.LT.OR P3, PT, R2, 0x41, P3 ;  /* 0x000000410200780c */ /* 0x000fc80001f61670 */
        /* <DEDUP_REMOVED lines=21> */
[----:B------:R-:W-:Y:S02]  /*33c0*/  ISETP.NE.AND P3, PT, R101, RZ, PT ;  /* 0x000000ff6500720c */ /* 0x000fe40003f65270 */
[----:B------:R-:W1:Y:S02]  /*33d0*/  SHFL.BFLY PT, R101, R14, 0x2, 0x1f ;  /* 0x0c401f000e657f89 */ /* 0x000e6400000e0000 */
        /* <DEDUP_REMOVED lines=20> */
[----:B------:R-:W-:Y:S01]  /*3520*/  FMUL.FTZ R20, R0, R6 ;  /* 0x0000000600147220 */ /* 0x000fe20000410000 */
[----:B------:R-:W-:-:S04]  /*3530*/  ISETP.LT.OR P3, PT, R2, 0x69, P3 ;  /* 0x000000690200780c */ /* 0x000fc80001f61670 */
[----:B------:R-:W-:Y:S02]  /*3540*/  FSEL R99, R78, -INF , !P3 ;  /* 0xff8000004e637808 */ /* 0x000fe40005800000 */
[----:B------:R-:W-:Y:S02]  /*3550*/  ISETP.GT.AND P3, PT, R12, 0x69, !P6 ;  /* 0x000000690c00780c */ /* 0x000fe40007764270 */
[----:B------:R-:W-:Y:S02]  /*3560*/  ISETP.NE.AND P6, PT, R28, RZ, PT ;  /* 0x000000ff1c00720c */ /* 0x000fe40003fc5270 */
[----:B------:R-:W-:-:S04]  /*3570*/  ISETP.LT.OR P3, PT, R2, 0x6a, P3 ;  /* 0x0000006a0200780c */ /* 0x000fc80001f61670 */
[----:B------:R-:W-:Y:S02]  /*3580*/  FSEL R79, R79, -INF , !P3 ;  /* 0xff8000004f4f7808 */ /* 0x000fe40005800000 */
[----:B------:R-:W-:-:S04]  /*3590*/  FSETP.NEU.FTZ.AND P3, PT, R0, -INF , PT ;  /* 0xff8000000000780b */ /* 0x000fc80003f7d000 */
[----:B------:R-:W-:Y:S02]  /*35a0*/  FSEL R20, R20, RZ, P3 ;  /* 0x000000ff14147208 */ /* 0x000fe40001800000 */
[----:B------:R-:W-:Y:S02]  /*35b0*/  ISETP.GT.AND P3, PT, R12, RZ, !P6 ;  /* 0x000000ff0c00720c */ /* 0x000fe40007764270 */
[----:B------:R-:W-:Y:S01]  /*35c0*/  ISETP.NE.AND P6, PT, R24, RZ, PT ;  /* 0x000000ff1800720c */ /* 0x000fe20003fc5270 */
[-CC-:B------:R-:W-:Y:S01]  /*35d0*/  FFMA.FTZ R164, R119, R6.reuse, -R20.reuse ;  /* 0x0000000677a47223 */ /* 0x180fe20000010814 */
[----:B------:R-:W-:Y:S01]  /*35e0*/  ISETP.LT.OR P3, PT, R2, 0x1, P3 ;  /* 0x000000010200780c */ /* 0x000fe20001f61670 */
[-CC-:B------:R-:W-:Y:S01]  /*35f0*/  FFMA.FTZ R170, R121, R6.reuse, -R20.reuse ;  /* 0x0000000679aa7223 */ /* 0x180fe20000010814 */
[----:B------:R-:W-:Y:S01]  /*3600*/  ISETP.GT.AND P6, PT, R12, 0x79, !P6 ;  /* 0x000000790c00780c */ /* 0x000fe200077c4270 */
[-CC-:B------:R-:W-:Y:S01]  /*3610*/  FFMA.FTZ R166, R13, R6.reuse, -R20.reuse ;  /* 0x000000060da67223 */ /* 0x180fe20000010814 */
[----:B------:R-:W-:Y:S01]  /*3620*/  FSEL R26, R26, -INF , !P3 ;  /* 0xff8000001a1a7808 */ /* 0x000fe20005800000 */
[-CC-:B------:R-:W-:Y:S01]  /*3630*/  FFMA.FTZ R13, R61, R6.reuse, -R20.reuse ;  /* 0x000000063d0d7223 */ /* 0x180fe20000010814 */
[----:B------:R-:W-:Y:S01]  /*3640*/  ISETP.NE.AND P3, PT, R106, RZ, PT ;  /* 0x000000ff6a00720c */ /* 0x000fe20003f65270 */
[-CC-:B------:R-:W-:Y:S01]  /*3650*/  FFMA.FTZ R9, R9, R6.reuse, -R20.reuse ;  /* 0x0000000609097223 */ /* 0x180fe20000010814 */
[----:B------:R-:W-:Y:S01]  /*3660*/  FMNMX.FTZ R14, R26, R27, !PT ;  /* 0x0000001b1a0e7209 */ /* 0x000fe20007810000 */
[-CC-:B------:R-:W-:Y:S01]  /*3670*/  FFMA.FTZ R180, R103, R6.reuse, -R20.reuse ;  /* 0x0000000667b47223 */ /* 0x180fe20000010814 */
[----:B------:R-:W-:Y:S01]  /*3680*/  ISETP.GT.AND P3, PT, R12, 0x70, !P3 ;  /* 0x000000700c00780c */ /* 0x000fe20005f64270 */
[--C-:B------:R-:W-:Y:S01]  /*3690*/  FFMA.FTZ R101, R131, R6, -R20.reuse ;  /* 0x0000000683657223 */ /* 0x100fe20000010814 */
[----:B------:R-:W-:Y:S01]  /*36a0*/  FMNMX.FTZ R14, R33, R14, !PT ;  /* 0x0000000e210e7209 */ /* 0x000fe20007810000 */
[----:B------:R1:W-:Y:S01]  /*36b0*/  MUFU.EX2 R162, R9 ;  /* 0x0000000900a27308 */ /* 0x0003e20000000800 */
[----:B------:R-:W-:Y:S01]  /*36c0*/  ISETP.LT.OR P3, PT, R2, 0x71, P3 ;  /* 0x000000710200780c */ /* 0x000fe20001f61670 */
[--C-:B------:R-:W-:Y:S01]  /*36d0*/  FFMA.FTZ R182, R133, R6, -R20.reuse ;  /* 0x0000000685b67223 */ /* 0x100fe20000010814 */
[----:B------:R-:W-:Y:S01]  /*36e0*/  FMNMX.FTZ R14, R31, R14, !PT ;  /* 0x0000000e1f0e7209 */ /* 0x000fe20007810000 */
[-CC-:B------:R-:W-:Y:S01]  /*36f0*/  FFMA.FTZ R103, R135, R6.reuse, -R20.reuse ;  /* 0x0000000687677223 */ /* 0x180fe20000010814 */
[----:B------:R-:W-:Y:S01]  /*3700*/  FSEL R119, R82, -INF , !P3 ;  /* 0xff80000052777808 */ /* 0x000fe20005800000 */
[--C-:B------:R-:W-:Y:S01]  /*3710*/  FFMA.FTZ R176, R137, R6, -R20.reuse ;  /* 0x0000000689b07223 */ /* 0x100fe20000010814 */
[----:B------:R-:W-:Y:S01]  /*3720*/  FMNMX.FTZ R14, R37, R14, !PT ;  /* 0x0000000e250e7209 */ /* 0x000fe20007810000 */
[----:B------:R-:W-:Y:S01]  /*3730*/  MUFU.EX2 R180, R180 ;  /* 0x000000b400b47308 */ /* 0x000fe20000000800 */
[----:B------:R-:W-:Y:S01]  /*3740*/  FSEL R121, R83, -INF , !P4 ;  /* 0xff80000053797808 */ /* 0x000fe20006000000 */
[--C-:B------:R-:W-:Y:S01]  /*3750*/  FFMA.FTZ R83, R117, R6, -R20.reuse ;  /* 0x0000000675537223 */ /* 0x100fe20000010814 */
[----:B------:R-:W-:Y:S01]  /*3760*/  FMNMX.FTZ R14, R35, R14, !PT ;  /* 0x0000000e230e7209 */ /* 0x000fe20007810000 */
[-CC-:B------:R-:W-:Y:S01]  /*3770*/  FFMA.FTZ R105, R105, R6.reuse, -R20.reuse ;  /* 0x0000000669697223 */ /* 0x180fe20000010814 */
[----:B------:R-:W-:Y:S01]  /*3780*/  ISETP.LT.OR P6, PT, R2, 0x7a, P6 ;  /* 0x0000007a0200780c */ /* 0x000fe200037c1670 */
[--C-:B------:R-:W-:Y:S01]  /*3790*/  FFMA.FTZ R178, R129, R6, -R20.reuse ;  /* 0x0000000681b27223 */ /* 0x100fe20000010814 */
[----:B------:R-:W-:Y:S01]  /*37a0*/  FMNMX.FTZ R14, R41, R14, !PT ;  /* 0x0000000e290e7209 */ /* 0x000fe20007810000 */
[----:B------:R-:W2:Y:S01]  /*37b0*/  MUFU.EX2 R101, R101 ;  /* 0x0000006500657308 */ /* 0x000ea20000000800 */
[----:B------:R-:W-:Y:S01]  /*37c0*/  FSEL R117, R86, -INF , !P5 ;  /* 0xff80000056757808 */ /* 0x000fe20006800000 */
[--C-:B------:R-:W-:Y:S01]  /*37d0*/  FFMA.FTZ R107, R107, R6, -R20.reuse ;  /* 0x000000066b6b7223 */ /* 0x100fe20000010814 */
[----:B------:R-:W-:Y:S01]  /*37e0*/  FMNMX.FTZ R14, R39, R14, !PT ;  /* 0x0000000e270e7209 */ /* 0x000fe20007810000 */
[-CC-:B------:R-:W-:Y:S01]  /*37f0*/  FFMA.FTZ R172, R127, R6.reuse, -R20.reuse ;  /* 0x000000067fac7223 */ /* 0x180fe20000010814 */
[----:B------:R-:W-:Y:S01]  /*3800*/  FSEL R87, R87, -INF , !P6 ;  /* 0xff80000057577808 */ /* 0x000fe20007000000 */
        /* <DEDUP_REMOVED lines=27> */
[----:B------:R-:W-:-:S02]  /*39c0*/  FFMA.FTZ R20, R85, R6, -R20 ;  /* 0x0000000655147223 */ /* 0x000fc40000010814 */
[----:B------:R-:W-:-:S04]  /*39d0*/  FMNMX.FTZ R14, R55, R14, !PT ;  /* 0x0000000e370e7209 */ /* 0x000fc80007810000 */
[----:B------:R-:W-:Y:S01]  /*39e0*/  FMNMX.FTZ R14, R89, R14, !PT ;  /* 0x0000000e590e7209 */ /* 0x000fe20007810000 */
[----:B------:R-:W5:Y:S03]  /*39f0*/  MUFU.EX2 R178, R178 ;  /* 0x000000b200b27308 */ /* 0x000f660000000800 */
        /* <DEDUP_REMOVED lines=36> */
[----:B------:R-:W-:-:S05]  /*3c40*/  FSEL R2, R2, RZ, P3 ;  /* 0x000000ff02027208 */ /* 0x000fca0001800000 */
        /* <DEDUP_REMOVED lines=21> */
[----:B---3--:R-:W-:Y:S01]  /*3da0*/  FADD.FTZ R36, R182, R31 ;  /* 0x0000001fb6247221 */ /* 0x008fe20000010000 */
[-CC-:B------:R-:W-:Y:S01]  /*3db0*/  FFMA.FTZ R59, R59, R6.reuse, -R2.reuse ;  /* 0x000000063b3b7223 */ /* 0x180fe20000010802 */
[-C--:B------:R-:W-:Y:S01]  /*3dc0*/  FFMA.FTZ R91, R91, R6.reuse, -R2 ;  /* 0x000000065b5b7223 */ /* 0x080fe20000010802 */
[----:B------:R-:W1:Y:S01]  /*3dd0*/  MUFU.EX2 R27, R27 ;  /* 0x0000001b001b7308 */ /* 0x000e620000000800 */
[----:B----4-:R-:W-:Y:S01]  /*3de0*/  FADD.FTZ R31, R103, R36 ;  /* 0x00000024671f7221 */ /* 0x010fe20000010000 */
[-CC-:B------:R-:W-:Y:S01]  /*3df0*/  FFMA.FTZ R63, R63, R6.reuse, -R2.reuse ;  /* 0x000000063f3f7223 */ /* 0x180fe20000010802 */
[-CC-:B------:R-:W-:Y:S01]  /*3e00*/  FFMA.FTZ R93, R93, R6.reuse, -R2.reuse ;  /* 0x000000065d5d7223 */ /* 0x180fe20000010802 */
[-CC-:B------:R-:W-:Y:S01]  /*3e10*/  FFMA.FTZ R67, R67, R6.reuse, -R2.reuse ;  /* 0x0000000643437223 */ /* 0x180fe20000010802 */
[----:B-----5:R-:W-:Y:S01]  /*3e20*/  FADD.FTZ R38, R176, R31 ;  /* 0x0000001fb0267221 */ /* 0x020fe20000010000 */
        /* <DEDUP_REMOVED lines=9> */
[-CC-:B------:R-:W-:Y:S01]  /*3ec0*/  FFMA.FTZ R119, R119, R6.reuse, -R2.reuse ;  /* 0x0000000677777223 */ /* 0x180fe20000010802 */
[----:B------:R-:W3:Y:S01]  /*3ed0*/  MUFU.EX2 R37, R37 ;  /* 0x0000002500257308 */ /* 0x000ee20000000800 */
[----:B-1----:R-:W-:Y:S01]  /*3ee0*/  FADD.FTZ R38, R26, R27 ;  /* 0x0000001b1a267221 */ /* 0x002fe20000010000 */
[-CC-:B------:R-:W-:Y:S01]  /*3ef0*/  FFMA.FTZ R121, R121, R6.reuse, -R2.reuse ;  /* 0x0000000679797223 */ /* 0x180fe20000010802 */
[-CC-:B------:R-:W-:Y:S01]  /*3f00*/  FFMA.FTZ R117, R117, R6.reuse, -R2.reuse ;  /* 0x0000000675757223 */ /* 0x180fe20000010802 */
[----:B------:R-:W-:Y:S01]  /*3f10*/  FFMA.FTZ R87, R87, R6, -R2 ;  /* 0x0000000657577223 */ /* 0x000fe20000010802 */
[----:B------:R-:W-:-:S02]  /*3f20*/  F2FP.BF16.F32.PACK_AB R180, R101, R180 ;  /* 0x000000b465b4723e */ /* 0x000fc400000010ff */
[----:B------:R-:W-:Y:S01]  /*3f30*/  F2FP.BF16.F32.PACK_AB R182, R103, R182 ;  /* 0x000000b667b6723e */ /* 0x000fe200000010ff */
[----:B------:R1:W4:Y:S01]  /*3f40*/  MUFU.EX2 R14, R35 ;  /* 0x00000023000e7308 */ /* 0x0003220000000800 */
[----:B--2---:R-:W-:Y:S01]  /*3f50*/  FADD.FTZ R31, R33, R38 ;  /* 0x00000026211f7221 */ /* 0x004fe20000010000 */
[C---:B------:R-:W-:Y:S02]  /*3f60*/  F2FP.BF16.F32.PACK_AB R183, R12.reuse, R33 ;  /* 0x000000210cb7723e */ /* 0x040fe400000010ff */
[----:B------:R-:W-:Y:S02]  /*3f70*/  F2FP.BF16.F32.PACK_AB R176, R105, R176 ;  /* 0x000000b069b0723e */ /* 0x000fe400000010ff */
[C---:B------:R-:W-:Y:S02]  /*3f80*/  F2FP.BF16.F32.PACK_AB R178, R107.reuse, R178 ;  /* 0x000000b26bb2723e */ /* 0x040fe400000010ff */
[----:B------:R-:W2:Y:S01]  /*3f90*/  MUFU.EX2 R41, R41 ;  /* 0x0000002900297308 */ /* 0x000ea20000000800 */
[----:B-1----:R-:W-:Y:S01]  /*3fa0*/  FADD.FTZ R35, R107, R40 ;  /* 0x000000286b237221 */ /* 0x002fe20000010000 */
[----:B------:R-:W-:Y:S01]  /*3fb0*/  FADD.FTZ R40, R12, R31 ;  /* 0x0000001f0c287221 */ /* 0x000fe20000010000 */
[----:B------:R-:W-:-:S02]  /*3fc0*/  F2FP.BF16.F32.PACK_AB R181, R27, R26 ;  /* 0x0000001a1bb5723e */ /* 0x000fc400000010ff */
[----:B------:R-:W-:Y:S01]  /*3fd0*/  FADD.FTZ R42, R172, R35 ;  /* 0x00000023ac2a7221 */ /* 0x000fe20000010000 */
[----:B---3--:R-:W-:Y:S01]  /*3fe0*/  FADD.FTZ R31, R37, R40 ;  /* 0x00000028251f7221 */ /* 0x008fe20000010000 */
[C---:B------:R-:W-:Y:S01]  /*3ff0*/  F2FP.BF16.F32.PACK_AB R172, R109.reuse, R172 ;  /* 0x000000ac6dac723e */ /* 0x040fe200000010ff */
[----:B------:R-:W1:Y:S01]  /*4000*/  MUFU.EX2 R24, R39 ;  /* 0x0000002700187308 */ /* 0x000e620000000800 */
[----:B------:R-:W-:Y:S01]  /*4010*/  FADD.FTZ R35, R109, R42 ;  /* 0x0000002a6d237221 */ /* 0x000fe20000010000 */
[C---:B----4-:R-:W-:Y:S01]  /*4020*/  FADD.FTZ R40, R14.reuse, R31 ;  /* 0x0000001f0e287221 */ /* 0x050fe20000010000 */
[----:B------:R-:W-:Y:S02]  /*4030*/  F2FP.BF16.F32.PACK_AB R177, R14, R37 ;  /* 0x000000250eb1723e */ /* 0x000fe400000010ff */
[----:B------:R-:W-:Y:S01]  /*4040*/  FADD.FTZ R42, R174, R35 ;  /* 0x00000023ae2a7221 */ /* 0x000fe20000010000 */
[C---:B------:R-:W-:Y:S02]  /*4050*/  F2FP.BF16.F32.PACK_AB R174, R111.reuse, R174 ;  /* 0x000000ae6fae723e */ /* 0x040fe400000010ff */
[----:B------:R-:W3:Y:S01]  /*4060*/  MUFU.EX2 R45, R45 ;  /* 0x0000002d002d7308 */ /* 0x000ee20000000800 */
[----:B------:R-:W-:Y:S01]  /*4070*/  FADD.FTZ R35, R111, R42 ;  /* 0x0000002a6f237221 */ /* 0x000fe20000010000 */
[----:B--2---:R-:W-:-:S03]  /*4080*/  FADD.FTZ R31, R41, R40 ;  /* 0x00000028291f7221 */ /* 0x004fc60000010000 */
[----:B------:R-:W-:Y:S01]  /*4090*/  FADD.FTZ R44, R168, R35 ;  /* 0x00000023a82c7221 */ /* 0x000fe20000010000 */
[C---:B------:R-:W-:Y:S02]  /*40a0*/  F2FP.BF16.F32.PACK_AB R168, R113.reuse, R168 ;  /* 0x000000a871a8723e */ /* 0x040fe400000010ff */
[----:B------:R-:W2:Y:S01]  /*40b0*/  MUFU.EX2 R28, R43 ;  /* 0x0000002b001c7308 */ /* 0x000ea20000000800 */
[C---:B-1----:R-:W-:Y:S01]  /*40c0*/  FADD.FTZ R42, R24.reuse, R31 ;  /* 0x0000001f182a7221 */ /* 0x042fe20000010000 */
[----:B------:R-:W-:Y:S01]  /*40d0*/  FADD.FTZ R35, R113, R44 ;  /* 0x0000002c71237221 */ /* 0x000fe20000010000 */
[----:B------:R-:W-:-:S03]  /*40e0*/  F2FP.BF16.F32.PACK_AB R179, R24, R41 ;  /* 0x0000002918b3723e */ /* 0x000fc600000010ff */
[----:B------:R-:W-:Y:S01]  /*40f0*/  FADD.FTZ R44, R170, R35 ;  /* 0x00000023aa2c7221 */ /* 0x000fe20000010000 */
[----:B------:R-:W-:Y:S01]  /*4100*/  F2FP.BF16.F32.PACK_AB R170, R115, R170 ;  /* 0x000000aa73aa723e */ /* 0x000fe200000010ff */
[----:B------:R-:W1:Y:S01]  /*4110*/  MUFU.EX2 R49, R49 ;  /* 0x0000003100317308 */ /* 0x000e620000000800 */
[----:B---3--:R-:W-:-:S07]  /*4120*/  FADD.FTZ R31, R45, R42 ;  /* 0x0000002a2d1f7221 */ /* 0x008fce0000010000 */
[----:B------:R-:W3:Y:S01]  /*4130*/  MUFU.EX2 R30, R47 ;  /* 0x0000002f001e7308 */ /* 0x000ee20000000800 */
[C---:B--2---:R-:W-:Y:S01]  /*4140*/  FADD.FTZ R42, R28.reuse, R31 ;  /* 0x0000001f1c2a7221 */ /* 0x044fe20000010000 */
[----:B------:R-:W-:Y:S01]  /*4150*/  FADD.FTZ R31, R115, R44 ;  /* 0x0000002c731f7221 */ /* 0x000fe20000010000 */
[----:B------:R-:W-:-:S03]  /*4160*/  F2FP.BF16.F32.PACK_AB R173, R28, R45 ;  /* 0x0000002d1cad723e */ /* 0x000fc600000010ff */
[----:B------:R-:W-:Y:S01]  /*4170*/  FADD.FTZ R46, R164, R31 ;  /* 0x0000001fa42e7221 */ /* 0x000fe20000010000 */
[----:B------:R-:W-:Y:S01]  /*4180*/  F2FP.BF16.F32.PACK_AB R164, R83, R164 ;  /* 0x000000a453a4723e */ /* 0x000fe200000010ff */
[----:B------:R-:W2:Y:S01]  /*4190*/  MUFU.EX2 R53, R53 ;  /* 0x0000003500357308 */ /* 0x000ea20000000800 */
[----:B-1----:R-:W-:Y:S01]  /*41a0*/  FADD.FTZ R3, R49, R42 ;  /* 0x0000002a31037221 */ /* 0x002fe20000010000 */
[----:B------:R-:W-:-:S04]  /*41b0*/  FADD.FTZ R31, R83, R46 ;  /* 0x0000002e531f7221 */ /* 0x000fc80000010000 */
[----:B------:R-:W-:Y:S01]  /*41c0*/  FADD.FTZ R46, R166, R31 ;  /* 0x0000001fa62e7221 */ /* 0x000fe20000010000 */
[C---:B------:R-:W-:Y:S01]  /*41d0*/  F2FP.BF16.F32.PACK_AB R166, R13.reuse, R166 ;  /* 0x000000a60da6723e */ /* 0x040fe200000010ff */
[----:B------:R-:W1:Y:S01]  /*41e0*/  MUFU.EX2 R32, R51 ;  /* 0x0000003300207308 */ /* 0x000e620000000800 */
[----:B---3--:R-:W-:Y:S01]  /*41f0*/  FADD.FTZ R44, R30, R3 ;  /* 0x000000031e2c7221 */ /* 0x008fe20000010000 */
[----:B------:R-:W-:Y:S01]  /*4200*/  FADD.FTZ R46, R13, R46 ;  /* 0x0000002e0d2e7221 */ /* 0x000fe20000010000 */
[----:B------:R-:W-:Y:S01]  /*4210*/  VIADD R13, R8, UR42 ;  /* 0x0000002a080d7c36 */ /* 0x000fe20008000000 */
[----:B------:R-:W-:Y:S02]  /*4220*/  F2FP.BF16.F32.PACK_AB R175, R30, R49 ;  /* 0x000000311eaf723e */ /* 0x000fe400000010ff */
[----:B------:R-:W-:Y:S01]  /*4230*/  FADD.FTZ R31, R7, R46 ;  /* 0x0000002e071f7221 */ /* 0x000fe20000010000 */
[----:B------:R-:W-:Y:S01]  /*4240*/  IMAD.IADD R10, R13, 0x1, R10 ;  /* 0x000000010d0a7824 */ /* 0x000fe200078e020a */
[----:B------:R-:W3:Y:S01]  /*4250*/  MUFU.EX2 R57, R57 ;  /* 0x0000003900397308 */ /* 0x000ee20000000800 */
[----:B--2---:R-:W-:Y:S01]  /*4260*/  FADD.FTZ R3, R53, R44 ;  /* 0x0000002c35037221 */ /* 0x004fe20000010000 */
[C---:B------:R-:W-:Y:S01]  /*4270*/  FADD.FTZ R31, R160.reuse, R31 ;  /* 0x0000001fa01f7221 */ /* 0x040fe20000010000 */
[----:B------:R-:W-:-:S03]  /*4280*/  F2FP.BF16.F32.PACK_AB R160, R160, R7 ;  /* 0x00000007a0a0723e */ /* 0x000fc600000010ff */
[----:B------:R-:W-:Y:S01]  /*4290*/  FADD.FTZ R46, R162, R31 ;  /* 0x0000001fa22e7221 */ /* 0x000fe20000010000 */
[C---:B------:R-:W-:Y:S01]  /*42a0*/  F2FP.BF16.F32.PACK_AB R162, R69.reuse, R162 ;  /* 0x000000a245a2723e */ /* 0x040fe200000010ff */
[----:B------:R-:W2:Y:S01]  /*42b0*/  MUFU.EX2 R34, R55 ;  /* 0x0000003700227308 */ /* 0x000ea20000000800 */
[C---:B-1----:R-:W-:Y:S01]  /*42c0*/  FADD.FTZ R44, R32.reuse, R3 ;  /* 0x00000003202c7221 */ /* 0x042fe20000010000 */
[----:B------:R-:W-:Y:S01]  /*42d0*/  FADD.FTZ R46, R69, R46 ;  /* 0x0000002e452e7221 */ /* 0x000fe20000010000 */
[----:B------:R-:W-:-:S05]  /*42e0*/  F2FP.BF16.F32.PACK_AB R169, R32, R53 ;  /* 0x0000003520a9723e */ /* 0x000fca00000010ff */
[----:B------:R-:W1:Y:S01]  /*42f0*/  MUFU.EX2 R89, R89 ;  /* 0x0000005900597308 */ /* 0x000e620000000800 */
[----:B---3--:R-:W-:-:S07]  /*4300*/  FADD.FTZ R3, R57, R44 ;  /* 0x0000002c39037221 */ /* 0x008fce0000010000 */
[----:B------:R-:W3:Y:S01]  /*4310*/  MUFU.EX2 R36, R59 ;  /* 0x0000003b00247308 */ /* 0x000ee20000000800 */
[C---:B--2---:R-:W-:Y:S01]  /*4320*/  FADD.FTZ R44, R34.reuse, R3 ;  /* 0x00000003222c7221 */ /* 0x044fe20000010000 */
[----:B------:R-:W-:-:S06]  /*4330*/  F2FP.BF16.F32.PACK_AB R171, R34, R57 ;  /* 0x0000003922ab723e */ /* 0x000fcc00000010ff */
[----:B------:R-:W2:Y:S01]  /*4340*/  MUFU.EX2 R91, R91 ;  /* 0x0000005b005b7308 */ /* 0x000ea20000000800 */
[----:B-1----:R-:W-:-:S07]  /*4350*/  FADD.FTZ R3, R89, R44 ;  /* 0x0000002c59037221 */ /* 0x002fce0000010000 */
[----:B------:R-:W1:Y:S01]  /*4360*/  MUFU.EX2 R15, R15 ;  /* 0x0000000f000f7308 */ /* 0x000e620000000800 */
[C---:B---3--:R-:W-:Y:S01]  /*4370*/  FADD.FTZ R44, R36.reuse, R3 ;  /* 0x00000003242c7221 */ /* 0x048fe20000010000 */
[----:B------:R-:W-:-:S06]  /*4380*/  F2FP.BF16.F32.PACK_AB R165, R36, R89 ;  /* 0x0000005924a5723e */ /* 0x000fcc00000010ff */
[----:B------:R-:W3:Y:S01]  /*4390*/  MUFU.EX2 R38, R63 ;  /* 0x0000003f00267308 */ /* 0x000ee20000000800 */
[----:B--2---:R-:W-:-:S07]  /*43a0*/  FADD.FTZ R3, R91, R44 ;  /* 0x0000002c5b037221 */ /* 0x004fce0000010000 */
[----:B------:R-:W2:Y:S01]  /*43b0*/  MUFU.EX2 R156, R73 ;  /* 0x00000049009c7308 */ /* 0x000ea20000000800 */
[----:B-1----:R-:W-:-:S07]  /*43c0*/  FADD.FTZ R31, R15, R46 ;  /* 0x0000002e0f1f7221 */ /* 0x002fce0000010000 */
[----:B------:R-:W1:Y:S01]  /*43d0*/  MUFU.EX2 R93, R93 ;  /* 0x0000005d005d7308 */ /* 0x000e620000000800 */
[C---:B---3--:R-:W-:Y:S01]  /*43e0*/  FADD.FTZ R46, R38.reuse, R3 ;  /* 0x00000003262e7221 */ /* 0x048fe20000010000 */
[----:B------:R-:W-:-:S06]  /*43f0*/  F2FP.BF16.F32.PACK_AB R167, R38, R91 ;  /* 0x0000005b26a7723e */ /* 0x000fcc00000010ff */
[----:B------:R-:W3:Y:S01]  /*4400*/  MUFU.EX2 R21, R21 ;  /* 0x0000001500157308 */ /* 0x000ee20000000800 */
[C---:B--2---:R-:W-:Y:S01]  /*4410*/  FADD.FTZ R48, R156.reuse, R31 ;  /* 0x0000001f9c307221 */ /* 0x044fe20000010000 */
[----:B------:R-:W-:-:S06]  /*4420*/  F2FP.BF16.F32.PACK_AB R156, R156, R15 ;  /* 0x0000000f9c9c723e */ /* 0x000fcc00000010ff */
[----:B------:R-:W2:Y:S01]  /*4430*/  MUFU.EX2 R40, R67 ;  /* 0x0000004300287308 */ /* 0x000ea20000000800 */
[----:B-1----:R-:W-:-:S07]  /*4440*/  FADD.FTZ R3, R93, R46 ;  /* 0x0000002e5d037221 */ /* 0x002fce0000010000 */
[----:B------:R-:W1:Y:S01]  /*4450*/  MUFU.EX2 R158, R77 ;  /* 0x0000004d009e7308 */ /* 0x000e620000000800 */
[----:B---3--:R-:W-:-:S07]  /*4460*/  FADD.FTZ R31, R21, R48 ;  /* 0x00000030151f7221 */ /* 0x008fce0000010000 */
[----:B------:R-:W3:Y:S01]  /*4470*/  MUFU.EX2 R95, R95 ;  /* 0x0000005f005f7308 */ /* 0x000ee20000000800 */
[C---:B--2---:R-:W-:Y:S01]  /*4480*/  FADD.FTZ R46, R40.reuse, R3 ;  /* 0x00000003282e7221 */ /* 0x044fe20000010000 */
[----:B------:R-:W-:-:S06]  /*4490*/  F2FP.BF16.F32.PACK_AB R161, R40, R93 ;  /* 0x0000005d28a1723e */ /* 0x000fcc00000010ff */
[----:B------:R-:W2:Y:S01]  /*44a0*/  MUFU.EX2 R25, R25 ;  /* 0x0000001900197308 */ /* 0x000ea20000000800 */
[C---:B-1----:R-:W-:Y:S01]  /*44b0*/  FADD.FTZ R48, R158.reuse, R31 ;  /* 0x0000001f9e307221 */ /* 0x042fe20000010000 */
[----:B------:R-:W-:-:S06]  /*44c0*/  F2FP.BF16.F32.PACK_AB R158, R158, R21 ;  /* 0x000000159e9e723e */ /* 0x000fcc00000010ff */
[----:B------:R-:W1:Y:S01]  /*44d0*/  MUFU.EX2 R42, R71 ;  /* 0x00000047002a7308 */ /* 0x000e620000000800 */
[----:B---3--:R-:W-:-:S07]  /*44e0*/  FADD.FTZ R3, R95, R46 ;  /* 0x0000002e5f037221 */ /* 0x008fce0000010000 */
[----:B------:R-:W3:Y:S01]  /*44f0*/  MUFU.EX2 R152, R81 ;  /* 0x0000005100987308 */ /* 0x000ee20000000800 */
[----:B--2---:R-:W-:-:S07]  /*4500*/  FADD.FTZ R7, R25, R48 ;  /* 0x0000003019077221 */ /* 0x004fce0000010000 */
[----:B------:R-:W2:Y:S01]  /*4510*/  MUFU.EX2 R97, R97 ;  /* 0x0000006100617308 */ /* 0x000ea20000000800 */
[C---:B-1----:R-:W-:Y:S01]  /*4520*/  FADD.FTZ R48, R42.reuse, R3 ;  /* 0x000000032a307221 */ /* 0x042fe20000010000 */
[----:B------:R-:W-:-:S06]  /*4530*/  F2FP.BF16.F32.PACK_AB R163, R42, R95 ;  /* 0x0000005f2aa3723e */ /* 0x000fcc00000010ff */
        /* <DEDUP_REMOVED lines=21> */
[C---:B-1----:R-:W-:Y:S01]  /*4690*/  FADD.FTZ R14, R46.reuse, R7 ;  /* 0x000000072e0e7221 */ /* 0x042fe20000010000 */
[----:B------:R-:W-:-:S03]  /*46a0*/  F2FP.BF16.F32.PACK_AB R153, R46, R119 ;  /* 0x000000772e99723e */ /* 0x000fc600000010ff */
[----:B---3--:R-:W-:-:S04]  /*46b0*/  FADD.FTZ R7, R117, R14 ;  /* 0x0000000e75077221 */ /* 0x008fc80000010000 */
[C---:B--2---:R-:W-:Y:S01]  /*46c0*/  FADD.FTZ R2, R12.reuse, R7 ;  /* 0x000000070c027221 */ /* 0x044fe20000010000 */
[----:B------:R-:W-:Y:S01]  /*46d0*/  F2FP.BF16.F32.PACK_AB R155, R12, R117 ;  /* 0x000000750c9b723e */ /* 0x000fe200000010ff */
[----:B------:R-:W-:Y:S01]  /*46e0*/  VIADD R7, R88, 0xfffffffe ;  /* 0xfffffffe58077836 */ /* 0x000fe20000000000 */
        /* <DEDUP_REMOVED lines=11> */
.L_x_6414:
[----:B------:R-:W-:-:S13]  /*47a0*/  ISETP.NE.AND P3, PT, R11, 0x1, PT ;  /* 0x000000010b00780c */ /* 0x000fda0003f65270 */
[----:B------:R-:W1:Y:S02]  /*47b0*/  @P3 LDC.64 R14, c[0x0][0x9e8] ;  /* 0x00027a00ff0e3b82 */ /* 0x000e640000000a00 */
[----:B-1----:R-:W-:-:S05]  /*47c0*/  @P3 IMAD.HI.U32 R14, R12, R14, RZ ;  /* 0x0000000e0c0e3227 */ /* 0x002fca00078e00ff */
[----:B------:R-:W-:-:S07]  /*47d0*/  @P3 SHF.R.U32.HI R12, RZ, R15, R14 ;  /* 0x0000000fff0c3219 */ /* 0x000fce000001160e */
.L_x_6415:
[----:B------:R-:W-:-:S05]  /*47e0*/  IMAD R11, R12, R11, R11 ;  /* 0x0000000b0c0b7224 */ /* 0x000fca00078e020b */
[----:B------:R-:W-:-:S07]  /*47f0*/  VIMNMX R10, R10, R11, PT ;  /* 0x0000000b0a0a7248 */ /* 0x000fce0003fe0100 */
.L_x_6413:
[----:B------:R-:W-:Y:S02]  /*4800*/  SHF.R.S32.HI R11, RZ, 0x1f, R10 ;  /* 0x0000001fff0b7819 */ /* 0x000fe4000001140a */
[----:B------:R-:W-:Y:S02]  /*4810*/  CS2R R150, SRZ ;  /* 0x0000000000967805 */ /* 0x000fe4000001ff00 */
[----:B------:R-:W-:Y:S02]  /*4820*/  CS2R R148, SRZ ;  /* 0x0000000000947805 */ /* 0x000fe4000001ff00 */
[----:B------:R-:W-:Y:S02]  /*4830*/  CS2R R146, SRZ ;  /* 0x0000000000927805 */ /* 0x000fe4000001ff00 */
[----:B------:R-:W-:Y:S02]  /*4840*/  LEA.HI R11, R11, R10, RZ, 0x7 ;  /* 0x0000000a0b0b7211 */ /* 0x000fe400078f38ff */
[----:B------:R-:W-:-:S02]  /*4850*/  CS2R R144, SRZ ;  /* 0x0000000000907805 */ /* 0x000fc4000001ff00 */
[----:B------:R-:W-:Y:S02]  /*4860*/  CS2R R142, SRZ ;  /* 0x00000000008e7805 */ /* 0x000fe4000001ff00 */
[----:B------:R-:W-:Y:S02]  /*4870*/  CS2R R140, SRZ ;  /* 0x00000000008c7805 */ /* 0x000fe4000001ff00 */
[----:B------:R-:W-:Y:S02]  /*4880*/  SHF.R.S32.HI R11, RZ, 0x7, R11 ;  /* 0x00000007ff0b7819 */ /* 0x000fe4000001140b */
[----:B------:R-:W-:Y:S02]  /*4890*/  CS2R R138, SRZ ;  /* 0x00000000008a7805 */ /* 0x000fe4000001ff00 */
[----:B------:R-:W-:Y:S02]  /*48a0*/  CS2R R136, SRZ ;  /* 0x0000000000887805 */ /* 0x000fe4000001ff00 */
[----:B------:R-:W-:-:S02]  /*48b0*/  CS2R R134, SRZ ;  /* 0x0000000000867805 */ /* 0x000fc4000001ff00 */
[----:B------:R-:W-:Y:S02]  /*48c0*/  VIMNMX R12, R11, UR40, !PT ;  /* 0x000000280b0c7c48 */ /* 0x000fe4000ffe0100 */
[----:B------:R-:W-:Y:S02]  /*48d0*/  CS2R R132, SRZ ;  /* 0x0000000000847805 */ /* 0x000fe4000001ff00 */
[----:B------:R-:W-:Y:S02]  /*48e0*/  CS2R R130, SRZ ;  /* 0x0000000000827805 */ /* 0x000fe4000001ff00 */
[----:B------:R-:W-:Y:S02]  /*48f0*/  CS2R R128, SRZ ;  /* 0x0000000000807805 */ /* 0x000fe4000001ff00 */
[----:B------:R-:W-:Y:S02]  /*4900*/  ISETP.GE.AND P3, PT, R7, R12, PT ;  /* 0x0000000c0700720c */ /* 0x000fe40003f66270 */
        /* <DEDUP_REMOVED lines=20> */
[----:B------:R-:W-:Y:S06]  /*4a50*/  @!P3 BRA `(.L_x_6416) ;  /* 0x000000300018b947 */ /* 0x000fec0003800000 */
[----:B------:R-:W-:Y:S01]  /*4a60*/  IMAD.IADD R10, R5, 0x1, R8 ;  /* 0x00000001050a7824 */ /* 0x000fe200078e0208 */
[----:B------:R-:W-:Y:S01]  /*4a70*/  ULDC UR55, c[0x0][0x9e4] ;  /* 0x0002790000377ab9 */ /* 0x000fe20000000800 */
[----:B------:R-:W-:Y:S01]  /*4a80*/  IMAD.MOV.U32 R151, RZ, RZ, RZ ;  /* 0x000000ffff977224 */ /* 0x000fe200078e00ff */
[----:B------:R-:W-:Y:S01]  /*4a90*/  ULDC UR56, c[0x0][0x9dc] ;  /* 0x0002770000387ab9 */ /* 0x000fe20000000800 */
[----:B------:R-:W-:Y:S01]  /*4aa0*/  ULDC UR58, c[0x0][0x288] ;  /* 0x0000a200003a7ab9 */ /* 0x000fe20000000800 */
[----:B------:R-:W-:-:S05]  /*4ab0*/  ULDC UR57, c[0x0][0x9e0] ;  /* 0x0002780000397ab9 */ /* 0x000fca0000000800 */
.L_x_6433:
        /* <DEDUP_REMOVED lines=9> */
.L_x_6418:
[----:B------:R-:W-:Y:S01]  /*4b50*/  ULEA UR6, UR60, UR39, 0x3 ;  /* 0x000000273c067291 */ /* 0x000fe2000f8e183f */
[----:B------:R-:W-:-:S05]  /*4b60*/  IMAD.U32 R6, RZ, RZ, UR59 ;  /* 0x0000003bff067e24 */ /* 0x000fca000f8e00ff */
[----:B------:R-:W-:-:S04]  /*4b70*/  SHF.L.U32 R6, R6, 0x1f, RZ ;  /* 0x0000001f06067819 */ /* 0x000fc800000006ff */
[----:B------:R1:W2:Y:S01]  /*4b80*/  SYNCS.PHASECHK.TRANS64.TRYWAIT P3, [UR6+0x28830], R6 ;  /* 0x02883006ff0075a7 */ /* 0x0002a20008060146 */
[----:B------:R-:W-:Y:S05]  /*4b90*/  @!P0 BRA `(.L_x_6419) ;  /* 0x0000000000048947 */ /* 0x000fea0003800000 */
[----:B------:R-:W-:Y:S01]  /*4ba0*/  BPT.TRAP 0x1 ;  /* 0x000000040000795c */ /* 0x000fe20000300000 */
.L_x_6419:
[----:B--2---:R-:W-:Y:S05]  /*4bb0*/  @P3 BRA `(.L_x_6417) ;  /* 0x0000000000083947 */ /* 0x004fea0003800000 */
[----:B------:R-:W2:Y:S02]  /*4bc0*/  SYNCS.PHASECHK.TRANS64.TRYWAIT P3, [UR6+0x28830], R6 ;  /* 0x02883006ff0075a7 */ /* 0x000ea40008060146 */
[----:B--2---:R-:W-:Y:S05]  /*4bd0*/  @!P3 BRA `(.L_x_6420) ;  /* 0x000000cc00ecb947 */ /* 0x004fea0003800000 */
.L_x_6417:
[----:B-12---:R-:W-:Y:S01]  /*4be0*/  VIADD R6, R17, 0x8 ;  /* 0x0000000811067836 */ /* 0x006fe20000000000 */
[----:B------:R-:W-:Y:S01]  /*4bf0*/  ULEA UR34, UR60, UR49, 0xb ;  /* 0x000000313c227291 */ /* 0x000fe2000f8e583f */
[----:B------:R-:W-:Y:S01]  /*4c00*/  UMOV UR35, 0x40000040 ;  /* 0x4000004000237882 */ /* 0x000fe20000000000 */
[----:B------:R-:W-:Y:S02]  /*4c10*/  UMOV UR7, 0x40000040 ;  /* 0x4000004000077882 */ /* 0x000fe40000000000 */
[----:B------:R1:W-:Y:S01]  /*4c20*/  BAR.SYNC.DEFER_BLOCKING R6, 0x100 ;  /* 0x000400060000751d */ /* 0x0003e20000010000 */
[----:B------:R-:W-:Y:S02]  /*4c30*/  UIADD3 UR6, UR34, 0x2, URZ ;  /* 0x0000000222067890 */ /* 0x000fe4000fffe03f */
[----:B------:R-:W-:Y:S02]  /*4c40*/  UIADD3 UR10, UR34, 0x4, URZ ;  /* 0x00000004220a7890 */ /* 0x000fe4000fffe03f */
[----:B------:R-:W-:Y:S01]  /*4c50*/  UIADD3 UR14, UR34, 0x6, URZ ;  /* 0x00000006220e7890 */ /* 0x000fe2000fffe03f */
[----:B------:R-:W-:Y:S01]  /*4c60*/  UMOV UR11, 0x40000040 ;  /* 0x40000040000b7882 */ /* 0x000fe20000000000 */
[----:B------:R-:W-:Y:S01]  /*4c70*/  UMOV UR15, 0x40000040 ;  /* 0x40000040000f7882 */ /* 0x000fe20000000000 */
[----:B------:R-:W-:Y:S01]  /*4c80*/  UIADD3 UR18, UR34, 0x400, URZ ;  /* 0x0000040022127890 */ /* 0x000fe2000fffe03f */
[----:B------:R-:W-:Y:S01]  /*4c90*/  UMOV UR19, 0x40000040 ;  /* 0x4000004000137882 */ /* 0x000fe20000000000 */
[----:B------:R-:W-:Y:S01]  /*4ca0*/  UIADD3 UR22, UR34, 0x402, URZ ;  /* 0x0000040222167890 */ /* 0x000fe2000fffe03f */
[----:B------:R-:W-:Y:S01]  /*4cb0*/  UMOV UR23, 0x40000040 ;  /* 0x4000004000177882 */ /* 0x000fe20000000000 */
[----:B------:R-:W-:Y:S01]  /*4cc0*/  UIADD3 UR26, UR34, 0x404, URZ ;  /* 0x00000404221a7890 */ /* 0x000fe2000fffe03f */
[----:B------:R-:W-:Y:S01]  /*4cd0*/  UMOV UR27, 0x40000040 ;  /* 0x40000040001b7882 */ /* 0x000fe20000000000 */
[----:B------:R-:W-:Y:S01]  /*4ce0*/  UIADD3 UR30, UR34, 0x406, URZ ;  /* 0x00000406221e7890 */ /* 0x000fe2000fffe03f */
[----:B------:R-:W-:Y:S01]  /*4cf0*/  UMOV UR31, 0x40000040 ;  /* 0x40000040001f7882 */ /* 0x000fe20000000000 */
[----:B------:R-:W-:-:S06]  /*4d00*/  WARPGROUP.ARRIVE ;  /* 0x00000000000079c5 */ /* 0x000fcc0000000000 */
[----:B------:R-:W-:Y:S03]  /*4d10*/  HGMMA.64x128x16.F32.BF16 R24, gdesc[UR32], RZ, !UPT, gsb0 ;  /* 0x01e00000201879f0 */ /* 0x000fe6000c0018ff */
        /* <DEDUP_REMOVED lines=22> */
[----:B-1----:R-:W-:Y:S05]  /*4e80*/  @P4 BRA `(.L_x_6421) ;  /* 0x00000000002c4947 */ /* 0x002fea0003800000 */
[----:B------:R-:W-:Y:S05]  /*4e90*/  @!P0 BRA `(.L_x_6422) ;  /* 0x0000000000048947 */ /* 0x000fea0003800000 */
[----:B------:R-:W-:Y:S01]  /*4ea0*/  BPT.TRAP 0x1 ;  /* 0x000000040000795c */ /* 0x000fe20000300000 */
.L_x_6422:
[----:B------:R-:W-:Y:S01]  /*4eb0*/  ULEA UR6, UR37, UR39, 0x3 ;  /* 0x0000002725067291 */ /* 0x000fe2000f8e183f */
[----:B------:R-:W-:-:S05]  /*4ec0*/  IMAD.U32 R6, RZ, RZ, UR36 ;  /* 0x00000024ff067e24 */ /* 0x000fca000f8e00ff */
[----:B------:R-:W-:-:S04]  /*4ed0*/  SHF.L.U32 R6, R6, 0x1f, RZ ;  /* 0x0000001f06067819 */ /* 0x000fc800000006ff */
[----:B------:R1:W2:Y:S01]  /*4ee0*/  SYNCS.PHASECHK.TRANS64.TRYWAIT P3, [UR6+0x28850], R6 ;  /* 0x02885006ff0075a7 */ /* 0x0002a20008060146 */
[----:B------:R-:W-:Y:S05]  /*4ef0*/  @!P0 BRA `(.L_x_6423) ;  /* 0x0000000000048947 */ /* 0x000fea0003800000 */
[----:B------:R-:W-:Y:S01]  /*4f00*/  BPT.TRAP 0x1 ;  /* 0x000000040000795c */ /* 0x000fe20000300000 */
.L_x_6423:
[----:B--2---:R-:W-:Y:S05]  /*4f10*/  @P3 BRA `(.L_x_6421) ;  /* 0x0000000000083947 */ /* 0x004fea0003800000 */
[----:B------:R-:W2:Y:S02]  /*4f20*/  SYNCS.PHASECHK.TRANS64.TRYWAIT P3, [UR6+0x28850], R6 ;  /* 0x02885006ff0075a7 */ /* 0x000ea40008060146 */
[----:B--2---:R-:W-:Y:S05]  /*4f30*/  @!P3 BRA `(.L_x_6424) ;  /* 0x000000cc002cb947 */ /* 0x004fea0003800000 */
.L_x_6421:
[----:B------:R-:W-:Y:S01]  /*4f40*/  UIADD3 UR6, UR39, 0x400, URZ ;  /* 0x0000040027067890 */ /* 0x000fe2000fffe03f */
[----:B------:R-:W-:Y:S01]  /*4f50*/  WARPGROUP.ARRIVE ;  /* 0x00000000000079c5 */ /* 0x000fe20000000000 */
[----:B------:R-:W-:Y:S01]  /*4f60*/  UMOV UR7, 0x40000040 ;  /* 0x4000004000077882 */ /* 0x000fe20000000000 */
[----:B------:R-:W3:Y:S01]  /*4f70*/  LDC R13, c[0x0][0x2e0] ;  /* 0x0000b800ff0d7b82 */ /* 0x000ee20000000800 */
[----:B------:R-:W-:Y:S01]  /*4f80*/  USHF.R.U32.HI UR6, URZ, 0x4, UR6 ;  /* 0x000000043f067899 */ /* 0x000fe20008011606 */
[----:B--2---:R-:W-:-:S03]  /*4f90*/  IMAD.U32 R11, RZ, RZ, UR60 ;  /* 0x0000003cff0b7e24 */ /* 0x004fc6000f8e00ff */
[----:B------:R-:W-:Y:S02]  /*4fa0*/  ULOP3.LUT UR6, UR6, 0x3fff, URZ, 0xc0, !UPT ;  /* 0x00003fff06067892 */ /* 0x000fe4000f8ec03f */
[----:B------:R-:W-:Y:S02]  /*4fb0*/  @!P1 LEA R11, R11, UR39, 0x3 ;  /* 0x000000270b0b9c11 */ /* 0x000fe4000f8e18ff */
[----:B------:R-:W-:-:S03]  /*4fc0*/  ULOP3.LUT UR6, UR6, 0x4000000, URZ, 0xfc, !UPT ;  /* 0x0400000006067892 */ /* 0x000fc6000f8efc3f */
[----:B------:R-:W-:Y:S01]  /*4fd0*/  @!P1 VIADD R11, R11, 0x28840 ;  /* 0x000288400b0b9836 */ /* 0x000fe20000000000 */
[----:B------:R-:W-:-:S04]  /*4fe0*/  ULEA UR10, UR37, UR6, 0xb ;  /* 0x00000006250a7291 */ /* 0x000fc8000f8e583f */
[----:B------:R-:W-:-:S03]  /*4ff0*/  @!P1 PRMT R11, RZ, 0x654, R11 ;  /* 0x00000654ff0b9816 */ /* 0x000fc6000000000b */
[----:B------:R-:W-:Y:S02]  /*5000*/  UMOV UR6, UR10 ;  /* 0x0000000a00067c82 */ /* 0x000fe40008000000 */
        /* <DEDUP_REMOVED lines=36> */
[----:B------:R-:W-:Y:S02]  /*5250*/  ULOP3.LUT UR6, URZ, UR56, URZ, 0x33, !UPT ;  /* 0x000000383f067292 */ /* 0x000fe4000f8e333f */
[----:B------:R-:W-:Y:S02]  /*5260*/  WARPGROUP.DEPBAR.LE gsb0, 0x0 ;  /* 0x00008000000079c5 */ /* 0x000fe40000010000 */
[----:B------:R-:W-:-:S05]  /*5270*/  IMAD.SHL.U32 R152, R7, 0x80, RZ ;  /* 0x0000008007987824 */ /* 0x000fca00078e00ff */
[----:B-1----:R-:W-:-:S05]  /*5280*/  IADD3 R6, -R152, 0x1, RZ ;  /* 0x0000000198067810 */ /* 0x002fca0007ffe1ff */
[----:B---3--:R-:W-:Y:S01]  /*5290*/  IMAD R13, R13, UR45, R6 ;  /* 0x0000002d0d0d7c24 */ /* 0x008fe2000f8e0206 */
[----:B------:R-:W-:-:S03]  /*52a0*/  IADD3 R6, -R17, 0xb, RZ ;  /* 0x0000000b11067810 */ /* 0x000fc60007ffe1ff */
[----:B------:R-:W-:Y:S02]  /*52b0*/  VIADD R13, R13, -UR58 ;  /* 0x8000003a0d0d7c36 */ /* 0x000fe40008000000 */
[----:B------:R1:W-:Y:S06]  /*52c0*/  BAR.ARV R6, 0x100 ;  /* 0x000400060000751d */ /* 0x0003ec0000002000 */
[----:B------:R-:W-:Y:S01]  /*52d0*/  IMAD R13, R16, -0x2, R13 ;  /* 0xfffffffe100d7824 */ /* 0x000fe200078e020d */
[----:B------:R2:W-:Y:S03]  /*52e0*/  @!P1 SYNCS.ARRIVE.TRANS64.RED.A1T0 RZ, [R11+URZ], RZ ;  /* 0x000000ff0bff99a7 */ /* 0x0005e6000810043f */
[----:B------:R-:W-:-:S02]  /*52f0*/  VIADD R154, R13, UR57 ;  /* 0x000000390d9a7c36 */ /* 0x000fc40008000000 */
[----:B------:R-:W-:Y:S02]  /*5300*/  VIADD R156, R13, UR6 ;  /* 0x000000060d9c7c36 */ /* 0x000fe40008000000 */
[C---:B--2---:R-:W-:Y:S02]  /*5310*/  IMAD.IADD R11, R5.reuse, 0x1, R154 ;  /* 0x00000001050b7824 */ /* 0x044fe400078e029a */
[----:B------:R-:W-:Y:S01]  /*5320*/  IMAD.IADD R14, R5, 0x1, R156 ;  /* 0x00000001050e7824 */ /* 0x000fe200078e029c */
[----:B-1----:R-:W-:Y:S06]  /*5330*/  @!P2 BRA `(.L_x_6425) ;  /* 0x00000000005ca947 */ /* 0x002fec0003800000 */
        /* <DEDUP_REMOVED lines=11> */
.L_x_6427:
[----:B------:R-:W-:Y:S02]  /*53f0*/  IMAD.U32 R15, RZ, RZ, UR55 ;  /* 0x00000037ff0f7e24 */ /* 0x000fe4000f8e00ff */
[----:B------:R-:W-:-:S03]  /*5400*/  IMAD.MOV.U32 R6, RZ, RZ, R10 ;  /* 0x000000ffff067224 */ /* 0x000fc600078e000a */
[----:B------:R-:W-:-:S13]  /*5410*/  ISETP.NE.AND P3, PT, R15, 0x1, PT ;  /* 0x000000010f00780c */ /* 0x000fda0003f65270 */
[----:B------:R-:W1:Y:S01]  /*5420*/  @P3 LDC.64 R20, c[0x0][0x9e8] ;  /* 0x00027a00ff143b82 */ /* 0x000e620000000a00 */
[----:B------:R-:W-:-:S04]  /*5430*/  @P3 IMAD.IADD R13, R5, 0x1, R8 ;  /* 0x00000001050d3824 */ /* 0x000fc800078e0208 */
[----:B-1----:R-:W-:-:S05]  /*5440*/  @P3 IMAD.HI.U32 R20, R13, R20, RZ ;  /* 0x000000140d143227 */ /* 0x002fca00078e00ff */
[----:B------:R-:W-:-:S07]  /*5450*/  @P3 SHF.R.U32.HI R6, RZ, R21, R20 ;  /* 0x00000015ff063219 */ /* 0x000fce0000011614 */
.L_x_6428:
[----:B------:R-:W-:Y:S05]  /*5460*/  BSYNC B0 ;  /* 0x0000000000007941 */ /* 0x000fea0003800000 */
.L_x_6426:
[----:B------:R-:W-:-:S04]  /*5470*/  IMAD R13, R6, R15, -R152 ;  /* 0x0000000f060d7224 */ /* 0x000fc800078e0a98 */
[----:B------:R-:W-:-:S05]  /*5480*/  IMAD R13, R16, -0x2, R13 ;  /* 0xfffffffe100d7824 */ /* 0x000fca00078e020d */
[----:B------:R-:W-:Y:S02]  /*5490*/  VIADDMNMX R11, R13, R15, R11, PT ;  /* 0x0000000f0d0b7246 */ /* 0x000fe4000380010b */
[----:B------:R-:W-:-:S07]  /*54a0*/  VIMNMX R14, R14, R13, !PT ;  /* 0x0000000d0e0e7248 */ /* 0x000fce0007fe0100 */
.L_x_6425:
[----:B------:R-:W-:Y:S01]  /*54b0*/  ISETP.GT.AND P3, PT, R7, -0x1, PT ;  /* 0xffffffff0700780c */ /* 0x000fe20003f64270 */
[----:B------:R-:W-:-:S03]  /*54c0*/  IMAD.IADD R20, R4, 0x1, R156 ;  /* 0x0000000104147824 */ /* 0x000fc600078e029c */
[C---:B------:R-:W-:Y:S02]  /*54d0*/  ISETP.GT.AND P5, PT, R14.reuse, RZ, P3 ;  /* 0x000000ff0e00720c */ /* 0x040fe40001fa4270 */
[----:B------:R-:W-:Y:S02]  /*54e0*/  ISETP.GT.AND P6, PT, R14, 0x1, P3 ;  /* 0x000000010e00780c */ /* 0x000fe40001fc4270 */
[C---:B------:R-:W-:Y:S02]  /*54f0*/  ISETP.LT.OR P5, PT, R11.reuse, 0x1, P5 ;  /* 0x000000010b00780c */ /* 0x040fe40002fa1670 */
[----:B------:R-:W-:Y:S02]  /*5500*/  ISETP.LT.OR P6, PT, R11, 0x2, P6 ;  /* 0x000000020b00780c */ /* 0x000fe400037c1670 */
        /* <DEDUP_REMOVED lines=106> */
.L_x_6431:
[----:B------:R-:W-:-:S05]  /*5bb0*/  IMAD.U32 R24, RZ, RZ, UR55 ;  /* 0x00000037ff187e24 */ /* 0x000fca000f8e00ff */
[----:B------:R-:W-:-:S13]  /*5bc0*/  ISETP.NE.AND P4, PT, R24, 0x1, PT ;  /* 0x000000011800780c */ /* 0x000fda0003f85270 */
[----:B------:R-:W1:Y:S02]  /*5bd0*/  @P4 LDC.64 R162, c[0x0][0x9e8] ;  /* 0x00027a00ffa24b82 */ /* 0x000e640000000a00 */
[----:B-1----:R-:W-:-:S05]  /*5be0*/  @P4 IMAD.HI.U32 R6, R11, R162, RZ ;  /* 0x000000a20b064227 */ /* 0x002fca00078e00ff */
[----:B------:R-:W-:-:S07]  /*5bf0*/  @P4 SHF.R.U32.HI R11, RZ, R163, R6 ;  /* 0x000000a3ff0b4219 */ /* 0x000fce0000011606 */
.L_x_6432:
[----:B------:R-:W-:Y:S05]  /*5c00*/  BSYNC B0 ;  /* 0x0000000000007941 */ /* 0x000fea0003800000 */
.L_x_6430:
[----:B------:R-:W-:-:S04]  /*5c10*/  IMAD R11, R11, R24, -R152 ;  /* 0x000000180b0b7224 */ /* 0x000fc800078e0a98 */
[----:B------:R-:W-:-:S05]  /*5c20*/  IMAD R11, R16, -0x2, R11 ;  /* 0xfffffffe100b7824 */ /* 0x000fca00078e020b */
[----:B------:R-:W-:Y:S02]  /*5c30*/  VIADDMNMX R14, R11, R24, R14, PT ;  /* 0x000000180b0e7246 */ /* 0x000fe4000380010e */
[----:B------:R-:W-:-:S07]  /*5c40*/  VIMNMX R20, R20, R11, !PT ;  /* 0x0000000b14147248 */ /* 0x000fce0007fe0100 */
.L_x_6429:
[----:B------:R-:W-:Y:S01]  /*5c50*/  FMNMX.FTZ R6, R171, R0, !PT ;  /* 0x00000000ab067209 */ /* 0x000fe20007810000 */
[----:B------:R-:W-:Y:S01]  /*5c60*/  IMAD.U32 R40, RZ, RZ, UR37 ;  /* 0x00000025ff287e24 */ /* 0x000fe2000f8e00ff */
        /* <DEDUP_REMOVED lines=18> */
[----:B------:R-:W-:-:S02]  /*5d90*/  ISETP.GT.AND P6, PT, R20, 0x1, P3 ;  /* 0x000000011400780c */ /* 0x000fc40001fc4270 */
[----:B------:R-:W-:Y:S02]  /*5da0*/  FMNMX.FTZ R6, R159, R6, !PT ;  /* 0x000000069f067209 */ /* 0x000fe40007810000 */
[----:B------:R-:W-:Y:S02]  /*5db0*/  FSEL R39, R39, -INF , !P5 ;  /* 0xff80000027277808 */ /* 0x000fe40006800000 */
[----:B------:R-:W-:Y:S02]  /*5dc0*/  FMNMX.FTZ R6, R157, R6, !PT ;  /* 0x000000069d067209 */ /* 0x000fe40007810000 */
[----:B------:R-:W-:Y:S02]  /*5dd0*/  ISETP.GT.AND P5, PT, R20, 0x21, P3 ;  /* 0x000000211400780c */ /* 0x000fe40001fa4270 */
[----:B------:R-:W-:Y:S02]  /*5de0*/  FMNMX.FTZ R6, R155, R6, !PT ;  /* 0x000000069b067209 */ /* 0x000fe40007810000 */
[----:B------:R-:W-:-:S02]  /*5df0*/  ISETP.LT.OR P6, PT, R14, 0x2, P6 ;  /* 0x000000020e00780c */ /* 0x000fc400037c1670 */
[----:B------:R-:W-:Y:S02]  /*5e00*/  FMNMX.FTZ R6, R153, R6, !PT ;  /* 0x0000000699067209 */ /* 0x000fe40007810000 */
[----:B------:R-:W-:Y:S02]  /*5e10*/  ISETP.LT.OR P5, PT, R14, 0x22, P5 ;  /* 0x000000220e00780c */ /* 0x000fe40002fa1670 */
[----:B------:R-:W-:Y:S02]  /*5e20*/  FMNMX.FTZ R6, R49, R6, !PT ;  /* 0x0000000631067209 */ /* 0x000fe40007810000 */
[----:B------:R-:W-:Y:S02]  /*5e30*/  FSEL R169, R27, -INF , !P6 ;  /* 0xff8000001ba97808 */ /* 0x000fe40007000000 */
[----:B------:R-:W-:Y:S02]  /*5e40*/  FMNMX.FTZ R6, R45, R6, !PT ;  /* 0x000000062d067209 */ /* 0x000fe40007810000 */
[----:B------:R-:W-:-:S02]  /*5e50*/  ISETP.GT.AND P6, PT, R20, 0x10, P3 ;  /* 0x000000101400780c */ /* 0x000fc40001fc4270 */
[----:B------:R-:W-:Y:S02]  /*5e60*/  FMNMX.FTZ R6, R53, R6, !PT ;  /* 0x0000000635067209 */ /* 0x000fe40007810000 */
[C---:B------:R-:W-:Y:S02]  /*5e70*/  ISETP.GT.AND P4, PT, R20.reuse, 0x9, P3 ;  /* 0x000000091400780c */ /* 0x040fe40001f84270 */
[----:B------:R-:W-:Y:S02]  /*5e80*/  FMNMX.FTZ R6, R41, R6, !PT ;  /* 0x0000000629067209 */ /* 0x000fe40007810000 */
[----:B------:R-:W-:Y:S02]  /*5e90*/  FSEL R175, R43, -INF , !P5 ;  /* 0xff8000002baf7808 */ /* 0x000fe40006800000 */
[----:B------:R-:W-:Y:S02]  /*5ea0*/  FMNMX.FTZ R6, R57, R6, !PT ;  /* 0x0000000639067209 */ /* 0x000fe40007810000 */
[----:B------:R-:W-:-:S02]  /*5eb0*/  ISETP.GT.AND P5, PT, R20, RZ, P3 ;  /* 0x000000ff1400720c */ /* 0x000fc40001fa4270 */
[----:B------:R-:W-:Y:S02]  /*5ec0*/  FMNMX.FTZ R6, R33, R6, !PT ;  /* 0x0000000621067209 */ /* 0x000fe40007810000 */
[C---:B------:R-:W-:Y:S02]  /*5ed0*/  ISETP.LT.OR P6, PT, R14.reuse, 0x11, P6 ;  /* 0x000000110e00780c */ /* 0x040fe400037c1670 */
[----:B------:R-:W-:Y:S02]  /*5ee0*/  FMNMX.FTZ R6, R61, R6, !PT ;  /* 0x000000063d067209 */ /* 0x000fe40007810000 */
[C---:B------:R-:W-:Y:S02]  /*5ef0*/  ISETP.LT.OR P4, PT, R14.reuse, 0xa, P4 ;  /* 0x0000000a0e00780c */ /* 0x040fe40002781670 */
[----:B------:R-:W-:Y:S02]  /*5f00*/  FMNMX.FTZ R6, R21, R6, !PT ;  /* 0x0000000615067209 */ /* 0x000fe40007810000 */
[----:B------:R-:W-:-:S02]  /*5f10*/  ISETP.LT.OR P5, PT, R14, 0x1, P5 ;  /* 0x000000010e00780c */ /* 0x000fc40002fa1670 */
[----:B------:R-:W-:Y:S02]  /*5f20*/  FMNMX.FTZ R6, R65, R6, !PT ;  /* 0x0000000641067209 */ /* 0x000fe40007810000 */
[----:B------:R-:W-:Y:S02]  /*5f30*/  FSEL R163, R34, -INF , !P6 ;  /* 0xff80000022a37808 */ /* 0x000fe40007000000 */
[----:B------:R-:W-:Y:S02]  /*5f40*/  FMNMX.FTZ R6, R25, R6, !PT ;  /* 0x0000000619067209 */ /* 0x000fe40007810000 */
[----:B------:R-:W-:Y:S02]  /*5f50*/  FSEL R167, R31, -INF , !P4 ;  /* 0xff8000001fa77808 */ /* 0x000fe40006000000 */
        /* <DEDUP_REMOVED lines=9> */
[----:B------:R-:W-:Y:S02]  /*5ff0*/  ISETP.LT.OR P5, PT, R14, 0x31, P5 ;  /* 0x000000310e00780c */ /* 0x000fe40002fa1670 */
[----:B------:R-:W-:Y:S02]  /*6000*/  FMNMX.FTZ R6, R29, R6, !PT ;  /* 0x000000061d067209 */ /* 0x000fe40007810000 */
[----:B------:R-:W-:Y:S02]  /*6010*/  @!P1 LEA R40, R40, UR39, 0x3 ;  /* 0x0000002728289c11 */ /* 0x000fe4000f8e18ff */
[----:B------:R-:W-:-:S04]  /*6020*/  FMNMX.FTZ R6, R81, R6, !PT ;  /* 0x0000000651067209 */ /* 0x000fc80007810000 */
[----:B------:R-:W-:-:S04]  /*6030*/  FMNMX.FTZ R6, R37, R6, !PT ;  /* 0x0000000625067209 */ /* 0x000fc80007810000 */
[----:B------:R-:W-:Y:S02]  /*6040*/  FMNMX.FTZ R24, R85, R6, !PT ;  /* 0x0000000655187209 */ /* 0x000fe40007810000 */
[----:B------:R-:W1:Y:S03]  /*6050*/  LDC R6, c[0x0][0x988] ;  /* 0x00026200ff067b82 */ /* 0x000e660000000800 */
[----:B------:R-:W2:Y:S02]  /*6060*/  SHFL.BFLY PT, R11, R24, 0x2, 0x1f ;  /* 0x0c401f00180b7f89 */ /* 0x000ea400000e0000 */
[----:B--2---:R-:W-:-:S05]  /*6070*/  FMNMX.FTZ R28, R24, R11, !PT ;  /* 0x0000000b181c7209 */ /* 0x004fca0007810000 */
[----:B------:R-:W2:Y:S02]  /*6080*/  SHFL.BFLY PT, R11, R28, 0x1, 0x1f ;  /* 0x0c201f001c0b7f89 */ /* 0x000ea400000e0000 */
[----:B--2---:R-:W-:Y:S02]  /*6090*/  FMNMX.FTZ R11, R28, R11, !PT ;  /* 0x0000000b1c0b7209 */ /* 0x004fe40007810000 */
[----:B------:R-:W-:Y:S02]  /*60a0*/  FMNMX.FTZ R28, R26, R9, !PT ;  /* 0x000000091a1c7209 */ /* 0x000fe40007810000 */
[C---:B------:R-:W-:Y:S01]  /*60b0*/  FSETP.NEU.FTZ.AND P6, PT, R11.reuse, -INF , PT ;  /* 0xff8000000b00780b */ /* 0x040fe20003fdd000 */
[----:B-1----:R-:W-:Y:S01]  /*60c0*/  FMUL.FTZ R24, R11, R6 ;  /* 0x000000060b187220 */ /* 0x002fe20000410000 */
[----:B------:R-:W-:-:S04]  /*60d0*/  FMNMX.FTZ R28, R169, R28, !PT ;  /* 0x0000001ca91c7209 */ /* 0x000fc80007810000 */
[----:B------:R-:W-:Y:S02]  /*60e0*/  FSEL R24, R24, RZ, P6 ;  /* 0x000000ff18187208 */ /* 0x000fe40003000000 */
[----:B------:R-:W-:-:S03]  /*60f0*/  FMNMX.FTZ R28, R165, R28, !PT ;  /* 0x0000001ca51c7209 */ /* 0x000fc60007810000 */
[-CC-:B------:R-:W-:Y:S01]  /*6100*/  FFMA.FTZ R180, R171, R6.reuse, -R24.reuse ;  /* 0x00000006abb47223 */ /* 0x180fe20000010818 */
        /* <DEDUP_REMOVED lines=33> */
[-CC-:B------:R-:W-:Y:S01]  /*6320*/  FFMA.FTZ R21, R65, R6.reuse, -R24.reuse ;  /* 0x0000000641157223 */ /* 0x180fe20000010818 */
[----:B------:R-:W-:Y:S01]  /*6330*/  FSEL R183, R50, -INF , !P5 ;  /* 0xff80000032b77808 */ /* 0x000fe20006800000 */
[-CC-:B------:R-:W-:Y:S01]  /*6340*/  FFMA.FTZ R162, R25, R6.reuse, -R24.reuse ;  /* 0x0000000619a27223 */ /* 0x180fe20000010818 */
[----:B------:R-:W-:Y:S01]  /*6350*/  ISETP.GT.AND P5, PT, R20, 0x38, P3 ;  /* 0x000000381400780c */ /* 0x000fe20001fa4270 */
[-CC-:B------:R-:W-:Y:S01]  /*6360*/  FFMA.FTZ R25, R69, R6.reuse, -R24.reuse ;  /* 0x0000000645197223 */ /* 0x180fe20000010818 */
[C---:B------:R-:W-:Y:S01]  /*6370*/  ISETP.LT.OR P4, PT, R14.reuse, 0x32, P4 ;  /* 0x000000320e00780c */ /* 0x040fe20002781670 */
[--C-:B------:R-:W-:Y:S01]  /*6380*/  FFMA.FTZ R158, R13, R6, -R24.reuse ;  /* 0x000000060d9e7223 */ /* 0x100fe20000010818 */
[----:B------:R-:W-:Y:S01]  /*6390*/  FMNMX.FTZ R28, R175, R28, !PT ;  /* 0x0000001caf1c7209 */ /* 0x000fe20007810000 */
[----:B------:R-:W-:Y:S01]  /*63a0*/  MUFU.EX2 R180, R180 ;  /* 0x000000b400b47308 */ /* 0x000fe20000000800 */
[----:B------:R-:W-:Y:S01]  /*63b0*/  ISETP.LT.OR P5, PT, R14, 0x39, P5 ;  /* 0x000000390e00780c */ /* 0x000fe20002fa1670 */
[-CC-:B------:R-:W-:Y:S01]  /*63c0*/  FFMA.FTZ R49, R49, R6.reuse, -R24.reuse ;  /* 0x0000000631317223 */ /* 0x180fe20000010818 */
[----:B------:R-:W-:Y:S01]  /*63d0*/  FSEL R191, R51, -INF , !P4 ;  /* 0xff80000033bf7808 */ /* 0x000fe20006000000 */
[--C-:B------:R-:W-:Y:S01]  /*63e0*/  FFMA.FTZ R51, R177, R6, -R24.reuse ;  /* 0x00000006b1337223 */ /* 0x100fe20000010818 */
[----:B------:R-:W-:Y:S01]  /*63f0*/  FMNMX.FTZ R28, R179, R28, !PT ;  /* 0x0000001cb31c7209 */ /* 0x000fe20007810000 */
[-CC-:B------:R-:W-:Y:S01]  /*6400*/  FFMA.FTZ R156, R15, R6.reuse, -R24.reuse ;  /* 0x000000060f9c7223 */ /* 0x180fe20000010818 */
[----:B------:R-:W-:Y:S01]  /*6410*/  ISETP.GT.AND P4, PT, R20, 0x39, P3 ;  /* 0x000000391400780c */ /* 0x000fe20001f84270 */
[----:B------:R-:W-:Y:S01]  /*6420*/  MUFU.EX2 R27, R27 ;  /* 0x0000001b001b7308 */ /* 0x000fe20000000800 */
[----:B------:R-:W-:Y:S01]  /*6430*/  FSEL R193, R54, -INF , !P5 ;  /* 0xff80000036c17808 */ /* 0x000fe20006800000 */
[--C-:B------:R-:W-:Y:S01]  /*6440*/  FFMA.FTZ R15, R73, R6, -R24.reuse ;  /* 0x00000006490f7223 */ /* 0x100fe20000010818 */
[----:B------:R-:W-:Y:S01]  /*6450*/  FMNMX.FTZ R28, R47, R28, !PT ;  /* 0x0000001c2f1c7209 */ /* 0x000fe20007810000 */
[-CC-:B------:R-:W-:Y:S01]  /*6460*/  FFMA.FTZ R152, R29, R6.reuse, -R24.reuse ;  /* 0x000000061d987223 */ /* 0x180fe20000010818 */
[----:B------:R-:W-:Y:S01]  /*6470*/  ISETP.GT.AND P5, PT, R20, 0x40, P3 ;  /* 0x000000401400780c */ /* 0x000fe20001fa4270 */
[--C-:B------:R-:W-:Y:S01]  /*6480*/  FFMA.FTZ R154, R37, R6, -R24.reuse ;  /* 0x00000006259a7223 */ /* 0x100fe20000010818 */
[C---:B------:R-:W-:Y:S01]  /*6490*/  ISETP.LT.OR P4, PT, R14.reuse, 0x3a, P4 ;  /* 0x0000003a0e00780c */ /* 0x040fe20002781670 */
[----:B------:R-:W-:Y:S01]  /*64a0*/  MUFU.EX2 R182, R182 ;  /* 0x000000b600b67308 */ /* 0x000fe20000000800 */
[----:B------:R-:W-:Y:S01]  /*64b0*/  FMNMX.FTZ R28, R183, R28, !PT ;  /* 0x0000001cb71c7209 */ /* 0x000fe20007810000 */
[-CC-:B------:R-:W-:Y:S01]  /*64c0*/  FFMA.FTZ R29, R81, R6.reuse, -R24.reuse ;  /* 0x00000006511d7223 */ /* 0x180fe20000010818 */
[----:B------:R-:W-:Y:S01]  /*64d0*/  ISETP.LT.OR P5, PT, R14, 0x41, P5 ;  /* 0x000000410e00780c */ /* 0x000fe20002fa1670 */
[----:B------:R-:W-:Y:S01]  /*64e0*/  FFMA.FTZ R37, R85, R6, -R24 ;  /* 0x0000000655257223 */ /* 0x000fe20000010818 */
[----:B------:R-:W-:-:S02]  /*64f0*/  FSEL R55, R55, -INF , !P4 ;  /* 0xff80000037377808 */ /* 0x000fc40006000000 */
[----:B------:R-:W-:Y:S01]  /*6500*/  ISETP.GT.AND P4, PT, R20, 0x41, P3 ;  /* 0x000000411400780c */ /* 0x000fe20001f84270 */
[----:B------:R-:W-:Y:S01]  /*6510*/  MUFU.EX2 R31, R31 ;  /* 0x0000001f001f7308 */ /* 0x000fe20000000800 */
[----:B------:R-:W-:Y:S02]  /*6520*/  FMNMX.FTZ R28, R191, R28, !PT ;  /* 0x0000001cbf1c7209 */ /* 0x000fe40007810000 */
[----:B------:R-:W-:Y:S02]  /*6530*/  FSEL R177, R58, -INF , !P5 ;  /* 0xff8000003ab17808 */ /* 0x000fe40006800000 */
[----:B------:R-:W-:Y:S02]  /*6540*/  ISETP.GT.AND P5, PT, R20, 0x48, P3 ;  /* 0x000000481400780c */ /* 0x000fe40001fa4270 */
[----:B------:R-:W-:Y:S01]  /*6550*/  ISETP.LT.OR P4, PT, R14, 0x42, P4 ;  /* 0x000000420e00780c */ /* 0x000fe20002781670 */
[----:B------:R-:W-:Y:S01]  /*6560*/  MUFU.EX2 R176, R176 ;  /* 0x000000b000b07308 */ /* 0x000fe20000000800 */
[----:B------:R-:W-:-:S02]  /*6570*/  FMNMX.FTZ R28, R193, R28, !PT ;  /* 0x0000001cc11c7209 */ /* 0x000fc40007810000 */
[----:B------:R-:W-:Y:S02]  /*6580*/  ISETP.LT.OR P5, PT, R14, 0x49, P5 ;  /* 0x000000490e00780c */ /* 0x000fe40002fa1670 */
[----:B------:R-:W-:Y:S01]  /*6590*/  FSEL R161, R59, -INF , !P4 ;  /* 0xff8000003ba17808 */ /* 0x000fe20006000000 */
[----:B------:R-:W-:Y:S01]  /*65a0*/  FFMA.FTZ R59, R159, R6, -R24 ;  /* 0x000000069f3b7223 */ /* 0x000fe20000010818 */
[----:B------:R-:W-:Y:S01]  /*65b0*/  ISETP.GT.AND P4, PT, R20, 0x49, P3 ;  /* 0x000000491400780c */ /* 0x000fe20001f84270 */
[----:B------:R-:W-:Y:S01]  /*65c0*/  MUFU.EX2 R43, R43 ;  /* 0x0000002b002b7308 */ /* 0x000fe20000000800 */
[----:B------:R-:W-:Y:S02]  /*65d0*/  FMNMX.FTZ R28, R55, R28, !PT ;  /* 0x0000001c371c7209 */ /* 0x000fe40007810000 */
[----:B------:R-:W-:Y:S02]  /*65e0*/  FSEL R181, R62, -INF , !P5 ;  /* 0xff8000003eb57808 */ /* 0x000fe40006800000 */
[----:B------:R-:W-:-:S02]  /*65f0*/  ISETP.GT.AND P5, PT, R20, 0x50, P3 ;  /* 0x000000501400780c */ /* 0x000fc40001fa4270 */
[C---:B------:R-:W-:Y:S01]  /*6600*/  ISETP.LT.OR P4, PT, R14.reuse, 0x4a, P4 ;  /* 0x0000004a0e00780c */ /* 0x040fe20002781670 */
[----:B------:R-:W-:Y:S01]  /*6610*/  MUFU.EX2 R178, R178 ;  /* 0x000000b200b27308 */ /* 0x000fe20000000800 */
[----:B------:R-:W-:Y:S02]  /*6620*/  FMNMX.FTZ R28, R177, R28, !PT ;  /* 0x0000001cb11c7209 */ /* 0x000fe40007810000 */
[----:B------:R-:W-:Y:S02]  /*6630*/  ISETP.LT.OR P5, PT, R14, 0x51, P5 ;  /* 0x000000510e00780c */ /* 0x000fe40002fa1670 */
[----:B------:R-:W-:Y:S01]  /*6640*/  FSEL R159, R63, -INF , !P4 ;  /* 0xff8000003f9f7808 */ /* 0x000fe20006000000 */
[----:B------:R-:W-:Y:S01]  /*6650*/  FFMA.FTZ R63, R155, R6, -R24 ;  /* 0x000000069b3f7223 */ /* 0x000fe20000010818 */
[----:B------:R-:W-:Y:S01]  /*6660*/  ISETP.GT.AND P4, PT, R20, 0x51, P3 ;  /* 0x000000511400780c */ /* 0x000fe20001f84270 */
[----:B------:R-:W-:Y:S01]  /*6670*/  MUFU.EX2 R51, R51 ;  /* 0x0000003300337308 */ /* 0x000fe20000000800 */
[----:B------:R-:W-:-:S02]  /*6680*/  FMNMX.FTZ R28, R161, R28, !PT ;  /* 0x0000001ca11c7209 */ /* 0x000fc40007810000 */
[----:B------:R-:W-:Y:S02]  /*6690*/  FSEL R157, R66, -INF , !P5 ;  /* 0xff800000429d7808 */ /* 0x000fe40006800000 */
[----:B------:R-:W-:Y:S02]  /*66a0*/  ISETP.GT.AND P5, PT, R20, 0x58, P3 ;  /* 0x000000581400780c */ /* 0x000fe40001fa4270 */
[C---:B------:R-:W-:Y:S01]  /*66b0*/  ISETP.LT.OR P4, PT, R14.reuse, 0x52, P4 ;  /* 0x000000520e00780c */ /* 0x040fe20002781670 */
[----:B------:R-:W-:Y:S01]  /*66c0*/  MUFU.EX2 R172, R172 ;  /* 0x000000ac00ac7308 */ /* 0x000fe20000000800 */
[----:B------:R-:W-:Y:S02]  /*66d0*/  FMNMX.FTZ R28, R181, R28, !PT ;  /* 0x0000001cb51c7209 */ /* 0x000fe40007810000 */
[----:B------:R-:W-:Y:S02]  /*66e0*/  ISETP.LT.OR P5, PT, R14, 0x59, P5 ;  /* 0x000000590e00780c */ /* 0x000fe40002fa1670 */
[----:B------:R-:W-:-:S02]  /*66f0*/  FSEL R67, R67, -INF , !P4 ;  /* 0xff80000043437808 */ /* 0x000fc40006000000 */
[----:B------:R-:W-:Y:S01]  /*6700*/  FMNMX.FTZ R28, R159, R28, !PT ;  /* 0x0000001c9f1c7209 */ /* 0x000fe20007810000 */
[----:B------:R-:W-:Y:S01]  /*6710*/  MUFU.EX2 R59, R59 ;  /* 0x0000003b003b7308 */ /* 0x000fe20000000800 */
[----:B------:R-:W-:Y:S02]  /*6720*/  ISETP.GT.AND P4, PT, R20, 0x59, P3 ;  /* 0x000000591400780c */ /* 0x000fe40001f84270 */
[----:B------:R-:W-:Y:S02]  /*6730*/  FSEL R155, R70, -INF , !P5 ;  /* 0xff800000469b7808 */ /* 0x000fe40006800000 */
[----:B------:R-:W-:Y:S02]  /*6740*/  FMNMX.FTZ R28, R157, R28, !PT ;  /* 0x0000001c9d1c7209 */ /* 0x000fe40007810000 */
[----:B------:R-:W-:Y:S01]  /*6750*/  ISETP.GT.AND P5, PT, R20, 0x60, P3 ;  /* 0x000000601400780c */ /* 0x000fe20001fa4270 */
[----:B------:R-:W-:Y:S01]  /*6760*/  MUFU.EX2 R174, R174 ;  /* 0x000000ae00ae7308 */ /* 0x000fe20000000800 */
[----:B------:R-:W-:-:S02]  /*6770*/  ISETP.LT.OR P4, PT, R14, 0x5a, P4 ;  /* 0x0000005a0e00780c */ /* 0x000fc40002781670 */
[----:B------:R-:W-:Y:S02]  /*6780*/  FMNMX.FTZ R28, R67, R28, !PT ;  /* 0x0000001c431c7209 */ /* 0x000fe40007810000 */
[----:B------:R-:W-:Y:S02]  /*6790*/  ISETP.LT.OR P5, PT, R14, 0x61, P5 ;  /* 0x000000610e00780c */ /* 0x000fe40002fa1670 */
[----:B------:R-:W-:Y:S01]  /*67a0*/  FSEL R71, R71, -INF , !P4 ;  /* 0xff80000047477808 */ /* 0x000fe20006000000 */
[----:B------:R-:W-:Y:S01]  /*67b0*/  MUFU.EX2 R63, R63 ;  /* 0x0000003f003f7308 */ /* 0x000fe20000000800 */
[----:B------:R-:W-:Y:S02]  /*67c0*/  ISETP.GT.AND P4, PT, R20, 0x61, P3 ;  /* 0x000000611400780c */ /* 0x000fe40001f84270 */
[----:B------:R-:W-:Y:S02]  /*67d0*/  FMNMX.FTZ R28, R155, R28, !PT ;  /* 0x0000001c9b1c7209 */ /* 0x000fe40007810000 */
[----:B------:R-:W-:-:S02]  /*67e0*/  FSEL R153, R74, -INF , !P5 ;  /* 0xff8000004a997808 */ /* 0x000fc40006800000 */
[----:B------:R-:W-:Y:S01]  /*67f0*/  ISETP.GT.AND P5, PT, R20, 0x68, P3 ;  /* 0x000000681400780c */ /* 0x000fe20001fa4270 */
[----:B------:R-:W-:Y:S01]  /*6800*/  MUFU.EX2 R168, R168 ;  /* 0x000000a800a87308 */ /* 0x000fe20000000800 */
[C---:B------:R-:W-:Y:S02]  /*6810*/  ISETP.LT.OR P4, PT, R14.reuse, 0x62, P4 ;  /* 0x000000620e00780c */ /* 0x040fe40002781670 */
[----:B------:R-:W-:Y:S02]  /*6820*/  FMNMX.FTZ R28, R71, R28, !PT ;  /* 0x0000001c471c7209 */ /* 0x000fe40007810000 */
[----:B------:R-:W-:Y:S02]  /*6830*/  ISETP.LT.OR P5, PT, R14, 0x69, P5 ;  /* 0x000000690e00780c */ /* 0x000fe40002fa1670 */
[----:B------:R-:W-:Y:S01]  /*6840*/  FSEL R75, R75, -INF , !P4 ;  /* 0xff8000004b4b7808 */ /* 0x000fe20006000000 */
[----:B------:R-:W-:Y:S01]  /*6850*/  MUFU.EX2 R49, R49 ;  /* 0x0000003100317308 */ /* 0x000fe20000000800 */
[----:B------:R-:W-:-:S02]  /*6860*/  ISETP.GT.AND P4, PT, R20, 0x69, P3 ;  /* 0x000000691400780c */ /* 0x000fc40001f84270 */
[----:B------:R-:W-:Y:S02]  /*6870*/  FMNMX.FTZ R28, R153, R28, !PT ;  /* 0x0000001c991c7209 */ /* 0x000fe40007810000 */
[----:B------:R-:W-:Y:S02]  /*6880*/  FSEL R195, R78, -INF , !P5 ;  /* 0xff8000004ec37808 */ /* 0x000fe40006800000 */
[----:B------:R-:W-:Y:S01]  /*6890*/  ISETP.GT.AND P5, PT, R20, 0x70, P3 ;  /* 0x000000701400780c */ /* 0x000fe20001fa4270 */
[----:B------:R-:W-:Y:S01]  /*68a0*/  MUFU.EX2 R170, R170 ;  /* 0x000000aa00aa7308 */ /* 0x000fe20000000800 */
[C---:B------:R-:W-:Y:S02]  /*68b0*/  ISETP.LT.OR P4, PT, R14.reuse, 0x6a, P4 ;  /* 0x0000006a0e00780c */ /* 0x040fe40002781670 */
[----:B------:R-:W-:Y:S02]  /*68c0*/  FMNMX.FTZ R28, R75, R28, !PT ;  /* 0x0000001c4b1c7209 */ /* 0x000fe40007810000 */
[----:B------:R-:W-:-:S02]  /*68d0*/  ISETP.LT.OR P5, PT, R14, 0x71, P5 ;  /* 0x000000710e00780c */ /* 0x000fc40002fa1670 */
[----:B------:R-:W-:Y:S01]  /*68e0*/  FSEL R79, R79, -INF , !P4 ;  /* 0xff8000004f4f7808 */ /* 0x000fe20006000000 */
[----:B------:R-:W-:Y:S01]  /*68f0*/  MUFU.EX2 R45, R45 ;  /* 0x0000002d002d7308 */ /* 0x000fe20000000800 */
[----:B------:R-:W-:Y:S02]  /*6900*/  ISETP.GT.AND P4, PT, R20, 0x71, P3 ;  /* 0x000000711400780c */ /* 0x000fe40001f84270 */
[----:B------:R-:W-:Y:S02]  /*6910*/  FMNMX.FTZ R28, R195, R28, !PT ;  /* 0x0000001cc31c7209 */ /* 0x000fe40007810000 */
[----:B------:R-:W-:Y:S02]  /*6920*/  FSEL R53, R82, -INF , !P5 ;  /* 0xff80000052357808 */ /* 0x000fe40006800000 */
[----:B------:R-:W-:Y:S01]  /*6930*/  ISETP.GT.AND P5, PT, R20, 0x78, P3 ;  /* 0x000000781400780c */ /* 0x000fe20001fa4270 */
[----:B------:R-:W-:Y:S01]  /*6940*/  MUFU.EX2 R164, R164 ;  /* 0x000000a400a47308 */ /* 0x000fe20000000800 */
[----:B------:R-:W-:-:S02]  /*6950*/  ISETP.LT.OR P4, PT, R14, 0x72, P4 ;  /* 0x000000720e00780c */ /* 0x000fc40002781670 */
[----:B------:R-:W-:Y:S02]  /*6960*/  FMNMX.FTZ R28, R79, R28, !PT ;  /* 0x0000001c4f1c7209 */ /* 0x000fe40007810000 */
[----:B------:R-:W-:Y:S02]  /*6970*/  ISETP.GT.AND P3, PT, R20, 0x79, P3 ;  /* 0x000000791400780c */ /* 0x000fe40001f64270 */
[C---:B------:R-:W-:Y:S01]  /*6980*/  ISETP.LT.OR P5, PT, R14.reuse, 0x79, P5 ;  /* 0x000000790e00780c */ /* 0x040fe20002fa1670 */
[----:B------:R-:W-:Y:S01]  /*6990*/  MUFU.EX2 R41, R41 ;  /* 0x0000002900297308 */ /* 0x000fe20000000800 */
[----:B------:R-:W-:Y:S02]  /*69a0*/  FSEL R83, R83, -INF , !P4 ;  /* 0xff80000053537808 */ /* 0x000fe40006000000 */
[----:B------:R-:W-:Y:S02]  /*69b0*/  FMNMX.FTZ R28, R53, R28, !PT ;  /* 0x0000001c351c7209 */ /* 0x000fe40007810000 */
[----:B------:R-:W-:-:S02]  /*69c0*/  ISETP.LT.OR P3, PT, R14, 0x7a, P3 ;  /* 0x0000007a0e00780c */ /* 0x000fc40001f61670 */
[----:B------:R-:W-:Y:S01]  /*69d0*/  FSEL R57, R86, -INF , !P5 ;  /* 0xff80000056397808 */ /* 0x000fe20006800000 */
[----:B------:R-:W-:Y:S01]  /*69e0*/  MUFU.EX2 R166, R166 ;  /* 0x000000a600a67308 */ /* 0x000fe20000000800 */
[----:B------:R-:W-:Y:S02]  /*69f0*/  FMNMX.FTZ R28, R83, R28, !PT ;  /* 0x0000001c531c7209 */ /* 0x000fe40007810000 */
[----:B------:R-:W-:Y:S02]  /*6a00*/  FSEL R87, R87, -INF , !P3 ;  /* 0xff80000057577808 */ /* 0x000fe40005800000 */
[----:B------:R-:W-:Y:S02]  /*6a10*/  FMNMX.FTZ R28, R57, R28, !PT ;  /* 0x0000001c391c7209 */ /* 0x000fe40007810000 */
[----:B------:R-:W-:Y:S01]  /*6a20*/  FSEL R69, R11, RZ, P6 ;  /* 0x000000ff0b457208 */ /* 0x000fe20003000000 */
[----:B------:R-:W-:Y:S01]  /*6a30*/  MUFU.EX2 R33, R33 ;  /* 0x0000002100217308 */ /* 0x000fe20000000800 */
[----:B------:R-:W-:-:S03]  /*6a40*/  FMNMX.FTZ R28, R87, R28, !PT ;  /* 0x0000001c571c7209 */ /* 0x000fc60007810000 */
[----:B------:R-:W-:Y:S02]  /*6a50*/  FADD.FTZ R69, -R69, R0 ;  /* 0x0000000045457221 */ /* 0x000fe40000010100 */
[----:B------:R-:W1:Y:S02]  /*6a60*/  SHFL.BFLY PT, R61, R28, 0x2, 0x1f ;  /* 0x0c401f001c3d7f89 */ /* 0x000e6400000e0000 */
[----:B------:R-:W-:Y:S08]  /*6a70*/  MUFU.EX2 R160, R160 ;  /* 0x000000a000a07308 */ /* 0x000ff00000000800 */
[----:B------:R-:W-:Y:S08]  /*6a80*/  MUFU.EX2 R21, R21 ;  /* 0x0000001500157308 */ /* 0x000ff00000000800 */
[----:B------:R-:W-:Y:S01]  /*6a90*/  MUFU.EX2 R162, R162 ;  /* 0x000000a200a27308 */ /* 0x000fe20000000800 */
[----:B-1----:R-:W-:Y:S01]  /*6aa0*/  FMNMX.FTZ R14, R28, R61, !PT ;  /* 0x0000003d1c0e7209 */ /* 0x002fe20007810000 */
[----:B------:R-:W-:-:S06]  /*6ab0*/  FFMA.FTZ R61, R77, R6, -R24 ;  /* 0x000000064d3d7223 */ /* 0x000fcc0000010818 */
[----:B------:R-:W-:Y:S01]  /*6ac0*/  MUFU.EX2 R25, R25 ;  /* 0x0000001900197308 */ /* 0x000fe20000000800 */
[----:B------:R-:W1:Y:S07]  /*6ad0*/  SHFL.BFLY PT, R65, R14, 0x1, 0x1f ;  /* 0x0c201f000e417f89 */ /* 0x000e6e00000e0000 */
[----:B------:R-:W-:Y:S08]  /*6ae0*/  MUFU.EX2 R156, R156 ;  /* 0x0000009c009c7308 */ /* 0x000ff00000000800 */
[----:B------:R-:W-:Y:S08]  /*6af0*/  MUFU.EX2 R15, R15 ;  /* 0x0000000f000f7308 */ /* 0x000ff00000000800 */
[----:B------:R-:W-:Y:S01]  /*6b00*/  MUFU.EX2 R158, R158 ;  /* 0x0000009e009e7308 */ /* 0x000fe20000000800 */
[----:B-1----:R-:W-:Y:S01]  /*6b10*/  FMNMX.FTZ R13, R14, R65, !PT ;  /* 0x000000410e0d7209 */ /* 0x002fe20007810000 */
[----:B------:R-:W-:-:S03]  /*6b20*/  FMUL.FTZ R65, R69, R6 ;  /* 0x0000000645417220 */ /* 0x000fc60000410000 */
[C---:B------:R-:W-:Y:S01]  /*6b30*/  FSETP.NEU.FTZ.AND P3, PT, R13.reuse, -INF , PT ;  /* 0xff8000000d00780b */ /* 0x040fe20003f7d000 */
[----:B------:R-:W-:Y:S02]  /*6b40*/  FMUL.FTZ R38, R13, R6 ;  /* 0x000000060d267220 */ /* 0x000fe40000410000 */
[----:B------:R-:W-:Y:S03]  /*6b50*/  MUFU.EX2 R61, R61 ;  /* 0x0000003d003d7308 */ /* 0x000fe60000000800 */
[----:B------:R-:W-:-:S05]  /*6b60*/  FSEL R38, R38, RZ, P3 ;  /* 0x000000ff26267208 */ /* 0x000fca0001800000 */
        /* <DEDUP_REMOVED lines=15> */
[-C--:B------:R-:W-:Y:S01]  /*6c60*/  FFMA.FTZ R34, R55, R6.reuse, -R38 ;  /* 0x0000000637227223 */ /* 0x080fe20000010826 */
[----:B------:R-:W-:Y:S01]  /*6c70*/  MUFU.EX2 R0, R0 ;  /* 0x0000000000007308 */ /* 0x000fe20000000800 */
[----:B-1----:R-:W-:Y:S01]  /*6c80*/  FFMA.FTZ R28, R65, R3, R180 ;  /* 0x00000003411c7223 */ /* 0x002fe200000100b4 */
[-CC-:B------:R-:W-:Y:S01]  /*6c90*/  FFMA.FTZ R165, R177, R6.reuse, -R38.reuse ;  /* 0x00000006b1a57223 */ /* 0x180fe20000010826 */
[-CC-:B------:R-:W-:Y:S01]  /*6ca0*/  FFMA.FTZ R181, R181, R6.reuse, -R38.reuse ;  /* 0x00000006b5b57223 */ /* 0x180fe20000010826 */
[-C--:B------:R-:W-:Y:S01]  /*6cb0*/  FFMA.FTZ R159, R159, R6.reuse, -R38 ;  /* 0x000000069f9f7223 */ /* 0x080fe20000010826 */
[----:B------:R-:W-:Y:S01]  /*6cc0*/  FADD.FTZ R3, R27, R28 ;  /* 0x0000001c1b037221 */ /* 0x000fe20000010000 */
[-CC-:B------:R-:W-:Y:S01]  /*6cd0*/  FFMA.FTZ R28, R47, R6.reuse, -R38.reuse ;  /* 0x000000062f1c7223 */ /* 0x180fe20000010826 */
[-CC-:B------:R-:W-:Y:S01]  /*6ce0*/  FFMA.FTZ R157, R157, R6.reuse, -R38.reuse ;  /* 0x000000069d9d7223 */ /* 0x180fe20000010826 */
[----:B------:R-:W-:Y:S01]  /*6cf0*/  MUFU.EX2 R14, R14 ;  /* 0x0000000e000e7308 */ /* 0x000fe20000000800 */
[----:B------:R-:W-:Y:S01]  /*6d00*/  FADD.FTZ R30, R182, R3 ;  /* 0x00000003b61e7221 */ /* 0x000fe20000010000 */
        /* <DEDUP_REMOVED lines=16> */
[----:B------:R-:W-:Y:S01]  /*6e10*/  FFMA.FTZ R57, R57, R6, -R38 ;  /* 0x0000000639397223 */ /* 0x000fe20000010826 */
[----:B------:R-:W-:Y:S01]  /*6e20*/  F2FP.BF16.F32.PACK_AB R180, R27, R180 ;  /* 0x000000b41bb4723e */ /* 0x000fe200000010ff */
[-C--:B------:R-:W-:Y:S01]  /*6e30*/  FMUL.FTZ R88, R88, R65.reuse ;  /* 0x0000004158587220 */ /* 0x080fe20000410000 */
[----:B------:R-:W-:Y:S01]  /*6e40*/  FADD.FTZ R3, R51, R32 ;  /* 0x0000002033037221 */ /* 0x000fe20000010000 */
[----:B------:R-:W-:Y:S01]  /*6e50*/  F2FP.BF16.F32.PACK_AB R182, R31, R182 ;  /* 0x000000b61fb6723e */ /* 0x000fe200000010ff */
[-C--:B------:R-:W-:Y:S01]  /*6e60*/  FMUL.FTZ R89, R89, R65.reuse ;  /* 0x0000004159597220 */ /* 0x080fe20000410000 */
[----:B------:R-:W-:Y:S01]  /*6e70*/  MUFU.EX2 R35, R35 ;  /* 0x0000002300237308 */ /* 0x000fe20000000800 */
[----:B------:R-:W-:Y:S01]  /*6e80*/  FADD.FTZ R32, R172, R3 ;  /* 0x00000003ac207221 */ /* 0x000fe20000010000 */
[----:B------:R-:W-:Y:S01]  /*6e90*/  F2FP.BF16.F32.PACK_AB R176, R43, R176 ;  /* 0x000000b02bb0723e */ /* 0x000fe200000010ff */
[-C--:B------:R-:W-:Y:S01]  /*6ea0*/  FMUL.FTZ R92, R92, R65.reuse ;  /* 0x000000415c5c7220 */ /* 0x080fe20000410000 */
[----:B------:R-:W-:Y:S01]  /*6eb0*/  F2FP.BF16.F32.PACK_AB R178, R51, R178 ;  /* 0x000000b233b2723e */ /* 0x000fe200000010ff */
[----:B------:R-:W-:Y:S01]  /*6ec0*/  FADD.FTZ R3, R59, R32 ;  /* 0x000000203b037221 */ /* 0x000fe20000010000 */
[----:B------:R-:W-:Y:S01]  /*6ed0*/  FSEL R32, R13, RZ, P3 ;  /* 0x000000ff0d207208 */ /* 0x000fe20001800000 */
[----:B------:R-:W-:Y:S01]  /*6ee0*/  FMUL.FTZ R93, R93, R65 ;  /* 0x000000415d5d7220 */ /* 0x000fe20000410000 */
[----:B------:R-:W-:Y:S01]  /*6ef0*/  MUFU.EX2 R24, R24 ;  /* 0x0000001800187308 */ /* 0x000fe20000000800 */
[----:B------:R-:W-:Y:S01]  /*6f00*/  FADD.FTZ R36, R174, R3 ;  /* 0x00000003ae247221 */ /* 0x000fe20000010000 */
[----:B------:R-:W-:Y:S01]  /*6f10*/  ISETP.GT.AND P3, PT, R7, R12, PT ;  /* 0x0000000c0700720c */ /* 0x000fe20003f64270 */
[----:B------:R-:W-:Y:S01]  /*6f20*/  FADD.FTZ R3, -R32, R9 ;  /* 0x0000000920037221 */ /* 0x000fe20000010100 */
[----:B------:R-:W-:Y:S01]  /*6f30*/  F2FP.BF16.F32.PACK_AB R172, R59, R172 ;  /* 0x000000ac3bac723e */ /* 0x000fe200000010ff */
[----:B------:R-:W-:Y:S01]  /*6f40*/  FADD.FTZ R47, R63, R36 ;  /* 0x000000243f2f7221 */ /* 0x000fe20000010000 */
[----:B------:R-:W-:-:S02]  /*6f50*/  @!P1 VIADD R36, R40, 0x28860 ;  /* 0x0002886028249836 */ /* 0x000fc40000000000 */
[----:B------:R-:W-:Y:S01]  /*6f60*/  FMUL.FTZ R3, R3, R6 ;  /* 0x0000000603037220 */ /* 0x000fe20000410000 */
[----:B------:R-:W-:Y:S01]  /*6f70*/  MUFU.EX2 R39, R39 ;  /* 0x0000002700277308 */ /* 0x000fe20000000800 */
[----:B------:R-:W-:Y:S01]  /*6f80*/  FADD.FTZ R32, R168, R47 ;  /* 0x0000002fa8207221 */ /* 0x000fe20000010000 */
[----:B------:R-:W-:Y:S01]  /*6f90*/  F2FP.BF16.F32.PACK_AB R174, R63, R174 ;  /* 0x000000ae3fae723e */ /* 0x000fe200000010ff */
[-C--:B------:R-:W-:Y:S01]  /*6fa0*/  FMUL.FTZ R96, R96, R65.reuse ;  /* 0x0000004160607220 */ /* 0x080fe20000410000 */
[----:B------:R-:W-:Y:S01]  /*6fb0*/  @!P1 PRMT R36, RZ, 0x654, R36 ;  /* 0x00000654ff249816 */ /* 0x000fe20000000024 */
[C---:B------:R-:W-:Y:S01]  /*6fc0*/  FADD.FTZ R9, R49.reuse, R32 ;  /* 0x0000002031097221 */ /* 0x040fe20000010000 */
[----:B------:R-:W-:Y:S01]  /*6fd0*/  F2FP.BF16.F32.PACK_AB R168, R49, R168 ;  /* 0x000000a831a8723e */ /* 0x000fe200000010ff */
[-C--:B------:R-:W-:Y:S01]  /*6fe0*/  FMUL.FTZ R97, R97, R65.reuse ;  /* 0x0000004161617220 */ /* 0x080fe20000410000 */
[----:B------:R1:W2:Y:S01]  /*6ff0*/  MUFU.EX2 R32, R3 ;  /* 0x0000000300207308 */ /* 0x0002a20000000800 */
[----:B------:R-:W-:Y:S01]  /*7000*/  FADD.FTZ R40, R170, R9 ;  /* 0x00000009aa287221 */ /* 0x000fe20000010000 */
[----:B------:R3:W-:Y:S01]  /*7010*/  @!P1 SYNCS.ARRIVE.TRANS64.RED.A1T0 RZ, [R36+URZ], RZ ;  /* 0x000000ff24ff99a7 */ /* 0x0007e2000810043f */
[C---:B------:R-:W-:Y:S01]  /*7020*/  F2FP.BF16.F32.PACK_AB R170, R45.reuse, R170 ;  /* 0x000000aa2daa723e */ /* 0x040fe200000010ff */
[-C--:B------:R-:W-:Y:S01]  /*7030*/  FMUL.FTZ R100, R100, R65.reuse ;  /* 0x0000004164647220 */ /* 0x080fe20000410000 */
[----:B------:R-:W-:Y:S01]  /*7040*/  FADD.FTZ R9, R45, R40 ;  /* 0x000000282d097221 */ /* 0x000fe20000010000 */
[-C--:B------:R-:W-:Y:S01]  /*7050*/  FMUL.FTZ R101, R101, R65.reuse ;  /* 0x0000004165657220 */ /* 0x080fe20000410000 */
[-C--:B------:R-:W-:Y:S01]  /*7060*/  FMUL.FTZ R104, R104, R65.reuse ;  /* 0x0000004168687220 */ /* 0x080fe20000410000 */
[----:B------:R-:W4:Y:S01]  /*7070*/  MUFU.EX2 R173, R173 ;  /* 0x000000ad00ad7308 */ /* 0x000f220000000800 */
[----:B------:R-:W-:Y:S01]  /*7080*/  FADD.FTZ R40, R164, R9 ;  /* 0x00000009a4287221 */ /* 0x000fe20000010000 */
[-CC-:B---3--:R-:W-:Y:S01]  /*7090*/  FFMA.FTZ R36, R161, R6.reuse, -R38.reuse ;  /* 0x00000006a1247223 */ /* 0x188fe20000010826 */
[----:B------:R-:W-:Y:S01]  /*70a0*/  FFMA.FTZ R38, R87, R6, -R38 ;  /* 0x0000000657267223 */ /* 0x000fe20000010826 */
[C---:B------:R-:W-:Y:S01]  /*70b0*/  F2FP.BF16.F32.PACK_AB R164, R41.reuse, R164 ;  /* 0x000000a429a4723e */ /* 0x040fe200000010ff */
[----:B-1----:R-:W-:Y:S01]  /*70c0*/  FADD.FTZ R3, R41, R40 ;  /* 0x0000002829037221 */ /* 0x002fe20000010000 */
[-C--:B------:R-:W-:Y:S01]  /*70d0*/  FMUL.FTZ R105, R105, R65.reuse ;  /* 0x0000004169697220 */ /* 0x080fe20000410000 */
[-C--:B------:R-:W-:Y:S01]  /*70e0*/  FMUL.FTZ R108, R108, R65.reuse ;  /* 0x000000416c6c7220 */ /* 0x080fe20000410000 */
[----:B------:R-:W1:Y:S01]  /*70f0*/  MUFU.EX2 R26, R26 ;  /* 0x0000001a001a7308 */ /* 0x000e620000000800 */
[----:B------:R-:W-:Y:S01]  /*7100*/  FADD.FTZ R40, R166, R3 ;  /* 0x00000003a6287221 */ /* 0x000fe20000010000 */
[----:B--2---:R-:W-:Y:S01]  /*7110*/  FFMA.FTZ R3, R32, R2, R69 ;  /* 0x0000000220037223 */ /* 0x004fe20000010045 */
[----:B------:R-:W-:Y:S01]  /*7120*/  F2FP.BF16.F32.PACK_AB R166, R33, R166 ;  /* 0x000000a621a6723e */ /* 0x000fe200000010ff */
[-C--:B------:R-:W-:Y:S01]  /*7130*/  FMUL.FTZ R109, R109, R65.reuse ;  /* 0x000000416d6d7220 */ /* 0x080fe20000410000 */
[----:B------:R-:W-:Y:S01]  /*7140*/  FADD.FTZ R9, R33, R40 ;  /* 0x0000002821097221 */ /* 0x000fe20000010000 */
[----:B------:R-:W-:Y:S01]  /*7150*/  FADD.FTZ R3, R0, R3 ;  /* 0x0000000300037221 */ /* 0x000fe20000010000 */
[-C--:B------:R-:W-:Y:S01]  /*7160*/  FMUL.FTZ R112, R112, R65.reuse ;  /* 0x0000004170707220 */ /* 0x080fe20000410000 */
[----:B------:R-:W2:Y:S01]  /*7170*/  MUFU.EX2 R152, R152 ;  /* 0x0000009800987308 */ /* 0x000ea20000000800 */
[----:B------:R-:W-:Y:S01]  /*7180*/  FADD.FTZ R40, R160, R9 ;  /* 0x00000009a0287221 */ /* 0x000fe20000010000 */
[----:B------:R-:W-:Y:S01]  /*7190*/  FADD.FTZ R2, R14, R3 ;  /* 0x000000030e027221 */ /* 0x000fe20000010000 */
[----:B------:R-:W-:Y:S01]  /*71a0*/  F2FP.BF16.F32.PACK_AB R160, R21, R160 ;  /* 0x000000a015a0723e */ /* 0x000fe200000010ff */
[-C--:B------:R-:W-:Y:S01]  /*71b0*/  FMUL.FTZ R113, R113, R65.reuse ;  /* 0x0000004171717220 */ /* 0x080fe20000410000 */
[----:B------:R-:W-:Y:S01]  /*71c0*/  FADD.FTZ R9, R21, R40 ;  /* 0x0000002815097221 */ /* 0x000fe20000010000 */
[----:B------:R-:W-:Y:S01]  /*71d0*/  FADD.FTZ R3, R73, R2 ;  /* 0x0000000249037221 */ /* 0x000fe20000010000 */
[-C--:B------:R-:W-:Y:S01]  /*71e0*/  FMUL.FTZ R116, R116, R65.reuse ;  /* 0x0000004174747220 */ /* 0x080fe20000410000 */
[----:B------:R-:W3:Y:S01]  /*71f0*/  MUFU.EX2 R175, R175 ;  /* 0x000000af00af7308 */ /* 0x000ee20000000800 */
[----:B------:R-:W-:Y:S01]  /*7200*/  FADD.FTZ R40, R162, R9 ;  /* 0x00000009a2287221 */ /* 0x000fe20000010000 */
[----:B------:R-:W-:Y:S01]  /*7210*/  FADD.FTZ R2, R20, R3 ;  /* 0x0000000314027221 */ /* 0x000fe20000010000 */
[----:B------:R-:W-:Y:S01]  /*7220*/  F2FP.BF16.F32.PACK_AB R162, R25, R162 ;  /* 0x000000a219a2723e */ /* 0x000fe200000010ff */
[-C--:B------:R-:W-:Y:S01]  /*7230*/  FMUL.FTZ R117, R117, R65.reuse ;  /* 0x0000004175757220 */ /* 0x080fe20000410000 */
[----:B------:R-:W-:Y:S01]  /*7240*/  FADD.FTZ R9, R25, R40 ;  /* 0x0000002819097221 */ /* 0x000fe20000010000 */
[----:B------:R-:W-:Y:S01]  /*7250*/  FADD.FTZ R3, R35, R2 ;  /* 0x0000000223037221 */ /* 0x000fe20000010000 */
[-C--:B------:R-:W-:Y:S01]  /*7260*/  FMUL.FTZ R120, R120, R65.reuse ;  /* 0x0000004178787220 */ /* 0x080fe20000410000 */
[----:B------:R-:W5:Y:S01]  /*7270*/  MUFU.EX2 R29, R29 ;  /* 0x0000001d001d7308 */ /* 0x000f620000000800 */
        /* <DEDUP_REMOVED lines=9> */
[----:B----4-:R-:W-:Y:S01]  /*7310*/  FADD.FTZ R3, R173, R2 ;  /* 0x00000002ad037221 */ /* 0x010fe20000010000 */
[----:B------:R-:W-:Y:S01]  /*7320*/  F2FP.BF16.F32.PACK_AB R158, R61, R158 ;  /* 0x0000009e3d9e723e */ /* 0x000fe200000010ff */
[-C--:B------:R-:W-:Y:S01]  /*7330*/  FMUL.FTZ R125, R125, R65.reuse ;  /* 0x000000417d7d7220 */ /* 0x080fe20000410000 */
[----:B------:R-:W-:Y:S01]  /*7340*/  FADD.FTZ R9, R61, R40 ;  /* 0x000000283d097221 */ /* 0x000fe20000010000 */
[----:B-1----:R-:W-:Y:S01]  /*7350*/  FADD.FTZ R2, R26, R3 ;  /* 0x000000031a027221 */ /* 0x002fe20000010000 */
[-C--:B------:R-:W-:Y:S01]  /*7360*/  FMUL.FTZ R128, R128, R65.reuse ;  /* 0x0000004180807220 */ /* 0x080fe20000410000 */
[----:B------:R-:W1:Y:S01]  /*7370*/  MUFU.EX2 R154, R154 ;  /* 0x0000009a009a7308 */ /* 0x000e620000000800 */
[----:B--2---:R-:W-:Y:S01]  /*7380*/  FADD.FTZ R40, R152, R9 ;  /* 0x0000000998287221 */ /* 0x004fe20000010000 */
[----:B---3--:R-:W-:Y:S01]  /*7390*/  FADD.FTZ R3, R175, R2 ;  /* 0x00000002af037221 */ /* 0x008fe20000010000 */
[----:B-----5:R-:W-:Y:S01]  /*73a0*/  F2FP.BF16.F32.PACK_AB R152, R29, R152 ;  /* 0x000000981d98723e */ /* 0x020fe200000010ff */
[-C--:B------:R-:W-:Y:S01]  /*73b0*/  FMUL.FTZ R129, R129, R65.reuse ;  /* 0x0000004181817220 */ /* 0x080fe20000410000 */
[----:B------:R-:W-:Y:S01]  /*73c0*/  FADD.FTZ R9, R29, R40 ;  /* 0x000000281d097221 */ /* 0x000fe20000010000 */
[-C--:B------:R-:W-:Y:S01]  /*73d0*/  FMUL.FTZ R132, R132, R65.reuse ;  /* 0x0000004184847220 */ /* 0x080fe20000410000 */
[-C--:B------:R-:W-:Y:S01]  /*73e0*/  FMUL.FTZ R133, R133, R65.reuse ;  /* 0x0000004185857220 */ /* 0x080fe20000410000 */
[----:B------:R-:W2:Y:S01]  /*73f0*/  MUFU.EX2 R169, R169 ;  /* 0x000000a900a97308 */ /* 0x000ea20000000800 */
[----:B------:R-:W-:Y:S01]  /*7400*/  FADD.FTZ R2, R28, R3 ;  /* 0x000000031c027221 */ /* 0x000fe20000010000 */
[-C--:B------:R-:W-:Y:S01]  /*7410*/  FMUL.FTZ R136, R136, R65.reuse ;  /* 0x0000004188887220 */ /* 0x080fe20000410000 */
[-C--:B------:R-:W-:Y:S01]  /*7420*/  FMUL.FTZ R137, R137, R65.reuse ;  /* 0x0000004189897220 */ /* 0x080fe20000410000 */
[-C--:B------:R-:W-:Y:S01]  /*7430*/  FMUL.FTZ R140, R140, R65.reuse ;  /* 0x000000418c8c7220 */ /* 0x080fe20000410000 */
[-C--:B------:R-:W-:Y:S01]  /*7440*/  FMUL.FTZ R141, R141, R65.reuse ;  /* 0x000000418d8d7220 */ /* 0x080fe20000410000 */
[-C--:B------:R-:W-:Y:S01]  /*7450*/  FMUL.FTZ R144, R144, R65.reuse ;  /* 0x0000004190907220 */ /* 0x080fe20000410000 */
[-C--:B------:R-:W-:Y:S01]  /*7460*/  FMUL.FTZ R145, R145, R65.reuse ;  /* 0x0000004191917220 */ /* 0x080fe20000410000 */
[----:B------:R-:W3:Y:S01]  /*7470*/  MUFU.EX2 R30, R30 ;  /* 0x0000001e001e7308 */ /* 0x000ee20000000800 */
[----:B-1----:R-:W-:Y:S01]  /*7480*/  FADD.FTZ R40, R154, R9 ;  /* 0x000000099a287221 */ /* 0x002fe20000010000 */
[-C--:B------:R-:W-:Y:S01]  /*7490*/  FMUL.FTZ R148, R148, R65.reuse ;  /* 0x0000004194947220 */ /* 0x080fe20000410000 */
[----:B------:R-:W-:Y:S01]  /*74a0*/  FMUL.FTZ R149, R149, R65 ;  /* 0x0000004195957220 */ /* 0x000fe20000410000 */
[----:B------:R-:W-:Y:S01]  /*74b0*/  F2FP.BF16.F32.PACK_AB R183, R73, R14 ;  /* 0x0000000e49b7723e */ /* 0x000fe200000010ff */
[----:B------:R-:W-:Y:S01]  /*74c0*/  VIADD R7, R7, 0xffffffff ;  /* 0xffffffff07077836 */ /* 0x000fe20000000000 */
[----:B------:R-:W-:Y:S01]  /*74d0*/  F2FP.BF16.F32.PACK_AB R177, R35, R20 ;  /* 0x0000001423b1723e */ /* 0x000fe200000010ff */
[----:B------:R-:W-:Y:S01]  /*74e0*/  FMUL.FTZ R90, R90, R32 ;  /* 0x000000205a5a7220 */ /* 0x000fe20000410000 */
[----:B------:R-:W1:Y:S01]  /*74f0*/  MUFU.EX2 R171, R171 ;  /* 0x000000ab00ab7308 */ /* 0x000e620000000800 */
[----:B--2---:R-:W-:Y:S01]  /*7500*/  FADD.FTZ R9, R169, R2 ;  /* 0x00000002a9097221 */ /* 0x004fe20000010000 */
[----:B------:R-:W-:Y:S01]  /*7510*/  F2FP.BF16.F32.PACK_AB R179, R39, R24 ;  /* 0x0000001827b3723e */ /* 0x000fe200000010ff */
[-C--:B------:R-:W-:Y:S01]  /*7520*/  FMUL.FTZ R91, R91, R32.reuse ;  /* 0x000000205b5b7220 */ /* 0x080fe20000410000 */
[----:B------:R-:W-:Y:S01]  /*7530*/  F2FP.BF16.F32.PACK_AB R173, R26, R173 ;  /* 0x000000ad1aad723e */ /* 0x000fe200000010ff */
[-C--:B------:R-:W-:Y:S01]  /*7540*/  FMUL.FTZ R94, R94, R32.reuse ;  /* 0x000000205e5e7220 */ /* 0x080fe20000410000 */
[----:B------:R-:W-:Y:S01]  /*7550*/  F2FP.BF16.F32.PACK_AB R175, R28, R175 ;  /* 0x000000af1caf723e */ /* 0x000fe200000010ff */
[-C--:B------:R-:W-:Y:S01]  /*7560*/  FMUL.FTZ R95, R95, R32.reuse ;  /* 0x000000205f5f7220 */ /* 0x080fe20000410000 */
[----:B------:R-:W2:Y:S01]  /*7570*/  MUFU.EX2 R34, R34 ;  /* 0x0000002200227308 */ /* 0x000ea20000000800 */
[C---:B---3--:R-:W-:Y:S01]  /*7580*/  FADD.FTZ R2, R30.reuse, R9 ;  /* 0x000000091e027221 */ /* 0x048fe20000010000 */
[----:B------:R-:W-:Y:S01]  /*7590*/  F2FP.BF16.F32.PACK_AB R169, R30, R169 ;  /* 0x000000a91ea9723e */ /* 0x000fe200000010ff */
        /* <DEDUP_REMOVED lines=8> */
[-C--:B------:R-:W-:Y:S01]  /*7620*/  FMUL.FTZ R110, R110, R32.reuse ;  /* 0x000000206e6e7220 */ /* 0x080fe20000410000 */
[-C--:B------:R-:W-:Y:S01]  /*7630*/  FMUL.FTZ R111, R111, R32.reuse ;  /* 0x000000206f6f7220 */ /* 0x080fe20000410000 */
[-C--:B------:R-:W-:Y:S01]  /*7640*/  FMUL.FTZ R114, R114, R32.reuse ;  /* 0x0000002072727220 */ /* 0x080fe20000410000 */
[-C--:B------:R-:W-:Y:S01]  /*7650*/  FMUL.FTZ R115, R115, R32.reuse ;  /* 0x0000002073737220 */ /* 0x080fe20000410000 */
[-C--:B------:R-:W-:Y:S01]  /*7660*/  FMUL.FTZ R118, R118, R32.reuse ;  /* 0x0000002076767220 */ /* 0x080fe20000410000 */
[----:B------:R-:W1:Y:S01]  /*7670*/  MUFU.EX2 R36, R36 ;  /* 0x0000002400247308 */ /* 0x000e620000000800 */
[C---:B--2---:R-:W-:Y:S01]  /*7680*/  FADD.FTZ R2, R34.reuse, R9 ;  /* 0x0000000922027221 */ /* 0x044fe20000010000 */
[----:B------:R-:W-:Y:S01]  /*7690*/  F2FP.BF16.F32.PACK_AB R171, R34, R171 ;  /* 0x000000ab22ab723e */ /* 0x000fe200000010ff */
[-C--:B------:R-:W-:Y:S01]  /*76a0*/  FMUL.FTZ R119, R119, R32.reuse ;  /* 0x0000002077777220 */ /* 0x080fe20000410000 */
[-C--:B------:R-:W-:Y:S01]  /*76b0*/  FMUL.FTZ R122, R122, R32.reuse ;  /* 0x000000207a7a7220 */ /* 0x080fe20000410000 */
[-C--:B------:R-:W-:Y:S01]  /*76c0*/  FMUL.FTZ R123, R123, R32.reuse ;  /* 0x000000207b7b7220 */ /* 0x080fe20000410000 */
[-C--:B------:R-:W-:Y:S01]  /*76d0*/  FMUL.FTZ R126, R126, R32.reuse ;  /* 0x000000207e7e7220 */ /* 0x080fe20000410000 */
[-C--:B------:R-:W-:Y:S01]  /*76e0*/  FMUL.FTZ R127, R127, R32.reuse ;  /* 0x000000207f7f7220 */ /* 0x080fe20000410000 */
[----:B------:R2:W4:Y:S01]  /*76f0*/  MUFU.EX2 R42, R181 ;  /* 0x000000b5002a7308 */ /* 0x0005220000000800 */
[----:B---3--:R-:W-:Y:S01]  /*7700*/  FADD.FTZ R9, R165, R2 ;  /* 0x00000002a5097221 */ /* 0x008fe20000010000 */
        /* <DEDUP_REMOVED lines=8> */
[----:B--2---:R-:W-:Y:S01]  /*7790*/  F2FP.BF16.F32.PACK_AB R181, R0, R69 ;  /* 0x0000004500b5723e */ /* 0x004fe200000010ff */
[-C--:B------:R-:W-:Y:S01]  /*77a0*/  FMUL.FTZ R142, R142, R32.reuse ;  /* 0x000000208e8e7220 */ /* 0x080fe20000410000 */
[----:B------:R-:W-:Y:S01]  /*77b0*/  F2FP.BF16.F32.PACK_AB R165, R36, R165 ;  /* 0x000000a524a5723e */ /* 0x000fe200000010ff */
[-C--:B------:R-:W-:Y:S01]  /*77c0*/  FMUL.FTZ R143, R143, R32.reuse ;  /* 0x000000208f8f7220 */ /* 0x080fe20000410000 */
[-C--:B------:R-:W-:Y:S01]  /*77d0*/  FMUL.FTZ R146, R146, R32.reuse ;  /* 0x0000002092927220 */ /* 0x080fe20000410000 */
[-C--:B------:R-:W-:Y:S01]  /*77e0*/  FMUL.FTZ R147, R147, R32.reuse ;  /* 0x0000002093937220 */ /* 0x080fe20000410000 */
[----:B------:R-:W1:Y:S01]  /*77f0*/  MUFU.EX2 R37, R37 ;  /* 0x0000002500257308 */ /* 0x000e620000000800 */
[----:B----4-:R-:W-:Y:S01]  /*7800*/  FADD.FTZ R9, R42, R9 ;  /* 0x000000092a097221 */ /* 0x010fe20000010000 */
[-C--:B------:R-:W-:Y:S01]  /*7810*/  FMUL.FTZ R150, R150, R32.reuse ;  /* 0x0000002096967220 */ /* 0x080fe20000410000 */
[----:B------:R-:W-:Y:S01]  /*7820*/  FMUL.FTZ R151, R151, R32 ;  /* 0x0000002097977220 */ /* 0x000fe20000410000 */
[----:B------:R-:W-:-:S04]  /*7830*/  IMAD.MOV.U32 R0, RZ, RZ, R11 ;  /* 0x000000ffff007224 */ /* 0x000fc800078e000b */
        /* <DEDUP_REMOVED lines=30> */
[----:B------:R-:W-:-:S03]  /*7a20*/  F2FP.BF16.F32.PACK_AB R153, R83, R48 ;  /* 0x000000305399723e */ /* 0x000fc600000010ff */
[----:B---3--:R-:W-:-:S04]  /*7a30*/  FADD.FTZ R9, R50, R9 ;  /* 0x0000000932097221 */ /* 0x008fc80000010000 */
[C---:B-1----:R-:W-:Y:S01]  /*7a40*/  FADD.FTZ R2, R38.reuse, R9 ;  /* 0x0000000926027221 */ /* 0x042fe20000010000 */
[----:B------:R-:W-:Y:S01]  /*7a50*/  F2FP.BF16.F32.PACK_AB R155, R38, R50 ;  /* 0x00000032269b723e */ /* 0x000fe200000010ff */
[----:B------:R-:W-:Y:S01]  /*7a60*/  IMAD.MOV.U32 R9, RZ, RZ, R13 ;  /* 0x000000ffff097224 */ /* 0x000fe200078e000d */
[----:B------:R-:W-:Y:S06]  /*7a70*/  @P3 BRA `(.L_x_6433) ;  /* 0xffffffd000103947 */ /* 0x000fec000383ffff */
[----:B------:R-:W-:Y:S01]  /*7a80*/  IMAD.MOV.U32 R9, RZ, RZ, R13 ;  /* 0x000000ffff097224 */ /* 0x000fe200078e000d */
[----:B------:R-:W-:Y:S01]  /*7a90*/  UMOV UR37, UR60 ;  /* 0x0000003c00257c82 */ /* 0x000fe20008000000 */
[----:B------:R-:W-:Y:S01]  /*7aa0*/  IMAD.MOV.U32 R0, RZ, RZ, R11 ;  /* 0x000000ffff007224 */ /* 0x000fe200078e000b */
[----:B------:R-:W-:-:S06]  /*7ab0*/  UMOV UR36, UR59 ;  /* 0x0000003b00247c82 */ /* 0x000fcc0008000000 */
.L_x_6416:
        /* <DEDUP_REMOVED lines=15> */
.L_x_6435:
[----:B------:R-:W-:-:S11]  /*7bb0*/  UISETP.NE.AND UP0, UPT, UR11, 0x1, UPT ;  /* 0x000000010b00788c */ /* 0x000fd6000bf05270 */
[----:B------:R-:W-:Y:S02]  /*7bc0*/  @UP0 ULDC.64 UR14, c[0x0][0x9e8] ;  /* 0x00027a00000e0ab9 */ /* 0x000fe40000000a00 */
[----:B------:R-:W-:-:S04]  /*7bd0*/  UIMAD.WIDE.U32 UR6, UR54, UR14, URZ ;  /* 0x0000000e360672a5 */ /* 0x000fc8000f8e003f */
[----:B------:R-:W-:-:S12]  /*7be0*/  @UP0 USHF.R.U32.HI UR54, URZ, UR15, UR7 ;  /* 0x0000000f3f360299 */ /* 0x000fd80008011607 */
.L_x_6436:
[----:B------:R-:W-:-:S04]  /*7bf0*/  UIMAD UR54, UR54, UR11, URZ ;  /* 0x0000000b363672a4 */ /* 0x000fc8000f8e023f */
[----:B------:R-:W-:-:S04]  /*7c00*/  UISETP.LT.AND UP0, UPT, UR10, UR54, UPT ;  /* 0x000000360a00728c */ /* 0x000fc8000bf01270 */
[----:B------:R-:W-:-:S12]  /*7c10*/  USEL UR10, UR10, UR54, !UP0 ;  /* 0x000000360a0a7287 */ /* 0x000fd8000c000000 */
.L_x_6434:
        /* <DEDUP_REMOVED lines=12> */
.L_x_6446:
        /* <DEDUP_REMOVED lines=9> */
.L_x_6439:
[----:B------:R-:W-:Y:S01]  /*7d70*/  ULEA UR6, UR37, UR39, 0x3 ;  /* 0x0000002725067291 */ /* 0x000fe2000f8e183f */
[----:B------:R-:W-:-:S05]  /*7d80*/  IMAD.U32 R0, RZ, RZ, UR36 ;  /* 0x00000024ff007e24 */ /* 0x000fca000f8e00ff */
[----:B------:R-:W-:-:S04]  /*7d90*/  SHF.L.U32 R0, R0, 0x1f, RZ ;  /* 0x0000001f00007819 */ /* 0x000fc800000006ff */
[----:B------:R1:W2:Y:S01]  /*7da0*/  SYNCS.PHASECHK.TRANS64.TRYWAIT P2, [UR6+0x28830], R0 ;  /* 0x02883000ff0075a7 */ /* 0x0002a20008040146 */
[----:B------:R-:W-:Y:S05]  /*7db0*/  @!P0 BRA `(.L_x_6440) ;  /* 0x0000000000048947 */ /* 0x000fea0003800000 */
[----:B------:R-:W-:Y:S01]  /*7dc0*/  BPT.TRAP 0x1 ;  /* 0x000000040000795c */ /* 0x000fe20000300000 */
.L_x_6440:
[----:B--2---:R-:W-:Y:S05]  /*7dd0*/  @P2 BRA `(.L_x_6438) ;  /* 0x0000000000082947 */ /* 0x004fea0003800000 */
[----:B------:R-:W2:Y:S02]  /*7de0*/  SYNCS.PHASECHK.TRANS64.TRYWAIT P2, [UR6+0x28830], R0 ;  /* 0x02883000ff0075a7 */ /* 0x000ea40008040146 */
[----:B--2---:R-:W-:Y:S05]  /*7df0*/  @!P2 BRA `(.L_x_6441) ;  /* 0x0000009c0094a947 */ /* 0x004fea0003800000 */
.L_x_6438:
        /* <DEDUP_REMOVED lines=45> */
.L_x_6443:
[----:B------:R-:W-:Y:S01]  /*80d0*/  ULEA UR6, UR55, UR39, 0x3 ;  /* 0x0000002737067291 */ /* 0x000fe2000f8e183f */
[----:B------:R-:W-:-:S05]  /*80e0*/  IMAD.U32 R0, RZ, RZ, UR56 ;  /* 0x00000038ff007e24 */ /* 0x000fca000f8e00ff */
[----:B------:R-:W-:-:S04]  /*80f0*/  SHF.L.U32 R0, R0, 0x1f, RZ ;  /* 0x0000001f00007819 */ /* 0x000fc800000006ff */
[----:B------:R1:W2:Y:S01]  /*8100*/  SYNCS.PHASECHK.TRANS64.TRYWAIT P2, [UR6+0x28850], R0 ;  /* 0x02885000ff0075a7 */ /* 0x0002a20008040146 */
[----:B------:R-:W-:Y:S05]  /*8110*/  @!P0 BRA `(.L_x_6444) ;  /* 0x0000000000048947 */ /* 0x000fea0003800000 */
[----:B------:R-:W-:Y:S01]  /*8120*/  BPT.TRAP 0x1 ;  /* 0x000000040000795c */ /* 0x000fe20000300000 */
.L_x_6444:
[----:B--2---:R-:W-:Y:S05]  /*8130*/  @P2 BRA `(.L_x_6442) ;  /* 0x0000000000082947 */ /* 0x004fea0003800000 */
[----:B------:R-:W2:Y:S02]  /*8140*/  SYNCS.PHASECHK.TRANS64.TRYWAIT P2, [UR6+0x28850], R0 ;  /* 0x02885000ff0075a7 */ /* 0x000ea40008040146 */
[----:B--2---:R-:W-:Y:S05]  /*8150*/  @!P2 BRA `(.L_x_6445) ;  /* 0x0000009800d4a947 */ /* 0x004fea0003800000 */
.L_x_6442:
[----:B------:R-:W-:Y:S01]  /*8160*/  UIADD3 UR6, UR39, 0x400, URZ ;  /* 0x0000040027067890 */ /* 0x000fe2000fffe03f */
[----:B------:R-:W-:Y:S01]  /*8170*/  WARPGROUP.ARRIVE ;  /* 0x00000000000079c5 */ /* 0x000fe20000000000 */
[----:B------:R-:W-:Y:S01]  /*8180*/  UMOV UR7, 0x40000040 ;  /* 0x4000004000077882 */ /* 0x000fe20000000000 */
[----:B-12---:R-:W-:Y:S01]  /*8190*/  FMNMX.FTZ R0, R24, R13, !PT ;  /* 0x0000000d18007209 */ /* 0x006fe20007810000 */
[----:B------:R-:W-:Y:S01]  /*81a0*/  USHF.R.U32.HI UR6, URZ, 0x4, UR6 ;  /* 0x000000043f067899 */ /* 0x000fe20008011606 */
[----:B------:R-:W1:Y:S01]  /*81b0*/  LDC R6, c[0x0][0x988] ;  /* 0x00026200ff067b82 */ /* 0x000e620000000800 */
[----:B------:R-:W-:Y:S01]  /*81c0*/  ISETP.GT.AND P2, PT, R7, UR54, PT ;  /* 0x0000003607007c0c */ /* 0x000fe2000bf44270 */
[----:B------:R-:W-:Y:S01]  /*81d0*/  UMOV UR56, UR36 ;  /* 0x0000002400387c82 */ /* 0x000fe20008000000 */
[----:B------:R-:W-:Y:S01]  /*81e0*/  ULOP3.LUT UR6, UR6, 0x3fff, URZ, 0xc0, !UPT ;  /* 0x00003fff06067892 */ /* 0x000fe2000f8ec03f */
[----:B------:R-:W-:Y:S01]  /*81f0*/  FMNMX.FTZ R9, R25, R0, !PT ;  /* 0x0000000019097209 */ /* 0x000fe20007810000 */
[----:B------:R-:W-:-:S02]  /*8200*/  VIADD R7, R7, 0xffffffff ;  /* 0xffffffff07077836 */ /* 0x000fc40000000000 */
[----:B------:R-:W-:Y:S01]  /*8210*/  ULOP3.LUT UR6, UR6, 0x4000000, URZ, 0xfc, !UPT ;  /* 0x0400000006067892 */ /* 0x000fe2000f8efc3f */
[----:B------:R-:W-:-:S03]  /*8220*/  FMNMX.FTZ R0, R28, R9, !PT ;  /* 0x000000091c007209 */ /* 0x000fc60007810000 */
[----:B------:R-:W-:Y:S01]  /*8230*/  ULEA UR10, UR55, UR6, 0xb ;  /* 0x00000006370a7291 */ /* 0x000fe2000f8e583f */
        /* <DEDUP_REMOVED lines=33> */
[----:B------:R-:W2:Y:S02]  /*8450*/  SHFL.BFLY PT, R0, R9, 0x2, 0x1f ;  /* 0x0c401f0009007f89 */ /* 0x000ea400000e0000 */
[----:B--2---:R-:W-:-:S05]  /*8460*/  FMNMX.FTZ R12, R9, R0, !PT ;  /* 0x00000000090c7209 */ /* 0x004fca0007810000 */
[----:B------:R-:W2:Y:S01]  /*8470*/  SHFL.BFLY PT, R15, R12, 0x1, 0x1f ;  /* 0x0c201f000c0f7f89 */ /* 0x000ea200000e0000 */
[----:B------:R-:W-:Y:S02]  /*8480*/  WARPGROUP.DEPBAR.LE gsb0, 0x0 ;  /* 0x00008000000079c5 */ /* 0x000fe40000010000 */
[----:B------:R-:W-:-:S06]  /*8490*/  WARPGROUP.ARRIVE ;  /* 0x00000000000079c5 */ /* 0x000fcc0000000000 */
[----:B------:R-:W-:Y:S01]  /*84a0*/  HGMMA.64x128x16.F32.BF16 R88, R176, gdesc[UR4].tnspB, R88, gsb0 ;  /* 0x41e00004b0587df0 */ /* 0x000fe20008001858 */
[----:B------:R-:W-:Y:S01]  /*84b0*/  UIADD3 UR6, UR10, 0x100, URZ ;  /* 0x000001000a067890 */ /* 0x000fe2000fffe03f */
[----:B------:R-:W-:Y:S01]  /*84c0*/  UMOV UR7, 0x40000040 ;  /* 0x4000004000077882 */ /* 0x000fe20000000000 */
        /* <DEDUP_REMOVED lines=37> */
[----:B------:R-:W-:Y:S02]  /*8720*/  WARPGROUP.ARRIVE ;  /* 0x00000000000079c5 */ /* 0x000fe40000000000 */
[----:B------:R-:W1:Y:S04]  /*8730*/  SHFL.BFLY PT, R14, R9, 0x2, 0x1f ;  /* 0x0c401f00090e7f89 */ /* 0x000e6800000e0000 */
[----:B------:R-:W-:Y:S01]  /*8740*/  HGMMA.64x128x16.F32.BF16 R88, R172, gdesc[UR4].tnspB, R88, gsb0 ;  /* 0x41e00004ac587df0 */ /* 0x000fe20008001858 */
[----:B------:R-:W-:Y:S01]  /*8750*/  UIADD3 UR6, UR10, 0x180, URZ ;  /* 0x000001800a067890 */ /* 0x000fe2000fffe03f */
[----:B------:R-:W-:Y:S01]  /*8760*/  UMOV UR7, 0x40000040 ;  /* 0x4000004000077882 */ /* 0x000fe20000000000 */
[----:B------:R-:W-:-:S02]  /*8770*/  WARPGROUP.DEPBAR.LE gsb0, 0x0 ;  /* 0x00008000000079c5 */ /* 0x000fc40000010000 */
[----:B------:R-:W-:-:S07]  /*8780*/  WARPGROUP.ARRIVE ;  /* 0x00000000000079c5 */ /* 0x000fce0000000000 */
[----:B------:R-:W-:Y:S01]  /*8790*/  HGMMA.64x128x16.F32.BF16 R88, R168, gdesc[UR4].tnspB, R88, gsb0 ;  /* 0x41e00004a8587df0 */ /* 0x000fe20008001858 */
[----:B------:R-:W-:Y:S01]  /*87a0*/  UIADD3 UR6, UR10, 0x200, URZ ;  /* 0x000002000a067890 */ /* 0x000fe2000fffe03f */
[----:B------:R-:W-:Y:S01]  /*87b0*/  UMOV UR7, 0x40000040 ;  /* 0x4000004000077882 */ /* 0x000fe20000000000 */
[----:B------:R-:W-:Y:S02]  /*87c0*/  WARPGROUP.DEPBAR.LE gsb0, 0x0 ;  /* 0x00008000000079c5 */ /* 0x000fe40000010000 */
[----:B------:R-:W-:Y:S01]  /*87d0*/  WARPGROUP.ARRIVE ;  /* 0x00000000000079c5 */ /* 0x000fe20000000000 */
[----:B------:R-:W-:-:S04]  /*87e0*/  FMUL.FTZ R169, R0, R6 ;  /* 0x0000000600a97220 */ /* 0x000fc80000410000 */
[--C-:B------:R-:W-:Y:S02]  /*87f0*/  FFMA.FTZ R13, R24, R6, -R169.reuse ;  /* 0x00000006180d7223 */ /* 0x100fe400000108a9 */
[----:B------:R-:W-:Y:S01]  /*8800*/  HGMMA.64x128x16.F32.BF16 R88, R164, gdesc[UR4].tnspB, R88, gsb0 ;  /* 0x41e00004a4587df0 */ /* 0x000fe20008001858 */
[----:B------:R-:W-:Y:S01]  /*8810*/  UIADD3 UR6, UR10, 0x280, URZ ;  /* 0x000002800a067890 */ /* 0x000fe2000fffe03f */
[----:B-1----:R-:W-:Y:S01]  /*8820*/  FMNMX.FTZ R24, R9, R14, !PT ;  /* 0x0000000e09187209 */ /* 0x002fe20007810000 */
[----:B------:R-:W-:Y:S01]  /*8830*/  UMOV UR7, 0x40000040 ;  /* 0x4000004000077882 */ /* 0x000fe20000000000 */
[-CC-:B------:R-:W-:Y:S01]  /*8840*/  FFMA.FTZ R15, R29, R6.reuse, -R169.reuse ;  /* 0x000000061d0f7223 */ /* 0x180fe200000108a9 */
[-CC-:B------:R-:W-:Y:S01]  /*8850*/  FFMA.FTZ R29, R41, R6.reuse, -R169.reuse ;  /* 0x00000006291d7223 */ /* 0x180fe200000108a9 */
[-CC-:B------:R-:W-:Y:S01]  /*8860*/  FFMA.FTZ R41, R53, R6.reuse, -R169.reuse ;  /* 0x0000000635297223 */ /* 0x180fe200000108a9 */
[----:B------:R-:W1:Y:S01]  /*8870*/  SHFL.BFLY PT, R9, R24, 0x1, 0x1f ;  /* 0x0c201f0018097f89 */ /* 0x000e6200000e0000 */
        /* <DEDUP_REMOVED lines=22> */
[-C--:B------:R-:W-:Y:S01]  /*89e0*/  FFMA.FTZ R20, R80, R6.reuse, -R169 ;  /* 0x0000000650147223 */ /* 0x080fe200000108a9 */
[----:B-1----:R-:W-:Y:S01]  /*89f0*/  FMNMX.FTZ R9, R24, R9, !PT ;  /* 0x0000000918097209 */ /* 0x002fe20007810000 */
[----:B------:R-:W1:Y:S01]  /*8a00*/  MUFU.EX2 R182, R182 ;  /* 0x000000b600b67308 */ /* 0x000e620000000800 */
[----:B--2---:R-:W-:Y:S01]  /*8a10*/  FFMA.FTZ R3, R10, R3, R13 ;  /* 0x000000030a037223 */ /* 0x004fe2000001000d */
[-CC-:B------:R-:W-:Y:S01]  /*8a20*/  FFMA.FTZ R69, R81, R6.reuse, -R169.reuse ;  /* 0x0000000651457223 */ /* 0x180fe200000108a9 */
[-C--:B------:R-:W-:Y:S01]  /*8a30*/  FFMA.FTZ R84, R84, R6.reuse, -R169 ;  /* 0x0000000654547223 */ /* 0x080fe200000108a9 */
[CC--:B------:R-:W-:Y:S01]  /*8a40*/  FMUL.FTZ R77, R9.reuse, R6.reuse ;  /* 0x00000006094d7220 */ /* 0x0c0fe20000410000 */
[----:B------:R-:W-:Y:S01]  /*8a50*/  FADD.FTZ R73, -R9, R11 ;  /* 0x0000000b09497221 */ /* 0x000fe20000010100 */
[----:B------:R-:W-:-:S02]  /*8a60*/  FFMA.FTZ R85, R85, R6, -R169 ;  /* 0x0000000655557223 */ /* 0x000fc400000108a9 */
[-CC-:B------:R-:W-:Y:S01]  /*8a70*/  FFMA.FTZ R181, R27, R6.reuse, -R77.reuse ;  /* 0x000000061bb57223 */ /* 0x180fe2000001084d */
[----:B------:R-:W-:Y:S02]  /*8a80*/  IMAD.U32 R27, RZ, RZ, UR37 ;  /* 0x00000025ff1b7e24 */ /* 0x000fe4000f8e00ff */
[-C--:B------:R-:W-:Y:S01]  /*8a90*/  FMUL.FTZ R73, R73, R6.reuse ;  /* 0x0000000649497220 */ /* 0x080fe20000410000 */
[-CC-:B------:R-:W-:Y:S01]  /*8aa0*/  FFMA.FTZ R26, R26, R6.reuse, -R77.reuse ;  /* 0x000000061a1a7223 */ /* 0x180fe2000001084d */
[-CC-:B------:R-:W-:Y:S01]  /*8ab0*/  FFMA.FTZ R183, R30, R6.reuse, -R77.reuse ;  /* 0x000000061eb77223 */ /* 0x180fe2000001084d */
[-CC-:B------:R-:W-:Y:S01]  /*8ac0*/  FFMA.FTZ R28, R31, R6.reuse, -R77.reuse ;  /* 0x000000061f1c7223 */ /* 0x180fe2000001084d */
[----:B------:R-:W-:Y:S01]  /*8ad0*/  @!P1 LEA R27, R27, UR39, 0x3 ;  /* 0x000000271b1b9c11 */ /* 0x000fe2000f8e18ff */
[----:B------:R-:W-:Y:S01]  /*8ae0*/  MUFU.EX2 R181, R181 ;  /* 0x000000b500b57308 */ /* 0x000fe20000000800 */
[----:B------:R-:W-:Y:S01]  /*8af0*/  IADD3 R31, -R17, 0xb, RZ ;  /* 0x0000000b111f7810 */ /* 0x000fe20007ffe1ff */
[-CC-:B------:R-:W-:Y:S01]  /*8b00*/  FFMA.FTZ R177, R34, R6.reuse, -R77.reuse ;  /* 0x0000000622b17223 */ /* 0x180fe2000001084d */
[----:B------:R-:W-:Y:S01]  /*8b10*/  FFMA.FTZ R40, R35, R6, -R77 ;  /* 0x0000000623287223 */ /* 0x000fe2000001084d */
[----:B------:R-:W-:-:S02]  /*8b20*/  @!P1 VIADD R27, R27, 0x28840 ;  /* 0x000288401b1b9836 */ /* 0x000fc40000000000 */
[-C--:B------:R-:W-:Y:S01]  /*8b30*/  FFMA.FTZ R179, R38, R6.reuse, -R77 ;  /* 0x0000000626b37223 */ /* 0x080fe2000001084d */
[----:B---3--:R-:W-:Y:S01]  /*8b40*/  FADD.FTZ R3, R180, R3 ;  /* 0x00000003b4037221 */ /* 0x008fe20000010000 */
[-C--:B------:R-:W-:Y:S01]  /*8b50*/  FFMA.FTZ R38, R39, R6.reuse, -R77 ;  /* 0x0000000627267223 */ /* 0x080fe2000001084d */
[----:B------:R-:W-:Y:S01]  /*8b60*/  MUFU.EX2 R73, R73 ;  /* 0x0000004900497308 */ /* 0x000fe20000000800 */
[----:B------:R-:W-:Y:S01]  /*8b70*/  @!P1 PRMT R27, RZ, 0x654, R27 ;  /* 0x00000654ff1b9816 */ /* 0x000fe2000000001b */
[-C--:B------:R-:W-:Y:S01]  /*8b80*/  FFMA.FTZ R175, R46, R6.reuse, -R77 ;  /* 0x000000062eaf7223 */ /* 0x080fe2000001084d */
[----:B-1----:R-:W-:Y:S01]  /*8b90*/  FADD.FTZ R46, R182, R3 ;  /* 0x00000003b62e7221 */ /* 0x002fe20000010000 */
        /* <DEDUP_REMOVED lines=8> */
[----:B------:R-:W-:Y:S01]  /*8c20*/  F2FP.BF16.F32.PACK_AB R180, R180, R13 ;  /* 0x0000000db4b4723e */ /* 0x000fe200000010ff */
        /* <DEDUP_REMOVED lines=13> */
[----:B------:R-:W-:-:S03]  /*8d00*/  FFMA.FTZ R86, R86, R6, -R77 ;  /* 0x0000000656567223 */ /* 0x000fc6000001084d */
[----:B------:R-:W-:Y:S01]  /*8d10*/  FADD.FTZ R44, R181, R2 ;  /* 0x00000002b52c7221 */ /* 0x000fe20000010000 */
[----:B------:R-:W-:Y:S01]  /*8d20*/  FFMA.FTZ R2, R63, R6, -R77 ;  /* 0x000000063f027223 */ /* 0x000fe2000001084d */
[----:B------:R-:W-:Y:S01]  /*8d30*/  F2FP.BF16.F32.PACK_AB R181, R181, R26 ;  /* 0x0000001ab5b5723e */ /* 0x000fe200000010ff */
[----:B------:R-:W1:Y:S01]  /*8d40*/  MUFU.EX2 R28, R28 ;  /* 0x0000001c001c7308 */ /* 0x000e620000000800 */
[----:B--2---:R-:W-:-:S07]  /*8d50*/  FADD.FTZ R3, R183, R44 ;  /* 0x0000002cb7037221 */ /* 0x004fce0000010000 */
[----:B------:R-:W-:Y:S01]  /*8d60*/  MUFU.EX2 R176, R176 ;  /* 0x000000b000b07308 */ /* 0x000fe20000000800 */
[----:B---3--:R-:W-:-:S07]  /*8d70*/  F2FP.BF16.F32.PACK_AB R182, R15, R182 ;  /* 0x000000b60fb6723e */ /* 0x008fce00000010ff */
[----:B------:R-:W2:Y:S01]  /*8d80*/  MUFU.EX2 R177, R177 ;  /* 0x000000b100b17308 */ /* 0x000ea20000000800 */
[C---:B-1----:R-:W-:Y:S01]  /*8d90*/  FADD.FTZ R44, R28.reuse, R3 ;  /* 0x000000031c2c7221 */ /* 0x042fe20000010000 */
[----:B------:R-:W-:-:S06]  /*8da0*/  F2FP.BF16.F32.PACK_AB R183, R28, R183 ;  /* 0x000000b71cb7723e */ /* 0x000fcc00000010ff */
[----:B------:R-:W-:Y:S08]  /*8db0*/  MUFU.EX2 R21, R21 ;  /* 0x0000001500157308 */ /* 0x000ff00000000800 */
[----:B------:R-:W1:Y:S01]  /*8dc0*/  MUFU.EX2 R40, R40 ;  /* 0x0000002800287308 */ /* 0x000e620000000800 */
[----:B--2---:R-:W-:-:S07]  /*8dd0*/  FADD.FTZ R3, R177, R44 ;  /* 0x0000002cb1037221 */ /* 0x004fce0000010000 */
[----:B------:R-:W-:Y:S08]  /*8de0*/  MUFU.EX2 R178, R178 ;  /* 0x000000b200b27308 */ /* 0x000ff00000000800 */
[----:B------:R-:W2:Y:S01]  /*8df0*/  MUFU.EX2 R179, R179 ;  /* 0x000000b300b37308 */ /* 0x000ea20000000800 */
[C---:B-1----:R-:W-:Y:S01]  /*8e00*/  FADD.FTZ R44, R40.reuse, R3 ;  /* 0x00000003282c7221 */ /* 0x042fe20000010000 */
[----:B------:R-:W-:Y:S01]  /*8e10*/  F2FP.BF16.F32.PACK_AB R177, R40, R177 ;  /* 0x000000b128b1723e */ /* 0x000fe200000010ff */
[----:B------:R-:W-:-:S02]  /*8e20*/  WARPGROUP.DEPBAR.LE gsb0, 0x0 ;  /* 0x00008000000079c5 */ /* 0x000fc40000010000 */
[----:B------:R-:W-:-:S03]  /*8e30*/  WARPGROUP.ARRIVE ;  /* 0x00000000000079c5 */ /* 0x000fc60000000000 */
[----:B------:R-:W-:Y:S01]  /*8e40*/  MUFU.EX2 R25, R25 ;  /* 0x0000001900197308 */ /* 0x000fe20000000800 */
[-CC-:B------:R-:W-:Y:S01]  /*8e50*/  FFMA.FTZ R164, R56, R6.reuse, -R169.reuse ;  /* 0x0000000638a47223 */ /* 0x180fe200000108a9 */
[-C--:B------:R-:W-:Y:S01]  /*8e60*/  FFMA.FTZ R166, R60, R6.reuse, -R169 ;  /* 0x000000063ca67223 */ /* 0x080fe200000108a9 */
[-CC-:B------:R-:W-:Y:S01]  /*8e70*/  FFMA.FTZ R165, R58, R6.reuse, -R77.reuse ;  /* 0x000000063aa57223 */ /* 0x180fe2000001084d */
[----:B------:R-:W-:Y:S01]  /*8e80*/  FFMA.FTZ R167, R62, R6, -R77 ;  /* 0x000000063ea77223 */ /* 0x000fe2000001084d */
[----:B------:R-:W-:Y:S01]  /*8e90*/  HGMMA.64x128x16.F32.BF16 R88, R160, gdesc[UR4].tnspB, R88, gsb0 ;  /* 0x41e00004a0587df0 */ /* 0x000fe20008001858 */
[----:B------:R-:W-:Y:S01]  /*8ea0*/  UIADD3 UR6, UR10, 0x300, URZ ;  /* 0x000003000a067890 */ /* 0x000fe2000fffe03f */
[----:B--2---:R-:W-:Y:S01]  /*8eb0*/  FADD.FTZ R3, R179, R44 ;  /* 0x0000002cb3037221 */ /* 0x004fe20000010000 */
[----:B------:R-:W-:Y:S01]  /*8ec0*/  UMOV UR7, 0x40000040 ;  /* 0x4000004000077882 */ /* 0x000fe20000000000 */
[----:B------:R-:W1:Y:S08]  /*8ed0*/  MUFU.EX2 R38, R38 ;  /* 0x0000002600267308 */ /* 0x000e700000000800 */
[----:B------:R-:W-:Y:S08]  /*8ee0*/  MUFU.EX2 R172, R172 ;  /* 0x000000ac00ac7308 */ /* 0x000ff00000000800 */
        /* <DEDUP_REMOVED lines=14> */
[----:B------:R-:W-:Y:S01]  /*8fd0*/  MUFU.EX2 R37, R37 ;  /* 0x0000002500257308 */ /* 0x000fe20000000800 */
[C---:B-1----:R-:W-:Y:S01]  /*8fe0*/  FADD.FTZ R44, R32.reuse, R3 ;  /* 0x00000003202c7221 */ /* 0x042fe20000010000 */
        /* <DEDUP_REMOVED lines=12> */
[-CC-:B------:R-:W-:Y:S02]  /*90b0*/  FFMA.FTZ R169, R50, R6.reuse, -R77.reuse ;  /* 0x0000000632a97223 */ /* 0x180fe4000001084d */
[----:B------:R-:W-:Y:S01]  /*90c0*/  MUFU.EX2 R45, R45 ;  /* 0x0000002d002d7308 */ /* 0x000fe20000000800 */
[----:B------:R-:W-:Y:S01]  /*90d0*/  FFMA.FTZ R77, R87, R6, -R77 ;  /* 0x00000006574d7223 */ /* 0x000fe2000001084d */
[----:B------:R-:W-:Y:S01]  /*90e0*/  HGMMA.64x128x16.F32.BF16 R88, R156, gdesc[UR4].tnspB, R88, gsb0 ;  /* 0x41e000049c587df0 */ /* 0x000fe20008001858 */
[----:B------:R-:W-:Y:S01]  /*90f0*/  UIADD3 UR6, UR10, 0x380, URZ ;  /* 0x000003800a067890 */ /* 0x000fe2000fffe03f */
[----:B------:R-:W-:-:S04]  /*9100*/  UMOV UR7, 0x40000040 ;  /* 0x4000004000077882 */ /* 0x000fc80000000000 */
[----:B------:R-:W1:Y:S08]  /*9110*/  MUFU.EX2 R169, R169 ;  /* 0x000000a900a97308 */ /* 0x000e700000000800 */
[----:B------:R-:W2:Y:S08]  /*9120*/  MUFU.EX2 R42, R42 ;  /* 0x0000002a002a7308 */ /* 0x000eb00000000800 */
[----:B------:R-:W-:Y:S01]  /*9130*/  MUFU.EX2 R166, R166 ;  /* 0x000000a600a67308 */ /* 0x000fe20000000800 */
[----:B-1----:R-:W-:Y:S01]  /*9140*/  FADD.FTZ R3, R169, R44 ;  /* 0x0000002ca9037221 */ /* 0x002fe20000010000 */
[----:B------:R-:W-:-:S03]  /*9150*/  F2FP.BF16.F32.PACK_AB R169, R34, R169 ;  /* 0x000000a922a9723e */ /* 0x000fc600000010ff */
[----:B------:R-:W-:-:S03]  /*9160*/  FADD.FTZ R44, R34, R3 ;  /* 0x00000003222c7221 */ /* 0x000fc60000010000 */
[----:B------:R-:W1:Y:S01]  /*9170*/  MUFU.EX2 R167, R167 ;  /* 0x000000a700a77308 */ /* 0x000e620000000800 */
[----:B------:R-:W-:Y:S01]  /*9180*/  FADD.FTZ R3, R171, R44 ;  /* 0x0000002cab037221 */ /* 0x000fe20000010000 */
[----:B------:R-:W-:-:S03]  /*9190*/  F2FP.BF16.F32.PACK_AB R171, R36, R171 ;  /* 0x000000ab24ab723e */ /* 0x000fc600000010ff */
[----:B------:R-:W-:-:S03]  /*91a0*/  FADD.FTZ R26, R36, R3 ;  /* 0x00000003241a7221 */ /* 0x000fc60000010000 */
[----:B------:R-:W-:Y:S01]  /*91b0*/  MUFU.EX2 R49, R49 ;  /* 0x0000003100317308 */ /* 0x000fe20000000800 */
[----:B------:R-:W-:Y:S01]  /*91c0*/  FADD.FTZ R3, R165, R26 ;  /* 0x0000001aa5037221 */ /* 0x000fe20000010000 */
[----:B--2---:R-:W-:-:S03]  /*91d0*/  F2FP.BF16.F32.PACK_AB R165, R42, R165 ;  /* 0x000000a52aa5723e */ /* 0x004fc600000010ff */
[----:B------:R-:W-:-:S03]  /*91e0*/  FADD.FTZ R26, R42, R3 ;  /* 0x000000032a1a7221 */ /* 0x000fc60000010000 */
[----:B------:R-:W2:Y:S01]  /*91f0*/  MUFU.EX2 R2, R2 ;  /* 0x0000000200027308 */ /* 0x000ea20000000800 */
[----:B-1----:R-:W-:-:S07]  /*9200*/  FADD.FTZ R3, R167, R26 ;  /* 0x0000001aa7037221 */ /* 0x002fce0000010000 */
[----:B------:R-:W-:Y:S08]  /*9210*/  MUFU.EX2 R160, R160 ;  /* 0x000000a000a07308 */ /* 0x000ff00000000800 */
[----:B------:R-:W1:Y:S01]  /*9220*/  MUFU.EX2 R66, R66 ;  /* 0x0000004200427308 */ /* 0x000e620000000800 */
[C---:B--2---:R-:W-:Y:S01]  /*9230*/  FADD.FTZ R3, R2.reuse, R3 ;  /* 0x0000000302037221 */ /* 0x044fe20000010000 */
[----:B------:R-:W-:-:S06]  /*9240*/  F2FP.BF16.F32.PACK_AB R167, R2, R167 ;  /* 0x000000a702a7723e */ /* 0x000fcc00000010ff */
[----:B------:R-:W-:Y:S08]  /*9250*/  MUFU.EX2 R53, R53 ;  /* 0x0000003500357308 */ /* 0x000ff00000000800 */
        /* <DEDUP_REMOVED lines=13> */
[----:B------:R-:W2:Y:S01]  /*9330*/  MUFU.EX2 R61, R61 ;  /* 0x0000003d003d7308 */ /* 0x000ea20000000800 */
[----:B------:R-:W-:Y:S02]  /*9340*/  WARPGROUP.DEPBAR.LE gsb0, 0x0 ;  /* 0x00008000000079c5 */ /* 0x000fe40000010000 */
[----:B------:R-:W-:-:S05]  /*9350*/  WARPGROUP.ARRIVE ;  /* 0x00000000000079c5 */ /* 0x000fca0000000000 */
[----:B------:R-:W3:Y:S01]  /*9360*/  MUFU.EX2 R75, R75 ;  /* 0x0000004b004b7308 */ /* 0x000ee20000000800 */
[----:B-1----:R-:W-:Y:S01]  /*9370*/  FADD.FTZ R3, R74, R3 ;  /* 0x000000034a037221 */ /* 0x002fe20000010000 */
[----:B------:R-:W-:Y:S01]  /*9380*/  HGMMA.64x128x16.F32.BF16 R88, R152, gdesc[UR4].tnspB, R88, gsb0 ;  /* 0x41e0000498587df0 */ /* 0x000fe20008001858 */
[----:B--2---:R-:W-:-:S05]  /*9390*/  F2FP.BF16.F32.PACK_AB R156, R61, R12 ;  /* 0x0000000c3d9c723e */ /* 0x004fca00000010ff */
[----:B------:R-:W-:Y:S08]  /*93a0*/  MUFU.EX2 R14, R14 ;  /* 0x0000000e000e7308 */ /* 0x000ff00000000800 */
[----:B------:R-:W1:Y:S01]  /*93b0*/  MUFU.EX2 R78, R78 ;  /* 0x0000004e004e7308 */ /* 0x000e620000000800 */
[C---:B---3--:R-:W-:Y:S01]  /*93c0*/  FADD.FTZ R3, R75.reuse, R3 ;  /* 0x000000034b037221 */ /* 0x048fe20000010000 */
[----:B------:R-:W-:-:S06]  /*93d0*/  F2FP.BF16.F32.PACK_AB R157, R75, R74 ;  /* 0x0000004a4b9d723e */ /* 0x000fcc00000010ff */
[----:B------:R-:W2:Y:S08]  /*93e0*/  MUFU.EX2 R65, R65 ;  /* 0x0000004100417308 */ /* 0x000eb00000000800 */
[----:B------:R-:W3:Y:S01]  /*93f0*/  MUFU.EX2 R79, R79 ;  /* 0x0000004f004f7308 */ /* 0x000ee20000000800 */
[----:B-1----:R-:W-:-:S07]  /*9400*/  FADD.FTZ R3, R78, R3 ;  /* 0x000000034e037221 */ /* 0x002fce0000010000 */
[----:B------:R-:W-:Y:S01]  /*9410*/  MUFU.EX2 R20, R20 ;  /* 0x0000001400147308 */ /* 0x000fe20000000800 */
[----:B--2---:R-:W-:-:S07]  /*9420*/  F2FP.BF16.F32.PACK_AB R158, R65, R14 ;  /* 0x0000000e419e723e */ /* 0x004fce00000010ff */
[----:B------:R-:W1:Y:S01]  /*9430*/  MUFU.EX2 R82, R82 ;  /* 0x0000005200527308 */ /* 0x000e620000000800 */
[C---:B---3--:R-:W-:Y:S01]  /*9440*/  FADD.FTZ R3, R79.reuse, R3 ;  /* 0x000000034f037221 */ /* 0x048fe20000010000 */
[----:B------:R-:W-:-:S06]  /*9450*/  F2FP.BF16.F32.PACK_AB R159, R79, R78 ;  /* 0x0000004e4f9f723e */ /* 0x000fcc00000010ff */
[----:B------:R-:W-:Y:S08]  /*9460*/  MUFU.EX2 R69, R69 ;  /* 0x0000004500457308 */ /* 0x000ff00000000800 */
[----:B------:R-:W2:Y:S01]  /*9470*/  MUFU.EX2 R83, R83 ;  /* 0x0000005300537308 */ /* 0x000ea20000000800 */
[----:B-1----:R-:W-:-:S07]  /*9480*/  FADD.FTZ R3, R82, R3 ;  /* 0x0000000352037221 */ /* 0x002fce0000010000 */
[----:B------:R-:W-:Y:S08]  /*9490*/  MUFU.EX2 R24, R84 ;  /* 0x0000005400187308 */ /* 0x000ff00000000800 */
[----:B------:R-:W-:Y:S01]  /*94a0*/  MUFU.EX2 R86, R86 ;  /* 0x0000005600567308 */ /* 0x000fe20000000800 */
[----:B--2---:R-:W-:-:S07]  /*94b0*/  FADD.FTZ R3, R83, R3 ;  /* 0x0000000353037221 */ /* 0x004fce0000010000 */
[----:B------:R-:W1:Y:S08]  /*94c0*/  MUFU.EX2 R11, R85 ;  /* 0x00000055000b7308 */ /* 0x000e700000000800 */
[----:B------:R-:W2:Y:S01]  /*94d0*/  MUFU.EX2 R77, R77 ;  /* 0x0000004d004d7308 */ /* 0x000ea20000000800 */
[----:B------:R-:W-:Y:S02]  /*94e0*/  WARPGROUP.DEPBAR.LE gsb0, 0x0 ;  /* 0x00008000000079c5 */ /* 0x000fe40000010000 */
[----:B------:R3:W-:Y:S06]  /*94f0*/  BAR.ARV R31, 0x100 ;  /* 0x0004001f0000751d */ /* 0x0007ec0000002000 */
[----:B------:R4:W-:Y:S01]  /*9500*/  @!P1 SYNCS.ARRIVE.TRANS64.RED.A1T0 RZ, [R27+URZ], RZ ;  /* 0x000000ff1bff99a7 */ /* 0x0009e2000810043f */
[----:B-1----:R-:W-:Y:S01]  /*9510*/  F2FP.BF16.F32.PACK_AB R154, R11, R24 ;  /* 0x000000180b9a723e */ /* 0x002fe200000010ff */
[----:B------:R-:W-:Y:S01]  /*9520*/  FMUL.FTZ R88, R88, R10 ;  /* 0x0000000a58587220 */ /* 0x000fe20000410000 */
[----:B------:R-:W-:Y:S01]  /*9530*/  F2FP.BF16.F32.PACK_AB R152, R69, R20 ;  /* 0x000000144598723e */ /* 0x000fe200000010ff */
[----:B------:R-:W-:Y:S01]  /*9540*/  FMUL.FTZ R89, R89, R10 ;  /* 0x0000000a59597220 */ /* 0x000fe20000410000 */
[----:B------:R-:W-:Y:S01]  /*9550*/  F2FP.BF16.F32.PACK_AB R153, R83, R82 ;  /* 0x000000525399723e */ /* 0x000fe200000010ff */
[----:B------:R-:W-:Y:S01]  /*9560*/  FMUL.FTZ R92, R92, R10 ;  /* 0x0000000a5c5c7220 */ /* 0x000fe20000410000 */
[----:B--2---:R-:W-:Y:S01]  /*9570*/  F2FP.BF16.F32.PACK_AB R155, R77, R86 ;  /* 0x000000564d9b723e */ /* 0x004fe200000010ff */
[----:B----4-:R-:W-:Y:S01]  /*9580*/  IMAD.U32 R27, RZ, RZ, UR55 ;  /* 0x00000037ff1b7e24 */ /* 0x010fe2000f8e00ff */
[----:B------:R-:W-:Y:S01]  /*9590*/  UMOV UR55, UR37 ;  /* 0x0000002500377c82 */ /* 0x000fe20008000000 */
[-C--:B------:R-:W-:Y:S01]  /*95a0*/  FMUL.FTZ R93, R93, R10.reuse ;  /* 0x0000000a5d5d7220 */ /* 0x080fe20000410000 */
[-C--:B------:R-:W-:Y:S01]  /*95b0*/  FMUL.FTZ R96, R96, R10.reuse ;  /* 0x0000000a60607220 */ /* 0x080fe20000410000 */
[-C--:B------:R-:W-:Y:S01]  /*95c0*/  FMUL.FTZ R97, R97, R10.reuse ;  /* 0x0000000a61617220 */ /* 0x080fe20000410000 */
[----:B------:R-:W-:Y:S01]  /*95d0*/  @!P1 LEA R27, R27, UR39, 0x3 ;  /* 0x000000271b1b9c11 */ /* 0x000fe2000f8e18ff */
[-C--:B------:R-:W-:Y:S01]  /*95e0*/  FMUL.FTZ R100, R100, R10.reuse ;  /* 0x0000000a64647220 */ /* 0x080fe20000410000 */
[-C--:B------:R-:W-:Y:S01]  /*95f0*/  FMUL.FTZ R101, R101, R10.reuse ;  /* 0x0000000a65657220 */ /* 0x080fe20000410000 */
[-C--:B------:R-:W-:Y:S01]  /*9600*/  FMUL.FTZ R104, R104, R10.reuse ;  /* 0x0000000a68687220 */ /* 0x080fe20000410000 */
[----:B------:R-:W-:Y:S01]  /*9610*/  FMUL.FTZ R105, R105, R10 ;  /* 0x0000000a69697220 */ /* 0x000fe20000410000 */
[----:B------:R-:W-:-:S02]  /*9620*/  @!P1 VIADD R27, R27, 0x28860 ;  /* 0x000288601b1b9836 */ /* 0x000fc40000000000 */
[-C--:B------:R-:W-:Y:S01]  /*9630*/  FMUL.FTZ R108, R108, R10.reuse ;  /* 0x0000000a6c6c7220 */ /* 0x080fe20000410000 */
[-C--:B------:R-:W-:Y:S01]  /*9640*/  FMUL.FTZ R109, R109, R10.reuse ;  /* 0x0000000a6d6d7220 */ /* 0x080fe20000410000 */
[-C--:B------:R-:W-:Y:S01]  /*9650*/  FMUL.FTZ R112, R112, R10.reuse ;  /* 0x0000000a70707220 */ /* 0x080fe20000410000 */
[-C--:B------:R-:W-:Y:S01]  /*9660*/  FMUL.FTZ R113, R113, R10.reuse ;  /* 0x0000000a71717220 */ /* 0x080fe20000410000 */
[----:B---3--:R-:W-:Y:S01]  /*9670*/  @!P1 PRMT R31, RZ, 0x654, R27 ;  /* 0x00000654ff1f9816 */ /* 0x008fe2000000001b */
[----:B------:R-:W-:Y:S01]  /*9680*/  FADD.FTZ R27, R15, R46 ;  /* 0x0000002e0f1b7221 */ /* 0x000fe20000010000 */
[-C--:B------:R-:W-:Y:S01]  /*9690*/  FMUL.FTZ R116, R116, R10.reuse ;  /* 0x0000000a74747220 */ /* 0x080fe20000410000 */
[----:B------:R-:W-:Y:S01]  /*96a0*/  FMUL.FTZ R117, R117, R10 ;  /* 0x0000000a75757220 */ /* 0x000fe20000410000 */
[----:B------:R1:W-:Y:S01]  /*96b0*/  @!P1 SYNCS.ARRIVE.TRANS64.RED.A1T0 RZ, [R31+URZ], RZ ;  /* 0x000000ff1fff99a7 */ /* 0x0003e2000810043f */
[----:B------:R-:W-:Y:S01]  /*96c0*/  FADD.FTZ R46, R176, R27 ;  /* 0x0000001bb02e7221 */ /* 0x000fe20000010000 */
[----:B------:R-:W-:Y:S01]  /*96d0*/  F2FP.BF16.F32.PACK_AB R176, R21, R176 ;  /* 0x000000b015b0723e */ /* 0x000fe200000010ff */
[-C--:B------:R-:W-:Y:S01]  /*96e0*/  FMUL.FTZ R120, R120, R10.reuse ;  /* 0x0000000a78787220 */ /* 0x080fe20000410000 */
[-C--:B------:R-:W-:Y:S01]  /*96f0*/  FMUL.FTZ R121, R121, R10.reuse ;  /* 0x0000000a79797220 */ /* 0x080fe20000410000 */
[----:B------:R-:W-:Y:S01]  /*9700*/  FADD.FTZ R27, R21, R46 ;  /* 0x0000002e151b7221 */ /* 0x000fe20000010000 */
[-C--:B------:R-:W-:Y:S01]  /*9710*/  FMUL.FTZ R124, R124, R10.reuse ;  /* 0x0000000a7c7c7220 */ /* 0x080fe20000410000 */
[-C--:B------:R-:W-:Y:S01]  /*9720*/  FMUL.FTZ R125, R125, R10.reuse ;  /* 0x0000000a7d7d7220 */ /* 0x080fe20000410000 */
[----:B------:R-:W-:Y:S01]  /*9730*/  FMUL.FTZ R128, R128, R10 ;  /* 0x0000000a80807220 */ /* 0x000fe20000410000 */
        /* <DEDUP_REMOVED lines=18> */
[----:B------:R-:W-:Y:S01]  /*9860*/  FMUL.FTZ R149, R149, R10 ;  /* 0x0000000a95957220 */ /* 0x000fe20000410000 */
[-C--:B------:R-:W-:Y:S01]  /*9870*/  FMUL.FTZ R90, R90, R73.reuse ;  /* 0x000000495a5a7220 */ /* 0x080fe20000410000 */
[----:B------:R-:W-:Y:S01]  /*9880*/  FADD.FTZ R27, R33, R46 ;  /* 0x0000002e211b7221 */ /* 0x000fe20000010000 */
[-C--:B------:R-:W-:Y:S01]  /*9890*/  FMUL.FTZ R91, R91, R73.reuse ;  /* 0x000000495b5b7220 */ /* 0x080fe20000410000 */
[-C--:B------:R-:W-:Y:S01]  /*98a0*/  FMUL.FTZ R94, R94, R73.reuse ;  /* 0x000000495e5e7220 */ /* 0x080fe20000410000 */
[-C--:B------:R-:W-:Y:S01]  /*98b0*/  FMUL.FTZ R95, R95, R73.reuse ;  /* 0x000000495f5f7220 */ /* 0x080fe20000410000 */
[----:B------:R-:W-:Y:S01]  /*98c0*/  FADD.FTZ R46, R168, R27 ;  /* 0x0000001ba82e7221 */ /* 0x000fe20000010000 */
[----:B------:R-:W-:Y:S01]  /*98d0*/  F2FP.BF16.F32.PACK_AB R168, R37, R168 ;  /* 0x000000a825a8723e */ /* 0x000fe200000010ff */
[-C--:B------:R-:W-:Y:S01]  /*98e0*/  FMUL.FTZ R98, R98, R73.reuse ;  /* 0x0000004962627220 */ /* 0x080fe20000410000 */
        /* <DEDUP_REMOVED lines=42> */
[----:B------:R-:W-:-:S03]  /*9b90*/  FMUL.FTZ R151, R151, R73 ;  /* 0x0000004997977220 */ /* 0x000fc60000410000 */
        /* <DEDUP_REMOVED lines=8> */
[----:B------:R-:W-:-:S03]  /*9c20*/  IMAD.MOV.U32 R13, RZ, RZ, R0 ;  /* 0x000000ffff0d7224 */ /* 0x000fc600078e0000 */
[----:B------:R-:W-:Y:S01]  /*9c30*/  FADD.FTZ R3, R11, R2 ;  /* 0x000000020b037221 */ /* 0x000fe20000010000 */
[----:B------:R-:W-:Y:S01]  /*9c40*/  FADD.FTZ R2, R77, R12 ;  /* 0x0000000c4d027221 */ /* 0x000fe20000010000 */
[----:B------:R-:W-:Y:S01]  /*9c50*/  IMAD.MOV.U32 R11, RZ, RZ, R9 ;  /* 0x000000ffff0b7224 */ /* 0x000fe200078e0009 */
[----:B-1----:R-:W-:Y:S06]  /*9c60*/  @P2 BRA `(.L_x_6446) ;  /* 0xffffffe0001c2947 */ /* 0x002fec000383ffff */
.L_x_6437:
        /* <DEDUP_REMOVED lines=9> */
[----:B------:R-:W-:Y:S01]  /*9d00*/  ULDC UR56, c[0x0][0x288] ;  /* 0x0000a20000387ab9 */ /* 0x000fe20000000800 */
[----:B------:R-:W-:-:S05]  /*9d10*/  ULDC UR55, c[0x0][0x9e0] ;  /* 0x0002780000377ab9 */ /* 0x000fca0000000800 */
.L_x_6464:
        /* <DEDUP_REMOVED lines=9> */
.L_x_6449:
[----:B------:R-:W-:Y:S01]  /*9db0*/  ULEA UR6, UR37, UR39, 0x3 ;  /* 0x0000002725067291 */ /* 0x000fe2000f8e183f */
[----:B------:R-:W-:-:S05]  /*9dc0*/  IMAD.U32 R0, RZ, RZ, UR36 ;  /* 0x00000024ff007e24 */ /* 0x000fca000f8e00ff */
[----:B------:R-:W-:-:S04]  /*9dd0*/  SHF.L.U32 R0, R0, 0x1f, RZ ;  /* 0x0000001f00007819 */ /* 0x000fc800000006ff */
[----:B------:R1:W2:Y:S01]  /*9de0*/  SYNCS.PHASECHK.TRANS64.TRYWAIT P2, [UR6+0x28830], R0 ;  /* 0x02883000ff0075a7 */ /* 0x0002a20008040146 */
[----:B------:R-:W-:Y:S05]  /*9df0*/  @!P0 BRA `(.L_x_6450) ;  /* 0x0000000000048947 */ /* 0x000fea0003800000 */
[----:B------:R-:W-:Y:S01]  /*9e00*/  BPT.TRAP 0x1 ;  /* 0x000000040000795c */ /* 0x000fe20000300000 */
.L_x_6450:
[----:B--2---:R-:W-:Y:S05]  /*9e10*/  @P2 BRA `(.L_x_6448) ;  /* 0x0000000000082947 */ /* 0x004fea0003800000 */
[----:B------:R-:W2:Y:S02]  /*9e20*/  SYNCS.PHASECHK.TRANS64.TRYWAIT P2, [UR6+0x28830], R0 ;  /* 0x02883000ff0075a7 */ /* 0x000ea40008040146 */
[----:B--2---:R-:W-:Y:S05]  /*9e30*/  @!P2 BRA `(.L_x_6451) ;  /* 0x0000007c00b4a947 */ /* 0x004fea0003800000 */
.L_x_6448:
        /* <DEDUP_REMOVED lines=45> */
.L_x_6453:
[----:B------:R-:W-:Y:S01]  /*a110*/  ULEA UR6, UR58, UR39, 0x3 ;  /* 0x000000273a067291 */ /* 0x000fe2000f8e183f */
[----:B------:R-:W-:-:S05]  /*a120*/  IMAD.U32 R0, RZ, RZ, UR59 ;  /* 0x0000003bff007e24 */ /* 0x000fca000f8e00ff */
[----:B------:R-:W-:-:S04]  /*a130*/  SHF.L.U32 R0, R0, 0x1f, RZ ;  /* 0x0000001f00007819 */ /* 0x000fc800000006ff */
[----:B------:R1:W2:Y:S01]  /*a140*/  SYNCS.PHASECHK.TRANS64.TRYWAIT P2, [UR6+0x28850], R0 ;  /* 0x02885000ff0075a7 */ /* 0x0002a20008040146 */
[----:B------:R-:W-:Y:S05]  /*a150*/  @!P0 BRA `(.L_x_6454) ;  /* 0x0000000000048947 */ /* 0x000fea0003800000 */
[----:B------:R-:W-:Y:S01]  /*a160*/  BPT.TRAP 0x1 ;  /* 0x000000040000795c */ /* 0x000fe20000300000 */
.L_x_6454:
[----:B--2---:R-:W-:Y:S05]  /*a170*/  @P2 BRA `(.L_x_6452) ;  /* 0x0000000000082947 */ /* 0x004fea0003800000 */
[----:B------:R-:W2:Y:S02]  /*a180*/  SYNCS.PHASECHK.TRANS64.TRYWAIT P2, [UR6+0x28850], R0 ;  /* 0x02885000ff0075a7 */ /* 0x000ea40008040146 */
[----:B--2---:R-:W-:Y:S05]  /*a190*/  @!P2 BRA `(.L_x_6455) ;  /* 0x0000007800f4a947 */ /* 0x004fea0003800000 */
.L_x_6452:
[----:B------:R-:W-:Y:S01]  /*a1a0*/  UIADD3 UR6, UR39, 0x400, URZ ;  /* 0x0000040027067890 */ /* 0x000fe2000fffe03f */
[----:B------:R-:W-:Y:S01]  /*a1b0*/  WARPGROUP.ARRIVE ;  /* 0x00000000000079c5 */ /* 0x000fe20000000000 */
[----:B------:R-:W-:Y:S01]  /*a1c0*/  UMOV UR7, 0x40000040 ;  /* 0x4000004000077882 */ /* 0x000fe20000000000 */
[----:B--2---:R-:W2:Y:S01]  /*a1d0*/  LDC R9, c[0x0][0x2e0] ;  /* 0x0000b800ff097b82 */ /* 0x004ea20000000800 */
[----:B------:R-:W-:Y:S01]  /*a1e0*/  USHF.R.U32.HI UR6, URZ, 0x4, UR6 ;  /* 0x000000043f067899 */ /* 0x000fe20008011606 */
[----:B------:R-:W-:Y:S01]  /*a1f0*/  IMAD.U32 R6, RZ, RZ, UR37 ;  /* 0x00000025ff067e24 */ /* 0x000fe2000f8e00ff */
[----:B------:R-:W-:Y:S02]  /*a200*/  IADD3 R13, -R17, 0xb, RZ ;  /* 0x0000000b110d7810 */ /* 0x000fe40007ffe1ff */
[----:B------:R-:W-:Y:S02]  /*a210*/  ULOP3.LUT UR6, UR6, 0x3fff, URZ, 0xc0, !UPT ;  /* 0x00003fff06067892 */ /* 0x000fe4000f8ec03f */
[----:B------:R-:W-:-:S02]  /*a220*/  @!P1 LEA R6, R6, UR39, 0x3 ;  /* 0x0000002706069c11 */ /* 0x000fc4000f8e18ff */
        /* <DEDUP_REMOVED lines=43> */
[----:B------:R-:W-:Y:S01]  /*a4e0*/  IMAD.SHL.U32 R152, R7, 0x80, RZ ;  /* 0x0000008007987824 */ /* 0x000fe200078e00ff */
[----:B------:R3:W-:Y:S06]  /*a4f0*/  BAR.ARV R13, 0x100 ;  /* 0x0004000d0000751d */ /* 0x0007ec0000002000 */
[----:B-1----:R-:W-:Y:S01]  /*a500*/  IADD3 R0, -R152, 0x1, RZ ;  /* 0x0000000198007810 */ /* 0x002fe20007ffe1ff */
[----:B------:R1:W-:Y:S04]  /*a510*/  @!P1 SYNCS.ARRIVE.TRANS64.RED.A1T0 RZ, [R6+URZ], RZ ;  /* 0x000000ff06ff99a7 */ /* 0x0003e8000810043f */
[----:B--2---:R-:W-:-:S04]  /*a520*/  IMAD R0, R9, UR45, R0 ;  /* 0x0000002d09007c24 */ /* 0x004fc8000f8e0200 */
[----:B------:R-:W-:-:S04]  /*a530*/  VIADD R9, R0, -UR56 ;  /* 0x8000003800097c36 */ /* 0x000fc80008000000 */
[----:B------:R-:W-:-:S04]  /*a540*/  IMAD R9, R16, -0x2, R9 ;  /* 0xfffffffe10097824 */ /* 0x000fc800078e0209 */
[C---:B------:R-:W-:Y:S02]  /*a550*/  VIADD R20, R9.reuse, UR55 ;  /* 0x0000003709147c36 */ /* 0x040fe40008000000 */
[----:B------:R-:W-:Y:S02]  /*a560*/  VIADD R154, R9, UR6 ;  /* 0x00000006099a7c36 */ /* 0x000fe40008000000 */
[C---:B------:R-:W-:Y:S02]  /*a570*/  IMAD.IADD R0, R5.reuse, 0x1, R20 ;  /* 0x0000000105007824 */ /* 0x040fe400078e0214 */
[----:B-1----:R-:W-:Y:S01]  /*a580*/  IMAD.IADD R6, R5, 0x1, R154 ;  /* 0x0000000105067824 */ /* 0x002fe200078e029a */
[----:B---3--:R-:W-:Y:S06]  /*a590*/  @!P6 BRA `(.L_x_6456) ;  /* 0x00000000005ce947 */ /* 0x008fec0003800000 */
        /* <DEDUP_REMOVED lines=11> */
.L_x_6458:
[----:B------:R-:W-:-:S05]  /*a650*/  IMAD.U32 R13, RZ, RZ, UR54 ;  /* 0x00000036ff0d7e24 */ /* 0x000fca000f8e00ff */
[----:B------:R-:W-:-:S13]  /*a660*/  ISETP.NE.AND P2, PT, R13, 0x1, PT ;  /* 0x000000010d00780c */ /* 0x000fda0003f45270 */
[----:B------:R-:W1:Y:S01]  /*a670*/  @P2 LDC.64 R14, c[0x0][0x9e8] ;  /* 0x00027a00ff0e2b82 */ /* 0x000e620000000a00 */
[----:B------:R-:W-:-:S04]  /*a680*/  @P2 IMAD.IADD R9, R5, 0x1, R8 ;  /* 0x0000000105092824 */ /* 0x000fc800078e0208 */
[----:B-1----:R-:W-:-:S04]  /*a690*/  @P2 IMAD.HI.U32 R14, R9, R14, RZ ;  /* 0x0000000e090e2227 */ /* 0x002fc800078e00ff */
[----:B------:R-:W-:Y:S01]  /*a6a0*/  IMAD.MOV.U32 R9, RZ, RZ, R11 ;  /* 0x000000ffff097224 */ /* 0x000fe200078e000b */
[----:B------:R-:W-:-:S07]  /*a6b0*/  @P2 SHF.R.U32.HI R9, RZ, R15, R14 ;  /* 0x0000000fff092219 */ /* 0x000fce000001160e */
.L_x_6459:
[----:B------:R-:W-:Y:S05]  /*a6c0*/  BSYNC B0 ;  /* 0x0000000000007941 */ /* 0x000fea0003800000 */
.L_x_6457:
[----:B------:R-:W-:-:S04]  /*a6d0*/  IMAD R9, R9, R13, -R152 ;  /* 0x0000000d09097224 */ /* 0x000fc800078e0a98 */
[----:B------:R-:W-:-:S05]  /*a6e0*/  IMAD R9, R16, -0x2, R9 ;  /* 0xfffffffe10097824 */ /* 0x000fca00078e0209 */
[----:B------:R-:W-:Y:S02]  /*a6f0*/  VIADDMNMX R0, R9, R13, R0, PT ;  /* 0x0000000d09007246 */ /* 0x000fe40003800100 */
[----:B------:R-:W-:-:S07]  /*a700*/  VIMNMX R6, R6, R9, !PT ;  /* 0x0000000906067248 */ /* 0x000fce0007fe0100 */
.L_x_6456:
[----:B------:R-:W-:Y:S01]  /*a710*/  ISETP.GT.AND P2, PT, R7, -0x1, PT ;  /* 0xffffffff0700780c */ /* 0x000fe20003f44270 */
[C---:B------:R-:W-:Y:S02]  /*a720*/  IMAD.IADD R14, R4.reuse, 0x1, R20 ;  /* 0x00000001040e7824 */ /* 0x040fe400078e0214 */
[----:B------:R-:W-:Y:S01]  /*a730*/  IMAD.IADD R20, R4, 0x1, R154 ;  /* 0x0000000104147824 */ /* 0x000fe200078e029a */
[C---:B------:R-:W-:Y:S02]  /*a740*/  ISETP.GT.AND P4, PT, R6.reuse, RZ, P2 ;  /* 0x000000ff0600720c */ /* 0x040fe40001784270 */
[----:B------:R-:W-:Y:S02]  /*a750*/  ISETP.GT.AND P5, PT, R6, 0x1, P2 ;  /* 0x000000010600780c */ /* 0x000fe400017a4270 */
[C---:B------:R-:W-:Y:S02]  /*a760*/  ISETP.LT.OR P4, PT, R0.reuse, 0x1, P4 ;  /* 0x000000010000780c */ /* 0x040fe40002781670 */
[----:B------:R-:W-:-:S02]  /*a770*/  ISETP.LT.OR P5, PT, R0, 0x2, P5 ;  /* 0x000000020000780c */ /* 0x000fc40002fa1670 */
[----:B------:R-:W-:Y:S02]  /*a780*/  ISETP.GT.AND P3, PT, R6, 0x8, P2 ;  /* 0x000000080600780c */ /* 0x000fe40001764270 */
[----:B------:R-:W-:Y:S02]  /*a790*/  FSEL R169, R24, -INF , !P4 ;  /* 0xff80000018a97808 */ /* 0x000fe40006000000 */
[----:B------:R-:W-:Y:S02]  /*a7a0*/  FSEL R171, R25, -INF , !P5 ;  /* 0xff80000019ab7808 */ /* 0x000fe40006800000 */
[C---:B------:R-:W-:Y:S02]  /*a7b0*/  ISETP.GT.AND P4, PT, R6.reuse, 0x9, P2 ;  /* 0x000000090600780c */ /* 0x040fe40001784270 */
[----:B------:R-:W-:Y:S02]  /*a7c0*/  ISETP.GT.AND P5, PT, R6, 0x10, P2 ;  /* 0x000000100600780c */ /* 0x000fe400017a4270 */
[----:B------:R-:W-:-:S02]  /*a7d0*/  ISETP.LT.OR P3, PT, R0, 0x9, P3 ;  /* 0x000000090000780c */ /* 0x000fc40001f61670 */
[C---:B------:R-:W-:Y:S02]  /*a7e0*/  ISETP.LT.OR P4, PT, R0.reuse, 0xa, P4 ;  /* 0x0000000a0000780c */ /* 0x040fe40002781670 */
[----:B------:R-:W-:Y:S02]  /*a7f0*/  ISETP.LT.OR P5, PT, R0, 0x11, P5 ;  /* 0x000000110000780c */ /* 0x000fe40002fa1670 */
[----:B------:R-:W-:Y:S02]  /*a800*/  FSEL R175, R28, -INF , !P3 ;  /* 0xff8000001caf7808 */ /* 0x000fe40005800000 */
[----:B------:R-:W-:Y:S02]  /*a810*/  ISETP.GT.AND P3, PT, R6, 0x11, P2 ;  /* 0x000000110600780c */ /* 0x000fe40001764270 */
[----:B------:R-:W-:Y:S02]  /*a820*/  FSEL R191, R29, -INF , !P4 ;  /* 0xff8000001dbf7808 */ /* 0x000fe40006000000 */
[----:B------:R-:W-:-:S02]  /*a830*/  FSEL R181, R32, -INF , !P5 ;  /* 0xff80000020b57808 */ /* 0x000fc40006800000 */
[C---:B------:R-:W-:Y:S02]  /*a840*/  ISETP.GT.AND P4, PT, R6.reuse, 0x18, P2 ;  /* 0x000000180600780c */ /* 0x040fe40001784270 */
[----:B------:R-:W-:Y:S02]  /*a850*/  ISETP.GT.AND P5, PT, R6, 0x19, P2 ;  /* 0x000000190600780c */ /* 0x000fe400017a4270 */
[C---:B------:R-:W-:Y:S02]  /*a860*/  ISETP.LT.OR P3, PT, R0.reuse, 0x12, P3 ;  /* 0x000000120000780c */ /* 0x040fe40001f61670 */
[C---:B------:R-:W-:Y:S02]  /*a870*/  ISETP.LT.OR P4, PT, R0.reuse, 0x19, P4 ;  /* 0x000000190000780c */ /* 0x040fe40002781670 */
[----:B------:R-:W-:Y:S02]  /*a880*/  ISETP.LT.OR P5, PT, R0, 0x1a, P5 ;  /* 0x0000001a0000780c */ /* 0x000fe40002fa1670 */
[----:B------:R-:W-:-:S02]  /*a890*/  FSEL R183, R33, -INF , !P3 ;  /* 0xff80000021b77808 */ /* 0x000fc40005800000 */
        /* <DEDUP_REMOVED lines=87> */
.L_x_6462:
[----:B------:R-:W-:-:S05]  /*ae10*/  IMAD.U32 R161, RZ, RZ, UR54 ;  /* 0x00000036ffa17e24 */ /* 0x000fca000f8e00ff */
[----:B------:R-:W-:-:S13]  /*ae20*/  ISETP.NE.AND P3, PT, R161, 0x1, PT ;  /* 0x00000001a100780c */ /* 0x000fda0003f65270 */
[----:B------:R-:W1:Y:S02]  /*ae30*/  @P3 LDC.64 R158, c[0x0][0x9e8] ;  /* 0x00027a00ff9e3b82 */ /* 0x000e640000000a00 */
[----:B-1----:R-:W-:-:S05]  /*ae40*/  @P3 IMAD.HI.U32 R158, R0, R158, RZ ;  /* 0x0000009e009e3227 */ /* 0x002fca00078e00ff */
[----:B------:R-:W-:-:S07]  /*ae50*/  @P3 SHF.R.U32.HI R0, RZ, R159, R158 ;  /* 0x0000009fff003219 */ /* 0x000fce000001169e */
.L_x_6463:
[----:B------:R-:W-:Y:S05]  /*ae60*/  BSYNC B0 ;  /* 0x0000000000007941 */ /* 0x000fea0003800000 */
.L_x_6461:
[----:B------:R-:W-:-:S04]  /*ae70*/  IMAD R159, R0, R161, -R152 ;  /* 0x000000a1009f7224 */ /* 0x000fc800078e0a98 */
[----:B------:R-:W-:-:S05]  /*ae80*/  IMAD R159, R16, -0x2, R159 ;  /* 0xfffffffe109f7824 */ /* 0x000fca00078e029f */
[----:B------:R-:W-:Y:S02]  /*ae90*/  VIADDMNMX R14, R159, R161, R14, PT ;  /* 0x000000a19f0e7246 */ /* 0x000fe4000380010e */
[----:B------:R-:W-:-:S07]  /*aea0*/  VIMNMX R20, R20, R159, !PT ;  /* 0x0000009f14147248 */ /* 0x000fce0007fe0100 */
.L_x_6460:
[----:B------:R-:W-:Y:S01]  /*aeb0*/  FMNMX.FTZ R0, R169, R12, !PT ;  /* 0x0000000ca9007209 */ /* 0x000fe20007810000 */
[----:B------:R-:W1:Y:S01]  /*aec0*/  LDC R6, c[0x0][0x988] ;  /* 0x00026200ff067b82 */ /* 0x000e620000000800 */
[----:B------:R-:W-:Y:S01]  /*aed0*/  ISETP.GT.AND P4, PT, R20, 0x8, P2 ;  /* 0x000000081400780c */ /* 0x000fe20001784270 */
[----:B------:R-:W-:Y:S01]  /*aee0*/  UMOV UR59, UR36 ;  /* 0x00000024003b7c82 */ /* 0x000fe20008000000 */
        /* <DEDUP_REMOVED lines=43> */
[----:B------:R-:W-:Y:S02]  /*b1a0*/  ISETP.GT.AND P3, PT, R20, 0x18, P2 ;  /* 0x000000181400780c */ /* 0x000fe40001764270 */
[----:B------:R-:W-:Y:S02]  /*b1b0*/  FMNMX.FTZ R0, R69, R0, !PT ;  /* 0x0000000045007209 */ /* 0x000fe40007810000 */
[----:B------:R-:W-:-:S02]  /*b1c0*/  FSEL R193, R26, -INF , !P4 ;  /* 0xff8000001ac17808 */ /* 0x000fc40006000000 */
[----:B------:R-:W-:Y:S02]  /*b1d0*/  FMNMX.FTZ R0, R13, R0, !PT ;  /* 0x000000000d007209 */ /* 0x000fe40007810000 */
[----:B------:R-:W-:Y:S02]  /*b1e0*/  ISETP.LT.OR P3, PT, R14, 0x19, P3 ;  /* 0x000000190e00780c */ /* 0x000fe40001f61670 */
        /* <DEDUP_REMOVED lines=9> */
[----:B------:R-:W-:-:S02]  /*b280*/  ISETP.GT.AND P4, PT, R20, 0x30, P2 ;  /* 0x000000301400780c */ /* 0x000fc40001784270 */
[----:B------:R-:W-:Y:S02]  /*b290*/  FMNMX.FTZ R0, R33, R0, !PT ;  /* 0x0000000021007209 */ /* 0x000fe40007810000 */
[----:B------:R-:W-:Y:S02]  /*b2a0*/  ISETP.LT.OR P4, PT, R14, 0x31, P4 ;  /* 0x000000310e00780c */ /* 0x000fe40002781670 */
[----:B------:R-:W-:-:S05]  /*b2b0*/  FMNMX.FTZ R24, R85, R0, !PT ;  /* 0x0000000055187209 */ /* 0x000fca0007810000 */
[----:B------:R-:W2:Y:S02]  /*b2c0*/  SHFL.BFLY PT, R159, R24, 0x2, 0x1f ;  /* 0x0c401f00189f7f89 */ /* 0x000ea400000e0000 */
[----:B--2---:R-:W-:-:S05]  /*b2d0*/  FMNMX.FTZ R159, R24, R159, !PT ;  /* 0x0000009f189f7209 */ /* 0x004fca0007810000 */
[----:B------:R-:W2:Y:S02]  /*b2e0*/  SHFL.BFLY PT, R0, R159, 0x1, 0x1f ;  /* 0x0c201f009f007f89 */ /* 0x000ea400000e0000 */
[----:B--2---:R-:W-:Y:S02]  /*b2f0*/  FMNMX.FTZ R0, R159, R0, !PT ;  /* 0x000000009f007209 */ /* 0x004fe40007810000 */
[----:B------:R-:W-:Y:S02]  /*b300*/  FSEL R159, R34, -INF , !P5 ;  /* 0xff800000229f7808 */ /* 0x000fe40006800000 */
        /* <DEDUP_REMOVED lines=23> */
[-CC-:B------:R-:W-:Y:S01]  /*b480*/  FFMA.FTZ R168, R45, R6.reuse, -R24.reuse ;  /* 0x000000062da87223 */ /* 0x180fe20000010818 */
[----:B------:R-:W-:Y:S01]  /*b490*/  FSEL R181, R50, -INF , !P4 ;  /* 0xff80000032b57808 */ /* 0x000fe20006000000 */
[-CC-:B------:R-:W-:Y:S01]  /*b4a0*/  FFMA.FTZ R45, R49, R6.reuse, -R24.reuse ;  /* 0x00000006312d7223 */ /* 0x180fe20000010818 */
[----:B------:R-:W-:Y:S01]  /*b4b0*/  FSEL R175, R46, -INF , !P3 ;  /* 0xff8000002eaf7808 */ /* 0x000fe20005800000 */
[-CC-:B------:R-:W-:Y:S01]  /*b4c0*/  FFMA.FTZ R170, R41, R6.reuse, -R24.reuse ;  /* 0x0000000629aa7223 */ /* 0x180fe20000010818 */
[C---:B------:R-:W-:Y:S01]  /*b4d0*/  ISETP.GT.AND P3, PT, R20.reuse, 0x29, P2 ;  /* 0x000000291400780c */ /* 0x040fe20001764270 */
[-CC-:B------:R-:W-:Y:S01]  /*b4e0*/  FFMA.FTZ R41, R53, R6.reuse, -R24.reuse ;  /* 0x0000000635297223 */ /* 0x180fe20000010818 */
[----:B------:R-:W-:Y:S01]  /*b4f0*/  ISETP.GT.AND P4, PT, R20, 0x38, P2 ;  /* 0x000000381400780c */ /* 0x000fe20001784270 */
        /* <DEDUP_REMOVED lines=9> */
[C---:B------:R-:W-:Y:S01]  /*b590*/  ISETP.LT.OR P4, PT, R14.reuse, 0x39, P4 ;  /* 0x000000390e00780c */ /* 0x040fe20002781670 */
        /* <DEDUP_REMOVED lines=9> */
[----:B------:R-:W-:Y:S01]  /*b630*/  FSEL R191, R54, -INF , !P4 ;  /* 0xff80000036bf7808 */ /* 0x000fe20006000000 */
[----:B------:R-:W-:Y:S01]  /*b640*/  MUFU.EX2 R180, R180 ;  /* 0x000000b400b47308 */ /* 0x000fe20000000800 */
[----:B------:R-:W-:Y:S01]  /*b650*/  FMNMX.FTZ R26, R47, R26, !PT ;  /* 0x0000001a2f1a7209 */ /* 0x000fe20007810000 */
[----:B------:R-:W-:Y:S01]  /*b660*/  IMAD.U32 R38, RZ, RZ, UR58 ;  /* 0x0000003aff267e24 */ /* 0x000fe2000f8e00ff */
        /* <DEDUP_REMOVED lines=9> */
[-CC-:B------:R-:W-:Y:S01]  /*b700*/  FFMA.FTZ R154, R33, R6.reuse, -R24.reuse ;  /* 0x00000006219a7223 */ /* 0x180fe20000010818 */
[----:B------:R-:W-:Y:S01]  /*b710*/  ISETP.GT.AND P3, PT, R20, 0x41, P2 ;  /* 0x000000411400780c */ /* 0x000fe20001764270 */
[--C-:B------:R-:W-:Y:S01]  /*b720*/  FFMA.FTZ R25, R81, R6, -R24.reuse ;  /* 0x0000000651197223 */ /* 0x100fe20000010818 */
[----:B------:R-:W-:Y:S01]  /*b730*/  FMNMX.FTZ R26, R183, R26, !PT ;  /* 0x0000001ab71a7209 */ /* 0x000fe20007810000 */
[----:B------:R-:W-:Y:S01]  /*b740*/  MUFU.EX2 R182, R182 ;  /* 0x000000b600b67308 */ /* 0x000fe20000000800 */
[----:B------:R-:W-:Y:S01]  /*b750*/  FSEL R177, R58, -INF , !P4 ;  /* 0xff8000003ab17808 */ /* 0x000fe20006000000 */
[----:B------:R-:W-:Y:S01]  /*b760*/  FFMA.FTZ R33, R85, R6, -R24 ;  /* 0x0000000655217223 */ /* 0x000fe20000010818 */
[----:B------:R-:W-:Y:S01]  /*b770*/  ISETP.GT.AND P4, PT, R20, 0x48, P2 ;  /* 0x000000481400780c */ /* 0x000fe20001784270 */
[----:B------:R-:W-:Y:S01]  /*b780*/  UMOV UR58, UR37 ;  /* 0x00000025003a7c82 */ /* 0x000fe20008000000 */
[----:B------:R-:W-:-:S02]  /*b790*/  ISETP.LT.OR P3, PT, R14, 0x42, P3 ;  /* 0x000000420e00780c */ /* 0x000fc40001f61670 */
[----:B------:R-:W-:Y:S01]  /*b7a0*/  FMNMX.FTZ R26, R191, R26, !PT ;  /* 0x0000001abf1a7209 */ /* 0x000fe20007810000 */
[----:B------:R-:W-:Y:S01]  /*b7b0*/  MUFU.EX2 R31, R31 ;  /* 0x0000001f001f7308 */ /* 0x000fe20000000800 */
[----:B------:R-:W-:Y:S02]  /*b7c0*/  ISETP.LT.OR P4, PT, R14, 0x49, P4 ;  /* 0x000000490e00780c */ /* 0x000fe40002781670 */
[----:B------:R-:W-:Y:S01]  /*b7d0*/  FSEL R167, R59, -INF , !P3 ;  /* 0xff8000003ba77808 */ /* 0x000fe20005800000 */
[----:B------:R-:W-:Y:S01]  /*b7e0*/  FFMA.FTZ R59, R157, R6, -R24 ;  /* 0x000000069d3b7223 */ /* 0x000fe20000010818 */
[----:B------:R-:W-:Y:S02]  /*b7f0*/  ISETP.GT.AND P3, PT, R20, 0x49, P2 ;  /* 0x000000491400780c */ /* 0x000fe40001764270 */
[----:B------:R-:W-:Y:S01]  /*b800*/  FMNMX.FTZ R26, R55, R26, !PT ;  /* 0x0000001a371a7209 */ /* 0x000fe20007810000 */
[----:B------:R-:W-:Y:S01]  /*b810*/  MUFU.EX2 R176, R176 ;  /* 0x000000b000b07308 */ /* 0x000fe20000000800 */
[----:B------:R-:W-:-:S02]  /*b820*/  FSEL R179, R62, -INF , !P4 ;  /* 0xff8000003eb37808 */ /* 0x000fc40006000000 */
[----:B------:R-:W-:Y:S02]  /*b830*/  ISETP.GT.AND P4, PT, R20, 0x50, P2 ;  /* 0x000000501400780c */ /* 0x000fe40001784270 */
[C---:B------:R-:W-:Y:S02]  /*b840*/  ISETP.LT.OR P3, PT, R14.reuse, 0x4a, P3 ;  /* 0x0000004a0e00780c */ /* 0x040fe40001f61670 */
[----:B------:R-:W-:Y:S01]  /*b850*/  FMNMX.FTZ R26, R177, R26, !PT ;  /* 0x0000001ab11a7209 */ /* 0x000fe20007810000 */
[----:B------:R-:W-:Y:S01]  /*b860*/  MUFU.EX2 R43, R43 ;  /* 0x0000002b002b7308 */ /* 0x000fe20000000800 */
[----:B------:R-:W-:Y:S02]  /*b870*/  ISETP.LT.OR P4, PT, R14, 0x51, P4 ;  /* 0x000000510e00780c */ /* 0x000fe40002781670 */
[----:B------:R-:W-:Y:S01]  /*b880*/  FSEL R157, R63, -INF , !P3 ;  /* 0xff8000003f9d7808 */ /* 0x000fe20005800000 */
[----:B------:R-:W-:Y:S01]  /*b890*/  FFMA.FTZ R63, R153, R6, -R24 ;  /* 0x00000006993f7223 */ /* 0x000fe20000010818 */
[----:B------:R-:W-:-:S02]  /*b8a0*/  ISETP.GT.AND P3, PT, R20, 0x51, P2 ;  /* 0x000000511400780c */ /* 0x000fc40001764270 */
[----:B------:R-:W-:Y:S01]  /*b8b0*/  FMNMX.FTZ R26, R167, R26, !PT ;  /* 0x0000001aa71a7209 */ /* 0x000fe20007810000 */
[----:B------:R-:W-:Y:S01]  /*b8c0*/  MUFU.EX2 R178, R178 ;  /* 0x000000b200b27308 */ /* 0x000fe20000000800 */
[----:B------:R-:W-:Y:S02]  /*b8d0*/  FSEL R155, R66, -INF , !P4 ;  /* 0xff800000429b7808 */ /* 0x000fe40006000000 */
[----:B------:R-:W-:Y:S02]  /*b8e0*/  ISETP.GT.AND P4, PT, R20, 0x58, P2 ;  /* 0x000000581400780c */ /* 0x000fe40001784270 */
[C---:B------:R-:W-:Y:S02]  /*b8f0*/  ISETP.LT.OR P3, PT, R14.reuse, 0x52, P3 ;  /* 0x000000520e00780c */ /* 0x040fe40001f61670 */
[----:B------:R-:W-:Y:S01]  /*b900*/  FMNMX.FTZ R26, R179, R26, !PT ;  /* 0x0000001ab31a7209 */ /* 0x000fe20007810000 */
[----:B------:R-:W-:Y:S01]  /*b910*/  MUFU.EX2 R51, R51 ;  /* 0x0000003300337308 */ /* 0x000fe20000000800 */
[----:B------:R-:W-:-:S02]  /*b920*/  ISETP.LT.OR P4, PT, R14, 0x59, P4 ;  /* 0x000000590e00780c */ /* 0x000fc40002781670 */
[----:B------:R-:W-:Y:S02]  /*b930*/  FSEL R67, R67, -INF , !P3 ;  /* 0xff80000043437808 */ /* 0x000fe40005800000 */
[----:B------:R-:W-:Y:S02]  /*b940*/  FMNMX.FTZ R26, R157, R26, !PT ;  /* 0x0000001a9d1a7209 */ /* 0x000fe40007810000 */
[----:B------:R-:W-:Y:S01]  /*b950*/  ISETP.GT.AND P3, PT, R20, 0x59, P2 ;  /* 0x000000591400780c */ /* 0x000fe20001764270 */
[----:B------:R-:W-:Y:S01]  /*b960*/  MUFU.EX2 R172, R172 ;  /* 0x000000ac00ac7308 */ /* 0x000fe20000000800 */
[----:B------:R-:W-:Y:S02]  /*b970*/  FSEL R153, R70, -INF , !P4 ;  /* 0xff80000046997808 */ /* 0x000fe40006000000 */
[----:B------:R-:W-:Y:S02]  /*b980*/  FMNMX.FTZ R26, R155, R26, !PT ;  /* 0x0000001a9b1a7209 */ /* 0x000fe40007810000 */
[----:B------:R-:W-:-:S02]  /*b990*/  ISETP.GT.AND P4, PT, R20, 0x60, P2 ;  /* 0x000000601400780c */ /* 0x000fc40001784270 */
[C---:B------:R-:W-:Y:S01]  /*b9a0*/  ISETP.LT.OR P3, PT, R14.reuse, 0x5a, P3 ;  /* 0x0000005a0e00780c */ /* 0x040fe20001f61670 */
[----:B------:R-:W-:Y:S01]  /*b9b0*/  MUFU.EX2 R59, R59 ;  /* 0x0000003b003b7308 */ /* 0x000fe20000000800 */
[----:B------:R-:W-:Y:S02]  /*b9c0*/  FMNMX.FTZ R26, R67, R26, !PT ;  /* 0x0000001a431a7209 */ /* 0x000fe40007810000 */
[----:B------:R-:W-:Y:S02]  /*b9d0*/  ISETP.LT.OR P4, PT, R14, 0x61, P4 ;  /* 0x000000610e00780c */ /* 0x000fe40002781670 */
[----:B------:R-:W-:Y:S02]  /*b9e0*/  FSEL R71, R71, -INF , !P3 ;  /* 0xff80000047477808 */ /* 0x000fe40005800000 */
        /* <DEDUP_REMOVED lines=19> */
[----:B------:R-:W-:Y:S02]  /*bb20*/  FSEL R79, R79, -INF , !P3 ;  /* 0xff8000004f4f7808 */ /* 0x000fe40005800000 */
[----:B------:R-:W-:Y:S01]  /*bb30*/  ISETP.GT.AND P3, PT, R20, 0x71, P2 ;  /* 0x000000711400780c */ /* 0x000fe20001764270 */
[----:B------:R-:W-:Y:S01]  /*bb40*/  MUFU.EX2 R170, R170 ;  /* 0x000000aa00aa7308 */ /* 0x000fe20000000800 */
[----:B------:R-:W-:Y:S02]  /*bb50*/  FMNMX.FTZ R26, R195, R26, !PT ;  /* 0x0000001ac31a7209 */ /* 0x000fe40007810000 */
[----:B------:R-:W-:Y:S02]  /*bb60*/  FSEL R53, R82, -INF , !P4 ;  /* 0xff80000052357808 */ /* 0x000fe40006000000 */
[----:B------:R-:W-:-:S02]  /*bb70*/  ISETP.GT.AND P4, PT, R20, 0x78, P2 ;  /* 0x000000781400780c */ /* 0x000fc40001784270 */
[----:B------:R-:W-:Y:S01]  /*bb80*/  ISETP.LT.OR P3, PT, R14, 0x72, P3 ;  /* 0x000000720e00780c */ /* 0x000fe20001f61670 */
[----:B------:R-:W-:Y:S01]  /*bb90*/  MUFU.EX2 R41, R41 ;  /* 0x0000002900297308 */ /* 0x000fe20000000800 */
[----:B------:R-:W-:Y:S02]  /*bba0*/  FMNMX.FTZ R26, R79, R26, !PT ;  /* 0x0000001a4f1a7209 */ /* 0x000fe40007810000 */
[----:B------:R-:W-:Y:S02]  /*bbb0*/  ISETP.GT.AND P2, PT, R20, 0x79, P2 ;  /* 0x000000791400780c */ /* 0x000fe40001744270 */
[----:B------:R-:W-:Y:S02]  /*bbc0*/  ISETP.LT.OR P4, PT, R14, 0x79, P4 ;  /* 0x000000790e00780c */ /* 0x000fe40002781670 */
[----:B------:R-:W-:Y:S01]  /*bbd0*/  FSEL R83, R83, -INF , !P3 ;  /* 0xff80000053537808 */ /* 0x000fe20005800000 */
[----:B------:R-:W-:Y:S01]  /*bbe0*/  MUFU.EX2 R164, R164 ;  /* 0x000000a400a47308 */ /* 0x000fe20000000800 */
[----:B------:R-:W-:-:S02]  /*bbf0*/  FMNMX.FTZ R26, R53, R26, !PT ;  /* 0x0000001a351a7209 */ /* 0x000fc40007810000 */
[----:B------:R-:W-:Y:S02]  /*bc00*/  ISETP.LT.OR P2, PT, R14, 0x7a, P2 ;  /* 0x0000007a0e00780c */ /* 0x000fe40001741670 */
[----:B------:R-:W-:Y:S02]  /*bc10*/  FSEL R57, R86, -INF , !P4 ;  /* 0xff80000056397808 */ /* 0x000fe40006000000 */
[----:B------:R-:W-:Y:S01]  /*bc20*/  FMNMX.FTZ R26, R83, R26, !PT ;  /* 0x0000001a531a7209 */ /* 0x000fe20007810000 */
[----:B------:R-:W-:Y:S01]  /*bc30*/  MUFU.EX2 R37, R37 ;  /* 0x0000002500257308 */ /* 0x000fe20000000800 */
[----:B------:R-:W-:Y:S02]  /*bc40*/  FSEL R87, R87, -INF , !P2 ;  /* 0xff80000057577808 */ /* 0x000fe40005000000 */
[----:B------:R-:W-:Y:S02]  /*bc50*/  FMNMX.FTZ R26, R57, R26, !PT ;  /* 0x0000001a391a7209 */ /* 0x000fe40007810000 */
[----:B------:R-:W-:-:S02]  /*bc60*/  FSEL R69, R0, RZ, P5 ;  /* 0x000000ff00457208 */ /* 0x000fc40002800000 */
[----:B------:R-:W-:Y:S01]  /*bc70*/  FMNMX.FTZ R26, R87, R26, !PT ;  /* 0x0000001a571a7209 */ /* 0x000fe20007810000 */
[----:B------:R-:W-:Y:S01]  /*bc80*/  MUFU.EX2 R166, R166 ;  /* 0x000000a600a67308 */ /* 0x000fe20000000800 */
[----:B------:R-:W-:Y:S01]  /*bc90*/  @!P1 LEA R38, R38, UR39, 0x3 ;  /* 0x0000002726269c11 */ /* 0x000fe2000f8e18ff */
[----:B------:R-:W-:Y:S02]  /*bca0*/  FADD.FTZ R69, -R69, R12 ;  /* 0x0000000c45457221 */ /* 0x000fe40000010100 */
[----:B------:R-:W1:Y:S04]  /*bcb0*/  SHFL.BFLY PT, R61, R26, 0x2, 0x1f ;  /* 0x0c401f001a3d7f89 */ /* 0x000e6800000e0000 */
        /* <DEDUP_REMOVED lines=14> */
[----:B------:R-:W1:Y:S03]  /*bda0*/  MUFU.EX2 R65, R65 ;  /* 0x0000004100417308 */ /* 0x000e660000000800 */
[----:B------:R-:W-:-:S05]  /*bdb0*/  FSEL R36, R12, RZ, P2 ;  /* 0x000000ff0c247208 */ /* 0x000fca0001000000 */
        /* <DEDUP_REMOVED lines=8> */
[-C--:B------:R-:W-:Y:S01]  /*be40*/  FFMA.FTZ R39, R39, R6.reuse, -R36 ;  /* 0x0000000627277223 */ /* 0x080fe20000010824 */
[----:B-1----:R-:W-:Y:S01]  /*be50*/  FFMA.FTZ R28, R65, R3, R180 ;  /* 0x00000003411c7223 */ /* 0x002fe200000100b4 */
[-CC-:B------:R-:W-:Y:S01]  /*be60*/  FFMA.FTZ R26, R171, R6.reuse, -R36.reuse ;  /* 0x00000006ab1a7223 */ /* 0x180fe20000010824 */
[-CC-:B------:R-:W-:Y:S01]  /*be70*/  FFMA.FTZ R173, R173, R6.reuse, -R36.reuse ;  /* 0x00000006adad7223 */ /* 0x180fe20000010824 */
[-C--:B------:R-:W-:Y:S01]  /*be80*/  FFMA.FTZ R175, R175, R6.reuse, -R36 ;  /* 0x00000006afaf7223 */ /* 0x080fe20000010824 */
[----:B------:R-:W-:Y:S01]  /*be90*/  FADD.FTZ R3, R27, R28 ;  /* 0x0000001c1b037221 */ /* 0x000fe20000010000 */
[--C-:B------:R-:W-:Y:S01]  /*bea0*/  FFMA.FTZ R28, R47, R6, -R36.reuse ;  /* 0x000000062f1c7223 */ /* 0x100fe20000010824 */
[----:B------:R-:W1:Y:S01]  /*beb0*/  MUFU.EX2 R12, R12 ;  /* 0x0000000c000c7308 */ /* 0x000e620000000800 */
[----:B------:R-:W-:Y:S01]  /*bec0*/  F2FP.BF16.F32.PACK_AB R180, R27, R180 ;  /* 0x000000b41bb4723e */ /* 0x000fe200000010ff */
[----:B------:R-:W-:Y:S01]  /*bed0*/  FADD.FTZ R30, R182, R3 ;  /* 0x00000003b61e7221 */ /* 0x000fe20000010000 */
[-CC-:B------:R-:W-:Y:S01]  /*bee0*/  FFMA.FTZ R169, R181, R6.reuse, -R36.reuse ;  /* 0x00000006b5a97223 */ /* 0x180fe20000010824 */
[-CC-:B------:R-:W-:Y:S01]  /*bef0*/  FFMA.FTZ R171, R191, R6.reuse, -R36.reuse ;  /* 0x00000006bfab7223 */ /* 0x180fe20000010824 */
[-C--:B------:R-:W-:Y:S01]  /*bf00*/  FFMA.FTZ R165, R177, R6.reuse, -R36 ;  /* 0x00000006b1a57223 */ /* 0x080fe20000010824 */
[----:B------:R-:W-:Y:S01]  /*bf10*/  FADD.FTZ R3, R31, R30 ;  /* 0x0000001e1f037221 */ /* 0x000fe20000010000 */
        /* <DEDUP_REMOVED lines=21> */
[-C--:B------:R-:W-:Y:S01]  /*c070*/  FFMA.FTZ R57, R57, R6.reuse, -R36 ;  /* 0x0000000639397223 */ /* 0x080fe20000010824 */
[----:B-1----:R-:W-:Y:S01]  /*c080*/  F2FP.BF16.F32.PACK_AB R181, R12, R69 ;  /* 0x000000450cb5723e */ /* 0x002fe200000010ff */
[----:B------:R-:W-:Y:S01]  /*c090*/  FADD.FTZ R3, R59, R32 ;  /* 0x000000203b037221 */ /* 0x000fe20000010000 */
[----:B------:R-:W-:Y:S01]  /*c0a0*/  FFMA.FTZ R32, R55, R6, -R36 ;  /* 0x0000000637207223 */ /* 0x000fe20000010824 */
[----:B------:R-:W-:Y:S01]  /*c0b0*/  MUFU.EX2 R35, R35 ;  /* 0x0000002300237308 */ /* 0x000fe20000000800 */
[----:B------:R-:W-:Y:S01]  /*c0c0*/  F2FP.BF16.F32.PACK_AB R182, R31, R182 ;  /* 0x000000b61fb6723e */ /* 0x000fe200000010ff */
[----:B------:R-:W-:Y:S01]  /*c0d0*/  FADD.FTZ R34, R174, R3 ;  /* 0x00000003ae227221 */ /* 0x000fe20000010000 */
[----:B------:R-:W-:Y:S01]  /*c0e0*/  FSEL R3, R9, RZ, P2 ;  /* 0x000000ff09037208 */ /* 0x000fe20001000000 */
[----:B------:R-:W-:Y:S01]  /*c0f0*/  FMUL.FTZ R88, R88, R65 ;  /* 0x0000004158587220 */ /* 0x000fe20000410000 */
[----:B------:R-:W-:Y:S01]  /*c100*/  ISETP.GT.AND P2, PT, R7, UR40, PT ;  /* 0x0000002807007c0c */ /* 0x000fe2000bf44270 */
[----:B------:R-:W-:Y:S01]  /*c110*/  FADD.FTZ R47, R63, R34 ;  /* 0x000000223f2f7221 */ /* 0x000fe20000010000 */
[----:B------:R-:W-:-:S02]  /*c120*/  @!P1 VIADD R34, R38, 0x28860 ;  /* 0x0002886026229836 */ /* 0x000fc40000000000 */
[----:B------:R-:W-:Y:S01]  /*c130*/  FADD.FTZ R3, -R3, R10 ;  /* 0x0000000a03037221 */ /* 0x000fe20000010100 */
[----:B------:R-:W-:Y:S01]  /*c140*/  MUFU.EX2 R24, R24 ;  /* 0x0000001800187308 */ /* 0x000fe20000000800 */
[----:B------:R-:W-:Y:S01]  /*c150*/  FADD.FTZ R10, R168, R47 ;  /* 0x0000002fa80a7221 */ /* 0x000fe20000010000 */
[----:B------:R-:W-:Y:S01]  /*c160*/  F2FP.BF16.F32.PACK_AB R176, R43, R176 ;  /* 0x000000b02bb0723e */ /* 0x000fe200000010ff */
[----:B------:R-:W-:Y:S01]  /*c170*/  FMUL.FTZ R3, R3, R6 ;  /* 0x0000000603037220 */ /* 0x000fe20000410000 */
[----:B------:R-:W-:Y:S01]  /*c180*/  @!P1 PRMT R34, RZ, 0x654, R34 ;  /* 0x00000654ff229816 */ /* 0x000fe20000000022 */
[----:B------:R-:W-:Y:S01]  /*c190*/  FADD.FTZ R47, R45, R10 ;  /* 0x0000000a2d2f7221 */ /* 0x000fe20000010000 */
[----:B------:R-:W-:Y:S01]  /*c1a0*/  F2FP.BF16.F32.PACK_AB R178, R51, R178 ;  /* 0x000000b233b2723e */ /* 0x000fe200000010ff */
[-C--:B------:R-:W-:Y:S01]  /*c1b0*/  FMUL.FTZ R89, R89, R65.reuse ;  /* 0x0000004159597220 */ /* 0x080fe20000410000 */
[----:B------:R1:W2:Y:S01]  /*c1c0*/  MUFU.EX2 R10, R3 ;  /* 0x00000003000a7308 */ /* 0x0002a20000000800 */
[----:B------:R-:W-:Y:S01]  /*c1d0*/  FADD.FTZ R38, R170, R47 ;  /* 0x0000002faa267221 */ /* 0x000fe20000010000 */
[----:B------:R3:W-:Y:S01]  /*c1e0*/  @!P1 SYNCS.ARRIVE.TRANS64.RED.A1T0 RZ, [R34+URZ], RZ ;  /* 0x000000ff22ff99a7 */ /* 0x0007e2000810043f */
[----:B------:R-:W-:Y:S01]  /*c1f0*/  F2FP.BF16.F32.PACK_AB R172, R59, R172 ;  /* 0x000000ac3bac723e */ /* 0x000fe200000010ff */
[-C--:B------:R-:W-:Y:S01]  /*c200*/  FMUL.FTZ R92, R92, R65.reuse ;  /* 0x000000415c5c7220 */ /* 0x080fe20000410000 */
[----:B------:R-:W-:Y:S01]  /*c210*/  FADD.FTZ R47, R41, R38 ;  /* 0x00000026292f7221 */ /* 0x000fe20000010000 */
[----:B------:R-:W-:Y:S01]  /*c220*/  F2FP.BF16.F32.PACK_AB R174, R63, R174 ;  /* 0x000000ae3fae723e */ /* 0x000fe200000010ff */
[-C--:B------:R-:W-:Y:S01]  /*c230*/  FMUL.FTZ R93, R93, R65.reuse ;  /* 0x000000415d5d7220 */ /* 0x080fe20000410000 */
[----:B------:R-:W4:Y:S01]  /*c240*/  MUFU.EX2 R39, R39 ;  /* 0x0000002700277308 */ /* 0x000f220000000800 */
[----:B------:R-:W-:Y:S01]  /*c250*/  FADD.FTZ R38, R164, R47 ;  /* 0x0000002fa4267221 */ /* 0x000fe20000010000 */
[-CC-:B---3--:R-:W-:Y:S01]  /*c260*/  FFMA.FTZ R34, R167, R6.reuse, -R36.reuse ;  /* 0x00000006a7227223 */ /* 0x188fe20000010824 */
[----:B------:R-:W-:Y:S01]  /*c270*/  FFMA.FTZ R36, R87, R6, -R36 ;  /* 0x0000000657247223 */ /* 0x000fe20000010824 */
[----:B------:R-:W-:Y:S01]  /*c280*/  F2FP.BF16.F32.PACK_AB R168, R45, R168 ;  /* 0x000000a82da8723e */ /* 0x000fe200000010ff */
[----:B-1----:R-:W-:Y:S01]  /*c290*/  FADD.FTZ R3, R37, R38 ;  /* 0x0000002625037221 */ /* 0x002fe20000010000 */
[----:B------:R-:W-:Y:S01]  /*c2a0*/  F2FP.BF16.F32.PACK_AB R170, R41, R170 ;  /* 0x000000aa29aa723e */ /* 0x000fe200000010ff */
[-C--:B------:R-:W-:Y:S01]  /*c2b0*/  FMUL.FTZ R96, R96, R65.reuse ;  /* 0x0000004160607220 */ /* 0x080fe20000410000 */
[----:B------:R-:W1:Y:S01]  /*c2c0*/  MUFU.EX2 R158, R158 ;  /* 0x0000009e009e7308 */ /* 0x000e620000000800 */
[----:B------:R-:W-:Y:S01]  /*c2d0*/  FADD.FTZ R38, R166, R3 ;  /* 0x00000003a6267221 */ /* 0x000fe20000010000 */
[----:B--2---:R-:W-:Y:S01]  /*c2e0*/  FFMA.FTZ R3, R10, R2, R69 ;  /* 0x000000020a037223 */ /* 0x004fe20000010045 */
[-C--:B------:R-:W-:Y:S01]  /*c2f0*/  FMUL.FTZ R90, R90, R10.reuse ;  /* 0x0000000a5a5a7220 */ /* 0x080fe20000410000 */
[-C--:B------:R-:W-:Y:S01]  /*c300*/  FMUL.FTZ R91, R91, R10.reuse ;  /* 0x0000000a5b5b7220 */ /* 0x080fe20000410000 */
[----:B------:R-:W-:Y:S01]  /*c310*/  FADD.FTZ R47, R29, R38 ;  /* 0x000000261d2f7221 */ /* 0x000fe20000010000 */
[----:B------:R-:W-:Y:S01]  /*c320*/  FADD.FTZ R3, R12, R3 ;  /* 0x000000030c037221 */ /* 0x000fe20000010000 */
[----:B------:R-:W-:Y:S01]  /*c330*/  FMUL.FTZ R94, R94, R10 ;  /* 0x0000000a5e5e7220 */ /* 0x000fe20000410000 */
        /* <DEDUP_REMOVED lines=11> */
[-C--:B------:R-:W-:Y:S01]  /*c3f0*/  FMUL.FTZ R99, R99, R10.reuse ;  /* 0x0000000a63637220 */ /* 0x080fe20000410000 */
[-C--:B------:R-:W-:Y:S01]  /*c400*/  FMUL.FTZ R102, R102, R10.reuse ;  /* 0x0000000a66667220 */ /* 0x080fe20000410000 */
[----:B------:R-:W-:Y:S01]  /*c410*/  FADD.FTZ R27, R21, R38 ;  /* 0x00000026151b7221 */ /* 0x000fe20000010000 */
[----:B------:R-:W-:Y:S01]  /*c420*/  FADD.FTZ R3, R35, R2 ;  /* 0x0000000223037221 */ /* 0x000fe20000010000 */
[----:B------:R-:W-:Y:S01]  /*c430*/  FMUL.FTZ R103, R103, R10 ;  /* 0x0000000a67677220 */ /* 0x000fe20000410000 */
[----:B------:R-:W5:Y:S01]  /*c440*/  MUFU.EX2 R173, R173 ;  /* 0x000000ad00ad7308 */ /* 0x000f620000000800 */
[----:B------:R-:W-:Y:S01]  /*c450*/  FADD.FTZ R38, R156, R27 ;  /* 0x0000001b9c267221 */ /* 0x000fe20000010000 */
[----:B------:R-:W-:Y:S01]  /*c460*/  FADD.FTZ R2, R24, R3 ;  /* 0x0000000318027221 */ /* 0x000fe20000010000 */
[C---:B------:R-:W-:Y:S01]  /*c470*/  F2FP.BF16.F32.PACK_AB R156, R13.reuse, R156 ;  /* 0x0000009c0d9c723e */ /* 0x040fe200000010ff */
[-C--:B------:R-:W-:Y:S01]  /*c480*/  FMUL.FTZ R106, R106, R10.reuse ;  /* 0x0000000a6a6a7220 */ /* 0x080fe20000410000 */
[----:B------:R-:W-:Y:S01]  /*c490*/  FADD.FTZ R27, R13, R38 ;  /* 0x000000260d1b7221 */ /* 0x000fe20000010000 */
[----:B----4-:R-:W-:Y:S01]  /*c4a0*/  FADD.FTZ R3, R39, R2 ;  /* 0x0000000227037221 */ /* 0x010fe20000010000 */
[-C--:B------:R-:W-:Y:S01]  /*c4b0*/  FMUL.FTZ R107, R107, R10.reuse ;  /* 0x0000000a6b6b7220 */ /* 0x080fe20000410000 */
[----:B------:R-:W4:Y:S01]  /*c4c0*/  MUFU.EX2 R152, R152 ;  /* 0x0000009800987308 */ /* 0x000f220000000800 */
[----:B-1----:R-:W-:Y:S01]  /*c4d0*/  FADD.FTZ R38, R158, R27 ;  /* 0x0000001b9e267221 */ /* 0x002fe20000010000 */
[----:B--2---:R-:W-:Y:S01]  /*c4e0*/  FADD.FTZ R2, R26, R3 ;  /* 0x000000031a027221 */ /* 0x004fe20000010000 */
[-C--:B------:R-:W-:Y:S01]  /*c4f0*/  FMUL.FTZ R110, R110, R10.reuse ;  /* 0x0000000a6e6e7220 */ /* 0x080fe20000410000 */
[-C--:B------:R-:W-:Y:S01]  /*c500*/  FMUL.FTZ R111, R111, R10.reuse ;  /* 0x0000000a6f6f7220 */ /* 0x080fe20000410000 */
[----:B---3--:R-:W-:Y:S01]  /*c510*/  FADD.FTZ R3, R61, R38 ;  /* 0x000000263d037221 */ /* 0x008fe20000010000 */
[-C--:B------:R-:W-:Y:S01]  /*c520*/  FMUL.FTZ R114, R114, R10.reuse ;  /* 0x0000000a72727220 */ /* 0x080fe20000410000 */
[-C--:B------:R-:W-:Y:S01]  /*c530*/  FMUL.FTZ R115, R115, R10.reuse ;  /* 0x0000000a73737220 */ /* 0x080fe20000410000 */
[----:B------:R-:W1:Y:S01]  /*c540*/  MUFU.EX2 R175, R175 ;  /* 0x000000af00af7308 */ /* 0x000e620000000800 */
[----:B-----5:R-:W-:Y:S01]  /*c550*/  FADD.FTZ R2, R173, R2 ;  /* 0x00000002ad027221 */ /* 0x020fe20000010000 */
[-C--:B------:R-:W-:Y:S01]  /*c560*/  FMUL.FTZ R118, R118, R10.reuse ;  /* 0x0000000a76767220 */ /* 0x080fe20000410000 */
[-C--:B------:R-:W-:Y:S01]  /*c570*/  FMUL.FTZ R119, R119, R10.reuse ;  /* 0x0000000a77777220 */ /* 0x080fe20000410000 */
[-C--:B------:R-:W-:Y:S01]  /*c580*/  FMUL.FTZ R122, R122, R10.reuse ;  /* 0x0000000a7a7a7220 */ /* 0x080fe20000410000 */
[-C--:B------:R-:W-:Y:S01]  /*c590*/  FMUL.FTZ R123, R123, R10.reuse ;  /* 0x0000000a7b7b7220 */ /* 0x080fe20000410000 */
[-C--:B------:R-:W-:Y:S01]  /*c5a0*/  FMUL.FTZ R126, R126, R10.reuse ;  /* 0x0000000a7e7e7220 */ /* 0x080fe20000410000 */
[-C--:B------:R-:W-:Y:S01]  /*c5b0*/  FMUL.FTZ R127, R127, R10.reuse ;  /* 0x0000000a7f7f7220 */ /* 0x080fe20000410000 */
[----:B------:R-:W2:Y:S01]  /*c5c0*/  MUFU.EX2 R28, R28 ;  /* 0x0000001c001c7308 */ /* 0x000ea20000000800 */
[----:B----4-:R-:W-:Y:S01]  /*c5d0*/  FADD.FTZ R38, R152, R3 ;  /* 0x0000000398267221 */ /* 0x010fe20000010000 */
        /* <DEDUP_REMOVED lines=23> */
[----:B---3--:R-:W-:Y:S01]  /*c750*/  FADD.FTZ R13, R169, R2 ;  /* 0x00000002a90d7221 */ /* 0x008fe20000010000 */
        /* <DEDUP_REMOVED lines=15> */
[----:B--2---:R-:W-:Y:S01]  /*c850*/  FADD.FTZ R13, R171, R2 ;  /* 0x00000002ab0d7221 */ /* 0x004fe20000010000 */
[-C--:B------:R-:W-:Y:S01]  /*c860*/  FMUL.FTZ R125, R125, R65.reuse ;  /* 0x000000417d7d7220 */ /* 0x080fe20000410000 */
[-C--:B------:R-:W-:Y:S01]  /*c870*/  FMUL.FTZ R128, R128, R65.reuse ;  /* 0x0000004180807220 */ /* 0x080fe20000410000 */
[-C--:B------:R-:W-:Y:S01]  /*c880*/  FMUL.FTZ R129, R129, R65.reuse ;  /* 0x0000004181817220 */ /* 0x080fe20000410000 */
[-C--:B------:R-:W-:Y:S01]  /*c890*/  FMUL.FTZ R132, R132, R65.reuse ;  /* 0x0000004184847220 */ /* 0x080fe20000410000 */
[-C--:B------:R-:W-:Y:S01]  /*c8a0*/  FMUL.FTZ R133, R133, R65.reuse ;  /* 0x0000004185857220 */ /* 0x080fe20000410000 */
[-C--:B------:R-:W-:Y:S01]  /*c8b0*/  FMUL.FTZ R136, R136, R65.reuse ;  /* 0x0000004188887220 */ /* 0x080fe20000410000 */
[----:B------:R-:W2:Y:S01]  /*c8c0*/  MUFU.EX2 R34, R34 ;  /* 0x0000002200227308 */ /* 0x000ea20000000800 */
        /* <DEDUP_REMOVED lines=9> */
[----:B------:R-:W-:Y:S01]  /*c960*/  FMUL.FTZ R149, R149, R65 ;  /* 0x0000004195957220 */ /* 0x000fe20000410000 */
[----:B------:R-:W-:Y:S01]  /*c970*/  F2FP.BF16.F32.PACK_AB R183, R73, R14 ;  /* 0x0000000e49b7723e */ /* 0x000fe200000010ff */
[----:B------:R-:W-:Y:S01]  /*c980*/  VIADD R7, R7, 0xffffffff ;  /* 0xffffffff07077836 */ /* 0x000fe20000000000 */
[----:B------:R-:W-:Y:S01]  /*c990*/  F2FP.BF16.F32.PACK_AB R177, R35, R20 ;  /* 0x0000001423b1723e */ /* 0x000fe200000010ff */
[----:B------:R-:W-:Y:S01]  /*c9a0*/  IMAD.MOV.U32 R12, RZ, RZ, R0 ;  /* 0x000000ffff0c7224 */ /* 0x000fe200078e0000 */
[----:B------:R-:W-:Y:S01]  /*c9b0*/  F2FP.BF16.F32.PACK_AB R173, R173, R26 ;  /* 0x0000001aadad723e */ /* 0x000fe200000010ff */
[----:B------:R1:W4:Y:S01]  /*c9c0*/  MUFU.EX2 R40, R179 ;  /* 0x000000b300287308 */ /* 0x0003220000000800 */
[----:B--2---:R-:W-:Y:S01]  /*c9d0*/  FADD.FTZ R13, R34, R13 ;  /* 0x0000000d220d7221 */ /* 0x004fe20000010000 */
[----:B------:R-:W-:Y:S01]  /*c9e0*/  F2FP.BF16.F32.PACK_AB R175, R28, R175 ;  /* 0x000000af1caf723e */ /* 0x000fe200000010ff */
[----:B------:R-:W-:Y:S01]  /*c9f0*/  IMAD.MOV.U32 R10, RZ, RZ, R9 ;  /* 0x000000ffff0a7224 */ /* 0x000fe200078e0009 */
[----:B------:R-:W-:-:S02]  /*ca00*/  F2FP.BF16.F32.PACK_AB R169, R30, R169 ;  /* 0x000000a91ea9723e */ /* 0x000fc400000010ff */
[----:B------:R-:W-:Y:S02]  /*ca10*/  F2FP.BF16.F32.PACK_AB R171, R32, R171 ;  /* 0x000000ab20ab723e */ /* 0x000fe400000010ff */
[----:B------:R-:W2:Y:S01]  /*ca20*/  MUFU.EX2 R154, R154 ;  /* 0x0000009a009a7308 */ /* 0x000ea20000000800 */
[C---:B---3--:R-:W-:Y:S01]  /*ca30*/  FADD.FTZ R15, R25.reuse, R38 ;  /* 0x00000026190f7221 */ /* 0x048fe20000010000 */
[----:B------:R-:W-:Y:S02]  /*ca40*/  F2FP.BF16.F32.PACK_AB R152, R25, R152 ;  /* 0x000000981998723e */ /* 0x000fe400000010ff */
[----:B-1----:R-:W-:Y:S02]  /*ca50*/  F2FP.BF16.F32.PACK_AB R179, R39, R24 ;  /* 0x0000001827b3723e */ /* 0x002fe400000010ff */
[----:B------:R-:W-:Y:S02]  /*ca60*/  F2FP.BF16.F32.PACK_AB R165, R34, R165 ;  /* 0x000000a522a5723e */ /* 0x000fe400000010ff */
[----:B------:R-:W1:Y:S01]  /*ca70*/  MUFU.EX2 R157, R157 ;  /* 0x0000009d009d7308 */ /* 0x000e620000000800 */
[----:B----4-:R-:W-:-:S07]  /*ca80*/  FADD.FTZ R13, R40, R13 ;  /* 0x0000000d280d7221 */ /* 0x010fce0000010000 */
        /* <DEDUP_REMOVED lines=11> */
[C---:B-1----:R-:W-:Y:S01]  /*cb40*/  FADD.FTZ R13, R67.reuse, R13 ;  /* 0x0000000d430d7221 */ /* 0x042fe20000010000 */
[----:B------:R-:W-:-:S06]  /*cb50*/  F2FP.BF16.F32.PACK_AB R161, R67, R42 ;  /* 0x0000002a43a1723e */ /* 0x000fcc00000010ff */
        /* <DEDUP_REMOVED lines=19> */
[----:B------:R-:W-:-:S03]  /*cc90*/  F2FP.BF16.F32.PACK_AB R153, R83, R46 ;  /* 0x0000002e5399723e */ /* 0x000fc600000010ff */
[----:B-1----:R-:W-:-:S04]  /*cca0*/  FADD.FTZ R13, R48, R13 ;  /* 0x0000000d300d7221 */ /* 0x002fc80000010000 */
[C---:B---3--:R-:W-:Y:S01]  /*ccb0*/  FADD.FTZ R2, R36.reuse, R13 ;  /* 0x0000000d24027221 */ /* 0x048fe20000010000 */
[----:B------:R-:W-:Y:S01]  /*ccc0*/  F2FP.BF16.F32.PACK_AB R155, R36, R48 ;  /* 0x00000030249b723e */ /* 0x000fe200000010ff */
[----:B------:R-:W-:Y:S06]  /*ccd0*/  @P2 BRA `(.L_x_6464) ;  /* 0xffffffd000102947 */ /* 0x000fec000383ffff */
.L_x_6447:
[----:B------:R-:W-:Y:S06]  /*cce0*/  BAR.ARV 0x8, 0x120 ;  /* 0x0204800000007b1d */ /* 0x000fec0000002000 */
[----:B------:R-:W-:Y:S05]  /*ccf0*/  @!P0 BRA `(.L_x_6465) ;  /* 0x0000000000048947 */ /* 0x000fea0003800000 */
[----:B------:R-:W-:Y:S01]  /*cd00*/  BPT.TRAP 0x1 ;  /* 0x000000040000795c */ /* 0x000fe20000300000 */
.L_x_6465:
[----:B------:R-:W-:Y:S01]  /*cd10*/  ULEA UR5, UR37, UR39, 0x3 ;  /* 0x0000002725057291 */ /* 0x000fe2000f8e183f */
[----:B------:R-:W-:-:S05]  /*cd20*/  IMAD.U32 R4, RZ, RZ, UR36 ;  /* 0x00000024ff047e24 */ /* 0x000fca000f8e00ff */
[----:B------:R-:W-:-:S04]  /*cd30*/  SHF.L.U32 R4, R4, 0x1f, RZ ;  /* 0x0000001f04047819 */ /* 0x000fc800000006ff */
[----:B------:R1:W2:Y:S01]  /*cd40*/  SYNCS.PHASECHK.TRANS64.TRYWAIT P2, [UR5+0x28850], R4 ;  /* 0x02885004ff0075a7 */ /* 0x0002a20008040145 */
[----:B------:R-:W-:Y:S05]  /*cd50*/  @!P0 BRA `(.L_x_6466) ;  /* 0x0000000000048947 */ /* 0x000fea0003800000 */
[----:B------:R-:W-:Y:S01]  /*cd60*/  BPT.TRAP 0x1 ;  /* 0x000000040000795c */ /* 0x000fe20000300000 */
.L_x_6466:
[----:B--2---:R-:W-:Y:S05]  /*cd70*/  @P2 BRA `(.L_x_6467) ;  /* 0x0000000000082947 */ /* 0x004fea0003800000 */
[----:B------:R-:W2:Y:S02]  /*cd80*/  SYNCS.PHASECHK.TRANS64.TRYWAIT P0, [UR5+0x28850], R4 ;  /* 0x02885004ff0075a7 */ /* 0x000ea40008000145 */
[----:B--2---:R-:W-:Y:S05]  /*cd90*/  @!P0 BRA `(.L_x_6468) ;  /* 0x00000050000c8947 */ /* 0x004fea0003800000 */
.L_x_6467:
[----:B------:R-:W-:Y:S01]  /*cda0*/  UIADD3 UR39, UR39, 0x400, URZ ;  /* 0x0000040027277890 */ /* 0x000fe2000fffe03f */
[----:B------:R-:W-:Y:S01]  /*cdb0*/  WARPGROUP.ARRIVE ;  /* 0x00000000000079c5 */ /* 0x000fe20000000000 */
[----:B------:R-:W-:Y:S01]  /*cdc0*/  UMOV UR7, 0x40000040 ;  /* 0x4000004000077882 */ /* 0x000fe20000000000 */
[----:B--2---:R-:W2:Y:S01]  /*cdd0*/  SHFL.BFLY PT, R5, R2, 0x2, 0x1f ;  /* 0x0c401f0002057f89 */ /* 0x004ea200000e0000 */
[----:B------:R-:W-:Y:S01]  /*cde0*/  USHF.R.U32.HI UR39, URZ, 0x4, UR39 ;  /* 0x000000043f277899 */ /* 0x000fe20008011627 */
[----:B------:R-:W-:Y:S01]  /*cdf0*/  IMAD.U32 R14, RZ, RZ, UR5 ;  /* 0x00000005ff0e7e24 */ /* 0x000fe2000f8e00ff */
[----:B------:R-:W-:Y:S01]  /*ce00*/  UIADD3 UR46, UR46, 0x1, URZ ;  /* 0x000000012e2e7890 */ /* 0x000fe2000fffe03f */
[----:B-1----:R-:W1:Y:S01]  /*ce10*/  SHFL.BFLY PT, R4, R3, 0x2, 0x1f ;  /* 0x0c401f0003047f89 */ /* 0x002e6200000e0000 */
[----:B------:R-:W-:Y:S01]  /*ce20*/  ULOP3.LUT UR39, UR39, 0x3fff, URZ, 0xc0, !UPT ;  /* 0x00003fff27277892 */ /* 0x000fe2000f8ec03f */
[----:B------:R-:W-:-:S03]  /*ce30*/  IMAD.MOV.U32 R10, RZ, RZ, RZ ;  /* 0x000000ffff0a7224 */ /* 0x000fc600078e00ff */
[----:B------:R-:W-:-:S04]  /*ce40*/  ULOP3.LUT UR4, UR39, 0x4000000, URZ, 0xfc, !UPT ;  /* 0x0400000027047892 */ /* 0x000fc8000f8efc3f */
[----:B------:R-:W-:Y:S02]  /*ce50*/  ULEA UR4, UR37, UR4, 0xb ;  /* 0x0000000425047291 */ /* 0x000fe4000f8e583f */
[----:B------:R-:W-:-:S04]  /*ce60*/  UIADD3 UR37, UR37, 0x1, URZ ;  /* 0x0000000125257890 */ /* 0x000fc8000fffe03f */
[----:B------:R-:W-:Y:S01]  /*ce70*/  UISETP.NE.AND UP0, UPT, UR37, 0x2, UPT ;  /* 0x000000022500788c */ /* 0x000fe2000bf05270 */
[----:B------:R-:W-:Y:S02]  /*ce80*/  UMOV UR6, UR4 ;  /* 0x0000000400067c82 */ /* 0x000fe40008000000 */
[----:B------:R-:W-:Y:S01]  /*ce90*/  HGMMA.64x128x16.F32.BF16 R88, R180, gdesc[UR4].tnspB, R88, gsb0 ;  /* 0x41e00004b4587df0 */ /* 0x000fe20008001858 */
[----:B------:R-:W-:Y:S01]  /*cea0*/  UIADD3 UR6, UR4, 0x80, URZ ;  /* 0x0000008004067890 */ /* 0x000fe2000fffe03f */
[----:B--2---:R-:W-:Y:S01]  /*ceb0*/  FADD.FTZ R7, R5, R2 ;  /* 0x0000000205077221 */ /* 0x004fe20000010000 */
[----:B------:R-:W-:Y:S01]  /*cec0*/  UMOV UR7, 0x40000040 ;  /* 0x4000004000077882 */ /* 0x000fe20000000000 */
[----:B------:R-:W-:Y:S02]  /*ced0*/  IMAD.MOV.U32 R2, RZ, RZ, -0x800000 ;  /* 0xff800000ff027424 */ /* 0x000fe400078e00ff */
[----:B-1----:R-:W-:Y:S01]  /*cee0*/  FADD.FTZ R4, R4, R3 ;  /* 0x0000000304047221 */ /* 0x002fe20000010000 */
[----:B------:R-:W-:Y:S01]  /*cef0*/  IMAD.MOV.U32 R3, RZ, RZ, -0x800000 ;  /* 0xff800000ff037424 */ /* 0x000fe200078e00ff */
[----:B------:R-:W1:Y:S01]  /*cf00*/  SHFL.BFLY PT, R8, R7, 0x1, 0x1f ;  /* 0x0c201f0007087f89 */ /* 0x000e6200000e0000 */
[----:B------:R-:W-:-:S03]  /*cf10*/  USEL UR37, UR37, URZ, UP0 ;  /* 0x0000003f25257287 */ /* 0x000fc60008000000 */
[----:B------:R-:W2:Y:S01]  /*cf20*/  SHFL.BFLY PT, R5, R4, 0x1, 0x1f ;  /* 0x0c201f0004057f89 */ /* 0x000ea200000e0000 */
[----:B-1----:R-:W-:Y:S01]  /*cf30*/  FADD.FTZ R13, R7, R8 ;  /* 0x00000008070d7221 */ /* 0x002fe20000010000 */
[----:B--2---:R-:W-:-:S04]  /*cf40*/  FADD.FTZ R12, R4, R5 ;  /* 0x00000005040c7221 */ /* 0x004fc80000010000 */
[----:B------:R-:W-:Y:S01]  /*cf50*/  FSETP.NE.FTZ.AND P2, PT, R13, RZ, PT ;  /* 0x000000ff0d00720b */ /* 0x000fe20003f55000 */
[----:B------:R-:W-:Y:S01]  /*cf60*/  IMAD.MOV.U32 R5, RZ, RZ, RZ ;  /* 0x000000ffff057224 */ /* 0x000fe200078e00ff */
[----:B------:R-:W-:-:S11]  /*cf70*/  FSETP.NE.FTZ.AND P0, PT, R12, RZ, PT ;  /* 0x000000ff0c00720b */ /* 0x000fd60003f15000 */
[----:B------:R-:W1:Y:S01]  /*cf80*/  @P2 MUFU.LG2 R11, R13 ;  /* 0x0000000d000b2308 */ /* 0x000e620000000c00 */
[C---:B------:R-:W-:Y:S01]  /*cf90*/  @P2 FMUL.FTZ R15, R6.reuse, 0.69314718246459960938 ;  /* 0x3f317218060f2820 */ /* 0x040fe20000410000 */
[----:B------:R-:W-:Y:S01]  /*cfa0*/  @P0 FMUL.FTZ R7, R6, 0.69314718246459960938 ;  /* 0x3f31721806070820 */ /* 0x000fe20000410000 */
[----:B------:R-:W-:-:S05]  /*cfb0*/  @!P1 VIADD R6, R14, 0x28860 ;  /* 0x000288600e069836 */ /* 0x000fca0000000000 */
        /* <DEDUP_REMOVED lines=40> */
[----:B------:R-:W-:-:S04]  /*d240*/  USEL UR4, URZ, 0x1, UP0 ;  /* 0x000000013f047887 */ /* 0x000fc80008000000 */
[----:B------:R-:W-:Y:S01]  /*d250*/  ULOP3.LUT UR36, UR36, UR4, URZ, 0x3c, !UPT ;  /* 0x0000000424247292 */ /* 0x000fe2000f8e3c3f */
[----:B------:R-:W-:Y:S02]  /*d260*/  WARPGROUP.DEPBAR.LE gsb0, 0x0 ;  /* 0x00008000000079c5 */ /* 0x000fe40000010000 */
[----:B------:R-:W-:-:S06]  /*d270*/  WARPGROUP.ARRIVE ;  /* 0x00000000000079c5 */ /* 0x000fcc0000000000 */
[----:B------:R-:W-:Y:S03]  /*d280*/  HGMMA.64x128x16.F32.BF16 R88, R152, gdesc[UR4].tnspB, R88, gsb0 ;  /* 0x41e0000498587df0 */ /* 0x000fe60008001858 */
[----:B------:R-:W-:Y:S02]  /*d290*/  WARPGROUP.DEPBAR.LE gsb0, 0x0 ;  /* 0x00008000000079c5 */ /* 0x000fe40000010000 */
[----:B------:R2:W-:Y:S01]  /*d2a0*/  @!P1 SYNCS.ARRIVE.TRANS64.RED.A1T0 RZ, [R4+URZ], RZ ;  /* 0x000000ff04ff99a7 */ /* 0x0005e2000810043f */
[-C--:B---3--:R-:W-:Y:S01]  /*d2b0*/  FMUL.FTZ R0, R88, R5.reuse ;  /* 0x0000000558007220 */ /* 0x088fe20000410000 */
        /* <DEDUP_REMOVED lines=63> */
.L_x_6398:
        /* <DEDUP_REMOVED lines=11> */
[----:B------:R-:W-:Y:S01]  /*d760*/  VIADD R31, R187, UR42 ;  /* 0x0000002abb1f7c36 */ /* 0x000fe20008000000 */
[C---:B------:R-:W-:Y:S01]  /*d770*/  IADD3 R21, P5, R18.reuse, 0x60, RZ ;  /* 0x0000006012157810 */ /* 0x040fe20007fbe0ff */
[----:B------:R-:W-:Y:S01]  /*d780*/  USHF.R.S32.HI UR5, URZ, 0x1f, UR43 ;  /* 0x0000001f3f057899 */ /* 0x000fe2000801142b */
[C---:B------:R-:W-:Y:S01]  /*d790*/  IADD3 R15, P4, R18.reuse, 0x4000, RZ ;  /* 0x00004000120f7810 */ /* 0x040fe20007f9e0ff */
[----:B------:R-:W-:Y:S01]  /*d7a0*/  VIADD R4, R31, 0x8 ;  /* 0x000000081f047836 */ /* 0x000fe20000000000 */
[----:B------:R-:W-:Y:S01]  /*d7b0*/  LOP3.LUT R5, R18, 0x380, RZ, 0xc0, !PT ;  /* 0x0000038012057812 */ /* 0x000fe200078ec0ff */
[----:B------:R-:W1:Y:S01]  /*d7c0*/  LDC.64 R32, c[0x0][0xb78] ;  /* 0x0002de00ff207b82 */ /* 0x000e620000000a00 */
[----:B------:R-:W-:Y:S01]  /*d7d0*/  LOP3.LUT R26, R27, 0x380, RZ, 0xc0, !PT ;  /* 0x000003801b1a7812 */ /* 0x000fe200078ec0ff */
[----:B------:R-:W-:Y:S01]  /*d7e0*/  ULDC UR10, c[0x0][0xa88] ;  /* 0x0002a200000a7ab9 */ /* 0x000fe20000000800 */
[----:B------:R-:W-:Y:S01]  /*d7f0*/  LOP3.LUT R24, R25, 0x380, RZ, 0xc0, !PT ;  /* 0x0000038019187812 */ /* 0x000fe200078ec0ff */
[----:B------:R-:W-:Y:S01]  /*d800*/  ULDC.64 UR8, c[0x0][0xb70] ;  /* 0x0002dc0000087ab9 */ /* 0x000fe20000000a00 */
[----:B------:R-:W-:Y:S01]  /*d810*/  LOP3.LUT R20, R21, 0x380, RZ, 0xc0, !PT ;  /* 0x0000038015147812 */ /* 0x000fe200078ec0ff */
[----:B------:R-:W-:Y:S01]  /*d820*/  UIMAD UR5, UR5, UR8, URZ ;  /* 0x00000008050572a4 */ /* 0x000fe2000f8e023f */
[----:B------:R-:W-:Y:S01]  /*d830*/  LOP3.LUT R14, R15, 0x380, RZ, 0xc0, !PT ;  /* 0x000003800f0e7812 */ /* 0x000fe200078ec0ff */
[----:B------:R-:W-:Y:S01]  /*d840*/  UIMAD.WIDE.U32 UR6, UR43, UR8, URZ ;  /* 0x000000082b0672a5 */ /* 0x000fe2000f8e003f */
[----:B------:R-:W-:Y:S01]  /*d850*/  LOP3.LUT P0, RZ, R186, 0x3, RZ, 0xc0, !PT ;  /* 0x00000003baff7812 */ /* 0x000fe2000780c0ff */
[----:B------:R-:W-:Y:S01]  /*d860*/  UIMAD UR5, UR43, UR9, UR5 ;  /* 0x000000092b0572a4 */ /* 0x000fe2000f8e0205 */
[----:B------:R-:W-:Y:S01]  /*d870*/  SHF.R.U64 R5, R5, 0x3, RZ ;  /* 0x0000000305057819 */ /* 0x000fe200000012ff */
[----:B------:R-:W-:Y:S01]  /*d880*/  USHF.R.S32.HI UR8, URZ, 0x1f, UR44 ;  /* 0x0000001f3f087899 */ /* 0x000fe2000801142c */
[----:B------:R-:W-:Y:S01]  /*d890*/  SHF.R.U64 R26, R26, 0x3, RZ ;  /* 0x000000031a1a7819 */ /* 0x000fe200000012ff */
[----:B------:R-:W-:Y:S01]  /*d8a0*/  UIADD3 UR5, UR7, UR5, URZ ;  /* 0x0000000507057290 */ /* 0x000fe2000fffe03f */
[----:B------:R-:W-:-:S02]  /*d8b0*/  SHF.R.U64 R24, R24, 0x3, RZ ;  /* 0x0000000318187819 */ /* 0x000fc400000012ff */
[----:B------:R-:W-:Y:S02]  /*d8c0*/  SHF.R.U64 R20, R20, 0x3, RZ ;  /* 0x0000000314147819 */ /* 0x000fe400000012ff */
[----:B------:R-:W-:Y:S02]  /*d8d0*/  SHF.R.U64 R14, R14, 0x3, RZ ;  /* 0x000000030e0e7819 */ /* 0x000fe400000012ff */
[----:B------:R-:W-:Y:S02]  /*d8e0*/  ISETP.GE.OR P1, PT, R4, UR10, P0 ;  /* 0x0000000a04007c0c */ /* 0x000fe40008726670 */
[----:B------:R-:W-:Y:S01]  /*d8f0*/  LOP3.LUT R4, R5, R18, RZ, 0x3c, !PT ;  /* 0x0000001205047212 */ /* 0x000fe200078e3cff */
[--C-:B------:R-:W-:Y:S01]  /*d900*/  IMAD.MOV.U32 R5, RZ, RZ, R19.reuse ;  /* 0x000000ffff057224 */ /* 0x100fe200078e0013 */
[----:B------:R-:W-:Y:S01]  /*d910*/  LOP3.LUT R26, R26, R27, RZ, 0x3c, !PT ;  /* 0x0000001b1a1a7212 */ /* 0x000fe200078e3cff */
[--C-:B------:R-:W-:Y:S01]  /*d920*/  IMAD.X R27, RZ, RZ, R19.reuse, P2 ;  /* 0x000000ffff1b7224 */ /* 0x100fe200010e0613 */
[----:B------:R-:W-:Y:S01]  /*d930*/  LOP3.LUT R24, R24, R25, RZ, 0x3c, !PT ;  /* 0x0000001918187212 */ /* 0x000fe200078e3cff */
[----:B------:R-:W-:Y:S01]  /*d940*/  IMAD.X R25, RZ, RZ, R19, P6 ;  /* 0x000000ffff197224 */ /* 0x000fe200030e0613 */
[----:B------:R-:W-:-:S02]  /*d950*/  LOP3.LUT R20, R20, R21, RZ, 0x3c, !PT ;  /* 0x0000001514147212 */ /* 0x000fc400078e3cff */
[----:B------:R-:W-:Y:S02]  /*d960*/  LOP3.LUT R14, R14, R15, RZ, 0x3c, !PT ;  /* 0x0000000f0e0e7212 */ /* 0x000fe400078e3cff */
[C---:B------:R-:W-:Y:S02]  /*d970*/  IADD3 R15, P2, R18.reuse, 0x4040, RZ ;  /* 0x00004040120f7810 */ /* 0x040fe40007f5e0ff */
[C---:B------:R-:W-:Y:S02]  /*d980*/  IADD3 R21, P6, R18.reuse, 0x4060, RZ ;  /* 0x0000406012157810 */ /* 0x040fe40007fde0ff */
[----:B------:R-:W-:Y:S02]  /*d990*/  MOV R11, R4 ;  /* 0x00000004000b7202 */ /* 0x000fe40000000f00 */
[----:B------:R-:W-:Y:S02]  /*d9a0*/  IADD3 R13, P3, R18, 0x4020, RZ ;  /* 0x00004020120d7810 */ /* 0x000fe40007f7e0ff */
[----:B------:R-:W-:-:S02]  /*d9b0*/  LOP3.LUT R10, R15, 0x380, RZ, 0xc0, !PT ;  /* 0x000003800f0a7812 */ /* 0x000fc400078ec0ff */
[----:B------:R-:W-:Y:S02]  /*d9c0*/  LOP3.LUT R8, R21, 0x380, RZ, 0xc0, !PT ;  /* 0x0000038015087812 */ /* 0x000fe400078ec0ff */
[----:B------:R-:W-:Y:S02]  /*d9d0*/  F2FP.BF16.F32.PACK_AB R4, R89, R0 ;  /* 0x000000005904723e */ /* 0x000fe400000010ff */
[----:B------:R-:W-:Y:S02]  /*d9e0*/  F2FP.BF16.F32.PACK_AB R5, R91, R90 ;  /* 0x0000005a5b05723e */ /* 0x000fe400000010ff */
[----:B------:R-:W-:Y:S01]  /*d9f0*/  F2FP.BF16.F32.PACK_AB R6, R6, R9 ;  /* 0x000000090606723e */ /* 0x000fe200000010ff */
[----:B------:R-:W-:Y:S01]  /*da00*/  IMAD.X R9, RZ, RZ, R19, P6 ;  /* 0x000000ffff097224 */ /* 0x000fe200030e0613 */
[----:B------:R-:W-:Y:S02]  /*da10*/  F2FP.BF16.F32.PACK_AB R7, R7, R94 ;  /* 0x0000005e0707723e */ /* 0x000fe400000010ff */
[----:B------:R-:W-:-:S02]  /*da20*/  LOP3.LUT R12, R13, 0x380, RZ, 0xc0, !PT ;  /* 0x000003800d0c7812 */ /* 0x000fc400078ec0ff */
[----:B------:R-:W-:Y:S01]  /*da30*/  SHF.R.U64 R10, R10, 0x3, RZ ;  /* 0x000000030a0a7819 */ /* 0x000fe200000012ff */
[----:B------:R2:W-:Y:S01]  /*da40*/  STSM.16.M88.4 [R11], R4 ;  /* 0x000000040b007844 */ /* 0x0005e20000000200 */
[----:B------:R-:W-:Y:S02]  /*da50*/  SHF.R.U64 R8, R8, 0x3, RZ ;  /* 0x0000000308087819 */ /* 0x000fe400000012ff */
[----:B------:R-:W-:Y:S02]  /*da60*/  SHF.R.U64 R12, R12, 0x3, RZ ;  /* 0x000000030c0c7819 */ /* 0x000fe400000012ff */
[----:B------:R-:W-:Y:S01]  /*da70*/  LOP3.LUT R10, R10, R15, RZ, 0x3c, !PT ;  /* 0x0000000f0a0a7212 */ /* 0x000fe200078e3cff */
[--C-:B------:R-:W-:Y:S01]  /*da80*/  IMAD.X R15, RZ, RZ, R19.reuse, P4 ;  /* 0x000000ffff0f7224 */ /* 0x100fe200020e0613 */
[----:B------:R-:W-:Y:S01]  /*da90*/  LOP3.LUT R8, R8, R21, RZ, 0x3c, !PT ;  /* 0x0000001508087212 */ /* 0x000fe200078e3cff */
[----:B------:R-:W-:Y:S01]  /*daa0*/  IMAD.X R21, RZ, RZ, R19, P5 ;  /* 0x000000ffff157224 */ /* 0x000fe200028e0613 */
[----:B------:R-:W-:-:S02]  /*dab0*/  MOV R28, R24 ;  /* 0x00000018001c7202 */ /* 0x000fc40000000f00 */
[----:B------:R-:W-:Y:S01]  /*dac0*/  LOP3.LUT R12, R12, R13, RZ, 0x3c, !PT ;  /* 0x0000000d0c0c7212 */ /* 0x000fe200078e3cff */
[--C-:B------:R-:W-:Y:S01]  /*dad0*/  IMAD.X R13, RZ, RZ, R19.reuse, P3 ;  /* 0x000000ffff0d7224 */ /* 0x100fe200018e0613 */
[----:B------:R-:W-:Y:S02]  /*dae0*/  MOV R29, R26 ;  /* 0x0000001a001d7202 */ /* 0x000fe40000000f00 */
[----:B------:R-:W-:Y:S01]  /*daf0*/  MOV R27, R20 ;  /* 0x00000014001b7202 */ /* 0x000fe20000000f00 */
[----:B--2---:R-:W-:Y:S01]  /*db00*/  IMAD.X R11, RZ, RZ, R19, P2 ;  /* 0x000000ffff0b7224 */ /* 0x004fe200010e0613 */
[----:B------:R-:W-:Y:S01]  /*db10*/  F2FP.BF16.F32.PACK_AB R4, R97, R96 ;  /* 0x000000606104723e */ /* 0x000fe200000010ff */
[----:B------:R-:W-:Y:S01]  /*db20*/  IMAD.U32 R21, RZ, RZ, UR7 ;  /* 0x00000007ff157e24 */ /* 0x000fe2000f8e00ff */
[----:B------:R-:W-:Y:S01]  /*db30*/  F2FP.BF16.F32.PACK_AB R5, R99, R98 ;  /* 0x000000626305723e */ /* 0x000fe200000010ff */
[----:B------:R-:W-:Y:S01]  /*db40*/  IMAD.U32 R20, RZ, RZ, UR6 ;  /* 0x00000006ff147e24 */ /* 0x000fe2000f8e00ff */
[----:B------:R-:W-:Y:S01]  /*db50*/  MOV R24, R10 ;  /* 0x0000000a00187202 */ /* 0x000fe20000000f00 */
[C---:B-1----:R-:W-:Y:S01]  /*db60*/  IMAD R10, R32.reuse, UR8, RZ ;  /* 0x00000008200a7c24 */ /* 0x042fe2000f8e02ff */
[----:B------:R-:W-:Y:S01]  /*db70*/  F2FP.BF16.F32.PACK_AB R6, R101, R100 ;  /* 0x000000646506723e */ /* 0x000fe200000010ff */
[----:B------:R-:W-:Y:S01]  /*db80*/  IMAD.U32 R21, RZ, RZ, UR5 ;  /* 0x00000005ff157e24 */ /* 0x000fe2000f8e00ff */
[----:B------:R-:W-:Y:S01]  /*db90*/  F2FP.BF16.F32.PACK_AB R7, R103, R102 ;  /* 0x000000666707723e */ /* 0x000fe200000010ff */
[----:B------:R-:W-:Y:S01]  /*dba0*/  IMAD R30, R33, UR44, R10 ;  /* 0x0000002c211e7c24 */ /* 0x000fe2000f8e020a */
[----:B------:R-:W-:Y:S01]  /*dbb0*/  MOV R0, R8 ;  /* 0x0000000800007202 */ /* 0x000fe20000000f00 */
[----:B------:R-:W-:Y:S01]  /*dbc0*/  IMAD.WIDE.U32 R20, R32, UR44, R20 ;  /* 0x0000002c20147c25 */ /* 0x000fe2000f8e0014 */
[----:B------:R-:W-:Y:S01]  /*dbd0*/  MOV R26, R14 ;  /* 0x0000000e001a7202 */ /* 0x000fe20000000f00 */
[----:B------:R1:W-:Y:S01]  /*dbe0*/  STSM.16.M88.4 [R29], R4 ;  /* 0x000000041d007844 */ /* 0x0003e20000000200 */
[----:B------:R-:W-:Y:S01]  /*dbf0*/  MOV R25, R12 ;  /* 0x0000000c00197202 */ /* 0x000fe20000000f00 */
[----:B------:R-:W-:Y:S01]  /*dc00*/  ULDC.64 UR6, c[0x0][0xb40] ;  /* 0x0002d00000067ab9 */ /* 0x000fe20000000a00 */
        /* <DEDUP_REMOVED lines=29> */
[----:B-1----:R-:W-:Y:S02]  /*dde0*/  SHF.R.S32.HI R5, RZ, 0x1f, R31 ;  /* 0x0000001fff057819 */ /* 0x002fe4000001141f */
[C---:B------:R-:W-:Y:S01]  /*ddf0*/  IADD3 R6, P2, R31.reuse, R20, RZ ;  /* 0x000000141f067210 */ /* 0x040fe20007f5e0ff */
[----:B------:R-:W-:Y:S01]  /*de00*/  STSM.16.M88.4 [R0], R144 ;  /* 0x0000009000007844 */ /* 0x000fe20000000200 */
[----:B------:R-:W-:-:S02]  /*de10*/  ISETP.GE.OR P0, PT, R31, UR10, P0 ;  /* 0x0000000a1f007c0c */ /* 0x000fc40008706670 */
        /* <DEDUP_REMOVED lines=35> */
.L_x_6472:
[----:B------:R-:W-:Y:S05]  /*e050*/  BSYNC B0 ;  /* 0x0000000000007941 */ /* 0x000fea0003800000 */
.L_x_6471:
[----:B------:R-:W-:Y:S05]  /*e060*/  BRA `(.L_x_6470) ;  /* 0x00000008001c7947 */ /* 0x000fea0003800000 */
.L_x_6469:
        /* <DEDUP_REMOVED lines=10> */
[----:B------:R-:W-:Y:S01]  /*e110*/  IMAD.U32 R2, RZ, RZ, UR42 ;  /* 0x0000002aff027e24 */ /* 0x000fe2000f8e00ff */
[----:B------:R-:W-:-:S04]  /*e120*/  ULDC UR5, c[0x0][0xa88] ;  /* 0x0002a20000057ab9 */ /* 0x000fc80000000800 */
        /* <DEDUP_REMOVED lines=19> */
.L_x_6474:
[----:B------:R-:W-:Y:S05]  /*e260*/  BSYNC B0 ;  /* 0x0000000000007941 */ /* 0x000fea0003800000 */
.L_x_6473:
[----:B------:R-:W-:Y:S01]  /*e270*/  ULDC UR5, c[0x0][0xa88] ;  /* 0x0002a20000057ab9 */ /* 0x000fe20000000800 */
[C---:B--2---:R-:W-:Y:S01]  /*e280*/  IMAD R0, R6.reuse, UR6, RZ ;  /* 0x0000000606007c24 */ /* 0x044fe2000f8e02ff */
[----:B------:R-:W-:Y:S01]  /*e290*/  UIADD3 UR42, -UR42, UR5, URZ ;  /* 0x000000052a2a7290 */ /* 0x000fe2000fffe13f */
[----:B----4-:R-:W-:Y:S01]  /*e2a0*/  IMAD.WIDE.U32 R2, R6, UR43, R22 ;  /* 0x0000002b06027c25 */ /* 0x010fe2000f8e0016 */
[----:B------:R-:W-:Y:S01]  /*e2b0*/  ULOP3.LUT UR48, URZ, UR48, URZ, 0x33, !UPT ;  /* 0x000000303f307292 */ /* 0x000fe2000f8e333f */
[----:B------:R-:W-:Y:S01]  /*e2c0*/  SHF.R.S32.HI R185, RZ, 0x1f, R184 ;  /* 0x0000001fffb97819 */ /* 0x000fe200000114b8 */
[----:B------:R-:W-:Y:S01]  /*e2d0*/  BSSY B0, `(.L_x_6475) ;  /* 0x0000021000007945 */ /* 0x000fe20003800000 */
[----:B------:R-:W-:Y:S01]  /*e2e0*/  IMAD R5, R7, UR43, R0 ;  /* 0x0000002b07057c24 */ /* 0x000fe2000f8e0200 */
[C---:B------:R-:W-:Y:S01]  /*e2f0*/  ISETP.GE.AND P2, PT, R184.reuse, UR42, PT ;  /* 0x0000002ab8007c0c */ /* 0x040fe2000bf46270 */
[C---:B------:R-:W-:Y:S02]  /*e300*/  VIADD R0, R184.reuse, 0x40 ;  /* 0x00000040b8007836 */ /* 0x040fe40000000000 */
[----:B------:R-:W-:-:S02]  /*e310*/  VIADD R4, R184, 0x20 ;  /* 0x00000020b8047836 */ /* 0x000fc40000000000 */
        /* <DEDUP_REMOVED lines=15> */
[----:B------:R-:W-:Y:S01]  /*e410*/  IMAD R9, R5, UR6, RZ ;  /* 0x0000000605097c24 */ /* 0x000fe2000f8e02ff */
[----:B------:R-:W-:Y:S01]  /*e420*/  ISETP.GE.AND P2, PT, R22, UR5, PT ;  /* 0x0000000516007c0c */ /* 0x000fe2000bf46270 */
[----:B------:R-:W-:Y:S01]  /*e430*/  IMAD.MOV.U32 R2, RZ, RZ, R6 ;  /* 0x000000ffff027224 */ /* 0x000fe200078e0006 */
[----:B------:R-:W-:Y:S01]  /*e440*/  ISETP.GE.AND P3, PT, R0, UR5, PT ;  /* 0x0000000500007c0c */ /* 0x000fe2000bf66270 */
[----:B------:R-:W-:Y:S02]  /*e450*/  IMAD.MOV.U32 R3, RZ, RZ, R11 ;  /* 0x000000ffff037224 */ /* 0x000fe400078e000b */
[C---:B------:R-:W-:Y:S02]  /*e460*/  IMAD R9, R4.reuse, UR7, R9 ;  /* 0x0000000704097c24 */ /* 0x040fe4000f8e0209 */
[----:B------:R-:W-:Y:S01]  /*e470*/  IMAD.WIDE.U32 R2, R4, UR6, R2 ;  /* 0x0000000604027c25 */ /* 0x000fe2000f8e0002 */
[----:B------:R-:W-:-:S03]  /*e480*/  ULDC.64 UR6, c[0x0][0xa80] ;  /* 0x0002a00000067ab9 */ /* 0x000fc60000000a00 */
[----:B------:R-:W-:Y:S01]  /*e490*/  IMAD.IADD R3, R3, 0x1, R9 ;  /* 0x0000000103037824 */ /* 0x000fe200078e0209 */
[----:B------:R-:W-:-:S04]  /*e4a0*/  LEA R8, P5, R2, UR6, 0x1 ;  /* 0x0000000602087c11 */ /* 0x000fc8000f8a08ff */
[----:B------:R-:W-:-:S05]  /*e4b0*/  LEA.HI.X R9, R2, UR7, R3, 0x1, P5 ;  /* 0x0000000702097c11 */ /* 0x000fca000a8f0c03 */
[----:B------:R1:W-:Y:S04]  /*e4c0*/  @!P2 STG.E.128 desc[UR50][R8.64], RZ ;  /* 0x000000ff0800a986 */ /* 0x0003e8000c101d32 */
[----:B------:R1:W-:Y:S02]  /*e4d0*/  @!P3 STG.E.128 desc[UR50][R8.64+0x80], RZ ;  /* 0x000080ff0800b986 */ /* 0x0003e4000c101d32 */
.L_x_6476:
[----:B------:R-:W-:Y:S05]  /*e4e0*/  BSYNC B0 ;  /* 0x0000000000007941 */ /* 0x000fea0003800000 */
.L_x_6475:
[----:B------:R-:W-:Y:S04]  /*e4f0*/  BSSY B0, `(.L_x_6477) ;  /* 0x0000014000007945 */ /* 0x000fe80003800000 */
[----:B------:R-:W-:Y:S05]  /*e500*/  @P4 BRA `(.L_x_6478) ;  /* 0x0000000000484947 */ /* 0x000fea0003800000 */
[----:B-1----:R-:W-:Y:S01]  /*e510*/  IADD3 R9, P2, R4, 0x20, RZ ;  /* 0x0000002004097810 */ /* 0x002fe20007f5e0ff */
        /* <DEDUP_REMOVED lines=16> */
[----:B------:R2:W-:Y:S02]  /*e620*/  @!P4 STG.E.128 desc[UR50][R8.64+0x80], RZ ;  /* 0x000080ff0800c986 */ /* 0x0005e4000c101d32 */
.L_x_6478:
[----:B------:R-:W-:Y:S05]  /*e630*/  BSYNC B0 ;  /* 0x0000000000007941 */ /* 0x000fea0003800000 */
.L_x_6477:
[----:B------:R-:W-:Y:S04]  /*e640*/  BSSY B0, `(.L_x_6479) ;  /* 0x0000014000007945 */ /* 0x000fe80003800000 */
[----:B------:R-:W-:Y:S05]  /*e650*/  @P0 BRA `(.L_x_6480) ;  /* 0x0000000000480947 */ /* 0x000fea0003800000 */
[----:B-12---:R-:W-:Y:S01]  /*e660*/  IADD3 R9, P0, R4, 0x40, RZ ;  /* 0x0000004004097810 */ /* 0x006fe20007f1e0ff */
        /* <DEDUP_REMOVED lines=17> */
.L_x_6480:
[----:B------:R-:W-:Y:S05]  /*e780*/  BSYNC B0 ;  /* 0x0000000000007941 */ /* 0x000fea0003800000 */
.L_x_6479:
[----:B------:R-:W-:Y:S04]  /*e790*/  BSSY B0, `(.L_x_6470) ;  /* 0x0000014000007945 */ /* 0x000fe80003800000 */
[----:B------:R-:W-:Y:S05]  /*e7a0*/  @P1 BRA `(.L_x_6481) ;  /* 0x0000000000481947 */ /* 0x000fea0003800000 */
[----:B------:R-:W-:Y:S01]  /*e7b0*/  IADD3 R7, P0, R4, 0x60, RZ ;  /* 0x0000006004077810 */ /* 0x000fe20007f1e0ff */
        /* <DEDUP_REMOVED lines=17> */
.L_x_6481:
[----:B------:R-:W-:Y:S05]  /*e8d0*/  BSYNC B0 ;  /* 0x0000000000007941 */ /* 0x000fea0003800000 */
.L_x_6470:
[----:B------:R-:W5:Y:S02]  /*e8e0*/  LDC R0, c[0x0][0xda8] ;  /* 0x00036a00ff007b82 */ /* 0x000f640000000800 */
[----:B-----5:R-:W-:-:S13]  /*e8f0*/  ISETP.LE.AND P0, PT, R0, UR4, PT ;  /* 0x0000000400007c0c */ /* 0x020fda000bf03270 */
[----:B------:R-:W-:Y:S05]  /*e900*/  @!P0 BRA `(.L_x_6482) ;  /* 0xffffff24002c8947 */ /* 0x000fea000383ffff */
[----:B------:R-:W-:Y:S05]  /*e910*/  EXIT ;  /* 0x000000000000794d */ /* 0x000fea0003800000 */
.L_x_6388:
[----:B------:R-:W-:-:S08]  /*e920*/  NOP ;  /* 0x0000000000007918 */ /* 0x000fd00000000000 */
[----:B------:R-:W1:-:S00]  /*e930*/  USETMAXREG.DEALLOC.CTAPOOL 0x18 ;  /* 0x00000018000079c8 */ /* 0x000e4000080e0500 */
        /* <DEDUP_REMOVED lines=17> */
.L_x_6537:
        /* <DEDUP_REMOVED lines=21> */
.L_x_6484:
[----:B------:R-:W-:Y:S01]  /*eba0*/  ULDC UR9, c[0x0][0xdc4] ;  /* 0x0003710000097ab9 */ /* 0x000fe20000000800 */
[----:B------:R-:W-:Y:S01]  /*ebb0*/  UMOV UR7, UR8 ;  /* 0x0000000800077c82 */ /* 0x000fe20008000000 */
[----:B------:R-:W-:-:S11]  /*ebc0*/  UISETP.NE.AND UP0, UPT, UR9, 0x1, UPT ;  /* 0x000000010900788c */ /* 0x000fd6000bf05270 */
[----:B------:R-:W-:Y:S02]  /*ebd0*/  @UP0 ULDC.64 UR10, c[0x0][0xdc8] ;  /* 0x00037200000a0ab9 */ /* 0x000fe40000000a00 */
[----:B------:R-:W-:-:S04]  /*ebe0*/  UIMAD.WIDE.U32 UR4, UR8, UR10, URZ ;  /* 0x0000000a080472a5 */ /* 0x000fc8000f8e003f */
[----:B------:R-:W-:-:S04]  /*ebf0*/  @UP0 USHF.R.U32.HI UR7, URZ, UR11, UR5 ;  /* 0x0000000b3f070299 */ /* 0x000fc80008011605 */
[----:B------:R-:W-:-:S12]  /*ec00*/  UIMAD UR4, UR7, UR9, URZ ;  /* 0x00000009070472a4 */ /* 0x000fd8000f8e023f */
.L_x_6485:
        /* <DEDUP_REMOVED lines=40> */
.L_x_6487:
[----:B------:R-:W-:-:S11]  /*ee90*/  UISETP.NE.AND UP0, UPT, UR5, 0x1, UPT ;  /* 0x000000010500788c */ /* 0x000fd6000bf05270 */
[----:B------:R-:W-:Y:S02]  /*eea0*/  @UP0 ULDC.64 UR14, c[0x0][0x9e8] ;  /* 0x00027a00000e0ab9 */ /* 0x000fe40000000a00 */
[----:B------:R-:W-:-:S04]  /*eeb0*/  UIMAD.WIDE.U32 UR6, UR8, UR14, URZ ;  /* 0x0000000e080672a5 */ /* 0x000fc8000f8e003f */
[----:B------:R-:W-:-:S12]  /*eec0*/  @UP0 USHF.R.U32.HI UR8, URZ, UR15, UR7 ;  /* 0x0000000f3f080299 */ /* 0x000fd80008011607 */
.L_x_6488:
[----:B------:R-:W-:-:S04]  /*eed0*/  UIMAD UR8, UR8, UR5, UR5 ;  /* 0x00000005080872a4 */ /* 0x000fc8000f8e0205 */
[----:B------:R-:W-:-:S04]  /*eee0*/  UISETP.LT.AND UP0, UPT, UR4, UR8, UPT ;  /* 0x000000080400728c */ /* 0x000fc8000bf01270 */
[----:B------:R-:W-:-:S12]  /*eef0*/  USEL UR4, UR4, UR8, UP0 ;  /* 0x0000000804047287 */ /* 0x000fd80008000000 */
.L_x_6486:
        /* <DEDUP_REMOVED lines=25> */
.L_x_6490:
[----:B------:R-:W-:-:S11]  /*f090*/  UISETP.NE.AND UP0, UPT, UR5, 0x1, UPT ;  /* 0x000000010500788c */ /* 0x000fd6000bf05270 */
[----:B------:R-:W-:Y:S02]  /*f0a0*/  @UP0 ULDC.64 UR10, c[0x0][0x9e8] ;  /* 0x00027a00000a0ab9 */ /* 0x000fe40000000a00 */
[----:B------:R-:W-:-:S04]  /*f0b0*/  UIMAD.WIDE.U32 UR6, UR4, UR10, URZ ;  /* 0x0000000a040672a5 */ /* 0x000fc8000f8e003f */
[----:B------:R-:W-:-:S12]  /*f0c0*/  @UP0 USHF.R.U32.HI UR4, URZ, UR11, UR7 ;  /* 0x0000000b3f040299 */ /* 0x000fd80008011607 */
.L_x_6491:
[----:B------:R-:W-:-:S04]  /*f0d0*/  UIMAD UR4, UR4, UR5, URZ ;  /* 0x00000005040472a4 */ /* 0x000fc8000f8e023f */
[----:B------:R-:W-:-:S04]  /*f0e0*/  UISETP.LT.AND UP0, UPT, UR8, UR4, UPT ;  /* 0x000000040800728c */ /* 0x000fc8000bf01270 */
[----:B------:R-:W-:-:S12]  /*f0f0*/  USEL UR8, UR8, UR4, !UP0 ;  /* 0x0000000408087287 */ /* 0x000fd8000c000000 */
.L_x_6489:
        /* <DEDUP_REMOVED lines=27> */
.L_x_6493:
        /* <DEDUP_REMOVED lines=23> */
.L_x_6495:
        /* <DEDUP_REMOVED lines=20> */
.L_x_6497:
        /* <DEDUP_REMOVED lines=15> */
.L_x_6496:
        /* <DEDUP_REMOVED lines=20> */
[----:B------:R-:W-:-:S07]  /*f790*/  UMOV UR6, 0xffffffff ;  /* 0xffffffff00067882 */ /* 0x000fce0000000000 */
        /* <DEDUP_REMOVED lines=10> */
[----:B-1----:R-:W-:-:S03]  /*f840*/  ISETP.NE.U32.AND P0, PT, R2, RZ, PT ;  /* 0x000000ff0200720c */ /* 0x002fc60003f05070 */
[----:B------:R-:W-:Y:S01]  /*f850*/  VIADD R5, R5, 0xffffffff ;  /* 0xffffffff05057836 */ /* 0x000fe20000000000 */
[----:B------:R-:W-:-:S04]  /*f860*/  ISETP.NE.AND.EX P0, PT, R3, RZ, PT, P0 ;  /* 0x000000ff0300720c */ /* 0x000fc80003f05300 */
[----:B----4-:R-:W-:Y:S01]  /*f870*/  SEL R6, R0, RZ, !P0 ;  /* 0x000000ff00067207 */ /* 0x010fe20004000000 */
[----:B--2---:R-:W-:Y:S08]  /*f880*/  BRA.DIV UR6, `(.L_x_6498) ;  /* 0x0000002606687947 */ /* 0x004ff0000b800000 */
.L_x_6549:
[----:B------:R-:W-:Y:S01]  /*f890*/  UMOV UR4, 0xffffffff ;  /* 0xffffffff00047882 */ /* 0x000fe20000000000 */
[----:B------:R-:W-:Y:S02]  /*f8a0*/  SHF.R.S32.HI R18, RZ, 0x1f, R0 ;  /* 0x0000001fff127819 */ /* 0x000fe40000011400 */
[----:B------:R-:W-:Y:S05]  /*f8b0*/  BRA.DIV UR4, `(.L_x_6499) ;  /* 0x0000002604887947 */ /* 0x000fea000b800000 */
[----:B------:R-:W-:-:S13]  /*f8c0*/  ELECT P6, URZ, PT ;  /* 0x00000000003f782f */ /* 0x000fda00038c0000 */
.L_x_6552:
        /* <DEDUP_REMOVED lines=21> */
.L_x_6501:
[----:B------:R-:W2:Y:S01]  /*fa20*/  S2R R7, SR_TID.X ;  /* 0x0000000000077919 */ /* 0x000ea20000002100 */
[----:B-1----:R-:W-:Y:S02]  /*fa30*/  LEA R8, R16, UR39, 0x3 ;  /* 0x0000002710087c11 */ /* 0x002fe4000f8e18ff */
[----:B--2---:R-:W-:Y:S02]  /*fa40*/  LOP3.LUT R9, R7, 0x7f, RZ, 0xc0, !PT ;  /* 0x0000007f07097812 */ /* 0x004fe400078ec0ff */
[----:B------:R-:W-:Y:S02]  /*fa50*/  SHF.L.U32 R7, R17, 0x1f, RZ ;  /* 0x0000001f11077819 */ /* 0x000fe400000006ff */
[----:B------:R-:W-:Y:S02]  /*fa60*/  ISETP.NE.AND P3, PT, R9, RZ, PT ;  /* 0x000000ff0900720c */ /* 0x000fe40003f65270 */
[----:B------:R-:W1:Y:S02]  /*fa70*/  SYNCS.PHASECHK.TRANS64.TRYWAIT P2, [R8+URZ+0x28840], R7 ;  /* 0x02884007080075a7 */ /* 0x000e64000804017f */
[----:B-1----:R-:W-:Y:S09]  /*fa80*/  @!P2 BRA `(.L_x_6502) ;  /* 0x000000240034a947 */ /* 0x002ff20003800000 */
.L_x_6553:
        /* <DEDUP_REMOVED lines=8> */
.L_x_6503:
        /* <DEDUP_REMOVED lines=9> */
[----:B------:R-:W-:-:S04]  /*fba0*/  UMOV UR15, 0x40 ;  /* 0x00000040000f7882 */ /* 0x000fc80000000000 */
[----:B------:R-:W-:Y:S02]  /*fbb0*/  ULEA UR6, UR6, UR39, 0xf ;  /* 0x0000002706067291 */ /* 0x000fe4000f8e783f */
[----:B------:R-:W-:Y:S02]  /*fbc0*/  UIADD3 UR9, UR9, 0x28830, URZ ;  /* 0x0002883009097890 */ /* 0x000fe4000fffe03f */
[----:B------:R-:W-:Y:S02]  /*fbd0*/  USHF.L.U32 UR11, UR11, 0x7, URZ ;  /* 0x000000070b0b7899 */ /* 0x000fe4000800063f */
        /* <DEDUP_REMOVED lines=8> */
.L_x_6500:
        /* <DEDUP_REMOVED lines=12> */
[----:B------:R-:W-:Y:S01]  /*fd20*/  UIADD3 UR16, UR39, 0x14400, URZ ;  /* 0x0001440027107890 */ /* 0x000fe2000fffe03f */
[----:B------:R-:W-:Y:S01]  /*fd30*/  UMOV UR11, UR41 ;  /* 0x00000029000b7c82 */ /* 0x000fe20008000000 */
[----:B------:R-:W-:Y:S01]  /*fd40*/  UMOV UR12, UR42 ;  /* 0x0000002a000c7c82 */ /* 0x000fe20008000000 */
[----:B------:R-:W-:Y:S01]  /*fd50*/  UMOV UR13, UR43 ;  /* 0x0000002b000d7c82 */ /* 0x000fe20008000000 */
[----:B------:R1:W-:Y:S01]  /*fd60*/  @P2 SYNCS.ARRIVE.TRANS64 RZ, [UR39+0x28800], R7 ;  /* 0x02880007ffff29a7 */ /* 0x0003e20008000027 */
[----:B------:R-:W-:Y:S01]  /*fd70*/  UMOV UR14, 0x0 ;  /* 0x00000000000e7882 */ /* 0x000fe20000000000 */
[----:B------:R-:W-:Y:S01]  /*fd80*/  UMOV UR15, 0x12f00000 ;  /* 0x12f00000000f7882 */ /* 0x000fe20000000000 */
[----:B------:R-:W-:Y:S01]  /*fd90*/  UMOV UR10, URZ ;  /* 0x0000003f000a7c82 */ /* 0x000fe20008000000 */
[----:B------:R-:W-:Y:S01]  /*fda0*/  UMOV UR19, UR41 ;  /* 0x0000002900137c82 */ /* 0x000fe20008000000 */
[----:B------:R-:W-:Y:S01]  /*fdb0*/  UMOV UR20, UR42 ;  /* 0x0000002a00147c82 */ /* 0x000fe20008000000 */
[----:B------:R-:W-:Y:S01]  /*fdc0*/  UMOV UR21, UR43 ;  /* 0x0000002b00157c82 */ /* 0x000fe20008000000 */
[----:B------:R-:W-:Y:S01]  /*fdd0*/  UMOV UR18, 0x40 ;  /* 0x0000004000127882 */ /* 0x000fe20000000000 */
[----:B-1----:R-:W-:Y:S01]  /*fde0*/  IMAD.U32 R7, RZ, RZ, UR4 ;  /* 0x00000004ff077e24 */ /* 0x002fe2000f8e00ff */
[----:B------:R-:W-:Y:S01]  /*fdf0*/  UMOV UR17, UR9 ;  /* 0x0000000900117c82 */ /* 0x000fe20008000000 */
[----:B------:R1:W-:Y:S03]  /*fe00*/  UTMALDG.4D [UR8], [UR6], desc[UR14] ;  /* 0x00000e08060075b4 */ /* 0x0003e60008019000 */
[----:B------:R-:W-:Y:S01]  /*fe10*/  SHF.L.U32 R7, R7, 0x1f, RZ ;  /* 0x0000001f07077819 */ /* 0x000fe200000006ff */
[----:B------:R1:W-:Y:S03]  /*fe20*/  UTMALDG.4D [UR16], [UR6], desc[UR14] ;  /* 0x00000e10060075b4 */ /* 0x0003e60008019000 */
[----:B------:R-:W2:Y:S02]  /*fe30*/  SYNCS.PHASECHK.TRANS64.TRYWAIT P2, [UR39+0x28820], R7 ;  /* 0x02882007ff0075a7 */ /* 0x000ea40008040167 */
[----:B-12---:R-:W-:Y:S05]  /*fe40*/  @!P2 BRA `(.L_x_6504) ;  /* 0x000000200058a947 */ /* 0x006fea0003800000 */
.L_x_6554:
        /* <DEDUP_REMOVED lines=23> */
[----:B------:R-:W-:Y:S02]  /*ffc0*/  ULDC.64 UR4, c[0x0][0x408] ;  /* 0x0001020000047ab9 */ /* 0x000fe40000000a00 */
        /* <DEDUP_REMOVED lines=15> */
.L_x_6509:
[----:B-1----:R-:W1:Y:S01]  /*100c0*/  S2R R2, SR_TID.X ;  /* 0x0000000000027919 */ /* 0x002e620000002100 */
[----:B------:R-:W-:Y:S02]  /*100d0*/  LEA R3, R10, UR39, 0x3 ;  /* 0x000000270a037c11 */ /* 0x000fe4000f8e18ff */
[----:B-1----:R-:W-:Y:S02]  /*100e0*/  LOP3.LUT R9, R2, 0x7f, RZ, 0xc0, !PT ;  /* 0x0000007f02097812 */ /* 0x002fe400078ec0ff */
[----:B------:R-:W-:Y:S02]  /*100f0*/  SHF.L.U32 R2, R12, 0x1f, RZ ;  /* 0x0000001f0c027819 */ /* 0x000fe400000006ff */
[----:B------:R-:W-:Y:S02]  /*10100*/  ISETP.NE.AND P2, PT, R9, RZ, PT ;  /* 0x000000ff0900720c */ /* 0x000fe40003f45270 */
[----:B------:R-:W1:Y:S02]  /*10110*/  SYNCS.PHASECHK.TRANS64.TRYWAIT P3, [R3+URZ+0x28840], R2 ;  /* 0x02884002030075a7 */ /* 0x000e64000806017f */
[----:B-1----:R-:W-:Y:S09]  /*10120*/  @!P3 BRA `(.L_x_6510) ;  /* 0x0000001c00b8b947 */ /* 0x002ff20003800000 */
.L_x_6555:
        /* <DEDUP_REMOVED lines=8> */
.L_x_6511:
        /* <DEDUP_REMOVED lines=12> */
[----:B-1----:R-:W-:Y:S01]  /*10270*/  SHF.L.U32 R3, R17, 0x1f, RZ ;  /* 0x0000001f11037819 */ /* 0x002fe200000006ff */
[----:B------:R-:W-:Y:S01]  /*10280*/  ULEA UR8, UR8, UR39, 0xf ;  /* 0x0000002708087291 */ /* 0x000fe2000f8e783f */
[----:B------:R-:W-:Y:S01]  /*10290*/  LEA R2, R16, UR17, 0x3 ;  /* 0x0000001110027c11 */ /* 0x000fe2000f8e18ff */
[----:B------:R-:W-:-:S02]  /*102a0*/  UIADD3 UR9, UR9, 0x28830, URZ ;  /* 0x0002883009097890 */ /* 0x000fc4000fffe03f */
[----:B------:R-:W-:Y:S02]  /*102b0*/  USHF.L.U32 UR11, UR11, 0x7, URZ ;  /* 0x000000070b0b7899 */ /* 0x000fe4000800063f */
        /* <DEDUP_REMOVED lines=9> */
.L_x_6556:
        /* <DEDUP_REMOVED lines=9> */
.L_x_6513:
        /* <DEDUP_REMOVED lines=23> */
.L_x_6508:
[----:B------:R-:W-:Y:S05]  /*10550*/  BSYNC B0 ;  /* 0x0000000000007941 */ /* 0x000fea0003800000 */
.L_x_6507:
[----:B------:R-:W-:Y:S01]  /*10560*/  UIADD3 UR4, UR45, -0x3, URZ ;  /* 0xfffffffd2d047890 */ /* 0x000fe2000fffe03f */
[----:B------:R-:W-:Y:S02]  /*10570*/  IMAD.MOV.U32 R16, RZ, RZ, R10 ;  /* 0x000000ffff107224 */ /* 0x000fe400078e000a */
[----:B------:R-:W-:-:S03]  /*10580*/  IMAD.MOV.U32 R17, RZ, RZ, R12 ;  /* 0x000000ffff117224 */ /* 0x000fc600078e000c */
[----:B------:R-:W-:-:S07]  /*10590*/  IMAD.U32 R7, RZ, RZ, UR4 ;  /* 0x00000004ff077e24 */ /* 0x000fce000f8e00ff */
.L_x_6506:
[----:B------:R-:W-:Y:S01]  /*105a0*/  ULOP3.LUT UR4, URZ, UR45, URZ, 0x33, !UPT ;  /* 0x0000002d3f047292 */ /* 0x000fe2000f8e333f */
[----:B------:R-:W-:Y:S01]  /*105b0*/  VIADD R11, R11, 0xfffffffe ;  /* 0xfffffffe0b0b7836 */ /* 0x000fe20000000000 */
[----:B------:R-:W-:Y:S04]  /*105c0*/  BSSY B0, `(.L_x_6505) ;  /* 0x00000cf000007945 */ /* 0x000fe80003800000 */
[----:B------:R-:W-:-:S13]  /*105d0*/  ISETP.NE.AND P2, PT, R11, UR4, PT ;  /* 0x000000040b007c0c */ /* 0x000fda000bf45270 */
[----:B------:R-:W-:Y:S05]  /*105e0*/  @!P2 BRA `(.L_x_6514) ;  /* 0x0000000c0030a947 */ /* 0x000fea0003800000 */
[----:B------:R-:W-:-:S07]  /*105f0*/  IMAD.MOV.U32 R8, RZ, RZ, R6 ;  /* 0x000000ffff087224 */ /* 0x000fce00078e0006 */
.L_x_6529:
        /* <DEDUP_REMOVED lines=27> */
.L_x_6517:
[----:B------:R-:W1:Y:S01]  /*107b0*/  S2R R2, SR_TID.X ;  /* 0x0000000000027919 */ /* 0x000e620000002100 */
[----:B------:R-:W-:Y:S02]  /*107c0*/  LEA R3, R10, UR39, 0x3 ;  /* 0x000000270a037c11 */ /* 0x000fe4000f8e18ff */
[----:B-1----:R-:W-:Y:S02]  /*107d0*/  LOP3.LUT R9, R2, 0x7f, RZ, 0xc0, !PT ;  /* 0x0000007f02097812 */ /* 0x002fe400078ec0ff */
[----:B------:R-:W-:Y:S02]  /*107e0*/  SHF.L.U32 R2, R11, 0x1f, RZ ;  /* 0x0000001f0b027819 */ /* 0x000fe400000006ff */
[----:B------:R-:W-:Y:S02]  /*107f0*/  ISETP.NE.AND P2, PT, R9, RZ, PT ;  /* 0x000000ff0900720c */ /* 0x000fe40003f45270 */
[----:B------:R-:W1:Y:S02]  /*10800*/  SYNCS.PHASECHK.TRANS64.TRYWAIT P3, [R3+URZ+0x28840], R2 ;  /* 0x02884002030075a7 */ /* 0x000e64000806017f */
[----:B-1----:R-:W-:Y:S09]  /*10810*/  @!P3 BRA `(.L_x_6518) ;  /* 0x000000180024b947 */ /* 0x002ff20003800000 */
.L_x_6557:
        /* <DEDUP_REMOVED lines=8> */
.L_x_6519:
        /* <DEDUP_REMOVED lines=12> */
[----:B------:R-:W-:Y:S01]  /*10960*/  SHF.L.U32 R17, R17, 0x1f, RZ ;  /* 0x0000001f11117819 */ /* 0x000fe200000006ff */
[----:B------:R-:W-:Y:S01]  /*10970*/  ULEA UR8, UR8, UR39, 0xf ;  /* 0x0000002708087291 */ /* 0x000fe2000f8e783f */
[----:B-1----:R-:W-:Y:S01]  /*10980*/  LEA R2, R16, UR17, 0x3 ;  /* 0x0000001110027c11 */ /* 0x002fe2000f8e18ff */
        /* <DEDUP_REMOVED lines=11> */
.L_x_6558:
        /* <DEDUP_REMOVED lines=8> */
.L_x_6521:
        /* <DEDUP_REMOVED lines=11> */
[----:B------:R-:W-:Y:S01]  /*10b70*/  IMAD.MOV.U32 R6, RZ, RZ, R8 ;  /* 0x000000ffff067224 */ /* 0x000fe200078e0008 */
[----:B------:R-:W-:Y:S02]  /*10b80*/  ULEA UR6, UR6, UR39, 0xf ;  /* 0x0000002706067291 */ /* 0x000fe4000f8e783f */
[----:B------:R-:W-:Y:S02]  /*10b90*/  USHF.L.U32 UR11, UR11, 0x7, URZ ;  /* 0x000000070b0b7899 */ /* 0x000fe4000800063f */
[----:B------:R-:W-:Y:S02]  /*10ba0*/  UIADD3 UR9, UR9, 0x50, URZ ;  /* 0x0000005009097890 */ /* 0x000fe4000fffe03f */
        /* <DEDUP_REMOVED lines=8> */
.L_x_6516:
[----:B------:R-:W-:Y:S05]  /*10c30*/  BSYNC B1 ;  /* 0x0000000000017941 */ /* 0x000fea0003800000 */
.L_x_6515:
        /* <DEDUP_REMOVED lines=27> */
.L_x_6524:
[----:B------:R-:W-:Y:S02]  /*10df0*/  LEA R2, R16, UR39, 0x3 ;  /* 0x0000002710027c11 */ /* 0x000fe4000f8e18ff */
[----:B------:R-:W-:-:S04]  /*10e00*/  SHF.L.U32 R3, R17, 0x1f, RZ ;  /* 0x0000001f11037819 */ /* 0x000fc800000006ff */
[----:B------:R-:W2:Y:S02]  /*10e10*/  SYNCS.PHASECHK.TRANS64.TRYWAIT P2, [R2+URZ+0x28840], R3 ;  /* 0x02884003020075a7 */ /* 0x000ea4000804017f */
[----:B--2---:R-:W-:Y:S05]  /*10e20*/  @!P2 BRA `(.L_x_6525) ;  /* 0x0000001000c8a947 */ /* 0x004fea0003800000 */
.L_x_6559:
        /* <DEDUP_REMOVED lines=11> */
.L_x_6526:
        /* <DEDUP_REMOVED lines=12> */
[----:B--2---:R-:W-:Y:S01]  /*10fa0*/  LEA R2, R10, UR17, 0x3 ;  /* 0x000000110a027c11 */ /* 0x004fe2000f8e18ff */
[----:B------:R-:W-:-:S02]  /*10fb0*/  ULEA UR8, UR9, UR39, 0xf ;  /* 0x0000002709087291 */ /* 0x000fc4000f8e783f */
[----:B------:R-:W-:Y:S02]  /*10fc0*/  ULEA UR9, UR9, UR17, 0x3 ;  /* 0x0000001109097291 */ /* 0x000fe4000f8e183f */
[----:B------:R-:W-:Y:S02]  /*10fd0*/  USHF.L.U32 UR11, UR11, 0x7, URZ ;  /* 0x000000070b0b7899 */ /* 0x000fe4000800063f */
[----:B------:R-:W-:Y:S02]  /*10fe0*/  UIADD3 UR14, UR8, 0x18400, URZ ;  /* 0x00018400080e7890 */ /* 0x000fe4000fffe03f */
[----:B------:R-:W-:Y:S02]  /*10ff0*/  UIADD3 UR9, UR9, 0x30, URZ ;  /* 0x0000003009097890 */ /* 0x000fe4000fffe03f */
[----:B------:R-:W-:-:S03]  /*11000*/  UIADD3 UR15, UR8, 0x1c400, URZ ;  /* 0x0001c400080f7890 */ /* 0x000fc6000fffe03f */
[----:B------:R-:W-:-:S04]  /*11010*/  UMOV UR8, UR14 ;  /* 0x0000000e00087c82 */ /* 0x000fc80008000000 */
[----:B------:R1:W-:Y:S02]  /*11020*/  UTMALDG.4D [UR8], [UR4], desc[UR6] ;  /* 0x00000608040075b4 */ /* 0x0003e40008019000 */
[----:B-1----:R-:W-:Y:S01]  /*11030*/  UMOV UR8, UR15 ;  /* 0x0000000f00087c82 */ /* 0x002fe20008000000 */
[----:B------:R-:W-:Y:S02]  /*11040*/  UMOV UR10, UR16 ;  /* 0x00000010000a7c82 */ /* 0x000fe40008000000 */
[----:B------:R1:W-:Y:S01]  /*11050*/  UTMALDG.4D [UR8], [UR4], desc[UR6] ;  /* 0x00000608040075b4 */ /* 0x0003e20008019000 */
[----:B------:R-:W2:Y:S02]  /*11060*/  SYNCS.PHASECHK.TRANS64.TRYWAIT P2, [R2+URZ+0x60], R11 ;  /* 0x0000600b020075a7 */ /* 0x000ea4000804017f */
[----:B-12---:R-:W-:Y:S05]  /*11070*/  @!P2 BRA `(.L_x_6527) ;  /* 0x000000100048a947 */ /* 0x006fea0003800000 */
.L_x_6560:
        /* <DEDUP_REMOVED lines=8> */
.L_x_6528:
        /* <DEDUP_REMOVED lines=23> */
.L_x_6523:
[----:B------:R-:W-:Y:S05]  /*11270*/  BSYNC B1 ;  /* 0x0000000000017941 */ /* 0x000fea0003800000 */
.L_x_6522:
[----:B------:R-:W-:Y:S01]  /*11280*/  ISETP.GT.AND P2, PT, R12, UR44, PT ;  /* 0x0000002c0c007c0c */ /* 0x000fe2000bf44270 */
[----:B------:R-:W-:-:S12]  /*11290*/  VIADD R7, R7, 0xfffffffe ;  /* 0xfffffffe07077836 */ /* 0x000fd80000000000 */
[----:B------:R-:W-:Y:S05]  /*112a0*/  @P2 BRA `(.L_x_6529) ;  /* 0xfffffff000d42947 */ /* 0x000fea000383ffff */
.L_x_6514:
[----:B------:R-:W-:Y:S05]  /*112b0*/  BSYNC B0 ;  /* 0x0000000000007941 */ /* 0x000fea0003800000 */
.L_x_6505:
        /* <DEDUP_REMOVED lines=14> */
.L_x_6531:
[----:B------:R-:W-:Y:S05]  /*113a0*/  BSYNC B0 ;  /* 0x0000000000007941 */ /* 0x000fea0003800000 */
.L_x_6530:
        /* <DEDUP_REMOVED lines=9> */
.L_x_6561:
        /* <DEDUP_REMOVED lines=8> */
.L_x_6535:
        /* <DEDUP_REMOVED lines=9> */
[----:B------:R-:W-:-:S04]  /*11550*/  UMOV UR15, 0x40 ;  /* 0x00000040000f7882 */ /* 0x000fc80000000000 */
        /* <DEDUP_REMOVED lines=11> */
.L_x_6533:
[----:B------:R-:W-:Y:S05]  /*11610*/  BSYNC B0 ;  /* 0x0000000000007941 */ /* 0x000fea0003800000 */
.L_x_6532:
[----:B------:R-:W-:Y:S02]  /*11620*/  VIADD R16, R16, 0x1 ;  /* 0x0000000110107836 */ /* 0x000fe40000000000 */
[----:B------:R-:W-:-:S03]  /*11630*/  IMAD.MOV.U32 R13, RZ, RZ, R19 ;  /* 0x000000ffff0d7224 */ /* 0x000fc600078e0013 */
[----:B------:R-:W-:-:S04]  /*11640*/  ISETP.NE.AND P0, PT, R16, 0x2, PT ;  /* 0x000000021000780c */ /* 0x000fc80003f05270 */
[----:B-1----:R-:W-:Y:S02]  /*11650*/  SEL R0, RZ, 0x1, P0 ;  /* 0x00000001ff007807 */ /* 0x002fe40000000000 */
[----:B------:R-:W-:Y:S02]  /*11660*/  SEL R16, R16, RZ, P0 ;  /* 0x000000ff10107207 */ /* 0x000fe40000000000 */
[----:B------:R-:W-:-:S07]  /*11670*/  LOP3.LUT R17, R17, R0, RZ, 0x3c, !PT ;  /* 0x0000000011117212 */ /* 0x000fce00078e3cff */
.L_x_6494:
[----:B------:R-:W-:Y:S05]  /*11680*/  BSYNC B6 ;  /* 0x0000000000067941 */ /* 0x000fea0003800000 */
.L_x_6492:
[----:B------:R-:W-:-:S03]  /*11690*/  UMOV UR4, 0xffffffff ;  /* 0xffffffff00047882 */ /* 0x000fc60000000000 */
[----:B------:R-:W-:Y:S05]  /*116a0*/  BRA.DIV UR4, `(.L_x_6536) ;  /* 0x0000000a04e47947 */ /* 0x000fea000b800000 */
[----:B------:R1:W2:Y:S02]  /*116b0*/  SHFL.IDX PT, R14, R13, RZ, 0x1f ;  /* 0x00001fff0d0e7589 */ /* 0x0002a400000e0000 */
.L_x_6564:
        /* <DEDUP_REMOVED lines=14> */
.L_x_6483:
        /* <DEDUP_REMOVED lines=11> */
.L_x_6565:
        /* <DEDUP_REMOVED lines=9> */
[----:B------:R-:W-:-:S06]  /*118e0*/  ULOP3.LUT UR4, UR38, 0x2, URZ, 0xfc, !UPT ;  /* 0x0000000226047892 */ /* 0x000fcc000f8efc3f */
[----:B------:R-:W-:-:S05]  /*118f0*/  IMAD.U32 R0, RZ, RZ, UR4 ;  /* 0x00000004ff007e24 */ /* 0x000fca000f8e00ff */
[----:B------:R-:W-:-:S13]  /*11900*/  ISETP.NE.AND P2, PT, R0, 0x3, PT ;  /* 0x000000030000780c */ /* 0x000fda0003f45270 */
[----:B------:R-:W-:Y:S05]  /*11910*/  @!P2 BRA `(.L_x_6541) ;  /* 0x000000000004a947 */ /* 0x000fea0003800000 */
[----:B------:R-:W-:Y:S01]  /*11920*/  BPT.TRAP 0x1 ;  /* 0x000000040000795c */ /* 0x000fe20000300000 */
.L_x_6541:
        /* <DEDUP_REMOVED lines=12> */
.L_x_6566:
[----:B------:R-:W3:Y:S02]  /*119f0*/  SYNCS.PHASECHK.TRANS64.TRYWAIT P0, [R3+URZ], R0 ;  /* 0x00000000030075a7 */ /* 0x000ee4000800017f */
[----:B---3--:R-:W-:Y:S05]  /*11a00*/  @!P0 BRA `(.L_x_6543) ;  /* 0x0000000800588947 */ /* 0x008fea0003800000 */
.L_x_6567:
[----:B------:R-:W-:Y:S05]  /*11a10*/  @!P2 BRA `(.L_x_6544) ;  /* 0x000000000004a947 */ /* 0x000fea0003800000 */
[----:B------:R-:W-:Y:S01]  /*11a20*/  BPT.TRAP 0x1 ;  /* 0x000000040000795c */ /* 0x000fe20000300000 */
.L_x_6544:
[----:B---3--:R-:W-:-:S04]  /*11a30*/  VIADD R3, R7, 0x28860 ;  /* 0x0002886007037836 */ /* 0x008fc80000000000 */
[----:B--2---:R-:W-:-:S04]  /*11a40*/  IMAD R5, R16, 0x8, R3 ;  /* 0x0000000810057824 */ /* 0x004fc800078e0203 */
[----:B------:R-:W2:Y:S02]  /*11a50*/  SYNCS.PHASECHK.TRANS64.TRYWAIT P0, [R5+URZ], R4 ;  /* 0x00000004050075a7 */ /* 0x000ea4000800017f */
[----:B--2---:R-:W-:Y:S05]  /*11a60*/  @!P0 BRA `(.L_x_6545) ;  /* 0x0000000800548947 */ /* 0x004fea0003800000 */
.L_x_6568:
[----:B------:R-:W-:-:S07]  /*11a70*/  IMAD R3, R2, 0x8, R3 ;  /* 0x0000000802037824 */ /* 0x000fce00078e0203 */
.L_x_6546:
[----:B---3--:R3:W4:Y:S02]  /*11a80*/  SYNCS.PHASECHK.TRANS64.TRYWAIT P0, [R3+URZ], R0 ;  /* 0x00000000030075a7 */ /* 0x008724000800017f */
[----:B----4-:R-:W-:Y:S05]  /*11a90*/  @!P0 NANOSLEEP.SYNCS 0x989680 ;  /* 0x009896800000895d */ /* 0x010fea0003900000 */
[----:B------:R-:W4:Y:S02]  /*11aa0*/  @!P0 SYNCS.PHASECHK.TRANS64 P0, [R3+URZ], R0 ;  /* 0x00000000030085a7 */ /* 0x000f24000800007f */
[----:B----4-:R-:W-:Y:S05]  /*11ab0*/  @!P0 BRA `(.L_x_6546) ;  /* 0xfffffffc00f08947 */ /* 0x010fea000383ffff */
.L_x_6540:
[----:B------:R-:W-:Y:S05]  /*11ac0*/  BSYNC B0 ;  /* 0x0000000000007941 */ /* 0x000fea0003800000 */
.L_x_6539:
[----:B------:R-:W-:Y:S05]  /*11ad0*/  EXIT ;  /* 0x000000000000794d */ /* 0x000fea0003800000 */
.L_x_6400:
[----:B-1----:R-:W-:-:S04]  /*11ae0*/  IMAD.U32 R3, RZ, RZ, UR39 ;  /* 0x00000027ff037e24 */ /* 0x002fc8000f8e00ff */
[----:B------:R1:W2:Y:S03]  /*11af0*/  SYNCS.PHASECHK.TRANS64.TRYWAIT P1, [R3+URZ+0x28800], R0 ;  /* 0x02880000030075a7 */ /* 0x0002a6000802017f */
[----:B--2---:R-:W-:Y:S05]  /*11b00*/  @!P1 NANOSLEEP.SYNCS 0x989680 ;  /* 0x009896800000995d */ /* 0x004fea0003900000 */
[----:B------:R-:W2:Y:S02]  /*11b10*/  @!P1 SYNCS.PHASECHK.TRANS64 P1, [R3+URZ+0x28800], R0 ;  /* 0x02880000030095a7 */ /* 0x000ea4000802007f */
[----:B--2---:R-:W-:Y:S05]  /*11b20*/  @!P1 BRA `(.L_x_6400) ;  /* 0xfffffffc00ec9947 */ /* 0x004fea000383ffff */
[----:B------:R-:W-:Y:S05]  /*11b30*/  BRA `(.L_x_6547) ;  /* 0xfffffefc00887947 */ /* 0x000fea000383ffff */
.L_x_6404:
[----:B--2---:R2:W3:Y:S02]  /*11b40*/  SYNCS.PHASECHK.TRANS64.TRYWAIT P2, [R7+URZ+0x28830], R0 ;  /* 0x02883000070075a7 */ /* 0x0044e4000804017f */
[----:B---3--:R-:W-:Y:S05]  /*11b50*/  @!P2 NANOSLEEP.SYNCS 0x989680 ;  /* 0x009896800000a95d */ /* 0x008fea0003900000 */
[----:B------:R-:W3:Y:S02]  /*11b60*/  @!P2 SYNCS.PHASECHK.TRANS64 P2, [R7+URZ+0x28830], R0 ;  /* 0x028830000700a5a7 */ /* 0x000ee4000804007f */
[----:B---3--:R-:W-:Y:S05]  /*11b70*/  @!P2 BRA `(.L_x_6404) ;  /* 0xfffffffc00f0a947 */ /* 0x008fea000383ffff */
[----:B------:R-:W-:Y:S05]  /*11b80*/  BRA `(.L_x_6403) ;  /* 0xfffffefc00ac7947 */ /* 0x000fea000383ffff */
.L_x_6420:
[----:B--2---:R-:W-:-:S04]  /*11b90*/  IMAD.U32 R11, RZ, RZ, UR6 ;  /* 0x00000006ff0b7e24 */ /* 0x004fc8000f8e00ff */
[----:B------:R2:W3:Y:S03]  /*11ba0*/  SYNCS.PHASECHK.TRANS64.TRYWAIT P3, [R11+URZ+0x28830], R6 ;  /* 0x028830060b0075a7 */ /* 0x0004e6000806017f */
[----:B---3--:R-:W-:Y:S05]  /*11bb0*/  @!P3 NANOSLEEP.SYNCS 0x989680 ;  /* 0x009896800000b95d */ /* 0x008fea0003900000 */
[----:B------:R-:W3:Y:S02]  /*11bc0*/  @!P3 SYNCS.PHASECHK.TRANS64 P3, [R11+URZ+0x28830], R6 ;  /* 0x028830060b00b5a7 */ /* 0x000ee4000806007f */
[----:B---3--:R-:W-:Y:S05]  /*11bd0*/  @!P3 BRA `(.L_x_6420) ;  /* 0xfffffffc00ecb947 */ /* 0x008fea000383ffff */
[----:B------:R-:W-:Y:S05]  /*11be0*/  BRA `(.L_x_6417) ;  /* 0xffffff2c00fc7947 */ /* 0x000fea000383ffff */
.L_x_6424:
[----:B--2---:R-:W-:-:S04]  /*11bf0*/  IMAD.U32 R11, RZ, RZ, UR6 ;  /* 0x00000006ff0b7e24 */ /* 0x004fc8000f8e00ff */
[----:B------:R2:W3:Y:S03]  /*11c00*/  SYNCS.PHASECHK.TRANS64.TRYWAIT P3, [R11+URZ+0x28850], R6 ;  /* 0x028850060b0075a7 */ /* 0x0004e6000806017f */
[----:B---3--:R-:W-:Y:S05]  /*11c10*/  @!P3 NANOSLEEP.SYNCS 0x989680 ;  /* 0x009896800000b95d */ /* 0x008fea0003900000 */
[----:B------:R-:W3:Y:S02]  /*11c20*/  @!P3 SYNCS.PHASECHK.TRANS64 P3, [R11+URZ+0x28850], R6 ;  /* 0x028850060b00b5a7 */ /* 0x000ee4000806007f */
[----:B---3--:R-:W-:Y:S05]  /*11c30*/  @!P3 BRA `(.L_x_6424) ;  /* 0xfffffffc00ecb947 */ /* 0x008fea000383ffff */
[----:B------:R-:W-:Y:S05]  /*11c40*/  BRA `(.L_x_6421) ;  /* 0xffffff3000bc7947 */ /* 0x000fea000383ffff */
.L_x_6441:
[----:B--2---:R-:W-:-:S04]  /*11c50*/  IMAD.U32 R9, RZ, RZ, UR6 ;  /* 0x00000006ff097e24 */ /* 0x004fc8000f8e00ff */
[----:B------:R2:W3:Y:S03]  /*11c60*/  SYNCS.PHASECHK.TRANS64.TRYWAIT P2, [R9+URZ+0x28830], R0 ;  /* 0x02883000090075a7 */ /* 0x0004e6000804017f */
[----:B---3--:R-:W-:Y:S05]  /*11c70*/  @!P2 NANOSLEEP.SYNCS 0x989680 ;  /* 0x009896800000a95d */ /* 0x008fea0003900000 */
[----:B------:R-:W3:Y:S02]  /*11c80*/  @!P2 SYNCS.PHASECHK.TRANS64 P2, [R9+URZ+0x28830], R0 ;  /* 0x028830000900a5a7 */ /* 0x000ee4000804007f */
[----:B---3--:R-:W-:Y:S05]  /*11c90*/  @!P2 BRA `(.L_x_6441) ;  /* 0xfffffffc00eca947 */ /* 0x008fea000383ffff */
[----:B------:R-:W-:Y:S05]  /*11ca0*/  BRA `(.L_x_6438) ;  /* 0xffffff6000547947 */ /* 0x000fea000383ffff */
.L_x_6445:
[----:B--2---:R-:W-:-:S04]  /*11cb0*/  IMAD.U32 R9, RZ, RZ, UR6 ;  /* 0x00000006ff097e24 */ /* 0x004fc8000f8e00ff */
[----:B------:R2:W3:Y:S03]  /*11cc0*/  SYNCS.PHASECHK.TRANS64.TRYWAIT P2, [R9+URZ+0x28850], R0 ;  /* 0x02885000090075a7 */ /* 0x0004e6000804017f */
[----:B---3--:R-:W-:Y:S05]  /*11cd0*/  @!P2 NANOSLEEP.SYNCS 0x989680 ;  /* 0x009896800000a95d */ /* 0x008fea0003900000 */
[----:B------:R-:W3:Y:S02]  /*11ce0*/  @!P2 SYNCS.PHASECHK.TRANS64 P2, [R9+URZ+0x28850], R0 ;  /* 0x028850000900a5a7 */ /* 0x000ee4000804007f */
[----:B---3--:R-:W-:Y:S05]  /*11cf0*/  @!P2 BRA `(.L_x_6445) ;  /* 0xfffffffc00eca947 */ /* 0x008fea000383ffff */
[----:B------:R-:W-:Y:S05]  /*11d00*/  BRA `(.L_x_6442) ;  /* 0xffffff6400147947 */ /* 0x000fea000383ffff */
.L_x_6451:
[----:B--2---:R-:W-:-:S04]  /*11d10*/  IMAD.U32 R9, RZ, RZ, UR6 ;  /* 0x00000006ff097e24 */ /* 0x004fc8000f8e00ff */
[----:B------:R2:W3:Y:S03]  /*11d20*/  SYNCS.PHASECHK.TRANS64.TRYWAIT P2, [R9+URZ+0x28830], R0 ;  /* 0x02883000090075a7 */ /* 0x0004e6000804017f */
[----:B---3--:R-:W-:Y:S05]  /*11d30*/  @!P2 NANOSLEEP.SYNCS 0x989680 ;  /* 0x009896800000a95d */ /* 0x008fea0003900000 */
[----:B------:R-:W3:Y:S02]  /*11d40*/  @!P2 SYNCS.PHASECHK.TRANS64 P2, [R9+URZ+0x28830], R0 ;  /* 0x028830000900a5a7 */ /* 0x000ee4000804007f */
[----:B---3--:R-:W-:Y:S05]  /*11d50*/  @!P2 BRA `(.L_x_6451) ;  /* 0xfffffffc00eca947 */ /* 0x008fea000383ffff */
[----:B------:R-:W-:Y:S05]  /*11d60*/  BRA `(.L_x_6448) ;  /* 0xffffff8000347947 */ /* 0x000fea000383ffff */
.L_x_6455:
[----:B--2---:R-:W-:-:S04]  /*11d70*/  IMAD.U32 R9, RZ, RZ, UR6 ;  /* 0x00000006ff097e24 */ /* 0x004fc8000f8e00ff */
[----:B------:R2:W3:Y:S03]  /*11d80*/  SYNCS.PHASECHK.TRANS64.TRYWAIT P2, [R9+URZ+0x28850], R0 ;  /* 0x02885000090075a7 */ /* 0x0004e6000804017f */
[----:B---3--:R-:W-:Y:S05]  /*11d90*/  @!P2 NANOSLEEP.SYNCS 0x989680 ;  /* 0x009896800000a95d */ /* 0x008fea0003900000 */
[----:B------:R-:W3:Y:S02]  /*11da0*/  @!P2 SYNCS.PHASECHK.TRANS64 P2, [R9+URZ+0x28850], R0 ;  /* 0x028850000900a5a7 */ /* 0x000ee4000804007f */
[----:B---3--:R-:W-:Y:S05]  /*11db0*/  @!P2 BRA `(.L_x_6455) ;  /* 0xfffffffc00eca947 */ /* 0x008fea000383ffff */
[----:B------:R-:W-:Y:S05]  /*11dc0*/  BRA `(.L_x_6452) ;  /* 0xffffff8000f47947 */ /* 0x000fea000383ffff */
.L_x_6468:
[----:B--2---:R-:W-:-:S04]  /*11dd0*/  IMAD.U32 R5, RZ, RZ, UR5 ;  /* 0x00000005ff057e24 */ /* 0x004fc8000f8e00ff */
[----:B------:R2:W3:Y:S03]  /*11de0*/  SYNCS.PHASECHK.TRANS64.TRYWAIT P0, [R5+URZ+0x28850], R4 ;  /* 0x02885004050075a7 */ /* 0x0004e6000800017f */
[----:B---3--:R-:W-:Y:S05]  /*11df0*/  @!P0 NANOSLEEP.SYNCS 0x989680 ;  /* 0x009896800000895d */ /* 0x008fea0003900000 */
[----:B------:R-:W3:Y:S02]  /*11e00*/  @!P0 SYNCS.PHASECHK.TRANS64 P0, [R5+URZ+0x28850], R4 ;  /* 0x02885004050085a7 */ /* 0x000ee4000800007f */
[----:B---3--:R-:W-:Y:S05]  /*11e10*/  @!P0 BRA `(.L_x_6468) ;  /* 0xfffffffc00ec8947 */ /* 0x008fea000383ffff */
[----:B------:R-:W-:Y:S05]  /*11e20*/  BRA `(.L_x_6467) ;  /* 0xffffffac00dc7947 */ /* 0x000fea000383ffff */
.L_x_6498:
        /* <DEDUP_REMOVED lines=10> */
.L_x_6548:
[----:B------:R-:W-:Y:S05]  /*11ed0*/  BRA `(.L_x_6549) ;  /* 0xffffffd8006c7947 */ /* 0x000fea000383ffff */
.L_x_6499:
[----:B------:R-:W-:Y:S01]  /*11ee0*/  BSSY B0, `(.L_x_6550) ;  /* 0x0000006000007945 */ /* 0x000fe20003800000 */
[----:B------:R-:W-:-:S07]  /*11ef0*/  IMAD.MOV.U32 R15, RZ, RZ, -0x1 ;  /* 0xffffffffff0f7424 */ /* 0x000fce00078e00ff */
[----:B------:R-:W-:Y:S05]  /*11f00*/  WARPSYNC.COLLECTIVE R15, `(.L_x_6551) ;  /* 0x000000000f0c7348 */ /* 0x000fea0003c00000 */
[----:B------:R-:W-:Y:S02]  /*11f10*/  ELECT P6, UR62, PT ;  /* 0x00000000003e782f */ /* 0x000fe400038c0000 */
[----:B------:R-:W-:Y:S01]  /*11f20*/  MOV R14, UR62 ;  /* 0x0000003e000e7c02 */ /* 0x000fe20008000f00 */
[----:B------:R-:W-:Y:S10]  /*11f30*/  ENDCOLLECTIVE ;  /* 0x000000000000791b */ /* 0x000ff40003800000 */
.L_x_6551:
[----:B------:R-:W-:Y:S05]  /*11f40*/  BSYNC B0 ;  /* 0x0000000000007941 */ /* 0x000fea0003800000 */
.L_x_6550:
[----:B------:R-:W-:Y:S05]  /*11f50*/  BRA `(.L_x_6552) ;  /* 0xffffffd8005c7947 */ /* 0x000fea000383ffff */
.L_x_6502:
[----:B-1----:R1:W2:Y:S02]  /*11f60*/  SYNCS.PHASECHK.TRANS64.TRYWAIT P2, [R8+URZ+0x28840], R7 ;  /* 0x02884007080075a7 */ /* 0x0022a4000804017f */
[----:B--2---:R-:W-:Y:S05]  /*11f70*/  @!P2 NANOSLEEP.SYNCS 0x989680 ;  /* 0x009896800000a95d */ /* 0x004fea0003900000 */
[----:B------:R-:W2:Y:S02]  /*11f80*/  @!P2 SYNCS.PHASECHK.TRANS64 P2, [R8+URZ+0x28840], R7 ;  /* 0x028840070800a5a7 */ /* 0x000ea4000804007f */
[----:B--2---:R-:W-:Y:S05]  /*11f90*/  @!P2 BRA `(.L_x_6502) ;  /* 0xfffffffc00f0a947 */ /* 0x004fea000383ffff */
[----:B------:R-:W-:Y:S05]  /*11fa0*/  BRA `(.L_x_6553) ;  /* 0xffffffd800b87947 */ /* 0x000fea000383ffff */
.L_x_6504:
[----:B-1----:R-:W-:-:S04]  /*11fb0*/  IMAD.U32 R8, RZ, RZ, UR39 ;  /* 0x00000027ff087e24 */ /* 0x002fc8000f8e00ff */
[----:B------:R1:W2:Y:S03]  /*11fc0*/  SYNCS.PHASECHK.TRANS64.TRYWAIT P2, [R8+URZ+0x28820], R7 ;  /* 0x02882007080075a7 */ /* 0x0002a6000804017f */
[----:B--2---:R-:W-:Y:S05]  /*11fd0*/  @!P2 NANOSLEEP.SYNCS 0x989680 ;  /* 0x009896800000a95d */ /* 0x004fea0003900000 */
[----:B------:R-:W2:Y:S02]  /*11fe0*/  @!P2 SYNCS.PHASECHK.TRANS64 P2, [R8+URZ+0x28820], R7 ;  /* 0x028820070800a5a7 */ /* 0x000ea4000804007f */
[----:B--2---:R-:W-:Y:S05]  /*11ff0*/  @!P2 BRA `(.L_x_6504) ;  /* 0xfffffffc00eca947 */ /* 0x004fea000383ffff */
[----:B------:R-:W-:Y:S05]  /*12000*/  BRA `(.L_x_6554) ;  /* 0xffffffdc00907947 */ /* 0x000fea000383ffff */
.L_x_6510:
[----:B-1----:R1:W2:Y:S02]  /*12010*/  SYNCS.PHASECHK.TRANS64.TRYWAIT P3, [R3+URZ+0x28840], R2 ;  /* 0x02884002030075a7 */ /* 0x0022a4000806017f */
[----:B--2---:R-:W-:Y:S05]  /*12020*/  @!P3 NANOSLEEP.SYNCS 0x989680 ;  /* 0x009896800000b95d */ /* 0x004fea0003900000 */
[----:B------:R-:W2:Y:S02]  /*12030*/  @!P3 SYNCS.PHASECHK.TRANS64 P3, [R3+URZ+0x28840], R2 ;  /* 0x028840020300b5a7 */ /* 0x000ea4000806007f */
[----:B--2---:R-:W-:Y:S05]  /*12040*/  @!P3 BRA `(.L_x_6510) ;  /* 0xfffffffc00f0b947 */ /* 0x004fea000383ffff */
[----:B------:R-:W-:Y:S05]  /*12050*/  BRA `(.L_x_6555) ;  /* 0xffffffe000347947 */ /* 0x000fea000383ffff */
.L_x_6512:
[----:B-1----:R1:W2:Y:S02]  /*12060*/  SYNCS.PHASECHK.TRANS64.TRYWAIT P3, [R2+URZ+0x60], R3 ;  /* 0x00006003020075a7 */ /* 0x0022a4000806017f */
[----:B--2---:R-:W-:Y:S05]  /*12070*/  @!P3 NANOSLEEP.SYNCS 0x989680 ;  /* 0x009896800000b95d */ /* 0x004fea0003900000 */
[----:B------:R-:W2:Y:S02]  /*12080*/  @!P3 SYNCS.PHASECHK.TRANS64 P3, [R2+URZ+0x60], R3 ;  /* 0x000060030200b5a7 */ /* 0x000ea4000806007f */
[----:B--2---:R-:W-:Y:S05]  /*12090*/  @!P3 BRA `(.L_x_6512) ;  /* 0xfffffffc00f0b947 */ /* 0x004fea000383ffff */
[----:B------:R-:W-:Y:S05]  /*120a0*/  BRA `(.L_x_6556) ;  /* 0xffffffe000a87947 */ /* 0x000fea000383ffff */
.L_x_6518:
[----:B-1----:R1:W2:Y:S02]  /*120b0*/  SYNCS.PHASECHK.TRANS64.TRYWAIT P3, [R3+URZ+0x28840], R2 ;  /* 0x02884002030075a7 */ /* 0x0022a4000806017f */
[----:B--2---:R-:W-:Y:S05]  /*120c0*/  @!P3 NANOSLEEP.SYNCS 0x989680 ;  /* 0x009896800000b95d */ /* 0x004fea0003900000 */
[----:B------:R-:W2:Y:S02]  /*120d0*/  @!P3 SYNCS.PHASECHK.TRANS64 P3, [R3+URZ+0x28840], R2 ;  /* 0x028840020300b5a7 */ /* 0x000ea4000806007f */
[----:B--2---:R-:W-:Y:S05]  /*120e0*/  @!P3 BRA `(.L_x_6518) ;  /* 0xfffffffc00f0b947 */ /* 0x004fea000383ffff */
[----:B------:R-:W-:Y:S05]  /*120f0*/  BRA `(.L_x_6557) ;  /* 0xffffffe400c87947 */ /* 0x000fea000383ffff */
.L_x_6520:
[----:B-1----:R1:W2:Y:S02]  /*12100*/  SYNCS.PHASECHK.TRANS64.TRYWAIT P3, [R2+URZ+0x60], R17 ;  /* 0x00006011020075a7 */ /* 0x0022a4000806017f */
[----:B--2---:R-:W-:Y:S05]  /*12110*/  @!P3 NANOSLEEP.SYNCS 0x989680 ;  /* 0x009896800000b95d */ /* 0x004fea0003900000 */
[----:B------:R-:W2:Y:S02]  /*12120*/  @!P3 SYNCS.PHASECHK.TRANS64 P3, [R2+URZ+0x60], R17 ;  /* 0x000060110200b5a7 */ /* 0x000ea4000806007f */
[----:B--2---:R-:W-:Y:S05]  /*12130*/  @!P3 BRA `(.L_x_6520) ;  /* 0xfffffffc00f0b947 */ /* 0x004fea000383ffff */
[----:B------:R-:W-:Y:S05]  /*12140*/  BRA `(.L_x_6558) ;  /* 0xffffffe8003c7947 */ /* 0x000fea000383ffff */
.L_x_6525:
[----:B--2---:R2:W3:Y:S02]  /*12150*/  SYNCS.PHASECHK.TRANS64.TRYWAIT P2, [R2+URZ+0x28840], R3 ;  /* 0x02884003020075a7 */ /* 0x0044e4000804017f */
[----:B---3--:R-:W-:Y:S05]  /*12160*/  @!P2 NANOSLEEP.SYNCS 0x989680 ;  /* 0x009896800000a95d */ /* 0x008fea0003900000 */
[----:B------:R-:W3:Y:S02]  /*12170*/  @!P2 SYNCS.PHASECHK.TRANS64 P2, [R2+URZ+0x28840], R3 ;  /* 0x028840030200a5a7 */ /* 0x000ee4000804007f */
[----:B---3--:R-:W-:Y:S05]  /*12180*/  @!P2 BRA `(.L_x_6525) ;  /* 0xfffffffc00f0a947 */ /* 0x008fea000383ffff */
[----:B------:R-:W-:Y:S05]  /*12190*/  BRA `(.L_x_6559) ;  /* 0xffffffec00247947 */ /* 0x000fea000383ffff */
.L_x_6527:
[----:B-1----:R1:W2:Y:S02]  /*121a0*/  SYNCS.PHASECHK.TRANS64.TRYWAIT P2, [R2+URZ+0x60], R11 ;  /* 0x0000600b020075a7 */ /* 0x0022a4000804017f */
[----:B--2---:R-:W-:Y:S05]  /*121b0*/  @!P2 NANOSLEEP.SYNCS 0x989680 ;  /* 0x009896800000a95d */ /* 0x004fea0003900000 */
[----:B------:R-:W2:Y:S02]  /*121c0*/  @!P2 SYNCS.PHASECHK.TRANS64 P2, [R2+URZ+0x60], R11 ;  /* 0x0000600b0200a5a7 */ /* 0x000ea4000804007f */
[----:B--2---:R-:W-:Y:S05]  /*121d0*/  @!P2 BRA `(.L_x_6527) ;  /* 0xfffffffc00f0a947 */ /* 0x004fea000383ffff */
[----:B------:R-:W-:Y:S05]  /*121e0*/  BRA `(.L_x_6560) ;  /* 0xffffffec00a47947 */ /* 0x000fea000383ffff */
.L_x_6534:
[----:B-1----:R1:W2:Y:S02]  /*121f0*/  SYNCS.PHASECHK.TRANS64.TRYWAIT P0, [R3+URZ+0x28860], R0 ;  /* 0x02886000030075a7 */ /* 0x0022a4000800017f */
[----:B--2---:R-:W-:Y:S05]  /*12200*/  @!P0 NANOSLEEP.SYNCS 0x989680 ;  /* 0x009896800000895d */ /* 0x004fea0003900000 */
[----:B------:R-:W2:Y:S02]  /*12210*/  @!P0 SYNCS.PHASECHK.TRANS64 P0, [R3+URZ+0x28860], R0 ;  /* 0x02886000030085a7 */ /* 0x000ea4000800007f */
[----:B--2---:R-:W-:Y:S05]  /*12220*/  @!P0 BRA `(.L_x_6534) ;  /* 0xfffffffc00f08947 */ /* 0x004fea000383ffff */
[----:B------:R-:W-:Y:S05]  /*12230*/  BRA `(.L_x_6561) ;  /* 0xfffffff000807947 */ /* 0x000fea000383ffff */
.L_x_6536:
[----:B------:R-:W-:Y:S01]  /*12240*/  BSSY B0, `(.L_x_6562) ;  /* 0x0000007000007945 */ /* 0x000fe20003800000 */
[----:B------:R-:W-:Y:S02]  /*12250*/  IMAD.MOV.U32 R12, RZ, RZ, RZ ;  /* 0x000000ffff0c7224 */ /* 0x000fe400078e00ff */
[----:B------:R-:W-:Y:S02]  /*12260*/  IMAD.MOV.U32 R11, RZ, RZ, 0x1f ;  /* 0x0000001fff0b7424 */ /* 0x000fe400078e00ff */
[----:B------:R-:W-:-:S07]  /*12270*/  IMAD.MOV.U32 R15, RZ, RZ, -0x1 ;  /* 0xffffffffff0f7424 */ /* 0x000fce00078e00ff */
[----:B------:R-:W-:Y:S05]  /*12280*/  WARPSYNC.COLLECTIVE R15, `(.L_x_6563) ;  /* 0x000000000f087348 */ /* 0x000fea0003c00000 */
[----:B------:R1:W2:Y:S02]  /*12290*/  SHFL.IDX P6, R14, R13, R12, R11 ;  /* 0x0000000c0d0e7389 */ /* 0x0002a400000c000b */
[----:B-12---:R-:W-:Y:S01]  /*122a0*/  ENDCOLLECTIVE ;  /* 0x000000000000791b */ /* 0x006fe20003800000 */
.L_x_6563:
[----:B------:R-:W-:Y:S05]  /*122b0*/  BSYNC B0 ;  /* 0x0000000000007941 */ /* 0x000fea0003800000 */
.L_x_6562:
[----:B------:R-:W-:Y:S05]  /*122c0*/  BRA `(.L_x_6564) ;  /* 0xfffffff000fc7947 */ /* 0x000fea000383ffff */
.L_x_6538:
[----:B--2---:R2:W3:Y:S02]  /*122d0*/  SYNCS.PHASECHK.TRANS64.TRYWAIT P0, [R7+URZ+0x28820], R0 ;  /* 0x02882000070075a7 */ /* 0x0044e4000800017f */
[----:B---3--:R-:W-:Y:S05]  /*122e0*/  @!P0 NANOSLEEP.SYNCS 0x989680 ;  /* 0x009896800000895d */ /* 0x008fea0003900000 */
[----:B------:R-:W3:Y:S02]  /*122f0*/  @!P0 SYNCS.PHASECHK.TRANS64 P0, [R7+URZ+0x28820], R0 ;  /* 0x02882000070085a7 */ /* 0x000ee4000800007f */
[----:B---3--:R-:W-:Y:S05]  /*12300*/  @!P0 BRA `(.L_x_6538) ;  /* 0xfffffffc00f08947 */ /* 0x008fea000383ffff */
[----:B------:R-:W-:Y:S05]  /*12310*/  BRA `(.L_x_6565) ;  /* 0xfffffff4004c7947 */ /* 0x000fea000383ffff */
.L_x_6542:
[----:B--2---:R2:W3:Y:S02]  /*12320*/  SYNCS.PHASECHK.TRANS64.TRYWAIT P0, [R5+URZ], R4 ;  /* 0x00000004050075a7 */ /* 0x0044e4000800017f */
[----:B---3--:R-:W-:Y:S05]  /*12330*/  @!P0 NANOSLEEP.SYNCS 0x989680 ;  /* 0x009896800000895d */ /* 0x008fea0003900000 */
[----:B------:R-:W3:Y:S02]  /*12340*/  @!P0 SYNCS.PHASECHK.TRANS64 P0, [R5+URZ], R4 ;  /* 0x00000004050085a7 */ /* 0x000ee4000800007f */
[----:B---3--:R-:W-:Y:S05]  /*12350*/  @!P0 BRA `(.L_x_6542) ;  /* 0xfffffffc00f08947 */ /* 0x008fea000383ffff */
[----:B------:R-:W-:Y:S05]  /*12360*/  BRA `(.L_x_6566) ;  /* 0xfffffff400a07947 */ /* 0x000fea000383ffff */
.L_x_6543:
[----:B---3--:R3:W4:Y:S02]  /*12370*/  SYNCS.PHASECHK.TRANS64.TRYWAIT P0, [R3+URZ], R0 ;  /* 0x00000000030075a7 */ /* 0x008724000800017f */
[----:B----4-:R-:W-:Y:S05]  /*12380*/  @!P0 NANOSLEEP.SYNCS 0x989680 ;  /* 0x009896800000895d */ /* 0x010fea0003900000 */
[----:B------:R-:W4:Y:S02]  /*12390*/  @!P0 SYNCS.PHASECHK.TRANS64 P0, [R3+URZ], R0 ;  /* 0x00000000030085a7 */ /* 0x000f24000800007f */
[----:B----4-:R-:W-:Y:S05]  /*123a0*/  @!P0 BRA `(.L_x_6543) ;  /* 0xfffffffc00f08947 */ /* 0x010fea000383ffff */
[----:B------:R-:W-:Y:S05]  /*123b0*/  BRA `(.L_x_6567) ;  /* 0xfffffff400947947 */ /* 0x000fea000383ffff */
.L_x_6545:
[----:B--2---:R2:W3:Y:S02]  /*123c0*/  SYNCS.PHASECHK.TRANS64.TRYWAIT P0, [R5+URZ], R4 ;  /* 0x00000004050075a7 */ /* 0x0044e4000800017f */
[----:B---3--:R-:W-:Y:S05]  /*123d0*/  @!P0 NANOSLEEP.SYNCS 0x989680 ;  /* 0x009896800000895d */ /* 0x008fea0003900000 */
[----:B------:R-:W3:Y:S02]  /*123e0*/  @!P0 SYNCS.PHASECHK.TRANS64 P0, [R5+URZ], R4 ;  /* 0x00000004050085a7 */ /* 0x000ee4000800007f */
[----:B---3--:R-:W-:Y:S05]  /*123f0*/  @!P0 BRA `(.L_x_6545) ;  /* 0xfffffffc00f08947 */ /* 0x008fea000383ffff */
[----:B------:R-:W-:Y:S05]  /*12400*/  BRA `(.L_x_6568) ;  /* 0xfffffff400987947 */ /* 0x000fea000383ffff */
.L_x_6569:
        /* <DEDUP_REMOVED lines=15> */
.L_x_12773:


//--------------------- .text._ZN7cutlass13device_kernelIN5flash11enable_sm90INS1_16FlashAttnFwdSm90INS1_25CollectiveMainloopFwdSm90ILi2EN4cute5tupleIJNS5_1CILi1EEES8_S8_EEENS6_IJNS7_ILi128EEESA_SA_EEELi128ENS_10bfloat16_tEfNS_4arch4Sm90ELb0ELb1ELb0ELb1ELb0ELb0ELb0ELb1ELb1ELb0ELb0ELb0EEENS1_21CollectiveEpilogueFwdISB_S9_SC_SE_Li256ELb1ELb0ELb0ELb0EEENS1_36VarlenDynamicPersistentTileSchedulerILi128ELi128ELi256ELi32ELb0ELb0ELb1ELb1ELb0ELb1EEEEEEEEEvNT_6ParamsE --------------------------
	.section	.text._ZN7cutlass13device_kernelIN5flash11enable_sm90INS1_16FlashAttnFwdSm90INS1_25CollectiveMainloopFwdSm90ILi2EN4cute5tupleIJNS5_1CILi1EEES8_S8_EEENS6_IJNS7_ILi128EEESA_SA_EEELi128ENS_10bfloat16_tEfNS_4arch4Sm90ELb0ELb1ELb0ELb1ELb0ELb0ELb0ELb1ELb1ELb0ELb0ELb0EEENS1_21CollectiveEpilogueFwdISB_S9_SC_SE_Li256ELb1ELb0ELb0ELb0EEENS1_36VarlenDynamicPersistentTileSchedulerILi128ELi128ELi256ELi32ELb0ELb0ELb1ELb1ELb0ELb1EEEEEEEEEvNT_6ParamsE,"ax",@progbits
	.align	128
.text._ZN7cutlass13device_kernelIN5flash11enable_sm90INS1_16FlashAttnFwdSm90INS1_25CollectiveMainloopFwdSm90ILi2EN4cute5tupleIJNS5_1CILi1EEES8_S8_EEENS6_IJNS7_ILi128EEESA_SA_EEELi128ENS_10bfloat16_tEfNS_4arch4Sm90ELb0ELb1ELb0ELb1ELb0ELb0ELb0ELb1ELb1ELb0ELb0ELb0EEENS1_21CollectiveEpilogueFwdISB_S9_SC_SE_Li256ELb1ELb0ELb0ELb0EEENS1_36VarlenDynamicPersistentTileSchedulerILi128ELi128ELi256ELi32ELb0ELb0ELb1ELb1ELb0ELb1EEEEEEEEEvNT_6ParamsE:
        .type           _ZN7cutlass13device_kernelIN5flash11enable_sm90INS1_16FlashAttnFwdSm90INS1_25CollectiveMainloopFwdSm90ILi2EN4cute5tupleIJNS5_1CILi1EEES8_S8_EEENS6_IJNS7_ILi128EEESA_SA_EEELi128ENS_10bfloat16_tEfNS_4arch4Sm90ELb0ELb1ELb0ELb1ELb0ELb0ELb0ELb1ELb1ELb0ELb0ELb0EEENS1_21CollectiveEpilogueFwdISB_S9_SC_SE_Li256ELb1ELb0ELb0ELb0EEENS1_36VarlenDynamicPersistentTileSchedulerILi128ELi128ELi256ELi32ELb0ELb0ELb1ELb1ELb0ELb1EEEEEEEEEvNT_6ParamsE,@function
        .size           _ZN7cutlass13device_kernelIN5flash11enable_sm90INS1_16FlashAttnFwdSm90INS1_25CollectiveMainloopFwdSm90ILi2EN4cute5tupleIJNS5_1CILi1EEES8_S8_EEENS6_IJNS7_ILi128EEESA_SA_EEELi128ENS_10bfloat16_tEfNS_4arch4Sm90ELb0ELb1ELb0ELb1ELb0ELb0ELb0ELb1ELb1ELb0ELb0ELb0EEENS1_21CollectiveEpilogueFwdISB_S9_SC_SE_Li256ELb1ELb0ELb0ELb0EEENS1_36VarlenDynamicPersistentTileSchedulerILi128ELi128ELi256ELi32ELb0ELb0ELb1ELb1ELb0ELb1EEEEEEEEEvNT_6ParamsE,(.L_x_12774 - _ZN7cutlass13device_kernelIN5flash11enable_sm90INS1_16FlashAttnFwdSm90INS1_25CollectiveMainloopFwdSm90ILi2EN4cute5tupleIJNS5_1CILi1EEES8_S8_EEENS6_IJNS7_ILi128EEESA_SA_EEELi128ENS_10bfloat16_tEfNS_4arch4Sm90ELb0ELb1ELb0ELb1ELb0ELb0ELb0ELb1ELb1ELb0ELb0ELb0EEENS1_21CollectiveEpilogueFwdISB_S9_SC_SE_Li256ELb1ELb0ELb0ELb0EEENS1_36VarlenDynamicPersistentTileSchedulerILi128ELi128ELi256ELi32ELb0ELb0ELb1ELb1ELb0ELb1EEEEEEEEEvNT_6ParamsE)
        .other          _ZN7cutlass13device_kernelIN5flash11enable_sm90INS1_16FlashAttnFwdSm90INS1_25CollectiveMainloopFwdSm90ILi2EN4cute5tupleIJNS5_1CILi1EEES8_S8_EEENS6_IJNS7_ILi128EEESA_SA_EEELi128ENS_10bfloat16_tEfNS_4arch4Sm90ELb0ELb1ELb0ELb1ELb0ELb0ELb0ELb1ELb1ELb0ELb0ELb0EEENS1_21CollectiveEpilogueFwdISB_S9_SC_SE_Li256ELb1ELb0ELb0ELb0EEENS1_36VarlenDynamicPersistentTileSchedulerILi128ELi128ELi256ELi32ELb0ELb0ELb1ELb1ELb0ELb1EEEEEEEEEvNT_6ParamsE,@"STO_CUDA_ENTRY STV_DEFAULT"
_ZN7cutlass13device_kernelIN5flash11enable_sm90INS1_16FlashAttnFwdSm90INS1_25CollectiveMainloopFwdSm90ILi2EN4cute5tupleIJNS5_1CILi1EEES8_S8_EEENS6_IJNS7_ILi128EEESA_SA_EEELi128ENS_10bfloat16_tEfNS_4arch4Sm90ELb0ELb1ELb0ELb1ELb0ELb0ELb0ELb1ELb1ELb0ELb0ELb0EEENS1_21CollectiveEpilogueFwdISB_S9_SC_SE_Li256ELb1ELb0ELb0ELb0EEENS1_36VarlenDynamicPersistentTileSchedulerILi128ELi128ELi256ELi32ELb0ELb0ELb1ELb1ELb0ELb1EEEEEEEEEvNT_6ParamsE:
        /* <DEDUP_REMOVED lines=21> */
.L_x_6571:
[----:B------:R-:W-:Y:S05]  /*0150*/  BSYNC B0 ;  /* 0x0000000000007941 */ /* 0x000fea0003800000 */
.L_x_6570:
        /* <DEDUP_REMOVED lines=41> */
.L_x_6572:
        /* <DEDUP_REMOVED lines=22> */
.L_x_6573:
        /* <DEDUP_REMOVED lines=18> */
.L_x_6574:
        /* <DEDUP_REMOVED lines=22> */
.L_x_6575:
        /* <DEDUP_REMOVED lines=22> */
.L_x_6576:
[----:B------:R-:W-:Y:S01]  /*0930*/  PLOP3.LUT P0, PT, PT, PT, UP0, 0x80, 0x0 ;  /* 0x000000000000781c */ /* 0x000fe20003f0f008 */
[----:B------:R-:W-:Y:S01]  /*0940*/  UMOV UR36, 0x1 ;  /* 0x0000000100247882 */ /* 0x000fe20000000000 */
[----:B------:R-:W-:Y:S01]  /*0950*/  NOP ;  /* 0x0000000000007918 */ /* 0x000fe20000000000 */
[----:B------:R-:W-:Y:S01]  /*0960*/  USEL UR36, UR36, 0x2, !UP0 ;  /* 0x0000000224247887 */ /* 0x000fe2000c000000 */
[----:B------:R-:W-:Y:S01]  /*0970*/  ULDC.64 UR48, c[0x0][0x208] ;  /* 0x0000820000307ab9 */ /* 0x000fe20000000a00 */
[----:B012-4-:R-:W-:Y:S08]  /*0980*/  BAR.SYNC.DEFER_BLOCKING 0x0 ;  /* 0x0000000000007b1d */ /* 0x017ff00000010000 */
[----:B------:R-:W-:Y:S05]  /*0990*/  @!P0 BRA `(.L_x_6577) ;  /* 0x000000ec00a88947 */ /* 0x000fea0003800000 */
.L_x_6578:
[----:B------:R-:W-:-:S08]  /*09a0*/  NOP ;  /* 0x0000000000007918 */ /* 0x000fd00000000000 */
[----:B------:R-:W0:Y:S02]  /*09b0*/  USETMAXREG.TRY_ALLOC.CTAPOOL UP0, 0xf0 ;  /* 0x000000f0000079c8 */ /* 0x000e240008000600 */
[----:B0-----:R-:W-:-:S13]  /*09c0*/  PLOP3.LUT P0, PT, PT, PT, UP0, 0x80, 0x0 ;  /* 0x000000000000781c */ /* 0x001fda0003f0f008 */
[----:B------:R-:W-:Y:S05]  /*09d0*/  @!P0 BRA `(.L_x_6578) ;  /* 0xfffffffc00f08947 */ /* 0x000fea000383ffff */
[----:B------:R-:W0:Y:S01]  /*09e0*/  S2R R2, SR_TID.X ;  /* 0x0000000000027919 */ /* 0x000e220000002100 */
        /* <DEDUP_REMOVED lines=13> */
[----:B------:R-:W-:Y:S01]  /*0ac0*/  VIADD R193, R2, 0xffffff80 ;  /* 0xffffff8002c17836 */ /* 0x000fe20000000000 */
[----:B------:R-:W-:Y:S01]  /*0ad0*/  R2UR UR6, R186 ;  /* 0x00000000ba0672ca */ /* 0x000fe200000e0000 */
[----:B------:R-:W-:Y:S01]  /*0ae0*/  ULOP3.LUT UR45, UR36, 0x1, URZ, 0xfc, !UPT ;  /* 0x00000001242d7892 */ /* 0x000fe2000f8efc3f */
[----:B------:R-:W-:Y:S01]  /*0af0*/  R2UR UR5, R187 ;  /* 0x00000000bb0572ca */ /* 0x000fe200000e0000 */
[----:B------:R-:W-:Y:S01]  /*0b00*/  UMOV UR44, URZ ;  /* 0x0000003f002c7c82 */ /* 0x000fe20008000000 */
[----:B------:R-:W-:Y:S01]  /*0b10*/  SHF.R.S32.HI R0, RZ, 0x1f, R193 ;  /* 0x0000001fff007819 */ /* 0x000fe200000114c1 */
[----:B------:R-:W-:Y:S01]  /*0b20*/  UMOV UR43, URZ ;  /* 0x0000003f002b7c82 */ /* 0x000fe20008000000 */
[----:B------:R-:W-:Y:S02]  /*0b30*/  UMOV UR42, URZ ;  /* 0x0000003f002a7c82 */ /* 0x000fe40008000000 */
[CC--:B------:R-:W-:Y:S02]  /*0b40*/  LEA.HI R2, R0.reuse, R193.reuse, RZ, 0x7 ;  /* 0x000000c100027211 */ /* 0x0c0fe400078f38ff */
[----:B------:R-:W-:-:S02]  /*0b50*/  LEA.HI R3, R0, R193, RZ, 0x4 ;  /* 0x000000c100037211 */ /* 0x000fc400078f20ff */
        /* <DEDUP_REMOVED lines=21> */
[C---:B------:R-:W-:Y:S01]  /*0cb0*/  LOP3.LUT R4, R3.reuse, 0x3fffff0, RZ, 0xc0, !PT ;  /* 0x03fffff003047812 */ /* 0x040fe200078ec0ff */
[----:B------:R-:W-:Y:S01]  /*0cc0*/  IMAD R9, R8, 0x10, R9 ;  /* 0x0000001008097824 */ /* 0x000fe200078e0209 */
[----:B------:R-:W-:-:S02]  /*0cd0*/  LEA.HI R3, R3, R6, RZ, 0x1 ;  /* 0x0000000603037211 */ /* 0x000fc400078f08ff */
[----:B------:R-:W-:Y:S01]  /*0ce0*/  LOP3.LUT R5, R5, 0xfffffc00, RZ, 0xc0, !PT ;  /* 0xfffffc0005057812 */ /* 0x000fe200078ec0ff */
[----:B------:R-:W-:Y:S01]  /*0cf0*/  IMAD.IADD R4, R193, 0x1, -R4 ;  /* 0x00000001c1047824 */ /* 0x000fe200078e0a04 */
[----:B------:R-:W-:Y:S01]  /*0d00*/  LOP3.LUT R3, R3, 0x1ffffffe, RZ, 0xc0, !PT ;  /* 0x1ffffffe03037812 */ /* 0x000fe200078ec0ff */
[----:B------:R-:W-:Y:S01]  /*0d10*/  IMAD R190, R190, 0x40, R9 ;  /* 0x00000040bebe7824 */ /* 0x000fe200078e0209 */
[----:B------:R-:W-:Y:S01]  /*0d20*/  LOP3.LUT R2, R0, 0x1ffffff8, RZ, 0xc0, !PT ;  /* 0x1ffffff800027812 */ /* 0x000fe200078ec0ff */
[----:B------:R-:W-:Y:S01]  /*0d30*/  IMAD R4, R4, 0x40, R5 ;  /* 0x0000004004047824 */ /* 0x000fe200078e0205 */
[----:B------:R-:W-:Y:S01]  /*0d40*/  SHF.R.S32.HI R22, RZ, 0x3, R0 ;  /* 0x00000003ff167819 */ /* 0x000fe20000011400 */
[----:B------:R-:W-:Y:S02]  /*0d50*/  IMAD.IADD R3, R6, 0x1, -R3 ;  /* 0x0000000106037824 */ /* 0x000fe400078e0a03 */
[----:B------:R-:W-:Y:S02]  /*0d60*/  IMAD.IADD R2, R193, 0x1, -R2 ;  /* 0x00000001c1027824 */ /* 0x000fe400078e0a02 */
[----:B------:R-:W-:-:S02]  /*0d70*/  IMAD R192, R3, 0x8, R4 ;  /* 0x0000000803c07824 */ /* 0x000fc400078e0204 */
[----:B------:R-:W-:-:S07]  /*0d80*/  IMAD.SHL.U32 R19, R2, 0x8, RZ ;  /* 0x0000000802137824 */ /* 0x000fce00078e00ff */
.L_x_6678:
[----:B------:R-:W-:Y:S01]  /*0d90*/  ULDC.64 UR8, c[0x0][0xa28] ;  /* 0x00028a0000087ab9 */ /* 0x000fe20000000a00 */
[----:B0-----:R-:W0:Y:S01]  /*0da0*/  LDC R18, c[0x0][0x288] ;  /* 0x0000a200ff127b82 */ /* 0x001e220000000800 */
[----:B------:R-:W-:Y:S01]  /*0db0*/  UISETP.NE.U32.AND UP0, UPT, UR8, URZ, UPT ;  /* 0x0000003f0800728c */ /* 0x000fe2000bf05070 */
[----:B----45:R-:W-:-:S03]  /*0dc0*/  IMAD.MOV.U32 R6, RZ, RZ, RZ ;  /* 0x000000ffff067224 */ /* 0x030fc600078e00ff */
[----:B------:R-:W-:-:S03]  /*0dd0*/  UISETP.NE.AND.EX UP0, UPT, UR9, URZ, UPT, UP0 ;  /* 0x0000003f0900728c */ /* 0x000fc6000bf05300 */
[----:B------:R-:W-:Y:S01]  /*0de0*/  ULDC.64 UR8, c[0x0][0xa18] ;  /* 0x0002860000087ab9 */ /* 0x000fe20000000a00 */
[----:B-12---:R-:W1:Y:S01]  /*0df0*/  LDC.64 R8, c[0x0][0x3f8] ;  /* 0x0000fe00ff087b82 */ /* 0x006e620000000a00 */
        /* <DEDUP_REMOVED lines=9> */
[----:B---3--:R-:W3:Y:S01]  /*0e90*/  LDC R17, c[0x0][0x2e0] ;  /* 0x0000b800ff117b82 */ /* 0x008ee20000000800 */
        /* <DEDUP_REMOVED lines=8> */
[----:B------:R-:W-:Y:S01]  /*0f20*/  UMOV UR37, UR6 ;  /* 0x0000000600257c82 */ /* 0x000fe20008000000 */
        /* <DEDUP_REMOVED lines=16> */
.L_x_6579:
[----:B------:R-:W-:Y:S01]  /*1030*/  UMOV UR38, UR5 ;  /* 0x0000000500267c82 */ /* 0x000fe20008000000 */
[----:B---3--:R-:W-:Y:S02]  /*1040*/  IMAD R17, R0, R17, RZ ;  /* 0x0000001100117224 */ /* 0x008fe400078e02ff */
[----:B------:R-:W-:Y:S01]  /*1050*/  IMAD.MOV.U32 R188, RZ, RZ, R185 ;  /* 0x000000ffffbc7224 */ /* 0x000fe200078e00b9 */
[----:B------:R-:W-:Y:S06]  /*1060*/  @!P1 BRA `(.L_x_6580) ;  /* 0x0000000000189947 */ /* 0x000fec0003800000 */
[----:B------:R-:W-:Y:S02]  /*1070*/  ULDC.64 UR6, c[0x0][0xa20] ;  /* 0x0002880000067ab9 */ /* 0x000fe40000000a00 */
[----:B------:R-:W-:-:S06]  /*1080*/  UIMAD.WIDE UR4, UR5, 0x4, UR6 ;  /* 0x00000004050478a5 */ /* 0x000fcc000f8e0206 */
[----:B------:R-:W-:Y:S02]  /*1090*/  IMAD.U32 R2, RZ, RZ, UR4 ;  /* 0x00000004ff027e24 */ /* 0x000fe4000f8e00ff */
[----:B------:R-:W-:-:S05]  /*10a0*/  IMAD.U32 R3, RZ, RZ, UR5 ;  /* 0x00000005ff037e24 */ /* 0x000fca000f8e00ff */
[----:B------:R0:W5:Y:S01]  /*10b0*/  LDG.E R17, desc[UR48][R2.64] ;  /* 0x0000003002117981 */ /* 0x000162000c1e1900 */
[----:B------:R-:W-:Y:S05]  /*10c0*/  BRA `(.L_x_6581) ;  /* 0x00000000002c7947 */ /* 0x000fea0003800000 */
.L_x_6580:
        /* <DEDUP_REMOVED lines=11> */
.L_x_6581:
        /* <DEDUP_REMOVED lines=17> */
.L_x_6583:
[----:B------:R-:W-:-:S13]  /*1290*/  ISETP.NE.AND P0, PT, R9, 0x1, PT ;  /* 0x000000010900780c */ /* 0x000fda0003f05270 */
[----:B------:R-:W0:Y:S02]  /*12a0*/  @P0 LDC.64 R4, c[0x0][0x9e8] ;  /* 0x00027a00ff040b82 */ /* 0x000e240000000a00 */
[----:B0-----:R-:W-:-:S05]  /*12b0*/  @P0 IMAD.HI.U32 R4, R2, R4, RZ ;  /* 0x0000000402040227 */ /* 0x001fca00078e00ff */
[----:B------:R-:W-:-:S07]  /*12c0*/  @P0 SHF.R.U32.HI R2, RZ, R5, R4 ;  /* 0x00000005ff020219 */ /* 0x000fce0000011604 */
.L_x_6584:
[----:B------:R-:W-:-:S05]  /*12d0*/  IMAD R3, R2, R9, R9 ;  /* 0x0000000902037224 */ /* 0x000fca00078e0209 */
[----:B------:R-:W-:-:S07]  /*12e0*/  VIMNMX R0, R0, R3, PT ;  /* 0x0000000300007248 */ /* 0x000fce0003fe0100 */
.L_x_6582:
        /* <DEDUP_REMOVED lines=24> */
.L_x_6586:
[----:B------:R-:W-:-:S13]  /*1470*/  ISETP.NE.AND P0, PT, R9, 0x1, PT ;  /* 0x000000010900780c */ /* 0x000fda0003f05270 */
[----:B------:R-:W0:Y:S02]  /*1480*/  @P0 LDC.64 R2, c[0x0][0x9e8] ;  /* 0x00027a00ff020b82 */ /* 0x000e240000000a00 */
[----:B0-----:R-:W-:-:S05]  /*1490*/  @P0 IMAD.HI.U32 R0, R4, R2, RZ ;  /* 0x0000000204000227 */ /* 0x001fca00078e00ff */
[----:B------:R-:W-:-:S07]  /*14a0*/  @P0 SHF.R.U32.HI R4, RZ, R3, R0 ;  /* 0x00000003ff040219 */ /* 0x000fce0000011600 */
.L_x_6587:
[----:B------:R-:W-:-:S05]  /*14b0*/  IMAD R4, R4, R9, RZ ;  /* 0x0000000904047224 */ /* 0x000fca00078e02ff */
[----:B------:R-:W-:-:S13]  /*14c0*/  R2UR UR5, R4 ;  /* 0x00000000040572ca */ /* 0x000fda00000e0000 */
[----:B------:R-:W-:-:S04]  /*14d0*/  UISETP.LT.AND UP0, UPT, UR4, UR5, UPT ;  /* 0x000000050400728c */ /* 0x000fc8000bf01270 */
[----:B------:R-:W-:-:S12]  /*14e0*/  USEL UR4, UR4, UR5, !UP0 ;  /* 0x0000000504047287 */ /* 0x000fd8000c000000 */
.L_x_6585:
        /* <DEDUP_REMOVED lines=74> */
.L_x_6589:
[----:B------:R-:W-:Y:S01]  /*1990*/  ULEA.HI UR4, UR44, UR44, URZ, 0x1 ;  /* 0x0000002c2c047291 */ /* 0x000fe2000f8f083f */
[----:B------:R-:W-:-:S03]  /*19a0*/  IMAD.U32 R2, RZ, RZ, UR45 ;  /* 0x0000002dff027e24 */ /* 0x000fc6000f8e00ff */
[----:B------:R-:W-:Y:S02]  /*19b0*/  ULOP3.LUT UR4, UR4, 0xfffffffe, URZ, 0xc0, !UPT ;  /* 0xfffffffe04047892 */ /* 0x000fe4000f8ec03f */
[----:B------:R-:W-:Y:S02]  /*19c0*/  ISETP.NE.AND P0, PT, R2, 0x3, PT ;  /* 0x000000030200780c */ /* 0x000fe40003f05270 */
[----:B------:R-:W-:-:S06]  /*19d0*/  UIADD3 UR4, UR44, -UR4, URZ ;  /* 0x800000042c047290 */ /* 0x000fcc000fffe03f */
[----:B------:R-:W-:-:S05]  /*19e0*/  IMAD.U32 R0, RZ, RZ, UR4 ;  /* 0x00000004ff007e24 */ /* 0x000fca000f8e00ff */
[----:B------:R-:W-:-:S04]  /*19f0*/  SHF.L.U32 R0, R0, 0x1f, RZ ;  /* 0x0000001f00007819 */ /* 0x000fc800000006ff */
[----:B------:R-:W0:Y:S02]  /*1a00*/  SYNCS.PHASECHK.TRANS64.TRYWAIT P1, [UR41+0x28800], R0 ;  /* 0x02880000ff0075a7 */ /* 0x000e240008020169 */
[----:B0-----:R-:W-:Y:S05]  /*1a10*/  @!P1 BRA `(.L_x_6590) ;  /* 0x0000012c00e89947 */ /* 0x001fea0003800000 */
.L_x_6773:
[----:B------:R-:W-:Y:S05]  /*1a20*/  @!P0 BRA `(.L_x_6591) ;  /* 0x0000000000048947 */ /* 0x000fea0003800000 */
[----:B------:R-:W-:Y:S01]  /*1a30*/  BPT.TRAP 0x1 ;  /* 0x000000040000795c */ /* 0x000fe20000300000 */
.L_x_6591:
[----:B------:R-:W-:Y:S02]  /*1a40*/  IMAD.U32 R5, RZ, RZ, UR42 ;  /* 0x0000002aff057e24 */ /* 0x000fe4000f8e00ff */
[----:B0-----:R-:W-:-:S03]  /*1a50*/  IMAD.U32 R0, RZ, RZ, UR43 ;  /* 0x0000002bff007e24 */ /* 0x001fc6000f8e00ff */
[----:B------:R-:W-:Y:S02]  /*1a60*/  LEA R5, R5, UR41, 0x3 ;  /* 0x0000002905057c11 */ /* 0x000fe4000f8e18ff */
[----:B------:R-:W-:-:S04]  /*1a70*/  SHF.L.U32 R0, R0, 0x1f, RZ ;  /* 0x0000001f00007819 */ /* 0x000fc800000006ff */
[----:B------:R0:W1:Y:S01]  /*1a80*/  SYNCS.PHASECHK.TRANS64.TRYWAIT P2, [R5+URZ+0x28830], R0 ;  /* 0x02883000050075a7 */ /* 0x000062000804017f */
[----:B------:R-:W-:Y:S05]  /*1a90*/  @!P0 BRA `(.L_x_6592) ;  /* 0x0000000000048947 */ /* 0x000fea0003800000 */
[----:B------:R-:W-:Y:S01]  /*1aa0*/  BPT.TRAP 0x1 ;  /* 0x000000040000795c */ /* 0x000fe20000300000 */
.L_x_6592:
[----:B------:R-:W2:Y:S02]  /*1ab0*/  S2R R2, SR_TID.X ;  /* 0x0000000000027919 */ /* 0x000ea40000002100 */
[----:B--2---:R-:W-:Y:S01]  /*1ac0*/  LOP3.LUT P1, RZ, R2, 0x7f, RZ, 0xc0, !PT ;  /* 0x0000007f02ff7812 */ /* 0x004fe2000782c0ff */
[----:B-1----:R-:W-:-:S12]  /*1ad0*/  @P2 BRA `(.L_x_6593) ;  /* 0x0000000000082947 */ /* 0x002fd80003800000 */
[----:B------:R-:W1:Y:S02]  /*1ae0*/  SYNCS.PHASECHK.TRANS64.TRYWAIT P2, [R5+URZ+0x28830], R0 ;  /* 0x02883000050075a7 */ /* 0x000e64000804017f */
[----:B-1----:R-:W-:Y:S05]  /*1af0*/  @!P2 BRA `(.L_x_6594) ;  /* 0x0000012c00c8a947 */ /* 0x002fea0003800000 */
.L_x_6593:
[----:B------:R-:W-:Y:S05]  /*1b00*/  WARPSYNC.ALL ;  /* 0x0000000000007948 */ /* 0x000fea0003800000 */
[----:B------:R-:W-:Y:S01]  /*1b10*/  UIADD3 UR4, UR41, 0x18400, URZ ;  /* 0x0001840029047890 */ /* 0x000fe2000fffe03f */
[----:B------:R-:W-:Y:S01]  /*1b20*/  WARPGROUP.ARRIVE ;  /* 0x00000000000079c5 */ /* 0x000fe20000000000 */
[----:B------:R-:W-:Y:S01]  /*1b30*/  ULOP3.LUT UR32, UR47, 0x10000, URZ, 0xfc, !UPT ;  /* 0x000100002f207892 */ /* 0x000fe2000f8efc3f */
[----:B------:R-:W-:Y:S01]  /*1b40*/  IMAD.MOV.U32 R3, RZ, RZ, -0x80 ;  /* 0xffffff80ff037424 */ /* 0x000fe200078e00ff */
[----:B------:R-:W-:Y:S01]  /*1b50*/  USHF.R.U32.HI UR4, URZ, 0x4, UR4 ;  /* 0x000000043f047899 */ /* 0x000fe20008011604 */
[----:B01----:R-:W-:Y:S01]  /*1b60*/  @!P1 VIADD R0, R5, 0x28840 ;  /* 0x0002884005009836 */ /* 0x003fe20000000000 */
[----:B------:R-:W-:Y:S01]  /*1b70*/  UMOV UR33, 0x40000040 ;  /* 0x4000004000217882 */ /* 0x000fe20000000000 */
[----:B------:R-:W-:Y:S01]  /*1b80*/  UMOV UR35, 0x40000040 ;  /* 0x4000004000237882 */ /* 0x000fe20000000000 */
[----:B------:R-:W-:Y:S01]  /*1b90*/  ULOP3.LUT UR4, UR4, 0x3fff, URZ, 0xc0, !UPT ;  /* 0x00003fff04047892 */ /* 0x000fe2000f8ec03f */
[----:B------:R-:W-:Y:S01]  /*1ba0*/  IMAD R14, R88, R3, 0x80 ;  /* 0x00000080580e7424 */ /* 0x000fe200078e0203 */
[----:B------:R-:W-:Y:S01]  /*1bb0*/  UMOV UR5, 0x40000040 ;  /* 0x4000004000057882 */ /* 0x000fe20000000000 */
[----:B------:R-:W-:Y:S01]  /*1bc0*/  UMOV UR7, 0x40000040 ;  /* 0x4000004000077882 */ /* 0x000fe20000000000 */
[----:B------:R-:W-:Y:S01]  /*1bd0*/  ULOP3.LUT UR46, UR4, 0x10000, URZ, 0xfc, !UPT ;  /* 0x00010000042e7892 */ /* 0x000fe2000f8efc3f */
[----:B------:R-:W-:Y:S01]  /*1be0*/  IMAD.IADD R3, R17, 0x1, R14 ;  /* 0x0000000111037824 */ /* 0x000fe200078e020e */
[----:B------:R-:W-:Y:S01]  /*1bf0*/  UIADD3 UR4, UR32, 0x2, URZ ;  /* 0x0000000220047890 */ /* 0x000fe2000fffe03f */
[----:B------:R-:W-:Y:S01]  /*1c00*/  @!P1 PRMT R0, RZ, 0x654, R0 ;  /* 0x00000654ff009816 */ /* 0x000fe20000000000 */
[----:B------:R-:W-:Y:S01]  /*1c10*/  ULEA UR34, UR42, UR46, 0xb ;  /* 0x0000002e2a227291 */ /* 0x000fe2000f8e583f */
[----:B------:R-:W-:Y:S01]  /*1c20*/  IMAD R2, R185, 0x80, R190 ;  /* 0x00000080b9027824 */ /* 0x000fe200078e02be */
[----:B------:R-:W-:Y:S01]  /*1c30*/  UIADD3 UR8, UR32, 0x4, URZ ;  /* 0x0000000420087890 */ /* 0x000fe2000fffe03f */
[--C-:B------:R-:W-:Y:S01]  /*1c40*/  IADD3 R5, -R18, 0x1, R3.reuse ;  /* 0x0000000112057810 */ /* 0x100fe20007ffe103 */
[----:B------:R-:W-:Y:S01]  /*1c50*/  UIADD3 UR6, UR34, 0x2, URZ ;  /* 0x0000000222067890 */ /* 0x000fe2000fffe03f */
[----:B------:R-:W-:Y:S01]  /*1c60*/  IMAD R9, R16, -0x2, R3 ;  /* 0xfffffffe10097824 */ /* 0x000fe200078e0203 */
[----:B------:R-:W-:Y:S01]  /*1c70*/  UIADD3 UR10, UR34, 0x4, URZ ;  /* 0x00000004220a7890 */ /* 0x000fe2000fffe03f */
[----:B------:R-:W-:Y:S01]  /*1c80*/  LEA R7, R88, 0xffffff80, 0x7 ;  /* 0xffffff8058077811 */ /* 0x000fe200078e38ff */
[----:B------:R-:W-:Y:S01]  /*1c90*/  UMOV UR9, 0x40000040 ;  /* 0x4000004000097882 */ /* 0x000fe20000000000 */
[----:B------:R-:W-:Y:S01]  /*1ca0*/  HGMMA.64x128x16.F32.BF16 R24, gdesc[UR32], RZ, !UPT, gsb0 ;  /* 0x01e00000201879f0 */ /* 0x000fe2000c0018ff */
        /* <DEDUP_REMOVED lines=22> */
[----:B------:R-:W-:Y:S01]  /*1e10*/  ULDC UR50, c[0x0][0x9dc] ;  /* 0x0002770000327ab9 */ /* 0x000fe20000000800 */
[----:B------:R-:W-:Y:S02]  /*1e20*/  WARPGROUP.DEPBAR.LE gsb0, 0x0 ;  /* 0x00008000000079c5 */ /* 0x000fe40000010000 */
[----:B------:R-:W-:-:S06]  /*1e30*/  WARPGROUP.ARRIVE ;  /* 0x00000000000079c5 */ /* 0x000fcc0000000000 */
[----:B------:R-:W-:Y:S01]  /*1e40*/  HGMMA.64x128x16.F32.BF16 R24, gdesc[UR4], R24, gsb0 ;  /* 0x01e00000041879f0 */ /* 0x000fe20008001818 */
[----:B------:R-:W-:Y:S02]  /*1e50*/  ULDC.64 UR6, c[0x0][0x9e0] ;  /* 0x0002780000067ab9 */ /* 0x000fe40000000a00 */
[----:B------:R-:W-:Y:S01]  /*1e60*/  UISETP.GE.AND UP0, UPT, UR7, 0x1, UPT ;  /* 0x000000010700788c */ /* 0x000fe2000bf06270 */
[----:B------:R-:W-:-:S05]  /*1e70*/  VIADD R20, R5, UR6 ;  /* 0x0000000605147c36 */ /* 0x000fca0008000000 */
[----:B------:R-:W-:Y:S01]  /*1e80*/  PLOP3.LUT P2, PT, PT, PT, UP0, 0x40, 0x0 ;  /* 0x000000000000781c */ /* 0x000fe20003f4e808 */
[----:B------:R-:W-:Y:S02]  /*1e90*/  WARPGROUP.DEPBAR.LE gsb0, 0x0 ;  /* 0x00008000000079c5 */ /* 0x000fe40000010000 */
        /* <DEDUP_REMOVED lines=36> */
.L_x_6597:
[----:B------:R-:W-:-:S06]  /*20e0*/  UISETP.NE.AND UP1, UPT, UR7, 0x1, UPT ;  /* 0x000000010700788c */ /* 0x000fcc000bf25270 */
[----:B------:R-:W-:-:S05]  /*20f0*/  PLOP3.LUT P2, PT, PT, PT, UP1, 0x80, 0x0 ;  /* 0x000000000000781c */ /* 0x000fca0003f4f018 */
[----:B------:R-:W-:-:S08]  /*2100*/  @UP1 ULDC.64 UR10, c[0x0][0x9e8] ;  /* 0x00027a00000a1ab9 */ /* 0x000fd00000000a00 */
[----:B------:R-:W-:-:S05]  /*2110*/  @P2 IMAD.HI.U32 R5, R4, UR10, RZ ;  /* 0x0000000a04052c27 */ /* 0x000fca000f8e00ff */
[----:B------:R-:W-:-:S07]  /*2120*/  @P2 SHF.R.U32.HI R4, RZ, UR11, R5 ;  /* 0x0000000bff042c19 */ /* 0x000fce0008011605 */
.L_x_6598:
[----:B------:R-:W-:Y:S05]  /*2130*/  BSYNC B0 ;  /* 0x0000000000007941 */ /* 0x000fea0003800000 */
.L_x_6596:
[----:B------:R-:W-:-:S04]  /*2140*/  IMAD R5, R4, UR7, -R7 ;  /* 0x0000000704057c24 */ /* 0x000fc8000f8e0a07 */
[----:B------:R-:W-:-:S05]  /*2150*/  IMAD R5, R16, -0x2, R5 ;  /* 0xfffffffe10057824 */ /* 0x000fca00078e0205 */
[----:B------:R-:W-:Y:S02]  /*2160*/  VIMNMX R3, R3, R5, !PT ;  /* 0x0000000503037248 */ /* 0x000fe40007fe0100 */
[----:B------:R-:W-:-:S07]  /*2170*/  VIADDMNMX R0, R5, UR7, R0, PT ;  /* 0x0000000705007c46 */ /* 0x000fce000b800100 */
.L_x_6595:
        /* <DEDUP_REMOVED lines=8> */
[----:B------:R-:W-:Y:S02]  /*2200*/  P2R R15, PR, RZ, 0x20 ;  /* 0x00000020ff0f7803 */ /* 0x000fe40000000000 */
[----:B------:R-:W-:Y:S02]  /*2210*/  ISETP.LT.OR P3, PT, R0, 0xa, P3 ;  /* 0x0000000a0000780c */ /* 0x000fe40001f61670 */
[----:B------:R-:W-:Y:S02]  /*2220*/  ISETP.GT.AND P4, PT, R3, 0x8, !P4 ;  /* 0x000000080300780c */ /* 0x000fe40006784270 */
[----:B------:R-:W-:-:S02]  /*2230*/  ISETP.GE.AND P5, PT, R14, 0x11, PT ;  /* 0x000000110e00780c */ /* 0x000fc40003fa6270 */
[----:B------:R-:W-:Y:S01]  /*2240*/  FSEL R120, R29, -INF , !P3 ;  /* 0xff8000001d787808 */ /* 0x000fe20005800000 */
[----:B------:R-:W-:Y:S01]  /*2250*/  VIADD R29, R2, 0x8 ;  /* 0x00000008021d7836 */ /* 0x000fe20000000000 */
        /* <DEDUP_REMOVED lines=11> */
[C---:B------:R-:W-:Y:S02]  /*2310*/  ISETP.GT.AND P3, PT, R3.reuse, 0x18, !P4 ;  /* 0x000000180300780c */ /* 0x040fe40006764270 */
        /* <DEDUP_REMOVED lines=109> */
[----:B------:R-:W-:Y:S02]  /*29f0*/  ISETP.GE.AND P3, PT, R14, 0x71, PT ;  /* 0x000000710e00780c */ /* 0x000fe40003f66270 */
[----:B------:R-:W-:Y:S02]  /*2a00*/  VIADDMNMX R29, R29, R20, R9, PT ;  /* 0x000000141d1d7246 */ /* 0x000fe40003800109 */
[----:B------:R-:W-:Y:S02]  /*2a10*/  ISETP.GT.AND P4, PT, R3, 0x70, !P3 ;  /* 0x000000700300780c */ /* 0x000fe40005f84270 */
[----:B------:R-:W-:-:S02]  /*2a20*/  IADD3 R25, R11, 0x8, R2 ;  /* 0x000000080b197810 */ /* 0x000fc40007ffe002 */
        /* <DEDUP_REMOVED lines=18> */
[----:B------:R-:W-:-:S04]  /*2b50*/  ISETP.LT.OR P6, PT, R0, 0x7a, P6 ;  /* 0x0000007a0000780c */ /* 0x000fc800037c1670 */
[----:B------:R-:W-:Y:S02]  /*2b60*/  FSEL R14, R85, -INF , !P6 ;  /* 0xff800000550e7808 */ /* 0x000fe40007000000 */
[----:B------:R-:W-:-:S13]  /*2b70*/  PLOP3.LUT P6, PT, PT, PT, UP0, 0x40, 0x0 ;  /* 0x000000000000781c */ /* 0x000fda0003fce808 */
        /* <DEDUP_REMOVED lines=15> */
.L_x_6601:
[----:B------:R-:W-:-:S06]  /*2c70*/  UISETP.NE.AND UP1, UPT, UR7, 0x1, UPT ;  /* 0x000000010700788c */ /* 0x000fcc000bf25270 */
[----:B------:R-:W-:-:S05]  /*2c80*/  PLOP3.LUT P6, PT, PT, PT, UP1, 0x80, 0x0 ;  /* 0x000000000000781c */ /* 0x000fca0003fcf018 */
[----:B------:R-:W-:-:S08]  /*2c90*/  @UP1 ULDC.64 UR10, c[0x0][0x9e8] ;  /* 0x00027a00000a1ab9 */ /* 0x000fd00000000a00 */
[----:B------:R-:W-:Y:S01]  /*2ca0*/  @P6 IMAD.HI.U32 R0, R3, UR10, RZ ;  /* 0x0000000a03006c27 */ /* 0x000fe2000f8e00ff */
[----:B------:R-:W-:-:S13]  /*2cb0*/  PLOP3.LUT P6, PT, PT, PT, UP1, 0x80, 0x0 ;  /* 0x000000000000781c */ /* 0x000fda0003fcf018 */
[----:B------:R-:W-:-:S07]  /*2cc0*/  @P6 SHF.R.U32.HI R3, RZ, UR11, R0 ;  /* 0x0000000bff036c19 */ /* 0x000fce0008011600 */
.L_x_6602:
[----:B------:R-:W-:Y:S05]  /*2cd0*/  BSYNC B0 ;  /* 0x0000000000007941 */ /* 0x000fea0003800000 */
.L_x_6600:
[----:B------:R-:W-:-:S04]  /*2ce0*/  IMAD R3, R3, UR7, -R7 ;  /* 0x0000000703037c24 */ /* 0x000fc8000f8e0a07 */
[----:B------:R-:W-:-:S05]  /*2cf0*/  IMAD R0, R16, -0x2, R3 ;  /* 0xfffffffe10007824 */ /* 0x000fca00078e0203 */
[----:B------:R-:W-:Y:S02]  /*2d00*/  VIMNMX R25, R25, R0, !PT ;  /* 0x0000000019197248 */ /* 0x000fe40007fe0100 */
[----:B------:R-:W-:-:S07]  /*2d10*/  VIADDMNMX R29, R0, UR7, R29, PT ;  /* 0x00000007001d7c46 */ /* 0x000fce000b80011d */
.L_x_6599:
[----:B------:R-:W-:Y:S01]  /*2d20*/  ISETP.GT.AND P2, PT, R25, 0x1, !P2 ;  /* 0x000000011900780c */ /* 0x000fe20005744270 */
[----:B------:R-:W-:Y:S01]  /*2d30*/  ULDC UR10, c[0x0][0x988] ;  /* 0x00026200000a7ab9 */ /* 0x000fe20000000800 */
[----:B------:R-:W-:Y:S02]  /*2d40*/  ISETP.NE.AND P6, PT, R21, RZ, PT ;  /* 0x000000ff1500720c */ /* 0x000fe40003fc5270 */
        /* <DEDUP_REMOVED lines=76> */
[----:B------:R-:W-:Y:S01]  /*3210*/  ISETP.GT.AND P3, PT, R25, 0x70, !P3 ;  /* 0x000000701900780c */ /* 0x000fe20005f64270 */
[----:B------:R-:W0:Y:S01]  /*3220*/  SHFL.BFLY PT, R0, R3, 0x2, 0x1f ;  /* 0x0c401f0003007f89 */ /* 0x000e2200000e0000 */
[----:B------:R-:W-:Y:S02]  /*3230*/  FSEL R50, R50, -INF , !P2 ;  /* 0xff80000032327808 */ /* 0x000fe40005000000 */
[----:B------:R-:W-:Y:S02]  /*3240*/  ISETP.NE.AND P2, PT, R45, RZ, PT ;  /* 0x000000ff2d00720c */ /* 0x000fe40003f45270 */
[C---:B------:R-:W-:Y:S02]  /*3250*/  ISETP.GT.AND P4, PT, R25.reuse, 0x71, !P4 ;  /* 0x000000711900780c */ /* 0x040fe40006784270 */
[----:B------:R-:W-:Y:S02]  /*3260*/  ISETP.GT.AND P2, PT, R25, 0x31, !P2 ;  /* 0x000000311900780c */ /* 0x000fe40005744270 */
[----:B------:R-:W-:-:S02]  /*3270*/  ISETP.LT.OR P3, PT, R29, 0x71, P3 ;  /* 0x000000711d00780c */ /* 0x000fc40001f61670 */
[----:B------:R-:W-:Y:S02]  /*3280*/  ISETP.LT.OR P2, PT, R29, 0x32, P2 ;  /* 0x000000321d00780c */ /* 0x000fe40001741670 */
[----:B------:R-:W-:Y:S02]  /*3290*/  ISETP.GT.AND P5, PT, R25, 0x78, !P5 ;  /* 0x000000781900780c */ /* 0x000fe40006fa4270 */
[----:B------:R-:W-:Y:S02]  /*32a0*/  FSEL R44, R51, -INF , !P2 ;  /* 0xff800000332c7808 */ /* 0x000fe40005000000 */
[----:B------:R-:W-:Y:S02]  /*32b0*/  ISETP.NE.AND P2, PT, R48, RZ, PT ;  /* 0x000000ff3000720c */ /* 0x000fe40003f45270 */
[----:B------:R-:W-:Y:S02]  /*32c0*/  ISETP.LT.OR P4, PT, R29, 0x72, P4 ;  /* 0x000000721d00780c */ /* 0x000fe40002781670 */
[----:B------:R-:W-:-:S02]  /*32d0*/  ISETP.GT.AND P2, PT, R25, 0x38, !P2 ;  /* 0x000000381900780c */ /* 0x000fc40005744270 */
[----:B------:R-:W-:Y:S02]  /*32e0*/  FSEL R82, R82, -INF , !P3 ;  /* 0xff80000052527808 */ /* 0x000fe40005800000 */
[----:B------:R-:W-:Y:S02]  /*32f0*/  ISETP.LT.OR P2, PT, R29, 0x39, P2 ;  /* 0x000000391d00780c */ /* 0x000fe40001741670 */
[----:B0-----:R-:W-:Y:S02]  /*3300*/  FMNMX.FTZ R7, R3, R0, !PT ;  /* 0x0000000003077209 */ /* 0x001fe40007810000 */
[----:B------:R-:W-:Y:S02]  /*3310*/  FSEL R54, R54, -INF , !P2 ;  /* 0xff80000036367808 */ /* 0x000fe40005000000 */
[----:B------:R-:W-:Y:S01]  /*3320*/  ISETP.GT.AND P2, PT, R25, 0x39, !P6 ;  /* 0x000000391900780c */ /* 0x000fe20007744270 */
[----:B------:R-:W0:Y:S01]  /*3330*/  SHFL.BFLY PT, R0, R7, 0x1, 0x1f ;  /* 0x0c201f0007007f89 */ /* 0x000e2200000e0000 */
[----:B------:R-:W-:-:S02]  /*3340*/  ISETP.NE.AND P6, PT, R73, RZ, PT ;  /* 0x000000ff4900720c */ /* 0x000fc40003fc5270 */
[C---:B------:R-:W-:Y:S02]  /*3350*/  ISETP.LT.OR P2, PT, R29.reuse, 0x3a, P2 ;  /* 0x0000003a1d00780c */ /* 0x040fe40001741670 */
[----:B------:R-:W-:Y:S02]  /*3360*/  ISETP.LT.OR P5, PT, R29, 0x79, P5 ;  /* 0x000000791d00780c */ /* 0x000fe40002fa1670 */
[----:B------:R-:W-:Y:S02]  /*3370*/  FSEL R48, R55, -INF , !P2 ;  /* 0xff80000037307808 */ /* 0x000fe40005000000 */
[----:B------:R-:W-:Y:S02]  /*3380*/  ISETP.NE.AND P2, PT, R52, RZ, PT ;  /* 0x000000ff3400720c */ /* 0x000fe40003f45270 */
[----:B------:R-:W-:Y:S02]  /*3390*/  FSEL R86, R86, -INF , !P5 ;  /* 0xff80000056567808 */ /* 0x000fe40006800000 */
[----:B------:R-:W-:-:S04]  /*33a0*/  ISETP.GT.AND P2, PT, R25, 0x40, !P2 ;  /* 0x000000401900780c */ /* 0x000fc80005744270 */
[----:B------:R-:W-:-:S04]  /*33b0*/  ISETP.LT.OR P2, PT, R29, 0x41, P2 ;  /* 0x000000411d00780c */ /* 0x000fc80001741670 */
[----:B------:R-:W-:Y:S02]  /*33c0*/  FSEL R58, R58, -INF , !P2 ;  /* 0xff8000003a3a7808 */ /* 0x000fe40005000000 */
[----:B------:R-:W-:Y:S02]  /*33d0*/  ISETP.NE.AND P2, PT, R53, RZ, PT ;  /* 0x000000ff3500720c */ /* 0x000fe40003f45270 */
[----:B0-----:R-:W-:Y:S02]  /*33e0*/  FMNMX.FTZ R0, R7, R0, !PT ;  /* 0x0000000007007209 */ /* 0x001fe40007810000 */
        /* <DEDUP_REMOVED lines=36> */
[----:B------:R-:W-:Y:S01]  /*3630*/  ISETP.NE.AND P6, PT, R5, RZ, PT ;  /* 0x000000ff0500720c */ /* 0x000fe20003fc5270 */
[----:B------:R-:W-:Y:S01]  /*3640*/  IMAD.U32 R5, RZ, RZ, UR10 ;  /* 0x0000000aff057e24 */ /* 0x000fe2000f8e00ff */
[----:B------:R-:W-:-:S03]  /*3650*/  ISETP.LT.OR P2, PT, R29, 0x69, P2 ;  /* 0x000000691d00780c */ /* 0x000fc60001741670 */
[----:B------:R-:W-:Y:S01]  /*3660*/  FMUL.FTZ R9, R0, R5 ;  /* 0x0000000500097220 */ /* 0x000fe20000410000 */
        /* <DEDUP_REMOVED lines=8> */
[-CC-:B------:R-:W-:Y:S01]  /*36f0*/  FFMA.FTZ R33, R102, R5.reuse, -R31.reuse ;  /* 0x0000000566217223 */ /* 0x180fe2000001081f */
[-CC-:B------:R-:W-:Y:S01]  /*3700*/  FFMA.FTZ R164, R100, R5.reuse, -R31.reuse ;  /* 0x0000000564a47223 */ /* 0x180fe2000001081f */
[----:B------:R-:W-:Y:S01]  /*3710*/  FSEL R26, R26, -INF , !P2 ;  /* 0xff8000001a1a7808 */ /* 0x000fe20005000000 */
[-CC-:B------:R-:W-:Y:S01]  /*3720*/  FFMA.FTZ R180, R180, R5.reuse, -R31.reuse ;  /* 0x00000005b4b47223 */ /* 0x180fe2000001081f */
[----:B------:R-:W-:Y:S01]  /*3730*/  ISETP.NE.AND P2, PT, R91, RZ, PT ;  /* 0x000000ff5b00720c */ /* 0x000fe20003f45270 */
[-CC-:B------:R-:W-:Y:S01]  /*3740*/  FFMA.FTZ R3, R118, R5.reuse, -R31.reuse ;  /* 0x0000000576037223 */ /* 0x180fe2000001081f */
[----:B------:R-:W-:Y:S01]  /*3750*/  FMNMX.FTZ R9, R26, R20, !PT ;  /* 0x000000141a097209 */ /* 0x000fe20007810000 */
[--C-:B------:R-:W-:Y:S01]  /*3760*/  FFMA.FTZ R182, R182, R5, -R31.reuse ;  /* 0x00000005b6b67223 */ /* 0x100fe2000001081f */
[----:B------:R-:W-:Y:S01]  /*3770*/  ISETP.GT.AND P2, PT, R25, 0x69, !P2 ;  /* 0x000000691900780c */ /* 0x000fe20005744270 */
[----:B------:R-:W-:Y:S01]  /*3780*/  MUFU.EX2 R180, R180 ;  /* 0x000000b400b47308 */ /* 0x000fe20000000800 */
[----:B------:R-:W-:Y:S01]  /*3790*/  FMNMX.FTZ R9, R30, R9, !PT ;  /* 0x000000091e097209 */ /* 0x000fe20007810000 */
[-CC-:B------:R-:W-:Y:S01]  /*37a0*/  FFMA.FTZ R7, R120, R5.reuse, -R31.reuse ;  /* 0x0000000578077223 */ /* 0x180fe2000001081f */
[----:B------:R-:W-:Y:S01]  /*37b0*/  ISETP.LT.OR P2, PT, R29, 0x6a, P2 ;  /* 0x0000006a1d00780c */ /* 0x000fe20001741670 */
[--C-:B------:R-:W-:Y:S01]  /*37c0*/  FFMA.FTZ R176, R176, R5, -R31.reuse ;  /* 0x00000005b0b07223 */ /* 0x100fe2000001081f */
[----:B------:R-:W-:Y:S01]  /*37d0*/  FMNMX.FTZ R9, R24, R9, !PT ;  /* 0x0000000918097209 */ /* 0x000fe20007810000 */
[--C-:B------:R-:W-:Y:S01]  /*37e0*/  FFMA.FTZ R39, R8, R5, -R31.reuse ;  /* 0x0000000508277223 */ /* 0x100fe2000001081f */
[----:B------:R-:W-:Y:S01]  /*37f0*/  FSEL R102, R79, -INF , !P2 ;  /* 0xff8000004f667808 */ /* 0x000fe20005000000 */
[----:B------:R-:W0:Y:S01]  /*3800*/  MUFU.EX2 R3, R3 ;  /* 0x0000000300037308 */ /* 0x000e220000000800 */
[----:B------:R-:W-:Y:S01]  /*3810*/  FMNMX.FTZ R11, R34, R9, !PT ;  /* 0x00000009220b7209 */ /* 0x000fe20007810000 */
[-CC-:B------:R-:W-:Y:S01]  /*3820*/  FFMA.FTZ R4, R4, R5.reuse, -R31.reuse ;  /* 0x0000000504047223 */ /* 0x180fe2000001081f */
[----:B------:R-:W-:Y:S01]  /*3830*/  ISETP.GT.AND P6, PT, R25, 0x79, !P6 ;  /* 0x000000791900780c */ /* 0x000fe200077c4270 */
[--C-:B------:R-:W-:Y:S01]  /*3840*/  FFMA.FTZ R178, R178, R5, -R31.reuse ;  /* 0x00000005b2b27223 */ /* 0x100fe2000001081f */
[----:B------:R-:W-:Y:S01]  /*3850*/  FMNMX.FTZ R11, R28, R11, !PT ;  /* 0x0000000b1c0b7209 */ /* 0x000fe20007810000 */
[--C-:B------:R-:W-:Y:S01]  /*3860*/  FFMA.FTZ R172, R116, R5, -R31.reuse ;  /* 0x0000000574ac7223 */ /* 0x100fe2000001081f */
[----:B------:R-:W-:Y:S01]  /*3870*/  FSEL R100, R83, -INF , !P4 ;  /* 0xff80000053647808 */ /* 0x000fe20006000000 */
[----:B------:R-:W-:Y:S01]  /*3880*/  MUFU.EX2 R9, R15 ;  /* 0x0000000f00097308 */ /* 0x000fe20000000800 */
[----:B------:R-:W-:Y:S01]  /*3890*/  FMNMX.FTZ R11, R38, R11, !PT ;  /* 0x0000000b260b7209 */ /* 0x000fe20007810000 */
[-CC-:B------:R-:W-:Y:S01]  /*38a0*/  FFMA.FTZ R114, R114, R5.reuse, -R31.reuse ;  /* 0x0000000572727223 */ /* 0x180fe2000001081f */
[----:B------:R-:W-:Y:S01]  /*38b0*/  ISETP.LT.OR P6, PT, R29, 0x7a, P6 ;  /* 0x0000007a1d00780c */ /* 0x000fe200037c1670 */
        /* <DEDUP_REMOVED lines=14> */
[-CC-:B-1----:R-:W-:Y:S01]  /*39a0*/  FFMA.FTZ R33, R98, R5.reuse, -R31.reuse ;  /* 0x0000000562217223 */ /* 0x182fe2000001081f */
[----:B------:R-:W-:Y:S01]  /*39b0*/  FSEL R98, R87, -INF , !P6 ;  /* 0xff80000057627808 */ /* 0x000fe20007000000 */
        /* <DEDUP_REMOVED lines=14> */
[----:B------:R-:W-:Y:S01]  /*3aa0*/  FFMA.FTZ R14, R14, R5, -R31 ;  /* 0x000000050e0e7223 */ /* 0x000fe2000001081f */
[----:B0-----:R-:W-:Y:S01]  /*3ab0*/  FADD.FTZ R45, R180, R3 ;  /* 0x00000003b42d7221 */ /* 0x001fe20000010000 */
[----:B------:R-:W-:-:S02]  /*3ac0*/  F2FP.BF16.F32.PACK_AB R180, R3, R180 ;  /* 0x000000b403b4723e */ /* 0x000fc400000010ff */
[----:B------:R-:W-:Y:S02]  /*3ad0*/  FMNMX.FTZ R15, R48, R15, !PT ;  /* 0x0000000f300f7209 */ /* 0x000fe40007810000 */
[----:B------:R-:W0:Y:S02]  /*3ae0*/  MUFU.EX2 R176, R176 ;  /* 0x000000b000b07308 */ /* 0x000e240000000800 */
[----:B--2---:R-:W-:-:S04]  /*3af0*/  FMNMX.FTZ R21, R58, R15, !PT ;  /* 0x0000000f3a157209 */ /* 0x004fc80007810000 */
[----:B------:R-:W-:Y:S02]  /*3b00*/  FMNMX.FTZ R21, R52, R21, !PT ;  /* 0x0000001534157209 */ /* 0x000fe40007810000 */
[----:B------:R2:W-:Y:S02]  /*3b10*/  MUFU.EX2 R35, R4 ;  /* 0x0000000400237308 */ /* 0x0005e40000000800 */
[----:B------:R-:W-:-:S04]  /*3b20*/  FMNMX.FTZ R21, R62, R21, !PT ;  /* 0x000000153e157209 */ /* 0x000fc80007810000 */
[----:B------:R-:W-:Y:S02]  /*3b30*/  FMNMX.FTZ R21, R56, R21, !PT ;  /* 0x0000001538157209 */ /* 0x000fe40007810000 */
[----:B------:R-:W4:Y:S02]  /*3b40*/  MUFU.EX2 R178, R178 ;  /* 0x000000b200b27308 */ /* 0x000f240000000800 */
[----:B------:R-:W-:-:S04]  /*3b50*/  FMNMX.FTZ R27, R66, R21, !PT ;  /* 0x00000015421b7209 */ /* 0x000fc80007810000 */
[----:B------:R-:W-:Y:S02]  /*3b60*/  FMNMX.FTZ R27, R60, R27, !PT ;  /* 0x0000001b3c1b7209 */ /* 0x000fe40007810000 */
[----:B------:R-:W5:Y:S02]  /*3b70*/  MUFU.EX2 R172, R172 ;  /* 0x000000ac00ac7308 */ /* 0x000f640000000800 */
[----:B------:R-:W-:-:S04]  /*3b80*/  FMNMX.FTZ R27, R70, R27, !PT ;  /* 0x0000001b461b7209 */ /* 0x000fc80007810000 */
[----:B------:R-:W-:Y:S02]  /*3b90*/  FMNMX.FTZ R27, R64, R27, !PT ;  /* 0x0000001b401b7209 */ /* 0x000fe40007810000 */
[----:B------:R-:W5:Y:S02]  /*3ba0*/  MUFU.EX2 R13, R114 ;  /* 0x00000072000d7308 */ /* 0x000f640000000800 */
        /* <DEDUP_REMOVED lines=12> */
[----:B------:R-:W1:Y:S05]  /*3c70*/  SHFL.BFLY PT, R94, R27, 0x2, 0x1f ;  /* 0x0c401f001b5e7f89 */ /* 0x000e6a00000e0000 */
        /* <DEDUP_REMOVED lines=11> */
[----:B--2---:R-:W-:-:S06]  /*3d30*/  FMUL.FTZ R4, R8, R5 ;  /* 0x0000000508047220 */ /* 0x004fcc0000410000 */
[----:B------:R-:W-:Y:S01]  /*3d40*/  MUFU.EX2 R68, R68 ;  /* 0x0000004400447308 */ /* 0x000fe20000000800 */
[----:B------:R-:W-:Y:S01]  /*3d50*/  FSEL R31, R4, RZ, P2 ;  /* 0x000000ff041f7208 */ /* 0x000fe20001000000 */
[----:B------:R-:W-:Y:S01]  /*3d60*/  FADD.FTZ R4, R182, R45 ;  /* 0x0000002db6047221 */ /* 0x000fe20000010000 */
[C---:B---3--:R-:W-:Y:S02]  /*3d70*/  F2FP.BF16.F32.PACK_AB R182, R7.reuse, R182 ;  /* 0x000000b607b6723e */ /* 0x048fe400000010ff */
[----:B------:R-:W-:Y:S01]  /*3d80*/  PLOP3.LUT P2, PT, PT, PT, UP0, 0x40, 0x0 ;  /* 0x000000000000781c */ /* 0x000fe20003f4e808 */
[-CC-:B------:R-:W-:Y:S01]  /*3d90*/  FFMA.FTZ R26, R26, R5.reuse, -R31.reuse ;  /* 0x000000051a1a7223 */ /* 0x180fe2000001081f */
[-CC-:B------:R-:W-:Y:S01]  /*3da0*/  FFMA.FTZ R20, R20, R5.reuse, -R31.reuse ;  /* 0x0000000514147223 */ /* 0x180fe2000001081f */
[----:B------:R-:W-:Y:S01]  /*3db0*/  FADD.FTZ R45, R7, R4 ;  /* 0x00000004072d7221 */ /* 0x000fe20000010000 */
[-CC-:B------:R-:W-:Y:S01]  /*3dc0*/  FFMA.FTZ R30, R30, R5.reuse, -R31.reuse ;  /* 0x000000051e1e7223 */ /* 0x180fe2000001081f */
[-C--:B------:R-:W-:Y:S01]  /*3dd0*/  FFMA.FTZ R24, R24, R5.reuse, -R31 ;  /* 0x0000000518187223 */ /* 0x080fe2000001081f */
        /* <DEDUP_REMOVED lines=9> */
[----:B----4-:R-:W-:Y:S01]  /*3e70*/  FADD.FTZ R4, R178, R45 ;  /* 0x0000002db2047221 */ /* 0x010fe20000010000 */
[-CC-:B------:R-:W-:Y:S01]  /*3e80*/  FFMA.FTZ R36, R36, R5.reuse, -R31.reuse ;  /* 0x0000000524247223 */ /* 0x180fe2000001081f */
[-CC-:B------:R-:W-:Y:S01]  /*3e90*/  FFMA.FTZ R46, R46, R5.reuse, -R31.reuse ;  /* 0x000000052e2e7223 */ /* 0x180fe2000001081f */
[-CC-:B------:R-:W-:Y:S01]  /*3ea0*/  FFMA.FTZ R40, R40, R5.reuse, -R31.reuse ;  /* 0x0000000528287223 */ /* 0x180fe2000001081f */
[----:B------:R-:W-:Y:S01]  /*3eb0*/  FADD.FTZ R45, R11, R4 ;  /* 0x000000040b2d7221 */ /* 0x000fe20000010000 */
[-CC-:B------:R-:W-:Y:S01]  /*3ec0*/  FFMA.FTZ R50, R50, R5.reuse, -R31.reuse ;  /* 0x0000000532327223 */ /* 0x180fe2000001081f */
[-C--:B------:R-:W-:Y:S01]  /*3ed0*/  FFMA.FTZ R44, R44, R5.reuse, -R31 ;  /* 0x000000052c2c7223 */ /* 0x080fe2000001081f */
[----:B------:R-:W1:Y:S01]  /*3ee0*/  MUFU.EX2 R30, R30 ;  /* 0x0000001e001e7308 */ /* 0x000e620000000800 */
[----:B-----5:R-:W-:Y:S01]  /*3ef0*/  FADD.FTZ R4, R172, R45 ;  /* 0x0000002dac047221 */ /* 0x020fe20000010000 */
[-CC-:B------:R-:W-:Y:S01]  /*3f00*/  FFMA.FTZ R54, R54, R5.reuse, -R31.reuse ;  /* 0x0000000536367223 */ /* 0x180fe2000001081f */
[-CC-:B------:R-:W-:Y:S01]  /*3f10*/  FFMA.FTZ R48, R48, R5.reuse, -R31.reuse ;  /* 0x0000000530307223 */ /* 0x180fe2000001081f */
[-CC-:B------:R-:W-:Y:S01]  /*3f20*/  FFMA.FTZ R58, R58, R5.reuse, -R31.reuse ;  /* 0x000000053a3a7223 */ /* 0x180fe2000001081f */
[----:B------:R-:W-:Y:S01]  /*3f30*/  FADD.FTZ R47, R13, R4 ;  /* 0x000000040d2f7221 */ /* 0x000fe20000010000 */
[-CC-:B------:R-:W-:Y:S01]  /*3f40*/  FFMA.FTZ R52, R52, R5.reuse, -R31.reuse ;  /* 0x0000000534347223 */ /* 0x180fe2000001081f */
[-C--:B------:R-:W-:Y:S01]  /*3f50*/  FFMA.FTZ R62, R62, R5.reuse, -R31 ;  /* 0x000000053e3e7223 */ /* 0x080fe2000001081f */
[----:B------:R-:W2:Y:S01]  /*3f60*/  MUFU.EX2 R183, R24 ;  /* 0x0000001800b77308 */ /* 0x000ea20000000800 */
        /* <DEDUP_REMOVED lines=21> */
[----:B------:R-:W-:Y:S01]  /*40c0*/  FADD.FTZ R47, R25, R6 ;  /* 0x00000006192f7221 */ /* 0x000fe20000010000 */
[-C--:B------:R-:W-:Y:S01]  /*40d0*/  FFMA.FTZ R86, R86, R5.reuse, -R31 ;  /* 0x0000000556567223 */ /* 0x080fe2000001081f */
[----:B------:R-:W2:Y:S01]  /*40e0*/  MUFU.EX2 R38, R38 ;  /* 0x0000002600267308 */ /* 0x000ea20000000800 */
[----:B0-----:R-:W-:Y:S01]  /*40f0*/  FADD.FTZ R4, R34, R45 ;  /* 0x0000002d22047221 */ /* 0x001fe20000010000 */
[----:B------:R-:W-:Y:S01]  /*4100*/  FADD.FTZ R6, R164, R47 ;  /* 0x0000002fa4067221 */ /* 0x000fe20000010000 */
[----:B------:R-:W-:Y:S01]  /*4110*/  FFMA.FTZ R31, R98, R5, -R31 ;  /* 0x00000005621f7223 */ /* 0x000fe2000001081f */
[----:B------:R-:W-:-:S02]  /*4120*/  F2FP.BF16.F32.PACK_AB R176, R9, R176 ;  /* 0x000000b009b0723e */ /* 0x000fc400000010ff */
[----:B------:R-:W-:Y:S01]  /*4130*/  FADD.FTZ R47, R33, R6 ;  /* 0x00000006212f7221 */ /* 0x000fe20000010000 */
[----:B------:R-:W-:Y:S01]  /*4140*/  F2FP.BF16.F32.PACK_AB R178, R11, R178 ;  /* 0x000000b20bb2723e */ /* 0x000fe200000010ff */
[----:B------:R-:W0:Y:S01]  /*4150*/  MUFU.EX2 R179, R32 ;  /* 0x0000002000b37308 */ /* 0x000e220000000800 */
[----:B-1----:R-:W-:Y:S01]  /*4160*/  FADD.FTZ R45, R177, R4 ;  /* 0x00000004b12d7221 */ /* 0x002fe20000010000 */
[----:B------:R-:W-:Y:S01]  /*4170*/  FADD.FTZ R6, R96, R47 ;  /* 0x0000002f60067221 */ /* 0x000fe20000010000 */
[----:B------:R-:W-:Y:S02]  /*4180*/  F2FP.BF16.F32.PACK_AB R172, R13, R172 ;  /* 0x000000ac0dac723e */ /* 0x000fe400000010ff */
[----:B------:R-:W-:Y:S01]  /*4190*/  F2FP.BF16.F32.PACK_AB R174, R15, R174 ;  /* 0x000000ae0fae723e */ /* 0x000fe200000010ff */
[----:B------:R-:W-:Y:S01]  /*41a0*/  FADD.FTZ R47, R29, R6 ;  /* 0x000000061d2f7221 */ /* 0x000fe20000010000 */
[----:B------:R-:W-:Y:S01]  /*41b0*/  F2FP.BF16.F32.PACK_AB R168, R21, R168 ;  /* 0x000000a815a8723e */ /* 0x000fe200000010ff */
[----:B------:R-:W1:Y:S01]  /*41c0*/  MUFU.EX2 R42, R42 ;  /* 0x0000002a002a7308 */ /* 0x000e620000000800 */
[----:B--2---:R-:W-:Y:S01]  /*41d0*/  FADD.FTZ R4, R38, R45 ;  /* 0x0000002d26047221 */ /* 0x004fe20000010000 */
[----:B------:R-:W-:Y:S01]  /*41e0*/  FADD.FTZ R6, R92, R47 ;  /* 0x0000002f5c067221 */ /* 0x000fe20000010000 */
[----:B------:R-:W-:-:S02]  /*41f0*/  F2FP.BF16.F32.PACK_AB R170, R25, R170 ;  /* 0x000000aa19aa723e */ /* 0x000fc400000010ff */
[----:B------:R-:W-:Y:S01]  /*4200*/  F2FP.BF16.F32.PACK_AB R164, R33, R164 ;  /* 0x000000a421a4723e */ /* 0x000fe200000010ff */
[----:B------:R-:W-:Y:S01]  /*4210*/  FADD.FTZ R47, R35, R6 ;  /* 0x00000006232f7221 */ /* 0x000fe20000010000 */
[----:B------:R-:W-:Y:S01]  /*4220*/  F2FP.BF16.F32.PACK_AB R166, R29, R96 ;  /* 0x000000601da6723e */ /* 0x000fe200000010ff */
[----:B------:R-:W2:Y:S01]  /*4230*/  MUFU.EX2 R173, R36 ;  /* 0x0000002400ad7308 */ /* 0x000ea20000000800 */
[----:B0-----:R-:W-:Y:S01]  /*4240*/  FADD.FTZ R45, R179, R4 ;  /* 0x00000004b32d7221 */ /* 0x001fe20000010000 */
[----:B------:R-:W-:Y:S01]  /*4250*/  FADD.FTZ R6, R68, R47 ;  /* 0x0000002f44067221 */ /* 0x000fe20000010000 */
[----:B------:R-:W-:Y:S02]  /*4260*/  F2FP.BF16.F32.PACK_AB R160, R35, R92 ;  /* 0x0000005c23a0723e */ /* 0x000fe400000010ff */
[C---:B------:R-:W-:Y:S01]  /*4270*/  F2FP.BF16.F32.PACK_AB R162, R37.reuse, R68 ;  /* 0x0000004425a2723e */ /* 0x040fe200000010ff */
[----:B------:R-:W-:Y:S01]  /*4280*/  FADD.FTZ R7, R37, R6 ;  /* 0x0000000625077221 */ /* 0x000fe20000010000 */
[----:B------:R-:W-:Y:S01]  /*4290*/  F2FP.BF16.F32.PACK_AB R181, R181, R26 ;  /* 0x0000001ab5b5723e */ /* 0x000fe200000010ff */
[----:B------:R-:W0:Y:S01]  /*42a0*/  MUFU.EX2 R46, R46 ;  /* 0x0000002e002e7308 */ /* 0x000e220000000800 */
[----:B-1----:R-:W-:Y:S01]  /*42b0*/  FADD.FTZ R4, R42, R45 ;  /* 0x0000002d2a047221 */ /* 0x002fe20000010000 */
[----:B------:R-:W-:-:S02]  /*42c0*/  F2FP.BF16.F32.PACK_AB R183, R183, R30 ;  /* 0x0000001eb7b7723e */ /* 0x000fc400000010ff */
[----:B------:R-:W-:Y:S02]  /*42d0*/  F2FP.BF16.F32.PACK_AB R177, R177, R34 ;  /* 0x00000022b1b1723e */ /* 0x000fe400000010ff */
[----:B------:R-:W-:Y:S02]  /*42e0*/  F2FP.BF16.F32.PACK_AB R179, R179, R38 ;  /* 0x00000026b3b3723e */ /* 0x000fe400000010ff */
        /* <DEDUP_REMOVED lines=51> */
[----:B-1----:R-:W-:Y:S01]  /*4620*/  FADD.FTZ R6, R84, R7 ;  /* 0x0000000754067221 */ /* 0x002fe20000010000 */
[----:B------:R-:W-:-:S04]  /*4630*/  IMAD.IADD R7, R17, 0x1, -R18 ;  /* 0x0000000111077824 */ /* 0x000fc800078e0a12 */
[----:B------:R-:W-:Y:S02]  /*4640*/  IMAD R9, R185, 0x80, R7 ;  /* 0x00000080b9097824 */ /* 0x000fe400078e0207 */
[----:B------:R-:W1:Y:S01]  /*4650*/  MUFU.EX2 R74, R74 ;  /* 0x0000004a004a7308 */ /* 0x000e620000000800 */
[C---:B--2---:R-:W-:Y:S01]  /*4660*/  FADD.FTZ R3, R163.reuse, R4 ;  /* 0x00000004a3037221 */ /* 0x044fe20000010000 */
[----:B------:R-:W-:Y:S02]  /*4670*/  F2FP.BF16.F32.PACK_AB R163, R163, R70 ;  /* 0x00000046a3a3723e */ /* 0x000fe400000010ff */
[----:B------:R-:W-:-:S04]  /*4680*/  R2UR UR10, R9 ;  /* 0x00000000090a72ca */ /* 0x000fc800000e0000 */
[----:B------:R-:W2:Y:S01]  /*4690*/  MUFU.EX2 R157, R90 ;  /* 0x0000005a009d7308 */ /* 0x000ea20000000800 */
[C---:B0-----:R-:W-:Y:S01]  /*46a0*/  FADD.FTZ R4, R27.reuse, R6 ;  /* 0x000000061b047221 */ /* 0x041fe20000010000 */
[----:B------:R-:W-:-:S06]  /*46b0*/  F2FP.BF16.F32.PACK_AB R154, R27, R84 ;  /* 0x000000541b9a723e */ /* 0x000fcc00000010ff */
[----:B------:R-:W0:Y:S01]  /*46c0*/  MUFU.EX2 R78, R78 ;  /* 0x0000004e004e7308 */ /* 0x000e220000000800 */
[----:B-1----:R-:W-:Y:S01]  /*46d0*/  FADD.FTZ R6, R74, R3 ;  /* 0x000000034a067221 */ /* 0x002fe20000010000 */
[----:B------:R-:W-:-:S06]  /*46e0*/  UIADD3 UR6, UR10, UR6, URZ ;  /* 0x000000060a067290 */ /* 0x000fcc000fffe03f */
        /* <DEDUP_REMOVED lines=16> */
[----:B------:R-:W-:Y:S01]  /*47f0*/  VIADD R6, R88, 0xfffffffe ;  /* 0xfffffffe58067836 */ /* 0x000fe20000000000 */
        /* <DEDUP_REMOVED lines=12> */
.L_x_6604:
[----:B------:R-:W-:-:S11]  /*48c0*/  UISETP.NE.AND UP1, UPT, UR7, 0x1, UPT ;  /* 0x000000010700788c */ /* 0x000fd6000bf25270 */
[----:B------:R-:W-:Y:S02]  /*48d0*/  @UP1 ULDC.64 UR18, c[0x0][0x9e8] ;  /* 0x00027a0000121ab9 */ /* 0x000fe40000000a00 */
[----:B------:R-:W-:-:S04]  /*48e0*/  UIMAD.WIDE.U32 UR10, UR14, UR18, URZ ;  /* 0x000000120e0a72a5 */ /* 0x000fc8000f8e003f */
[----:B------:R-:W-:-:S12]  /*48f0*/  @UP1 USHF.R.U32.HI UR14, URZ, UR19, UR11 ;  /* 0x000000133f0e1299 */ /* 0x000fd8000801160b */
.L_x_6605:
[----:B------:R-:W-:-:S04]  /*4900*/  UIMAD UR7, UR14, UR7, UR7 ;  /* 0x000000070e0772a4 */ /* 0x000fc8000f8e0207 */
[----:B------:R-:W-:-:S04]  /*4910*/  UISETP.LT.AND UP1, UPT, UR6, UR7, UPT ;  /* 0x000000070600728c */ /* 0x000fc8000bf21270 */
[----:B------:R-:W-:-:S12]  /*4920*/  USEL UR6, UR6, UR7, UP1 ;  /* 0x0000000706067287 */ /* 0x000fd80008800000 */
.L_x_6603:
[----:B------:R-:W-:Y:S01]  /*4930*/  USHF.R.S32.HI UR7, URZ, 0x1f, UR6 ;  /* 0x0000001f3f077899 */ /* 0x000fe20008011406 */
[----:B------:R-:W-:Y:S02]  /*4940*/  CS2R R150, SRZ ;  /* 0x0000000000967805 */ /* 0x000fe4000001ff00 */
        /* <DEDUP_REMOVED lines=39> */
[----:B------:R-:W-:Y:S01]  /*4bc0*/  IMAD.MOV.U32 R151, RZ, RZ, RZ ;  /* 0x000000ffff977224 */ /* 0x000fe200078e00ff */
[----:B------:R-:W-:Y:S01]  /*4bd0*/  ULDC UR50, c[0x0][0x9dc] ;  /* 0x0002770000327ab9 */ /* 0x000fe20000000800 */
[----:B------:R-:W-:Y:S01]  /*4be0*/  VIADD R11, R13, 0x8 ;  /* 0x000000080d0b7836 */ /* 0x000fe20000000000 */
[----:B------:R-:W-:-:S04]  /*4bf0*/  ULDC UR51, c[0x0][0x9e0] ;  /* 0x0002780000337ab9 */ /* 0x000fc80000000800 */
[----:B------:R-:W-:-:S07]  /*4c00*/  LOP3.LUT R9, RZ, R11, RZ, 0x33, !PT ;  /* 0x0000000bff097212 */ /* 0x000fce00078e33ff */
.L_x_6623:
        /* <DEDUP_REMOVED lines=9> */
.L_x_6608:
[----:B------:R-:W-:Y:S01]  /*4ca0*/  ULEA UR6, UR53, UR41, 0x3 ;  /* 0x0000002935067291 */ /* 0x000fe2000f8e183f */
[----:B------:R-:W-:-:S05]  /*4cb0*/  IMAD.U32 R5, RZ, RZ, UR52 ;  /* 0x00000034ff057e24 */ /* 0x000fca000f8e00ff */
[----:B------:R-:W-:-:S04]  /*4cc0*/  SHF.L.U32 R5, R5, 0x1f, RZ ;  /* 0x0000001f05057819 */ /* 0x000fc800000006ff */
[----:B------:R0:W1:Y:S01]  /*4cd0*/  SYNCS.PHASECHK.TRANS64.TRYWAIT P2, [UR6+0x28830], R5 ;  /* 0x02883005ff0075a7 */ /* 0x0000620008040146 */
[----:B------:R-:W-:Y:S05]  /*4ce0*/  @!P0 BRA `(.L_x_6609) ;  /* 0x0000000000048947 */ /* 0x000fea0003800000 */
[----:B------:R-:W-:Y:S01]  /*4cf0*/  BPT.TRAP 0x1 ;  /* 0x000000040000795c */ /* 0x000fe20000300000 */
.L_x_6609:
[----:B-1----:R-:W-:Y:S05]  /*4d00*/  @P2 BRA `(.L_x_6607) ;  /* 0x0000000000082947 */ /* 0x002fea0003800000 */
[----:B------:R-:W1:Y:S02]  /*4d10*/  SYNCS.PHASECHK.TRANS64.TRYWAIT P2, [UR6+0x28830], R5 ;  /* 0x02883005ff0075a7 */ /* 0x000e640008040146 */
[----:B-1----:R-:W-:Y:S05]  /*4d20*/  @!P2 BRA `(.L_x_6610) ;  /* 0x000000fc0050a947 */ /* 0x002fea0003800000 */
.L_x_6607:
[----:B-1----:R-:W1:Y:S01]  /*4d30*/  S2R R10, SR_TID.X ;  /* 0x00000000000a7919 */ /* 0x002e620000002100 */
[----:B------:R-:W-:Y:S01]  /*4d40*/  ULEA UR34, UR53, UR46, 0xb ;  /* 0x0000002e35227291 */ /* 0x000fe2000f8e583f */
[----:B------:R-:W-:Y:S01]  /*4d50*/  UMOV UR35, 0x40000040 ;  /* 0x4000004000237882 */ /* 0x000fe20000000000 */
[----:B------:R-:W-:Y:S02]  /*4d60*/  UMOV UR7, 0x40000040 ;  /* 0x4000004000077882 */ /* 0x000fe40000000000 */
[----:B------:R-:W-:Y:S02]  /*4d70*/  UIADD3 UR6, UR34, 0x2, URZ ;  /* 0x0000000222067890 */ /* 0x000fe4000fffe03f */
        /* <DEDUP_REMOVED lines=12> */
[----:B-1----:R-:W-:-:S05]  /*4e40*/  SHF.R.U32.HI R10, RZ, 0x7, R10 ;  /* 0x00000007ff0a7819 */ /* 0x002fca000001160a */
[----:B0-----:R-:W-:-:S05]  /*4e50*/  VIADD R5, R10, 0x8 ;  /* 0x000000080a057836 */ /* 0x001fca0000000000 */
[----:B------:R0:W-:Y:S06]  /*4e60*/  BAR.SYNC.DEFER_BLOCKING R5, 0x100 ;  /* 0x000400050000751d */ /* 0x0001ec0000010000 */
        /* <DEDUP_REMOVED lines=24> */
[----:B0-----:R-:W-:Y:S05]  /*4ff0*/  @P3 BRA `(.L_x_6611) ;  /* 0x00000000002c3947 */ /* 0x001fea0003800000 */
[----:B------:R-:W-:Y:S05]  /*5000*/  @!P0 BRA `(.L_x_6612) ;  /* 0x0000000000048947 */ /* 0x000fea0003800000 */
[----:B------:R-:W-:Y:S01]  /*5010*/  BPT.TRAP 0x1 ;  /* 0x000000040000795c */ /* 0x000fe20000300000 */
.L_x_6612:
[----:B------:R-:W-:Y:S01]  /*5020*/  ULEA UR6, UR42, UR41, 0x3 ;  /* 0x000000292a067291 */ /* 0x000fe2000f8e183f */
[----:B------:R-:W-:-:S05]  /*5030*/  IMAD.U32 R5, RZ, RZ, UR43 ;  /* 0x0000002bff057e24 */ /* 0x000fca000f8e00ff */
[----:B------:R-:W-:-:S04]  /*5040*/  SHF.L.U32 R5, R5, 0x1f, RZ ;  /* 0x0000001f05057819 */ /* 0x000fc800000006ff */
[----:B------:R0:W1:Y:S01]  /*5050*/  SYNCS.PHASECHK.TRANS64.TRYWAIT P2, [UR6+0x28850], R5 ;  /* 0x02885005ff0075a7 */ /* 0x0000620008040146 */
[----:B------:R-:W-:Y:S05]  /*5060*/  @!P0 BRA `(.L_x_6613) ;  /* 0x0000000000048947 */ /* 0x000fea0003800000 */
[----:B------:R-:W-:Y:S01]  /*5070*/  BPT.TRAP 0x1 ;  /* 0x000000040000795c */ /* 0x000fe20000300000 */
.L_x_6613:
[----:B-1----:R-:W-:Y:S05]  /*5080*/  @P2 BRA `(.L_x_6611) ;  /* 0x0000000000082947 */ /* 0x002fea0003800000 */
[----:B------:R-:W1:Y:S02]  /*5090*/  SYNCS.PHASECHK.TRANS64.TRYWAIT P2, [UR6+0x28850], R5 ;  /* 0x02885005ff0075a7 */ /* 0x000e640008040146 */
[----:B-1----:R-:W-:Y:S05]  /*50a0*/  @!P2 BRA `(.L_x_6614) ;  /* 0x000000f80088a947 */ /* 0x002fea0003800000 */
.L_x_6611:
[----:B------:R-:W-:Y:S01]  /*50b0*/  UIADD3 UR6, UR41, 0x400, URZ ;  /* 0x0000040029067890 */ /* 0x000fe2000fffe03f */
[----:B------:R-:W-:Y:S01]  /*50c0*/  WARPGROUP.ARRIVE ;  /* 0x00000000000079c5 */ /* 0x000fe20000000000 */
[----:B------:R-:W-:-:S05]  /*50d0*/  UMOV UR7, 0x40000040 ;  /* 0x4000004000077882 */ /* 0x000fca0000000000 */
[----:B------:R-:W2:Y:S01]  /*50e0*/  S2R R12, SR_TID.X ;  /* 0x00000000000c7919 */ /* 0x000ea20000002100 */
[----:B------:R-:W-:Y:S01]  /*50f0*/  USHF.R.U32.HI UR6, URZ, 0x4, UR6 ;  /* 0x000000043f067899 */ /* 0x000fe20008011606 */
[----:B-1----:R-:W-:Y:S01]  /*5100*/  IMAD.U32 R10, RZ, RZ, UR53 ;  /* 0x00000035ff0a7e24 */ /* 0x002fe2000f8e00ff */
[----:B------:R-:W-:Y:S02]  /*5110*/  PLOP3.LUT P2, PT, PT, PT, UP0, 0x40, 0x0 ;  /* 0x000000000000781c */ /* 0x000fe40003f4e808 */
        /* <DEDUP_REMOVED lines=10> */
[----:B--2---:R-:W-:-:S04]  /*51c0*/  SHF.R.U32.HI R12, RZ, 0x7, R12 ;  /* 0x00000007ff0c7819 */ /* 0x004fc8000001160c */
[----:B0-----:R-:W-:Y:S01]  /*51d0*/  IADD3 R5, -R12, 0xb, RZ ;  /* 0x0000000b0c057810 */ /* 0x001fe20007ffe1ff */
        /* <DEDUP_REMOVED lines=26> */
[----:B------:R-:W-:Y:S01]  /*5380*/  WARPGROUP.ARRIVE ;  /* 0x00000000000079c5 */ /* 0x000fe20000000000 */
[----:B------:R-:W-:-:S06]  /*5390*/  IMAD.SHL.U32 R160, R6, 0x80, RZ ;  /* 0x0000008006a07824 */ /* 0x000fcc00078e00ff */
[----:B------:R-:W-:Y:S01]  /*53a0*/  HGMMA.64x128x16.F32.BF16 R88, R156, gdesc[UR4].tnspB, R88, gsb0 ;  /* 0x41e000049c587df0 */ /* 0x000fe20008001858 */
[----:B------:R-:W-:Y:S01]  /*53b0*/  UIADD3 UR6, UR10, 0x380, URZ ;  /* 0x000003800a067890 */ /* 0x000fe2000fffe03f */
[----:B------:R-:W-:Y:S01]  /*53c0*/  IADD3 R15, R17, 0x1, -R160 ;  /* 0x00000001110f7810 */ /* 0x000fe20007ffe8a0 */
[----:B------:R-:W-:-:S04]  /*53d0*/  UMOV UR7, 0x40000040 ;  /* 0x4000004000077882 */ /* 0x000fc80000000000 */
[----:B------:R-:W-:-:S04]  /*53e0*/  IMAD.IADD R15, R15, 0x1, -R18 ;  /* 0x000000010f0f7824 */ /* 0x000fc800078e0a12 */
[----:B------:R-:W-:-:S04]  /*53f0*/  IMAD R15, R16, -0x2, R15 ;  /* 0xfffffffe100f7824 */ /* 0x000fc800078e020f */
[----:B------:R-:W-:Y:S01]  /*5400*/  VIADD R21, R15, UR51 ;  /* 0x000000330f157c36 */ /* 0x000fe20008000000 */
[----:B------:R-:W-:Y:S02]  /*5410*/  WARPGROUP.DEPBAR.LE gsb0, 0x0 ;  /* 0x00008000000079c5 */ /* 0x000fe40000010000 */
[----:B------:R-:W-:-:S06]  /*5420*/  WARPGROUP.ARRIVE ;  /* 0x00000000000079c5 */ /* 0x000fcc0000000000 */
[----:B------:R-:W-:Y:S01]  /*5430*/  HGMMA.64x128x16.F32.BF16 R88, R152, gdesc[UR4].tnspB, R88, gsb0 ;  /* 0x41e0000498587df0 */ /* 0x000fe20008001858 */
[----:B------:R-:W-:Y:S02]  /*5440*/  ULOP3.LUT UR6, URZ, UR50, URZ, 0x33, !UPT ;  /* 0x000000323f067292 */ /* 0x000fe4000f8e333f */
[----:B------:R-:W-:Y:S02]  /*5450*/  WARPGROUP.DEPBAR.LE gsb0, 0x0 ;  /* 0x00008000000079c5 */ /* 0x000fe40000010000 */
[----:B------:R0:W-:Y:S06]  /*5460*/  BAR.ARV R5, 0x100 ;  /* 0x000400050000751d */ /* 0x0001ec0000002000 */
[----:B------:R-:W-:Y:S01]  /*5470*/  VIADD R153, R15, UR6 ;  /* 0x000000060f997c36 */ /* 0x000fe20008000000 */
[----:B------:R1:W-:Y:S03]  /*5480*/  @!P1 SYNCS.ARRIVE.TRANS64.RED.A1T0 RZ, [R10+URZ], RZ ;  /* 0x000000ff0aff99a7 */ /* 0x0003e6000810043f */
[----:B------:R-:W-:-:S02]  /*5490*/  IMAD.IADD R15, R2, 0x1, R153 ;  /* 0x00000001020f7824 */ /* 0x000fc400078e0299 */
[----:B-1----:R-:W-:Y:S01]  /*54a0*/  IMAD.IADD R10, R2, 0x1, R21 ;  /* 0x00000001020a7824 */ /* 0x002fe200078e0215 */
        /* <DEDUP_REMOVED lines=13> */
.L_x_6617:
[----:B------:R-:W-:Y:S02]  /*5580*/  IMAD.U32 R14, RZ, RZ, UR47 ;  /* 0x0000002fff0e7e24 */ /* 0x000fe4000f8e00ff */
[----:B------:R-:W-:-:S03]  /*5590*/  IMAD.MOV.U32 R5, RZ, RZ, R13 ;  /* 0x000000ffff057224 */ /* 0x000fc600078e000d */
[----:B------:R-:W-:-:S13]  /*55a0*/  ISETP.NE.AND P2, PT, R14, 0x1, PT ;  /* 0x000000010e00780c */ /* 0x000fda0003f45270 */
[----:B------:R-:W0:Y:S02]  /*55b0*/  @P2 LDC.64 R154, c[0x0][0x9e8] ;  /* 0x00027a00ff9a2b82 */ /* 0x000e240000000a00 */
[----:B0-----:R-:W-:-:S05]  /*55c0*/  @P2 IMAD.HI.U32 R12, R13, R154, RZ ;  /* 0x0000009a0d0c2227 */ /* 0x001fca00078e00ff */
[----:B------:R-:W-:-:S07]  /*55d0*/  @P2 SHF.R.U32.HI R5, RZ, R155, R12 ;  /* 0x0000009bff052219 */ /* 0x000fce000001160c */
.L_x_6618:
[----:B------:R-:W-:Y:S05]  /*55e0*/  BSYNC B0 ;  /* 0x0000000000007941 */ /* 0x000fea0003800000 */
.L_x_6616:
[----:B------:R-:W-:-:S04]  /*55f0*/  IMAD R5, R5, R14, -R160 ;  /* 0x0000000e05057224 */ /* 0x000fc800078e0aa0 */
[----:B------:R-:W-:-:S05]  /*5600*/  IMAD R5, R16, -0x2, R5 ;  /* 0xfffffffe10057824 */ /* 0x000fca00078e0205 */
[----:B------:R-:W-:Y:S02]  /*5610*/  VIADDMNMX R10, R5, R14, R10, PT ;  /* 0x0000000e050a7246 */ /* 0x000fe4000380010a */
[----:B------:R-:W-:-:S07]  /*5620*/  VIMNMX R15, R15, R5, !PT ;  /* 0x000000050f0f7248 */ /* 0x000fce0007fe0100 */
.L_x_6615:
[----:B------:R-:W-:-:S04]  /*5630*/  ISETP.GT.AND P2, PT, R6, -0x1, PT ;  /* 0xffffffff0600780c */ /* 0x000fc80003f44270 */
        /* <DEDUP_REMOVED lines=93> */
[----:B------:R-:W-:Y:S02]  /*5c10*/  ISETP.LT.OR P3, PT, R10, 0x7a, P3 ;  /* 0x0000007a0a00780c */ /* 0x000fe40001f61670 */
[--C-:B------:R-:W-:Y:S02]  /*5c20*/  IADD3 R25, R21, 0x8, R2.reuse ;  /* 0x0000000815197810 */ /* 0x100fe40007ffe002 */
[----:B------:R-:W-:-:S02]  /*5c30*/  IADD3 R29, R153, 0x8, R2 ;  /* 0x00000008991d7810 */ /* 0x000fc40007ffe002 */
[----:B------:R-:W-:Y:S02]  /*5c40*/  FSEL R36, R81, -INF , !P4 ;  /* 0xff80000051247808 */ /* 0x000fe40006000000 */
[----:B------:R-:W-:Y:S02]  /*5c50*/  FSEL R84, R84, -INF , !P6 ;  /* 0xff80000054547808 */ /* 0x000fe40007000000 */
[----:B------:R-:W-:Y:S01]  /*5c60*/  FSEL R32, R85, -INF , !P3 ;  /* 0xff80000055207808 */ /* 0x000fe20005800000 */
[----:B------:R-:W-:Y:S06]  /*5c70*/  @P5 BRA `(.L_x_6619) ;  /* 0x0000000000585947 */ /* 0x000fec0003800000 */
[----:B------:R-:W-:Y:S01]  /*5c80*/  ISETP.GT.AND P3, PT, R11, -0x1, PT ;  /* 0xffffffff0b00780c */ /* 0x000fe20003f64270 */
[----:B------:R-:W-:-:S12]  /*5c90*/  BSSY B0, `(.L_x_6620) ;  /* 0x0000010000007945 */ /* 0x000fd80003800000 */
[----:B------:R-:W-:Y:S05]  /*5ca0*/  @P3 BRA `(.L_x_6621) ;  /* 0x0000000000203947 */ /* 0x000fea0003800000 */
[----:B------:R-:W-:Y:S02]  /*5cb0*/  IMAD.U32 R15, RZ, RZ, UR47 ;  /* 0x0000002fff0f7e24 */ /* 0x000fe4000f8e00ff */
[----:B------:R-:W-:-:S03]  /*5cc0*/  IMAD.MOV.U32 R5, RZ, RZ, R9 ;  /* 0x000000ffff057224 */ /* 0x000fc600078e0009 */
[----:B------:R-:W-:-:S13]  /*5cd0*/  ISETP.NE.AND P3, PT, R15, 0x1, PT ;  /* 0x000000010f00780c */ /* 0x000fda0003f65270 */
[----:B------:R-:W0:Y:S02]  /*5ce0*/  @P3 LDC.64 R162, c[0x0][0x9e8] ;  /* 0x00027a00ffa23b82 */ /* 0x000e240000000a00 */
[----:B0-----:R-:W-:-:S05]  /*5cf0*/  @P3 IMAD.HI.U32 R10, R9, R162, RZ ;  /* 0x000000a2090a3227 */ /* 0x001fca00078e00ff */
[----:B------:R-:W-:-:S04]  /*5d00*/  @P3 SHF.R.U32.HI R5, RZ, R163, R10 ;  /* 0x000000a3ff053219 */ /* 0x000fc8000001160a */
[----:B------:R-:W-:Y:S01]  /*5d10*/  LOP3.LUT R5, RZ, R5, RZ, 0x33, !PT ;  /* 0x00000005ff057212 */ /* 0x000fe200078e33ff */
[----:B------:R-:W-:Y:S06]  /*5d20*/  BRA `(.L_x_6622) ;  /* 0x0000000000187947 */ /* 0x000fec0003800000 */
.L_x_6621:
[----:B------:R-:W-:Y:S02]  /*5d30*/  IMAD.U32 R15, RZ, RZ, UR47 ;  /* 0x0000002fff0f7e24 */ /* 0x000fe4000f8e00ff */
[----:B------:R-:W-:-:S03]  /*5d40*/  IMAD.MOV.U32 R5, RZ, RZ, R11 ;  /* 0x000000ffff057224 */ /* 0x000fc600078e000b */
[----:B------:R-:W-:-:S13]  /*5d50*/  ISETP.NE.AND P3, PT, R15, 0x1, PT ;  /* 0x000000010f00780c */ /* 0x000fda0003f65270 */
[----:B------:R-:W0:Y:S02]  /*5d60*/  @P3 LDC.64 R162, c[0x0][0x9e8] ;  /* 0x00027a00ffa23b82 */ /* 0x000e240000000a00 */
[----:B0-----:R-:W-:-:S05]  /*5d70*/  @P3 IMAD.HI.U32 R10, R11, R162, RZ ;  /* 0x000000a20b0a3227 */ /* 0x001fca00078e00ff */
[----:B------:R-:W-:-:S07]  /*5d80*/  @P3 SHF.R.U32.HI R5, RZ, R163, R10 ;  /* 0x000000a3ff053219 */ /* 0x000fce000001160a */
.L_x_6622:
[----:B------:R-:W-:Y:S05]  /*5d90*/  BSYNC B0 ;  /* 0x0000000000007941 */ /* 0x000fea0003800000 */
.L_x_6620:
[----:B------:R-:W-:-:S04]  /*5da0*/  IMAD R5, R5, R15, -R160 ;  /* 0x0000000f05057224 */ /* 0x000fc800078e0aa0 */
[----:B------:R-:W-:-:S05]  /*5db0*/  IMAD R10, R16, -0x2, R5 ;  /* 0xfffffffe100a7824 */ /* 0x000fca00078e0205 */
[----:B------:R-:W-:Y:S02]  /*5dc0*/  VIADDMNMX R25, R10, R15, R25, PT ;  /* 0x0000000f0a197246 */ /* 0x000fe40003800119 */
[----:B------:R-:W-:-:S07]  /*5dd0*/  VIMNMX R29, R29, R10, !PT ;  /* 0x0000000a1d1d7248 */ /* 0x000fce0007fe0100 */
.L_x_6619:
[----:B------:R-:W-:Y:S01]  /*5de0*/  FMNMX.FTZ R5, R164, R0, !PT ;  /* 0x00000000a4057209 */ /* 0x000fe20007810000 */
[----:B------:R-:W-:Y:S01]  /*5df0*/  UMOV UR43, UR52 ;  /* 0x00000034002b7c82 */ /* 0x000fe20008000000 */
[C---:B------:R-:W-:Y:S02]  /*5e00*/  ISETP.GT.AND P6, PT, R29.reuse, 0x8, P2 ;  /* 0x000000081d00780c */ /* 0x040fe400017c4270 */
[----:B------:R-:W-:Y:S02]  /*5e10*/  FMNMX.FTZ R5, R168, R5, !PT ;  /* 0x00000005a8057209 */ /* 0x000fe40007810000 */
[C---:B------:R-:W-:Y:S02]  /*5e20*/  ISETP.GT.AND P4, PT, R29.reuse, 0x1, P2 ;  /* 0x000000011d00780c */ /* 0x040fe40001784270 */
[----:B------:R-:W-:Y:S02]  /*5e30*/  FMNMX.FTZ R5, R170, R5, !PT ;  /* 0x00000005aa057209 */ /* 0x000fe40007810000 */
[----:B------:R-:W-:-:S02]  /*5e40*/  ISETP.GT.AND P3, PT, R29, 0x9, P2 ;  /* 0x000000091d00780c */ /* 0x000fc40001764270 */
        /* <DEDUP_REMOVED lines=21> */
[----:B------:R-:W-:Y:S02]  /*5fa0*/  ISETP.GT.AND P3, PT, R29, 0x18, P2 ;  /* 0x000000181d00780c */ /* 0x000fe40001764270 */
[----:B------:R-:W-:Y:S02]  /*5fb0*/  FMNMX.FTZ R5, R52, R5, !PT ;  /* 0x0000000534057209 */ /* 0x000fe40007810000 */
[----:B------:R-:W-:-:S02]  /*5fc0*/  FSEL R34, R34, -INF , !P5 ;  /* 0xff80000022227808 */ /* 0x000fc40006800000 */
[----:B------:R-:W-:Y:S02]  /*5fd0*/  FMNMX.FTZ R5, R44, R5, !PT ;  /* 0x000000052c057209 */ /* 0x000fe40007810000 */
[----:B------:R-:W-:Y:S02]  /*5fe0*/  ISETP.GT.AND P5, PT, R29, 0x19, P2 ;  /* 0x000000191d00780c */ /* 0x000fe400017a4270 */
        /* <DEDUP_REMOVED lines=9> */
[----:B------:R-:W-:-:S02]  /*6080*/  ISETP.LT.OR P3, PT, R25, 0x22, P3 ;  /* 0x000000221900780c */ /* 0x000fc40001f61670 */
        /* <DEDUP_REMOVED lines=15> */
[----:B-1----:R-:W-:-:S04]  /*6180*/  FMNMX.FTZ R10, R21, R10, !PT ;  /* 0x0000000a150a7209 */ /* 0x002fc80007810000 */
[C---:B------:R-:W-:Y:S01]  /*6190*/  FSETP.NEU.FTZ.AND P6, PT, R10.reuse, -INF , PT ;  /* 0xff8000000a00780b */ /* 0x040fe20003fdd000 */
[----:B0-----:R-:W-:-:S03]  /*61a0*/  FMUL.FTZ R15, R10, R5 ;  /* 0x000000050a0f7220 */ /* 0x001fc60000410000 */
[----:B------:R-:W-:Y:S02]  /*61b0*/  FSEL R57, R10, RZ, P6 ;  /* 0x000000ff0a397208 */ /* 0x000fe40003000000 */
[----:B------:R-:W-:-:S05]  /*61c0*/  FSEL R31, R15, RZ, P6 ;  /* 0x000000ff0f1f7208 */ /* 0x000fca0003000000 */
[-CC-:B------:R-:W-:Y:S01]  /*61d0*/  FFMA.FTZ R15, R164, R5.reuse, -R31.reuse ;  /* 0x00000005a40f7223 */ /* 0x180fe2000001081f */
[----:B------:R-:W-:Y:S01]  /*61e0*/  FSEL R164, R35, -INF , !P4 ;  /* 0xff80000023a47808 */ /* 0x000fe20006000000 */
[-CC-:B------:R-:W-:Y:S01]  /*61f0*/  FFMA.FTZ R180, R168, R5.reuse, -R31.reuse ;  /* 0x00000005a8b47223 */ /* 0x180fe2000001081f */
[----:B------:R-:W-:Y:S01]  /*6200*/  ISETP.GT.AND P4, PT, R29, 0x20, P2 ;  /* 0x000000201d00780c */ /* 0x000fe20001784270 */
[-CC-:B------:R-:W-:Y:S01]  /*6210*/  FFMA.FTZ R37, R178, R5.reuse, -R31.reuse ;  /* 0x00000005b2257223 */ /* 0x180fe2000001081f */
[----:B------:R-:W-:Y:S01]  /*6220*/  FSEL R168, R39, -INF , !P5 ;  /* 0xff80000027a87808 */ /* 0x000fe20006800000 */
[-CC-:B------:R-:W-:Y:S01]  /*6230*/  FFMA.FTZ R182, R170, R5.reuse, -R31.reuse ;  /* 0x00000005aab67223 */ /* 0x180fe2000001081f */
[----:B------:R-:W-:Y:S01]  /*6240*/  ISETP.LT.OR P4, PT, R25, 0x21, P4 ;  /* 0x000000211900780c */ /* 0x000fe20002781670 */
[-CC-:B------:R-:W-:Y:S01]  /*6250*/  FFMA.FTZ R39, R172, R5.reuse, -R31.reuse ;  /* 0x00000005ac277223 */ /* 0x180fe2000001081f */
[C---:B------:R-:W-:Y:S01]  /*6260*/  ISETP.GT.AND P5, PT, R29.reuse, 0x28, P2 ;  /* 0x000000281d00780c */ /* 0x040fe200017a4270 */
[-CC-:B------:R-:W-:Y:S01]  /*6270*/  FFMA.FTZ R21, R184, R5.reuse, -R31.reuse ;  /* 0x00000005b8157223 */ /* 0x180fe2000001081f */
[----:B------:R-:W-:Y:S01]  /*6280*/  FSEL R42, R42, -INF , !P4 ;  /* 0xff8000002a2a7808 */ /* 0x000fe20006000000 */
[-CC-:B------:R-:W-:Y:S01]  /*6290*/  FFMA.FTZ R178, R174, R5.reuse, -R31.reuse ;  /* 0x00000005aeb27223 */ /* 0x180fe2000001081f */
[----:B------:R-:W-:Y:S01]  /*62a0*/  ISETP.GT.AND P4, PT, R29, RZ, P2 ;  /* 0x000000ff1d00720c */ /* 0x000fe20001784270 */
[-CC-:B------:R-:W-:Y:S01]  /*62b0*/  FFMA.FTZ R172, R166, R5.reuse, -R31.reuse ;  /* 0x00000005a6ac7223 */ /* 0x180fe2000001081f */
[C---:B------:R-:W-:Y:S01]  /*62c0*/  ISETP.LT.OR P5, PT, R25.reuse, 0x29, P5 ;  /* 0x000000291900780c */ /* 0x040fe20002fa1670 */
[-CC-:B------:R-:W-:Y:S01]  /*62d0*/  FFMA.FTZ R45, R156, R5.reuse, -R31.reuse ;  /* 0x000000059c2d7223 */ /* 0x180fe2000001081f */
[----:B------:R-:W-:Y:S01]  /*62e0*/  ISETP.LT.OR P4, PT, R25, 0x1, P4 ;  /* 0x000000011900780c */ /* 0x000fe20002781670 */
[----:B------:R-:W-:Y:S01]  /*62f0*/  MUFU.EX2 R15, R15 ;  /* 0x0000000f000f7308 */ /* 0x000fe20000000800 */
[----:B------:R-:W-:Y:S01]  /*6300*/  FSEL R170, R43, -INF , !P3 ;  /* 0xff8000002baa7808 */ /* 0x000fe20005800000 */
[-CC-:B------:R-:W-:Y:S01]  /*6310*/  FFMA.FTZ R43, R158, R5.reuse, -R31.reuse ;  /* 0x000000059e2b7223 */ /* 0x180fe2000001081f */
[----:B------:R-:W-:Y:S01]  /*6320*/  FSEL R35, R26, -INF , !P4 ;  /* 0xff8000001a237808 */ /* 0x000fe20006000000 */
[-CC-:B------:R-:W-:Y:S01]  /*6330*/  FFMA.FTZ R176, R176, R5.reuse, -R31.reuse ;  /* 0x00000005b0b07223 */ /* 0x180fe2000001081f */
[----:B------:R-:W-:Y:S01]  /*6340*/  ISETP.GT.AND P3, PT, R29, 0x29, P2 ;  /* 0x000000291d00780c */ /* 0x000fe20001764270 */
[-CC-:B------:R-:W-:Y:S01]  /*6350*/  FFMA.FTZ R48, R48, R5.reuse, -R31.reuse ;  /* 0x0000000530307223 */ /* 0x180fe2000001081f */
[----:B------:R-:W-:Y:S01]  /*6360*/  FMNMX.FTZ R27, R35, R8, !PT ;  /* 0x00000008231b7209 */ /* 0x000fe20007810000 */
[----:B------:R-:W-:Y:S01]  /*6370*/  MUFU.EX2 R180, R180 ;  /* 0x000000b400b47308 */ /* 0x000fe20000000800 */
[----:B------:R-:W-:Y:S01]  /*6380*/  FSEL R46, R46, -INF , !P5 ;  /* 0xff8000002e2e7808 */ /* 0x000fe20006800000 */
[--C-:B------:R-:W-:Y:S01]  /*6390*/  FFMA.FTZ R44, R44, R5, -R31.reuse ;  /* 0x000000052c2c7223 */ /* 0x100fe2000001081f */
[----:B------:R-:W-:Y:S01]  /*63a0*/  FMNMX.FTZ R27, R162, R27, !PT ;  /* 0x0000001ba21b7209 */ /* 0x000fe20007810000 */
[-CC-:B------:R-:W-:Y:S01]  /*63b0*/  FFMA.FTZ R40, R40, R5.reuse, -R31.reuse ;  /* 0x0000000528287223 */ /* 0x180fe2000001081f */
[----:B------:R-:W-:Y:S01]  /*63c0*/  ISETP.GT.AND P5, PT, R29, 0x30, P2 ;  /* 0x000000301d00780c */ /* 0x000fe200017a4270 */
[--C-:B------:R-:W-:Y:S01]  /*63d0*/  FFMA.FTZ R20, R20, R5, -R31.reuse ;  /* 0x0000000514147223 */ /* 0x100fe2000001081f */
[----:B------:R-:W-:Y:S01]  /*63e0*/  FMNMX.FTZ R27, R30, R27, !PT ;  /* 0x0000001b1e1b7209 */ /* 0x000fe20007810000 */
[----:B------:R-:W-:Y:S01]  /*63f0*/  MUFU.EX2 R182, R182 ;  /* 0x000000b600b67308 */ /* 0x000fe20000000800 */
[----:B------:R-:W-:Y:S01]  /*6400*/  ISETP.LT.OR P4, PT, R25, 0x2a, P3 ;  /* 0x0000002a1900780c */ /* 0x000fe20001f81670 */
[--C-:B------:R-:W-:Y:S01]  /*6410*/  FFMA.FTZ R28, R28, R5, -R31.reuse ;  /* 0x000000051c1c7223 */ /* 0x100fe2000001081f */
[----:B------:R-:W-:Y:S01]  /*6420*/  FMNMX.FTZ R33, R160, R27, !PT ;  /* 0x0000001ba0217209 */ /* 0x000fe20007810000 */
[-CC-:B------:R-:W-:Y:S01]  /*6430*/  FFMA.FTZ R24, R24, R5.reuse, -R31.reuse ;  /* 0x0000000518187223 */ /* 0x180fe2000001081f */
[----:B------:R-:W-:Y:S01]  /*6440*/  ISETP.GT.AND P3, PT, R29, 0x31, P2 ;  /* 0x000000311d00780c */ /* 0x000fe20001764270 */
        /* <DEDUP_REMOVED lines=11> */
[----:B------:R-:W-:Y:S01]  /*6500*/  ISETP.GT.AND P4, PT, R29, 0x38, P2 ;  /* 0x000000381d00780c */ /* 0x000fe20001784270 */
[--C-:B------:R-:W-:Y:S01]  /*6510*/  FFMA.FTZ R36, R36, R5, -R31.reuse ;  /* 0x0000000524247223 */ /* 0x100fe2000001081f */
[----:B0-----:R-:W-:Y:S01]  /*6520*/  FMNMX.FTZ R37, R168, R33, !PT ;  /* 0x00000021a8257209 */ /* 0x001fe20007810000 */
[----:B------:R-:W-:Y:S01]  /*6530*/  FFMA.FTZ R84, R84, R5, -R31 ;  /* 0x0000000554547223 */ /* 0x000fe2000001081f */
[----:B------:R-:W-:-:S02]  /*6540*/  ISETP.LT.OR P3, PT, R25, 0x32, P3 ;  /* 0x000000321900780c */ /* 0x000fc40001f61670 */
[----:B------:R-:W-:Y:S01]  /*6550*/  FMNMX.FTZ R37, R42, R37, !PT ;  /* 0x000000252a257209 */ /* 0x000fe20007810000 */
[----:B------:R0:W-:Y:S01]  /*6560*/  MUFU.EX2 R33, R39 ;  /* 0x0000002700217308 */ /* 0x0001e20000000800 */
[----:B------:R-:W-:Y:S02]  /*6570*/  FSEL R50, R50, -INF , !P5 ;  /* 0xff80000032327808 */ /* 0x000fe40006800000 */
[----:B------:R-:W-:Y:S02]  /*6580*/  FMNMX.FTZ R37, R170, R37, !PT ;  /* 0x00000025aa257209 */ /* 0x000fe40007810000 */
[----:B------:R-:W-:Y:S02]  /*6590*/  ISETP.GT.AND P5, PT, R29, 0x39, P2 ;  /* 0x000000391d00780c */ /* 0x000fe400017a4270 */
[----:B------:R-:W-:Y:S01]  /*65a0*/  FMNMX.FTZ R37, R46, R37, !PT ;  /* 0x000000252e257209 */ /* 0x000fe20007810000 */
[----:B------:R-:W-:Y:S01]  /*65b0*/  MUFU.EX2 R176, R176 ;  /* 0x000000b000b07308 */ /* 0x000fe20000000800 */
[----:B------:R-:W-:-:S02]  /*65c0*/  FSEL R184, R51, -INF , !P3 ;  /* 0xff80000033b87808 */ /* 0x000fc40005800000 */
[----:B0-----:R-:W-:Y:S02]  /*65d0*/  FMNMX.FTZ R39, R26, R37, !PT ;  /* 0x000000251a277209 */ /* 0x001fe40007810000 */
[----:B------:R-:W-:Y:S02]  /*65e0*/  ISETP.LT.OR P4, PT, R25, 0x39, P4 ;  /* 0x000000391900780c */ /* 0x000fe40002781670 */
[----:B------:R-:W-:Y:S01]  /*65f0*/  FMNMX.FTZ R39, R50, R39, !PT ;  /* 0x0000002732277209 */ /* 0x000fe20007810000 */
[----:B------:R-:W-:Y:S01]  /*6600*/  MUFU.EX2 R37, R43 ;  /* 0x0000002b00257308 */ /* 0x000fe20000000800 */
[----:B------:R-:W-:Y:S02]  /*6610*/  ISETP.GT.AND P3, PT, R29, 0x40, P2 ;  /* 0x000000401d00780c */ /* 0x000fe40001764270 */
[----:B------:R-:W-:Y:S02]  /*6620*/  ISETP.LT.OR P5, PT, R25, 0x3a, P5 ;  /* 0x0000003a1900780c */ /* 0x000fe40002fa1670 */
[----:B------:R-:W-:-:S02]  /*6630*/  FSEL R54, R54, -INF , !P4 ;  /* 0xff80000036367808 */ /* 0x000fc40006000000 */
[----:B------:R-:W-:Y:S01]  /*6640*/  FMNMX.FTZ R41, R184, R39, !PT ;  /* 0x00000027b8297209 */ /* 0x000fe20007810000 */
[----:B------:R-:W-:Y:S01]  /*6650*/  MUFU.EX2 R178, R178 ;  /* 0x000000b200b27308 */ /* 0x000fe20000000800 */
[----:B------:R-:W-:Y:S02]  /*6660*/  ISETP.GT.AND P4, PT, R29, 0x41, P2 ;  /* 0x000000411d00780c */ /* 0x000fe40001784270 */
[----:B------:R-:W-:Y:S02]  /*6670*/  FSEL R174, R55, -INF , !P5 ;  /* 0xff80000037ae7808 */ /* 0x000fe40006800000 */
[----:B------:R-:W-:Y:S02]  /*6680*/  ISETP.LT.OR P3, PT, R25, 0x41, P3 ;  /* 0x000000411900780c */ /* 0x000fe40001f61670 */
[----:B------:R-:W-:Y:S01]  /*6690*/  FMNMX.FTZ R41, R54, R41, !PT ;  /* 0x0000002936297209 */ /* 0x000fe20007810000 */
[----:B------:R0:W-:Y:S01]  /*66a0*/  MUFU.EX2 R39, R45 ;  /* 0x0000002d00277308 */ /* 0x0001e20000000800 */
[----:B------:R-:W-:-:S02]  /*66b0*/  ISETP.GT.AND P5, PT, R29, 0x48, P2 ;  /* 0x000000481d00780c */ /* 0x000fc400017a4270 */
[----:B------:R-:W-:Y:S02]  /*66c0*/  ISETP.LT.OR P4, PT, R25, 0x42, P4 ;  /* 0x000000421900780c */ /* 0x000fe40002781670 */
[----:B------:R-:W-:Y:S02]  /*66d0*/  FSEL R58, R58, -INF , !P3 ;  /* 0xff8000003a3a7808 */ /* 0x000fe40005800000 */
[----:B------:R-:W-:Y:S01]  /*66e0*/  FMNMX.FTZ R41, R174, R41, !PT ;  /* 0x00000029ae297209 */ /* 0x000fe20007810000 */
[----:B------:R-:W-:Y:S01]  /*66f0*/  MUFU.EX2 R172, R172 ;  /* 0x000000ac00ac7308 */ /* 0x000fe20000000800 */
[----:B------:R-:W-:Y:S01]  /*6700*/  ISETP.GT.AND P3, PT, R29, 0x49, P2 ;  /* 0x000000491d00780c */ /* 0x000fe20001764270 */
[----:B0-----:R-:W-:Y:S01]  /*6710*/  FFMA.FTZ R45, R152, R5, -R31 ;  /* 0x00000005982d7223 */ /* 0x001fe2000001081f */
[----:B------:R-:W-:Y:S02]  /*6720*/  FSEL R166, R59, -INF , !P4 ;  /* 0xff8000003ba67808 */ /* 0x000fe40006000000 */
[----:B------:R-:W-:-:S02]  /*6730*/  ISETP.LT.OR P5, PT, R25, 0x49, P5 ;  /* 0x000000491900780c */ /* 0x000fc40002fa1670 */
[----:B------:R-:W-:Y:S01]  /*6740*/  FMNMX.FTZ R41, R58, R41, !PT ;  /* 0x000000293a297209 */ /* 0x000fe20007810000 */
[----:B------:R-:W-:Y:S01]  /*6750*/  MUFU.EX2 R48, R48 ;  /* 0x0000003000307308 */ /* 0x000fe20000000800 */
[----:B------:R-:W-:Y:S02]  /*6760*/  ISETP.GT.AND P4, PT, R29, 0x50, P2 ;  /* 0x000000501d00780c */ /* 0x000fe40001784270 */
[----:B------:R-:W-:Y:S02]  /*6770*/  ISETP.LT.OR P3, PT, R25, 0x4a, P3 ;  /* 0x0000004a1900780c */ /* 0x000fe40001f61670 */
[----:B------:R-:W-:Y:S02]  /*6780*/  FSEL R62, R62, -INF , !P5 ;  /* 0xff8000003e3e7808 */ /* 0x000fe40006800000 */
[----:B------:R-:W-:Y:S01]  /*6790*/  FMNMX.FTZ R43, R166, R41, !PT ;  /* 0x00000029a62b7209 */ /* 0x000fe20007810000 */
[----:B------:R-:W-:Y:S01]  /*67a0*/  MUFU.EX2 R44, R44 ;  /* 0x0000002c002c7308 */ /* 0x000fe20000000800 */
[----:B------:R-:W-:-:S02]  /*67b0*/  ISETP.GT.AND P5, PT, R29, 0x51, P2 ;  /* 0x000000511d00780c */ /* 0x000fc400017a4270 */
[----:B------:R-:W-:Y:S02]  /*67c0*/  FSEL R158, R63, -INF , !P3 ;  /* 0xff8000003f9e7808 */ /* 0x000fe40005800000 */
[----:B------:R-:W-:Y:S02]  /*67d0*/  ISETP.LT.OR P4, PT, R25, 0x51, P4 ;  /* 0x000000511900780c */ /* 0x000fe40002781670 */
[----:B------:R-:W-:Y:S01]  /*67e0*/  FMNMX.FTZ R43, R62, R43, !PT ;  /* 0x0000002b3e2b7209 */ /* 0x000fe20007810000 */
[----:B------:R0:W-:Y:S01]  /*67f0*/  MUFU.EX2 R41, R45 ;  /* 0x0000002d00297308 */ /* 0x0001e20000000800 */
[----:B------:R-:W-:Y:S02]  /*6800*/  ISETP.GT.AND P3, PT, R29, 0x58, P2 ;  /* 0x000000581d00780c */ /* 0x000fe40001764270 */
[----:B------:R-:W-:Y:S02]  /*6810*/  ISETP.LT.OR P5, PT, R25, 0x52, P5 ;  /* 0x000000521900780c */ /* 0x000fe40002fa1670 */
[----:B------:R-:W-:Y:S01]  /*6820*/  FSEL R156, R66, -INF , !P4 ;  /* 0xff800000429c7808 */ /* 0x000fe20006000000 */
[----:B------:R-:W-:Y:S01]  /*6830*/  FFMA.FTZ R66, R154, R5, -R31 ;  /* 0x000000059a427223 */ /* 0x000fe2000001081f */
[----:B------:R-:W-:Y:S01]  /*6840*/  FMNMX.FTZ R43, R158, R43, !PT ;  /* 0x0000002b9e2b7209 */ /* 0x000fe20007810000 */
[----:B------:R-:W-:Y:S01]  /*6850*/  MUFU.EX2 R40, R40 ;  /* 0x0000002800287308 */ /* 0x000fe20000000800 */
[----:B------:R-:W-:-:S02]  /*6860*/  ISETP.GT.AND P4, PT, R29, 0x59, P2 ;  /* 0x000000591d00780c */ /* 0x000fc40001784270 */
[----:B------:R-:W-:Y:S02]  /*6870*/  FSEL R154, R67, -INF , !P5 ;  /* 0xff800000439a7808 */ /* 0x000fe40006800000 */
[----:B------:R-:W-:Y:S02]  /*6880*/  ISETP.LT.OR P3, PT, R25, 0x59, P3 ;  /* 0x000000591900780c */ /* 0x000fe40001f61670 */
[----:B------:R-:W-:Y:S01]  /*6890*/  FMNMX.FTZ R43, R156, R43, !PT ;  /* 0x0000002b9c2b7209 */ /* 0x000fe20007810000 */
[----:B------:R-:W-:Y:S01]  /*68a0*/  MUFU.EX2 R66, R66 ;  /* 0x0000004200427308 */ /* 0x000fe20000000800 */
[----:B------:R-:W-:Y:S02]  /*68b0*/  ISETP.GT.AND P5, PT, R29, 0x60, P2 ;  /* 0x000000601d00780c */ /* 0x000fe400017a4270 */
[----:B------:R-:W-:Y:S02]  /*68c0*/  ISETP.LT.OR P4, PT, R25, 0x5a, P4 ;  /* 0x0000005a1900780c */ /* 0x000fe40002781670 */
[----:B------:R-:W-:-:S02]  /*68d0*/  FSEL R70, R70, -INF , !P3 ;  /* 0xff80000046467808 */ /* 0x000fc40005800000 */
[----:B0-----:R-:W-:Y:S01]  /*68e0*/  FMNMX.FTZ R45, R154, R43, !PT ;  /* 0x0000002b9a2d7209 */ /* 0x001fe20007810000 */
        /* <DEDUP_REMOVED lines=33> */
[----:B------:R-:W-:Y:S02]  /*6b00*/  ISETP.LT.OR P5, PT, R25, 0x79, P5 ;  /* 0x000000791900780c */ /* 0x000fe40002fa1670 */
[----:B------:R-:W-:Y:S02]  /*6b10*/  FSEL R56, R83, -INF , !P4 ;  /* 0xff80000053387808 */ /* 0x000fe40006000000 */
[----:B------:R-:W-:Y:S01]  /*6b20*/  FMNMX.FTZ R45, R82, R45, !PT ;  /* 0x0000002d522d7209 */ /* 0x000fe20007810000 */
[----:B------:R0:W-:Y:S01]  /*6b30*/  MUFU.EX2 R29, R47 ;  /* 0x0000002f001d7308 */ /* 0x0001e20000000800 */
[----:B------:R-:W-:Y:S01]  /*6b40*/  ISETP.LT.OR P2, PT, R25, 0x7a, P2 ;  /* 0x0000007a1900780c */ /* 0x000fe20001741670 */
[----:B------:R-:W-:Y:S01]  /*6b50*/  FFMA.FTZ R25, R60, R5, -R31 ;  /* 0x000000053c197223 */ /* 0x000fe2000001081f */
[----:B------:R-:W-:-:S02]  /*6b60*/  FSEL R86, R86, -INF , !P5 ;  /* 0xff80000056567808 */ /* 0x000fc40006800000 */
[----:B------:R-:W-:Y:S02]  /*6b70*/  FMNMX.FTZ R45, R56, R45, !PT ;  /* 0x0000002d382d7209 */ /* 0x000fe40007810000 */
[----:B------:R-:W-:Y:S01]  /*6b80*/  FSEL R60, R87, -INF , !P2 ;  /* 0xff800000573c7808 */ /* 0x000fe20005000000 */
[----:B------:R-:W-:Y:S01]  /*6b90*/  MUFU.EX2 R25, R25 ;  /* 0x0000001900197308 */ /* 0x000fe20000000800 */
[----:B------:R-:W-:Y:S01]  /*6ba0*/  FMNMX.FTZ R45, R86, R45, !PT ;  /* 0x0000002d562d7209 */ /* 0x000fe20007810000 */
[-CC-:B0-----:R-:W-:Y:S01]  /*6bb0*/  FFMA.FTZ R47, R68, R5.reuse, -R31.reuse ;  /* 0x00000005442f7223 */ /* 0x181fe2000001081f */
[----:B------:R-:W-:Y:S01]  /*6bc0*/  FADD.FTZ R68, -R57, R0 ;  /* 0x0000000039447221 */ /* 0x000fe20000010100 */
[--C-:B------:R-:W-:Y:S01]  /*6bd0*/  FFMA.FTZ R0, R32, R5, -R31.reuse ;  /* 0x0000000520007223 */ /* 0x100fe2000001081f */
[----:B------:R-:W-:Y:S01]  /*6be0*/  FMNMX.FTZ R51, R60, R45, !PT ;  /* 0x0000002d3c337209 */ /* 0x000fe20007810000 */
[-CC-:B------:R-:W-:Y:S01]  /*6bf0*/  FFMA.FTZ R45, R64, R5.reuse, -R31.reuse ;  /* 0x00000005402d7223 */ /* 0x180fe2000001081f */
[-C--:B------:R-:W-:Y:S01]  /*6c00*/  FMUL.FTZ R32, R68, R5.reuse ;  /* 0x0000000544207220 */ /* 0x080fe20000410000 */
[----:B------:R-:W-:Y:S02]  /*6c10*/  MUFU.EX2 R47, R47 ;  /* 0x0000002f002f7308 */ /* 0x000fe40000000800 */
[----:B------:R-:W0:Y:S06]  /*6c20*/  SHFL.BFLY PT, R64, R51, 0x2, 0x1f ;  /* 0x0c401f0033407f89 */ /* 0x000e2c00000e0000 */
[----:B------:R-:W1:Y:S08]  /*6c30*/  MUFU.EX2 R32, R32 ;  /* 0x0000002000207308 */ /* 0x000e700000000800 */
[----:B------:R-:W-:Y:S08]  /*6c40*/  MUFU.EX2 R45, R45 ;  /* 0x0000002d002d7308 */ /* 0x000ff00000000800 */
[----:B------:R-:W-:Y:S01]  /*6c50*/  MUFU.EX2 R36, R36 ;  /* 0x0000002400247308 */ /* 0x000fe20000000800 */
[----:B-1----:R-:W-:Y:S01]  /*6c60*/  FMUL.FTZ R88, R88, R32 ;  /* 0x0000002058587220 */ /* 0x002fe20000410000 */
[----:B0-----:R-:W-:Y:S01]  /*6c70*/  FMNMX.FTZ R55, R51, R64, !PT ;  /* 0x0000004033377209 */ /* 0x001fe20007810000 */
[-CC-:B------:R-:W-:Y:S01]  /*6c80*/  FFMA.FTZ R64, R12, R5.reuse, -R31.reuse ;  /* 0x000000050c407223 */ /* 0x180fe2000001081f */
[----:B------:R-:W-:Y:S01]  /*6c90*/  FFMA.FTZ R51, R76, R5, -R31 ;  /* 0x000000054c337223 */ /* 0x000fe2000001081f */
[----:B------:R-:W-:Y:S01]  /*6ca0*/  FFMA.FTZ R31, R32, R4, R15 ;  /* 0x00000004201f7223 */ /* 0x000fe2000001000f */
[-C--:B------:R-:W-:Y:S01]  /*6cb0*/  FMUL.FTZ R89, R89, R32.reuse ;  /* 0x0000002059597220 */ /* 0x080fe20000410000 */
[----:B------:R-:W0:Y:S01]  /*6cc0*/  SHFL.BFLY PT, R12, R55, 0x1, 0x1f ;  /* 0x0c201f00370c7f89 */ /* 0x000e2200000e0000 */
[----:B------:R-:W-:Y:S01]  /*6cd0*/  MUFU.EX2 R0, R0 ;  /* 0x0000000000007308 */ /* 0x000fe20000000800 */
[C---:B------:R-:W-:Y:S01]  /*6ce0*/  FADD.FTZ R31, R180.reuse, R31 ;  /* 0x0000001fb41f7221 */ /* 0x040fe20000010000 */
[----:B------:R-:W-:Y:S01]  /*6cf0*/  F2FP.BF16.F32.PACK_AB R180, R180, R15 ;  /* 0x0000000fb4b4723e */ /* 0x000fe200000010ff */
[-C--:B------:R-:W-:Y:S01]  /*6d00*/  FMUL.FTZ R92, R92, R32.reuse ;  /* 0x000000205c5c7220 */ /* 0x080fe20000410000 */
[----:B------:R-:W-:Y:S01]  /*6d10*/  FMUL.FTZ R93, R93, R32 ;  /* 0x000000205d5d7220 */ /* 0x000fe20000410000 */
[----:B------:R-:W-:Y:S01]  /*6d20*/  FADD.FTZ R4, R182, R31 ;  /* 0x0000001fb6047221 */ /* 0x000fe20000010000 */
[C---:B------:R-:W-:Y:S01]  /*6d30*/  F2FP.BF16.F32.PACK_AB R182, R21.reuse, R182 ;  /* 0x000000b615b6723e */ /* 0x040fe200000010ff */
[-C--:B------:R-:W-:Y:S01]  /*6d40*/  FMUL.FTZ R96, R96, R32.reuse ;  /* 0x0000002060607220 */ /* 0x080fe20000410000 */
[----:B------:R-:W-:Y:S01]  /*6d50*/  MUFU.EX2 R64, R64 ;  /* 0x0000004000407308 */ /* 0x000fe20000000800 */
[----:B------:R-:W-:Y:S01]  /*6d60*/  FADD.FTZ R31, R21, R4 ;  /* 0x00000004151f7221 */ /* 0x000fe20000010000 */
[-C--:B------:R-:W-:Y:S01]  /*6d70*/  FMUL.FTZ R97, R97, R32.reuse ;  /* 0x0000002061617220 */ /* 0x080fe20000410000 */
        /* <DEDUP_REMOVED lines=11> */
[----:B------:R-:W-:Y:S01]  /*6e30*/  F2FP.BF16.F32.PACK_AB R178, R33, R178 ;  /* 0x000000b221b2723e */ /* 0x000fe200000010ff */
[----:B------:R-:W-:Y:S01]  /*6e40*/  FMUL.FTZ R112, R112, R32 ;  /* 0x0000002070707220 */ /* 0x000fe20000410000 */
[----:B0-----:R-:W-:Y:S01]  /*6e50*/  FMNMX.FTZ R12, R55, R12, !PT ;  /* 0x0000000c370c7209 */ /* 0x001fe20007810000 */
[----:B------:R-:W-:Y:S01]  /*6e60*/  FADD.FTZ R31, R33, R4 ;  /* 0x00000004211f7221 */ /* 0x000fe20000010000 */
[----:B------:R-:W-:Y:S01]  /*6e70*/  MUFU.EX2 R55, R84 ;  /* 0x0000005400377308 */ /* 0x000fe20000000800 */
[----:B------:R-:W-:Y:S01]  /*6e80*/  FMUL.FTZ R113, R113, R32 ;  /* 0x0000002071717220 */ /* 0x000fe20000410000 */
[C---:B------:R-:W-:Y:S01]  /*6e90*/  FSETP.NEU.FTZ.AND P2, PT, R12.reuse, -INF , PT ;  /* 0xff8000000c00780b */ /* 0x040fe20003f5d000 */
[-C--:B------:R-:W-:Y:S01]  /*6ea0*/  FMUL.FTZ R57, R12, R5.reuse ;  /* 0x000000050c397220 */ /* 0x080fe20000410000 */
[----:B------:R-:W-:Y:S01]  /*6eb0*/  FADD.FTZ R4, R172, R31 ;  /* 0x0000001fac047221 */ /* 0x000fe20000010000 */
[----:B------:R-:W-:Y:S01]  /*6ec0*/  IMAD.U32 R31, RZ, RZ, UR42 ;  /* 0x0000002aff1f7e24 */ /* 0x000fe2000f8e00ff */
[----:B------:R-:W-:Y:S01]  /*6ed0*/  UMOV UR42, UR53 ;  /* 0x00000035002a7c82 */ /* 0x000fe20008000000 */
[C---:B------:R-:W-:Y:S01]  /*6ee0*/  F2FP.BF16.F32.PACK_AB R172, R37.reuse, R172 ;  /* 0x000000ac25ac723e */ /* 0x040fe200000010ff */
[----:B------:R-:W-:Y:S01]  /*6ef0*/  FADD.FTZ R4, R37, R4 ;  /* 0x0000000425047221 */ /* 0x000fe20000010000 */
[----:B------:R-:W-:Y:S01]  /*6f00*/  FSEL R57, R57, RZ, P2 ;  /* 0x000000ff39397208 */ /* 0x000fe20001000000 */
[-C--:B------:R-:W-:Y:S01]  /*6f10*/  FMUL.FTZ R116, R116, R32.reuse ;  /* 0x0000002074747220 */ /* 0x080fe20000410000 */
[-C--:B------:R-:W-:Y:S01]  /*6f20*/  FMUL.FTZ R117, R117, R32.reuse ;  /* 0x0000002075757220 */ /* 0x080fe20000410000 */
[-C--:B------:R-:W-:Y:S01]  /*6f30*/  FMUL.FTZ R120, R120, R32.reuse ;  /* 0x0000002078787220 */ /* 0x080fe20000410000 */
[-C--:B------:R-:W-:Y:S01]  /*6f40*/  FMUL.FTZ R121, R121, R32.reuse ;  /* 0x0000002079797220 */ /* 0x080fe20000410000 */
[-CC-:B------:R-:W-:Y:S01]  /*6f50*/  FFMA.FTZ R68, R35, R5.reuse, -R57.reuse ;  /* 0x0000000523447223 */ /* 0x180fe20000010839 */
[-CC-:B------:R-:W-:Y:S01]  /*6f60*/  FFMA.FTZ R171, R54, R5.reuse, -R57.reuse ;  /* 0x0000000536ab7223 */ /* 0x180fe20000010839 */
[----:B------:R-:W-:Y:S01]  /*6f70*/  FADD.FTZ R35, R39, R4 ;  /* 0x0000000427237221 */ /* 0x000fe20000010000 */
[----:B------:R-:W-:Y:S01]  /*6f80*/  @!P1 LEA R54, R31, UR41, 0x3 ;  /* 0x000000291f369c11 */ /* 0x000fe2000f8e18ff */
[-C--:B------:R-:W-:Y:S01]  /*6f90*/  FFMA.FTZ R169, R50, R5.reuse, -R57 ;  /* 0x0000000532a97223 */ /* 0x080fe20000010839 */
[----:B------:R-:W-:Y:S01]  /*6fa0*/  FSEL R31, R12, RZ, P2 ;  /* 0x000000ff0c1f7208 */ /* 0x000fe20001000000 */
[----:B------:R-:W-:Y:S01]  /*6fb0*/  FADD.FTZ R50, R66, R35 ;  /* 0x0000002342327221 */ /* 0x000fe20000010000 */
[-CC-:B------:R-:W-:Y:S01]  /*6fc0*/  FFMA.FTZ R181, R162, R5.reuse, -R57.reuse ;  /* 0x00000005a2b57223 */ /* 0x180fe20000010839 */
[----:B------:R-:W-:Y:S01]  /*6fd0*/  @!P1 VIADD R35, R54, 0x28860 ;  /* 0x0002886036239836 */ /* 0x000fe20000000000 */
[----:B------:R-:W-:Y:S01]  /*6fe0*/  MUFU.EX2 R68, R68 ;  /* 0x0000004400447308 */ /* 0x000fe20000000800 */
[----:B------:R-:W-:Y:S01]  /*6ff0*/  FADD.FTZ R4, -R31, R8 ;  /* 0x000000081f047221 */ /* 0x000fe20000010100 */
[----:B------:R-:W-:Y:S01]  /*7000*/  FADD.FTZ R31, R41, R50 ;  /* 0x00000032291f7221 */ /* 0x000fe20000010000 */
[-C--:B------:R-:W-:Y:S01]  /*7010*/  FFMA.FTZ R183, R30, R5.reuse, -R57 ;  /* 0x000000051eb77223 */ /* 0x080fe20000010839 */
[----:B------:R-:W-:Y:S01]  /*7020*/  @!P1 PRMT R35, RZ, 0x654, R35 ;  /* 0x00000654ff239816 */ /* 0x000fe20000000023 */
[-C--:B------:R-:W-:Y:S01]  /*7030*/  FMUL.FTZ R4, R4, R5.reuse ;  /* 0x0000000504047220 */ /* 0x080fe20000410000 */
[----:B------:R-:W-:Y:S01]  /*7040*/  FADD.FTZ R50, R48, R31 ;  /* 0x0000001f30327221 */ /* 0x000fe20000010000 */
[-CC-:B------:R-:W-:Y:S01]  /*7050*/  FFMA.FTZ R30, R160, R5.reuse, -R57.reuse ;  /* 0x00000005a01e7223 */ /* 0x180fe20000010839 */
[----:B------:R0:W-:Y:S01]  /*7060*/  @!P1 SYNCS.ARRIVE.TRANS64.RED.A1T0 RZ, [R35+URZ], RZ ;  /* 0x000000ff23ff99a7 */ /* 0x0001e2000810043f */
[----:B------:R1:W2:Y:S01]  /*7070*/  MUFU.EX2 R31, R4 ;  /* 0x00000004001f7308 */ /* 0x0002a20000000800 */
[-CC-:B------:R-:W-:Y:S01]  /*7080*/  FFMA.FTZ R177, R34, R5.reuse, -R57.reuse ;  /* 0x0000000522b17223 */ /* 0x180fe20000010839 */
[-CC-:B------:R-:W-:Y:S01]  /*7090*/  FFMA.FTZ R34, R164, R5.reuse, -R57.reuse ;  /* 0x00000005a4227223 */ /* 0x180fe20000010839 */
[-CC-:B------:R-:W-:Y:S01]  /*70a0*/  FFMA.FTZ R179, R38, R5.reuse, -R57.reuse ;  /* 0x0000000526b37223 */ /* 0x180fe20000010839 */
[-CC-:B------:R-:W-:Y:S01]  /*70b0*/  FFMA.FTZ R38, R168, R5.reuse, -R57.reuse ;  /* 0x00000005a8267223 */ /* 0x180fe20000010839 */
[-CC-:B------:R-:W-:Y:S01]  /*70c0*/  FFMA.FTZ R173, R42, R5.reuse, -R57.reuse ;  /* 0x000000052aad7223 */ /* 0x180fe20000010839 */
[-CC-:B------:R-:W-:Y:S01]  /*70d0*/  FFMA.FTZ R42, R170, R5.reuse, -R57.reuse ;  /* 0x00000005aa2a7223 */ /* 0x180fe20000010839 */
[----:B0-----:R-:W-:Y:S01]  /*70e0*/  FADD.FTZ R35, R43, R50 ;  /* 0x000000322b237221 */ /* 0x001fe20000010000 */
[----:B------:R-:W0:Y:S01]  /*70f0*/  MUFU.EX2 R181, R181 ;  /* 0x000000b500b57308 */ /* 0x000e220000000800 */
[-CC-:B------:R-:W-:Y:S01]  /*7100*/  FFMA.FTZ R175, R46, R5.reuse, -R57.reuse ;  /* 0x000000052eaf7223 */ /* 0x180fe20000010839 */
[-C--:B------:R-:W-:Y:S01]  /*7110*/  FFMA.FTZ R26, R26, R5.reuse, -R57 ;  /* 0x000000051a1a7223 */ /* 0x080fe20000010839 */
[----:B------:R-:W-:Y:S01]  /*7120*/  FADD.FTZ R54, R44, R35 ;  /* 0x000000232c367221 */ /* 0x000fe20000010000 */
[--C-:B------:R-:W-:Y:S01]  /*7130*/  FFMA.FTZ R46, R184, R5, -R57.reuse ;  /* 0x00000005b82e7223 */ /* 0x100fe20000010839 */
[----:B------:R-:W-:Y:S01]  /*7140*/  F2FP.BF16.F32.PACK_AB R164, R40, R29 ;  /* 0x0000001d28a4723e */ /* 0x000fe200000010ff */
[-CC-:B------:R-:W-:Y:S01]  /*7150*/  FFMA.FTZ R174, R174, R5.reuse, -R57.reuse ;  /* 0x00000005aeae7223 */ /* 0x180fe20000010839 */
[----:B------:R-:W-:Y:S01]  /*7160*/  FADD.FTZ R59, R29, R54 ;  /* 0x000000361d3b7221 */ /* 0x000fe20000010000 */
[----:B------:R-:W3:Y:S01]  /*7170*/  MUFU.EX2 R183, R183 ;  /* 0x000000b700b77308 */ /* 0x000ee20000000800 */
[-CC-:B------:R-:W-:Y:S01]  /*7180*/  FFMA.FTZ R165, R58, R5.reuse, -R57.reuse ;  /* 0x000000053aa57223 */ /* 0x180fe20000010839 */
[----:B------:R-:W-:Y:S01]  /*7190*/  FFMA.FTZ R50, R166, R5, -R57 ;  /* 0x00000005a6327223 */ /* 0x000fe20000010839 */
[----:B-1----:R-:W-:Y:S01]  /*71a0*/  FADD.FTZ R4, R40, R59 ;  /* 0x0000003b28047221 */ /* 0x002fe20000010000 */
[----:B------:R-:W-:Y:S01]  /*71b0*/  F2FP.BF16.F32.PACK_AB R166, R20, R25 ;  /* 0x0000001914a6723e */ /* 0x000fe200000010ff */
[-CC-:B------:R-:W-:Y:S01]  /*71c0*/  FFMA.FTZ R154, R154, R5.reuse, -R57.reuse ;  /* 0x000000059a9a7223 */ /* 0x180fe20000010839 */
[--C-:B------:R-:W-:Y:S01]  /*71d0*/  FFMA.FTZ R167, R62, R5, -R57.reuse ;  /* 0x000000053ea77223 */ /* 0x100fe20000010839 */
[----:B------:R-:W-:Y:S01]  /*71e0*/  FADD.FTZ R59, R25, R4 ;  /* 0x00000004193b7221 */ /* 0x000fe20000010000 */
[----:B------:R-:W1:Y:S01]  /*71f0*/  MUFU.EX2 R30, R30 ;  /* 0x0000001e001e7308 */ /* 0x000e620000000800 */
[----:B--2---:R-:W-:Y:S01]  /*7200*/  FFMA.FTZ R4, R31, R3, R68 ;  /* 0x000000031f047223 */ /* 0x004fe20000010044 */
[-C--:B------:R-:W-:Y:S01]  /*7210*/  FFMA.FTZ R158, R158, R5.reuse, -R57 ;  /* 0x000000059e9e7223 */ /* 0x080fe20000010839 */
[----:B------:R-:W-:Y:S01]  /*7220*/  FADD.FTZ R54, R20, R59 ;  /* 0x0000003b14367221 */ /* 0x000fe20000010000 */
[-CC-:B------:R-:W-:Y:S01]  /*7230*/  FFMA.FTZ R156, R156, R5.reuse, -R57.reuse ;  /* 0x000000059c9c7223 */ /* 0x180fe20000010839 */
[----:B0-----:R-:W-:Y:S01]  /*7240*/  FADD.FTZ R4, R181, R4 ;  /* 0x00000004b5047221 */ /* 0x001fe20000010000 */
[-CC-:B------:R-:W-:Y:S01]  /*7250*/  FFMA.FTZ R70, R70, R5.reuse, -R57.reuse ;  /* 0x0000000546467223 */ /* 0x180fe20000010839 */
[----:B------:R-:W-:Y:S01]  /*7260*/  FADD.FTZ R59, R45, R54 ;  /* 0x000000362d3b7221 */ /* 0x000fe20000010000 */
[----:B------:R-:W0:Y:S01]  /*7270*/  MUFU.EX2 R177, R177 ;  /* 0x000000b100b17308 */ /* 0x000e220000000800 */
[----:B---3--:R-:W-:Y:S01]  /*7280*/  FADD.FTZ R3, R183, R4 ;  /* 0x00000004b7037221 */ /* 0x008fe20000010000 */
[-C--:B------:R-:W-:Y:S01]  /*7290*/  FFMA.FTZ R35, R152, R5.reuse, -R57 ;  /* 0x0000000598237223 */ /* 0x080fe20000010839 */
[----:B------:R-:W-:Y:S01]  /*72a0*/  FADD.FTZ R54, R28, R59 ;  /* 0x0000003b1c367221 */ /* 0x000fe20000010000 */
[-CC-:B------:R-:W-:Y:S01]  /*72b0*/  FFMA.FTZ R74, R74, R5.reuse, -R57.reuse ;  /* 0x000000054a4a7223 */ /* 0x180fe20000010839 */
[-CC-:B------:R-:W-:Y:S01]  /*72c0*/  FFMA.FTZ R52, R52, R5.reuse, -R57.reuse ;  /* 0x0000000534347223 */ /* 0x180fe20000010839 */
[-C--:B------:R-:W-:Y:S01]  /*72d0*/  FFMA.FTZ R78, R78, R5.reuse, -R57 ;  /* 0x000000054e4e7223 */ /* 0x080fe20000010839 */
[----:B------:R-:W-:Y:S01]  /*72e0*/  FADD.FTZ R15, R47, R54 ;  /* 0x000000362f0f7221 */ /* 0x000fe20000010000 */
[----:B------:R-:W2:Y:S01]  /*72f0*/  MUFU.EX2 R34, R34 ;  /* 0x0000002200227308 */ /* 0x000ea20000000800 */
[----:B-1----:R-:W-:Y:S01]  /*7300*/  FADD.FTZ R4, R30, R3 ;  /* 0x000000031e047221 */ /* 0x002fe20000010000 */
[-C--:B------:R-:W-:Y:S01]  /*7310*/  FFMA.FTZ R186, R186, R5.reuse, -R57 ;  /* 0x00000005baba7223 */ /* 0x080fe20000010839 */
[----:B------:R-:W-:Y:S01]  /*7320*/  FADD.FTZ R54, R24, R15 ;  /* 0x0000000f18367221 */ /* 0x000fe20000010000 */
[-CC-:B------:R-:W-:Y:S01]  /*7330*/  FFMA.FTZ R82, R82, R5.reuse, -R57.reuse ;  /* 0x0000000552527223 */ /* 0x180fe20000010839 */
[-CC-:B------:R-:W-:Y:S01]  /*7340*/  FFMA.FTZ R56, R56, R5.reuse, -R57.reuse ;  /* 0x0000000538387223 */ /* 0x180fe20000010839 */
[-CC-:B------:R-:W-:Y:S01]  /*7350*/  FFMA.FTZ R86, R86, R5.reuse, -R57.reuse ;  /* 0x0000000556567223 */ /* 0x180fe20000010839 */
[----:B------:R-:W-:Y:S01]  /*7360*/  FADD.FTZ R15, R49, R54 ;  /* 0x00000036310f7221 */ /* 0x000fe20000010000 */
[----:B------:R-:W1:Y:S01]  /*7370*/  MUFU.EX2 R179, R179 ;  /* 0x000000b300b37308 */ /* 0x000e620000000800 */
[----:B0-----:R-:W-:Y:S01]  /*7380*/  FADD.FTZ R3, R177, R4 ;  /* 0x00000004b1037221 */ /* 0x001fe20000010000 */
[----:B------:R-:W-:Y:S01]  /*7390*/  FFMA.FTZ R57, R60, R5, -R57 ;  /* 0x000000053c397223 */ /* 0x000fe20000010839 */
[----:B------:R-:W-:Y:S01]  /*73a0*/  FADD.FTZ R54, R64, R15 ;  /* 0x0000000f40367221 */ /* 0x000fe20000010000 */
[----:B------:R-:W-:Y:S01]  /*73b0*/  ISETP.GT.AND P2, PT, R6, UR54, PT ;  /* 0x0000003606007c0c */ /* 0x000fe2000bf44270 */
[-C--:B------:R-:W-:Y:S01]  /*73c0*/  FMUL.FTZ R124, R124, R32.reuse ;  /* 0x000000207c7c7220 */ /* 0x080fe20000410000 */
[----:B------:R-:W-:Y:S01]  /*73d0*/  F2FP.BF16.F32.PACK_AB R168, R48, R41 ;  /* 0x0000002930a8723e */ /* 0x000fe200000010ff */
[----:B------:R-:W-:Y:S01]  /*73e0*/  FADD.FTZ R15, R51, R54 ;  /* 0x00000036330f7221 */ /* 0x000fe20000010000 */
[----:B------:R-:W0:Y:S01]  /*73f0*/  MUFU.EX2 R38, R38 ;  /* 0x0000002600267308 */ /* 0x000e220000000800 */
[----:B--2---:R-:W-:Y:S01]  /*7400*/  FADD.FTZ R4, R34, R3 ;  /* 0x0000000322047221 */ /* 0x004fe20000010000 */
[----:B------:R-:W-:Y:S01]  /*7410*/  F2FP.BF16.F32.PACK_AB R170, R44, R43 ;  /* 0x0000002b2caa723e */ /* 0x000fe200000010ff */
[----:B------:R-:W-:Y:S01]  /*7420*/  FADD.FTZ R40, R14, R15 ;  /* 0x0000000f0e287221 */ /* 0x000fe20000010000 */
[----:B------:R-:W-:Y:S01]  /*7430*/  F2FP.BF16.F32.PACK_AB R160, R28, R45 ;  /* 0x0000002d1ca0723e */ /* 0x000fe200000010ff */
[-C--:B------:R-:W-:Y:S01]  /*7440*/  FMUL.FTZ R125, R125, R32.reuse ;  /* 0x000000207d7d7220 */ /* 0x080fe20000410000 */
[----:B------:R-:W-:Y:S01]  /*7450*/  F2FP.BF16.F32.PACK_AB R162, R24, R47 ;  /* 0x0000002f18a2723e */ /* 0x000fe200000010ff */
[----:B------:R-:W-:Y:S01]  /*7460*/  FADD.FTZ R15, R53, R40 ;  /* 0x00000028350f7221 */ /* 0x000fe20000010000 */
[----:B------:R-:W2:Y:S01]  /*7470*/  MUFU.EX2 R173, R173 ;  /* 0x000000ad00ad7308 */ /* 0x000ea20000000800 */
[----:B-1----:R-:W-:Y:S01]  /*7480*/  FADD.FTZ R3, R179, R4 ;  /* 0x00000004b3037221 */ /* 0x002fe20000010000 */
[C---:B------:R-:W-:Y:S01]  /*7490*/  F2FP.BF16.F32.PACK_AB R152, R36.reuse, R53 ;  /* 0x000000352498723e */ /* 0x040fe200000010ff */
[----:B------:R-:W-:Y:S01]  /*74a0*/  FADD.FTZ R20, R36, R15 ;  /* 0x0000000f24147221 */ /* 0x000fe20000010000 */
[-C--:B------:R-:W-:Y:S01]  /*74b0*/  FMUL.FTZ R128, R128, R32.reuse ;  /* 0x0000002080807220 */ /* 0x080fe20000410000 */
[-C--:B------:R-:W-:Y:S01]  /*74c0*/  FMUL.FTZ R129, R129, R32.reuse ;  /* 0x0000002081817220 */ /* 0x080fe20000410000 */
[-C--:B------:R-:W-:Y:S01]  /*74d0*/  FMUL.FTZ R132, R132, R32.reuse ;  /* 0x0000002084847220 */ /* 0x080fe20000410000 */
[----:B------:R-:W-:Y:S01]  /*74e0*/  FADD.FTZ R15, R55, R20 ;  /* 0x00000014370f7221 */ /* 0x000fe20000010000 */
[----:B------:R-:W1:Y:S01]  /*74f0*/  MUFU.EX2 R42, R42 ;  /* 0x0000002a002a7308 */ /* 0x000e620000000800 */
[----:B0-----:R-:W-:Y:S01]  /*7500*/  FADD.FTZ R4, R38, R3 ;  /* 0x0000000326047221 */ /* 0x001fe20000010000 */
[-C--:B------:R-:W-:Y:S01]  /*7510*/  FMUL.FTZ R133, R133, R32.reuse ;  /* 0x0000002085857220 */ /* 0x080fe20000410000 */
[-C--:B------:R-:W-:Y:S01]  /*7520*/  FMUL.FTZ R136, R136, R32.reuse ;  /* 0x0000002088887220 */ /* 0x080fe20000410000 */
[-C--:B------:R-:W-:Y:S01]  /*7530*/  FMUL.FTZ R137, R137, R32.reuse ;  /* 0x0000002089897220 */ /* 0x080fe20000410000 */
[-C--:B------:R-:W-:Y:S01]  /*7540*/  FMUL.FTZ R140, R140, R32.reuse ;  /* 0x000000208c8c7220 */ /* 0x080fe20000410000 */
[-C--:B------:R-:W-:Y:S01]  /*7550*/  FMUL.FTZ R141, R141, R32.reuse ;  /* 0x000000208d8d7220 */ /* 0x080fe20000410000 */
[-C--:B------:R-:W-:Y:S01]  /*7560*/  FMUL.FTZ R144, R144, R32.reuse ;  /* 0x0000002090907220 */ /* 0x080fe20000410000 */
[----:B------:R-:W0:Y:S01]  /*7570*/  MUFU.EX2 R175, R175 ;  /* 0x000000af00af7308 */ /* 0x000e220000000800 */
[----:B--2---:R-:W-:Y:S01]  /*7580*/  FADD.FTZ R3, R173, R4 ;  /* 0x00000004ad037221 */ /* 0x004fe20000010000 */
[-C--:B------:R-:W-:Y:S01]  /*7590*/  FMUL.FTZ R145, R145, R32.reuse ;  /* 0x0000002091917220 */ /* 0x080fe20000410000 */
[-C--:B------:R-:W-:Y:S01]  /*75a0*/  FMUL.FTZ R148, R148, R32.reuse ;  /* 0x0000002094947220 */ /* 0x080fe20000410000 */
[----:B------:R-:W-:Y:S01]  /*75b0*/  FMUL.FTZ R149, R149, R32 ;  /* 0x0000002095957220 */ /* 0x000fe20000410000 */
[----:B------:R-:W-:Y:S01]  /*75c0*/  F2FP.BF16.F32.PACK_AB R181, R181, R68 ;  /* 0x00000044b5b5723e */ /* 0x000fe200000010ff */
[----:B------:R-:W-:Y:S01]  /*75d0*/  VIADD R6, R6, 0xffffffff ;  /* 0xffffffff06067836 */ /* 0x000fe20000000000 */
[----:B------:R-:W-:Y:S01]  /*75e0*/  F2FP.BF16.F32.PACK_AB R183, R30, R183 ;  /* 0x000000b71eb7723e */ /* 0x000fe200000010ff */
[----:B------:R-:W2:Y:S01]  /*75f0*/  MUFU.EX2 R26, R26 ;  /* 0x0000001a001a7308 */ /* 0x000ea20000000800 */
[----:B-1----:R-:W-:Y:S01]  /*7600*/  FADD.FTZ R4, R42, R3 ;  /* 0x000000032a047221 */ /* 0x002fe20000010000 */
[----:B------:R-:W-:Y:S01]  /*7610*/  F2FP.BF16.F32.PACK_AB R177, R34, R177 ;  /* 0x000000b122b1723e */ /* 0x000fe200000010ff */
[----:B------:R-:W-:Y:S01]  /*7620*/  FMUL.FTZ R90, R90, R31 ;  /* 0x0000001f5a5a7220 */ /* 0x000fe20000410000 */
[----:B------:R-:W-:Y:S01]  /*7630*/  F2FP.BF16.F32.PACK_AB R179, R38, R179 ;  /* 0x000000b326b3723e */ /* 0x000fe200000010ff */
[----:B------:R-:W-:Y:S01]  /*7640*/  FMUL.FTZ R91, R91, R31 ;  /* 0x0000001f5b5b7220 */ /* 0x000fe20000410000 */
[----:B------:R-:W-:Y:S01]  /*7650*/  F2FP.BF16.F32.PACK_AB R173, R42, R173 ;  /* 0x000000ad2aad723e */ /* 0x000fe200000010ff */
[-C--:B------:R-:W-:Y:S01]  /*7660*/  FMUL.FTZ R94, R94, R31.reuse ;  /* 0x0000001f5e5e7220 */ /* 0x080fe20000410000 */
[----:B------:R-:W1:Y:S01]  /*7670*/  MUFU.EX2 R169, R169 ;  /* 0x000000a900a97308 */ /* 0x000e620000000800 */
[----:B0-----:R-:W-:Y:S01]  /*7680*/  FADD.FTZ R3, R175, R4 ;  /* 0x00000004af037221 */ /* 0x001fe20000010000 */
[-C--:B------:R-:W-:Y:S01]  /*7690*/  FMUL.FTZ R95, R95, R31.reuse ;  /* 0x0000001f5f5f7220 */ /* 0x080fe20000410000 */
[-C--:B------:R-:W-:Y:S01]  /*76a0*/  FMUL.FTZ R98, R98, R31.reuse ;  /* 0x0000001f62627220 */ /* 0x080fe20000410000 */
[-C--:B------:R-:W-:Y:S01]  /*76b0*/  FMUL.FTZ R99, R99, R31.reuse ;  /* 0x0000001f63637220 */ /* 0x080fe20000410000 */
[-C--:B------:R-:W-:Y:S01]  /*76c0*/  FMUL.FTZ R102, R102, R31.reuse ;  /* 0x0000001f66667220 */ /* 0x080fe20000410000 */
[-C--:B------:R-:W-:Y:S01]  /*76d0*/  FMUL.FTZ R103, R103, R31.reuse ;  /* 0x0000001f67677220 */ /* 0x080fe20000410000 */
[----:B------:R-:W-:Y:S01]  /*76e0*/  FMUL.FTZ R106, R106, R31 ;  /* 0x0000001f6a6a7220 */ /* 0x000fe20000410000 */
[----:B------:R-:W0:Y:S01]  /*76f0*/  MUFU.EX2 R46, R46 ;  /* 0x0000002e002e7308 */ /* 0x000e220000000800 */
[C---:B--2---:R-:W-:Y:S01]  /*7700*/  FADD.FTZ R4, R26.reuse, R3 ;  /* 0x000000031a047221 */ /* 0x044fe20000010000 */
[----:B------:R-:W-:Y:S01]  /*7710*/  F2FP.BF16.F32.PACK_AB R175, R26, R175 ;  /* 0x000000af1aaf723e */ /* 0x000fe200000010ff */
[-C--:B------:R-:W-:Y:S01]  /*7720*/  FMUL.FTZ R107, R107, R31.reuse ;  /* 0x0000001f6b6b7220 */ /* 0x080fe20000410000 */
[-C--:B------:R-:W-:Y:S01]  /*7730*/  FMUL.FTZ R110, R110, R31.reuse ;  /* 0x0000001f6e6e7220 */ /* 0x080fe20000410000 */
[-C--:B------:R-:W-:Y:S01]  /*7740*/  FMUL.FTZ R111, R111, R31.reuse ;  /* 0x0000001f6f6f7220 */ /* 0x080fe20000410000 */
[-C--:B------:R-:W-:Y:S01]  /*7750*/  FMUL.FTZ R114, R114, R31.reuse ;  /* 0x0000001f72727220 */ /* 0x080fe20000410000 */
[-C--:B------:R-:W-:Y:S01]  /*7760*/  FMUL.FTZ R115, R115, R31.reuse ;  /* 0x0000001f73737220 */ /* 0x080fe20000410000 */
[----:B------:R-:W2:Y:S01]  /*7770*/  MUFU.EX2 R171, R171 ;  /* 0x000000ab00ab7308 */ /* 0x000ea20000000800 */
[----:B-1----:R-:W-:Y:S01]  /*7780*/  FADD.FTZ R3, R169, R4 ;  /* 0x00000004a9037221 */ /* 0x002fe20000010000 */
[----:B------:R-:W-:Y:S01]  /*7790*/  FADD.FTZ R4, R0, R15 ;  /* 0x0000000f00047221 */ /* 0x000fe20000010000 */
[-C--:B------:R-:W-:Y:S01]  /*77a0*/  FMUL.FTZ R118, R118, R31.reuse ;  /* 0x0000001f76767220 */ /* 0x080fe20000410000 */
[-C--:B------:R-:W-:Y:S01]  /*77b0*/  FMUL.FTZ R119, R119, R31.reuse ;  /* 0x0000001f77777220 */ /* 0x080fe20000410000 */
[-C--:B------:R-:W-:Y:S01]  /*77c0*/  FMUL.FTZ R122, R122, R31.reuse ;  /* 0x0000001f7a7a7220 */ /* 0x080fe20000410000 */
[-C--:B------:R-:W-:Y:S01]  /*77d0*/  FMUL.FTZ R123, R123, R31.reuse ;  /* 0x0000001f7b7b7220 */ /* 0x080fe20000410000 */
[----:B------:R-:W-:Y:S01]  /*77e0*/  FMUL.FTZ R126, R126, R31 ;  /* 0x0000001f7e7e7220 */ /* 0x000fe20000410000 */
[----:B------:R1:W3:Y:S01]  /*77f0*/  MUFU.EX2 R8, R174 ;  /* 0x000000ae00087308 */ /* 0x0002e20000000800 */
[----:B0-----:R-:W-:Y:S01]  /*7800*/  F2FP.BF16.F32.PACK_AB R169, R46, R169 ;  /* 0x000000a92ea9723e */ /* 0x001fe200000010ff */
[-C--:B------:R-:W-:Y:S01]  /*7810*/  FMUL.FTZ R127, R127, R31.reuse ;  /* 0x0000001f7f7f7220 */ /* 0x080fe20000410000 */
[-C--:B------:R-:W-:Y:S01]  /*7820*/  FMUL.FTZ R130, R130, R31.reuse ;  /* 0x0000001f82827220 */ /* 0x080fe20000410000 */
[-C--:B------:R-:W-:Y:S01]  /*7830*/  FMUL.FTZ R131, R131, R31.reuse ;  /* 0x0000001f83837220 */ /* 0x080fe20000410000 */
[-C--:B------:R-:W-:Y:S01]  /*7840*/  FMUL.FTZ R134, R134, R31.reuse ;  /* 0x0000001f86867220 */ /* 0x080fe20000410000 */
[-C--:B------:R-:W-:Y:S01]  /*7850*/  FMUL.FTZ R135, R135, R31.reuse ;  /* 0x0000001f87877220 */ /* 0x080fe20000410000 */
[----:B------:R-:W-:Y:S01]  /*7860*/  FMUL.FTZ R138, R138, R31 ;  /* 0x0000001f8a8a7220 */ /* 0x000fe20000410000 */
[----:B------:R-:W0:Y:S01]  /*7870*/  MUFU.EX2 R165, R165 ;  /* 0x000000a500a57308 */ /* 0x000e220000000800 */
[----:B-1----:R-:W-:Y:S01]  /*7880*/  F2FP.BF16.F32.PACK_AB R174, R66, R39 ;  /* 0x0000002742ae723e */ /* 0x002fe200000010ff */
[-C--:B------:R-:W-:Y:S01]  /*7890*/  FMUL.FTZ R139, R139, R31.reuse ;  /* 0x0000001f8b8b7220 */ /* 0x080fe20000410000 */
[-C--:B------:R-:W-:Y:S01]  /*78a0*/  FMUL.FTZ R142, R142, R31.reuse ;  /* 0x0000001f8e8e7220 */ /* 0x080fe20000410000 */
[-C--:B------:R-:W-:Y:S01]  /*78b0*/  FMUL.FTZ R143, R143, R31.reuse ;  /* 0x0000001f8f8f7220 */ /* 0x080fe20000410000 */
[-C--:B------:R-:W-:Y:S01]  /*78c0*/  FMUL.FTZ R146, R146, R31.reuse ;  /* 0x0000001f92927220 */ /* 0x080fe20000410000 */
[-C--:B------:R-:W-:Y:S01]  /*78d0*/  FMUL.FTZ R147, R147, R31.reuse ;  /* 0x0000001f93937220 */ /* 0x080fe20000410000 */
[-C--:B------:R-:W-:Y:S01]  /*78e0*/  FMUL.FTZ R150, R150, R31.reuse ;  /* 0x0000001f96967220 */ /* 0x080fe20000410000 */
[----:B------:R1:W-:Y:S01]  /*78f0*/  MUFU.EX2 R21, R154 ;  /* 0x0000009a00157308 */ /* 0x0003e20000000800 */
[----:B------:R-:W-:-:S07]  /*7900*/  FMUL.FTZ R151, R151, R31 ;  /* 0x0000001f97977220 */ /* 0x000fce0000410000 */
[----:B------:R-:W4:Y:S01]  /*7910*/  MUFU.EX2 R50, R50 ;  /* 0x0000003200327308 */ /* 0x000f220000000800 */
[----:B-1----:R-:W-:Y:S01]  /*7920*/  F2FP.BF16.F32.PACK_AB R154, R0, R55 ;  /* 0x00000037009a723e */ /* 0x002fe200000010ff */
[----:B------:R-:W-:-:S04]  /*7930*/  FADD.FTZ R0, R46, R3 ;  /* 0x000000032e007221 */ /* 0x000fc80000010000 */
[----:B--2---:R-:W-:Y:S01]  /*7940*/  FADD.FTZ R3, R171, R0 ;  /* 0x00000000ab037221 */ /* 0x004fe20000010000 */
[C---:B---3--:R-:W-:Y:S01]  /*7950*/  F2FP.BF16.F32.PACK_AB R171, R8.reuse, R171 ;  /* 0x000000ab08ab723e */ /* 0x048fe200000010ff */
[----:B------:R-:W1:Y:S02]  /*7960*/  MUFU.EX2 R167, R167 ;  /* 0x000000a700a77308 */ /* 0x000e640000000800 */
[----:B------:R-:W-:Y:S01]  /*7970*/  FADD.FTZ R0, R8, R3 ;  /* 0x0000000308007221 */ /* 0x000fe20000010000 */
[----:B------:R-:W-:-:S03]  /*7980*/  IMAD.MOV.U32 R8, RZ, RZ, R12 ;  /* 0x000000ffff087224 */ /* 0x000fc600078e000c */
[----:B0-----:R-:W-:Y:S02]  /*7990*/  FADD.FTZ R3, R165, R0 ;  /* 0x00000000a5037221 */ /* 0x001fe40000010000 */
[----:B------:R0:W2:Y:S01]  /*79a0*/  MUFU.EX2 R58, R158 ;  /* 0x0000009e003a7308 */ /* 0x0000a20000000800 */
[C---:B----4-:R-:W-:Y:S01]  /*79b0*/  F2FP.BF16.F32.PACK_AB R165, R50.reuse, R165 ;  /* 0x000000a532a5723e */ /* 0x050fe200000010ff */
[----:B------:R-:W-:-:S06]  /*79c0*/  FADD.FTZ R0, R50, R3 ;  /* 0x0000000332007221 */ /* 0x000fcc0000010000 */
[----:B------:R3:W4:Y:S01]  /*79d0*/  MUFU.EX2 R161, R156 ;  /* 0x0000009c00a17308 */ /* 0x0007220000000800 */
[----:B-1----:R-:W-:Y:S01]  /*79e0*/  FADD.FTZ R0, R167, R0 ;  /* 0x00000000a7007221 */ /* 0x002fe20000010000 */
[----:B0-----:R-:W-:-:S06]  /*79f0*/  F2FP.BF16.F32.PACK_AB R158, R14, R51 ;  /* 0x000000330e9e723e */ /* 0x001fcc00000010ff */
[----:B------:R-:W0:Y:S01]  /*7a00*/  MUFU.EX2 R163, R70 ;  /* 0x0000004600a37308 */ /* 0x000e220000000800 */
[----:B--2---:R-:W-:Y:S01]  /*7a10*/  FADD.FTZ R0, R58, R0 ;  /* 0x000000003a007221 */ /* 0x004fe20000010000 */
[----:B---3--:R-:W-:Y:S02]  /*7a20*/  F2FP.BF16.F32.PACK_AB R156, R64, R49 ;  /* 0x00000031409c723e */ /* 0x008fe400000010ff */
[----:B------:R-:W-:-:S04]  /*7a30*/  F2FP.BF16.F32.PACK_AB R167, R58, R167 ;  /* 0x000000a73aa7723e */ /* 0x000fc800000010ff */
[----:B------:R-:W1:Y:S01]  /*7a40*/  MUFU.EX2 R35, R35 ;  /* 0x0000002300237308 */ /* 0x000e620000000800 */
[----:B----4-:R-:W-:Y:S01]  /*7a50*/  FADD.FTZ R0, R161, R0 ;  /* 0x00000000a1007221 */ /* 0x010fe20000010000 */
[----:B------:R-:W-:-:S03]  /*7a60*/  F2FP.BF16.F32.PACK_AB R161, R21, R161 ;  /* 0x000000a115a1723e */ /* 0x000fc600000010ff */
[----:B------:R-:W-:-:S03]  /*7a70*/  FADD.FTZ R0, R21, R0 ;  /* 0x0000000015007221 */ /* 0x000fc60000010000 */
        /* <DEDUP_REMOVED lines=23> */
[----:B------:R-:W-:Y:S01]  /*7bf0*/  IMAD.MOV.U32 R0, RZ, RZ, R10 ;  /* 0x000000ffff007224 */ /* 0x000fe200078e000a */
[----:B------:R-:W-:Y:S06]  /*7c00*/  @P2 BRA `(.L_x_6623) ;  /* 0xffffffd000002947 */ /* 0x000fec000383ffff */
[----:B------:R-:W-:Y:S01]  /*7c10*/  IMAD.MOV.U32 R8, RZ, RZ, R12 ;  /* 0x000000ffff087224 */ /* 0x000fe200078e000c */
[----:B------:R-:W-:Y:S01]  /*7c20*/  UMOV UR42, UR53 ;  /* 0x00000035002a7c82 */ /* 0x000fe20008000000 */
[----:B------:R-:W-:Y:S01]  /*7c30*/  IMAD.MOV.U32 R0, RZ, RZ, R10 ;  /* 0x000000ffff007224 */ /* 0x000fe200078e000a */
[----:B------:R-:W-:-:S06]  /*7c40*/  UMOV UR43, UR52 ;  /* 0x00000034002b7c82 */ /* 0x000fcc0008000000 */
.L_x_6606:
        /* <DEDUP_REMOVED lines=18> */
.L_x_6625:
[----:B------:R-:W-:-:S11]  /*7d70*/  UISETP.NE.AND UP0, UPT, UR11, 0x1, UPT ;  /* 0x000000010b00788c */ /* 0x000fd6000bf05270 */
[----:B------:R-:W-:Y:S02]  /*7d80*/  @UP0 ULDC.64 UR14, c[0x0][0x9e8] ;  /* 0x00027a00000e0ab9 */ /* 0x000fe40000000a00 */
[----:B------:R-:W-:-:S04]  /*7d90*/  UIMAD.WIDE.U32 UR6, UR10, UR14, URZ ;  /* 0x0000000e0a0672a5 */ /* 0x000fc8000f8e003f */
[----:B------:R-:W-:-:S12]  /*7da0*/  @UP0 USHF.R.U32.HI UR10, URZ, UR15, UR7 ;  /* 0x0000000f3f0a0299 */ /* 0x000fd80008011607 */
.L_x_6626:
[----:B------:R-:W-:-:S04]  /*7db0*/  UIMAD UR10, UR10, UR11, URZ ;  /* 0x0000000b0a0a72a4 */ /* 0x000fc8000f8e023f */
[----:B------:R-:W-:-:S04]  /*7dc0*/  UISETP.LT.AND UP0, UPT, UR50, UR10, UPT ;  /* 0x0000000a3200728c */ /* 0x000fc8000bf01270 */
[----:B------:R-:W-:-:S12]  /*7dd0*/  USEL UR50, UR50, UR10, !UP0 ;  /* 0x0000000a32327287 */ /* 0x000fd8000c000000 */
.L_x_6624:
        /* <DEDUP_REMOVED lines=12> */
.L_x_6636:
        /* <DEDUP_REMOVED lines=9> */
.L_x_6629:
[----:B------:R-:W-:Y:S01]  /*7f30*/  ULEA UR6, UR42, UR41, 0x3 ;  /* 0x000000292a067291 */ /* 0x000fe2000f8e183f */
[----:B------:R-:W-:-:S05]  /*7f40*/  IMAD.U32 R0, RZ, RZ, UR43 ;  /* 0x0000002bff007e24 */ /* 0x000fca000f8e00ff */
[----:B------:R-:W-:-:S04]  /*7f50*/  SHF.L.U32 R0, R0, 0x1f, RZ ;  /* 0x0000001f00007819 */ /* 0x000fc800000006ff */
[----:B------:R0:W1:Y:S01]  /*7f60*/  SYNCS.PHASECHK.TRANS64.TRYWAIT P2, [UR6+0x28830], R0 ;  /* 0x02883000ff0075a7 */ /* 0x0000620008040146 */
[----:B------:R-:W-:Y:S05]  /*7f70*/  @!P0 BRA `(.L_x_6630) ;  /* 0x0000000000048947 */ /* 0x000fea0003800000 */
[----:B------:R-:W-:Y:S01]  /*7f80*/  BPT.TRAP 0x1 ;  /* 0x000000040000795c */ /* 0x000fe20000300000 */
.L_x_6630:
[----:B-1----:R-:W-:Y:S05]  /*7f90*/  @P2 BRA `(.L_x_6628) ;  /* 0x0000000000082947 */ /* 0x002fea0003800000 */
[----:B------:R-:W1:Y:S02]  /*7fa0*/  SYNCS.PHASECHK.TRANS64.TRYWAIT P2, [UR6+0x28830], R0 ;  /* 0x02883000ff0075a7 */ /* 0x000e640008040146 */
[----:B-1----:R-:W-:Y:S05]  /*7fb0*/  @!P2 BRA `(.L_x_6631) ;  /* 0x000000c800dca947 */ /* 0x002fea0003800000 */
.L_x_6628:
        /* <DEDUP_REMOVED lines=47> */
.L_x_6633:
[----:B------:R-:W-:Y:S01]  /*82b0*/  ULEA UR6, UR50, UR41, 0x3 ;  /* 0x0000002932067291 */ /* 0x000fe2000f8e183f */
[----:B------:R-:W-:-:S05]  /*82c0*/  IMAD.U32 R0, RZ, RZ, UR51 ;  /* 0x00000033ff007e24 */ /* 0x000fca000f8e00ff */
[----:B------:R-:W-:-:S04]  /*82d0*/  SHF.L.U32 R0, R0, 0x1f, RZ ;  /* 0x0000001f00007819 */ /* 0x000fc800000006ff */
[----:B------:R0:W1:Y:S01]  /*82e0*/  SYNCS.PHASECHK.TRANS64.TRYWAIT P2, [UR6+0x28850], R0 ;  /* 0x02885000ff0075a7 */ /* 0x0000620008040146 */
[----:B------:R-:W-:Y:S05]  /*82f0*/  @!P0 BRA `(.L_x_6634) ;  /* 0x0000000000048947 */ /* 0x000fea0003800000 */
[----:B------:R-:W-:Y:S01]  /*8300*/  BPT.TRAP 0x1 ;  /* 0x000000040000795c */ /* 0x000fe20000300000 */
.L_x_6634:
[----:B-1----:R-:W-:Y:S05]  /*8310*/  @P2 BRA `(.L_x_6632) ;  /* 0x0000000000082947 */ /* 0x002fea0003800000 */
[----:B------:R-:W1:Y:S02]  /*8320*/  SYNCS.PHASECHK.TRANS64.TRYWAIT P2, [UR6+0x28850], R0 ;  /* 0x02885000ff0075a7 */ /* 0x000e640008040146 */
[----:B-1----:R-:W-:Y:S05]  /*8330*/  @!P2 BRA `(.L_x_6635) ;  /* 0x000000c80014a947 */ /* 0x002fea0003800000 */
.L_x_6632:
[----:B------:R-:W-:Y:S01]  /*8340*/  UIADD3 UR6, UR41, 0x400, URZ ;  /* 0x0000040029067890 */ /* 0x000fe2000fffe03f */
[----:B------:R-:W-:Y:S01]  /*8350*/  WARPGROUP.ARRIVE ;  /* 0x00000000000079c5 */ /* 0x000fe20000000000 */
[----:B------:R-:W-:Y:S01]  /*8360*/  UMOV UR7, 0x40000040 ;  /* 0x4000004000077882 */ /* 0x000fe20000000000 */
[----:B01----:R-:W-:Y:S01]  /*8370*/  FMNMX.FTZ R0, R24, R7, !PT ;  /* 0x0000000718007209 */ /* 0x003fe20007810000 */
[----:B------:R-:W-:-:S03]  /*8380*/  USHF.R.U32.HI UR6, URZ, 0x4, UR6 ;  /* 0x000000043f067899 */ /* 0x000fc60008011606 */
[----:B------:R-:W0:Y:S01]  /*8390*/  S2R R184, SR_TID.X ;  /* 0x0000000000b87919 */ /* 0x000e220000002100 */
[C---:B------:R-:W-:Y:S01]  /*83a0*/  ISETP.GT.AND P2, PT, R6.reuse, UR47, PT ;  /* 0x0000002f06007c0c */ /* 0x040fe2000bf44270 */
[----:B------:R-:W-:Y:S01]  /*83b0*/  UMOV UR51, UR43 ;  /* 0x0000002b00337c82 */ /* 0x000fe20008000000 */
[----:B------:R-:W-:Y:S01]  /*83c0*/  ULOP3.LUT UR6, UR6, 0x3fff, URZ, 0xc0, !UPT ;  /* 0x00003fff06067892 */ /* 0x000fe2000f8ec03f */
[----:B------:R-:W-:Y:S01]  /*83d0*/  FMNMX.FTZ R5, R25, R0, !PT ;  /* 0x0000000019057209 */ /* 0x000fe20007810000 */
[----:B------:R-:W-:Y:S02]  /*83e0*/  VIADD R6, R6, 0xffffffff ;  /* 0xffffffff06067836 */ /* 0x000fe40000000000 */
        /* <DEDUP_REMOVED lines=39> */
[----:B------:R-:W0:Y:S01]  /*8660*/  LDC R5, c[0x0][0x988] ;  /* 0x00026200ff057b82 */ /* 0x000e220000000800 */
[----:B------:R-:W-:Y:S02]  /*8670*/  FMNMX.FTZ R8, R26, R9, !PT ;  /* 0x000000091a087209 */ /* 0x000fe40007810000 */
[----:B------:R-:W1:Y:S01]  /*8680*/  SHFL.BFLY PT, R0, R11, 0x1, 0x1f ;  /* 0x0c201f000b007f89 */ /* 0x000e6200000e0000 */
        /* <DEDUP_REMOVED lines=8> */
[----:B------:R-:W-:-:S04]  /*8710*/  FMNMX.FTZ R8, R34, R21, !PT ;  /* 0x0000001522087209 */ /* 0x000fc80007810000 */
[----:B------:R-:W-:Y:S02]  /*8720*/  FMNMX.FTZ R21, R35, R8, !PT ;  /* 0x0000000823157209 */ /* 0x000fe40007810000 */
[----:B-1----:R-:W-:Y:S02]  /*8730*/  FMNMX.FTZ R0, R11, R0, !PT ;  /* 0x000000000b007209 */ /* 0x002fe40007810000 */
[----:B------:R-:W-:-:S03]  /*8740*/  FMNMX.FTZ R8, R38, R21, !PT ;  /* 0x0000001526087209 */ /* 0x000fc60007810000 */
[----:B------:R-:W-:-:S04]  /*8750*/  FADD.FTZ R10, -R0, R7 ;  /* 0x00000007000a7221 */ /* 0x000fc80000010100 */
[-C--:B0-----:R-:W-:Y:S01]  /*8760*/  FMUL.FTZ R7, R10, R5.reuse ;  /* 0x000000050a077220 */ /* 0x081fe20000410000 */
[----:B------:R-:W-:-:S04]  /*8770*/  FMUL.FTZ R10, R0, R5 ;  /* 0x00000005000a7220 */ /* 0x000fc80000410000 */
        /* <DEDUP_REMOVED lines=13> */
[----:B0-----:R-:W-:-:S04]  /*8850*/  FMNMX.FTZ R25, R39, R8, !PT ;  /* 0x0000000827197209 */ /* 0x001fc80007810000 */
[----:B------:R-:W-:-:S03]  /*8860*/  FMNMX.FTZ R8, R42, R25, !PT ;  /* 0x000000192a087209 */ /* 0x000fc60007810000 */
[----:B------:R-:W0:Y:S01]  /*8870*/  MUFU.EX2 R180, R180 ;  /* 0x000000b400b47308 */ /* 0x000e220000000800 */
[----:B------:R-:W-:-:S04]  /*8880*/  FMNMX.FTZ R25, R43, R8, !PT ;  /* 0x000000082b197209 */ /* 0x000fc80007810000 */
[----:B------:R-:W-:Y:S01]  /*8890*/  FMNMX.FTZ R8, R46, R25, !PT ;  /* 0x000000192e087209 */ /* 0x000fe20007810000 */
[----:B------:R-:W-:Y:S02]  /*88a0*/  FFMA.FTZ R25, R41, R5, -R10 ;  /* 0x0000000529197223 */ /* 0x000fe4000001080a */
[----:B------:R-:W-:Y:S01]  /*88b0*/  MUFU.EX2 R182, R182 ;  /* 0x000000b600b67308 */ /* 0x000fe20000000800 */
[----:B------:R-:W-:-:S04]  /*88c0*/  FMNMX.FTZ R29, R47, R8, !PT ;  /* 0x000000082f1d7209 */ /* 0x000fc80007810000 */
[----:B------:R-:W-:-:S03]  /*88d0*/  FMNMX.FTZ R8, R50, R29, !PT ;  /* 0x0000001d32087209 */ /* 0x000fc60007810000 */
[----:B------:R-:W-:Y:S01]  /*88e0*/  MUFU.EX2 R13, R13 ;  /* 0x0000000d000d7308 */ /* 0x000fe20000000800 */
[----:B------:R-:W-:Y:S01]  /*88f0*/  FMNMX.FTZ R29, R51, R8, !PT ;  /* 0x00000008331d7209 */ /* 0x000fe20007810000 */
[----:B0-----:R-:W-:Y:S01]  /*8900*/  FFMA.FTZ R4, R7, R4, R180 ;  /* 0x0000000407047223 */ /* 0x001fe200000100b4 */
[----:B------:R-:W-:Y:S02]  /*8910*/  F2FP.BF16.F32.PACK_AB R180, R11, R180 ;  /* 0x000000b40bb4723e */ /* 0x000fe400000010ff */
[----:B------:R-:W-:Y:S01]  /*8920*/  FMNMX.FTZ R8, R54, R29, !PT ;  /* 0x0000001d36087209 */ /* 0x000fe20007810000 */
[----:B------:R-:W-:Y:S02]  /*8930*/  FFMA.FTZ R29, R45, R5, -R10 ;  /* 0x000000052d1d7223 */ /* 0x000fe4000001080a */
[----:B------:R-:W-:Y:S01]  /*8940*/  MUFU.EX2 R15, R15 ;  /* 0x0000000f000f7308 */ /* 0x000fe20000000800 */
[----:B------:R-:W-:-:S04]  /*8950*/  FMNMX.FTZ R33, R55, R8, !PT ;  /* 0x0000000837217209 */ /* 0x000fc80007810000 */
[----:B------:R-:W-:-:S03]  /*8960*/  FMNMX.FTZ R8, R58, R33, !PT ;  /* 0x000000213a087209 */ /* 0x000fc60007810000 */
[----:B------:R-:W-:Y:S01]  /*8970*/  MUFU.EX2 R21, R21 ;  /* 0x0000001500157308 */ /* 0x000fe20000000800 */
[----:B------:R-:W-:-:S04]  /*8980*/  FMNMX.FTZ R33, R59, R8, !PT ;  /* 0x000000083b217209 */ /* 0x000fc80007810000 */
[----:B------:R-:W-:Y:S01]  /*8990*/  FMNMX.FTZ R8, R62, R33, !PT ;  /* 0x000000213e087209 */ /* 0x000fe20007810000 */
[-CC-:B------:R-:W-:Y:S01]  /*89a0*/  FFMA.FTZ R33, R49, R5.reuse, -R10.reuse ;  /* 0x0000000531217223 */ /* 0x180fe2000001080a */
[-CC-:B------:R-:W-:Y:S01]  /*89b0*/  FFMA.FTZ R49, R65, R5.reuse, -R10.reuse ;  /* 0x0000000541317223 */ /* 0x180fe2000001080a */
[----:B------:R-:W-:Y:S01]  /*89c0*/  FFMA.FTZ R65, R81, R5, -R10 ;  /* 0x0000000551417223 */ /* 0x000fe2000001080a */
[----:B------:R-:W-:Y:S01]  /*89d0*/  FMNMX.FTZ R37, R63, R8, !PT ;  /* 0x000000083f257209 */ /* 0x000fe20007810000 */
[----:B------:R-:W-:Y:S03]  /*89e0*/  MUFU.EX2 R25, R25 ;  /* 0x0000001900197308 */ /* 0x000fe60000000800 */
[----:B------:R-:W-:-:S04]  /*89f0*/  FMNMX.FTZ R8, R66, R37, !PT ;  /* 0x0000002542087209 */ /* 0x000fc80007810000 */
[----:B------:R-:W-:Y:S01]  /*8a00*/  FMNMX.FTZ R37, R67, R8, !PT ;  /* 0x0000000843257209 */ /* 0x000fe20007810000 */
[----:B------:R-:W-:Y:S03]  /*8a10*/  MUFU.EX2 R29, R29 ;  /* 0x0000001d001d7308 */ /* 0x000fe60000000800 */
[----:B------:R-:W-:Y:S01]  /*8a20*/  FMNMX.FTZ R8, R70, R37, !PT ;  /* 0x0000002546087209 */ /* 0x000fe20007810000 */
[-CC-:B------:R-:W-:Y:S01]  /*8a30*/  FFMA.FTZ R37, R53, R5.reuse, -R10.reuse ;  /* 0x0000000535257223 */ /* 0x180fe2000001080a */
[----:B------:R-:W-:Y:S02]  /*8a40*/  FFMA.FTZ R53, R69, R5, -R10 ;  /* 0x0000000545357223 */ /* 0x000fe4000001080a */
[----:B------:R-:W-:Y:S01]  /*8a50*/  FMNMX.FTZ R41, R71, R8, !PT ;  /* 0x0000000847297209 */ /* 0x000fe20007810000 */
[----:B------:R-:W-:Y:S03]  /*8a60*/  MUFU.EX2 R33, R33 ;  /* 0x0000002100217308 */ /* 0x000fe60000000800 */
[----:B------:R-:W-:-:S04]  /*8a70*/  FMNMX.FTZ R8, R74, R41, !PT ;  /* 0x000000294a087209 */ /* 0x000fc80007810000 */
[----:B------:R-:W-:Y:S01]  /*8a80*/  FMNMX.FTZ R41, R75, R8, !PT ;  /* 0x000000084b297209 */ /* 0x000fe20007810000 */
[----:B------:R-:W-:Y:S03]  /*8a90*/  MUFU.EX2 R37, R37 ;  /* 0x0000002500257308 */ /* 0x000fe60000000800 */
        /* <DEDUP_REMOVED lines=11> */
[----:B------:R-:W-:Y:S01]  /*8b50*/  MUFU.EX2 R53, R53 ;  /* 0x0000003500357308 */ /* 0x000fe20000000800 */
[----:B------:R-:W-:-:S02]  /*8b60*/  WARPGROUP.DEPBAR.LE gsb0, 0x0 ;  /* 0x00008000000079c5 */ /* 0x000fc40000010000 */
[----:B------:R-:W-:Y:S01]  /*8b70*/  WARPGROUP.ARRIVE ;  /* 0x00000000000079c5 */ /* 0x000fe20000000000 */
[----:B------:R-:W0:Y:S01]  /*8b80*/  SHFL.BFLY PT, R57, R8, 0x2, 0x1f ;  /* 0x0c401f0008397f89 */ /* 0x000e2200000e0000 */
[-CC-:B------:R-:W-:Y:S01]  /*8b90*/  FFMA.FTZ R176, R32, R5.reuse, -R10.reuse ;  /* 0x0000000520b07223 */ /* 0x180fe2000001080a */
[----:B------:R-:W-:Y:S02]  /*8ba0*/  FFMA.FTZ R178, R36, R5, -R10 ;  /* 0x0000000524b27223 */ /* 0x000fe4000001080a */
[----:B------:R-:W-:Y:S01]  /*8bb0*/  MUFU.EX2 R45, R45 ;  /* 0x0000002d002d7308 */ /* 0x000fe20000000800 */
[----:B------:R-:W-:Y:S01]  /*8bc0*/  HGMMA.64x128x16.F32.BF16 R88, R172, gdesc[UR4].tnspB, R88, gsb0 ;  /* 0x41e00004ac587df0 */ /* 0x000fe20008001858 */
[----:B------:R-:W-:Y:S01]  /*8bd0*/  UIADD3 UR6, UR10, 0x180, URZ ;  /* 0x000001800a067890 */ /* 0x000fe2000fffe03f */
[----:B------:R-:W-:-:S05]  /*8be0*/  UMOV UR7, 0x40000040 ;  /* 0x4000004000077882 */ /* 0x000fca0000000000 */
[----:B------:R-:W-:Y:S08]  /*8bf0*/  MUFU.EX2 R176, R176 ;  /* 0x000000b000b07308 */ /* 0x000ff00000000800 */
[----:B------:R-:W-:Y:S01]  /*8c00*/  MUFU.EX2 R178, R178 ;  /* 0x000000b200b27308 */ /* 0x000fe20000000800 */
[----:B0-----:R-:W-:Y:S01]  /*8c10*/  FMNMX.FTZ R24, R8, R57, !PT ;  /* 0x0000003908187209 */ /* 0x001fe20007810000 */
[----:B------:R-:W-:-:S06]  /*8c20*/  FFMA.FTZ R57, R73, R5, -R10 ;  /* 0x0000000549397223 */ /* 0x000fcc000001080a */
[----:B------:R-:W-:Y:S01]  /*8c30*/  MUFU.EX2 R12, R12 ;  /* 0x0000000c000c7308 */ /* 0x000fe20000000800 */
[----:B------:R-:W0:Y:S07]  /*8c40*/  SHFL.BFLY PT, R69, R24, 0x1, 0x1f ;  /* 0x0c201f0018457f89 */ /* 0x000e2e00000e0000 */
[----:B------:R-:W-:Y:S08]  /*8c50*/  MUFU.EX2 R57, R57 ;  /* 0x0000003900397308 */ /* 0x000ff00000000800 */
[----:B------:R-:W-:Y:S08]  /*8c60*/  MUFU.EX2 R14, R14 ;  /* 0x0000000e000e7308 */ /* 0x000ff00000000800 */
[----:B------:R-:W-:Y:S01]  /*8c70*/  MUFU.EX2 R61, R61 ;  /* 0x0000003d003d7308 */ /* 0x000fe20000000800 */
[----:B0-----:R-:W-:-:S07]  /*8c80*/  FMNMX.FTZ R8, R24, R69, !PT ;  /* 0x0000004518087209 */ /* 0x001fce0007810000 */
[----:B------:R-:W-:Y:S08]  /*8c90*/  MUFU.EX2 R20, R20 ;  /* 0x0000001400147308 */ /* 0x000ff00000000800 */
[----:B------:R-:W-:Y:S08]  /*8ca0*/  MUFU.EX2 R65, R65 ;  /* 0x0000004100417308 */ /* 0x000ff00000000800 */
[----:B------:R-:W-:Y:S01]  /*8cb0*/  MUFU.EX2 R24, R84 ;  /* 0x0000005400187308 */ /* 0x000fe20000000800 */
[----:B------:R-:W-:-:S02]  /*8cc0*/  WARPGROUP.DEPBAR.LE gsb0, 0x0 ;  /* 0x00008000000079c5 */ /* 0x000fc40000010000 */
[----:B------:R-:W-:Y:S01]  /*8cd0*/  WARPGROUP.ARRIVE ;  /* 0x00000000000079c5 */ /* 0x000fe20000000000 */
[-CC-:B------:R-:W-:Y:S01]  /*8ce0*/  FFMA.FTZ R172, R40, R5.reuse, -R10.reuse ;  /* 0x0000000528ac7223 */ /* 0x180fe2000001080a */
[-C--:B------:R-:W-:Y:S01]  /*8cf0*/  FFMA.FTZ R174, R44, R5.reuse, -R10 ;  /* 0x000000052cae7223 */ /* 0x080fe2000001080a */
[----:B------:R-:W-:-:S03]  /*8d00*/  FMUL.FTZ R44, R8, R5 ;  /* 0x00000005082c7220 */ /* 0x000fc60000410000 */
[----:B------:R-:W-:Y:S01]  /*8d10*/  HGMMA.64x128x16.F32.BF16 R88, R168, gdesc[UR4].tnspB, R88, gsb0 ;  /* 0x41e00004a8587df0 */ /* 0x000fe20008001858 */
[----:B------:R-:W-:Y:S01]  /*8d20*/  UIADD3 UR6, UR10, 0x200, URZ ;  /* 0x000002000a067890 */ /* 0x000fe2000fffe03f */
[-CC-:B------:R-:W-:Y:S01]  /*8d30*/  FFMA.FTZ R181, R26, R5.reuse, -R44.reuse ;  /* 0x000000051ab57223 */ /* 0x180fe2000001082c */
[----:B------:R-:W-:Y:S01]  /*8d40*/  UMOV UR7, 0x40000040 ;  /* 0x4000004000077882 */ /* 0x000fe20000000000 */
[-CC-:B------:R-:W-:Y:S01]  /*8d50*/  FFMA.FTZ R28, R27, R5.reuse, -R44.reuse ;  /* 0x000000051b1c7223 */ /* 0x180fe2000001082c */
[----:B------:R-:W-:Y:S02]  /*8d60*/  IMAD.U32 R27, RZ, RZ, UR42 ;  /* 0x0000002aff1b7e24 */ /* 0x000fe4000f8e00ff */
[-CC-:B------:R-:W-:Y:S01]  /*8d70*/  FFMA.FTZ R183, R30, R5.reuse, -R44.reuse ;  /* 0x000000051eb77223 */ /* 0x180fe2000001082c */
[-CC-:B------:R-:W-:Y:S01]  /*8d80*/  FFMA.FTZ R36, R31, R5.reuse, -R44.reuse ;  /* 0x000000051f247223 */ /* 0x180fe2000001082c */
[----:B------:R-:W-:Y:S01]  /*8d90*/  MUFU.EX2 R181, R181 ;  /* 0x000000b500b57308 */ /* 0x000fe20000000800 */
[-CC-:B------:R-:W-:Y:S01]  /*8da0*/  FFMA.FTZ R177, R34, R5.reuse, -R44.reuse ;  /* 0x0000000522b17223 */ /* 0x180fe2000001082c */
[----:B------:R-:W-:Y:S01]  /*8db0*/  @!P1 LEA R27, R27, UR41, 0x3 ;  /* 0x000000291b1b9c11 */ /* 0x000fe2000f8e18ff */
[-CC-:B------:R-:W-:Y:S01]  /*8dc0*/  FFMA.FTZ R40, R35, R5.reuse, -R44.reuse ;  /* 0x0000000523287223 */ /* 0x180fe2000001082c */
[----:B------:R-:W-:Y:S01]  /*8dd0*/  IADD3 R31, -R184, 0xb, RZ ;  /* 0x0000000bb81f7810 */ /* 0x000fe20007ffe1ff */
[-CC-:B------:R-:W-:Y:S01]  /*8de0*/  FFMA.FTZ R179, R38, R5.reuse, -R44.reuse ;  /* 0x0000000526b37223 */ /* 0x180fe2000001082c */
[-CC-:B------:R-:W-:Y:S01]  /*8df0*/  FFMA.FTZ R38, R39, R5.reuse, -R44.reuse ;  /* 0x0000000527267223 */ /* 0x180fe2000001082c */
[----:B------:R-:W-:Y:S01]  /*8e00*/  @!P1 VIADD R27, R27, 0x28840 ;  /* 0x000288401b1b9836 */ /* 0x000fe20000000000 */
[----:B------:R-:W-:Y:S01]  /*8e10*/  MUFU.EX2 R28, R28 ;  /* 0x0000001c001c7308 */ /* 0x000fe20000000800 */
[-CC-:B------:R-:W-:Y:S01]  /*8e20*/  FFMA.FTZ R175, R46, R5.reuse, -R44.reuse ;  /* 0x000000052eaf7223 */ /* 0x180fe2000001082c */
[-CC-:B------:R-:W-:Y:S01]  /*8e30*/  FFMA.FTZ R173, R42, R5.reuse, -R44.reuse ;  /* 0x000000052aad7223 */ /* 0x180fe2000001082c */
[-CC-:B------:R-:W-:Y:S01]  /*8e40*/  FFMA.FTZ R34, R43, R5.reuse, -R44.reuse ;  /* 0x000000052b227223 */ /* 0x180fe2000001082c */
[----:B------:R-:W-:Y:S01]  /*8e50*/  @!P1 PRMT R27, RZ, 0x654, R27 ;  /* 0x00000654ff1b9816 */ /* 0x000fe2000000001b */
        /* <DEDUP_REMOVED lines=17> */
[----:B------:R-:W-:Y:S01]  /*8f70*/  FFMA.FTZ R86, R86, R5, -R44 ;  /* 0x0000000556567223 */ /* 0x000fe2000001082c */
[----:B------:R-:W-:Y:S01]  /*8f80*/  IMAD.U32 R35, RZ, RZ, UR50 ;  /* 0x00000032ff237e24 */ /* 0x000fe2000f8e00ff */
[----:B------:R-:W-:Y:S01]  /*8f90*/  MUFU.EX2 R177, R177 ;  /* 0x000000b100b17308 */ /* 0x000fe20000000800 */
[----:B------:R-:W-:-:S03]  /*8fa0*/  UMOV UR50, UR42 ;  /* 0x0000002a00327c82 */ /* 0x000fc60008000000 */
[----:B------:R-:W-:-:S04]  /*8fb0*/  @!P1 LEA R35, R35, UR41, 0x3 ;  /* 0x0000002923239c11 */ /* 0x000fc8000f8e18ff */
        /* <DEDUP_REMOVED lines=17> */
[----:B------:R-:W-:Y:S01]  /*90d0*/  FFMA.FTZ R171, R54, R5, -R44 ;  /* 0x0000000536ab7223 */ /* 0x000fe2000001082c */
        /* <DEDUP_REMOVED lines=18> */
[-CC-:B------:R-:W-:Y:S01]  /*9200*/  FFMA.FTZ R167, R62, R5.reuse, -R44.reuse ;  /* 0x000000053ea77223 */ /* 0x180fe2000001082c */
[----:B------:R-:W-:Y:S01]  /*9210*/  FFMA.FTZ R44, R87, R5, -R44 ;  /* 0x00000005572c7223 */ /* 0x000fe2000001082c */
[----:B------:R-:W-:Y:S01]  /*9220*/  HGMMA.64x128x16.F32.BF16 R88, R160, gdesc[UR4].tnspB, R88, gsb0 ;  /* 0x41e00004a0587df0 */ /* 0x000fe20008001858 */
[----:B------:R-:W-:Y:S01]  /*9230*/  UIADD3 UR6, UR10, 0x300, URZ ;  /* 0x000003000a067890 */ /* 0x000fe2000fffe03f */
[----:B------:R-:W-:Y:S01]  /*9240*/  MUFU.EX2 R164, R164 ;  /* 0x000000a400a47308 */ /* 0x000fe20000000800 */
[----:B------:R-:W-:-:S07]  /*9250*/  UMOV UR7, 0x40000040 ;  /* 0x4000004000077882 */ /* 0x000fce0000000000 */
        /* <DEDUP_REMOVED lines=8> */
[----:B------:R-:W-:Y:S02]  /*92e0*/  FADD.FTZ R10, -R8, R9 ;  /* 0x00000009080a7221 */ /* 0x000fe40000010100 */
[----:B------:R-:W-:Y:S01]  /*92f0*/  MUFU.EX2 R161, R66 ;  /* 0x0000004200a17308 */ /* 0x000fe20000000800 */
[----:B------:R-:W-:Y:S01]  /*9300*/  HGMMA.64x128x16.F32.BF16 R88, R156, gdesc[UR4].tnspB, R88, gsb0 ;  /* 0x41e000049c587df0 */ /* 0x000fe20008001858 */
[----:B------:R-:W-:Y:S01]  /*9310*/  UIADD3 UR6, UR10, 0x380, URZ ;  /* 0x000003800a067890 */ /* 0x000fe2000fffe03f */
[----:B------:R-:W-:Y:S01]  /*9320*/  FMUL.FTZ R10, R10, R5 ;  /* 0x000000050a0a7220 */ /* 0x000fe20000410000 */
[----:B------:R-:W-:-:S04]  /*9330*/  UMOV UR7, 0x40000040 ;  /* 0x4000004000077882 */ /* 0x000fc80000000000 */
[----:B------:R-:W-:Y:S08]  /*9340*/  MUFU.EX2 R160, R160 ;  /* 0x000000a000a07308 */ /* 0x000ff00000000800 */
[----:B------:R-:W0:Y:S08]  /*9350*/  MUFU.EX2 R10, R10 ;  /* 0x0000000a000a7308 */ /* 0x000e300000000800 */
[----:B------:R-:W-:Y:S08]  /*9360*/  MUFU.EX2 R162, R162 ;  /* 0x000000a200a27308 */ /* 0x000ff00000000800 */
[----:B------:R-:W-:Y:S01]  /*9370*/  MUFU.EX2 R163, R70 ;  /* 0x0000004600a37308 */ /* 0x000fe20000000800 */
[----:B0-----:R-:W-:Y:S01]  /*9380*/  FFMA.FTZ R3, R10, R3, R181 ;  /* 0x000000030a037223 */ /* 0x001fe200000100b5 */
[----:B------:R-:W-:-:S06]  /*9390*/  F2FP.BF16.F32.PACK_AB R181, R28, R181 ;  /* 0x000000b51cb5723e */ /* 0x000fcc00000010ff */
[----:B------:R-:W0:Y:S01]  /*93a0*/  MUFU.EX2 R9, R85 ;  /* 0x0000005500097308 */ /* 0x000e220000000800 */
[----:B------:R-:W-:Y:S02]  /*93b0*/  WARPGROUP.DEPBAR.LE gsb0, 0x0 ;  /* 0x00008000000079c5 */ /* 0x000fe40000010000 */
[----:B------:R-:W-:-:S05]  /*93c0*/  WARPGROUP.ARRIVE ;  /* 0x00000000000079c5 */ /* 0x000fca0000000000 */
[----:B------:R-:W1:Y:S01]  /*93d0*/  MUFU.EX2 R157, R74 ;  /* 0x0000004a009d7308 */ /* 0x000e620000000800 */
[----:B------:R-:W-:Y:S02]  /*93e0*/  F2FP.BF16.F32.PACK_AB R156, R57, R12 ;  /* 0x0000000c399c723e */ /* 0x000fe400000010ff */
[----:B------:R-:W-:Y:S01]  /*93f0*/  F2FP.BF16.F32.PACK_AB R158, R61, R14 ;  /* 0x0000000e3d9e723e */ /* 0x000fe200000010ff */
[----:B------:R-:W-:Y:S04]  /*9400*/  HGMMA.64x128x16.F32.BF16 R88, R152, gdesc[UR4].tnspB, R88, gsb0 ;  /* 0x41e0000498587df0 */ /* 0x000fe80008001858 */
[----:B------:R-:W2:Y:S01]  /*9410*/  MUFU.EX2 R159, R78 ;  /* 0x0000004e009f7308 */ /* 0x000ea20000000800 */
[----:B------:R-:W-:Y:S02]  /*9420*/  WARPGROUP.DEPBAR.LE gsb0, 0x0 ;  /* 0x00008000000079c5 */ /* 0x000fe40000010000 */
[----:B------:R3:W-:Y:S06]  /*9430*/  BAR.ARV R31, 0x100 ;  /* 0x0004001f0000751d */ /* 0x0007ec0000002000 */
[----:B------:R4:W-:Y:S01]  /*9440*/  @!P1 SYNCS.ARRIVE.TRANS64.RED.A1T0 RZ, [R27+URZ], RZ ;  /* 0x000000ff1bff99a7 */ /* 0x0009e2000810043f */
[----:B------:R-:W5:Y:S01]  /*9450*/  MUFU.EX2 R153, R82 ;  /* 0x0000005200997308 */ /* 0x000f620000000800 */
[----:B---3--:R-:W-:Y:S01]  /*9460*/  @!P1 VIADD R31, R35, 0x28860 ;  /* 0x00028860231f9836 */ /* 0x008fe20000000000 */
[----:B0-----:R-:W-:Y:S01]  /*9470*/  F2FP.BF16.F32.PACK_AB R154, R9, R24 ;  /* 0x00000018099a723e */ /* 0x001fe200000010ff */
[-C--:B------:R-:W-:Y:S01]  /*9480*/  FMUL.FTZ R88, R88, R7.reuse ;  /* 0x0000000758587220 */ /* 0x080fe20000410000 */
[-C--:B------:R-:W-:Y:S01]  /*9490*/  FMUL.FTZ R89, R89, R7.reuse ;  /* 0x0000000759597220 */ /* 0x080fe20000410000 */
[-C--:B------:R-:W-:Y:S01]  /*94a0*/  FMUL.FTZ R92, R92, R7.reuse ;  /* 0x000000075c5c7220 */ /* 0x080fe20000410000 */
[----:B------:R-:W-:Y:S01]  /*94b0*/  @!P1 PRMT R31, RZ, 0x654, R31 ;  /* 0x00000654ff1f9816 */ /* 0x000fe2000000001f */
[----:B----4-:R-:W-:Y:S01]  /*94c0*/  FADD.FTZ R27, R11, R4 ;  /* 0x000000040b1b7221 */ /* 0x010fe20000010000 */
[----:B------:R-:W-:Y:S01]  /*94d0*/  FADD.FTZ R4, R28, R3 ;  /* 0x000000031c047221 */ /* 0x000fe20000010000 */
[----:B------:R-:W0:Y:S01]  /*94e0*/  MUFU.EX2 R155, R86 ;  /* 0x00000056009b7308 */ /* 0x000e220000000800 */
[----:B------:R3:W-:Y:S01]  /*94f0*/  @!P1 SYNCS.ARRIVE.TRANS64.RED.A1T0 RZ, [R31+URZ], RZ ;  /* 0x000000ff1fff99a7 */ /* 0x0007e2000810043f */
        /* <DEDUP_REMOVED lines=63> */
[----:B------:R-:W-:Y:S01]  /*98f0*/  FMUL.FTZ R90, R90, R10 ;  /* 0x0000000a5a5a7220 */ /* 0x000fe20000410000 */
[----:B------:R-:W-:Y:S01]  /*9900*/  FADD.FTZ R28, R166, R11 ;  /* 0x0000000ba61c7221 */ /* 0x000fe20000010000 */
[----:B------:R-:W-:Y:S01]  /*9910*/  FADD.FTZ R4, R167, R4 ;  /* 0x00000004a7047221 */ /* 0x000fe20000010000 */
[----:B------:R-:W-:Y:S01]  /*9920*/  F2FP.BF16.F32.PACK_AB R176, R15, R176 ;  /* 0x000000b00fb0723e */ /* 0x000fe200000010ff */
[-C--:B------:R-:W-:Y:S01]  /*9930*/  FMUL.FTZ R91, R91, R10.reuse ;  /* 0x0000000a5b5b7220 */ /* 0x080fe20000410000 */
[----:B------:R-:W-:Y:S01]  /*9940*/  FADD.FTZ R3, R45, R28 ;  /* 0x0000001c2d037221 */ /* 0x000fe20000010000 */
[----:B------:R-:W-:Y:S01]  /*9950*/  FADD.FTZ R4, R63, R4 ;  /* 0x000000043f047221 */ /* 0x000fe20000010000 */
[----:B------:R-:W-:Y:S01]  /*9960*/  F2FP.BF16.F32.PACK_AB R183, R36, R183 ;  /* 0x000000b724b7723e */ /* 0x000fe200000010ff */
[-C--:B------:R-:W-:Y:S01]  /*9970*/  FMUL.FTZ R94, R94, R10.reuse ;  /* 0x0000000a5e5e7220 */ /* 0x080fe20000410000 */
        /* <DEDUP_REMOVED lines=17> */
[----:B-1----:R-:W-:Y:S01]  /*9a90*/  FADD.FTZ R4, R157, R4 ;  /* 0x000000049d047221 */ /* 0x002fe20000010000 */
[----:B------:R-:W-:Y:S01]  /*9aa0*/  F2FP.BF16.F32.PACK_AB R173, R34, R173 ;  /* 0x000000ad22ad723e */ /* 0x000fe200000010ff */
[----:B------:R-:W-:Y:S01]  /*9ab0*/  FMUL.FTZ R103, R103, R10 ;  /* 0x0000000a67677220 */ /* 0x000fe20000410000 */
[----:B------:R-:W-:Y:S01]  /*9ac0*/  FADD.FTZ R3, R57, R26 ;  /* 0x0000001a39037221 */ /* 0x000fe20000010000 */
[----:B------:R-:W-:Y:S01]  /*9ad0*/  FADD.FTZ R4, R75, R4 ;  /* 0x000000044b047221 */ /* 0x000fe20000010000 */
[----:B------:R-:W-:Y:S01]  /*9ae0*/  F2FP.BF16.F32.PACK_AB R174, R29, R174 ;  /* 0x000000ae1dae723e */ /* 0x000fe200000010ff */
[-C--:B------:R-:W-:Y:S01]  /*9af0*/  FMUL.FTZ R106, R106, R10.reuse ;  /* 0x0000000a6a6a7220 */ /* 0x080fe20000410000 */
[----:B------:R-:W-:Y:S01]  /*9b00*/  FADD.FTZ R26, R14, R3 ;  /* 0x000000030e1a7221 */ /* 0x000fe20000010000 */
[----:B--2---:R-:W-:Y:S01]  /*9b10*/  FADD.FTZ R4, R159, R4 ;  /* 0x000000049f047221 */ /* 0x004fe20000010000 */
[----:B------:R-:W-:Y:S01]  /*9b20*/  F2FP.BF16.F32.PACK_AB R175, R30, R175 ;  /* 0x000000af1eaf723e */ /* 0x000fe200000010ff */
[----:B------:R-:W-:Y:S01]  /*9b30*/  FMUL.FTZ R107, R107, R10 ;  /* 0x0000000a6b6b7220 */ /* 0x000fe20000410000 */
[----:B------:R-:W-:Y:S01]  /*9b40*/  FADD.FTZ R3, R61, R26 ;  /* 0x0000001a3d037221 */ /* 0x000fe20000010000 */
[----:B------:R-:W-:Y:S01]  /*9b50*/  FADD.FTZ R4, R79, R4 ;  /* 0x000000044f047221 */ /* 0x000fe20000010000 */
[----:B------:R-:W-:Y:S01]  /*9b60*/  F2FP.BF16.F32.PACK_AB R168, R33, R168 ;  /* 0x000000a821a8723e */ /* 0x000fe200000010ff */
[-C--:B------:R-:W-:Y:S01]  /*9b70*/  FMUL.FTZ R110, R110, R10.reuse ;  /* 0x0000000a6e6e7220 */ /* 0x080fe20000410000 */
[----:B------:R-:W-:Y:S01]  /*9b80*/  FADD.FTZ R26, R20, R3 ;  /* 0x00000003141a7221 */ /* 0x000fe20000010000 */
[----:B-----5:R-:W-:Y:S01]  /*9b90*/  FADD.FTZ R4, R153, R4 ;  /* 0x0000000499047221 */ /* 0x020fe20000010000 */
[----:B------:R-:W-:Y:S01]  /*9ba0*/  F2FP.BF16.F32.PACK_AB R169, R32, R169 ;  /* 0x000000a920a9723e */ /* 0x000fe200000010ff */
[----:B------:R-:W-:Y:S01]  /*9bb0*/  FMUL.FTZ R111, R111, R10 ;  /* 0x0000000a6f6f7220 */ /* 0x000fe20000410000 */
[----:B------:R-:W-:Y:S01]  /*9bc0*/  FADD.FTZ R3, R65, R26 ;  /* 0x0000001a41037221 */ /* 0x000fe20000010000 */
[----:B------:R-:W-:Y:S01]  /*9bd0*/  FADD.FTZ R4, R83, R4 ;  /* 0x0000000453047221 */ /* 0x000fe20000010000 */
[----:B------:R-:W-:Y:S01]  /*9be0*/  F2FP.BF16.F32.PACK_AB R170, R37, R170 ;  /* 0x000000aa25aa723e */ /* 0x000fe200000010ff */
[----:B------:R-:W-:Y:S01]  /*9bf0*/  FMUL.FTZ R114, R114, R10 ;  /* 0x0000000a72727220 */ /* 0x000fe20000410000 */
[----:B------:R-:W-:Y:S01]  /*9c00*/  FADD.FTZ R12, R24, R3 ;  /* 0x00000003180c7221 */ /* 0x000fe20000010000 */
[----:B0-----:R-:W-:Y:S01]  /*9c10*/  FADD.FTZ R3, R155, R4 ;  /* 0x000000049b037221 */ /* 0x001fe20000010000 */
[----:B------:R-:W-:Y:S01]  /*9c20*/  F2FP.BF16.F32.PACK_AB R164, R41, R164 ;  /* 0x000000a429a4723e */ /* 0x000fe200000010ff */
[----:B------:R-:W-:Y:S01]  /*9c30*/  FMUL.FTZ R115, R115, R10 ;  /* 0x0000000a73737220 */ /* 0x000fe20000410000 */
[----:B------:R-:W-:Y:S01]  /*9c40*/  FADD.FTZ R4, R9, R12 ;  /* 0x0000000c09047221 */ /* 0x000fe20000010000 */
[----:B------:R-:W-:Y:S01]  /*9c50*/  F2FP.BF16.F32.PACK_AB R165, R42, R165 ;  /* 0x000000a52aa5723e */ /* 0x000fe200000010ff */
[----:B------:R-:W-:Y:S01]  /*9c60*/  FADD.FTZ R3, R44, R3 ;  /* 0x000000032c037221 */ /* 0x000fe20000010000 */
[----:B------:R-:W-:Y:S01]  /*9c70*/  F2FP.BF16.F32.PACK_AB R166, R45, R166 ;  /* 0x000000a62da6723e */ /* 0x000fe200000010ff */
[-C--:B------:R-:W-:Y:S01]  /*9c80*/  FMUL.FTZ R118, R118, R10.reuse ;  /* 0x0000000a76767220 */ /* 0x080fe20000410000 */
[----:B------:R-:W-:Y:S01]  /*9c90*/  F2FP.BF16.F32.PACK_AB R167, R63, R167 ;  /* 0x000000a73fa7723e */ /* 0x000fe200000010ff */
[----:B------:R-:W-:Y:S01]  /*9ca0*/  FMUL.FTZ R119, R119, R10 ;  /* 0x0000000a77777220 */ /* 0x000fe20000410000 */
        /* <DEDUP_REMOVED lines=27> */
[----:B---3--:R-:W-:Y:S06]  /*9e60*/  @P2 BRA `(.L_x_6636) ;  /* 0xffffffe0000c2947 */ /* 0x008fec000383ffff */
.L_x_6627:
        /* <DEDUP_REMOVED lines=11> */
[----:B------:R-:W-:Y:S01]  /*9f20*/  LOP3.LUT R11, RZ, R9, RZ, 0x33, !PT ;  /* 0x00000009ff0b7212 */ /* 0x000fe200078e33ff */
[----:B------:R-:W-:-:S06]  /*9f30*/  ULDC UR50, c[0x0][0x9e0] ;  /* 0x0002780000327ab9 */ /* 0x000fcc0000000800 */
.L_x_6654:
        /* <DEDUP_REMOVED lines=9> */
.L_x_6639:
[----:B------:R-:W-:Y:S01]  /*9fd0*/  ULEA UR6, UR42, UR41, 0x3 ;  /* 0x000000292a067291 */ /* 0x000fe2000f8e183f */
[----:B------:R-:W-:-:S05]  /*9fe0*/  IMAD.U32 R0, RZ, RZ, UR43 ;  /* 0x0000002bff007e24 */ /* 0x000fca000f8e00ff */
[----:B------:R-:W-:-:S04]  /*9ff0*/  SHF.L.U32 R0, R0, 0x1f, RZ ;  /* 0x0000001f00007819 */ /* 0x000fc800000006ff */
[----:B------:R0:W1:Y:S01]  /*a000*/  SYNCS.PHASECHK.TRANS64.TRYWAIT P2, [UR6+0x28830], R0 ;  /* 0x02883000ff0075a7 */ /* 0x0000620008040146 */
[----:B------:R-:W-:Y:S05]  /*a010*/  @!P0 BRA `(.L_x_6640) ;  /* 0x0000000000048947 */ /* 0x000fea0003800000 */
[----:B------:R-:W-:Y:S01]  /*a020*/  BPT.TRAP 0x1 ;  /* 0x000000040000795c */ /* 0x000fe20000300000 */
.L_x_6640:
[----:B-1----:R-:W-:Y:S05]  /*a030*/  @P2 BRA `(.L_x_6638) ;  /* 0x0000000000082947 */ /* 0x002fea0003800000 */
[----:B------:R-:W1:Y:S02]  /*a040*/  SYNCS.PHASECHK.TRANS64.TRYWAIT P2, [UR6+0x28830], R0 ;  /* 0x02883000ff0075a7 */ /* 0x000e640008040146 */
[----:B-1----:R-:W-:Y:S05]  /*a050*/  @!P2 BRA `(.L_x_6641) ;  /* 0x000000a800e4a947 */ /* 0x002fea0003800000 */
.L_x_6638:
        /* <DEDUP_REMOVED lines=47> */
.L_x_6643:
[----:B------:R-:W-:Y:S01]  /*a350*/  ULEA UR6, UR52, UR41, 0x3 ;  /* 0x0000002934067291 */ /* 0x000fe2000f8e183f */
[----:B------:R-:W-:-:S05]  /*a360*/  IMAD.U32 R0, RZ, RZ, UR53 ;  /* 0x00000035ff007e24 */ /* 0x000fca000f8e00ff */
[----:B------:R-:W-:-:S04]  /*a370*/  SHF.L.U32 R0, R0, 0x1f, RZ ;  /* 0x0000001f00007819 */ /* 0x000fc800000006ff */
[----:B------:R0:W1:Y:S01]  /*a380*/  SYNCS.PHASECHK.TRANS64.TRYWAIT P2, [UR6+0x28850], R0 ;  /* 0x02885000ff0075a7 */ /* 0x0000620008040146 */
[----:B------:R-:W-:Y:S05]  /*a390*/  @!P0 BRA `(.L_x_6644) ;  /* 0x0000000000048947 */ /* 0x000fea0003800000 */
[----:B------:R-:W-:Y:S01]  /*a3a0*/  BPT.TRAP 0x1 ;  /* 0x000000040000795c */ /* 0x000fe20000300000 */
.L_x_6644:
[----:B-1----:R-:W-:Y:S05]  /*a3b0*/  @P2 BRA `(.L_x_6642) ;  /* 0x0000000000082947 */ /* 0x002fea0003800000 */
[----:B------:R-:W1:Y:S02]  /*a3c0*/  SYNCS.PHASECHK.TRANS64.TRYWAIT P2, [UR6+0x28850], R0 ;  /* 0x02885000ff0075a7 */ /* 0x000e640008040146 */
[----:B-1----:R-:W-:Y:S05]  /*a3d0*/  @!P2 BRA `(.L_x_6645) ;  /* 0x000000a8001ca947 */ /* 0x002fea0003800000 */
.L_x_6642:
[----:B------:R-:W-:Y:S01]  /*a3e0*/  UIADD3 UR6, UR41, 0x400, URZ ;  /* 0x0000040029067890 */ /* 0x000fe2000fffe03f */
[----:B------:R-:W-:Y:S01]  /*a3f0*/  WARPGROUP.ARRIVE ;  /* 0x00000000000079c5 */ /* 0x000fe20000000000 */
[----:B------:R-:W-:-:S05]  /*a400*/  UMOV UR7, 0x40000040 ;  /* 0x4000004000077882 */ /* 0x000fca0000000000 */
[----:B-1----:R-:W1:Y:S01]  /*a410*/  S2R R5, SR_TID.X ;  /* 0x0000000000057919 */ /* 0x002e620000002100 */
[----:B------:R-:W-:Y:S01]  /*a420*/  USHF.R.U32.HI UR6, URZ, 0x4, UR6 ;  /* 0x000000043f067899 */ /* 0x000fe20008011606 */
[----:B0-----:R-:W-:Y:S02]  /*a430*/  IMAD.U32 R0, RZ, RZ, UR42 ;  /* 0x0000002aff007e24 */ /* 0x001fe4000f8e00ff */
[----:B------:R-:W-:Y:S01]  /*a440*/  IMAD.SHL.U32 R21, R6, 0x80, RZ ;  /* 0x0000008006157824 */ /* 0x000fe200078e00ff */
        /* <DEDUP_REMOVED lines=10> */
[----:B-1----:R-:W-:-:S04]  /*a4f0*/  SHF.R.U32.HI R5, RZ, 0x7, R5 ;  /* 0x00000007ff057819 */ /* 0x002fc80000011605 */
[----:B------:R-:W-:Y:S02]  /*a500*/  IADD3 R8, -R5, 0xb, RZ ;  /* 0x0000000b05087810 */ /* 0x000fe40007ffe1ff */
[----:B------:R-:W-:-:S05]  /*a510*/  IADD3 R5, R17, 0x1, -R21 ;  /* 0x0000000111057810 */ /* 0x000fca0007ffe815 */
[----:B------:R-:W-:-:S04]  /*a520*/  IMAD.IADD R5, R5, 0x1, -R18 ;  /* 0x0000000105057824 */ /* 0x000fc800078e0a12 */
[----:B------:R-:W-:Y:S01]  /*a530*/  IMAD R5, R16, -0x2, R5 ;  /* 0xfffffffe10057824 */ /* 0x000fe200078e0205 */
        /* <DEDUP_REMOVED lines=35> */
[----:B------:R0:W-:Y:S06]  /*a770*/  BAR.ARV R8, 0x100 ;  /* 0x000400080000751d */ /* 0x0001ec0000002000 */
[C---:B------:R-:W-:Y:S01]  /*a780*/  VIADD R153, R5.reuse, UR50 ;  /* 0x0000003205997c36 */ /* 0x040fe20008000000 */
[----:B------:R1:W-:Y:S01]  /*a790*/  @!P1 SYNCS.ARRIVE.TRANS64.RED.A1T0 RZ, [R0+URZ], RZ ;  /* 0x000000ff00ff99a7 */ /* 0x0003e2000810043f */
[----:B------:R-:W-:-:S04]  /*a7a0*/  VIADD R155, R5, UR6 ;  /* 0x00000006059b7c36 */ /* 0x000fc80008000000 */
[C---:B------:R-:W-:Y:S02]  /*a7b0*/  IMAD.IADD R5, R2.reuse, 0x1, R155 ;  /* 0x0000000102057824 */ /* 0x040fe400078e029b */
[----:B-1----:R-:W-:Y:S01]  /*a7c0*/  IMAD.IADD R0, R2, 0x1, R153 ;  /* 0x0000000102007824 */ /* 0x002fe200078e0299 */
[----:B0-----:R-:W-:Y:S06]  /*a7d0*/  @!P6 BRA `(.L_x_6646) ;  /* 0x00000000005ce947 */ /* 0x001fec0003800000 */
        /* <DEDUP_REMOVED lines=12> */
.L_x_6648:
[----:B------:R-:W-:Y:S02]  /*a8a0*/  IMAD.U32 R14, RZ, RZ, UR47 ;  /* 0x0000002fff0e7e24 */ /* 0x000fe4000f8e00ff */
[----:B------:R-:W-:-:S03]  /*a8b0*/  IMAD.MOV.U32 R8, RZ, RZ, R13 ;  /* 0x000000ffff087224 */ /* 0x000fc600078e000d */
[----:B------:R-:W-:-:S13]  /*a8c0*/  ISETP.NE.AND P2, PT, R14, 0x1, PT ;  /* 0x000000010e00780c */ /* 0x000fda0003f45270 */
[----:B------:R-:W0:Y:S02]  /*a8d0*/  @P2 LDC.64 R156, c[0x0][0x9e8] ;  /* 0x00027a00ff9c2b82 */ /* 0x000e240000000a00 */
[----:B0-----:R-:W-:-:S05]  /*a8e0*/  @P2 IMAD.HI.U32 R12, R13, R156, RZ ;  /* 0x0000009c0d0c2227 */ /* 0x001fca00078e00ff */
[----:B------:R-:W-:-:S07]  /*a8f0*/  @P2 SHF.R.U32.HI R8, RZ, R157, R12 ;  /* 0x0000009dff082219 */ /* 0x000fce000001160c */
.L_x_6649:
[----:B------:R-:W-:Y:S05]  /*a900*/  BSYNC B0 ;  /* 0x0000000000007941 */ /* 0x000fea0003800000 */
.L_x_6647:
[----:B------:R-:W-:-:S04]  /*a910*/  IMAD R15, R8, R14, -R21 ;  /* 0x0000000e080f7224 */ /* 0x000fc800078e0a15 */
[----:B------:R-:W-:-:S05]  /*a920*/  IMAD R15, R16, -0x2, R15 ;  /* 0xfffffffe100f7824 */ /* 0x000fca00078e020f */
[----:B------:R-:W-:Y:S02]  /*a930*/  VIADDMNMX R0, R15, R14, R0, PT ;  /* 0x0000000e0f007246 */ /* 0x000fe40003800100 */
[----:B------:R-:W-:-:S07]  /*a940*/  VIMNMX R5, R5, R15, !PT ;  /* 0x0000000f05057248 */ /* 0x000fce0007fe0100 */
.L_x_6646:
[----:B------:R-:W-:-:S04]  /*a950*/  ISETP.GT.AND P2, PT, R6, -0x1, PT ;  /* 0xffffffff0600780c */ /* 0x000fc80003f44270 */
        /* <DEDUP_REMOVED lines=93> */
[--C-:B------:R-:W-:Y:S02]  /*af30*/  IADD3 R25, R153, 0x8, R2.reuse ;  /* 0x0000000899197810 */ /* 0x100fe40007ffe002 */
[----:B------:R-:W-:Y:S02]  /*af40*/  IADD3 R29, R155, 0x8, R2 ;  /* 0x000000089b1d7810 */ /* 0x000fe40007ffe002 */
[----:B------:R-:W-:-:S02]  /*af50*/  FSEL R32, R81, -INF , !P3 ;  /* 0xff80000051207808 */ /* 0x000fc40005800000 */
[----:B------:R-:W-:Y:S02]  /*af60*/  FSEL R84, R84, -INF , !P4 ;  /* 0xff80000054547808 */ /* 0x000fe40006000000 */
[----:B------:R-:W-:Y:S01]  /*af70*/  FSEL R28, R85, -INF , !P5 ;  /* 0xff800000551c7808 */ /* 0x000fe20006800000 */
[----:B------:R-:W-:Y:S06]  /*af80*/  @!P6 BRA `(.L_x_6650) ;  /* 0x000000000058e947 */ /* 0x000fec0003800000 */
        /* <DEDUP_REMOVED lines=11> */
.L_x_6652:
[----:B------:R-:W-:Y:S02]  /*b040*/  IMAD.U32 R15, RZ, RZ, UR47 ;  /* 0x0000002fff0f7e24 */ /* 0x000fe4000f8e00ff */
[----:B------:R-:W-:-:S03]  /*b050*/  IMAD.MOV.U32 R0, RZ, RZ, R9 ;  /* 0x000000ffff007224 */ /* 0x000fc600078e0009 */
[----:B------:R-:W-:-:S13]  /*b060*/  ISETP.NE.AND P3, PT, R15, 0x1, PT ;  /* 0x000000010f00780c */ /* 0x000fda0003f65270 */
[----:B------:R-:W0:Y:S02]  /*b070*/  @P3 LDC.64 R158, c[0x0][0x9e8] ;  /* 0x00027a00ff9e3b82 */ /* 0x000e240000000a00 */
[----:B0-----:R-:W-:-:S05]  /*b080*/  @P3 IMAD.HI.U32 R158, R9, R158, RZ ;  /* 0x0000009e099e3227 */ /* 0x001fca00078e00ff */
[----:B------:R-:W-:-:S07]  /*b090*/  @P3 SHF.R.U32.HI R0, RZ, R159, R158 ;  /* 0x0000009fff003219 */ /* 0x000fce000001169e */
.L_x_6653:
[----:B------:R-:W-:Y:S05]  /*b0a0*/  BSYNC B0 ;  /* 0x0000000000007941 */ /* 0x000fea0003800000 */
.L_x_6651:
[----:B------:R-:W-:-:S04]  /*b0b0*/  IMAD R5, R0, R15, -R21 ;  /* 0x0000000f00057224 */ /* 0x000fc800078e0a15 */
[----:B------:R-:W-:-:S05]  /*b0c0*/  IMAD R0, R16, -0x2, R5 ;  /* 0xfffffffe10007824 */ /* 0x000fca00078e0205 */
[----:B------:R-:W-:Y:S02]  /*b0d0*/  VIADDMNMX R25, R0, R15, R25, PT ;  /* 0x0000000f00197246 */ /* 0x000fe40003800119 */
[----:B------:R-:W-:-:S07]  /*b0e0*/  VIMNMX R29, R29, R0, !PT ;  /* 0x000000001d1d7248 */ /* 0x000fce0007fe0100 */
.L_x_6650:
[----:B------:R-:W-:Y:S01]  /*b0f0*/  FMNMX.FTZ R5, R166, R10, !PT ;  /* 0x0000000aa6057209 */ /* 0x000fe20007810000 */
[----:B------:R-:W-:Y:S01]  /*b100*/  IMAD.U32 R57, RZ, RZ, UR52 ;  /* 0x00000034ff397e24 */ /* 0x000fe2000f8e00ff */
[C---:B------:R-:W-:Y:S01]  /*b110*/  ISETP.GT.AND P5, PT, R29.reuse, 0x1, P2 ;  /* 0x000000011d00780c */ /* 0x040fe200017a4270 */
[----:B------:R-:W-:Y:S01]  /*b120*/  UMOV UR53, UR43 ;  /* 0x0000002b00357c82 */ /* 0x000fe20008000000 */
[----:B------:R-:W-:Y:S01]  /*b130*/  FMNMX.FTZ R5, R168, R5, !PT ;  /* 0x00000005a8057209 */ /* 0x000fe20007810000 */
[----:B------:R-:W-:Y:S01]  /*b140*/  UMOV UR52, UR42 ;  /* 0x0000002a00347c82 */ /* 0x000fe20008000000 */
[----:B------:R-:W-:Y:S02]  /*b150*/  ISETP.GT.AND P4, PT, R29, 0x8, P2 ;  /* 0x000000081d00780c */ /* 0x000fe40001784270 */
[----:B------:R-:W-:Y:S02]  /*b160*/  FMNMX.FTZ R5, R182, R5, !PT ;  /* 0x00000005b6057209 */ /* 0x000fe40007810000 */
[----:B------:R-:W-:-:S02]  /*b170*/  ISETP.LT.OR P5, PT, R25, 0x2, P5 ;  /* 0x000000021900780c */ /* 0x000fc40002fa1670 */
[----:B------:R-:W-:Y:S02]  /*b180*/  FMNMX.FTZ R5, R178, R5, !PT ;  /* 0x00000005b2057209 */ /* 0x000fe40007810000 */
[----:B------:R-:W-:Y:S02]  /*b190*/  ISETP.LT.OR P4, PT, R25, 0x9, P4 ;  /* 0x000000091900780c */ /* 0x000fe40002781670 */
[----:B------:R-:W-:Y:S02]  /*b1a0*/  FMNMX.FTZ R5, R176, R5, !PT ;  /* 0x00000005b0057209 */ /* 0x000fe40007810000 */
[----:B------:R-:W-:Y:S02]  /*b1b0*/  ISETP.GT.AND P3, PT, R29, 0x9, P2 ;  /* 0x000000091d00780c */ /* 0x000fe40001764270 */
[----:B------:R-:W-:Y:S02]  /*b1c0*/  FMNMX.FTZ R5, R174, R5, !PT ;  /* 0x00000005ae057209 */ /* 0x000fe40007810000 */
[----:B------:R-:W-:-:S02]  /*b1d0*/  FSEL R162, R27, -INF , !P5 ;  /* 0xff8000001ba27808 */ /* 0x000fc40006800000 */
[----:B------:R-:W-:Y:S02]  /*b1e0*/  FMNMX.FTZ R5, R172, R5, !PT ;  /* 0x00000005ac057209 */ /* 0x000fe40007810000 */
[C---:B------:R-:W-:Y:S02]  /*b1f0*/  ISETP.GT.AND P5, PT, R29.reuse, 0x10, P2 ;  /* 0x000000101d00780c */ /* 0x040fe400017a4270 */
[----:B------:R-:W-:Y:S02]  /*b200*/  FMNMX.FTZ R5, R170, R5, !PT ;  /* 0x00000005aa057209 */ /* 0x000fe40007810000 */
[----:B------:R-:W-:Y:S02]  /*b210*/  FSEL R30, R30, -INF , !P4 ;  /* 0xff8000001e1e7808 */ /* 0x000fe40006000000 */
        /* <DEDUP_REMOVED lines=21> */
[----:B------:R-:W-:Y:S02]  /*b370*/  ISETP.LT.OR P3, PT, R25, 0x19, P3 ;  /* 0x000000191900780c */ /* 0x000fe40001f61670 */
[----:B------:R-:W-:Y:S02]  /*b380*/  FMNMX.FTZ R5, R14, R5, !PT ;  /* 0x000000050e057209 */ /* 0x000fe40007810000 */
[----:B------:R-:W-:Y:S02]  /*b390*/  FSEL R38, R38, -INF , !P3 ;  /* 0xff80000026267808 */ /* 0x000fe40005800000 */
        /* <DEDUP_REMOVED lines=27> */
[----:B0-----:R-:W-:-:S05]  /*b550*/  FMUL.FTZ R31, R0, R5 ;  /* 0x00000005001f7220 */ /* 0x001fca0000410000 */
[----:B------:R-:W-:-:S05]  /*b560*/  FSEL R31, R31, RZ, P5 ;  /* 0x000000ff1f1f7208 */ /* 0x000fca0002800000 */
[-CC-:B------:R-:W-:Y:S01]  /*b570*/  FFMA.FTZ R15, R166, R5.reuse, -R31.reuse ;  /* 0x00000005a60f7223 */ /* 0x180fe2000001081f */
[----:B------:R-:W-:Y:S01]  /*b580*/  FSEL R166, R39, -INF , !P4 ;  /* 0xff80000027a67808 */ /* 0x000fe20006000000 */
[-CC-:B------:R-:W-:Y:S01]  /*b590*/  FFMA.FTZ R180, R168, R5.reuse, -R31.reuse ;  /* 0x00000005a8b47223 */ /* 0x180fe2000001081f */
[----:B------:R-:W-:Y:S01]  /*b5a0*/  ISETP.GT.AND P4, PT, R29, 0x21, P2 ;  /* 0x000000211d00780c */ /* 0x000fe20001784270 */
[-CC-:B------:R-:W-:Y:S01]  /*b5b0*/  FFMA.FTZ R35, R174, R5.reuse, -R31.reuse ;  /* 0x00000005ae237223 */ /* 0x180fe2000001081f */
[-CC-:B------:R-:W-:Y:S01]  /*b5c0*/  FFMA.FTZ R21, R178, R5.reuse, -R31.reuse ;  /* 0x00000005b2157223 */ /* 0x180fe2000001081f */
[-CC-:B------:R-:W-:Y:S01]  /*b5d0*/  FFMA.FTZ R178, R172, R5.reuse, -R31.reuse ;  /* 0x00000005acb27223 */ /* 0x180fe2000001081f */
[----:B------:R-:W-:Y:S01]  /*b5e0*/  ISETP.LT.OR P4, PT, R25, 0x22, P4 ;  /* 0x000000221900780c */ /* 0x000fe20002781670 */
[-CC-:B------:R-:W-:Y:S01]  /*b5f0*/  FFMA.FTZ R172, R164, R5.reuse, -R31.reuse ;  /* 0x00000005a4ac7223 */ /* 0x180fe2000001081f */
[-CC-:B------:R-:W-:Y:S01]  /*b600*/  FFMA.FTZ R41, R156, R5.reuse, -R31.reuse ;  /* 0x000000059c297223 */ /* 0x180fe2000001081f */
[-CC-:B------:R-:W-:Y:S01]  /*b610*/  FFMA.FTZ R170, R170, R5.reuse, -R31.reuse ;  /* 0x00000005aaaa7223 */ /* 0x180fe2000001081f */
[----:B------:R-:W-:Y:S01]  /*b620*/  FSEL R168, R43, -INF , !P4 ;  /* 0xff8000002ba87808 */ /* 0x000fe20006000000 */
[-CC-:B------:R-:W-:Y:S01]  /*b630*/  FFMA.FTZ R43, R154, R5.reuse, -R31.reuse ;  /* 0x000000059a2b7223 */ /* 0x180fe2000001081f */
[----:B------:R-:W-:Y:S01]  /*b640*/  ISETP.GT.AND P4, PT, R29, RZ, P2 ;  /* 0x000000ff1d00720c */ /* 0x000fe20001784270 */
[-CC-:B------:R-:W-:Y:S01]  /*b650*/  FFMA.FTZ R45, R40, R5.reuse, -R31.reuse ;  /* 0x00000005282d7223 */ /* 0x180fe2000001081f */
[-CC-:B------:R-:W-:Y:S01]  /*b660*/  FFMA.FTZ R40, R56, R5.reuse, -R31.reuse ;  /* 0x0000000538287223 */ /* 0x180fe2000001081f */
[----:B------:R-:W-:Y:S01]  /*b670*/  MUFU.EX2 R15, R15 ;  /* 0x0000000f000f7308 */ /* 0x000fe20000000800 */
[----:B------:R-:W-:Y:S01]  /*b680*/  ISETP.LT.OR P4, PT, R25, 0x1, P4 ;  /* 0x000000011900780c */ /* 0x000fe20002781670 */
[-CC-:B------:R-:W-:Y:S01]  /*b690*/  FFMA.FTZ R182, R182, R5.reuse, -R31.reuse ;  /* 0x00000005b6b67223 */ /* 0x180fe2000001081f */
[-CC-:B------:R-:W-:Y:S01]  /*b6a0*/  FFMA.FTZ R176, R176, R5.reuse, -R31.reuse ;  /* 0x00000005b0b07223 */ /* 0x180fe2000001081f */
[-CC-:B------:R-:W-:Y:S01]  /*b6b0*/  FFMA.FTZ R44, R44, R5.reuse, -R31.reuse ;  /* 0x000000052c2c7223 */ /* 0x180fe2000001081f */
[----:B------:R-:W-:Y:S01]  /*b6c0*/  FSEL R186, R26, -INF , !P4 ;  /* 0xff8000001aba7808 */ /* 0x000fe20006000000 */
[--C-:B------:R-:W-:Y:S01]  /*b6d0*/  FFMA.FTZ R14, R14, R5, -R31.reuse ;  /* 0x000000050e0e7223 */ /* 0x100fe2000001081f */
[----:B------:R-:W-:Y:S01]  /*b6e0*/  ISETP.GT.AND P4, PT, R29, 0x30, P2 ;  /* 0x000000301d00780c */ /* 0x000fe20001784270 */
        /* <DEDUP_REMOVED lines=8> */
[----:B------:R-:W-:Y:S01]  /*b770*/  MUFU.EX2 R182, R182 ;  /* 0x000000b600b67308 */ /* 0x000fe20000000800 */
[----:B------:R-:W-:Y:S01]  /*b780*/  FMNMX.FTZ R27, R30, R27, !PT ;  /* 0x0000001b1e1b7209 */ /* 0x000fe20007810000 */
[-CC-:B------:R-:W-:Y:S01]  /*b790*/  FFMA.FTZ R47, R72, R5.reuse, -R31.reuse ;  /* 0x00000005482f7223 */ /* 0x180fe2000001081f */
[----:B------:R-:W-:Y:S01]  /*b7a0*/  ISETP.GT.AND P3, PT, R29, 0x31, P2 ;  /* 0x000000311d00780c */ /* 0x000fe20001764270 */
[--C-:B------:R-:W-:Y:S01]  /*b7b0*/  FFMA.FTZ R32, R32, R5, -R31.reuse ;  /* 0x0000000520207223 */ /* 0x100fe2000001081f */
[----:B------:R-:W-:Y:S01]  /*b7c0*/  FMNMX.FTZ R33, R160, R27, !PT ;  /* 0x0000001ba0217209 */ /* 0x000fe20007810000 */
[----:B------:R-:W-:Y:S01]  /*b7d0*/  FFMA.FTZ R84, R84, R5, -R31 ;  /* 0x0000000554547223 */ /* 0x000fe2000001081f */
[----:B------:R-:W-:Y:S01]  /*b7e0*/  FSEL R50, R50, -INF , !P4 ;  /* 0xff80000032327808 */ /* 0x000fe20006000000 */
[----:B------:R0:W-:Y:S01]  /*b7f0*/  MUFU.EX2 R27, R35 ;  /* 0x00000023001b7308 */ /* 0x0001e20000000800 */
[----:B------:R-:W-:-:S02]  /*b800*/  FMNMX.FTZ R33, R34, R33, !PT ;  /* 0x0000002122217209 */ /* 0x000fc40007810000 */
[----:B------:R-:W-:Y:S02]  /*b810*/  ISETP.GT.AND P4, PT, R29, 0x38, P2 ;  /* 0x000000381d00780c */ /* 0x000fe40001784270 */
[----:B------:R-:W-:Y:S02]  /*b820*/  FMNMX.FTZ R33, R158, R33, !PT ;  /* 0x000000219e217209 */ /* 0x000fe40007810000 */
[C---:B------:R-:W-:Y:S01]  /*b830*/  ISETP.LT.OR P3, PT, R25.reuse, 0x32, P3 ;  /* 0x000000321900780c */ /* 0x040fe20001f61670 */
[----:B------:R-:W-:Y:S01]  /*b840*/  MUFU.EX2 R21, R21 ;  /* 0x0000001500157308 */ /* 0x000fe20000000800 */
[----:B------:R-:W-:Y:S02]  /*b850*/  FMNMX.FTZ R33, R38, R33, !PT ;  /* 0x0000002126217209 */ /* 0x000fe40007810000 */
[----:B------:R-:W-:Y:S02]  /*b860*/  ISETP.LT.OR P4, PT, R25, 0x39, P4 ;  /* 0x000000391900780c */ /* 0x000fe40002781670 */
[----:B0-----:R-:W-:-:S02]  /*b870*/  FMNMX.FTZ R35, R166, R33, !PT ;  /* 0x00000021a6237209 */ /* 0x001fc40007810000 */
[----:B------:R-:W-:Y:S01]  /*b880*/  FSEL R174, R51, -INF , !P3 ;  /* 0xff80000033ae7808 */ /* 0x000fe20005800000 */
[----:B------:R0:W-:Y:S01]  /*b890*/  MUFU.EX2 R33, R170 ;  /* 0x000000aa00217308 */ /* 0x0001e20000000800 */
[----:B------:R-:W-:Y:S01]  /*b8a0*/  FMNMX.FTZ R35, R42, R35, !PT ;  /* 0x000000232a237209 */ /* 0x000fe20007810000 */
[--C-:B------:R-:W-:Y:S01]  /*b8b0*/  FFMA.FTZ R51, R80, R5, -R31.reuse ;  /* 0x0000000550337223 */ /* 0x100fe2000001081f */
[C---:B------:R-:W-:Y:S02]  /*b8c0*/  ISETP.GT.AND P3, PT, R29.reuse, 0x39, P2 ;  /* 0x000000391d00780c */ /* 0x040fe40001764270 */
[----:B------:R-:W-:Y:S02]  /*b8d0*/  FMNMX.FTZ R35, R168, R35, !PT ;  /* 0x00000023a8237209 */ /* 0x000fe40007810000 */
[----:B------:R-:W-:Y:S01]  /*b8e0*/  FSEL R54, R54, -INF , !P4 ;  /* 0xff80000036367808 */ /* 0x000fe20006000000 */
[----:B------:R-:W-:Y:S01]  /*b8f0*/  MUFU.EX2 R176, R176 ;  /* 0x000000b000b07308 */ /* 0x000fe20000000800 */
[----:B------:R-:W-:Y:S01]  /*b900*/  FMNMX.FTZ R35, R46, R35, !PT ;  /* 0x000000232e237209 */ /* 0x000fe20007810000 */
[----:B0-----:R-:W-:Y:S01]  /*b910*/  FFMA.FTZ R170, R52, R5, -R31 ;  /* 0x0000000534aa7223 */ /* 0x001fe2000001081f */
[----:B------:R-:W-:-:S02]  /*b920*/  ISETP.GT.AND P4, PT, R29, 0x40, P2 ;  /* 0x000000401d00780c */ /* 0x000fc40001784270 */
[----:B------:R-:W-:Y:S02]  /*b930*/  FMNMX.FTZ R37, R26, R35, !PT ;  /* 0x000000231a257209 */ /* 0x000fe40007810000 */
        /* <DEDUP_REMOVED lines=11> */
[----:B------:R0:W-:Y:S01]  /*b9f0*/  MUFU.EX2 R37, R43 ;  /* 0x0000002b00257308 */ /* 0x0001e20000000800 */
[----:B------:R-:W-:Y:S02]  /*ba00*/  FMNMX.FTZ R39, R54, R39, !PT ;  /* 0x0000002736277209 */ /* 0x000fe40007810000 */
[----:B------:R-:W-:Y:S02]  /*ba10*/  ISETP.LT.OR P4, PT, R25, 0x49, P4 ;  /* 0x000000491900780c */ /* 0x000fe40002781670 */
[----:B------:R-:W-:-:S02]  /*ba20*/  FSEL R164, R59, -INF , !P3 ;  /* 0xff8000003ba47808 */ /* 0x000fc40005800000 */
[C---:B------:R-:W-:Y:S01]  /*ba30*/  ISETP.GT.AND P3, PT, R29.reuse, 0x49, P2 ;  /* 0x000000491d00780c */ /* 0x040fe20001764270 */
[----:B------:R-:W-:Y:S01]  /*ba40*/  MUFU.EX2 R172, R172 ;  /* 0x000000ac00ac7308 */ /* 0x000fe20000000800 */
[----:B------:R-:W-:Y:S01]  /*ba50*/  FMNMX.FTZ R39, R184, R39, !PT ;  /* 0x00000027b8277209 */ /* 0x000fe20007810000 */
[----:B0-----:R-:W-:Y:S01]  /*ba60*/  FFMA.FTZ R43, R48, R5, -R31 ;  /* 0x00000005302b7223 */ /* 0x001fe2000001081f */
[----:B------:R-:W-:Y:S02]  /*ba70*/  FSEL R62, R62, -INF , !P4 ;  /* 0xff8000003e3e7808 */ /* 0x000fe40006000000 */
[----:B------:R-:W-:Y:S02]  /*ba80*/  ISETP.GT.AND P4, PT, R29, 0x50, P2 ;  /* 0x000000501d00780c */ /* 0x000fe40001784270 */
[----:B------:R-:W-:Y:S01]  /*ba90*/  ISETP.LT.OR P3, PT, R25, 0x4a, P3 ;  /* 0x0000004a1900780c */ /* 0x000fe20001f61670 */
[----:B------:R-:W-:Y:S01]  /*baa0*/  MUFU.EX2 R44, R44 ;  /* 0x0000002c002c7308 */ /* 0x000fe20000000800 */
[----:B------:R-:W-:-:S02]  /*bab0*/  FMNMX.FTZ R39, R58, R39, !PT ;  /* 0x000000273a277209 */ /* 0x000fc40007810000 */
[----:B------:R-:W-:Y:S02]  /*bac0*/  ISETP.LT.OR P4, PT, R25, 0x51, P4 ;  /* 0x000000511900780c */ /* 0x000fe40002781670 */
[----:B------:R-:W-:Y:S02]  /*bad0*/  FSEL R156, R63, -INF , !P3 ;  /* 0xff8000003f9c7808 */ /* 0x000fe40005800000 */
[C---:B------:R-:W-:Y:S01]  /*bae0*/  ISETP.GT.AND P3, PT, R29.reuse, 0x51, P2 ;  /* 0x000000511d00780c */ /* 0x040fe20001764270 */
[----:B------:R-:W-:Y:S01]  /*baf0*/  MUFU.EX2 R170, R170 ;  /* 0x000000aa00aa7308 */ /* 0x000fe20000000800 */
[----:B------:R-:W-:Y:S02]  /*bb00*/  FMNMX.FTZ R41, R164, R39, !PT ;  /* 0x00000027a4297209 */ /* 0x000fe40007810000 */
[----:B------:R-:W-:Y:S01]  /*bb10*/  FSEL R154, R66, -INF , !P4 ;  /* 0xff800000429a7808 */ /* 0x000fe20006000000 */
[----:B------:R-:W-:Y:S01]  /*bb20*/  FFMA.FTZ R66, R152, R5, -R31 ;  /* 0x0000000598427223 */ /* 0x000fe2000001081f */
[----:B------:R-:W-:-:S02]  /*bb30*/  ISETP.GT.AND P4, PT, R29, 0x58, P2 ;  /* 0x000000581d00780c */ /* 0x000fc40001784270 */
[C---:B------:R-:W-:Y:S01]  /*bb40*/  ISETP.LT.OR P3, PT, R25.reuse, 0x52, P3 ;  /* 0x000000521900780c */ /* 0x040fe20001f61670 */
[----:B------:R0:W-:Y:S01]  /*bb50*/  MUFU.EX2 R39, R43 ;  /* 0x0000002b00277308 */ /* 0x0001e20000000800 */
[----:B------:R-:W-:Y:S02]  /*bb60*/  FMNMX.FTZ R41, R62, R41, !PT ;  /* 0x000000293e297209 */ /* 0x000fe40007810000 */
[----:B------:R-:W-:Y:S02]  /*bb70*/  ISETP.LT.OR P4, PT, R25, 0x59, P4 ;  /* 0x000000591900780c */ /* 0x000fe40002781670 */
[----:B------:R-:W-:Y:S02]  /*bb80*/  FSEL R152, R67, -INF , !P3 ;  /* 0xff80000043987808 */ /* 0x000fe40005800000 */
[----:B------:R-:W-:Y:S01]  /*bb90*/  FMNMX.FTZ R41, R156, R41, !PT ;  /* 0x000000299c297209 */ /* 0x000fe20007810000 */
[----:B------:R-:W-:Y:S01]  /*bba0*/  MUFU.EX2 R66, R66 ;  /* 0x0000004200427308 */ /* 0x000fe20000000800 */
[----:B------:R-:W-:-:S02]  /*bbb0*/  ISETP.GT.AND P3, PT, R29, 0x59, P2 ;  /* 0x000000591d00780c */ /* 0x000fc40001764270 */
[----:B------:R-:W-:Y:S02]  /*bbc0*/  FSEL R70, R70, -INF , !P4 ;  /* 0xff80000046467808 */ /* 0x000fe40006000000 */
[----:B------:R-:W-:Y:S02]  /*bbd0*/  FMNMX.FTZ R41, R154, R41, !PT ;  /* 0x000000299a297209 */ /* 0x000fe40007810000 */
[----:B------:R-:W-:Y:S01]  /*bbe0*/  ISETP.GT.AND P4, PT, R29, 0x60, P2 ;  /* 0x000000601d00780c */ /* 0x000fe20001784270 */
[----:B------:R-:W-:Y:S01]  /*bbf0*/  MUFU.EX2 R40, R40 ;  /* 0x0000002800287308 */ /* 0x000fe20000000800 */
[C---:B------:R-:W-:Y:S02]  /*bc00*/  ISETP.LT.OR P3, PT, R25.reuse, 0x5a, P3 ;  /* 0x0000005a1900780c */ /* 0x040fe40001f61670 */
[----:B------:R-:W-:Y:S02]  /*bc10*/  FMNMX.FTZ R41, R152, R41, !PT ;  /* 0x0000002998297209 */ /* 0x000fe40007810000 */
[----:B------:R-:W-:-:S02]  /*bc20*/  ISETP.LT.OR P4, PT, R25, 0x61, P4 ;  /* 0x000000611900780c */ /* 0x000fc40002781670 */
[----:B------:R-:W-:Y:S01]  /*bc30*/  FSEL R48, R71, -INF , !P3 ;  /* 0xff80000047307808 */ /* 0x000fe20005800000 */
[----:B------:R-:W-:Y:S01]  /*bc40*/  MUFU.EX2 R14, R14 ;  /* 0x0000000e000e7308 */ /* 0x000fe20000000800 */
[C---:B------:R-:W-:Y:S02]  /*bc50*/  ISETP.GT.AND P3, PT, R29.reuse, 0x61, P2 ;  /* 0x000000611d00780c */ /* 0x040fe40001764270 */
[----:B------:R-:W-:Y:S02]  /*bc60*/  FMNMX.FTZ R41, R70, R41, !PT ;  /* 0x0000002946297209 */ /* 0x000fe40007810000 */
[----:B------:R-:W-:Y:S02]  /*bc70*/  FSEL R74, R74, -INF , !P4 ;  /* 0xff8000004a4a7808 */ /* 0x000fe40006000000 */
[----:B------:R-:W-:Y:S01]  /*bc80*/  ISETP.GT.AND P4, PT, R29, 0x68, P2 ;  /* 0x000000681d00780c */ /* 0x000fe20001784270 */
[----:B------:R-:W-:Y:S01]  /*bc90*/  MUFU.EX2 R24, R24 ;  /* 0x0000001800187308 */ /* 0x000fe20000000800 */
[----:B------:R-:W-:-:S02]  /*bca0*/  ISETP.LT.OR P3, PT, R25, 0x62, P3 ;  /* 0x000000621900780c */ /* 0x000fc40001f61670 */
[----:B0-----:R-:W-:Y:S02]  /*bcb0*/  FMNMX.FTZ R43, R48, R41, !PT ;  /* 0x00000029302b7209 */ /* 0x001fe40007810000 */
[----:B------:R-:W-:Y:S02]  /*bcc0*/  ISETP.LT.OR P4, PT, R25, 0x69, P4 ;  /* 0x000000691900780c */ /* 0x000fe40002781670 */
[----:B------:R-:W-:Y:S01]  /*bcd0*/  FSEL R52, R75, -INF , !P3 ;  /* 0xff8000004b347808 */ /* 0x000fe20005800000 */
[----:B------:R0:W-:Y:S01]  /*bce0*/  MUFU.EX2 R41, R45 ;  /* 0x0000002d00297308 */ /* 0x0001e20000000800 */
[----:B------:R-:W-:Y:S02]  /*bcf0*/  ISETP.GT.AND P3, PT, R29, 0x69, P2 ;  /* 0x000000691d00780c */ /* 0x000fe40001764270 */
[----:B------:R-:W-:Y:S02]  /*bd00*/  FMNMX.FTZ R43, R74, R43, !PT ;  /* 0x0000002b4a2b7209 */ /* 0x000fe40007810000 */
[----:B------:R-:W-:-:S02]  /*bd10*/  FSEL R78, R78, -INF , !P4 ;  /* 0xff8000004e4e7808 */ /* 0x000fc40006000000 */
[----:B------:R-:W-:Y:S01]  /*bd20*/  ISETP.GT.AND P4, PT, R29, 0x70, P2 ;  /* 0x000000701d00780c */ /* 0x000fe20001784270 */
[----:B------:R-:W-:Y:S01]  /*bd30*/  MUFU.EX2 R20, R20 ;  /* 0x0000001400147308 */ /* 0x000fe20000000800 */
[C---:B------:R-:W-:Y:S01]  /*bd40*/  ISETP.LT.OR P3, PT, R25.reuse, 0x6a, P3 ;  /* 0x0000006a1900780c */ /* 0x040fe20001f61670 */
[----:B0-----:R-:W-:Y:S01]  /*bd50*/  FFMA.FTZ R45, R68, R5, -R31 ;  /* 0x00000005442d7223 */ /* 0x001fe2000001081f */
        /* <DEDUP_REMOVED lines=9> */
[----:B------:R-:W-:Y:S02]  /*bdf0*/  ISETP.LT.OR P3, PT, R25, 0x72, P3 ;  /* 0x000000721900780c */ /* 0x000fe40001f61670 */
[----:B------:R-:W-:Y:S02]  /*be00*/  FMNMX.FTZ R43, R194, R43, !PT ;  /* 0x0000002bc22b7209 */ /* 0x000fe40007810000 */
[----:B------:R-:W-:Y:S01]  /*be10*/  ISETP.GT.AND P2, PT, R29, 0x79, P2 ;  /* 0x000000791d00780c */ /* 0x000fe20001744270 */
[----:B------:R-:W-:Y:S01]  /*be20*/  FFMA.FTZ R29, R36, R5, -R31 ;  /* 0x00000005241d7223 */ /* 0x000fe2000001081f */
[----:B------:R-:W-:Y:S01]  /*be30*/  ISETP.LT.OR P4, PT, R25, 0x79, P4 ;  /* 0x000000791900780c */ /* 0x000fe20002781670 */
[----:B------:R-:W-:Y:S01]  /*be40*/  MUFU.EX2 R12, R12 ;  /* 0x0000000c000c7308 */ /* 0x000fe20000000800 */
[----:B------:R-:W-:-:S02]  /*be50*/  FSEL R36, R83, -INF , !P3 ;  /* 0xff80000053247808 */ /* 0x000fc40005800000 */
[----:B------:R-:W-:Y:S02]  /*be60*/  FMNMX.FTZ R43, R82, R43, !PT ;  /* 0x0000002b522b7209 */ /* 0x000fe40007810000 */
[----:B------:R-:W-:Y:S01]  /*be70*/  ISETP.LT.OR P2, PT, R25, 0x7a, P2 ;  /* 0x0000007a1900780c */ /* 0x000fe20001741670 */
[----:B------:R-:W-:Y:S01]  /*be80*/  FFMA.FTZ R25, R60, R5, -R31 ;  /* 0x000000053c197223 */ /* 0x000fe2000001081f */
[----:B------:R-:W-:Y:S01]  /*be90*/  FSEL R86, R86, -INF , !P4 ;  /* 0xff80000056567808 */ /* 0x000fe20006000000 */
[----:B------:R-:W-:Y:S01]  /*bea0*/  MUFU.EX2 R29, R29 ;  /* 0x0000001d001d7308 */ /* 0x000fe20000000800 */
[----:B------:R-:W-:Y:S02]  /*beb0*/  FMNMX.FTZ R43, R36, R43, !PT ;  /* 0x0000002b242b7209 */ /* 0x000fe40007810000 */
[----:B------:R-:W-:Y:S02]  /*bec0*/  FSEL R56, R87, -INF , !P2 ;  /* 0xff80000057387808 */ /* 0x000fe40005000000 */
[----:B------:R-:W-:-:S02]  /*bed0*/  FMNMX.FTZ R43, R86, R43, !PT ;  /* 0x0000002b562b7209 */ /* 0x000fc40007810000 */
[----:B------:R-:W-:Y:S01]  /*bee0*/  FSEL R55, R0, RZ, P5 ;  /* 0x000000ff00377208 */ /* 0x000fe20002800000 */
[----:B------:R-:W-:Y:S01]  /*bef0*/  MUFU.EX2 R25, R25 ;  /* 0x0000001900197308 */ /* 0x000fe20000000800 */
[----:B------:R-:W-:Y:S01]  /*bf00*/  FMNMX.FTZ R49, R56, R43, !PT ;  /* 0x0000002b38317209 */ /* 0x000fe20007810000 */
[-CC-:B------:R-:W-:Y:S02]  /*bf10*/  FFMA.FTZ R43, R64, R5.reuse, -R31.reuse ;  /* 0x00000005402b7223 */ /* 0x180fe4000001081f */
[----:B------:R-:W-:Y:S01]  /*bf20*/  FADD.FTZ R64, -R55, R10 ;  /* 0x0000000a37407221 */ /* 0x000fe20000010100 */
[-CC-:B------:R-:W-:Y:S01]  /*bf30*/  FFMA.FTZ R10, R28, R5.reuse, -R31.reuse ;  /* 0x000000051c0a7223 */ /* 0x180fe2000001081f */
[----:B------:R-:W0:Y:S02]  /*bf40*/  SHFL.BFLY PT, R60, R49, 0x2, 0x1f ;  /* 0x0c401f00313c7f89 */ /* 0x000e2400000e0000 */
[-C--:B------:R-:W-:Y:S01]  /*bf50*/  FMUL.FTZ R28, R64, R5.reuse ;  /* 0x00000005401c7220 */ /* 0x080fe20000410000 */
[----:B------:R-:W-:Y:S08]  /*bf60*/  MUFU.EX2 R43, R43 ;  /* 0x0000002b002b7308 */ /* 0x000ff00000000800 */
[----:B------:R-:W1:Y:S08]  /*bf70*/  MUFU.EX2 R28, R28 ;  /* 0x0000001c001c7308 */ /* 0x000e700000000800 */
[----:B------:R-:W-:Y:S01]  /*bf80*/  MUFU.EX2 R51, R51 ;  /* 0x0000003300337308 */ /* 0x000fe20000000800 */
[----:B0-----:R-:W-:Y:S01]  /*bf90*/  FMNMX.FTZ R53, R49, R60, !PT ;  /* 0x0000003c31357209 */ /* 0x001fe20007810000 */
[-CC-:B------:R-:W-:Y:S01]  /*bfa0*/  FFMA.FTZ R60, R8, R5.reuse, -R31.reuse ;  /* 0x00000005083c7223 */ /* 0x180fe2000001081f */
[----:B------:R-:W-:-:S05]  /*bfb0*/  FFMA.FTZ R49, R76, R5, -R31 ;  /* 0x000000054c317223 */ /* 0x000fca000001081f */
[----:B------:R-:W-:Y:S01]  /*bfc0*/  MUFU.EX2 R32, R32 ;  /* 0x0000002000207308 */ /* 0x000fe20000000800 */
[----:B-1----:R-:W-:Y:S01]  /*bfd0*/  FFMA.FTZ R55, R28, R4, R15 ;  /* 0x000000041c377223 */ /* 0x002fe2000001000f */
[----:B------:R-:W0:Y:S01]  /*bfe0*/  SHFL.BFLY PT, R8, R53, 0x1, 0x1f ;  /* 0x0c201f0035087f89 */ /* 0x000e2200000e0000 */
[-C--:B------:R-:W-:Y:S01]  /*bff0*/  FMUL.FTZ R88, R88, R28.reuse ;  /* 0x0000001c58587220 */ /* 0x080fe20000410000 */
[-C--:B------:R-:W-:Y:S01]  /*c000*/  FMUL.FTZ R89, R89, R28.reuse ;  /* 0x0000001c59597220 */ /* 0x080fe20000410000 */
[C---:B------:R-:W-:Y:S01]  /*c010*/  FADD.FTZ R55, R180.reuse, R55 ;  /* 0x00000037b4377221 */ /* 0x040fe20000010000 */
[----:B------:R-:W-:Y:S01]  /*c020*/  F2FP.BF16.F32.PACK_AB R180, R180, R15 ;  /* 0x0000000fb4b4723e */ /* 0x000fe200000010ff */
[----:B------:R-:W-:Y:S01]  /*c030*/  FMUL.FTZ R92, R92, R28 ;  /* 0x0000001c5c5c7220 */ /* 0x000fe20000410000 */
[----:B------:R-:W-:Y:S01]  /*c040*/  MUFU.EX2 R60, R60 ;  /* 0x0000003c003c7308 */ /* 0x000fe20000000800 */
[----:B------:R-:W-:Y:S01]  /*c050*/  FADD.FTZ R4, R182, R55 ;  /* 0x00000037b6047221 */ /* 0x000fe20000010000 */
[----:B------:R-:W-:Y:S01]  /*c060*/  F2FP.BF16.F32.PACK_AB R182, R21, R182 ;  /* 0x000000b615b6723e */ /* 0x000fe200000010ff */
[-C--:B------:R-:W-:Y:S01]  /*c070*/  FMUL.FTZ R93, R93, R28.reuse ;  /* 0x0000001c5d5d7220 */ /* 0x080fe20000410000 */
[-C--:B------:R-:W-:Y:S01]  /*c080*/  FMUL.FTZ R96, R96, R28.reuse ;  /* 0x0000001c60607220 */ /* 0x080fe20000410000 */
[----:B------:R-:W-:Y:S01]  /*c090*/  FADD.FTZ R55, R21, R4 ;  /* 0x0000000415377221 */ /* 0x000fe20000010000 */
[-C--:B------:R-:W-:Y:S01]  /*c0a0*/  FMUL.FTZ R97, R97, R28.reuse ;  /* 0x0000001c61617220 */ /* 0x080fe20000410000 */
        /* <DEDUP_REMOVED lines=11> */
[----:B0-----:R-:W-:Y:S01]  /*c160*/  FMNMX.FTZ R8, R53, R8, !PT ;  /* 0x0000000835087209 */ /* 0x001fe20007810000 */
[----:B------:R-:W-:Y:S01]  /*c170*/  FMUL.FTZ R109, R109, R28 ;  /* 0x0000001c6d6d7220 */ /* 0x000fe20000410000 */
[C---:B------:R-:W-:Y:S01]  /*c180*/  F2FP.BF16.F32.PACK_AB R178, R33.reuse, R178 ;  /* 0x000000b221b2723e */ /* 0x040fe200000010ff */
[----:B------:R-:W-:Y:S01]  /*c190*/  FADD.FTZ R55, R33, R4 ;  /* 0x0000000421377221 */ /* 0x000fe20000010000 */
[C---:B------:R-:W-:Y:S01]  /*c1a0*/  FSETP.NEU.FTZ.AND P2, PT, R8.reuse, -INF , PT ;  /* 0xff8000000800780b */ /* 0x040fe20003f5d000 */
[-C--:B------:R-:W-:Y:S01]  /*c1b0*/  FMUL.FTZ R31, R8, R5.reuse ;  /* 0x00000005081f7220 */ /* 0x080fe20000410000 */
[----:B------:R-:W-:Y:S01]  /*c1c0*/  MUFU.EX2 R53, R84 ;  /* 0x0000005400357308 */ /* 0x000fe20000000800 */
[----:B------:R-:W-:Y:S01]  /*c1d0*/  FADD.FTZ R4, R172, R55 ;  /* 0x00000037ac047221 */ /* 0x000fe20000010000 */
[----:B------:R-:W-:Y:S01]  /*c1e0*/  F2FP.BF16.F32.PACK_AB R172, R35, R172 ;  /* 0x000000ac23ac723e */ /* 0x000fe200000010ff */
[-C--:B------:R-:W-:Y:S01]  /*c1f0*/  FMUL.FTZ R112, R112, R28.reuse ;  /* 0x0000001c70707220 */ /* 0x080fe20000410000 */
[----:B------:R-:W-:Y:S01]  /*c200*/  FSEL R31, R31, RZ, P2 ;  /* 0x000000ff1f1f7208 */ /* 0x000fe20001000000 */
[----:B------:R-:W-:Y:S01]  /*c210*/  FADD.FTZ R4, R35, R4 ;  /* 0x0000000423047221 */ /* 0x000fe20000010000 */
[-C--:B------:R-:W-:Y:S01]  /*c220*/  FMUL.FTZ R113, R113, R28.reuse ;  /* 0x0000001c71717220 */ /* 0x080fe20000410000 */
[-C--:B------:R-:W-:Y:S01]  /*c230*/  FMUL.FTZ R116, R116, R28.reuse ;  /* 0x0000001c74747220 */ /* 0x080fe20000410000 */
[----:B------:R-:W-:Y:S01]  /*c240*/  FMUL.FTZ R117, R117, R28 ;  /* 0x0000001c75757220 */ /* 0x000fe20000410000 */
[----:B------:R-:W-:Y:S01]  /*c250*/  FADD.FTZ R55, R37, R4 ;  /* 0x0000000425377221 */ /* 0x000fe20000010000 */
[----:B------:R-:W-:Y:S01]  /*c260*/  FSEL R4, R8, RZ, P2 ;  /* 0x000000ff08047208 */ /* 0x000fe20001000000 */
[-CC-:B------:R-:W-:Y:S01]  /*c270*/  FFMA.FTZ R171, R54, R5.reuse, -R31.reuse ;  /* 0x0000000536ab7223 */ /* 0x180fe2000001081f */
[----:B------:R-:W-:Y:S01]  /*c280*/  FFMA.FTZ R64, R186, R5, -R31 ;  /* 0x00000005ba407223 */ /* 0x000fe2000001081f */
[----:B------:R-:W-:Y:S01]  /*c290*/  FADD.FTZ R54, R66, R55 ;  /* 0x0000003742367221 */ /* 0x000fe20000010000 */
[----:B------:R-:W-:-:S02]  /*c2a0*/  @!P1 VIADD R55, R57, 0x28860 ;  /* 0x0002886039379836 */ /* 0x000fc40000000000 */
[----:B------:R-:W-:Y:S01]  /*c2b0*/  FADD.FTZ R4, -R4, R7 ;  /* 0x0000000704047221 */ /* 0x000fe20000010100 */
[-C--:B------:R-:W-:Y:S01]  /*c2c0*/  FFMA.FTZ R181, R162, R5.reuse, -R31 ;  /* 0x00000005a2b57223 */ /* 0x080fe2000001081f */
[----:B------:R-:W-:Y:S01]  /*c2d0*/  FADD.FTZ R7, R39, R54 ;  /* 0x0000003627077221 */ /* 0x000fe20000010000 */
[----:B------:R-:W-:Y:S01]  /*c2e0*/  MUFU.EX2 R64, R64 ;  /* 0x0000004000407308 */ /* 0x000fe20000000800 */
[----:B------:R-:W-:Y:S01]  /*c2f0*/  @!P1 PRMT R54, RZ, 0x654, R55 ;  /* 0x00000654ff369816 */ /* 0x000fe20000000037 */
[-C--:B------:R-:W-:Y:S01]  /*c300*/  FMUL.FTZ R4, R4, R5.reuse ;  /* 0x0000000504047220 */ /* 0x080fe20000410000 */
[----:B------:R-:W-:Y:S01]  /*c310*/  FADD.FTZ R55, R44, R7 ;  /* 0x000000072c377221 */ /* 0x000fe20000010000 */
[-CC-:B------:R-:W-:Y:S01]  /*c320*/  FFMA.FTZ R183, R30, R5.reuse, -R31.reuse ;  /* 0x000000051eb77223 */ /* 0x180fe2000001081f */
[----:B------:R0:W-:Y:S01]  /*c330*/  @!P1 SYNCS.ARRIVE.TRANS64.RED.A1T0 RZ, [R54+URZ], RZ ;  /* 0x000000ff36ff99a7 */ /* 0x0001e2000810043f */
[-CC-:B------:R-:W-:Y:S01]  /*c340*/  FFMA.FTZ R30, R160, R5.reuse, -R31.reuse ;  /* 0x00000005a01e7223 */ /* 0x180fe2000001081f */
[-CC-:B------:R-:W-:Y:S01]  /*c350*/  FFMA.FTZ R165, R58, R5.reuse, -R31.reuse ;  /* 0x000000053aa57223 */ /* 0x180fe2000001081f */
[----:B------:R-:W1:Y:S01]  /*c360*/  MUFU.EX2 R7, R4 ;  /* 0x0000000400077308 */ /* 0x000e620000000800 */
[-CC-:B------:R-:W-:Y:S01]  /*c370*/  FFMA.FTZ R177, R34, R5.reuse, -R31.reuse ;  /* 0x0000000522b17223 */ /* 0x180fe2000001081f */
[-CC-:B------:R-:W-:Y:S01]  /*c380*/  FFMA.FTZ R34, R158, R5.reuse, -R31.reuse ;  /* 0x000000059e227223 */ /* 0x180fe2000001081f */
[-CC-:B------:R-:W-:Y:S01]  /*c390*/  FFMA.FTZ R179, R38, R5.reuse, -R31.reuse ;  /* 0x0000000526b37223 */ /* 0x180fe2000001081f */
[-C--:B------:R-:W-:Y:S01]  /*c3a0*/  FFMA.FTZ R38, R166, R5.reuse, -R31 ;  /* 0x00000005a6267223 */ /* 0x080fe2000001081f */
[----:B0-----:R-:W-:Y:S01]  /*c3b0*/  FADD.FTZ R54, R170, R55 ;  /* 0x00000037aa367221 */ /* 0x001fe20000010000 */
[-CC-:B------:R-:W-:Y:S01]  /*c3c0*/  FFMA.FTZ R173, R42, R5.reuse, -R31.reuse ;  /* 0x000000052aad7223 */ /* 0x180fe2000001081f */
[-CC-:B------:R-:W-:Y:S01]  /*c3d0*/  FFMA.FTZ R175, R46, R5.reuse, -R31.reuse ;  /* 0x000000052eaf7223 */ /* 0x180fe2000001081f */
[----:B------:R-:W0:Y:S01]  /*c3e0*/  MUFU.EX2 R181, R181 ;  /* 0x000000b500b57308 */ /* 0x000e220000000800 */
[----:B------:R-:W-:Y:S01]  /*c3f0*/  FADD.FTZ R55, R41, R54 ;  /* 0x0000003629377221 */ /* 0x000fe20000010000 */
[-CC-:B------:R-:W-:Y:S01]  /*c400*/  FFMA.FTZ R169, R50, R5.reuse, -R31.reuse ;  /* 0x0000000532a97223 */ /* 0x180fe2000001081f */
[-CC-:B------:R-:W-:Y:S01]  /*c410*/  FFMA.FTZ R42, R168, R5.reuse, -R31.reuse ;  /* 0x00000005a82a7223 */ /* 0x180fe2000001081f */
[-C--:B------:R-:W-:Y:S01]  /*c420*/  FFMA.FTZ R26, R26, R5.reuse, -R31 ;  /* 0x000000051a1a7223 */ /* 0x080fe2000001081f */
[----:B------:R-:W-:Y:S01]  /*c430*/  FADD.FTZ R58, R40, R55 ;  /* 0x00000037283a7221 */ /* 0x000fe20000010000 */
[-CC-:B------:R-:W-:Y:S01]  /*c440*/  FFMA.FTZ R46, R174, R5.reuse, -R31.reuse ;  /* 0x00000005ae2e7223 */ /* 0x180fe2000001081f */
[--C-:B------:R-:W-:Y:S01]  /*c450*/  FFMA.FTZ R50, R184, R5, -R31.reuse ;  /* 0x00000005b8327223 */ /* 0x100fe2000001081f */
[----:B------:R-:W2:Y:S01]  /*c460*/  MUFU.EX2 R183, R183 ;  /* 0x000000b700b77308 */ /* 0x000ea20000000800 */
[----:B------:R-:W-:Y:S01]  /*c470*/  FADD.FTZ R58, R29, R58 ;  /* 0x0000003a1d3a7221 */ /* 0x000fe20000010000 */
[----:B-1----:R-:W-:Y:S01]  /*c480*/  FFMA.FTZ R4, R7, R3, R64 ;  /* 0x0000000307047223 */ /* 0x002fe20000010040 */
[-CC-:B------:R-:W-:Y:S01]  /*c490*/  FFMA.FTZ R164, R164, R5.reuse, -R31.reuse ;  /* 0x00000005a4a47223 */ /* 0x180fe2000001081f */
[-CC-:B------:R-:W-:Y:S01]  /*c4a0*/  FFMA.FTZ R62, R62, R5.reuse, -R31.reuse ;  /* 0x000000053e3e7223 */ /* 0x180fe2000001081f */
[----:B------:R-:W-:Y:S01]  /*c4b0*/  FADD.FTZ R55, R25, R58 ;  /* 0x0000003a19377221 */ /* 0x000fe20000010000 */
[-CC-:B------:R-:W-:Y:S01]  /*c4c0*/  FFMA.FTZ R156, R156, R5.reuse, -R31.reuse ;  /* 0x000000059c9c7223 */ /* 0x180fe2000001081f */
[-C--:B------:R-:W-:Y:S01]  /*c4d0*/  FFMA.FTZ R154, R154, R5.reuse, -R31 ;  /* 0x000000059a9a7223 */ /* 0x080fe2000001081f */
[----:B------:R-:W1:Y:S01]  /*c4e0*/  MUFU.EX2 R30, R30 ;  /* 0x0000001e001e7308 */ /* 0x000e620000000800 */
[----:B------:R-:W-:Y:S01]  /*c4f0*/  FADD.FTZ R58, R14, R55 ;  /* 0x000000370e3a7221 */ /* 0x000fe20000010000 */
[----:B0-----:R-:W-:Y:S01]  /*c500*/  FADD.FTZ R4, R181, R4 ;  /* 0x00000004b5047221 */ /* 0x001fe20000010000 */
[-CC-:B------:R-:W-:Y:S01]  /*c510*/  FFMA.FTZ R152, R152, R5.reuse, -R31.reuse ;  /* 0x0000000598987223 */ /* 0x180fe2000001081f */
[-CC-:B------:R-:W-:Y:S01]  /*c520*/  FFMA.FTZ R70, R70, R5.reuse, -R31.reuse ;  /* 0x0000000546467223 */ /* 0x180fe2000001081f */
[----:B------:R-:W-:Y:S01]  /*c530*/  FADD.FTZ R55, R43, R58 ;  /* 0x0000003a2b377221 */ /* 0x000fe20000010000 */
[-CC-:B------:R-:W-:Y:S01]  /*c540*/  FFMA.FTZ R54, R48, R5.reuse, -R31.reuse ;  /* 0x0000000530367223 */ /* 0x180fe2000001081f */
        /* <DEDUP_REMOVED lines=10> */
[----:B------:R-:W-:Y:S01]  /*c5f0*/  FFMA.FTZ R31, R56, R5, -R31 ;  /* 0x00000005381f7223 */ /* 0x000fe2000001081f */
[----:B------:R-:W-:Y:S01]  /*c600*/  FADD.FTZ R56, R24, R55 ;  /* 0x0000003718387221 */ /* 0x000fe20000010000 */
[----:B-1----:R-:W-:Y:S01]  /*c610*/  FADD.FTZ R4, R30, R3 ;  /* 0x000000031e047221 */ /* 0x002fe20000010000 */
[----:B------:R-:W-:Y:S01]  /*c620*/  F2FP.BF16.F32.PACK_AB R166, R14, R25 ;  /* 0x000000190ea6723e */ /* 0x000fe200000010ff */
[-C--:B------:R-:W-:Y:S01]  /*c630*/  FMUL.FTZ R90, R90, R7.reuse ;  /* 0x000000075a5a7220 */ /* 0x080fe20000410000 */
[----:B------:R-:W-:Y:S01]  /*c640*/  FADD.FTZ R15, R45, R56 ;  /* 0x000000382d0f7221 */ /* 0x000fe20000010000 */
[----:B------:R-:W-:Y:S01]  /*c650*/  ISETP.GT.AND P2, PT, R6, UR39, PT ;  /* 0x0000002706007c0c */ /* 0x000fe2000bf44270 */
[----:B------:R-:W1:Y:S01]  /*c660*/  MUFU.EX2 R179, R179 ;  /* 0x000000b300b37308 */ /* 0x000e620000000800 */
[----:B0-----:R-:W-:Y:S01]  /*c670*/  FADD.FTZ R3, R177, R4 ;  /* 0x00000004b1037221 */ /* 0x001fe20000010000 */
[----:B------:R-:W-:Y:S01]  /*c680*/  FADD.FTZ R56, R20, R15 ;  /* 0x0000000f14387221 */ /* 0x000fe20000010000 */
[-C--:B------:R-:W-:Y:S01]  /*c690*/  FMUL.FTZ R91, R91, R7.reuse ;  /* 0x000000075b5b7220 */ /* 0x080fe20000410000 */
[-C--:B------:R-:W-:Y:S01]  /*c6a0*/  FMUL.FTZ R94, R94, R7.reuse ;  /* 0x000000075e5e7220 */ /* 0x080fe20000410000 */
[-C--:B------:R-:W-:Y:S01]  /*c6b0*/  FMUL.FTZ R95, R95, R7.reuse ;  /* 0x000000075f5f7220 */ /* 0x080fe20000410000 */
[----:B------:R-:W-:Y:S01]  /*c6c0*/  FADD.FTZ R15, R47, R56 ;  /* 0x000000382f0f7221 */ /* 0x000fe20000010000 */
[-C--:B------:R-:W-:Y:S01]  /*c6d0*/  FMUL.FTZ R98, R98, R7.reuse ;  /* 0x0000000762627220 */ /* 0x080fe20000410000 */
[----:B------:R-:W0:Y:S01]  /*c6e0*/  MUFU.EX2 R38, R38 ;  /* 0x0000002600267308 */ /* 0x000e220000000800 */
[----:B--2---:R-:W-:Y:S01]  /*c6f0*/  FADD.FTZ R4, R34, R3 ;  /* 0x0000000322047221 */ /* 0x004fe20000010000 */
[----:B------:R-:W-:Y:S01]  /*c700*/  FADD.FTZ R56, R60, R15 ;  /* 0x0000000f3c387221 */ /* 0x000fe20000010000 */
[-C--:B------:R-:W-:Y:S01]  /*c710*/  FMUL.FTZ R99, R99, R7.reuse ;  /* 0x0000000763637220 */ /* 0x080fe20000410000 */
[-C--:B------:R-:W-:Y:S01]  /*c720*/  FMUL.FTZ R102, R102, R7.reuse ;  /* 0x0000000766667220 */ /* 0x080fe20000410000 */
[-C--:B------:R-:W-:Y:S01]  /*c730*/  FMUL.FTZ R103, R103, R7.reuse ;  /* 0x0000000767677220 */ /* 0x080fe20000410000 */
[----:B------:R-:W-:Y:S01]  /*c740*/  FADD.FTZ R15, R49, R56 ;  /* 0x00000038310f7221 */ /* 0x000fe20000010000 */
[-C--:B------:R-:W-:Y:S01]  /*c750*/  FMUL.FTZ R106, R106, R7.reuse ;  /* 0x000000076a6a7220 */ /* 0x080fe20000410000 */
[----:B------:R-:W2:Y:S01]  /*c760*/  MUFU.EX2 R173, R173 ;  /* 0x000000ad00ad7308 */ /* 0x000ea20000000800 */
        /* <DEDUP_REMOVED lines=24> */
[----:B-1----:R-:W-:Y:S01]  /*c8f0*/  FADD.FTZ R4, R42, R3 ;  /* 0x000000032a047221 */ /* 0x002fe20000010000 */
[-C--:B------:R-:W-:Y:S01]  /*c900*/  FMUL.FTZ R143, R143, R7.reuse ;  /* 0x000000078f8f7220 */ /* 0x080fe20000410000 */
[-C--:B------:R-:W-:Y:S01]  /*c910*/  FMUL.FTZ R146, R146, R7.reuse ;  /* 0x0000000792927220 */ /* 0x080fe20000410000 */
[-C--:B------:R-:W-:Y:S01]  /*c920*/  FMUL.FTZ R147, R147, R7.reuse ;  /* 0x0000000793937220 */ /* 0x080fe20000410000 */
[-C--:B------:R-:W-:Y:S01]  /*c930*/  FMUL.FTZ R150, R150, R7.reuse ;  /* 0x0000000796967220 */ /* 0x080fe20000410000 */
[----:B------:R-:W-:Y:S01]  /*c940*/  FMUL.FTZ R151, R151, R7 ;  /* 0x0000000797977220 */ /* 0x000fe20000410000 */
[----:B------:R-:W-:Y:S01]  /*c950*/  F2FP.BF16.F32.PACK_AB R174, R66, R37 ;  /* 0x0000002542ae723e */ /* 0x000fe200000010ff */
[----:B------:R-:W1:Y:S01]  /*c960*/  MUFU.EX2 R169, R169 ;  /* 0x000000a900a97308 */ /* 0x000e620000000800 */
[----:B0-----:R-:W-:Y:S01]  /*c970*/  FADD.FTZ R3, R175, R4 ;  /* 0x00000004af037221 */ /* 0x001fe20000010000 */
[----:B------:R-:W-:Y:S01]  /*c980*/  F2FP.BF16.F32.PACK_AB R168, R44, R39 ;  /* 0x000000272ca8723e */ /* 0x000fe200000010ff */
[----:B------:R-:W-:Y:S01]  /*c990*/  FMUL.FTZ R120, R120, R28 ;  /* 0x0000001c78787220 */ /* 0x000fe20000410000 */
[----:B------:R-:W-:Y:S01]  /*c9a0*/  F2FP.BF16.F32.PACK_AB R170, R41, R170 ;  /* 0x000000aa29aa723e */ /* 0x000fe200000010ff */
[-C--:B------:R-:W-:Y:S01]  /*c9b0*/  FMUL.FTZ R121, R121, R28.reuse ;  /* 0x0000001c79797220 */ /* 0x080fe20000410000 */
[----:B------:R-:W-:Y:S01]  /*c9c0*/  F2FP.BF16.F32.PACK_AB R160, R24, R43 ;  /* 0x0000002b18a0723e */ /* 0x000fe200000010ff */
[-C--:B------:R-:W-:Y:S01]  /*c9d0*/  FMUL.FTZ R124, R124, R28.reuse ;  /* 0x0000001c7c7c7220 */ /* 0x080fe20000410000 */
[----:B------:R0:W-:Y:S01]  /*c9e0*/  MUFU.EX2 R48, R164 ;  /* 0x000000a400307308 */ /* 0x0001e20000000800 */
[----:B--2---:R-:W-:Y:S01]  /*c9f0*/  FADD.FTZ R4, R26, R3 ;  /* 0x000000031a047221 */ /* 0x004fe20000010000 */
[----:B------:R-:W-:Y:S01]  /*ca00*/  F2FP.BF16.F32.PACK_AB R162, R20, R45 ;  /* 0x0000002d14a2723e */ /* 0x000fe200000010ff */
[-C--:B------:R-:W-:Y:S01]  /*ca10*/  FMUL.FTZ R125, R125, R28.reuse ;  /* 0x0000001c7d7d7220 */ /* 0x080fe20000410000 */
[----:B------:R-:W-:Y:S01]  /*ca20*/  F2FP.BF16.F32.PACK_AB R158, R12, R49 ;  /* 0x000000310c9e723e */ /* 0x000fe200000010ff */
[-C--:B------:R-:W-:Y:S01]  /*ca30*/  FMUL.FTZ R128, R128, R28.reuse ;  /* 0x0000001c80807220 */ /* 0x080fe20000410000 */
[-C--:B------:R-:W-:Y:S01]  /*ca40*/  FMUL.FTZ R129, R129, R28.reuse ;  /* 0x0000001c81817220 */ /* 0x080fe20000410000 */
[----:B------:R-:W-:Y:S01]  /*ca50*/  FMUL.FTZ R132, R132, R28 ;  /* 0x0000001c84847220 */ /* 0x000fe20000410000 */
[----:B------:R-:W2:Y:S01]  /*ca60*/  MUFU.EX2 R46, R46 ;  /* 0x0000002e002e7308 */ /* 0x000ea20000000800 */
[----:B0-----:R-:W-:Y:S01]  /*ca70*/  F2FP.BF16.F32.PACK_AB R164, R29, R40 ;  /* 0x000000281da4723e */ /* 0x001fe200000010ff */
[----:B------:R-:W-:Y:S01]  /*ca80*/  FADD.FTZ R40, R12, R15 ;  /* 0x0000000f0c287221 */ /* 0x000fe20000010000 */
[----:B-1----:R-:W-:Y:S01]  /*ca90*/  FADD.FTZ R3, R169, R4 ;  /* 0x00000004a9037221 */ /* 0x002fe20000010000 */
[-C--:B------:R-:W-:Y:S01]  /*caa0*/  FMUL.FTZ R133, R133, R28.reuse ;  /* 0x0000001c85857220 */ /* 0x080fe20000410000 */
[-C--:B------:R-:W-:Y:S01]  /*cab0*/  FMUL.FTZ R136, R136, R28.reuse ;  /* 0x0000001c88887220 */ /* 0x080fe20000410000 */
[----:B------:R-:W-:Y:S01]  /*cac0*/  FADD.FTZ R15, R51, R40 ;  /* 0x00000028330f7221 */ /* 0x000fe20000010000 */
[-C--:B------:R-:W-:Y:S01]  /*cad0*/  FMUL.FTZ R137, R137, R28.reuse ;  /* 0x0000001c89897220 */ /* 0x080fe20000410000 */
[----:B------:R-:W0:Y:S01]  /*cae0*/  MUFU.EX2 R171, R171 ;  /* 0x000000ab00ab7308 */ /* 0x000e220000000800 */
[-C--:B------:R-:W-:Y:S01]  /*caf0*/  FMUL.FTZ R140, R140, R28.reuse ;  /* 0x0000001c8c8c7220 */ /* 0x080fe20000410000 */
[----:B------:R-:W-:Y:S01]  /*cb00*/  FADD.FTZ R14, R32, R15 ;  /* 0x0000000f200e7221 */ /* 0x000fe20000010000 */
[-C--:B------:R-:W-:Y:S01]  /*cb10*/  FMUL.FTZ R141, R141, R28.reuse ;  /* 0x0000001c8d8d7220 */ /* 0x080fe20000410000 */
[-C--:B------:R-:W-:Y:S01]  /*cb20*/  FMUL.FTZ R144, R144, R28.reuse ;  /* 0x0000001c90907220 */ /* 0x080fe20000410000 */
[-C--:B------:R-:W-:Y:S01]  /*cb30*/  FMUL.FTZ R145, R145, R28.reuse ;  /* 0x0000001c91917220 */ /* 0x080fe20000410000 */
[----:B------:R-:W-:Y:S01]  /*cb40*/  FADD.FTZ R15, R53, R14 ;  /* 0x0000000e350f7221 */ /* 0x000fe20000010000 */
[-C--:B------:R-:W-:Y:S01]  /*cb50*/  FMUL.FTZ R148, R148, R28.reuse ;  /* 0x0000001c94947220 */ /* 0x080fe20000410000 */
[----:B------:R-:W1:Y:S01]  /*cb60*/  MUFU.EX2 R50, R50 ;  /* 0x0000003200327308 */ /* 0x000e620000000800 */
[----:B------:R-:W-:Y:S01]  /*cb70*/  FMUL.FTZ R149, R149, R28 ;  /* 0x0000001c95957220 */ /* 0x000fe20000410000 */
[----:B------:R-:W-:Y:S01]  /*cb80*/  FADD.FTZ R4, R10, R15 ;  /* 0x0000000f0a047221 */ /* 0x000fe20000010000 */
[----:B------:R-:W-:Y:S01]  /*cb90*/  F2FP.BF16.F32.PACK_AB R181, R181, R64 ;  /* 0x00000040b5b5723e */ /* 0x000fe200000010ff */
[----:B------:R-:W-:Y:S01]  /*cba0*/  VIADD R6, R6, 0xffffffff ;  /* 0xffffffff06067836 */ /* 0x000fe20000000000 */
[----:B------:R-:W-:Y:S01]  /*cbb0*/  F2FP.BF16.F32.PACK_AB R183, R30, R183 ;  /* 0x000000b71eb7723e */ /* 0x000fe200000010ff */
[----:B------:R-:W-:Y:S01]  /*cbc0*/  IMAD.MOV.U32 R7, RZ, RZ, R8 ;  /* 0x000000ffff077224 */ /* 0x000fe200078e0008 */
[----:B------:R-:W-:Y:S01]  /*cbd0*/  F2FP.BF16.F32.PACK_AB R177, R34, R177 ;  /* 0x000000b122b1723e */ /* 0x000fe200000010ff */
[----:B------:R-:W3:Y:S01]  /*cbe0*/  MUFU.EX2 R165, R165 ;  /* 0x000000a500a57308 */ /* 0x000ee20000000800 */
[----:B------:R-:W-:-:S02]  /*cbf0*/  F2FP.BF16.F32.PACK_AB R179, R38, R179 ;  /* 0x000000b326b3723e */ /* 0x000fc400000010ff */
[----:B------:R-:W-:Y:S02]  /*cc00*/  F2FP.BF16.F32.PACK_AB R173, R42, R173 ;  /* 0x000000ad2aad723e */ /* 0x000fe400000010ff */
[----:B------:R-:W-:Y:S02]  /*cc10*/  F2FP.BF16.F32.PACK_AB R175, R26, R175 ;  /* 0x000000af1aaf723e */ /* 0x000fe400000010ff */
[----:B--2---:R-:W-:Y:S01]  /*cc20*/  F2FP.BF16.F32.PACK_AB R169, R46, R169 ;  /* 0x000000a92ea9723e */ /* 0x004fe200000010ff */
[----:B------:R2:W-:Y:S08]  /*cc30*/  MUFU.EX2 R58, R154 ;  /* 0x0000009a003a7308 */ /* 0x0005f00000000800 */
[----:B------:R-:W4:Y:S01]  /*cc40*/  MUFU.EX2 R62, R62 ;  /* 0x0000003e003e7308 */ /* 0x000f220000000800 */
[----:B--2---:R-:W-:Y:S01]  /*cc50*/  F2FP.BF16.F32.PACK_AB R154, R10, R53 ;  /* 0x000000350a9a723e */ /* 0x004fe200000010ff */
[----:B------:R-:W-:-:S04]  /*cc60*/  FADD.FTZ R10, R46, R3 ;  /* 0x000000032e0a7221 */ /* 0x000fc80000010000 */
[----:B0-----:R-:W-:Y:S01]  /*cc70*/  FADD.FTZ R3, R171, R10 ;  /* 0x0000000aab037221 */ /* 0x001fe20000010000 */
[C---:B-1----:R-:W-:Y:S01]  /*cc80*/  F2FP.BF16.F32.PACK_AB R171, R50.reuse, R171 ;  /* 0x000000ab32ab723e */ /* 0x042fe200000010ff */
[----:B------:R0:W1:Y:S02]  /*cc90*/  MUFU.EX2 R167, R156 ;  /* 0x0000009c00a77308 */ /* 0x0000640000000800 */
[----:B------:R-:W-:-:S04]  /*cca0*/  FADD.FTZ R10, R50, R3 ;  /* 0x00000003320a7221 */ /* 0x000fc80000010000 */
[----:B---3--:R-:W-:Y:S01]  /*ccb0*/  FADD.FTZ R3, R165, R10 ;  /* 0x0000000aa5037221 */ /* 0x008fe20000010000 */
[----:B------:R-:W-:Y:S01]  /*ccc0*/  F2FP.BF16.F32.PACK_AB R165, R48, R165 ;  /* 0x000000a530a5723e */ /* 0x000fe200000010ff */
[----:B------:R2:W3:Y:S01]  /*ccd0*/  MUFU.EX2 R161, R152 ;  /* 0x0000009800a17308 */ /* 0x0004e20000000800 */
[----:B0-----:R-:W-:Y:S01]  /*cce0*/  F2FP.BF16.F32.PACK_AB R156, R60, R47 ;  /* 0x0000002f3c9c723e */ /* 0x001fe200000010ff */
[----:B------:R-:W-:Y:S01]  /*ccf0*/  FADD.FTZ R3, R48, R3 ;  /* 0x0000000330037221 */ /* 0x000fe20000010000 */
[----:B------:R-:W-:-:S03]  /*cd00*/  IMAD.MOV.U32 R10, RZ, RZ, R0 ;  /* 0x000000ffff0a7224 */ /* 0x000fc600078e0000 */
[----:B----4-:R-:W-:Y:S02]  /*cd10*/  FADD.FTZ R3, R62, R3 ;  /* 0x000000033e037221 */ /* 0x010fe40000010000 */
[----:B------:R-:W0:Y:S01]  /*cd20*/  MUFU.EX2 R70, R70 ;  /* 0x0000004600467308 */ /* 0x000e220000000800 */
[----:B--2---:R-:W-:Y:S01]  /*cd30*/  F2FP.BF16.F32.PACK_AB R152, R32, R51 ;  /* 0x000000332098723e */ /* 0x004fe200000010ff */
[C---:B-1----:R-:W-:Y:S01]  /*cd40*/  FADD.FTZ R3, R167.reuse, R3 ;  /* 0x00000003a7037221 */ /* 0x042fe20000010000 */
[----:B------:R-:W-:-:S03]  /*cd50*/  F2FP.BF16.F32.PACK_AB R167, R167, R62 ;  /* 0x0000003ea7a7723e */ /* 0x000fc600000010ff */
[----:B------:R-:W-:Y:S02]  /*cd60*/  FADD.FTZ R3, R58, R3 ;  /* 0x000000033a037221 */ /* 0x000fe40000010000 */
[----:B------:R-:W1:Y:S02]  /*cd70*/  MUFU.EX2 R54, R54 ;  /* 0x0000003600367308 */ /* 0x000e640000000800 */
[C---:B---3--:R-:W-:Y:S01]  /*cd80*/  FADD.FTZ R3, R161.reuse, R3 ;  /* 0x00000003a1037221 */ /* 0x048fe20000010000 */
[----:B------:R-:W-:-:S05]  /*cd90*/  F2FP.BF16.F32.PACK_AB R161, R161, R58 ;  /* 0x0000003aa1a1723e */ /* 0x000fca00000010ff */
        /* <DEDUP_REMOVED lines=23> */
[----:B------:R-:W-:Y:S06]  /*cf10*/  @P2 BRA `(.L_x_6654) ;  /* 0xffffffd000082947 */ /* 0x000fec000383ffff */
.L_x_6637:
[----:B------:R-:W-:Y:S06]  /*cf20*/  BAR.ARV 0x8, 0x120 ;  /* 0x0204800000007b1d */ /* 0x000fec0000002000 */
[----:B------:R-:W-:Y:S05]  /*cf30*/  @!P0 BRA `(.L_x_6655) ;  /* 0x0000000000048947 */ /* 0x000fea0003800000 */
[----:B------:R-:W-:Y:S01]  /*cf40*/  BPT.TRAP 0x1 ;  /* 0x000000040000795c */ /* 0x000fe20000300000 */
.L_x_6655:
[----:B------:R-:W-:Y:S01]  /*cf50*/  ULEA UR5, UR42, UR41, 0x3 ;  /* 0x000000292a057291 */ /* 0x000fe2000f8e183f */
[----:B------:R-:W-:-:S05]  /*cf60*/  IMAD.U32 R2, RZ, RZ, UR43 ;  /* 0x0000002bff027e24 */ /* 0x000fca000f8e00ff */
[----:B------:R-:W-:-:S04]  /*cf70*/  SHF.L.U32 R2, R2, 0x1f, RZ ;  /* 0x0000001f02027819 */ /* 0x000fc800000006ff */
[----:B------:R0:W1:Y:S01]  /*cf80*/  SYNCS.PHASECHK.TRANS64.TRYWAIT P2, [UR5+0x28850], R2 ;  /* 0x02885002ff0075a7 */ /* 0x0000620008040145 */
[----:B------:R-:W-:Y:S05]  /*cf90*/  @!P0 BRA `(.L_x_6656) ;  /* 0x0000000000048947 */ /* 0x000fea0003800000 */
[----:B------:R-:W-:Y:S01]  /*cfa0*/  BPT.TRAP 0x1 ;  /* 0x000000040000795c */ /* 0x000fe20000300000 */
.L_x_6656:
[----:B-1----:R-:W-:Y:S05]  /*cfb0*/  @P2 BRA `(.L_x_6657) ;  /* 0x0000000000082947 */ /* 0x002fea0003800000 */
[----:B------:R-:W1:Y:S02]  /*cfc0*/  SYNCS.PHASECHK.TRANS64.TRYWAIT P0, [UR5+0x28850], R2 ;  /* 0x02885002ff0075a7 */ /* 0x000e640008000145 */
[----:B-1----:R-:W-:Y:S05]  /*cfd0*/  @!P0 BRA `(.L_x_6658) ;  /* 0x0000007c00348947 */ /* 0x002fea0003800000 */
.L_x_6657:
[----:B------:R-:W-:Y:S01]  /*cfe0*/  UIADD3 UR41, UR41, 0x400, URZ ;  /* 0x0000040029297890 */ /* 0x000fe2000fffe03f */
[----:B------:R-:W-:Y:S01]  /*cff0*/  WARPGROUP.ARRIVE ;  /* 0x00000000000079c5 */ /* 0x000fe20000000000 */
[----:B------:R-:W-:Y:S01]  /*d000*/  UMOV UR7, 0x40000040 ;  /* 0x4000004000077882 */ /* 0x000fe20000000000 */
[----:B-1----:R-:W1:Y:S01]  /*d010*/  SHFL.BFLY PT, R7, R4, 0x2, 0x1f ;  /* 0x0c401f0004077f89 */ /* 0x002e6200000e0000 */
[----:B------:R-:W-:Y:S01]  /*d020*/  USHF.R.U32.HI UR41, URZ, 0x4, UR41 ;  /* 0x000000043f297899 */ /* 0x000fe20008011629 */
[----:B------:R-:W-:Y:S01]  /*d030*/  IMAD.U32 R15, RZ, RZ, UR5 ;  /* 0x00000005ff0f7e24 */ /* 0x000fe2000f8e00ff */
[----:B------:R-:W-:Y:S01]  /*d040*/  UIADD3 UR44, UR44, 0x1, URZ ;  /* 0x000000012c2c7890 */ /* 0x000fe2000fffe03f */
[----:B0-----:R-:W0:Y:S01]  /*d050*/  SHFL.BFLY PT, R2, R3, 0x2, 0x1f ;  /* 0x0c401f0003027f89 */ /* 0x001e2200000e0000 */
        /* <DEDUP_REMOVED lines=9> */
[----:B-1----:R-:W-:Y:S01]  /*d0f0*/  FADD.FTZ R7, R7, R4 ;  /* 0x0000000407077221 */ /* 0x002fe20000010000 */
[----:B------:R-:W-:Y:S01]  /*d100*/  UMOV UR7, 0x40000040 ;  /* 0x4000004000077882 */ /* 0x000fe20000000000 */
[----:B------:R-:W-:Y:S02]  /*d110*/  IMAD.MOV.U32 R4, RZ, RZ, RZ ;  /* 0x000000ffff047224 */ /* 0x000fe400078e00ff */
[----:B0-----:R-:W-:Y:S01]  /*d120*/  FADD.FTZ R6, R2, R3 ;  /* 0x0000000302067221 */ /* 0x001fe20000010000 */
[----:B------:R-:W-:Y:S01]  /*d130*/  IMAD.MOV.U32 R3, RZ, RZ, -0x800000 ;  /* 0xff800000ff037424 */ /* 0x000fe200078e00ff */
[----:B------:R-:W0:Y:S01]  /*d140*/  SHFL.BFLY PT, R2, R7, 0x1, 0x1f ;  /* 0x0c201f0007027f89 */ /* 0x000e2200000e0000 */
[----:B------:R-:W-:-:S03]  /*d150*/  USEL UR42, UR42, URZ, UP0 ;  /* 0x0000003f2a2a7287 */ /* 0x000fc60008000000 */
[----:B------:R-:W1:Y:S01]  /*d160*/  SHFL.BFLY PT, R9, R6, 0x1, 0x1f ;  /* 0x0c201f0006097f89 */ /* 0x000e6200000e0000 */
[----:B0-----:R-:W-:Y:S01]  /*d170*/  FADD.FTZ R12, R7, R2 ;  /* 0x00000002070c7221 */ /* 0x001fe20000010000 */
[----:B------:R-:W-:Y:S02]  /*d180*/  IMAD.MOV.U32 R2, RZ, RZ, -0x800000 ;  /* 0xff800000ff027424 */ /* 0x000fe400078e00ff */
[----:B-1----:R-:W-:Y:S02]  /*d190*/  FADD.FTZ R13, R6, R9 ;  /* 0x00000009060d7221 */ /* 0x002fe40000010000 */
[----:B------:R-:W-:-:S03]  /*d1a0*/  FSETP.NE.FTZ.AND P0, PT, R12, RZ, PT ;  /* 0x000000ff0c00720b */ /* 0x000fc60003f15000 */
[----:B------:R-:W-:-:S10]  /*d1b0*/  FSETP.NE.FTZ.AND P2, PT, R13, RZ, PT ;  /* 0x000000ff0d00720b */ /* 0x000fd40003f55000 */
[C---:B------:R-:W-:Y:S01]  /*d1c0*/  @P0 FMUL.FTZ R7, R5.reuse, 0.69314718246459960938 ;  /* 0x3f31721805070820 */ /* 0x040fe20000410000 */
[----:B------:R-:W0:Y:S02]  /*d1d0*/  @P0 MUFU.LG2 R9, R12 ;  /* 0x0000000c00090308 */ /* 0x000e240000000c00 */
[----:B------:R-:W-:Y:S01]  /*d1e0*/  @P2 FMUL.FTZ R14, R5, 0.69314718246459960938 ;  /* 0x3f317218050e2820 */ /* 0x000fe20000410000 */
[----:B------:R-:W-:-:S05]  /*d1f0*/  @!P1 VIADD R5, R15, 0x28860 ;  /* 0x000288600f059836 */ /* 0x000fca0000000000 */
[----:B------:R-:W1:Y:S01]  /*d200*/  @P2 MUFU.LG2 R11, R13 ;  /* 0x0000000d000b2308 */ /* 0x000e620000000c00 */
[----:B------:R-:W-:-:S07]  /*d210*/  @!P1 PRMT R5, RZ, 0x654, R5 ;  /* 0x00000654ff059816 */ /* 0x000fce0000000005 */
        /* <DEDUP_REMOVED lines=109> */
.L_x_6588:
        /* <DEDUP_REMOVED lines=21> */
[----:B------:R-:W-:Y:S01]  /*da40*/  F2FP.BF16.F32.PACK_AB R123, R127, R126 ;  /* 0x0000007e7f7b723e */ /* 0x000fe200000010ff */
[----:B------:R-:W-:Y:S01]  /*da50*/  UIMAD.WIDE UR8, UR38, 0x4, UR8 ;  /* 0x00000004260878a5 */ /* 0x000fe2000f8e0208 */
        /* <DEDUP_REMOVED lines=9> */
[----:B------:R-:W-:Y:S02]  /*daf0*/  MOV R20, R0 ;  /* 0x0000000000147202 */ /* 0x000fe40000000f00 */
[----:B0-----:R-:W-:Y:S02]  /*db00*/  MOV R21, R5 ;  /* 0x0000000500157202 */ /* 0x001fe40000000f00 */
[----:B------:R-:W-:Y:S02]  /*db10*/  F2FP.BF16.F32.PACK_AB R146, R149, R148 ;  /* 0x000000949592723e */ /* 0x000fe400000010ff */
[----:B------:R-:W-:Y:S01]  /*db20*/  F2FP.BF16.F32.PACK_AB R147, R151, R150 ;  /* 0x000000969793723e */ /* 0x000fe200000010ff */
[----:B------:R-:W-:-:S03]  /*db30*/  IMAD.WIDE R4, R192, 0x2, R20 ;  /* 0x00000002c0047825 */ /* 0x000fc600078e0214 */
[C---:B------:R-:W-:Y:S02]  /*db40*/  LOP3.LUT R9, R4.reuse, 0x380, RZ, 0xc0, !PT ;  /* 0x0000038004097812 */ /* 0x040fe400078ec0ff */
[C---:B------:R-:W-:Y:S02]  /*db50*/  IADD3 R17, P6, R4.reuse, 0x20, RZ ;  /* 0x0000002004117810 */ /* 0x040fe40007fde0ff */
[C---:B------:R-:W-:Y:S02]  /*db60*/  IADD3 R33, P5, R4.reuse, 0x40, RZ ;  /* 0x0000004004217810 */ /* 0x040fe40007fbe0ff */
[----:B------:R-:W-:Y:S01]  /*db70*/  SHF.R.U64 R9, R9, 0x3, RZ ;  /* 0x0000000309097819 */ /* 0x000fe200000012ff */
[--C-:B------:R-:W-:Y:S01]  /*db80*/  IMAD.X R29, RZ, RZ, R5.reuse, P6 ;  /* 0x000000ffff1d7224 */ /* 0x100fe200030e0605 */
[----:B------:R-:W-:Y:S01]  /*db90*/  IADD3 R37, P3, R4, 0x4000, RZ ;  /* 0x0000400004257810 */ /* 0x000fe20007f7e0ff */
[----:B------:R-:W-:Y:S01]  /*dba0*/  IMAD.X R27, RZ, RZ, R5, P5 ;  /* 0x000000ffff1b7224 */ /* 0x000fe200028e0605 */
[----:B------:R-:W-:-:S02]  /*dbb0*/  LOP3.LUT R10, R17, 0x380, RZ, 0xc0, !PT ;  /* 0x00000380110a7812 */ /* 0x000fc400078ec0ff */
[C---:B------:R-:W-:Y:S01]  /*dbc0*/  IADD3 R35, P4, R4.reuse, 0x60, RZ ;  /* 0x0000006004237810 */ /* 0x040fe20007f9e0ff */
[--C-:B------:R-:W-:Y:S01]  /*dbd0*/  IMAD.X R13, RZ, RZ, R5.reuse, P3 ;  /* 0x000000ffff0d7224 */ /* 0x100fe200018e0605 */
[C---:B------:R-:W-:Y:S02]  /*dbe0*/  IADD3 R39, P2, R4.reuse, 0x4020, RZ ;  /* 0x0000402004277810 */ /* 0x040fe40007f5e0ff */
[C---:B------:R-:W-:Y:S01]  /*dbf0*/  IADD3 R24, P1, R4.reuse, 0x4040, RZ ;  /* 0x0000404004187810 */ /* 0x040fe20007f3e0ff */
[--C-:B------:R-:W-:Y:S01]  /*dc00*/  IMAD.X R15, RZ, RZ, R5.reuse, P4 ;  /* 0x000000ffff0f7224 */ /* 0x100fe200020e0605 */
[----:B------:R-:W-:Y:S01]  /*dc10*/  BAR.SYNC.DEFER_BLOCKING 0x1, 0x100 ;  /* 0x0044000000007b1d */ /* 0x000fe20000010000 */
[----:B------:R-:W-:Y:S01]  /*dc20*/  IADD3 R41, P0, R4, 0x4060, RZ ;  /* 0x0000406004297810 */ /* 0x000fe20007f1e0ff */
[--C-:B------:R-:W-:Y:S01]  /*dc30*/  IMAD.X R11, RZ, RZ, R5.reuse, P2 ;  /* 0x000000ffff0b7224 */ /* 0x100fe200010e0605 */
[----:B------:R-:W-:Y:S01]  /*dc40*/  LOP3.LUT R4, R9, R4, RZ, 0x3c, !PT ;  /* 0x0000000409047212 */ /* 0x000fe200078e3cff */
[--C-:B------:R-:W-:Y:S01]  /*dc50*/  IMAD.X R9, RZ, RZ, R5.reuse, P1 ;  /* 0x000000ffff097224 */ /* 0x100fe200008e0605 */
[----:B------:R-:W-:Y:S01]  /*dc60*/  LOP3.LUT R12, R33, 0x380, RZ, 0xc0, !PT ;  /* 0x00000380210c7812 */ /* 0x000fe200078ec0ff */
[----:B------:R-:W-:Y:S01]  /*dc70*/  IMAD.X R25, RZ, RZ, R5, P0 ;  /* 0x000000ffff197224 */ /* 0x000fe200000e0605 */
[----:B------:R-:W-:-:S02]  /*dc80*/  LOP3.LUT R18, R37, 0x380, RZ, 0xc0, !PT ;  /* 0x0000038025127812 */ /* 0x000fc400078ec0ff */
[----:B------:R-:W-:Y:S02]  /*dc90*/  SHF.R.U64 R10, R10, 0x3, RZ ;  /* 0x000000030a0a7819 */ /* 0x000fe400000012ff */
[----:B------:R-:W-:Y:S02]  /*dca0*/  SHF.R.U64 R12, R12, 0x3, RZ ;  /* 0x000000030c0c7819 */ /* 0x000fe400000012ff */
[----:B------:R-:W-:Y:S02]  /*dcb0*/  MOV R30, R4 ;  /* 0x00000004001e7202 */ /* 0x000fe40000000f00 */
[----:B------:R-:W-:Y:S02]  /*dcc0*/  SHF.R.U64 R18, R18, 0x3, RZ ;  /* 0x0000000312127819 */ /* 0x000fe400000012ff */
[----:B------:R-:W-:Y:S02]  /*dcd0*/  F2FP.BF16.F32.PACK_AB R4, R89, R8 ;  /* 0x000000085904723e */ /* 0x000fe400000010ff */
[----:B------:R-:W-:-:S02]  /*dce0*/  LOP3.LUT R28, R10, R17, RZ, 0x3c, !PT ;  /* 0x000000110a1c7212 */ /* 0x000fc400078e3cff */
[----:B------:R-:W-:Y:S02]  /*dcf0*/  LOP3.LUT R8, R39, 0x380, RZ, 0xc0, !PT ;  /* 0x0000038027087812 */ /* 0x000fe400078ec0ff */
[----:B------:R-:W-:Y:S02]  /*dd00*/  LOP3.LUT R17, R24, 0x380, RZ, 0xc0, !PT ;  /* 0x0000038018117812 */ /* 0x000fe400078ec0ff */
[----:B------:R-:W-:Y:S02]  /*dd10*/  LOP3.LUT R26, R12, R33, RZ, 0x3c, !PT ;  /* 0x000000210c1a7212 */ /* 0x000fe400078e3cff */
[----:B------:R-:W-:Y:S02]  /*dd20*/  LOP3.LUT R14, R35, 0x380, RZ, 0xc0, !PT ;  /* 0x00000380230e7812 */ /* 0x000fe400078ec0ff */
[----:B------:R-:W-:Y:S02]  /*dd30*/  LOP3.LUT R12, R18, R37, RZ, 0x3c, !PT ;  /* 0x00000025120c7212 */ /* 0x000fe400078e3cff */
[----:B------:R-:W-:-:S02]  /*dd40*/  LOP3.LUT R18, R41, 0x380, RZ, 0xc0, !PT ;  /* 0x0000038029127812 */ /* 0x000fc400078ec0ff */
[----:B------:R-:W-:Y:S02]  /*dd50*/  SHF.R.U64 R8, R8, 0x3, RZ ;  /* 0x0000000308087819 */ /* 0x000fe400000012ff */
[----:B------:R-:W-:Y:S02]  /*dd60*/  SHF.R.U64 R17, R17, 0x3, RZ ;  /* 0x0000000311117819 */ /* 0x000fe400000012ff */
[----:B------:R-:W-:Y:S02]  /*dd70*/  SHF.R.U64 R14, R14, 0x3, RZ ;  /* 0x000000030e0e7819 */ /* 0x000fe400000012ff */
[----:B------:R-:W-:Y:S02]  /*dd80*/  SHF.R.U64 R18, R18, 0x3, RZ ;  /* 0x0000000312127819 */ /* 0x000fe400000012ff */
[----:B------:R-:W-:Y:S02]  /*dd90*/  LOP3.LUT R10, R8, R39, RZ, 0x3c, !PT ;  /* 0x00000027080a7212 */ /* 0x000fe400078e3cff */
[----:B------:R-:W-:-:S02]  /*dda0*/  F2FP.BF16.F32.PACK_AB R5, R91, R90 ;  /* 0x0000005a5b05723e */ /* 0x000fc400000010ff */
[----:B------:R-:W-:Y:S02]  /*ddb0*/  LOP3.LUT R8, R17, R24, RZ, 0x3c, !PT ;  /* 0x0000001811087212 */ /* 0x000fe400078e3cff */
[----:B------:R-:W-:Y:S01]  /*ddc0*/  LOP3.LUT R14, R14, R35, RZ, 0x3c, !PT ;  /* 0x000000230e0e7212 */ /* 0x000fe200078e3cff */
[----:B------:R0:W-:Y:S01]  /*ddd0*/  STSM.16.M88.4 [R30], R4 ;  /* 0x000000041e007844 */ /* 0x0001e20000000200 */
[----:B------:R-:W-:Y:S02]  /*dde0*/  MOV R29, R28 ;  /* 0x0000001c001d7202 */ /* 0x000fe40000000f00 */
[----:B------:R-:W-:Y:S02]  /*ddf0*/  LOP3.LUT R24, R18, R41, RZ, 0x3c, !PT ;  /* 0x0000002912187212 */ /* 0x000fe400078e3cff */
[----:B------:R-:W-:Y:S02]  /*de00*/  MOV R28, R26 ;  /* 0x0000001a001c7202 */ /* 0x000fe40000000f00 */
[----:B------:R-:W-:-:S02]  /*de10*/  MOV R26, R10 ;  /* 0x0000000a001a7202 */ /* 0x000fc40000000f00 */
[----:B------:R-:W-:Y:S02]  /*de20*/  MOV R18, R8 ;  /* 0x0000000800127202 */ /* 0x000fe40000000f00 */
[----:B------:R-:W-:Y:S02]  /*de30*/  F2FP.BF16.F32.PACK_AB R8, R97, R96 ;  /* 0x000000606108723e */ /* 0x000fe400000010ff */
[----:B------:R-:W-:Y:S02]  /*de40*/  F2FP.BF16.F32.PACK_AB R9, R99, R98 ;  /* 0x000000626309723e */ /* 0x000fe400000010ff */
[----:B------:R-:W-:Y:S02]  /*de50*/  F2FP.BF16.F32.PACK_AB R10, R101, R100 ;  /* 0x00000064650a723e */ /* 0x000fe400000010ff */
[----:B------:R-:W-:Y:S02]  /*de60*/  F2FP.BF16.F32.PACK_AB R11, R103, R102 ;  /* 0x00000066670b723e */ /* 0x000fe400000010ff */
[----:B------:R-:W-:-:S02]  /*de70*/  MOV R17, R14 ;  /* 0x0000000e00117202 */ /* 0x000fc40000000f00 */
[----:B------:R-:W-:Y:S01]  /*de80*/  MOV R27, R12 ;  /* 0x0000000c001b7202 */ /* 0x000fe20000000f00 */
[----:B------:R-:W-:Y:S01]  /*de90*/  STSM.16.M88.4 [R29], R8 ;  /* 0x000000081d007844 */ /* 0x000fe20000000200 */
[----:B0-----:R-:W-:Y:S02]  /*dea0*/  F2FP.BF16.F32.PACK_AB R4, R105, R104 ;  /* 0x000000686904723e */ /* 0x001fe400000010ff */
        /* <DEDUP_REMOVED lines=8> */
[----:B------:R-:W-:Y:S02]  /*df30*/  MOV R24, R24 ;  /* 0x0000001800187202 */ /* 0x000fe40000000f00 */
[----:B------:R-:W-:Y:S01]  /*df40*/  PLOP3.LUT P0, PT, PT, PT, UP0, 0x80, 0x0 ;  /* 0x000000000000781c */ /* 0x000fe20003f0f008 */
[----:B------:R1:W-:Y:S04]  /*df50*/  STSM.16.M88.4 [R17], R12 ;  /* 0x0000000c11007844 */ /* 0x0003e80000000200 */
[----:B------:R2:W-:Y:S04]  /*df60*/  STSM.16.M88.4 [R27], R120 ;  /* 0x000000781b007844 */ /* 0x0005e80000000200 */
[----:B------:R2:W-:Y:S01]  /*df70*/  STSM.16.M88.4 [R26], R128 ;  /* 0x000000801a007844 */ /* 0x0005e20000000200 */
[----:B0-----:R-:W-:-:S02]  /*df80*/  IMAD.U32 R4, RZ, RZ, UR8 ;  /* 0x00000008ff047e24 */ /* 0x001fc4000f8e00ff */
[----:B------:R-:W-:Y:S01]  /*df90*/  IMAD.U32 R5, RZ, RZ, UR9 ;  /* 0x00000009ff057e24 */ /* 0x000fe2000f8e00ff */
[----:B------:R2:W-:Y:S01]  /*dfa0*/  STSM.16.M88.4 [R18], R136 ;  /* 0x0000008812007844 */ /* 0x0005e20000000200 */
[----:B------:R-:W-:-:S03]  /*dfb0*/  ULDC.64 UR8, c[0x0][0xbe0] ;  /* 0x0002f80000087ab9 */ /* 0x000fc60000000a00 */
[----:B------:R2:W-:Y:S01]  /*dfc0*/  STSM.16.M88.4 [R24], R144 ;  /* 0x0000009018007844 */ /* 0x0005e20000000200 */
[----:B------:R-:W-:Y:S06]  /*dfd0*/  BAR.SYNC.DEFER_BLOCKING 0x1, 0x100 ;  /* 0x0044000000007b1d */ /* 0x000fec0000010000 */
[----:B------:R-:W3:Y:S01]  /*dfe0*/  @P0 LDG.E R6, desc[UR48][R4.64] ;  /* 0x0000003004060981 */ /* 0x000ee2000c1e1900 */
[----:B------:R-:W-:Y:S01]  /*dff0*/  UISETP.NE.U32.AND UP1, UPT, UR8, URZ, UPT ;  /* 0x0000003f0800728c */ /* 0x000fe2000bf25070 */
[----:B-1----:R-:W0:Y:S01]  /*e000*/  LDC R17, c[0x0][0xa88] ;  /* 0x0002a200ff117b82 */ /* 0x002e220000000800 */
[----:B------:R-:W-:Y:S01]  /*e010*/  IMAD R7, R22, 0x40, R19 ;  /* 0x0000004016077824 */ /* 0x000fe200078e0213 */
[----:B------:R-:W-:Y:S01]  /*e020*/  UMOV UR4, URZ ;  /* 0x0000003f00047c82 */ /* 0x000fe20008000000 */
[----:B------:R-:W-:-:S02]  /*e030*/  UISETP.NE.AND.EX UP1, UPT, UR9, URZ, UPT, UP1 ;  /* 0x0000003f0900728c */ /* 0x000fc4000bf25310 */
[----:B------:R-:W-:-:S04]  /*e040*/  IMAD.WIDE R20, R7, 0x2, R20 ;  /* 0x0000000207147825 */ /* 0x000fc800078e0214 */
[----:B------:R-:W-:Y:S02]  /*e050*/  PLOP3.LUT P2, PT, PT, PT, UP1, 0x80, 0x0 ;  /* 0x000000000000781c */ /* 0x000fe40003f4f018 */
[----:B------:R-:W-:-:S03]  /*e060*/  IADD3 R29, P1, R20, 0x1000, RZ ;  /* 0x00001000141d7810 */ /* 0x000fc60007f3e0ff */
[----:B------:R-:W-:Y:S02]  /*e070*/  @UP1 ULDC.64 UR8, c[0x0][0xbe0] ;  /* 0x0002f80000081ab9 */ /* 0x000fe40000000a00 */
[----:B------:R-:W-:-:S06]  /*e080*/  @UP1 UIMAD.WIDE UR8, UR38, 0x4, UR8 ;  /* 0x00000004260818a5 */ /* 0x000fcc000f8e0208 */
[----:B------:R-:W-:Y:S01]  /*e090*/  IMAD.U32 R7, RZ, RZ, UR9 ;  /* 0x00000009ff077e24 */ /* 0x000fe2000f8e00ff */
[----:B---3--:R-:W-:Y:S01]  /*e0a0*/  @P0 R2UR UR4, R6 ;  /* 0x00000000060402ca */ /* 0x008fe200000e0000 */
[----:B------:R-:W-:-:S05]  /*e0b0*/  IMAD.U32 R6, RZ, RZ, UR8 ;  /* 0x00000008ff067e24 */ /* 0x000fca000f8e00ff */
[----:B0-----:R2:W5:Y:S01]  /*e0c0*/  @P2 LDG.E R17, desc[UR48][R6.64] ;  /* 0x0000003006112981 */ /* 0x001562000c1e1900 */
[----:B------:R-:W-:Y:S08]  /*e0d0*/  @P2 BRA `(.L_x_6661) ;  /* 0x0000000000102947 */ /* 0x000ff00003800000 */
[----:B------:R-:W-:Y:S05]  /*e0e0*/  @!P0 BRA `(.L_x_6661) ;  /* 0x00000000000c8947 */ /* 0x000fea0003800000 */
[----:B--2---:R-:W2:Y:S04]  /*e0f0*/  LDG.E R6, desc[UR48][R4.64] ;  /* 0x0000003004067981 */ /* 0x004ea8000c1e1900 */
[----:B-----5:R-:W2:Y:S02]  /*e100*/  LDG.E R17, desc[UR48][R4.64+0x4] ;  /* 0x0000043004117981 */ /* 0x020ea4000c1e1900 */
[----:B--2---:R-:W-:-:S07]  /*e110*/  IMAD.IADD R17, R17, 0x1, -R6 ;  /* 0x0000000111117824 */ /* 0x004fce00078e0a06 */
.L_x_6661:
[----:B------:R-:W-:Y:S01]  /*e120*/  USHF.R.S32.HI UR14, URZ, 0x1f, UR37 ;  /* 0x0000001f3f0e7899 */ /* 0x000fe20008011425 */
[----:B------:R-:W-:Y:S01]  /*e130*/  IMAD R8, R188, 0x80, R190 ;  /* 0x00000080bc087824 */ /* 0x000fe200078e02be */
[----:B------:R-:W-:Y:S01]  /*e140*/  ULDC.64 UR12, c[0x0][0xb70] ;  /* 0x0002dc00000c7ab9 */ /* 0x000fe20000000a00 */
[----:B------:R-:W-:Y:S01]  /*e150*/  USHF.R.S32.HI UR11, URZ, 0x1f, UR4 ;  /* 0x0000001f3f0b7899 */ /* 0x000fe20008011404 */
[C---:B------:R-:W-:Y:S01]  /*e160*/  IADD3 R13, P2, R20.reuse, 0x2000, RZ ;  /* 0x00002000140d7810 */ /* 0x040fe20007f5e0ff */
[----:B------:R-:W-:Y:S01]  /*e170*/  UIMAD UR7, UR14, UR12, URZ ;  /* 0x0000000c0e0772a4 */ /* 0x000fe2000f8e023f */
[----:B------:R-:W-:Y:S01]  /*e180*/  SHF.R.S32.HI R5, RZ, 0x1f, R8 ;  /* 0x0000001fff057819 */ /* 0x000fe20000011408 */
[----:B------:R-:W-:Y:S01]  /*e190*/  UMOV UR10, UR4 ;  /* 0x00000004000a7c82 */ /* 0x000fe20008000000 */
[----:B------:R-:W-:Y:S01]  /*e1a0*/  USEL UR15, UR38, URZ, !UP0 ;  /* 0x0000003f260f7287 */ /* 0x000fe2000c000000 */
[----:B--2---:R-:W-:Y:S01]  /*e1b0*/  IADD3 R7, P6, R20, 0x3000, RZ ;  /* 0x0000300014077810 */ /* 0x004fe20007fde0ff */
[----:B------:R-:W-:Y:S01]  /*e1c0*/  UIMAD.WIDE.U32 UR8, UR37, UR12, UR10 ;  /* 0x0000000c250872a5 */ /* 0x000fe2000f8e000a */
[----:B------:R-:W-:Y:S01]  /*e1d0*/  LOP3.LUT R12, R13, 0x380, RZ, 0xc0, !PT ;  /* 0x000003800d0c7812 */ /* 0x000fe200078ec0ff */
[----:B------:R-:W-:Y:S01]  /*e1e0*/  UIMAD UR10, UR37, UR13, UR7 ;  /* 0x0000000d250a72a4 */ /* 0x000fe2000f8e0207 */
[----:B------:R-:W-:Y:S01]  /*e1f0*/  LOP3.LUT R4, R7, 0x380, RZ, 0xc0, !PT ;  /* 0x0000038007047812 */ /* 0x000fe200078ec0ff */
[----:B------:R-:W-:Y:S01]  /*e200*/  USHF.R.S32.HI UR7, URZ, 0x1f, UR38 ;  /* 0x0000001f3f077899 */ /* 0x000fe20008011426 */
[----:B------:R-:W-:Y:S01]  /*e210*/  LOP3.LUT R28, R29, 0x380, RZ, 0xc0, !PT ;  /* 0x000003801d1c7812 */ /* 0x000fe200078ec0ff */
[----:B------:R-:W-:Y:S01]  /*e220*/  ULDC.64 UR12, c[0x0][0xb78] ;  /* 0x0002de00000c7ab9 */ /* 0x000fe20000000a00 */
[----:B------:R-:W-:Y:S01]  /*e230*/  UIADD3 UR9, UR9, UR10, URZ ;  /* 0x0000000a09097290 */ /* 0x000fe2000fffe03f */
[----:B------:R-:W-:Y:S01]  /*e240*/  SHF.R.U64 R12, R12, 0x3, RZ ;  /* 0x000000030c0c7819 */ /* 0x000fe200000012ff */
[----:B------:R-:W-:Y:S01]  /*e250*/  USEL UR16, UR7, URZ, !UP0 ;  /* 0x0000003f07107287 */ /* 0x000fe2000c000000 */
[----:B------:R-:W-:Y:S01]  /*e260*/  SHF.R.U64 R4, R4, 0x3, RZ ;  /* 0x0000000304047819 */ /* 0x000fe200000012ff */
[----:B------:R-:W-:Y:S01]  /*e270*/  UIMAD.WIDE.U32 UR8, UR15, UR12, UR8 ;  /* 0x0000000c0f0872a5 */ /* 0x000fe2000f8e0008 */
[----:B------:R-:W-:Y:S01]  /*e280*/  SHF.R.U64 R28, R28, 0x3, RZ ;  /* 0x000000031c1c7819 */ /* 0x000fe200000012ff */
[----:B------:R-:W-:Y:S01]  /*e290*/  UIMAD UR7, UR16, UR12, URZ ;  /* 0x0000000c100772a4 */ /* 0x000fe2000f8e023f */
[----:B------:R-:W-:Y:S01]  /*e2a0*/  LOP3.LUT R12, R12, R13, RZ, 0x3c, !PT ;  /* 0x0000000d0c0c7212 */ /* 0x000fe200078e3cff */
[----:B------:R-:W-:Y:S01]  /*e2b0*/  IMAD.X R13, RZ, RZ, R21, P2 ;  /* 0x000000ffff0d7224 */ /* 0x000fe200010e0615 */
[----:B------:R-:W-:Y:S01]  /*e2c0*/  IADD3 R37, P5, R20, 0x4000, RZ ;  /* 0x0000400014257810 */ /* 0x000fe20007fbe0ff */
[----:B------:R-:W-:Y:S01]  /*e2d0*/  UIMAD UR7, UR15, UR13, UR7 ;  /* 0x0000000d0f0772a4 */ /* 0x000fe2000f8e0207 */
[----:B------:R-:W-:-:S02]  /*e2e0*/  IADD3 R6, P0, R8, UR8, RZ ;  /* 0x0000000808067c10 */ /* 0x000fc4000ff1e0ff */
[----:B------:R-:W-:Y:S02]  /*e2f0*/  LOP3.LUT R4, R4, R7, RZ, 0x3c, !PT ;  /* 0x0000000704047212 */ /* 0x000fe400078e3cff */
[C---:B------:R-:W-:Y:S01]  /*e300*/  IADD3 R41, P4, R20.reuse, 0x5000, RZ ;  /* 0x0000500014297810 */ /* 0x040fe20007f9e0ff */
[----:B------:R-:W-:Y:S01]  /*e310*/  IMAD.U32 R10, RZ, RZ, UR7 ;  /* 0x00000007ff0a7e24 */ /* 0x000fe2000f8e00ff */
[----:B------:R-:W-:Y:S02]  /*e320*/  IADD3 R25, P3, R20, 0x6000, RZ ;  /* 0x0000600014197810 */ /* 0x000fe40007f7e0ff */
[----:B------:R-:W-:Y:S01]  /*e330*/  LOP3.LUT R28, R28, R29, RZ, 0x3c, !PT ;  /* 0x0000001d1c1c7212 */ /* 0x000fe200078e3cff */
[----:B------:R-:W-:Y:S01]  /*e340*/  IMAD.X R29, RZ, RZ, R21, P1 ;  /* 0x000000ffff1d7224 */ /* 0x000fe200008e0615 */
[----:B------:R-:W-:Y:S01]  /*e350*/  IADD3.X R5, R5, UR9, R10, P0, !PT ;  /* 0x0000000905057c10 */ /* 0x000fe200087fe40a */
[----:B------:R-:W-:Y:S01]  /*e360*/  ULDC.64 UR8, c[0x0][0xb40] ;  /* 0x0002d00000087ab9 */ /* 0x000fe20000000a00 */
[----:B------:R-:W-:-:S02]  /*e370*/  IADD3 R7, P2, R20, 0x7000, RZ ;  /* 0x0000700014077810 */ /* 0x000fc40007f5e0ff */
[C---:B------:R-:W-:Y:S02]  /*e380*/  LEA R46, P0, R6.reuse, UR8, 0x2 ;  /* 0x00000008062e7c11 */ /* 0x040fe4000f8010ff */
[----:B------:R-:W-:Y:S02]  /*e390*/  LOP3.LUT R36, R37, 0x380, RZ, 0xc0, !PT ;  /* 0x0000038025247812 */ /* 0x000fe400078ec0ff */
[----:B------:R-:W-:Y:S01]  /*e3a0*/  LEA.HI.X R47, R6, UR9, R5, 0x2, P0 ;  /* 0x00000009062f7c11 */ /* 0x000fe200080f1405 */
[C---:B------:R-:W-:Y:S01]  /*e3b0*/  VIADD R6, R8.reuse, 0x8 ;  /* 0x0000000808067836 */ /* 0x040fe20000000000 */
[----:B------:R-:W-:Y:S01]  /*e3c0*/  LOP3.LUT P0, RZ, R189, 0x3, RZ, 0xc0, !PT ;  /* 0x00000003bdff7812 */ /* 0x000fe2000780c0ff */
[----:B------:R-:W-:Y:S01]  /*e3d0*/  IMAD.X R5, RZ, RZ, R21, P6 ;  /* 0x000000ffff057224 */ /* 0x000fe200030e0615 */
[----:B------:R-:W-:Y:S01]  /*e3e0*/  LOP3.LUT R40, R41, 0x380, RZ, 0xc0, !PT ;  /* 0x0000038029287812 */ /* 0x000fe200078ec0ff */
[----:B------:R-:W-:Y:S01]  /*e3f0*/  ULDC.64 UR8, c[0x0][0xaa0] ;  /* 0x0002a80000087ab9 */ /* 0x000fe20000000a00 */
[----:B-----5:R-:W-:-:S02]  /*e400*/  ISETP.GE.OR P1, PT, R8, R17, P0 ;  /* 0x000000110800720c */ /* 0x020fc40000726670 */
[----:B------:R-:W-:Y:S02]  /*e410*/  LOP3.LUT R24, R25, 0x380, RZ, 0xc0, !PT ;  /* 0x0000038019187812 */ /* 0x000fe400078ec0ff */
[----:B------:R-:W-:Y:S02]  /*e420*/  LOP3.LUT R9, R20, 0x380, RZ, 0xc0, !PT ;  /* 0x0000038014097812 */ /* 0x000fe400078ec0ff */
[----:B------:R-:W-:Y:S02]  /*e430*/  ISETP.GE.OR P0, PT, R6, R17, P0 ;  /* 0x000000110600720c */ /* 0x000fe40000706670 */
[----:B------:R-:W-:Y:S02]  /*e440*/  LOP3.LUT R6, R7, 0x380, RZ, 0xc0, !PT ;  /* 0x0000038007067812 */ /* 0x000fe400078ec0ff */
[----:B------:R-:W-:Y:S02]  /*e450*/  SHF.R.U64 R36, R36, 0x3, RZ ;  /* 0x0000000324247819 */ /* 0x000fe400000012ff */
[----:B------:R-:W-:Y:S01]  /*e460*/  SHF.R.U64 R40, R40, 0x3, RZ ;  /* 0x0000000328287819 */ /* 0x000fe200000012ff */
[----:B------:R-:W-:Y:S01]  /*e470*/  UIMAD UR7, UR11, UR8, URZ ;  /* 0x000000080b0772a4 */ /* 0x000fe2000f8e023f */
[----:B------:R-:W-:Y:S01]  /*e480*/  SHF.R.U64 R24, R24, 0x3, RZ ;  /* 0x0000000318187819 */ /* 0x000fe200000012ff */
[----:B------:R0:W-:Y:S01]  /*e490*/  @!P1 STG.E desc[UR48][R46.64], R3 ;  /* 0x000000032e009986 */ /* 0x0001e2000c101930 */
[----:B------:R-:W-:-:S02]  /*e4a0*/  SHF.R.U64 R9, R9, 0x3, RZ ;  /* 0x0000000309097819 */ /* 0x000fc400000012ff */
[----:B------:R-:W-:Y:S01]  /*e4b0*/  SHF.R.U64 R6, R6, 0x3, RZ ;  /* 0x0000000306067819 */ /* 0x000fe200000012ff */
[----:B------:R-:W-:Y:S01]  /*e4c0*/  IMAD.MOV.U32 R44, RZ, RZ, R19 ;  /* 0x000000ffff2c7224 */ /* 0x000fe200078e0013 */
        /* <DEDUP_REMOVED lines=9> */
[----:B0-----:R-:W-:Y:S01]  /*e560*/  IMAD.U32 R3, RZ, RZ, UR8 ;  /* 0x00000008ff037e24 */ /* 0x001fe2000f8e00ff */
[----:B------:R-:W-:Y:S01]  /*e570*/  SHF.R.S32.HI R45, RZ, 0x1f, R19 ;  /* 0x0000001fff2d7819 */ /* 0x000fe20000011413 */
[----:B------:R0:W-:Y:S01]  /*e580*/  @!P0 STG.E desc[UR48][R46.64+0x20], R2 ;  /* 0x000020022e008986 */ /* 0x0001e2000c101930 */
[----:B------:R-:W-:-:S03]  /*e590*/  UIMAD UR7, UR4, UR9, UR7 ;  /* 0x00000009040772a4 */ /* 0x000fc6000f8e0207 */
[----:B------:R1:W5:Y:S01]  /*e5a0*/  LD.E.128 R32, desc[UR48][R20.64] ;  /* 0x0000003014207980 */ /* 0x000362000c101d00 */
[----:B------:R-:W-:-:S03]  /*e5b0*/  ULDC.64 UR8, c[0x0][0xae0] ;  /* 0x0002b80000087ab9 */ /* 0x000fc60000000a00 */
[----:B------:R-:W5:Y:S04]  /*e5c0*/  LD.E.128 R28, desc[UR48][R28.64] ;  /* 0x000000301c1c7980 */ /* 0x000f68000c101d00 */
[----:B------:R-:W5:Y:S01]  /*e5d0*/  LD.E.128 R12, desc[UR48][R12.64] ;  /* 0x000000300c0c7980 */ /* 0x000f62000c101d00 */
[----:B0-----:R-:W-:-:S03]  /*e5e0*/  IMAD.WIDE.U32 R2, R3, UR4, R44 ;  /* 0x0000000403027c25 */ /* 0x001fc6000f8e002c */
[----:B------:R-:W5:Y:S04]  /*e5f0*/  LD.E.128 R4, desc[UR48][R4.64] ;  /* 0x0000003004047980 */ /* 0x000f68000c101d00 */
[----:B------:R-:W5:Y:S04]  /*e600*/  LD.E.128 R36, desc[UR48][R36.64] ;  /* 0x0000003024247980 */ /* 0x000f68000c101d00 */
[----:B------:R-:W5:Y:S04]  /*e610*/  LD.E.128 R40, desc[UR48][R40.64] ;  /* 0x0000003028287980 */ /* 0x000f68000c101d00 */
[----:B------:R-:W5:Y:S04]  /*e620*/  LD.E.128 R24, desc[UR48][R24.64] ;  /* 0x0000003018187980 */ /* 0x000f68000c101d00 */
[----:B------:R-:W5:Y:S01]  /*e630*/  LD.E.128 R8, desc[UR48][R8.64] ;  /* 0x0000003008087980 */ /* 0x000f62000c101d00 */
[----:B------:R-:W-:Y:S01]  /*e640*/  UIMAD UR4, UR14, UR8, URZ ;  /* 0x000000080e0472a4 */ /* 0x000fe2000f8e023f */
[----:B------:R-:W-:Y:S01]  /*e650*/  VIADD R3, R3, UR7 ;  /* 0x0000000703037c36 */ /* 0x000fe20008000000 */
[----:B------:R-:W-:Y:S01]  /*e660*/  SHF.R.S32.HI R23, RZ, 0x1f, R22 ;  /* 0x0000001fff177819 */ /* 0x000fe20000011416 */
[----:B------:R-:W-:Y:S01]  /*e670*/  @!PT LDS RZ, [RZ] ;  /* 0x00000000fffff984 */ /* 0x000fe20000000800 */
[----:B------:R-:W-:Y:S01]  /*e680*/  @!PT LDS RZ, [RZ] ;  /* 0x00000000fffff984 */ /* 0x000fe20000000800 */
[----:B------:R-:W-:Y:S01]  /*e690*/  @!PT LDS RZ, [RZ] ;  /* 0x00000000fffff984 */ /* 0x000fe20000000800 */
[----:B------:R-:W-:Y:S01]  /*e6a0*/  @!PT LDS RZ, [RZ] ;  /* 0x00000000fffff984 */ /* 0x000fe20000000800 */
[----:B------:R0:W-:Y:S06]  /*e6b0*/  MEMBAR.ALL.CTA ;  /* 0x0000000000007992 */ /* 0x0001ec0000008000 */
[----:B0-----:R-:W0:Y:S01]  /*e6c0*/  FENCE.VIEW.ASYNC.S ;  /* 0x00000000000073c6 */ /* 0x001e220000000000 */
[----:B-1----:R-:W-:Y:S01]  /*e6d0*/  IMAD.U32 R21, RZ, RZ, UR8 ;  /* 0x00000008ff157e24 */ /* 0x002fe2000f8e00ff */
[----:B------:R-:W-:Y:S01]  /*e6e0*/  UIMAD UR4, UR37, UR9, UR4 ;  /* 0x00000009250472a4 */ /* 0x000fe2000f8e0204 */
[----:B------:R-:W-:Y:S01]  /*e6f0*/  IMAD R20, R188, -0x80, R17 ;  /* 0xffffff80bc147824 */ /* 0x000fe200078e0211 */
[----:B------:R-:W-:Y:S01]  /*e700*/  BSSY B1, `(.L_x_6662) ;  /* 0x0000025000017945 */ /* 0x000fe20003800000 */
[----:B------:R-:W-:Y:S01]  /*e710*/  IMAD.WIDE.U32 R2, R21, UR37, R2 ;  /* 0x0000002515027c25 */ /* 0x000fe2000f8e0002 */
[----:B------:R-:W-:-:S02]  /*e720*/  ULDC.64 UR8, c[0x0][0xae8] ;  /* 0x0002ba0000087ab9 */ /* 0x000fc40000000a00 */
[CC--:B------:R-:W-:Y:S01]  /*e730*/  ISETP.GE.AND P2, PT, R22.reuse, R20.reuse, PT ;  /* 0x000000141600720c */ /* 0x0c0fe20003f46270 */
[----:B------:R-:W-:Y:S01]  /*e740*/  VIADD R3, R3, UR4 ;  /* 0x0000000403037c36 */ /* 0x000fe20008000000 */
[----:B------:R-:W-:Y:S01]  /*e750*/  UIMAD UR4, UR16, UR8, URZ ;  /* 0x00000008100472a4 */ /* 0x000fe2000f8e023f */
[----:B------:R-:W-:Y:S02]  /*e760*/  VIADD R17, R22, 0x20 ;  /* 0x0000002016117836 */ /* 0x000fe40000000000 */
[----:B------:R-:W-:Y:S01]  /*e770*/  VIADD R0, R0, 0x28820 ;  /* 0x0002882000007836 */ /* 0x000fe20000000000 */
[----:B------:R-:W-:Y:S01]  /*e780*/  UIMAD UR4, UR15, UR9, UR4 ;  /* 0x000000090f0472a4 */ /* 0x000fe2000f8e0204 */
[----:B------:R-:W-:Y:S01]  /*e790*/  IMAD.U32 R45, RZ, RZ, UR8 ;  /* 0x00000008ff2d7e24 */ /* 0x000fe2000f8e00ff */
[----:B------:R-:W-:Y:S01]  /*e7a0*/  ISETP.GE.AND P4, PT, R17, R20, PT ;  /* 0x000000141100720c */ /* 0x000fe20003f86270 */
[----:B------:R-:W-:Y:S01]  /*e7b0*/  VIADD R17, R22, 0x40 ;  /* 0x0000004016117836 */ /* 0x000fe20000000000 */
[----:B------:R-:W-:Y:S01]  /*e7c0*/  PRMT R0, RZ, 0x654, R0 ;  /* 0x00000654ff007816 */ /* 0x000fe20000000000 */
[----:B------:R-:W-:-:S03]  /*e7d0*/  IMAD.WIDE.U32 R44, R45, UR15, R2 ;  /* 0x0000000f2d2c7c25 */ /* 0x000fc6000f8e0002 */
[----:B------:R-:W-:Y:S01]  /*e7e0*/  ISETP.GE.AND P0, PT, R17, R20, PT ;  /* 0x000000141100720c */ /* 0x000fe20003f06270 */
[----:B------:R-:W-:Y:S01]  /*e7f0*/  VIADD R18, R22, 0x60 ;  /* 0x0000006016127836 */ /* 0x000fe20000000000 */
[----:B0-----:R0:W-:Y:S01]  /*e800*/  SYNCS.ARRIVE.TRANS64.RED.A1T0 RZ, [R0+URZ], RZ ;  /* 0x000000ff00ff79a7 */ /* 0x0011e2000810043f */
[----:B------:R-:W-:-:S03]  /*e810*/  VIADD R49, R45, UR4 ;  /* 0x000000042d317c36 */ /* 0x000fc60008000000 */
[----:B------:R-:W-:Y:S01]  /*e820*/  ISETP.GE.AND P1, PT, R18, R20, PT ;  /* 0x000000141200720c */ /* 0x000fe20003f26270 */
[----:B------:R-:W-:Y:S01]  /*e830*/  IMAD.WIDE R20, R188, 0x80, R22 ;  /* 0x00000080bc147825 */ /* 0x000fe200078e0216 */
[----:B------:R-:W-:Y:S11]  /*e840*/  @P2 BRA `(.L_x_6663) ;  /* 0x0000000000402947 */ /* 0x000ff60003800000 */
[----:B------:R-:W-:Y:S01]  /*e850*/  ULDC.64 UR8, c[0x0][0xad8] ;  /* 0x0002b60000087ab9 */ /* 0x000fe20000000a00 */
[----:B0-----:R-:W-:Y:S01]  /*e860*/  VIADD R0, R19, 0x40 ;  /* 0x0000004013007836 */ /* 0x001fe20000000000 */
        /* <DEDUP_REMOVED lines=12> */
[----:B-----5:R1:W-:Y:S04]  /*e930*/  @!P2 STG.E.128 desc[UR48][R46.64], R32 ;  /* 0x000000202e00a986 */ /* 0x0203e8000c101d30 */
[----:B------:R1:W-:Y:S02]  /*e940*/  @!P3 STG.E.128 desc[UR48][R46.64+0x80], R36 ;  /* 0x000080242e00b986 */ /* 0x0003e4000c101d30 */
.L_x_6663:
[----:B------:R-:W-:Y:S05]  /*e950*/  BSYNC B1 ;  /* 0x0000000000017941 */ /* 0x000fea0003800000 */
.L_x_6662:
        /* <DEDUP_REMOVED lines=8> */
[----:B0-----:R-:W-:Y:S02]  /*e9e0*/  IMAD.X R0, RZ, RZ, R21, P2 ;  /* 0x000000ffff007224 */ /* 0x001fe400010e0615 */
[----:B------:R-:W-:Y:S02]  /*e9f0*/  VIADD R18, R19, 0x40 ;  /* 0x0000004013127836 */ /* 0x000fe40000000000 */
[----:B------:R-:W-:-:S02]  /*ea00*/  IMAD R0, R0, UR8, RZ ;  /* 0x0000000800007c24 */ /* 0x000fc4000f8e02ff */
[----:B------:R-:W-:Y:S01]  /*ea10*/  IMAD.WIDE.U32 R2, R17, UR8, R2 ;  /* 0x0000000811027c25 */ /* 0x000fe2000f8e0002 */
[----:B------:R-:W-:-:S03]  /*ea20*/  ISETP.GE.AND P4, PT, R18, UR4, PT ;  /* 0x0000000412007c0c */ /* 0x000fc6000bf86270 */
[----:B------:R-:W-:Y:S01]  /*ea30*/  IMAD R17, R17, UR9, R0 ;  /* 0x0000000911117c24 */ /* 0x000fe2000f8e0200 */
[----:B------:R-:W-:Y:S02]  /*ea40*/  ULDC.64 UR8, c[0x0][0xa80] ;  /* 0x0002a00000087ab9 */ /* 0x000fe40000000a00 */
[----:B-1---5:R-:W-:Y:S01]  /*ea50*/  LEA R32, P2, R2, UR8, 0x1 ;  /* 0x0000000802207c11 */ /* 0x022fe2000f8408ff */
[----:B------:R-:W-:-:S05]  /*ea60*/  IMAD.IADD R3, R3, 0x1, R17 ;  /* 0x0000000103037824 */ /* 0x000fca00078e0211 */
[----:B------:R-:W-:-:S05]  /*ea70*/  LEA.HI.X R33, R2, UR9, R3, 0x1, P2 ;  /* 0x0000000902217c11 */ /* 0x000fca00090f0c03 */
[----:B------:R2:W-:Y:S04]  /*ea80*/  @!P3 STG.E.128 desc[UR48][R32.64], R28 ;  /* 0x0000001c2000b986 */ /* 0x0005e8000c101d30 */
[----:B------:R2:W-:Y:S02]  /*ea90*/  @!P4 STG.E.128 desc[UR48][R32.64+0x80], R40 ;  /* 0x000080282000c986 */ /* 0x0005e4000c101d30 */
.L_x_6665:
[----:B------:R-:W-:Y:S05]  /*eaa0*/  BSYNC B1 ;  /* 0x0000000000017941 */ /* 0x000fea0003800000 */
.L_x_6664:
        /* <DEDUP_REMOVED lines=15> */
[----:B--2--5:R-:W-:Y:S01]  /*eba0*/  LEA R28, P0, R2, UR8, 0x1 ;  /* 0x00000008021c7c11 */ /* 0x024fe2000f8008ff */
[----:B------:R-:W-:-:S05]  /*ebb0*/  IMAD.IADD R3, R3, 0x1, R17 ;  /* 0x0000000103037824 */ /* 0x000fca00078e0211 */
[----:B------:R-:W-:-:S05]  /*ebc0*/  LEA.HI.X R29, R2, UR9, R3, 0x1, P0 ;  /* 0x00000009021d7c11 */ /* 0x000fca00080f0c03 */
[----:B------:R3:W-:Y:S04]  /*ebd0*/  @!P2 STG.E.128 desc[UR48][R28.64], R12 ;  /* 0x0000000c1c00a986 */ /* 0x0007e8000c101d30 */
[----:B------:R3:W-:Y:S02]  /*ebe0*/  @!P3 STG.E.128 desc[UR48][R28.64+0x80], R24 ;  /* 0x000080181c00b986 */ /* 0x0007e4000c101d30 */
.L_x_6667:
[----:B------:R-:W-:Y:S05]  /*ebf0*/  BSYNC B1 ;  /* 0x0000000000017941 */ /* 0x000fea0003800000 */
.L_x_6666:
[----:B------:R-:W-:Y:S05]  /*ec00*/  @P1 BRA `(.L_x_6668) ;  /* 0x0000000800f41947 */ /* 0x000fea0003800000 */
[----:B---3-5:R-:W-:Y:S01]  /*ec10*/  IADD3 R13, P0, R20, 0x60, RZ ;  /* 0x00000060140d7810 */ /* 0x028fe20007f1e0ff */
[----:B------:R-:W-:Y:S01]  /*ec20*/  ULDC.64 UR8, c[0x0][0xad8] ;  /* 0x0002b60000087ab9 */ /* 0x000fe20000000a00 */
[----:B------:R-:W-:Y:S01]  /*ec30*/  IMAD.MOV.U32 R2, RZ, RZ, R44 ;  /* 0x000000ffff027224 */ /* 0x000fe200078e002c */
[----:B------:R-:W-:Y:S01]  /*ec40*/  ULDC UR4, c[0x0][0xa8c] ;  /* 0x0002a30000047ab9 */ /* 0x000fe20000000800 */
[----:B------:R-:W-:Y:S01]  /*ec50*/  IMAD.MOV.U32 R3, RZ, RZ, R49 ;  /* 0x000000ffff037224 */ /* 0x000fe200078e0031 */
[----:B------:R-:W-:Y:S01]  /*ec60*/  ISETP.GE.AND P1, PT, R19, UR4, PT ;  /* 0x0000000413007c0c */ /* 0x000fe2000bf26270 */
[----:B------:R-:W-:Y:S02]  /*ec70*/  IMAD.X R20, RZ, RZ, R21, P0 ;  /* 0x000000ffff147224 */ /* 0x000fe400000e0615 */
[----:B------:R-:W-:-:S04]  /*ec80*/  IMAD.WIDE.U32 R2, R13, UR8, R2 ;  /* 0x000000080d027c25 */ /* 0x000fc8000f8e0002 */
[----:B------:R-:W-:Y:S02]  /*ec90*/  IMAD R20, R20, UR8, RZ ;  /* 0x0000000814147c24 */ /* 0x000fe4000f8e02ff */
[----:B0-----:R-:W-:Y:S02]  /*eca0*/  VIADD R0, R19, 0x40 ;  /* 0x0000004013007836 */ /* 0x001fe40000000000 */
        /* <DEDUP_REMOVED lines=10> */
.L_x_6660:
[----:B------:R-:W-:Y:S01]  /*ed50*/  ULDC.64 UR8, c[0x0][0xbd8] ;  /* 0x0002f60000087ab9 */ /* 0x000fe20000000a00 */
[----:B------:R-:W-:Y:S01]  /*ed60*/  IMAD.MOV.U32 R9, RZ, RZ, RZ ;  /* 0x000000ffff097224 */ /* 0x000fe200078e00ff */
[----:B------:R-:W-:-:S04]  /*ed70*/  UISETP.NE.U32.AND UP0, UPT, UR8, URZ, UPT ;  /* 0x0000003f0800728c */ /* 0x000fc8000bf05070 */
[----:B------:R-:W-:-:S03]  /*ed80*/  UISETP.NE.AND.EX UP0, UPT, UR9, URZ, UPT, UP0 ;  /* 0x0000003f0900728c */ /* 0x000fc6000bf05300 */
[----:B------:R-:W-:Y:S02]  /*ed90*/  ULDC.64 UR8, c[0x0][0xbd8] ;  /* 0x0002f60000087ab9 */ /* 0x000fe40000000a00 */
        /* <DEDUP_REMOVED lines=22> */
.L_x_6669:
[----:B------:R-:W-:Y:S01]  /*ef00*/  USHF.R.S32.HI UR4, URZ, 0x1f, UR38 ;  /* 0x0000001f3f047899 */ /* 0x000fe20008011426 */
[----:B------:R-:W-:Y:S01]  /*ef10*/  BSSY B1, `(.L_x_6670) ;  /* 0x000001e000017945 */ /* 0x000fe20003800000 */
[----:B------:R-:W-:Y:S01]  /*ef20*/  USEL UR10, UR38, URZ, !UP0 ;  /* 0x0000003f260a7287 */ /* 0x000fe2000c000000 */
[----:B------:R-:W-:Y:S01]  /*ef30*/  SHF.R.S32.HI R8, RZ, 0x1f, R19 ;  /* 0x0000001fff087819 */ /* 0x000fe20000011413 */
[----:B------:R-:W-:Y:S01]  /*ef40*/  USEL UR9, UR4, URZ, !UP0 ;  /* 0x0000003f04097287 */ /* 0x000fe2000c000000 */
[----:B-----5:R-:W-:Y:S01]  /*ef50*/  SHF.R.S32.HI R6, RZ, 0x1f, R9 ;  /* 0x0000001fff067819 */ /* 0x020fe20000011409 */
[----:B------:R-:W-:Y:S10]  /*ef60*/  @P0 BRA `(.L_x_6671) ;  /* 0x0000000000600947 */ /* 0x000ff40003800000 */
[----:B------:R-:W0:Y:S02]  /*ef70*/  S2R R0, SR_TID.X ;  /* 0x0000000000007919 */ /* 0x000e240000002100 */
[----:B0-----:R-:W-:-:S04]  /*ef80*/  IMAD R0, R188, 0x80, R0 ;  /* 0x00000080bc007824 */ /* 0x001fc800078e0200 */
[----:B------:R-:W-:-:S05]  /*ef90*/  VIADD R0, R0, 0xffffff80 ;  /* 0xffffff8000007836 */ /* 0x000fca0000000000 */
[----:B------:R-:W-:-:S13]  /*efa0*/  ISETP.GE.AND P0, PT, R0, R7, PT ;  /* 0x000000070000720c */ /* 0x000fda0003f06270 */
[----:B------:R-:W-:Y:S05]  /*efb0*/  @P0 BRA `(.L_x_6671) ;  /* 0x00000000004c0947 */ /* 0x000fea0003800000 */
[C---:B-1----:R-:W-:Y:S01]  /*efc0*/  IADD3 R2, P0, R0.reuse, R9, RZ ;  /* 0x0000000900027210 */ /* 0x042fe20007f1e0ff */
[----:B------:R-:W-:Y:S02]  /*efd0*/  ULDC.64 UR12, c[0x0][0xb70] ;  /* 0x0002dc00000c7ab9 */ /* 0x000fe40000000a00 */
[----:B------:R-:W-:Y:S01]  /*efe0*/  UIMAD UR4, UR8, UR12, URZ ;  /* 0x0000000c080472a4 */ /* 0x000fe2000f8e023f */
[----:B------:R-:W-:Y:S01]  /*eff0*/  LEA.HI.X.SX32 R3, R0, R6, 0x1, P0 ;  /* 0x0000000600037211 */ /* 0x000fe200000f0eff */
[----:B------:R-:W-:Y:S02]  /*f000*/  IMAD.U32 R5, RZ, RZ, UR12 ;  /* 0x0000000cff057e24 */ /* 0x000fe4000f8e00ff */
[----:B------:R-:W-:Y:S02]  /*f010*/  UIMAD UR4, UR37, UR13, UR4 ;  /* 0x0000000d250472a4 */ /* 0x000fe4000f8e0204 */
[----:B------:R-:W-:Y:S01]  /*f020*/  IMAD.WIDE.U32 R2, R5, UR37, R2 ;  /* 0x0000002505027c25 */ /* 0x000fe2000f8e0002 */
[----:B------:R-:W-:-:S02]  /*f030*/  ULDC.64 UR12, c[0x0][0xb78] ;  /* 0x0002de00000c7ab9 */ /* 0x000fc40000000a00 */
        /* <DEDUP_REMOVED lines=11> */
.L_x_6671:
[----:B------:R-:W-:Y:S05]  /*f0f0*/  BSYNC B1 ;  /* 0x0000000000017941 */ /* 0x000fea0003800000 */
.L_x_6670:
        /* <DEDUP_REMOVED lines=33> */
[----:B------:R-:W-:Y:S01]  /*f310*/  VIADD R0, R19, 0x40 ;  /* 0x0000004013007836 */ /* 0x000fe20000000000 */
        /* <DEDUP_REMOVED lines=14> */
.L_x_6673:
[----:B------:R-:W-:Y:S05]  /*f400*/  BSYNC B1 ;  /* 0x0000000000017941 */ /* 0x000fea0003800000 */
.L_x_6672:
[----:B------:R-:W-:Y:S04]  /*f410*/  BSSY B1, `(.L_x_6674) ;  /* 0x0000014000017945 */ /* 0x000fe80003800000 */
[----:B------:R-:W-:Y:S05]  /*f420*/  @P3 BRA `(.L_x_6675) ;  /* 0x0000000000483947 */ /* 0x000fea0003800000 */
[----:B0-----:R-:W-:Y:S01]  /*f430*/  IADD3 R9, P2, R6, 0x20, RZ ;  /* 0x0000002006097810 */ /* 0x001fe20007f5e0ff */
        /* <DEDUP_REMOVED lines=17> */
.L_x_6675:
[----:B------:R-:W-:Y:S05]  /*f550*/  BSYNC B1 ;  /* 0x0000000000017941 */ /* 0x000fea0003800000 */
.L_x_6674:
[----:B------:R-:W-:Y:S04]  /*f560*/  BSSY B1, `(.L_x_6676) ;  /* 0x0000014000017945 */ /* 0x000fe80003800000 */
[----:B------:R-:W-:Y:S05]  /*f570*/  @P1 BRA `(.L_x_6677) ;  /* 0x0000000000481947 */ /* 0x000fea0003800000 */
[----:B01----:R-:W-:Y:S01]  /*f580*/  IADD3 R9, P1, R6, 0x40, RZ ;  /* 0x0000004006097810 */ /* 0x003fe20007f3e0ff */
        /* <DEDUP_REMOVED lines=17> */
.L_x_6677:
[----:B------:R-:W-:Y:S05]  /*f6a0*/  BSYNC B1 ;  /* 0x0000000000017941 */ /* 0x000fea0003800000 */
.L_x_6676:
        /* <DEDUP_REMOVED lines=19> */
.L_x_6668:
[----:B------:R-:W-:Y:S05]  /*f7e0*/  BSYNC B0 ;  /* 0x0000000000007941 */ /* 0x000fea0003800000 */
.L_x_6659:
[----:B------:R-:W-:Y:S02]  /*f7f0*/  ULDC UR4, c[0x0][0xc14] ;  /* 0x0003050000047ab9 */ /* 0x000fe40000000800 */
[----:B------:R-:W-:-:S06]  /*f800*/  UISETP.GE.AND UP0, UPT, UR5, UR4, UPT ;  /* 0x000000040500728c */ /* 0x000fcc000bf06270 */
[----:B------:R-:W-:-:S13]  /*f810*/  PLOP3.LUT P0, PT, PT, PT, UP0, 0x80, 0x0 ;  /* 0x000000000000781c */ /* 0x000fda0003f0f008 */
[----:B------:R-:W-:Y:S05]  /*f820*/  @!P0 BRA `(.L_x_6678) ;  /* 0xffffff1400588947 */ /* 0x000fea000383ffff */
[----:B------:R-:W-:Y:S05]  /*f830*/  EXIT ;  /* 0x000000000000794d */ /* 0x000fea0003800000 */
.L_x_6577:
[----:B------:R-:W-:-:S08]  /*f840*/  NOP ;  /* 0x0000000000007918 */ /* 0x000fd00000000000 */
[----:B------:R-:W0:-:S00]  /*f850*/  USETMAXREG.DEALLOC.CTAPOOL 0x18 ;  /* 0x00000018000079c8 */ /* 0x000e0000080e0500 */
        /* <DEDUP_REMOVED lines=59> */
.L_x_6683:
        /* <DEDUP_REMOVED lines=15> */
.L_x_6682:
[----:B------:R-:W-:Y:S05]  /*fd00*/  BSYNC B0 ;  /* 0x0000000000007941 */ /* 0x000fea0003800000 */
.L_x_6681:
        /* <DEDUP_REMOVED lines=25> */
.L_x_6679:
        /* <DEDUP_REMOVED lines=20> */
.L_x_6684:
        /* <DEDUP_REMOVED lines=25> */
[----:B------:R-:W-:-:S04]  /*10170*/  VIADDMNMX R10, R3, UR4, R10, PT ;  /* 0x00000004030a7c46 */ /* 0x000fc8000b80010a */
[-C--:B------:R-:W-:Y:S02]  /*10180*/  IABS R7, R10.reuse ;  /* 0x0000000a00077213 */ /* 0x080fe40000000000 */
[----:B------:R-:W-:Y:S02]  /*10190*/  IABS R6, R10 ;  /* 0x0000000a00067213 */ /* 0x000fe40000000000 */
[----:B------:R-:W1:Y:S03]  /*101a0*/  I2F.RP R8, R7 ;  /* 0x0000000700087306 */ /* 0x000e660000209400 */
[----:B------:R-:W-:-:S05]  /*101b0*/  IMAD.MOV R6, RZ, RZ, -R6 ;  /* 0x000000ffff067224 */ /* 0x000fca00078e0a06 */
[----:B-1----:R-:W1:Y:S02]  /*101c0*/  MUFU.RCP R8, R8 ;  /* 0x0000000800087308 */ /* 0x002e640000001000 */
[----:B-1----:R-:W-:-:S06]  /*101d0*/  VIADD R3, R8, 0xffffffe ;  /* 0x0ffffffe08037836 */ /* 0x002fcc0000000000 */
[----:B------:R-:W1:Y:S02]  /*101e0*/  F2I.FTZ.U32.TRUNC.NTZ R3, R3 ;  /* 0x0000000300037305 */ /* 0x000e64000021f000 */
[----:B-1----:R-:W-:-:S04]  /*101f0*/  IMAD.MOV R2, RZ, RZ, -R3 ;  /* 0x000000ffff027224 */ /* 0x002fc800078e0a03 */
[----:B------:R-:W-:Y:S02]  /*10200*/  IMAD R9, R2, R7, RZ ;  /* 0x0000000702097224 */ /* 0x000fe400078e02ff */
[----:B------:R-:W-:-:S04]  /*10210*/  IMAD.MOV.U32 R2, RZ, RZ, RZ ;  /* 0x000000ffff027224 */ /* 0x000fc800078e00ff */
[----:B------:R-:W-:Y:S01]  /*10220*/  IMAD.HI.U32 R2, R3, R9, R2 ;  /* 0x0000000903027227 */ /* 0x000fe200078e0002 */
[----:B------:R-:W-:Y:S02]  /*10230*/  IABS R9, R5 ;  /* 0x0000000500097213 */ /* 0x000fe40000000000 */
[C---:B------:R-:W-:Y:S01]  /*10240*/  LOP3.LUT R3, R5.reuse, R10, RZ, 0x3c, !PT ;  /* 0x0000000a05037212 */ /* 0x040fe200078e3cff */
[----:B------:R-:W-:Y:S02]  /*10250*/  IMAD.IADD R5, R5, 0x1, R4 ;  /* 0x0000000105057824 */ /* 0x000fe400078e0204 */
        /* <DEDUP_REMOVED lines=16> */
.L_x_6680:
[----:B------:R-:W-:Y:S02]  /*10360*/  IMAD.MOV.U32 R17, RZ, RZ, RZ ;  /* 0x000000ffff117224 */ /* 0x000fe400078e00ff */
[----:B------:R-:W-:Y:S02]  /*10370*/  IMAD.U32 R16, RZ, RZ, UR6 ;  /* 0x00000006ff107e24 */ /* 0x000fe4000f8e00ff */
[----:B------:R-:W-:-:S07]  /*10380*/  IMAD.MOV.U32 R18, RZ, RZ, RZ ;  /* 0x000000ffff127224 */ /* 0x000fce00078e00ff */
.L_x_6685:
        /* <DEDUP_REMOVED lines=20> */
.L_x_6760:
        /* <DEDUP_REMOVED lines=40> */
.L_x_6687:
        /* <DEDUP_REMOVED lines=14> */
.L_x_6688:
[----:B------:R-:W-:Y:S05]  /*10830*/  @!P0 BRA `(.L_x_6689) ;  /* 0x00000000000c8947 */ /* 0x000fea0003800000 */
[----:B-1----:R-:W2:Y:S04]  /*10840*/  LDG.E R6, desc[UR48][R2.64] ;  /* 0x0000003002067981 */ /* 0x002ea8000c1e1900 */
[----:B------:R-:W2:Y:S02]  /*10850*/  LDG.E R5, desc[UR48][R2.64+0x4] ;  /* 0x0000043002057981 */ /* 0x000ea4000c1e1900 */
[----:B--2---:R-:W-:-:S07]  /*10860*/  IMAD.IADD R5, R5, 0x1, -R6 ;  /* 0x0000000105057824 */ /* 0x004fce00078e0a06 */
.L_x_6689:
        /* <DEDUP_REMOVED lines=18> */
.L_x_6692:
[----:B------:R-:W-:-:S13]  /*10990*/  ISETP.NE.AND P1, PT, R3, 0x1, PT ;  /* 0x000000010300780c */ /* 0x000fda0003f25270 */
[----:B------:R-:W1:Y:S02]  /*109a0*/  @P1 LDC.64 R4, c[0x0][0x9e8] ;  /* 0x00027a00ff041b82 */ /* 0x000e640000000a00 */
[----:B-1----:R-:W-:-:S05]  /*109b0*/  @P1 IMAD.HI.U32 R4, R6, R4, RZ ;  /* 0x0000000406041227 */ /* 0x002fca00078e00ff */
[----:B------:R-:W-:-:S07]  /*109c0*/  @P1 SHF.R.U32.HI R6, RZ, R5, R4 ;  /* 0x00000005ff061219 */ /* 0x000fce0000011604 */
.L_x_6693:
[----:B------:R-:W-:Y:S05]  /*109d0*/  BSYNC B0 ;  /* 0x0000000000007941 */ /* 0x000fea0003800000 */
.L_x_6691:
[----:B------:R-:W-:-:S05]  /*109e0*/  IMAD R5, R6, R3, R3 ;  /* 0x0000000306057224 */ /* 0x000fca00078e0203 */
[----:B------:R-:W-:-:S07]  /*109f0*/  VIMNMX R2, R2, R5, PT ;  /* 0x0000000502027248 */ /* 0x000fce0003fe0100 */
.L_x_6690:
[----:B------:R-:W-:Y:S01]  /*10a00*/  VIADD R2, R2, 0x7f ;  /* 0x0000007f02027836 */ /* 0x000fe20000000000 */
[----:B------:R-:W-:Y:S01]  /*10a10*/  ULDC UR4, c[0x0][0x9dc] ;  /* 0x0002770000047ab9 */ /* 0x000fe20000000800 */
[----:B------:R-:W-:-:S03]  /*10a20*/  IMAD R0, R17, 0x80, -R0 ;  /* 0x0000008011007824 */ /* 0x000fc600078e0a00 */
[----:B------:R-:W-:-:S04]  /*10a30*/  SHF.R.S32.HI R5, RZ, 0x1f, R2 ;  /* 0x0000001fff057819 */ /* 0x000fc80000011402 */
[----:B------:R-:W-:Y:S01]  /*10a40*/  LEA.HI R4, R5, R2, RZ, 0x7 ;  /* 0x0000000205047211 */ /* 0x000fe200078f38ff */
[C---:B------:R-:W-:Y:S02]  /*10a50*/  VIADD R2, R7.reuse, 0x7f ;  /* 0x0000007f07027836 */ /* 0x040fe40000000000 */
[----:B------:R-:W-:Y:S01]  /*10a60*/  IMAD.IADD R7, R7, 0x1, R0 ;  /* 0x0000000107077824 */ /* 0x000fe200078e0200 */
[----:B------:R-:W-:Y:S02]  /*10a70*/  SHF.R.S32.HI R4, RZ, 0x7, R4 ;  /* 0x00000007ff047819 */ /* 0x000fe40000011404 */
[----:B------:R-:W-:Y:S01]  /*10a80*/  SHF.R.S32.HI R5, RZ, 0x1f, R2 ;  /* 0x0000001fff057819 */ /* 0x000fe20000011402 */
[----:B------:R-:W-:-:S03]  /*10a90*/  VIADD R0, R7, -UR4 ;  /* 0x8000000407007c36 */ /* 0x000fc60008000000 */
[----:B------:R-:W-:-:S04]  /*10aa0*/  LEA.HI R5, R5, R2, RZ, 0x7 ;  /* 0x0000000205057211 */ /* 0x000fc800078f38ff */
[----:B------:R-:W-:-:S04]  /*10ab0*/  SHF.R.S32.HI R5, RZ, 0x7, R5 ;  /* 0x00000007ff057819 */ /* 0x000fc80000011405 */
        /* <DEDUP_REMOVED lines=13> */
.L_x_6696:
[----:B------:R-:W-:-:S13]  /*10b90*/  ISETP.NE.AND P0, PT, R3, 0x1, PT ;  /* 0x000000010300780c */ /* 0x000fda0003f05270 */
[----:B------:R-:W2:Y:S02]  /*10ba0*/  @P0 LDC.64 R4, c[0x0][0x9e8] ;  /* 0x00027a00ff040b82 */ /* 0x000ea40000000a00 */
[----:B--2---:R-:W-:-:S05]  /*10bb0*/  @P0 IMAD.HI.U32 R4, R7, R4, RZ ;  /* 0x0000000407040227 */ /* 0x004fca00078e00ff */
[----:B------:R-:W-:-:S07]  /*10bc0*/  @P0 SHF.R.U32.HI R7, RZ, R5, R4 ;  /* 0x00000005ff070219 */ /* 0x000fce0000011604 */
.L_x_6697:
[----:B------:R-:W-:Y:S05]  /*10bd0*/  BSYNC B0 ;  /* 0x0000000000007941 */ /* 0x000fea0003800000 */
.L_x_6695:
[----:B------:R-:W-:-:S05]  /*10be0*/  IMAD R3, R7, R3, RZ ;  /* 0x0000000307037224 */ /* 0x000fca00078e02ff */
[----:B------:R-:W-:-:S07]  /*10bf0*/  VIMNMX R0, R0, R3, !PT ;  /* 0x0000000300007248 */ /* 0x000fce0007fe0100 */
.L_x_6694:
        /* <DEDUP_REMOVED lines=25> */
.L_x_6699:
        /* <DEDUP_REMOVED lines=23> */
.L_x_6701:
        /* <DEDUP_REMOVED lines=20> */
.L_x_6703:
        /* <DEDUP_REMOVED lines=16> */
.L_x_6702:
        /* <DEDUP_REMOVED lines=28> */
.L_x_6704:
        /* <DEDUP_REMOVED lines=16> */
.L_x_6705:
        /* <DEDUP_REMOVED lines=18> */
.L_x_6776:
[----:B------:R-:W-:Y:S01]  /*11520*/  UMOV UR4, 0xffffffff ;  /* 0xffffffff00047882 */ /* 0x000fe20000000000 */
[----:B------:R-:W-:Y:S02]  /*11530*/  SHF.R.S32.HI R17, RZ, 0x1f, R0 ;  /* 0x0000001fff117819 */ /* 0x000fe40000011400 */
[----:B------:R-:W-:Y:S05]  /*11540*/  BRA.DIV UR4, `(.L_x_6707) ;  /* 0x0000003a04247947 */ /* 0x000fea000b800000 */
[----:B------:R-:W-:-:S13]  /*11550*/  ELECT P6, URZ, PT ;  /* 0x00000000003f782f */ /* 0x000fda00038c0000 */
.L_x_6779:
        /* <DEDUP_REMOVED lines=22> */
.L_x_6709:
        /* <DEDUP_REMOVED lines=9> */
.L_x_6780:
        /* <DEDUP_REMOVED lines=11> */
.L_x_6711:
        /* <DEDUP_REMOVED lines=20> */
[----:B------:R-:W-:-:S03]  /*11940*/  UIADD3 UR14, UR6, 0x1c400, URZ ;  /* 0x0001c400060e7890 */ /* 0x000fc6000fffe03f */
[----:B------:R-:W-:-:S04]  /*11950*/  UMOV UR6, 0x0 ;  /* 0x0000000000067882 */ /* 0x000fc80000000000 */
[----:B------:R0:W-:Y:S02]  /*11960*/  UTMALDG.4D [UR8], [UR4], desc[UR6] ;  /* 0x00000608040075b4 */ /* 0x0001e40008019000 */
[----:B0-----:R-:W-:Y:S01]  /*11970*/  UMOV UR8, UR14 ;  /* 0x0000000e00087c82 */ /* 0x001fe20008000000 */
[----:B------:R-:W-:Y:S02]  /*11980*/  UMOV UR10, UR15 ;  /* 0x0000000f000a7c82 */ /* 0x000fe40008000000 */
[----:B------:R1:W-:Y:S02]  /*11990*/  UTMALDG.4D [UR8], [UR4], desc[UR6] ;  /* 0x00000608040075b4 */ /* 0x0003e40008019000 */
[----:B-1----:R-:W-:Y:S01]  /*119a0*/  NOP ;  /* 0x0000000000007918 */ /* 0x002fe20000000000 */
.L_x_6708:
        /* <DEDUP_REMOVED lines=39> */
.L_x_6781:
[----:B------:R-:W-:Y:S05]  /*11c20*/  BSYNC B0 ;  /* 0x0000000000007941 */ /* 0x000fea0003800000 */
.L_x_6712:
        /* <DEDUP_REMOVED lines=44> */
.L_x_6720:
[----:B0-----:R-:W0:Y:S01]  /*11ef0*/  S2R R3, SR_CgaCtaId ;  /* 0x0000000000037919 */ /* 0x001e220000008800 */
[----:B------:R-:W-:-:S04]  /*11f00*/  MOV R2, 0x400 ;  /* 0x0000040000027802 */ /* 0x000fc80000000f00 */
[----:B0-----:R-:W-:Y:S02]  /*11f10*/  LEA R2, R3, R2, 0x18 ;  /* 0x0000000203027211 */ /* 0x001fe400078ec0ff */
[----:B------:R-:W-:-:S03]  /*11f20*/  SHF.L.U32 R3, R14, 0x1f, RZ ;  /* 0x0000001f0e037819 */ /* 0x000fc600000006ff */
[----:B------:R-:W-:-:S04]  /*11f30*/  IMAD R2, R12, 0x8, R2 ;  /* 0x000000080c027824 */ /* 0x000fc800078e0202 */
[----:B------:R-:W0:Y:S02]  /*11f40*/  SYNCS.PHASECHK.TRANS64.TRYWAIT P0, [R2+URZ+0x28840], R3 ;  /* 0x02884003020075a7 */ /* 0x000e24000800017f */
[----:B0-----:R-:W-:Y:S05]  /*11f50*/  @!P0 BRA `(.L_x_6721) ;  /* 0x0000002c00f48947 */ /* 0x001fea0003800000 */
.L_x_6782:
        /* <DEDUP_REMOVED lines=11> */
.L_x_6722:
        /* <DEDUP_REMOVED lines=21> */
[----:B------:R-:W-:Y:S02]  /*12160*/  ULEA UR11, UR11, UR9, 0x7 ;  /* 0x000000090b0b7291 */ /* 0x000fe4000f8e383f */
        /* <DEDUP_REMOVED lines=11> */
.L_x_6783:
        /* <DEDUP_REMOVED lines=13> */
.L_x_6724:
        /* <DEDUP_REMOVED lines=25> */
[----:B------:R-:W-:-:S07]  /*12480*/  UIADD3 UR14, UR14, 0x4400, URZ ;  /* 0x000044000e0e7890 */ /* 0x000fce000fffe03f */
[----:B------:R0:W-:Y:S02]  /*12490*/  UTMALDG.4D [UR8], [UR4], desc[UR6] ;  /* 0x00000608040075b4 */ /* 0x0001e40008019000 */
[----:B0-----:R-:W-:Y:S01]  /*124a0*/  UMOV UR8, UR14 ;  /* 0x0000000e00087c82 */ /* 0x001fe20008000000 */
[----:B------:R-:W-:Y:S02]  /*124b0*/  UMOV UR10, UR15 ;  /* 0x0000000f000a7c82 */ /* 0x000fe40008000000 */
[----:B------:R0:W-:Y:S02]  /*124c0*/  UTMALDG.4D [UR8], [UR4], desc[UR6] ;  /* 0x00000608040075b4 */ /* 0x0001e40008019000 */
[----:B0-----:R-:W-:Y:S01]  /*124d0*/  NOP ;  /* 0x0000000000007918 */ /* 0x001fe20000000000 */
.L_x_6719:
[----:B------:R-:W-:Y:S05]  /*124e0*/  BSYNC B2 ;  /* 0x0000000000027941 */ /* 0x000fea0003800000 */
.L_x_6718:
[----:B------:R-:W2:Y:S04]  /*124f0*/  LDL R2, [R1+0x14] ;  /* 0x0000140001027983 */ /* 0x000ea80000100800 */
[----:B------:R0:W-:Y:S04]  /*12500*/  STL [R1], R12 ;  /* 0x0000000c01007387 */ /* 0x0001e80000100800 */
[----:B------:R0:W-:Y:S02]  /*12510*/  STL [R1+0x8], R14 ;  /* 0x0000080e01007387 */ /* 0x0001e40000100800 */
[----:B0-2---:R-:W-:-:S07]  /*12520*/  VIADD R7, R2, 0xfffffffd ;  /* 0xfffffffd02077836 */ /* 0x005fce0000000000 */
.L_x_6717:
[----:B------:R-:W-:Y:S05]  /*12530*/  BSYNC B1 ;  /* 0x0000000000017941 */ /* 0x000fea0003800000 */
.L_x_6716:
[----:B------:R-:W2:Y:S01]  /*12540*/  LDL.LU R2, [R1+0x14] ;  /* 0x0000140001027983 */ /* 0x000ea20000300800 */
[----:B------:R-:W-:Y:S01]  /*12550*/  VIADD R13, R13, 0xfffffffe ;  /* 0xfffffffe0d0d7836 */ /* 0x000fe20000000000 */
[----:B--2---:R-:W-:-:S04]  /*12560*/  LOP3.LUT R2, RZ, R2, RZ, 0x33, !PT ;  /* 0x00000002ff027212 */ /* 0x004fc800078e33ff */
[----:B------:R-:W-:-:S13]  /*12570*/  ISETP.NE.AND P0, PT, R13, R2, PT ;  /* 0x000000020d00720c */ /* 0x000fda0003f05270 */
[----:B------:R-:W-:Y:S05]  /*12580*/  @!P0 BRA `(.L_x_6715) ;  /* 0x0000000c00d88947 */ /* 0x000fea0003800000 */
[----:B------:R-:W-:-:S07]  /*12590*/  IMAD.MOV.U32 R10, RZ, RZ, R6 ;  /* 0x000000ffff0a7224 */ /* 0x000fce00078e0006 */
.L_x_6739:
        /* <DEDUP_REMOVED lines=32> */
.L_x_6727:
[----:B------:R-:W1:Y:S01]  /*127a0*/  S2R R3, SR_CgaCtaId ;  /* 0x0000000000037919 */ /* 0x000e620000008800 */
[----:B------:R-:W-:-:S04]  /*127b0*/  MOV R2, 0x400 ;  /* 0x0000040000027802 */ /* 0x000fc80000000f00 */
[----:B-1----:R-:W-:Y:S02]  /*127c0*/  LEA R2, R3, R2, 0x18 ;  /* 0x0000000203027211 */ /* 0x002fe400078ec0ff */
[----:B------:R-:W-:-:S03]  /*127d0*/  SHF.L.U32 R3, R9, 0x1f, RZ ;  /* 0x0000001f09037819 */ /* 0x000fc600000006ff */
[----:B------:R-:W-:-:S04]  /*127e0*/  IMAD R2, R8, 0x8, R2 ;  /* 0x0000000808027824 */ /* 0x000fc800078e0202 */
[----:B------:R-:W1:Y:S02]  /*127f0*/  SYNCS.PHASECHK.TRANS64.TRYWAIT P0, [R2+URZ+0x28840], R3 ;  /* 0x02884003020075a7 */ /* 0x000e64000800017f */
[----:B-1----:R-:W-:Y:S05]  /*12800*/  @!P0 BRA `(.L_x_6728) ;  /* 0x0000002400f08947 */ /* 0x002fea0003800000 */
.L_x_6784:
        /* <DEDUP_REMOVED lines=11> */
.L_x_6729:
        /* <DEDUP_REMOVED lines=33> */
.L_x_6785:
        /* <DEDUP_REMOVED lines=8> */
.L_x_6731:
        /* <DEDUP_REMOVED lines=29> */
.L_x_6726:
[----:B------:R-:W-:Y:S05]  /*12d20*/  BSYNC B1 ;  /* 0x0000000000017941 */ /* 0x000fea0003800000 */
.L_x_6725:
        /* <DEDUP_REMOVED lines=32> */
.L_x_6734:
[----:B------:R-:W2:Y:S01]  /*12f30*/  S2R R3, SR_CgaCtaId ;  /* 0x0000000000037919 */ /* 0x000ea20000008800 */
[----:B------:R-:W-:-:S04]  /*12f40*/  MOV R2, 0x400 ;  /* 0x0000040000027802 */ /* 0x000fc80000000f00 */
[----:B--2---:R-:W-:Y:S02]  /*12f50*/  LEA R2, R3, R2, 0x18 ;  /* 0x0000000203027211 */ /* 0x004fe400078ec0ff */
[----:B------:R-:W-:-:S03]  /*12f60*/  SHF.L.U32 R3, R14, 0x1f, RZ ;  /* 0x0000001f0e037819 */ /* 0x000fc600000006ff */
[----:B------:R-:W-:-:S04]  /*12f70*/  IMAD R2, R15, 0x8, R2 ;  /* 0x000000080f027824 */ /* 0x000fc800078e0202 */
[----:B------:R-:W2:Y:S02]  /*12f80*/  SYNCS.PHASECHK.TRANS64.TRYWAIT P0, [R2+URZ+0x28840], R3 ;  /* 0x02884003020075a7 */ /* 0x000ea4000800017f */
[----:B--2---:R-:W-:Y:S05]  /*12f90*/  @!P0 BRA `(.L_x_6735) ;  /* 0x0000002000348947 */ /* 0x004fea0003800000 */
.L_x_6786:
        /* <DEDUP_REMOVED lines=11> */
.L_x_6736:
        /* <DEDUP_REMOVED lines=33> */
.L_x_6787:
        /* <DEDUP_REMOVED lines=8> */
.L_x_6738:
        /* <DEDUP_REMOVED lines=18> */
[----:B------:R-:W-:Y:S02]  /*13400*/  IMAD.MOV.U32 R5, RZ, RZ, R12 ;  /* 0x000000ffff057224 */ /* 0x000fe400078e000c */
[----:B------:R-:W-:Y:S01]  /*13410*/  IMAD.MOV.U32 R6, RZ, RZ, R10 ;  /* 0x000000ffff067224 */ /* 0x000fe200078e000a */
[----:B--2---:R-:W-:-:S13]  /*13420*/  R2UR UR5, R3 ;  /* 0x00000000030572ca */ /* 0x004fda00000e0000 */
[----:B------:R-:W-:Y:S02]  /*13430*/  ULEA UR11, UR11, UR5, 0x7 ;  /* 0x000000050b0b7291 */ /* 0x000fe4000f8e383f */
[----:B------:R-:W-:-:S09]  /*13440*/  UIADD3.X UR5, URZ, UR39, URZ, UP0, !UPT ;  /* 0x000000273f057290 */ /* 0x000fd200087fe43f */
[----:B------:R0:W-:Y:S02]  /*13450*/  UTMALDG.4D [UR8], [UR4], desc[UR6] ;  /* 0x00000608040075b4 */ /* 0x0001e40008019000 */
[----:B0-----:R-:W-:Y:S01]  /*13460*/  UMOV UR8, UR14 ;  /* 0x0000000e00087c82 */ /* 0x001fe20008000000 */
[----:B------:R-:W-:Y:S02]  /*13470*/  UMOV UR10, UR15 ;  /* 0x0000000f000a7c82 */ /* 0x000fe40008000000 */
[----:B------:R1:W-:Y:S02]  /*13480*/  UTMALDG.4D [UR8], [UR4], desc[UR6] ;  /* 0x00000608040075b4 */ /* 0x0003e40008019000 */
[----:B-1----:R-:W-:Y:S01]  /*13490*/  NOP ;  /* 0x0000000000007918 */ /* 0x002fe20000000000 */
.L_x_6733:
[----:B------:R-:W-:Y:S05]  /*134a0*/  BSYNC B1 ;  /* 0x0000000000017941 */ /* 0x000fea0003800000 */
.L_x_6732:
[----:B------:R-:W2:Y:S01]  /*134b0*/  LDL R2, [R1+0x10] ;  /* 0x0000100001027983 */ /* 0x000ea20000100800 */
[----:B------:R-:W-:Y:S01]  /*134c0*/  VIADD R7, R7, 0xfffffffe ;  /* 0xfffffffe07077836 */ /* 0x000fe20000000000 */
[----:B--2---:R-:W-:-:S13]  /*134d0*/  ISETP.GT.AND P0, PT, R13, R2, PT ;  /* 0x000000020d00720c */ /* 0x004fda0003f04270 */
[----:B------:R-:W-:Y:S05]  /*134e0*/  @P0 BRA `(.L_x_6739) ;  /* 0xfffffff0002c0947 */ /* 0x000fea000383ffff */
.L_x_6715:
[----:B------:R-:W-:Y:S05]  /*134f0*/  BSYNC B0 ;  /* 0x0000000000007941 */ /* 0x000fea0003800000 */
.L_x_6714:
        /* <DEDUP_REMOVED lines=17> */
.L_x_6741:
[----:B------:R-:W-:Y:S05]  /*13610*/  BSYNC B0 ;  /* 0x0000000000007941 */ /* 0x000fea0003800000 */
.L_x_6740:
        /* <DEDUP_REMOVED lines=11> */
.L_x_6788:
        /* <DEDUP_REMOVED lines=11> */
.L_x_6745:
        /* <DEDUP_REMOVED lines=20> */
[----:B------:R-:W-:-:S03]  /*138c0*/  UIADD3 UR14, UR6, 0x4400, URZ ;  /* 0x00004400060e7890 */ /* 0x000fc6000fffe03f */
[----:B------:R-:W-:-:S04]  /*138d0*/  UMOV UR6, 0x0 ;  /* 0x0000000000067882 */ /* 0x000fc80000000000 */
[----:B------:R1:W-:Y:S02]  /*138e0*/  UTMALDG.4D [UR8], [UR4], desc[UR6] ;  /* 0x00000608040075b4 */ /* 0x0003e40008019000 */
[----:B-1----:R-:W-:Y:S01]  /*138f0*/  UMOV UR8, UR14 ;  /* 0x0000000e00087c82 */ /* 0x002fe20008000000 */
[----:B------:R-:W-:Y:S02]  /*13900*/  UMOV UR10, UR15 ;  /* 0x0000000f000a7c82 */ /* 0x000fe40008000000 */
[----:B------:R1:W-:Y:S02]  /*13910*/  UTMALDG.4D [UR8], [UR4], desc[UR6] ;  /* 0x00000608040075b4 */ /* 0x0003e40008019000 */
[----:B-1----:R-:W-:Y:S01]  /*13920*/  NOP ;  /* 0x0000000000007918 */ /* 0x002fe20000000000 */
.L_x_6743:
[----:B------:R-:W-:Y:S05]  /*13930*/  BSYNC B0 ;  /* 0x0000000000007941 */ /* 0x000fea0003800000 */
.L_x_6742:
        /* <DEDUP_REMOVED lines=9> */
.L_x_6700:
[----:B------:R-:W-:Y:S05]  /*139d0*/  BSYNC B6 ;  /* 0x0000000000067941 */ /* 0x000fea0003800000 */
.L_x_6698:
[----:B------:R-:W-:-:S03]  /*139e0*/  UMOV UR4, 0xffffffff ;  /* 0xffffffff00047882 */ /* 0x000fc60000000000 */
[----:B------:R-:W-:Y:S05]  /*139f0*/  BRA.DIV UR4, `(.L_x_6746) ;  /* 0x0000001604d87947 */ /* 0x000fea000b800000 */
[----:B------:R2:W3:Y:S04]  /*13a00*/  SHFL.IDX PT, R4, R16, RZ, 0x1f ;  /* 0x00001fff10047589 */ /* 0x0004e800000e0000 */
[----:B------:R2:W4:Y:S02]  /*13a10*/  SHFL.IDX PT, R7, R16, 0x1, 0x1f ;  /* 0x00201f0010077f89 */ /* 0x00052400000e0000 */
.L_x_6792:
        /* <DEDUP_REMOVED lines=13> */
.L_x_6748:
[----:B------:R-:W-:Y:S05]  /*13af0*/  BSYNC B0 ;  /* 0x0000000000007941 */ /* 0x000fea0003800000 */
.L_x_6747:
        /* <DEDUP_REMOVED lines=23> */
.L_x_6800:
[----:B------:R-:W-:Y:S02]  /*13c70*/  ULDC UR4, c[0x0][0xc10] ;  /* 0x0003040000047ab9 */ /* 0x000fe40000000800 */
[----:B------:R-:W-:-:S04]  /*13c80*/  IMAD.U32 R5, RZ, RZ, UR4 ;  /* 0x00000004ff057e24 */ /* 0x000fc8000f8e00ff */
[----:B-1----:R-:W-:-:S04]  /*13c90*/  IMAD R14, R14, R5, RZ ;  /* 0x000000050e0e7224 */ /* 0x002fc800078e02ff */
[----:B----4-:R-:W-:-:S05]  /*13ca0*/  IMAD.IADD R7, R7, 0x1, R14 ;  /* 0x0000000107077824 */ /* 0x010fca00078e020e */
[----:B---3--:R-:W-:-:S13]  /*13cb0*/  ISETP.GT.AND P0, PT, R7, R4, PT ;  /* 0x000000040700720c */ /* 0x008fda0003f04270 */
[----:B------:R-:W-:Y:S05]  /*13cc0*/  @P0 BRA `(.L_x_6750) ;  /* 0x0000000000b40947 */ /* 0x000fea0003800000 */
[----:B------:R-:W1:Y:S02]  /*13cd0*/  LDC R0, c[0x0][0xc14] ;  /* 0x00030500ff007b82 */ /* 0x000e640000000800 */
.L_x_6755:
        /* <DEDUP_REMOVED lines=14> */
.L_x_6753:
[----:B------:R-:W-:Y:S05]  /*13dc0*/  BSYNC B0 ;  /* 0x0000000000007941 */ /* 0x000fea0003800000 */
.L_x_6752:
        /* <DEDUP_REMOVED lines=23> */
.L_x_6808:
[----:B------:R-:W-:Y:S02]  /*13f40*/  ULDC UR4, c[0x0][0xc10] ;  /* 0x0003040000047ab9 */ /* 0x000fe40000000800 */
[----:B------:R-:W-:-:S04]  /*13f50*/  IMAD.U32 R5, RZ, RZ, UR4 ;  /* 0x00000004ff057e24 */ /* 0x000fc8000f8e00ff */
[----:B-1----:R-:W-:-:S04]  /*13f60*/  IMAD R14, R14, R5, RZ ;  /* 0x000000050e0e7224 */ /* 0x002fc800078e02ff */
[----:B------:R-:W-:-:S05]  /*13f70*/  IMAD.IADD R7, R14, 0x1, R7 ;  /* 0x000000010e077824 */ /* 0x000fca00078e0207 */
[----:B------:R-:W-:-:S13]  /*13f80*/  ISETP.GT.AND P0, PT, R7, R4, PT ;  /* 0x000000040700720c */ /* 0x000fda0003f04270 */
[----:B------:R-:W-:Y:S05]  /*13f90*/  @!P0 BRA `(.L_x_6755) ;  /* 0xfffffffc00508947 */ /* 0x000fea000383ffff */
.L_x_6750:
[----:B--2---:R-:W-:Y:S01]  /*13fa0*/  IMAD.IADD R16, R7, 0x1, -R14 ;  /* 0x0000000107107824 */ /* 0x004fe200078e0a0e */
[----:B------:R-:W-:-:S03]  /*13fb0*/  UMOV UR4, 0xffffffff ;  /* 0xffffffff00047882 */ /* 0x000fc60000000000 */
[----:B------:R-:W-:-:S05]  /*13fc0*/  IMAD R3, R2, R5, R16 ;  /* 0x0000000502037224 */ /* 0x000fca00078e0210 */
[----:B------:R-:W-:Y:S01]  /*13fd0*/  ISETP.GT.AND P6, PT, R3, R4, PT ;  /* 0x000000040300720c */ /* 0x000fe20003fc4270 */
[----:B------:R-:W-:-:S12]  /*13fe0*/  BRA.DIV UR4, `(.L_x_6756) ;  /* 0x0000001a04487947 */ /* 0x000fd8000b800000 */
[----:B------:R-:W-:-:S04]  /*13ff0*/  VOTE.ANY R3, PT, !P6 ;  /* 0x0000000000037806 */ /* 0x000fc800070e0100 */
[----:B------:R-:W1:Y:S02]  /*14000*/  POPC R6, R3 ;  /* 0x0000000300067309 */ /* 0x000e640000000000 */
[----:B-1----:R1:W2:Y:S02]  /*14010*/  SHFL.IDX PT, R17, R17, R6, 0x1f ;  /* 0x00001f0611117589 */ /* 0x0022a400000e0000 */
.L_x_6812:
[----:B------:R-:W-:Y:S01]  /*14020*/  ISETP.NE.AND P0, PT, R3, RZ, PT ;  /* 0x000000ff0300720c */ /* 0x000fe20003f05270 */
[----:B------:R-:W-:-:S12]  /*14030*/  IMAD.MOV.U32 R7, RZ, RZ, RZ ;  /* 0x000000ffff077224 */ /* 0x000fd800078e00ff */
[----:B------:R-:W-:Y:S05]  /*14040*/  @!P0 BRA `(.L_x_6757) ;  /* 0x0000000000108947 */ /* 0x000fea0003800000 */
[----:B------:R-:W-:Y:S01]  /*14050*/  UMOV UR4, 0xffffffff ;  /* 0xffffffff00047882 */ /* 0x000fe20000000000 */
[----:B------:R-:W-:Y:S02]  /*14060*/  VIADD R12, R6, 0xffffffff ;  /* 0xffffffff060c7836 */ /* 0x000fe40000000000 */
[----:B------:R-:W-:Y:S05]  /*14070*/  BRA.DIV UR4, `(.L_x_6758) ;  /* 0x0000001a046c7947 */ /* 0x000fea000b800000 */
[----:B------:R3:W4:Y:S02]  /*14080*/  SHFL.IDX PT, R7, R2, R12, 0x1f ;  /* 0x00001f0c02077589 */ /* 0x00072400000e0000 */
.L_x_6757:
        /* <DEDUP_REMOVED lines=67> */
.L_x_6751:
[----:B------:R-:W-:Y:S01]  /*144c0*/  UMOV UR4, URZ ;  /* 0x0000003f00047c82 */ /* 0x000fe20008000000 */
[----:B------:R-:W-:Y:S01]  /*144d0*/  UMOV UR5, URZ ;  /* 0x0000003f00057c82 */ /* 0x000fe20008000000 */
[----:B------:R-:W-:Y:S01]  /*144e0*/  ULDC UR6, c[0x0][0xc14] ;  /* 0x0003050000067ab9 */ /* 0x000fe20000000800 */
[----:B--2---:R-:W-:Y:S02]  /*144f0*/  IMAD.MOV.U32 R16, RZ, RZ, R4 ;  /* 0x000000ffff107224 */ /* 0x004fe400078e0004 */
[----:B------:R-:W-:Y:S02]  /*14500*/  IMAD.U32 R17, RZ, RZ, UR4 ;  /* 0x00000004ff117e24 */ /* 0x000fe4000f8e00ff */
[----:B------:R-:W-:Y:S02]  /*14510*/  IMAD.U32 R18, RZ, RZ, UR5 ;  /* 0x00000005ff127e24 */ /* 0x000fe4000f8e00ff */
[----:B------:R-:W-:-:S07]  /*14520*/  IMAD.U32 R19, RZ, RZ, UR6 ;  /* 0x00000006ff137e24 */ /* 0x000fce000f8e00ff */
.L_x_6759:
        /* <DEDUP_REMOVED lines=12> */
.L_x_6686:
        /* <DEDUP_REMOVED lines=12> */
.L_x_6815:
[----:B------:R-:W-:Y:S05]  /*146b0*/  BSYNC B0 ;  /* 0x0000000000007941 */ /* 0x000fea0003800000 */
.L_x_6761:
[----:B------:R-:W-:-:S03]  /*146c0*/  UMOV UR4, 0xffffffff ;  /* 0xffffffff00047882 */ /* 0x000fc60000000000 */
[----:B------:R-:W-:Y:S05]  /*146d0*/  BRA.DIV UR4, `(.L_x_6763) ;  /* 0x0000001604107947 */ /* 0x000fea000b800000 */
[----:B------:R-:W2:Y:S02]  /*146e0*/  S2R R2, SR_TID.X ;  /* 0x0000000000027919 */ /* 0x000ea40000002100 */
[----:B--2---:R-:W-:-:S04]  /*146f0*/  SHF.R.U32.HI R2, RZ, 0x5, R2 ;  /* 0x00000005ff027819 */ /* 0x004fc80000011602 */
[----:B------:R-:W-:-:S05]  /*14700*/  LOP3.LUT R2, R2, 0x3, RZ, 0xc0, !PT ;  /* 0x0000000302027812 */ /* 0x000fca00078ec0ff */
[----:B------:R2:W3:Y:S02]  /*14710*/  SHFL.IDX PT, R14, R2, RZ, 0x1f ;  /* 0x00001fff020e7589 */ /* 0x0004e400000e0000 */
.L_x_6818:
[----:B---3--:R-:W-:Y:S01]  /*14720*/  ISETP.NE.AND P0, PT, R14, RZ, PT ;  /* 0x000000ff0e00720c */ /* 0x008fe20003f05270 */
[----:B------:R-:W-:-:S12]  /*14730*/  BSSY B0, `(.L_x_6764) ;  /* 0x0000027000007945 */ /* 0x000fd80003800000 */
[----:B------:R-:W-:Y:S05]  /*14740*/  @P0 BRA `(.L_x_6765) ;  /* 0x0000000000940947 */ /* 0x000fea0003800000 */
[----:B------:R-:W-:-:S03]  /*14750*/  UMOV UR4, 0xffffffff ;  /* 0xffffffff00047882 */ /* 0x000fc60000000000 */
[----:B------:R-:W-:Y:S05]  /*14760*/  BRA.DIV UR4, `(.L_x_6766) ;  /* 0x0000001604207947 */ /* 0x000fea000b800000 */
[----:B------:R-:W-:-:S13]  /*14770*/  ELECT P6, URZ, PT ;  /* 0x00000000003f782f */ /* 0x000fda00038c0000 */
.L_x_6821:
[----:B------:R-:W-:Y:S05]  /*14780*/  @!P6 BRA `(.L_x_6765) ;  /* 0x000000000084e947 */ /* 0x000fea0003800000 */
[----:B------:R-:W-:-:S06]  /*14790*/  ULOP3.LUT UR4, UR36, 0x2, URZ, 0xfc, !UPT ;  /* 0x0000000224047892 */ /* 0x000fcc000f8efc3f */
[----:B--2---:R-:W-:-:S05]  /*147a0*/  IMAD.U32 R2, RZ, RZ, UR4 ;  /* 0x00000004ff027e24 */ /* 0x004fca000f8e00ff */
[----:B------:R-:W-:-:S13]  /*147b0*/  ISETP.NE.AND P2, PT, R2, 0x3, PT ;  /* 0x000000030200780c */ /* 0x000fda0003f45270 */
[----:B------:R-:W-:Y:S05]  /*147c0*/  @!P2 BRA `(.L_x_6767) ;  /* 0x000000000004a947 */ /* 0x000fea0003800000 */
[----:B------:R-:W-:Y:S01]  /*147d0*/  BPT.TRAP 0x1 ;  /* 0x000000040000795c */ /* 0x000fe20000300000 */
.L_x_6767:
        /* <DEDUP_REMOVED lines=14> */
.L_x_6822:
[----:B------:R-:W2:Y:S02]  /*148c0*/  SYNCS.PHASECHK.TRANS64.TRYWAIT P0, [R7+URZ], R2 ;  /* 0x00000002070075a7 */ /* 0x000ea4000800017f */
[----:B--2---:R-:W-:Y:S05]  /*148d0*/  @!P0 BRA `(.L_x_6769) ;  /* 0x0000001000f88947 */ /* 0x004fea0003800000 */
.L_x_6823:
[----:B------:R-:W-:Y:S05]  /*148e0*/  @!P2 BRA `(.L_x_6770) ;  /* 0x000000000004a947 */ /* 0x000fea0003800000 */
[----:B------:R-:W-:Y:S01]  /*148f0*/  BPT.TRAP 0x1 ;  /* 0x000000040000795c */ /* 0x000fe20000300000 */
.L_x_6770:
[----:B------:R-:W3:Y:S01]  /*14900*/  LDL.LU R4, [R1] ;  /* 0x0000000001047983 */ /* 0x000ee20000300800 */
[----:B------:R-:W-:-:S04]  /*14910*/  VIADD R0, R0, 0x28860 ;  /* 0x0002886000007836 */ /* 0x000fc80000000000 */
[----:B---3--:R-:W-:-:S04]  /*14920*/  IMAD R4, R4, 0x8, R0 ;  /* 0x0000000804047824 */ /* 0x008fc800078e0200 */
[----:B------:R-:W3:Y:S02]  /*14930*/  SYNCS.PHASECHK.TRANS64.TRYWAIT P0, [R4+URZ], R5 ;  /* 0x00000005040075a7 */ /* 0x000ee4000800017f */
[----:B---3--:R-:W-:Y:S05]  /*14940*/  @!P0 BRA `(.L_x_6771) ;  /* 0x0000001000f08947 */ /* 0x008fea0003800000 */
.L_x_6824:
[----:B------:R-:W-:-:S07]  /*14950*/  IMAD R3, R3, 0x8, R0 ;  /* 0x0000000803037824 */ /* 0x000fce00078e0200 */
.L_x_6772:
[----:B----4-:R4:W0:Y:S02]  /*14960*/  SYNCS.PHASECHK.TRANS64.TRYWAIT P0, [R3+URZ], R2 ;  /* 0x00000002030075a7 */ /* 0x010824000800017f */
[----:B0-----:R-:W-:Y:S05]  /*14970*/  @!P0 NANOSLEEP.SYNCS 0x989680 ;  /* 0x009896800000895d */ /* 0x001fea0003900000 */
[----:B------:R-:W0:Y:S02]  /*14980*/  @!P0 SYNCS.PHASECHK.TRANS64 P0, [R3+URZ], R2 ;  /* 0x00000002030085a7 */ /* 0x000e24000800007f */
[----:B0-----:R-:W-:Y:S05]  /*14990*/  @!P0 BRA `(.L_x_6772) ;  /* 0xfffffffc00f08947 */ /* 0x001fea000383ffff */
.L_x_6765:
[----:B------:R-:W-:Y:S05]  /*149a0*/  BSYNC B0 ;  /* 0x0000000000007941 */ /* 0x000fea0003800000 */
.L_x_6764:
[----:B------:R-:W-:Y:S05]  /*149b0*/  EXIT ;  /* 0x000000000000794d */ /* 0x000fea0003800000 */
.L_x_6590:
[----:B0-----:R-:W-:-:S04]  /*149c0*/  IMAD.U32 R3, RZ, RZ, UR41 ;  /* 0x00000029ff037e24 */ /* 0x001fc8000f8e00ff */
[----:B------:R0:W1:Y:S03]  /*149d0*/  SYNCS.PHASECHK.TRANS64.TRYWAIT P1, [R3+URZ+0x28800], R0 ;  /* 0x02880000030075a7 */ /* 0x000066000802017f */
[----:B-1----:R-:W-:Y:S05]  /*149e0*/  @!P1 NANOSLEEP.SYNCS 0x989680 ;  /* 0x009896800000995d */ /* 0x002fea0003900000 */
[----:B------:R-:W1:Y:S02]  /*149f0*/  @!P1 SYNCS.PHASECHK.TRANS64 P1, [R3+URZ+0x28800], R0 ;  /* 0x02880000030095a7 */ /* 0x000e64000802007f */
[----:B-1----:R-:W-:Y:S05]  /*14a00*/  @!P1 BRA `(.L_x_6590) ;  /* 0xfffffffc00ec9947 */ /* 0x002fea000383ffff */
[----:B------:R-:W-:Y:S05]  /*14a10*/  BRA `(.L_x_6773) ;  /* 0xfffffed000007947 */ /* 0x000fea000383ffff */
.L_x_6594:
[----:B-1----:R1:W2:Y:S02]  /*14a20*/  SYNCS.PHASECHK.TRANS64.TRYWAIT P2, [R5+URZ+0x28830], R0 ;  /* 0x02883000050075a7 */ /* 0x0022a4000804017f */
[----:B--2---:R-:W-:Y:S05]  /*14a30*/  @!P2 NANOSLEEP.SYNCS 0x989680 ;  /* 0x009896800000a95d */ /* 0x004fea0003900000 */
[----:B------:R-:W2:Y:S02]  /*14a40*/  @!P2 SYNCS.PHASECHK.TRANS64 P2, [R5+URZ+0x28830], R0 ;  /* 0x028830000500a5a7 */ /* 0x000ea4000804007f */
[----:B--2---:R-:W-:Y:S05]  /*14a50*/  @!P2 BRA `(.L_x_6594) ;  /* 0xfffffffc00f0a947 */ /* 0x004fea000383ffff */
[----:B------:R-:W-:Y:S05]  /*14a60*/  BRA `(.L_x_6593) ;  /* 0xfffffed000247947 */ /* 0x000fea000383ffff */
.L_x_6610:
[----:B-1----:R-:W-:-:S04]  /*14a70*/  IMAD.U32 R10, RZ, RZ, UR6 ;  /* 0x00000006ff0a7e24 */ /* 0x002fc8000f8e00ff */
[----:B------:R1:W2:Y:S03]  /*14a80*/  SYNCS.PHASECHK.TRANS64.TRYWAIT P2, [R10+URZ+0x28830], R5 ;  /* 0x028830050a0075a7 */ /* 0x0002a6000804017f */
[----:B--2---:R-:W-:Y:S05]  /*14a90*/  @!P2 NANOSLEEP.SYNCS 0x989680 ;  /* 0x009896800000a95d */ /* 0x004fea0003900000 */
[----:B------:R-:W2:Y:S02]  /*14aa0*/  @!P2 SYNCS.PHASECHK.TRANS64 P2, [R10+URZ+0x28830], R5 ;  /* 0x028830050a00a5a7 */ /* 0x000ea4000804007f */
[----:B--2---:R-:W-:Y:S05]  /*14ab0*/  @!P2 BRA `(.L_x_6610) ;  /* 0xfffffffc00eca947 */ /* 0x004fea000383ffff */
[----:B------:R-:W-:Y:S05]  /*14ac0*/  BRA `(.L_x_6607) ;  /* 0xffffff0000987947 */ /* 0x000fea000383ffff */
.L_x_6614:
[----:B-1----:R-:W-:-:S04]  /*14ad0*/  IMAD.U32 R10, RZ, RZ, UR6 ;  /* 0x00000006ff0a7e24 */ /* 0x002fc8000f8e00ff */
[----:B------:R1:W2:Y:S03]  /*14ae0*/  SYNCS.PHASECHK.TRANS64.TRYWAIT P2, [R10+URZ+0x28850], R5 ;  /* 0x028850050a0075a7 */ /* 0x0002a6000804017f */
[----:B--2---:R-:W-:Y:S05]  /*14af0*/  @!P2 NANOSLEEP.SYNCS 0x989680 ;  /* 0x009896800000a95d */ /* 0x004fea0003900000 */
[----:B------:R-:W2:Y:S02]  /*14b00*/  @!P2 SYNCS.PHASECHK.TRANS64 P2, [R10+URZ+0x28850], R5 ;  /* 0x028850050a00a5a7 */ /* 0x000ea4000804007f */
[----:B--2---:R-:W-:Y:S05]  /*14b10*/  @!P2 BRA `(.L_x_6614) ;  /* 0xfffffffc00eca947 */ /* 0x004fea000383ffff */
[----:B------:R-:W-:Y:S05]  /*14b20*/  BRA `(.L_x_6611) ;  /* 0xffffff0400607947 */ /* 0x000fea000383ffff */
.L_x_6631:
[----:B-1----:R-:W-:-:S04]  /*14b30*/  IMAD.U32 R5, RZ, RZ, UR6 ;  /* 0x00000006ff057e24 */ /* 0x002fc8000f8e00ff */
[----:B------:R1:W2:Y:S03]  /*14b40*/  SYNCS.PHASECHK.TRANS64.TRYWAIT P2, [R5+URZ+0x28830], R0 ;  /* 0x02883000050075a7 */ /* 0x0002a6000804017f */
[----:B--2---:R-:W-:Y:S05]  /*14b50*/  @!P2 NANOSLEEP.SYNCS 0x989680 ;  /* 0x009896800000a95d */ /* 0x004fea0003900000 */
[----:B------:R-:W2:Y:S02]  /*14b60*/  @!P2 SYNCS.PHASECHK.TRANS64 P2, [R5+URZ+0x28830], R0 ;  /* 0x028830000500a5a7 */ /* 0x000ea4000804007f */
[----:B--2---:R-:W-:Y:S05]  /*14b70*/  @!P2 BRA `(.L_x_6631) ;  /* 0xfffffffc00eca947 */ /* 0x004fea000383ffff */
[----:B------:R-:W-:Y:S05]  /*14b80*/  BRA `(.L_x_6628) ;  /* 0xffffff34000c7947 */ /* 0x000fea000383ffff */
.L_x_6635:
[----:B-1----:R-:W-:-:S04]  /*14b90*/  IMAD.U32 R5, RZ, RZ, UR6 ;  /* 0x00000006ff057e24 */ /* 0x002fc8000f8e00ff */
[----:B------:R1:W2:Y:S03]  /*14ba0*/  SYNCS.PHASECHK.TRANS64.TRYWAIT P2, [R5+URZ+0x28850], R0 ;  /* 0x02885000050075a7 */ /* 0x0002a6000804017f */
[----:B--2---:R-:W-:Y:S05]  /*14bb0*/  @!P2 NANOSLEEP.SYNCS 0x989680 ;  /* 0x009896800000a95d */ /* 0x004fea0003900000 */
[----:B------:R-:W2:Y:S02]  /*14bc0*/  @!P2 SYNCS.PHASECHK.TRANS64 P2, [R5+URZ+0x28850], R0 ;  /* 0x028850000500a5a7 */ /* 0x000ea4000804007f */
[----:B--2---:R-:W-:Y:S05]  /*14bd0*/  @!P2 BRA `(.L_x_6635) ;  /* 0xfffffffc00eca947 */ /* 0x004fea000383ffff */
[----:B------:R-:W-:Y:S05]  /*14be0*/  BRA `(.L_x_6632) ;  /* 0xffffff3400d47947 */ /* 0x000fea000383ffff */
.L_x_6641:
[----:B-1----:R-:W-:-:S04]  /*14bf0*/  IMAD.U32 R5, RZ, RZ, UR6 ;  /* 0x00000006ff057e24 */ /* 0x002fc8000f8e00ff */
[----:B------:R1:W2:Y:S03]  /*14c00*/  SYNCS.PHASECHK.TRANS64.TRYWAIT P2, [R5+URZ+0x28830], R0 ;  /* 0x02883000050075a7 */ /* 0x0002a6000804017f */
[----:B--2---:R-:W-:Y:S05]  /*14c10*/  @!P2 NANOSLEEP.SYNCS 0x989680 ;  /* 0x009896800000a95d */ /* 0x004fea0003900000 */
[----:B------:R-:W2:Y:S02]  /*14c20*/  @!P2 SYNCS.PHASECHK.TRANS64 P2, [R5+URZ+0x28830], R0 ;  /* 0x028830000500a5a7 */ /* 0x000ea4000804007f */
[----:B--2---:R-:W-:Y:S05]  /*14c30*/  @!P2 BRA `(.L_x_6641) ;  /* 0xfffffffc00eca947 */ /* 0x004fea000383ffff */
[----:B------:R-:W-:Y:S05]  /*14c40*/  BRA `(.L_x_6638) ;  /* 0xffffff5400047947 */ /* 0x000fea000383ffff */
.L_x_6645:
[----:B-1----:R-:W-:-:S04]  /*14c50*/  IMAD.U32 R5, RZ, RZ, UR6 ;  /* 0x00000006ff057e24 */ /* 0x002fc8000f8e00ff */
[----:B------:R1:W2:Y:S03]  /*14c60*/  SYNCS.PHASECHK.TRANS64.TRYWAIT P2, [R5+URZ+0x28850], R0 ;  /* 0x02885000050075a7 */ /* 0x0002a6000804017f */
[----:B--2---:R-:W-:Y:S05]  /*14c70*/  @!P2 NANOSLEEP.SYNCS 0x989680 ;  /* 0x009896800000a95d */ /* 0x004fea0003900000 */
[----:B------:R-:W2:Y:S02]  /*14c80*/  @!P2 SYNCS.PHASECHK.TRANS64 P2, [R5+URZ+0x28850], R0 ;  /* 0x028850000500a5a7 */ /* 0x000ea4000804007f */
[----:B--2---:R-:W-:Y:S05]  /*14c90*/  @!P2 BRA `(.L_x_6645) ;  /* 0xfffffffc00eca947 */ /* 0x004fea000383ffff */
[----:B------:R-:W-:Y:S05]  /*14ca0*/  BRA `(.L_x_6642) ;  /* 0xffffff5400cc7947 */ /* 0x000fea000383ffff */
.L_x_6658:
[----:B-1----:R-:W-:-:S04]  /*14cb0*/  IMAD.U32 R7, RZ, RZ, UR5 ;  /* 0x00000005ff077e24 */ /* 0x002fc8000f8e00ff */
[----:B------:R1:W2:Y:S03]  /*14cc0*/  SYNCS.PHASECHK.TRANS64.TRYWAIT P0, [R7+URZ+0x28850], R2 ;  /* 0x02885002070075a7 */ /* 0x0002a6000800017f */
[----:B--2---:R-:W-:Y:S05]  /*14cd0*/  @!P0 NANOSLEEP.SYNCS 0x989680 ;  /* 0x009896800000895d */ /* 0x004fea0003900000 */
[----:B------:R-:W2:Y:S02]  /*14ce0*/  @!P0 SYNCS.PHASECHK.TRANS64 P0, [R7+URZ+0x28850], R2 ;  /* 0x02885002070085a7 */ /* 0x000ea4000800007f */
[----:B--2---:R-:W-:Y:S05]  /*14cf0*/  @!P0 BRA `(.L_x_6658) ;  /* 0xfffffffc00ec8947 */ /* 0x004fea000383ffff */
[----:B------:R-:W-:Y:S05]  /*14d00*/  BRA `(.L_x_6657) ;  /* 0xffffff8000b47947 */ /* 0x000fea000383ffff */
.L_x_6706:
        /* <DEDUP_REMOVED lines=11> */
.L_x_6775:
[----:B------:R-:W-:Y:S05]  /*14dc0*/  BSYNC B0 ;  /* 0x0000000000007941 */ /* 0x000fea0003800000 */
.L_x_6774:
[----:B------:R-:W-:Y:S05]  /*14dd0*/  BRA `(.L_x_6776) ;  /* 0xffffffc400d07947 */ /* 0x000fea000383ffff */
.L_x_6707:
[----:B------:R-:W-:Y:S01]  /*14de0*/  BSSY B0, `(.L_x_6777) ;  /* 0x0000006000007945 */ /* 0x000fe20003800000 */
[----:B------:R-:W-:-:S07]  /*14df0*/  IMAD.MOV.U32 R15, RZ, RZ, -0x1 ;  /* 0xffffffffff0f7424 */ /* 0x000fce00078e00ff */
[----:B0-----:R-:W-:Y:S05]  /*14e00*/  WARPSYNC.COLLECTIVE R15, `(.L_x_6778) ;  /* 0x000000000f0c7348 */ /* 0x001fea0003c00000 */
[----:B------:R-:W-:Y:S02]  /*14e10*/  ELECT P6, UR62, PT ;  /* 0x00000000003e782f */ /* 0x000fe400038c0000 */
[----:B------:R-:W-:Y:S01]  /*14e20*/  MOV R14, UR62 ;  /* 0x0000003e000e7c02 */ /* 0x000fe20008000f00 */
[----:B0-----:R-:W-:Y:S10]  /*14e30*/  ENDCOLLECTIVE ;  /* 0x000000000000791b */ /* 0x001ff40003800000 */
.L_x_6778:
[----:B------:R-:W-:Y:S05]  /*14e40*/  BSYNC B0 ;  /* 0x0000000000007941 */ /* 0x000fea0003800000 */
.L_x_6777:
[----:B------:R-:W-:Y:S05]  /*14e50*/  BRA `(.L_x_6779) ;  /* 0xffffffc400c07947 */ /* 0x000fea000383ffff */
.L_x_6710:
[----:B-1----:R1:W2:Y:S02]  /*14e60*/  SYNCS.PHASECHK.TRANS64.TRYWAIT P0, [R9+URZ+0x28840], R10 ;  /* 0x0288400a090075a7 */ /* 0x0022a4000800017f */
[----:B--2---:R-:W-:Y:S05]  /*14e70*/  @!P0 NANOSLEEP.SYNCS 0x989680 ;  /* 0x009896800000895d */ /* 0x004fea0003900000 */
[----:B------:R-:W2:Y:S02]  /*14e80*/  @!P0 SYNCS.PHASECHK.TRANS64 P0, [R9+URZ+0x28840], R10 ;  /* 0x0288400a090085a7 */ /* 0x000ea4000800007f */
[----:B--2---:R-:W-:Y:S05]  /*14e90*/  @!P0 BRA `(.L_x_6710) ;  /* 0xfffffffc00f08947 */ /* 0x004fea000383ffff */
[----:B------:R-:W-:Y:S05]  /*14ea0*/  BRA `(.L_x_6780) ;  /* 0xffffffc800287947 */ /* 0x000fea000383ffff */
.L_x_6713:
        /* <DEDUP_REMOVED lines=8> */
.L_x_6721:
[----:B0-----:R0:W1:Y:S02]  /*14f30*/  SYNCS.PHASECHK.TRANS64.TRYWAIT P0, [R2+URZ+0x28840], R3 ;  /* 0x02884003020075a7 */ /* 0x001064000800017f */
[----:B-1----:R-:W-:Y:S05]  /*14f40*/  @!P0 NANOSLEEP.SYNCS 0x989680 ;  /* 0x009896800000895d */ /* 0x002fea0003900000 */
[----:B------:R-:W1:Y:S02]  /*14f50*/  @!P0 SYNCS.PHASECHK.TRANS64 P0, [R2+URZ+0x28840], R3 ;  /* 0x02884003020085a7 */ /* 0x000e64000800007f */
[----:B-1----:R-:W-:Y:S05]  /*14f60*/  @!P0 BRA `(.L_x_6721) ;  /* 0xfffffffc00f08947 */ /* 0x002fea000383ffff */
[----:B------:R-:W-:Y:S05]  /*14f70*/  BRA `(.L_x_6782) ;  /* 0xffffffcc00f87947 */ /* 0x000fea000383ffff */
.L_x_6723:
[----:B0-----:R0:W1:Y:S02]  /*14f80*/  SYNCS.PHASECHK.TRANS64.TRYWAIT P0, [R3+URZ+0x60], R2 ;  /* 0x00006002030075a7 */ /* 0x001064000800017f */
[----:B-1----:R-:W-:Y:S05]  /*14f90*/  @!P0 NANOSLEEP.SYNCS 0x989680 ;  /* 0x009896800000895d */ /* 0x002fea0003900000 */
[----:B------:R-:W1:Y:S02]  /*14fa0*/  @!P0 SYNCS.PHASECHK.TRANS64 P0, [R3+URZ+0x60], R2 ;  /* 0x00006002030085a7 */ /* 0x000e64000800007f */
[----:B-1----:R-:W-:Y:S05]  /*14fb0*/  @!P0 BRA `(.L_x_6723) ;  /* 0xfffffffc00f08947 */ /* 0x002fea000383ffff */
[----:B------:R-:W-:Y:S05]  /*14fc0*/  BRA `(.L_x_6783) ;  /* 0xffffffd000947947 */ /* 0x000fea000383ffff */
.L_x_6728:
[----:B-1----:R1:W2:Y:S02]  /*14fd0*/  SYNCS.PHASECHK.TRANS64.TRYWAIT P0, [R2+URZ+0x28840], R3 ;  /* 0x02884003020075a7 */ /* 0x0022a4000800017f */
[----:B--2---:R-:W-:Y:S05]  /*14fe0*/  @!P0 NANOSLEEP.SYNCS 0x989680 ;  /* 0x009896800000895d */ /* 0x004fea0003900000 */
[----:B------:R-:W2:Y:S02]  /*14ff0*/  @!P0 SYNCS.PHASECHK.TRANS64 P0, [R2+URZ+0x28840], R3 ;  /* 0x02884003020085a7 */ /* 0x000ea4000800007f */
[----:B--2---:R-:W-:Y:S05]  /*15000*/  @!P0 BRA `(.L_x_6728) ;  /* 0xfffffffc00f08947 */ /* 0x004fea000383ffff */
[----:B------:R-:W-:Y:S05]  /*15010*/  BRA `(.L_x_6784) ;  /* 0xffffffd400fc7947 */ /* 0x000fea000383ffff */
.L_x_6730:
[----:B0-----:R0:W1:Y:S02]  /*15020*/  SYNCS.PHASECHK.TRANS64.TRYWAIT P1, [R2+URZ+0x60], R3 ;  /* 0x00006003020075a7 */ /* 0x001064000802017f */
[----:B-1----:R-:W-:Y:S05]  /*15030*/  @!P1 NANOSLEEP.SYNCS 0x989680 ;  /* 0x009896800000995d */ /* 0x002fea0003900000 */
[----:B------:R-:W1:Y:S02]  /*15040*/  @!P1 SYNCS.PHASECHK.TRANS64 P1, [R2+URZ+0x60], R3 ;  /* 0x00006003020095a7 */ /* 0x000e64000802007f */
[----:B-1----:R-:W-:Y:S05]  /*15050*/  @!P1 BRA `(.L_x_6730) ;  /* 0xfffffffc00f09947 */ /* 0x002fea000383ffff */
[----:B------:R-:W-:Y:S05]  /*15060*/  BRA `(.L_x_6785) ;  /* 0xffffffd800987947 */ /* 0x000fea000383ffff */
.L_x_6735:
[----:B--2---:R2:W3:Y:S02]  /*15070*/  SYNCS.PHASECHK.TRANS64.TRYWAIT P0, [R2+URZ+0x28840], R3 ;  /* 0x02884003020075a7 */ /* 0x0044e4000800017f */
[----:B---3--:R-:W-:Y:S05]  /*15080*/  @!P0 NANOSLEEP.SYNCS 0x989680 ;  /* 0x009896800000895d */ /* 0x008fea0003900000 */
[----:B------:R-:W3:Y:S02]  /*15090*/  @!P0 SYNCS.PHASECHK.TRANS64 P0, [R2+URZ+0x28840], R3 ;  /* 0x02884003020085a7 */ /* 0x000ee4000800007f */
[----:B---3--:R-:W-:Y:S05]  /*150a0*/  @!P0 BRA `(.L_x_6735) ;  /* 0xfffffffc00f08947 */ /* 0x008fea000383ffff */
[----:B------:R-:W-:Y:S05]  /*150b0*/  BRA `(.L_x_6786) ;  /* 0xffffffdc00b87947 */ /* 0x000fea000383ffff */
.L_x_6737:
[----:B0-----:R0:W1:Y:S02]  /*150c0*/  SYNCS.PHASECHK.TRANS64.TRYWAIT P1, [R2+URZ+0x60], R9 ;  /* 0x00006009020075a7 */ /* 0x001064000802017f */
[----:B-1----:R-:W-:Y:S05]  /*150d0*/  @!P1 NANOSLEEP.SYNCS 0x989680 ;  /* 0x009896800000995d */ /* 0x002fea0003900000 */
[----:B------:R-:W1:Y:S02]  /*150e0*/  @!P1 SYNCS.PHASECHK.TRANS64 P1, [R2+URZ+0x60], R9 ;  /* 0x00006009020095a7 */ /* 0x000e64000802007f */
[----:B-1----:R-:W-:Y:S05]  /*150f0*/  @!P1 BRA `(.L_x_6737) ;  /* 0xfffffffc00f09947 */ /* 0x002fea000383ffff */
[----:B------:R-:W-:Y:S05]  /*15100*/  BRA `(.L_x_6787) ;  /* 0xffffffe000547947 */ /* 0x000fea000383ffff */
.L_x_6744:
[----:B-1----:R1:W2:Y:S02]  /*15110*/  SYNCS.PHASECHK.TRANS64.TRYWAIT P0, [R3+URZ+0x28860], R0 ;  /* 0x02886000030075a7 */ /* 0x0022a4000800017f */
[----:B--2---:R-:W-:Y:S05]  /*15120*/  @!P0 NANOSLEEP.SYNCS 0x989680 ;  /* 0x009896800000895d */ /* 0x004fea0003900000 */
[----:B------:R-:W2:Y:S02]  /*15130*/  @!P0 SYNCS.PHASECHK.TRANS64 P0, [R3+URZ+0x28860], R0 ;  /* 0x02886000030085a7 */ /* 0x000ea4000800007f */
[----:B--2---:R-:W-:Y:S05]  /*15140*/  @!P0 BRA `(.L_x_6744) ;  /* 0xfffffffc00f08947 */ /* 0x004fea000383ffff */
[----:B------:R-:W-:Y:S05]  /*15150*/  BRA `(.L_x_6788) ;  /* 0xffffffe4005c7947 */ /* 0x000fea000383ffff */
.L_x_6746:
        /* <DEDUP_REMOVED lines=8> */
.L_x_6790:
[----:B------:R-:W-:Y:S05]  /*151e0*/  BSYNC B0 ;  /* 0x0000000000007941 */ /* 0x000fea0003800000 */
.L_x_6789:
        /* <DEDUP_REMOVED lines=8> */
.L_x_6791:
[----:B------:R-:W-:Y:S01]  /*15270*/  IMAD.MOV.U32 R7, RZ, RZ, R14 ;  /* 0x000000ffff077224 */ /* 0x000fe200078e000e */
[----:B------:R-:W-:Y:S06]  /*15280*/  BRA `(.L_x_6792) ;  /* 0xffffffe400e47947 */ /* 0x000fec000383ffff */
.L_x_6749:
        /* <DEDUP_REMOVED lines=8> */
.L_x_6794:
[----:B------:R-:W-:Y:S05]  /*15310*/  BSYNC B0 ;  /* 0x0000000000007941 */ /* 0x000fea0003800000 */
.L_x_6793:
        /* <DEDUP_REMOVED lines=10> */
.L_x_6795:
        /* <DEDUP_REMOVED lines=8> */
.L_x_6796:
        /* <DEDUP_REMOVED lines=8> */
.L_x_6797:
        /* <DEDUP_REMOVED lines=8> */
.L_x_6798:
        /* <DEDUP_REMOVED lines=8> */
.L_x_6799:
[----:B------:R-:W-:Y:S05]  /*155c0*/  BRA `(.L_x_6800) ;  /* 0xffffffe400a87947 */ /* 0x000fea000383ffff */
.L_x_6754:
[----:B------:R-:W-:Y:S01]  /*155d0*/  BSSY B0, `(.L_x_6801) ;  /* 0x0000008000007945 */ /* 0x000fe20003800000 */
[----:B-----5:R-:W-:Y:S02]  /*155e0*/  IMAD.MOV.U32 R13, RZ, RZ, R17 ;  /* 0x000000ffff0d7224 */ /* 0x020fe400078e0011 */
[----:B------:R-:W-:Y:S02]  /*155f0*/  IMAD.MOV.U32 R12, RZ, RZ, 0x1 ;  /* 0x00000001ff0c7424 */ /* 0x000fe400078e00ff */
[----:B------:R-:W-:Y:S02]  /*15600*/  IMAD.MOV.U32 R11, RZ, RZ, RZ ;  /* 0x000000ffff0b7224 */ /* 0x000fe400078e00ff */
[----:B------:R-:W-:-:S07]  /*15610*/  IMAD.MOV.U32 R15, RZ, RZ, -0x1 ;  /* 0xffffffffff0f7424 */ /* 0x000fce00078e00ff */
[----:B0-2---:R-:W-:Y:S05]  /*15620*/  WARPSYNC.COLLECTIVE R15, `(.L_x_6802) ;  /* 0x000000000f087348 */ /* 0x005fea0003c00000 */
[----:B------:R1:W3:Y:S02]  /*15630*/  SHFL.UP P6, R14, R13, R12, R11 ;  /* 0x0400000c0d0e7389 */ /* 0x0002e400000c000b */
[----:B0123--:R-:W-:Y:S01]  /*15640*/  ENDCOLLECTIVE ;  /* 0x000000000000791b */ /* 0x00ffe20003800000 */
.L_x_6802:
[----:B------:R-:W-:Y:S05]  /*15650*/  BSYNC B0 ;  /* 0x0000000000007941 */ /* 0x000fea0003800000 */
.L_x_6801:
        /* <DEDUP_REMOVED lines=10> */
.L_x_6803:
        /* <DEDUP_REMOVED lines=8> */
.L_x_6804:
        /* <DEDUP_REMOVED lines=8> */
.L_x_6805:
        /* <DEDUP_REMOVED lines=8> */
.L_x_6806:
        /* <DEDUP_REMOVED lines=8> */
.L_x_6807:
[----:B------:R-:W-:Y:S05]  /*15900*/  BRA `(.L_x_6808) ;  /* 0xffffffe4008c7947 */ /* 0x000fea000383ffff */
.L_x_6756:
[----:B------:R-:W-:Y:S01]  /*15910*/  BSSY B0, `(.L_x_6809) ;  /* 0x0000006000007945 */ /* 0x000fe20003800000 */
[----:B------:R-:W-:Y:S01]  /*15920*/  PLOP3.LUT P6, PT, P6, PT, PT, 0x8, 0x0 ;  /* 0x000000000000781c */ /* 0x000fe200037ce170 */
[----:B------:R-:W-:-:S12]  /*15930*/  IMAD.MOV.U32 R15, RZ, RZ, -0x1 ;  /* 0xffffffffff0f7424 */ /* 0x000fd800078e00ff */
[----:B0-----:R-:W-:Y:S05]  /*15940*/  WARPSYNC.COLLECTIVE R15, `(.L_x_6810) ;  /* 0x000000000f087348 */ /* 0x001fea0003c00000 */
[----:B------:R-:W-:Y:S01]  /*15950*/  VOTE.ANY R14, PT, P6 ;  /* 0x00000000000e7806 */ /* 0x000fe200030e0100 */
[----:B0-----:R-:W-:Y:S06]  /*15960*/  ENDCOLLECTIVE ;  /* 0x000000000000791b */ /* 0x001fec0003800000 */
.L_x_6810:
[----:B------:R-:W-:Y:S05]  /*15970*/  BSYNC B0 ;  /* 0x0000000000007941 */ /* 0x000fea0003800000 */
.L_x_6809:
        /* <DEDUP_REMOVED lines=9> */
.L_x_6811:
[----:B------:R-:W-:Y:S01]  /*15a10*/  IMAD.MOV.U32 R17, RZ, RZ, R14 ;  /* 0x000000ffff117224 */ /* 0x000fe200078e000e */
[----:B------:R-:W-:Y:S06]  /*15a20*/  BRA `(.L_x_6812) ;  /* 0xffffffe4007c7947 */ /* 0x000fec000383ffff */
.L_x_6758:
[----:B------:R-:W-:Y:S01]  /*15a30*/  BSSY B0, `(.L_x_6813) ;  /* 0x0000007000007945 */ /* 0x000fe20003800000 */
[----:B------:R-:W-:Y:S02]  /*15a40*/  IMAD.MOV.U32 R13, RZ, RZ, R2 ;  /* 0x000000ffff0d7224 */ /* 0x000fe400078e0002 */
[----:B------:R-:W-:Y:S02]  /*15a50*/  IMAD.MOV.U32 R11, RZ, RZ, 0x1f ;  /* 0x0000001fff0b7424 */ /* 0x000fe400078e00ff */
[----:B------:R-:W-:-:S07]  /*15a60*/  IMAD.MOV.U32 R15, RZ, RZ, -0x1 ;  /* 0xffffffffff0f7424 */ /* 0x000fce00078e00ff */
[----:B012---:R-:W-:Y:S05]  /*15a70*/  WARPSYNC.COLLECTIVE R15, `(.L_x_6814) ;  /* 0x000000000f087348 */ /* 0x007fea0003c00000 */
[----:B------:R3:W4:Y:S02]  /*15a80*/  SHFL.IDX P6, R14, R13, R12, R11 ;  /* 0x0000000c0d0e7389 */ /* 0x00072400000c000b */
[----:B01234-:R-:W-:Y:S01]  /*15a90*/  ENDCOLLECTIVE ;  /* 0x000000000000791b */ /* 0x01ffe20003800000 */
.L_x_6814:
[----:B------:R-:W-:Y:S05]  /*15aa0*/  BSYNC B0 ;  /* 0x0000000000007941 */ /* 0x000fea0003800000 */
.L_x_6813:
[----:B------:R-:W-:Y:S01]  /*15ab0*/  IMAD.MOV.U32 R7, RZ, RZ, R14 ;  /* 0x000000ffff077224 */ /* 0x000fe200078e000e */
[----:B------:R-:W-:Y:S06]  /*15ac0*/  BRA `(.L_x_6757) ;  /* 0xffffffe400707947 */ /* 0x000fec000383ffff */
.L_x_6762:
[----:B-1----:R1:W2:Y:S02]  /*15ad0*/  SYNCS.PHASECHK.TRANS64.TRYWAIT P0, [R0+URZ+0x28820], R3 ;  /* 0x02882003000075a7 */ /* 0x0022a4000800017f */
[----:B--2---:R-:W-:Y:S05]  /*15ae0*/  @!P0 NANOSLEEP.SYNCS 0x989680 ;  /* 0x009896800000895d */ /* 0x004fea0003900000 */
[----:B------:R-:W2:Y:S02]  /*15af0*/  @!P0 SYNCS.PHASECHK.TRANS64 P0, [R0+URZ+0x28820], R3 ;  /* 0x02882003000085a7 */ /* 0x000ea4000800007f */
[----:B--2---:R-:W-:Y:S05]  /*15b00*/  @!P0 BRA `(.L_x_6762) ;  /* 0xfffffffc00f08947 */ /* 0x004fea000383ffff */
[----:B------:R-:W-:Y:S05]  /*15b10*/  BRA `(.L_x_6815) ;  /* 0xffffffe800e47947 */ /* 0x000fea000383ffff */
.L_x_6763:
        /* <DEDUP_REMOVED lines=11> */
.L_x_6817:
[----:B------:R-:W-:Y:S05]  /*15bd0*/  BSYNC B0 ;  /* 0x0000000000007941 */ /* 0x000fea0003800000 */
.L_x_6816:
[----:B------:R-:W-:Y:S05]  /*15be0*/  BRA `(.L_x_6818) ;  /* 0xffffffe800cc7947 */ /* 0x000fea000383ffff */
.L_x_6766:
[----:B------:R-:W-:Y:S01]  /*15bf0*/  BSSY B1, `(.L_x_6819) ;  /* 0x0000006000017945 */ /* 0x000fe20003800000 */
[----:B------:R-:W-:-:S07]  /*15c00*/  IMAD.MOV.U32 R15, RZ, RZ, -0x1 ;  /* 0xffffffffff0f7424 */ /* 0x000fce00078e00ff */
[----:B012---:R-:W-:Y:S05]  /*15c10*/  WARPSYNC.COLLECTIVE R15, `(.L_x_6820) ;  /* 0x000000000f0c7348 */ /* 0x007fea0003c00000 */
[----:B------:R-:W-:Y:S02]  /*15c20*/  ELECT P6, UR62, PT ;  /* 0x00000000003e782f */ /* 0x000fe400038c0000 */
[----:B------:R-:W-:Y:S01]  /*15c30*/  MOV R14, UR62 ;  /* 0x0000003e000e7c02 */ /* 0x000fe20008000f00 */
[----:B012---:R-:W-:Y:S10]  /*15c40*/  ENDCOLLECTIVE ;  /* 0x000000000000791b */ /* 0x007ff40003800000 */
.L_x_6820:
[----:B------:R-:W-:Y:S05]  /*15c50*/  BSYNC B1 ;  /* 0x0000000000017941 */ /* 0x000fea0003800000 */
.L_x_6819:
[----:B------:R-:W-:Y:S05]  /*15c60*/  BRA `(.L_x_6821) ;  /* 0xffffffe800c47947 */ /* 0x000fea000383ffff */
.L_x_6768:
[----:B-1----:R1:W2:Y:S02]  /*15c70*/  SYNCS.PHASECHK.TRANS64.TRYWAIT P0, [R6+URZ], R5 ;  /* 0x00000005060075a7 */ /* 0x0022a4000800017f */
[----:B--2---:R-:W-:Y:S05]  /*15c80*/  @!P0 NANOSLEEP.SYNCS 0x989680 ;  /* 0x009896800000895d */ /* 0x004fea0003900000 */
[----:B------:R-:W2:Y:S02]  /*15c90*/  @!P0 SYNCS.PHASECHK.TRANS64 P0, [R6+URZ], R5 ;  /* 0x00000005060085a7 */ /* 0x000ea4000800007f */
[----:B--2---:R-:W-:Y:S05]  /*15ca0*/  @!P0 BRA `(.L_x_6768) ;  /* 0xfffffffc00f08947 */ /* 0x004fea000383ffff */
[----:B------:R-:W-:Y:S05]  /*15cb0*/  BRA `(.L_x_6822) ;  /* 0xffffffec00007947 */ /* 0x000fea000383ffff */
.L_x_6769:
[----:B--2---:R2:W3:Y:S02]  /*15cc0*/  SYNCS.PHASECHK.TRANS64.TRYWAIT P0, [R7+URZ], R2 ;  /* 0x00000002070075a7 */ /* 0x0044e4000800017f */
[----:B---3--:R-:W-:Y:S05]  /*15cd0*/  @!P0 NANOSLEEP.SYNCS 0x989680 ;  /* 0x009896800000895d */ /* 0x008fea0003900000 */
[----:B------:R-:W3:Y:S02]  /*15ce0*/  @!P0 SYNCS.PHASECHK.TRANS64 P0, [R7+URZ], R2 ;  /* 0x00000002070085a7 */ /* 0x000ee4000800007f */
[----:B---3--:R-:W-:Y:S05]  /*15cf0*/  @!P0 BRA `(.L_x_6769) ;  /* 0xfffffffc00f08947 */ /* 0x008fea000383ffff */
[----:B------:R-:W-:Y:S05]  /*15d00*/  BRA `(.L_x_6823) ;  /* 0xffffffe800f47947 */ /* 0x000fea000383ffff */
.L_x_6771:
[----:B---3--:R3:W4:Y:S02]  /*15d10*/  SYNCS.PHASECHK.TRANS64.TRYWAIT P0, [R4+URZ], R5 ;  /* 0x00000005040075a7 */ /* 0x008724000800017f */
[----:B----4-:R-:W-:Y:S05]  /*15d20*/  @!P0 NANOSLEEP.SYNCS 0x989680 ;  /* 0x009896800000895d */ /* 0x010fea0003900000 */
[----:B------:R-:W4:Y:S02]  /*15d30*/  @!P0 SYNCS.PHASECHK.TRANS64 P0, [R4+URZ], R5 ;  /* 0x00000005040085a7 */ /* 0x000f24000800007f */
[----:B----4-:R-:W-:Y:S05]  /*15d40*/  @!P0 BRA `(.L_x_6771) ;  /* 0xfffffffc00f08947 */ /* 0x010fea000383ffff */
[----:B------:R-:W-:Y:S05]  /*15d50*/  BRA `(.L_x_6824) ;  /* 0xffffffe800fc7947 */ /* 0x000fea000383ffff */
.L_x_6825:
        /* <DEDUP_REMOVED lines=10> */
.L_x_12774:


//--------------------- .text._ZN7cutlass13device_kernelIN5flash11enable_sm90INS1_16FlashAttnFwdSm90INS1_25CollectiveMainloopFwdSm90ILi2EN4cute5tupleIJNS5_1CILi1EEES8_S8_EEENS6_IJNS7_ILi128EEESA_SA_EEELi128ENS_10bfloat16_tEfNS_4arch4Sm90ELb0ELb1ELb0ELb1ELb0ELb1ELb0ELb1ELb1ELb0ELb0ELb0EEENS1_21CollectiveEpilogueFwdISB_S9_SC_SE_Li256ELb1ELb0ELb0ELb0EEENS1_36VarlenDynamicPersistentTileSchedulerILi128ELi128ELi256ELi32ELb0ELb0ELb1ELb1ELb0ELb1EEEEEEEEEvNT_6ParamsE --------------------------
	.section	.text._ZN7cutlass13device_kernelIN5flash11enable_sm90INS1_16FlashAttnFwdSm90INS1_25CollectiveMainloopFwdSm90ILi2EN4cute5tupleIJNS5_1CILi1EEES8_S8_EEENS6_IJNS7_ILi128EEESA_SA_EEELi128ENS_10bfloat16_tEfNS_4arch4Sm90ELb0ELb1ELb0ELb1ELb0ELb1ELb0ELb1ELb1ELb0ELb0ELb0EEENS1_21CollectiveEpilogueFwdISB_S9_SC_SE_Li256ELb1ELb0ELb0ELb0EEENS1_36VarlenDynamicPersistentTileSchedulerILi128ELi128ELi256ELi32ELb0ELb0ELb1ELb1ELb0ELb1EEEEEEEEEvNT_6ParamsE,"ax",@progbits
	.align	128
.text._ZN7cutlass13device_kernelIN5flash11enable_sm90INS1_16FlashAttnFwdSm90INS1_25CollectiveMainloopFwdSm90ILi2EN4cute5tupleIJNS5_1CILi1EEES8_S8_EEENS6_IJNS7_ILi128EEESA_SA_EEELi128ENS_10bfloat16_tEfNS_4arch4Sm90ELb0ELb1ELb0ELb1ELb0ELb1ELb0ELb1ELb1ELb0ELb0ELb0EEENS1_21CollectiveEpilogueFwdISB_S9_SC_SE_Li256ELb1ELb0ELb0ELb0EEENS1_36VarlenDynamicPersistentTileSchedulerILi128ELi128ELi256ELi32ELb0ELb0ELb1ELb1ELb0ELb1EEEEEEEEEvNT_6ParamsE:
        .type           _ZN7cutlass13device_kernelIN5flash11enable_sm90INS1_16FlashAttnFwdSm90INS1_25CollectiveMainloopFwdSm90ILi2EN4cute5tupleIJNS5_1CILi1EEES8_S8_EEENS6_IJNS7_ILi128EEESA_SA_EEELi128ENS_10bfloat16_tEfNS_4arch4Sm90ELb0ELb1ELb0ELb1ELb0ELb1ELb0ELb1ELb1ELb0ELb0ELb0EEENS1_21CollectiveEpilogueFwdISB_S9_SC_SE_Li256ELb1ELb0ELb0ELb0EEENS1_36VarlenDynamicPersistentTileSchedulerILi128ELi128ELi256ELi32ELb0ELb0ELb1ELb1ELb0ELb1EEEEEEEEEvNT_6ParamsE,@function
        .size           _ZN7cutlass13device_kernelIN5flash11enable_sm90INS1_16FlashAttnFwdSm90INS1_25CollectiveMainloopFwdSm90ILi2EN4cute5tupleIJNS5_1CILi1EEES8_S8_EEENS6_IJNS7_ILi128EEESA_SA_EEELi128ENS_10bfloat16_tEfNS_4arch4Sm90ELb0ELb1ELb0ELb1ELb0ELb1ELb0ELb1ELb1ELb0ELb0ELb0EEENS1_21CollectiveEpilogueFwdISB_S9_SC_SE_Li256ELb1ELb0ELb0ELb0EEENS1_36VarlenDynamicPersistentTileSchedulerILi128ELi128ELi256ELi32ELb0ELb0ELb1ELb1ELb0ELb1EEEEEEEEEvNT_6ParamsE,(.L_x_12775 - _ZN7cutlass13device_kernelIN5flash11enable_sm90INS1_16FlashAttnFwdSm90INS1_25CollectiveMainloopFwdSm90ILi2EN4cute5tupleIJNS5_1CILi1EEES8_S8_EEENS6_IJNS7_ILi128EEESA_SA_EEELi128ENS_10bfloat16_tEfNS_4arch4Sm90ELb0ELb1ELb0ELb1ELb0ELb1ELb0ELb1ELb1ELb0ELb0ELb0EEENS1_21CollectiveEpilogueFwdISB_S9_SC_SE_Li256ELb1ELb0ELb0ELb0EEENS1_36VarlenDynamicPersistentTileSchedulerILi128ELi128ELi256ELi32ELb0ELb0ELb1ELb1ELb0ELb1EEEEEEEEEvNT_6ParamsE)
        .other          _ZN7cutlass13device_kernelIN5flash11enable_sm90INS1_16FlashAttnFwdSm90INS1_25CollectiveMainloopFwdSm90ILi2EN4cute5tupleIJNS5_1CILi1EEES8_S8_EEENS6_IJNS7_ILi128EEESA_SA_EEELi128ENS_10bfloat16_tEfNS_4arch4Sm90ELb0ELb1ELb0ELb1ELb0ELb1ELb0ELb1ELb1ELb0ELb0ELb0EEENS1_21CollectiveEpilogueFwdISB_S9_SC_SE_Li256ELb1ELb0ELb0ELb0EEENS1_36VarlenDynamicPersistentTileSchedulerILi128ELi128ELi256ELi32ELb0ELb0ELb1ELb1ELb0ELb1EEEEEEEEEvNT_6ParamsE,@"STO_CUDA_ENTRY STV_DEFAULT"
_ZN7cutlass13device_kernelIN5flash11enable_sm90INS1_16FlashAttnFwdSm90INS1_25CollectiveMainloopFwdSm90ILi2EN4cute5tupleIJNS5_1CILi1EEES8_S8_EEENS6_IJNS7_ILi128EEESA_SA_EEELi128ENS_10bfloat16_tEfNS_4arch4Sm90ELb0ELb1ELb0ELb1ELb0ELb1ELb0ELb1ELb1ELb0ELb0ELb0EEENS1_21CollectiveEpilogueFwdISB_S9_SC_SE_Li256ELb1ELb0ELb0ELb0EEENS1_36VarlenDynamicPersistentTileSchedulerILi128ELi128ELi256ELi32ELb0ELb0ELb1ELb1ELb0ELb1EEEEEEEEEvNT_6ParamsE:
        /* <DEDUP_REMOVED lines=27> */
.L_x_6827:
[----:B------:R-:W-:Y:S05]  /*01b0*/  BSYNC B0 ;  /* 0x0000000000007941 */ /* 0x000fea0003800000 */
.L_x_6826:
        /* <DEDUP_REMOVED lines=41> */
.L_x_6828:
        /* <DEDUP_REMOVED lines=22> */
.L_x_6829:
        /* <DEDUP_REMOVED lines=18> */
.L_x_6830:
        /* <DEDUP_REMOVED lines=22> */
.L_x_6831:
        /* <DEDUP_REMOVED lines=22> */
.L_x_6832:
[----:B------:R-:W-:Y:S01]  /*0990*/  PLOP3.LUT P0, PT, PT, PT, UP0, 0x80, 0x0 ;  /* 0x000000000000781c */ /* 0x000fe20003f0f008 */
[----:B------:R-:W-:Y:S01]  /*09a0*/  UMOV UR36, 0x1 ;  /* 0x0000000100247882 */ /* 0x000fe20000000000 */
[----:B------:R-:W-:Y:S01]  /*09b0*/  NOP ;  /* 0x0000000000007918 */ /* 0x000fe20000000000 */
[----:B------:R-:W-:Y:S01]  /*09c0*/  USEL UR36, UR36, 0x2, !UP0 ;  /* 0x0000000224247887 */ /* 0x000fe2000c000000 */
[----:B------:R-:W-:Y:S01]  /*09d0*/  BSSY B7, `(.L_x_6833) ;  /* 0x00022a0000077945 */ /* 0x000fe20003800000 */
[----:B------:R-:W-:Y:S01]  /*09e0*/  ULDC.64 UR54, c[0x0][0x208] ;  /* 0x0000820000367ab9 */ /* 0x000fe20000000a00 */
[----:B012-4-:R-:W-:Y:S07]  /*09f0*/  BAR.SYNC.DEFER_BLOCKING 0x0 ;  /* 0x0000000000007b1d */ /* 0x017fee0000010000 */
[----:B------:R-:W-:Y:S05]  /*0a00*/  @!P0 BRA `(.L_x_6834) ;  /* 0x000001c400548947 */ /* 0x000fea0003800000 */
.L_x_6835:
[----:B------:R-:W-:-:S08]  /*0a10*/  NOP ;  /* 0x0000000000007918 */ /* 0x000fd00000000000 */
[----:B------:R-:W0:Y:S02]  /*0a20*/  USETMAXREG.TRY_ALLOC.CTAPOOL UP0, 0xf0 ;  /* 0x000000f0000079c8 */ /* 0x000e240008000600 */
[----:B0-----:R-:W-:-:S13]  /*0a30*/  PLOP3.LUT P0, PT, PT, PT, UP0, 0x80, 0x0 ;  /* 0x000000000000781c */ /* 0x001fda0003f0f008 */
[----:B------:R-:W-:Y:S05]  /*0a40*/  @!P0 BRA `(.L_x_6835) ;  /* 0xfffffffc00f08947 */ /* 0x000fea000383ffff */
[----:B------:R-:W-:Y:S01]  /*0a50*/  SHF.R.U32.HI R0, RZ, 0x7, R3 ;  /* 0x00000007ff007819 */ /* 0x000fe20000011603 */
[----:B------:R-:W0:Y:S08]  /*0a60*/  S2UR UR5, SR_CgaCtaId ;  /* 0x00000000000579c3 */ /* 0x000e300000008800 */
[----:B------:R-:W-:Y:S06]  /*0a70*/  BAR.ARV 0x8, 0x120 ;  /* 0x0204800000007b1d */ /* 0x000fec0000002000 */
[----:B------:R-:W-:Y:S01]  /*0a80*/  ISETP.NE.AND P0, PT, R0, 0x1, PT ;  /* 0x000000010000780c */ /* 0x000fe20003f05270 */
[----:B------:R-:W-:-:S12]  /*0a90*/  UMOV UR4, 0x400 ;  /* 0x0000040000047882 */ /* 0x000fd80000000000 */
[----:B------:R-:W-:Y:S06]  /*0aa0*/  @!P0 BAR.ARV 0x9, 0x100 ;  /* 0x0244000000008b1d */ /* 0x000fec0000002000 */
[----:B0-----:R-:W-:Y:S02]  /*0ab0*/  ULEA UR4, UR5, UR4, 0x18 ;  /* 0x0000000405047291 */ /* 0x001fe4000f8ec03f */
[----:B------:R-:W-:Y:S04]  /*0ac0*/  BAR.SYNC.DEFER_BLOCKING 0x5, 0x120 ;  /* 0x0144800000007b1d */ /* 0x000fe80000010000 */
[----:B------:R-:W-:-:S02]  /*0ad0*/  IMAD.U32 R2, RZ, RZ, UR4 ;  /* 0x00000004ff027e24 */ /* 0x000fc4000f8e00ff */
[----:B------:R-:W-:-:S03]  /*0ae0*/  ULDC UR4, c[0x0][0xc14] ;  /* 0x0003050000047ab9 */ /* 0x000fc60000000800 */
[----:B------:R-:W0:Y:S01]  /*0af0*/  LDS.128 R196, [R2+0x288d0] ;  /* 0x0288d00002c47984 */ /* 0x000e220000000c00 */
[----:B------:R-:W-:Y:S06]  /*0b00*/  BAR.ARV 0x4, 0x120 ;  /* 0x0104800000007b1d */ /* 0x000fec0000002000 */
[----:B0-----:R-:W-:-:S13]  /*0b10*/  ISETP.GE.AND P0, PT, R199, UR4, PT ;  /* 0x00000004c7007c0c */ /* 0x001fda000bf06270 */
[----:B------:R-:W-:Y:S05]  /*0b20*/  @P0 BRA `(.L_x_6836) ;  /* 0x0000022800280947 */ /* 0x000fea0003800000 */
[----:B------:R-:W-:Y:S01]  /*0b30*/  VIADD R230, R3, 0xffffff80 ;  /* 0xffffff8003e67836 */ /* 0x000fe20000000000 */
[----:B------:R-:W-:Y:S01]  /*0b40*/  R2UR UR38, R2 ;  /* 0x00000000022672ca */ /* 0x000fe200000e0000 */
[----:B------:R-:W-:Y:S01]  /*0b50*/  IMAD.MOV.U32 R222, RZ, RZ, RZ ;  /* 0x000000ffffde7224 */ /* 0x000fe200078e00ff */
[----:B------:R-:W-:Y:S01]  /*0b60*/  CS2R R184, SRZ ;  /* 0x0000000000b87805 */ /* 0x000fe2000001ff00 */
[----:B------:R-:W-:Y:S01]  /*0b70*/  IMAD.MOV.U32 R194, RZ, RZ, RZ ;  /* 0x000000ffffc27224 */ /* 0x000fe200078e00ff */
[----:B------:R-:W-:Y:S01]  /*0b80*/  SHF.R.S32.HI R3, RZ, 0x1f, R230 ;  /* 0x0000001fff037819 */ /* 0x000fe200000114e6 */
[----:B------:R-:W-:Y:S01]  /*0b90*/  IMAD.MOV.U32 R186, RZ, RZ, RZ ;  /* 0x000000ffffba7224 */ /* 0x000fe200078e00ff */
[----:B------:R-:W-:Y:S02]  /*0ba0*/  ULOP3.LUT UR39, UR36, 0x1, URZ, 0xfc, !UPT ;  /* 0x0000000124277892 */ /* 0x000fe4000f8efc3f */
[CC--:B------:R-:W-:Y:S02]  /*0bb0*/  LEA.HI R5, R3.reuse, R230.reuse, RZ, 0x7 ;  /* 0x000000e603057211 */ /* 0x0c0fe400078f38ff */
[----:B------:R-:W-:-:S02]  /*0bc0*/  LEA.HI R4, R3, R230, RZ, 0x5 ;  /* 0x000000e603047211 */ /* 0x000fc400078f28ff */
[C---:B------:R-:W-:Y:S01]  /*0bd0*/  LOP3.LUT R7, R5.reuse, 0xffffff80, RZ, 0xc0, !PT ;  /* 0xffffff8005077812 */ /* 0x040fe200078ec0ff */
[----:B------:R-:W-:Y:S01]  /*0be0*/  UIADD3 UR38, UR38, 0x10400, URZ ;  /* 0x0001040026267890 */ /* 0x000fe2000fffe03f */
[----:B------:R-:W-:Y:S01]  /*0bf0*/  SHF.R.S32.HI R228, RZ, 0x7, R5 ;  /* 0x00000007ffe47819 */ /* 0x000fe20000011405 */
[----:B------:R-:W-:Y:S02]  /*0c00*/  IMAD.SHL.U32 R4, R4, 0x20, RZ ;  /* 0x0000002004047824 */ /* 0x000fe400078e00ff */
[----:B------:R-:W-:Y:S01]  /*0c10*/  IMAD.IADD R224, R230, 0x1, -R7 ;  /* 0x00000001e6e07824 */ /* 0x000fe200078e0a07 */
[----:B------:R-:W-:Y:S02]  /*0c20*/  LEA.HI R5, R5, R228, RZ, 0x1 ;  /* 0x000000e405057211 */ /* 0x000fe400078f08ff */
[----:B------:R-:W-:Y:S02]  /*0c30*/  LOP3.LUT R4, R4, 0xfffffc00, RZ, 0xc0, !PT ;  /* 0xfffffc0004047812 */ /* 0x000fe400078ec0ff */
[----:B------:R-:W-:-:S02]  /*0c40*/  SHF.R.S32.HI R11, RZ, 0x1f, R224 ;  /* 0x0000001fff0b7819 */ /* 0x000fc400000114e0 */
[----:B------:R-:W-:Y:S02]  /*0c50*/  LOP3.LUT R5, R5, 0x3fffffe, RZ, 0xc0, !PT ;  /* 0x03fffffe05057812 */ /* 0x000fe400078ec0ff */
[CC--:B------:R-:W-:Y:S02]  /*0c60*/  LEA.HI R6, R11.reuse, R224.reuse, RZ, 0x2 ;  /* 0x000000e00b067211 */ /* 0x0c0fe400078f10ff */
[----:B------:R-:W-:Y:S01]  /*0c70*/  LEA.HI R11, R11, R224, RZ, 0x5 ;  /* 0x000000e00b0b7211 */ /* 0x000fe200078f28ff */
[----:B------:R-:W-:Y:S01]  /*0c80*/  IMAD.IADD R5, R228, 0x1, -R5 ;  /* 0x00000001e4057824 */ /* 0x000fe200078e0a05 */
[--C-:B------:R-:W-:Y:S02]  /*0c90*/  SHF.R.S32.HI R7, RZ, 0x2, R6.reuse ;  /* 0x00000002ff077819 */ /* 0x100fe40000011406 */
[----:B------:R-:W-:Y:S02]  /*0ca0*/  SHF.R.S32.HI R0, RZ, 0x1f, R6 ;  /* 0x0000001fff007819 */ /* 0x000fe40000011406 */
[----:B------:R-:W-:-:S02]  /*0cb0*/  SHF.R.S32.HI R11, RZ, 0x5, R11 ;  /* 0x00000005ff0b7819 */ /* 0x000fc4000001140b */
[----:B------:R-:W-:Y:S02]  /*0cc0*/  LEA.HI R8, R0, R7, RZ, 0x3 ;  /* 0x0000000700087211 */ /* 0x000fe400078f18ff */
[----:B------:R-:W-:Y:S02]  /*0cd0*/  LEA.HI R0, R3, R230, RZ, 0x4 ;  /* 0x000000e603007211 */ /* 0x000fe400078f20ff */
[----:B------:R-:W-:Y:S02]  /*0ce0*/  LOP3.LUT R8, R8, 0xfffffff8, RZ, 0xc0, !PT ;  /* 0xfffffff808087812 */ /* 0x000fe400078ec0ff */
[----:B------:R-:W-:Y:S02]  /*0cf0*/  SHF.R.S32.HI R9, RZ, 0x4, R0 ;  /* 0x00000004ff097819 */ /* 0x000fe40000011400 */
[----:B------:R-:W-:Y:S01]  /*0d00*/  LOP3.LUT R191, R6, 0x7ffffffc, RZ, 0xc0, !PT ;  /* 0x7ffffffc06bf7812 */ /* 0x000fe200078ec0ff */
[----:B------:R-:W-:Y:S01]  /*0d10*/  IMAD.IADD R8, R7, 0x1, -R8 ;  /* 0x0000000107087824 */ /* 0x000fe200078e0a08 */
[----:B------:R-:W-:-:S02]  /*0d20*/  LOP3.LUT R7, R0, 0x3fffff0, RZ, 0xc0, !PT ;  /* 0x03fffff000077812 */ /* 0x000fc400078ec0ff */
[----:B------:R-:W-:Y:S01]  /*0d30*/  LEA.HI R0, R0, R9, RZ, 0x1 ;  /* 0x0000000900007211 */ /* 0x000fe200078f08ff */
[----:B------:R-:W-:Y:S02]  /*0d40*/  IMAD R8, R11, 0x10, R8 ;  /* 0x000000100b087824 */ /* 0x000fe400078e0208 */
[----:B------:R-:W-:Y:S01]  /*0d50*/  IMAD.IADD R7, R230, 0x1, -R7 ;  /* 0x00000001e6077824 */ /* 0x000fe200078e0a07 */
[----:B------:R-:W-:Y:S01]  /*0d60*/  LOP3.LUT R0, R0, 0x1ffffffe, RZ, 0xc0, !PT ;  /* 0x1ffffffe00007812 */ /* 0x000fe200078ec0ff */
[----:B------:R-:W-:Y:S02]  /*0d70*/  IMAD R204, R5, 0x40, R8 ;  /* 0x0000004005cc7824 */ /* 0x000fe400078e0208 */
[----:B------:R-:W-:Y:S02]  /*0d80*/  IMAD R7, R7, 0x40, R4 ;  /* 0x0000004007077824 */ /* 0x000fe400078e0204 */
[----:B------:R-:W-:Y:S02]  /*0d90*/  IMAD.IADD R0, R9, 0x1, -R0 ;  /* 0x0000000109007824 */ /* 0x000fe400078e0a00 */
[----:B------:R-:W-:-:S02]  /*0da0*/  IMAD.IADD R191, R224, 0x1, -R191 ;  /* 0x00000001e0bf7824 */ /* 0x000fc400078e0abf */
[----:B------:R-:W-:Y:S01]  /*0db0*/  IMAD R229, R0, 0x8, R7 ;  /* 0x0000000800e57824 */ /* 0x000fe200078e0207 */
[CC--:B------:R-:W-:Y:S02]  /*0dc0*/  LEA.HI R0, R3.reuse, R230.reuse, RZ, 0x6 ;  /* 0x000000e603007211 */ /* 0x0c0fe400078f30ff */
[----:B------:R-:W-:-:S03]  /*0dd0*/  LEA.HI R3, R3, R230, RZ, 0x3 ;  /* 0x000000e603037211 */ /* 0x000fc600078f18ff */
[----:B------:R-:W-:Y:S01]  /*0de0*/  IMAD.SHL.U32 R0, R0, 0x8, RZ ;  /* 0x0000000800007824 */ /* 0x000fe200078e00ff */
[----:B------:R-:W-:Y:S02]  /*0df0*/  SHF.R.S32.HI R18, RZ, 0x3, R3 ;  /* 0x00000003ff127819 */ /* 0x000fe40000011403 */
[----:B------:R-:W-:Y:S02]  /*0e00*/  LOP3.LUT R5, R3, 0xfffffff8, RZ, 0xc0, !PT ;  /* 0xfffffff803057812 */ /* 0x000fe400078ec0ff */
[----:B------:R-:W-:Y:S01]  /*0e10*/  LOP3.LUT R212, R0, 0xfffffe00, RZ, 0xc0, !PT ;  /* 0xfffffe0000d47812 */ /* 0x000fe200078ec0ff */
[C---:B------:R-:W-:Y:S01]  /*0e20*/  VIADD R189, R18.reuse, 0x20 ;  /* 0x0000002012bd7836 */ /* 0x040fe20000000000 */
[----:B------:R-:W-:Y:S01]  /*0e30*/  SHF.R.S32.HI R19, RZ, 0x1f, R18 ;  /* 0x0000001fff137819 */ /* 0x000fe20000011412 */
[C---:B------:R-:W-:Y:S02]  /*0e40*/  VIADD R188, R18.reuse, 0x40 ;  /* 0x0000004012bc7836 */ /* 0x040fe40000000000 */
[----:B------:R-:W-:Y:S01]  /*0e50*/  VIADD R190, R18, 0x60 ;  /* 0x0000006012be7836 */ /* 0x000fe20000000000 */
[----:B------:R-:W-:Y:S01]  /*0e60*/  SHF.R.S32.HI R0, RZ, 0x1f, R189 ;  /* 0x0000001fff007819 */ /* 0x000fe200000114bd */
[----:B------:R-:W-:Y:S01]  /*0e70*/  IMAD.IADD R220, R230, 0x1, -R5 ;  /* 0x00000001e6dc7824 */ /* 0x000fe200078e0a05 */
[----:B------:R-:W-:Y:S01]  /*0e80*/  SHF.R.S32.HI R5, RZ, 0x1f, R188 ;  /* 0x0000001fff057819 */ /* 0x000fe200000114bc */
[----:B------:R-:W-:Y:S01]  /*0e90*/  IMAD.SHL.U32 R203, R18, 0x40, RZ ;  /* 0x0000004012cb7824 */ /* 0x000fe200078e00ff */
[----:B------:R-:W-:Y:S01]  /*0ea0*/  SHF.R.S32.HI R7, RZ, 0x1f, R190 ;  /* 0x0000001fff077819 */ /* 0x000fe200000114be */
[----:B------:R-:W-:Y:S01]  /*0eb0*/  IMAD.SHL.U32 R202, R189, 0x40, RZ ;  /* 0x00000040bdca7824 */ /* 0x000fe200078e00ff */
[----:B------:R-:W-:Y:S01]  /*0ec0*/  LEA.HI R0, R0, R189, RZ, 0x3 ;  /* 0x000000bd00007211 */ /* 0x000fe200078f18ff */
[----:B------:R-:W-:Y:S01]  /*0ed0*/  IMAD.SHL.U32 R201, R188, 0x40, RZ ;  /* 0x00000040bcc97824 */ /* 0x000fe200078e00ff */
[----:B------:R-:W-:Y:S01]  /*0ee0*/  LEA.HI R5, R5, R188, RZ, 0x3 ;  /* 0x000000bc05057211 */ /* 0x000fe200078f18ff */
[----:B------:R-:W-:Y:S01]  /*0ef0*/  IMAD.SHL.U32 R200, R190, 0x40, RZ ;  /* 0x00000040bec87824 */ /* 0x000fe200078e00ff */
[----:B------:R-:W-:Y:S01]  /*0f00*/  LEA.HI R7, R7, R190, RZ, 0x3 ;  /* 0x000000be07077211 */ /* 0x000fe200078f18ff */
[----:B------:R-:W-:Y:S01]  /*0f10*/  IMAD.SHL.U32 R16, R220, 0x8, RZ ;  /* 0x00000008dc107824 */ /* 0x000fe200078e00ff */
[----:B------:R-:W-:Y:S01]  /*0f20*/  LOP3.LUT R3, R203, 0x1c0, RZ, 0xc0, !PT ;  /* 0x000001c0cb037812 */ /* 0x000fe200078ec0ff */
[----:B------:R-:W-:Y:S01]  /*0f30*/  IMAD.SHL.U32 R0, R0, 0x40, RZ ;  /* 0x0000004000007824 */ /* 0x000fe200078e00ff */
[----:B------:R-:W-:Y:S01]  /*0f40*/  LOP3.LUT R202, R202, 0x1c0, RZ, 0xc0, !PT ;  /* 0x000001c0caca7812 */ /* 0x000fe200078ec0ff */
[----:B------:R-:W-:Y:S01]  /*0f50*/  IMAD.SHL.U32 R5, R5, 0x40, RZ ;  /* 0x0000004005057824 */ /* 0x000fe200078e00ff */
[----:B------:R-:W-:Y:S01]  /*0f60*/  LOP3.LUT R201, R201, 0x1c0, RZ, 0xc0, !PT ;  /* 0x000001c0c9c97812 */ /* 0x000fe200078ec0ff */
[----:B------:R-:W-:Y:S01]  /*0f70*/  IMAD.SHL.U32 R7, R7, 0x40, RZ ;  /* 0x0000004007077824 */ /* 0x000fe200078e00ff */
[----:B------:R-:W-:Y:S01]  /*0f80*/  LOP3.LUT R200, R200, 0x1c0, RZ, 0xc0, !PT ;  /* 0x000001c0c8c87812 */ /* 0x000fe200078ec0ff */
[----:B------:R-:W-:Y:S01]  /*0f90*/  IMAD.SHL.U32 R22, R220, 0x4, RZ ;  /* 0x00000004dc167824 */ /* 0x000fe200078e00ff */
[----:B------:R-:W-:Y:S01]  /*0fa0*/  SHF.R.U32.HI R211, RZ, 0x3, R3 ;  /* 0x00000003ffd37819 */ /* 0x000fe20000011603 */
[----:B------:R-:W-:Y:S01]  /*0fb0*/  VIADD R195, R16, 0x40 ;  /* 0x0000004010c37836 */ /* 0x000fe20000000000 */
[----:B------:R-:W-:Y:S01]  /*0fc0*/  LOP3.LUT R214, R3, 0x38, R16, 0xf8, !PT ;  /* 0x0000003803d67812 */ /* 0x000fe200078ef810 */
[----:B------:R-:W-:Y:S01]  /*0fd0*/  VIADD R187, R22, 0x20 ;  /* 0x0000002016bb7836 */ /* 0x000fe20000000000 */
[----:B------:R-:W-:-:S02]  /*0fe0*/  SHF.R.U32.HI R209, RZ, 0x3, R202 ;  /* 0x00000003ffd17819 */ /* 0x000fc400000116ca */
[--C-:B------:R-:W-:Y:S02]  /*0ff0*/  LOP3.LUT R3, R202, 0x38, R16.reuse, 0xf8, !PT ;  /* 0x00000038ca037812 */ /* 0x100fe400078ef810 */
[----:B------:R-:W-:Y:S02]  /*1000*/  SHF.R.U32.HI R207, RZ, 0x3, R201 ;  /* 0x00000003ffcf7819 */ /* 0x000fe400000116c9 */
[----:B------:R-:W-:Y:S02]  /*1010*/  LOP3.LUT R4, R201, 0x38, R16, 0xf8, !PT ;  /* 0x00000038c9047812 */ /* 0x000fe400078ef810 */
[----:B------:R-:W-:Y:S02]  /*1020*/  SHF.R.U32.HI R205, RZ, 0x3, R200 ;  /* 0x00000003ffcd7819 */ /* 0x000fe400000116c8 */
[----:B------:R-:W-:Y:S02]  /*1030*/  LOP3.LUT R6, R200, 0x38, R16, 0xf8, !PT ;  /* 0x00000038c8067812 */ /* 0x000fe400078ef810 */
[----:B------:R-:W-:-:S02]  /*1040*/  LOP3.LUT R210, R0, 0xfffffe00, RZ, 0xc0, !PT ;  /* 0xfffffe0000d27812 */ /* 0x000fc400078ec0ff */
[----:B------:R-:W-:Y:S02]  /*1050*/  LOP3.LUT R208, R5, 0xfffffe00, RZ, 0xc0, !PT ;  /* 0xfffffe0005d07812 */ /* 0x000fe400078ec0ff */
[----:B------:R-:W-:Y:S02]  /*1060*/  LOP3.LUT R206, R7, 0xfffffe00, RZ, 0xc0, !PT ;  /* 0xfffffe0007ce7812 */ /* 0x000fe400078ec0ff */
[----:B------:R-:W-:Y:S02]  /*1070*/  LOP3.LUT R214, R212, R214, R211, 0xf6, !PT ;  /* 0x000000d6d4d67212 */ /* 0x000fe400078ef6d3 */
[----:B------:R-:W-:Y:S02]  /*1080*/  LOP3.LUT R3, R210, R3, R209, 0xf6, !PT ;  /* 0x00000003d2037212 */ /* 0x000fe400078ef6d1 */
[----:B------:R-:W-:Y:S02]  /*1090*/  LOP3.LUT R4, R208, R4, R207, 0xf6, !PT ;  /* 0x00000004d0047212 */ /* 0x000fe400078ef6cf */
[----:B------:R-:W-:-:S02]  /*10a0*/  LOP3.LUT R6, R206, R6, R205, 0xf6, !PT ;  /* 0x00000006ce067212 */ /* 0x000fc400078ef6cd */
[----:B------:R-:W-:Y:S02]  /*10b0*/  SHF.R.S32.HI R218, RZ, 0x1f, R189 ;  /* 0x0000001fffda7819 */ /* 0x000fe400000114bd */
[----:B------:R-:W-:Y:S02]  /*10c0*/  SHF.R.S32.HI R217, RZ, 0x1f, R188 ;  /* 0x0000001fffd97819 */ /* 0x000fe400000114bc */
[----:B------:R-:W-:Y:S02]  /*10d0*/  SHF.R.S32.HI R216, RZ, 0x1f, R190 ;  /* 0x0000001fffd87819 */ /* 0x000fe400000114be */
[----:B------:R-:W-:Y:S02]  /*10e0*/  SHF.R.S32.HI R17, RZ, 0x1f, R16 ;  /* 0x0000001fff117819 */ /* 0x000fe40000011410 */
[----:B------:R-:W-:Y:S02]  /*10f0*/  LEA R213, R214, UR38, 0x1 ;  /* 0x00000026d6d57c11 */ /* 0x000fe4000f8e08ff */
[----:B------:R-:W-:-:S02]  /*1100*/  LEA R227, R3, UR38, 0x1 ;  /* 0x0000002603e37c11 */ /* 0x000fc4000f8e08ff */
[----:B------:R-:W-:Y:S02]  /*1110*/  LEA R226, R4, UR38, 0x1 ;  /* 0x0000002604e27c11 */ /* 0x000fe4000f8e08ff */
[----:B------:R-:W-:-:S07]  /*1120*/  LEA R225, R6, UR38, 0x1 ;  /* 0x0000002606e17c11 */ /* 0x000fce000f8e08ff */
.L_x_7116:
[----:B------:R-:W-:Y:S05]  /*1130*/  YIELD ;  /* 0x0000000000007946 */ /* 0x000fea0003800000 */
[----:B------:R-:W-:Y:S01]  /*1140*/  ULDC.64 UR4, c[0x0][0xa28] ;  /* 0x00028a0000047ab9 */ /* 0x000fe20000000a00 */
[----:B0-2345:R-:W0:Y:S01]  /*1150*/  LDC.64 R6, c[0x0][0xa08] ;  /* 0x00028200ff067b82 */ /* 0x03de220000000a00 */
[----:B------:R-:W-:Y:S01]  /*1160*/  ISETP.NE.U32.AND P1, PT, RZ, UR4, PT ;  /* 0x00000004ff007c0c */ /* 0x000fe2000bf25070 */
[----:B------:R-:W-:Y:S02]  /*1170*/  IMAD.MOV.U32 R0, RZ, RZ, RZ ;  /* 0x000000ffff007224 */ /* 0x000fe400078e00ff */
[----:B------:R-:W-:Y:S01]  /*1180*/  IMAD.MOV.U32 R28, RZ, RZ, RZ ;  /* 0x000000ffff1c7224 */ /* 0x000fe200078e00ff */
[----:B------:R-:W-:Y:S01]  /*1190*/  ISETP.NE.AND.EX P1, PT, RZ, UR5, PT, P1 ;  /* 0x00000005ff007c0c */ /* 0x000fe2000bf25310 */
[----:B------:R-:W-:-:S02]  /*11a0*/  ULDC.64 UR4, c[0x0][0xa18] ;  /* 0x0002860000047ab9 */ /* 0x000fc40000000a00 */
[----:B------:R-:W-:-:S04]  /*11b0*/  ISETP.NE.U32.AND P2, PT, RZ, UR4, PT ;  /* 0x00000004ff007c0c */ /* 0x000fc8000bf45070 */
[----:B------:R-:W-:Y:S01]  /*11c0*/  ISETP.NE.AND.EX P2, PT, RZ, UR5, PT, P2 ;  /* 0x00000005ff007c0c */ /* 0x000fe2000bf45320 */
[----:B------:R-:W-:Y:S02]  /*11d0*/  ULDC.64 UR4, c[0x0][0xa08] ;  /* 0x0002820000047ab9 */ /* 0x000fe40000000a00 */
[----:B------:R-:W-:-:S03]  /*11e0*/  ISETP.NE.U32.AND P0, PT, RZ, UR4, PT ;  /* 0x00000004ff007c0c */ /* 0x000fc6000bf05070 */
[----:B------:R-:W1:Y:S01]  /*11f0*/  @P1 LDC.64 R4, c[0x0][0xa28] ;  /* 0x00028a00ff041b82 */ /* 0x000e620000000a00 */
[----:B------:R-:W-:Y:S01]  /*1200*/  ISETP.NE.AND.EX P0, PT, RZ, UR5, PT, P0 ;  /* 0x00000005ff007c0c */ /* 0x000fe2000bf05300 */
[----:B0-----:R-:W-:-:S06]  /*1210*/  IMAD.WIDE R10, R199, 0x4, R6 ;  /* 0x00000004c70a7825 */ /* 0x001fcc00078e0206 */
[----:B------:R-:W0:Y:S01]  /*1220*/  @P2 LDC.64 R8, c[0x0][0xa18] ;  /* 0x00028600ff082b82 */ /* 0x000e220000000a00 */
[----:B------:R-:W-:Y:S02]  /*1230*/  ULDC UR4, c[0x0][0x288] ;  /* 0x0000a20000047ab9 */ /* 0x000fe40000000800 */
[----:B------:R-:W-:Y:S01]  /*1240*/  IMAD.U32 R193, RZ, RZ, UR4 ;  /* 0x00000004ffc17e24 */ /* 0x000fe2000f8e00ff */
[----:B------:R-:W-:Y:S02]  /*1250*/  ULDC.64 UR4, c[0x0][0x3f8] ;  /* 0x0000fe0000047ab9 */ /* 0x000fe40000000a00 */
[----:B------:R2:W5:Y:S01]  /*1260*/  @P0 LDG.E R28, desc[UR54][R10.64] ;  /* 0x000000360a1c0981 */ /* 0x000562000c1e1900 */
[----:B-1----:R-:W-:-:S05]  /*1270*/  @P1 IMAD.WIDE R4, R199, 0x4, R4 ;  /* 0x00000004c7041825 */ /* 0x002fca00078e0204 */
[----:B------:R2:W5:Y:S01]  /*1280*/  @P1 LDG.E R0, desc[UR54][R4.64] ;  /* 0x0000003604001981 */ /* 0x000562000c1e1900 */
[----:B0-----:R-:W-:-:S05]  /*1290*/  @P2 IMAD.WIDE R6, R199, 0x4, R8 ;  /* 0x00000004c7062825 */ /* 0x001fca00078e0208 */
[----:B------:R2:W5:Y:S01]  /*12a0*/  @P2 LDG.E R193, desc[UR54][R6.64] ;  /* 0x0000003606c12981 */ /* 0x000562000c1e1900 */
[----:B------:R-:W-:-:S03]  /*12b0*/  UISETP.NE.U32.AND UP0, UPT, UR4, URZ, UPT ;  /* 0x0000003f0400728c */ /* 0x000fc6000bf05070 */
[----:B------:R-:W-:Y:S01]  /*12c0*/  ULDC UR4, c[0x0][0x404] ;  /* 0x0001010000047ab9 */ /* 0x000fe20000000800 */
[----:B------:R-:W-:-:S03]  /*12d0*/  UISETP.NE.AND.EX UP0, UPT, UR5, URZ, UPT, UP0 ;  /* 0x0000003f0500728c */ /* 0x000fc6000bf05300 */
[----:B------:R-:W-:Y:S01]  /*12e0*/  ULDC UR5, c[0x0][0x2e0] ;  /* 0x0000b80000057ab9 */ /* 0x000fe20000000800 */
[----:B------:R-:W-:-:S04]  /*12f0*/  USEL UR4, UR4, 0x1, UP0 ;  /* 0x0000000104047887 */ /* 0x000fc80008000000 */
[----:B------:R-:W-:-:S03]  /*1300*/  UIMAD UR4, UR4, UR5, URZ ;  /* 0x00000005040472a4 */ /* 0x000fc6000f8e023f */
[----:B------:R-:W-:Y:S02]  /*1310*/  ULDC UR5, c[0x0][0x338] ;  /* 0x0000ce0000057ab9 */ /* 0x000fe40000000800 */
[----:B------:R-:W-:Y:S02]  /*1320*/  IMAD.U32 R24, RZ, RZ, UR5 ;  /* 0x00000005ff187e24 */ /* 0x000fe4000f8e00ff */
[----:B------:R-:W-:Y:S01]  /*1330*/  IMAD.U32 R27, RZ, RZ, UR4 ;  /* 0x00000004ff1b7e24 */ /* 0x000fe2000f8e00ff */
[----:B--2---:R-:W-:Y:S06]  /*1340*/  @P2 BRA `(.L_x_6837) ;  /* 0x0000000000242947 */ /* 0x004fec0003800000 */
        /* <DEDUP_REMOVED lines=9> */
.L_x_6837:
[----:B------:R-:W-:Y:S01]  /*13e0*/  ULDC.64 UR4, c[0x0][0xa20] ;  /* 0x0002880000047ab9 */ /* 0x000fe20000000a00 */
[----:B------:R-:W-:Y:S01]  /*13f0*/  IMAD.MOV.U32 R223, RZ, RZ, R197 ;  /* 0x000000ffffdf7224 */ /* 0x000fe200078e00c5 */
[----:B------:R-:W-:Y:S01]  /*1400*/  ISETP.NE.U32.AND P1, PT, RZ, UR4, PT ;  /* 0x00000004ff007c0c */ /* 0x000fe2000bf25070 */
[----:B------:R-:W-:Y:S02]  /*1410*/  IMAD.MOV.U32 R219, RZ, RZ, R198 ;  /* 0x000000ffffdb7224 */ /* 0x000fe400078e00c6 */
[----:B------:R-:W-:Y:S01]  /*1420*/  IMAD.MOV.U32 R221, RZ, RZ, R199 ;  /* 0x000000ffffdd7224 */ /* 0x000fe200078e00c7 */
[----:B------:R-:W-:-:S13]  /*1430*/  ISETP.NE.AND.EX P1, PT, RZ, UR5, PT, P1 ;  /* 0x00000005ff007c0c */ /* 0x000fda000bf25310 */
[----:B------:R-:W-:Y:S05]  /*1440*/  @!P1 BRA `(.L_x_6838) ;  /* 0x0000000000109947 */ /* 0x000fea0003800000 */
[----:B------:R-:W0:Y:S02]  /*1450*/  LDC.64 R4, c[0x0][0xa20] ;  /* 0x00028800ff047b82 */ /* 0x000e240000000a00 */
[----:B0-----:R-:W-:-:S05]  /*1460*/  IMAD.WIDE R4, R199, 0x4, R4 ;  /* 0x00000004c7047825 */ /* 0x001fca00078e0204 */
[----:B------:R0:W5:Y:S01]  /*1470*/  LDG.E R27, desc[UR54][R4.64] ;  /* 0x00000036041b7981 */ /* 0x000162000c1e1900 */
[----:B------:R-:W-:Y:S05]  /*1480*/  BRA `(.L_x_6839) ;  /* 0x0000000000107947 */ /* 0x000fea0003800000 */
.L_x_6838:
[----:B------:R-:W-:Y:S05]  /*1490*/  @!P0 BRA `(.L_x_6839) ;  /* 0x00000000000c8947 */ /* 0x000fea0003800000 */
[----:B------:R-:W2:Y:S04]  /*14a0*/  LDG.E R4, desc[UR54][R10.64] ;  /* 0x000000360a047981 */ /* 0x000ea8000c1e1900 */
[----:B------:R-:W2:Y:S02]  /*14b0*/  LDG.E R27, desc[UR54][R10.64+0x4] ;  /* 0x000004360a1b7981 */ /* 0x000ea4000c1e1900 */
[----:B--2---:R-:W-:-:S07]  /*14c0*/  IMAD.IADD R27, R27, 0x1, -R4 ;  /* 0x000000011b1b7824 */ /* 0x004fce00078e0a04 */
.L_x_6839:
[----:B------:R-:W-:Y:S01]  /*14d0*/  ULDC.64 UR4, c[0x0][0xa10] ;  /* 0x0002840000047ab9 */ /* 0x000fe20000000a00 */
[----:B------:R-:W1:Y:S01]  /*14e0*/  LDC.64 R10, c[0x0][0x9e0] ;  /* 0x00027800ff0a7b82 */ /* 0x000e620000000a00 */
[----:B------:R-:W-:-:S04]  /*14f0*/  ISETP.NE.U32.AND P0, PT, RZ, UR4, PT ;  /* 0x00000004ff007c0c */ /* 0x000fc8000bf05070 */
        /* <DEDUP_REMOVED lines=35> */
.L_x_6842:
[----:B------:R-:W-:-:S13]  /*1730*/  ISETP.NE.AND P0, PT, R11, 0x1, PT ;  /* 0x000000010b00780c */ /* 0x000fda0003f05270 */
[----:B------:R-:W0:Y:S02]  /*1740*/  @P0 LDC.64 R4, c[0x0][0x9e8] ;  /* 0x00027a00ff040b82 */ /* 0x000e240000000a00 */
[----:B0-----:R-:W-:-:S05]  /*1750*/  @P0 IMAD.HI.U32 R4, R3, R4, RZ ;  /* 0x0000000403040227 */ /* 0x001fca00078e00ff */
[----:B------:R-:W-:-:S07]  /*1760*/  @P0 SHF.R.U32.HI R3, RZ, R5, R4 ;  /* 0x00000005ff030219 */ /* 0x000fce0000011604 */
.L_x_6843:
[----:B------:R-:W-:Y:S05]  /*1770*/  BSYNC B0 ;  /* 0x0000000000007941 */ /* 0x000fea0003800000 */
.L_x_6841:
[----:B------:R-:W-:-:S05]  /*1780*/  IMAD R3, R3, R11, R11 ;  /* 0x0000000b03037224 */ /* 0x000fca00078e020b */
[----:B------:R-:W-:-:S07]  /*1790*/  VIMNMX R0, R0, R3, PT ;  /* 0x0000000300007248 */ /* 0x000fce0003fe0100 */
.L_x_6840:
        /* <DEDUP_REMOVED lines=15> */
.L_x_6846:
[----:B------:R-:W-:Y:S01]  /*1890*/  ISETP.NE.AND P0, PT, R11, 0x1, PT ;  /* 0x000000010b00780c */ /* 0x000fe20003f05270 */
[----:B------:R-:W-:-:S12]  /*18a0*/  IMAD.MOV.U32 R4, RZ, RZ, R118 ;  /* 0x000000ffff047224 */ /* 0x000fd800078e0076 */
[----:B------:R-:W0:Y:S02]  /*18b0*/  @P0 LDC.64 R6, c[0x0][0x9e8] ;  /* 0x00027a00ff060b82 */ /* 0x000e240000000a00 */
[----:B0-----:R-:W-:-:S05]  /*18c0*/  @P0 IMAD.HI.U32 R6, R118, R6, RZ ;  /* 0x0000000676060227 */ /* 0x001fca00078e00ff */
[----:B------:R-:W-:-:S07]  /*18d0*/  @P0 SHF.R.U32.HI R4, RZ, R7, R6 ;  /* 0x00000007ff040219 */ /* 0x000fce0000011606 */
.L_x_6847:
[----:B------:R-:W-:Y:S05]  /*18e0*/  BSYNC B0 ;  /* 0x0000000000007941 */ /* 0x000fea0003800000 */
.L_x_6845:
[----:B------:R-:W-:-:S05]  /*18f0*/  IMAD R4, R4, R11, RZ ;  /* 0x0000000b04047224 */ /* 0x000fca00078e02ff */
[----:B------:R-:W-:-:S07]  /*1900*/  VIMNMX R3, R3, R4, !PT ;  /* 0x0000000403037248 */ /* 0x000fce0007fe0100 */
.L_x_6844:
        /* <DEDUP_REMOVED lines=43> */
.L_x_6850:
[----:B------:R-:W-:Y:S05]  /*1bc0*/  BSYNC B6 ;  /* 0x0000000000067941 */ /* 0x000fea0003800000 */
.L_x_6849:
        /* <DEDUP_REMOVED lines=20> */
.L_x_6852:
[----:B------:R-:W-:Y:S05]  /*1d10*/  BSYNC B6 ;  /* 0x0000000000067941 */ /* 0x000fea0003800000 */
.L_x_6851:
[----:B------:R-:W-:Y:S01]  /*1d20*/  ULDC.64 UR4, c[0x0][0x9f8] ;  /* 0x00027e0000047ab9 */ /* 0x000fe20000000a00 */
[----:B------:R-:W0:Y:S01]  /*1d30*/  LDC R0, c[0x0][0x428] ;  /* 0x00010a00ff007b82 */ /* 0x000e220000000800 */
[----:B------:R-:W-:-:S07]  /*1d40*/  ISETP.NE.U32.AND P0, PT, RZ, UR4, PT ;  /* 0x00000004ff007c0c */ /* 0x000fce000bf05070 */
[----:B------:R-:W1:Y:S01]  /*1d50*/  LDC.64 R38, c[0x0][0x2f0] ;  /* 0x0000bc00ff267b82 */ /* 0x000e620000000a00 */
[----:B------:R-:W-:Y:S01]  /*1d60*/  ISETP.NE.AND.EX P0, PT, RZ, UR5, PT, P0 ;  /* 0x00000005ff007c0c */ /* 0x000fe2000bf05300 */
[----:B------:R-:W2:Y:S01]  /*1d70*/  S2R R30, SR_TID.X ;  /* 0x00000000001e7919 */ /* 0x000ea20000002100 */
[----:B------:R-:W-:Y:S01]  /*1d80*/  IMAD.IADD R43, R28, 0x1, R27 ;  /* 0x000000011c2b7824 */ /* 0x000fe200078e021b */
[----:B------:R-:W-:Y:S01]  /*1d90*/  ULDC.64 UR6, c[0x0][0xa08] ;  /* 0x0002820000067ab9 */ /* 0x000fe20000000a00 */
[----:B------:R-:W-:-:S03]  /*1da0*/  ULDC.64 UR4, c[0x0][0x2f8] ;  /* 0x0000be0000047ab9 */ /* 0x000fc60000000a00 */
[----:B------:R-:W3:Y:S08]  /*1db0*/  LDC.64 R32, c[0x0][0x3d8] ;  /* 0x0000f600ff207b82 */ /* 0x000ef00000000a00 */
[----:B------:R-:W4:Y:S08]  /*1dc0*/  @P0 LDC.64 R4, c[0x0][0x9f8] ;  /* 0x00027e00ff040b82 */ /* 0x000f300000000a00 */
[----:B------:R-:W1:Y:S01]  /*1dd0*/  LDC R27, c[0x0][0x3d4] ;  /* 0x0000f500ff1b7b82 */ /* 0x000e620000000800 */
[----:B----4-:R-:W-:-:S05]  /*1de0*/  @P0 IMAD.WIDE R4, R199, 0x4, R4 ;  /* 0x00000004c7040825 */ /* 0x010fca00078e0204 */
[----:B------:R4:W4:Y:S01]  /*1df0*/  @P0 LDG.E R199, desc[UR54][R4.64] ;  /* 0x0000003604c70981 */ /* 0x000922000c1e1900 */
[----:B0-----:R-:W-:Y:S01]  /*1e00*/  ISETP.NE.AND P0, PT, R0, 0x1, PT ;  /* 0x000000010000780c */ /* 0x001fe20003f05270 */
[----:B---3--:R-:W-:Y:S01]  /*1e10*/  IMAD.WIDE.U32 R10, R18, R32, R16 ;  /* 0x00000020120a7225 */ /* 0x008fe200078e0010 */
[----:B------:R-:W-:Y:S02]  /*1e20*/  SHF.R.S32.HI R35, RZ, 0x1f, R43 ;  /* 0x0000001fff237819 */ /* 0x000fe4000001142b */
[----:B--2---:R-:W-:Y:S01]  /*1e30*/  SHF.R.U32.HI R30, RZ, 0x7, R30 ;  /* 0x00000007ff1e7819 */ /* 0x004fe2000001161e */
[----:B-1----:R-:W-:Y:S01]  /*1e40*/  IMAD.SHL.U32 R90, R38, 0x20, RZ ;  /* 0x00000020265a7824 */ /* 0x002fe200078e00ff */
[----:B------:R-:W-:Y:S01]  /*1e50*/  ISETP.GE.AND P1, PT, R16, R27, PT ;  /* 0x0000001b1000720c */ /* 0x000fe20003f26270 */
[-C--:B------:R-:W-:Y:S01]  /*1e60*/  IMAD R6, R35, R38.reuse, RZ ;  /* 0x0000002623067224 */ /* 0x080fe200078e02ff */
[----:B------:R-:W-:Y:S01]  /*1e70*/  ISETP.NE.AND P6, PT, R30, 0x1, PT ;  /* 0x000000011e00780c */ /* 0x000fe20003fc5270 */
[----:B----4-:R-:W-:Y:S01]  /*1e80*/  IMAD.WIDE.U32 R4, R43, R38, RZ ;  /* 0x000000262b047225 */ /* 0x010fe200078e00ff */
[----:B------:R-:W-:-:S02]  /*1e90*/  SHF.R.S32.HI R23, RZ, 0x1f, R22 ;  /* 0x0000001fff177819 */ /* 0x000fc40000011416 */
[----:B------:R-:W-:Y:S01]  /*1ea0*/  SHF.L.U64.HI R91, R38, 0x5, R39 ;  /* 0x00000005265b7819 */ /* 0x000fe20000010227 */
[----:B------:R-:W0:Y:S01]  /*1eb0*/  @P0 LDC R3, c[0x0][0x42c] ;  /* 0x00010b00ff030b82 */ /* 0x000e220000000800 */
[-C--:B------:R-:W-:Y:S01]  /*1ec0*/  IMAD.WIDE.U32 R40, R18, R38.reuse, R16 ;  /* 0x0000002612287225 */ /* 0x080fe200078e0010 */
[C-C-:B------:R-:W-:Y:S02]  /*1ed0*/  SHF.L.U64.HI R15, R32.reuse, 0x5, R33.reuse ;  /* 0x00000005200f7819 */ /* 0x140fe40000010221 */
[----:B------:R-:W-:Y:S01]  /*1ee0*/  SHF.L.U64.HI R110, R32, 0x7, R33 ;  /* 0x00000007206e7819 */ /* 0x000fe20000010221 */
[----:B------:R-:W-:Y:S01]  /*1ef0*/  IMAD.WIDE.U32 R88, R18, R38, R90 ;  /* 0x0000002612587225 */ /* 0x000fe200078e005a */
[----:B------:R-:W-:Y:S02]  /*1f00*/  SHF.L.U64.HI R105, R38, 0x6, R39 ;  /* 0x0000000626697819 */ /* 0x000fe40000010227 */
[----:B------:R-:W1:Y:S01]  /*1f10*/  @P0 LDC R7, c[0x0][0x430] ;  /* 0x00010c00ff070b82 */ /* 0x000e620000000800 */
[----:B------:R-:W-:-:S02]  /*1f20*/  VIADD R125, R30, 0x8 ;  /* 0x000000081e7d7836 */ /* 0x000fc40000000000 */
[----:B------:R-:W-:Y:S02]  /*1f30*/  IMAD.SHL.U32 R116, R27, 0x2, RZ ;  /* 0x000000021b747824 */ /* 0x000fe400078e00ff */
[----:B------:R-:W-:Y:S02]  /*1f40*/  IMAD.SHL.U32 R128, R38, 0x80, RZ ;  /* 0x0000008026807824 */ /* 0x000fe400078e00ff */
[----:B0-----:R-:W-:-:S04]  /*1f50*/  @P0 IMAD.HI.U32 R0, R198, R3, RZ ;  /* 0x00000003c6000227 */ /* 0x001fc800078e00ff */
[----:B------:R-:W-:Y:S01]  /*1f60*/  IMAD R3, R43, R39, R6 ;  /* 0x000000272b037224 */ /* 0x000fe200078e0206 */
[----:B-1----:R-:W-:-:S03]  /*1f70*/  @P0 SHF.R.U32.HI R198, RZ, R7, R0 ;  /* 0x00000007ffc60219 */ /* 0x002fc60000011600 */
[----:B------:R-:W-:Y:S01]  /*1f80*/  IMAD.IADD R5, R5, 0x1, R3 ;  /* 0x0000000105057824 */ /* 0x000fe200078e0203 */
[----:B------:R-:W-:Y:S01]  /*1f90*/  ISETP.NE.U32.AND P0, PT, RZ, UR6, PT ;  /* 0x00000006ff007c0c */ /* 0x000fe2000bf05070 */
[----:B------:R-:W0:Y:S01]  /*1fa0*/  LDC.64 R6, c[0x0][0x3e8] ;  /* 0x0000fa00ff067b82 */ /* 0x000e220000000a00 */
[----:B------:R-:W-:Y:S01]  /*1fb0*/  SHF.R.S32.HI R8, RZ, 0x1f, R198 ;  /* 0x0000001fff087819 */ /* 0x000fe200000114c6 */
[----:B------:R-:W-:Y:S01]  /*1fc0*/  IMAD.WIDE.U32 R4, R198, UR4, R4 ;  /* 0x00000004c6047c25 */ /* 0x000fe2000f8e0004 */
[----:B------:R-:W-:-:S03]  /*1fd0*/  ISETP.NE.AND.EX P0, PT, RZ, UR7, PT, P0 ;  /* 0x00000007ff007c0c */ /* 0x000fc6000bf05300 */
[----:B------:R-:W-:-:S04]  /*1fe0*/  IMAD R3, R8, UR4, RZ ;  /* 0x0000000408037c24 */ /* 0x000fc8000f8e02ff */
[----:B------:R-:W-:Y:S01]  /*1ff0*/  IMAD R3, R198, UR5, R3 ;  /* 0x00000005c6037c24 */ /* 0x000fe2000f8e0203 */
[----:B------:R-:W-:-:S03]  /*2000*/  ULDC.64 UR4, c[0x0][0x300] ;  /* 0x0000c00000047ab9 */ /* 0x000fc60000000a00 */
[----:B------:R-:W-:Y:S02]  /*2010*/  IMAD.IADD R5, R5, 0x1, R3 ;  /* 0x0000000105057824 */ /* 0x000fe400078e0203 */
[----:B0-----:R-:W-:Y:S01]  /*2020*/  IMAD R12, R19, R6, RZ ;  /* 0x00000006130c7224 */ /* 0x001fe200078e02ff */
[----:B------:R-:W-:-:S03]  /*2030*/  SHF.L.U64.HI R109, R6, 0x7, R7 ;  /* 0x00000007066d7819 */ /* 0x000fc60000010207 */
[----:B------:R-:W-:Y:S01]  /*2040*/  IMAD R85, R18, R7, R12 ;  /* 0x0000000712557224 */ /* 0x000fe200078e020c */
[----:B------:R-:W-:Y:S02]  /*2050*/  SHF.R.S32.HI R0, RZ, 0x1f, R199 ;  /* 0x0000001fff007819 */ /* 0x000fe400000114c7 */
[----:B------:R-:W-:Y:S02]  /*2060*/  SEL R97, R199, RZ, !P0 ;  /* 0x000000ffc7617207 */ /* 0x000fe40004000000 */
[----:B------:R-:W-:Y:S02]  /*2070*/  SEL R9, R0, RZ, !P0 ;  /* 0x000000ff00097207 */ /* 0x000fe40004000000 */
[----:B------:R-:W-:Y:S01]  /*2080*/  IADD3 R42, P0, R18, R43, RZ ;  /* 0x0000002b122a7210 */ /* 0x000fe20007f1e0ff */
[----:B------:R-:W-:-:S04]  /*2090*/  IMAD.WIDE.U32 R98, R97, UR4, R4 ;  /* 0x0000000461627c25 */ /* 0x000fc8000f8e0004 */
[----:B------:R-:W-:Y:S02]  /*20a0*/  IMAD R0, R9, UR4, RZ ;  /* 0x0000000409007c24 */ /* 0x000fe4000f8e02ff */
[----:B------:R-:W-:Y:S02]  /*20b0*/  IMAD.X R43, R19, 0x1, R35, P0 ;  /* 0x00000001132b7824 */ /* 0x000fe400000e0623 */
[----:B------:R-:W-:Y:S01]  /*20c0*/  IMAD R31, R97, UR5, R0 ;  /* 0x00000005611f7c24 */ /* 0x000fe2000f8e0200 */
[----:B------:R-:W-:Y:S05]  /*20d0*/  @!P6 WARPSYNC.ALL ;  /* 0x000000000000e948 */ /* 0x000fea0003800000 */
[----:B------:R-:W-:Y:S01]  /*20e0*/  ULDC.64 UR4, c[0x0][0x320] ;  /* 0x0000c80000047ab9 */ /* 0x000fe20000000a00 */
[----:B------:R-:W-:-:S02]  /*20f0*/  IMAD R0, R19, R32, RZ ;  /* 0x0000002013007224 */ /* 0x000fc400078e02ff */
[----:B------:R-:W-:Y:S02]  /*2100*/  IMAD R3, R8, UR4, RZ ;  /* 0x0000000408037c24 */ /* 0x000fe4000f8e02ff */
[----:B------:R-:W-:-:S04]  /*2110*/  IMAD.WIDE.U32 R4, R198, UR4, R16 ;  /* 0x00000004c6047c25 */ /* 0x000fc8000f8e0010 */
[----:B------:R-:W-:Y:S01]  /*2120*/  IMAD R3, R198, UR5, R3 ;  /* 0x00000005c6037c24 */ /* 0x000fe2000f8e0203 */
[----:B------:R-:W-:Y:S01]  /*2130*/  ULDC.64 UR4, c[0x0][0x328] ;  /* 0x0000ca0000047ab9 */ /* 0x000fe20000000a00 */
[C---:B------:R-:W-:Y:S01]  /*2140*/  IMAD R13, R18.reuse, R33, R0 ;  /* 0x00000021120d7224 */ /* 0x040fe200078e0200 */
[----:B------:R-:W-:Y:S01]  /*2150*/  P2R R0, PR, RZ, 0x2 ;  /* 0x00000002ff007803 */ /* 0x000fe20000000000 */
[----:B------:R-:W-:Y:S02]  /*2160*/  IMAD.IADD R5, R5, 0x1, R3 ;  /* 0x0000000105057824 */ /* 0x000fe400078e0203 */
[----:B------:R-:W-:Y:S02]  /*2170*/  IMAD R3, R9, UR4, RZ ;  /* 0x0000000409037c24 */ /* 0x000fe4000f8e02ff */
[----:B------:R-:W-:-:S04]  /*2180*/  IMAD.WIDE.U32 R8, R18, R6, R22 ;  /* 0x0000000612087225 */ /* 0x000fc800078e0016 */
[----:B------:R-:W-:Y:S01]  /*2190*/  IMAD R47, R97, UR5, R3 ;  /* 0x00000005612f7c24 */ /* 0x000fe2000f8e0203 */
[----:B------:R-:W-:Y:S01]  /*21a0*/  SEL R3, R27, RZ, P1 ;  /* 0x000000ff1b037207 */ /* 0x000fe20000800000 */
[----:B------:R-:W-:Y:S01]  /*21b0*/  IMAD.WIDE.U32 R96, R97, UR4, R4 ;  /* 0x0000000461607c25 */ /* 0x000fe2000f8e0004 */
[----:B------:R-:W-:Y:S02]  /*21c0*/  ULDC UR4, c[0x0][0x2e4] ;  /* 0x0000b90000047ab9 */ /* 0x000fe40000000800 */
[C---:B------:R-:W-:Y:S01]  /*21d0*/  ISETP.GE.AND P2, PT, R16.reuse, UR4, PT ;  /* 0x0000000410007c0c */ /* 0x040fe2000bf46270 */
[----:B------:R-:W-:Y:S02]  /*21e0*/  IMAD.IADD R3, R16, 0x1, R3 ;  /* 0x0000000110037824 */ /* 0x000fe400078e0203 */
[----:B------:R-:W-:Y:S02]  /*21f0*/  IMAD.MOV.U32 R86, RZ, RZ, R8 ;  /* 0x000000ffff567224 */ /* 0x000fe400078e0008 */
[----:B------:R-:W-:Y:S01]  /*2200*/  IMAD.WIDE.U32 R4, R18, R32, R22 ;  /* 0x0000002012047225 */ /* 0x000fe200078e0016 */
[----:B------:R-:W-:-:S03]  /*2210*/  SHF.R.S32.HI R14, RZ, 0x1f, R3 ;  /* 0x0000001fff0e7819 */ /* 0x000fc60000011403 */
[----:B------:R-:W-:Y:S01]  /*2220*/  IMAD.IADD R5, R5, 0x1, R13 ;  /* 0x0000000105057824 */ /* 0x000fe200078e020d */
[CC--:B------:R-:W-:Y:S01]  /*2230*/  LEA.HI R8, R14.reuse, R3.reuse, RZ, 0x6 ;  /* 0x000000030e087211 */ /* 0x0c0fe200078f30ff */
[----:B------:R-:W-:Y:S01]  /*2240*/  IMAD.IADD R11, R13, 0x1, R11 ;  /* 0x000000010d0b7824 */ /* 0x000fe200078e020b */
[----:B------:R-:W-:Y:S01]  /*2250*/  LEA.HI R37, R14, R3, RZ, 0x3 ;  /* 0x000000030e257211 */ /* 0x000fe200078f18ff */
[----:B------:R-:W-:-:S03]  /*2260*/  IMAD.WIDE.U32 R12, R18, R6, R16 ;  /* 0x00000006120c7225 */ /* 0x000fc600078e0010 */
[--C-:B------:R-:W-:Y:S01]  /*2270*/  LOP3.LUT R14, R201, 0x38, R37.reuse, 0xf8, !PT ;  /* 0x00000038c90e7812 */ /* 0x100fe200078ef825 */
[----:B------:R-:W-:Y:S01]  /*2280*/  IMAD.SHL.U32 R3, R8, 0x80, RZ ;  /* 0x0000008008037824 */ /* 0x000fe200078e00ff */
[----:B------:R-:W-:Y:S01]  /*2290*/  LOP3.LUT R8, R37, 0x38, RZ, 0xc0, !PT ;  /* 0x0000003825087812 */ /* 0x000fe200078ec0ff */
[----:B------:R-:W-:Y:S01]  /*22a0*/  IMAD.MOV.U32 R84, RZ, RZ, R12 ;  /* 0x000000ffff547224 */ /* 0x000fe200078e000c */
[----:B------:R-:W-:Y:S01]  /*22b0*/  LOP3.LUT R12, R202, 0x38, R37, 0xf8, !PT ;  /* 0x00000038ca0c7812 */ /* 0x000fe200078ef825 */
[----:B------:R-:W-:Y:S01]  /*22c0*/  IMAD.IADD R87, R9, 0x1, R85 ;  /* 0x0000000109577824 */ /* 0x000fe200078e0255 */
[----:B------:R-:W-:Y:S01]  /*22d0*/  LOP3.LUT R20, R200, 0x38, R37, 0xf8, !PT ;  /* 0x00000038c8147812 */ /* 0x000fe200078ef825 */
[-C--:B-----5:R-:W-:Y:S01]  /*22e0*/  IMAD.WIDE.U32 R94, R117, R32.reuse, R4 ;  /* 0x00000020755e7225 */ /* 0x0a0fe200078e0004 */
[----:B------:R-:W-:Y:S02]  /*22f0*/  LOP3.LUT R8, R8, 0x1c0, R203, 0xf8, !PT ;  /* 0x000001c008087812 */ /* 0x000fe400078ef8cb */
[----:B------:R-:W-:Y:S01]  /*2300*/  LOP3.LUT R3, R3, 0xffffe000, RZ, 0xc0, !PT ;  /* 0xffffe00003037812 */ /* 0x000fe200078ec0ff */
[----:B------:R-:W-:Y:S01]  /*2310*/  IMAD.IADD R30, R99, 0x1, R31 ;  /* 0x00000001631e7824 */ /* 0x000fe200078e021f */
[----:B------:R-:W-:Y:S01]  /*2320*/  LOP3.LUT R12, R12, R209, RZ, 0x3c, !PT ;  /* 0x000000d10c0c7212 */ /* 0x000fe200078e3cff */
[----:B------:R-:W-:Y:S01]  /*2330*/  IMAD.IADD R85, R85, 0x1, R13 ;  /* 0x0000000155557824 */ /* 0x000fe200078e020d */
[----:B------:R-:W-:Y:S01]  /*2340*/  LOP3.LUT R14, R14, R207, RZ, 0x3c, !PT ;  /* 0x000000cf0e0e7212 */ /* 0x000fe200078e3cff */
[----:B------:R-:W-:Y:S01]  /*2350*/  IMAD.WIDE.U32 R92, R117, R32, R10 ;  /* 0x00000020755c7225 */ /* 0x000fe200078e000a */
[----:B------:R-:W-:-:S02]  /*2360*/  LOP3.LUT R20, R20, R205, RZ, 0x3c, !PT ;  /* 0x000000cd14147212 */ /* 0x000fc400078e3cff */
[----:B------:R-:W-:Y:S01]  /*2370*/  LOP3.LUT R8, R8, R211, RZ, 0x3c, !PT ;  /* 0x000000d308087212 */ /* 0x000fe200078e3cff */
[C---:B------:R-:W-:Y:S01]  /*2380*/  IMAD.SHL.U32 R13, R32.reuse, 0x20, RZ ;  /* 0x00000020200d7824 */ /* 0x040fe200078e00ff */
[----:B------:R-:W-:Y:S01]  /*2390*/  SHF.R.S32.HI R9, RZ, 0x1f, R117 ;  /* 0x0000001fff097819 */ /* 0x000fe20000011475 */
[----:B------:R-:W-:Y:S01]  /*23a0*/  IMAD.SHL.U32 R11, R32, 0x80, RZ ;  /* 0x00000080200b7824 */ /* 0x000fe200078e00ff */
[-C--:B------:R-:W-:Y:S01]  /*23b0*/  IADD3 R114, R12, R3.reuse, R210 ;  /* 0x000000030c727210 */ /* 0x080fe20007ffe0d2 */
[----:B------:R-:W-:Y:S01]  /*23c0*/  IMAD.SHL.U32 R12, R32, 0x40, RZ ;  /* 0x00000040200c7824 */ /* 0x000fe200078e00ff */
[-C--:B------:R-:W-:Y:S01]  /*23d0*/  IADD3 R113, R14, R3.reuse, R208 ;  /* 0x000000030e717210 */ /* 0x080fe20007ffe0d0 */
[C---:B------:R-:W-:Y:S01]  /*23e0*/  IMAD R4, R9.reuse, R6, RZ ;  /* 0x0000000609047224 */ /* 0x040fe200078e02ff */
[-C--:B------:R-:W-:Y:S01]  /*23f0*/  IADD3 R111, R20, R3.reuse, R206 ;  /* 0x00000003146f7210 */ /* 0x080fe20007ffe0ce */
[----:B------:R-:W-:Y:S01]  /*2400*/  IMAD R28, R9, R32, RZ ;  /* 0x00000020091c7224 */ /* 0x000fe200078e02ff */
[----:B------:R-:W-:Y:S01]  /*2410*/  IADD3 R115, R8, R3, R212 ;  /* 0x0000000308737210 */ /* 0x000fe20007ffe0d4 */
[----:B------:R-:W-:Y:S01]  /*2420*/  IMAD R3, R19, R38, RZ ;  /* 0x0000002613037224 */ /* 0x000fe200078e02ff */
[----:B------:R-:W-:Y:S01]  /*2430*/  IADD3 R31, P0, R98, R40, RZ ;  /* 0x00000028621f7210 */ /* 0x000fe20007f1e0ff */
[C---:B------:R-:W-:Y:S01]  /*2440*/  IMAD R45, R117.reuse, R7, R4 ;  /* 0x00000007752d7224 */ /* 0x040fe200078e0204 */
[----:B------:R-:W-:Y:S01]  /*2450*/  IADD3 R4, P1, R90, R88, RZ ;  /* 0x000000585a047210 */ /* 0x000fe20007f3e0ff */
[----:B------:R-:W-:Y:S01]  /*2460*/  IMAD R21, R18, R39, R3 ;  /* 0x0000002712157224 */ /* 0x000fe200078e0203 */
[----:B------:R-:W-:Y:S01]  /*2470*/  SHF.L.U64.HI R14, R32, 0x6, R33 ;  /* 0x00000006200e7819 */ /* 0x000fe20000010221 */
[----:B------:R-:W-:Y:S01]  /*2480*/  IMAD R29, R117, R33, R28 ;  /* 0x00000021751d7224 */ /* 0x000fe200078e021c */
[----:B------:R-:W-:Y:S01]  /*2490*/  IADD3 R33, P3, R98, 0x40, RZ ;  /* 0x0000004062217810 */ /* 0x000fe20007f7e0ff */
[----:B------:R-:W-:Y:S01]  /*24a0*/  IMAD.IADD R5, R21, 0x1, R89 ;  /* 0x0000000115057824 */ /* 0x000fe200078e0259 */
[----:B------:R-:W-:Y:S01]  /*24b0*/  LOP3.LUT R32, R37, 0xfffffff8, RZ, 0xc0, !PT ;  /* 0xfffffff825207812 */ /* 0x000fe200078ec0ff */
[----:B------:R-:W-:Y:S01]  /*24c0*/  IMAD.IADD R21, R41, 0x1, R21 ;  /* 0x0000000129157824 */ /* 0x000fe200078e0215 */
[----:B------:R-:W-:Y:S01]  /*24d0*/  SHF.L.U64.HI R10, R6, 0x5, R7 ;  /* 0x00000005060a7819 */ /* 0x000fe20000010207 */
[----:B------:R-:W-:Y:S01]  /*24e0*/  IMAD.X R20, R5, 0x1, R91, P1 ;  /* 0x0000000105147824 */ /* 0x000fe200008e065b */
[----:B------:R-:W-:Y:S01]  /*24f0*/  IADD3 R107, P1, R4, R90, RZ ;  /* 0x0000005a046b7210 */ /* 0x000fe20007f3e0ff */
[----:B------:R-:W-:Y:S01]  /*2500*/  IMAD.X R34, R21, 0x1, R30, P0 ;  /* 0x0000000115227824 */ /* 0x000fe200000e061e */
[----:B------:R-:W-:Y:S01]  /*2510*/  IADD3 R35, P0, R31, 0x40, RZ ;  /* 0x000000401f237810 */ /* 0x000fe20007f1e0ff */
[----:B------:R-:W-:Y:S01]  /*2520*/  IMAD.WIDE.U32 R86, R117, R6, R86 ;  /* 0x0000000675567225 */ /* 0x000fe200078e0056 */
[----:B------:R-:W-:-:S02]  /*2530*/  SHF.L.U64.HI R9, R6, 0x6, R7 ;  /* 0x0000000606097819 */ /* 0x000fc40000010207 */
[----:B------:R-:W-:Y:S01]  /*2540*/  SHF.L.U64.HI R3, R38, 0x7, R39 ;  /* 0x0000000726037819 */ /* 0x000fe20000010227 */
[----:B------:R-:W-:Y:S01]  /*2550*/  IMAD.WIDE.U32 R84, R117, R6, R84 ;  /* 0x0000000675547225 */ /* 0x000fe200078e0054 */
[----:B------:R-:W-:Y:S02]  /*2560*/  SHF.R.S32.HI R37, RZ, 0x3, R37 ;  /* 0x00000003ff257819 */ /* 0x000fe40000011425 */
[----:B------:R-:W-:Y:S01]  /*2570*/  SHF.R.S32.HI R39, RZ, 0x1f, R32 ;  /* 0x0000001fff277819 */ /* 0x000fe20000011420 */
[C---:B------:R-:W-:Y:S02]  /*2580*/  IMAD.SHL.U32 R8, R6.reuse, 0x20, RZ ;  /* 0x0000002006087824 */ /* 0x040fe400078e00ff */
[----:B------:R-:W-:Y:S02]  /*2590*/  IMAD.SHL.U32 R7, R6, 0x40, RZ ;  /* 0x0000004006077824 */ /* 0x000fe400078e00ff */
[----:B------:R-:W-:Y:S01]  /*25a0*/  IMAD.X R106, R20, 0x1, R91, P1 ;  /* 0x00000001146a7824 */ /* 0x000fe200008e065b */
[----:B------:R-:W-:Y:S01]  /*25b0*/  ISETP.GE.AND P1, PT, R195, UR4, PT ;  /* 0x00000004c3007c0c */ /* 0x000fe2000bf26270 */
[----:B------:R-:W-:-:S02]  /*25c0*/  IMAD.IADD R27, R95, 0x1, R29 ;  /* 0x000000015f1b7824 */ /* 0x000fc400078e021d */
[----:B------:R-:W-:Y:S02]  /*25d0*/  IMAD.IADD R28, R29, 0x1, R93 ;  /* 0x000000011d1c7824 */ /* 0x000fe400078e025d */
[----:B------:R-:W-:Y:S02]  /*25e0*/  IMAD.SHL.U32 R6, R6, 0x80, RZ ;  /* 0x0000008006067824 */ /* 0x000fe400078e00ff */
[----:B------:R-:W-:Y:S02]  /*25f0*/  IMAD.IADD R29, R87, 0x1, R45 ;  /* 0x00000001571d7824 */ /* 0x000fe400078e022d */
[----:B------:R-:W-:Y:S02]  /*2600*/  IMAD.IADD R36, R45, 0x1, R85 ;  /* 0x000000012d247824 */ /* 0x000fe400078e0255 */
[----:B------:R-:W-:Y:S02]  /*2610*/  IMAD.X R100, RZ, RZ, R30, P3 ;  /* 0x000000ffff647224 */ /* 0x000fe400018e061e */
[----:B------:R-:W-:-:S02]  /*2620*/  IMAD.X R101, RZ, RZ, R34, P0 ;  /* 0x000000ffff657224 */ /* 0x000fc400000e0622 */
[----:B------:R-:W-:Y:S01]  /*2630*/  IMAD.IADD R102, R97, 0x1, R47 ;  /* 0x0000000161667824 */ /* 0x000fe200078e022f */
[----:B------:R-:W-:Y:S06]  /*2640*/  @!P6 BAR.SYNC.DEFER_BLOCKING 0x9, 0x100 ;  /* 0x024400000000eb1d */ /* 0x000fec0000010000 */
.L_x_6938:
[----:B0-----:R-:W0:Y:S01]  /*2650*/  LDC R123, c[0x0][0x3d4] ;  /* 0x0000f500ff7b7b82 */ /* 0x001e220000000800 */
[----:B------:R-:W-:Y:S01]  /*2660*/  VIADD R26, R26, 0xffffffff ;  /* 0xffffffff1a1a7836 */ /* 0x000fe20000000000 */
[----:B------:R-:W-:Y:S05]  /*2670*/  YIELD ;  /* 0x0000000000007946 */ /* 0x000fea0003800000 */
[----:B------:R-:W-:Y:S01]  /*2680*/  IMAD R45, R185, 0x4000, R214 ;  /* 0x00004000b92d7824 */ /* 0x000fe200078e02d6 */
[----:B------:R-:W-:Y:S01]  /*2690*/  ISETP.GT.AND P3, PT, R26, R25, PT ;  /* 0x000000191a00720c */ /* 0x000fe20003f64270 */
[----:B------:R-:W-:Y:S02]  /*26a0*/  BSSY B0, `(.L_x_6853) ;  /* 0x00005e7000007945 */ /* 0x000fe40003800000 */
[----:B------:R-:W-:Y:S01]  /*26b0*/  IMAD R108, R45, 0x2, R2 ;  /* 0x000000022d6c7824 */ /* 0x000fe200078e0202 */
[----:B------:R-:W-:-:S02]  /*26c0*/  P2R R104, PR, RZ, 0x8 ;  /* 0x00000008ff687803 */ /* 0x000fc40000000000 */
[----:B0-----:R-:W-:-:S13]  /*26d0*/  ISETP.GE.AND P0, PT, R123, 0x1, PT ;  /* 0x000000017b00780c */ /* 0x001fda0003f06270 */
[----:B------:R-:W-:Y:S05]  /*26e0*/  @!P0 BRA `(.L_x_6854) ;  /* 0x0000005800088947 */ /* 0x000fea0003800000 */
[----:B------:R-:W-:Y:S01]  /*26f0*/  ULDC.U8 UR4, c[0x0][0x3f0] ;  /* 0x0000fc0000047ab9 */ /* 0x000fe20000000000 */
[----:B------:R-:W-:Y:S01]  /*2700*/  SHF.R.S32.HI R45, RZ, 0x1f, R26 ;  /* 0x0000001fff2d7819 */ /* 0x000fe2000001141a */
[-C--:B------:R-:W-:Y:S01]  /*2710*/  IMAD R44, R3, R26.reuse, RZ ;  /* 0x0000001a032c7224 */ /* 0x080fe200078e02ff */
[----:B------:R-:W-:Y:S01]  /*2720*/  ISETP.NE.AND P0, PT, RZ, UR4, PT ;  /* 0x00000004ff007c0c */ /* 0x000fe2000bf05270 */
[-C--:B------:R-:W-:Y:S02]  /*2730*/  IMAD R46, R110, R26.reuse, RZ ;  /* 0x0000001a6e2e7224 */ /* 0x080fe400078e02ff */
[----:B------:R-:W-:Y:S02]  /*2740*/  IMAD R48, R109, R26, RZ ;  /* 0x0000001a6d307224 */ /* 0x000fe400078e02ff */
[----:B------:R-:W-:Y:S02]  /*2750*/  IMAD R112, R26, -0x80, R24 ;  /* 0xffffff801a707824 */ /* 0x000fe400078e0218 */
[----:B------:R-:W-:-:S02]  /*2760*/  IMAD R47, R45, R128, R44 ;  /* 0x000000802d2f7224 */ /* 0x000fc400078e022c */
[C---:B------:R-:W-:Y:S01]  /*2770*/  IMAD R49, R45.reuse, R11, R46 ;  /* 0x0000000b2d317224 */ /* 0x040fe200078e022e */
[----:B------:R-:W-:Y:S01]  /*2780*/  VIMNMX R112, R112, 0x80, PT ;  /* 0x0000008070707848 */ /* 0x000fe20003fe0100 */
[----:B------:R-:W-:Y:S02]  /*2790*/  IMAD R103, R45, R6, R48 ;  /* 0x000000062d677224 */ /* 0x000fe400078e0230 */
        /* <DEDUP_REMOVED lines=35> */
.L_x_6857:
[----:B------:R-:W-:Y:S05]  /*29d0*/  BSYNC B1 ;  /* 0x0000000000017941 */ /* 0x000fea0003800000 */
.L_x_6856:
[----:B------:R-:W-:Y:S01]  /*29e0*/  ISETP.GE.AND P4, PT, R189, R112, PT ;  /* 0x00000070bd00720c */ /* 0x000fe20003f86270 */
[----:B0----5:R-:W-:Y:S01]  /*29f0*/  IMAD.MOV.U32 R44, RZ, RZ, R72 ;  /* 0x000000ffff2c7224 */ /* 0x021fe200078e0048 */
        /* <DEDUP_REMOVED lines=24> */
[----:B------:R-:W-:Y:S02]  /*2b80*/  IADD3.X R46, R27, R124, R15, P0, P5 ;  /* 0x0000007c1b2e7210 */ /* 0x000fe400007ea40f */
        /* <DEDUP_REMOVED lines=15> */
.L_x_6859:
[----:B------:R-:W-:Y:S05]  /*2c80*/  BSYNC B1 ;  /* 0x0000000000017941 */ /* 0x000fea0003800000 */
.L_x_6858:
        /* <DEDUP_REMOVED lines=26> */
[----:B------:R-:W-:Y:S01]  /*2e30*/  P2R R148, PR, RZ, 0x1 ;  /* 0x00000001ff947803 */ /* 0x000fe20000000000 */
        /* <DEDUP_REMOVED lines=21> */
.L_x_6861:
[----:B------:R-:W-:Y:S05]  /*2f90*/  BSYNC B1 ;  /* 0x0000000000017941 */ /* 0x000fea0003800000 */
.L_x_6860:
        /* <DEDUP_REMOVED lines=31> */
.L_x_6863:
[----:B------:R-:W-:Y:S05]  /*3190*/  BSYNC B1 ;  /* 0x0000000000017941 */ /* 0x000fea0003800000 */
.L_x_6862:
[----:B01---5:R-:W-:Y:S01]  /*31a0*/  IMAD.MOV.U32 R44, RZ, RZ, R56 ;  /* 0x000000ffff2c7224 */ /* 0x023fe200078e0038 */
[----:B------:R-:W-:Y:S01]  /*31b0*/  UISETP.NE.AND UP0, UPT, UR39, 0x3, UPT ;  /* 0x000000032700788c */ /* 0x000fe2000bf05270 */
        /* <DEDUP_REMOVED lines=34> */
.L_x_6864:
[----:B------:R-:W-:Y:S01]  /*33e0*/  IMAD R103, R185, 0x8, R2 ;  /* 0x00000008b9677824 */ /* 0x000fe200078e0202 */
[----:B------:R-:W-:Y:S01]  /*33f0*/  SHF.L.U32 R124, R194, 0x1f, RZ ;  /* 0x0000001fc27c7819 */ /* 0x000fe200000006ff */
[----:B------:R-:W-:Y:S03]  /*3400*/  BSSY B1, `(.L_x_6865) ;  /* 0x0000003000017945 */ /* 0x000fe60003800000 */
[----:B------:R-:W0:Y:S02]  /*3410*/  SYNCS.PHASECHK.TRANS64.TRYWAIT P6, [R103+URZ+0x28890], R124 ;  /* 0x0288907c670075a7 */ /* 0x000e2400080c017f */
[----:B0-----:R-:W-:Y:S05]  /*3420*/  @!P6 BRA `(.L_x_6866) ;  /* 0x000001fc00f0e947 */ /* 0x001fea0003800000 */
.L_x_7240:
[----:B------:R-:W-:Y:S05]  /*3430*/  BSYNC B1 ;  /* 0x0000000000017941 */ /* 0x000fea0003800000 */
.L_x_6865:
        /* <DEDUP_REMOVED lines=30> */
[----:B------:R-:W-:Y:S01]  /*3620*/  FMUL.FTZ R167, R47, R162 ;  /* 0x000000a22fa77220 */ /* 0x000fe20000410000 */
[----:B------:R-:W-:-:S02]  /*3630*/  IMAD.U32 R46, R45, 0x10000, RZ ;  /* 0x000100002d2e7824 */ /* 0x000fc400078e00ff */
[----:B------:R-:W-:Y:S01]  /*3640*/  FMUL.FTZ R47, R47, R83 ;  /* 0x000000532f2f7220 */ /* 0x000fe20000410000 */
[C---:B------:R-:W-:Y:S01]  /*3650*/  IMAD.U32 R45, R44.reuse, 0x10000, RZ ;  /* 0x000100002c2d7824 */ /* 0x040fe200078e00ff */
[----:B------:R-:W-:Y:S01]  /*3660*/  LOP3.LUT R44, R44, 0xffff0000, RZ, 0xc0, !PT ;  /* 0xffff00002c2c7812 */ /* 0x000fe200078ec0ff */
[----:B------:R-:W-:Y:S01]  /*3670*/  FMUL.FTZ R169, R80, R165 ;  /* 0x000000a550a97220 */ /* 0x000fe20000410000 */
[----:B------:R-:W-:Y:S01]  /*3680*/  FFMA.FTZ R162, R46, R162, R47 ;  /* 0x000000a22ea27223 */ /* 0x000fe2000001002f */
[----:B------:R-:W-:Y:S01]  /*3690*/  LOP3.LUT R163, R163, 0xffff0000, RZ, 0xc0, !PT ;  /* 0xffff0000a3a37812 */ /* 0x000fe200078ec0ff */
[----:B------:R-:W-:Y:S01]  /*36a0*/  FMUL.FTZ R47, R80, R157 ;  /* 0x0000009d502f7220 */ /* 0x000fe20000410000 */
[----:B------:R-:W-:Y:S01]  /*36b0*/  LOP3.LUT R160, R160, 0xffff0000, RZ, 0xc0, !PT ;  /* 0xffff0000a0a07812 */ /* 0x000fe200078ec0ff */
[----:B------:R-:W-:Y:S02]  /*36c0*/  IMAD.U32 R161, R161, 0x10000, RZ ;  /* 0x00010000a1a17824 */ /* 0x000fe400078e00ff */
[----:B------:R-:W-:Y:S01]  /*36d0*/  FFMA.FTZ R167, R46, R83, -R167 ;  /* 0x000000532ea77223 */ /* 0x000fe200000108a7 */
[----:B------:R-:W-:Y:S01]  /*36e0*/  FFMA.FTZ R169, R76, R157, -R169 ;  /* 0x0000009d4ca97223 */ /* 0x000fe200000108a9 */
[----:B------:R-:W-:Y:S01]  /*36f0*/  FMUL.FTZ R46, R44, R159 ;  /* 0x0000009f2c2e7220 */ /* 0x000fe20000410000 */
[----:B------:R-:W-:Y:S01]  /*3700*/  FFMA.FTZ R76, R76, R165, R47 ;  /* 0x000000a54c4c7223 */ /* 0x000fe2000001002f */
        /* <DEDUP_REMOVED lines=13> */
.L_x_6872:
[----:B------:R-:W-:Y:S05]  /*37e0*/  BSYNC B3 ;  /* 0x0000000000037941 */ /* 0x000fea0003800000 */
.L_x_6871:
[----:B------:R-:W-:Y:S02]  /*37f0*/  ULDC.64 UR4, c[0x0][0x2d8] ;  /* 0x0000b60000047ab9 */ /* 0x000fe40000000a00 */
[----:B------:R-:W-:-:S04]  /*3800*/  LEA R76, P3, R77, UR4, 0x1 ;  /* 0x000000044d4c7c11 */ /* 0x000fc8000f8608ff */
[----:B------:R-:W-:-:S05]  /*3810*/  LEA.HI.X R77, R77, UR5, R158, 0x1, P3 ;  /* 0x000000054d4d7c11 */ /* 0x000fca00098f0c9e */
[----:B--2---:R1:W-:Y:S04]  /*3820*/  STG.E.128 desc[UR54][R76.64], R44 ;  /* 0x0000002c4c007986 */ /* 0x0043e8000c101d36 */
.L_x_6870:
[----:B------:R-:W-:Y:S05]  /*3830*/  BSYNC B2 ;  /* 0x0000000000027941 */ /* 0x000fea0003800000 */
.L_x_6869:
[----:B------:R-:W-:Y:S05]  /*3840*/  @P1 BRA `(.L_x_6868) ;  /* 0x0000000000e41947 */ /* 0x000fea0003800000 */
[----:B-1----:R1:W2:Y:S01]  /*3850*/  LDS.128 R44, [R108+0x1c400] ;  /* 0x01c400006c2c7984 */ /* 0x0022a20000000c00 */
        /* <DEDUP_REMOVED lines=51> */
.L_x_6874:
[----:B------:R-:W-:Y:S05]  /*3b90*/  BSYNC B2 ;  /* 0x0000000000027941 */ /* 0x000fea0003800000 */
.L_x_6873:
[----:B------:R-:W-:Y:S02]  /*3ba0*/  ULDC.64 UR4, c[0x0][0x2d8] ;  /* 0x0000b60000047ab9 */ /* 0x000fe40000000a00 */
[----:B------:R-:W-:-:S04]  /*3bb0*/  LEA R72, P3, R156, UR4, 0x1 ;  /* 0x000000049c487c11 */ /* 0x000fc8000f8608ff */
[----:B------:R-:W-:-:S05]  /*3bc0*/  LEA.HI.X R73, R156, UR5, R155, 0x1, P3 ;  /* 0x000000059c497c11 */ /* 0x000fca00098f0c9b */
[----:B--2---:R2:W-:Y:S04]  /*3bd0*/  STG.E.128 desc[UR54][R72.64], R44 ;  /* 0x0000002c48007986 */ /* 0x0045e8000c101d36 */
.L_x_6868:
[----:B------:R-:W-:Y:S05]  /*3be0*/  BSYNC B1 ;  /* 0x0000000000017941 */ /* 0x000fea0003800000 */
.L_x_6867:
[----:B------:R-:W-:Y:S04]  /*3bf0*/  BSSY B1, `(.L_x_6875) ;  /* 0x000007a000017945 */ /* 0x000fe80003800000 */
[----:B------:R-:W-:Y:S05]  /*3c00*/  @P4 BRA `(.L_x_6876) ;  /* 0x0000000400e04947 */ /* 0x000fea0003800000 */
[----:B------:R-:W-:Y:S01]  /*3c10*/  IADD3 R80, P3, P4, R88, R120, R16 ;  /* 0x0000007858507210 */ /* 0x000fe20007c7e010 */
[----:B------:R-:W-:Y:S03]  /*3c20*/  BSSY B2, `(.L_x_6877) ;  /* 0x000003c000027945 */ /* 0x000fe60003800000 */
[----:B------:R-:W-:Y:S01]  /*3c30*/  IADD3.X R143, R5, R122, R17, P3, P4 ;  /* 0x0000007a058f7210 */ /* 0x000fe20001fe8411 */
[----:B------:R-:W-:Y:S08]  /*3c40*/  @P2 BRA `(.L_x_6878) ;  /* 0x0000000000e42947 */ /* 0x000ff00003800000 */
[----:B-12---:R1:W2:Y:S01]  /*3c50*/  LDS.128 R44, [R108+0x19400] ;  /* 0x019400006c2c7984 */ /* 0x0062a20000000c00 */
        /* <DEDUP_REMOVED lines=51> */
.L_x_6880:
[----:B------:R-:W-:Y:S05]  /*3f90*/  BSYNC B3 ;  /* 0x0000000000037941 */ /* 0x000fea0003800000 */
.L_x_6879:
[----:B------:R-:W-:Y:S02]  /*3fa0*/  ULDC.64 UR4, c[0x0][0x2d8] ;  /* 0x0000b60000047ab9 */ /* 0x000fe40000000a00 */
[----:B------:R-:W-:-:S04]  /*3fb0*/  LEA R68, P3, R76, UR4, 0x1 ;  /* 0x000000044c447c11 */ /* 0x000fc8000f8608ff */
[----:B------:R-:W-:-:S05]  /*3fc0*/  LEA.HI.X R69, R76, UR5, R83, 0x1, P3 ;  /* 0x000000054c457c11 */ /* 0x000fca00098f0c53 */
[----:B--2---:R3:W-:Y:S04]  /*3fd0*/  STG.E.128 desc[UR54][R68.64], R44 ;  /* 0x0000002c44007986 */ /* 0x0047e8000c101d36 */
.L_x_6878:
[----:B------:R-:W-:Y:S05]  /*3fe0*/  BSYNC B2 ;  /* 0x0000000000027941 */ /* 0x000fea0003800000 */
.L_x_6877:
[----:B------:R-:W-:Y:S05]  /*3ff0*/  @P1 BRA `(.L_x_6876) ;  /* 0x0000000000e41947 */ /* 0x000fea0003800000 */
        /* <DEDUP_REMOVED lines=52> */
.L_x_6882:
[----:B------:R-:W-:Y:S05]  /*4340*/  BSYNC B2 ;  /* 0x0000000000027941 */ /* 0x000fea0003800000 */
.L_x_6881:
[----:B------:R-:W-:Y:S02]  /*4350*/  ULDC.64 UR4, c[0x0][0x2d8] ;  /* 0x0000b60000047ab9 */ /* 0x000fe40000000a00 */
[----:B------:R-:W-:-:S04]  /*4360*/  LEA R64, P3, R72, UR4, 0x1 ;  /* 0x0000000448407c11 */ /* 0x000fc8000f8608ff */
[----:B------:R-:W-:-:S05]  /*4370*/  LEA.HI.X R65, R72, UR5, R77, 0x1, P3 ;  /* 0x0000000548417c11 */ /* 0x000fca00098f0c4d */
[----:B--2---:R4:W-:Y:S04]  /*4380*/  STG.E.128 desc[UR54][R64.64], R44 ;  /* 0x0000002c40007986 */ /* 0x0049e8000c101d36 */
.L_x_6876:
[----:B------:R-:W-:Y:S05]  /*4390*/  BSYNC B1 ;  /* 0x0000000000017941 */ /* 0x000fea0003800000 */
.L_x_6875:
[----:B------:R-:W-:Y:S01]  /*43a0*/  ISETP.NE.AND P3, PT, R148, RZ, PT ;  /* 0x000000ff9400720c */ /* 0x000fe20003f65270 */
[----:B------:R-:W-:-:S12]  /*43b0*/  BSSY B1, `(.L_x_6883) ;  /* 0x000007a000017945 */ /* 0x000fd80003800000 */
[----:B------:R-:W-:Y:S05]  /*43c0*/  @P3 BRA `(.L_x_6884) ;  /* 0x0000000400e03947 */ /* 0x000fea0003800000 */
[----:B------:R-:W-:Y:S01]  /*43d0*/  IADD3 R70, P3, P4, R4, R120, R16 ;  /* 0x0000007804467210 */ /* 0x000fe20007c7e010 */
[----:B------:R-:W-:Y:S03]  /*43e0*/  BSSY B2, `(.L_x_6885) ;  /* 0x000003c000027945 */ /* 0x000fe60003800000 */
[----:B------:R-:W-:Y:S01]  /*43f0*/  IADD3.X R75, R20, R122, R17, P3, P4 ;  /* 0x0000007a144b7210 */ /* 0x000fe20001fe8411 */
[----:B------:R-:W-:Y:S08]  /*4400*/  @P2 BRA `(.L_x_6886) ;  /* 0x0000000000e42947 */ /* 0x000ff00003800000 */
[----:B-1234-:R1:W2:Y:S01]  /*4410*/  LDS.128 R44, [R108+0x1a400] ;  /* 0x01a400006c2c7984 */ /* 0x01e2a20000000c00 */
        /* <DEDUP_REMOVED lines=51> */
.L_x_6888:
[----:B------:R-:W-:Y:S05]  /*4750*/  BSYNC B3 ;  /* 0x0000000000037941 */ /* 0x000fea0003800000 */
.L_x_6887:
[----:B------:R-:W-:Y:S02]  /*4760*/  ULDC.64 UR4, c[0x0][0x2d8] ;  /* 0x0000b60000047ab9 */ /* 0x000fe40000000a00 */
[----:B------:R-:W-:-:S04]  /*4770*/  LEA R60, P3, R68, UR4, 0x1 ;  /* 0x00000004443c7c11 */ /* 0x000fc8000f8608ff */
[----:B------:R-:W-:-:S05]  /*4780*/  LEA.HI.X R61, R68, UR5, R73, 0x1, P3 ;  /* 0x00000005443d7c11 */ /* 0x000fca00098f0c49 */
[----:B--2---:R1:W-:Y:S04]  /*4790*/  STG.E.128 desc[UR54][R60.64], R44 ;  /* 0x0000002c3c007986 */ /* 0x0043e8000c101d36 */
.L_x_6886:
[----:B------:R-:W-:Y:S05]  /*47a0*/  BSYNC B2 ;  /* 0x0000000000027941 */ /* 0x000fea0003800000 */
.L_x_6885:
[----:B------:R-:W-:Y:S05]  /*47b0*/  @P1 BRA `(.L_x_6884) ;  /* 0x0000000000e41947 */ /* 0x000fea0003800000 */
        /* <DEDUP_REMOVED lines=52> */
.L_x_6890:
[----:B------:R-:W-:Y:S05]  /*4b00*/  BSYNC B2 ;  /* 0x0000000000027941 */ /* 0x000fea0003800000 */
.L_x_6889:
[----:B------:R-:W-:Y:S02]  /*4b10*/  ULDC.64 UR4, c[0x0][0x2d8] ;  /* 0x0000b60000047ab9 */ /* 0x000fe40000000a00 */
[----:B------:R-:W-:-:S04]  /*4b20*/  LEA R56, P3, R64, UR4, 0x1 ;  /* 0x0000000440387c11 */ /* 0x000fc8000f8608ff */
[----:B------:R-:W-:-:S05]  /*4b30*/  LEA.HI.X R57, R64, UR5, R69, 0x1, P3 ;  /* 0x0000000540397c11 */ /* 0x000fca00098f0c45 */
[----:B--2---:R1:W-:Y:S04]  /*4b40*/  STG.E.128 desc[UR54][R56.64], R44 ;  /* 0x0000002c38007986 */ /* 0x0043e8000c101d36 */
.L_x_6884:
[----:B------:R-:W-:Y:S05]  /*4b50*/  BSYNC B1 ;  /* 0x0000000000017941 */ /* 0x000fea0003800000 */
.L_x_6883:
[----:B------:R-:W-:Y:S05]  /*4b60*/  @P5 BRA `(.L_x_6891) ;  /* 0x0000003800685947 */ /* 0x000fea0003800000 */
[----:B------:R-:W-:Y:S01]  /*4b70*/  IADD3 R120, P3, P4, R107, R120, R16 ;  /* 0x000000786b787210 */ /* 0x000fe20007c7e010 */
[----:B------:R-:W-:Y:S03]  /*4b80*/  BSSY B1, `(.L_x_6892) ;  /* 0x000003c000017945 */ /* 0x000fe60003800000 */
[----:B-1----:R-:W-:Y:S01]  /*4b90*/  IADD3.X R57, R106, R122, R17, P3, P4 ;  /* 0x0000007a6a397210 */ /* 0x002fe20001fe8411 */
[----:B------:R-:W-:Y:S08]  /*4ba0*/  @P2 BRA `(.L_x_6893) ;  /* 0x0000000000e42947 */ /* 0x000ff00003800000 */
[----:B--234-:R1:W2:Y:S01]  /*4bb0*/  LDS.128 R44, [R108+0x1b400] ;  /* 0x01b400006c2c7984 */ /* 0x01c2a20000000c00 */
[----:B------:R-:W-:Y:S01]  /*4bc0*/  ISETP.GE.AND P4, PT, R22, R123, PT ;  /* 0x0000007b1600720c */ /* 0x000fe20003f86270 */
[----:B------:R-:W-:Y:S01]  /*4bd0*/  BSSY B2, `(.L_x_6894) ;  /* 0x0000031000027945 */ /* 0x000fe20003800000 */
[----:B------:R-:W-:-:S11]  /*4be0*/  IADD3 R63, P3, R120, R98, RZ ;  /* 0x00000062783f7210 */ /* 0x000fd60007f7e0ff */
        /* <DEDUP_REMOVED lines=20> */
[----:B------:R-:W-:Y:S01]  /*4d30*/  FMUL.FTZ R61, R47, R59 ;  /* 0x0000003b2f3d7220 */ /* 0x000fe20000410000 */
[----:B------:R-:W-:-:S02]  /*4d40*/  IMAD.U32 R46, R45, 0x10000, RZ ;  /* 0x000100002d2e7824 */ /* 0x000fc400078e00ff */
[----:B------:R-:W-:Y:S01]  /*4d50*/  FMUL.FTZ R62, R47, R56 ;  /* 0x000000382f3e7220 */ /* 0x000fe20000410000 */
[----:B------:R-:W-:Y:S01]  /*4d60*/  LOP3.LUT R141, R141, 0xffff0000, RZ, 0xc0, !PT ;  /* 0xffff00008d8d7812 */ /* 0x000fe200078ec0ff */
[C---:B------:R-:W-:Y:S01]  /*4d70*/  FMUL.FTZ R47, R53.reuse, R60 ;  /* 0x0000003c352f7220 */ /* 0x040fe20000410000 */
[-C--:B------:R-:W-:Y:S01]  /*4d80*/  FMUL.FTZ R53, R53, R58.reuse ;  /* 0x0000003a35357220 */ /* 0x080fe20000410000 */
[----:B------:R-:W-:Y:S01]  /*4d90*/  LOP3.LUT R139, R139, 0xffff0000, RZ, 0xc0, !PT ;  /* 0xffff00008b8b7812 */ /* 0x000fe200078ec0ff */
[C---:B------:R-:W-:Y:S01]  /*4da0*/  IMAD.U32 R45, R44.reuse, 0x10000, RZ ;  /* 0x000100002c2d7824 */ /* 0x040fe200078e00ff */
[----:B------:R-:W-:Y:S01]  /*4db0*/  LOP3.LUT R44, R44, 0xffff0000, RZ, 0xc0, !PT ;  /* 0xffff00002c2c7812 */ /* 0x000fe200078ec0ff */
[----:B------:R-:W-:Y:S01]  /*4dc0*/  FFMA.FTZ R62, R46, R59, R62 ;  /* 0x0000003b2e3e7223 */ /* 0x000fe2000001003e */
[C---:B------:R-:W-:Y:S01]  /*4dd0*/  FFMA.FTZ R58, R52.reuse, R58, -R47 ;  /* 0x0000003a343a7223 */ /* 0x040fe2000001082f */
[----:B------:R-:W-:Y:S01]  /*4de0*/  FFMA.FTZ R53, R52, R60, R53 ;  /* 0x0000003c34357223 */ /* 0x000fe20000010035 */
        /* <DEDUP_REMOVED lines=15> */
.L_x_6895:
[----:B------:R-:W-:Y:S05]  /*4ee0*/  BSYNC B2 ;  /* 0x0000000000027941 */ /* 0x000fea0003800000 */
.L_x_6894:
[----:B------:R-:W-:Y:S01]  /*4ef0*/  ULDC.64 UR4, c[0x0][0x2d8] ;  /* 0x0000b60000047ab9 */ /* 0x000fe20000000a00 */
[----:B------:R-:W-:Y:S01]  /*4f00*/  IMAD.X R54, R57, 0x1, R30, P3 ;  /* 0x0000000139367824 */ /* 0x000fe200018e061e */
[----:B------:R-:W-:-:S04]  /*4f10*/  LEA R52, P3, R63, UR4, 0x1 ;  /* 0x000000043f347c11 */ /* 0x000fc8000f8608ff */
[----:B------:R-:W-:-:S05]  /*4f20*/  LEA.HI.X R53, R63, UR5, R54, 0x1, P3 ;  /* 0x000000053f357c11 */ /* 0x000fca00098f0c36 */
[----:B--2---:R1:W-:Y:S04]  /*4f30*/  STG.E.128 desc[UR54][R52.64], R44 ;  /* 0x0000002c34007986 */ /* 0x0043e8000c101d36 */
.L_x_6893:
[----:B------:R-:W-:Y:S05]  /*4f40*/  BSYNC B1 ;  /* 0x0000000000017941 */ /* 0x000fea0003800000 */
.L_x_6892:
[----:B------:R-:W-:Y:S05]  /*4f50*/  @P1 BRA `(.L_x_6891) ;  /* 0x00000034006c1947 */ /* 0x000fea0003800000 */
        /* <DEDUP_REMOVED lines=51> */
.L_x_6897:
[----:B------:R-:W-:Y:S05]  /*5290*/  BSYNC B1 ;  /* 0x0000000000017941 */ /* 0x000fea0003800000 */
.L_x_6896:
[----:B------:R-:W-:Y:S01]  /*52a0*/  ULDC.64 UR4, c[0x0][0x2d8] ;  /* 0x0000b60000047ab9 */ /* 0x000fe20000000a00 */
[----:B------:R-:W-:Y:S01]  /*52b0*/  IMAD.X R57, R57, 0x1, R100, P3 ;  /* 0x0000000139397824 */ /* 0x000fe200018e0664 */
[----:B------:R-:W-:-:S04]  /*52c0*/  LEA R48, P3, R56, UR4, 0x1 ;  /* 0x0000000438307c11 */ /* 0x000fc8000f8608ff */
[----:B------:R-:W-:-:S05]  /*52d0*/  LEA.HI.X R49, R56, UR5, R57, 0x1, P3 ;  /* 0x0000000538317c11 */ /* 0x000fca00098f0c39 */
[----:B--2---:R1:W-:Y:S01]  /*52e0*/  STG.E.128 desc[UR54][R48.64], R44 ;  /* 0x0000002c30007986 */ /* 0x0043e2000c101d36 */
[----:B------:R-:W-:Y:S05]  /*52f0*/  BRA `(.L_x_6891) ;  /* 0x0000003000847947 */ /* 0x000fea0003800000 */
.L_x_6855:
[----:B------:R-:W-:Y:S02]  /*5300*/  ISETP.GE.AND P3, PT, R189, R112, PT ;  /* 0x00000070bd00720c */ /* 0x000fe40003f66270 */
[----:B------:R-:W-:Y:S02]  /*5310*/  CS2R R50, SRZ ;  /* 0x0000000000327805 */ /* 0x000fe4000001ff00 */
[----:B------:R-:W-:-:S13]  /*5320*/  ISETP.GE.OR P3, PT, R16, R123, P3 ;  /* 0x0000007b1000720c */ /* 0x000fda0001f66670 */
[----:B------:R-:W-:Y:S01]  /*5330*/  @!P3 IADD3 R46, P0, P4, R92, R78, R13 ;  /* 0x0000004e5c2eb210 */ /* 0x000fe20007c1e00d */
        /* <DEDUP_REMOVED lines=15> */
[----:B------:R-:W4:Y:S01]  /*5430*/  @!P4 LDC.64 R52, c[0x0][0x3c8] ;  /* 0x0000f200ff34cb82 */ /* 0x000f220000000a00 */
[----:B------:R-:W-:-:S05]  /*5440*/  @!P4 IADD3 R48, P5, R92, R78, RZ ;  /* 0x0000004e5c30c210 */ /* 0x000fca0007fbe0ff */
[----:B------:R-:W-:Y:S02]  /*5450*/  @!P4 IMAD.X R49, R124, 0x1, R28, P5 ;  /* 0x000000017c31c824 */ /* 0x000fe400028e061c */
[----:B------:R-:W0:Y:S01]  /*5460*/  @!P4 LDC.64 R54, c[0x0][0x3e0] ;  /* 0x0000f800ff36cb82 */ /* 0x000e220000000a00 */
[----:B----4-:R-:W-:-:S04]  /*5470*/  @!P4 LEA R52, P5, R48, R52, 0x1 ;  /* 0x000000343034c211 */ /* 0x010fc800078a08ff */
[----:B------:R-:W-:Y:S02]  /*5480*/  @!P4 LEA.HI.X R53, R48, R53, R49, 0x1, P5 ;  /* 0x000000353035c211 */ /* 0x000fe400028f0c31 */
[----:B------:R-:W-:-:S05]  /*5490*/  @!P4 IADD3 R48, P5, R84, R76, RZ ;  /* 0x0000004c5430c210 */ /* 0x000fca0007fbe0ff */
[----:B------:R-:W-:Y:S01]  /*54a0*/  @!P4 IMAD.X R49, R103, 0x1, R36, P5 ;  /* 0x000000016731c824 */ /* 0x000fe200028e0624 */
[----:B0-----:R-:W-:-:S04]  /*54b0*/  @!P4 LEA R54, P5, R48, R54, 0x1 ;  /* 0x000000363036c211 */ /* 0x001fc800078a08ff */
[----:B------:R-:W-:Y:S02]  /*54c0*/  @!P4 LEA.HI.X R55, R48, R55, R49, 0x1, P5 ;  /* 0x000000373037c211 */ /* 0x000fe400028f0c31 */
[----:B------:R-:W-:Y:S02]  /*54d0*/  CS2R R48, SRZ ;  /* 0x0000000000307805 */ /* 0x000fe4000001ff00 */
[----:B------:R-:W-:-:S04]  /*54e0*/  @!P3 LEA R60, P5, R46, R60, 0x1 ;  /* 0x0000003c2e3cb211 */ /* 0x000fc800078a08ff */
[----:B------:R-:W-:Y:S02]  /*54f0*/  @!P3 LEA.HI.X R61, R46, R61, R47, 0x1, P5 ;  /* 0x0000003d2e3db211 */ /* 0x000fe400028f0c2f */
[----:B------:R-:W-:Y:S02]  /*5500*/  CS2R R46, SRZ ;  /* 0x00000000002e7805 */ /* 0x000fe4000001ff00 */
[C---:B-1----:R-:W-:Y:S01]  /*5510*/  @!P3 LEA R62, P5, R44.reuse, R62, 0x1 ;  /* 0x0000003e2c3eb211 */ /* 0x042fe200078a08ff */
[----:B------:R0:W5:Y:S03]  /*5520*/  @!P4 LDG.E.128 R48, desc[UR54][R54.64] ;  /* 0x000000363630c981 */ /* 0x000166000c1e1d00 */
[----:B------:R-:W-:Y:S02]  /*5530*/  @!P3 LEA.HI.X R63, R44, R63, R45, 0x1, P5 ;  /* 0x0000003f2c3fb211 */ /* 0x000fe400028f0c2d */
[----:B------:R-:W-:-:S02]  /*5540*/  CS2R R44, SRZ ;  /* 0x00000000002c7805 */ /* 0x000fc4000001ff00 */
[----:B------:R-:W-:Y:S02]  /*5550*/  CS2R R58, SRZ ;  /* 0x00000000003a7805 */ /* 0x000fe4000001ff00 */
[----:B------:R-:W-:Y:S02]  /*5560*/  CS2R R56, SRZ ;  /* 0x0000000000387805 */ /* 0x000fe4000001ff00 */
[----:B------:R1:W5:Y:S01]  /*5570*/  @!P4 LDG.E.128 R44, desc[UR54][R52.64] ;  /* 0x00000036342cc981 */ /* 0x000362000c1e1d00 */
[----:B0-----:R-:W-:-:S03]  /*5580*/  CS2R R54, SRZ ;  /* 0x0000000000367805 */ /* 0x001fc6000001ff00 */
[----:B------:R0:W5:Y:S01]  /*5590*/  @!P3 LDG.E.128 R56, desc[UR54][R62.64] ;  /* 0x000000363e38b981 */ /* 0x000162000c1e1d00 */
[----:B-1----:R-:W-:-:S06]  /*55a0*/  CS2R R52, SRZ ;  /* 0x0000000000347805 */ /* 0x002fcc000001ff00 */
[----:B------:R1:W5:Y:S01]  /*55b0*/  @!P3 LDG.E.128 R52, desc[UR54][R60.64] ;  /* 0x000000363c34b981 */ /* 0x000362000c1e1d00 */
[----:B--2---:R-:W-:-:S04]  /*55c0*/  @!P0 LEA R68, P3, R66, R68, 0x1 ;  /* 0x0000004442448211 */ /* 0x004fc800078608ff */
[----:B------:R-:W-:Y:S02]  /*55d0*/  @!P0 LEA.HI.X R69, R66, R69, R67, 0x1, P3 ;  /* 0x0000004542458211 */ /* 0x000fe400018f0c43 */
[C---:B---3--:R-:W-:Y:S02]  /*55e0*/  @!P0 LEA R70, P3, R64.reuse, R70, 0x1 ;  /* 0x0000004640468211 */ /* 0x048fe400078608ff */
[----:B0-----:R-:W-:Y:S02]  /*55f0*/  CS2R R62, SRZ ;  /* 0x00000000003e7805 */ /* 0x001fe4000001ff00 */
[----:B------:R-:W-:Y:S02]  /*5600*/  CS2R R66, SRZ ;  /* 0x0000000000427805 */ /* 0x000fe4000001ff00 */
[----:B-1----:R-:W-:Y:S02]  /*5610*/  CS2R R60, SRZ ;  /* 0x00000000003c7805 */ /* 0x002fe4000001ff00 */
[----:B------:R-:W-:-:S02]  /*5620*/  @!P0 LEA.HI.X R71, R64, R71, R65, 0x1, P3 ;  /* 0x0000004740478211 */ /* 0x000fc400018f0c41 */
[----:B------:R-:W-:Y:S02]  /*5630*/  CS2R R64, SRZ ;  /* 0x0000000000407805 */ /* 0x000fe4000001ff00 */
[----:B------:R0:W5:Y:S04]  /*5640*/  @!P0 LDG.E.128 R60, desc[UR54][R68.64] ;  /* 0x00000036443c8981 */ /* 0x000168000c1e1d00 */
[----:B------:R1:W5:Y:S01]  /*5650*/  @!P0 LDG.E.128 R64, desc[UR54][R70.64] ;  /* 0x0000003646408981 */ /* 0x000362000c1e1d00 */
[----:B------:R-:W-:-:S04]  /*5660*/  ISETP.GE.AND P0, PT, R190, R112, PT ;  /* 0x00000070be00720c */ /* 0x000fc80003f06270 */
[CC--:B------:R-:W-:Y:S01]  /*5670*/  ISETP.GE.OR P0, PT, R16.reuse, R123.reuse, P0 ;  /* 0x0000007b1000720c */ /* 0x0c0fe20000706670 */
[----:B------:R-:W-:Y:S01]  /*5680*/  BSSY B1, `(.L_x_6898) ;  /* 0x000001c000017945 */ /* 0x000fe20003800000 */
[----:B------:R-:W-:Y:S02]  /*5690*/  ISETP.GE.AND P3, PT, R16, R123, PT ;  /* 0x0000007b1000720c */ /* 0x000fe40003f66270 */
[----:B0-----:R-:W-:Y:S02]  /*56a0*/  CS2R R68, SRZ ;  /* 0x0000000000447805 */ /* 0x001fe4000001ff00 */
[----:B------:R-:W-:Y:S02]  /*56b0*/  CS2R R74, SRZ ;  /* 0x00000000004a7805 */ /* 0x000fe4000001ff00 */
[----:B-1----:R-:W-:Y:S02]  /*56c0*/  CS2R R70, SRZ ;  /* 0x0000000000467805 */ /* 0x002fe4000001ff00 */
[----:B------:R-:W-:-:S03]  /*56d0*/  CS2R R72, SRZ ;  /* 0x0000000000487805 */ /* 0x000fc6000001ff00 */
[----:B------:R-:W-:Y:S05]  /*56e0*/  @P0 BRA `(.L_x_6899) ;  /* 0x0000000000540947 */ /* 0x000fea0003800000 */
[----:B------:R-:W0:Y:S01]  /*56f0*/  LDC.64 R68, c[0x0][0x3d8] ;  /* 0x0000f600ff447b82 */ /* 0x000e220000000a00 */
[----:B------:R-:W-:Y:S01]  /*5700*/  IMAD.MOV.U32 R72, RZ, RZ, R78 ;  /* 0x000000ffff487224 */ /* 0x000fe200078e004e */
[----:B------:R-:W-:Y:S01]  /*5710*/  ULDC.64 UR4, c[0x0][0x3c8] ;  /* 0x0000f20000047ab9 */ /* 0x000fe20000000a00 */
[----:B------:R-:W-:Y:S01]  /*5720*/  IMAD.MOV.U32 R73, RZ, RZ, R124 ;  /* 0x000000ffff497224 */ /* 0x000fe200078e007c */
[----:B------:R-:W-:Y:S01]  /*5730*/  ULDC.64 UR6, c[0x0][0x3e0] ;  /* 0x0000f80000067ab9 */ /* 0x000fe20000000a00 */
[----:B------:R-:W-:-:S03]  /*5740*/  IMAD.MOV.U32 R77, RZ, RZ, R103 ;  /* 0x000000ffff4d7224 */ /* 0x000fc600078e0067 */
        /* <DEDUP_REMOVED lines=15> */
.L_x_6899:
[----:B------:R-:W-:Y:S05]  /*5840*/  BSYNC B1 ;  /* 0x0000000000017941 */ /* 0x000fea0003800000 */
.L_x_6898:
[----:B-----5:R-:W-:Y:S01]  /*5850*/  IMAD.MOV.U32 R76, RZ, RZ, R70 ;  /* 0x000000ffff4c7224 */ /* 0x020fe200078e0046 */
        /* <DEDUP_REMOVED lines=67> */
.L_x_6900:
[----:B------:R-:W-:Y:S01]  /*5c90*/  IMAD R103, R185, 0x8, R2 ;  /* 0x00000008b9677824 */ /* 0x000fe200078e0202 */
[----:B------:R-:W-:Y:S01]  /*5ca0*/  SHF.L.U32 R124, R194, 0x1f, RZ ;  /* 0x0000001fc27c7819 */ /* 0x000fe200000006ff */
[----:B------:R-:W0:Y:S01]  /*5cb0*/  LDC R131, c[0x0][0x2e4] ;  /* 0x0000b900ff837b82 */ /* 0x000e220000000800 */
[----:B------:R-:W-:Y:S01]  /*5cc0*/  IMAD.MOV.U32 R121, RZ, RZ, R122 ;  /* 0x000000ffff797224 */ /* 0x000fe200078e007a */
[----:B------:R-:W-:Y:S01]  /*5cd0*/  BSSY B1, `(.L_x_6901) ;  /* 0x0000005000017945 */ /* 0x000fe20003800000 */
[----:B------:R-:W1:Y:S05]  /*5ce0*/  SYNCS.PHASECHK.TRANS64.TRYWAIT P4, [R103+URZ+0x28890], R124 ;  /* 0x0288907c670075a7 */ /* 0x000e6a000808017f */
[----:B------:R-:W2:Y:S01]  /*5cf0*/  LDC.64 R122, c[0x0][0x2f0] ;  /* 0x0000bc00ff7a7b82 */ /* 0x000ea20000000a00 */
[----:B0-----:R-:W-:Y:S01]  /*5d00*/  IMAD.IADD R133, R131, 0x1, -R116 ;  /* 0x0000000183857824 */ /* 0x001fe200078e0a74 */
[----:B-1----:R-:W-:Y:S06]  /*5d10*/  @!P4 BRA `(.L_x_6902) ;  /* 0x000001d400c8c947 */ /* 0x002fec0003800000 */
.L_x_7241:
[----:B------:R-:W-:Y:S05]  /*5d20*/  BSYNC B1 ;  /* 0x0000000000017941 */ /* 0x000fea0003800000 */
.L_x_6901:
[----:B------:R-:W-:Y:S01]  /*5d30*/  ISETP.GE.OR P4, PT, R18, R112, P2 ;  /* 0x000000701200720c */ /* 0x000fe20001786670 */
[----:B------:R-:W-:-:S12]  /*5d40*/  BSSY B1, `(.L_x_6903) ;  /* 0x0000087000017945 */ /* 0x000fd80003800000 */
[----:B------:R-:W-:Y:S05]  /*5d50*/  @P4 BRA `(.L_x_6904) ;  /* 0x0000000800144947 */ /* 0x000fea0003800000 */
[-C--:B--2---:R-:W-:Y:S01]  /*5d60*/  IMAD R76, R19, R122.reuse, RZ ;  /* 0x0000007a134c7224 */ /* 0x084fe200078e02ff */
[----:B------:R-:W-:Y:S01]  /*5d70*/  ISETP.NE.AND P6, PT, R0, RZ, PT ;  /* 0x000000ff0000720c */ /* 0x000fe20003fc5270 */
[C---:B------:R-:W-:Y:S01]  /*5d80*/  IMAD.WIDE.U32 R126, R18.reuse, R122, R120 ;  /* 0x0000007a127e7225 */ /* 0x040fe200078e0078 */
[----:B------:R-:W-:Y:S03]  /*5d90*/  BSSY B2, `(.L_x_6905) ;  /* 0x0000076000027945 */ /* 0x000fe60003800000 */
[----:B------:R-:W-:Y:S01]  /*5da0*/  IMAD R159, R18, R123, R76 ;  /* 0x0000007b129f7224 */ /* 0x000fe200078e024c */
[----:B------:R-:W-:Y:S02]  /*5db0*/  SEL R76, R116, R133, !P6 ;  /* 0x00000085744c7207 */ /* 0x000fe40007000000 */
[----:B------:R-:W-:Y:S01]  /*5dc0*/  IADD3 R156, P4, P5, R98, R126, R32 ;  /* 0x0000007e629c7210 */ /* 0x000fe20007d9e020 */
        /* <DEDUP_REMOVED lines=8> */
[----:B------:R-:W-:-:S03]  /*5e50*/  LOP3.LUT R76, R161, 0x38, RZ, 0xc0, !PT ;  /* 0x00000038a14c7812 */ /* 0x000fc600078ec0ff */
[----:B------:R-:W-:Y:S01]  /*5e60*/  IMAD.SHL.U32 R77, R77, 0x400, RZ ;  /* 0x000004004d4d7824 */ /* 0x000fe200078e00ff */
[----:B------:R-:W-:-:S04]  /*5e70*/  LOP3.LUT R76, R76, 0x1c0, R203, 0xf8, !PT ;  /* 0x000001c04c4c7812 */ /* 0x000fc800078ef8cb */
[----:B------:R-:W-:Y:S02]  /*5e80*/  LOP3.LUT R77, R77, 0x7fffe000, RZ, 0xc0, !PT ;  /* 0x7fffe0004d4d7812 */ /* 0x000fe400078ec0ff */
[----:B------:R-:W-:-:S04]  /*5e90*/  LOP3.LUT R76, R76, R211, RZ, 0x3c, !PT ;  /* 0x000000d34c4c7212 */ /* 0x000fc800078e3cff */
[----:B------:R-:W-:Y:S01]  /*5ea0*/  IADD3 R76, R76, R77, R212 ;  /* 0x0000004d4c4c7210 */ /* 0x000fe20007ffe0d4 */
[----:B------:R-:W-:-:S04]  /*5eb0*/  IMAD R77, R185, 0x4000, R115 ;  /* 0x00004000b94d7824 */ /* 0x000fc800078e0273 */
[----:B------:R-:W-:Y:S02]  /*5ec0*/  IMAD R79, R185, 0x4000, R76 ;  /* 0x00004000b94f7824 */ /* 0x000fe400078e024c */
[--C-:B------:R-:W-:Y:S02]  /*5ed0*/  IMAD R77, R77, 0x2, R2.reuse ;  /* 0x000000024d4d7824 */ /* 0x100fe400078e0202 */
[----:B------:R-:W-:-:S04]  /*5ee0*/  IMAD R80, R79, 0x2, R2 ;  /* 0x000000024f507824 */ /* 0x000fc800078e0202 */
[----:B------:R-:W1:Y:S04]  /*5ef0*/  LDS.128 R76, [R77+0x18400] ;  /* 0x018400004d4c7984 */ /* 0x000e680000000c00 */
[----:B------:R-:W2:Y:S01]  /*5f00*/  LDS.128 R80, [R80+0x18400] ;  /* 0x0184000050507984 */ /* 0x000ea20000000c00 */
[----:B------:R-:W-:Y:S05]  /*5f10*/  @P3 BRA `(.L_x_6906) ;  /* 0x0000000400743947 */ /* 0x000fea0003800000 */
[----:B------:R-:W-:Y:S01]  /*5f20*/  SHF.R.U32.HI R173, RZ, 0x10, R49 ;  /* 0x00000010ffad7819 */ /* 0x000fe20000011631 */
[----:B--2---:R-:W-:Y:S01]  /*5f30*/  IMAD.U32 R167, R83, 0x10000, RZ ;  /* 0x0001000053a77824 */ /* 0x004fe200078e00ff */
[----:B------:R-:W-:Y:S01]  /*5f40*/  SHF.R.U32.HI R177, RZ, 0x10, R45 ;  /* 0x00000010ffb17819 */ /* 0x000fe2000001162d */
[----:B------:R-:W-:Y:S01]  /*5f50*/  IMAD.U32 R172, R81, 0x10000, RZ ;  /* 0x0001000051ac7824 */ /* 0x000fe200078e00ff */
[----:B------:R-:W-:Y:S01]  /*5f60*/  PRMT R164, R164, 0x5410, R173 ;  /* 0x00005410a4a47816 */ /* 0x000fe200000000ad */
[----:B-1----:R-:W-:Y:S01]  /*5f70*/  IMAD.U32 R166, R77, 0x10000, RZ ;  /* 0x000100004da67824 */ /* 0x002fe200078e00ff */
[----:B------:R-:W-:Y:S02]  /*5f80*/  SHF.R.U64 R170, R48, 0x10, R49 ;  /* 0x0000001030aa7819 */ /* 0x000fe40000001231 */
[----:B------:R-:W-:Y:S02]  /*5f90*/  SHF.R.U32.HI R171, RZ, 0x10, R51 ;  /* 0x00000010ffab7819 */ /* 0x000fe40000011633 */
[----:B------:R-:W-:-:S02]  /*5fa0*/  PRMT R168, R168, 0x5410, R177 ;  /* 0x00005410a8a87816 */ /* 0x000fc400000000b1 */
[----:B------:R-:W-:Y:S01]  /*5fb0*/  SHF.R.U64 R169, R50, 0x10, R51 ;  /* 0x0000001032a97819 */ /* 0x000fe20000001233 */
[----:B------:R-:W-:Y:S01]  /*5fc0*/  IMAD.U32 R51, R79, 0x10000, RZ ;  /* 0x000100004f337824 */ /* 0x000fe200078e00ff */
[----:B------:R-:W-:Y:S01]  /*5fd0*/  LOP3.LUT R49, R83, 0xffff0000, RZ, 0xc0, !PT ;  /* 0xffff000053317812 */ /* 0x000fe200078ec0ff */
[----:B------:R-:W-:Y:S01]  /*5fe0*/  IMAD.U32 R83, R164, 0x10000, RZ ;  /* 0x00010000a4537824 */ /* 0x000fe200078e00ff */
[----:B------:R-:W-:Y:S02]  /*5ff0*/  SHF.R.U32.HI R175, RZ, 0x10, R47 ;  /* 0x00000010ffaf7819 */ /* 0x000fe4000001162f */
[----:B------:R-:W-:Y:S01]  /*6000*/  LOP3.LUT R48, R79, 0xffff0000, RZ, 0xc0, !PT ;  /* 0xffff00004f307812 */ /* 0x000fe200078ec0ff */
[----:B------:R-:W-:Y:S01]  /*6010*/  IMAD.U32 R79, R168, 0x10000, RZ ;  /* 0x00010000a84f7824 */ /* 0x000fe200078e00ff */
[----:B------:R-:W-:Y:S01]  /*6020*/  PRMT R171, R158, 0x5410, R171 ;  /* 0x000054109eab7816 */ /* 0x000fe200000000ab */
[----:B------:R-:W-:Y:S01]  /*6030*/  FMUL.FTZ R173, R172, R83 ;  /* 0x00000053acad7220 */ /* 0x000fe20000410000 */
[----:B------:R-:W-:-:S02]  /*6040*/  PRMT R160, R160, 0x5410, R169 ;  /* 0x00005410a0a07816 */ /* 0x000fc400000000a9 */
[----:B------:R-:W-:Y:S02]  /*6050*/  LOP3.LUT R81, R81, 0xffff0000, RZ, 0xc0, !PT ;  /* 0xffff000051517812 */ /* 0x000fe400078ec0ff */
[----:B------:R-:W-:Y:S02]  /*6060*/  LOP3.LUT R169, R164, 0xffff0000, RZ, 0xc0, !PT ;  /* 0xffff0000a4a97812 */ /* 0x000fe400078ec0ff */
[----:B------:R-:W-:Y:S01]  /*6070*/  PRMT R162, R162, 0x5410, R175 ;  /* 0x00005410a2a27816 */ /* 0x000fe200000000af */
[-C--:B------:R-:W-:Y:S01]  /*6080*/  FMUL.FTZ R175, R172, R79.reuse ;  /* 0x0000004facaf7220 */ /* 0x080fe20000410000 */
[----:B------:R-:W-:Y:S01]  /*6090*/  LOP3.LUT R158, R168, 0xffff0000, RZ, 0xc0, !PT ;  /* 0xffff0000a89e7812 */ /* 0x000fe200078ec0ff */
[----:B------:R-:W-:Y:S01]  /*60a0*/  IMAD.U32 R168, R171, 0x10000, RZ ;  /* 0x00010000aba87824 */ /* 0x000fe200078e00ff */
[----:B------:R-:W-:Y:S01]  /*60b0*/  SHF.R.U64 R179, R44, 0x10, R45 ;  /* 0x000000102cb37819 */ /* 0x000fe2000000122d */
[----:B------:R-:W-:Y:S01]  /*60c0*/  FFMA.FTZ R79, R166, R79, -R173 ;  /* 0x0000004fa64f7223 */ /* 0x000fe200000108ad */
[----:B------:R-:W-:Y:S01]  /*60d0*/  LOP3.LUT R50, R77, 0xffff0000, RZ, 0xc0, !PT ;  /* 0xffff00004d327812 */ /* 0x000fe200078ec0ff */
[----:B------:R-:W-:Y:S01]  /*60e0*/  FMUL.FTZ R173, R81, R169 ;  /* 0x000000a951ad7220 */ /* 0x000fe20000410000 */
[----:B------:R-:W-:Y:S01]  /*60f0*/  PRMT R163, R163, 0x5410, R170 ;  /* 0x00005410a3a37816 */ /* 0x000fe200000000aa */
[----:B------:R-:W-:-:S02]  /*6100*/  IMAD.U32 R164, R162, 0x10000, RZ ;  /* 0x00010000a2a47824 */ /* 0x000fc400078e00ff */
[----:B------:R-:W-:Y:S01]  /*6110*/  FMUL.FTZ R81, R81, R158 ;  /* 0x0000009e51517220 */ /* 0x000fe20000410000 */
[----:B------:R-:W-:Y:S01]  /*6120*/  FMUL.FTZ R170, R167, R168 ;  /* 0x000000a8a7aa7220 */ /* 0x000fe20000410000 */
[----:B------:R-:W-:Y:S01]  /*6130*/  PRMT R77, R130, 0x5432, R179 ;  /* 0x00005432824d7816 */ /* 0x000fe200000000b3 */
[C---:B------:R-:W-:Y:S01]  /*6140*/  FFMA.FTZ R158, R50.reuse, R158, -R173 ;  /* 0x0000009e329e7223 */ /* 0x040fe200000108ad */
[----:B------:R-:W-:Y:S01]  /*6150*/  LOP3.LUT R171, R171, 0xffff0000, RZ, 0xc0, !PT ;  /* 0xffff0000abab7812 */ /* 0x000fe200078ec0ff */
[-C--:B------:R-:W-:Y:S01]  /*6160*/  FMUL.FTZ R167, R167, R164.reuse ;  /* 0x000000a4a7a77220 */ /* 0x080fe20000410000 */
[----:B------:R-:W-:Y:S01]  /*6170*/  FFMA.FTZ R81, R50, R169, R81 ;  /* 0x000000a932517223 */ /* 0x000fe20000010051 */
[----:B------:R-:W-:Y:S01]  /*6180*/  LOP3.LUT R162, R162, 0xffff0000, RZ, 0xc0, !PT ;  /* 0xffff0000a2a27812 */ /* 0x000fe200078ec0ff */
[----:B------:R-:W-:Y:S01]  /*6190*/  FFMA.FTZ R50, R51, R164, -R170 ;  /* 0x000000a433327223 */ /* 0x000fe200000108aa */
[----:B------:R-:W-:Y:S02]  /*61a0*/  IMAD.U32 R45, R80, 0x10000, RZ ;  /* 0x00010000502d7824 */ /* 0x000fe400078e00ff */
[----:B------:R-:W-:Y:S01]  /*61b0*/  FFMA.FTZ R166, R166, R83, R175 ;  /* 0x00000053a6a67223 */ /* 0x000fe200000100af */
[----:B------:R-:W-:Y:S01]  /*61c0*/  IMAD.U32 R164, R163, 0x10000, RZ ;  /* 0x00010000a3a47824 */ /* 0x000fe200078e00ff */
[----:B------:R-:W-:Y:S01]  /*61d0*/  SHF.R.U64 R174, R46, 0x10, R47 ;  /* 0x000000102eae7819 */ /* 0x000fe2000000122f */
[----:B------:R-:W-:-:S02]  /*61e0*/  IMAD.U32 R83, R77, 0x10000, RZ ;  /* 0x000100004d537824 */ /* 0x000fc400078e00ff */
[----:B------:R-:W-:Y:S01]  /*61f0*/  FFMA.FTZ R51, R51, R168, R167 ;  /* 0x000000a833337223 */ /* 0x000fe200000100a7 */
[C---:B------:R-:W-:Y:S01]  /*6200*/  FMUL.FTZ R167, R49.reuse, R171 ;  /* 0x000000ab31a77220 */ /* 0x040fe20000410000 */
[----:B------:R-:W-:Y:S01]  /*6210*/  FMUL.FTZ R169, R49, R162 ;  /* 0x000000a231a97220 */ /* 0x000fe20000410000 */
[----:B------:R-:W-:Y:S01]  /*6220*/  LOP3.LUT R80, R80, 0xffff0000, RZ, 0xc0, !PT ;  /* 0xffff000050507812 */ /* 0x000fe200078ec0ff */
        /* <DEDUP_REMOVED lines=8> */
[----:B------:R-:W-:Y:S01]  /*62b0*/  FFMA.FTZ R162, R48, R171, R169 ;  /* 0x000000ab30a27223 */ /* 0x000fe200000100a9 */
[----:B------:R-:W-:-:S02]  /*62c0*/  IMAD.U32 R47, R82, 0x10000, RZ ;  /* 0x00010000522f7824 */ /* 0x000fc400078e00ff */
[----:B------:R-:W-:Y:S01]  /*62d0*/  FMUL.FTZ R167, R80, R163 ;  /* 0x000000a350a77220 */ /* 0x000fe20000410000 */
[C---:B------:R-:W-:Y:S01]  /*62e0*/  FFMA.FTZ R83, R44.reuse, R83, -R49 ;  /* 0x000000532c537223 */ /* 0x040fe20000010831 */
[----:B------:R-:W-:Y:S01]  /*62f0*/  FFMA.FTZ R164, R44, R164, R45 ;  /* 0x000000a42ca47223 */ /* 0x000fe2000001002d */
[-C--:B------:R-:W-:Y:S01]  /*6300*/  FMUL.FTZ R169, R80, R77.reuse ;  /* 0x0000004d50a97220 */ /* 0x080fe20000410000 */
[----:B------:R-:W-:Y:S01]  /*6310*/  LOP3.LUT R82, R82, 0xffff0000, RZ, 0xc0, !PT ;  /* 0xffff000052527812 */ /* 0x000fe200078ec0ff */
[C---:B------:R-:W-:Y:S01]  /*6320*/  IMAD.U32 R45, R160.reuse, 0x10000, RZ ;  /* 0x00010000a02d7824 */ /* 0x040fe200078e00ff */
[----:B------:R-:W-:Y:S01]  /*6330*/  LOP3.LUT R49, R160, 0xffff0000, RZ, 0xc0, !PT ;  /* 0xffff0000a0317812 */ /* 0x000fe200078ec0ff */
[C---:B------:R-:W-:Y:S02]  /*6340*/  IMAD.U32 R44, R165.reuse, 0x10000, RZ ;  /* 0x00010000a52c7824 */ /* 0x040fe400078e00ff */
[----:B------:R-:W-:Y:S01]  /*6350*/  FFMA.FTZ R48, R76, R77, -R167 ;  /* 0x0000004d4c307223 */ /* 0x000fe200000108a7 */
[----:B------:R-:W-:Y:S01]  /*6360*/  IMAD.U32 R46, R78, 0x10000, RZ ;  /* 0x000100004e2e7824 */ /* 0x000fe200078e00ff */
[----:B------:R-:W-:Y:S01]  /*6370*/  LOP3.LUT R165, R165, 0xffff0000, RZ, 0xc0, !PT ;  /* 0xffff0000a5a57812 */ /* 0x000fe200078ec0ff */
        /* <DEDUP_REMOVED lines=23> */
.L_x_6906:
[----:B------:R-:W-:Y:S05]  /*64f0*/  BSYNC B2 ;  /* 0x0000000000027941 */ /* 0x000fea0003800000 */
.L_x_6905:
[----:B------:R-:W-:Y:S01]  /*6500*/  ISETP.GE.AND P4, PT, R161, R131, PT ;  /* 0x00000083a100720c */ /* 0x000fe20003f86270 */
[----:B------:R-:W-:-:S12]  /*6510*/  ULDC.64 UR4, c[0x0][0x2d8] ;  /* 0x0000b60000047ab9 */ /* 0x000fd80000000a00 */
        /* <DEDUP_REMOVED lines=9> */
.L_x_6904:
[----:B------:R-:W-:Y:S05]  /*65b0*/  BSYNC B1 ;  /* 0x0000000000017941 */ /* 0x000fea0003800000 */
.L_x_6903:
[----:B------:R-:W-:Y:S01]  /*65c0*/  ISETP.GE.OR P4, PT, R189, R112, P2 ;  /* 0x00000070bd00720c */ /* 0x000fe20001786670 */
[----:B------:R-:W-:-:S12]  /*65d0*/  BSSY B1, `(.L_x_6907) ;  /* 0x0000087000017945 */ /* 0x000fd80003800000 */
[----:B------:R-:W-:Y:S05]  /*65e0*/  @P4 BRA `(.L_x_6908) ;  /* 0x0000000800144947 */ /* 0x000fea0003800000 */
[-C--:B-12---:R-:W-:Y:S01]  /*65f0*/  IMAD R44, R218, R122.reuse, RZ ;  /* 0x0000007ada2c7224 */ /* 0x086fe200078e02ff */
        /* <DEDUP_REMOVED lines=14> */
[----:B------:R-:W-:-:S03]  /*66e0*/  LOP3.LUT R44, R202, 0x38, R83, 0xf8, !PT ;  /* 0x00000038ca2c7812 */ /* 0x000fc600078ef853 */
[----:B------:R-:W-:Y:S01]  /*66f0*/  IMAD.SHL.U32 R46, R45, 0x400, RZ ;  /* 0x000004002d2e7824 */ /* 0x000fe200078e00ff */
[----:B------:R-:W-:-:S04]  /*6700*/  LOP3.LUT R45, R44, R209, RZ, 0x3c, !PT ;  /* 0x000000d12c2d7212 */ /* 0x000fc800078e3cff */
[----:B------:R-:W-:-:S04]  /*6710*/  LOP3.LUT R44, R46, 0x7fffe000, RZ, 0xc0, !PT ;  /* 0x7fffe0002e2c7812 */ /* 0x000fc800078ec0ff */
        /* <DEDUP_REMOVED lines=10> */
[----:B------:R-:W-:Y:S02]  /*67c0*/  SHF.R.U32.HI R126, RZ, 0x10, R57 ;  /* 0x00000010ff7e7819 */ /* 0x000fe40000011639 */
[----:B------:R-:W-:Y:S02]  /*67d0*/  PRMT R151, R151, 0x5410, R160 ;  /* 0x0000541097977816 */ /* 0x000fe400000000a0 */
[----:B------:R-:W-:Y:S02]  /*67e0*/  PRMT R155, R155, 0x5410, R126 ;  /* 0x000054109b9b7816 */ /* 0x000fe4000000007e */
[--C-:B------:R-:W-:Y:S01]  /*67f0*/  SHF.R.U64 R127, R58, 0x10, R59.reuse ;  /* 0x000000103a7f7819 */ /* 0x100fe2000000123b */
[----:B------:R-:W-:Y:S01]  /*6800*/  IMAD.U32 R58, R49, 0x10000, RZ ;  /* 0x00010000313a7824 */ /* 0x000fe200078e00ff */
[----:B------:R-:W-:-:S02]  /*6810*/  SHF.R.U32.HI R156, RZ, 0x10, R59 ;  /* 0x00000010ff9c7819 */ /* 0x000fc4000001163b */
[----:B------:R-:W-:Y:S01]  /*6820*/  LOP3.LUT R59, R49, 0xffff0000, RZ, 0xc0, !PT ;  /* 0xffff0000313b7812 */ /* 0x000fe200078ec0ff */
[----:B------:R-:W-:Y:S01]  /*6830*/  IMAD.U32 R49, R151, 0x10000, RZ ;  /* 0x0001000097317824 */ /* 0x000fe200078e00ff */
[----:B------:R-:W-:Y:S01]  /*6840*/  LOP3.LUT R82, R51, 0xffff0000, RZ, 0xc0, !PT ;  /* 0xffff000033527812 */ /* 0x000fe200078ec0ff */
[----:B------:R-:W-:Y:S01]  /*6850*/  IMAD.U32 R51, R155, 0x10000, RZ ;  /* 0x000100009b337824 */ /* 0x000fe200078e00ff */
[--C-:B------:R-:W-:Y:S02]  /*6860*/  SHF.R.U32.HI R158, RZ, 0x10, R55.reuse ;  /* 0x00000010ff9e7819 */ /* 0x100fe40000011637 */
[----:B------:R-:W-:Y:S01]  /*6870*/  SHF.R.U64 R159, R54, 0x10, R55 ;  /* 0x00000010369f7819 */ /* 0x000fe20000001237 */
[----:B-1----:R-:W-:Y:S01]  /*6880*/  IMAD.U32 R55, R45, 0x10000, RZ ;  /* 0x000100002d377824 */ /* 0x002fe200078e00ff */
[----:B------:R-:W-:Y:S01]  /*6890*/  PRMT R153, R153, 0x5410, R156 ;  /* 0x0000541099997816 */ /* 0x000fe2000000009c */
[C---:B------:R-:W-:Y:S01]  /*68a0*/  FMUL.FTZ R126, R58.reuse, R51 ;  /* 0x000000333a7e7220 */ /* 0x040fe20000410000 */
[----:B------:R-:W-:Y:S01]  /*68b0*/  LOP3.LUT R155, R155, 0xffff0000, RZ, 0xc0, !PT ;  /* 0xffff00009b9b7812 */ /* 0x000fe200078ec0ff */
[-C--:B------:R-:W-:Y:S01]  /*68c0*/  FMUL.FTZ R156, R58, R49.reuse ;  /* 0x000000313a9c7220 */ /* 0x080fe20000410000 */
[----:B------:R-:W-:Y:S01]  /*68d0*/  PRMT R149, R149, 0x5410, R158 ;  /* 0x0000541095957816 */ /* 0x000fe2000000009e */
[C---:B------:R-:W-:Y:S01]  /*68e0*/  FFMA.FTZ R49, R55.reuse, R49, -R126 ;  /* 0x0000003137317223 */ /* 0x040fe2000001087e */
[----:B------:R-:W-:Y:S01]  /*68f0*/  SHF.R.U64 R157, R56, 0x10, R57 ;  /* 0x00000010389d7819 */ /* 0x000fe20000001239 */
[----:B------:R-:W-:Y:S01]  /*6900*/  FFMA.FTZ R51, R55, R51, R156 ;  /* 0x0000003337337223 */ /* 0x000fe2000001009c */
[----:B------:R-:W-:Y:S01]  /*6910*/  LOP3.LUT R56, R45, 0xffff0000, RZ, 0xc0, !PT ;  /* 0xffff00002d387812 */ /* 0x000fe200078ec0ff */
[----:B------:R-:W-:Y:S01]  /*6920*/  IMAD.U32 R58, R153, 0x10000, RZ ;  /* 0x00010000993a7824 */ /* 0x000fe200078e00ff */
[----:B------:R-:W-:Y:S01]  /*6930*/  PRMT R152, R152, 0x5410, R127 ;  /* 0x0000541098987816 */ /* 0x000fe2000000007f */
[----:B------:R-:W-:Y:S01]  /*6940*/  FMUL.FTZ R127, R59, R155 ;  /* 0x0000009b3b7f7220 */ /* 0x000fe20000410000 */
[----:B------:R-:W-:Y:S01]  /*6950*/  LOP3.LUT R151, R151, 0xffff0000, RZ, 0xc0, !PT ;  /* 0xffff000097977812 */ /* 0x000fe200078ec0ff */
[----:B------:R-:W-:Y:S01]  /*6960*/  IMAD.U32 R55, R149, 0x10000, RZ ;  /* 0x0001000095377824 */ /* 0x000fe200078e00ff */
[----:B------:R-:W-:Y:S01]  /*6970*/  SHF.R.U64 R161, R52, 0x10, R53 ;  /* 0x0000001034a17819 */ /* 0x000fe20000001235 */
[----:B------:R-:W-:-:S02]  /*6980*/  IMAD.U32 R57, R47, 0x10000, RZ ;  /* 0x000100002f397824 */ /* 0x000fc400078e00ff */
[-C--:B------:R-:W-:Y:S01]  /*6990*/  FMUL.FTZ R156, R80, R58.reuse ;  /* 0x0000003a509c7220 */ /* 0x080fe20000410000 */
[----:B------:R-:W-:Y:S01]  /*69a0*/  FFMA.FTZ R126, R56, R151, -R127 ;  /* 0x00000097387e7223 */ /* 0x000fe2000001087f */
[----:B------:R-:W-:Y:S01]  /*69b0*/  LOP3.LUT R153, R153, 0xffff0000, RZ, 0xc0, !PT ;  /* 0xffff000099997812 */ /* 0x000fe200078ec0ff */
[----:B------:R-:W-:Y:S01]  /*69c0*/  FMUL.FTZ R127, R80, R55 ;  /* 0x00000037507f7220 */ /* 0x000fe20000410000 */
[----:B------:R-:W-:Y:S01]  /*69d0*/  PRMT R154, R154, 0x5410, R157 ;  /* 0x000054109a9a7816 */ /* 0x000fe2000000009d */
[----:B------:R-:W-:Y:S01]  /*69e0*/  FMUL.FTZ R59, R59, R151 ;  /* 0x000000973b3b7220 */ /* 0x000fe20000410000 */
[----:B------:R-:W-:Y:S01]  /*69f0*/  LOP3.LUT R54, R47, 0xffff0000, RZ, 0xc0, !PT ;  /* 0xffff00002f367812 */ /* 0x000fe200078ec0ff */
[C---:B------:R-:W-:Y:S01]  /*6a00*/  FFMA.FTZ R156, R57.reuse, R55, -R156 ;  /* 0x00000037399c7223 */ /* 0x040fe2000001089c */
[----:B------:R-:W-:Y:S01]  /*6a10*/  PRMT R150, R150, 0x5410, R161 ;  /* 0x0000541096967816 */ /* 0x000fe200000000a1 */
[----:B------:R-:W-:Y:S01]  /*6a20*/  FFMA.FTZ R58, R57, R58, R127 ;  /* 0x0000003a393a7223 */ /* 0x000fe2000001007f */
[----:B------:R-:W-:Y:S01]  /*6a30*/  LOP3.LUT R149, R149, 0xffff0000, RZ, 0xc0, !PT ;  /* 0xffff000095957812 */ /* 0x000fe200078ec0ff */
[----:B------:R-:W-:Y:S01]  /*6a40*/  FFMA.FTZ R80, R56, R155, R59 ;  /* 0x0000009b38507223 */ /* 0x000fe2000001003b */
[----:B------:R-:W-:Y:S01]  /*6a50*/  FMUL.FTZ R57, R82, R153 ;  /* 0x0000009952397220 */ /* 0x000fe20000410000 */
[C---:B------:R-:W-:Y:S01]  /*6a60*/  IMAD.U32 R53, R48.reuse, 0x10000, RZ ;  /* 0x0001000030357824 */ /* 0x040fe200078e00ff */
[----:B------:R-:W-:Y:S01]  /*6a70*/  LOP3.LUT R48, R48, 0xffff0000, RZ, 0xc0, !PT ;  /* 0xffff000030307812 */ /* 0x000fe200078ec0ff */
[----:B------:R-:W-:-:S02]  /*6a80*/  IMAD.U32 R56, R154, 0x10000, RZ ;  /* 0x000100009a387824 */ /* 0x000fc400078e00ff */
[----:B------:R-:W-:Y:S01]  /*6a90*/  FFMA.FTZ R151, R54, R149, -R57 ;  /* 0x0000009536977223 */ /* 0x000fe20000010839 */
[----:B------:R-:W-:Y:S01]  /*6aa0*/  IMAD.U32 R55, R150, 0x10000, RZ ;  /* 0x0001000096377824 */ /* 0x000fe200078e00ff */
[----:B------:R-:W-:Y:S01]  /*6ab0*/  LOP3.LUT R59, R154, 0xffff0000, RZ, 0xc0, !PT ;  /* 0xffff00009a3b7812 */ /* 0x000fe200078ec0ff */
[----:B------:R-:W-:Y:S01]  /*6ac0*/  IMAD.U32 R52, R44, 0x10000, RZ ;  /* 0x000100002c347824 */ /* 0x000fe200078e00ff */
[----:B------:R-:W-:Y:S01]  /*6ad0*/  LOP3.LUT R57, R150, 0xffff0000, RZ, 0xc0, !PT ;  /* 0xffff000096397812 */ /* 0x000fe200078ec0ff */
[C---:B------:R-:W-:Y:S01]  /*6ae0*/  FMUL.FTZ R127, R53.reuse, R56 ;  /* 0x00000038357f7220 */ /* 0x040fe20000410000 */
[----:B------:R-:W-:Y:S01]  /*6af0*/  PRMT R148, R148, 0x5410, R159 ;  /* 0x0000541094947816 */ /* 0x000fe2000000009f */
[----:B------:R-:W-:Y:S01]  /*6b00*/  FMUL.FTZ R53, R53, R55 ;  /* 0x0000003735357220 */ /* 0x000fe20000410000 */
[----:B------:R-:W-:Y:S01]  /*6b10*/  FMUL.FTZ R155, R82, R149 ;  /* 0x00000095529b7220 */ /* 0x000fe20000410000 */
[----:B------:R-:W-:Y:S01]  /*6b20*/  FFMA.FTZ R127, R52, R55, -R127 ;  /* 0x00000037347f7223 */ /* 0x000fe2000001087f */
[----:B------:R-:W-:Y:S01]  /*6b30*/  LOP3.LUT R44, R44, 0xffff0000, RZ, 0xc0, !PT ;  /* 0xffff00002c2c7812 */ /* 0x000fe200078ec0ff */
[C---:B------:R-:W-:Y:S01]  /*6b40*/  IMAD.U32 R45, R46.reuse, 0x10000, RZ ;  /* 0x000100002e2d7824 */ /* 0x040fe200078e00ff */
[----:B------:R-:W-:Y:S01]  /*6b50*/  LOP3.LUT R47, R46, 0xffff0000, RZ, 0xc0, !PT ;  /* 0xffff00002e2f7812 */ /* 0x000fe200078ec0ff */
[C---:B------:R-:W-:Y:S01]  /*6b60*/  FMUL.FTZ R149, R48.reuse, R59 ;  /* 0x0000003b30957220 */ /* 0x040fe20000410000 */
[----:B------:R-:W-:Y:S01]  /*6b70*/  FMUL.FTZ R55, R48, R57 ;  /* 0x0000003930377220 */ /* 0x000fe20000410000 */
[C---:B------:R-:W-:Y:S01]  /*6b80*/  IMAD.U32 R46, R50.reuse, 0x10000, RZ ;  /* 0x00010000322e7824 */ /* 0x040fe200078e00ff */
[----:B------:R-:W-:Y:S01]  /*6b90*/  LOP3.LUT R50, R50, 0xffff0000, RZ, 0xc0, !PT ;  /* 0xffff000032327812 */ /* 0x000fe200078ec0ff */
[----:B------:R-:W-:-:S02]  /*6ba0*/  IMAD.U32 R48, R148, 0x10000, RZ ;  /* 0x0001000094307824 */ /* 0x000fc400078e00ff */
[----:B------:R-:W-:Y:S01]  /*6bb0*/  FFMA.FTZ R53, R52, R56, R53 ;  /* 0x0000003834357223 */ /* 0x000fe20000010035 */
[----:B------:R-:W-:Y:S01]  /*6bc0*/  LOP3.LUT R148, R148, 0xffff0000, RZ, 0xc0, !PT ;  /* 0xffff000094947812 */ /* 0x000fe200078ec0ff */
[----:B------:R-:W-:Y:S02]  /*6bd0*/  IMAD.U32 R52, R152, 0x10000, RZ ;  /* 0x0001000098347824 */ /* 0x000fe400078e00ff */
[----:B------:R-:W-:Y:S01]  /*6be0*/  FFMA.FTZ R155, R54, R153, R155 ;  /* 0x00000099369b7223 */ /* 0x000fe2000001009b */
[----:B------:R-:W-:Y:S01]  /*6bf0*/  LOP3.LUT R152, R152, 0xffff0000, RZ, 0xc0, !PT ;  /* 0xffff000098987812 */ /* 0x000fe200078ec0ff */
[C---:B------:R-:W-:Y:S01]  /*6c00*/  FFMA.FTZ R54, R44.reuse, R57, -R149 ;  /* 0x000000392c367223 */ /* 0x040fe20000010895 */
[----:B------:R-:W-:Y:S01]  /*6c10*/  FFMA.FTZ R44, R44, R59, R55 ;  /* 0x0000003b2c2c7223 */ /* 0x000fe20000010037 */
[----:B------:R-:W-:Y:S01]  /*6c20*/  FMUL.FTZ R55, R46, R48 ;  /* 0x000000302e377220 */ /* 0x000fe20000410000 */
[----:B------:R-:W-:Y:S01]  /*6c30*/  FMUL.FTZ R57, R50, R148 ;  /* 0x0000009432397220 */ /* 0x000fe20000410000 */
[----:B------:R-:W-:Y:S01]  /*6c40*/  FMUL.FTZ R56, R46, R52 ;  /* 0x000000342e387220 */ /* 0x000fe20000410000 */
[----:B------:R-:W-:Y:S01]  /*6c50*/  FMUL.FTZ R46, R50, R152 ;  /* 0x00000098322e7220 */ /* 0x000fe20000410000 */
[----:B------:R-:W-:Y:S01]  /*6c60*/  FFMA.FTZ R55, R45, R52, R55 ;  /* 0x000000342d377223 */ /* 0x000fe20000010037 */
[----:B------:R-:W-:Y:S01]  /*6c70*/  FFMA.FTZ R152, R47, R152, R57 ;  /* 0x000000982f987223 */ /* 0x000fe20000010039 */
[----:B------:R-:W-:Y:S01]  /*6c80*/  FFMA.FTZ R56, R45, R48, -R56 ;  /* 0x000000302d387223 */ /* 0x000fe20000010838 */
[----:B------:R-:W-:Y:S01]  /*6c90*/  FFMA.FTZ R45, R47, R148, -R46 ;  /* 0x000000942f2d7223 */ /* 0x000fe2000001082e */
        /* <DEDUP_REMOVED lines=14> */
.L_x_6910:
[----:B------:R-:W-:Y:S05]  /*6d80*/  BSYNC B2 ;  /* 0x0000000000027941 */ /* 0x000fea0003800000 */
.L_x_6909:
        /* <DEDUP_REMOVED lines=11> */
.L_x_6908:
[----:B------:R-:W-:Y:S05]  /*6e40*/  BSYNC B1 ;  /* 0x0000000000017941 */ /* 0x000fea0003800000 */
.L_x_6907:
[----:B------:R-:W-:Y:S01]  /*6e50*/  ISETP.GE.OR P4, PT, R188, R112, P2 ;  /* 0x00000070bc00720c */ /* 0x000fe20001786670 */
[----:B------:R-:W-:-:S12]  /*6e60*/  BSSY B1, `(.L_x_6911) ;  /* 0x0000083000017945 */ /* 0x000fd80003800000 */
[----:B------:R-:W-:Y:S05]  /*6e70*/  @P4 BRA `(.L_x_6912) ;  /* 0x0000000800044947 */ /* 0x000fea0003800000 */
[-C--:B-123--:R-:W-:Y:S01]  /*6e80*/  IMAD R44, R217, R122.reuse, RZ ;  /* 0x0000007ad92c7224 */ /* 0x08efe200078e02ff */
        /* <DEDUP_REMOVED lines=27> */
[----:B-1----:R-:W-:Y:S01]  /*7040*/  IMAD.U32 R59, R45, 0x10000, RZ ;  /* 0x000100002d3b7824 */ /* 0x002fe200078e00ff */
[----:B------:R-:W-:Y:S01]  /*7050*/  SHF.R.U32.HI R76, RZ, 0x10, R65 ;  /* 0x00000010ff4c7819 */ /* 0x000fe20000011641 */
[----:B------:R-:W-:Y:S01]  /*7060*/  IMAD.U32 R58, R44, 0x10000, RZ ;  /* 0x000100002c3a7824 */ /* 0x000fe200078e00ff */
[----:B------:R-:W-:Y:S02]  /*7070*/  PRMT R143, R143, 0x5410, R82 ;  /* 0x000054108f8f7816 */ /* 0x000fe40000000052 */
[----:B------:R-:W-:Y:S02]  /*7080*/  PRMT R147, R147, 0x5410, R76 ;  /* 0x0000541093937816 */ /* 0x000fe4000000004c */
[--C-:B------:R-:W-:Y:S02]  /*7090*/  SHF.R.U64 R81, R62, 0x10, R63.reuse ;  /* 0x000000103e517819 */ /* 0x100fe4000000123f */
[----:B------:R-:W-:Y:S01]  /*70a0*/  SHF.R.U32.HI R78, RZ, 0x10, R63 ;  /* 0x00000010ff4e7819 */ /* 0x000fe2000001163f */
[----:B--2---:R-:W-:Y:S01]  /*70b0*/  IMAD.U32 R63, R49, 0x10000, RZ ;  /* 0x00010000313f7824 */ /* 0x004fe200078e00ff */
[--C-:B------:R-:W-:Y:S01]  /*70c0*/  SHF.R.U64 R77, R66, 0x10, R67.reuse ;  /* 0x00000010424d7819 */ /* 0x100fe20000001243 */
[----:B------:R-:W-:Y:S01]  /*70d0*/  IMAD.U32 R76, R147, 0x10000, RZ ;  /* 0x00010000934c7824 */ /* 0x000fe200078e00ff */
[----:B------:R-:W-:Y:S01]  /*70e0*/  SHF.R.U32.HI R80, RZ, 0x10, R67 ;  /* 0x00000010ff507819 */ /* 0x000fe20000011643 */
[----:B------:R-:W-:Y:S01]  /*70f0*/  IMAD.U32 R66, R143, 0x10000, RZ ;  /* 0x000100008f427824 */ /* 0x000fe200078e00ff */
[----:B------:R-:W-:Y:S01]  /*7100*/  PRMT R141, R141, 0x5410, R78 ;  /* 0x000054108d8d7816 */ /* 0x000fe2000000004e */
[----:B------:R-:W-:Y:S01]  /*7110*/  FMUL.FTZ R78, R63, R76 ;  /* 0x0000004c3f4e7220 */ /* 0x000fe20000410000 */
[----:B------:R-:W-:Y:S01]  /*7120*/  PRMT R145, R145, 0x5410, R80 ;  /* 0x0000541091917816 */ /* 0x000fe20000000050 */
[-C--:B------:R-:W-:Y:S01]  /*7130*/  FMUL.FTZ R80, R63, R66.reuse ;  /* 0x000000423f507220 */ /* 0x080fe20000410000 */
[----:B------:R-:W-:Y:S01]  /*7140*/  SHF.R.U64 R79, R64, 0x10, R65 ;  /* 0x00000010404f7819 */ /* 0x000fe20000001241 */
[----:B------:R-:W-:Y:S01]  /*7150*/  FFMA.FTZ R78, R59, R66, -R78 ;  /* 0x000000423b4e7223 */ /* 0x000fe2000001084e */
[----:B------:R-:W-:Y:S01]  /*7160*/  LOP3.LUT R64, R49, 0xffff0000, RZ, 0xc0, !PT ;  /* 0xffff000031407812 */ /* 0x000fe200078ec0ff */
[----:B------:R-:W-:Y:S01]  /*7170*/  FFMA.FTZ R80, R59, R76, R80 ;  /* 0x0000004c3b507223 */ /* 0x000fe20000010050 */
[----:B------:R-:W-:Y:S01]  /*7180*/  LOP3.LUT R147, R147, 0xffff0000, RZ, 0xc0, !PT ;  /* 0xffff000093937812 */ /* 0x000fe200078ec0ff */
[----:B------:R-:W-:Y:S01]  /*7190*/  IMAD.U32 R65, R51, 0x10000, RZ ;  /* 0x0001000033417824 */ /* 0x000fe200078e00ff */
[----:B------:R-:W-:Y:S01]  /*71a0*/  LOP3.LUT R143, R143, 0xffff0000, RZ, 0xc0, !PT ;  /* 0xffff00008f8f7812 */ /* 0x000fe200078ec0ff */
[----:B------:R-:W-:Y:S01]  /*71b0*/  IMAD.U32 R59, R141, 0x10000, RZ ;  /* 0x000100008d3b7824 */ /* 0x000fe200078e00ff */
[----:B------:R-:W-:Y:S01]  /*71c0*/  SHF.R.U64 R83, R60, 0x10, R61 ;  /* 0x000000103c537819 */ /* 0x000fe2000000123d */
[----:B------:R-:W-:Y:S01]  /*71d0*/  IMAD.U32 R63, R145, 0x10000, RZ ;  /* 0x00010000913f7824 */ /* 0x000fe200078e00ff */
[----:B------:R-:W-:Y:S01]  /*71e0*/  LOP3.LUT R60, R45, 0xffff0000, RZ, 0xc0, !PT ;  /* 0xffff00002d3c7812 */ /* 0x000fe200078ec0ff */
[----:B------:R-:W-:Y:S01]  /*71f0*/  IMAD.U32 R61, R48, 0x10000, RZ ;  /* 0x00010000303d7824 */ /* 0x000fe200078e00ff */
[----:B------:R-:W-:Y:S01]  /*7200*/  PRMT R144, R144, 0x5410, R77 ;  /* 0x0000541090907816 */ /* 0x000fe2000000004d */
[----:B------:R-:W-:Y:S01]  /*7210*/  FMUL.FTZ R67, R64, R147 ;  /* 0x0000009340437220 */ /* 0x000fe20000410000 */
[----:B------:R-:W-:Y:S01]  /*7220*/  LOP3.LUT R62, R48, 0xffff0000, RZ, 0xc0, !PT ;  /* 0xffff0000303e7812 */ /* 0x000fe200078ec0ff */
[----:B------:R-:W-:Y:S01]  /*7230*/  FMUL.FTZ R77, R64, R143 ;  /* 0x0000008f404d7220 */ /* 0x000fe20000410000 */
[----:B------:R-:W-:Y:S01]  /*7240*/  IMAD.U32 R48, R47, 0x10000, RZ ;  /* 0x000100002f307824 */ /* 0x000fe200078e00ff */
[----:B------:R-:W-:Y:S01]  /*7250*/  LOP3.LUT R51, R51, 0xffff0000, RZ, 0xc0, !PT ;  /* 0xffff000033337812 */ /* 0x000fe200078ec0ff */
[C---:B------:R-:W-:Y:S01]  /*7260*/  FMUL.FTZ R66, R65.reuse, R59 ;  /* 0x0000003b41427220 */ /* 0x040fe20000410000 */
[----:B------:R-:W-:Y:S01]  /*7270*/  PRMT R146, R146, 0x5410, R79 ;  /* 0x0000541092927816 */ /* 0x000fe2000000004f */
[----:B------:R-:W-:Y:S01]  /*7280*/  FMUL.FTZ R79, R65, R63 ;  /* 0x0000003f414f7220 */ /* 0x000fe20000410000 */
[----:B------:R-:W-:Y:S01]  /*7290*/  LOP3.LUT R64, R145, 0xffff0000, RZ, 0xc0, !PT ;  /* 0xffff000091407812 */ /* 0x000fe200078ec0ff */
[----:B------:R-:W-:Y:S01]  /*72a0*/  FFMA.FTZ R67, R60, R143, -R67 ;  /* 0x0000008f3c437223 */ /* 0x000fe20000010843 */
[----:B------:R-:W-:Y:S01]  /*72b0*/  PRMT R142, R142, 0x5410, R83 ;  /* 0x000054108e8e7816 */ /* 0x000fe20000000053 */
[----:B------:R-:W-:Y:S01]  /*72c0*/  FFMA.FTZ R77, R60, R147, R77 ;  /* 0x000000933c4d7223 */ /* 0x000fe2000001004d */
[----:B------:R-:W-:Y:S01]  /*72d0*/  LOP3.LUT R49, R47, 0xffff0000, RZ, 0xc0, !PT ;  /* 0xffff00002f317812 */ /* 0x000fe200078ec0ff */
[C---:B------:R-:W-:Y:S01]  /*72e0*/  FFMA.FTZ R65, R48.reuse, R63, R66 ;  /* 0x0000003f30417223 */ /* 0x040fe20000010042 */
[----:B------:R-:W-:Y:S01]  /*72f0*/  LOP3.LUT R60, R141, 0xffff0000, RZ, 0xc0, !PT ;  /* 0xffff00008d3c7812 */ /* 0x000fe200078ec0ff */
[----:B------:R-:W-:Y:S01]  /*7300*/  FFMA.FTZ R79, R48, R59, -R79 ;  /* 0x0000003b304f7223 */ /* 0x000fe2000001084f */
[----:B------:R-:W-:Y:S01]  /*7310*/  FMUL.FTZ R66, R51, R64 ;  /* 0x0000004033427220 */ /* 0x000fe20000410000 */
[----:B------:R-:W-:Y:S01]  /*7320*/  IMAD.U32 R48, R142, 0x10000, RZ ;  /* 0x000100008e307824 */ /* 0x000fe200078e00ff */
[----:B------:R-:W-:Y:S01]  /*7330*/  PRMT R140, R140, 0x5410, R81 ;  /* 0x000054108c8c7816 */ /* 0x000fe20000000051 */
[----:B------:R-:W-:-:S02]  /*7340*/  IMAD.U32 R59, R146, 0x10000, RZ ;  /* 0x00010000923b7824 */ /* 0x000fc400078e00ff */
[-C--:B------:R-:W-:Y:S01]  /*7350*/  FMUL.FTZ R82, R51, R60.reuse ;  /* 0x0000003c33527220 */ /* 0x080fe20000410000 */
[----:B------:R-:W-:Y:S01]  /*7360*/  FFMA.FTZ R76, R49, R60, -R66 ;  /* 0x0000003c314c7223 */ /* 0x000fe20000010842 */
[CC--:B------:R-:W-:Y:S01]  /*7370*/  FMUL.FTZ R66, R61.reuse, R48.reuse ;  /* 0x000000303d427220 */ /* 0x0c0fe20000410000 */
[-C--:B------:R-:W-:Y:S01]  /*7380*/  FMUL.FTZ R51, R61, R59.reuse ;  /* 0x0000003b3d337220 */ /* 0x080fe20000410000 */
[----:B------:R-:W-:Y:S01]  /*7390*/  LOP3.LUT R146, R146, 0xffff0000, RZ, 0xc0, !PT ;  /* 0xffff000092927812 */ /* 0x000fe200078ec0ff */
[----:B------:R-:W-:Y:S02]  /*73a0*/  IMAD.U32 R47, R50, 0x10000, RZ ;  /* 0x00010000322f7824 */ /* 0x000fe400078e00ff */
[C---:B------:R-:W-:Y:S01]  /*73b0*/  FFMA.FTZ R66, R58.reuse, R59, R66 ;  /* 0x0000003b3a427223 */ /* 0x040fe20000010042 */
[----:B------:R-:W-:Y:S01]  /*73c0*/  FFMA.FTZ R60, R58, R48, -R51 ;  /* 0x000000303a3c7223 */ /* 0x000fe20000010833 */
[----:B------:R-:W-:Y:S01]  /*73d0*/  LOP3.LUT R45, R44, 0xffff0000, RZ, 0xc0, !PT ;  /* 0xffff00002c2d7812 */ /* 0x000fe200078ec0ff */
[----:B------:R-:W-:Y:S01]  /*73e0*/  FFMA.FTZ R82, R49, R64, R82 ;  /* 0x0000004031527223 */ /* 0x000fe20000010052 */
[----:B------:R-:W-:Y:S01]  /*73f0*/  LOP3.LUT R50, R50, 0xffff0000, RZ, 0xc0, !PT ;  /* 0xffff000032327812 */ /* 0x000fe200078ec0ff */
[----:B------:R-:W-:Y:S01]  /*7400*/  IMAD.U32 R51, R144, 0x10000, RZ ;  /* 0x0001000090337824 */ /* 0x000fe200078e00ff */
[----:B------:R-:W-:Y:S01]  /*7410*/  LOP3.LUT R142, R142, 0xffff0000, RZ, 0xc0, !PT ;  /* 0xffff00008e8e7812 */ /* 0x000fe200078ec0ff */
[----:B------:R-:W-:Y:S01]  /*7420*/  IMAD.U32 R48, R140, 0x10000, RZ ;  /* 0x000100008c307824 */ /* 0x000fe200078e00ff */
[----:B------:R-:W-:Y:S01]  /*7430*/  LOP3.LUT R59, R144, 0xffff0000, RZ, 0xc0, !PT ;  /* 0xffff0000903b7812 */ /* 0x000fe200078ec0ff */
[----:B------:R-:W-:Y:S01]  /*7440*/  FMUL.FTZ R64, R62, R146 ;  /* 0x000000923e407220 */ /* 0x000fe20000410000 */
[----:B------:R-:W-:Y:S01]  /*7450*/  LOP3.LUT R49, R140, 0xffff0000, RZ, 0xc0, !PT ;  /* 0xffff00008c317812 */ /* 0x000fe200078ec0ff */
[C---:B------:R-:W-:Y:S01]  /*7460*/  IMAD.U32 R44, R46.reuse, 0x10000, RZ ;  /* 0x000100002e2c7824 */ /* 0x040fe200078e00ff */
[----:B------:R-:W-:Y:S01]  /*7470*/  LOP3.LUT R46, R46, 0xffff0000, RZ, 0xc0, !PT ;  /* 0xffff00002e2e7812 */ /* 0x000fe200078ec0ff */
[C---:B------:R-:W-:Y:S01]  /*7480*/  FMUL.FTZ R63, R47.reuse, R51 ;  /* 0x000000332f3f7220 */ /* 0x040fe20000410000 */
[----:B------:R-:W-:Y:S01]  /*7490*/  FMUL.FTZ R58, R47, R48 ;  /* 0x000000302f3a7220 */ /* 0x000fe20000410000 */
[-C--:B------:R-:W-:Y:S01]  /*74a0*/  FMUL.FTZ R62, R62, R142.reuse ;  /* 0x0000008e3e3e7220 */ /* 0x080fe20000410000 */
[C---:B------:R-:W-:Y:S01]  /*74b0*/  FFMA.FTZ R61, R45.reuse, R142, -R64 ;  /* 0x0000008e2d3d7223 */ /* 0x040fe20000010840 */
[C---:B------:R-:W-:Y:S01]  /*74c0*/  FMUL.FTZ R47, R50.reuse, R59 ;  /* 0x0000003b322f7220 */ /* 0x040fe20000410000 */
        /* <DEDUP_REMOVED lines=16> */
.L_x_6914:
[----:B------:R-:W-:Y:S05]  /*75d0*/  BSYNC B2 ;  /* 0x0000000000027941 */ /* 0x000fea0003800000 */
.L_x_6913:
        /* <DEDUP_REMOVED lines=11> */
.L_x_6912:
[----:B------:R-:W-:Y:S05]  /*7690*/  BSYNC B1 ;  /* 0x0000000000017941 */ /* 0x000fea0003800000 */
.L_x_6911:
[----:B------:R-:W-:Y:S01]  /*76a0*/  ISETP.GE.OR P4, PT, R190, R112, P2 ;  /* 0x00000070be00720c */ /* 0x000fe20001786670 */
[-C--:B-1234-:R-:W-:Y:S02]  /*76b0*/  IMAD R44, R216, R122.reuse, RZ ;  /* 0x0000007ad82c7224 */ /* 0x09efe400078e02ff */
[----:B------:R-:W-:-:S04]  /*76c0*/  IMAD.WIDE.U32 R120, R190, R122, R120 ;  /* 0x0000007abe787225 */ /* 0x000fc800078e0078 */
[----:B------:R-:W-:-:S06]  /*76d0*/  IMAD R57, R190, R123, R44 ;  /* 0x0000007bbe397224 */ /* 0x000fcc00078e022c */
[----:B------:R-:W-:Y:S05]  /*76e0*/  @P4 BRA `(.L_x_6891) ;  /* 0x0000000c00884947 */ /* 0x000fea0003800000 */
[----:B------:R-:W1:Y:S01]  /*76f0*/  LDC.64 R52, c[0x0][0x2d8] ;  /* 0x0000b600ff347b82 */ /* 0x000e620000000a00 */
[----:B------:R-:W-:Y:S01]  /*7700*/  IMAD.IADD R57, R121, 0x1, R57 ;  /* 0x0000000179397824 */ /* 0x000fe200078e0239 */
[----:B------:R-:W-:Y:S01]  /*7710*/  IADD3 R44, P4, P5, R98, R120, R32 ;  /* 0x00000078622c7210 */ /* 0x000fe20007d9e020 */
[----:B------:R-:W-:Y:S01]  /*7720*/  BSSY B1, `(.L_x_6915) ;  /* 0x0000074000017945 */ /* 0x000fe20003800000 */
[----:B------:R-:W-:Y:S02]  /*7730*/  ISETP.NE.AND P6, PT, R0, RZ, PT ;  /* 0x000000ff0000720c */ /* 0x000fe40003fc5270 */
[----:B------:R-:W-:Y:S02]  /*7740*/  IADD3.X R45, R30, R57, R39, P4, P5 ;  /* 0x000000391e2d7210 */ /* 0x000fe400027ea427 */
[----:B------:R-:W-:Y:S02]  /*7750*/  SEL R133, R116, R133, !P6 ;  /* 0x0000008574857207 */ /* 0x000fe40007000000 */
[----:B-1----:R-:W-:-:S04]  /*7760*/  LEA R54, P4, R44, R52, 0x1 ;  /* 0x000000342c367211 */ /* 0x002fc800078808ff */
[----:B------:R-:W-:Y:S02]  /*7770*/  LEA.HI.X R55, R44, R53, R45, 0x1, P4 ;  /* 0x000000352c377211 */ /* 0x000fe400020f0c2d */
[----:B------:R-:W-:-:S04]  /*7780*/  SHF.R.S32.HI R44, RZ, 0x1f, R133 ;  /* 0x0000001fff2c7819 */ /* 0x000fc80000011485 */
[----:B------:R-:W-:-:S04]  /*7790*/  LEA.HI R44, R44, R133, RZ, 0x4 ;  /* 0x000000852c2c7211 */ /* 0x000fc800078f20ff */
        /* <DEDUP_REMOVED lines=30> */
[----:B------:R-:W-:Y:S02]  /*7980*/  SHF.R.U32.HI R75, RZ, 0x10, R75 ;  /* 0x00000010ff4b7819 */ /* 0x000fe4000001164b */
[----:B------:R-:W-:Y:S01]  /*7990*/  PRMT R132, R132, 0x5410, R67 ;  /* 0x0000541084847816 */ /* 0x000fe20000000043 */
[----:B------:R-:W-:Y:S01]  /*79a0*/  IMAD.U32 R67, R136, 0x10000, RZ ;  /* 0x0001000088437824 */ /* 0x000fe200078e00ff */
[----:B------:R-:W-:Y:S01]  /*79b0*/  PRMT R138, R138, 0x5410, R71 ;  /* 0x000054108a8a7816 */ /* 0x000fe20000000047 */
[----:B------:R-:W-:Y:S01]  /*79c0*/  FMUL.FTZ R71, R62, R69 ;  /* 0x000000453e477220 */ /* 0x000fe20000410000 */
[----:B------:R-:W-:Y:S01]  /*79d0*/  PRMT R134, R134, 0x5410, R75 ;  /* 0x0000541086867816 */ /* 0x000fe2000000004b */
[-C--:B------:R-:W-:Y:S01]  /*79e0*/  FMUL.FTZ R73, R62, R67.reuse ;  /* 0x000000433e497220 */ /* 0x080fe20000410000 */
[----:B------:R-:W-:Y:S01]  /*79f0*/  LOP3.LUT R63, R49, 0xffff0000, RZ, 0xc0, !PT ;  /* 0xffff0000313f7812 */ /* 0x000fe200078ec0ff */
[----:B------:R-:W-:Y:S01]  /*7a00*/  FFMA.FTZ R62, R56, R67, -R71 ;  /* 0x00000043383e7223 */ /* 0x000fe20000010847 */
[----:B------:R-:W-:Y:S01]  /*7a10*/  LOP3.LUT R130, R130, 0xffff0000, RZ, 0xc0, !PT ;  /* 0xffff000082827812 */ /* 0x000fe200078ec0ff */
[----:B------:R-:W-:Y:S01]  /*7a20*/  IMAD.U32 R71, R134, 0x10000, RZ ;  /* 0x0001000086477824 */ /* 0x000fe200078e00ff */
[----:B------:R-:W-:Y:S01]  /*7a30*/  LOP3.LUT R136, R136, 0xffff0000, RZ, 0xc0, !PT ;  /* 0xffff000088887812 */ /* 0x000fe200078ec0ff */
[----:B------:R-:W-:-:S02]  /*7a40*/  IMAD.U32 R67, R138, 0x10000, RZ ;  /* 0x000100008a437824 */ /* 0x000fc400078e00ff */
[----:B------:R-:W-:Y:S01]  /*7a50*/  FFMA.FTZ R73, R56, R69, R73 ;  /* 0x0000004538497223 */ /* 0x000fe20000010049 */
[----:B------:R-:W-:Y:S01]  /*7a60*/  LOP3.LUT R58, R45, 0xffff0000, RZ, 0xc0, !PT ;  /* 0xffff00002d3a7812 */ /* 0x000fe200078ec0ff */
[----:B------:R-:W-:Y:S01]  /*7a70*/  FMUL.FTZ R75, R63, R130 ;  /* 0x000000823f4b7220 */ /* 0x000fe20000410000 */
[----:B------:R-:W-:Y:S01]  /*7a80*/  LOP3.LUT R61, R48, 0xffff0000, RZ, 0xc0, !PT ;  /* 0xffff0000303d7812 */ /* 0x000fe200078ec0ff */
[C---:B------:R-:W-:Y:S01]  /*7a90*/  FMUL.FTZ R69, R64.reuse, R71 ;  /* 0x0000004740457220 */ /* 0x040fe20000410000 */
[----:B------:R-:W-:Y:S01]  /*7aa0*/  IMAD.U32 R48, R47, 0x10000, RZ ;  /* 0x000100002f307824 */ /* 0x000fe200078e00ff */
[----:B------:R-:W-:Y:S01]  /*7ab0*/  LOP3.LUT R65, R51, 0xffff0000, RZ, 0xc0, !PT ;  /* 0xffff000033417812 */ /* 0x000fe200078ec0ff */
[-C--:B------:R-:W-:Y:S01]  /*7ac0*/  FMUL.FTZ R63, R63, R136.reuse ;  /* 0x000000883f3f7220 */ /* 0x080fe20000410000 */
[----:B------:R-:W-:Y:S01]  /*7ad0*/  PRMT R137, R137, 0x5410, R76 ;  /* 0x0000541089897816 */ /* 0x000fe2000000004c */
[-C--:B------:R-:W-:Y:S01]  /*7ae0*/  FMUL.FTZ R64, R64, R67.reuse ;  /* 0x0000004340407220 */ /* 0x080fe20000410000 */
[----:B------:R-:W-:Y:S01]  /*7af0*/  LOP3.LUT R134, R134, 0xffff0000, RZ, 0xc0, !PT ;  /* 0xffff000086867812 */ /* 0x000fe200078ec0ff */
[----:B------:R-:W-:Y:S01]  /*7b00*/  FFMA.FTZ R75, R58, R136, -R75 ;  /* 0x000000883a4b7223 */ /* 0x000fe2000001084b */
[----:B------:R-:W-:Y:S01]  /*7b10*/  LOP3.LUT R138, R138, 0xffff0000, RZ, 0xc0, !PT ;  /* 0xffff00008a8a7812 */ /* 0x000fe200078ec0ff */
[----:B------:R-:W-:Y:S01]  /*7b20*/  FFMA.FTZ R130, R58, R130, R63 ;  /* 0x000000823a827223 */ /* 0x000fe2000001003f */
[----:B------:R-:W-:Y:S01]  /*7b30*/  LOP3.LUT R49, R47, 0xffff0000, RZ, 0xc0, !PT ;  /* 0xffff00002f317812 */ /* 0x000fe200078ec0ff */
[C---:B------:R-:W-:Y:S01]  /*7b40*/  FFMA.FTZ R69, R48.reuse, R67, -R69 ;  /* 0x0000004330457223 */ /* 0x040fe20000010845 */
[----:B------:R-:W-:Y:S01]  /*7b50*/  FFMA.FTZ R64, R48, R71, R64 ;  /* 0x0000004730407223 */ /* 0x000fe20000010040 */
[----:B------:R-:W-:Y:S01]  /*7b60*/  FMUL.FTZ R58, R65, R134 ;  /* 0x00000086413a7220 */ /* 0x000fe20000410000 */
[----:B------:R-:W-:Y:S01]  /*7b70*/  IMAD.U32 R48, R137, 0x10000, RZ ;  /* 0x0001000089307824 */ /* 0x000fe200078e00ff */
[----:B------:R-:W-:Y:S01]  /*7b80*/  PRMT R135, R135, 0x5410, R66 ;  /* 0x0000541087877816 */ /* 0x000fe20000000042 */
[----:B------:R-:W-:-:S02]  /*7b90*/  IMAD.U32 R56, R132, 0x10000, RZ ;  /* 0x0001000084387824 */ /* 0x000fc400078e00ff */
[-C--:B------:R-:W-:Y:S01]  /*7ba0*/  FMUL.FTZ R66, R65, R138.reuse ;  /* 0x0000008a41427220 */ /* 0x080fe20000410000 */
[----:B------:R-:W-:Y:S02]  /*7bb0*/  IMAD.U32 R45, R44, 0x10000, RZ ;  /* 0x000100002c2d7824 */ /* 0x000fe400078e00ff */
[----:B------:R-:W-:Y:S01]  /*7bc0*/  FFMA.FTZ R138, R49, R138, -R58 ;  /* 0x0000008a318a7223 */ /* 0x000fe2000001083a */
[C---:B------:R-:W-:Y:S01]  /*7bd0*/  FMUL.FTZ R63, R60.reuse, R48 ;  /* 0x000000303c3f7220 */ /* 0x040fe20000410000 */
[----:B------:R-:W-:Y:S01]  /*7be0*/  PRMT R139, R139, 0x5410, R68 ;  /* 0x000054108b8b7816 */ /* 0x000fe20000000044 */
[-C--:B------:R-:W-:Y:S01]  /*7bf0*/  FMUL.FTZ R58, R60, R56.reuse ;  /* 0x000000383c3a7220 */ /* 0x080fe20000410000 */
[----:B------:R-:W-:Y:S01]  /*7c00*/  LOP3.LUT R132, R132, 0xffff0000, RZ, 0xc0, !PT ;  /* 0xffff000084847812 */ /* 0x000fe200078ec0ff */
[C---:B------:R-:W-:Y:S01]  /*7c10*/  FFMA.FTZ R63, R45.reuse, R56, R63 ;  /* 0x000000382d3f7223 */ /* 0x040fe2000001003f */
[----:B------:R-:W-:Y:S02]  /*7c20*/  IMAD.U32 R51, R50, 0x10000, RZ ;  /* 0x0001000032337824 */ /* 0x000fe400078e00ff */
[----:B------:R-:W-:Y:S01]  /*7c30*/  FFMA.FTZ R58, R45, R48, -R58 ;  /* 0x000000302d3a7223 */ /* 0x000fe2000001083a */
        /* <DEDUP_REMOVED lines=8> */
[C---:B------:R-:W-:Y:S01]  /*7cc0*/  IMAD.U32 R47, R46.reuse, 0x10000, RZ ;  /* 0x000100002e2f7824 */ /* 0x040fe200078e00ff */
[----:B------:R-:W-:Y:S01]  /*7cd0*/  LOP3.LUT R139, R139, 0xffff0000, RZ, 0xc0, !PT ;  /* 0xffff00008b8b7812 */ /* 0x000fe200078ec0ff */
[-C--:B------:R-:W-:Y:S01]  /*7ce0*/  FMUL.FTZ R61, R61, R137.reuse ;  /* 0x000000893d3d7220 */ /* 0x080fe20000410000 */
[----:B------:R-:W-:Y:S01]  /*7cf0*/  LOP3.LUT R46, R46, 0xffff0000, RZ, 0xc0, !PT ;  /* 0xffff00002e2e7812 */ /* 0x000fe200078ec0ff */
[----:B------:R-:W-:Y:S01]  /*7d00*/  FFMA.FTZ R49, R44, R137, -R49 ;  /* 0x000000892c317223 */ /* 0x000fe20000010831 */
[C---:B------:R-:W-:Y:S01]  /*7d10*/  FMUL.FTZ R60, R51.reuse, R56 ;  /* 0x00000038333c7220 */ /* 0x040fe20000410000 */
[C---:B------:R-:W-:Y:S01]  /*7d20*/  FMUL.FTZ R45, R50.reuse, R135 ;  /* 0x00000087322d7220 */ /* 0x040fe20000410000 */
[----:B------:R-:W-:Y:S01]  /*7d30*/  FMUL.FTZ R51, R51, R48 ;  /* 0x0000003033337220 */ /* 0x000fe20000410000 */
[-C--:B------:R-:W-:Y:S01]  /*7d40*/  FMUL.FTZ R50, R50, R139.reuse ;  /* 0x0000008b32327220 */ /* 0x080fe20000410000 */
[----:B------:R-:W-:Y:S01]  /*7d50*/  FFMA.FTZ R44, R44, R132, R61 ;  /* 0x000000842c2c7223 */ /* 0x000fe2000001003d */
        /* <DEDUP_REMOVED lines=16> */
.L_x_6916:
[----:B------:R-:W-:Y:S05]  /*7e60*/  BSYNC B1 ;  /* 0x0000000000017941 */ /* 0x000fea0003800000 */
.L_x_6915:
[----:B-1----:R1:W-:Y:S01]  /*7e70*/  STG.E.128 desc[UR54][R54.64], R44 ;  /* 0x0000002c36007986 */ /* 0x0023e2000c101d36 */
[----:B------:R-:W-:-:S13]  /*7e80*/  ISETP.GE.AND P3, PT, R59, R131, PT ;  /* 0x000000833b00720c */ /* 0x000fda0003f66270 */
[----:B------:R-:W-:Y:S05]  /*7e90*/  @P3 BRA `(.L_x_6891) ;  /* 0x00000004009c3947 */ /* 0x000fea0003800000 */
[--C-:B-1----:R-:W-:Y:S02]  /*7ea0*/  SHF.R.S32.HI R44, RZ, 0x1f, R59.reuse ;  /* 0x0000001fff2c7819 */ /* 0x102fe4000001143b */
[----:B------:R-:W-:-:S04]  /*7eb0*/  IADD3 R59, P3, P4, R98, R120, R59 ;  /* 0x00000078623b7210 */ /* 0x000fc80007c7e03b */
[----:B------:R-:W-:Y:S02]  /*7ec0*/  IADD3.X R44, R30, R57, R44, P3, P4 ;  /* 0x000000391e2c7210 */ /* 0x000fe40001fe842c */
[----:B------:R-:W-:-:S04]  /*7ed0*/  LEA R52, P3, R59, R52, 0x1 ;  /* 0x000000343b347211 */ /* 0x000fc800078608ff */
[----:B------:R-:W-:-:S05]  /*7ee0*/  LEA.HI.X R53, R59, R53, R44, 0x1, P3 ;  /* 0x000000353b357211 */ /* 0x000fca00018f0c2c */
[----:B--2---:R1:W-:Y:S01]  /*7ef0*/  STG.E.128 desc[UR54][R52.64], R48 ;  /* 0x0000003034007986 */ /* 0x0043e2000c101d36 */
[----:B------:R-:W-:Y:S05]  /*7f00*/  BRA `(.L_x_6891) ;  /* 0x0000000400807947 */ /* 0x000fea0003800000 */
.L_x_6854:
[----:B------:R-:W-:-:S06]  /*7f10*/  UISETP.NE.AND UP0, UPT, UR39, 0x3, UPT ;  /* 0x000000032700788c */ /* 0x000fcc000bf05270 */
[----:B------:R-:W-:-:S13]  /*7f20*/  PLOP3.LUT P0, PT, PT, PT, UP0, 0x80, 0x0 ;  /* 0x000000000000781c */ /* 0x000fda0003f0f008 */
[----:B------:R-:W-:Y:S05]  /*7f30*/  @!P0 BRA `(.L_x_6917) ;  /* 0x0000000000048947 */ /* 0x000fea0003800000 */
[----:B------:R-:W-:Y:S01]  /*7f40*/  BPT.TRAP 0x1 ;  /* 0x000000040000795c */ /* 0x000fe20000300000 */
.L_x_6917:
[----:B------:R-:W-:Y:S01]  /*7f50*/  IMAD R103, R185, 0x8, R2 ;  /* 0x00000008b9677824 */ /* 0x000fe200078e0202 */
[----:B------:R-:W-:Y:S01]  /*7f60*/  SHF.L.U32 R124, R194, 0x1f, RZ ;  /* 0x0000001fc27c7819 */ /* 0x000fe200000006ff */
[----:B------:R-:W-:Y:S01]  /*7f70*/  IMAD R112, R26, -0x80, R24 ;  /* 0xffffff801a707824 */ /* 0x000fe200078e0218 */
[----:B------:R-:W-:Y:S01]  /*7f80*/  BSSY B1, `(.L_x_6918) ;  /* 0x0000006000017945 */ /* 0x000fe20003800000 */
[----:B------:R-:W-:Y:S01]  /*7f90*/  SHF.R.S32.HI R45, RZ, 0x1f, R26 ;  /* 0x0000001fff2d7819 */ /* 0x000fe2000001141a */
[----:B------:R-:W0:Y:S01]  /*7fa0*/  SYNCS.PHASECHK.TRANS64.TRYWAIT P3, [R103+URZ+0x28890], R124 ;  /* 0x0288907c670075a7 */ /* 0x000e22000806017f */
[----:B------:R-:W-:Y:S01]  /*7fb0*/  IMAD R44, R3, R26, RZ ;  /* 0x0000001a032c7224 */ /* 0x000fe200078e02ff */
[----:B------:R-:W-:Y:S01]  /*7fc0*/  VIMNMX R112, R112, 0x80, PT ;  /* 0x0000008070707848 */ /* 0x000fe20003fe0100 */
[----:B0-----:R-:W-:Y:S06]  /*7fd0*/  @!P3 BRA `(.L_x_6919) ;  /* 0x000001b4002cb947 */ /* 0x001fec0003800000 */
.L_x_7242:
[----:B------:R-:W-:Y:S05]  /*7fe0*/  BSYNC B1 ;  /* 0x0000000000017941 */ /* 0x000fea0003800000 */
.L_x_6918:
[----:B------:R-:W-:Y:S01]  /*7ff0*/  ISETP.GE.AND P3, PT, R18, R112, PT ;  /* 0x000000701200720c */ /* 0x000fe20003f66270 */
[----:B------:R-:W-:Y:S01]  /*8000*/  IMAD R45, R45, R128, R44 ;  /* 0x000000802d2d7224 */ /* 0x000fe200078e022c */
[----:B------:R-:W-:Y:S01]  /*8010*/  BSSY B1, `(.L_x_6920) ;  /* 0x0000012000017945 */ /* 0x000fe20003800000 */
[----:B------:R-:W-:-:S04]  /*8020*/  IMAD.WIDE.U32 R52, R128, R26, RZ ;  /* 0x0000001a80347225 */ /* 0x000fc800078e00ff */
[----:B------:R-:W-:-:S06]  /*8030*/  IMAD.IADD R61, R45, 0x1, R53 ;  /* 0x000000012d3d7824 */ /* 0x000fcc00078e0235 */
[----:B------:R-:W-:Y:S05]  /*8040*/  @P3 BRA `(.L_x_6921) ;  /* 0x0000000000383947 */ /* 0x000fea0003800000 */
[----:B------:R-:W1:Y:S01]  /*8050*/  @!P2 LDC.64 R54, c[0x0][0x2d8] ;  /* 0x0000b600ff36ab82 */ /* 0x000e620000000a00 */
[----:B------:R-:W2:Y:S01]  /*8060*/  @!P2 LDS.128 R44, [R108+0x18400] ;  /* 0x018400006c2ca984 */ /* 0x000ea20000000c00 */
[----:B------:R-:W-:-:S03]  /*8070*/  @!P2 IADD3 R58, P3, R31, R52, RZ ;  /* 0x000000341f3aa210 */ /* 0x000fc60007f7e0ff */
[----:B------:R-:W3:Y:S02]  /*8080*/  @!P1 LDS.128 R48, [R108+0x1c400] ;  /* 0x01c400006c309984 */ /* 0x000ee40000000c00 */
[----:B------:R-:W-:Y:S01]  /*8090*/  @!P2 IMAD.X R59, R61, 0x1, R34, P3 ;  /* 0x000000013d3ba824 */ /* 0x000fe200018e0622 */
[----:B------:R-:W4:Y:S01]  /*80a0*/  @!P1 LDC.64 R56, c[0x0][0x2d8] ;  /* 0x0000b600ff389b82 */ /* 0x000f220000000a00 */
[----:B-1----:R-:W-:-:S04]  /*80b0*/  @!P2 LEA R54, P3, R58, R54, 0x1 ;  /* 0x000000363a36a211 */ /* 0x002fc800078608ff */
[----:B------:R-:W-:Y:S02]  /*80c0*/  @!P2 LEA.HI.X R55, R58, R55, R59, 0x1, P3 ;  /* 0x000000373a37a211 */ /* 0x000fe400018f0c3b */
[----:B------:R-:W-:-:S05]  /*80d0*/  @!P1 IADD3 R58, P3, R35, R52, RZ ;  /* 0x00000034233a9210 */ /* 0x000fca0007f7e0ff */
[----:B------:R-:W-:Y:S01]  /*80e0*/  @!P1 IMAD.X R59, R61, 0x1, R101, P3 ;  /* 0x000000013d3b9824 */ /* 0x000fe200018e0665 */
[----:B----4-:R-:W-:-:S04]  /*80f0*/  @!P1 LEA R56, P3, R58, R56, 0x1 ;  /* 0x000000383a389211 */ /* 0x010fc800078608ff */
[----:B------:R-:W-:Y:S01]  /*8100*/  @!P1 LEA.HI.X R57, R58, R57, R59, 0x1, P3 ;  /* 0x000000393a399211 */ /* 0x000fe200018f0c3b */
[----:B--2---:R1:W-:Y:S04]  /*8110*/  @!P2 STG.E.128 desc[UR54][R54.64], R44 ;  /* 0x0000002c3600a986 */ /* 0x0043e8000c101d36 */
[----:B---3--:R1:W-:Y:S04]  /*8120*/  @!P1 STG.E.128 desc[UR54][R56.64], R48 ;  /* 0x0000003038009986 */ /* 0x0083e8000c101d36 */
.L_x_6921:
[----:B------:R-:W-:Y:S05]  /*8130*/  BSYNC B1 ;  /* 0x0000000000017941 */ /* 0x000fea0003800000 */
.L_x_6920:
[----:B------:R-:W-:Y:S01]  /*8140*/  ISETP.GE.AND P3, PT, R189, R112, PT ;  /* 0x00000070bd00720c */ /* 0x000fe20003f66270 */
[----:B------:R-:W-:-:S12]  /*8150*/  BSSY B1, `(.L_x_6922) ;  /* 0x0000012000017945 */ /* 0x000fd80003800000 */
[----:B------:R-:W-:Y:S05]  /*8160*/  @P3 BRA `(.L_x_6923) ;  /* 0x0000000000403947 */ /* 0x000fea0003800000 */
[----:B-1----:R-:W1:Y:S01]  /*8170*/  @!P2 LDC.64 R54, c[0x0][0x2d8] ;  /* 0x0000b600ff36ab82 */ /* 0x002e620000000a00 */
[----:B------:R-:W2:Y:S01]  /*8180*/  @!P2 LDS.128 R44, [R108+0x19400] ;  /* 0x019400006c2ca984 */ /* 0x000ea20000000c00 */
[----:B------:R-:W-:-:S03]  /*8190*/  IADD3 R60, P3, R90, R52, RZ ;  /* 0x000000345a3c7210 */ /* 0x000fc60007f7e0ff */
[----:B------:R-:W3:Y:S02]  /*81a0*/  @!P1 LDS.128 R48, [R108+0x1d400] ;  /* 0x01d400006c309984 */ /* 0x000ee40000000c00 */
[----:B------:R-:W-:Y:S01]  /*81b0*/  IMAD.X R62, R61, 0x1, R91, P3 ;  /* 0x000000013d3e7824 */ /* 0x000fe200018e065b */
[----:B------:R-:W4:Y:S01]  /*81c0*/  @!P1 LDC.64 R56, c[0x0][0x2d8] ;  /* 0x0000b600ff389b82 */ /* 0x000f220000000a00 */
[----:B------:R-:W-:-:S05]  /*81d0*/  @!P2 IADD3 R58, P3, R60, R31, RZ ;  /* 0x0000001f3c3aa210 */ /* 0x000fca0007f7e0ff */
[----:B------:R-:W-:Y:S01]  /*81e0*/  @!P2 IMAD.X R59, R62, 0x1, R34, P3 ;  /* 0x000000013e3ba824 */ /* 0x000fe200018e0622 */
        /* <DEDUP_REMOVED lines=8> */
.L_x_6923:
[----:B------:R-:W-:Y:S05]  /*8270*/  BSYNC B1 ;  /* 0x0000000000017941 */ /* 0x000fea0003800000 */
.L_x_6922:
[----:B------:R-:W-:Y:S01]  /*8280*/  ISETP.GE.AND P3, PT, R188, R112, PT ;  /* 0x00000070bc00720c */ /* 0x000fe20003f66270 */
[----:B------:R-:W-:-:S12]  /*8290*/  BSSY B1, `(.L_x_6924) ;  /* 0x0000012000017945 */ /* 0x000fd80003800000 */
[----:B------:R-:W-:Y:S05]  /*82a0*/  @P3 BRA `(.L_x_6925) ;  /* 0x0000000000403947 */ /* 0x000fea0003800000 */
[----:B-12---:R-:W1:Y:S01]  /*82b0*/  @!P2 LDC.64 R54, c[0x0][0x2d8] ;  /* 0x0000b600ff36ab82 */ /* 0x006e620000000a00 */
[----:B------:R-:W2:Y:S01]  /*82c0*/  @!P2 LDS.128 R44, [R108+0x1a400] ;  /* 0x01a400006c2ca984 */ /* 0x000ea20000000c00 */
[----:B------:R-:W-:-:S03]  /*82d0*/  LEA R60, P3, R38, R52, 0x6 ;  /* 0x00000034263c7211 */ /* 0x000fc600078630ff */
        /* <DEDUP_REMOVED lines=13> */
.L_x_6925:
[----:B------:R-:W-:Y:S05]  /*83b0*/  BSYNC B1 ;  /* 0x0000000000017941 */ /* 0x000fea0003800000 */
.L_x_6924:
[----:B------:R-:W-:-:S13]  /*83c0*/  ISETP.GE.AND P3, PT, R190, R112, PT ;  /* 0x00000070be00720c */ /* 0x000fda0003f66270 */
[----:B------:R-:W-:Y:S05]  /*83d0*/  @P3 BRA `(.L_x_6891) ;  /* 0x00000000004c3947 */ /* 0x000fea0003800000 */
[----:B------:R-:W3:Y:S01]  /*83e0*/  LDC.64 R58, c[0x0][0x2f0] ;  /* 0x0000bc00ff3a7b82 */ /* 0x000ee20000000a00 */
[----:B-12-4-:R-:W1:Y:S01]  /*83f0*/  @!P2 LDS.128 R44, [R108+0x1b400] ;  /* 0x01b400006c2ca984 */ /* 0x016e620000000c00 */
[----:B------:R-:W-:-:S03]  /*8400*/  IMAD.MOV.U32 R53, RZ, RZ, R61 ;  /* 0x000000ffff357224 */ /* 0x000fc600078e003d */
[----:B------:R-:W2:Y:S03]  /*8410*/  @!P1 LDS.128 R48, [R108+0x1f400] ;  /* 0x01f400006c309984 */ /* 0x000ea60000000c00 */
[----:B------:R-:W4:Y:S08]  /*8420*/  @!P2 LDC.64 R54, c[0x0][0x2d8] ;  /* 0x0000b600ff36ab82 */ /* 0x000f300000000a00 */
[----:B------:R-:W5:Y:S01]  /*8430*/  @!P1 LDC.64 R56, c[0x0][0x2d8] ;  /* 0x0000b600ff389b82 */ /* 0x000f620000000a00 */
[----:B---3--:R-:W-:-:S04]  /*8440*/  IMAD.WIDE.U32 R52, R58, 0x60, R52 ;  /* 0x000000603a347825 */ /* 0x008fc800078e0034 */
[----:B------:R-:W-:-:S04]  /*8450*/  IMAD R59, R59, 0x60, RZ ;  /* 0x000000603b3b7824 */ /* 0x000fc800078e02ff */
[----:B------:R-:W-:Y:S01]  /*8460*/  IMAD.IADD R59, R53, 0x1, R59 ;  /* 0x00000001353b7824 */ /* 0x000fe200078e023b */
[----:B------:R-:W-:-:S05]  /*8470*/  @!P2 IADD3 R53, P3, R31, R52, RZ ;  /* 0x000000341f35a210 */ /* 0x000fca0007f7e0ff */
[----:B------:R-:W-:Y:S01]  /*8480*/  @!P2 IMAD.X R58, R59, 0x1, R34, P3 ;  /* 0x000000013b3aa824 */ /* 0x000fe200018e0622 */
[----:B----4-:R-:W-:-:S04]  /*8490*/  @!P2 LEA R54, P3, R53, R54, 0x1 ;  /* 0x000000363536a211 */ /* 0x010fc800078608ff */
[----:B------:R-:W-:Y:S02]  /*84a0*/  @!P2 LEA.HI.X R55, R53, R55, R58, 0x1, P3 ;  /* 0x000000373537a211 */ /* 0x000fe400018f0c3a */
[----:B------:R-:W-:-:S03]  /*84b0*/  @!P1 IADD3 R52, P3, R35, R52, RZ ;  /* 0x0000003423349210 */ /* 0x000fc60007f7e0ff */
[----:B-1----:R1:W-:Y:S02]  /*84c0*/  @!P2 STG.E.128 desc[UR54][R54.64], R44 ;  /* 0x0000002c3600a986 */ /* 0x0023e4000c101d36 */
[----:B------:R-:W-:Y:S01]  /*84d0*/  @!P1 IMAD.X R53, R59, 0x1, R101, P3 ;  /* 0x000000013b359824 */ /* 0x000fe200018e0665 */
[----:B-----5:R-:W-:-:S04]  /*84e0*/  @!P1 LEA R56, P3, R52, R56, 0x1 ;  /* 0x0000003834389211 */ /* 0x020fc800078608ff */
[----:B------:R-:W-:-:S05]  /*84f0*/  @!P1 LEA.HI.X R57, R52, R57, R53, 0x1, P3 ;  /* 0x0000003934399211 */ /* 0x000fca00018f0c35 */
[----:B--2---:R1:W-:Y:S04]  /*8500*/  @!P1 STG.E.128 desc[UR54][R56.64], R48 ;  /* 0x0000003038009986 */ /* 0x0043e8000c101d36 */
.L_x_6891:
[----:B------:R-:W-:Y:S05]  /*8510*/  BSYNC B0 ;  /* 0x0000000000007941 */ /* 0x000fea0003800000 */
.L_x_6853:
        /* <DEDUP_REMOVED lines=17> */
.L_x_6927:
[----:B------:R-:W-:Y:S05]  /*8630*/  BSYNC B0 ;  /* 0x0000000000007941 */ /* 0x000fea0003800000 */
.L_x_6926:
[----:B------:R-:W2:Y:S01]  /*8640*/  SYNCS.PHASECHK.TRANS64.TRYWAIT P0, [R103+URZ+0x288b0], R124 ;  /* 0x0288b07c670075a7 */ /* 0x000ea2000800017f */
[----:B------:R-:W-:Y:S01]  /*8650*/  ULDC UR37, c[0x0][0x2e4] ;  /* 0x0000b90000257ab9 */ /* 0x000fe20000000800 */
[----:B------:R-:W-:Y:S01]  /*8660*/  ULDC.64 UR40, c[0x0][0x318] ;  /* 0x0000c60000287ab9 */ /* 0x000fe20000000a00 */
[----:B------:R-:W-:Y:S01]  /*8670*/  ULDC.64 UR42, c[0x0][0x308] ;  /* 0x0000c200002a7ab9 */ /* 0x000fe20000000a00 */
[----:B------:R-:W-:Y:S04]  /*8680*/  BSSY B0, `(.L_x_6928) ;  /* 0x0000002000007945 */ /* 0x000fe80003800000 */
[----:B--2---:R-:W-:Y:S05]  /*8690*/  @!P0 BRA `(.L_x_6929) ;  /* 0x000001ac00908947 */ /* 0x004fea0003800000 */
.L_x_7243:
[----:B------:R-:W-:Y:S05]  /*86a0*/  BSYNC B0 ;  /* 0x0000000000007941 */ /* 0x000fea0003800000 */
.L_x_6928:
[----:B------:R-:W-:Y:S01]  /*86b0*/  ISETP.GE.AND P0, PT, R18, R112, PT ;  /* 0x000000701200720c */ /* 0x000fe20003f06270 */
[----:B------:R-:W-:Y:S01]  /*86c0*/  BSSY B0, `(.L_x_6930) ;  /* 0x0000011000007945 */ /* 0x000fe20003800000 */
[----:B------:R-:W-:-:S11]  /*86d0*/  IMAD.WIDE R48, R26, 0x80, R42 ;  /* 0x000000801a307825 */ /* 0x000fd600078e022a */
[----:B------:R-:W-:Y:S05]  /*86e0*/  @P0 BRA `(.L_x_6931) ;  /* 0x0000000000380947 */ /* 0x000fea0003800000 */
[----:B------:R-:W-:Y:S02]  /*86f0*/  IMAD R47, R49, UR40, RZ ;  /* 0x00000028312f7c24 */ /* 0x000fe4000f8e02ff */
[----:B-1----:R-:W-:Y:S02]  /*8700*/  IMAD.MOV.U32 R44, RZ, RZ, R96 ;  /* 0x000000ffff2c7224 */ /* 0x002fe400078e0060 */
[----:B------:R-:W-:Y:S02]  /*8710*/  IMAD.MOV.U32 R45, RZ, RZ, R102 ;  /* 0x000000ffff2d7224 */ /* 0x000fe400078e0066 */
[C---:B------:R-:W-:Y:S02]  /*8720*/  IMAD R47, R48.reuse, UR41, R47 ;  /* 0x00000029302f7c24 */ /* 0x040fe4000f8e022f */
[----:B------:R-:W-:-:S04]  /*8730*/  IMAD.WIDE.U32 R44, R48, UR40, R44 ;  /* 0x00000028302c7c25 */ /* 0x000fc8000f8e002c */
[----:B------:R-:W-:Y:S01]  /*8740*/  IMAD.IADD R45, R45, 0x1, R47 ;  /* 0x000000012d2d7824 */ /* 0x000fe200078e022f */
[----:B------:R-:W-:-:S04]  /*8750*/  LEA R50, P0, R44, UR42, 0x1 ;  /* 0x0000002a2c327c11 */ /* 0x000fc8000f8008ff */
[----:B------:R-:W-:Y:S02]  /*8760*/  LEA.HI.X R51, R44, UR43, R45, 0x1, P0 ;  /* 0x0000002b2c337c11 */ /* 0x000fe400080f0c2d */
[----:B------:R-:W-:-:S13]  /*8770*/  ISETP.GE.AND P0, PT, R16, UR37, PT ;  /* 0x0000002510007c0c */ /* 0x000fda000bf06270 */
[----:B------:R-:W1:Y:S04]  /*8780*/  @!P0 LDS.128 R44, [R108+0x400] ;  /* 0x000400006c2c8984 */ /* 0x000e680000000c00 */
[----:B-1----:R-:W-:Y:S01]  /*8790*/  @!P0 STG.E.128 desc[UR54][R50.64], R44 ;  /* 0x0000002c32008986 */ /* 0x002fe2000c101d36 */
[----:B------:R-:W-:-:S13]  /*87a0*/  ISETP.GE.AND P0, PT, R195, UR37, PT ;  /* 0x00000025c3007c0c */ /* 0x000fda000bf06270 */
[----:B------:R-:W1:Y:S04]  /*87b0*/  @!P0 LDS.128 R44, [R108+0x4400] ;  /* 0x004400006c2c8984 */ /* 0x000e680000000c00 */
[----:B-1----:R3:W-:Y:S02]  /*87c0*/  @!P0 STG.E.128 desc[UR54][R50.64+0x80], R44 ;  /* 0x0000802c32008986 */ /* 0x0027e4000c101d36 */
.L_x_6931:
[----:B------:R-:W-:Y:S05]  /*87d0*/  BSYNC B0 ;  /* 0x0000000000007941 */ /* 0x000fea0003800000 */
.L_x_6930:
[----:B------:R-:W-:Y:S01]  /*87e0*/  ISETP.GE.AND P0, PT, R189, R112, PT ;  /* 0x00000070bd00720c */ /* 0x000fe20003f06270 */
[----:B------:R-:W-:-:S12]  /*87f0*/  BSSY B0, `(.L_x_6932) ;  /* 0x0000012000007945 */ /* 0x000fd80003800000 */
[----:B------:R-:W-:Y:S05]  /*8800*/  @P0 BRA `(.L_x_6933) ;  /* 0x0000000000400947 */ /* 0x000fea0003800000 */
[----:B---3--:R-:W-:Y:S01]  /*8810*/  IADD3 R47, P0, R48, 0x20, RZ ;  /* 0x00000020302f7810 */ /* 0x008fe20007f1e0ff */
[----:B------:R-:W-:-:S04]  /*8820*/  IMAD.MOV.U32 R45, RZ, RZ, R102 ;  /* 0x000000ffff2d7224 */ /* 0x000fc800078e0066 */
[----:B-1----:R-:W-:-:S04]  /*8830*/  IMAD.X R44, RZ, RZ, R49, P0 ;  /* 0x000000ffff2c7224 */ /* 0x002fc800000e0631 */
[----:B------:R-:W-:Y:S02]  /*8840*/  IMAD R46, R44, UR40, RZ ;  /* 0x000000282c2e7c24 */ /* 0x000fe4000f8e02ff */
[----:B------:R-:W-:-:S04]  /*8850*/  IMAD.MOV.U32 R44, RZ, RZ, R96 ;  /* 0x000000ffff2c7224 */ /* 0x000fc800078e0060 */
[----:B------:R-:W-:-:S04]  /*8860*/  IMAD.WIDE.U32 R44, R47, UR40, R44 ;  /* 0x000000282f2c7c25 */ /* 0x000fc8000f8e002c */
[----:B------:R-:W-:Y:S01]  /*8870*/  IMAD R47, R47, UR41, R46 ;  /* 0x000000292f2f7c24 */ /* 0x000fe2000f8e022e */
[----:B------:R-:W-:-:S03]  /*8880*/  LEA R50, P0, R44, UR42, 0x1 ;  /* 0x0000002a2c327c11 */ /* 0x000fc6000f8008ff */
[----:B------:R-:W-:-:S05]  /*8890*/  IMAD.IADD R45, R45, 0x1, R47 ;  /* 0x000000012d2d7824 */ /* 0x000fca00078e022f */
[----:B------:R-:W-:Y:S02]  /*88a0*/  LEA.HI.X R51, R44, UR43, R45, 0x1, P0 ;  /* 0x0000002b2c337c11 */ /* 0x000fe400080f0c2d */
[----:B------:R-:W-:-:S13]  /*88b0*/  ISETP.GE.AND P0, PT, R16, UR37, PT ;  /* 0x0000002510007c0c */ /* 0x000fda000bf06270 */
[----:B------:R-:W1:Y:S04]  /*88c0*/  @!P0 LDS.128 R44, [R108+0x1400] ;  /* 0x001400006c2c8984 */ /* 0x000e680000000c00 */
[----:B-1----:R-:W-:Y:S01]  /*88d0*/  @!P0 STG.E.128 desc[UR54][R50.64], R44 ;  /* 0x0000002c32008986 */ /* 0x002fe2000c101d36 */
[----:B------:R-:W-:-:S13]  /*88e0*/  ISETP.GE.AND P0, PT, R195, UR37, PT ;  /* 0x00000025c3007c0c */ /* 0x000fda000bf06270 */
[----:B------:R-:W1:Y:S04]  /*88f0*/  @!P0 LDS.128 R44, [R108+0x5400] ;  /* 0x005400006c2c8984 */ /* 0x000e680000000c00 */
[----:B-1----:R4:W-:Y:S02]  /*8900*/  @!P0 STG.E.128 desc[UR54][R50.64+0x80], R44 ;  /* 0x0000802c32008986 */ /* 0x0029e4000c101d36 */
.L_x_6933:
[----:B------:R-:W-:Y:S05]  /*8910*/  BSYNC B0 ;  /* 0x0000000000007941 */ /* 0x000fea0003800000 */
.L_x_6932:
[----:B------:R-:W-:Y:S01]  /*8920*/  ISETP.GE.AND P0, PT, R188, R112, PT ;  /* 0x00000070bc00720c */ /* 0x000fe20003f06270 */
[----:B------:R-:W-:-:S12]  /*8930*/  BSSY B0, `(.L_x_6934) ;  /* 0x0000012000007945 */ /* 0x000fd80003800000 */
[----:B------:R-:W-:Y:S05]  /*8940*/  @P0 BRA `(.L_x_6935) ;  /* 0x0000000000400947 */ /* 0x000fea0003800000 */
[----:B---34-:R-:W-:Y:S01]  /*8950*/  IADD3 R47, P0, R48, 0x40, RZ ;  /* 0x00000040302f7810 */ /* 0x018fe20007f1e0ff */
        /* <DEDUP_REMOVED lines=15> */
.L_x_6935:
[----:B------:R-:W-:Y:S05]  /*8a50*/  BSYNC B0 ;  /* 0x0000000000007941 */ /* 0x000fea0003800000 */
.L_x_6934:
[----:B------:R-:W-:Y:S01]  /*8a60*/  ISETP.GE.AND P0, PT, R190, R112, PT ;  /* 0x00000070be00720c */ /* 0x000fe20003f06270 */
[----:B------:R-:W-:-:S12]  /*8a70*/  BSSY B0, `(.L_x_6936) ;  /* 0x0000012000007945 */ /* 0x000fd80003800000 */
[----:B------:R-:W-:Y:S05]  /*8a80*/  @P0 BRA `(.L_x_6937) ;  /* 0x0000000000400947 */ /* 0x000fea0003800000 */
[----:B-1-34-:R-:W-:Y:S01]  /*8a90*/  IADD3 R47, P0, R48, 0x60, RZ ;  /* 0x00000060302f7810 */ /* 0x01afe20007f1e0ff */
[----:B------:R-:W-:Y:S02]  /*8aa0*/  IMAD.MOV.U32 R44, RZ, RZ, R96 ;  /* 0x000000ffff2c7224 */ /* 0x000fe400078e0060 */
        /* <DEDUP_REMOVED lines=14> */
.L_x_6937:
[----:B------:R-:W-:Y:S05]  /*8b90*/  BSYNC B0 ;  /* 0x0000000000007941 */ /* 0x000fea0003800000 */
.L_x_6936:
[----:B------:R-:W-:Y:S01]  /*8ba0*/  @!PT LDS RZ, [RZ] ;  /* 0x00000000fffff984 */ /* 0x000fe20000000800 */
[----:B------:R-:W-:Y:S01]  /*8bb0*/  @!PT LDS RZ, [RZ] ;  /* 0x00000000fffff984 */ /* 0x000fe20000000800 */
[----:B------:R-:W-:Y:S01]  /*8bc0*/  @!PT LDS RZ, [RZ] ;  /* 0x00000000fffff984 */ /* 0x000fe20000000800 */
[----:B------:R-:W-:Y:S01]  /*8bd0*/  @!PT LDS RZ, [RZ] ;  /* 0x00000000fffff984 */ /* 0x000fe20000000800 */
[----:B------:R5:W-:Y:S06]  /*8be0*/  MEMBAR.ALL.CTA ;  /* 0x0000000000007992 */ /* 0x000bec0000008000 */
[----:B-----5:R-:W5:Y:S02]  /*8bf0*/  FENCE.VIEW.ASYNC.S ;  /* 0x00000000000073c6 */ /* 0x020f640000000000 */
[----:B-----5:R1:W-:Y:S01]  /*8c00*/  BAR.SYNC.DEFER_BLOCKING R125, 0x80 ;  /* 0x0002007d0000751d */ /* 0x0203e20000010000 */
[----:B------:R-:W-:Y:S01]  /*8c10*/  ISETP.NE.AND P4, PT, R104, RZ, PT ;  /* 0x000000ff6800720c */ /* 0x000fe20003f85270 */
[----:B------:R-:W-:-:S02]  /*8c20*/  VIADD R185, R185, 0x1 ;  /* 0x00000001b9b97836 */ /* 0x000fc40000000000 */
[----:B0-2---:R-:W-:-:S03]  /*8c30*/  @!P3 VIADD R103, R103, 0x288c0 ;  /* 0x000288c06767b836 */ /* 0x005fc60000000000 */
[C---:B------:R-:W-:Y:S02]  /*8c40*/  ISETP.NE.AND P0, PT, R185.reuse, 0x2, PT ;  /* 0x00000002b900780c */ /* 0x040fe40003f05270 */
[----:B------:R-:W-:Y:S02]  /*8c50*/  @!P3 PRMT R103, RZ, 0x654, R103 ;  /* 0x00000654ff67b816 */ /* 0x000fe40000000067 */
[----:B-1-34-:R-:W-:Y:S02]  /*8c60*/  SEL R45, RZ, 0x1, P0 ;  /* 0x00000001ff2d7807 */ /* 0x01afe40000000000 */
[----:B------:R-:W-:Y:S02]  /*8c70*/  SEL R185, R185, RZ, P0 ;  /* 0x000000ffb9b97207 */ /* 0x000fe40000000000 */
[----:B------:R-:W-:Y:S01]  /*8c80*/  LOP3.LUT R194, R194, R45, RZ, 0x3c, !PT ;  /* 0x0000002dc2c27212 */ /* 0x000fe200078e3cff */
[----:B------:R0:W-:Y:S01]  /*8c90*/  @!P3 SYNCS.ARRIVE.TRANS64.RED.A1T0 RZ, [R103+URZ], RZ ;  /* 0x000000ff67ffb9a7 */ /* 0x0001e2000810043f */
[----:B------:R-:W-:Y:S05]  /*8ca0*/  @P4 BRA `(.L_x_6938) ;  /* 0xffffff9800684947 */ /* 0x000fea000383ffff */
[----:B------:R-:W1:Y:S01]  /*8cb0*/  S2R R44, SR_TID.X ;  /* 0x00000000002c7919 */ /* 0x000e620000002100 */
[----:B------:R-:W-:Y:S02]  /*8cc0*/  PLOP3.LUT P0, PT, PT, PT, PT, 0x8, 0x0 ;  /* 0x000000000000781c */ /* 0x000fe40003f0e170 */
[----:B-1----:R-:W-:-:S04]  /*8cd0*/  SHF.R.U32.HI R44, RZ, 0x7, R44 ;  /* 0x00000007ff2c7819 */ /* 0x002fc8000001162c */
[----:B------:R-:W-:-:S13]  /*8ce0*/  ISETP.NE.AND P4, PT, R44, 0x1, PT ;  /* 0x000000012c00780c */ /* 0x000fda0003f85270 */
[----:B------:R-:W-:Y:S06]  /*8cf0*/  @!P4 BAR.ARV 0x9, 0x100 ;  /* 0x024400000000cb1d */ /* 0x000fec0000002000 */
.L_x_6848:
[----:B------:R-:W1:Y:S02]  /*8d00*/  LDC.64 R4, c[0x0][0x9e0] ;  /* 0x00027800ff047b82 */ /* 0x000e640000000a00 */
[----:B-1----:R-:W-:Y:S01]  /*8d10*/  ISETP.GE.AND P1, PT, R5, 0x1, PT ;  /* 0x000000010500780c */ /* 0x002fe20003f26270 */
[----:B------:R-:W-:-:S12]  /*8d20*/  @P0 BRA `(.L_x_6939) ;  /* 0x00000000000c0947 */ /* 0x000fd80003800000 */
[----:B------:R-:W1:Y:S01]  /*8d30*/  FENCE.VIEW.ASYNC.G ;  /* 0x00000000000073c6 */ /* 0x000e620000000100 */
[----:B------:R-:W-:Y:S05]  /*8d40*/  WARPSYNC.ALL ;  /* 0x0000000000007948 */ /* 0x000fea0003800000 */
[----:B-1----:R-:W-:Y:S06]  /*8d50*/  BAR.ARV 0xc, 0x120 ;  /* 0x0304800000007b1d */ /* 0x002fec0000002000 */
.L_x_6939:
        /* <DEDUP_REMOVED lines=13> */
.L_x_6942:
[----:B------:R-:W-:-:S13]  /*8e30*/  ISETP.NE.AND P0, PT, R5, 0x1, PT ;  /* 0x000000010500780c */ /* 0x000fda0003f05270 */
[----:B------:R-:W1:Y:S02]  /*8e40*/  @P0 LDC.64 R6, c[0x0][0x9e8] ;  /* 0x00027a00ff060b82 */ /* 0x000e640000000a00 */
[----:B-1----:R-:W-:-:S05]  /*8e50*/  @P0 IMAD.HI.U32 R4, R3, R6, RZ ;  /* 0x0000000603040227 */ /* 0x002fca00078e00ff */
[----:B------:R-:W-:-:S07]  /*8e60*/  @P0 SHF.R.U32.HI R3, RZ, R7, R4 ;  /* 0x00000007ff030219 */ /* 0x000fce0000011604 */
.L_x_6943:
[----:B------:R-:W-:Y:S05]  /*8e70*/  BSYNC B0 ;  /* 0x0000000000007941 */ /* 0x000fea0003800000 */
.L_x_6941:
[----:B------:R-:W-:-:S05]  /*8e80*/  IMAD R3, R3, R5, R5 ;  /* 0x0000000503037224 */ /* 0x000fca00078e0205 */
[----:B------:R-:W-:-:S07]  /*8e90*/  VIMNMX R0, R0, R3, PT ;  /* 0x0000000300007248 */ /* 0x000fce0003fe0100 */
.L_x_6940:
        /* <DEDUP_REMOVED lines=18> */
.L_x_6946:
[----:B------:R-:W-:-:S13]  /*8fc0*/  ISETP.NE.AND P0, PT, R5, 0x1, PT ;  /* 0x000000010500780c */ /* 0x000fda0003f05270 */
[----:B------:R-:W1:Y:S02]  /*8fd0*/  @P0 LDC.64 R6, c[0x0][0x9e8] ;  /* 0x00027a00ff060b82 */ /* 0x000e640000000a00 */
[----:B-1----:R-:W-:-:S05]  /*8fe0*/  @P0 IMAD.HI.U32 R6, R118, R6, RZ ;  /* 0x0000000676060227 */ /* 0x002fca00078e00ff */
[----:B------:R-:W-:-:S07]  /*8ff0*/  @P0 SHF.R.U32.HI R118, RZ, R7, R6 ;  /* 0x00000007ff760219 */ /* 0x000fce0000011606 */
.L_x_6947:
[----:B------:R-:W-:Y:S05]  /*9000*/  BSYNC B0 ;  /* 0x0000000000007941 */ /* 0x000fea0003800000 */
.L_x_6945:
[----:B------:R-:W-:-:S05]  /*9010*/  IMAD R3, R118, R5, RZ ;  /* 0x0000000576037224 */ /* 0x000fca00078e02ff */
[----:B------:R-:W-:-:S07]  /*9020*/  VIMNMX R4, R4, R3, !PT ;  /* 0x0000000304047248 */ /* 0x000fce0007fe0100 */
.L_x_6944:
        /* <DEDUP_REMOVED lines=10> */
[----:B------:R-:W-:Y:S01]  /*90d0*/  CS2R R34, SRZ ;  /* 0x0000000000227805 */ /* 0x000fe2000001ff00 */
[----:B------:R-:W-:Y:S01]  /*90e0*/  IMAD.MOV.U32 R142, RZ, RZ, RZ ;  /* 0x000000ffff8e7224 */ /* 0x000fe200078e00ff */
[----:B------:R-:W-:Y:S01]  /*90f0*/  VIMNMX R198, RZ, R5, !PT ;  /* 0x00000005ffc67248 */ /* 0x000fe20007fe0100 */
[----:B------:R-:W-:Y:S01]  /*9100*/  IMAD.MOV.U32 R141, RZ, RZ, RZ ;  /* 0x000000ffff8d7224 */ /* 0x000fe200078e00ff */
[----:B------:R-:W-:Y:S01]  /*9110*/  CS2R R32, SRZ ;  /* 0x0000000000207805 */ /* 0x000fe2000001ff00 */
[----:B------:R-:W-:Y:S01]  /*9120*/  IMAD.MOV.U32 R138, RZ, RZ, RZ ;  /* 0x000000ffff8a7224 */ /* 0x000fe200078e00ff */
[----:B------:R-:W-:Y:S01]  /*9130*/  ISETP.GT.AND P1, PT, R129, R198, PT ;  /* 0x000000c68100720c */ /* 0x000fe20003f24270 */
[----:B------:R-:W-:Y:S01]  /*9140*/  IMAD.MOV.U32 R137, RZ, RZ, RZ ;  /* 0x000000ffff897224 */ /* 0x000fe200078e00ff */
[----:B------:R-:W-:Y:S01]  /*9150*/  CS2R R134, SRZ ;  /* 0x0000000000867805 */ /* 0x000fe2000001ff00 */
[----:B------:R-:W-:Y:S01]  /*9160*/  IMAD.MOV.U32 R133, RZ, RZ, RZ ;  /* 0x000000ffff857224 */ /* 0x000fe200078e00ff */
[----:B------:R-:W-:-:S02]  /*9170*/  CS2R R30, SRZ ;  /* 0x00000000001e7805 */ /* 0x000fc4000001ff00 */
[----:B------:R-:W-:Y:S01]  /*9180*/  CS2R R130, SRZ ;  /* 0x0000000000827805 */ /* 0x000fe2000001ff00 */
[----:B------:R-:W-:Y:S01]  /*9190*/  IMAD.MOV.U32 R128, RZ, RZ, RZ ;  /* 0x000000ffff807224 */ /* 0x000fe200078e00ff */
        /* <DEDUP_REMOVED lines=12> */
[----:B0-----:R-:W-:-:S02]  /*9260*/  CS2R R102, SRZ ;  /* 0x0000000000667805 */ /* 0x001fc4000001ff00 */
        /* <DEDUP_REMOVED lines=8> */
[----:B------:R-:W-:Y:S06]  /*92f0*/  @!P1 BRA `(.L_x_6948) ;  /* 0x0000011c00d09947 */ /* 0x000fec0003800000 */
[----:B------:R-:W-:-:S03]  /*9300*/  UMOV UR4, 0xffffffff ;  /* 0xffffffff00047882 */ /* 0x000fc60000000000 */
[----:B------:R-:W-:Y:S05]  /*9310*/  BRA.DIV UR4, `(.L_x_6949) ;  /* 0x000001a204847947 */ /* 0x000fea000b800000 */
[----:B------:R0:W1:Y:S02]  /*9320*/  SHFL.IDX PT, R196, R228, RZ, 0x1f ;  /* 0x00001fffe4c47589 */ /* 0x00006400000e0000 */
.L_x_7246:
[----:B-1----:R-:W-:-:S04]  /*9330*/  LEA.HI R0, R196, R196, RZ, 0x1 ;  /* 0x000000c4c4007211 */ /* 0x002fc800078f08ff */
[----:B------:R-:W-:Y:S01]  /*9340*/  LOP3.LUT R3, R0, 0x1e, RZ, 0xc0, !PT ;  /* 0x0000001e00037812 */ /* 0x000fe200078ec0ff */
[----:B------:R-:W-:-:S04]  /*9350*/  IMAD.U32 R0, RZ, RZ, UR38 ;  /* 0x00000026ff007e24 */ /* 0x000fc8000f8e00ff */
[----:B------:R-:W-:Y:S01]  /*9360*/  IMAD.IADD R3, R196, 0x1, -R3 ;  /* 0x00000001c4037824 */ /* 0x000fe200078e0a03 */
[----:B------:R-:W-:-:S04]  /*9370*/  LOP3.LUT P0, RZ, R0, 0x3ff, RZ, 0xc0, !PT ;  /* 0x000003ff00ff7812 */ /* 0x000fc8000780c0ff */
[----:B------:R-:W-:Y:S02]  /*9380*/  LEA R3, R3, UR38, 0xd ;  /* 0x0000002603037c11 */ /* 0x000fe4000f8e68ff */
[----:B------:R-:W-:Y:S02]  /*9390*/  P2R R24, PR, RZ, 0x1 ;  /* 0x00000001ff187803 */ /* 0x000fe40000000000 */
[----:B------:R-:W-:-:S04]  /*93a0*/  SHF.R.U32.HI R3, RZ, 0x4, R3 ;  /* 0x00000004ff037819 */ /* 0x000fc80000011603 */
[----:B------:R-:W-:Y:S01]  /*93b0*/  LOP3.LUT R52, R3, 0x3fff, RZ, 0xc0, !PT ;  /* 0x00003fff03347812 */ /* 0x000fe200078ec0ff */
[----:B------:R-:W-:Y:S06]  /*93c0*/  @!P0 BRA `(.L_x_6950) ;  /* 0x0000000000408947 */ /* 0x000fec0003800000 */
        /* <DEDUP_REMOVED lines=15> */
[----:B0-2--5:R-:W-:Y:S05]  /*94c0*/  CALL.ABS.NOINC R14 ;  /* 0x000000000e007343 */ /* 0x025fea0003c00000 */
.L_x_6950:
[----:B------:R-:W-:Y:S02]  /*94d0*/  ULDC UR4, c[0x0][0x3d4] ;  /* 0x0000f50000047ab9 */ /* 0x000fe40000000800 */
[----:B------:R-:W-:-:S13]  /*94e0*/  ISETP.LT.AND P0, PT, RZ, UR4, PT ;  /* 0x00000004ff007c0c */ /* 0x000fda000bf01270 */
[----:B------:R-:W-:Y:S05]  /*94f0*/  @P0 BRA `(.L_x_6951) ;  /* 0x00000000003c0947 */ /* 0x000fea0003800000 */
[----:B------:R-:W-:-:S04]  /*9500*/  LEA.HI R0, R222, R222, RZ, 0x1 ;  /* 0x000000dede007211 */ /* 0x000fc800078f08ff */
        /* <DEDUP_REMOVED lines=8> */
.L_x_6954:
[----:B--2---:R2:W3:Y:S02]  /*9590*/  SYNCS.PHASECHK.TRANS64.TRYWAIT P0, [R2+URZ+0x28800], R3 ;  /* 0x02880003020075a7 */ /* 0x0044e4000800017f */
[----:B---3--:R-:W-:Y:S05]  /*95a0*/  @!P0 NANOSLEEP.SYNCS 0x989680 ;  /* 0x009896800000895d */ /* 0x008fea0003900000 */
[----:B------:R-:W3:Y:S02]  /*95b0*/  @!P0 SYNCS.PHASECHK.TRANS64 P0, [R2+URZ+0x28800], R3 ;  /* 0x02880003020085a7 */ /* 0x000ee4000800007f */
[----:B---3--:R-:W-:Y:S05]  /*95c0*/  @!P0 BRA `(.L_x_6954) ;  /* 0xfffffffc00f08947 */ /* 0x008fea000383ffff */
.L_x_6953:
[----:B------:R-:W-:Y:S05]  /*95d0*/  BSYNC B0 ;  /* 0x0000000000007941 */ /* 0x000fea0003800000 */
.L_x_6952:
[----:B------:R-:W-:Y:S05]  /*95e0*/  BRA `(.L_x_6955) ;  /* 0x0000005400787947 */ /* 0x000fea0003800000 */
.L_x_6951:
[----:B------:R-:W1:Y:S01]  /*95f0*/  LDC.64 R12, c[0x0][0x3d8] ;  /* 0x0000f600ff0c7b82 */ /* 0x000e620000000a00 */
[----:B-----5:R-:W-:Y:S01]  /*9600*/  SHF.R.S32.HI R3, RZ, 0x1f, R117 ;  /* 0x0000001fff037819 */ /* 0x020fe20000011475 */
[----:B------:R-:W-:Y:S01]  /*9610*/  IMAD.MOV.U32 R6, RZ, RZ, R16 ;  /* 0x000000ffff067224 */ /* 0x000fe200078e0010 */
[----:B------:R-:W-:Y:S01]  /*9620*/  ISETP.NE.AND P4, PT, R24, RZ, PT ;  /* 0x000000ff1800720c */ /* 0x000fe20003f85270 */
[----:B------:R-:W-:Y:S01]  /*9630*/  IMAD.MOV.U32 R7, RZ, RZ, R17 ;  /* 0x000000ffff077224 */ /* 0x000fe200078e0011 */
[--C-:B------:R-:W-:Y:S01]  /*9640*/  SHF.R.S32.HI R5, RZ, 0x1f, R22.reuse ;  /* 0x0000001fff057819 */ /* 0x100fe20000011416 */
[----:B------:R-:W-:Y:S02]  /*9650*/  IMAD.MOV.U32 R4, RZ, RZ, R22 ;  /* 0x000000ffff047224 */ /* 0x000fe400078e0016 */
[----:B------:R-:W2:Y:S01]  /*9660*/  LDC.64 R14, c[0x0][0x3e8] ;  /* 0x0000fa00ff0e7b82 */ /* 0x000ea20000000a00 */
[-C--:B-1----:R-:W-:Y:S01]  /*9670*/  IMAD R0, R3, R12.reuse, RZ ;  /* 0x0000000c03007224 */ /* 0x082fe200078e02ff */
[----:B------:R-:W-:Y:S01]  /*9680*/  SHF.L.U64.HI R30, R12, 0x5, R13 ;  /* 0x000000050c1e7819 */ /* 0x000fe2000001020d */
[----:B------:R-:W-:-:S04]  /*9690*/  IMAD.WIDE.U32 R8, R18, R12, R6 ;  /* 0x0000000c12087225 */ /* 0x000fc800078e0006 */
[----:B------:R-:W-:Y:S02]  /*96a0*/  IMAD R21, R19, R12, RZ ;  /* 0x0000000c13157224 */ /* 0x000fe400078e02ff */
[-C--:B--2---:R-:W-:Y:S01]  /*96b0*/  IMAD R20, R3, R14.reuse, RZ ;  /* 0x0000000e03147224 */ /* 0x084fe200078e02ff */
[----:B------:R-:W-:Y:S01]  /*96c0*/  SHF.L.U64.HI R28, R14, 0x5, R15 ;  /* 0x000000050e1c7819 */ /* 0x000fe2000001020f */
[----:B------:R-:W-:-:S04]  /*96d0*/  IMAD.WIDE.U32 R10, R18, R14, R6 ;  /* 0x0000000e120a7225 */ /* 0x000fc800078e0006 */
[----:B------:R-:W-:-:S04]  /*96e0*/  IMAD.WIDE.U32 R6, R18, R12, R4 ;  /* 0x0000000c12067225 */ /* 0x000fc800078e0004 */
[----:B------:R-:W-:-:S04]  /*96f0*/  IMAD.WIDE.U32 R54, R117, R12, RZ ;  /* 0x0000000c75367225 */ /* 0x000fc800078e00ff */
[----:B------:R-:W-:Y:S01]  /*9700*/  IMAD R3, R19, R14, RZ ;  /* 0x0000000e13037224 */ /* 0x000fe200078e02ff */
[-C--:B------:R-:W-:Y:S01]  /*9710*/  IADD3 R27, P2, R8, R54.reuse, RZ ;  /* 0x00000036081b7210 */ /* 0x080fe20007f5e0ff */
[C---:B------:R-:W-:Y:S01]  /*9720*/  IMAD R59, R117.reuse, R13, R0 ;  /* 0x0000000d753b7224 */ /* 0x040fe200078e0200 */
[----:B------:R-:W-:Y:S01]  /*9730*/  IADD3 R63, P0, R6, R54, RZ ;  /* 0x00000036063f7210 */ /* 0x000fe20007f1e0ff */
[C---:B------:R-:W-:Y:S02]  /*9740*/  IMAD R53, R117.reuse, R15, R20 ;  /* 0x0000000f75357224 */ /* 0x040fe400078e0214 */
        /* <DEDUP_REMOVED lines=30> */
[----:B0-2---:R-:W-:Y:S05]  /*9930*/  CALL.ABS.NOINC R14 ;  /* 0x000000000e007343 */ /* 0x005fea0003c00000 */
.L_x_6956:
[----:B------:R-:W1:Y:S01]  /*9940*/  LDC.64 R12, c[0x0][0x3d8] ;  /* 0x0000f600ff0c7b82 */ /* 0x000e620000000a00 */
[----:B------:R-:W-:Y:S01]  /*9950*/  SHF.R.S32.HI R3, RZ, 0x1f, R197 ;  /* 0x0000001fff037819 */ /* 0x000fe200000114c5 */
[----:B------:R-:W-:Y:S01]  /*9960*/  ULDC.U8 UR4, c[0x0][0x3f0] ;  /* 0x0000fc0000047ab9 */ /* 0x000fe20000000000 */
[----:B------:R-:W-:Y:S01]  /*9970*/  BSSY B0, `(.L_x_6957) ;  /* 0x000051d000007945 */ /* 0x000fe20003800000 */
[----:B------:R-:W-:-:S04]  /*9980*/  ISETP.NE.AND P0, PT, RZ, UR4, PT ;  /* 0x00000004ff007c0c */ /* 0x000fc8000bf05270 */
[----:B------:R-:W2:Y:S01]  /*9990*/  LDC.64 R10, c[0x0][0x3e8] ;  /* 0x0000fa00ff0a7b82 */ /* 0x000ea20000000a00 */
[-C--:B-1----:R-:W-:Y:S02]  /*99a0*/  IMAD R0, R3, R12.reuse, RZ ;  /* 0x0000000c03007224 */ /* 0x082fe400078e02ff */
[----:B------:R-:W-:-:S04]  /*99b0*/  IMAD.WIDE.U32 R4, R197, R12, RZ ;  /* 0x0000000cc5047225 */ /* 0x000fc800078e00ff */
[-C--:B--2---:R-:W-:Y:S02]  /*99c0*/  IMAD R6, R3, R10.reuse, RZ ;  /* 0x0000000a03067224 */ /* 0x084fe400078e02ff */
[C---:B------:R-:W-:Y:S02]  /*99d0*/  IMAD R3, R197.reuse, R13, R0 ;  /* 0x0000000dc5037224 */ /* 0x040fe400078e0200 */
[----:B------:R-:W-:-:S04]  /*99e0*/  IMAD.WIDE.U32 R8, R197, R10, RZ ;  /* 0x0000000ac5087225 */ /* 0x000fc800078e00ff */
[----:B------:R-:W-:Y:S02]  /*99f0*/  IMAD R7, R197, R11, R6 ;  /* 0x0000000bc5077224 */ /* 0x000fe400078e0206 */
        /* <DEDUP_REMOVED lines=9> */
[----:B------:R-:W1:Y:S01]  /*9a90*/  LDC R0, c[0x0][0x428] ;  /* 0x00010a00ff007b82 */ /* 0x000e620000000800 */
[-C--:B------:R-:W-:Y:S01]  /*9aa0*/  ISETP.GE.AND P0, PT, R18, R73.reuse, PT ;  /* 0x000000491200720c */ /* 0x080fe20003f06270 */
[----:B------:R-:W-:Y:S01]  /*9ab0*/  BSSY B1, `(.L_x_6959) ;  /* 0x0000023000017945 */ /* 0x000fe20003800000 */
[----:B------:R-:W-:Y:S02]  /*9ac0*/  ISETP.GE.AND P1, PT, R189, R73, PT ;  /* 0x00000049bd00720c */ /* 0x000fe40003f26270 */
        /* <DEDUP_REMOVED lines=8> */
[----:B-1----:R-:W-:-:S13]  /*9b50*/  ISETP.NE.AND P4, PT, R0, 0x1, PT ;  /* 0x000000010000780c */ /* 0x002fda0003f85270 */
[----:B------:R-:W1:Y:S08]  /*9b60*/  @P4 LDC R20, c[0x0][0x42c] ;  /* 0x00010b00ff144b82 */ /* 0x000e700000000800 */
[----:B------:R-:W2:Y:S01]  /*9b70*/  @P4 LDC R21, c[0x0][0x430] ;  /* 0x00010c00ff154b82 */ /* 0x000ea20000000800 */
[----:B------:R-:W-:Y:S05]  /*9b80*/  @P0 BRA `(.L_x_6960) ;  /* 0x0000000000540947 */ /* 0x000fea0003800000 */
[----:B------:R-:W-:Y:S01]  /*9b90*/  IADD3 R3, P2, R6, R63, RZ ;  /* 0x0000003f06037210 */ /* 0x000fe20007f5e0ff */
[----:B------:R-:W-:Y:S01]  /*9ba0*/  ULDC.64 UR4, c[0x0][0x3c8] ;  /* 0x0000f20000047ab9 */ /* 0x000fe20000000a00 */
[----:B------:R-:W-:Y:S01]  /*9bb0*/  ULDC.64 UR6, c[0x0][0x3e0] ;  /* 0x0000f80000067ab9 */ /* 0x000fe20000000a00 */
[----:B------:R-:W-:Y:S02]  /*9bc0*/  CS2R R48, SRZ ;  /* 0x0000000000307805 */ /* 0x000fe4000001ff00 */
[----:B------:R-:W-:Y:S01]  /*9bd0*/  LEA R8, P3, R3, UR4, 0x1 ;  /* 0x0000000403087c11 */ /* 0x000fe2000f8608ff */
[----:B------:R-:W-:Y:S01]  /*9be0*/  IMAD.X R14, R7, 0x1, R65, P2 ;  /* 0x00000001070e7824 */ /* 0x000fe200010e0641 */
[----:B------:R-:W-:Y:S01]  /*9bf0*/  ULDC UR4, c[0x0][0x3d4] ;  /* 0x0000f50000047ab9 */ /* 0x000fe20000000800 */
[----:B------:R-:W-:Y:S02]  /*9c00*/  IADD3 R0, P2, R4, R61, RZ ;  /* 0x0000003d04007210 */ /* 0x000fe40007f5e0ff */
[----:B------:R-:W-:-:S02]  /*9c10*/  CS2R R46, SRZ ;  /* 0x00000000002e7805 */ /* 0x000fc4000001ff00 */
[----:B------:R-:W-:Y:S02]  /*9c20*/  ISETP.GE.AND P5, PT, R22, UR4, PT ;  /* 0x0000000416007c0c */ /* 0x000fe4000bfa6270 */
[----:B------:R-:W-:Y:S02]  /*9c30*/  CS2R R50, SRZ ;  /* 0x0000000000327805 */ /* 0x000fe4000001ff00 */
[----:B------:R-:W-:Y:S01]  /*9c40*/  LEA.HI.X R9, R3, UR5, R14, 0x1, P3 ;  /* 0x0000000503097c11 */ /* 0x000fe200098f0c0e */
[----:B------:R-:W-:Y:S01]  /*9c50*/  IMAD.X R3, R5, 0x1, R77, P2 ;  /* 0x0000000105037824 */ /* 0x000fe200010e064d */
[----:B------:R-:W-:Y:S02]  /*9c60*/  ISETP.GE.AND P3, PT, R187, UR4, PT ;  /* 0x00000004bb007c0c */ /* 0x000fe4000bf66270 */
[----:B------:R-:W-:Y:S02]  /*9c70*/  CS2R R44, SRZ ;  /* 0x00000000002c7805 */ /* 0x000fe4000001ff00 */
[----:B------:R-:W-:-:S04]  /*9c80*/  LEA R14, P2, R0, UR6, 0x1 ;  /* 0x00000006000e7c11 */ /* 0x000fc8000f8408ff */
[----:B------:R-:W-:Y:S01]  /*9c90*/  LEA.HI.X R15, R0, UR7, R3, 0x1, P2 ;  /* 0x00000007000f7c11 */ /* 0x000fe200090f0c03 */
[----:B------:R3:W5:Y:S04]  /*9ca0*/  @!P5 LDG.E.64 R48, desc[UR54][R8.64] ;  /* 0x000000360830d981 */ /* 0x000768000c1e1b00 */
[----:B------:R3:W5:Y:S04]  /*9cb0*/  @!P3 LDG.E.64 R46, desc[UR54][R8.64+0x40] ;  /* 0x00004036082eb981 */ /* 0x000768000c1e1b00 */
[----:B------:R3:W5:Y:S04]  /*9cc0*/  @!P5 LDG.E.64 R50, desc[UR54][R14.64] ;  /* 0x000000360e32d981 */ /* 0x000768000c1e1b00 */
[----:B------:R3:W5:Y:S02]  /*9cd0*/  @!P3 LDG.E.64 R44, desc[UR54][R14.64+0x40] ;  /* 0x000040360e2cb981 */ /* 0x000764000c1e1b00 */
.L_x_6960:
[----:B------:R-:W-:Y:S05]  /*9ce0*/  BSYNC B1 ;  /* 0x0000000000017941 */ /* 0x000fea0003800000 */
.L_x_6959:
[----:B------:R-:W-:Y:S04]  /*9cf0*/  BSSY B1, `(.L_x_6961) ;  /* 0x0000017000017945 */ /* 0x000fe80003800000 */
[----:B------:R-:W-:Y:S05]  /*9d00*/  @P1 BRA `(.L_x_6962) ;  /* 0x0000000000541947 */ /* 0x000fea0003800000 */
[----:B---3--:R-:W-:Y:S01]  /*9d10*/  IADD3 R9, P2, P3, R63, R29, R6 ;  /* 0x0000001d3f097210 */ /* 0x008fe20007b5e006 */
[----:B------:R-:W-:Y:S01]  /*9d20*/  ULDC.64 UR6, c[0x0][0x3c8] ;  /* 0x0000f20000067ab9 */ /* 0x000fe20000000a00 */
[----:B------:R-:W-:Y:S01]  /*9d30*/  ULDC UR4, c[0x0][0x3d4] ;  /* 0x0000f50000047ab9 */ /* 0x000fe20000000800 */
[----:B------:R-:W-:Y:S01]  /*9d40*/  ULDC.64 UR8, c[0x0][0x3e0] ;  /* 0x0000f80000087ab9 */ /* 0x000fe20000000a00 */
[----:B------:R-:W-:Y:S02]  /*9d50*/  IADD3.X R14, R65, R30, R7, P2, P3 ;  /* 0x0000001e410e7210 */ /* 0x000fe400017e6407 */
[----:B------:R-:W-:Y:S02]  /*9d60*/  CS2R R40, SRZ ;  /* 0x0000000000287805 */ /* 0x000fe4000001ff00 */
[----:B------:R-:W-:Y:S02]  /*9d70*/  IADD3 R0, P3, P5, R61, R24, R4 ;  /* 0x000000183d007210 */ /* 0x000fe40007d7e004 */
[----:B------:R-:W-:-:S02]  /*9d80*/  CS2R R38, SRZ ;  /* 0x0000000000267805 */ /* 0x000fc4000001ff00 */
[----:B------:R-:W-:Y:S02]  /*9d90*/  LEA R8, P2, R9, UR6, 0x1 ;  /* 0x0000000609087c11 */ /* 0x000fe4000f8408ff */
[----:B------:R-:W-:Y:S02]  /*9da0*/  CS2R R42, SRZ ;  /* 0x00000000002a7805 */ /* 0x000fe4000001ff00 */
[----:B------:R-:W-:Y:S02]  /*9db0*/  IADD3.X R3, R77, R28, R5, P3, P5 ;  /* 0x0000001c4d037210 */ /* 0x000fe40001fea405 */
[----:B------:R-:W-:Y:S02]  /*9dc0*/  CS2R R36, SRZ ;  /* 0x0000000000247805 */ /* 0x000fe4000001ff00 */
[----:B------:R-:W-:Y:S02]  /*9dd0*/  ISETP.GE.AND P5, PT, R22, UR4, PT ;  /* 0x0000000416007c0c */ /* 0x000fe4000bfa6270 */
[----:B------:R-:W-:-:S02]  /*9de0*/  ISETP.GE.AND P3, PT, R187, UR4, PT ;  /* 0x00000004bb007c0c */ /* 0x000fc4000bf66270 */
[----:B------:R-:W-:Y:S02]  /*9df0*/  LEA.HI.X R9, R9, UR7, R14, 0x1, P2 ;  /* 0x0000000709097c11 */ /* 0x000fe400090f0c0e */
[----:B------:R-:W-:-:S04]  /*9e00*/  LEA R14, P2, R0, UR8, 0x1 ;  /* 0x00000008000e7c11 */ /* 0x000fc8000f8408ff */
[----:B------:R-:W-:-:S03]  /*9e10*/  LEA.HI.X R15, R0, UR9, R3, 0x1, P2 ;  /* 0x00000009000f7c11 */ /* 0x000fc600090f0c03 */
[----:B------:R4:W5:Y:S04]  /*9e20*/  @!P5 LDG.E.64 R40, desc[UR54][R8.64] ;  /* 0x000000360828d981 */ /* 0x000968000c1e1b00 */
[----:B------:R4:W5:Y:S04]  /*9e30*/  @!P3 LDG.E.64 R38, desc[UR54][R8.64+0x40] ;  /* 0x000040360826b981 */ /* 0x000968000c1e1b00 */
[----:B------:R4:W5:Y:S04]  /*9e40*/  @!P5 LDG.E.64 R42, desc[UR54][R14.64] ;  /* 0x000000360e2ad981 */ /* 0x000968000c1e1b00 */
[----:B------:R4:W5:Y:S02]  /*9e50*/  @!P3 LDG.E.64 R36, desc[UR54][R14.64+0x40] ;  /* 0x000040360e24b981 */ /* 0x000964000c1e1b00 */
.L_x_6962:
[----:B------:R-:W-:Y:S05]  /*9e60*/  BSYNC B1 ;  /* 0x0000000000017941 */ /* 0x000fea0003800000 */
.L_x_6961:
[----:B-----5:R-:W-:Y:S01]  /*9e70*/  IMAD.MOV.U32 R0, RZ, RZ, R50 ;  /* 0x000000ffff007224 */ /* 0x020fe200078e0032 */
[-C--:B------:R-:W-:Y:S01]  /*9e80*/  ISETP.GE.AND P2, PT, R188, R73.reuse, PT ;  /* 0x00000049bc00720c */ /* 0x080fe20003f46270 */
[----:B------:R-:W-:Y:S01]  /*9e90*/  IMAD R3, R197, 0x80, R18 ;  /* 0x00000080c5037824 */ /* 0x000fe200078e0212 */
[----:B------:R-:W-:Y:S01]  /*9ea0*/  BSSY B1, `(.L_x_6963) ;  /* 0x0000048000017945 */ /* 0x000fe20003800000 */
[----:B---34-:R-:W-:Y:S01]  /*9eb0*/  IMAD.MOV.U32 R9, RZ, RZ, R53 ;  /* 0x000000ffff097224 */ /* 0x018fe200078e0035 */
[----:B------:R-:W-:Y:S01]  /*9ec0*/  PRMT R53, R53, 0x5410, R0 ;  /* 0x0000541035357816 */ /* 0x000fe20000000000 */
[----:B------:R-:W-:Y:S01]  /*9ed0*/  IMAD.MOV.U32 R0, RZ, RZ, R51 ;  /* 0x000000ffff007224 */ /* 0x000fe200078e0033 */
[----:B------:R-:W-:Y:S01]  /*9ee0*/  ISETP.GE.AND P3, PT, R190, R73, PT ;  /* 0x00000049be00720c */ /* 0x000fe20003f66270 */
[----:B------:R-:W-:Y:S01]  /*9ef0*/  IMAD R3, R220, 0x20, R3 ;  /* 0x00000020dc037824 */ /* 0x000fe200078e0203 */
[----:B------:R-:W-:Y:S01]  /*9f00*/  CS2R R26, SRZ ;  /* 0x00000000001a7805 */ /* 0x000fe2000001ff00 */
[----:B------:R-:W-:Y:S01]  /*9f10*/  IMAD.MOV.U32 R15, RZ, RZ, R45 ;  /* 0x000000ffff0f7224 */ /* 0x000fe200078e002d */
[----:B------:R-:W-:Y:S01]  /*9f20*/  PRMT R78, R0, 0x7610, R78 ;  /* 0x00007610004e7816 */ /* 0x000fe2000000004e */
[----:B------:R-:W-:Y:S01]  /*9f30*/  IMAD.MOV.U32 R14, RZ, RZ, R44 ;  /* 0x000000ffff0e7224 */ /* 0x000fe200078e002c */
[----:B------:R-:W-:Y:S01]  /*9f40*/  CS2R R34, SRZ ;  /* 0x0000000000227805 */ /* 0x000fe2000001ff00 */
[----:B-1----:R-:W-:Y:S01]  /*9f50*/  @P4 IMAD.HI.U32 R0, R3, R20, RZ ;  /* 0x0000001403004227 */ /* 0x002fe200078e00ff */
[----:B------:R-:W-:-:S02]  /*9f60*/  PRMT R67, R15, 0x7610, R67 ;  /* 0x000076100f437816 */ /* 0x000fc40000000043 */
[----:B------:R-:W-:Y:S02]  /*9f70*/  CS2R R30, SRZ ;  /* 0x00000000001e7805 */ /* 0x000fe4000001ff00 */
[----:B------:R-:W-:Y:S01]  /*9f80*/  PRMT R68, R14, 0x7610, R68 ;  /* 0x000076100e447816 */ /* 0x000fe20000000044 */
[----:B------:R-:W-:Y:S01]  /*9f90*/  IMAD.MOV.U32 R20, RZ, RZ, R47 ;  /* 0x000000ffff147224 */ /* 0x000fe200078e002f */
[----:B--2---:R-:W-:Y:S01]  /*9fa0*/  @P4 SHF.R.U32.HI R3, RZ, R21, R0 ;  /* 0x00000015ff034219 */ /* 0x004fe20000011600 */
[----:B------:R-:W-:Y:S01]  /*9fb0*/  IMAD.MOV.U32 R15, RZ, RZ, R46 ;  /* 0x000000ffff0f7224 */ /* 0x000fe200078e002e */
[----:B------:R-:W-:Y:S01]  /*9fc0*/  CS2R R32, SRZ ;  /* 0x0000000000207805 */ /* 0x000fe2000001ff00 */
        /* <DEDUP_REMOVED lines=10> */
[--C-:B------:R-:W-:Y:S01]  /*a070*/  IMAD.MOV.U32 R8, RZ, RZ, R56.reuse ;  /* 0x000000ffff087224 */ /* 0x100fe200078e0038 */
[----:B------:R-:W-:Y:S01]  /*a080*/  PRMT R56, R0, 0x7610, R56 ;  /* 0x0000761000387816 */ /* 0x000fe20000000038 */
[----:B------:R-:W-:Y:S01]  /*a090*/  IMAD.MOV.U32 R24, RZ, RZ, R48 ;  /* 0x000000ffff187224 */ /* 0x000fe200078e0030 */
[----:B------:R-:W-:Y:S01]  /*a0a0*/  PRMT R55, R14, 0x7610, R55 ;  /* 0x000076100e377816 */ /* 0x000fe20000000037 */
[----:B------:R-:W-:Y:S01]  /*a0b0*/  IMAD.MOV.U32 R21, RZ, RZ, R37 ;  /* 0x000000ffff157224 */ /* 0x000fe200078e0025 */
[----:B------:R-:W-:Y:S01]  /*a0c0*/  CS2R R28, SRZ ;  /* 0x00000000001c7805 */ /* 0x000fe2000001ff00 */
[C---:B------:R-:W-:Y:S01]  /*a0d0*/  IMAD R20, R15.reuse, R10, RZ ;  /* 0x0000000a0f147224 */ /* 0x040fe200078e02ff */
[----:B------:R-:W-:Y:S01]  /*a0e0*/  PRMT R79, R24, 0x7610, R79 ;  /* 0x00007610184f7816 */ /* 0x000fe2000000004f */
[-C--:B------:R-:W-:Y:S01]  /*a0f0*/  IMAD R0, R15, R12.reuse, RZ ;  /* 0x0000000c0f007224 */ /* 0x080fe200078e02ff */
[----:B------:R-:W-:Y:S01]  /*a100*/  PRMT R54, R21, 0x7610, R54 ;  /* 0x0000761015367816 */ /* 0x000fe20000000036 */
[----:B------:R-:W-:Y:S01]  /*a110*/  IMAD.WIDE.U32 R14, R3, R12, R58 ;  /* 0x0000000c030e7225 */ /* 0x000fe200078e003a */
[----:B------:R-:W-:-:S03]  /*a120*/  CS2R R24, SRZ ;  /* 0x0000000000187805 */ /* 0x000fc6000001ff00 */
[----:B------:R-:W-:Y:S01]  /*a130*/  IMAD.WIDE.U32 R58, R3, R10, R8 ;  /* 0x0000000a033a7225 */ /* 0x000fe200078e0008 */
[----:B------:R-:W-:-:S03]  /*a140*/  CS2R R8, SRZ ;  /* 0x0000000000087805 */ /* 0x000fc6000001ff00 */
[C---:B------:R-:W-:Y:S01]  /*a150*/  IMAD R71, R3.reuse, R11, R20 ;  /* 0x0000000b03477224 */ /* 0x040fe200078e0214 */
[----:B------:R-:W-:Y:S01]  /*a160*/  CS2R R20, SRZ ;  /* 0x0000000000147805 */ /* 0x000fe2000001ff00 */
[----:B------:R-:W-:Y:S01]  /*a170*/  IMAD R57, R3, R13, R0 ;  /* 0x0000000d03397224 */ /* 0x000fe200078e0200 */
[----:B------:R-:W-:Y:S06]  /*a180*/  @P2 BRA `(.L_x_6964) ;  /* 0x0000000000642947 */ /* 0x000fec0003800000 */
[----:B------:R-:W-:Y:S01]  /*a190*/  LEA R28, P4, R12, R6, 0x6 ;  /* 0x000000060c1c7211 */ /* 0x000fe200078830ff */
[----:B------:R-:W-:Y:S01]  /*a1a0*/  ULDC.64 UR4, c[0x0][0x3c8] ;  /* 0x0000f20000047ab9 */ /* 0x000fe20000000a00 */
[----:B------:R-:W-:Y:S01]  /*a1b0*/  ULDC.64 UR6, c[0x0][0x3e0] ;  /* 0x0000f80000067ab9 */ /* 0x000fe20000000a00 */
[----:B------:R-:W-:Y:S02]  /*a1c0*/  CS2R R32, SRZ ;  /* 0x0000000000207805 */ /* 0x000fe4000001ff00 */
[----:B------:R-:W-:Y:S02]  /*a1d0*/  IADD3 R28, P5, R28, R63, RZ ;  /* 0x0000003f1c1c7210 */ /* 0x000fe40007fbe0ff */
[----:B------:R-:W-:Y:S02]  /*a1e0*/  CS2R R34, SRZ ;  /* 0x0000000000227805 */ /* 0x000fe4000001ff00 */
[----:B------:R-:W-:Y:S02]  /*a1f0*/  LEA.HI.X R30, R12, R7, R13, 0x6, P4 ;  /* 0x000000070c1e7211 */ /* 0x000fe400020f340d */
[----:B------:R-:W-:-:S03]  /*a200*/  LEA R0, P4, R10, R4, 0x6 ;  /* 0x000000040a007211 */ /* 0x000fc600078830ff */
[----:B------:R-:W-:Y:S01]  /*a210*/  IMAD.X R29, R30, 0x1, R65, P5 ;  /* 0x000000011e1d7824 */ /* 0x000fe200028e0641 */
[----:B------:R-:W-:Y:S02]  /*a220*/  IADD3 R0, P5, R0, R61, RZ ;  /* 0x0000003d00007210 */ /* 0x000fe40007fbe0ff */
[----:B------:R-:W-:Y:S02]  /*a230*/  CS2R R30, SRZ ;  /* 0x00000000001e7805 */ /* 0x000fe4000001ff00 */
[----:B------:R-:W-:Y:S02]  /*a240*/  LEA.HI.X R3, R10, R5, R11, 0x6, P4 ;  /* 0x000000050a037211 */ /* 0x000fe400020f340b */
[----:B------:R-:W-:Y:S01]  /*a250*/  LEA R72, P4, R28, UR4, 0x1 ;  /* 0x000000041c487c11 */ /* 0x000fe2000f8808ff */
[----:B------:R-:W-:Y:S02]  /*a260*/  ULDC UR4, c[0x0][0x3d4] ;  /* 0x0000f50000047ab9 */ /* 0x000fe40000000800 */
[----:B------:R-:W-:Y:S01]  /*a270*/  IMAD.X R3, R3, 0x1, R77, P5 ;  /* 0x0000000103037824 */ /* 0x000fe200028e064d */
[----:B------:R-:W-:-:S02]  /*a280*/  LEA R74, P5, R0, UR6, 0x1 ;  /* 0x00000006004a7c11 */ /* 0x000fc4000f8a08ff */
[----:B------:R-:W-:Y:S02]  /*a290*/  LEA.HI.X R73, R28, UR5, R29, 0x1, P4 ;  /* 0x000000051c497c11 */ /* 0x000fe4000a0f0c1d */
[----:B------:R-:W-:Y:S02]  /*a2a0*/  CS2R R28, SRZ ;  /* 0x00000000001c7805 */ /* 0x000fe4000001ff00 */
[----:B------:R-:W-:Y:S02]  /*a2b0*/  LEA.HI.X R75, R0, UR7, R3, 0x1, P5 ;  /* 0x00000007004b7c11 */ /* 0x000fe4000a8f0c03 */
[----:B------:R-:W-:Y:S02]  /*a2c0*/  ISETP.GE.AND P4, PT, R22, UR4, PT ;  /* 0x0000000416007c0c */ /* 0x000fe4000bf86270 */
[----:B------:R-:W-:-:S11]  /*a2d0*/  ISETP.GE.AND P5, PT, R187, UR4, PT ;  /* 0x00000004bb007c0c */ /* 0x000fd6000bfa6270 */
[----:B------:R1:W5:Y:S04]  /*a2e0*/  @!P4 LDG.E.64 R32, desc[UR54][R72.64] ;  /* 0x000000364820c981 */ /* 0x000368000c1e1b00 */
[----:B------:R1:W5:Y:S04]  /*a2f0*/  @!P5 LDG.E.64 R28, desc[UR54][R72.64+0x40] ;  /* 0x00004036481cd981 */ /* 0x000368000c1e1b00 */
[----:B------:R1:W5:Y:S04]  /*a300*/  @!P4 LDG.E.64 R34, desc[UR54][R74.64] ;  /* 0x000000364a22c981 */ /* 0x000368000c1e1b00 */
[----:B------:R1:W5:Y:S02]  /*a310*/  @!P5 LDG.E.64 R30, desc[UR54][R74.64+0x40] ;  /* 0x000040364a1ed981 */ /* 0x000364000c1e1b00 */
.L_x_6964:
[----:B------:R-:W-:Y:S05]  /*a320*/  BSYNC B1 ;  /* 0x0000000000017941 */ /* 0x000fea0003800000 */
.L_x_6963:
        /* <DEDUP_REMOVED lines=14> */
[----:B------:R-:W-:Y:S02]  /*a410*/  IADD3.X R0, R77, R0, R5, P5, !PT ;  /* 0x000000004d007210 */ /* 0x000fe40002ffe405 */
[----:B------:R-:W-:Y:S01]  /*a420*/  LEA R4, P4, R63, UR4, 0x1 ;  /* 0x000000043f047c11 */ /* 0x000fe2000f8808ff */
[----:B------:R-:W-:Y:S01]  /*a430*/  ULDC UR4, c[0x0][0x3d4] ;  /* 0x0000f50000047ab9 */ /* 0x000fe20000000800 */
[----:B------:R-:W-:Y:S02]  /*a440*/  LEA R6, P5, R61, UR6, 0x1 ;  /* 0x000000063d067c11 */ /* 0x000fe4000f8a08ff */
[----:B------:R-:W-:Y:S02]  /*a450*/  LEA.HI.X R5, R63, UR5, R8, 0x1, P4 ;  /* 0x000000053f057c11 */ /* 0x000fe4000a0f0c08 */
[----:B------:R-:W-:-:S02]  /*a460*/  CS2R R8, SRZ ;  /* 0x0000000000087805 */ /* 0x000fc4000001ff00 */
[----:B------:R-:W-:Y:S02]  /*a470*/  LEA.HI.X R7, R61, UR7, R0, 0x1, P5 ;  /* 0x000000073d077c11 */ /* 0x000fe4000a8f0c00 */
[----:B------:R-:W-:Y:S02]  /*a480*/  ISETP.GE.AND P4, PT, R22, UR4, PT ;  /* 0x0000000416007c0c */ /* 0x000fe4000bf86270 */
[----:B------:R-:W-:-:S11]  /*a490*/  ISETP.GE.AND P5, PT, R187, UR4, PT ;  /* 0x00000004bb007c0c */ /* 0x000fd6000bfa6270 */
[----:B------:R2:W5:Y:S04]  /*a4a0*/  @!P4 LDG.E.64 R24, desc[UR54][R4.64] ;  /* 0x000000360418c981 */ /* 0x000568000c1e1b00 */
[----:B------:R2:W5:Y:S04]  /*a4b0*/  @!P5 LDG.E.64 R8, desc[UR54][R4.64+0x40] ;  /* 0x000040360408d981 */ /* 0x000568000c1e1b00 */
[----:B------:R2:W5:Y:S04]  /*a4c0*/  @!P4 LDG.E.64 R26, desc[UR54][R6.64] ;  /* 0x00000036061ac981 */ /* 0x000568000c1e1b00 */
[----:B------:R2:W5:Y:S02]  /*a4d0*/  @!P5 LDG.E.64 R20, desc[UR54][R6.64+0x40] ;  /* 0x000040360614d981 */ /* 0x000564000c1e1b00 */
.L_x_6966:
[----:B------:R-:W-:Y:S05]  /*a4e0*/  BSYNC B1 ;  /* 0x0000000000017941 */ /* 0x000fea0003800000 */
.L_x_6965:
[----:B------:R-:W-:Y:S01]  /*a4f0*/  ULDC.64 UR4, c[0x0][0x3c8] ;  /* 0x0000f20000047ab9 */ /* 0x000fe20000000a00 */
[----:B------:R-:W-:Y:S01]  /*a500*/  ULDC.64 UR6, c[0x0][0x3e0] ;  /* 0x0000f80000067ab9 */ /* 0x000fe20000000a00 */
[----:B--2---:R-:W-:Y:S01]  /*a510*/  IMAD.IADD R5, R15, 0x1, R57 ;  /* 0x000000010f057824 */ /* 0x004fe200078e0239 */
[----:B------:R-:W-:Y:S01]  /*a520*/  LEA R4, P4, R14, UR4, 0x1 ;  /* 0x000000040e047c11 */ /* 0x000fe2000f8808ff */
[----:B------:R-:W-:Y:S01]  /*a530*/  IMAD.IADD R3, R59, 0x1, R71 ;  /* 0x000000013b037824 */ /* 0x000fe200078e0247 */
[----:B------:R-:W-:Y:S01]  /*a540*/  LEA R0, P5, R58, UR6, 0x1 ;  /* 0x000000063a007c11 */ /* 0x000fe2000f8a08ff */
[----:B------:R-:W-:Y:S01]  /*a550*/  IMAD.MOV.U32 R6, RZ, RZ, R40 ;  /* 0x000000ffff067224 */ /* 0x000fe200078e0028 */
[----:B------:R-:W-:Y:S01]  /*a560*/  UMOV UR4, 0xffffffff ;  /* 0xffffffff00047882 */ /* 0x000fe20000000000 */
[----:B------:R-:W-:Y:S01]  /*a570*/  IMAD.MOV.U32 R7, RZ, RZ, R41 ;  /* 0x000000ffff077224 */ /* 0x000fe200078e0029 */
[----:B------:R-:W-:Y:S02]  /*a580*/  LEA.HI.X R5, R14, UR5, R5, 0x1, P4 ;  /* 0x000000050e057c11 */ /* 0x000fe4000a0f0c05 */
[----:B------:R-:W-:-:S02]  /*a590*/  LEA.HI.X R3, R58, UR7, R3, 0x1, P5 ;  /* 0x000000073a037c11 */ /* 0x000fc4000a8f0c03 */
[----:B------:R-:W-:Y:S02]  /*a5a0*/  PRMT R71, R6, 0x7610, R71 ;  /* 0x0000761006477816 */ /* 0x000fe40000000047 */
[----:B-1----:R-:W-:Y:S02]  /*a5b0*/  PRMT R72, R7, 0x7610, R72 ;  /* 0x0000761007487816 */ /* 0x002fe40000000048 */
[----:B------:R-:W-:Y:S01]  /*a5c0*/  LEA.HI R6, R222, R222, RZ, 0x1 ;  /* 0x000000dede067211 */ /* 0x000fe200078f08ff */
[----:B------:R-:W-:Y:S06]  /*a5d0*/  BRA.DIV UR4, `(.L_x_6967) ;  /* 0x0000019204007947 */ /* 0x000fec000b800000 */
.L_x_7249:
[----:B------:R-:W-:-:S03]  /*a5e0*/  UMOV UR4, 0xffffffff ;  /* 0xffffffff00047882 */ /* 0x000fc60000000000 */
[----:B------:R-:W-:Y:S05]  /*a5f0*/  BRA.DIV UR4, `(.L_x_6968) ;  /* 0x0000019204207947 */ /* 0x000fea000b800000 */
.L_x_7252:
[----:B------:R-:W-:-:S03]  /*a600*/  UMOV UR4, 0xffffffff ;  /* 0xffffffff00047882 */ /* 0x000fc60000000000 */
[----:B------:R-:W-:Y:S05]  /*a610*/  BRA.DIV UR4, `(.L_x_6969) ;  /* 0x0000019204407947 */ /* 0x000fea000b800000 */
.L_x_7255:
[----:B------:R-:W-:-:S03]  /*a620*/  UMOV UR4, 0xffffffff ;  /* 0xffffffff00047882 */ /* 0x000fc60000000000 */
[----:B------:R-:W-:Y:S05]  /*a630*/  BRA.DIV UR4, `(.L_x_6970) ;  /* 0x0000019204607947 */ /* 0x000fea000b800000 */
.L_x_7258:
[----:B------:R-:W-:-:S03]  /*a640*/  UMOV UR4, 0xffffffff ;  /* 0xffffffff00047882 */ /* 0x000fc60000000000 */
[----:B------:R-:W-:Y:S05]  /*a650*/  BRA.DIV UR4, `(.L_x_6971) ;  /* 0x0000019204807947 */ /* 0x000fea000b800000 */
.L_x_7261:
[----:B------:R-:W-:-:S03]  /*a660*/  UMOV UR4, 0xffffffff ;  /* 0xffffffff00047882 */ /* 0x000fc60000000000 */
[----:B------:R-:W-:Y:S05]  /*a670*/  BRA.DIV UR4, `(.L_x_6972) ;  /* 0x0000019204a07947 */ /* 0x000fea000b800000 */
.L_x_7264:
[----:B------:R-:W-:-:S03]  /*a680*/  UMOV UR4, 0xffffffff ;  /* 0xffffffff00047882 */ /* 0x000fc60000000000 */
[----:B------:R-:W-:Y:S05]  /*a690*/  BRA.DIV UR4, `(.L_x_6973) ;  /* 0x0000019204c07947 */ /* 0x000fea000b800000 */
.L_x_7267:
[----:B------:R-:W-:-:S03]  /*a6a0*/  UMOV UR4, 0xffffffff ;  /* 0xffffffff00047882 */ /* 0x000fc60000000000 */
[----:B------:R-:W-:Y:S05]  /*a6b0*/  BRA.DIV UR4, `(.L_x_6974) ;  /* 0x0000019204e07947 */ /* 0x000fea000b800000 */
.L_x_7270:
[----:B------:R-:W-:-:S03]  /*a6c0*/  UMOV UR4, 0xffffffff ;  /* 0xffffffff00047882 */ /* 0x000fc60000000000 */
[----:B------:R-:W-:Y:S05]  /*a6d0*/  BRA.DIV UR4, `(.L_x_6975) ;  /* 0x0000019604007947 */ /* 0x000fea000b800000 */
.L_x_7273:
[----:B------:R-:W-:-:S03]  /*a6e0*/  UMOV UR4, 0xffffffff ;  /* 0xffffffff00047882 */ /* 0x000fc60000000000 */
[----:B------:R-:W-:Y:S05]  /*a6f0*/  BRA.DIV UR4, `(.L_x_6976) ;  /* 0x0000019604207947 */ /* 0x000fea000b800000 */
.L_x_7276:
[----:B------:R-:W-:-:S03]  /*a700*/  UMOV UR4, 0xffffffff ;  /* 0xffffffff00047882 */ /* 0x000fc60000000000 */
[----:B------:R-:W-:Y:S05]  /*a710*/  BRA.DIV UR4, `(.L_x_6977) ;  /* 0x0000019604407947 */ /* 0x000fea000b800000 */
.L_x_7279:
[----:B------:R-:W-:-:S03]  /*a720*/  UMOV UR4, 0xffffffff ;  /* 0xffffffff00047882 */ /* 0x000fc60000000000 */
[----:B------:R-:W-:Y:S05]  /*a730*/  BRA.DIV UR4, `(.L_x_6978) ;  /* 0x0000019604607947 */ /* 0x000fea000b800000 */
.L_x_7282:
[----:B------:R-:W-:-:S03]  /*a740*/  UMOV UR4, 0xffffffff ;  /* 0xffffffff00047882 */ /* 0x000fc60000000000 */
[----:B------:R-:W-:Y:S05]  /*a750*/  BRA.DIV UR4, `(.L_x_6979) ;  /* 0x0000019604807947 */ /* 0x000fea000b800000 */
.L_x_7285:
[----:B------:R-:W-:Y:S01]  /*a760*/  UMOV UR4, 0xffffffff ;  /* 0xffffffff00047882 */ /* 0x000fe20000000000 */
[----:B------:R-:W-:Y:S02]  /*a770*/  LOP3.LUT R5, R6, 0xfffffffe, RZ, 0xc0, !PT ;  /* 0xfffffffe06057812 */ /* 0x000fe400078ec0ff */
[----:B------:R-:W-:Y:S05]  /*a780*/  BRA.DIV UR4, `(.L_x_6980) ;  /* 0x00000196049c7947 */ /* 0x000fea000b800000 */
.L_x_7288:
[----:B------:R-:W-:Y:S01]  /*a790*/  UMOV UR4, 0xffffffff ;  /* 0xffffffff00047882 */ /* 0x000fe20000000000 */
[----:B------:R-:W-:Y:S02]  /*a7a0*/  IMAD.IADD R5, R222, 0x1, -R5 ;  /* 0x00000001de057824 */ /* 0x000fe400078e0a05 */
[----:B------:R-:W-:Y:S05]  /*a7b0*/  BRA.DIV UR4, `(.L_x_6981) ;  /* 0x0000019604b87947 */ /* 0x000fea000b800000 */
.L_x_7291:
[----:B------:R-:W-:Y:S01]  /*a7c0*/  UMOV UR4, 0xffffffff ;  /* 0xffffffff00047882 */ /* 0x000fe20000000000 */
[----:B------:R-:W-:Y:S02]  /*a7d0*/  SHF.L.U32 R5, R5, 0x1f, RZ ;  /* 0x0000001f05057819 */ /* 0x000fe400000006ff */
[----:B------:R-:W-:Y:S05]  /*a7e0*/  BRA.DIV UR4, `(.L_x_6982) ;  /* 0x0000019604d47947 */ /* 0x000fea000b800000 */
.L_x_7294:
[----:B------:R-:W1:Y:S01]  /*a7f0*/  SYNCS.PHASECHK.TRANS64.TRYWAIT P4, [R2+URZ+0x28800], R5 ;  /* 0x02880005020075a7 */ /* 0x000e62000808017f */
[----:B-----5:R-:W-:Y:S01]  /*a800*/  IMAD.MOV.U32 R4, RZ, RZ, R34 ;  /* 0x000000ffff047224 */ /* 0x020fe200078e0022 */
        /* <DEDUP_REMOVED lines=32> */
[----:B-1----:R-:W-:Y:S06]  /*aa10*/  @!P4 BRA `(.L_x_6984) ;  /* 0x000001940070c947 */ /* 0x002fec0003800000 */
.L_x_7295:
[----:B------:R-:W-:Y:S05]  /*aa20*/  BSYNC B1 ;  /* 0x0000000000017941 */ /* 0x000fea0003800000 */
.L_x_6983:
[----:B------:R-:W-:Y:S01]  /*aa30*/  BSSY B1, `(.L_x_6985) ;  /* 0x0000067000017945 */ /* 0x000fe20003800000 */
[----:B------:R-:W-:Y:S02]  /*aa40*/  PRMT R10, R4, 0x7610, R10 ;  /* 0x00007610040a7816 */ /* 0x000fe4000000000a */
[----:B------:R-:W-:Y:S01]  /*aa50*/  PRMT R11, R6, 0x7610, R11 ;  /* 0x00007610060b7816 */ /* 0x000fe2000000000b */
[----:B------:R-:W-:Y:S06]  /*aa60*/  @P0 BRA `(.L_x_6986) ;  /* 0x00000004008c0947 */ /* 0x000fec0003800000 */
[----:B------:R-:W2:Y:S01]  /*aa70*/  LDC R4, c[0x0][0x3d4] ;  /* 0x0000f500ff047b82 */ /* 0x000ea20000000800 */
[----:B------:R-:W-:Y:S01]  /*aa80*/  BSSY B2, `(.L_x_6987) ;  /* 0x0000032000027945 */ /* 0x000fe20003800000 */
[-C--:B--2---:R-:W-:Y:S02]  /*aa90*/  ISETP.GE.AND P0, PT, R22, R4.reuse, PT ;  /* 0x000000041600720c */ /* 0x084fe40003f06270 */
[----:B------:R-:W-:-:S11]  /*aaa0*/  ISETP.GE.AND P4, PT, R187, R4, PT ;  /* 0x00000004bb00720c */ /* 0x000fd60003f86270 */
[----:B------:R-:W-:Y:S05]  /*aab0*/  @P0 BRA `(.L_x_6988) ;  /* 0x0000000000b80947 */ /* 0x000fea0003800000 */
[----:B-1----:R-:W1:Y:S01]  /*aac0*/  LDS.128 R4, [R213] ;  /* 0x00000000d5047984 */ /* 0x002e620000000c00 */
[----:B------:R-:W-:Y:S02]  /*aad0*/  SHF.R.U32.HI R77, RZ, 0x10, R51 ;  /* 0x00000010ff4d7819 */ /* 0x000fe40000011633 */
[----:B------:R-:W-:Y:S02]  /*aae0*/  SHF.R.U32.HI R74, RZ, 0x10, R49 ;  /* 0x00000010ff4a7819 */ /* 0x000fe40000011631 */
[----:B------:R-:W-:Y:S02]  /*aaf0*/  PRMT R77, R78, 0x5410, R77 ;  /* 0x000054104e4d7816 */ /* 0x000fe4000000004d */
[----:B------:R-:W-:Y:S02]  /*ab00*/  PRMT R74, R54, 0x5432, R74 ;  /* 0x00005432364a7816 */ /* 0x000fe4000000004a */
[----:B------:R-:W-:Y:S01]  /*ab10*/  SHF.R.U64 R73, R48, 0x10, R49 ;  /* 0x0000001030497819 */ /* 0x000fe20000001231 */
[----:B------:R-:W-:Y:S01]  /*ab20*/  IMAD.U32 R78, R77, 0x10000, RZ ;  /* 0x000100004d4e7824 */ /* 0x000fe200078e00ff */
[----:B------:R-:W-:Y:S01]  /*ab30*/  SHF.R.U64 R76, R50, 0x10, R51 ;  /* 0x00000010324c7819 */ /* 0x000fe20000001233 */
[----:B------:R-:W-:Y:S01]  /*ab40*/  IMAD.U32 R75, R74, 0x10000, RZ ;  /* 0x000100004a4b7824 */ /* 0x000fe200078e00ff */
[----:B------:R-:W-:-:S02]  /*ab50*/  PRMT R73, R79, 0x5410, R73 ;  /* 0x000054104f497816 */ /* 0x000fc40000000049 */
[----:B------:R-:W-:Y:S02]  /*ab60*/  LOP3.LUT R77, R77, 0xffff0000, RZ, 0xc0, !PT ;  /* 0xffff00004d4d7812 */ /* 0x000fe400078ec0ff */
[----:B------:R-:W-:Y:S02]  /*ab70*/  LOP3.LUT R74, R74, 0xffff0000, RZ, 0xc0, !PT ;  /* 0xffff00004a4a7812 */ /* 0x000fe400078ec0ff */
[----:B------:R-:W-:Y:S02]  /*ab80*/  PRMT R76, R53, 0x5432, R76 ;  /* 0x00005432354c7816 */ /* 0x000fe4000000004c */
[C---:B-1----:R-:W-:Y:S01]  /*ab90*/  LOP3.LUT R49, R6.reuse, 0xffff0000, RZ, 0xc0, !PT ;  /* 0xffff000006317812 */ /* 0x042fe200078ec0ff */
        /* <DEDUP_REMOVED lines=8> */
[----:B------:R-:W-:Y:S01]  /*ac20*/  FMUL.FTZ R75, R51, R74 ;  /* 0x0000004a334b7220 */ /* 0x000fe20000410000 */
[----:B------:R-:W-:Y:S02]  /*ac30*/  IMAD.U32 R7, R5, 0x10000, RZ ;  /* 0x0001000005077824 */ /* 0x000fe400078e00ff */
        /* <DEDUP_REMOVED lines=22> */
.L_x_6988:
[----:B------:R-:W-:Y:S05]  /*ada0*/  BSYNC B2 ;  /* 0x0000000000027941 */ /* 0x000fea0003800000 */
.L_x_6987:
[----:B------:R-:W-:Y:S05]  /*adb0*/  @P4 BRA `(.L_x_6986) ;  /* 0x0000000000b84947 */ /* 0x000fea0003800000 */
[----:B-12---:R-:W1:Y:S01]  /*adc0*/  LDS.128 R4, [R213+0x4000] ;  /* 0x00400000d5047984 */ /* 0x006e620000000c00 */
        /* <DEDUP_REMOVED lines=12> */
[C---:B-1----:R-:W-:Y:S01]  /*ae90*/  LOP3.LUT R45, R6.reuse, 0xffff0000, RZ, 0xc0, !PT ;  /* 0xffff0000062d7812 */ /* 0x042fe200078ec0ff */
        /* <DEDUP_REMOVED lines=32> */
.L_x_6986:
[----:B------:R-:W-:Y:S05]  /*b0a0*/  BSYNC B1 ;  /* 0x0000000000017941 */ /* 0x000fea0003800000 */
.L_x_6985:
[----:B------:R-:W-:Y:S04]  /*b0b0*/  BSSY B1, `(.L_x_6989) ;  /* 0x0000065000017945 */ /* 0x000fe80003800000 */
[----:B------:R-:W-:Y:S05]  /*b0c0*/  @P1 BRA `(.L_x_6990) ;  /* 0x00000004008c1947 */ /* 0x000fea0003800000 */
[----:B--23--:R-:W2:Y:S01]  /*b0d0*/  LDC R4, c[0x0][0x3d4] ;  /* 0x0000f500ff047b82 */ /* 0x00cea20000000800 */
[----:B------:R-:W-:Y:S01]  /*b0e0*/  BSSY B2, `(.L_x_6991) ;  /* 0x0000032000027945 */ /* 0x000fe20003800000 */
[-C--:B--2---:R-:W-:Y:S02]  /*b0f0*/  ISETP.GE.AND P0, PT, R22, R4.reuse, PT ;  /* 0x000000041600720c */ /* 0x084fe40003f06270 */
[----:B------:R-:W-:-:S11]  /*b100*/  ISETP.GE.AND P1, PT, R187, R4, PT ;  /* 0x00000004bb00720c */ /* 0x000fd60003f26270 */
[----:B------:R-:W-:Y:S05]  /*b110*/  @P0 BRA `(.L_x_6992) ;  /* 0x0000000000b80947 */ /* 0x000fea0003800000 */
[----:B-1----:R-:W1:Y:S01]  /*b120*/  LDS.128 R4, [R213+0x1000] ;  /* 0x00100000d5047984 */ /* 0x002e620000000c00 */
        /* <DEDUP_REMOVED lines=45> */
.L_x_6992:
[----:B------:R-:W-:Y:S05]  /*b400*/  BSYNC B2 ;  /* 0x0000000000027941 */ /* 0x000fea0003800000 */
.L_x_6991:
[----:B------:R-:W-:Y:S05]  /*b410*/  @P1 BRA `(.L_x_6990) ;  /* 0x0000000000b81947 */ /* 0x000fea0003800000 */
[----:B-12---:R-:W1:Y:S01]  /*b420*/  LDS.128 R4, [R213+0x5000] ;  /* 0x00500000d5047984 */ /* 0x006e620000000c00 */
        /* <DEDUP_REMOVED lines=45> */
.L_x_6990:
[----:B------:R-:W-:Y:S05]  /*b700*/  BSYNC B1 ;  /* 0x0000000000017941 */ /* 0x000fea0003800000 */
.L_x_6989:
[----:B------:R-:W-:Y:S04]  /*b710*/  BSSY B1, `(.L_x_6993) ;  /* 0x0000065000017945 */ /* 0x000fe80003800000 */
[----:B------:R-:W-:Y:S05]  /*b720*/  @P2 BRA `(.L_x_6994) ;  /* 0x00000004008c2947 */ /* 0x000fea0003800000 */
[----:B--234-:R-:W2:Y:S01]  /*b730*/  LDC R4, c[0x0][0x3d4] ;  /* 0x0000f500ff047b82 */ /* 0x01cea20000000800 */
[----:B------:R-:W-:Y:S01]  /*b740*/  BSSY B2, `(.L_x_6995) ;  /* 0x0000032000027945 */ /* 0x000fe20003800000 */
[-C--:B--2---:R-:W-:Y:S02]  /*b750*/  ISETP.GE.AND P0, PT, R22, R4.reuse, PT ;  /* 0x000000041600720c */ /* 0x084fe40003f06270 */
[----:B------:R-:W-:-:S11]  /*b760*/  ISETP.GE.AND P1, PT, R187, R4, PT ;  /* 0x00000004bb00720c */ /* 0x000fd60003f26270 */
[----:B------:R-:W-:Y:S05]  /*b770*/  @P0 BRA `(.L_x_6996) ;  /* 0x0000000000b80947 */ /* 0x000fea0003800000 */
[----:B-1----:R-:W1:Y:S01]  /*b780*/  LDS.128 R4, [R213+0x2000] ;  /* 0x00200000d5047984 */ /* 0x002e620000000c00 */
        /* <DEDUP_REMOVED lines=45> */
.L_x_6996:
[----:B------:R-:W-:Y:S05]  /*ba60*/  BSYNC B2 ;  /* 0x0000000000027941 */ /* 0x000fea0003800000 */
.L_x_6995:
        /* <DEDUP_REMOVED lines=47> */
.L_x_6994:
[----:B------:R-:W-:Y:S05]  /*bd60*/  BSYNC B1 ;  /* 0x0000000000017941 */ /* 0x000fea0003800000 */
.L_x_6993:
[----:B------:R-:W-:Y:S05]  /*bd70*/  @P3 BRA `(.L_x_6997) ;  /* 0x0000002c00703947 */ /* 0x000fea0003800000 */
[----:B-1234-:R-:W1:Y:S01]  /*bd80*/  LDC R4, c[0x0][0x3d4] ;  /* 0x0000f500ff047b82 */ /* 0x01ee620000000800 */
[----:B------:R-:W-:Y:S01]  /*bd90*/  BSSY B1, `(.L_x_6998) ;  /* 0x0000032000017945 */ /* 0x000fe20003800000 */
[-C--:B-1----:R-:W-:Y:S02]  /*bda0*/  ISETP.GE.AND P0, PT, R22, R4.reuse, PT ;  /* 0x000000041600720c */ /* 0x082fe40003f06270 */
[----:B------:R-:W-:-:S11]  /*bdb0*/  ISETP.GE.AND P1, PT, R187, R4, PT ;  /* 0x00000004bb00720c */ /* 0x000fd60003f26270 */
[----:B------:R-:W-:Y:S05]  /*bdc0*/  @P0 BRA `(.L_x_6999) ;  /* 0x0000000000b80947 */ /* 0x000fea0003800000 */
[----:B------:R-:W1:Y:S01]  /*bdd0*/  LDS.128 R4, [R213+0x3000] ;  /* 0x00300000d5047984 */ /* 0x000e620000000c00 */
[----:B------:R-:W-:Y:S02]  /*bde0*/  SHF.R.U32.HI R28, RZ, 0x10, R27 ;  /* 0x00000010ff1c7819 */ /* 0x000fe4000001161b */
[--C-:B------:R-:W-:Y:S02]  /*bdf0*/  SHF.R.U32.HI R30, RZ, 0x10, R25.reuse ;  /* 0x00000010ff1e7819 */ /* 0x100fe40000011619 */
[----:B------:R-:W-:Y:S02]  /*be00*/  SHF.R.U64 R31, R24, 0x10, R25 ;  /* 0x00000010181f7819 */ /* 0x000fe40000001219 */
[----:B------:R-:W-:Y:S02]  /*be10*/  SHF.R.U64 R29, R26, 0x10, R27 ;  /* 0x000000101a1d7819 */ /* 0x000fe4000000121b */
        /* <DEDUP_REMOVED lines=8> */
[C---:B-1----:R-:W-:Y:S01]  /*bea0*/  LOP3.LUT R13, R6.reuse, 0xffff0000, RZ, 0xc0, !PT ;  /* 0xffff0000060d7812 */ /* 0x042fe200078ec0ff */
[----:B------:R-:W-:Y:S01]  /*beb0*/  IMAD.U32 R12, R6, 0x10000, RZ ;  /* 0x00010000060c7824 */ /* 0x000fe200078e00ff */
[C---:B------:R-:W-:Y:S01]  /*bec0*/  LOP3.LUT R15, R7.reuse, 0xffff0000, RZ, 0xc0, !PT ;  /* 0xffff0000070f7812 */ /* 0x040fe200078ec0ff */
[----:B------:R-:W-:-:S02]  /*bed0*/  IMAD.U32 R14, R7, 0x10000, RZ ;  /* 0x00010000070e7824 */ /* 0x000fc400078e00ff */
[CC--:B------:R-:W-:Y:S01]  /*bee0*/  FMUL.FTZ R31, R13.reuse, R29.reuse ;  /* 0x0000001d0d1f7220 */ /* 0x0c0fe20000410000 */
[----:B------:R-:W-:Y:S01]  /*bef0*/  FMUL.FTZ R30, R13, R26 ;  /* 0x0000001a0d1e7220 */ /* 0x000fe20000410000 */
[----:B------:R-:W-:Y:S01]  /*bf00*/  FMUL.FTZ R13, R15, R28 ;  /* 0x0000001c0f0d7220 */ /* 0x000fe20000410000 */
[----:B------:R-:W-:Y:S02]  /*bf10*/  IMAD.U32 R6, R4, 0x10000, RZ ;  /* 0x0001000004067824 */ /* 0x000fe400078e00ff */
        /* <DEDUP_REMOVED lines=25> */
.L_x_6999:
[----:B------:R-:W-:Y:S05]  /*c0b0*/  BSYNC B1 ;  /* 0x0000000000017941 */ /* 0x000fea0003800000 */
.L_x_6998:
[----:B------:R-:W-:Y:S05]  /*c0c0*/  @P1 BRA `(.L_x_6997) ;  /* 0x00000028009c1947 */ /* 0x000fea0003800000 */
[----:B-1----:R-:W1:Y:S01]  /*c0d0*/  LDS.128 R4, [R213+0x7000] ;  /* 0x00700000d5047984 */ /* 0x002e620000000c00 */
[----:B------:R-:W-:Y:S02]  /*c0e0*/  SHF.R.U64 R13, R8, 0x10, R9 ;  /* 0x00000010080d7819 */ /* 0x000fe40000001209 */
[----:B------:R-:W-:Y:S02]  /*c0f0*/  SHF.R.U32.HI R12, RZ, 0x10, R21 ;  /* 0x00000010ff0c7819 */ /* 0x000fe40000011615 */
[----:B------:R-:W-:Y:S02]  /*c100*/  SHF.R.U32.HI R8, RZ, 0x10, R9 ;  /* 0x00000010ff087819 */ /* 0x000fe40000011609 */
[----:B------:R-:W-:Y:S02]  /*c110*/  PRMT R12, R3, 0x5410, R12 ;  /* 0x00005410030c7816 */ /* 0x000fe4000000000c */
[----:B------:R-:W-:Y:S02]  /*c120*/  PRMT R11, R11, 0x5410, R8 ;  /* 0x000054100b0b7816 */ /* 0x000fe40000000008 */
[----:B------:R-:W-:Y:S01]  /*c130*/  SHF.R.U64 R9, R20, 0x10, R21 ;  /* 0x0000001014097819 */ /* 0x000fe20000001215 */
[----:B------:R-:W-:Y:S01]  /*c140*/  IMAD.U32 R15, R12, 0x10000, RZ ;  /* 0x000100000c0f7824 */ /* 0x000fe200078e00ff */
[----:B------:R-:W-:Y:S01]  /*c150*/  PRMT R10, R10, 0x5410, R13 ;  /* 0x000054100a0a7816 */ /* 0x000fe2000000000d */
[----:B------:R-:W-:Y:S01]  /*c160*/  IMAD.U32 R13, R11, 0x10000, RZ ;  /* 0x000100000b0d7824 */ /* 0x000fe200078e00ff */
[----:B------:R-:W-:-:S02]  /*c170*/  LOP3.LUT R20, R12, 0xffff0000, RZ, 0xc0, !PT ;  /* 0xffff00000c147812 */ /* 0x000fc400078ec0ff */
[----:B------:R-:W-:Y:S02]  /*c180*/  PRMT R14, R0, 0x5410, R9 ;  /* 0x00005410000e7816 */ /* 0x000fe40000000009 */
[----:B------:R-:W-:Y:S01]  /*c190*/  LOP3.LUT R12, R11, 0xffff0000, RZ, 0xc0, !PT ;  /* 0xffff00000b0c7812 */ /* 0x000fe200078ec0ff */
[C---:B-1----:R-:W-:Y:S01]  /*c1a0*/  IMAD.U32 R8, R6.reuse, 0x10000, RZ ;  /* 0x0001000006087824 */ /* 0x042fe200078e00ff */
        /* <DEDUP_REMOVED lines=33> */
.L_x_6958:
[----:B------:R-:W1:Y:S01]  /*c3c0*/  LDC R21, c[0x0][0x3d4] ;  /* 0x0000f500ff157b82 */ /* 0x000e620000000800 */
[-C--:B------:R-:W-:Y:S01]  /*c3d0*/  ISETP.GE.AND P0, PT, R189, R73.reuse, PT ;  /* 0x00000049bd00720c */ /* 0x080fe20003f06270 */
[----:B------:R-:W-:Y:S01]  /*c3e0*/  ULDC.64 UR4, c[0x0][0x3c8] ;  /* 0x0000f20000047ab9 */ /* 0x000fe20000000a00 */
[-C--:B------:R-:W-:Y:S01]  /*c3f0*/  ISETP.GE.AND P1, PT, R188, R73.reuse, PT ;  /* 0x00000049bc00720c */ /* 0x080fe20003f26270 */
[----:B------:R-:W-:Y:S01]  /*c400*/  ULDC.64 UR6, c[0x0][0x3e0] ;  /* 0x0000f80000067ab9 */ /* 0x000fe20000000a00 */
[-C--:B------:R-:W-:Y:S02]  /*c410*/  ISETP.GE.AND P2, PT, R190, R73.reuse, PT ;  /* 0x00000049be00720c */ /* 0x080fe40003f46270 */
[----:B------:R-:W-:Y:S02]  /*c420*/  ISETP.GE.AND P3, PT, R18, R73, PT ;  /* 0x000000491200720c */ /* 0x000fe40003f66270 */
[CC--:B-1----:R-:W-:Y:S02]  /*c430*/  ISETP.GE.OR P0, PT, R16.reuse, R21.reuse, P0 ;  /* 0x000000151000720c */ /* 0x0c2fe40000706670 */
[----:B------:R-:W-:-:S02]  /*c440*/  ISETP.GE.OR P1, PT, R16, R21, P1 ;  /* 0x000000151000720c */ /* 0x000fc40000f26670 */
[CC--:B------:R-:W-:Y:S02]  /*c450*/  ISETP.GE.OR P2, PT, R16.reuse, R21.reuse, P2 ;  /* 0x000000151000720c */ /* 0x0c0fe40001746670 */
[----:B------:R-:W-:-:S07]  /*c460*/  ISETP.GE.OR P3, PT, R16, R21, P3 ;  /* 0x000000151000720c */ /* 0x000fce0001f66670 */
[--C-:B------:R-:W-:Y:S01]  /*c470*/  @!P0 IADD3 R29, P4, P5, R27, R29, R6.reuse ;  /* 0x0000001d1b1d8210 */ /* 0x100fe20007d9e006 */
[----:B------:R-:W1:Y:S03]  /*c480*/  @!P0 LDC.64 R62, c[0x0][0x3e0] ;  /* 0x0000f800ff3e8b82 */ /* 0x000e660000000a00 */
[--C-:B------:R-:W-:Y:S01]  /*c490*/  @!P0 IADD3.X R30, R31, R30, R7.reuse, P4, P5 ;  /* 0x0000001e1f1e8210 */ /* 0x100fe200027ea407 */
[C---:B------:R-:W-:Y:S01]  /*c4a0*/  @!P2 IMAD.WIDE.U32 R8, R12.reuse, 0x60, R6 ;  /* 0x000000600c08a825 */ /* 0x040fe200078e0006 */
[----:B------:R-:W-:-:S03]  /*c4b0*/  @!P1 LEA R0, P4, R12, R6, 0x6 ;  /* 0x000000060c009211 */ /* 0x000fc600078830ff */
[----:B------:R-:W2:Y:S01]  /*c4c0*/  @!P1 LDC.64 R66, c[0x0][0x3e0] ;  /* 0x0000f800ff429b82 */ /* 0x000ea20000000a00 */
[----:B------:R-:W-:Y:S01]  /*c4d0*/  @!P1 IADD3 R25, P5, R0, R27, RZ ;  /* 0x0000001b00199210 */ /* 0x000fe20007fbe0ff */
[----:B------:R-:W-:Y:S01]  /*c4e0*/  @!P2 IMAD R0, R13, 0x60, RZ ;  /* 0x000000600d00a824 */ /* 0x000fe200078e02ff */
[----:B------:R-:W-:Y:S02]  /*c4f0*/  @!P1 LEA.HI.X R26, R12, R7, R13, 0x6, P4 ;  /* 0x000000070c1a9211 */ /* 0x000fe400020f340d */
[----:B------:R-:W-:-:S03]  /*c500*/  @!P3 IADD3 R3, P4, R6, R27, RZ ;  /* 0x0000001b0603b210 */ /* 0x000fc60007f9e0ff */
[--C-:B------:R-:W-:Y:S01]  /*c510*/  @!P1 IMAD.X R26, R26, 0x1, R31.reuse, P5 ;  /* 0x000000011a1a9824 */ /* 0x100fe200028e061f */
[----:B------:R-:W-:Y:S01]  /*c520*/  @!P2 IADD3 R6, P5, R27, R8, RZ ;  /* 0x000000081b06a210 */ /* 0x000fe20007fbe0ff */
[----:B------:R-:W-:Y:S01]  /*c530*/  @!P3 IMAD.X R14, R7, 0x1, R31, P4 ;  /* 0x00000001070eb824 */ /* 0x000fe200020e061f */
[----:B------:R-:W3:Y:S02]  /*c540*/  @!P2 LDC.64 R70, c[0x0][0x3e0] ;  /* 0x0000f800ff46ab82 */ /* 0x000ee40000000a00 */
[----:B------:R-:W-:Y:S01]  /*c550*/  @!P2 IADD3.X R7, R31, R0, R9, P5, !PT ;  /* 0x000000001f07a210 */ /* 0x000fe20002ffe409 */
[----:B------:R-:W-:Y:S01]  /*c560*/  @!P2 IMAD R31, R11, 0x60, RZ ;  /* 0x000000600b1fa824 */ /* 0x000fe200078e02ff */
[----:B------:R-:W-:-:S04]  /*c570*/  @!P0 IADD3 R27, P4, P5, R33, R24, R4 ;  /* 0x00000018211b8210 */ /* 0x000fc80007d9e004 */
[----:B------:R-:W-:Y:S01]  /*c580*/  @!P0 IADD3.X R28, R35, R28, R5, P4, P5 ;  /* 0x0000001c231c8210 */ /* 0x000fe200027ea405 */
[----:B------:R-:W4:Y:S01]  /*c590*/  @!P0 LDC.64 R60, c[0x0][0x3c8] ;  /* 0x0000f200ff3c8b82 */ /* 0x000f220000000a00 */
[----:B------:R-:W-:Y:S02]  /*c5a0*/  @!P3 IADD3 R15, P4, R4, R33, RZ ;  /* 0x00000021040fb210 */ /* 0x000fe40007f9e0ff */
[----:B------:R-:W-:-:S03]  /*c5b0*/  @!P1 LEA R20, P5, R10, R4, 0x6 ;  /* 0x000000040a149211 */ /* 0x000fc600078a30ff */
[----:B------:R-:W-:Y:S01]  /*c5c0*/  @!P3 IMAD.X R32, R5, 0x1, R35, P4 ;  /* 0x000000010520b824 */ /* 0x000fe200020e0623 */
[C---:B------:R-:W-:Y:S01]  /*c5d0*/  @!P3 LEA R8, P4, R3.reuse, UR4, 0x1 ;  /* 0x000000040308bc11 */ /* 0x040fe2000f8808ff */
[----:B------:R-:W0:Y:S01]  /*c5e0*/  @!P1 LDC.64 R64, c[0x0][0x3c8] ;  /* 0x0000f200ff409b82 */ /* 0x000e220000000a00 */
[C---:B------:R-:W-:Y:S01]  /*c5f0*/  @!P1 LEA.HI.X R24, R10.reuse, R5, R11, 0x6, P5 ;  /* 0x000000050a189211 */ /* 0x040fe200028f340b */
[----:B------:R-:W-:Y:S01]  /*c600*/  @!P2 IMAD.WIDE.U32 R4, R10, 0x60, R4 ;  /* 0x000000600a04a825 */ /* 0x000fe200078e0004 */
[----:B------:R-:W-:Y:S02]  /*c610*/  @!P3 LEA.HI.X R9, R3, UR5, R14, 0x1, P4 ;  /* 0x000000050309bc11 */ /* 0x000fe4000a0f0c0e */
[C---:B------:R-:W-:Y:S02]  /*c620*/  @!P3 LEA R14, P4, R15.reuse, UR6, 0x1 ;  /* 0x000000060f0ebc11 */ /* 0x040fe4000f8808ff */
[----:B------:R-:W-:Y:S01]  /*c630*/  @!P1 IADD3 R20, P5, R20, R33, RZ ;  /* 0x0000002114149210 */ /* 0x000fe20007fbe0ff */
[----:B------:R-:W0:Y:S01]  /*c640*/  @!P2 LDC.64 R68, c[0x0][0x3c8] ;  /* 0x0000f200ff44ab82 */ /* 0x000e220000000a00 */
[----:B------:R-:W-:-:S02]  /*c650*/  @!P3 LEA.HI.X R15, R15, UR7, R32, 0x1, P4 ;  /* 0x000000070f0fbc11 */ /* 0x000fc4000a0f0c20 */
[----:B-1----:R-:W-:Y:S01]  /*c660*/  @!P0 LEA R62, P4, R27, R62, 0x1 ;  /* 0x0000003e1b3e8211 */ /* 0x002fe200078808ff */
[----:B------:R-:W-:Y:S01]  /*c670*/  @!P1 IMAD.X R24, R24, 0x1, R35, P5 ;  /* 0x0000000118189824 */ /* 0x000fe200028e0623 */
[----:B------:R-:W-:Y:S02]  /*c680*/  @!P2 IADD3 R0, P5, R33, R4, RZ ;  /* 0x000000042100a210 */ /* 0x000fe40007fbe0ff */
[----:B------:R-:W-:Y:S02]  /*c690*/  @!P0 LEA.HI.X R63, R27, R63, R28, 0x1, P4 ;  /* 0x0000003f1b3f8211 */ /* 0x000fe400020f0c1c */
[C---:B--2---:R-:W-:Y:S02]  /*c6a0*/  @!P1 LEA R66, P4, R20.reuse, R66, 0x1 ;  /* 0x0000004214429211 */ /* 0x044fe400078808ff */
[----:B------:R-:W-:Y:S02]  /*c6b0*/  @!P2 IADD3.X R3, R35, R31, R5, P5, !PT ;  /* 0x0000001f2303a210 */ /* 0x000fe40002ffe405 */
[----:B------:R-:W-:-:S02]  /*c6c0*/  @!P1 LEA.HI.X R67, R20, R67, R24, 0x1, P4 ;  /* 0x0000004314439211 */ /* 0x000fc400020f0c18 */
[----:B------:R-:W-:Y:S02]  /*c6d0*/  CS2R R32, SRZ ;  /* 0x0000000000207805 */ /* 0x000fe4000001ff00 */
[C---:B---3--:R-:W-:Y:S02]  /*c6e0*/  @!P2 LEA R70, P4, R0.reuse, R70, 0x1 ;  /* 0x000000460046a211 */ /* 0x048fe400078808ff */
[----:B------:R-:W-:Y:S02]  /*c6f0*/  CS2R R34, SRZ ;  /* 0x0000000000227805 */ /* 0x000fe4000001ff00 */
[----:B----4-:R-:W-:Y:S02]  /*c700*/  @!P0 LEA R60, P5, R29, R60, 0x1 ;  /* 0x0000003c1d3c8211 */ /* 0x010fe400078a08ff */
[----:B------:R-:W-:Y:S02]  /*c710*/  CS2R R4, SRZ ;  /* 0x0000000000047805 */ /* 0x000fe4000001ff00 */
[----:B------:R-:W-:-:S02]  /*c720*/  @!P2 LEA.HI.X R71, R0, R71, R3, 0x1, P4 ;  /* 0x000000470047a211 */ /* 0x000fc400020f0c03 */
[----:B------:R-:W1:Y:S01]  /*c730*/  LDC R0, c[0x0][0x428] ;  /* 0x00010a00ff007b82 */ /* 0x000e620000000800 */
[----:B------:R-:W-:Y:S02]  /*c740*/  @!P0 LEA.HI.X R61, R29, R61, R30, 0x1, P5 ;  /* 0x0000003d1d3d8211 */ /* 0x000fe400028f0c1e */
[----:B------:R-:W-:Y:S02]  /*c750*/  CS2R R28, SRZ ;  /* 0x00000000001c7805 */ /* 0x000fe4000001ff00 */
[----:B------:R-:W-:Y:S01]  /*c760*/  CS2R R30, SRZ ;  /* 0x00000000001e7805 */ /* 0x000fe2000001ff00 */
[----:B------:R-:W5:Y:S01]  /*c770*/  @!P0 LDG.E.128 R32, desc[UR54][R62.64] ;  /* 0x000000363e208981 */ /* 0x000f62000c1e1d00 */
[----:B0-----:R-:W-:-:S04]  /*c780*/  @!P1 LEA R64, P5, R25, R64, 0x1 ;  /* 0x0000004019409211 */ /* 0x001fc800078a08ff */
[----:B------:R-:W5:Y:S01]  /*c790*/  @!P0 LDG.E.128 R28, desc[UR54][R60.64] ;  /* 0x000000363c1c8981 */ /* 0x000f62000c1e1d00 */
[----:B------:R-:W-:Y:S01]  /*c7a0*/  @!P1 LEA.HI.X R65, R25, R65, R26, 0x1, P5 ;  /* 0x0000004119419211 */ /* 0x000fe200028f0c1a */
[----:B------:R-:W-:Y:S01]  /*c7b0*/  IMAD R3, R197, 0x80, R18 ;  /* 0x00000080c5037824 */ /* 0x000fe200078e0212 */
[C---:B------:R-:W-:Y:S02]  /*c7c0*/  @!P2 LEA R68, P5, R6.reuse, R68, 0x1 ;  /* 0x000000440644a211 */ /* 0x040fe400078a08ff */
[----:B------:R-:W-:Y:S02]  /*c7d0*/  CS2R R24, SRZ ;  /* 0x0000000000187805 */ /* 0x000fe4000001ff00 */
[----:B------:R-:W-:Y:S02]  /*c7e0*/  CS2R R26, SRZ ;  /* 0x00000000001a7805 */ /* 0x000fe4000001ff00 */
[----:B------:R-:W-:Y:S02]  /*c7f0*/  @!P2 LEA.HI.X R69, R6, R69, R7, 0x1, P5 ;  /* 0x000000450645a211 */ /* 0x000fe400028f0c07 */
[----:B------:R-:W-:-:S02]  /*c800*/  CS2R R6, SRZ ;  /* 0x0000000000067805 */ /* 0x000fc4000001ff00 */
[----:B-1----:R-:W-:-:S04]  /*c810*/  ISETP.NE.AND P0, PT, R0, 0x1, PT ;  /* 0x000000010000780c */ /* 0x002fc80003f05270 */
[----:B------:R0:W5:Y:S01]  /*c820*/  @!P3 LDG.E.128 R4, desc[UR54][R8.64] ;  /* 0x000000360804b981 */ /* 0x000162000c1e1d00 */
[----:B------:R-:W-:Y:S02]  /*c830*/  IMAD R3, R220, 0x20, R3 ;  /* 0x00000020dc037824 */ /* 0x000fe400078e0203 */
[----:B------:R-:W-:Y:S01]  /*c840*/  IMAD.MOV.U32 R58, RZ, RZ, R54 ;  /* 0x000000ffff3a7224 */ /* 0x000fe200078e0036 */
[----:B------:R1:W5:Y:S01]  /*c850*/  @!P3 LDG.E.128 R24, desc[UR54][R14.64] ;  /* 0x000000360e18b981 */ /* 0x000362000c1e1d00 */
[----:B------:R-:W-:Y:S02]  /*c860*/  CS2R R36, SRZ ;  /* 0x0000000000247805 */ /* 0x000fe4000001ff00 */
[----:B------:R-:W-:Y:S02]  /*c870*/  CS2R R38, SRZ ;  /* 0x0000000000267805 */ /* 0x000fe4000001ff00 */
[----:B------:R-:W2:Y:S01]  /*c880*/  @P0 LDC R0, c[0x0][0x42c] ;  /* 0x00010b00ff000b82 */ /* 0x000ea20000000800 */
[----:B------:R-:W-:Y:S01]  /*c890*/  IMAD.MOV.U32 R57, RZ, RZ, R53 ;  /* 0x000000ffff397224 */ /* 0x000fe200078e0035 */
[----:B------:R-:W-:-:S02]  /*c8a0*/  CS2R R40, SRZ ;  /* 0x0000000000287805 */ /* 0x000fc4000001ff00 */
[----:B------:R-:W-:Y:S02]  /*c8b0*/  CS2R R42, SRZ ;  /* 0x00000000002a7805 */ /* 0x000fe4000001ff00 */
[----:B------:R-:W-:Y:S02]  /*c8c0*/  CS2R R44, SRZ ;  /* 0x00000000002c7805 */ /* 0x000fe4000001ff00 */
[----:B------:R-:W-:Y:S02]  /*c8d0*/  CS2R R46, SRZ ;  /* 0x00000000002e7805 */ /* 0x000fe4000001ff00 */
[----:B------:R-:W-:Y:S02]  /*c8e0*/  CS2R R48, SRZ ;  /* 0x0000000000307805 */ /* 0x000fe4000001ff00 */
[----:B------:R-:W-:Y:S01]  /*c8f0*/  CS2R R50, SRZ ;  /* 0x0000000000327805 */ /* 0x000fe2000001ff00 */
[----:B0-----:R-:W0:Y:S01]  /*c900*/  @P0 LDC R9, c[0x0][0x430] ;  /* 0x00010c00ff090b82 */ /* 0x001e220000000800 */
[----:B------:R3:W5:Y:S04]  /*c910*/  @!P1 LDG.E.128 R36, desc[UR54][R64.64] ;  /* 0x0000003640249981 */ /* 0x000768000c1e1d00 */
[----:B------:R3:W5:Y:S04]  /*c920*/  @!P1 LDG.E.128 R40, desc[UR54][R66.64] ;  /* 0x0000003642289981 */ /* 0x000768000c1e1d00 */
[----:B------:R3:W5:Y:S04]  /*c930*/  @!P2 LDG.E.128 R44, desc[UR54][R68.64] ;  /* 0x00000036442ca981 */ /* 0x000768000c1e1d00 */
[----:B------:R3:W5:Y:S01]  /*c940*/  @!P2 LDG.E.128 R48, desc[UR54][R70.64] ;  /* 0x000000364630a981 */ /* 0x000762000c1e1d00 */
[----:B--2---:R-:W-:-:S05]  /*c950*/  @P0 IMAD.HI.U32 R0, R3, R0, RZ ;  /* 0x0000000003000227 */ /* 0x004fca00078e00ff */
[----:B0-----:R-:W-:-:S04]  /*c960*/  @P0 SHF.R.U32.HI R3, RZ, R9, R0 ;  /* 0x00000009ff030219 */ /* 0x001fc80000011600 */
[----:B------:R-:W-:Y:S01]  /*c970*/  SHF.R.S32.HI R9, RZ, 0x1f, R3 ;  /* 0x0000001fff097819 */ /* 0x000fe20000011403 */
[----:B-1----:R-:W-:-:S04]  /*c980*/  IMAD.WIDE.U32 R14, R3, R12, R58 ;  /* 0x0000000c030e7225 */ /* 0x002fc800078e003a */
[C---:B------:R-:W-:Y:S02]  /*c990*/  IMAD R0, R9.reuse, R12, RZ ;  /* 0x0000000c09007224 */ /* 0x040fe400078e02ff */
[-C--:B------:R-:W-:Y:S02]  /*c9a0*/  IMAD R8, R9, R10.reuse, RZ ;  /* 0x0000000a09087224 */ /* 0x080fe400078e02ff */
[C---:B------:R-:W-:Y:S02]  /*c9b0*/  IMAD R9, R3.reuse, R13, R0 ;  /* 0x0000000d03097224 */ /* 0x040fe400078e0200 */
[----:B------:R-:W-:-:S04]  /*c9c0*/  IMAD.WIDE.U32 R12, R3, R10, R56 ;  /* 0x0000000a030c7225 */ /* 0x000fc800078e0038 */
[----:B------:R-:W-:Y:S01]  /*c9d0*/  IMAD R3, R3, R11, R8 ;  /* 0x0000000b03037224 */ /* 0x000fe200078e0208 */
[----:B------:R-:W-:Y:S01]  /*c9e0*/  LEA R8, P4, R14, UR4, 0x1 ;  /* 0x000000040e087c11 */ /* 0x000fe2000f8808ff */
[----:B------:R-:W-:Y:S02]  /*c9f0*/  IMAD.IADD R9, R15, 0x1, R9 ;  /* 0x000000010f097824 */ /* 0x000fe400078e0209 */
[----:B------:R-:W-:-:S03]  /*ca00*/  IMAD.IADD R3, R13, 0x1, R3 ;  /* 0x000000010d037824 */ /* 0x000fc600078e0203 */
[----:B------:R-:W-:Y:S02]  /*ca10*/  LEA.HI.X R9, R14, UR5, R9, 0x1, P4 ;  /* 0x000000050e097c11 */ /* 0x000fe4000a0f0c09 */
[----:B------:R-:W-:Y:S01]  /*ca20*/  LEA R0, P4, R12, UR6, 0x1 ;  /* 0x000000060c007c11 */ /* 0x000fe2000f8808ff */
[----:B------:R-:W-:Y:S01]  /*ca30*/  UMOV UR4, 0xffffffff ;  /* 0xffffffff00047882 */ /* 0x000fe20000000000 */
[----:B------:R-:W-:Y:S02]  /*ca40*/  ISETP.GE.AND P0, PT, R16, R21, PT ;  /* 0x000000151000720c */ /* 0x000fe40003f06270 */
[----:B------:R-:W-:Y:S02]  /*ca50*/  LEA.HI.X R3, R12, UR7, R3, 0x1, P4 ;  /* 0x000000070c037c11 */ /* 0x000fe4000a0f0c03 */
[-C--:B------:R-:W-:Y:S02]  /*ca60*/  ISETP.GE.OR P1, PT, R18, R73.reuse, P0 ;  /* 0x000000491200720c */ /* 0x080fe40000726670 */
[----:B------:R-:W-:-:S02]  /*ca70*/  ISETP.GE.OR P2, PT, R189, R73, P0 ;  /* 0x00000049bd00720c */ /* 0x000fc40000746670 */
[-C--:B------:R-:W-:Y:S02]  /*ca80*/  ISETP.GE.OR P3, PT, R188, R73.reuse, P0 ;  /* 0x00000049bc00720c */ /* 0x080fe40000766670 */
[----:B------:R-:W-:Y:S01]  /*ca90*/  ISETP.GE.OR P0, PT, R190, R73, P0 ;  /* 0x00000049be00720c */ /* 0x000fe20000706670 */
[----:B---3--:R-:W-:-:S12]  /*caa0*/  BRA.DIV UR4, `(.L_x_7000) ;  /* 0x0000017604607947 */ /* 0x008fd8000b800000 */
.L_x_7298:
[----:B------:R-:W-:-:S03]  /*cab0*/  UMOV UR4, 0xffffffff ;  /* 0xffffffff00047882 */ /* 0x000fc60000000000 */
[----:B------:R-:W-:Y:S05]  /*cac0*/  BRA.DIV UR4, `(.L_x_7001) ;  /* 0x0000017604807947 */ /* 0x000fea000b800000 */
.L_x_7301:
[----:B------:R-:W-:-:S03]  /*cad0*/  UMOV UR4, 0xffffffff ;  /* 0xffffffff00047882 */ /* 0x000fc60000000000 */
[----:B------:R-:W-:Y:S05]  /*cae0*/  BRA.DIV UR4, `(.L_x_7002) ;  /* 0x0000017604a07947 */ /* 0x000fea000b800000 */
.L_x_7304:
[----:B------:R-:W-:-:S03]  /*caf0*/  UMOV UR4, 0xffffffff ;  /* 0xffffffff00047882 */ /* 0x000fc60000000000 */
[----:B------:R-:W-:Y:S05]  /*cb00*/  BRA.DIV UR4, `(.L_x_7003) ;  /* 0x0000017604c07947 */ /* 0x000fea000b800000 */
.L_x_7307:
[----:B------:R-:W-:-:S03]  /*cb10*/  UMOV UR4, 0xffffffff ;  /* 0xffffffff00047882 */ /* 0x000fc60000000000 */
[----:B------:R-:W-:Y:S05]  /*cb20*/  BRA.DIV UR4, `(.L_x_7004) ;  /* 0x0000017604e07947 */ /* 0x000fea000b800000 */
.L_x_7310:
[----:B------:R-:W-:-:S03]  /*cb30*/  UMOV UR4, 0xffffffff ;  /* 0xffffffff00047882 */ /* 0x000fc60000000000 */
[----:B------:R-:W-:Y:S05]  /*cb40*/  BRA.DIV UR4, `(.L_x_7005) ;  /* 0x0000017a04007947 */ /* 0x000fea000b800000 */
.L_x_7313:
[----:B------:R-:W-:-:S03]  /*cb50*/  UMOV UR4, 0xffffffff ;  /* 0xffffffff00047882 */ /* 0x000fc60000000000 */
[----:B------:R-:W-:Y:S05]  /*cb60*/  BRA.DIV UR4, `(.L_x_7006) ;  /* 0x0000017a04207947 */ /* 0x000fea000b800000 */
.L_x_7316:
[----:B------:R-:W-:-:S03]  /*cb70*/  UMOV UR4, 0xffffffff ;  /* 0xffffffff00047882 */ /* 0x000fc60000000000 */
[----:B------:R-:W-:Y:S05]  /*cb80*/  BRA.DIV UR4, `(.L_x_7007) ;  /* 0x0000017a04407947 */ /* 0x000fea000b800000 */
.L_x_7319:
[----:B------:R-:W-:-:S03]  /*cb90*/  UMOV UR4, 0xffffffff ;  /* 0xffffffff00047882 */ /* 0x000fc60000000000 */
[----:B------:R-:W-:Y:S05]  /*cba0*/  BRA.DIV UR4, `(.L_x_7008) ;  /* 0x0000017a04607947 */ /* 0x000fea000b800000 */
.L_x_7322:
[----:B------:R-:W-:-:S03]  /*cbb0*/  UMOV UR4, 0xffffffff ;  /* 0xffffffff00047882 */ /* 0x000fc60000000000 */
[----:B------:R-:W-:Y:S05]  /*cbc0*/  BRA.DIV UR4, `(.L_x_7009) ;  /* 0x0000017a04807947 */ /* 0x000fea000b800000 */
.L_x_7325:
[----:B------:R-:W-:-:S03]  /*cbd0*/  UMOV UR4, 0xffffffff ;  /* 0xffffffff00047882 */ /* 0x000fc60000000000 */
[----:B------:R-:W-:Y:S05]  /*cbe0*/  BRA.DIV UR4, `(.L_x_7010) ;  /* 0x0000017a04a07947 */ /* 0x000fea000b800000 */
.L_x_7328:
[----:B------:R-:W-:-:S03]  /*cbf0*/  UMOV UR4, 0xffffffff ;  /* 0xffffffff00047882 */ /* 0x000fc60000000000 */
[----:B------:R-:W-:Y:S05]  /*cc00*/  BRA.DIV UR4, `(.L_x_7011) ;  /* 0x0000017a04c07947 */ /* 0x000fea000b800000 */
.L_x_7331:
[----:B------:R-:W-:-:S03]  /*cc10*/  UMOV UR4, 0xffffffff ;  /* 0xffffffff00047882 */ /* 0x000fc60000000000 */
[----:B------:R-:W-:Y:S05]  /*cc20*/  BRA.DIV UR4, `(.L_x_7012) ;  /* 0x0000017a04e07947 */ /* 0x000fea000b800000 */
.L_x_7334:
[----:B------:R-:W-:-:S03]  /*cc30*/  UMOV UR4, 0xffffffff ;  /* 0xffffffff00047882 */ /* 0x000fc60000000000 */
[----:B------:R-:W-:Y:S05]  /*cc40*/  BRA.DIV UR4, `(.L_x_7013) ;  /* 0x0000017e04007947 */ /* 0x000fea000b800000 */
.L_x_7337:
[----:B------:R-:W-:-:S03]  /*cc50*/  UMOV UR4, 0xffffffff ;  /* 0xffffffff00047882 */ /* 0x000fc60000000000 */
[----:B------:R-:W-:Y:S05]  /*cc60*/  BRA.DIV UR4, `(.L_x_7014) ;  /* 0x0000017e04207947 */ /* 0x000fea000b800000 */
.L_x_7340:
[----:B------:R-:W-:-:S03]  /*cc70*/  UMOV UR4, 0xffffffff ;  /* 0xffffffff00047882 */ /* 0x000fc60000000000 */
[----:B------:R-:W-:Y:S05]  /*cc80*/  BRA.DIV UR4, `(.L_x_7015) ;  /* 0x0000017e04407947 */ /* 0x000fea000b800000 */
.L_x_7343:
        /* <DEDUP_REMOVED lines=12> */
[----:B------:R-:W-:Y:S01]  /*cd50*/  LEA.HI R0, R222, R222, RZ, 0x1 ;  /* 0x000000dede007211 */ /* 0x000fe200078f08ff */
[----:B------:R-:W-:Y:S01]  /*cd60*/  IMAD.MOV.U32 R10, RZ, RZ, R30 ;  /* 0x000000ffff0a7224 */ /* 0x000fe200078e001e */
[----:B------:R-:W-:-:S02]  /*cd70*/  PRMT R53, R53, 0x5410, R3 ;  /* 0x0000541035357816 */ /* 0x000fc40000000003 */
[----:B------:R-:W-:Y:S01]  /*cd80*/  LOP3.LUT R3, R0, 0xfffffffe, RZ, 0xc0, !PT ;  /* 0xfffffffe00037812 */ /* 0x000fe200078ec0ff */
[----:B------:R-:W-:Y:S01]  /*cd90*/  IMAD.MOV.U32 R0, RZ, RZ, R32 ;  /* 0x000000ffff007224 */ /* 0x000fe200078e0020 */
[----:B------:R-:W-:Y:S01]  /*cda0*/  PRMT R76, R9, 0x7610, R76 ;  /* 0x00007610094c7816 */ /* 0x000fe2000000004c */
[----:B------:R-:W-:Y:S01]  /*cdb0*/  IMAD.MOV.U32 R9, RZ, RZ, R29 ;  /* 0x000000ffff097224 */ /* 0x000fe200078e001d */
[----:B------:R-:W-:Y:S01]  /*cdc0*/  PRMT R55, R55, 0x5410, R8 ;  /* 0x0000541037377816 */ /* 0x000fe20000000008 */
[----:B------:R-:W-:Y:S01]  /*cdd0*/  IMAD.IADD R3, R222, 0x1, -R3 ;  /* 0x00000001de037824 */ /* 0x000fe200078e0a03 */
[----:B------:R-:W-:Y:S01]  /*cde0*/  PRMT R70, R10, 0x7610, R70 ;  /* 0x000076100a467816 */ /* 0x000fe20000000046 */
[----:B------:R-:W-:Y:S01]  /*cdf0*/  IMAD.MOV.U32 R8, RZ, RZ, R26 ;  /* 0x000000ffff087224 */ /* 0x000fe200078e001a */
[----:B------:R-:W-:Y:S01]  /*ce00*/  PRMT R72, R9, 0x7610, R72 ;  /* 0x0000761009487816 */ /* 0x000fe20000000048 */
[----:B------:R-:W-:Y:S01]  /*ce10*/  IMAD.MOV.U32 R10, RZ, RZ, R31 ;  /* 0x000000ffff0a7224 */ /* 0x000fe200078e001f */
[----:B------:R-:W-:Y:S01]  /*ce20*/  SHF.L.U32 R9, R3, 0x1f, RZ ;  /* 0x0000001f03097819 */ /* 0x000fe200000006ff */
[----:B------:R-:W-:Y:S01]  /*ce30*/  IMAD.MOV.U32 R3, RZ, RZ, R35 ;  /* 0x000000ffff037224 */ /* 0x000fe200078e0023 */
[----:B------:R-:W-:Y:S01]  /*ce40*/  PRMT R54, R54, 0x5410, R8 ;  /* 0x0000541036367816 */ /* 0x000fe20000000008 */
[----:B------:R-:W-:Y:S01]  /*ce50*/  IMAD.MOV.U32 R8, RZ, RZ, R28 ;  /* 0x000000ffff087224 */ /* 0x000fe200078e001c */
[----:B------:R-:W0:Y:S01]  /*ce60*/  SYNCS.PHASECHK.TRANS64.TRYWAIT P4, [R2+URZ+0x28800], R9 ;  /* 0x02880009020075a7 */ /* 0x000e22000808017f */
        /* <DEDUP_REMOVED lines=38> */
[----:B0-----:R-:W-:Y:S06]  /*d0d0*/  @!P4 BRA `(.L_x_7017) ;  /* 0x000001780054c947 */ /* 0x001fec0003800000 */
.L_x_7344:
[----:B------:R-:W-:Y:S05]  /*d0e0*/  BSYNC B1 ;  /* 0x0000000000017941 */ /* 0x000fea0003800000 */
.L_x_7016:
[----:B------:R-:W-:Y:S04]  /*d0f0*/  BSSY B1, `(.L_x_7018) ;  /* 0x0000069000017945 */ /* 0x000fe80003800000 */
        /* <DEDUP_REMOVED lines=17> */
[--C-:B------:R-:W-:Y:S02]  /*d210*/  SHF.R.U64 R78, R6, 0x10, R7.reuse ;  /* 0x00000010064e7819 */ /* 0x100fe40000001207 */
[----:B------:R-:W-:Y:S01]  /*d220*/  IMAD R74, R13, 0x2, R2 ;  /* 0x000000020d4a7824 */ /* 0x000fe200078e0202 */
[----:B------:R-:W-:Y:S02]  /*d230*/  SHF.R.U32.HI R79, RZ, 0x10, R7 ;  /* 0x00000010ff4f7819 */ /* 0x000fe40000011607 */
[----:B------:R-:W-:Y:S02]  /*d240*/  SHF.R.U32.HI R85, RZ, 0x10, R27 ;  /* 0x00000010ff557819 */ /* 0x000fe4000001161b */
[----:B------:R-:W1:Y:S01]  /*d250*/  LDS.128 R12, [R74+0x10400] ;  /* 0x010400004a0c7984 */ /* 0x000e620000000c00 */
[----:B------:R-:W-:Y:S01]  /*d260*/  PRMT R75, R81, 0x5410, R75 ;  /* 0x00005410514b7816 */ /* 0x000fe2000000004b */
[----:B------:R-:W-:Y:S01]  /*d270*/  IMAD.U32 R81, R80, 0x10000, RZ ;  /* 0x0001000050517824 */ /* 0x000fe200078e00ff */
[----:B------:R-:W-:-:S02]  /*d280*/  PRMT R82, R53, 0x5432, R82 ;  /* 0x0000543235527816 */ /* 0x000fc40000000052 */
[----:B------:R-:W-:Y:S01]  /*d290*/  PRMT R85, R76, 0x5410, R85 ;  /* 0x000054104c557816 */ /* 0x000fe20000000055 */
[----:B------:R-:W-:Y:S01]  /*d2a0*/  IMAD.U32 R76, R75, 0x10000, RZ ;  /* 0x000100004b4c7824 */ /* 0x000fe200078e00ff */
[----:B------:R-:W-:Y:S01]  /*d2b0*/  PRMT R77, R83, 0x5410, R77 ;  /* 0x00005410534d7816 */ /* 0x000fe2000000004d */
[----:B------:R-:W-:Y:S01]  /*d2c0*/  IMAD.U32 R83, R82, 0x10000, RZ ;  /* 0x0001000052537824 */ /* 0x000fe200078e00ff */
[----:B------:R-:W-:Y:S02]  /*d2d0*/  PRMT R79, R86, 0x5410, R79 ;  /* 0x00005410564f7816 */ /* 0x000fe4000000004f */
[----:B------:R-:W-:Y:S02]  /*d2e0*/  SHF.R.U64 R84, R26, 0x10, R27 ;  /* 0x000000101a547819 */ /* 0x000fe4000000121b */
[----:B------:R-:W-:Y:S02]  /*d2f0*/  LOP3.LUT R80, R80, 0xffff0000, RZ, 0xc0, !PT ;  /* 0xffff000050507812 */ /* 0x000fe400078ec0ff */
[----:B------:R-:W-:-:S02]  /*d300*/  LOP3.LUT R75, R75, 0xffff0000, RZ, 0xc0, !PT ;  /* 0xffff00004b4b7812 */ /* 0x000fc400078ec0ff */
[----:B------:R-:W-:Y:S02]  /*d310*/  PRMT R84, R54, 0x5432, R84 ;  /* 0x0000543236547816 */ /* 0x000fe40000000054 */
        /* <DEDUP_REMOVED lines=31> */
[----:B------:R-:W-:Y:S01]  /*d510*/  FFMA.FTZ R81, R24, R76, R81 ;  /* 0x0000004c18517223 */ /* 0x000fe20000010051 */
[-C--:B------:R-:W-:Y:S01]  /*d520*/  FMUL.FTZ R24, R12, R75.reuse ;  /* 0x0000004b0c187220 */ /* 0x080fe20000410000 */
[----:B------:R-:W-:Y:S01]  /*d530*/  LOP3.LUT R77, R77, 0xffff0000, RZ, 0xc0, !PT ;  /* 0xffff00004d4d7812 */ /* 0x000fe200078ec0ff */
[----:B------:R-:W-:Y:S02]  /*d540*/  IMAD.U32 R6, R84, 0x10000, RZ ;  /* 0x0001000054067824 */ /* 0x000fe400078e00ff */
[C---:B------:R-:W-:Y:S01]  /*d550*/  FFMA.FTZ R12, R5.reuse, R75, -R4 ;  /* 0x0000004b050c7223 */ /* 0x040fe20000010804 */
[----:B------:R-:W-:Y:S02]  /*d560*/  IMAD.U32 R4, R78, 0x10000, RZ ;  /* 0x000100004e047824 */ /* 0x000fe400078e00ff */
[----:B------:R-:W-:Y:S01]  /*d570*/  FFMA.FTZ R24, R5, R80, R24 ;  /* 0x0000005005187223 */ /* 0x000fe20000010018 */
        /* <DEDUP_REMOVED lines=16> */
[----:B------:R-:W-:Y:S01]  /*d680*/  FMUL.FTZ R6, R15, R79 ;  /* 0x0000004f0f067220 */ /* 0x000fe20000410000 */
[----:B------:R-:W-:Y:S01]  /*d690*/  FFMA.FTZ R76, R8, R77, -R11 ;  /* 0x0000004d084c7223 */ /* 0x000fe2000001080b */
        /* <DEDUP_REMOVED lines=14> */
.L_x_7019:
[----:B------:R-:W-:Y:S05]  /*d780*/  BSYNC B1 ;  /* 0x0000000000017941 */ /* 0x000fea0003800000 */
.L_x_7018:
        /* <DEDUP_REMOVED lines=12> */
[--C-:B------:R-:W-:Y:S02]  /*d850*/  SHF.R.U64 R13, R30, 0x10, R31.reuse ;  /* 0x000000101e0d7819 */ /* 0x100fe4000000121f */
        /* <DEDUP_REMOVED lines=9> */
[----:B------:R-:W-:Y:S01]  /*d8f0*/  SHF.R.U64 R14, R34, 0x10, R35 ;  /* 0x00000010220e7819 */ /* 0x000fe20000001223 */
[----:B------:R-:W-:Y:S01]  /*d900*/  IMAD.U32 R32, R69, 0x10000, RZ ;  /* 0x0001000045207824 */ /* 0x000fe200078e00ff */
[----:B------:R-:W-:-:S02]  /*d910*/  PRMT R68, R68, 0x5410, R33 ;  /* 0x0000541044447816 */ /* 0x000fc40000000021 */
[----:B------:R-:W-:Y:S02]  /*d920*/  SHF.R.U32.HI R35, RZ, 0x10, R35 ;  /* 0x00000010ff237819 */ /* 0x000fe40000011623 */
[----:B------:R-:W-:Y:S01]  /*d930*/  PRMT R71, R71, 0x5410, R30 ;  /* 0x0000541047477816 */ /* 0x000fe2000000001e */
[----:B------:R-:W-:Y:S01]  /*d940*/  IMAD.U32 R30, R73, 0x10000, RZ ;  /* 0x00010000491e7824 */ /* 0x000fe200078e00ff */
[----:B------:R-:W-:Y:S01]  /*d950*/  PRMT R72, R72, 0x5410, R29 ;  /* 0x0000541048487816 */ /* 0x000fe2000000001d */
[----:B------:R-:W-:Y:S01]  /*d960*/  IMAD.U32 R29, R68, 0x10000, RZ ;  /* 0x00010000441d7824 */ /* 0x000fe200078e00ff */
        /* <DEDUP_REMOVED lines=41> */
[C---:B------:R-:W-:Y:S01]  /*dc00*/  FMUL.FTZ R24, R9.reuse, R68 ;  /* 0x0000004409187220 */ /* 0x040fe20000410000 */
[----:B------:R-:W-:Y:S01]  /*dc10*/  FFMA.FTZ R25, R4, R69, R25 ;  /* 0x0000004504197223 */ /* 0x000fe20000010019 */
[----:B------:R-:W-:Y:S02]  /*dc20*/  IMAD.U32 R8, R70, 0x10000, RZ ;  /* 0x0001000046087824 */ /* 0x000fe400078e00ff */
[----:B------:R-:W-:Y:S01]  /*dc30*/  FMUL.FTZ R9, R9, R72 ;  /* 0x0000004809097220 */ /* 0x000fe20000410000 */
[----:B------:R-:W-:Y:S01]  /*dc40*/  FMUL.FTZ R4, R27, R14 ;  /* 0x0000000e1b047220 */ /* 0x000fe20000410000 */
[----:B------:R-:W-:Y:S01]  /*dc50*/  LOP3.LUT R10, R10, 0xffff0000, RZ, 0xc0, !PT ;  /* 0xffff00000a0a7812 */ /* 0x000fe200078ec0ff */
[----:B------:R-:W-:Y:S01]  /*dc60*/  FFMA.FTZ R24, R5, R72, -R24 ;  /* 0x0000004805187223 */ /* 0x000fe20000010818 */
[----:B------:R-:W-:Y:S01]  /*dc70*/  LOP3.LUT R11, R11, 0xffff0000, RZ, 0xc0, !PT ;  /* 0xffff00000b0b7812 */ /* 0x000fe200078ec0ff */
[----:B------:R-:W-:Y:S01]  /*dc80*/  FFMA.FTZ R68, R5, R68, R9 ;  /* 0x0000004405447223 */ /* 0x000fe20000010009 */
[-C--:B------:R-:W-:Y:S01]  /*dc90*/  FFMA.FTZ R26, R15, R8.reuse, -R4 ;  /* 0x000000080f1a7223 */ /* 0x080fe20000010804 */
[----:B------:R-:W-:Y:S01]  /*dca0*/  LOP3.LUT R67, R67, 0xffff0000, RZ, 0xc0, !PT ;  /* 0xffff000043437812 */ /* 0x000fe200078ec0ff */
[----:B------:R-:W-:Y:S01]  /*dcb0*/  FMUL.FTZ R28, R27, R8 ;  /* 0x000000081b1c7220 */ /* 0x000fe20000410000 */
[----:B------:R-:W-:Y:S01]  /*dcc0*/  LOP3.LUT R5, R70, 0xffff0000, RZ, 0xc0, !PT ;  /* 0xffff000046057812 */ /* 0x000fe200078ec0ff */
[----:B------:R-:W-:Y:S01]  /*dcd0*/  FMUL.FTZ R8, R11, R66 ;  /* 0x000000420b087220 */ /* 0x000fe20000410000 */
[----:B------:R-:W-:Y:S01]  /*dce0*/  LOP3.LUT R4, R71, 0xffff0000, RZ, 0xc0, !PT ;  /* 0xffff000047047812 */ /* 0x000fe200078ec0ff */
[----:B------:R-:W-:Y:S01]  /*dcf0*/  FFMA.FTZ R28, R15, R14, R28 ;  /* 0x0000000e0f1c7223 */ /* 0x000fe2000001001c */
[C---:B------:R-:W-:Y:S01]  /*dd00*/  FMUL.FTZ R9, R10.reuse, R67 ;  /* 0x000000430a097220 */ /* 0x040fe20000410000 */
        /* <DEDUP_REMOVED lines=16> */
.L_x_7021:
[----:B------:R-:W-:Y:S05]  /*de10*/  BSYNC B1 ;  /* 0x0000000000017941 */ /* 0x000fea0003800000 */
.L_x_7020:
[----:B------:R-:W-:Y:S04]  /*de20*/  BSSY B1, `(.L_x_7022) ;  /* 0x0000068000017945 */ /* 0x000fe80003800000 */
[----:B------:R-:W-:Y:S05]  /*de30*/  @P3 BRA `(.L_x_7023) ;  /* 0x0000000400983947 */ /* 0x000fea0003800000 */
[----:B-12---:R-:W-:Y:S02]  /*de40*/  LEA.HI R4, R21, R220, RZ, 0x1d ;  /* 0x000000dc15047211 */ /* 0x006fe400078fe8ff */
[----:B------:R-:W-:Y:S02]  /*de50*/  SHF.R.U64 R27, R36, 0x10, R37 ;  /* 0x00000010241b7819 */ /* 0x000fe40000001225 */
[----:B------:R-:W-:Y:S01]  /*de60*/  SHF.R.S32.HI R5, RZ, 0x1f, R4 ;  /* 0x0000001fff057819 */ /* 0x000fe20000011404 */
[----:B------:R-:W-:Y:S01]  /*de70*/  IMAD.SHL.U32 R6, R4, 0x8, RZ ;  /* 0x0000000804067824 */ /* 0x000fe200078e00ff */
[----:B------:R-:W-:Y:S02]  /*de80*/  SHF.R.U64 R15, R40, 0x10, R41 ;  /* 0x00000010280f7819 */ /* 0x000fe40000001229 */
[----:B------:R-:W-:Y:S02]  /*de90*/  LEA.HI R5, R5, R4, RZ, 0x3 ;  /* 0x0000000405057211 */ /* 0x000fe400078f18ff */
[----:B------:R-:W-:-:S02]  /*dea0*/  LOP3.LUT R4, R201, 0x38, R6, 0xf8, !PT ;  /* 0x00000038c9047812 */ /* 0x000fc400078ef806 */
[----:B------:R-:W-:Y:S01]  /*deb0*/  SHF.R.U64 R25, R38, 0x10, R39 ;  /* 0x0000001026197819 */ /* 0x000fe20000001227 */
        /* <DEDUP_REMOVED lines=8> */
[----:B------:R-:W-:Y:S01]  /*df40*/  SHF.R.U64 R13, R42, 0x10, R43 ;  /* 0x000000102a0d7819 */ /* 0x000fe2000000122b */
[----:B------:R-:W-:Y:S01]  /*df50*/  IMAD.U32 R32, R62, 0x10000, RZ ;  /* 0x000100003e207824 */ /* 0x000fe200078e00ff */
[----:B------:R-:W-:Y:S01]  /*df60*/  SHF.R.U32.HI R40, RZ, 0x10, R41 ;  /* 0x00000010ff287819 */ /* 0x000fe20000011629 */
[----:B------:R-:W-:Y:S01]  /*df70*/  IMAD R12, R9, 0x2, R2 ;  /* 0x00000002090c7824 */ /* 0x000fe200078e0202 */
[----:B------:R-:W-:Y:S02]  /*df80*/  SHF.R.U32.HI R42, RZ, 0x10, R43 ;  /* 0x00000010ff2a7819 */ /* 0x000fe4000001162b */
[----:B------:R-:W-:Y:S02]  /*df90*/  SHF.R.U32.HI R36, RZ, 0x10, R37 ;  /* 0x00000010ff247819 */ /* 0x000fe40000011625 */
[----:B------:R-:W1:Y:S01]  /*dfa0*/  LDS.128 R8, [R12+0x10400] ;  /* 0x010400000c087984 */ /* 0x000e620000000c00 */
[----:B------:R-:W-:-:S02]  /*dfb0*/  PRMT R60, R60, 0x5410, R25 ;  /* 0x000054103c3c7816 */ /* 0x000fc40000000019 */
[----:B------:R-:W-:Y:S02]  /*dfc0*/  SHF.R.U32.HI R38, RZ, 0x10, R39 ;  /* 0x00000010ff267819 */ /* 0x000fe40000011627 */
[----:B------:R-:W-:Y:S02]  /*dfd0*/  PRMT R63, R63, 0x5410, R40 ;  /* 0x000054103f3f7816 */ /* 0x000fe40000000028 */
[----:B------:R-:W-:Y:S02]  /*dfe0*/  PRMT R65, R65, 0x5410, R42 ;  /* 0x0000541041417816 */ /* 0x000fe4000000002a */
[----:B------:R-:W-:Y:S01]  /*dff0*/  PRMT R59, R59, 0x5410, R36 ;  /* 0x000054103b3b7816 */ /* 0x000fe20000000024 */
[----:B------:R-:W-:Y:S01]  /*e000*/  IMAD.U32 R29, R63, 0x10000, RZ ;  /* 0x000100003f1d7824 */ /* 0x000fe200078e00ff */
        /* <DEDUP_REMOVED lines=73> */
.L_x_7023:
[----:B------:R-:W-:Y:S05]  /*e4a0*/  BSYNC B1 ;  /* 0x0000000000017941 */ /* 0x000fea0003800000 */
.L_x_7022:
[----:B--23--:R-:W-:Y:S02]  /*e4b0*/  PRMT R12, R12, 0x5410, R0 ;  /* 0x000054100c0c7816 */ /* 0x00cfe40000000000 */
[----:B------:R-:W-:Y:S01]  /*e4c0*/  PRMT R14, R14, 0x5410, R3 ;  /* 0x000054100e0e7816 */ /* 0x000fe20000000003 */
[----:B------:R-:W-:Y:S06]  /*e4d0*/  @P0 BRA `(.L_x_6997) ;  /* 0x0000000400980947 */ /* 0x000fec0003800000 */
[----:B------:R-:W-:Y:S01]  /*e4e0*/  LEA.HI R21, R21, R220, RZ, 0x1d ;  /* 0x000000dc15157211 */ /* 0x000fe200078fe8ff */
[----:B-1----:R-:W1:Y:S01]  /*e4f0*/  LDS.128 R4, [R225] ;  /* 0x00000000e1047984 */ /* 0x002e620000000c00 */
        /* <DEDUP_REMOVED lines=13> */
[----:B------:R-:W-:-:S02]  /*e5d0*/  IADD3 R3, R3, R21, R206 ;  /* 0x0000001503037210 */ /* 0x000fc40007ffe0ce */
[----:B------:R-:W-:Y:S01]  /*e5e0*/  SHF.R.U32.HI R44, RZ, 0x10, R45 ;  /* 0x00000010ff2c7819 */ /* 0x000fe2000001162d */
[----:B------:R-:W-:Y:S01]  /*e5f0*/  IMAD.U32 R27, R56, 0x10000, RZ ;  /* 0x00010000381b7824 */ /* 0x000fe200078e00ff */
[----:B------:R-:W-:Y:S01]  /*e600*/  SHF.R.U32.HI R48, RZ, 0x10, R49 ;  /* 0x00000010ff307819 */ /* 0x000fe20000011631 */
[----:B------:R-:W-:Y:S01]  /*e610*/  IMAD R3, R3, 0x2, R2 ;  /* 0x0000000203037824 */ /* 0x000fe200078e0202 */
[----:B------:R-:W-:Y:S02]  /*e620*/  PRMT R54, R54, 0x5410, R15 ;  /* 0x0000541036367816 */ /* 0x000fe4000000000f */
[----:B------:R-:W-:Y:S02]  /*e630*/  SHF.R.U32.HI R30, RZ, 0x10, R51 ;  /* 0x00000010ff1e7819 */ /* 0x000fe40000011633 */
[----:B0-----:R-:W0:Y:S01]  /*e640*/  LDS.128 R8, [R3+0x10400] ;  /* 0x0104000003087984 */ /* 0x001e220000000c00 */
[----:B------:R-:W-:Y:S02]  /*e650*/  PRMT R53, R53, 0x5410, R44 ;  /* 0x0000541035357816 */ /* 0x000fe4000000002c */
[----:B------:R-:W-:-:S02]  /*e660*/  PRMT R57, R57, 0x5410, R48 ;  /* 0x0000541039397816 */ /* 0x000fc40000000030 */
[----:B------:R-:W-:Y:S02]  /*e670*/  SHF.R.U32.HI R46, RZ, 0x10, R47 ;  /* 0x00000010ff2e7819 */ /* 0x000fe4000001162f */
[----:B------:R-:W-:Y:S01]  /*e680*/  SHF.R.U64 R28, R50, 0x10, R51 ;  /* 0x00000010321c7819 */ /* 0x000fe20000001233 */
[----:B------:R-:W-:Y:S01]  /*e690*/  IMAD.U32 R29, R57, 0x10000, RZ ;  /* 0x00010000391d7824 */ /* 0x000fe200078e00ff */
[----:B------:R-:W-:Y:S01]  /*e6a0*/  PRMT R30, R14, 0x5432, R30 ;  /* 0x000054320e1e7816 */ /* 0x000fe2000000001e */
[----:B-1----:R-:W-:Y:S01]  /*e6b0*/  IMAD.U32 R0, R4, 0x10000, RZ ;  /* 0x0001000004007824 */ /* 0x002fe200078e00ff */
[----:B------:R-:W-:Y:S01]  /*e6c0*/  PRMT R55, R55, 0x5410, R46 ;  /* 0x0000541037377816 */ /* 0x000fe2000000002e */
[----:B------:R-:W-:Y:S01]  /*e6d0*/  IMAD.U32 R14, R7, 0x10000, RZ ;  /* 0x00010000070e7824 */ /* 0x000fe200078e00ff */
[----:B------:R-:W-:Y:S01]  /*e6e0*/  PRMT R28, R12, 0x5432, R28 ;  /* 0x000054320c1c7816 */ /* 0x000fe2000000001c */
[----:B------:R-:W-:Y:S01]  /*e6f0*/  IMAD.U32 R12, R5, 0x10000, RZ ;  /* 0x00010000050c7824 */ /* 0x000fe200078e00ff */
[----:B------:R-:W-:Y:S01]  /*e700*/  LOP3.LUT R25, R25, 0xffff0000, RZ, 0xc0, !PT ;  /* 0xffff000019197812 */ /* 0x000fe200078ec0ff */
        /* <DEDUP_REMOVED lines=19> */
[----:B------:R-:W-:Y:S01]  /*e840*/  FFMA.FTZ R35, R12, R15, -R35 ;  /* 0x0000000f0c237223 */ /* 0x000fe20000010823 */
        /* <DEDUP_REMOVED lines=8> */
[----:B------:R-:W-:Y:S01]  /*e8d0*/  FMUL.FTZ R24, R9, R12 ;  /* 0x0000000c09187220 */ /* 0x000fe20000410000 */
[C---:B------:R-:W-:Y:S01]  /*e8e0*/  FMUL.FTZ R29, R8.reuse, R25 ;  /* 0x00000019081d7220 */ /* 0x040fe20000410000 */
[----:B------:R-:W-:Y:S01]  /*e8f0*/  FMUL.FTZ R27, R8, R15 ;  /* 0x0000000f081b7220 */ /* 0x000fe20000410000 */
[----:B------:R-:W-:-:S02]  /*e900*/  IMAD.U32 R21, R10, 0x10000, RZ ;  /* 0x000100000a157824 */ /* 0x000fc400078e00ff */
[----:B------:R-:W-:Y:S01]  /*e910*/  FMUL.FTZ R9, R9, R0 ;  /* 0x0000000009097220 */ /* 0x000fe20000410000 */
[----:B------:R-:W-:Y:S02]  /*e920*/  IMAD.U32 R14, R28, 0x10000, RZ ;  /* 0x000100001c0e7824 */ /* 0x000fe400078e00ff */
[----:B------:R-:W-:Y:S01]  /*e930*/  FFMA.FTZ R27, R4, R25, -R27 ;  /* 0x00000019041b7223 */ /* 0x000fe2000001081b */
[----:B------:R-:W-:Y:S02]  /*e940*/  IMAD.U32 R8, R54, 0x10000, RZ ;  /* 0x0001000036087824 */ /* 0x000fe400078e00ff */
[----:B------:R-:W-:Y:S01]  /*e950*/  FFMA.FTZ R20, R4, R15, R29 ;  /* 0x0000000f04147223 */ /* 0x000fe2000001001d */
[----:B------:R-:W-:Y:S01]  /*e960*/  FFMA.FTZ R12, R5, R12, R9 ;  /* 0x0000000c050c7223 */ /* 0x000fe20000010009 */
[----:B------:R-:W-:Y:S01]  /*e970*/  LOP3.LUT R10, R10, 0xffff0000, RZ, 0xc0, !PT ;  /* 0xffff00000a0a7812 */ /* 0x000fe200078ec0ff */
[----:B------:R-:W-:Y:S01]  /*e980*/  FMUL.FTZ R4, R21, R14 ;  /* 0x0000000e15047220 */ /* 0x000fe20000410000 */
        /* <DEDUP_REMOVED lines=27> */
.L_x_6997:
[----:B------:R-:W-:Y:S05]  /*eb40*/  BSYNC B0 ;  /* 0x0000000000007941 */ /* 0x000fea0003800000 */
.L_x_6957:
        /* <DEDUP_REMOVED lines=8> */
.L_x_6955:
[----:B------:R-:W-:-:S05]  /*ebd0*/  IMAD.U32 R0, RZ, RZ, UR39 ;  /* 0x00000027ff007e24 */ /* 0x000fca000f8e00ff */
[----:B------:R-:W-:-:S13]  /*ebe0*/  ISETP.NE.AND P0, PT, R0, 0x3, PT ;  /* 0x000000030000780c */ /* 0x000fda0003f05270 */
[----:B------:R-:W-:Y:S05]  /*ebf0*/  @!P0 BRA `(.L_x_7024) ;  /* 0x0000000000048947 */ /* 0x000fea0003800000 */
[----:B------:R-:W-:Y:S01]  /*ec00*/  BPT.TRAP 0x1 ;  /* 0x000000040000795c */ /* 0x000fe20000300000 */
.L_x_7024:
[----:B-12---:R-:W-:Y:S01]  /*ec10*/  IMAD R3, R184, 0x8, R2 ;  /* 0x00000008b8037824 */ /* 0x006fe200078e0202 */
[----:B------:R-:W-:-:S04]  /*ec20*/  SHF.L.U32 R0, R186, 0x1f, RZ ;  /* 0x0000001fba007819 */ /* 0x000fc800000006ff */
[----:B------:R1:W2:Y:S01]  /*ec30*/  SYNCS.PHASECHK.TRANS64.TRYWAIT P2, [R3+URZ+0x28830], R0 ;  /* 0x02883000030075a7 */ /* 0x0002a2000804017f */
[----:B------:R-:W-:Y:S05]  /*ec40*/  @!P0 BRA `(.L_x_7025) ;  /* 0x0000000000048947 */ /* 0x000fea0003800000 */
[----:B------:R-:W-:Y:S01]  /*ec50*/  BPT.TRAP 0x1 ;  /* 0x000000040000795c */ /* 0x000fe20000300000 */
.L_x_7025:
[----:B---34-:R-:W3:Y:S02]  /*ec60*/  S2R R4, SR_TID.X ;  /* 0x0000000000047919 */ /* 0x018ee40000002100 */
[----:B---3--:R-:W-:-:S04]  /*ec70*/  LOP3.LUT R4, R4, 0x7f, RZ, 0xc0, !PT ;  /* 0x0000007f04047812 */ /* 0x008fc800078ec0ff */
[----:B------:R-:W-:Y:S01]  /*ec80*/  ISETP.NE.AND P1, PT, R4, RZ, PT ;  /* 0x000000ff0400720c */ /* 0x000fe20003f25270 */
[----:B--2---:R-:W-:-:S12]  /*ec90*/  @P2 BRA `(.L_x_7026) ;  /* 0x0000000000082947 */ /* 0x004fd80003800000 */
[----:B------:R-:W2:Y:S02]  /*eca0*/  SYNCS.PHASECHK.TRANS64.TRYWAIT P2, [R3+URZ+0x28830], R0 ;  /* 0x02883000030075a7 */ /* 0x000ea4000804017f */
[----:B--2---:R-:W-:Y:S05]  /*ecb0*/  @!P2 BRA `(.L_x_7027) ;  /* 0x0000015c0070a947 */ /* 0x004fea0003800000 */
.L_x_7026:
[----:B------:R-:W-:Y:S05]  /*ecc0*/  WARPSYNC.ALL ;  /* 0x0000000000007948 */ /* 0x000fea0003800000 */
[----:B-12---:R-:W-:Y:S01]  /*ecd0*/  VIADD R0, R2, 0x18400 ;  /* 0x0001840002007836 */ /* 0x006fe20000000000 */
[----:B------:R-:W-:Y:S01]  /*ece0*/  R2UR UR32, R52 ;  /* 0x00000000342072ca */ /* 0x000fe200000e0000 */
[----:B------:R-:W-:Y:S01]  /*ecf0*/  IMAD.MOV.U32 R5, RZ, RZ, 0x40000040 ;  /* 0x40000040ff057424 */ /* 0x000fe200078e00ff */
[----:B------:R-:W-:Y:S01]  /*ed00*/  WARPGROUP.ARRIVE ;  /* 0x00000000000079c5 */ /* 0x000fe20000000000 */
[----:B------:R-:W-:Y:S01]  /*ed10*/  UMOV UR33, 0x40000040 ;  /* 0x4000004000217882 */ /* 0x000fe20000000000 */
[----:B------:R-:W-:Y:S01]  /*ed20*/  SHF.R.U32.HI R0, RZ, 0x4, R0 ;  /* 0x00000004ff007819 */ /* 0x000fe20000011600 */
[----:B------:R-:W-:Y:S01]  /*ed30*/  IMAD.MOV.U32 R7, RZ, RZ, 0x40000040 ;  /* 0x40000040ff077424 */ /* 0x000fe200078e00ff */
[----:B------:R-:W-:Y:S01]  /*ed40*/  R2UR UR35, R5 ;  /* 0x00000000052372ca */ /* 0x000fe200000e0000 */
[----:B------:R-:W-:Y:S01]  /*ed50*/  UMOV UR5, 0x40000040 ;  /* 0x4000004000057882 */ /* 0x000fe20000000000 */
[----:B------:R-:W-:Y:S01]  /*ed60*/  LOP3.LUT R0, R0, 0x3fff, RZ, 0xc0, !PT ;  /* 0x00003fff00007812 */ /* 0x000fe200078ec0ff */
[----:B------:R-:W-:Y:S01]  /*ed70*/  UMOV UR9, 0x40000040 ;  /* 0x4000004000097882 */ /* 0x000fe20000000000 */
[----:B------:R-:W-:Y:S01]  /*ed80*/  R2UR UR7, R7 ;  /* 0x00000000070772ca */ /* 0x000fe200000e0000 */
[----:B------:R-:W-:Y:S01]  /*ed90*/  IMAD.MOV.U32 R7, RZ, RZ, 0x40000040 ;  /* 0x40000040ff077424 */ /* 0x000fe200078e00ff */
[----:B------:R-:W-:Y:S01]  /*eda0*/  LOP3.LUT R8, R0, 0x10000, RZ, 0xfc, !PT ;  /* 0x0001000000087812 */ /* 0x000fe200078efcff */
[----:B------:R-:W-:Y:S01]  /*edb0*/  ULOP3.LUT UR32, UR32, 0x10000, URZ, 0xfc, !UPT ;  /* 0x0001000020207892 */ /* 0x000fe2000f8efc3f */
[----:B------:R-:W-:Y:S01]  /*edc0*/  IMAD.MOV.U32 R5, RZ, RZ, 0x40000040 ;  /* 0x40000040ff057424 */ /* 0x000fe200078e00ff */
[----:B------:R-:W-:Y:S01]  /*edd0*/  UMOV UR13, 0x40000040 ;  /* 0x40000040000d7882 */ /* 0x000fe20000000000 */
[----:B------:R-:W-:Y:S01]  /*ede0*/  R2UR UR11, R7 ;  /* 0x00000000070b72ca */ /* 0x000fe200000e0000 */
[----:B------:R-:W-:Y:S01]  /*edf0*/  IMAD R4, R184, 0x800, R8 ;  /* 0x00000800b8047824 */ /* 0x000fe200078e0208 */
[----:B------:R-:W-:Y:S01]  /*ee00*/  UIADD3 UR4, UR32, 0x2, URZ ;  /* 0x0000000220047890 */ /* 0x000fe2000fffe03f */
[----:B------:R-:W-:Y:S01]  /*ee10*/  IMAD.MOV.U32 R7, RZ, RZ, 0x40000040 ;  /* 0x40000040ff077424 */ /* 0x000fe200078e00ff */
[----:B------:R-:W-:Y:S01]  /*ee20*/  UIADD3 UR8, UR32, 0x4, URZ ;  /* 0x0000000420087890 */ /* 0x000fe2000fffe03f */
[C---:B------:R-:W-:Y:S01]  /*ee30*/  VIADD R6, R4.reuse, 0x2 ;  /* 0x0000000204067836 */ /* 0x040fe20000000000 */
[----:B------:R-:W-:Y:S01]  /*ee40*/  R2UR UR34, R4 ;  /* 0x00000000042272ca */ /* 0x000fe200000e0000 */
[----:B------:R-:W-:Y:S01]  /*ee50*/  UIADD3 UR12, UR32, 0x6, URZ ;  /* 0x00000006200c7890 */ /* 0x000fe2000fffe03f */
[----:B------:R-:W-:Y:S01]  /*ee60*/  R2UR UR15, R7 ;  /* 0x00000000070f72ca */ /* 0x000fe200000e0000 */
[----:B------:R-:W-:Y:S01]  /*ee70*/  IMAD.MOV.U32 R7, RZ, RZ, 0x40000040 ;  /* 0x40000040ff077424 */ /* 0x000fe200078e00ff */
[----:B------:R-:W-:Y:S01]  /*ee80*/  R2UR UR6, R6 ;  /* 0x00000000060672ca */ /* 0x000fe200000e0000 */
[----:B------:R-:W-:Y:S01]  /*ee90*/  VIADD R6, R4, 0x4 ;  /* 0x0000000404067836 */ /* 0x000fe20000000000 */
[----:B------:R-:W-:Y:S01]  /*eea0*/  UIADD3 UR16, UR32, 0x400, URZ ;  /* 0x0000040020107890 */ /* 0x000fe2000fffe03f */
[----:B------:R-:W-:Y:S01]  /*eeb0*/  R2UR UR31, R5 ;  /* 0x00000000051f72ca */ /* 0x000fe200000e0000 */
[----:B------:R-:W-:Y:S01]  /*eec0*/  UMOV UR17, 0x40000040 ;  /* 0x4000004000117882 */ /* 0x000fe20000000000 */
[----:B------:R-:W-:Y:S01]  /*eed0*/  R2UR UR19, R7 ;  /* 0x00000000071372ca */ /* 0x000fe200000e0000 */
[----:B------:R-:W-:Y:S01]  /*eee0*/  IMAD.MOV.U32 R7, RZ, RZ, 0x40000040 ;  /* 0x40000040ff077424 */ /* 0x000fe200078e00ff */
[----:B------:R-:W-:Y:S01]  /*eef0*/  R2UR UR10, R6 ;  /* 0x00000000060a72ca */ /* 0x000fe200000e0000 */
[----:B------:R-:W-:Y:S01]  /*ef00*/  VIADD R6, R4, 0x6 ;  /* 0x0000000604067836 */ /* 0x000fe20000000000 */
[----:B------:R-:W-:Y:S01]  /*ef10*/  HGMMA.64x128x16.F32.BF16 R24, gdesc[UR32], RZ, !UPT, gsb0 ;  /* 0x01e00000201879f0 */ /* 0x000fe2000c0018ff */
[----:B------:R-:W-:Y:S01]  /*ef20*/  UIADD3 UR20, UR32, 0x402, URZ ;  /* 0x0000040220147890 */ /* 0x000fe2000fffe03f */
[----:B------:R-:W-:Y:S01]  /*ef30*/  R2UR UR23, R7 ;  /* 0x00000000071772ca */ /* 0x000fe200000e0000 */
[----:B------:R-:W-:Y:S01]  /*ef40*/  UMOV UR21, 0x40000040 ;  /* 0x4000004000157882 */ /* 0x000fe20000000000 */
[----:B------:R-:W-:Y:S01]  /*ef50*/  R2UR UR14, R6 ;  /* 0x00000000060e72ca */ /* 0x000fe200000e0000 */
[----:B------:R-:W-:Y:S01]  /*ef60*/  VIADD R6, R4, 0x400 ;  /* 0x0000040004067836 */ /* 0x000fe20000000000 */
[----:B------:R-:W-:Y:S01]  /*ef70*/  UIADD3 UR24, UR32, 0x404, URZ ;  /* 0x0000040420187890 */ /* 0x000fe2000fffe03f */
[----:B------:R-:W-:Y:S01]  /*ef80*/  IMAD.MOV.U32 R7, RZ, RZ, 0x40000040 ;  /* 0x40000040ff077424 */ /* 0x000fe200078e00ff */
[----:B------:R-:W-:Y:S01]  /*ef90*/  UMOV UR25, 0x40000040 ;  /* 0x4000004000197882 */ /* 0x000fe20000000000 */
[----:B------:R-:W-:Y:S01]  /*efa0*/  UIADD3 UR28, UR32, 0x406, URZ ;  /* 0x00000406201c7890 */ /* 0x000fe2000fffe03f */
[----:B------:R-:W-:Y:S01]  /*efb0*/  R2UR UR18, R6 ;  /* 0x00000000061272ca */ /* 0x000fe200000e0000 */
[----:B------:R-:W-:Y:S01]  /*efc0*/  VIADD R6, R4, 0x402 ;  /* 0x0000040204067836 */ /* 0x000fe20000000000 */
[----:B------:R-:W-:Y:S01]  /*efd0*/  R2UR UR27, R7 ;  /* 0x00000000071b72ca */ /* 0x000fe200000e0000 */
[----:B------:R-:W-:Y:S01]  /*efe0*/  UMOV UR29, 0x40000040 ;  /* 0x40000040001d7882 */ /* 0x000fe20000000000 */
[----:B------:R-:W1:Y:S01]  /*eff0*/  LDC.64 R10, c[0x0][0x9e0] ;  /* 0x00027800ff0a7b82 */ /* 0x000e620000000a00 */
[----:B------:R-:W-:Y:S01]  /*f000*/  @!P1 VIADD R0, R3, 0x28840 ;  /* 0x0002884003009836 */ /* 0x000fe20000000000 */
[----:B------:R-:W-:Y:S01]  /*f010*/  R2UR UR22, R6 ;  /* 0x00000000061672ca */ /* 0x000fe200000e0000 */
[C---:B------:R-:W-:Y:S01]  /*f020*/  VIADD R6, R4.reuse, 0x404 ;  /* 0x0000040404067836 */ /* 0x040fe20000000000 */
[----:B------:R-:W-:Y:S01]  /*f030*/  LEA R14, R129, 0xffffff80, 0x7 ;  /* 0xffffff80810e7811 */ /* 0x000fe200078e38ff */
[----:B------:R-:W-:Y:S01]  /*f040*/  VIADD R4, R4, 0x406 ;  /* 0x0000040604047836 */ /* 0x000fe20000000000 */
[----:B------:R-:W-:-:S02]  /*f050*/  @!P1 PRMT R0, RZ, 0x654, R0 ;  /* 0x00000654ff009816 */ /* 0x000fc40000000000 */
[----:B------:R-:W-:Y:S02]  /*f060*/  R2UR UR26, R6 ;  /* 0x00000000061a72ca */ /* 0x000fe400000e0000 */
[----:B------:R-:W-:Y:S01]  /*f070*/  R2UR UR30, R4 ;  /* 0x00000000041e72ca */ /* 0x000fe200000e0000 */
[----:B------:R-:W-:-:S04]  /*f080*/  IMAD.MOV.U32 R4, RZ, RZ, -0x80 ;  /* 0xffffff80ff047424 */ /* 0x000fc800078e00ff */
[----:B0-----:R-:W-:Y:S02]  /*f090*/  IMAD R9, R129, R4, 0x80 ;  /* 0x0000008081097424 */ /* 0x001fe400078e0204 */
[----:B------:R-:W-:Y:S02]  /*f0a0*/  IMAD R4, R197, 0x80, R204 ;  /* 0x00000080c5047824 */ /* 0x000fe400078e02cc */
[----:B------:R-:W-:-:S04]  /*f0b0*/  IMAD.IADD R6, R192, 0x1, R9 ;  /* 0x00000001c0067824 */ /* 0x000fc800078e0209 */
[----:B------:R-:W-:Y:S01]  /*f0c0*/  IMAD R13, R191, -0x2, R6 ;  /* 0xfffffffebf0d7824 */ /* 0x000fe200078e0206 */
[----:B-1----:R-:W-:Y:S01]  /*f0d0*/  ISETP.GE.AND P2, PT, R11, 0x1, PT ;  /* 0x000000010b00780c */ /* 0x002fe20003f46270 */
[----:B------:R-:W-:Y:S02]  /*f0e0*/  WARPGROUP.DEPBAR.LE gsb0, 0x0 ;  /* 0x00008000000079c5 */ /* 0x000fe40000010000 */
[----:B------:R-:W-:-:S06]  /*f0f0*/  WARPGROUP.ARRIVE ;  /* 0x00000000000079c5 */ /* 0x000fcc0000000000 */
[----:B------:R-:W-:Y:S01]  /*f100*/  HGMMA.64x128x16.F32.BF16 R24, gdesc[UR4], R24, gsb0 ;  /* 0x01e00000041879f0 */ /* 0x000fe20008001818 */
[----:B------:R-:W-:Y:S02]  /*f110*/  ULDC UR6, c[0x0][0x9dc] ;  /* 0x0002770000067ab9 */ /* 0x000fe40000000800 */
[----:B------:R-:W-:Y:S01]  /*f120*/  IMAD.U32 R7, RZ, RZ, UR6 ;  /* 0x00000006ff077e24 */ /* 0x000fe2000f8e00ff */
        /* <DEDUP_REMOVED lines=20> */
[----:B0-----:R-:W-:-:S05]  /*f270*/  IADD3 R0, -R193, 0x1, R6 ;  /* 0x00000001c1007810 */ /* 0x001fca0007ffe106 */
[----:B------:R-:W-:Y:S01]  /*f280*/  IMAD R3, R191, -0x2, R0 ;  /* 0xfffffffebf037824 */ /* 0x000fe200078e0200 */
[----:B------:R-:W-:-:S03]  /*f290*/  LOP3.LUT R0, RZ, R7, RZ, 0x33, !PT ;  /* 0x00000007ff007212 */ /* 0x000fc600078e33ff */
[C---:B------:R-:W-:Y:S02]  /*f2a0*/  IMAD.IADD R12, R3.reuse, 0x1, R10 ;  /* 0x00000001030c7824 */ /* 0x040fe400078e020a */
[----:B------:R-:W-:-:S03]  /*f2b0*/  IMAD.IADD R15, R3, 0x1, R0 ;  /* 0x00000001030f7824 */ /* 0x000fc600078e0200 */
[----:B------:R-:W-:Y:S01]  /*f2c0*/  VIADDMNMX R0, R4, R12, R13, PT ;  /* 0x0000000c04007246 */ /* 0x000fe2000380010d */
        /* <DEDUP_REMOVED lines=13> */
.L_x_7030:
[----:B------:R-:W-:-:S13]  /*f3a0*/  ISETP.NE.AND P3, PT, R11, 0x1, PT ;  /* 0x000000010b00780c */ /* 0x000fda0003f65270 */
[----:B------:R-:W0:Y:S02]  /*f3b0*/  @P3 LDC.64 R20, c[0x0][0x9e8] ;  /* 0x00027a00ff143b82 */ /* 0x000e240000000a00 */
[----:B0-----:R-:W-:-:S05]  /*f3c0*/  @P3 IMAD.HI.U32 R6, R5, R20, RZ ;  /* 0x0000001405063227 */ /* 0x001fca00078e00ff */
[----:B------:R-:W-:-:S07]  /*f3d0*/  @P3 SHF.R.U32.HI R5, RZ, R21, R6 ;  /* 0x00000015ff053219 */ /* 0x000fce0000011606 */
.L_x_7031:
[----:B------:R-:W-:Y:S05]  /*f3e0*/  BSYNC B0 ;  /* 0x0000000000007941 */ /* 0x000fea0003800000 */
.L_x_7029:
[----:B------:R-:W-:-:S04]  /*f3f0*/  IMAD R6, R5, R11, -R14 ;  /* 0x0000000b05067224 */ /* 0x000fc800078e0a0e */
[----:B------:R-:W-:-:S05]  /*f400*/  IMAD R6, R191, -0x2, R6 ;  /* 0xfffffffebf067824 */ /* 0x000fca00078e0206 */
[----:B------:R-:W-:Y:S02]  /*f410*/  VIMNMX R3, R3, R6, !PT ;  /* 0x0000000603037248 */ /* 0x000fe40007fe0100 */
[----:B------:R-:W-:-:S07]  /*f420*/  VIADDMNMX R0, R6, R11, R0, PT ;  /* 0x0000000b06007246 */ /* 0x000fce0003800100 */
.L_x_7028:
[C---:B------:R-:W-:Y:S01]  /*f430*/  ISETP.GE.AND P3, PT, R9.reuse, 0x2, PT ;  /* 0x000000020900780c */ /* 0x040fe20003f66270 */
[----:B------:R-:W-:Y:S01]  /*f440*/  VIADD R6, R4, 0x8 ;  /* 0x0000000804067836 */ /* 0x000fe20000000000 */
[----:B------:R-:W-:Y:S02]  /*f450*/  ISETP.GE.AND P5, PT, R9, 0x9, PT ;  /* 0x000000090900780c */ /* 0x000fe40003fa6270 */
[----:B------:R-:W-:Y:S02]  /*f460*/  ISETP.GT.AND P4, PT, R3, 0x1, !P3 ;  /* 0x000000010300780c */ /* 0x000fe40005f84270 */
[----:B------:R-:W-:Y:S02]  /*f470*/  P2R R88, PR, RZ, 0x20 ;  /* 0x00000020ff587803 */ /* 0x000fe40000000000 */
[----:B------:R-:W-:Y:S02]  /*f480*/  ISETP.LT.OR P4, PT, R0, 0x2, P4 ;  /* 0x000000020000780c */ /* 0x000fe40002781670 */
[----:B------:R-:W-:-:S02]  /*f490*/  VIADDMNMX R6, R6, R12, R13, PT ;  /* 0x0000000c06067246 */ /* 0x000fc4000380010d */
[----:B------:R-:W-:Y:S02]  /*f4a0*/  FSEL R25, R25, -INF , !P4 ;  /* 0xff80000019197808 */ /* 0x000fe40006000000 */
[----:B------:R-:W-:Y:S02]  /*f4b0*/  ISETP.GT.AND P4, PT, R3, 0x8, !P5 ;  /* 0x000000080300780c */ /* 0x000fe40006f84270 */
[----:B------:R-:W-:Y:S02]  /*f4c0*/  ISETP.GE.AND P5, PT, R9, 0xa, PT ;  /* 0x0000000a0900780c */ /* 0x000fe40003fa6270 */
[----:B------:R-:W-:Y:S02]  /*f4d0*/  ISETP.LT.OR P4, PT, R0, 0x9, P4 ;  /* 0x000000090000780c */ /* 0x000fe40002781670 */
[----:B------:R-:W-:Y:S02]  /*f4e0*/  P2R R89, PR, RZ, 0x20 ;  /* 0x00000020ff597803 */ /* 0x000fe40000000000 */
[----:B------:R-:W-:-:S02]  /*f4f0*/  FSEL R28, R28, -INF , !P4 ;  /* 0xff8000001c1c7808 */ /* 0x000fc40006000000 */
[----:B------:R-:W-:Y:S02]  /*f500*/  ISETP.GT.AND P4, PT, R3, 0x9, !P5 ;  /* 0x000000090300780c */ /* 0x000fe40006f84270 */
[----:B------:R-:W-:Y:S02]  /*f510*/  ISETP.GE.AND P5, PT, R9, 0x11, PT ;  /* 0x000000110900780c */ /* 0x000fe40003fa6270 */
[----:B------:R-:W-:Y:S02]  /*f520*/  ISETP.LT.OR P4, PT, R0, 0xa, P4 ;  /* 0x0000000a0000780c */ /* 0x000fe40002781670 */
[----:B------:R-:W-:Y:S02]  /*f530*/  P2R R90, PR, RZ, 0x20 ;  /* 0x00000020ff5a7803 */ /* 0x000fe40000000000 */
[----:B------:R-:W-:Y:S02]  /*f540*/  FSEL R29, R29, -INF , !P4 ;  /* 0xff8000001d1d7808 */ /* 0x000fe40006000000 */
[----:B------:R-:W-:-:S02]  /*f550*/  ISETP.GT.AND P4, PT, R3, 0x10, !P5 ;  /* 0x000000100300780c */ /* 0x000fc40006f84270 */
[----:B------:R-:W-:Y:S02]  /*f560*/  ISETP.GE.AND P5, PT, R9, 0x12, PT ;  /* 0x000000120900780c */ /* 0x000fe40003fa6270 */
[----:B------:R-:W-:Y:S02]  /*f570*/  ISETP.LT.OR P4, PT, R0, 0x11, P4 ;  /* 0x000000110000780c */ /* 0x000fe40002781670 */
[----:B------:R-:W-:Y:S02]  /*f580*/  P2R R91, PR, RZ, 0x20 ;  /* 0x00000020ff5b7803 */ /* 0x000fe40000000000 */
[----:B------:R-:W-:Y:S02]  /*f590*/  FSEL R32, R32, -INF , !P4 ;  /* 0xff80000020207808 */ /* 0x000fe40006000000 */
[----:B------:R-:W-:Y:S02]  /*f5a0*/  ISETP.GT.AND P4, PT, R3, 0x11, !P5 ;  /* 0x000000110300780c */ /* 0x000fe40006f84270 */
[----:B------:R-:W-:-:S02]  /*f5b0*/  ISETP.GE.AND P5, PT, R9, 0x19, PT ;  /* 0x000000190900780c */ /* 0x000fc40003fa6270 */
[C---:B------:R-:W-:Y:S02]  /*f5c0*/  ISETP.LT.OR P4, PT, R0.reuse, 0x12, P4 ;  /* 0x000000120000780c */ /* 0x040fe40002781670 */
[----:B------:R-:W-:Y:S02]  /*f5d0*/  P2R R92, PR, RZ, 0x20 ;  /* 0x00000020ff5c7803 */ /* 0x000fe40000000000 */
[----:B------:R-:W-:Y:S02]  /*f5e0*/  FSEL R33, R33, -INF , !P4 ;  /* 0xff80000021217808 */ /* 0x000fe40006000000 */
[----:B------:R-:W-:Y:S02]  /*f5f0*/  ISETP.GT.AND P4, PT, R3, 0x18, !P5 ;  /* 0x000000180300780c */ /* 0x000fe40006f84270 */
[----:B------:R-:W-:Y:S02]  /*f600*/  ISETP.GE.AND P5, PT, R9, 0x1a, PT ;  /* 0x0000001a0900780c */ /* 0x000fe40003fa6270 */
[----:B------:R-:W-:-:S02]  /*f610*/  ISETP.LT.OR P4, PT, R0, 0x19, P4 ;  /* 0x000000190000780c */ /* 0x000fc40002781670 */
[----:B------:R-:W-:Y:S02]  /*f620*/  P2R R93, PR, RZ, 0x20 ;  /* 0x00000020ff5d7803 */ /* 0x000fe40000000000 */
[----:B------:R-:W-:Y:S02]  /*f630*/  FSEL R36, R36, -INF , !P4 ;  /* 0xff80000024247808 */ /* 0x000fe40006000000 */
[----:B------:R-:W-:Y:S02]  /*f640*/  ISETP.GT.AND P4, PT, R3, 0x19, !P5 ;  /* 0x000000190300780c */ /* 0x000fe40006f84270 */
[----:B------:R-:W-:Y:S02]  /*f650*/  ISETP.GE.AND P5, PT, R9, 0x21, PT ;  /* 0x000000210900780c */ /* 0x000fe40003fa6270 */
[----:B------:R-:W-:Y:S02]  /*f660*/  ISETP.LT.OR P4, PT, R0, 0x1a, P4 ;  /* 0x0000001a0000780c */ /* 0x000fe40002781670 */
[----:B------:R-:W-:-:S02]  /*f670*/  P2R R94, PR, RZ, 0x20 ;  /* 0x00000020ff5e7803 */ /* 0x000fc40000000000 */
        /* <DEDUP_REMOVED lines=136> */
.L_x_7034:
[----:B------:R-:W-:-:S13]  /*ff00*/  ISETP.NE.AND P6, PT, R11, 0x1, PT ;  /* 0x000000010b00780c */ /* 0x000fda0003fc5270 */
[----:B------:R-:W0:Y:S02]  /*ff10*/  @P6 LDC.64 R12, c[0x0][0x9e8] ;  /* 0x00027a00ff0c6b82 */ /* 0x000e240000000a00 */
[----:B0-----:R-:W-:-:S05]  /*ff20*/  @P6 IMAD.HI.U32 R12, R0, R12, RZ ;  /* 0x0000000c000c6227 */ /* 0x001fca00078e00ff */
[----:B------:R-:W-:-:S07]  /*ff30*/  @P6 SHF.R.U32.HI R0, RZ, R13, R12 ;  /* 0x0000000dff006219 */ /* 0x000fce000001160c */
.L_x_7035:
[----:B------:R-:W-:Y:S05]  /*ff40*/  BSYNC B0 ;  /* 0x0000000000007941 */ /* 0x000fea0003800000 */
.L_x_7033:
[----:B------:R-:W-:-:S04]  /*ff50*/  IMAD R0, R0, R11, -R14 ;  /* 0x0000000b00007224 */ /* 0x000fc800078e0a0e */
[----:B------:R-:W-:-:S05]  /*ff60*/  IMAD R0, R191, -0x2, R0 ;  /* 0xfffffffebf007824 */ /* 0x000fca00078e0200 */
[----:B------:R-:W-:Y:S02]  /*ff70*/  VIMNMX R3, R3, R0, !PT ;  /* 0x0000000003037248 */ /* 0x000fe40007fe0100 */
[----:B------:R-:W-:-:S07]  /*ff80*/  VIADDMNMX R6, R0, R11, R6, PT ;  /* 0x0000000b00067246 */ /* 0x000fce0003800106 */
.L_x_7032:
        /* <DEDUP_REMOVED lines=31> */
[C---:B------:R-:W-:Y:S02]  /*10180*/  ISETP.LT.OR P3, PT, R6.reuse, 0x12, P3 ;  /* 0x000000120600780c */ /* 0x040fe40001f61670 */
[----:B------:R-:W-:Y:S02]  /*10190*/  FMNMX.FTZ R5, R49, R0, !PT ;  /* 0x0000000031057209 */ /* 0x000fe40007810000 */
[----:B------:R-:W-:Y:S02]  /*101a0*/  FSEL R35, R35, -INF , !P3 ;  /* 0xff80000023237808 */ /* 0x000fe40005800000 */
[----:B------:R-:W-:Y:S02]  /*101b0*/  ISETP.GT.AND P3, PT, R3, 0x18, !P6 ;  /* 0x000000180300780c */ /* 0x000fe40007764270 */
[----:B------:R-:W-:Y:S02]  /*101c0*/  ISETP.NE.AND P6, PT, R103, RZ, PT ;  /* 0x000000ff6700720c */ /* 0x000fe40003fc5270 */
        /* <DEDUP_REMOVED lines=53> */
[----:B------:R-:W-:Y:S02]  /*10520*/  ISETP.NE.AND P3, PT, R100, RZ, PT ;  /* 0x000000ff6400720c */ /* 0x000fe40003f65270 */
[----:B------:R-:W-:Y:S02]  /*10530*/  FSEL R83, R83, -INF , !P4 ;  /* 0xff80000053537808 */ /* 0x000fe40006000000 */
[----:B------:R-:W-:-:S02]  /*10540*/  ISETP.GT.AND P3, PT, R3, 0x38, !P3 ;  /* 0x000000380300780c */ /* 0x000fc40005f64270 */
[----:B------:R-:W-:Y:S02]  /*10550*/  FSEL R86, R86, -INF , !P5 ;  /* 0xff80000056567808 */ /* 0x000fe40006800000 */
[----:B------:R-:W-:Y:S02]  /*10560*/  ISETP.LT.OR P3, PT, R6, 0x39, P3 ;  /* 0x000000390600780c */ /* 0x000fe40001f61670 */
[----:B0-----:R-:W-:Y:S02]  /*10570*/  FMNMX.FTZ R9, R5, R0, !PT ;  /* 0x0000000005097209 */ /* 0x001fe40007810000 */
[----:B------:R-:W-:Y:S02]  /*10580*/  FSEL R54, R54, -INF , !P3 ;  /* 0xff80000036367808 */ /* 0x000fe40005800000 */
[----:B------:R-:W-:Y:S01]  /*10590*/  ISETP.NE.AND P3, PT, R101, RZ, PT ;  /* 0x000000ff6500720c */ /* 0x000fe20003f65270 */
[----:B------:R-:W0:Y:S03]  /*105a0*/  SHFL.BFLY PT, R0, R9, 0x1, 0x1f ;  /* 0x0c201f0009007f89 */ /* 0x000e2600000e0000 */
[----:B------:R-:W-:-:S04]  /*105b0*/  ISETP.GT.AND P3, PT, R3, 0x39, !P3 ;  /* 0x000000390300780c */ /* 0x000fc80005f64270 */
[----:B------:R-:W-:-:S04]  /*105c0*/  ISETP.LT.OR P3, PT, R6, 0x3a, P3 ;  /* 0x0000003a0600780c */ /* 0x000fc80001f61670 */
[----:B------:R-:W-:Y:S02]  /*105d0*/  FSEL R55, R55, -INF , !P3 ;  /* 0xff80000037377808 */ /* 0x000fe40005800000 */
[----:B------:R-:W-:-:S04]  /*105e0*/  ISETP.NE.AND P3, PT, R102, RZ, PT ;  /* 0x000000ff6600720c */ /* 0x000fc80003f65270 */
[----:B------:R-:W-:-:S04]  /*105f0*/  ISETP.GT.AND P3, PT, R3, 0x40, !P3 ;  /* 0x000000400300780c */ /* 0x000fc80005f64270 */
[----:B------:R-:W-:Y:S02]  /*10600*/  ISETP.LT.OR P3, PT, R6, 0x41, P3 ;  /* 0x000000410600780c */ /* 0x000fe40001f61670 */
[----:B0-----:R-:W-:Y:S02]  /*10610*/  FMNMX.FTZ R0, R9, R0, !PT ;  /* 0x0000000009007209 */ /* 0x001fe40007810000 */
[----:B------:R-:W-:Y:S02]  /*10620*/  FSEL R58, R58, -INF , !P3 ;  /* 0xff8000003a3a7808 */ /* 0x000fe40005800000 */
[----:B------:R-:W-:Y:S01]  /*10630*/  ISETP.GT.AND P3, PT, R3, 0x41, !P6 ;  /* 0x000000410300780c */ /* 0x000fe20007764270 */
[----:B------:R-:W-:Y:S01]  /*10640*/  FMUL.FTZ R12, R0, UR44 ;  /* 0x0000002c000c7c20 */ /* 0x000fe20008410000 */
        /* <DEDUP_REMOVED lines=51> */
[--C-:B------:R-:W-:Y:S01]  /*10980*/  FFMA.FTZ R180, R24, UR44, -R14.reuse ;  /* 0x0000002c18b47c23 */ /* 0x100fe2000801080e */
[----:B------:R-:W-:Y:S01]  /*10990*/  ISETP.LT.OR P3, PT, R6, 0x1, P3 ;  /* 0x000000010600780c */ /* 0x000fe20001f61670 */
[--C-:B------:R-:W-:Y:S01]  /*109a0*/  FFMA.FTZ R5, R25, UR44, -R14.reuse ;  /* 0x0000002c19057c23 */ /* 0x100fe2000801080e */
[--C-:B------:R-:W-:Y:S01]  /*109b0*/  FFMA.FTZ R182, R28, UR44, -R14.reuse ;  /* 0x0000002c1cb67c23 */ /* 0x100fe2000801080e */
[--C-:B------:R-:W-:Y:S01]  /*109c0*/  FFMA.FTZ R13, R29, UR44, -R14.reuse ;  /* 0x0000002c1d0d7c23 */ /* 0x100fe2000801080e */
[----:B------:R-:W-:Y:S01]  /*109d0*/  FSEL R26, R26, -INF , !P3 ;  /* 0xff8000001a1a7808 */ /* 0x000fe20005800000 */
[----:B------:R-:W-:Y:S01]  /*109e0*/  MUFU.EX2 R180, R180 ;  /* 0x000000b400b47308 */ /* 0x000fe20000000800 */
[----:B------:R-:W-:Y:S01]  /*109f0*/  ISETP.GT.AND P3, PT, R3, 0x79, !P6 ;  /* 0x000000790300780c */ /* 0x000fe20007764270 */
[--C-:B------:R-:W-:Y:S01]  /*10a00*/  FFMA.FTZ R176, R32, UR44, -R14.reuse ;  /* 0x0000002c20b07c23 */ /* 0x100fe2000801080e */
[----:B------:R-:W-:Y:S01]  /*10a10*/  FMNMX.FTZ R9, R26, R27, !PT ;  /* 0x0000001b1a097209 */ /* 0x000fe20007810000 */
[--C-:B------:R-:W-:Y:S01]  /*10a20*/  FFMA.FTZ R15, R33, UR44, -R14.reuse ;  /* 0x0000002c210f7c23 */ /* 0x100fe2000801080e */
[----:B------:R-:W-:Y:S01]  /*10a30*/  ISETP.LT.OR P3, PT, R6, 0x7a, P3 ;  /* 0x0000007a0600780c */ /* 0x000fe20001f61670 */
[--C-:B------:R-:W-:Y:S01]  /*10a40*/  FFMA.FTZ R178, R36, UR44, -R14.reuse ;  /* 0x0000002c24b27c23 */ /* 0x100fe2000801080e */
[----:B------:R-:W-:Y:S01]  /*10a50*/  FMNMX.FTZ R12, R30, R9, !PT ;  /* 0x000000091e0c7209 */ /* 0x000fe20007810000 */
[----:B------:R-:W0:Y:S01]  /*10a60*/  MUFU.EX2 R5, R5 ;  /* 0x0000000500057308 */ /* 0x000e220000000800 */
[----:B------:R-:W-:Y:S01]  /*10a70*/  FSEL R87, R87, -INF , !P3 ;  /* 0xff80000057577808 */ /* 0x000fe20005800000 */
        /* <DEDUP_REMOVED lines=23> */
[--C-:B------:R-:W-:Y:S01]  /*10bf0*/  FFMA.FTZ R160, R64, UR44, -R14.reuse ;  /* 0x0000002c40a07c23 */ /* 0x100fe2000801080e */
[--C-:B------:R-:W-:Y:S01]  /*10c00*/  FFMA.FTZ R162, R68, UR44, -R14.reuse ;  /* 0x0000002c44a27c23 */ /* 0x100fe2000801080e */
[----:B------:R-:W-:Y:S01]  /*10c10*/  FMNMX.FTZ R9, R43, R12, !PT ;  /* 0x0000000c2b097209 */ /* 0x000fe20007810000 */
[--C-:B------:R-:W-:Y:S01]  /*10c20*/  FFMA.FTZ R49, R69, UR44, -R14.reuse ;  /* 0x0000002c45317c23 */ /* 0x100fe2000801080e */
[--C-:B------:R-:W-:Y:S01]  /*10c30*/  FFMA.FTZ R156, R72, UR44, -R14.reuse ;  /* 0x0000002c489c7c23 */ /* 0x100fe2000801080e */
[--C-:B------:R-:W-:Y:S01]  /*10c40*/  FFMA.FTZ R53, R73, UR44, -R14.reuse ;  /* 0x0000002c49357c23 */ /* 0x100fe2000801080e */
[----:B------:R-:W-:Y:S01]  /*10c50*/  FMNMX.FTZ R12, R46, R9, !PT ;  /* 0x000000092e0c7209 */ /* 0x000fe20007810000 */
[----:B------:R-:W4:Y:S01]  /*10c60*/  MUFU.EX2 R15, R15 ;  /* 0x0000000f000f7308 */ /* 0x000f220000000800 */
[--C-:B------:R-:W-:Y:S01]  /*10c70*/  FFMA.FTZ R158, R76, UR44, -R14.reuse ;  /* 0x0000002c4c9e7c23 */ /* 0x100fe2000801080e */
[--C-:B------:R-:W-:Y:S01]  /*10c80*/  FFMA.FTZ R152, R80, UR44, -R14.reuse ;  /* 0x0000002c50987c23 */ /* 0x100fe2000801080e */
[----:B------:R-:W-:Y:S01]  /*10c90*/  FMNMX.FTZ R9, R47, R12, !PT ;  /* 0x0000000c2f097209 */ /* 0x000fe20007810000 */
[--C-:B------:R-:W-:Y:S01]  /*10ca0*/  FFMA.FTZ R61, R81, UR44, -R14.reuse ;  /* 0x0000002c513d7c23 */ /* 0x100fe2000801080e */
[--C-:B------:R-:W-:Y:S01]  /*10cb0*/  FFMA.FTZ R154, R84, UR44, -R14.reuse ;  /* 0x0000002c549a7c23 */ /* 0x100fe2000801080e */
[----:B------:R-:W-:Y:S01]  /*10cc0*/  FFMA.FTZ R65, R85, UR44, -R14 ;  /* 0x0000002c55417c23 */ /* 0x000fe2000801080e */
[----:B------:R-:W-:Y:S01]  /*10cd0*/  FMNMX.FTZ R12, R50, R9, !PT ;  /* 0x00000009320c7209 */ /* 0x000fe20007810000 */
[----:B------:R-:W4:Y:S03]  /*10ce0*/  MUFU.EX2 R178, R178 ;  /* 0x000000b200b27308 */ /* 0x000f260000000800 */
[----:B------:R-:W-:-:S04]  /*10cf0*/  FMNMX.FTZ R9, R51, R12, !PT ;  /* 0x0000000c33097209 */ /* 0x000fc80007810000 */
[----:B------:R-:W-:Y:S01]  /*10d00*/  FMNMX.FTZ R12, R54, R9, !PT ;  /* 0x00000009360c7209 */ /* 0x000fe20007810000 */
[----:B------:R-:W4:Y:S03]  /*10d10*/  MUFU.EX2 R21, R21 ;  /* 0x0000001500157308 */ /* 0x000f260000000800 */
[----:B------:R-:W-:-:S04]  /*10d20*/  FMNMX.FTZ R9, R55, R12, !PT ;  /* 0x0000000c37097209 */ /* 0x000fc80007810000 */
[----:B------:R-:W-:Y:S01]  /*10d30*/  FMNMX.FTZ R12, R58, R9, !PT ;  /* 0x000000093a0c7209 */ /* 0x000fe20007810000 */
[----:B------:R-:W4:Y:S03]  /*10d40*/  MUFU.EX2 R172, R172 ;  /* 0x000000ac00ac7308 */ /* 0x000f260000000800 */
        /* <DEDUP_REMOVED lines=20> */
[----:B------:R0:W-:Y:S03]  /*10e90*/  MUFU.EX2 R3, R57 ;  /* 0x0000003900037308 */ /* 0x0001e60000000800 */
[----:B------:R-:W-:-:S05]  /*10ea0*/  FMNMX.FTZ R6, R87, R6, !PT ;  /* 0x0000000657067209 */ /* 0x000fca0007810000 */
[----:B------:R-:W1:Y:S01]  /*10eb0*/  SHFL.BFLY PT, R9, R6, 0x2, 0x1f ;  /* 0x0c401f0006097f89 */ /* 0x000e6200000e0000 */
[----:B0-----:R-:W-:Y:S01]  /*10ec0*/  FFMA.FTZ R57, R77, UR44, -R14 ;  /* 0x0000002c4d397c23 */ /* 0x001fe2000801080e */
[----:B------:R-:W-:Y:S08]  /*10ed0*/  MUFU.EX2 R37, R37 ;  /* 0x0000002500257308 */ /* 0x000ff00000000800 */
[----:B------:R-:W-:Y:S08]  /*10ee0*/  MUFU.EX2 R164, R164 ;  /* 0x000000a400a47308 */ /* 0x000ff00000000800 */
[----:B------:R-:W-:Y:S01]  /*10ef0*/  MUFU.EX2 R166, R166 ;  /* 0x000000a600a67308 */ /* 0x000fe20000000800 */
[----:B-1----:R-:W-:-:S07]  /*10f00*/  FMNMX.FTZ R12, R6, R9, !PT ;  /* 0x00000009060c7209 */ /* 0x002fce0007810000 */
[----:B------:R-:W-:Y:S01]  /*10f10*/  MUFU.EX2 R41, R41 ;  /* 0x0000002900297308 */ /* 0x000fe20000000800 */
[----:B------:R-:W0:Y:S07]  /*10f20*/  SHFL.BFLY PT, R9, R12, 0x1, 0x1f ;  /* 0x0c201f000c097f89 */ /* 0x000e2e00000e0000 */
[----:B------:R-:W-:Y:S08]  /*10f30*/  MUFU.EX2 R160, R160 ;  /* 0x000000a000a07308 */ /* 0x000ff00000000800 */
[----:B------:R-:W-:Y:S08]  /*10f40*/  MUFU.EX2 R45, R45 ;  /* 0x0000002d002d7308 */ /* 0x000ff00000000800 */
[----:B------:R-:W-:Y:S01]  /*10f50*/  MUFU.EX2 R162, R162 ;  /* 0x000000a200a27308 */ /* 0x000fe20000000800 */
[----:B0-----:R-:W-:-:S04]  /*10f60*/  FMNMX.FTZ R9, R12, R9, !PT ;  /* 0x000000090c097209 */ /* 0x001fc80007810000 */
[C---:B------:R-:W-:Y:S01]  /*10f70*/  FSETP.NEU.FTZ.AND P3, PT, R9.reuse, -INF , PT ;  /* 0xff8000000900780b */ /* 0x040fe20003f7d000 */
[----:B------:R-:W-:Y:S02]  /*10f80*/  FMUL.FTZ R6, R9, UR44 ;  /* 0x0000002c09067c20 */ /* 0x000fe40008410000 */
[----:B------:R-:W-:Y:S03]  /*10f90*/  MUFU.EX2 R49, R49 ;  /* 0x0000003100317308 */ /* 0x000fe60000000800 */
[----:B------:R-:W-:-:S05]  /*10fa0*/  FSEL R6, R6, RZ, P3 ;  /* 0x000000ff06067208 */ /* 0x000fca0001800000 */
[----:B------:R-:W-:Y:S01]  /*10fb0*/  MUFU.EX2 R156, R156 ;  /* 0x0000009c009c7308 */ /* 0x000fe20000000800 */
[--C-:B------:R-:W-:Y:S01]  /*10fc0*/  FFMA.FTZ R12, R27, UR44, -R6.reuse ;  /* 0x0000002c1b0c7c23 */ /* 0x100fe20008010806 */
[----:B------:R-:W-:Y:S01]  /*10fd0*/  FADD.FTZ R27, R180, R5 ;  /* 0x00000005b41b7221 */ /* 0x000fe20000010000 */
[--C-:B------:R-:W-:Y:S01]  /*10fe0*/  FFMA.FTZ R181, R26, UR44, -R6.reuse ;  /* 0x0000002c1ab57c23 */ /* 0x100fe20008010806 */
[--C-:B------:R-:W-:Y:S01]  /*10ff0*/  FFMA.FTZ R177, R34, UR44, -R6.reuse ;  /* 0x0000002c22b17c23 */ /* 0x100fe20008010806 */
[--C-:B------:R-:W-:Y:S01]  /*11000*/  FFMA.FTZ R183, R30, UR44, -R6.reuse ;  /* 0x0000002c1eb77c23 */ /* 0x100fe20008010806 */
[----:B------:R-:W-:Y:S01]  /*11010*/  FADD.FTZ R34, R182, R27 ;  /* 0x0000001bb6227221 */ /* 0x000fe20000010000 */
[--C-:B------:R-:W-:Y:S01]  /*11020*/  FFMA.FTZ R14, R31, UR44, -R6.reuse ;  /* 0x0000002c1f0e7c23 */ /* 0x100fe20008010806 */
[----:B------:R-:W-:Y:S01]  /*11030*/  MUFU.EX2 R12, R12 ;  /* 0x0000000c000c7308 */ /* 0x000fe20000000800 */
[----:B------:R-:W-:Y:S01]  /*11040*/  FFMA.FTZ R20, R35, UR44, -R6 ;  /* 0x0000002c23147c23 */ /* 0x000fe20008010806 */
[----:B--2---:R-:W-:Y:S01]  /*11050*/  FADD.FTZ R27, R13, R34 ;  /* 0x000000220d1b7221 */ /* 0x004fe20000010000 */
[--C-:B------:R-:W-:Y:S01]  /*11060*/  FFMA.FTZ R179, R38, UR44, -R6.reuse ;  /* 0x0000002c26b37c23 */ /* 0x100fe20008010806 */
[--C-:B------:R-:W-:Y:S01]  /*11070*/  FFMA.FTZ R24, R39, UR44, -R6.reuse ;  /* 0x0000002c27187c23 */ /* 0x100fe20008010806 */
[--C-:B------:R-:W-:Y:S01]  /*11080*/  FFMA.FTZ R173, R42, UR44, -R6.reuse ;  /* 0x0000002c2aad7c23 */ /* 0x100fe20008010806 */
[----:B---3--:R-:W-:Y:S01]  /*11090*/  FADD.FTZ R34, R176, R27 ;  /* 0x0000001bb0227221 */ /* 0x008fe20000010000 */
[--C-:B------:R-:W-:Y:S01]  /*110a0*/  FFMA.FTZ R26, R43, UR44, -R6.reuse ;  /* 0x0000002c2b1a7c23 */ /* 0x100fe20008010806 */
[----:B------:R-:W0:Y:S01]  /*110b0*/  MUFU.EX2 R181, R181 ;  /* 0x000000b500b57308 */ /* 0x000e220000000800 */
[----:B------:R-:W-:Y:S01]  /*110c0*/  FFMA.FTZ R175, R46, UR44, -R6 ;  /* 0x0000002c2eaf7c23 */ /* 0x000fe20008010806 */
[----:B----4-:R-:W-:Y:S01]  /*110d0*/  FADD.FTZ R27, R15, R34 ;  /* 0x000000220f1b7221 */ /* 0x010fe20000010000 */
[--C-:B------:R-:W-:Y:S01]  /*110e0*/  FFMA.FTZ R28, R47, UR44, -R6.reuse ;  /* 0x0000002c2f1c7c23 */ /* 0x100fe20008010806 */
[--C-:B------:R-:W-:Y:S01]  /*110f0*/  FFMA.FTZ R169, R50, UR44, -R6.reuse ;  /* 0x0000002c32a97c23 */ /* 0x100fe20008010806 */
[--C-:B------:R-:W-:Y:S01]  /*11100*/  FFMA.FTZ R30, R51, UR44, -R6.reuse ;  /* 0x0000002c331e7c23 */ /* 0x100fe20008010806 */
[----:B------:R-:W-:Y:S01]  /*11110*/  FADD.FTZ R36, R178, R27 ;  /* 0x0000001bb2247221 */ /* 0x000fe20000010000 */
[--C-:B------:R-:W-:Y:S01]  /*11120*/  FFMA.FTZ R171, R54, UR44, -R6.reuse ;  /* 0x0000002c36ab7c23 */ /* 0x100fe20008010806 */
[----:B------:R-:W1:Y:S01]  /*11130*/  MUFU.EX2 R183, R183 ;  /* 0x000000b700b77308 */ /* 0x000e620000000800 */
[----:B------:R-:W-:Y:S01]  /*11140*/  FFMA.FTZ R32, R55, UR44, -R6 ;  /* 0x0000002c37207c23 */ /* 0x000fe20008010806 */
[----:B------:R-:W-:Y:S01]  /*11150*/  FADD.FTZ R27, R21, R36 ;  /* 0x00000024151b7221 */ /* 0x000fe20000010000 */
[--C-:B------:R-:W-:Y:S01]  /*11160*/  FFMA.FTZ R165, R58, UR44, -R6.reuse ;  /* 0x0000002c3aa57c23 */ /* 0x100fe20008010806 */
[--C-:B------:R-:W-:Y:S01]  /*11170*/  FFMA.FTZ R59, R59, UR44, -R6.reuse ;  /* 0x0000002c3b3b7c23 */ /* 0x100fe20008010806 */
[--C-:B------:R-:W-:Y:S01]  /*11180*/  FFMA.FTZ R62, R62, UR44, -R6.reuse ;  /* 0x0000002c3e3e7c23 */ /* 0x100fe20008010806 */
[----:B------:R-:W-:Y:S01]  /*11190*/  FADD.FTZ R38, R172, R27 ;  /* 0x0000001bac267221 */ /* 0x000fe20000010000 */
[----:B------:R-:W-:Y:S01]  /*111a0*/  FFMA.FTZ R63, R63, UR44, -R6 ;  /* 0x0000002c3f3f7c23 */ /* 0x000fe20008010806 */
[----:B------:R-:W2:Y:S01]  /*111b0*/  MUFU.EX2 R14, R14 ;  /* 0x0000000e000e7308 */ /* 0x000ea20000000800 */
[----:B0-----:R-:W-:Y:S01]  /*111c0*/  FADD.FTZ R36, R181, R12 ;  /* 0x0000000cb5247221 */ /* 0x001fe20000010000 */
[----:B------:R-:W-:Y:S01]  /*111d0*/  FADD.FTZ R31, R25, R38 ;  /* 0x00000026191f7221 */ /* 0x000fe20000010000 */
[--C-:B------:R-:W-:Y:S01]  /*111e0*/  FFMA.FTZ R66, R66, UR44, -R6.reuse ;  /* 0x0000002c42427c23 */ /* 0x100fe20008010806 */
[--C-:B------:R-:W-:Y:S01]  /*111f0*/  FFMA.FTZ R67, R67, UR44, -R6.reuse ;  /* 0x0000002c43437c23 */ /* 0x100fe20008010806 */
[--C-:B------:R-:W-:Y:S01]  /*11200*/  FFMA.FTZ R70, R70, UR44, -R6.reuse ;  /* 0x0000002c46467c23 */ /* 0x100fe20008010806 */
[----:B------:R-:W-:Y:S01]  /*11210*/  FADD.FTZ R38, R174, R31 ;  /* 0x0000001fae267221 */ /* 0x000fe20000010000 */
[----:B------:R-:W-:Y:S01]  /*11220*/  FFMA.FTZ R71, R71, UR44, -R6 ;  /* 0x0000002c47477c23 */ /* 0x000fe20008010806 */
[----:B------:R-:W0:Y:S01]  /*11230*/  MUFU.EX2 R177, R177 ;  /* 0x000000b100b17308 */ /* 0x000e220000000800 */
[----:B-1----:R-:W-:Y:S01]  /*11240*/  FADD.FTZ R27, R183, R36 ;  /* 0x00000024b71b7221 */ /* 0x002fe20000010000 */
[----:B------:R-:W-:Y:S01]  /*11250*/  FADD.FTZ R31, R29, R38 ;  /* 0x000000261d1f7221 */ /* 0x000fe20000010000 */
[--C-:B------:R-:W-:Y:S01]  /*11260*/  FFMA.FTZ R74, R74, UR44, -R6.reuse ;  /* 0x0000002c4a4a7c23 */ /* 0x100fe20008010806 */
[--C-:B------:R-:W-:Y:S01]  /*11270*/  FFMA.FTZ R75, R75, UR44, -R6.reuse ;  /* 0x0000002c4b4b7c23 */ /* 0x100fe20008010806 */
[--C-:B------:R-:W-:Y:S01]  /*11280*/  FFMA.FTZ R78, R78, UR44, -R6.reuse ;  /* 0x0000002c4e4e7c23 */ /* 0x100fe20008010806 */
[----:B------:R-:W-:Y:S01]  /*11290*/  FADD.FTZ R38, R168, R31 ;  /* 0x0000001fa8267221 */ /* 0x000fe20000010000 */
[----:B------:R-:W-:Y:S01]  /*112a0*/  FFMA.FTZ R79, R79, UR44, -R6 ;  /* 0x0000002c4f4f7c23 */ /* 0x000fe20008010806 */
[----:B------:R-:W1:Y:S01]  /*112b0*/  MUFU.EX2 R20, R20 ;  /* 0x0000001400147308 */ /* 0x000e620000000800 */
[----:B--2---:R-:W-:Y:S01]  /*112c0*/  FADD.FTZ R36, R14, R27 ;  /* 0x0000001b0e247221 */ /* 0x004fe20000010000 */
        /* <DEDUP_REMOVED lines=9> */
[----:B------:R-:W-:-:S02]  /*11360*/  F2FP.BF16.F32.PACK_AB R180, R5, R180 ;  /* 0x000000b405b4723e */ /* 0x000fc400000010ff */
[----:B------:R-:W-:Y:S01]  /*11370*/  F2FP.BF16.F32.PACK_AB R182, R13, R182 ;  /* 0x000000b60db6723e */ /* 0x000fe200000010ff */
[----:B------:R-:W-:Y:S01]  /*11380*/  FADD.FTZ R38, R164, R31 ;  /* 0x0000001fa4267221 */ /* 0x000fe20000010000 */
[C---:B------:R-:W-:Y:S01]  /*11390*/  F2FP.BF16.F32.PACK_AB R164, R3.reuse, R164 ;  /* 0x000000a403a4723e */ /* 0x040fe200000010ff */
[----:B------:R-:W0:Y:S01]  /*113a0*/  MUFU.EX2 R24, R24 ;  /* 0x0000001800187308 */ /* 0x000e220000000800 */
[----:B-1----:R-:W-:Y:S01]  /*113b0*/  FADD.FTZ R36, R20, R27 ;  /* 0x0000001b14247221 */ /* 0x002fe20000010000 */
[----:B------:R-:W-:Y:S01]  /*113c0*/  FADD.FTZ R31, R3, R38 ;  /* 0x00000026031f7221 */ /* 0x000fe20000010000 */
[----:B------:R-:W-:Y:S02]  /*113d0*/  F2FP.BF16.F32.PACK_AB R181, R12, R181 ;  /* 0x000000b50cb5723e */ /* 0x000fe400000010ff */
[----:B------:R-:W-:Y:S01]  /*113e0*/  F2FP.BF16.F32.PACK_AB R183, R14, R183 ;  /* 0x000000b70eb7723e */ /* 0x000fe200000010ff */
[----:B------:R-:W-:Y:S01]  /*113f0*/  FADD.FTZ R38, R166, R31 ;  /* 0x0000001fa6267221 */ /* 0x000fe20000010000 */
[----:B------:R-:W-:Y:S01]  /*11400*/  IMAD.IADD R14, R192, 0x1, -R193 ;  /* 0x00000001c00e7824 */ /* 0x000fe200078e0ac1 */
        /* <DEDUP_REMOVED lines=11> */
[----:B------:R-:W-:Y:S02]  /*114c0*/  F2FP.BF16.F32.PACK_AB R168, R33, R168 ;  /* 0x000000a821a8723e */ /* 0x000fe400000010ff */
[----:B------:R-:W-:Y:S01]  /*114d0*/  F2FP.BF16.F32.PACK_AB R170, R37, R170 ;  /* 0x000000aa25aa723e */ /* 0x000fe200000010ff */
[----:B------:R-:W0:Y:S01]  /*114e0*/  MUFU.EX2 R175, R175 ;  /* 0x000000af00af7308 */ /* 0x000e220000000800 */
[----:B-1----:R-:W-:Y:S01]  /*114f0*/  FADD.FTZ R27, R173, R36 ;  /* 0x00000024ad1b7221 */ /* 0x002fe20000010000 */
[----:B------:R-:W-:-:S02]  /*11500*/  F2FP.BF16.F32.PACK_AB R166, R41, R166 ;  /* 0x000000a629a6723e */ /* 0x000fc400000010ff */
[----:B------:R-:W-:Y:S02]  /*11510*/  F2FP.BF16.F32.PACK_AB R160, R45, R160 ;  /* 0x000000a02da0723e */ /* 0x000fe400000010ff */
[----:B------:R-:W-:Y:S02]  /*11520*/  F2FP.BF16.F32.PACK_AB R177, R20, R177 ;  /* 0x000000b114b1723e */ /* 0x000fe400000010ff */
[----:B------:R-:W1:Y:S01]  /*11530*/  MUFU.EX2 R28, R28 ;  /* 0x0000001c001c7308 */ /* 0x000e620000000800 */
[----:B--2---:R-:W-:Y:S01]  /*11540*/  FADD.FTZ R36, R26, R27 ;  /* 0x0000001b1a247221 */ /* 0x004fe20000010000 */
[----:B------:R-:W-:Y:S02]  /*11550*/  F2FP.BF16.F32.PACK_AB R179, R24, R179 ;  /* 0x000000b318b3723e */ /* 0x000fe400000010ff */
[----:B------:R-:W-:-:S04]  /*11560*/  F2FP.BF16.F32.PACK_AB R173, R26, R173 ;  /* 0x000000ad1aad723e */ /* 0x000fc800000010ff */
        /* <DEDUP_REMOVED lines=11> */
[----:B-1----:R-:W-:Y:S01]  /*11620*/  FADD.FTZ R27, R171, R36 ;  /* 0x00000024ab1b7221 */ /* 0x002fe20000010000 */
[----:B------:R-:W-:Y:S01]  /*11630*/  FADD.FTZ R36, R162, R31 ;  /* 0x0000001fa2247221 */ /* 0x000fe20000010000 */
[----:B------:R-:W-:-:S03]  /*11640*/  F2FP.BF16.F32.PACK_AB R162, R49, R162 ;  /* 0x000000a231a2723e */ /* 0x000fc600000010ff */
[----:B------:R-:W-:Y:S02]  /*11650*/  FADD.FTZ R13, R49, R36 ;  /* 0x00000024310d7221 */ /* 0x000fe40000010000 */
[----:B------:R-:W1:Y:S01]  /*11660*/  MUFU.EX2 R34, R59 ;  /* 0x0000003b00227308 */ /* 0x000e620000000800 */
[----:B--2---:R-:W-:Y:S01]  /*11670*/  FADD.FTZ R6, R32, R27 ;  /* 0x0000001b20067221 */ /* 0x004fe20000010000 */
[----:B------:R-:W-:Y:S01]  /*11680*/  FADD.FTZ R36, R156, R13 ;  /* 0x0000000d9c247221 */ /* 0x000fe20000010000 */
        /* <DEDUP_REMOVED lines=18> */
[----:B------:R-:W-:-:S04]  /*117b0*/  IMAD R13, R197, 0x80, R14 ;  /* 0x00000080c50d7824 */ /* 0x000fc800078e020e */
[----:B------:R-:W-:Y:S02]  /*117c0*/  IMAD.IADD R10, R13, 0x1, R10 ;  /* 0x000000010d0a7824 */ /* 0x000fe400078e020a */
        /* <DEDUP_REMOVED lines=34> */
[----:B--2---:R-:W-:Y:S01]  /*119f0*/  FADD.FTZ R12, R86, R3 ;  /* 0x00000003560c7221 */ /* 0x004fe20000010000 */
[----:B------:R-:W-:Y:S02]  /*11a00*/  VIADD R3, R129, 0xfffffffe ;  /* 0xfffffffe81037836 */ /* 0x000fe40000000000 */
[C---:B0-----:R-:W-:Y:S01]  /*11a10*/  FADD.FTZ R6, R65.reuse, R6 ;  /* 0x0000000641067221 */ /* 0x041fe20000010000 */
[----:B------:R-:W-:Y:S01]  /*11a20*/  F2FP.BF16.F32.PACK_AB R154, R65, R154 ;  /* 0x0000009a419a723e */ /* 0x000fe200000010ff */
[C---:B-1----:R-:W-:Y:S01]  /*11a30*/  FADD.FTZ R5, R87.reuse, R12 ;  /* 0x0000000c57057221 */ /* 0x042fe20000010000 */
        /* <DEDUP_REMOVED lines=13> */
.L_x_7038:
[----:B------:R-:W-:-:S13]  /*11b10*/  ISETP.NE.AND P3, PT, R11, 0x1, PT ;  /* 0x000000010b00780c */ /* 0x000fda0003f65270 */
[----:B------:R-:W0:Y:S02]  /*11b20*/  @P3 LDC.64 R20, c[0x0][0x9e8] ;  /* 0x00027a00ff143b82 */ /* 0x000e240000000a00 */
[----:B0-----:R-:W-:-:S05]  /*11b30*/  @P3 IMAD.HI.U32 R20, R12, R20, RZ ;  /* 0x000000140c143227 */ /* 0x001fca00078e00ff */
[----:B------:R-:W-:-:S07]  /*11b40*/  @P3 SHF.R.U32.HI R12, RZ, R21, R20 ;  /* 0x00000015ff0c3219 */ /* 0x000fce0000011614 */
.L_x_7039:
[----:B------:R-:W-:Y:S05]  /*11b50*/  BSYNC B0 ;  /* 0x0000000000007941 */ /* 0x000fea0003800000 */
.L_x_7037:
[----:B------:R-:W-:-:S05]  /*11b60*/  IMAD R11, R12, R11, R11 ;  /* 0x0000000b0c0b7224 */ /* 0x000fca00078e020b */
[----:B------:R-:W-:-:S07]  /*11b70*/  VIMNMX R10, R10, R11, PT ;  /* 0x0000000b0a0a7248 */ /* 0x000fce0003fe0100 */
.L_x_7036:
[----:B------:R-:W-:Y:S01]  /*11b80*/  SHF.R.S32.HI R11, RZ, 0x1f, R10 ;  /* 0x0000001fff0b7819 */ /* 0x000fe2000001140a */
[----:B------:R-:W-:Y:S01]  /*11b90*/  ULDC UR49, c[0x0][0x9e4] ;  /* 0x0002790000317ab9 */ /* 0x000fe20000000800 */
[----:B------:R-:W-:Y:S01]  /*11ba0*/  ULDC UR46, c[0x0][0x9e4] ;  /* 0x00027900002e7ab9 */ /* 0x000fe20000000800 */
[----:B------:R-:W-:Y:S01]  /*11bb0*/  ULDC UR50, c[0x0][0x9dc] ;  /* 0x0002770000327ab9 */ /* 0x000fe20000000800 */
[----:B------:R-:W-:Y:S01]  /*11bc0*/  LEA.HI R11, R11, R10, RZ, 0x7 ;  /* 0x0000000a0b0b7211 */ /* 0x000fe200078f38ff */
[----:B------:R-:W-:Y:S01]  /*11bd0*/  ULDC UR52, c[0x0][0x9dc] ;  /* 0x0002770000347ab9 */ /* 0x000fe20000000800 */
[----:B------:R-:W-:Y:S01]  /*11be0*/  ULDC UR45, c[0x0][0x988] ;  /* 0x00026200002d7ab9 */ /* 0x000fe20000000800 */
[----:B------:R-:W-:Y:S01]  /*11bf0*/  ULDC UR48, c[0x0][0x988] ;  /* 0x0002620000307ab9 */ /* 0x000fe20000000800 */
[----:B------:R-:W-:Y:S01]  /*11c00*/  SHF.R.S32.HI R11, RZ, 0x7, R11 ;  /* 0x00000007ff0b7819 */ /* 0x000fe2000001140b */
[----:B------:R-:W-:Y:S01]  /*11c10*/  ULDC UR47, c[0x0][0x988] ;  /* 0x00026200002f7ab9 */ /* 0x000fe20000000800 */
[----:B------:R-:W-:Y:S01]  /*11c20*/  ULDC UR53, c[0x0][0x9e0] ;  /* 0x0002780000357ab9 */ /* 0x000fe20000000800 */
[----:B------:R-:W-:Y:S01]  /*11c30*/  ULDC UR51, c[0x0][0x9e0] ;  /* 0x0002780000337ab9 */ /* 0x000fe20000000800 */
[----:B------:R-:W-:-:S02]  /*11c40*/  VIMNMX R20, R198, R11, !PT ;  /* 0x0000000bc6147248 */ /* 0x000fc40007fe0100 */
[----:B------:R-:W-:Y:S02]  /*11c50*/  CS2R R150, SRZ ;  /* 0x0000000000967805 */ /* 0x000fe4000001ff00 */
[----:B------:R-:W-:Y:S02]  /*11c60*/  CS2R R148, SRZ ;  /* 0x0000000000947805 */ /* 0x000fe4000001ff00 */
        /* <DEDUP_REMOVED lines=31> */
[----:B------:R-:W-:Y:S06]  /*11e60*/  @!P3 BRA `(.L_x_7040) ;  /* 0x00000030009cb947 */ /* 0x000fec0003800000 */
[----:B------:R-:W-:Y:S02]  /*11e70*/  IMAD.IADD R21, R4, 0x1, R14 ;  /* 0x0000000104157824 */ /* 0x000fe400078e020e */
[----:B------:R-:W-:Y:S02]  /*11e80*/  IMAD.MOV.U32 R151, RZ, RZ, RZ ;  /* 0x000000ffff977224 */ /* 0x000fe400078e00ff */
[----:B------:R-:W-:-:S07]  /*11e90*/  VIADD R199, R21, 0x8 ;  /* 0x0000000815c77836 */ /* 0x000fce0000000000 */
.L_x_7058:
[----:B------:R-:W-:Y:S01]  /*11ea0*/  ISETP.NE.AND P3, PT, R196, RZ, PT ;  /* 0x000000ffc400720c */ /* 0x000fe20003f65270 */
[----:B------:R-:W-:Y:S01]  /*11eb0*/  VIADD R215, R184, 0x1 ;  /* 0x00000001b8d77836 */ /* 0x000fe20000000000 */
[----:B------:R-:W-:Y:S05]  /*11ec0*/  YIELD ;  /* 0x0000000000007946 */ /* 0x000fea0003800000 */
[----:B------:R-:W-:-:S04]  /*11ed0*/  ISETP.NE.AND P4, PT, R215, 0x2, PT ;  /* 0x00000002d700780c */ /* 0x000fc80003f85270 */
[----:B------:R-:W-:Y:S02]  /*11ee0*/  SEL R15, RZ, 0x1, P4 ;  /* 0x00000001ff0f7807 */ /* 0x000fe40002000000 */
[----:B------:R-:W-:Y:S02]  /*11ef0*/  SEL R215, R215, RZ, P4 ;  /* 0x000000ffd7d77207 */ /* 0x000fe40002000000 */
[----:B------:R-:W-:Y:S01]  /*11f00*/  LOP3.LUT R15, R186, R15, RZ, 0x3c, !PT ;  /* 0x0000000fba0f7212 */ /* 0x000fe200078e3cff */
[----:B------:R-:W-:Y:S06]  /*11f10*/  @P3 BRA `(.L_x_7041) ;  /* 0x0000000000303947 */ /* 0x000fec0003800000 */
[----:B------:R-:W-:Y:S05]  /*11f20*/  @!P0 BRA `(.L_x_7042) ;  /* 0x0000000000048947 */ /* 0x000fea0003800000 */
[----:B------:R-:W-:Y:S01]  /*11f30*/  BPT.TRAP 0x1 ;  /* 0x000000040000795c */ /* 0x000fe20000300000 */
.L_x_7042:
[----:B------:R-:W-:Y:S01]  /*11f40*/  IMAD R10, R215, 0x8, R2 ;  /* 0x00000008d70a7824 */ /* 0x000fe200078e0202 */
[----:B------:R-:W-:-:S04]  /*11f50*/  SHF.L.U32 R7, R15, 0x1f, RZ ;  /* 0x0000001f0f077819 */ /* 0x000fc800000006ff */
[----:B------:R0:W1:Y:S01]  /*11f60*/  SYNCS.PHASECHK.TRANS64.TRYWAIT P4, [R10+URZ+0x28830], R7 ;  /* 0x028830070a0075a7 */ /* 0x000062000808017f */
[----:B------:R-:W-:Y:S05]  /*11f70*/  @!P0 BRA `(.L_x_7043) ;  /* 0x0000000000048947 */ /* 0x000fea0003800000 */
[----:B------:R-:W-:Y:S01]  /*11f80*/  BPT.TRAP 0x1 ;  /* 0x000000040000795c */ /* 0x000fe20000300000 */
.L_x_7043:
[----:B------:R-:W-:Y:S04]  /*11f90*/  BSSY B0, `(.L_x_7041) ;  /* 0x0000004000007945 */ /* 0x000fe80003800000 */
[----:B-1----:R-:W-:Y:S05]  /*11fa0*/  @P4 BRA `(.L_x_7044) ;  /* 0x0000000000084947 */ /* 0x002fea0003800000 */
[----:B------:R-:W1:Y:S02]  /*11fb0*/  SYNCS.PHASECHK.TRANS64.TRYWAIT P4, [R10+URZ+0x28830], R7 ;  /* 0x028830070a0075a7 */ /* 0x000e64000808017f */
[----:B-1----:R-:W-:Y:S05]  /*11fc0*/  @!P4 BRA `(.L_x_7045) ;  /* 0x0000012800c0c947 */ /* 0x002fea0003800000 */
.L_x_7044:
[----:B------:R-:W-:Y:S05]  /*11fd0*/  BSYNC B0 ;  /* 0x0000000000007941 */ /* 0x000fea0003800000 */
.L_x_7041:
[----:B01----:R-:W0:Y:S01]  /*11fe0*/  S2R R7, SR_TID.X ;  /* 0x0000000000077919 */ /* 0x003e220000002100 */
[----:B------:R-:W-:Y:S05]  /*11ff0*/  WARPSYNC.ALL ;  /* 0x0000000000007948 */ /* 0x000fea0003800000 */
[----:B------:R-:W-:Y:S02]  /*12000*/  IMAD R10, R215, 0x800, R8 ;  /* 0x00000800d70a7824 */ /* 0x000fe400078e0208 */
[----:B------:R-:W-:Y:S02]  /*12010*/  IMAD.MOV.U32 R11, RZ, RZ, 0x40000040 ;  /* 0x40000040ff0b7424 */ /* 0x000fe400078e00ff */
[C---:B------:R-:W-:Y:S01]  /*12020*/  VIADD R12, R10.reuse, 0x2 ;  /* 0x000000020a0c7836 */ /* 0x040fe20000000000 */
[----:B------:R-:W-:Y:S01]  /*12030*/  R2UR UR34, R10 ;  /* 0x000000000a2272ca */ /* 0x000fe200000e0000 */
[----:B------:R-:W-:Y:S01]  /*12040*/  IMAD.MOV.U32 R13, RZ, RZ, 0x40000040 ;  /* 0x40000040ff0d7424 */ /* 0x000fe200078e00ff */
[----:B------:R-:W-:Y:S01]  /*12050*/  R2UR UR35, R11 ;  /* 0x000000000b2372ca */ /* 0x000fe200000e0000 */
[----:B------:R-:W-:Y:S01]  /*12060*/  IMAD.MOV.U32 R11, RZ, RZ, 0x40000040 ;  /* 0x40000040ff0b7424 */ /* 0x000fe200078e00ff */
        /* <DEDUP_REMOVED lines=13> */
[----:B0-----:R-:W-:Y:S02]  /*12140*/  SHF.R.U32.HI R7, RZ, 0x7, R7 ;  /* 0x00000007ff077819 */ /* 0x001fe40000011607 */
[----:B------:R-:W-:Y:S01]  /*12150*/  R2UR UR18, R12 ;  /* 0x000000000c1272ca */ /* 0x000fe200000e0000 */
[----:B------:R-:W-:Y:S01]  /*12160*/  VIADD R12, R10, 0x402 ;  /* 0x000004020a0c7836 */ /* 0x000fe20000000000 */
[----:B------:R-:W-:Y:S01]  /*12170*/  R2UR UR19, R13 ;  /* 0x000000000d1372ca */ /* 0x000fe200000e0000 */
[----:B------:R-:W-:Y:S02]  /*12180*/  VIADD R7, R7, 0x8 ;  /* 0x0000000807077836 */ /* 0x000fe40000000000 */
[----:B------:R-:W-:Y:S01]  /*12190*/  IMAD.MOV.U32 R13, RZ, RZ, 0x40000040 ;  /* 0x40000040ff0d7424 */ /* 0x000fe200078e00ff */
[----:B------:R-:W-:Y:S01]  /*121a0*/  R2UR UR22, R12 ;  /* 0x000000000c1672ca */ /* 0x000fe200000e0000 */
[C---:B------:R-:W-:Y:S01]  /*121b0*/  VIADD R12, R10.reuse, 0x404 ;  /* 0x000004040a0c7836 */ /* 0x040fe20000000000 */
[----:B------:R0:W-:Y:S01]  /*121c0*/  BAR.SYNC.DEFER_BLOCKING R7, 0x100 ;  /* 0x000400070000751d */ /* 0x0001e20000010000 */
[----:B------:R-:W-:Y:S01]  /*121d0*/  VIADD R10, R10, 0x406 ;  /* 0x000004060a0a7836 */ /* 0x000fe20000000000 */
[----:B------:R-:W-:Y:S01]  /*121e0*/  R2UR UR23, R13 ;  /* 0x000000000d1772ca */ /* 0x000fe200000e0000 */
[----:B------:R-:W-:Y:S01]  /*121f0*/  IMAD.MOV.U32 R13, RZ, RZ, 0x40000040 ;  /* 0x40000040ff0d7424 */ /* 0x000fe200078e00ff */
[----:B------:R-:W-:-:S02]  /*12200*/  R2UR UR26, R12 ;  /* 0x000000000c1a72ca */ /* 0x000fc400000e0000 */
[----:B------:R-:W-:Y:S02]  /*12210*/  R2UR UR30, R10 ;  /* 0x000000000a1e72ca */ /* 0x000fe400000e0000 */
[----:B------:R-:W-:Y:S01]  /*12220*/  R2UR UR27, R13 ;  /* 0x000000000d1b72ca */ /* 0x000fe200000e0000 */
        /* <DEDUP_REMOVED lines=27> */
.L_x_7047:
[----:B------:R-:W-:Y:S01]  /*123e0*/  SHF.L.U32 R7, R186, 0x1f, RZ ;  /* 0x0000001fba077819 */ /* 0x000fe200000006ff */
[----:B------:R-:W-:-:S04]  /*123f0*/  IMAD R10, R184, 0x8, R2 ;  /* 0x00000008b80a7824 */ /* 0x000fc800078e0202 */
[----:B------:R0:W1:Y:S01]  /*12400*/  SYNCS.PHASECHK.TRANS64.TRYWAIT P3, [R10+URZ+0x28850], R7 ;  /* 0x028850070a0075a7 */ /* 0x000062000806017f */
[----:B------:R-:W-:Y:S05]  /*12410*/  @!P0 BRA `(.L_x_7048) ;  /* 0x0000000000048947 */ /* 0x000fea0003800000 */
[----:B------:R-:W-:Y:S01]  /*12420*/  BPT.TRAP 0x1 ;  /* 0x000000040000795c */ /* 0x000fe20000300000 */
.L_x_7048:
[----:B-1----:R-:W-:Y:S05]  /*12430*/  @P3 BRA `(.L_x_7046) ;  /* 0x0000000000083947 */ /* 0x002fea0003800000 */
[----:B------:R-:W1:Y:S02]  /*12440*/  SYNCS.PHASECHK.TRANS64.TRYWAIT P3, [R10+URZ+0x28850], R7 ;  /* 0x028850070a0075a7 */ /* 0x000e64000806017f */
[----:B-1----:R-:W-:Y:S05]  /*12450*/  @!P3 BRA `(.L_x_7049) ;  /* 0x0000012400b0b947 */ /* 0x002fea0003800000 */
.L_x_7046:
[----:B01----:R-:W-:Y:S01]  /*12460*/  VIADD R7, R2, 0x400 ;  /* 0x0000040002077836 */ /* 0x003fe20000000000 */
[----:B------:R-:W-:Y:S05]  /*12470*/  WARPSYNC.ALL ;  /* 0x0000000000007948 */ /* 0x000fea0003800000 */
[----:B------:R-:W-:Y:S01]  /*12480*/  SHF.R.U32.HI R7, RZ, 0x4, R7 ;  /* 0x00000004ff077819 */ /* 0x000fe20000011607 */
[----:B------:R-:W-:Y:S01]  /*12490*/  IMAD.MOV.U32 R11, RZ, RZ, 0x40000040 ;  /* 0x40000040ff0b7424 */ /* 0x000fe200078e00ff */
[----:B------:R-:W-:Y:S01]  /*124a0*/  WARPGROUP.ARRIVE ;  /* 0x00000000000079c5 */ /* 0x000fe20000000000 */
[----:B------:R-:W-:Y:S01]  /*124b0*/  IMAD.MOV.U32 R13, RZ, RZ, 0x40000040 ;  /* 0x40000040ff0d7424 */ /* 0x000fe200078e00ff */
[----:B------:R-:W-:-:S04]  /*124c0*/  LOP3.LUT R7, R7, 0x3fff, RZ, 0xc0, !PT ;  /* 0x00003fff07077812 */ /* 0x000fc800078ec0ff */
[----:B------:R-:W0:Y:S01]  /*124d0*/  S2R R186, SR_TID.X ;  /* 0x0000000000ba7919 */ /* 0x000e220000002100 */
[----:B------:R-:W-:Y:S01]  /*124e0*/  R2UR UR7, R11 ;  /* 0x000000000b0772ca */ /* 0x000fe200000e0000 */
[----:B------:R-:W-:Y:S01]  /*124f0*/  IMAD.MOV.U32 R11, RZ, RZ, 0x40000040 ;  /* 0x40000040ff0b7424 */ /* 0x000fe200078e00ff */
[----:B------:R-:W-:-:S05]  /*12500*/  LOP3.LUT R7, R7, 0x4000000, RZ, 0xfc, !PT ;  /* 0x0400000007077812 */ /* 0x000fca00078efcff */
[----:B------:R-:W-:Y:S02]  /*12510*/  IMAD R10, R184, 0x800, R7 ;  /* 0x00000800b80a7824 */ /* 0x000fe400078e0207 */
[----:B------:R-:W-:Y:S02]  /*12520*/  @!P1 IMAD R7, R215, 0x8, R2 ;  /* 0x00000008d7079824 */ /* 0x000fe400078e0202 */
[C---:B------:R-:W-:Y:S01]  /*12530*/  VIADD R12, R10.reuse, 0x80 ;  /* 0x000000800a0c7836 */ /* 0x040fe20000000000 */
[----:B------:R-:W-:Y:S01]  /*12540*/  R2UR UR6, R10 ;  /* 0x000000000a0672ca */ /* 0x000fe200000e0000 */
[----:B------:R-:W-:-:S05]  /*12550*/  @!P1 VIADD R7, R7, 0x28840 ;  /* 0x0002884007079836 */ /* 0x000fca0000000000 */
[----:B------:R-:W-:-:S07]  /*12560*/  @!P1 PRMT R7, RZ, 0x654, R7 ;  /* 0x00000654ff079816 */ /* 0x000fce0000000007 */
[----:B------:R-:W-:Y:S01]  /*12570*/  HGMMA.64x128x16.F32.BF16 R88, R180, gdesc[UR4].tnspB, R88, gsb0 ;  /* 0x41e00004b4587df0 */ /* 0x000fe20008001858 */
[----:B------:R-:W-:Y:S01]  /*12580*/  R2UR UR6, R12 ;  /* 0x000000000c0672ca */ /* 0x000fe200000e0000 */
[----:B------:R-:W-:Y:S01]  /*12590*/  VIADD R12, R10, 0x100 ;  /* 0x000001000a0c7836 */ /* 0x000fe20000000000 */
[----:B------:R-:W-:Y:S01]  /*125a0*/  R2UR UR7, R13 ;  /* 0x000000000d0772ca */ /* 0x000fe200000e0000 */
[----:B------:R-:W-:Y:S01]  /*125b0*/  IMAD.MOV.U32 R13, RZ, RZ, 0x40000040 ;  /* 0x40000040ff0d7424 */ /* 0x000fe200078e00ff */
[----:B0-----:R-:W-:Y:S01]  /*125c0*/  SHF.R.U32.HI R186, RZ, 0x7, R186 ;  /* 0x00000007ffba7819 */ /* 0x001fe200000116ba */
[----:B------:R-:W-:Y:S02]  /*125d0*/  WARPGROUP.DEPBAR.LE gsb0, 0x0 ;  /* 0x00008000000079c5 */ /* 0x000fe40000010000 */
[----:B------:R-:W-:-:S08]  /*125e0*/  WARPGROUP.ARRIVE ;  /* 0x00000000000079c5 */ /* 0x000fd00000000000 */
        /* <DEDUP_REMOVED lines=32> */
[----:B------:R-:W-:-:S05]  /*127f0*/  IMAD.SHL.U32 R13, R3, 0x80, RZ ;  /* 0x00000080030d7824 */ /* 0x000fca00078e00ff */
[----:B------:R-:W-:-:S05]  /*12800*/  IADD3 R12, R192, 0x1, -R13 ;  /* 0x00000001c00c7810 */ /* 0x000fca0007ffe80d */
[----:B------:R-:W-:-:S04]  /*12810*/  IMAD.IADD R12, R12, 0x1, -R193 ;  /* 0x000000010c0c7824 */ /* 0x000fc800078e0ac1 */
[----:B------:R-:W-:Y:S01]  /*12820*/  IMAD R12, R191, -0x2, R12 ;  /* 0xfffffffebf0c7824 */ /* 0x000fe200078e020c */
[----:B------:R-:W-:Y:S02]  /*12830*/  WARPGROUP.DEPBAR.LE gsb0, 0x0 ;  /* 0x00008000000079c5 */ /* 0x000fe40000010000 */
[----:B------:R-:W-:-:S06]  /*12840*/  WARPGROUP.ARRIVE ;  /* 0x00000000000079c5 */ /* 0x000fcc0000000000 */
[----:B------:R-:W-:Y:S01]  /*12850*/  HGMMA.64x128x16.F32.BF16 R88, R156, gdesc[UR4].tnspB, R88, gsb0 ;  /* 0x41e000049c587df0 */ /* 0x000fe20008001858 */
[----:B------:R-:W-:Y:S02]  /*12860*/  R2UR UR6, R10 ;  /* 0x000000000a0672ca */ /* 0x000fe400000e0000 */
[----:B------:R-:W-:Y:S02]  /*12870*/  R2UR UR7, R11 ;  /* 0x000000000b0772ca */ /* 0x000fe400000e0000 */
[----:B------:R-:W-:Y:S01]  /*12880*/  IADD3 R10, -R186, 0xb, RZ ;  /* 0x0000000bba0a7810 */ /* 0x000fe20007ffe1ff */
[----:B------:R-:W-:Y:S02]  /*12890*/  WARPGROUP.DEPBAR.LE gsb0, 0x0 ;  /* 0x00008000000079c5 */ /* 0x000fe40000010000 */
[----:B------:R-:W-:-:S08]  /*128a0*/  WARPGROUP.ARRIVE ;  /* 0x00000000000079c5 */ /* 0x000fd00000000000 */
[----:B------:R-:W-:Y:S03]  /*128b0*/  HGMMA.64x128x16.F32.BF16 R88, R152, gdesc[UR4].tnspB, R88, gsb0 ;  /* 0x41e0000498587df0 */ /* 0x000fe60008001858 */
[----:B------:R-:W-:Y:S02]  /*128c0*/  WARPGROUP.DEPBAR.LE gsb0, 0x0 ;  /* 0x00008000000079c5 */ /* 0x000fe40000010000 */
[----:B------:R0:W-:Y:S06]  /*128d0*/  BAR.ARV R10, 0x100 ;  /* 0x0004000a0000751d */ /* 0x0001ec0000002000 */
[----:B------:R1:W-:Y:S01]  /*128e0*/  @!P1 SYNCS.ARRIVE.TRANS64.RED.A1T0 RZ, [R7+URZ], RZ ;  /* 0x000000ff07ff99a7 */ /* 0x0003e2000810043f */
[----:B------:R-:W-:-:S02]  /*128f0*/  VIADD R155, R12, UR53 ;  /* 0x000000350c9b7c36 */ /* 0x000fc40008000000 */
[----:B-1----:R-:W-:-:S05]  /*12900*/  IMAD.U32 R7, RZ, RZ, UR50 ;  /* 0x00000032ff077e24 */ /* 0x002fca000f8e00ff */
[----:B------:R-:W-:-:S05]  /*12910*/  LOP3.LUT R157, RZ, R7, RZ, 0x33, !PT ;  /* 0x00000007ff9d7212 */ /* 0x000fca00078e33ff */
[----:B------:R-:W-:Y:S02]  /*12920*/  IMAD.IADD R157, R157, 0x1, R12 ;  /* 0x000000019d9d7824 */ /* 0x000fe400078e020c */
[C---:B------:R-:W-:Y:S02]  /*12930*/  IMAD.IADD R12, R4.reuse, 0x1, R155 ;  /* 0x00000001040c7824 */ /* 0x040fe400078e029b */
[----:B------:R-:W-:Y:S01]  /*12940*/  IMAD.IADD R152, R4, 0x1, R157 ;  /* 0x0000000104987824 */ /* 0x000fe200078e029d */
[----:B0-----:R-:W-:Y:S06]  /*12950*/  @!P2 BRA `(.L_x_7050) ;  /* 0x00000000005ca947 */ /* 0x001fec0003800000 */
        /* <DEDUP_REMOVED lines=12> */
.L_x_7052:
[----:B------:R-:W-:-:S05]  /*12a20*/  IMAD.U32 R156, RZ, RZ, UR49 ;  /* 0x00000031ff9c7e24 */ /* 0x000fca000f8e00ff */
[----:B------:R-:W-:-:S13]  /*12a30*/  ISETP.NE.AND P3, PT, R156, 0x1, PT ;  /* 0x000000019c00780c */ /* 0x000fda0003f65270 */
[----:B------:R-:W0:Y:S02]  /*12a40*/  @P3 LDC.64 R10, c[0x0][0x9e8] ;  /* 0x00027a00ff0a3b82 */ /* 0x000e240000000a00 */
[----:B0-----:R-:W-:-:S04]  /*12a50*/  @P3 IMAD.HI.U32 R154, R153, R10, RZ ;  /* 0x0000000a999a3227 */ /* 0x001fc800078e00ff */
[----:B------:R-:W-:Y:S01]  /*12a60*/  IMAD.MOV.U32 R10, RZ, RZ, R153 ;  /* 0x000000ffff0a7224 */ /* 0x000fe200078e0099 */
[----:B------:R-:W-:-:S07]  /*12a70*/  @P3 SHF.R.U32.HI R10, RZ, R11, R154 ;  /* 0x0000000bff0a3219 */ /* 0x000fce000001169a */
.L_x_7053:
[----:B------:R-:W-:Y:S05]  /*12a80*/  BSYNC B0 ;  /* 0x0000000000007941 */ /* 0x000fea0003800000 */
.L_x_7051:
[----:B------:R-:W-:-:S04]  /*12a90*/  IMAD R10, R10, R156, -R13 ;  /* 0x0000009c0a0a7224 */ /* 0x000fc800078e0a0d */
[----:B------:R-:W-:-:S05]  /*12aa0*/  IMAD R11, R191, -0x2, R10 ;  /* 0xfffffffebf0b7824 */ /* 0x000fca00078e020a */
[----:B------:R-:W-:Y:S02]  /*12ab0*/  VIADDMNMX R12, R11, R156, R12, PT ;  /* 0x0000009c0b0c7246 */ /* 0x000fe4000380010c */
[----:B------:R-:W-:-:S07]  /*12ac0*/  VIMNMX R152, R152, R11, !PT ;  /* 0x0000000b98987248 */ /* 0x000fce0007fe0100 */
.L_x_7050:
        /* <DEDUP_REMOVED lines=95> */
[--C-:B------:R-:W-:Y:S02]  /*130c0*/  IADD3 R24, R155, 0x8, R4.reuse ;  /* 0x000000089b187810 */ /* 0x100fe40007ffe004 */
[----:B------:R-:W-:-:S02]  /*130d0*/  IADD3 R12, R157, 0x8, R4 ;  /* 0x000000089d0c7810 */ /* 0x000fc40007ffe004 */
[----:B------:R-:W-:Y:S02]  /*130e0*/  FSEL R84, R84, -INF , !P5 ;  /* 0xff80000054547808 */ /* 0x000fe40006800000 */
[----:B------:R-:W-:Y:S01]  /*130f0*/  FSEL R85, R85, -INF , !P4 ;  /* 0xff80000055557808 */ /* 0x000fe20006000000 */
[----:B------:R-:W-:Y:S06]  /*13100*/  @!P2 BRA `(.L_x_7054) ;  /* 0x00000000005ca947 */ /* 0x000fec0003800000 */
        /* <DEDUP_REMOVED lines=12> */
.L_x_7056:
[----:B------:R-:W-:-:S05]  /*131d0*/  IMAD.U32 R154, RZ, RZ, UR49 ;  /* 0x00000031ff9a7e24 */ /* 0x000fca000f8e00ff */
[----:B------:R-:W-:-:S13]  /*131e0*/  ISETP.NE.AND P4, PT, R154, 0x1, PT ;  /* 0x000000019a00780c */ /* 0x000fda0003f85270 */
[----:B------:R-:W0:Y:S02]  /*131f0*/  @P4 LDC.64 R10, c[0x0][0x9e8] ;  /* 0x00027a00ff0a4b82 */ /* 0x000e240000000a00 */
[----:B0-----:R-:W-:-:S04]  /*13200*/  @P4 IMAD.HI.U32 R152, R199, R10, RZ ;  /* 0x0000000ac7984227 */ /* 0x001fc800078e00ff */
[----:B------:R-:W-:Y:S01]  /*13210*/  IMAD.MOV.U32 R10, RZ, RZ, R199 ;  /* 0x000000ffff0a7224 */ /* 0x000fe200078e00c7 */
[----:B------:R-:W-:-:S07]  /*13220*/  @P4 SHF.R.U32.HI R10, RZ, R11, R152 ;  /* 0x0000000bff0a4219 */ /* 0x000fce0000011698 */
.L_x_7057:
[----:B------:R-:W-:Y:S05]  /*13230*/  BSYNC B0 ;  /* 0x0000000000007941 */ /* 0x000fea0003800000 */
.L_x_7055:
[----:B------:R-:W-:-:S04]  /*13240*/  IMAD R10, R10, R154, -R13 ;  /* 0x0000009a0a0a7224 */ /* 0x000fc800078e0a0d */
[----:B------:R-:W-:-:S05]  /*13250*/  IMAD R11, R191, -0x2, R10 ;  /* 0xfffffffebf0b7824 */ /* 0x000fca00078e020a */
[----:B------:R-:W-:Y:S02]  /*13260*/  VIADDMNMX R24, R11, R154, R24, PT ;  /* 0x0000009a0b187246 */ /* 0x000fe40003800118 */
[----:B------:R-:W-:-:S07]  /*13270*/  VIMNMX R12, R12, R11, !PT ;  /* 0x0000000b0c0c7248 */ /* 0x000fce0007fe0100 */
.L_x_7054:
[----:B------:R-:W-:Y:S01]  /*13280*/  FMNMX.FTZ R10, R153, R0, !PT ;  /* 0x00000000990a7209 */ /* 0x000fe20007810000 */
[----:B------:R-:W-:Y:S01]  /*13290*/  UMOV UR44, UR48 ;  /* 0x00000030002c7c82 */ /* 0x000fe20008000000 */
[----:B------:R-:W-:Y:S01]  /*132a0*/  ISETP.GT.AND P5, PT, R12, 0x8, P3 ;  /* 0x000000080c00780c */ /* 0x000fe20001fa4270 */
[----:B------:R-:W-:Y:S01]  /*132b0*/  IMAD.MOV.U32 R186, RZ, RZ, R15 ;  /* 0x000000ffffba7224 */ /* 0x000fe200078e000f */
        /* <DEDUP_REMOVED lines=11> */
[C---:B------:R-:W-:Y:S02]  /*13370*/  ISETP.GT.AND P5, PT, R12.reuse, 0x18, P3 ;  /* 0x000000180c00780c */ /* 0x040fe40001fa4270 */
        /* <DEDUP_REMOVED lines=50> */
[C---:B------:R-:W-:Y:S01]  /*136a0*/  ISETP.LT.OR P5, PT, R24.reuse, 0x39, P5 ;  /* 0x000000391800780c */ /* 0x040fe20002fa1670 */
[----:B------:R-:W0:Y:S01]  /*136b0*/  SHFL.BFLY PT, R11, R10, 0x2, 0x1f ;  /* 0x0c401f000a0b7f89 */ /* 0x000e2200000e0000 */
[----:B------:R-:W-:-:S02]  /*136c0*/  ISETP.LT.OR P4, PT, R24, 0x22, P4 ;  /* 0x000000221800780c */ /* 0x000fc40002781670 */
[----:B------:R-:W-:Y:S02]  /*136d0*/  FSEL R54, R54, -INF , !P5 ;  /* 0xff80000036367808 */ /* 0x000fe40006800000 */
[C---:B------:R-:W-:Y:S02]  /*136e0*/  ISETP.GT.AND P5, PT, R12.reuse, 0x40, P3 ;  /* 0x000000400c00780c */ /* 0x040fe40001fa4270 */
[----:B------:R-:W-:Y:S02]  /*136f0*/  FSEL R43, R43, -INF , !P4 ;  /* 0xff8000002b2b7808 */ /* 0x000fe40006000000 */
[----:B------:R-:W-:Y:S02]  /*13700*/  ISETP.GT.AND P4, PT, R12, 0x29, P3 ;  /* 0x000000290c00780c */ /* 0x000fe40001f84270 */
[C---:B------:R-:W-:Y:S02]  /*13710*/  ISETP.LT.OR P5, PT, R24.reuse, 0x41, P5 ;  /* 0x000000411800780c */ /* 0x040fe40002fa1670 */
[----:B------:R-:W-:-:S02]  /*13720*/  ISETP.LT.OR P4, PT, R24, 0x2a, P4 ;  /* 0x0000002a1800780c */ /* 0x000fc40002781670 */
[----:B------:R-:W-:Y:S02]  /*13730*/  FSEL R58, R58, -INF , !P5 ;  /* 0xff8000003a3a7808 */ /* 0x000fe40006800000 */
[C---:B------:R-:W-:Y:S02]  /*13740*/  ISETP.GT.AND P5, PT, R12.reuse, 0x41, P3 ;  /* 0x000000410c00780c */ /* 0x040fe40001fa4270 */
[----:B------:R-:W-:Y:S02]  /*13750*/  FSEL R47, R47, -INF , !P4 ;  /* 0xff8000002f2f7808 */ /* 0x000fe40006000000 */
[----:B------:R-:W-:Y:S02]  /*13760*/  ISETP.GT.AND P4, PT, R12, 0x31, P3 ;  /* 0x000000310c00780c */ /* 0x000fe40001f84270 */
[----:B------:R-:W-:Y:S02]  /*13770*/  ISETP.LT.OR P5, PT, R24, 0x42, P5 ;  /* 0x000000421800780c */ /* 0x000fe40002fa1670 */
[----:B0-----:R-:W-:-:S02]  /*13780*/  FMNMX.FTZ R10, R10, R11, !PT ;  /* 0x0000000b0a0a7209 */ /* 0x001fc40007810000 */
[----:B------:R-:W-:Y:S02]  /*13790*/  ISETP.LT.OR P4, PT, R24, 0x32, P4 ;  /* 0x000000321800780c */ /* 0x000fe40002781670 */
[----:B------:R-:W-:Y:S01]  /*137a0*/  FSEL R59, R59, -INF , !P5 ;  /* 0xff8000003b3b7808 */ /* 0x000fe20006800000 */
[----:B------:R-:W0:Y:S01]  /*137b0*/  SHFL.BFLY PT, R11, R10, 0x1, 0x1f ;  /* 0x0c201f000a0b7f89 */ /* 0x000e2200000e0000 */
[C---:B------:R-:W-:Y:S02]  /*137c0*/  ISETP.GT.AND P5, PT, R12.reuse, 0x48, P3 ;  /* 0x000000480c00780c */ /* 0x040fe40001fa4270 */
[----:B------:R-:W-:Y:S02]  /*137d0*/  FSEL R51, R51, -INF , !P4 ;  /* 0xff80000033337808 */ /* 0x000fe40006000000 */
[----:B------:R-:W-:Y:S02]  /*137e0*/  ISETP.GT.AND P4, PT, R12, 0x39, P3 ;  /* 0x000000390c00780c */ /* 0x000fe40001f84270 */
[----:B------:R-:W-:-:S02]  /*137f0*/  ISETP.LT.OR P5, PT, R24, 0x49, P5 ;  /* 0x000000491800780c */ /* 0x000fc40002fa1670 */
[----:B------:R-:W-:Y:S02]  /*13800*/  ISETP.LT.OR P4, PT, R24, 0x3a, P4 ;  /* 0x0000003a1800780c */ /* 0x000fe40002781670 */
[----:B------:R-:W-:Y:S02]  /*13810*/  FSEL R62, R62, -INF , !P5 ;  /* 0xff8000003e3e7808 */ /* 0x000fe40006800000 */
[----:B------:R-:W-:Y:S02]  /*13820*/  ISETP.GT.AND P5, PT, R12, RZ, P3 ;  /* 0x000000ff0c00720c */ /* 0x000fe40001fa4270 */
[----:B------:R-:W-:Y:S02]  /*13830*/  FSEL R55, R55, -INF , !P4 ;  /* 0xff80000037377808 */ /* 0x000fe40006000000 */
[----:B------:R-:W-:-:S04]  /*13840*/  ISETP.LT.OR P5, PT, R24, 0x1, P5 ;  /* 0x000000011800780c */ /* 0x000fc80002fa1670 */
[----:B------:R-:W-:Y:S02]  /*13850*/  FSEL R26, R26, -INF , !P5 ;  /* 0xff8000001a1a7808 */ /* 0x000fe40006800000 */
[----:B------:R-:W-:Y:S02]  /*13860*/  ISETP.GT.AND P5, PT, R12, 0x49, P3 ;  /* 0x000000490c00780c */ /* 0x000fe40001fa4270 */
[----:B0-----:R-:W-:Y:S02]  /*13870*/  FMNMX.FTZ R10, R10, R11, !PT ;  /* 0x0000000b0a0a7209 */ /* 0x001fe40007810000 */
[----:B------:R-:W-:Y:S02]  /*13880*/  ISETP.LT.OR P5, PT, R24, 0x4a, P5 ;  /* 0x0000004a1800780c */ /* 0x000fe40002fa1670 */
[C---:B------:R-:W-:Y:S01]  /*13890*/  FSETP.NEU.FTZ.AND P4, PT, R10.reuse, -INF , PT ;  /* 0xff8000000a00780b */ /* 0x040fe20003f9d000 */
[----:B------:R-:W-:Y:S01]  /*138a0*/  FMUL.FTZ R152, R10, UR44 ;  /* 0x0000002c0a987c20 */ /* 0x000fe20008410000 */
[----:B------:R-:W-:-:S02]  /*138b0*/  FSEL R63, R63, -INF , !P5 ;  /* 0xff8000003f3f7808 */ /* 0x000fc40006800000 */
[----:B------:R-:W-:Y:S02]  /*138c0*/  ISETP.GT.AND P5, PT, R12, 0x50, P3 ;  /* 0x000000500c00780c */ /* 0x000fe40001fa4270 */
[----:B------:R-:W-:Y:S02]  /*138d0*/  FSEL R152, R152, RZ, P4 ;  /* 0x000000ff98987208 */ /* 0x000fe40002000000 */
[----:B------:R-:W-:-:S03]  /*138e0*/  ISETP.LT.OR P5, PT, R24, 0x51, P5 ;  /* 0x000000511800780c */ /* 0x000fc60002fa1670 */
[--C-:B------:R-:W-:Y:S01]  /*138f0*/  FFMA.FTZ R182, R28, UR44, -R152.reuse ;  /* 0x0000002c1cb67c23 */ /* 0x100fe20008010898 */
[----:B------:R-:W-:Y:S01]  /*13900*/  FMNMX.FTZ R28, R26, R9, !PT ;  /* 0x000000091a1c7209 */ /* 0x000fe20007810000 */
[--C-:B------:R-:W-:Y:S01]  /*13910*/  FFMA.FTZ R13, R29, UR44, -R152.reuse ;  /* 0x0000002c1d0d7c23 */ /* 0x100fe20008010898 */
[--C-:B------:R-:W-:Y:S01]  /*13920*/  FFMA.FTZ R180, R25, UR44, -R152.reuse ;  /* 0x0000002c19b47c23 */ /* 0x100fe20008010898 */
[--C-:B------:R-:W-:Y:S01]  /*13930*/  FFMA.FTZ R25, R33, UR44, -R152.reuse ;  /* 0x0000002c21197c23 */ /* 0x100fe20008010898 */
[----:B------:R-:W-:Y:S01]  /*13940*/  FMNMX.FTZ R29, R27, R28, !PT ;  /* 0x0000001c1b1d7209 */ /* 0x000fe20007810000 */
[--C-:B------:R-:W-:Y:S01]  /*13950*/  FFMA.FTZ R11, R153, UR44, -R152.reuse ;  /* 0x0000002c990b7c23 */ /* 0x100fe20008010898 */
[----:B------:R-:W-:Y:S01]  /*13960*/  FSEL R66, R66, -INF , !P5 ;  /* 0xff80000042427808 */ /* 0x000fe20006800000 */
[--C-:B------:R-:W-:Y:S01]  /*13970*/  FFMA.FTZ R174, R44, UR44, -R152.reuse ;  /* 0x0000002c2cae7c23 */ /* 0x100fe20008010898 */
[----:B------:R-:W-:Y:S01]  /*13980*/  FMNMX.FTZ R28, R30, R29, !PT ;  /* 0x0000001d1e1c7209 */ /* 0x000fe20007810000 */
[----:B------:R-:W-:Y:S01]  /*13990*/  MUFU.EX2 R180, R180 ;  /* 0x000000b400b47308 */ /* 0x000fe20000000800 */
[----:B------:R-:W-:Y:S01]  /*139a0*/  ISETP.GT.AND P5, PT, R12, 0x51, P3 ;  /* 0x000000510c00780c */ /* 0x000fe20001fa4270 */
[--C-:B------:R-:W-:Y:S01]  /*139b0*/  FFMA.FTZ R176, R32, UR44, -R152.reuse ;  /* 0x0000002c20b07c23 */ /* 0x100fe20008010898 */
        /* <DEDUP_REMOVED lines=9> */
[--C-:B------:R-:W-:Y:S01]  /*13a50*/  FFMA.FTZ R168, R48, UR44, -R152.reuse ;  /* 0x0000002c30a87c23 */ /* 0x100fe20008010898 */
[----:B------:R-:W-:Y:S01]  /*13a60*/  ISETP.GT.AND P5, PT, R12, 0x58, P3 ;  /* 0x000000580c00780c */ /* 0x000fe20001fa4270 */
        /* <DEDUP_REMOVED lines=11> */
[----:B------:R-:W-:Y:S01]  /*13b20*/  ISETP.GT.AND P5, PT, R12, 0x59, P3 ;  /* 0x000000590c00780c */ /* 0x000fe20001fa4270 */
[----:B------:R-:W-:Y:S01]  /*13b30*/  MUFU.EX2 R13, R13 ;  /* 0x0000000d000d7308 */ /* 0x000fe20000000800 */
        /* <DEDUP_REMOVED lines=13> */
[----:B------:R-:W-:Y:S01]  /*13c10*/  FFMA.FTZ R37, R45, UR44, -R152 ;  /* 0x0000002c2d257c23 */ /* 0x000fe20008010898 */
[----:B------:R-:W-:Y:S01]  /*13c20*/  ISETP.LT.OR P5, PT, R24, 0x61, P5 ;  /* 0x000000611800780c */ /* 0x000fe20002fa1670 */
[----:B------:R-:W-:Y:S01]  /*13c30*/  MUFU.EX2 R25, R25 ;  /* 0x0000001900197308 */ /* 0x000fe20000000800 */
[----:B------:R-:W-:-:S02]  /*13c40*/  FMNMX.FTZ R41, R51, R28, !PT ;  /* 0x0000001c33297209 */ /* 0x000fc40007810000 */
[----:B------:R-:W-:Y:S02]  /*13c50*/  FSEL R74, R74, -INF , !P5 ;  /* 0xff8000004a4a7808 */ /* 0x000fe40006800000 */
[----:B------:R-:W-:Y:S02]  /*13c60*/  FMNMX.FTZ R28, R54, R41, !PT ;  /* 0x00000029361c7209 */ /* 0x000fe40007810000 */
[----:B------:R-:W-:Y:S01]  /*13c70*/  ISETP.GT.AND P5, PT, R12, 0x61, P3 ;  /* 0x000000610c00780c */ /* 0x000fe20001fa4270 */
[----:B------:R-:W-:Y:S01]  /*13c80*/  MUFU.EX2 R178, R178 ;  /* 0x000000b200b27308 */ /* 0x000fe20000000800 */
[----:B------:R-:W-:Y:S02]  /*13c90*/  FMNMX.FTZ R41, R55, R28, !PT ;  /* 0x0000001c37297209 */ /* 0x000fe40007810000 */
[----:B------:R-:W-:Y:S02]  /*13ca0*/  ISETP.LT.OR P5, PT, R24, 0x62, P5 ;  /* 0x000000621800780c */ /* 0x000fe40002fa1670 */
[----:B------:R-:W-:Y:S01]  /*13cb0*/  FMNMX.FTZ R28, R58, R41, !PT ;  /* 0x000000293a1c7209 */ /* 0x000fe20007810000 */
[----:B------:R-:W-:Y:S01]  /*13cc0*/  FFMA.FTZ R41, R49, UR44, -R152 ;  /* 0x0000002c31297c23 */ /* 0x000fe20008010898 */
[----:B------:R-:W-:Y:S01]  /*13cd0*/  FSEL R75, R75, -INF , !P5 ;  /* 0xff8000004b4b7808 */ /* 0x000fe20006800000 */
[----:B------:R-:W-:Y:S01]  /*13ce0*/  MUFU.EX2 R29, R29 ;  /* 0x0000001d001d7308 */ /* 0x000fe20000000800 */
[----:B------:R-:W-:-:S02]  /*13cf0*/  FMNMX.FTZ R45, R59, R28, !PT ;  /* 0x0000001c3b2d7209 */ /* 0x000fc40007810000 */
[----:B------:R-:W-:Y:S02]  /*13d00*/  ISETP.GT.AND P5, PT, R12, 0x68, P3 ;  /* 0x000000680c00780c */ /* 0x000fe40001fa4270 */
[----:B------:R-:W-:Y:S02]  /*13d10*/  FMNMX.FTZ R28, R62, R45, !PT ;  /* 0x0000002d3e1c7209 */ /* 0x000fe40007810000 */
[----:B------:R-:W-:Y:S01]  /*13d20*/  ISETP.LT.OR P5, PT, R24, 0x69, P5 ;  /* 0x000000691800780c */ /* 0x000fe20002fa1670 */
[----:B------:R-:W-:Y:S01]  /*13d30*/  MUFU.EX2 R172, R172 ;  /* 0x000000ac00ac7308 */ /* 0x000fe20000000800 */
[----:B------:R-:W-:Y:S02]  /*13d40*/  FMNMX.FTZ R45, R63, R28, !PT ;  /* 0x0000001c3f2d7209 */ /* 0x000fe40007810000 */
[----:B------:R-:W-:Y:S02]  /*13d50*/  FSEL R78, R78, -INF , !P5 ;  /* 0xff8000004e4e7808 */ /* 0x000fe40006800000 */
[----:B------:R-:W-:Y:S01]  /*13d60*/  FMNMX.FTZ R28, R66, R45, !PT ;  /* 0x0000002d421c7209 */ /* 0x000fe20007810000 */
[----:B------:R-:W-:Y:S01]  /*13d70*/  FFMA.FTZ R45, R53, UR44, -R152 ;  /* 0x0000002c352d7c23 */ /* 0x000fe20008010898 */
[----:B------:R-:W-:Y:S01]  /*13d80*/  ISETP.GT.AND P5, PT, R12, 0x69, P3 ;  /* 0x000000690c00780c */ /* 0x000fe20001fa4270 */
[----:B------:R-:W-:Y:S01]  /*13d90*/  MUFU.EX2 R33, R33 ;  /* 0x0000002100217308 */ /* 0x000fe20000000800 */
[----:B------:R-:W-:-:S02]  /*13da0*/  FMNMX.FTZ R49, R67, R28, !PT ;  /* 0x0000001c43317209 */ /* 0x000fc40007810000 */
[----:B------:R-:W-:Y:S02]  /*13db0*/  ISETP.LT.OR P5, PT, R24, 0x6a, P5 ;  /* 0x0000006a1800780c */ /* 0x000fe40002fa1670 */
[----:B------:R-:W-:Y:S02]  /*13dc0*/  FMNMX.FTZ R28, R70, R49, !PT ;  /* 0x00000031461c7209 */ /* 0x000fe40007810000 */
[----:B------:R-:W-:Y:S01]  /*13dd0*/  FSEL R79, R79, -INF , !P5 ;  /* 0xff8000004f4f7808 */ /* 0x000fe20006800000 */
[----:B------:R-:W-:Y:S01]  /*13de0*/  MUFU.EX2 R174, R174 ;  /* 0x000000ae00ae7308 */ /* 0x000fe20000000800 */
[----:B------:R-:W-:Y:S02]  /*13df0*/  ISETP.GT.AND P5, PT, R12, 0x70, P3 ;  /* 0x000000700c00780c */ /* 0x000fe40001fa4270 */
[----:B------:R-:W-:Y:S02]  /*13e00*/  FMNMX.FTZ R49, R71, R28, !PT ;  /* 0x0000001c47317209 */ /* 0x000fe40007810000 */
[----:B------:R-:W-:-:S02]  /*13e10*/  ISETP.LT.OR P5, PT, R24, 0x71, P5 ;  /* 0x000000711800780c */ /* 0x000fc40002fa1670 */
[----:B------:R-:W-:Y:S01]  /*13e20*/  FMNMX.FTZ R28, R74, R49, !PT ;  /* 0x000000314a1c7209 */ /* 0x000fe20007810000 */
[----:B------:R-:W-:Y:S01]  /*13e30*/  FFMA.FTZ R49, R57, UR44, -R152 ;  /* 0x0000002c39317c23 */ /* 0x000fe20008010898 */
[----:B------:R-:W-:Y:S01]  /*13e40*/  FSEL R82, R82, -INF , !P5 ;  /* 0xff80000052527808 */ /* 0x000fe20006800000 */
[----:B------:R-:W-:Y:S01]  /*13e50*/  MUFU.EX2 R37, R37 ;  /* 0x0000002500257308 */ /* 0x000fe20000000800 */
[----:B------:R-:W-:Y:S02]  /*13e60*/  ISETP.GT.AND P5, PT, R12, 0x71, P3 ;  /* 0x000000710c00780c */ /* 0x000fe40001fa4270 */
[----:B------:R-:W-:Y:S02]  /*13e70*/  FMNMX.FTZ R53, R75, R28, !PT ;  /* 0x0000001c4b357209 */ /* 0x000fe40007810000 */
[----:B------:R-:W-:Y:S02]  /*13e80*/  ISETP.LT.OR P5, PT, R24, 0x72, P5 ;  /* 0x000000721800780c */ /* 0x000fe40002fa1670 */
[----:B------:R-:W-:Y:S01]  /*13e90*/  FMNMX.FTZ R28, R78, R53, !PT ;  /* 0x000000354e1c7209 */ /* 0x000fe20007810000 */
[----:B------:R-:W-:Y:S01]  /*13ea0*/  MUFU.EX2 R168, R168 ;  /* 0x000000a800a87308 */ /* 0x000fe20000000800 */
[----:B------:R-:W-:-:S02]  /*13eb0*/  FSEL R83, R83, -INF , !P5 ;  /* 0xff80000053537808 */ /* 0x000fc40006800000 */
[C---:B------:R-:W-:Y:S02]  /*13ec0*/  ISETP.GT.AND P5, PT, R12.reuse, 0x78, P3 ;  /* 0x000000780c00780c */ /* 0x040fe40001fa4270 */
[----:B------:R-:W-:Y:S02]  /*13ed0*/  FMNMX.FTZ R53, R79, R28, !PT ;  /* 0x0000001c4f357209 */ /* 0x000fe40007810000 */
[----:B------:R-:W-:Y:S01]  /*13ee0*/  ISETP.GT.AND P3, PT, R12, 0x79, P3 ;  /* 0x000000790c00780c */ /* 0x000fe20001f64270 */
[----:B------:R-:W-:Y:S01]  /*13ef0*/  MUFU.EX2 R41, R41 ;  /* 0x0000002900297308 */ /* 0x000fe20000000800 */
[----:B------:R-:W-:Y:S02]  /*13f00*/  ISETP.LT.OR P5, PT, R24, 0x79, P5 ;  /* 0x000000791800780c */ /* 0x000fe40002fa1670 */
[----:B------:R-:W-:Y:S01]  /*13f10*/  FMNMX.FTZ R12, R82, R53, !PT ;  /* 0x00000035520c7209 */ /* 0x000fe20007810000 */
[--C-:B------:R-:W-:Y:S01]  /*13f20*/  FFMA.FTZ R53, R61, UR44, -R152.reuse ;  /* 0x0000002c3d357c23 */ /* 0x100fe20008010898 */
[----:B------:R-:W-:Y:S01]  /*13f30*/  ISETP.LT.OR P3, PT, R24, 0x7a, P3 ;  /* 0x0000007a1800780c */ /* 0x000fe20001f61670 */
[--C-:B------:R-:W-:Y:S01]  /*13f40*/  FFMA.FTZ R61, R69, UR44, -R152.reuse ;  /* 0x0000002c453d7c23 */ /* 0x100fe20008010898 */
[----:B------:R-:W-:Y:S01]  /*13f50*/  FSEL R86, R86, -INF , !P5 ;  /* 0xff80000056567808 */ /* 0x000fe20006800000 */
[--C-:B------:R-:W-:Y:S01]  /*13f60*/  FFMA.FTZ R69, R77, UR44, -R152.reuse ;  /* 0x0000002c4d457c23 */ /* 0x100fe20008010898 */
[----:B------:R-:W-:Y:S01]  /*13f70*/  FMNMX.FTZ R57, R83, R12, !PT ;  /* 0x0000000c53397209 */ /* 0x000fe20007810000 */
[----:B------:R-:W-:Y:S01]  /*13f80*/  MUFU.EX2 R170, R170 ;  /* 0x000000aa00aa7308 */ /* 0x000fe20000000800 */
[----:B------:R-:W-:Y:S01]  /*13f90*/  FSEL R87, R87, -INF , !P3 ;  /* 0xff80000057577808 */ /* 0x000fe20005800000 */
[--C-:B------:R-:W-:Y:S01]  /*13fa0*/  FFMA.FTZ R24, R80, UR44, -R152.reuse ;  /* 0x0000002c50187c23 */ /* 0x100fe20008010898 */
[----:B------:R-:W-:Y:S01]  /*13fb0*/  FMNMX.FTZ R12, R86, R57, !PT ;  /* 0x00000039560c7209 */ /* 0x000fe20007810000 */
[--C-:B------:R-:W-:Y:S01]  /*13fc0*/  FFMA.FTZ R57, R65, UR44, -R152.reuse ;  /* 0x0000002c41397c23 */ /* 0x100fe20008010898 */
[----:B------:R-:W-:Y:S01]  /*13fd0*/  FSEL R77, R10, RZ, P4 ;  /* 0x000000ff0a4d7208 */ /* 0x000fe20002000000 */
[--C-:B------:R-:W-:Y:S01]  /*13fe0*/  FFMA.FTZ R65, R73, UR44, -R152.reuse ;  /* 0x0000002c49417c23 */ /* 0x100fe20008010898 */
[----:B------:R-:W-:Y:S01]  /*13ff0*/  FMNMX.FTZ R12, R87, R12, !PT ;  /* 0x0000000c570c7209 */ /* 0x000fe20007810000 */
[----:B------:R-:W-:Y:S01]  /*14000*/  MUFU.EX2 R45, R45 ;  /* 0x0000002d002d7308 */ /* 0x000fe20000000800 */
[----:B------:R-:W-:Y:S01]  /*14010*/  FFMA.FTZ R73, R81, UR44, -R152 ;  /* 0x0000002c51497c23 */ /* 0x000fe20008010898 */
[----:B------:R-:W-:-:S02]  /*14020*/  FADD.FTZ R0, -R77, R0 ;  /* 0x000000004d007221 */ /* 0x000fc40000010100 */
[----:B------:R-:W0:Y:S02]  /*14030*/  SHFL.BFLY PT, R153, R12, 0x2, 0x1f ;  /* 0x0c401f000c997f89 */ /* 0x000e2400000e0000 */
[----:B------:R-:W-:Y:S02]  /*14040*/  FMUL.FTZ R0, R0, UR44 ;  /* 0x0000002c00007c20 */ /* 0x000fe40008410000 */
[----:B------:R-:W-:Y:S08]  /*14050*/  MUFU.EX2 R164, R164 ;  /* 0x000000a400a47308 */ /* 0x000ff00000000800 */
[----:B------:R-:W1:Y:S08]  /*14060*/  MUFU.EX2 R0, R0 ;  /* 0x0000000000007308 */ /* 0x000e700000000800 */
[----:B------:R-:W2:Y:S01]  /*14070*/  MUFU.EX2 R49, R49 ;  /* 0x0000003100317308 */ /* 0x000ea20000000800 */
[----:B0-----:R-:W-:-:S07]  /*14080*/  FMNMX.FTZ R153, R12, R153, !PT ;  /* 0x000000990c997209 */ /* 0x001fce0007810000 */
[----:B------:R-:W0:Y:S01]  /*14090*/  MUFU.EX2 R166, R166 ;  /* 0x000000a600a67308 */ /* 0x000e220000000800 */
[----:B------:R-:W3:Y:S01]  /*140a0*/  SHFL.BFLY PT, R12, R153, 0x1, 0x1f ;  /* 0x0c201f00990c7f89 */ /* 0x000ee200000e0000 */
[-C--:B-1----:R-:W-:Y:S01]  /*140b0*/  FMUL.FTZ R88, R88, R0.reuse ;  /* 0x0000000058587220 */ /* 0x082fe20000410000 */
[-C--:B------:R-:W-:Y:S01]  /*140c0*/  FMUL.FTZ R89, R89, R0.reuse ;  /* 0x0000000059597220 */ /* 0x080fe20000410000 */
[-C--:B------:R-:W-:Y:S01]  /*140d0*/  FMUL.FTZ R92, R92, R0.reuse ;  /* 0x000000005c5c7220 */ /* 0x080fe20000410000 */
[-C--:B------:R-:W-:Y:S01]  /*140e0*/  FMUL.FTZ R93, R93, R0.reuse ;  /* 0x000000005d5d7220 */ /* 0x080fe20000410000 */
[-C--:B------:R-:W-:Y:S01]  /*140f0*/  FMUL.FTZ R96, R96, R0.reuse ;  /* 0x0000000060607220 */ /* 0x080fe20000410000 */
[-C--:B------:R-:W-:Y:S01]  /*14100*/  FMUL.FTZ R97, R97, R0.reuse ;  /* 0x0000000061617220 */ /* 0x080fe20000410000 */
[----:B------:R-:W-:Y:S01]  /*14110*/  MUFU.EX2 R53, R53 ;  /* 0x0000003500357308 */ /* 0x000fe20000000800 */
[-C--:B------:R-:W-:Y:S01]  /*14120*/  FMUL.FTZ R100, R100, R0.reuse ;  /* 0x0000000064647220 */ /* 0x080fe20000410000 */
[-C--:B------:R-:W-:Y:S01]  /*14130*/  FMUL.FTZ R101, R101, R0.reuse ;  /* 0x0000000065657220 */ /* 0x080fe20000410000 */
        /* <DEDUP_REMOVED lines=12> */
[----:B------:R-:W-:Y:S01]  /*14200*/  FMUL.FTZ R125, R125, R0 ;  /* 0x000000007d7d7220 */ /* 0x000fe20000410000 */
[----:B------:R-:W-:Y:S01]  /*14210*/  MUFU.EX2 R57, R57 ;  /* 0x0000003900397308 */ /* 0x000fe20000000800 */
[----:B---3--:R-:W-:Y:S01]  /*14220*/  FMNMX.FTZ R12, R153, R12, !PT ;  /* 0x0000000c990c7209 */ /* 0x008fe20007810000 */
[-C--:B------:R-:W-:Y:S01]  /*14230*/  FMUL.FTZ R128, R128, R0.reuse ;  /* 0x0000000080807220 */ /* 0x080fe20000410000 */
[-C--:B------:R-:W-:Y:S01]  /*14240*/  FMUL.FTZ R129, R129, R0.reuse ;  /* 0x0000000081817220 */ /* 0x080fe20000410000 */
[-C--:B------:R-:W-:Y:S01]  /*14250*/  FMUL.FTZ R132, R132, R0.reuse ;  /* 0x0000000084847220 */ /* 0x080fe20000410000 */
[C---:B------:R-:W-:Y:S01]  /*14260*/  FSETP.NEU.FTZ.AND P3, PT, R12.reuse, -INF , PT ;  /* 0xff8000000c00780b */ /* 0x040fe20003f7d000 */
[----:B------:R-:W-:Y:S01]  /*14270*/  FMUL.FTZ R44, R12, UR44 ;  /* 0x0000002c0c2c7c20 */ /* 0x000fe20008410000 */
[-C--:B------:R-:W-:Y:S01]  /*14280*/  FMUL.FTZ R133, R133, R0.reuse ;  /* 0x0000000085857220 */ /* 0x080fe20000410000 */
[----:B------:R-:W-:Y:S01]  /*14290*/  MUFU.EX2 R162, R162 ;  /* 0x000000a200a27308 */ /* 0x000fe20000000800 */
[-C--:B------:R-:W-:Y:S01]  /*142a0*/  FMUL.FTZ R136, R136, R0.reuse ;  /* 0x0000000088887220 */ /* 0x080fe20000410000 */
[-C--:B------:R-:W-:Y:S01]  /*142b0*/  FMUL.FTZ R137, R137, R0.reuse ;  /* 0x0000000089897220 */ /* 0x080fe20000410000 */
[----:B------:R-:W-:Y:S01]  /*142c0*/  FSEL R44, R44, RZ, P3 ;  /* 0x000000ff2c2c7208 */ /* 0x000fe20001800000 */
[-C--:B------:R-:W-:Y:S01]  /*142d0*/  FMUL.FTZ R140, R140, R0.reuse ;  /* 0x000000008c8c7220 */ /* 0x080fe20000410000 */
[-C--:B------:R-:W-:Y:S01]  /*142e0*/  FMUL.FTZ R141, R141, R0.reuse ;  /* 0x000000008d8d7220 */ /* 0x080fe20000410000 */
[-C--:B------:R-:W-:Y:S01]  /*142f0*/  FMUL.FTZ R144, R144, R0.reuse ;  /* 0x0000000090907220 */ /* 0x080fe20000410000 */
[----:B------:R-:W-:Y:S01]  /*14300*/  FMUL.FTZ R145, R145, R0 ;  /* 0x0000000091917220 */ /* 0x000fe20000410000 */
[--C-:B------:R-:W-:Y:S01]  /*14310*/  FFMA.FTZ R181, R27, UR44, -R44.reuse ;  /* 0x0000002c1bb57c23 */ /* 0x100fe2000801082c */
[----:B------:R-:W-:Y:S01]  /*14320*/  FFMA.FTZ R27, R0, R6, R11 ;  /* 0x00000006001b7223 */ /* 0x000fe2000001000b */
[--C-:B------:R-:W-:Y:S01]  /*14330*/  FFMA.FTZ R173, R42, UR44, -R44.reuse ;  /* 0x0000002c2aad7c23 */ /* 0x100fe2000801082c */
[--C-:B------:R-:W-:Y:S01]  /*14340*/  FFMA.FTZ R26, R26, UR44, -R44.reuse ;  /* 0x0000002c1a1a7c23 */ /* 0x100fe2000801082c */
[--C-:B------:R-:W-:Y:S01]  /*14350*/  FFMA.FTZ R175, R46, UR44, -R44.reuse ;  /* 0x0000002c2eaf7c23 */ /* 0x100fe2000801082c */
[----:B------:R-:W-:Y:S01]  /*14360*/  FADD.FTZ R27, R180, R27 ;  /* 0x0000001bb41b7221 */ /* 0x000fe20000010000 */
        /* <DEDUP_REMOVED lines=16> */
[----:B------:R-:W-:Y:S01]  /*14470*/  F2FP.BF16.F32.PACK_AB R180, R180, R11 ;  /* 0x0000000bb4b4723e */ /* 0x000fe200000010ff */
        /* <DEDUP_REMOVED lines=15> */
[----:B------:R-:W-:Y:S01]  /*14570*/  FSEL R6, R12, RZ, P3 ;  /* 0x000000ff0c067208 */ /* 0x000fe20001800000 */
[----:B------:R-:W-:Y:S01]  /*14580*/  MUFU.EX2 R177, R177 ;  /* 0x000000b100b17308 */ /* 0x000fe20000000800 */
[--C-:B------:R-:W-:Y:S01]  /*14590*/  FFMA.FTZ R75, R75, UR44, -R44.reuse ;  /* 0x0000002c4b4b7c23 */ /* 0x100fe2000801082c */
[----:B------:R-:W-:Y:S01]  /*145a0*/  FADD.FTZ R42, R174, R27 ;  /* 0x0000001bae2a7221 */ /* 0x000fe20000010000 */
[--C-:B------:R-:W-:Y:S01]  /*145b0*/  FFMA.FTZ R78, R78, UR44, -R44.reuse ;  /* 0x0000002c4e4e7c23 */ /* 0x100fe2000801082c */
[----:B------:R-:W-:Y:S01]  /*145c0*/  FADD.FTZ R6, -R6, R9 ;  /* 0x0000000906067221 */ /* 0x000fe20000010100 */
[----:B------:R-:W-:Y:S01]  /*145d0*/  FFMA.FTZ R79, R79, UR44, -R44 ;  /* 0x0000002c4f4f7c23 */ /* 0x000fe2000801082c */
[----:B------:R-:W-:Y:S01]  /*145e0*/  FADD.FTZ R27, R37, R42 ;  /* 0x0000002a251b7221 */ /* 0x000fe20000010000 */
[--C-:B------:R-:W-:Y:S01]  /*145f0*/  FFMA.FTZ R82, R82, UR44, -R44.reuse ;  /* 0x0000002c52527c23 */ /* 0x100fe2000801082c */
[----:B------:R-:W-:Y:S01]  /*14600*/  FMUL.FTZ R6, R6, UR44 ;  /* 0x0000002c06067c20 */ /* 0x000fe20008410000 */
[----:B------:R-:W-:Y:S01]  /*14610*/  MUFU.EX2 R30, R30 ;  /* 0x0000001e001e7308 */ /* 0x000fe20000000800 */
[----:B------:R-:W-:Y:S01]  /*14620*/  FADD.FTZ R42, R168, R27 ;  /* 0x0000001ba82a7221 */ /* 0x000fe20000010000 */
[--C-:B------:R-:W-:Y:S01]  /*14630*/  FFMA.FTZ R83, R83, UR44, -R44.reuse ;  /* 0x0000002c53537c23 */ /* 0x100fe2000801082c */
[--C-:B------:R-:W-:Y:S01]  /*14640*/  FFMA.FTZ R86, R86, UR44, -R44.reuse ;  /* 0x0000002c56567c23 */ /* 0x100fe2000801082c */
[----:B------:R-:W-:Y:S01]  /*14650*/  FFMA.FTZ R87, R87, UR44, -R44 ;  /* 0x0000002c57577c23 */ /* 0x000fe2000801082c */
[----:B------:R-:W-:Y:S01]  /*14660*/  FADD.FTZ R27, R41, R42 ;  /* 0x0000002a291b7221 */ /* 0x000fe20000010000 */
[----:B------:R-:W-:Y:S01]  /*14670*/  FFMA.FTZ R42, R59, UR44, -R44 ;  /* 0x0000002c3b2a7c23 */ /* 0x000fe2000801082c */
[----:B------:R-:W-:Y:S01]  /*14680*/  @!P1 IMAD R31, R184, 0x8, R2 ;  /* 0x00000008b81f9824 */ /* 0x000fe200078e0202 */
[----:B------:R-:W1:Y:S01]  /*14690*/  MUFU.EX2 R9, R6 ;  /* 0x0000000600097308 */ /* 0x000e620000000800 */
[----:B------:R-:W-:Y:S01]  /*146a0*/  FADD.FTZ R46, R170, R27 ;  /* 0x0000001baa2e7221 */ /* 0x000fe20000010000 */
[----:B------:R-:W-:Y:S01]  /*146b0*/  ISETP.GT.AND P3, PT, R3, R20, PT ;  /* 0x000000140300720c */ /* 0x000fe20003f64270 */
[----:B------:R-:W-:-:S02]  /*146c0*/  @!P1 VIADD R31, R31, 0x28860 ;  /* 0x000288601f1f9836 */ /* 0x000fc40000000000 */
[-C--:B------:R-:W-:Y:S01]  /*146d0*/  FMUL.FTZ R148, R148, R0.reuse ;  /* 0x0000000094947220 */ /* 0x080fe20000410000 */
[----:B------:R-:W-:Y:S01]  /*146e0*/  FADD.FTZ R27, R45, R46 ;  /* 0x0000002e2d1b7221 */ /* 0x000fe20000010000 */
[----:B------:R-:W-:Y:S01]  /*146f0*/  FFMA.FTZ R46, R67, UR44, -R44 ;  /* 0x0000002c432e7c23 */ /* 0x000fe2000801082c */
[----:B------:R-:W-:Y:S01]  /*14700*/  FMUL.FTZ R149, R149, R0 ;  /* 0x0000000095957220 */ /* 0x000fe20000410000 */
[----:B------:R-:W-:Y:S01]  /*14710*/  MUFU.EX2 R179, R179 ;  /* 0x000000b300b37308 */ /* 0x000fe20000000800 */
[----:B------:R-:W-:Y:S01]  /*14720*/  FADD.FTZ R48, R164, R27 ;  /* 0x0000001ba4307221 */ /* 0x000fe20000010000 */
[----:B------:R-:W-:Y:S01]  /*14730*/  @!P1 PRMT R31, RZ, 0x654, R31 ;  /* 0x00000654ff1f9816 */ /* 0x000fe2000000001f */
[----:B------:R-:W-:Y:S01]  /*14740*/  VIADD R3, R3, 0xffffffff ;  /* 0xffffffff03037836 */ /* 0x000fe20000000000 */
[----:B------:R-:W-:Y:S01]  /*14750*/  F2FP.BF16.F32.PACK_AB R182, R13, R182 ;  /* 0x000000b60db6723e */ /* 0x000fe200000010ff */
[----:B--2---:R-:W-:Y:S01]  /*14760*/  FADD.FTZ R27, R49, R48 ;  /* 0x00000030311b7221 */ /* 0x004fe20000010000 */
[----:B------:R2:W-:Y:S01]  /*14770*/  @!P1 SYNCS.ARRIVE.TRANS64.RED.A1T0 RZ, [R31+URZ], RZ ;  /* 0x000000ff1fff99a7 */ /* 0x0005e2000810043f */
[----:B------:R-:W-:Y:S01]  /*14780*/  F2FP.BF16.F32.PACK_AB R176, R25, R176 ;  /* 0x000000b019b0723e */ /* 0x000fe200000010ff */
[----:B------:R-:W-:Y:S01]  /*14790*/  MUFU.EX2 R32, R32 ;  /* 0x0000002000207308 */ /* 0x000fe20000000800 */
[----:B0-----:R-:W-:Y:S01]  /*147a0*/  FADD.FTZ R48, R166, R27 ;  /* 0x0000001ba6307221 */ /* 0x001fe20000010000 */
[----:B-1----:R-:W-:Y:S01]  /*147b0*/  FFMA.FTZ R6, R9, R5, R26 ;  /* 0x0000000509067223 */ /* 0x002fe2000001001a */
[-C--:B------:R-:W-:Y:S01]  /*147c0*/  FMUL.FTZ R90, R90, R9.reuse ;  /* 0x000000095a5a7220 */ /* 0x080fe20000410000 */
[-C--:B------:R-:W-:Y:S01]  /*147d0*/  FMUL.FTZ R91, R91, R9.reuse ;  /* 0x000000095b5b7220 */ /* 0x080fe20000410000 */
[----:B------:R-:W-:Y:S01]  /*147e0*/  FADD.FTZ R5, R53, R48 ;  /* 0x0000003035057221 */ /* 0x000fe20000010000 */
[----:B------:R-:W-:Y:S01]  /*147f0*/  FADD.FTZ R6, R181, R6 ;  /* 0x00000006b5067221 */ /* 0x000fe20000010000 */
[-C--:B------:R-:W-:Y:S01]  /*14800*/  FMUL.FTZ R94, R94, R9.reuse ;  /* 0x000000095e5e7220 */ /* 0x080fe20000410000 */
[----:B------:R-:W0:Y:S01]  /*14810*/  MUFU.EX2 R61, R61 ;  /* 0x0000003d003d7308 */ /* 0x000e220000000800 */
[----:B------:R-:W-:Y:S01]  /*14820*/  FADD.FTZ R48, R160, R5 ;  /* 0x00000005a0307221 */ /* 0x000fe20000010000 */
[----:B------:R-:W-:Y:S01]  /*14830*/  FADD.FTZ R5, R183, R6 ;  /* 0x00000006b7057221 */ /* 0x000fe20000010000 */
[-C--:B------:R-:W-:Y:S01]  /*14840*/  FMUL.FTZ R95, R95, R9.reuse ;  /* 0x000000095f5f7220 */ /* 0x080fe20000410000 */
[-C--:B------:R-:W-:Y:S01]  /*14850*/  FMUL.FTZ R98, R98, R9.reuse ;  /* 0x0000000962627220 */ /* 0x080fe20000410000 */
[----:B------:R-:W-:Y:S01]  /*14860*/  FADD.FTZ R27, R57, R48 ;  /* 0x00000030391b7221 */ /* 0x000fe20000010000 */
[----:B------:R-:W-:Y:S01]  /*14870*/  FADD.FTZ R6, R28, R5 ;  /* 0x000000051c067221 */ /* 0x000fe20000010000 */
[-C--:B------:R-:W-:Y:S01]  /*14880*/  FMUL.FTZ R99, R99, R9.reuse ;  /* 0x0000000963637220 */ /* 0x080fe20000410000 */
[----:B------:R-:W1:Y:S01]  /*14890*/  MUFU.EX2 R173, R173 ;  /* 0x000000ad00ad7308 */ /* 0x000e620000000800 */
[----:B------:R-:W-:Y:S01]  /*148a0*/  FADD.FTZ R48, R162, R27 ;  /* 0x0000001ba2307221 */ /* 0x000fe20000010000 */
[----:B------:R-:W-:Y:S01]  /*148b0*/  FADD.FTZ R5, R177, R6 ;  /* 0x00000006b1057221 */ /* 0x000fe20000010000 */
[-C--:B------:R-:W-:Y:S01]  /*148c0*/  FMUL.FTZ R102, R102, R9.reuse ;  /* 0x0000000966667220 */ /* 0x080fe20000410000 */
[-C--:B------:R-:W-:Y:S01]  /*148d0*/  FMUL.FTZ R103, R103, R9.reuse ;  /* 0x0000000967677220 */ /* 0x080fe20000410000 */
[-C--:B------:R-:W-:Y:S01]  /*148e0*/  FMUL.FTZ R106, R106, R9.reuse ;  /* 0x000000096a6a7220 */ /* 0x080fe20000410000 */
[----:B------:R-:W-:Y:S01]  /*148f0*/  FADD.FTZ R6, R30, R5 ;  /* 0x000000051e067221 */ /* 0x000fe20000010000 */
[-C--:B------:R-:W-:Y:S01]  /*14900*/  FMUL.FTZ R107, R107, R9.reuse ;  /* 0x000000096b6b7220 */ /* 0x080fe20000410000 */
[----:B------:R-:W3:Y:S01]  /*14910*/  MUFU.EX2 R156, R156 ;  /* 0x0000009c009c7308 */ /* 0x000ee20000000800 */
        /* <DEDUP_REMOVED lines=8> */
[-C--:B------:R-:W-:Y:S01]  /*149a0*/  FMUL.FTZ R118, R118, R9.reuse ;  /* 0x0000000976767220 */ /* 0x080fe20000410000 */
[----:B-1----:R-:W-:Y:S01]  /*149b0*/  FADD.FTZ R5, R173, R6 ;  /* 0x00000006ad057221 */ /* 0x002fe20000010000 */
[-C--:B------:R-:W-:Y:S01]  /*149c0*/  FMUL.FTZ R119, R119, R9.reuse ;  /* 0x0000000977777220 */ /* 0x080fe20000410000 */
[-C--:B------:R-:W-:Y:S01]  /*149d0*/  FMUL.FTZ R122, R122, R9.reuse ;  /* 0x000000097a7a7220 */ /* 0x080fe20000410000 */
[-C--:B------:R-:W-:Y:S01]  /*149e0*/  FMUL.FTZ R123, R123, R9.reuse ;  /* 0x000000097b7b7220 */ /* 0x080fe20000410000 */
[-C--:B------:R-:W-:Y:S01]  /*149f0*/  FMUL.FTZ R126, R126, R9.reuse ;  /* 0x000000097e7e7220 */ /* 0x080fe20000410000 */
[-C--:B------:R-:W-:Y:S01]  /*14a00*/  FMUL.FTZ R127, R127, R9.reuse ;  /* 0x000000097f7f7220 */ /* 0x080fe20000410000 */
[----:B------:R-:W1:Y:S01]  /*14a10*/  MUFU.EX2 R65, R65 ;  /* 0x0000004100417308 */ /* 0x000e620000000800 */
        /* <DEDUP_REMOVED lines=16> */
[----:B-1----:R-:W-:Y:S01]  /*14b20*/  FADD.FTZ R11, R65, R48 ;  /* 0x00000030410b7221 */ /* 0x002fe20000010000 */
[----:B------:R-:W-:Y:S01]  /*14b30*/  F2FP.BF16.F32.PACK_AB R178, R29, R178 ;  /* 0x000000b21db2723e */ /* 0x000fe200000010ff */
[----:B------:R-:W-:Y:S01]  /*14b40*/  IMAD.MOV.U32 R184, RZ, RZ, R215 ;  /* 0x000000ffffb87224 */ /* 0x000fe200078e00d7 */
[----:B------:R-:W-:Y:S01]  /*14b50*/  F2FP.BF16.F32.PACK_AB R172, R33, R172 ;  /* 0x000000ac21ac723e */ /* 0x000fe200000010ff */
[----:B------:R-:W-:Y:S01]  /*14b60*/  IMAD.MOV.U32 R0, RZ, RZ, R10 ;  /* 0x000000ffff007224 */ /* 0x000fe200078e000a */
[----:B------:R-:W-:Y:S01]  /*14b70*/  F2FP.BF16.F32.PACK_AB R174, R37, R174 ;  /* 0x000000ae25ae723e */ /* 0x000fe200000010ff */
[----:B------:R-:W-:Y:S01]  /*14b80*/  IMAD.MOV.U32 R9, RZ, RZ, R12 ;  /* 0x000000ffff097224 */ /* 0x000fe200078e000c */
[----:B------:R-:W1:Y:S01]  /*14b90*/  MUFU.EX2 R36, R36 ;  /* 0x0000002400247308 */ /* 0x000e620000000800 */
[----:B---3--:R-:W-:Y:S01]  /*14ba0*/  FADD.FTZ R5, R175, R6 ;  /* 0x00000006af057221 */ /* 0x008fe20000010000 */
[----:B------:R-:W-:-:S02]  /*14bb0*/  F2FP.BF16.F32.PACK_AB R168, R41, R168 ;  /* 0x000000a829a8723e */ /* 0x000fc400000010ff */
[----:B------:R-:W-:Y:S02]  /*14bc0*/  F2FP.BF16.F32.PACK_AB R170, R45, R170 ;  /* 0x000000aa2daa723e */ /* 0x000fe400000010ff */
[----:B------:R-:W-:Y:S02]  /*14bd0*/  F2FP.BF16.F32.PACK_AB R164, R49, R164 ;  /* 0x000000a431a4723e */ /* 0x000fe400000010ff */
[----:B------:R-:W3:Y:S01]  /*14be0*/  MUFU.EX2 R69, R69 ;  /* 0x0000004500457308 */ /* 0x000ee20000000800 */
[----:B0-----:R-:W-:Y:S01]  /*14bf0*/  FADD.FTZ R48, R158, R11 ;  /* 0x0000000b9e307221 */ /* 0x001fe20000010000 */
[----:B------:R-:W-:Y:S02]  /*14c00*/  F2FP.BF16.F32.PACK_AB R166, R53, R166 ;  /* 0x000000a635a6723e */ /* 0x000fe400000010ff */
[----:B------:R-:W-:Y:S02]  /*14c10*/  F2FP.BF16.F32.PACK_AB R160, R57, R160 ;  /* 0x000000a039a0723e */ /* 0x000fe400000010ff */
[----:B------:R-:W-:-:S02]  /*14c20*/  F2FP.BF16.F32.PACK_AB R162, R61, R162 ;  /* 0x000000a23da2723e */ /* 0x000fc400000010ff */
[----:B------:R-:W0:Y:S01]  /*14c30*/  MUFU.EX2 R169, R169 ;  /* 0x000000a900a97308 */ /* 0x000e220000000800 */
[----:B-1----:R-:W-:Y:S01]  /*14c40*/  FADD.FTZ R6, R36, R5 ;  /* 0x0000000524067221 */ /* 0x002fe20000010000 */
[----:B------:R-:W-:Y:S02]  /*14c50*/  F2FP.BF16.F32.PACK_AB R156, R65, R156 ;  /* 0x0000009c419c723e */ /* 0x000fe400000010ff */
[----:B------:R-:W-:Y:S02]  /*14c60*/  F2FP.BF16.F32.PACK_AB R181, R181, R26 ;  /* 0x0000001ab5b5723e */ /* 0x000fe400000010ff */
[----:B------:R-:W-:Y:S02]  /*14c70*/  F2FP.BF16.F32.PACK_AB R183, R28, R183 ;  /* 0x000000b71cb7723e */ /* 0x000fe400000010ff */
[----:B------:R-:W1:Y:S01]  /*14c80*/  MUFU.EX2 R24, R24 ;  /* 0x0000001800187308 */ /* 0x000e620000000800 */
[C---:B---3--:R-:W-:Y:S01]  /*14c90*/  FADD.FTZ R11, R69.reuse, R48 ;  /* 0x00000030450b7221 */ /* 0x048fe20000010000 */
[----:B------:R-:W-:-:S02]  /*14ca0*/  F2FP.BF16.F32.PACK_AB R158, R69, R158 ;  /* 0x0000009e459e723e */ /* 0x000fc400000010ff */
[----:B------:R-:W-:Y:S02]  /*14cb0*/  F2FP.BF16.F32.PACK_AB R177, R30, R177 ;  /* 0x000000b11eb1723e */ /* 0x000fe400000010ff */
[----:B------:R-:W-:Y:S02]  /*14cc0*/  F2FP.BF16.F32.PACK_AB R179, R32, R179 ;  /* 0x000000b320b3723e */ /* 0x000fe400000010ff */
[----:B------:R-:W3:Y:S01]  /*14cd0*/  MUFU.EX2 R73, R73 ;  /* 0x0000004900497308 */ /* 0x000ee20000000800 */
[----:B0-----:R-:W-:Y:S01]  /*14ce0*/  FADD.FTZ R5, R169, R6 ;  /* 0x00000006a9057221 */ /* 0x001fe20000010000 */
[----:B------:R-:W-:Y:S02]  /*14cf0*/  F2FP.BF16.F32.PACK_AB R173, R34, R173 ;  /* 0x000000ad22ad723e */ /* 0x000fe400000010ff */
[----:B------:R-:W-:-:S04]  /*14d00*/  F2FP.BF16.F32.PACK_AB R175, R36, R175 ;  /* 0x000000af24af723e */ /* 0x000fc800000010ff */
[----:B------:R-:W0:Y:S01]  /*14d10*/  MUFU.EX2 R38, R38 ;  /* 0x0000002600267308 */ /* 0x000e220000000800 */
[----:B-1----:R-:W-:-:S07]  /*14d20*/  FADD.FTZ R48, R24, R11 ;  /* 0x0000000b18307221 */ /* 0x002fce0000010000 */
[----:B------:R-:W1:Y:S01]  /*14d30*/  MUFU.EX2 R171, R171 ;  /* 0x000000ab00ab7308 */ /* 0x000e620000000800 */
[C---:B---3--:R-:W-:Y:S01]  /*14d40*/  F2FP.BF16.F32.PACK_AB R152, R73.reuse, R24 ;  /* 0x000000184998723e */ /* 0x048fe200000010ff */
[----:B------:R-:W-:-:S06]  /*14d50*/  FADD.FTZ R11, R73, R48 ;  /* 0x00000030490b7221 */ /* 0x000fcc0000010000 */
[----:B------:R-:W3:Y:S01]  /*14d60*/  MUFU.EX2 R40, R40 ;  /* 0x0000002800287308 */ /* 0x000ee20000000800 */
[C---:B0-----:R-:W-:Y:S01]  /*14d70*/  FADD.FTZ R24, R38.reuse, R5 ;  /* 0x0000000526187221 */ /* 0x041fe20000010000 */
[----:B------:R-:W-:-:S06]  /*14d80*/  F2FP.BF16.F32.PACK_AB R169, R38, R169 ;  /* 0x000000a926a9723e */ /* 0x000fcc00000010ff */
[----:B------:R-:W0:Y:S01]  /*14d90*/  MUFU.EX2 R165, R165 ;  /* 0x000000a500a57308 */ /* 0x000e220000000800 */
[----:B-1----:R-:W-:-:S07]  /*14da0*/  FADD.FTZ R5, R171, R24 ;  /* 0x00000018ab057221 */ /* 0x002fce0000010000 */
        /* <DEDUP_REMOVED lines=41> */
[----:B0-----:R-:W-:Y:S01]  /*15040*/  FADD.FTZ R5, R86, R5 ;  /* 0x0000000556057221 */ /* 0x001fe20000010000 */
[C---:B-1----:R-:W-:Y:S01]  /*15050*/  FADD.FTZ R6, R77.reuse, R48 ;  /* 0x000000304d067221 */ /* 0x042fe20000010000 */
[----:B------:R-:W-:Y:S02]  /*15060*/  F2FP.BF16.F32.PACK_AB R154, R77, R154 ;  /* 0x0000009a4d9a723e */ /* 0x000fe400000010ff */
[C---:B---3--:R-:W-:Y:S01]  /*15070*/  FADD.FTZ R5, R87.reuse, R5 ;  /* 0x0000000557057221 */ /* 0x048fe20000010000 */
[----:B------:R-:W-:Y:S01]  /*15080*/  F2FP.BF16.F32.PACK_AB R155, R87, R86 ;  /* 0x00000056579b723e */ /* 0x000fe200000010ff */
[----:B--2---:R-:W-:Y:S06]  /*15090*/  @P3 BRA `(.L_x_7058) ;  /* 0xffffffcc00803947 */ /* 0x004fec000383ffff */
[----:B------:R-:W-:Y:S02]  /*150a0*/  IMAD.MOV.U32 R9, RZ, RZ, R12 ;  /* 0x000000ffff097224 */ /* 0x000fe400078e000c */
[----:B------:R-:W-:Y:S02]  /*150b0*/  IMAD.MOV.U32 R0, RZ, RZ, R10 ;  /* 0x000000ffff007224 */ /* 0x000fe400078e000a */
[----:B------:R-:W-:Y:S02]  /*150c0*/  IMAD.MOV.U32 R184, RZ, RZ, R215 ;  /* 0x000000ffffb87224 */ /* 0x000fe400078e00d7 */
[----:B------:R-:W-:-:S07]  /*150d0*/  IMAD.MOV.U32 R186, RZ, RZ, R15 ;  /* 0x000000ffffba7224 */ /* 0x000fce00078e000f */
.L_x_7040:
[----:B------:R-:W0:Y:S01]  /*150e0*/  LDC R13, c[0x0][0x9e4] ;  /* 0x00027900ff0d7b82 */ /* 0x000e220000000800 */
[----:B------:R-:W-:-:S05]  /*150f0*/  IADD3 R4, R192, 0x80, -R193 ;  /* 0x00000080c0047810 */ /* 0x000fca0007ffe8c1 */
[----:B------:R-:W-:-:S04]  /*15100*/  IMAD R4, R197, 0x80, R4 ;  /* 0x00000080c5047824 */ /* 0x000fc800078e0204 */
[----:B------:R-:W-:Y:S01]  /*15110*/  IMAD.IADD R7, R4, 0x1, -R7 ;  /* 0x0000000104077824 */ /* 0x000fe200078e0a07 */
[----:B0-----:R-:W-:-:S13]  /*15120*/  ISETP.GE.AND P5, PT, R13, 0x1, PT ;  /* 0x000000010d00780c */ /* 0x001fda0003fa6270 */
        /* <DEDUP_REMOVED lines=11> */
.L_x_7061:
[----:B------:R-:W-:-:S13]  /*151e0*/  ISETP.NE.AND P2, PT, R13, 0x1, PT ;  /* 0x000000010d00780c */ /* 0x000fda0003f45270 */
[----:B------:R-:W0:Y:S02]  /*151f0*/  @P2 LDC.64 R10, c[0x0][0x9e8] ;  /* 0x00027a00ff0a2b82 */ /* 0x000e240000000a00 */
[----:B0-----:R-:W-:-:S05]  /*15200*/  @P2 IMAD.HI.U32 R10, R4, R10, RZ ;  /* 0x0000000a040a2227 */ /* 0x001fca00078e00ff */
[----:B------:R-:W-:-:S07]  /*15210*/  @P2 SHF.R.U32.HI R4, RZ, R11, R10 ;  /* 0x0000000bff042219 */ /* 0x000fce000001160a */
.L_x_7062:
[----:B------:R-:W-:Y:S05]  /*15220*/  BSYNC B0 ;  /* 0x0000000000007941 */ /* 0x000fea0003800000 */
.L_x_7060:
[----:B------:R-:W-:-:S05]  /*15230*/  IMAD R4, R4, R13, RZ ;  /* 0x0000000d04047224 */ /* 0x000fca00078e02ff */
[----:B------:R-:W-:-:S07]  /*15240*/  VIMNMX R7, R7, R4, !PT ;  /* 0x0000000407077248 */ /* 0x000fce0007fe0100 */
.L_x_7059:
[----:B------:R-:W-:-:S05]  /*15250*/  VIADD R7, R7, 0x7f ;  /* 0x0000007f07077836 */ /* 0x000fca0000000000 */
[----:B------:R-:W-:-:S04]  /*15260*/  SHF.R.S32.HI R4, RZ, 0x1f, R7 ;  /* 0x0000001fff047819 */ /* 0x000fc80000011407 */
[----:B------:R-:W-:-:S04]  /*15270*/  LEA.HI R4, R4, R7, RZ, 0x7 ;  /* 0x0000000704047211 */ /* 0x000fc800078f38ff */
[----:B------:R-:W-:-:S04]  /*15280*/  SHF.R.S32.HI R7, RZ, 0x7, R4 ;  /* 0x00000007ff077819 */ /* 0x000fc80000011404 */
[----:B------:R-:W-:-:S04]  /*15290*/  VIMNMX R7, R198, R7, !PT ;  /* 0x00000007c6077248 */ /* 0x000fc80007fe0100 */
[----:B------:R-:W-:-:S13]  /*152a0*/  ISETP.GE.AND P2, PT, R3, R7, PT ;  /* 0x000000070300720c */ /* 0x000fda0003f46270 */
[----:B------:R-:W-:Y:S05]  /*152b0*/  @!P2 BRA `(.L_x_7063) ;  /* 0x000000200084a947 */ /* 0x000fea0003800000 */
[----:B------:R-:W-:Y:S02]  /*152c0*/  IMAD.MOV.U32 R4, RZ, RZ, R9 ;  /* 0x000000ffff047224 */ /* 0x000fe400078e0009 */
[----:B------:R-:W-:Y:S02]  /*152d0*/  IMAD.MOV.U32 R15, RZ, RZ, R0 ;  /* 0x000000ffff0f7224 */ /* 0x000fe400078e0000 */
[----:B------:R-:W-:Y:S02]  /*152e0*/  IMAD.MOV.U32 R20, RZ, RZ, R186 ;  /* 0x000000ffff147224 */ /* 0x000fe400078e00ba */
[----:B------:R-:W-:-:S07]  /*152f0*/  IMAD.MOV.U32 R14, RZ, RZ, R184 ;  /* 0x000000ffff0e7224 */ /* 0x000fce00078e00b8 */
.L_x_7073:
        /* <DEDUP_REMOVED lines=10> */
.L_x_7065:
[----:B------:R-:W-:Y:S01]  /*153a0*/  IMAD R0, R184, 0x8, R2 ;  /* 0x00000008b8007824 */ /* 0x000fe200078e0202 */
[----:B------:R-:W-:-:S04]  /*153b0*/  SHF.L.U32 R9, R186, 0x1f, RZ ;  /* 0x0000001fba097819 */ /* 0x000fc800000006ff */
[----:B------:R0:W1:Y:S01]  /*153c0*/  SYNCS.PHASECHK.TRANS64.TRYWAIT P3, [R0+URZ+0x28830], R9 ;  /* 0x02883009000075a7 */ /* 0x000062000806017f */
[----:B------:R-:W-:Y:S05]  /*153d0*/  @!P0 BRA `(.L_x_7066) ;  /* 0x0000000000048947 */ /* 0x000fea0003800000 */
[----:B------:R-:W-:Y:S01]  /*153e0*/  BPT.TRAP 0x1 ;  /* 0x000000040000795c */ /* 0x000fe20000300000 */
.L_x_7066:
[----:B------:R-:W-:Y:S04]  /*153f0*/  BSSY B0, `(.L_x_7064) ;  /* 0x0000004000007945 */ /* 0x000fe80003800000 */
[----:B-1----:R-:W-:Y:S05]  /*15400*/  @P3 BRA `(.L_x_7067) ;  /* 0x0000000000083947 */ /* 0x002fea0003800000 */
[----:B------:R-:W1:Y:S02]  /*15410*/  SYNCS.PHASECHK.TRANS64.TRYWAIT P3, [R0+URZ+0x28830], R9 ;  /* 0x02883009000075a7 */ /* 0x000e64000806017f */
[----:B-1----:R-:W-:Y:S05]  /*15420*/  @!P3 BRA `(.L_x_7068) ;  /* 0x000000f400d0b947 */ /* 0x002fea0003800000 */
.L_x_7067:
[----:B------:R-:W-:Y:S05]  /*15430*/  BSYNC B0 ;  /* 0x0000000000007941 */ /* 0x000fea0003800000 */
.L_x_7064:
        /* <DEDUP_REMOVED lines=64> */
.L_x_7070:
[----:B------:R-:W-:Y:S01]  /*15840*/  SHF.L.U32 R0, R20, 0x1f, RZ ;  /* 0x0000001f14007819 */ /* 0x000fe200000006ff */
[----:B------:R-:W-:-:S04]  /*15850*/  IMAD R9, R14, 0x8, R2 ;  /* 0x000000080e097824 */ /* 0x000fc800078e0202 */
[----:B------:R0:W1:Y:S01]  /*15860*/  SYNCS.PHASECHK.TRANS64.TRYWAIT P2, [R9+URZ+0x28850], R0 ;  /* 0x02885000090075a7 */ /* 0x000062000804017f */
[----:B------:R-:W-:Y:S05]  /*15870*/  @!P0 BRA `(.L_x_7071) ;  /* 0x0000000000048947 */ /* 0x000fea0003800000 */
[----:B------:R-:W-:Y:S01]  /*15880*/  BPT.TRAP 0x1 ;  /* 0x000000040000795c */ /* 0x000fe20000300000 */
.L_x_7071:
[----:B-1----:R-:W-:Y:S05]  /*15890*/  @P2 BRA `(.L_x_7069) ;  /* 0x0000000000082947 */ /* 0x002fea0003800000 */
[----:B------:R-:W1:Y:S02]  /*158a0*/  SYNCS.PHASECHK.TRANS64.TRYWAIT P2, [R9+URZ+0x28850], R0 ;  /* 0x02885000090075a7 */ /* 0x000e64000804017f */
[----:B-1----:R-:W-:Y:S05]  /*158b0*/  @!P2 BRA `(.L_x_7072) ;  /* 0x000000f000c0a947 */ /* 0x002fea0003800000 */
.L_x_7069:
[----:B01----:R-:W-:Y:S01]  /*158c0*/  VIADD R0, R2, 0x400 ;  /* 0x0000040002007836 */ /* 0x003fe20000000000 */
[----:B------:R-:W-:Y:S05]  /*158d0*/  WARPSYNC.ALL ;  /* 0x0000000000007948 */ /* 0x000fea0003800000 */
[----:B------:R-:W-:-:S04]  /*158e0*/  SHF.R.U32.HI R0, RZ, 0x4, R0 ;  /* 0x00000004ff007819 */ /* 0x000fc80000011600 */
[----:B------:R-:W-:-:S04]  /*158f0*/  LOP3.LUT R0, R0, 0x3fff, RZ, 0xc0, !PT ;  /* 0x00003fff00007812 */ /* 0x000fc800078ec0ff */
[----:B------:R-:W-:-:S05]  /*15900*/  LOP3.LUT R11, R0, 0x4000000, RZ, 0xfc, !PT ;  /* 0x04000000000b7812 */ /* 0x000fca00078efcff */
[----:B------:R-:W-:Y:S01]  /*15910*/  IMAD R10, R14, 0x800, R11 ;  /* 0x000008000e0a7824 */ /* 0x000fe200078e020b */
[----:B------:R-:W-:Y:S01]  /*15920*/  WARPGROUP.ARRIVE ;  /* 0x00000000000079c5 */ /* 0x000fe20000000000 */
[----:B------:R-:W-:Y:S01]  /*15930*/  IMAD.MOV.U32 R11, RZ, RZ, 0x40000040 ;  /* 0x40000040ff0b7424 */ /* 0x000fe200078e00ff */
[----:B------:R-:W-:Y:S01]  /*15940*/  FMNMX.FTZ R0, R24, R15, !PT ;  /* 0x0000000f18007209 */ /* 0x000fe20007810000 */
[C---:B------:R-:W-:Y:S01]  /*15950*/  VIADD R12, R10.reuse, 0x80 ;  /* 0x000000800a0c7836 */ /* 0x040fe20000000000 */
[----:B------:R-:W-:Y:S01]  /*15960*/  R2UR UR6, R10 ;  /* 0x000000000a0672ca */ /* 0x000fe200000e0000 */
[----:B------:R-:W-:Y:S01]  /*15970*/  IMAD.MOV.U32 R13, RZ, RZ, 0x40000040 ;  /* 0x40000040ff0d7424 */ /* 0x000fe200078e00ff */
[----:B------:R-:W-:Y:S01]  /*15980*/  R2UR UR7, R11 ;  /* 0x000000000b0772ca */ /* 0x000fe200000e0000 */
[----:B------:R-:W-:Y:S01]  /*15990*/  UMOV UR44, UR47 ;  /* 0x0000002f002c7c82 */ /* 0x000fe20008000000 */
[----:B------:R-:W-:Y:S01]  /*159a0*/  FMNMX.FTZ R9, R25, R0, !PT ;  /* 0x0000000019097209 */ /* 0x000fe20007810000 */
[----:B------:R-:W0:Y:S01]  /*159b0*/  S2R R199, SR_TID.X ;  /* 0x0000000000c77919 */ /* 0x000e220000002100 */
[C---:B------:R-:W-:Y:S01]  /*159c0*/  ISETP.GT.AND P2, PT, R3.reuse, R7, PT ;  /* 0x000000070300720c */ /* 0x040fe20003f44270 */
[----:B------:R-:W-:Y:S01]  /*159d0*/  VIADD R3, R3, 0xffffffff ;  /* 0xffffffff03037836 */ /* 0x000fe20000000000 */
        /* <DEDUP_REMOVED lines=36> */
[----:B------:R-:W0:Y:S01]  /*15c20*/  SHFL.BFLY PT, R0, R9, 0x2, 0x1f ;  /* 0x0c401f0009007f89 */ /* 0x000e2200000e0000 */
[----:B------:R-:W-:Y:S02]  /*15c30*/  WARPGROUP.DEPBAR.LE gsb0, 0x0 ;  /* 0x00008000000079c5 */ /* 0x000fe40000010000 */
[----:B------:R-:W-:Y:S01]  /*15c40*/  WARPGROUP.ARRIVE ;  /* 0x00000000000079c5 */ /* 0x000fe20000000000 */
[----:B0-----:R-:W-:-:S05]  /*15c50*/  FMNMX.FTZ R20, R9, R0, !PT ;  /* 0x0000000009147209 */ /* 0x001fca0007810000 */
[----:B------:R-:W-:Y:S01]  /*15c60*/  HGMMA.64x128x16.F32.BF16 R88, R176, gdesc[UR4].tnspB, R88, gsb0 ;  /* 0x41e00004b0587df0 */ /* 0x000fe20008001858 */
[----:B------:R-:W-:Y:S01]  /*15c70*/  R2UR UR6, R12 ;  /* 0x000000000c0672ca */ /* 0x000fe200000e0000 */
[----:B------:R-:W-:Y:S01]  /*15c80*/  VIADD R12, R10, 0x180 ;  /* 0x000001800a0c7836 */ /* 0x000fe20000000000 */
[----:B------:R-:W-:Y:S01]  /*15c90*/  R2UR UR7, R13 ;  /* 0x000000000d0772ca */ /* 0x000fe200000e0000 */
[----:B------:R-:W-:Y:S01]  /*15ca0*/  IMAD.MOV.U32 R13, RZ, RZ, 0x40000040 ;  /* 0x40000040ff0d7424 */ /* 0x000fe200078e00ff */
[----:B------:R-:W0:Y:S02]  /*15cb0*/  SHFL.BFLY PT, R11, R20, 0x1, 0x1f ;  /* 0x0c201f00140b7f89 */ /* 0x000e2400000e0000 */
[----:B0-----:R-:W-:-:S05]  /*15cc0*/  FMNMX.FTZ R0, R20, R11, !PT ;  /* 0x0000000b14007209 */ /* 0x001fca0007810000 */
[C---:B------:R-:W-:Y:S01]  /*15cd0*/  FADD.FTZ R11, -R0.reuse, R15 ;  /* 0x0000000f000b7221 */ /* 0x040fe20000010100 */
[----:B------:R-:W-:-:S03]  /*15ce0*/  FMUL.FTZ R15, R0, UR44 ;  /* 0x0000002c000f7c20 */ /* 0x000fc60008410000 */
        /* <DEDUP_REMOVED lines=14> */
[----:B------:R-:W0:Y:S01]  /*15dd0*/  MUFU.EX2 R180, R180 ;  /* 0x000000b400b47308 */ /* 0x000e220000000800 */
[--C-:B------:R-:W-:Y:S01]  /*15de0*/  FFMA.FTZ R61, R65, UR44, -R15.reuse ;  /* 0x0000002c413d7c23 */ /* 0x100fe2000801080f */
[--C-:B------:R-:W-:Y:S01]  /*15df0*/  FFMA.FTZ R69, R69, UR44, -R15.reuse ;  /* 0x0000002c45457c23 */ /* 0x100fe2000801080f */
[--C-:B------:R-:W-:Y:S01]  /*15e00*/  FFMA.FTZ R65, R73, UR44, -R15.reuse ;  /* 0x0000002c49417c23 */ /* 0x100fe2000801080f */
[--C-:B------:R-:W-:Y:S01]  /*15e10*/  FFMA.FTZ R24, R76, UR44, -R15.reuse ;  /* 0x0000002c4c187c23 */ /* 0x100fe2000801080f */
[--C-:B------:R-:W-:Y:S01]  /*15e20*/  FFMA.FTZ R73, R77, UR44, -R15.reuse ;  /* 0x0000002c4d497c23 */ /* 0x100fe2000801080f */
[--C-:B------:R-:W-:Y:S01]  /*15e30*/  FFMA.FTZ R28, R80, UR44, -R15.reuse ;  /* 0x0000002c501c7c23 */ /* 0x100fe2000801080f */
[----:B------:R-:W-:Y:S01]  /*15e40*/  FFMA.FTZ R77, R81, UR44, -R15 ;  /* 0x0000002c514d7c23 */ /* 0x000fe2000801080f */
[----:B------:R-:W1:Y:S08]  /*15e50*/  MUFU.EX2 R21, R21 ;  /* 0x0000001500157308 */ /* 0x000e700000000800 */
[----:B------:R-:W-:Y:S01]  /*15e60*/  MUFU.EX2 R182, R182 ;  /* 0x000000b600b67308 */ /* 0x000fe20000000800 */
[----:B0-----:R-:W-:-:S07]  /*15e70*/  FFMA.FTZ R6, R11, R6, R180 ;  /* 0x000000060b067223 */ /* 0x001fce00000100b4 */
[----:B------:R-:W-:Y:S01]  /*15e80*/  MUFU.EX2 R25, R25 ;  /* 0x0000001900197308 */ /* 0x000fe20000000800 */
[----:B-1----:R-:W-:-:S07]  /*15e90*/  F2FP.BF16.F32.PACK_AB R180, R21, R180 ;  /* 0x000000b415b4723e */ /* 0x002fce00000010ff */
        /* <DEDUP_REMOVED lines=10> */
[--C-:B------:R-:W-:Y:S01]  /*15f40*/  FFMA.FTZ R178, R36, UR44, -R15.reuse ;  /* 0x0000002c24b27c23 */ /* 0x100fe2000801080f */
[--C-:B------:R-:W-:Y:S01]  /*15f50*/  FFMA.FTZ R176, R32, UR44, -R15.reuse ;  /* 0x0000002c20b07c23 */ /* 0x100fe2000801080f */
[----:B------:R-:W-:Y:S02]  /*15f60*/  FFMA.FTZ R32, R84, UR44, -R15 ;  /* 0x0000002c54207c23 */ /* 0x000fe4000801080f */
[----:B------:R-:W-:Y:S01]  /*15f70*/  MUFU.EX2 R61, R61 ;  /* 0x0000003d003d7308 */ /* 0x000fe20000000800 */
[----:B------:R-:W-:Y:S01]  /*15f80*/  HGMMA.64x128x16.F32.BF16 R88, R172, gdesc[UR4].tnspB, R88, gsb0 ;  /* 0x41e00004ac587df0 */ /* 0x000fe20008001858 */
[----:B------:R-:W-:Y:S01]  /*15f90*/  R2UR UR6, R12 ;  /* 0x000000000c0672ca */ /* 0x000fe200000e0000 */
[----:B------:R-:W-:Y:S01]  /*15fa0*/  VIADD R12, R10, 0x200 ;  /* 0x000002000a0c7836 */ /* 0x000fe20000000000 */
[----:B------:R-:W-:Y:S01]  /*15fb0*/  R2UR UR7, R13 ;  /* 0x000000000d0772ca */ /* 0x000fe200000e0000 */
[----:B------:R-:W-:-:S03]  /*15fc0*/  IMAD.MOV.U32 R13, RZ, RZ, 0x40000040 ;  /* 0x40000040ff0d7424 */ /* 0x000fc600078e00ff */
        /* <DEDUP_REMOVED lines=12> */
[----:B------:R-:W-:-:S04]  /*16090*/  FFMA.FTZ R174, R44, UR44, -R15 ;  /* 0x0000002c2cae7c23 */ /* 0x000fc8000801080f */
[----:B------:R-:W-:Y:S01]  /*160a0*/  HGMMA.64x128x16.F32.BF16 R88, R168, gdesc[UR4].tnspB, R88, gsb0 ;  /* 0x41e00004a8587df0 */ /* 0x000fe20008001858 */
[----:B------:R-:W-:Y:S01]  /*160b0*/  R2UR UR6, R12 ;  /* 0x000000000c0672ca */ /* 0x000fe200000e0000 */
[----:B------:R-:W-:Y:S01]  /*160c0*/  MUFU.EX2 R172, R172 ;  /* 0x000000ac00ac7308 */ /* 0x000fe20000000800 */
[----:B------:R-:W-:Y:S01]  /*160d0*/  R2UR UR7, R13 ;  /* 0x000000000d0772ca */ /* 0x000fe200000e0000 */
[----:B------:R-:W-:Y:S01]  /*160e0*/  IMAD.MOV.U32 R13, RZ, RZ, 0x40000040 ;  /* 0x40000040ff0d7424 */ /* 0x000fe200078e00ff */
        /* <DEDUP_REMOVED lines=19> */
[----:B------:R-:W-:-:S03]  /*16220*/  VIADD R12, R10, 0x280 ;  /* 0x000002800a0c7836 */ /* 0x000fc60000000000 */
[----:B------:R-:W-:-:S04]  /*16230*/  FMNMX.FTZ R20, R62, R9, !PT ;  /* 0x000000093e147209 */ /* 0x000fc80007810000 */
[----:B------:R-:W-:Y:S01]  /*16240*/  FMNMX.FTZ R9, R63, R20, !PT ;  /* 0x000000143f097209 */ /* 0x000fe20007810000 */
[----:B------:R-:W-:-:S06]  /*16250*/  FFMA.FTZ R20, R72, UR44, -R15 ;  /* 0x0000002c48147c23 */ /* 0x000fcc000801080f */
[----:B------:R-:W-:Y:S01]  /*16260*/  MUFU.EX2 R20, R20 ;  /* 0x0000001400147308 */ /* 0x000fe20000000800 */
[----:B------:R-:W-:Y:S02]  /*16270*/  WARPGROUP.DEPBAR.LE gsb0, 0x0 ;  /* 0x00008000000079c5 */ /* 0x000fe40000010000 */
        /* <DEDUP_REMOVED lines=23> */
[----:B------:R-:W-:-:S04]  /*163f0*/  VIADD R12, R10, 0x300 ;  /* 0x000003000a0c7836 */ /* 0x000fc80000000000 */
        /* <DEDUP_REMOVED lines=11> */
[----:B------:R-:W-:Y:S01]  /*164b0*/  IADD3 R31, -R199, 0xb, RZ ;  /* 0x0000000bc71f7810 */ /* 0x000fe20007ffe1ff */
[--C-:B------:R-:W-:Y:S01]  /*164c0*/  FFMA.FTZ R34, R35, UR44, -R36.reuse ;  /* 0x0000002c23227c23 */ /* 0x100fe20008010824 */
[----:B------:R-:W-:Y:S01]  /*164d0*/  FFMA.FTZ R179, R38, UR44, -R36 ;  /* 0x0000002c26b37c23 */ /* 0x000fe20008010824 */
[----:B------:R-:W-:-:S02]  /*164e0*/  @!P1 IMAD R27, R14, 0x8, R2 ;  /* 0x000000080e1b9824 */ /* 0x000fc400078e0202 */
        /* <DEDUP_REMOVED lines=13> */
[--C-:B------:R-:W-:Y:S01]  /*165c0*/  FFMA.FTZ R79, R79, UR44, -R36.reuse ;  /* 0x0000002c4f4f7c23 */ /* 0x100fe20008010824 */
[----:B------:R-:W-:Y:S01]  /*165d0*/  FFMA.FTZ R82, R82, UR44, -R36 ;  /* 0x0000002c52527c23 */ /* 0x000fe20008010824 */
[----:B------:R-:W-:-:S02]  /*165e0*/  WARPGROUP.DEPBAR.LE gsb0, 0x0 ;  /* 0x00008000000079c5 */ /* 0x000fc40000010000 */
[----:B------:R-:W-:Y:S01]  /*165f0*/  WARPGROUP.ARRIVE ;  /* 0x00000000000079c5 */ /* 0x000fe20000000000 */
[----:B------:R-:W-:Y:S01]  /*16600*/  FFMA.FTZ R164, R56, UR44, -R15 ;  /* 0x0000002c38a47c23 */ /* 0x000fe2000801080f */
[----:B------:R-:W2:Y:S01]  /*16610*/  MUFU.EX2 R183, R183 ;  /* 0x000000b700b77308 */ /* 0x000ea20000000800 */
[----:B0-----:R-:W-:Y:S01]  /*16620*/  FFMA.FTZ R5, R4, R5, R181 ;  /* 0x0000000504057223 */ /* 0x001fe200000100b5 */
[--C-:B------:R-:W-:Y:S01]  /*16630*/  FFMA.FTZ R165, R58, UR44, -R36.reuse ;  /* 0x0000002c3aa57c23 */ /* 0x100fe20008010824 */
[----:B------:R-:W-:Y:S01]  /*16640*/  FFMA.FTZ R166, R60, UR44, -R15 ;  /* 0x0000002c3ca67c23 */ /* 0x000fe2000801080f */
[----:B------:R-:W-:Y:S01]  /*16650*/  HGMMA.64x128x16.F32.BF16 R88, R160, gdesc[UR4].tnspB, R88, gsb0 ;  /* 0x41e00004a0587df0 */ /* 0x000fe20008001858 */
[----:B------:R-:W-:Y:S01]  /*16660*/  R2UR UR6, R12 ;  /* 0x000000000c0672ca */ /* 0x000fe200000e0000 */
[----:B------:R-:W-:Y:S01]  /*16670*/  VIADD R12, R10, 0x380 ;  /* 0x000003800a0c7836 */ /* 0x000fe20000000000 */
[----:B------:R-:W-:Y:S01]  /*16680*/  R2UR UR7, R13 ;  /* 0x000000000d0772ca */ /* 0x000fe200000e0000 */
[----:B------:R-:W-:Y:S01]  /*16690*/  IMAD.MOV.U32 R13, RZ, RZ, 0x40000040 ;  /* 0x40000040ff0d7424 */ /* 0x000fe200078e00ff */
[----:B------:R-:W0:Y:S01]  /*166a0*/  MUFU.EX2 R30, R30 ;  /* 0x0000001e001e7308 */ /* 0x000e220000000800 */
[----:B-1----:R-:W-:Y:S01]  /*166b0*/  FADD.FTZ R14, R26, R5 ;  /* 0x000000051a0e7221 */ /* 0x002fe20000010000 */
[--C-:B------:R-:W-:Y:S01]  /*166c0*/  FFMA.FTZ R10, R55, UR44, -R36.reuse ;  /* 0x0000002c370a7c23 */ /* 0x100fe20008010824 */
[--C-:B------:R-:W-:Y:S01]  /*166d0*/  FFMA.FTZ R167, R62, UR44, -R36.reuse ;  /* 0x0000002c3ea77c23 */ /* 0x100fe20008010824 */
[----:B------:R-:W-:Y:S01]  /*166e0*/  F2FP.BF16.F32.PACK_AB R181, R26, R181 ;  /* 0x000000b51ab5723e */ /* 0x000fe200000010ff */
[--C-:B------:R-:W-:Y:S01]  /*166f0*/  FFMA.FTZ R83, R83, UR44, -R36.reuse ;  /* 0x0000002c53537c23 */ /* 0x100fe20008010824 */
[----:B------:R-:W-:Y:S01]  /*16700*/  FFMA.FTZ R86, R86, UR44, -R36 ;  /* 0x0000002c56567c23 */ /* 0x000fe20008010824 */
[----:B------:R-:W-:Y:S01]  /*16710*/  @!P1 VIADD R27, R27, 0x28860 ;  /* 0x000288601b1b9836 */ /* 0x000fe20000000000 */
[----:B------:R-:W1:Y:S01]  /*16720*/  MUFU.EX2 R177, R177 ;  /* 0x000000b100b17308 */ /* 0x000e620000000800 */
[----:B--2---:R-:W-:-:S03]  /*16730*/  FADD.FTZ R5, R183, R14 ;  /* 0x0000000eb7057221 */ /* 0x004fc60000010000 */
[----:B------:R-:W-:-:S04]  /*16740*/  @!P1 PRMT R27, RZ, 0x654, R27 ;  /* 0x00000654ff1b9816 */ /* 0x000fc8000000001b */
[----:B------:R-:W2:Y:S01]  /*16750*/  MUFU.EX2 R34, R34 ;  /* 0x0000002200227308 */ /* 0x000ea20000000800 */
[C---:B0-----:R-:W-:Y:S01]  /*16760*/  FADD.FTZ R14, R30.reuse, R5 ;  /* 0x000000051e0e7221 */ /* 0x041fe20000010000 */
[----:B------:R-:W-:-:S06]  /*16770*/  F2FP.BF16.F32.PACK_AB R183, R30, R183 ;  /* 0x000000b71eb7723e */ /* 0x000fcc00000010ff */
[----:B------:R-:W0:Y:S01]  /*16780*/  MUFU.EX2 R179, R179 ;  /* 0x000000b300b37308 */ /* 0x000e220000000800 */
[----:B-1----:R-:W-:Y:S01]  /*16790*/  FADD.FTZ R5, R177, R14 ;  /* 0x0000000eb1057221 */ /* 0x002fe20000010000 */
[----:B------:R-:W-:-:S06]  /*167a0*/  FFMA.FTZ R14, R67, UR44, -R36 ;  /* 0x0000002c430e7c23 */ /* 0x000fcc0008010824 */
        /* <DEDUP_REMOVED lines=23> */
[----:B------:R-:W-:Y:S01]  /*16920*/  MUFU.EX2 R164, R164 ;  /* 0x000000a400a47308 */ /* 0x000fe20000000800 */
[----:B--2---:R-:W-:-:S07]  /*16930*/  FADD.FTZ R5, R171, R48 ;  /* 0x00000030ab057221 */ /* 0x004fce0000010000 */
[----:B------:R-:W1:Y:S01]  /*16940*/  MUFU.EX2 R165, R165 ;  /* 0x000000a500a57308 */ /* 0x000e620000000800 */
[C---:B0-----:R-:W-:Y:S01]  /*16950*/  FADD.FTZ R30, R10.reuse, R5 ;  /* 0x000000050a1e7221 */ /* 0x041fe20000010000 */
[----:B------:R-:W-:-:S06]  /*16960*/  F2FP.BF16.F32.PACK_AB R171, R10, R171 ;  /* 0x000000ab0aab723e */ /* 0x000fcc00000010ff */
[----:B------:R-:W-:Y:S08]  /*16970*/  MUFU.EX2 R166, R166 ;  /* 0x000000a600a67308 */ /* 0x000ff00000000800 */
[----:B------:R-:W-:Y:S01]  /*16980*/  MUFU.EX2 R167, R167 ;  /* 0x000000a700a77308 */ /* 0x000fe20000000800 */
[----:B-1----:R-:W-:-:S07]  /*16990*/  FADD.FTZ R5, R165, R30 ;  /* 0x0000001ea5057221 */ /* 0x002fce0000010000 */
[----:B------:R-:W-:Y:S01]  /*169a0*/  MUFU.EX2 R14, R14 ;  /* 0x0000000e000e7308 */ /* 0x000fe20000000800 */
[----:B------:R-:W-:Y:S02]  /*169b0*/  WARPGROUP.DEPBAR.LE gsb0, 0x0 ;  /* 0x00008000000079c5 */ /* 0x000fe40000010000 */
[----:B------:R-:W-:Y:S01]  /*169c0*/  WARPGROUP.ARRIVE ;  /* 0x00000000000079c5 */ /* 0x000fe20000000000 */
[--C-:B------:R-:W-:Y:S01]  /*169d0*/  FFMA.FTZ R160, R64, UR44, -R15.reuse ;  /* 0x0000002c40a07c23 */ /* 0x100fe2000801080f */
[--C-:B------:R-:W-:Y:S01]  /*169e0*/  FFMA.FTZ R161, R66, UR44, -R36.reuse ;  /* 0x0000002c42a17c23 */ /* 0x100fe20008010824 */
[--C-:B------:R-:W-:Y:S01]  /*169f0*/  FFMA.FTZ R162, R68, UR44, -R15.reuse ;  /* 0x0000002c44a27c23 */ /* 0x100fe2000801080f */
[----:B------:R-:W-:Y:S01]  /*16a00*/  FFMA.FTZ R163, R70, UR44, -R36 ;  /* 0x0000002c46a37c23 */ /* 0x000fe20008010824 */
[----:B------:R-:W-:Y:S01]  /*16a10*/  MUFU.EX2 R78, R78 ;  /* 0x0000004e004e7308 */ /* 0x000fe20000000800 */
[----:B------:R-:W-:Y:S01]  /*16a20*/  HGMMA.64x128x16.F32.BF16 R88, R156, gdesc[UR4].tnspB, R88, gsb0 ;  /* 0x41e000049c587df0 */ /* 0x000fe20008001858 */
[----:B------:R-:W-:Y:S01]  /*16a30*/  R2UR UR6, R12 ;  /* 0x000000000c0672ca */ /* 0x000fe200000e0000 */
[----:B------:R-:W-:Y:S01]  /*16a40*/  @!P1 IMAD R12, R184, 0x8, R2 ;  /* 0x00000008b80c9824 */ /* 0x000fe200078e0202 */
[----:B------:R-:W-:Y:S01]  /*16a50*/  R2UR UR7, R13 ;  /* 0x000000000d0772ca */ /* 0x000fe200000e0000 */
[----:B------:R-:W-:-:S02]  /*16a60*/  FFMA.FTZ R15, R85, UR44, -R15 ;  /* 0x0000002c550f7c23 */ /* 0x000fc4000801080f */
[----:B------:R-:W-:Y:S01]  /*16a70*/  @!P1 VIADD R12, R12, 0x28840 ;  /* 0x000288400c0c9836 */ /* 0x000fe20000000000 */
[----:B------:R-:W-:Y:S04]  /*16a80*/  MUFU.EX2 R160, R160 ;  /* 0x000000a000a07308 */ /* 0x000fe80000000800 */
[----:B------:R-:W-:-:S04]  /*16a90*/  @!P1 PRMT R13, RZ, 0x654, R12 ;  /* 0x00000654ff0d9816 */ /* 0x000fc8000000000c */
[----:B------:R-:W0:Y:S08]  /*16aa0*/  MUFU.EX2 R12, R59 ;  /* 0x0000003b000c7308 */ /* 0x000e300000000800 */
[----:B------:R-:W-:Y:S08]  /*16ab0*/  MUFU.EX2 R161, R161 ;  /* 0x000000a100a17308 */ /* 0x000ff00000000800 */
[----:B------:R-:W-:Y:S01]  /*16ac0*/  MUFU.EX2 R162, R162 ;  /* 0x000000a200a27308 */ /* 0x000fe20000000800 */
[C---:B0-----:R-:W-:Y:S01]  /*16ad0*/  FADD.FTZ R30, R12.reuse, R5 ;  /* 0x000000050c1e7221 */ /* 0x041fe20000010000 */
[----:B------:R-:W-:-:S03]  /*16ae0*/  F2FP.BF16.F32.PACK_AB R165, R12, R165 ;  /* 0x000000a50ca5723e */ /* 0x000fc600000010ff */
[----:B------:R-:W-:-:S03]  /*16af0*/  FADD.FTZ R5, R167, R30 ;  /* 0x0000001ea7057221 */ /* 0x000fc60000010000 */
[----:B------:R-:W-:Y:S08]  /*16b00*/  MUFU.EX2 R163, R163 ;  /* 0x000000a300a37308 */ /* 0x000ff00000000800 */
[----:B------:R-:W0:Y:S08]  /*16b10*/  MUFU.EX2 R79, R79 ;  /* 0x0000004f004f7308 */ /* 0x000e300000000800 */
[----:B------:R-:W-:Y:S08]  /*16b20*/  MUFU.EX2 R82, R82 ;  /* 0x0000005200527308 */ /* 0x000ff00000000800 */
[----:B------:R-:W-:Y:S08]  /*16b30*/  MUFU.EX2 R83, R83 ;  /* 0x0000005300537308 */ /* 0x000ff00000000800 */
[----:B------:R-:W-:Y:S08]  /*16b40*/  MUFU.EX2 R86, R86 ;  /* 0x0000005600567308 */ /* 0x000ff00000000800 */
[----:B------:R-:W1:Y:S01]  /*16b50*/  MUFU.EX2 R15, R15 ;  /* 0x0000000f000f7308 */ /* 0x000e620000000800 */
[----:B------:R-:W-:-:S02]  /*16b60*/  WARPGROUP.DEPBAR.LE gsb0, 0x0 ;  /* 0x00008000000079c5 */ /* 0x000fc40000010000 */
[----:B------:R-:W-:Y:S01]  /*16b70*/  WARPGROUP.ARRIVE ;  /* 0x00000000000079c5 */ /* 0x000fe20000000000 */
[----:B------:R-:W-:Y:S01]  /*16b80*/  FFMA.FTZ R157, R74, UR44, -R36 ;  /* 0x0000002c4a9d7c23 */ /* 0x000fe20008010824 */
[----:B------:R-:W-:Y:S02]  /*16b90*/  F2FP.BF16.F32.PACK_AB R156, R65, R20 ;  /* 0x00000014419c723e */ /* 0x000fe400000010ff */
[----:B------:R-:W-:Y:S02]  /*16ba0*/  F2FP.BF16.F32.PACK_AB R158, R73, R24 ;  /* 0x00000018499e723e */ /* 0x000fe400000010ff */
[----:B------:R-:W-:Y:S01]  /*16bb0*/  HGMMA.64x128x16.F32.BF16 R88, R152, gdesc[UR4].tnspB, R88, gsb0 ;  /* 0x41e0000498587df0 */ /* 0x000fe20008001858 */
[----:B------:R-:W-:Y:S01]  /*16bc0*/  MUFU.EX2 R157, R157 ;  /* 0x0000009d009d7308 */ /* 0x000fe20000000800 */
[----:B0-----:R-:W-:Y:S01]  /*16bd0*/  F2FP.BF16.F32.PACK_AB R159, R79, R78 ;  /* 0x0000004e4f9f723e */ /* 0x001fe200000010ff */
[----:B------:R-:W-:Y:S02]  /*16be0*/  WARPGROUP.DEPBAR.LE gsb0, 0x0 ;  /* 0x00008000000079c5 */ /* 0x000fe40000010000 */
[----:B------:R0:W-:Y:S06]  /*16bf0*/  BAR.ARV R31, 0x100 ;  /* 0x0004001f0000751d */ /* 0x0001ec0000002000 */
[----:B------:R2:W-:Y:S01]  /*16c00*/  @!P1 SYNCS.ARRIVE.TRANS64.RED.A1T0 RZ, [R13+URZ], RZ ;  /* 0x000000ff0dff99a7 */ /* 0x0005e2000810043f */
[----:B-1----:R-:W-:Y:S01]  /*16c10*/  F2FP.BF16.F32.PACK_AB R154, R15, R32 ;  /* 0x000000200f9a723e */ /* 0x002fe200000010ff */
[-C--:B------:R-:W-:Y:S01]  /*16c20*/  FMUL.FTZ R90, R90, R4.reuse ;  /* 0x000000045a5a7220 */ /* 0x080fe20000410000 */
[-C--:B------:R-:W-:Y:S01]  /*16c30*/  FMUL.FTZ R91, R91, R4.reuse ;  /* 0x000000045b5b7220 */ /* 0x080fe20000410000 */
[-C--:B------:R-:W-:Y:S01]  /*16c40*/  FMUL.FTZ R94, R94, R4.reuse ;  /* 0x000000045e5e7220 */ /* 0x080fe20000410000 */
[-C--:B------:R-:W-:Y:S01]  /*16c50*/  FMUL.FTZ R95, R95, R4.reuse ;  /* 0x000000045f5f7220 */ /* 0x080fe20000410000 */
[-C--:B------:R-:W-:Y:S01]  /*16c60*/  FMUL.FTZ R98, R98, R4.reuse ;  /* 0x0000000462627220 */ /* 0x080fe20000410000 */
[-C--:B------:R-:W-:Y:S01]  /*16c70*/  FMUL.FTZ R99, R99, R4.reuse ;  /* 0x0000000463637220 */ /* 0x080fe20000410000 */
[----:B--2---:R-:W-:Y:S01]  /*16c80*/  FADD.FTZ R13, R21, R6 ;  /* 0x00000006150d7221 */ /* 0x004fe20000010000 */
[----:B------:R-:W-:Y:S01]  /*16c90*/  FFMA.FTZ R6, R63, UR44, -R36 ;  /* 0x0000002c3f067c23 */ /* 0x000fe20008010824 */
[----:B------:R0:W-:Y:S01]  /*16ca0*/  @!P1 SYNCS.ARRIVE.TRANS64.RED.A1T0 RZ, [R27+URZ], RZ ;  /* 0x000000ff1bff99a7 */ /* 0x0001e2000810043f */
[-C--:B------:R-:W-:Y:S01]  /*16cb0*/  FMUL.FTZ R102, R102, R4.reuse ;  /* 0x0000000466667220 */ /* 0x080fe20000410000 */
[----:B------:R-:W-:Y:S01]  /*16cc0*/  FADD.FTZ R46, R182, R13 ;  /* 0x0000000db62e7221 */ /* 0x000fe20000010000 */
[-C--:B------:R-:W-:Y:S01]  /*16cd0*/  FMUL.FTZ R103, R103, R4.reuse ;  /* 0x0000000467677220 */ /* 0x080fe20000410000 */
[-C--:B------:R-:W-:Y:S01]  /*16ce0*/  FMUL.FTZ R106, R106, R4.reuse ;  /* 0x000000046a6a7220 */ /* 0x080fe20000410000 */
[----:B------:R-:W1:Y:S01]  /*16cf0*/  MUFU.EX2 R6, R6 ;  /* 0x0000000600067308 */ /* 0x000e620000000800 */
[----:B------:R-:W-:Y:S01]  /*16d00*/  FADD.FTZ R13, R25, R46 ;  /* 0x0000002e190d7221 */ /* 0x000fe20000010000 */
[-C--:B------:R-:W-:Y:S01]  /*16d10*/  FMUL.FTZ R107, R107, R4.reuse ;  /* 0x000000046b6b7220 */ /* 0x080fe20000410000 */
[-C--:B------:R-:W-:Y:S01]  /*16d20*/  FMUL.FTZ R110, R110, R4.reuse ;  /* 0x000000046e6e7220 */ /* 0x080fe20000410000 */
[-C--:B------:R-:W-:Y:S01]  /*16d30*/  FMUL.FTZ R111, R111, R4.reuse ;  /* 0x000000046f6f7220 */ /* 0x080fe20000410000 */
[----:B------:R-:W-:Y:S01]  /*16d40*/  FADD.FTZ R46, R176, R13 ;  /* 0x0000000db02e7221 */ /* 0x000fe20000010000 */
[-C--:B------:R-:W-:Y:S01]  /*16d50*/  FMUL.FTZ R114, R114, R4.reuse ;  /* 0x0000000472727220 */ /* 0x080fe20000410000 */
[-C--:B------:R-:W-:Y:S01]  /*16d60*/  FMUL.FTZ R115, R115, R4.reuse ;  /* 0x0000000473737220 */ /* 0x080fe20000410000 */
[-C--:B------:R-:W-:Y:S01]  /*16d70*/  FMUL.FTZ R118, R118, R4.reuse ;  /* 0x0000000476767220 */ /* 0x080fe20000410000 */
[----:B------:R-:W-:Y:S01]  /*16d80*/  FADD.FTZ R13, R29, R46 ;  /* 0x0000002e1d0d7221 */ /* 0x000fe20000010000 */
[--C-:B------:R-:W-:Y:S01]  /*16d90*/  FFMA.FTZ R46, R71, UR44, -R36.reuse ;  /* 0x0000002c472e7c23 */ /* 0x100fe20008010824 */
[----:B------:R-:W-:Y:S01]  /*16da0*/  FFMA.FTZ R36, R87, UR44, -R36 ;  /* 0x0000002c57247c23 */ /* 0x000fe20008010824 */
[-C--:B------:R-:W-:Y:S01]  /*16db0*/  FMUL.FTZ R119, R119, R4.reuse ;  /* 0x0000000477777220 */ /* 0x080fe20000410000 */
[----:B------:R-:W-:Y:S01]  /*16dc0*/  FADD.FTZ R50, R178, R13 ;  /* 0x0000000db2327221 */ /* 0x000fe20000010000 */
[-C--:B------:R-:W-:Y:S01]  /*16dd0*/  FMUL.FTZ R122, R122, R4.reuse ;  /* 0x000000047a7a7220 */ /* 0x080fe20000410000 */
[-C--:B------:R-:W-:Y:S01]  /*16de0*/  FMUL.FTZ R123, R123, R4.reuse ;  /* 0x000000047b7b7220 */ /* 0x080fe20000410000 */
[----:B------:R-:W2:Y:S01]  /*16df0*/  MUFU.EX2 R46, R46 ;  /* 0x0000002e002e7308 */ /* 0x000ea20000000800 */
[----:B------:R-:W-:Y:S01]  /*16e00*/  FADD.FTZ R13, R37, R50 ;  /* 0x00000032250d7221 */ /* 0x000fe20000010000 */
[C---:B-1----:R-:W-:Y:S01]  /*16e10*/  FADD.FTZ R30, R6.reuse, R5 ;  /* 0x00000005061e7221 */ /* 0x042fe20000010000 */
[----:B------:R-:W-:Y:S01]  /*16e20*/  F2FP.BF16.F32.PACK_AB R167, R6, R167 ;  /* 0x000000a706a7723e */ /* 0x000fe200000010ff */
[-C--:B------:R-:W-:Y:S01]  /*16e30*/  FMUL.FTZ R126, R126, R4.reuse ;  /* 0x000000047e7e7220 */ /* 0x080fe20000410000 */
        /* <DEDUP_REMOVED lines=17> */
[----:B------:R-:W-:Y:S01]  /*16f50*/  FADD.FTZ R5, R157, R10 ;  /* 0x0000000a9d057221 */ /* 0x000fe20000010000 */
[-C--:B------:R-:W-:Y:S01]  /*16f60*/  FMUL.FTZ R139, R139, R4.reuse ;  /* 0x000000048b8b7220 */ /* 0x080fe20000410000 */
[-C--:B------:R-:W-:Y:S01]  /*16f70*/  FMUL.FTZ R142, R142, R4.reuse ;  /* 0x000000048e8e7220 */ /* 0x080fe20000410000 */
[----:B------:R-:W-:Y:S01]  /*16f80*/  FADD.FTZ R13, R45, R50 ;  /* 0x000000322d0d7221 */ /* 0x000fe20000010000 */
[-C--:B------:R-:W-:Y:S01]  /*16f90*/  FMUL.FTZ R143, R143, R4.reuse ;  /* 0x000000048f8f7220 */ /* 0x080fe20000410000 */
[-C--:B------:R-:W-:Y:S01]  /*16fa0*/  FMUL.FTZ R146, R146, R4.reuse ;  /* 0x0000000492927220 */ /* 0x080fe20000410000 */
[-C--:B------:R-:W-:Y:S01]  /*16fb0*/  FMUL.FTZ R147, R147, R4.reuse ;  /* 0x0000000493937220 */ /* 0x080fe20000410000 */
[----:B------:R-:W-:Y:S01]  /*16fc0*/  FADD.FTZ R26, R170, R13 ;  /* 0x0000000daa1a7221 */ /* 0x000fe20000010000 */
[-C--:B------:R-:W-:Y:S01]  /*16fd0*/  FMUL.FTZ R150, R150, R4.reuse ;  /* 0x0000000496967220 */ /* 0x080fe20000410000 */
[----:B------:R-:W-:Y:S01]  /*16fe0*/  FMUL.FTZ R151, R151, R4 ;  /* 0x0000000497977220 */ /* 0x000fe20000410000 */
[----:B------:R-:W-:Y:S01]  /*16ff0*/  F2FP.BF16.F32.PACK_AB R182, R25, R182 ;  /* 0x000000b619b6723e */ /* 0x000fe200000010ff */
[----:B------:R-:W-:Y:S01]  /*17000*/  FADD.FTZ R13, R49, R26 ;  /* 0x0000001a310d7221 */ /* 0x000fe20000010000 */
[----:B------:R-:W-:Y:S01]  /*17010*/  F2FP.BF16.F32.PACK_AB R176, R29, R176 ;  /* 0x000000b01db0723e */ /* 0x000fe200000010ff */
[----:B------:R-:W1:Y:S01]  /*17020*/  MUFU.EX2 R26, R75 ;  /* 0x0000004b001a7308 */ /* 0x000e620000000800 */
[----:B------:R-:W-:Y:S01]  /*17030*/  F2FP.BF16.F32.PACK_AB R178, R37, R178 ;  /* 0x000000b225b2723e */ /* 0x000fe200000010ff */
[----:B------:R-:W-:Y:S01]  /*17040*/  FADD.FTZ R34, R164, R13 ;  /* 0x0000000da4227221 */ /* 0x000fe20000010000 */
[----:B------:R-:W-:Y:S01]  /*17050*/  F2FP.BF16.F32.PACK_AB R172, R41, R172 ;  /* 0x000000ac29ac723e */ /* 0x000fe200000010ff */
[-C--:B------:R-:W-:Y:S01]  /*17060*/  FMUL.FTZ R88, R88, R11.reuse ;  /* 0x0000000b58587220 */ /* 0x080fe20000410000 */
[----:B------:R-:W-:Y:S01]  /*17070*/  F2FP.BF16.F32.PACK_AB R174, R33, R174 ;  /* 0x000000ae21ae723e */ /* 0x000fe200000010ff */
[----:B------:R-:W-:Y:S01]  /*17080*/  FADD.FTZ R13, R53, R34 ;  /* 0x00000022350d7221 */ /* 0x000fe20000010000 */
[----:B------:R-:W-:Y:S01]  /*17090*/  F2FP.BF16.F32.PACK_AB R168, R45, R168 ;  /* 0x000000a82da8723e */ /* 0x000fe200000010ff */
[-C--:B------:R-:W-:Y:S01]  /*170a0*/  FMUL.FTZ R89, R89, R11.reuse ;  /* 0x0000000b59597220 */ /* 0x080fe20000410000 */
[----:B------:R-:W-:Y:S01]  /*170b0*/  F2FP.BF16.F32.PACK_AB R170, R49, R170 ;  /* 0x000000aa31aa723e */ /* 0x000fe200000010ff */
[----:B------:R-:W-:Y:S01]  /*170c0*/  FADD.FTZ R34, R166, R13 ;  /* 0x0000000da6227221 */ /* 0x000fe20000010000 */
[----:B------:R-:W-:Y:S01]  /*170d0*/  F2FP.BF16.F32.PACK_AB R164, R53, R164 ;  /* 0x000000a435a4723e */ /* 0x000fe200000010ff */
[----:B------:R-:W-:Y:S01]  /*170e0*/  FMUL.FTZ R92, R92, R11 ;  /* 0x0000000b5c5c7220 */ /* 0x000fe20000410000 */
[C---:B------:R-:W-:Y:S01]  /*170f0*/  F2FP.BF16.F32.PACK_AB R166, R57.reuse, R166 ;  /* 0x000000a639a6723e */ /* 0x040fe200000010ff */
[----:B------:R-:W-:Y:S01]  /*17100*/  FADD.FTZ R13, R57, R34 ;  /* 0x00000022390d7221 */ /* 0x000fe20000010000 */
[----:B------:R-:W-:Y:S01]  /*17110*/  F2FP.BF16.F32.PACK_AB R163, R46, R163 ;  /* 0x000000a32ea3723e */ /* 0x000fe200000010ff */
[-C--:B------:R-:W-:Y:S01]  /*17120*/  FMUL.FTZ R93, R93, R11.reuse ;  /* 0x0000000b5d5d7220 */ /* 0x080fe20000410000 */
[----:B-1----:R-:W-:Y:S01]  /*17130*/  FADD.FTZ R5, R26, R5 ;  /* 0x000000051a057221 */ /* 0x002fe20000010000 */
[----:B------:R-:W-:Y:S01]  /*17140*/  FADD.FTZ R34, R160, R13 ;  /* 0x0000000da0227221 */ /* 0x000fe20000010000 */
[C---:B------:R-:W-:Y:S01]  /*17150*/  F2FP.BF16.F32.PACK_AB R160, R61.reuse, R160 ;  /* 0x000000a03da0723e */ /* 0x040fe200000010ff */
[----:B------:R-:W-:Y:S01]  /*17160*/  FMUL.FTZ R96, R96, R11 ;  /* 0x0000000b60607220 */ /* 0x000fe20000410000 */
[----:B------:R-:W-:Y:S01]  /*17170*/  FADD.FTZ R5, R78, R5 ;  /* 0x000000054e057221 */ /* 0x000fe20000010000 */
[----:B------:R-:W-:Y:S01]  /*17180*/  FADD.FTZ R13, R61, R34 ;  /* 0x000000223d0d7221 */ /* 0x000fe20000010000 */
[----:B------:R-:W-:Y:S01]  /*17190*/  F2FP.BF16.F32.PACK_AB R157, R26, R157 ;  /* 0x0000009d1a9d723e */ /* 0x000fe200000010ff */
[-C--:B------:R-:W-:Y:S01]  /*171a0*/  FMUL.FTZ R97, R97, R11.reuse ;  /* 0x0000000b61617220 */ /* 0x080fe20000410000 */
[----:B------:R-:W-:Y:S01]  /*171b0*/  FADD.FTZ R5, R79, R5 ;  /* 0x000000054f057221 */ /* 0x000fe20000010000 */
[----:B------:R-:W-:Y:S01]  /*171c0*/  FADD.FTZ R34, R162, R13 ;  /* 0x0000000da2227221 */ /* 0x000fe20000010000 */
[C---:B------:R-:W-:Y:S01]  /*171d0*/  F2FP.BF16.F32.PACK_AB R162, R69.reuse, R162 ;  /* 0x000000a245a2723e */ /* 0x040fe200000010ff */
[-C--:B------:R-:W-:Y:S01]  /*171e0*/  FMUL.FTZ R100, R100, R11.reuse ;  /* 0x0000000b64647220 */ /* 0x080fe20000410000 */
[----:B------:R-:W-:Y:S01]  /*171f0*/  FADD.FTZ R5, R82, R5 ;  /* 0x0000000552057221 */ /* 0x000fe20000010000 */
[----:B------:R-:W-:Y:S01]  /*17200*/  FADD.FTZ R13, R69, R34 ;  /* 0x00000022450d7221 */ /* 0x000fe20000010000 */
[----:B------:R-:W-:Y:S01]  /*17210*/  F2FP.BF16.F32.PACK_AB R152, R77, R28 ;  /* 0x0000001c4d98723e */ /* 0x000fe200000010ff */
[-C--:B------:R-:W-:Y:S01]  /*17220*/  FMUL.FTZ R101, R101, R11.reuse ;  /* 0x0000000b65657220 */ /* 0x080fe20000410000 */
[C---:B------:R-:W-:Y:S01]  /*17230*/  FADD.FTZ R5, R83.reuse, R5 ;  /* 0x0000000553057221 */ /* 0x040fe20000010000 */
        /* <DEDUP_REMOVED lines=38> */
[----:B------:R-:W-:Y:S02]  /*174a0*/  IMAD.MOV.U32 R4, RZ, RZ, R9 ;  /* 0x000000ffff047224 */ /* 0x000fe400078e0009 */
[----:B------:R-:W-:Y:S01]  /*174b0*/  IMAD.MOV.U32 R15, RZ, RZ, R0 ;  /* 0x000000ffff0f7224 */ /* 0x000fe200078e0000 */
[----:B0-----:R-:W-:Y:S06]  /*174c0*/  @P2 BRA `(.L_x_7073) ;  /* 0xffffffdc008c2947 */ /* 0x001fec000383ffff */
.L_x_7063:
[----:B------:R-:W-:-:S13]  /*174d0*/  ISETP.GE.AND P2, PT, R3, R198, PT ;  /* 0x000000c60300720c */ /* 0x000fda0003f46270 */
        /* <DEDUP_REMOVED lines=8> */
.L_x_7092:
        /* <DEDUP_REMOVED lines=10> */
.L_x_7076:
[----:B------:R-:W-:Y:S01]  /*17600*/  IMAD R0, R184, 0x8, R2 ;  /* 0x00000008b8007824 */ /* 0x000fe200078e0202 */
[----:B------:R-:W-:-:S04]  /*17610*/  SHF.L.U32 R9, R186, 0x1f, RZ ;  /* 0x0000001fba097819 */ /* 0x000fc800000006ff */
[----:B------:R0:W1:Y:S01]  /*17620*/  SYNCS.PHASECHK.TRANS64.TRYWAIT P3, [R0+URZ+0x28830], R9 ;  /* 0x02883009000075a7 */ /* 0x000062000806017f */
[----:B------:R-:W-:Y:S05]  /*17630*/  @!P0 BRA `(.L_x_7077) ;  /* 0x0000000000048947 */ /* 0x000fea0003800000 */
[----:B------:R-:W-:Y:S01]  /*17640*/  BPT.TRAP 0x1 ;  /* 0x000000040000795c */ /* 0x000fe20000300000 */
.L_x_7077:
[----:B------:R-:W-:Y:S04]  /*17650*/  BSSY B0, `(.L_x_7075) ;  /* 0x0000004000007945 */ /* 0x000fe80003800000 */
[----:B-1----:R-:W-:Y:S05]  /*17660*/  @P3 BRA `(.L_x_7078) ;  /* 0x0000000000083947 */ /* 0x002fea0003800000 */
[----:B------:R-:W1:Y:S02]  /*17670*/  SYNCS.PHASECHK.TRANS64.TRYWAIT P3, [R0+URZ+0x28830], R9 ;  /* 0x02883009000075a7 */ /* 0x000e64000806017f */
[----:B-1----:R-:W-:Y:S05]  /*17680*/  @!P3 BRA `(.L_x_7079) ;  /* 0x000000d40060b947 */ /* 0x002fea0003800000 */
.L_x_7078:
[----:B------:R-:W-:Y:S05]  /*17690*/  BSYNC B0 ;  /* 0x0000000000007941 */ /* 0x000fea0003800000 */
.L_x_7075:
        /* <DEDUP_REMOVED lines=64> */
.L_x_7081:
[----:B------:R-:W-:Y:S01]  /*17aa0*/  SHF.L.U32 R0, R20, 0x1f, RZ ;  /* 0x0000001f14007819 */ /* 0x000fe200000006ff */
[----:B------:R-:W-:-:S04]  /*17ab0*/  IMAD R9, R14, 0x8, R2 ;  /* 0x000000080e097824 */ /* 0x000fc800078e0202 */
[----:B------:R0:W1:Y:S01]  /*17ac0*/  SYNCS.PHASECHK.TRANS64.TRYWAIT P2, [R9+URZ+0x28850], R0 ;  /* 0x02885000090075a7 */ /* 0x000062000804017f */
[----:B------:R-:W-:Y:S05]  /*17ad0*/  @!P0 BRA `(.L_x_7082) ;  /* 0x0000000000048947 */ /* 0x000fea0003800000 */
[----:B------:R-:W-:Y:S01]  /*17ae0*/  BPT.TRAP 0x1 ;  /* 0x000000040000795c */ /* 0x000fe20000300000 */
.L_x_7082:
[----:B-1----:R-:W-:Y:S05]  /*17af0*/  @P2 BRA `(.L_x_7080) ;  /* 0x0000000000082947 */ /* 0x002fea0003800000 */
[----:B------:R-:W1:Y:S02]  /*17b00*/  SYNCS.PHASECHK.TRANS64.TRYWAIT P2, [R9+URZ+0x28850], R0 ;  /* 0x02885000090075a7 */ /* 0x000e64000804017f */
[----:B-1----:R-:W-:Y:S05]  /*17b10*/  @!P2 BRA `(.L_x_7083) ;  /* 0x000000d00050a947 */ /* 0x002fea0003800000 */
.L_x_7080:
[----:B01----:R-:W-:Y:S01]  /*17b20*/  VIADD R0, R2, 0x400 ;  /* 0x0000040002007836 */ /* 0x003fe20000000000 */
[----:B------:R-:W-:Y:S05]  /*17b30*/  WARPSYNC.ALL ;  /* 0x0000000000007948 */ /* 0x000fea0003800000 */
[----:B------:R-:W-:Y:S01]  /*17b40*/  SHF.R.U32.HI R0, RZ, 0x4, R0 ;  /* 0x00000004ff007819 */ /* 0x000fe20000011600 */
[----:B------:R-:W-:Y:S01]  /*17b50*/  WARPGROUP.ARRIVE ;  /* 0x00000000000079c5 */ /* 0x000fe20000000000 */
[----:B------:R-:W-:-:S05]  /*17b60*/  IMAD.MOV.U32 R13, RZ, RZ, 0x40000040 ;  /* 0x40000040ff0d7424 */ /* 0x000fca00078e00ff */
[----:B------:R-:W0:Y:S01]  /*17b70*/  S2R R20, SR_TID.X ;  /* 0x0000000000147919 */ /* 0x000e220000002100 */
[----:B------:R-:W-:Y:S01]  /*17b80*/  LOP3.LUT R0, R0, 0x3fff, RZ, 0xc0, !PT ;  /* 0x00003fff00007812 */ /* 0x000fe200078ec0ff */
[----:B------:R-:W-:-:S03]  /*17b90*/  @!P1 IMAD R9, R184, 0x8, R2 ;  /* 0x00000008b8099824 */ /* 0x000fc600078e0202 */
[----:B------:R-:W-:Y:S01]  /*17ba0*/  LOP3.LUT R11, R0, 0x4000000, RZ, 0xfc, !PT ;  /* 0x04000000000b7812 */ /* 0x000fe200078efcff */
[----:B------:R-:W-:-:S04]  /*17bb0*/  @!P1 VIADD R9, R9, 0x28840 ;  /* 0x0002884009099836 */ /* 0x000fc80000000000 */
[----:B------:R-:W-:Y:S01]  /*17bc0*/  IMAD R10, R14, 0x800, R11 ;  /* 0x000008000e0a7824 */ /* 0x000fe200078e020b */
[----:B------:R-:W-:Y:S01]  /*17bd0*/  @!P1 PRMT R9, RZ, 0x654, R9 ;  /* 0x00000654ff099816 */ /* 0x000fe20000000009 */
[----:B------:R-:W-:Y:S02]  /*17be0*/  IMAD.MOV.U32 R11, RZ, RZ, 0x40000040 ;  /* 0x40000040ff0b7424 */ /* 0x000fe400078e00ff */
[C---:B------:R-:W-:Y:S01]  /*17bf0*/  VIADD R12, R10.reuse, 0x80 ;  /* 0x000000800a0c7836 */ /* 0x040fe20000000000 */
[----:B------:R-:W-:Y:S02]  /*17c00*/  R2UR UR6, R10 ;  /* 0x000000000a0672ca */ /* 0x000fe400000e0000 */
[----:B------:R-:W-:Y:S01]  /*17c10*/  R2UR UR7, R11 ;  /* 0x000000000b0772ca */ /* 0x000fe200000e0000 */
[----:B------:R-:W-:-:S12]  /*17c20*/  IMAD.MOV.U32 R11, RZ, RZ, 0x40000040 ;  /* 0x40000040ff0b7424 */ /* 0x000fd800078e00ff */
        /* <DEDUP_REMOVED lines=43> */
[----:B------:R-:W-:Y:S02]  /*17ee0*/  IMAD R21, R191, -0x2, R0 ;  /* 0xfffffffebf157824 */ /* 0x000fe400078e0200 */
[----:B------:R-:W-:Y:S01]  /*17ef0*/  IMAD R0, R197, 0x80, R204 ;  /* 0x00000080c5007824 */ /* 0x000fe200078e02cc */
        /* <DEDUP_REMOVED lines=8> */
[----:B------:R-:W-:Y:S01]  /*17f80*/  HGMMA.64x128x16.F32.BF16 R88, R152, gdesc[UR4].tnspB, R88, gsb0 ;  /* 0x41e0000498587df0 */ /* 0x000fe20008001858 */
[----:B------:R-:W-:Y:S02]  /*17f90*/  ULOP3.LUT UR6, URZ, UR52, URZ, 0x33, !UPT ;  /* 0x000000343f067292 */ /* 0x000fe4000f8e333f */
[----:B------:R-:W-:Y:S02]  /*17fa0*/  WARPGROUP.DEPBAR.LE gsb0, 0x0 ;  /* 0x00008000000079c5 */ /* 0x000fe40000010000 */
[----:B------:R0:W-:Y:S06]  /*17fb0*/  BAR.ARV R10, 0x100 ;  /* 0x0004000a0000751d */ /* 0x0001ec0000002000 */
[----:B------:R1:W-:Y:S02]  /*17fc0*/  @!P1 SYNCS.ARRIVE.TRANS64.RED.A1T0 RZ, [R9+URZ], RZ ;  /* 0x000000ff09ff99a7 */ /* 0x0003e4000810043f */
[----:B-1----:R-:W-:-:S02]  /*17fd0*/  VIADD R9, R21, UR51 ;  /* 0x0000003315097c36 */ /* 0x002fc40008000000 */
[----:B------:R-:W-:Y:S02]  /*17fe0*/  VIADD R21, R21, UR6 ;  /* 0x0000000615157c36 */ /* 0x000fe40008000000 */
[C---:B------:R-:W-:Y:S02]  /*17ff0*/  IMAD.IADD R12, R0.reuse, 0x1, R9 ;  /* 0x00000001000c7824 */ /* 0x040fe400078e0209 */
[----:B------:R-:W-:Y:S01]  /*18000*/  IMAD.IADD R20, R0, 0x1, R21 ;  /* 0x0000000100147824 */ /* 0x000fe200078e0215 */
[----:B0-----:R-:W-:Y:S06]  /*18010*/  @!P5 BRA `(.L_x_7084) ;  /* 0x00000000005cd947 */ /* 0x001fec0003800000 */
        /* <DEDUP_REMOVED lines=12> */
.L_x_7086:
[----:B------:R-:W-:Y:S01]  /*180e0*/  IMAD.U32 R154, RZ, RZ, UR46 ;  /* 0x0000002eff9a7e24 */ /* 0x000fe2000f8e00ff */
[----:B------:R-:W-:-:S04]  /*180f0*/  IADD3 R153, R0, R192, -R193 ;  /* 0x000000c000997210 */ /* 0x000fc80007ffe8c1 */
[----:B------:R-:W-:-:S13]  /*18100*/  ISETP.NE.AND P2, PT, R154, 0x1, PT ;  /* 0x000000019a00780c */ /* 0x000fda0003f45270 */
[----:B------:R-:W0:Y:S02]  /*18110*/  @P2 LDC.64 R10, c[0x0][0x9e8] ;  /* 0x00027a00ff0a2b82 */ /* 0x000e240000000a00 */
[----:B0-----:R-:W-:-:S05]  /*18120*/  @P2 IMAD.HI.U32 R10, R153, R10, RZ ;  /* 0x0000000a990a2227 */ /* 0x001fca00078e00ff */
[----:B------:R-:W-:-:S07]  /*18130*/  @P2 SHF.R.U32.HI R153, RZ, R11, R10 ;  /* 0x0000000bff992219 */ /* 0x000fce000001160a */
.L_x_7087:
[----:B------:R-:W-:Y:S05]  /*18140*/  BSYNC B0 ;  /* 0x0000000000007941 */ /* 0x000fea0003800000 */
.L_x_7085:
[----:B------:R-:W-:-:S04]  /*18150*/  IMAD R10, R153, R154, -R13 ;  /* 0x0000009a990a7224 */ /* 0x000fc800078e0a0d */
[----:B------:R-:W-:-:S05]  /*18160*/  IMAD R11, R191, -0x2, R10 ;  /* 0xfffffffebf0b7824 */ /* 0x000fca00078e020a */
[----:B------:R-:W-:Y:S02]  /*18170*/  VIADDMNMX R12, R11, R154, R12, PT ;  /* 0x0000009a0b0c7246 */ /* 0x000fe4000380010c */
[----:B------:R-:W-:-:S07]  /*18180*/  VIMNMX R20, R20, R11, !PT ;  /* 0x0000000b14147248 */ /* 0x000fce0007fe0100 */
.L_x_7084:
        /* <DEDUP_REMOVED lines=113> */
.L_x_7090:
[----:B------:R-:W-:Y:S02]  /*188a0*/  IMAD.U32 R153, RZ, RZ, UR46 ;  /* 0x0000002eff997e24 */ /* 0x000fe4000f8e00ff */
[----:B------:R-:W-:-:S03]  /*188b0*/  IMAD.MOV.U32 R0, RZ, RZ, R15 ;  /* 0x000000ffff007224 */ /* 0x000fc600078e000f */
[----:B------:R-:W-:-:S13]  /*188c0*/  ISETP.NE.AND P3, PT, R153, 0x1, PT ;  /* 0x000000019900780c */ /* 0x000fda0003f65270 */
[----:B------:R-:W0:Y:S02]  /*188d0*/  @P3 LDC.64 R10, c[0x0][0x9e8] ;  /* 0x00027a00ff0a3b82 */ /* 0x000e240000000a00 */
[----:B0-----:R-:W-:-:S05]  /*188e0*/  @P3 IMAD.HI.U32 R10, R15, R10, RZ ;  /* 0x0000000a0f0a3227 */ /* 0x001fca00078e00ff */
[----:B------:R-:W-:-:S07]  /*188f0*/  @P3 SHF.R.U32.HI R0, RZ, R11, R10 ;  /* 0x0000000bff003219 */ /* 0x000fce000001160a */
.L_x_7091:
[----:B------:R-:W-:Y:S05]  /*18900*/  BSYNC B0 ;  /* 0x0000000000007941 */ /* 0x000fea0003800000 */
.L_x_7089:
[----:B------:R-:W-:-:S04]  /*18910*/  IMAD R0, R0, R153, -R13 ;  /* 0x0000009900007224 */ /* 0x000fc800078e0a0d */
[----:B------:R-:W-:-:S05]  /*18920*/  IMAD R0, R191, -0x2, R0 ;  /* 0xfffffffebf007824 */ /* 0x000fca00078e0200 */
[----:B------:R-:W-:Y:S02]  /*18930*/  VIADDMNMX R12, R0, R153, R12, PT ;  /* 0x00000099000c7246 */ /* 0x000fe4000380010c */
[----:B------:R-:W-:-:S07]  /*18940*/  VIMNMX R9, R9, R0, !PT ;  /* 0x0000000009097248 */ /* 0x000fce0007fe0100 */
.L_x_7088:
[----:B------:R-:W-:Y:S01]  /*18950*/  FMNMX.FTZ R0, R24, R7, !PT ;  /* 0x0000000718007209 */ /* 0x000fe20007810000 */
[----:B------:R-:W-:Y:S01]  /*18960*/  UMOV UR44, UR45 ;  /* 0x0000002d002c7c82 */ /* 0x000fe20008000000 */
[----:B------:R-:W-:Y:S01]  /*18970*/  ISETP.GT.AND P4, PT, R9, 0x8, P2 ;  /* 0x000000080900780c */ /* 0x000fe20001784270 */
[----:B------:R-:W-:Y:S01]  /*18980*/  @!P1 IMAD R14, R14, 0x8, R2 ;  /* 0x000000080e0e9824 */ /* 0x000fe200078e0202 */
[----:B------:R-:W-:Y:S02]  /*18990*/  FMNMX.FTZ R11, R25, R0, !PT ;  /* 0x00000000190b7209 */ /* 0x000fe40007810000 */
[----:B------:R-:W-:Y:S01]  /*189a0*/  ISETP.LT.OR P4, PT, R12, 0x9, P4 ;  /* 0x000000090c00780c */ /* 0x000fe20002781670 */
[----:B------:R-:W-:Y:S01]  /*189b0*/  @!P1 VIADD R14, R14, 0x28860 ;  /* 0x000288600e0e9836 */ /* 0x000fe20000000000 */
        /* <DEDUP_REMOVED lines=60> */
[----:B------:R-:W-:Y:S01]  /*18d80*/  ISETP.GT.AND P3, PT, R9, 0x21, P2 ;  /* 0x000000210900780c */ /* 0x000fe20001764270 */
[----:B------:R-:W0:Y:S01]  /*18d90*/  SHFL.BFLY PT, R11, R0, 0x2, 0x1f ;  /* 0x0c401f00000b7f89 */ /* 0x000e2200000e0000 */
[----:B------:R-:W-:-:S02]  /*18da0*/  FSEL R54, R54, -INF , !P4 ;  /* 0xff80000036367808 */ /* 0x000fc40006000000 */
[----:B------:R-:W-:Y:S02]  /*18db0*/  ISETP.GT.AND P4, PT, R9, 0x40, P2 ;  /* 0x000000400900780c */ /* 0x000fe40001784270 */
[C---:B------:R-:W-:Y:S02]  /*18dc0*/  ISETP.LT.OR P3, PT, R12.reuse, 0x22, P3 ;  /* 0x000000220c00780c */ /* 0x040fe40001f61670 */
[----:B------:R-:W-:Y:S02]  /*18dd0*/  ISETP.LT.OR P4, PT, R12, 0x41, P4 ;  /* 0x000000410c00780c */ /* 0x000fe40002781670 */
[----:B------:R-:W-:Y:S02]  /*18de0*/  FSEL R43, R43, -INF , !P3 ;  /* 0xff8000002b2b7808 */ /* 0x000fe40005800000 */
[----:B------:R-:W-:Y:S02]  /*18df0*/  ISETP.GT.AND P3, PT, R9, 0x29, P2 ;  /* 0x000000290900780c */ /* 0x000fe40001764270 */
[----:B------:R-:W-:-:S02]  /*18e00*/  FSEL R58, R58, -INF , !P4 ;  /* 0xff8000003a3a7808 */ /* 0x000fc40006000000 */
[----:B------:R-:W-:Y:S02]  /*18e10*/  ISETP.GT.AND P4, PT, R9, 0x41, P2 ;  /* 0x000000410900780c */ /* 0x000fe40001784270 */
[C---:B------:R-:W-:Y:S02]  /*18e20*/  ISETP.LT.OR P3, PT, R12.reuse, 0x2a, P3 ;  /* 0x0000002a0c00780c */ /* 0x040fe40001f61670 */
[----:B------:R-:W-:Y:S02]  /*18e30*/  ISETP.LT.OR P4, PT, R12, 0x42, P4 ;  /* 0x000000420c00780c */ /* 0x000fe40002781670 */
[----:B------:R-:W-:Y:S02]  /*18e40*/  FSEL R47, R47, -INF , !P3 ;  /* 0xff8000002f2f7808 */ /* 0x000fe40005800000 */
[----:B------:R-:W-:Y:S02]  /*18e50*/  ISETP.GT.AND P3, PT, R9, 0x31, P2 ;  /* 0x000000310900780c */ /* 0x000fe40001764270 */
[----:B0-----:R-:W-:-:S02]  /*18e60*/  FMNMX.FTZ R0, R0, R11, !PT ;  /* 0x0000000b00007209 */ /* 0x001fc40007810000 */
[----:B------:R-:W-:Y:S02]  /*18e70*/  FSEL R59, R59, -INF , !P4 ;  /* 0xff8000003b3b7808 */ /* 0x000fe40006000000 */
[----:B------:R-:W-:Y:S01]  /*18e80*/  ISETP.GT.AND P4, PT, R9, 0x48, P2 ;  /* 0x000000480900780c */ /* 0x000fe20001784270 */
[----:B------:R-:W0:Y:S01]  /*18e90*/  SHFL.BFLY PT, R11, R0, 0x1, 0x1f ;  /* 0x0c201f00000b7f89 */ /* 0x000e2200000e0000 */
[C---:B------:R-:W-:Y:S02]  /*18ea0*/  ISETP.LT.OR P3, PT, R12.reuse, 0x32, P3 ;  /* 0x000000320c00780c */ /* 0x040fe40001f61670 */
[----:B------:R-:W-:Y:S02]  /*18eb0*/  ISETP.LT.OR P4, PT, R12, 0x49, P4 ;  /* 0x000000490c00780c */ /* 0x000fe40002781670 */
[----:B------:R-:W-:Y:S02]  /*18ec0*/  FSEL R51, R51, -INF , !P3 ;  /* 0xff80000033337808 */ /* 0x000fe40005800000 */
[----:B------:R-:W-:-:S02]  /*18ed0*/  ISETP.GT.AND P3, PT, R9, 0x39, P2 ;  /* 0x000000390900780c */ /* 0x000fc40001764270 */
[----:B------:R-:W-:Y:S02]  /*18ee0*/  FSEL R62, R62, -INF , !P4 ;  /* 0xff8000003e3e7808 */ /* 0x000fe40006000000 */
[----:B------:R-:W-:Y:S02]  /*18ef0*/  ISETP.GT.AND P4, PT, R9, RZ, P2 ;  /* 0x000000ff0900720c */ /* 0x000fe40001784270 */
[C---:B------:R-:W-:Y:S02]  /*18f00*/  ISETP.LT.OR P3, PT, R12.reuse, 0x3a, P3 ;  /* 0x0000003a0c00780c */ /* 0x040fe40001f61670 */
[----:B------:R-:W-:Y:S02]  /*18f10*/  ISETP.LT.OR P4, PT, R12, 0x1, P4 ;  /* 0x000000010c00780c */ /* 0x000fe40002781670 */
[----:B------:R-:W-:Y:S02]  /*18f20*/  FSEL R55, R55, -INF , !P3 ;  /* 0xff80000037377808 */ /* 0x000fe40005800000 */
[----:B------:R-:W-:-:S02]  /*18f30*/  FSEL R153, R26, -INF , !P4 ;  /* 0xff8000001a997808 */ /* 0x000fc40006000000 */
[----:B------:R-:W-:Y:S02]  /*18f40*/  ISETP.GT.AND P4, PT, R9, 0x49, P2 ;  /* 0x000000490900780c */ /* 0x000fe40001784270 */
[----:B------:R-:W-:Y:S02]  /*18f50*/  FMNMX.FTZ R20, R153, R4, !PT ;  /* 0x0000000499147209 */ /* 0x000fe40007810000 */
[----:B0-----:R-:W-:Y:S02]  /*18f60*/  FMNMX.FTZ R0, R0, R11, !PT ;  /* 0x0000000b00007209 */ /* 0x001fe40007810000 */
[----:B------:R-:W-:Y:S02]  /*18f70*/  ISETP.LT.OR P4, PT, R12, 0x4a, P4 ;  /* 0x0000004a0c00780c */ /* 0x000fe40002781670 */
[C---:B------:R-:W-:Y:S01]  /*18f80*/  FSETP.NEU.FTZ.AND P3, PT, R0.reuse, -INF , PT ;  /* 0xff8000000000780b */ /* 0x040fe20003f7d000 */
[----:B------:R-:W-:Y:S01]  /*18f90*/  FMUL.FTZ R10, R0, UR44 ;  /* 0x0000002c000a7c20 */ /* 0x000fe20008410000 */
[----:B------:R-:W-:-:S02]  /*18fa0*/  FSEL R63, R63, -INF , !P4 ;  /* 0xff8000003f3f7808 */ /* 0x000fc40006000000 */
[----:B------:R-:W-:Y:S02]  /*18fb0*/  ISETP.GT.AND P4, PT, R9, 0x50, P2 ;  /* 0x000000500900780c */ /* 0x000fe40001784270 */
[----:B------:R-:W-:Y:S02]  /*18fc0*/  FSEL R10, R10, RZ, P3 ;  /* 0x000000ff0a0a7208 */ /* 0x000fe40001800000 */
[----:B------:R-:W-:Y:S02]  /*18fd0*/  ISETP.LT.OR P4, PT, R12, 0x51, P4 ;  /* 0x000000510c00780c */ /* 0x000fe40002781670 */
[----:B------:R-:W-:Y:S01]  /*18fe0*/  @!P1 PRMT R14, RZ, 0x654, R14 ;  /* 0x00000654ff0e9816 */ /* 0x000fe2000000000e */
[--C-:B------:R-:W-:Y:S01]  /*18ff0*/  FFMA.FTZ R180, R25, UR44, -R10.reuse ;  /* 0x0000002c19b47c23 */ /* 0x100fe2000801080a */
[----:B------:R-:W-:Y:S01]  /*19000*/  FMNMX.FTZ R25, R27, R20, !PT ;  /* 0x000000141b197209 */ /* 0x000fe20007810000 */
[--C-:B------:R-:W-:Y:S01]  /*19010*/  FFMA.FTZ R13, R29, UR44, -R10.reuse ;  /* 0x0000002c1d0d7c23 */ /* 0x100fe2000801080a */
[----:B------:R-:W-:Y:S01]  /*19020*/  FSEL R66, R66, -INF , !P4 ;  /* 0xff80000042427808 */ /* 0x000fe20006000000 */
[--C-:B------:R-:W-:Y:S01]  /*19030*/  FFMA.FTZ R21, R33, UR44, -R10.reuse ;  /* 0x0000002c21157c23 */ /* 0x100fe2000801080a */
[----:B------:R-:W-:Y:S01]  /*19040*/  FMNMX.FTZ R20, R30, R25, !PT ;  /* 0x000000191e147209 */ /* 0x000fe20007810000 */
[--C-:B------:R-:W-:Y:S01]  /*19050*/  FFMA.FTZ R11, R24, UR44, -R10.reuse ;  /* 0x0000002c180b7c23 */ /* 0x100fe2000801080a */
        /* <DEDUP_REMOVED lines=39> */
[----:B------:R-:W-:Y:S01]  /*192d0*/  FFMA.FTZ R33, R45, UR44, -R10 ;  /* 0x0000002c2d217c23 */ /* 0x000fe2000801080a */
[----:B------:R-:W-:Y:S01]  /*192e0*/  ISETP.LT.OR P4, PT, R12, 0x61, P4 ;  /* 0x000000610c00780c */ /* 0x000fe20002781670 */
[----:B------:R0:W-:Y:S01]  /*192f0*/  @!P1 SYNCS.ARRIVE.TRANS64.RED.A1T0 RZ, [R14+URZ], RZ ;  /* 0x000000ff0eff99a7 */ /* 0x0001e2000810043f */
[----:B------:R-:W-:-:S02]  /*19300*/  FMNMX.FTZ R37, R51, R20, !PT ;  /* 0x0000001433257209 */ /* 0x000fc40007810000 */
[----:B------:R-:W-:Y:S01]  /*19310*/  FSEL R74, R74, -INF , !P4 ;  /* 0xff8000004a4a7808 */ /* 0x000fe20006000000 */
[----:B------:R-:W-:Y:S01]  /*19320*/  MUFU.EX2 R180, R180 ;  /* 0x000000b400b47308 */ /* 0x000fe20000000800 */
[----:B------:R-:W-:Y:S02]  /*19330*/  FMNMX.FTZ R20, R54, R37, !PT ;  /* 0x0000002536147209 */ /* 0x000fe40007810000 */
[----:B------:R-:W-:Y:S02]  /*19340*/  ISETP.GT.AND P4, PT, R9, 0x61, P2 ;  /* 0x000000610900780c */ /* 0x000fe40001784270 */
[----:B------:R-:W-:Y:S02]  /*19350*/  FMNMX.FTZ R37, R55, R20, !PT ;  /* 0x0000001437257209 */ /* 0x000fe40007810000 */
[----:B------:R-:W-:Y:S01]  /*19360*/  ISETP.LT.OR P4, PT, R12, 0x62, P4 ;  /* 0x000000620c00780c */ /* 0x000fe20002781670 */
[----:B------:R-:W-:Y:S01]  /*19370*/  MUFU.EX2 R182, R182 ;  /* 0x000000b600b67308 */ /* 0x000fe20000000800 */
[----:B------:R-:W-:Y:S01]  /*19380*/  FMNMX.FTZ R20, R58, R37, !PT ;  /* 0x000000253a147209 */ /* 0x000fe20007810000 */
[----:B------:R-:W-:Y:S01]  /*19390*/  FFMA.FTZ R37, R49, UR44, -R10 ;  /* 0x0000002c31257c23 */ /* 0x000fe2000801080a */
[----:B------:R-:W-:-:S02]  /*193a0*/  FSEL R75, R75, -INF , !P4 ;  /* 0xff8000004b4b7808 */ /* 0x000fc40006000000 */
[----:B------:R-:W-:Y:S02]  /*193b0*/  FMNMX.FTZ R41, R59, R20, !PT ;  /* 0x000000143b297209 */ /* 0x000fe40007810000 */
[----:B------:R-:W-:Y:S01]  /*193c0*/  ISETP.GT.AND P4, PT, R9, 0x68, P2 ;  /* 0x000000680900780c */ /* 0x000fe20001784270 */
[----:B------:R-:W-:Y:S01]  /*193d0*/  MUFU.EX2 R13, R13 ;  /* 0x0000000d000d7308 */ /* 0x000fe20000000800 */
[----:B------:R-:W-:Y:S02]  /*193e0*/  FMNMX.FTZ R20, R62, R41, !PT ;  /* 0x000000293e147209 */ /* 0x000fe40007810000 */
[----:B------:R-:W-:Y:S02]  /*193f0*/  ISETP.LT.OR P4, PT, R12, 0x69, P4 ;  /* 0x000000690c00780c */ /* 0x000fe40002781670 */
[----:B------:R-:W-:Y:S02]  /*19400*/  FMNMX.FTZ R41, R63, R20, !PT ;  /* 0x000000143f297209 */ /* 0x000fe40007810000 */
        /* <DEDUP_REMOVED lines=12> */
[----:B------:R-:W-:Y:S02]  /*194d0*/  ISETP.GT.AND P4, PT, R9, 0x70, P2 ;  /* 0x000000700900780c */ /* 0x000fe40001784270 */
[----:B------:R-:W-:Y:S01]  /*194e0*/  FMNMX.FTZ R45, R71, R20, !PT ;  /* 0x00000014472d7209 */ /* 0x000fe20007810000 */
[----:B------:R-:W-:Y:S01]  /*194f0*/  MUFU.EX2 R178, R178 ;  /* 0x000000b200b27308 */ /* 0x000fe20000000800 */
[----:B------:R-:W-:Y:S02]  /*19500*/  ISETP.LT.OR P4, PT, R12, 0x71, P4 ;  /* 0x000000710c00780c */ /* 0x000fe40002781670 */
[----:B------:R-:W-:Y:S01]  /*19510*/  FMNMX.FTZ R20, R74, R45, !PT ;  /* 0x0000002d4a147209 */ /* 0x000fe20007810000 */
[--C-:B------:R-:W-:Y:S01]  /*19520*/  FFMA.FTZ R45, R57, UR44, -R10.reuse ;  /* 0x0000002c392d7c23 */ /* 0x100fe2000801080a */
[----:B------:R-:W-:Y:S01]  /*19530*/  FSEL R82, R82, -INF , !P4 ;  /* 0xff80000052527808 */ /* 0x000fe20006000000 */
[--C-:B------:R-:W-:Y:S01]  /*19540*/  FFMA.FTZ R57, R69, UR44, -R10.reuse ;  /* 0x0000002c45397c23 */ /* 0x100fe2000801080a */
[----:B------:R-:W-:Y:S01]  /*19550*/  ISETP.GT.AND P4, PT, R9, 0x71, P2 ;  /* 0x000000710900780c */ /* 0x000fe20001784270 */
[----:B------:R-:W-:Y:S01]  /*19560*/  FFMA.FTZ R69, R81, UR44, -R10 ;  /* 0x0000002c51457c23 */ /* 0x000fe2000801080a */
[----:B------:R-:W-:Y:S01]  /*19570*/  FMNMX.FTZ R49, R75, R20, !PT ;  /* 0x000000144b317209 */ /* 0x000fe20007810000 */
[----:B------:R-:W-:Y:S01]  /*19580*/  MUFU.EX2 R25, R25 ;  /* 0x0000001900197308 */ /* 0x000fe20000000800 */
[----:B------:R-:W-:-:S02]  /*19590*/  ISETP.LT.OR P4, PT, R12, 0x72, P4 ;  /* 0x000000720c00780c */ /* 0x000fc40002781670 */
[----:B------:R-:W-:Y:S02]  /*195a0*/  FMNMX.FTZ R20, R78, R49, !PT ;  /* 0x000000314e147209 */ /* 0x000fe40007810000 */
[----:B------:R-:W-:Y:S02]  /*195b0*/  FSEL R83, R83, -INF , !P4 ;  /* 0xff80000053537808 */ /* 0x000fe40006000000 */
[----:B------:R-:W-:Y:S01]  /*195c0*/  ISETP.GT.AND P4, PT, R9, 0x78, P2 ;  /* 0x000000780900780c */ /* 0x000fe20001784270 */
[----:B------:R-:W-:Y:S01]  /*195d0*/  MUFU.EX2 R172, R172 ;  /* 0x000000ac00ac7308 */ /* 0x000fe20000000800 */
[----:B------:R-:W-:Y:S02]  /*195e0*/  FMNMX.FTZ R49, R79, R20, !PT ;  /* 0x000000144f317209 */ /* 0x000fe40007810000 */
[----:B------:R-:W-:Y:S02]  /*195f0*/  ISETP.GT.AND P2, PT, R9, 0x79, P2 ;  /* 0x000000790900780c */ /* 0x000fe40001744270 */
[----:B------:R-:W-:-:S02]  /*19600*/  ISETP.LT.OR P4, PT, R12, 0x79, P4 ;  /* 0x000000790c00780c */ /* 0x000fc40002781670 */
[----:B------:R-:W-:Y:S01]  /*19610*/  FMNMX.FTZ R20, R82, R49, !PT ;  /* 0x0000003152147209 */ /* 0x000fe20007810000 */
[--C-:B------:R-:W-:Y:S01]  /*19620*/  FFMA.FTZ R49, R61, UR44, -R10.reuse ;  /* 0x0000002c3d317c23 */ /* 0x100fe2000801080a */
[----:B------:R-:W-:Y:S01]  /*19630*/  ISETP.LT.OR P2, PT, R12, 0x7a, P2 ;  /* 0x0000007a0c00780c */ /* 0x000fe20001741670 */
[----:B------:R-:W-:Y:S01]  /*19640*/  FFMA.FTZ R61, R73, UR44, -R10 ;  /* 0x0000002c493d7c23 */ /* 0x000fe2000801080a */
[----:B------:R-:W-:Y:S01]  /*19650*/  FSEL R86, R86, -INF , !P4 ;  /* 0xff80000056567808 */ /* 0x000fe20006000000 */
[----:B------:R-:W-:Y:S01]  /*19660*/  MUFU.EX2 R29, R29 ;  /* 0x0000001d001d7308 */ /* 0x000fe20000000800 */
[----:B------:R-:W-:Y:S02]  /*19670*/  FMNMX.FTZ R9, R83, R20, !PT ;  /* 0x0000001453097209 */ /* 0x000fe40007810000 */
[----:B------:R-:W-:Y:S02]  /*19680*/  FSEL R87, R87, -INF , !P2 ;  /* 0xff80000057577808 */ /* 0x000fe40005000000 */
[----:B------:R-:W-:-:S02]  /*19690*/  FMNMX.FTZ R12, R86, R9, !PT ;  /* 0x00000009560c7209 */ /* 0x000fc40007810000 */
[----:B------:R-:W-:Y:S01]  /*196a0*/  FSEL R20, R0, RZ, P3 ;  /* 0x000000ff00147208 */ /* 0x000fe20001800000 */
[----:B------:R-:W-:Y:S01]  /*196b0*/  MUFU.EX2 R174, R174 ;  /* 0x000000ae00ae7308 */ /* 0x000fe20000000800 */
[----:B------:R-:W-:-:S03]  /*196c0*/  FMNMX.FTZ R12, R87, R12, !PT ;  /* 0x0000000c570c7209 */ /* 0x000fc60007810000 */
[----:B------:R-:W-:Y:S02]  /*196d0*/  FADD.FTZ R20, -R20, R7 ;  /* 0x0000000714147221 */ /* 0x000fe40000010100 */
[----:B------:R-:W1:Y:S02]  /*196e0*/  SHFL.BFLY PT, R9, R12, 0x2, 0x1f ;  /* 0x0c401f000c097f89 */ /* 0x000e6400000e0000 */
[----:B------:R-:W-:Y:S01]  /*196f0*/  FMUL.FTZ R10, R20, UR44 ;  /* 0x0000002c140a7c20 */ /* 0x000fe20008410000 */
[----:B------:R-:W-:Y:S08]  /*19700*/  MUFU.EX2 R33, R33 ;  /* 0x0000002100217308 */ /* 0x000ff00000000800 */
[----:B------:R-:W2:Y:S08]  /*19710*/  MUFU.EX2 R10, R10 ;  /* 0x0000000a000a7308 */ /* 0x000eb00000000800 */
[----:B------:R-:W3:Y:S01]  /*19720*/  MUFU.EX2 R168, R168 ;  /* 0x000000a800a87308 */ /* 0x000ee20000000800 */
[----:B-1----:R-:W-:-:S07]  /*19730*/  FMNMX.FTZ R9, R12, R9, !PT ;  /* 0x000000090c097209 */ /* 0x002fce0007810000 */
[----:B------:R-:W1:Y:S01]  /*19740*/  MUFU.EX2 R37, R37 ;  /* 0x0000002500257308 */ /* 0x000e620000000800 */
[-C--:B--2---:R-:W-:Y:S01]  /*19750*/  FMUL.FTZ R88, R88, R10.reuse ;  /* 0x0000000a58587220 */ /* 0x084fe20000410000 */
[----:B------:R-:W2:Y:S01]  /*19760*/  SHFL.BFLY PT, R12, R9, 0x1, 0x1f ;  /* 0x0c201f00090c7f89 */ /* 0x000ea200000e0000 */
[-C--:B------:R-:W-:Y:S01]  /*19770*/  FMUL.FTZ R89, R89, R10.reuse ;  /* 0x0000000a59597220 */ /* 0x080fe20000410000 */
[-C--:B------:R-:W-:Y:S01]  /*19780*/  FMUL.FTZ R92, R92, R10.reuse ;  /* 0x0000000a5c5c7220 */ /* 0x080fe20000410000 */
[-C--:B------:R-:W-:Y:S01]  /*19790*/  FMUL.FTZ R93, R93, R10.reuse ;  /* 0x0000000a5d5d7220 */ /* 0x080fe20000410000 */
[-C--:B------:R-:W-:Y:S01]  /*197a0*/  FMUL.FTZ R96, R96, R10.reuse ;  /* 0x0000000a60607220 */ /* 0x080fe20000410000 */
[-C--:B------:R-:W-:Y:S01]  /*197b0*/  FMUL.FTZ R97, R97, R10.reuse ;  /* 0x0000000a61617220 */ /* 0x080fe20000410000 */
[----:B------:R-:W4:Y:S01]  /*197c0*/  MUFU.EX2 R170, R170 ;  /* 0x000000aa00aa7308 */ /* 0x000f220000000800 */
[-C--:B------:R-:W-:Y:S01]  /*197d0*/  FMUL.FTZ R100, R100, R10.reuse ;  /* 0x0000000a64647220 */ /* 0x080fe20000410000 */
[-C--:B------:R-:W-:Y:S01]  /*197e0*/  FMUL.FTZ R101, R101, R10.reuse ;  /* 0x0000000a65657220 */ /* 0x080fe20000410000 */
[-C--:B------:R-:W-:Y:S01]  /*197f0*/  FMUL.FTZ R104, R104, R10.reuse ;  /* 0x0000000a68687220 */ /* 0x080fe20000410000 */
[-C--:B------:R-:W-:Y:S01]  /*19800*/  FMUL.FTZ R105, R105, R10.reuse ;  /* 0x0000000a69697220 */ /* 0x080fe20000410000 */
[-C--:B------:R-:W-:Y:S01]  /*19810*/  FMUL.FTZ R108, R108, R10.reuse ;  /* 0x0000000a6c6c7220 */ /* 0x080fe20000410000 */
[-C--:B------:R-:W-:Y:S01]  /*19820*/  FMUL.FTZ R109, R109, R10.reuse ;  /* 0x0000000a6d6d7220 */ /* 0x080fe20000410000 */
[-C--:B------:R-:W-:Y:S01]  /*19830*/  FMUL.FTZ R112, R112, R10.reuse ;  /* 0x0000000a70707220 */ /* 0x080fe20000410000 */
[----:B------:R-:W5:Y:S01]  /*19840*/  MUFU.EX2 R41, R41 ;  /* 0x0000002900297308 */ /* 0x000f620000000800 */
        /* <DEDUP_REMOVED lines=8> */
[----:B------:R-:W-:Y:S01]  /*198d0*/  FMUL.FTZ R128, R128, R10 ;  /* 0x0000000a80807220 */ /* 0x000fe20000410000 */
[----:B--2---:R-:W-:Y:S01]  /*198e0*/  FMNMX.FTZ R9, R9, R12, !PT ;  /* 0x0000000c09097209 */ /* 0x004fe20007810000 */
[-C--:B------:R-:W-:Y:S01]  /*198f0*/  FMUL.FTZ R129, R129, R10.reuse ;  /* 0x0000000a81817220 */ /* 0x080fe20000410000 */
[-C--:B------:R-:W-:Y:S01]  /*19900*/  FMUL.FTZ R132, R132, R10.reuse ;  /* 0x0000000a84847220 */ /* 0x080fe20000410000 */
[-C--:B------:R-:W-:Y:S01]  /*19910*/  FMUL.FTZ R133, R133, R10.reuse ;  /* 0x0000000a85857220 */ /* 0x080fe20000410000 */
[C---:B------:R-:W-:Y:S01]  /*19920*/  FSETP.NEU.FTZ.AND P2, PT, R9.reuse, -INF , PT ;  /* 0xff8000000900780b */ /* 0x040fe20003f5d000 */
[----:B------:R-:W-:Y:S01]  /*19930*/  FMUL.FTZ R32, R9, UR44 ;  /* 0x0000002c09207c20 */ /* 0x000fe20008410000 */
[----:B------:R-:W2:Y:S01]  /*19940*/  MUFU.EX2 R45, R45 ;  /* 0x0000002d002d7308 */ /* 0x000ea20000000800 */
[-C--:B------:R-:W-:Y:S01]  /*19950*/  FMUL.FTZ R136, R136, R10.reuse ;  /* 0x0000000a88887220 */ /* 0x080fe20000410000 */
[-C--:B------:R-:W-:Y:S01]  /*19960*/  FMUL.FTZ R137, R137, R10.reuse ;  /* 0x0000000a89897220 */ /* 0x080fe20000410000 */
[-C--:B------:R-:W-:Y:S01]  /*19970*/  FMUL.FTZ R140, R140, R10.reuse ;  /* 0x0000000a8c8c7220 */ /* 0x080fe20000410000 */
[----:B------:R-:W-:Y:S01]  /*19980*/  FSEL R32, R32, RZ, P2 ;  /* 0x000000ff20207208 */ /* 0x000fe20001000000 */
[-C--:B------:R-:W-:Y:S01]  /*19990*/  FMUL.FTZ R141, R141, R10.reuse ;  /* 0x0000000a8d8d7220 */ /* 0x080fe20000410000 */
[-C--:B------:R-:W-:Y:S01]  /*199a0*/  FMUL.FTZ R144, R144, R10.reuse ;  /* 0x0000000a90907220 */ /* 0x080fe20000410000 */
[----:B------:R-:W-:Y:S01]  /*199b0*/  FMUL.FTZ R145, R145, R10 ;  /* 0x0000000a91917220 */ /* 0x000fe20000410000 */
[----:B------:R-:W2:Y:S01]  /*199c0*/  MUFU.EX2 R166, R166 ;  /* 0x000000a600a67308 */ /* 0x000ea20000000800 */
        /* <DEDUP_REMOVED lines=18> */
[----:B------:R-:W-:Y:S01]  /*19af0*/  F2FP.BF16.F32.PACK_AB R180, R180, R11 ;  /* 0x0000000bb4b4723e */ /* 0x000fe200000010ff */
        /* <DEDUP_REMOVED lines=9> */
[----:B0-----:R-:W-:Y:S01]  /*19b90*/  FFMA.FTZ R14, R59, UR44, -R32 ;  /* 0x0000002c3b0e7c23 */ /* 0x001fe20008010820 */
        /* <DEDUP_REMOVED lines=13> */
[----:B------:R-:W-:Y:S01]  /*19c70*/  FSEL R27, R9, RZ, P2 ;  /* 0x000000ff091b7208 */ /* 0x000fe20001000000 */
[--C-:B------:R-:W-:Y:S01]  /*19c80*/  FFMA.FTZ R75, R75, UR44, -R32.reuse ;  /* 0x0000002c4b4b7c23 */ /* 0x100fe20008010820 */
[----:B------:R-:W-:Y:S01]  /*19c90*/  FFMA.FTZ R78, R78, UR44, -R32 ;  /* 0x0000002c4e4e7c23 */ /* 0x000fe20008010820 */
[----:B------:R-:W-:Y:S01]  /*19ca0*/  FADD.FTZ R31, R33, R6 ;  /* 0x00000006211f7221 */ /* 0x000fe20000010000 */
[----:B------:R-:W-:Y:S01]  /*19cb0*/  FFMA.FTZ R79, R79, UR44, -R32 ;  /* 0x0000002c4f4f7c23 */ /* 0x000fe20008010820 */
[----:B------:R-:W-:Y:S01]  /*19cc0*/  FADD.FTZ R27, -R27, R4 ;  /* 0x000000041b1b7221 */ /* 0x000fe20000010100 */
[----:B------:R-:W-:Y:S01]  /*19cd0*/  MUFU.EX2 R53, R53 ;  /* 0x0000003500357308 */ /* 0x000fe20000000800 */
[----:B---3--:R-:W-:Y:S01]  /*19ce0*/  FADD.FTZ R6, R168, R31 ;  /* 0x0000001fa8067221 */ /* 0x008fe20000010000 */
[--C-:B------:R-:W-:Y:S01]  /*19cf0*/  FFMA.FTZ R82, R82, UR44, -R32.reuse ;  /* 0x0000002c52527c23 */ /* 0x100fe20008010820 */
[----:B------:R-:W-:Y:S01]  /*19d00*/  FMUL.FTZ R27, R27, UR44 ;  /* 0x0000002c1b1b7c20 */ /* 0x000fe20008410000 */
[----:B------:R-:W-:Y:S01]  /*19d10*/  FFMA.FTZ R83, R83, UR44, -R32 ;  /* 0x0000002c53537c23 */ /* 0x000fe20008010820 */
[----:B-1----:R-:W-:Y:S01]  /*19d20*/  FADD.FTZ R31, R37, R6 ;  /* 0x00000006251f7221 */ /* 0x002fe20000010000 */
[--C-:B------:R-:W-:Y:S01]  /*19d30*/  FFMA.FTZ R86, R86, UR44, -R32.reuse ;  /* 0x0000002c56567c23 */ /* 0x100fe20008010820 */
[----:B------:R-:W-:Y:S01]  /*19d40*/  FFMA.FTZ R87, R87, UR44, -R32 ;  /* 0x0000002c57577c23 */ /* 0x000fe20008010820 */
[----:B------:R-:W-:Y:S01]  /*19d50*/  MUFU.EX2 R20, R20 ;  /* 0x0000001400147308 */ /* 0x000fe20000000800 */
[----:B----4-:R-:W-:Y:S01]  /*19d60*/  FADD.FTZ R6, R170, R31 ;  /* 0x0000001faa067221 */ /* 0x010fe20000010000 */
[----:B------:R-:W-:Y:S01]  /*19d70*/  ISETP.GT.AND P2, PT, R3, R198, PT ;  /* 0x000000c60300720c */ /* 0x000fe20003f44270 */
[----:B------:R-:W-:Y:S01]  /*19d80*/  FMUL.FTZ R148, R148, R10 ;  /* 0x0000000a94947220 */ /* 0x000fe20000410000 */
[----:B------:R-:W-:Y:S01]  /*19d90*/  F2FP.BF16.F32.PACK_AB R182, R13, R182 ;  /* 0x000000b60db6723e */ /* 0x000fe200000010ff */
[----:B-----5:R-:W-:Y:S01]  /*19da0*/  FADD.FTZ R31, R41, R6 ;  /* 0x00000006291f7221 */ /* 0x020fe20000010000 */
[----:B------:R-:W-:Y:S01]  /*19db0*/  F2FP.BF16.F32.PACK_AB R176, R21, R176 ;  /* 0x000000b015b0723e */ /* 0x000fe200000010ff */
[----:B------:R-:W-:Y:S01]  /*19dc0*/  FMUL.FTZ R149, R149, R10 ;  /* 0x0000000a95957220 */ /* 0x000fe20000410000 */
[----:B------:R-:W0:Y:S01]  /*19dd0*/  MUFU.EX2 R27, R27 ;  /* 0x0000001b001b7308 */ /* 0x000e220000000800 */
[----:B------:R-:W-:Y:S01]  /*19de0*/  FADD.FTZ R6, R164, R31 ;  /* 0x0000001fa4067221 */ /* 0x000fe20000010000 */
[----:B------:R-:W-:Y:S01]  /*19df0*/  F2FP.BF16.F32.PACK_AB R178, R25, R178 ;  /* 0x000000b219b2723e */ /* 0x000fe200000010ff */
[----:B------:R-:W-:Y:S01]  /*19e00*/  VIADD R3, R3, 0xffffffff ;  /* 0xffffffff03037836 */ /* 0x000fe20000000000 */
[----:B------:R-:W-:Y:S01]  /*19e10*/  F2FP.BF16.F32.PACK_AB R172, R29, R172 ;  /* 0x000000ac1dac723e */ /* 0x000fe200000010ff */
[----:B--2---:R-:W-:Y:S01]  /*19e20*/  FADD.FTZ R31, R45, R6 ;  /* 0x000000062d1f7221 */ /* 0x004fe20000010000 */
[----:B------:R-:W-:-:S02]  /*19e30*/  F2FP.BF16.F32.PACK_AB R174, R33, R174 ;  /* 0x000000ae21ae723e */ /* 0x000fc400000010ff */
[----:B------:R-:W1:Y:S01]  /*19e40*/  MUFU.EX2 R162, R162 ;  /* 0x000000a200a27308 */ /* 0x000e620000000800 */
[----:B------:R-:W-:Y:S01]  /*19e50*/  FADD.FTZ R38, R166, R31 ;  /* 0x0000001fa6267221 */ /* 0x000fe20000010000 */
[----:B------:R-:W-:Y:S02]  /*19e60*/  F2FP.BF16.F32.PACK_AB R168, R37, R168 ;  /* 0x000000a825a8723e */ /* 0x000fe400000010ff */
[----:B------:R-:W-:Y:S02]  /*19e70*/  F2FP.BF16.F32.PACK_AB R170, R41, R170 ;  /* 0x000000aa29aa723e */ /* 0x000fe400000010ff */
[----:B------:R-:W-:Y:S02]  /*19e80*/  F2FP.BF16.F32.PACK_AB R164, R45, R164 ;  /* 0x000000a42da4723e */ /* 0x000fe400000010ff */
[----:B------:R-:W2:Y:S01]  /*19e90*/  MUFU.EX2 R177, R177 ;  /* 0x000000b100b17308 */ /* 0x000ea20000000800 */
[----:B0-----:R-:W-:Y:S01]  /*19ea0*/  FFMA.FTZ R6, R27, R5, R12 ;  /* 0x000000051b067223 */ /* 0x001fe2000001000c */
[C---:B------:R-:W-:Y:S01]  /*19eb0*/  FADD.FTZ R5, R49.reuse, R38 ;  /* 0x0000002631057221 */ /* 0x040fe20000010000 */
[----:B------:R-:W-:Y:S01]  /*19ec0*/  F2FP.BF16.F32.PACK_AB R166, R49, R166 ;  /* 0x000000a631a6723e */ /* 0x000fe200000010ff */
[----:B------:R-:W-:Y:S01]  /*19ed0*/  FMUL.FTZ R90, R90, R27 ;  /* 0x0000001b5a5a7220 */ /* 0x000fe20000410000 */
[----:B------:R-:W-:Y:S01]  /*19ee0*/  FADD.FTZ R6, R181, R6 ;  /* 0x00000006b5067221 */ /* 0x000fe20000010000 */
[----:B------:R-:W-:Y:S01]  /*19ef0*/  FADD.FTZ R38, R160, R5 ;  /* 0x00000005a0267221 */ /* 0x000fe20000010000 */
[----:B------:R-:W-:Y:S01]  /*19f00*/  F2FP.BF16.F32.PACK_AB R160, R53, R160 ;  /* 0x000000a035a0723e */ /* 0x000fe200000010ff */
[----:B------:R-:W0:Y:S01]  /*19f10*/  MUFU.EX2 R57, R57 ;  /* 0x0000003900397308 */ /* 0x000e220000000800 */
[----:B------:R-:W-:Y:S01]  /*19f20*/  FADD.FTZ R5, R183, R6 ;  /* 0x00000006b7057221 */ /* 0x000fe20000010000 */
[----:B------:R-:W-:Y:S01]  /*19f30*/  FADD.FTZ R31, R53, R38 ;  /* 0x00000026351f7221 */ /* 0x000fe20000010000 */
[C---:B------:R-:W-:Y:S01]  /*19f40*/  F2FP.BF16.F32.PACK_AB R183, R20.reuse, R183 ;  /* 0x000000b714b7723e */ /* 0x040fe200000010ff */
[-C--:B------:R-:W-:Y:S01]  /*19f50*/  FMUL.FTZ R91, R91, R27.reuse ;  /* 0x0000001b5b5b7220 */ /* 0x080fe20000410000 */
[----:B------:R-:W-:Y:S01]  /*19f60*/  FADD.FTZ R6, R20, R5 ;  /* 0x0000000514067221 */ /* 0x000fe20000010000 */
[----:B-1----:R-:W-:Y:S01]  /*19f70*/  FADD.FTZ R38, R162, R31 ;  /* 0x0000001fa2267221 */ /* 0x002fe20000010000 */
[----:B------:R-:W-:Y:S01]  /*19f80*/  F2FP.BF16.F32.PACK_AB R181, R181, R12 ;  /* 0x0000000cb5b5723e */ /* 0x000fe200000010ff */
        /* <DEDUP_REMOVED lines=9> */
[C---:B0-----:R-:W-:Y:S01]  /*1a020*/  FADD.FTZ R11, R57.reuse, R38 ;  /* 0x00000026390b7221 */ /* 0x041fe20000010000 */
[----:B------:R-:W-:Y:S01]  /*1a030*/  F2FP.BF16.F32.PACK_AB R162, R57, R162 ;  /* 0x000000a239a2723e */ /* 0x000fe200000010ff */
[-C--:B------:R-:W-:Y:S01]  /*1a040*/  FMUL.FTZ R106, R106, R27.reuse ;  /* 0x0000001b6a6a7220 */ /* 0x080fe20000410000 */
[-C--:B------:R-:W-:Y:S01]  /*1a050*/  FMUL.FTZ R107, R107, R27.reuse ;  /* 0x0000001b6b6b7220 */ /* 0x080fe20000410000 */
[-C--:B------:R-:W-:Y:S01]  /*1a060*/  FMUL.FTZ R110, R110, R27.reuse ;  /* 0x0000001b6e6e7220 */ /* 0x080fe20000410000 */
[-C--:B------:R-:W-:Y:S01]  /*1a070*/  FMUL.FTZ R111, R111, R27.reuse ;  /* 0x0000001b6f6f7220 */ /* 0x080fe20000410000 */
[----:B------:R-:W-:Y:S01]  /*1a080*/  FMUL.FTZ R114, R114, R27 ;  /* 0x0000001b72727220 */ /* 0x000fe20000410000 */
[----:B------:R-:W0:Y:S01]  /*1a090*/  MUFU.EX2 R179, R179 ;  /* 0x000000b300b37308 */ /* 0x000e220000000800 */
[C---:B-1----:R-:W-:Y:S01]  /*1a0a0*/  FADD.FTZ R6, R24.reuse, R5 ;  /* 0x0000000518067221 */ /* 0x042fe20000010000 */
[----:B------:R-:W-:Y:S01]  /*1a0b0*/  F2FP.BF16.F32.PACK_AB R177, R24, R177 ;  /* 0x000000b118b1723e */ /* 0x000fe200000010ff */
        /* <DEDUP_REMOVED lines=22> */
[C---:B-1----:R-:W-:Y:S01]  /*1a220*/  FADD.FTZ R11, R61.reuse, R38 ;  /* 0x000000263d0b7221 */ /* 0x042fe20000010000 */
[----:B------:R-:W-:Y:S01]  /*1a230*/  F2FP.BF16.F32.PACK_AB R156, R61, R156 ;  /* 0x0000009c3d9c723e */ /* 0x000fe200000010ff */
[-C--:B------:R-:W-:Y:S01]  /*1a240*/  FMUL.FTZ R150, R150, R27.reuse ;  /* 0x0000001b96967220 */ /* 0x080fe20000410000 */
[----:B------:R-:W-:Y:S01]  /*1a250*/  FMUL.FTZ R151, R151, R27 ;  /* 0x0000001b97977220 */ /* 0x000fe20000410000 */
[----:B------:R-:W-:-:S03]  /*1a260*/  IMAD.MOV.U32 R20, RZ, RZ, R186 ;  /* 0x000000ffff147224 */ /* 0x000fc600078e00ba */
        /* <DEDUP_REMOVED lines=30> */
[----:B------:R-:W-:-:S05]  /*1a450*/  IMAD.MOV.U32 R7, RZ, RZ, R0 ;  /* 0x000000ffff077224 */ /* 0x000fca00078e0000 */
[----:B------:R-:W1:Y:S01]  /*1a460*/  MUFU.EX2 R4, R55 ;  /* 0x0000003700047308 */ /* 0x000e620000000800 */
[C---:B--2---:R-:W-:Y:S01]  /*1a470*/  FADD.FTZ R38, R34.reuse, R5 ;  /* 0x0000000522267221 */ /* 0x044fe20000010000 */
[----:B------:R-:W-:-:S06]  /*1a480*/  F2FP.BF16.F32.PACK_AB R169, R34, R169 ;  /* 0x000000a922a9723e */ /* 0x000fcc00000010ff */
[----:B------:R-:W2:Y:S01]  /*1a490*/  MUFU.EX2 R165, R165 ;  /* 0x000000a500a57308 */ /* 0x000ea20000000800 */
[----:B0-----:R-:W-:-:S07]  /*1a4a0*/  FADD.FTZ R5, R171, R38 ;  /* 0x00000026ab057221 */ /* 0x001fce0000010000 */
[----:B------:R-:W0:Y:S01]  /*1a4b0*/  MUFU.EX2 R14, R14 ;  /* 0x0000000e000e7308 */ /* 0x000e220000000800 */
[C---:B-1----:R-:W-:Y:S01]  /*1a4c0*/  FADD.FTZ R38, R4.reuse, R5 ;  /* 0x0000000504267221 */ /* 0x042fe20000010000 */
[----:B------:R-:W-:Y:S01]  /*1a4d0*/  F2FP.BF16.F32.PACK_AB R171, R4, R171 ;  /* 0x000000ab04ab723e */ /* 0x000fe200000010ff */
[----:B------:R-:W-:-:S05]  /*1a4e0*/  IMAD.MOV.U32 R4, RZ, RZ, R9 ;  /* 0x000000ffff047224 */ /* 0x000fca00078e0009 */
        /* <DEDUP_REMOVED lines=39> */
[----:B------:R-:W-:Y:S06]  /*1a760*/  @P2 BRA `(.L_x_7092) ;  /* 0xffffffcc007c2947 */ /* 0x000fec000383ffff */
.L_x_7074:
[----:B------:R-:W-:Y:S05]  /*1a770*/  WARPSYNC.ALL ;  /* 0x0000000000007948 */ /* 0x000fea0003800000 */
[----:B------:R-:W-:Y:S06]  /*1a780*/  BAR.ARV 0x8, 0x120 ;  /* 0x0204800000007b1d */ /* 0x000fec0000002000 */
[----:B------:R-:W-:Y:S05]  /*1a790*/  @!P0 BRA `(.L_x_7093) ;  /* 0x0000000000048947 */ /* 0x000fea0003800000 */
[----:B------:R-:W-:Y:S01]  /*1a7a0*/  BPT.TRAP 0x1 ;  /* 0x000000040000795c */ /* 0x000fe20000300000 */
.L_x_7093:
[----:B------:R-:W-:Y:S01]  /*1a7b0*/  IMAD R10, R184, 0x8, R2 ;  /* 0x00000008b80a7824 */ /* 0x000fe200078e0202 */
[----:B------:R-:W-:-:S04]  /*1a7c0*/  SHF.L.U32 R3, R186, 0x1f, RZ ;  /* 0x0000001fba037819 */ /* 0x000fc800000006ff */
[----:B------:R0:W1:Y:S01]  /*1a7d0*/  SYNCS.PHASECHK.TRANS64.TRYWAIT P2, [R10+URZ+0x28850], R3 ;  /* 0x028850030a0075a7 */ /* 0x000062000804017f */
[----:B------:R-:W-:Y:S05]  /*1a7e0*/  @!P0 BRA `(.L_x_7094) ;  /* 0x0000000000048947 */ /* 0x000fea0003800000 */
[----:B------:R-:W-:Y:S01]  /*1a7f0*/  BPT.TRAP 0x1 ;  /* 0x000000040000795c */ /* 0x000fe20000300000 */
.L_x_7094:
[----:B------:R-:W-:-:S05]  /*1a800*/  VIADD R2, R2, 0x400 ;  /* 0x0000040002027836 */ /* 0x000fca0000000000 */
[----:B------:R-:W-:-:S04]  /*1a810*/  SHF.R.U32.HI R2, RZ, 0x4, R2 ;  /* 0x00000004ff027819 */ /* 0x000fc80000011602 */
[----:B------:R-:W-:-:S04]  /*1a820*/  LOP3.LUT R2, R2, 0x3fff, RZ, 0xc0, !PT ;  /* 0x00003fff02027812 */ /* 0x000fc800078ec0ff */
[----:B------:R-:W-:Y:S01]  /*1a830*/  LOP3.LUT R7, R2, 0x4000000, RZ, 0xfc, !PT ;  /* 0x0400000002077812 */ /* 0x000fe200078efcff */
[----:B-1----:R-:W-:Y:S06]  /*1a840*/  @P2 BRA `(.L_x_7095) ;  /* 0x0000000000082947 */ /* 0x002fec0003800000 */
[----:B------:R-:W1:Y:S02]  /*1a850*/  SYNCS.PHASECHK.TRANS64.TRYWAIT P0, [R10+URZ+0x28850], R3 ;  /* 0x028850030a0075a7 */ /* 0x000e64000800017f */
[----:B-1----:R-:W-:Y:S05]  /*1a860*/  @!P0 BRA `(.L_x_7096) ;  /* 0x000000a400108947 */ /* 0x002fea0003800000 */
.L_x_7095:
[----:B------:R-:W-:Y:S01]  /*1a870*/  IMAD R2, R184, 0x800, R7 ;  /* 0x00000800b8027824 */ /* 0x000fe200078e0207 */
[----:B------:R-:W-:Y:S05]  /*1a880*/  WARPSYNC.ALL ;  /* 0x0000000000007948 */ /* 0x000fea0003800000 */
[----:B01----:R-:W-:Y:S01]  /*1a890*/  IMAD.MOV.U32 R3, RZ, RZ, 0x40000040 ;  /* 0x40000040ff037424 */ /* 0x003fe200078e00ff */
[C---:B------:R-:W-:Y:S01]  /*1a8a0*/  R2UR UR6, R2.reuse ;  /* 0x00000000020672ca */ /* 0x040fe200000e0000 */
[----:B------:R-:W-:Y:S01]  /*1a8b0*/  WARPGROUP.ARRIVE ;  /* 0x00000000000079c5 */ /* 0x000fe20000000000 */
[----:B------:R-:W-:Y:S02]  /*1a8c0*/  VIADD R12, R2, 0x80 ;  /* 0x00000080020c7836 */ /* 0x000fe40000000000 */
[----:B------:R-:W-:Y:S01]  /*1a8d0*/  R2UR UR7, R3 ;  /* 0x00000000030772ca */ /* 0x000fe200000e0000 */
[----:B------:R-:W-:-:S02]  /*1a8e0*/  IMAD.MOV.U32 R13, RZ, RZ, 0x40000040 ;  /* 0x40000040ff0d7424 */ /* 0x000fc400078e00ff */
[----:B------:R-:W-:Y:S02]  /*1a8f0*/  IMAD.MOV.U32 R3, RZ, RZ, 0x40000040 ;  /* 0x40000040ff037424 */ /* 0x000fe400078e00ff */
[----:B------:R-:W-:Y:S02]  /*1a900*/  @!P1 VIADD R10, R10, 0x28860 ;  /* 0x000288600a0a9836 */ /* 0x000fe40000000000 */
[----:B------:R-:W-:Y:S02]  /*1a910*/  VIADD R184, R184, 0x1 ;  /* 0x00000001b8b87836 */ /* 0x000fe40000000000 */
[----:B------:R-:W-:Y:S01]  /*1a920*/  IMAD.MOV.U32 R20, RZ, RZ, -0x800000 ;  /* 0xff800000ff147424 */ /* 0x000fe200078e00ff */
[----:B------:R-:W-:Y:S01]  /*1a930*/  @!P1 PRMT R10, RZ, 0x654, R10 ;  /* 0x00000654ff0a9816 */ /* 0x000fe2000000000a */
[----:B------:R-:W-:Y:S01]  /*1a940*/  VIADD R222, R222, 0x1 ;  /* 0x00000001dede7836 */ /* 0x000fe20000000000 */
[----:B------:R-:W-:Y:S01]  /*1a950*/  ISETP.NE.AND P2, PT, R184, 0x2, PT ;  /* 0x00000002b800780c */ /* 0x000fe20003f45270 */
[----:B------:R-:W-:Y:S01]  /*1a960*/  HGMMA.64x128x16.F32.BF16 R88, R180, gdesc[UR4].tnspB, R88, gsb0 ;  /* 0x41e00004b4587df0 */ /* 0x000fe20008001858 */
[----:B------:R-:W-:Y:S01]  /*1a970*/  R2UR UR6, R12 ;  /* 0x000000000c0672ca */ /* 0x000fe200000e0000 */
[----:B------:R-:W-:Y:S01]  /*1a980*/  VIADD R12, R2, 0x100 ;  /* 0x00000100020c7836 */ /* 0x000fe20000000000 */
[----:B------:R-:W-:Y:S01]  /*1a990*/  R2UR UR7, R13 ;  /* 0x000000000d0772ca */ /* 0x000fe200000e0000 */
[----:B------:R-:W-:Y:S01]  /*1a9a0*/  IMAD.MOV.U32 R13, RZ, RZ, 0x40000040 ;  /* 0x40000040ff0d7424 */ /* 0x000fe200078e00ff */
[----:B------:R-:W-:Y:S01]  /*1a9b0*/  SEL R184, R184, RZ, P2 ;  /* 0x000000ffb8b87207 */ /* 0x000fe20001000000 */
[----:B------:R-:W-:-:S02]  /*1a9c0*/  WARPGROUP.DEPBAR.LE gsb0, 0x0 ;  /* 0x00008000000079c5 */ /* 0x000fc40000010000 */
        /* <DEDUP_REMOVED lines=33> */
[----:B------:R-:W-:Y:S01]  /*1abe0*/  IMAD.U32 R13, RZ, RZ, UR44 ;  /* 0x0000002cff0d7e24 */ /* 0x000fe2000f8e00ff */
[----:B------:R-:W-:Y:S02]  /*1abf0*/  WARPGROUP.DEPBAR.LE gsb0, 0x0 ;  /* 0x00008000000079c5 */ /* 0x000fe40000010000 */
[----:B------:R-:W-:-:S09]  /*1ac00*/  WARPGROUP.ARRIVE ;  /* 0x00000000000079c5 */ /* 0x000fd20000000000 */
[----:B------:R-:W-:Y:S01]  /*1ac10*/  HGMMA.64x128x16.F32.BF16 R88, R156, gdesc[UR4].tnspB, R88, gsb0 ;  /* 0x41e000049c587df0 */ /* 0x000fe20008001858 */
[----:B------:R-:W-:Y:S02]  /*1ac20*/  R2UR UR6, R2 ;  /* 0x00000000020672ca */ /* 0x000fe400000e0000 */
[----:B------:R-:W-:Y:S01]  /*1ac30*/  R2UR UR7, R3 ;  /* 0x00000000030772ca */ /* 0x000fe200000e0000 */
[----:B------:R-:W0:Y:S04]  /*1ac40*/  SHFL.BFLY PT, R2, R5, 0x2, 0x1f ;  /* 0x0c401f0005027f89 */ /* 0x000e2800000e0000 */
[----:B------:R-:W1:Y:S01]  /*1ac50*/  SHFL.BFLY PT, R3, R6, 0x2, 0x1f ;  /* 0x0c401f0006037f89 */ /* 0x000e6200000e0000 */
[----:B0-----:R-:W-:Y:S01]  /*1ac60*/  FADD.FTZ R4, R2, R5 ;  /* 0x0000000502047221 */ /* 0x001fe20000010000 */
[----:B------:R-:W-:-:S02]  /*1ac70*/  IMAD.U32 R5, RZ, RZ, UR44 ;  /* 0x0000002cff057e24 */ /* 0x000fc4000f8e00ff */
[----:B-1----:R-:W-:Y:S02]  /*1ac80*/  FADD.FTZ R3, R3, R6 ;  /* 0x0000000603037221 */ /* 0x002fe40000010000 */
[----:B------:R-:W0:Y:S04]  /*1ac90*/  SHFL.BFLY PT, R7, R4, 0x1, 0x1f ;  /* 0x0c201f0004077f89 */ /* 0x000e2800000e0000 */
[----:B------:R-:W1:Y:S01]  /*1aca0*/  SHFL.BFLY PT, R2, R3, 0x1, 0x1f ;  /* 0x0c201f0003027f89 */ /* 0x000e6200000e0000 */
[----:B0-----:R-:W-:Y:S01]  /*1acb0*/  FADD.FTZ R11, R4, R7 ;  /* 0x00000007040b7221 */ /* 0x001fe20000010000 */
[----:B------:R-:W-:Y:S02]  /*1acc0*/  IMAD.MOV.U32 R4, RZ, RZ, RZ ;  /* 0x000000ffff047224 */ /* 0x000fe400078e00ff */
[----:B-1----:R-:W-:-:S02]  /*1acd0*/  FADD.FTZ R8, R3, R2 ;  /* 0x0000000203087221 */ /* 0x002fc40000010000 */
[----:B------:R-:W-:Y:S01]  /*1ace0*/  FSETP.NE.FTZ.AND P3, PT, R11, RZ, PT ;  /* 0x000000ff0b00720b */ /* 0x000fe20003f75000 */
[----:B------:R-:W-:Y:S01]  /*1acf0*/  IMAD.MOV.U32 R2, RZ, RZ, RZ ;  /* 0x000000ffff027224 */ /* 0x000fe200078e00ff */
[----:B------:R-:W-:Y:S02]  /*1ad00*/  SEL R3, RZ, 0x1, P2 ;  /* 0x00000001ff037807 */ /* 0x000fe40001000000 */
[----:B------:R-:W-:Y:S02]  /*1ad10*/  FSETP.NE.FTZ.AND P0, PT, R8, RZ, PT ;  /* 0x000000ff0800720b */ /* 0x000fe40003f15000 */
[----:B------:R-:W-:Y:S01]  /*1ad20*/  LOP3.LUT R186, R186, R3, RZ, 0x3c, !PT ;  /* 0x00000003baba7212 */ /* 0x000fe200078e3cff */
[----:B------:R-:W-:-:S06]  /*1ad30*/  IMAD.MOV.U32 R3, RZ, RZ, -0x800000 ;  /* 0xff800000ff037424 */ /* 0x000fcc00078e00ff */
[----:B------:R-:W-:Y:S01]  /*1ad40*/  @P3 MUFU.LG2 R7, R11 ;  /* 0x0000000b00073308 */ /* 0x000fe20000000c00 */
[----:B------:R-:W-:-:S03]  /*1ad50*/  @P3 FMUL.FTZ R13, R13, 0.69314718246459960938 ;  /* 0x3f3172180d0d3820 */ /* 0x000fc60000410000 */
[----:B------:R-:W-:-:S04]  /*1ad60*/  @P0 FMUL.FTZ R5, R5, 0.69314718246459960938 ;  /* 0x3f31721805050820 */ /* 0x000fc80000410000 */
[----:B------:R-:W0:Y:S08]  /*1ad70*/  @P0 MUFU.LG2 R6, R8 ;  /* 0x0000000800060308 */ /* 0x000e300000000c00 */
[----:B------:R1:W2:Y:S08]  /*1ad80*/  @P0 MUFU.RCP R2, R8 ;  /* 0x0000000800020308 */ /* 0x0002b00000001000 */
[----:B------:R-:W3:Y:S01]  /*1ad90*/  @P3 MUFU.RCP R4, R11 ;  /* 0x0000000b00043308 */ /* 0x000ee20000001000 */
[----:B0-----:R-:W-:Y:S01]  /*1ada0*/  @P0 FMUL.FTZ R6, R6, 0.69314718246459960938 ;  /* 0x3f31721806060820 */ /* 0x001fe20000410000 */
[----:B-1----:R-:W-:-:S03]  /*1adb0*/  @P3 FMUL.FTZ R8, R7, 0.69314718246459960938 ;  /* 0x3f31721807083820 */ /* 0x002fc60000410000 */
[----:B------:R-:W-:Y:S01]  /*1adc0*/  @P0 FFMA.FTZ R20, R5, R0, R6 ;  /* 0x0000000005140223 */ /* 0x000fe20000010006 */
[----:B------:R-:W-:Y:S01]  /*1add0*/  @P3 FFMA.FTZ R3, R13, R9, R8 ;  /* 0x000000090d033223 */ /* 0x000fe20000010008 */
[----:B------:R-:W-:Y:S01]  /*1ade0*/  PLOP3.LUT P0, PT, PT, PT, PT, 0x8, 0x0 ;  /* 0x000000000000781c */ /* 0x000fe20003f0e170 */
        /* <DEDUP_REMOVED lines=69> */
.L_x_6948:
[----:B------:R-:W-:Y:S05]  /*1b240*/  WARPSYNC.ALL ;  /* 0x0000000000007948 */ /* 0x000fea0003800000 */
        /* <DEDUP_REMOVED lines=10> */
[----:B------:R-:W-:Y:S05]  /*1b2f0*/  WARPSYNC.ALL ;  /* 0x0000000000007948 */ /* 0x000fea0003800000 */
[----:B------:R-:W-:Y:S01]  /*1b300*/  BAR.SYNC.DEFER_BLOCKING 0x1, 0x100 ;  /* 0x0044000000007b1d */ /* 0x000fe20000010000 */
[----:B------:R-:W-:Y:S02]  /*1b310*/  F2FP.BF16.F32.PACK_AB R6, R6, R39 ;  /* 0x000000270606723e */ /* 0x000fe400000010ff */
[----:B------:R-:W-:Y:S02]  /*1b320*/  F2FP.BF16.F32.PACK_AB R7, R7, R94 ;  /* 0x0000005e0707723e */ /* 0x000fe400000010ff */
[----:B------:R-:W-:Y:S01]  /*1b330*/  F2FP.BF16.F32.PACK_AB R30, R133, R30 ;  /* 0x0000001e851e723e */ /* 0x000fe200000010ff */
[----:B------:R-:W-:Y:S01]  /*1b340*/  ULDC.64 UR4, c[0x0][0xbd8] ;  /* 0x0002f60000047ab9 */ /* 0x000fe20000000a00 */
[----:B------:R-:W-:-:S02]  /*1b350*/  F2FP.BF16.F32.PACK_AB R32, R137, R32 ;  /* 0x000000208920723e */ /* 0x000fc400000010ff */
[----:B------:R-:W-:Y:S02]  /*1b360*/  F2FP.BF16.F32.PACK_AB R33, R33, R138 ;  /* 0x0000008a2121723e */ /* 0x000fe400000010ff */
[----:B------:R-:W-:Y:S02]  /*1b370*/  F2FP.BF16.F32.PACK_AB R34, R141, R34 ;  /* 0x000000228d22723e */ /* 0x000fe400000010ff */
[----:B------:R-:W-:Y:S02]  /*1b380*/  F2FP.BF16.F32.PACK_AB R35, R35, R142 ;  /* 0x0000008e2323723e */ /* 0x000fe400000010ff */
[----:B------:R-:W-:Y:S02]  /*1b390*/  MOV R36, R2 ;  /* 0x0000000200247202 */ /* 0x000fe40000000f00 */
[----:B--2---:R-:W-:-:S03]  /*1b3a0*/  MOV R37, R5 ;  /* 0x0000000500257202 */ /* 0x004fc60000000f00 */
[----:B------:R-:W-:-:S03]  /*1b3b0*/  IMAD.WIDE R4, R229, 0x2, R36 ;  /* 0x00000002e5047825 */ /* 0x000fc600078e0224 */
[C---:B------:R-:W-:Y:S02]  /*1b3c0*/  IADD3 R41, P5, R4.reuse, 0x20, RZ ;  /* 0x0000002004297810 */ /* 0x040fe40007fbe0ff */
[C---:B------:R-:W-:Y:S02]  /*1b3d0*/  IADD3 R47, P2, R4.reuse, 0x4000, RZ ;  /* 0x00004000042f7810 */ /* 0x040fe40007f5e0ff */
[----:B------:R-:W-:Y:S01]  /*1b3e0*/  LOP3.LUT R0, R41, 0x380, RZ, 0xc0, !PT ;  /* 0x0000038029007812 */ /* 0x000fe200078ec0ff */
[--C-:B------:R-:W-:Y:S01]  /*1b3f0*/  IMAD.X R9, RZ, RZ, R5.reuse, P5 ;  /* 0x000000ffff097224 */ /* 0x100fe200028e0605 */
[C---:B------:R-:W-:Y:S01]  /*1b400*/  LOP3.LUT R29, R4.reuse, 0x380, RZ, 0xc0, !PT ;  /* 0x00000380041d7812 */ /* 0x040fe200078ec0ff */
[----:B------:R-:W-:Y:S01]  /*1b410*/  IMAD.X R15, RZ, RZ, R5, P2 ;  /* 0x000000ffff0f7224 */ /* 0x000fe200010e0605 */
[----:B------:R-:W-:Y:S02]  /*1b420*/  IADD3 R43, P0, R4, 0x40, RZ ;  /* 0x00000040042b7810 */ /* 0x000fe40007f1e0ff */
[----:B------:R-:W-:-:S02]  /*1b430*/  ISETP.NE.U32.AND P2, PT, RZ, UR4, PT ;  /* 0x00000004ff007c0c */ /* 0x000fc4000bf45070 */
[----:B------:R-:W-:Y:S01]  /*1b440*/  SHF.R.U64 R0, R0, 0x3, RZ ;  /* 0x0000000300007819 */ /* 0x000fe200000012ff */
[--C-:B------:R-:W-:Y:S01]  /*1b450*/  IMAD.X R11, RZ, RZ, R5.reuse, P0 ;  /* 0x000000ffff0b7224 */ /* 0x100fe200000e0605 */
[C---:B------:R-:W-:Y:S02]  /*1b460*/  IADD3 R45, P1, R4.reuse, 0x60, RZ ;  /* 0x00000060042d7810 */ /* 0x040fe40007f3e0ff */
[----:B------:R-:W-:Y:S02]  /*1b470*/  SHF.R.U64 R29, R29, 0x3, RZ ;  /* 0x000000031d1d7819 */ /* 0x000fe400000012ff */
[C---:B------:R-:W-:Y:S01]  /*1b480*/  IADD3 R49, P3, R4.reuse, 0x4020, RZ ;  /* 0x0000402004317810 */ /* 0x040fe20007f7e0ff */
[--C-:B------:R-:W-:Y:S01]  /*1b490*/  IMAD.X R13, RZ, RZ, R5.reuse, P1 ;  /* 0x000000ffff0d7224 */ /* 0x100fe200008e0605 */
[C---:B------:R-:W-:Y:S02]  /*1b4a0*/  IADD3 R51, P4, R4.reuse, 0x4040, RZ ;  /* 0x0000404004337810 */ /* 0x040fe40007f9e0ff */
[----:B------:R-:W-:Y:S01]  /*1b4b0*/  LOP3.LUT R10, R43, 0x380, RZ, 0xc0, !PT ;  /* 0x000003802b0a7812 */ /* 0x000fe200078ec0ff */
[--C-:B------:R-:W-:Y:S01]  /*1b4c0*/  IMAD.X R25, RZ, RZ, R5.reuse, P3 ;  /* 0x000000ffff197224 */ /* 0x100fe200018e0605 */
[----:B------:R-:W-:Y:S01]  /*1b4d0*/  IADD3 R53, P5, R4, 0x4060, RZ ;  /* 0x0000406004357810 */ /* 0x000fe20007fbe0ff */
[----:B------:R-:W-:Y:S01]  /*1b4e0*/  IMAD.X R27, RZ, RZ, R5, P4 ;  /* 0x000000ffff1b7224 */ /* 0x000fe200020e0605 */
[----:B------:R-:W-:Y:S01]  /*1b4f0*/  ISETP.NE.AND.EX P2, PT, RZ, UR5, PT, P2 ;  /* 0x00000005ff007c0c */ /* 0x000fe2000bf45320 */
[----:B------:R-:W-:Y:S01]  /*1b500*/  ULDC.64 UR4, c[0x0][0xbe0] ;  /* 0x0002f80000047ab9 */ /* 0x000fe20000000a00 */
[----:B------:R-:W-:-:S02]  /*1b510*/  LOP3.LUT R8, R0, R41, RZ, 0x3c, !PT ;  /* 0x0000002900087212 */ /* 0x000fc400078e3cff */
[----:B------:R-:W-:Y:S02]  /*1b520*/  LOP3.LUT R12, R45, 0x380, RZ, 0xc0, !PT ;  /* 0x000003802d0c7812 */ /* 0x000fe400078ec0ff */
[----:B------:R-:W-:Y:S01]  /*1b530*/  LOP3.LUT R4, R29, R4, RZ, 0x3c, !PT ;  /* 0x000000041d047212 */ /* 0x000fe200078e3cff */
[----:B------:R-:W-:Y:S01]  /*1b540*/  IMAD.X R29, RZ, RZ, R5, P5 ;  /* 0x000000ffff1d7224 */ /* 0x000fe200028e0605 */
[----:B------:R-:W-:Y:S02]  /*1b550*/  LOP3.LUT R0, R47, 0x380, RZ, 0xc0, !PT ;  /* 0x000003802f007812 */ /* 0x000fe400078ec0ff */
[----:B------:R-:W-:Y:S02]  /*1b560*/  SHF.R.U64 R10, R10, 0x3, RZ ;  /* 0x000000030a0a7819 */ /* 0x000fe400000012ff */
[----:B------:R-:W-:Y:S02]  /*1b570*/  LOP3.LUT R24, R49, 0x380, RZ, 0xc0, !PT ;  /* 0x0000038031187812 */ /* 0x000fe400078ec0ff */
[----:B------:R-:W-:-:S02]  /*1b580*/  LOP3.LUT R26, R51, 0x380, RZ, 0xc0, !PT ;  /* 0x00000380331a7812 */ /* 0x000fc400078ec0ff */
[----:B------:R-:W-:Y:S02]  /*1b590*/  ISETP.NE.U32.AND P0, PT, RZ, UR4, PT ;  /* 0x00000004ff007c0c */ /* 0x000fe4000bf05070 */
[----:B------:R-:W-:Y:S02]  /*1b5a0*/  LOP3.LUT R28, R53, 0x380, RZ, 0xc0, !PT ;  /* 0x00000380351c7812 */ /* 0x000fe400078ec0ff */
[----:B------:R-:W-:Y:S02]  /*1b5b0*/  SHF.R.U64 R12, R12, 0x3, RZ ;  /* 0x000000030c0c7819 */ /* 0x000fe400000012ff */
[----:B------:R-:W-:Y:S02]  /*1b5c0*/  SHF.R.U64 R0, R0, 0x3, RZ ;  /* 0x0000000300007819 */ /* 0x000fe400000012ff */
[----:B------:R-:W-:Y:S02]  /*1b5d0*/  MOV R38, R4 ;  /* 0x0000000400267202 */ /* 0x000fe40000000f00 */
[----:B------:R-:W-:-:S02]  /*1b5e0*/  LOP3.LUT R10, R10, R43, RZ, 0x3c, !PT ;  /* 0x0000002b0a0a7212 */ /* 0x000fc400078e3cff */
[----:B------:R-:W-:Y:S02]  /*1b5f0*/  SHF.R.U64 R24, R24, 0x3, RZ ;  /* 0x0000000318187819 */ /* 0x000fe400000012ff */
[----:B------:R-:W-:Y:S02]  /*1b600*/  SHF.R.U64 R26, R26, 0x3, RZ ;  /* 0x000000031a1a7819 */ /* 0x000fe400000012ff */
[----:B------:R-:W-:Y:S02]  /*1b610*/  F2FP.BF16.F32.PACK_AB R4, R89, R88 ;  /* 0x000000585904723e */ /* 0x000fe400000010ff */
[----:B------:R-:W-:Y:S02]  /*1b620*/  F2FP.BF16.F32.PACK_AB R5, R91, R90 ;  /* 0x0000005a5b05723e */ /* 0x000fe400000010ff */
[----:B------:R-:W-:Y:S02]  /*1b630*/  ISETP.NE.AND.EX P0, PT, RZ, UR5, PT, P0 ;  /* 0x00000005ff007c0c */ /* 0x000fe4000bf05300 */
[----:B------:R-:W-:Y:S01]  /*1b640*/  SHF.R.U64 R28, R28, 0x3, RZ ;  /* 0x000000031c1c7819 */ /* 0x000fe200000012ff */
[----:B------:R2:W-:Y:S01]  /*1b650*/  STSM.16.M88.4 [R38], R4 ;  /* 0x0000000426007844 */ /* 0x0005e20000000200 */
[----:B------:R-:W-:-:S02]  /*1b660*/  LOP3.LUT R12, R12, R45, RZ, 0x3c, !PT ;  /* 0x0000002d0c0c7212 */ /* 0x000fc400078e3cff */
[----:B------:R-:W-:Y:S02]  /*1b670*/  LOP3.LUT R14, R0, R47, RZ, 0x3c, !PT ;  /* 0x0000002f000e7212 */ /* 0x000fe400078e3cff */
[----:B------:R-:W-:Y:S02]  /*1b680*/  LOP3.LUT R24, R24, R49, RZ, 0x3c, !PT ;  /* 0x0000003118187212 */ /* 0x000fe400078e3cff */
[----:B------:R-:W-:Y:S02]  /*1b690*/  LOP3.LUT R26, R26, R51, RZ, 0x3c, !PT ;  /* 0x000000331a1a7212 */ /* 0x000fe400078e3cff */
[----:B------:R-:W-:Y:S02]  /*1b6a0*/  MOV R45, R8 ;  /* 0x00000008002d7202 */ /* 0x000fe40000000f00 */
[----:B------:R-:W-:Y:S02]  /*1b6b0*/  MOV R44, R10 ;  /* 0x0000000a002c7202 */ /* 0x000fe40000000f00 */
[----:B------:R-:W-:-:S02]  /*1b6c0*/  LOP3.LUT R28, R28, R53, RZ, 0x3c, !PT ;  /* 0x000000351c1c7212 */ /* 0x000fc400078e3cff */
[----:B------:R-:W-:Y:S01]  /*1b6d0*/  F2FP.BF16.F32.PACK_AB R8, R97, R96 ;  /* 0x000000606108723e */ /* 0x000fe200000010ff */
[----:B--2---:R-:W2:Y:S01]  /*1b6e0*/  LDC.64 R38, c[0x0][0xbd8] ;  /* 0x0002f600ff267b82 */ /* 0x004ea20000000a00 */
[----:B------:R-:W-:Y:S02]  /*1b6f0*/  F2FP.BF16.F32.PACK_AB R9, R99, R98 ;  /* 0x000000626309723e */ /* 0x000fe400000010ff */
[----:B------:R-:W-:Y:S02]  /*1b700*/  F2FP.BF16.F32.PACK_AB R10, R101, R100 ;  /* 0x00000064650a723e */ /* 0x000fe400000010ff */
[----:B------:R-:W-:Y:S02]  /*1b710*/  F2FP.BF16.F32.PACK_AB R11, R103, R102 ;  /* 0x00000066670b723e */ /* 0x000fe400000010ff */
[----:B------:R-:W-:Y:S02]  /*1b720*/  F2FP.BF16.F32.PACK_AB R4, R105, R104 ;  /* 0x000000686904723e */ /* 0x000fe400000010ff */
[----:B------:R-:W-:Y:S01]  /*1b730*/  F2FP.BF16.F32.PACK_AB R5, R107, R106 ;  /* 0x0000006a6b05723e */ /* 0x000fe200000010ff */
[----:B------:R3:W-:Y:S01]  /*1b740*/  STSM.16.M88.4 [R45], R8 ;  /* 0x000000082d007844 */ /* 0x0007e20000000200 */
[----:B------:R-:W-:-:S02]  /*1b750*/  F2FP.BF16.F32.PACK_AB R6, R109, R108 ;  /* 0x0000006c6d06723e */ /* 0x000fc400000010ff */
[----:B------:R-:W-:Y:S02]  /*1b760*/  F2FP.BF16.F32.PACK_AB R7, R111, R110 ;  /* 0x0000006e6f07723e */ /* 0x000fe400000010ff */
[----:B------:R-:W-:Y:S02]  /*1b770*/  MOV R43, R12 ;  /* 0x0000000c002b7202 */ /* 0x000fe40000000f00 */
[----:B------:R-:W-:Y:S01]  /*1b780*/  MOV R42, R14 ;  /* 0x0000000e002a7202 */ /* 0x000fe20000000f00 */
[----:B------:R4:W-:Y:S01]  /*1b790*/  STSM.16.M88.4 [R44], R4 ;  /* 0x000000042c007844 */ /* 0x0009e20000000200 */
[----:B------:R-:W-:Y:S02]  /*1b7a0*/  MOV R0, R24 ;  /* 0x0000001800007202 */ /* 0x000fe40000000f00 */
[----:B------:R-:W-:Y:S02]  /*1b7b0*/  MOV R41, R26 ;  /* 0x0000001a00297202 */ /* 0x000fe40000000f00 */
[----:B------:R-:W-:Y:S01]  /*1b7c0*/  F2FP.BF16.F32.PACK_AB R12, R113, R112 ;  /* 0x00000070710c723e */ /* 0x000fe200000010ff */
[----:B------:R-:W-:Y:S01]  /*1b7d0*/  ULDC UR4, c[0x0][0xa88] ;  /* 0x0002a20000047ab9 */ /* 0x000fe20000000800 */
[----:B------:R-:W-:Y:S01]  /*1b7e0*/  F2FP.BF16.F32.PACK_AB R13, R115, R114 ;  /* 0x00000072730d723e */ /* 0x000fe200000010ff */
[----:B---3--:R-:W3:Y:S01]  /*1b7f0*/  @P0 LDC.64 R8, c[0x0][0xbe0] ;  /* 0x0002f800ff080b82 */ /* 0x008ee20000000a00 */
[----:B------:R-:W-:Y:S01]  /*1b800*/  F2FP.BF16.F32.PACK_AB R14, R31, R116 ;  /* 0x000000741f0e723e */ /* 0x000fe200000010ff */
[----:B--2---:R-:W-:Y:S01]  /*1b810*/  IMAD.WIDE R38, R221, 0x4, R38 ;  /* 0x00000004dd267825 */ /* 0x004fe200078e0226 */
[----:B------:R-:W-:-:S02]  /*1b820*/  F2FP.BF16.F32.PACK_AB R15, R119, R118 ;  /* 0x00000076770f723e */ /* 0x000fc400000010ff */
[----:B------:R-:W-:Y:S02]  /*1b830*/  MOV R40, R28 ;  /* 0x0000001c00287202 */ /* 0x000fe40000000f00 */
[----:B------:R-:W-:Y:S01]  /*1b840*/  F2FP.BF16.F32.PACK_AB R24, R121, R120 ;  /* 0x000000787918723e */ /* 0x000fe200000010ff */
[----:B------:R-:W-:Y:S01]  /*1b850*/  STSM.16.M88.4 [R43], R12 ;  /* 0x0000000c2b007844 */ /* 0x000fe20000000200 */
[----:B------:R-:W-:Y:S01]  /*1b860*/  F2FP.BF16.F32.PACK_AB R25, R123, R122 ;  /* 0x0000007a7b19723e */ /* 0x000fe200000010ff */
[----:B----4-:R-:W-:Y:S01]  /*1b870*/  IMAD.MOV.U32 R44, RZ, RZ, RZ ;  /* 0x000000ffff2c7224 */ /* 0x010fe200078e00ff */
[----:B------:R-:W-:Y:S02]  /*1b880*/  F2FP.BF16.F32.PACK_AB R26, R125, R124 ;  /* 0x0000007c7d1a723e */ /* 0x000fe400000010ff */
[----:B------:R-:W-:Y:S02]  /*1b890*/  F2FP.BF16.F32.PACK_AB R27, R127, R126 ;  /* 0x0000007e7f1b723e */ /* 0x000fe400000010ff */
[----:B------:R-:W-:-:S02]  /*1b8a0*/  F2FP.BF16.F32.PACK_AB R28, R21, R128 ;  /* 0x00000080151c723e */ /* 0x000fc400000010ff */
[----:B------:R-:W-:Y:S01]  /*1b8b0*/  F2FP.BF16.F32.PACK_AB R29, R131, R130 ;  /* 0x00000082831d723e */ /* 0x000fe200000010ff */
[----:B------:R-:W-:Y:S01]  /*1b8c0*/  STSM.16.M88.4 [R42], R24 ;  /* 0x000000182a007844 */ /* 0x000fe20000000200 */
[----:B------:R-:W-:Y:S02]  /*1b8d0*/  F2FP.BF16.F32.PACK_AB R31, R135, R134 ;  /* 0x00000086871f723e */ /* 0x000fe400000010ff */
[----:B------:R-:W-:Y:S02]  /*1b8e0*/  F2FP.BF16.F32.PACK_AB R4, R145, R144 ;  /* 0x000000909104723e */ /* 0x000fe400000010ff */
[----:B------:R-:W-:Y:S01]  /*1b8f0*/  F2FP.BF16.F32.PACK_AB R5, R147, R146 ;  /* 0x000000929305723e */ /* 0x000fe200000010ff */
[----:B------:R2:W-:Y:S01]  /*1b900*/  STSM.16.M88.4 [R0], R28 ;  /* 0x0000001c00007844 */ /* 0x0005e20000000200 */
[----:B------:R-:W-:Y:S02]  /*1b910*/  F2FP.BF16.F32.PACK_AB R6, R149, R148 ;  /* 0x000000949506723e */ /* 0x000fe400000010ff */
[----:B------:R-:W-:Y:S01]  /*1b920*/  F2FP.BF16.F32.PACK_AB R7, R151, R150 ;  /* 0x000000969707723e */ /* 0x000fe200000010ff */
[----:B------:R4:W-:Y:S04]  /*1b930*/  STSM.16.M88.4 [R41], R32 ;  /* 0x0000002029007844 */ /* 0x0009e80000000200 */
[----:B------:R4:W-:Y:S01]  /*1b940*/  STSM.16.M88.4 [R40], R4 ;  /* 0x0000000428007844 */ /* 0x0009e20000000200 */
[----:B------:R-:W-:Y:S01]  /*1b950*/  BAR.SYNC.DEFER_BLOCKING 0x1, 0x100 ;  /* 0x0044000000007b1d */ /* 0x000fe20000010000 */
[----:B---3--:R-:W-:-:S04]  /*1b960*/  @P0 IMAD.WIDE R8, R221, 0x4, R8 ;  /* 0x00000004dd080825 */ /* 0x008fc800078e0208 */
[----:B--2---:R-:W-:Y:S01]  /*1b970*/  IMAD.U32 R0, RZ, RZ, UR4 ;  /* 0x00000004ff007e24 */ /* 0x004fe2000f8e00ff */
[----:B------:R4:W5:Y:S01]  /*1b980*/  @P2 LDG.E R44, desc[UR54][R38.64] ;  /* 0x00000036262c2981 */ /* 0x000962000c1e1900 */
[----:B------:R-:W-:-:S04]  /*1b990*/  IMAD.IADD R11, R16, 0x1, R203 ;  /* 0x00000001100b7824 */ /* 0x000fc800078e02cb */
[----:B------:R4:W5:Y:S01]  /*1b9a0*/  @P0 LDG.E R0, desc[UR54][R8.64] ;  /* 0x0000003608000981 */ /* 0x000962000c1e1900 */
[----:B------:R-:W-:Y:S01]  /*1b9b0*/  IMAD.WIDE R36, R11, 0x2, R36 ;  /* 0x000000020b247825 */ /* 0x000fe200078e0224 */
[----:B------:R-:W-:Y:S06]  /*1b9c0*/  @P0 BRA `(.L_x_7099) ;  /* 0x0000000000100947 */ /* 0x000fec0003800000 */
[----:B------:R-:W-:Y:S05]  /*1b9d0*/  @!P2 BRA `(.L_x_7099) ;  /* 0x00000000000ca947 */ /* 0x000fea0003800000 */
[----:B----4-:R-:W2:Y:S04]  /*1b9e0*/  LDG.E R5, desc[UR54][R38.64] ;  /* 0x0000003626057981 */ /* 0x010ea8000c1e1900 */
[----:B-----5:R-:W2:Y:S02]  /*1b9f0*/  LDG.E R0, desc[UR54][R38.64+0x4] ;  /* 0x0000043626007981 */ /* 0x020ea4000c1e1900 */
[----:B--2---:R-:W-:-:S07]  /*1ba00*/  IMAD.IADD R0, R0, 0x1, -R5 ;  /* 0x0000000100007824 */ /* 0x004fce00078e0a05 */
.L_x_7099:
[----:B------:R-:W-:Y:S01]  /*1ba10*/  SHF.R.S32.HI R48, RZ, 0x1f, R219 ;  /* 0x0000001fff307819 */ /* 0x000fe200000114db */
[----:B------:R-:W-:Y:S01]  /*1ba20*/  ULDC.64 UR4, c[0x0][0xb70] ;  /* 0x0002dc0000047ab9 */ /* 0x000fe20000000a00 */
[----:B-----5:R-:W-:Y:S01]  /*1ba30*/  SHF.R.S32.HI R45, RZ, 0x1f, R44 ;  /* 0x0000001fff2d7819 */ /* 0x020fe2000001142c */
[----:B------:R-:W-:Y:S01]  /*1ba40*/  IMAD R11, R223, 0x80, R204 ;  /* 0x00000080df0b7824 */ /* 0x000fe200078e02cc */
[----:B------:R-:W-:Y:S01]  /*1ba50*/  SEL R49, R221, RZ, !P2 ;  /* 0x000000ffdd317207 */ /* 0x000fe20005000000 */
[----:B----4-:R-:W-:Y:S01]  /*1ba60*/  IMAD R6, R48, UR4, RZ ;  /* 0x0000000430067c24 */ /* 0x010fe2000f8e02ff */
[C---:B------:R-:W-:Y:S01]  /*1ba70*/  IADD3 R9, P0, R36.reuse, 0x1000, RZ ;  /* 0x0000100024097810 */ /* 0x040fe20007f1e0ff */
[----:B------:R-:W-:Y:S01]  /*1ba80*/  IMAD.WIDE.U32 R4, R219, UR4, R44 ;  /* 0x00000004db047c25 */ /* 0x000fe2000f8e002c */
[----:B------:R-:W-:Y:S02]  /*1ba90*/  IADD3 R13, P1, R36, 0x2000, RZ ;  /* 0x00002000240d7810 */ /* 0x000fe40007f3e0ff */
[----:B------:R-:W-:Y:S01]  /*1baa0*/  LOP3.LUT R8, R9, 0x380, RZ, 0xc0, !PT ;  /* 0x0000038009087812 */ /* 0x000fe200078ec0ff */
[----:B------:R-:W-:Y:S01]  /*1bab0*/  IMAD R7, R219, UR5, R6 ;  /* 0x00000005db077c24 */ /* 0x000fe2000f8e0206 */
[----:B------:R-:W-:Y:S01]  /*1bac0*/  SHF.R.S32.HI R6, RZ, 0x1f, R221 ;  /* 0x0000001fff067819 */ /* 0x000fe200000114dd */
[----:B------:R-:W-:Y:S01]  /*1bad0*/  ULDC.64 UR4, c[0x0][0xb78] ;  /* 0x0002de0000047ab9 */ /* 0x000fe20000000a00 */
[----:B------:R-:W-:Y:S01]  /*1bae0*/  SHF.R.U64 R8, R8, 0x3, RZ ;  /* 0x0000000308087819 */ /* 0x000fe200000012ff */
[----:B------:R-:W-:Y:S01]  /*1baf0*/  IMAD.IADD R5, R5, 0x1, R7 ;  /* 0x0000000105057824 */ /* 0x000fe200078e0207 */
[----:B------:R-:W-:-:S02]  /*1bb00*/  SEL R50, R6, RZ, !P2 ;  /* 0x000000ff06327207 */ /* 0x000fc40005000000 */
[----:B------:R-:W-:Y:S01]  /*1bb10*/  IADD3 R25, P2, R36, 0x3000, RZ ;  /* 0x0000300024197810 */ /* 0x000fe20007f5e0ff */
[----:B------:R-:W-:Y:S01]  /*1bb20*/  IMAD.WIDE.U32 R4, R49, UR4, R4 ;  /* 0x0000000431047c25 */ /* 0x000fe2000f8e0004 */
[----:B------:R-:W-:Y:S02]  /*1bb30*/  SHF.R.S32.HI R7, RZ, 0x1f, R11 ;  /* 0x0000001fff077819 */ /* 0x000fe4000001140b */
[----:B------:R-:W-:Y:S01]  /*1bb40*/  LOP3.LUT R24, R25, 0x380, RZ, 0xc0, !PT ;  /* 0x0000038019187812 */ /* 0x000fe200078ec0ff */
[----:B------:R-:W-:Y:S01]  /*1bb50*/  IMAD R6, R50, UR4, RZ ;  /* 0x0000000432067c24 */ /* 0x000fe2000f8e02ff */
[----:B------:R-:W-:Y:S02]  /*1bb60*/  IADD3 R4, P3, R11, R4, RZ ;  /* 0x000000040b047210 */ /* 0x000fe40007f7e0ff */
[----:B------:R-:W-:Y:S01]  /*1bb70*/  LOP3.LUT R12, R13, 0x380, RZ, 0xc0, !PT ;  /* 0x000003800d0c7812 */ /* 0x000fe200078ec0ff */
[----:B------:R-:W-:Y:S01]  /*1bb80*/  IMAD R6, R49, UR5, R6 ;  /* 0x0000000531067c24 */ /* 0x000fe2000f8e0206 */
[----:B------:R-:W-:Y:S01]  /*1bb90*/  ULDC.64 UR4, c[0x0][0xb40] ;  /* 0x0002d00000047ab9 */ /* 0x000fe20000000a00 */
[----:B------:R-:W-:-:S02]  /*1bba0*/  SHF.R.U64 R24, R24, 0x3, RZ ;  /* 0x0000000318187819 */ /* 0x000fc400000012ff */
[----:B------:R-:W-:Y:S01]  /*1bbb0*/  LOP3.LUT R8, R8, R9, RZ, 0x3c, !PT ;  /* 0x0000000908087212 */ /* 0x000fe200078e3cff */
[--C-:B------:R-:W-:Y:S01]  /*1bbc0*/  IMAD.X R9, RZ, RZ, R37.reuse, P0 ;  /* 0x000000ffff097224 */ /* 0x100fe200000e0625 */
[----:B------:R-:W-:Y:S01]  /*1bbd0*/  IADD3.X R7, R7, R5, R6, P3, !PT ;  /* 0x0000000507077210 */ /* 0x000fe20001ffe406 */
[----:B------:R-:W-:Y:S01]  /*1bbe0*/  VIADD R5, R11, 0x8 ;  /* 0x000000080b057836 */ /* 0x000fe20000000000 */
[----:B------:R-:W-:Y:S02]  /*1bbf0*/  LEA R46, P3, R4, UR4, 0x2 ;  /* 0x00000004042e7c11 */ /* 0x000fe4000f8610ff */
[----:B------:R-:W-:Y:S02]  /*1bc00*/  SHF.R.U64 R12, R12, 0x3, RZ ;  /* 0x000000030c0c7819 */ /* 0x000fe400000012ff */
[----:B------:R-:W-:Y:S01]  /*1bc10*/  LOP3.LUT R24, R24, R25, RZ, 0x3c, !PT ;  /* 0x0000001918187212 */ /* 0x000fe200078e3cff */
[----:B------:R-:W-:Y:S01]  /*1bc20*/  IMAD.X R25, RZ, RZ, R37, P2 ;  /* 0x000000ffff197224 */ /* 0x000fe200010e0625 */
[----:B------:R-:W-:Y:S01]  /*1bc30*/  LEA.HI.X R47, R4, UR5, R7, 0x2, P3 ;  /* 0x00000005042f7c11 */ /* 0x000fe200098f1407 */
[----:B------:R-:W-:Y:S01]  /*1bc40*/  ULDC.64 UR4, c[0x0][0xaa0] ;  /* 0x0002a80000047ab9 */ /* 0x000fe20000000a00 */
[----:B------:R-:W-:-:S02]  /*1bc50*/  IADD3 R29, P5, R36, 0x4000, RZ ;  /* 0x00004000241d7810 */ /* 0x000fc40007fbe0ff */
[C---:B------:R-:W-:Y:S02]  /*1bc60*/  IADD3 R33, P4, R36.reuse, 0x5000, RZ ;  /* 0x0000500024217810 */ /* 0x040fe40007f9e0ff */
[----:B------:R-:W-:Y:S02]  /*1bc70*/  IADD3 R39, P3, R36, 0x6000, RZ ;  /* 0x0000600024277810 */ /* 0x000fe40007f7e0ff */
[----:B------:R-:W-:Y:S02]  /*1bc80*/  LOP3.LUT P0, RZ, R224, 0x3, RZ, 0xc0, !PT ;  /* 0x00000003e0ff7812 */ /* 0x000fe4000780c0ff */
[----:B------:R-:W-:Y:S02]  /*1bc90*/  IADD3 R7, P2, R36, 0x7000, RZ ;  /* 0x0000700024077810 */ /* 0x000fe40007f5e0ff */
[----:B------:R-:W-:Y:S01]  /*1bca0*/  LOP3.LUT R12, R12, R13, RZ, 0x3c, !PT ;  /* 0x0000000d0c0c7212 */ /* 0x000fe200078e3cff */
[--C-:B------:R-:W-:Y:S01]  /*1bcb0*/  IMAD.X R13, RZ, RZ, R37.reuse, P1 ;  /* 0x000000ffff0d7224 */ /* 0x100fe200008e0625 */
[----:B------:R-:W-:Y:S01]  /*1bcc0*/  LOP3.LUT R28, R29, 0x380, RZ, 0xc0, !PT ;  /* 0x000003801d1c7812 */ /* 0x000fe200078ec0ff */
[----:B------:R-:W-:Y:S01]  /*1bcd0*/  IMAD.X R41, RZ, RZ, R37, P2 ;  /* 0x000000ffff297224 */ /* 0x000fe200010e0625 */
[----:B------:R-:W-:-:S02]  /*1bce0*/  LOP3.LUT R32, R33, 0x380, RZ, 0xc0, !PT ;  /* 0x0000038021207812 */ /* 0x000fc400078ec0ff */
[----:B------:R-:W-:Y:S02]  /*1bcf0*/  LOP3.LUT R38, R39, 0x380, RZ, 0xc0, !PT ;  /* 0x0000038027267812 */ /* 0x000fe400078ec0ff */
[-C--:B------:R-:W-:Y:S02]  /*1bd00*/  ISETP.GE.OR P1, PT, R11, R0.reuse, P0 ;  /* 0x000000000b00720c */ /* 0x080fe40000726670 */
[----:B------:R-:W-:Y:S02]  /*1bd10*/  LOP3.LUT R4, R36, 0x380, RZ, 0xc0, !PT ;  /* 0x0000038024047812 */ /* 0x000fe400078ec0ff */
[----:B------:R-:W-:Y:S02]  /*1bd20*/  ISETP.GE.OR P0, PT, R5, R0, P0 ;  /* 0x000000000500720c */ /* 0x000fe40000706670 */
[----:B------:R-:W-:Y:S02]  /*1bd30*/  LOP3.LUT R6, R7, 0x380, RZ, 0xc0, !PT ;  /* 0x0000038007067812 */ /* 0x000fe400078ec0ff */
[----:B------:R-:W-:-:S02]  /*1bd40*/  SHF.R.U64 R28, R28, 0x3, RZ ;  /* 0x000000031c1c7819 */ /* 0x000fc400000012ff */
[----:B------:R-:W-:Y:S02]  /*1bd50*/  SHF.R.U64 R32, R32, 0x3, RZ ;  /* 0x0000000320207819 */ /* 0x000fe400000012ff */
[----:B------:R-:W-:Y:S01]  /*1bd60*/  SHF.R.U64 R38, R38, 0x3, RZ ;  /* 0x0000000326267819 */ /* 0x000fe200000012ff */
[----:B------:R2:W-:Y:S01]  /*1bd70*/  @!P1 STG.E desc[UR54][R46.64], R20 ;  /* 0x000000142e009986 */ /* 0x0005e2000c101936 */
        /* <DEDUP_REMOVED lines=12> */
[----:B------:R-:W-:Y:S01]  /*1be40*/  IMAD R45, R45, UR4, RZ ;  /* 0x000000042d2d7c24 */ /* 0x000fe2000f8e02ff */
[----:B------:R-:W5:Y:S01]  /*1be50*/  LD.E.128 R8, desc[UR54][R8.64] ;  /* 0x0000003608087980 */ /* 0x000f62000c101d00 */
[----:B--2---:R-:W-:-:S02]  /*1be60*/  IMAD.MOV.U32 R20, RZ, RZ, R16 ;  /* 0x000000ffff147224 */ /* 0x004fc400078e0010 */
[----:B------:R-:W-:Y:S01]  /*1be70*/  IMAD.MOV.U32 R21, RZ, RZ, R17 ;  /* 0x000000ffff157224 */ /* 0x000fe200078e0011 */
[----:B------:R-:W5:Y:S01]  /*1be80*/  LD.E.128 R4, desc[UR54][R4.64] ;  /* 0x0000003604047980 */ /* 0x000f62000c101d00 */
[----:B------:R-:W-:-:S03]  /*1be90*/  IMAD R45, R44, UR5, R45 ;  /* 0x000000052c2d7c24 */ /* 0x000fc6000f8e022d */
[----:B------:R-:W5:Y:S01]  /*1bea0*/  LD.E.128 R12, desc[UR54][R12.64] ;  /* 0x000000360c0c7980 */ /* 0x000f62000c101d00 */
[----:B------:R-:W-:Y:S01]  /*1beb0*/  IMAD.WIDE.U32 R20, R44, UR4, R20 ;  /* 0x000000042c147c25 */ /* 0x000fe2000f8e0014 */
[----:B------:R-:W-:Y:S02]  /*1bec0*/  ULDC.64 UR4, c[0x0][0xae0] ;  /* 0x0002b80000047ab9 */ /* 0x000fe40000000a00 */
        /* <DEDUP_REMOVED lines=15> */
[C---:B---3--:R-:W-:Y:S02]  /*1bfc0*/  IMAD R3, R219.reuse, UR5, R44 ;  /* 0x00000005db037c24 */ /* 0x048fe4000f8e022c */
[----:B------:R-:W-:Y:S01]  /*1bfd0*/  IMAD.WIDE.U32 R20, R219, UR4, R20 ;  /* 0x00000004db147c25 */ /* 0x000fe2000f8e0014 */
[----:B------:R-:W-:-:S03]  /*1bfe0*/  ULDC.64 UR4, c[0x0][0xae8] ;  /* 0x0002ba0000047ab9 */ /* 0x000fc60000000a00 */
[----:B------:R-:W-:Y:S02]  /*1bff0*/  VIADD R0, R2, 0x28820 ;  /* 0x0002882002007836 */ /* 0x000fe40000000000 */
[----:B------:R-:W-:Y:S02]  /*1c000*/  IMAD R44, R50, UR4, RZ ;  /* 0x00000004322c7c24 */ /* 0x000fe4000f8e02ff */
[----:B------:R-:W-:Y:S01]  /*1c010*/  IMAD.IADD R21, R21, 0x1, R3 ;  /* 0x0000000115157824 */ /* 0x000fe200078e0203 */
[----:B------:R-:W-:Y:S01]  /*1c020*/  PRMT R0, RZ, 0x654, R0 ;  /* 0x00000654ff007816 */ /* 0x000fe20000000000 */
[C---:B------:R-:W-:Y:S01]  /*1c030*/  IMAD R3, R49.reuse, UR5, R44 ;  /* 0x0000000531037c24 */ /* 0x040fe2000f8e022c */
[----:B------:R-:W-:Y:S01]  /*1c040*/  BSSY B1, `(.L_x_7100) ;  /* 0x0000018000017945 */ /* 0x000fe20003800000 */
[----:B------:R-:W-:Y:S01]  /*1c050*/  IMAD.WIDE.U32 R46, R49, UR4, R20 ;  /* 0x00000004312e7c25 */ /* 0x000fe2000f8e0014 */
[----:B--2---:R2:W-:Y:S01]  /*1c060*/  SYNCS.ARRIVE.TRANS64.RED.A1T0 RZ, [R0+URZ], RZ ;  /* 0x000000ff00ff79a7 */ /* 0x0045e2000810043f */
        /* <DEDUP_REMOVED lines=21> */
.L_x_7101:
[----:B------:R-:W-:Y:S05]  /*1c1c0*/  BSYNC B1 ;  /* 0x0000000000017941 */ /* 0x000fea0003800000 */
.L_x_7100:
[----:B------:R-:W-:Y:S04]  /*1c1d0*/  BSSY B1, `(.L_x_7102) ;  /* 0x0000013000017945 */ /* 0x000fe80003800000 */
[----:B------:R-:W-:Y:S05]  /*1c1e0*/  @P0 BRA `(.L_x_7103) ;  /* 0x0000000000440947 */ /* 0x000fea0003800000 */
[----:B------:R-:W-:Y:S01]  /*1c1f0*/  IADD3 R3, P0, R44, 0x20, RZ ;  /* 0x000000202c037810 */ /* 0x000fe20007f1e0ff */
[----:B------:R-:W-:Y:S01]  /*1c200*/  ULDC.64 UR6, c[0x0][0xad8] ;  /* 0x0002b60000067ab9 */ /* 0x000fe20000000a00 */
[----:B---3-5:R-:W-:Y:S01]  /*1c210*/  IMAD.MOV.U32 R4, RZ, RZ, R46 ;  /* 0x000000ffff047224 */ /* 0x028fe200078e002e */
[----:B------:R-:W-:Y:S01]  /*1c220*/  ULDC UR4, c[0x0][0xa8c] ;  /* 0x0002a30000047ab9 */ /* 0x000fe20000000800 */
[----:B------:R-:W-:Y:S01]  /*1c230*/  IMAD.MOV.U32 R5, RZ, RZ, R51 ;  /* 0x000000ffff057224 */ /* 0x000fe200078e0033 */
[----:B------:R-:W-:Y:S01]  /*1c240*/  ISETP.GE.AND P3, PT, R16, UR4, PT ;  /* 0x0000000410007c0c */ /* 0x000fe2000bf66270 */
[----:B--2---:R-:W-:Y:S01]  /*1c250*/  IMAD.X R0, RZ, RZ, R45, P0 ;  /* 0x000000ffff007224 */ /* 0x004fe200000e062d */
[----:B------:R-:W-:Y:S01]  /*1c260*/  ISETP.GE.AND P4, PT, R195, UR4, PT ;  /* 0x00000004c3007c0c */ /* 0x000fe2000bf86270 */
[----:B------:R-:W-:-:S04]  /*1c270*/  IMAD.WIDE.U32 R4, R3, UR6, R4 ;  /* 0x0000000603047c25 */ /* 0x000fc8000f8e0004 */
        /* <DEDUP_REMOVED lines=8> */
.L_x_7103:
[----:B------:R-:W-:Y:S05]  /*1c300*/  BSYNC B1 ;  /* 0x0000000000017941 */ /* 0x000fea0003800000 */
.L_x_7102:
        /* <DEDUP_REMOVED lines=14> */
[----:B----4-:R-:W-:Y:S01]  /*1c3f0*/  LEA R6, P0, R4, UR6, 0x1 ;  /* 0x0000000604067c11 */ /* 0x010fe2000f8008ff */
[----:B------:R-:W-:-:S05]  /*1c400*/  IMAD.IADD R3, R5, 0x1, R3 ;  /* 0x0000000105037824 */ /* 0x000fca00078e0203 */
[----:B------:R-:W-:-:S05]  /*1c410*/  LEA.HI.X R7, R4, UR7, R3, 0x1, P0 ;  /* 0x0000000704077c11 */ /* 0x000fca00080f0c03 */
[----:B------:R2:W-:Y:S04]  /*1c420*/  @!P1 STG.E.128 desc[UR54][R6.64], R12 ;  /* 0x0000000c06009986 */ /* 0x0005e8000c101d36 */
[----:B------:R2:W-:Y:S02]  /*1c430*/  @!P3 STG.E.128 desc[UR54][R6.64+0x80], R36 ;  /* 0x000080240600b986 */ /* 0x0005e4000c101d36 */
.L_x_7105:
[----:B------:R-:W-:Y:S05]  /*1c440*/  BSYNC B1 ;  /* 0x0000000000017941 */ /* 0x000fea0003800000 */
.L_x_7104:
[----:B------:R-:W-:Y:S05]  /*1c450*/  @P2 BRA `(.L_x_7106) ;  /* 0x0000000800ac2947 */ /* 0x000fea0003800000 */
[----:B------:R-:W-:Y:S01]  /*1c460*/  IADD3 R3, P0, R44, 0x60, RZ ;  /* 0x000000602c037810 */ /* 0x000fe20007f1e0ff */
[----:B------:R-:W-:Y:S01]  /*1c470*/  ULDC.64 UR6, c[0x0][0xad8] ;  /* 0x0002b60000067ab9 */ /* 0x000fe20000000a00 */
[----:B---3-5:R-:W-:Y:S01]  /*1c480*/  IMAD.MOV.U32 R4, RZ, RZ, R46 ;  /* 0x000000ffff047224 */ /* 0x028fe200078e002e */
[----:B------:R-:W-:Y:S01]  /*1c490*/  ULDC UR4, c[0x0][0xa8c] ;  /* 0x0002a30000047ab9 */ /* 0x000fe20000000800 */
[----:B------:R-:W-:Y:S01]  /*1c4a0*/  IMAD.MOV.U32 R5, RZ, RZ, R51 ;  /* 0x000000ffff057224 */ /* 0x000fe200078e0033 */
[----:B------:R-:W-:Y:S01]  /*1c4b0*/  ISETP.GE.AND P1, PT, R16, UR4, PT ;  /* 0x0000000410007c0c */ /* 0x000fe2000bf26270 */
[----:B------:R-:W-:Y:S02]  /*1c4c0*/  IMAD.X R44, RZ, RZ, R45, P0 ;  /* 0x000000ffff2c7224 */ /* 0x000fe400000e062d */
[----:B------:R-:W-:-:S04]  /*1c4d0*/  IMAD.WIDE.U32 R4, R3, UR6, R4 ;  /* 0x0000000603047c25 */ /* 0x000fc8000f8e0004 */
[----:B------:R-:W-:-:S04]  /*1c4e0*/  IMAD R44, R44, UR6, RZ ;  /* 0x000000062c2c7c24 */ /* 0x000fc8000f8e02ff */
[----:B------:R-:W-:Y:S01]  /*1c4f0*/  IMAD R3, R3, UR7, R44 ;  /* 0x0000000703037c24 */ /* 0x000fe2000f8e022c */
[----:B------:R-:W-:Y:S02]  /*1c500*/  ULDC.64 UR6, c[0x0][0xa80] ;  /* 0x0002a00000067ab9 */ /* 0x000fe40000000a00 */
[----:B--2-4-:R-:W-:Y:S01]  /*1c510*/  LEA R6, P0, R4, UR6, 0x1 ;  /* 0x0000000604067c11 */ /* 0x014fe2000f8008ff */
[----:B------:R-:W-:-:S05]  /*1c520*/  IMAD.IADD R3, R5, 0x1, R3 ;  /* 0x0000000105037824 */ /* 0x000fca00078e0203 */
[----:B------:R-:W-:Y:S02]  /*1c530*/  LEA.HI.X R7, R4, UR7, R3, 0x1, P0 ;  /* 0x0000000704077c11 */ /* 0x000fe400080f0c03 */
[----:B------:R-:W-:-:S03]  /*1c540*/  ISETP.GE.AND P0, PT, R195, UR4, PT ;  /* 0x00000004c3007c0c */ /* 0x000fc6000bf06270 */
[----:B------:R2:W-:Y:S10]  /*1c550*/  @!P1 STG.E.128 desc[UR54][R6.64], R24 ;  /* 0x0000001806009986 */ /* 0x0005f4000c101d36 */
[----:B------:R-:W-:Y:S05]  /*1c560*/  @P0 BRA `(.L_x_7106) ;  /* 0x0000000800680947 */ /* 0x000fea0003800000 */
[----:B------:R3:W-:Y:S01]  /*1c570*/  STG.E.128 desc[UR54][R6.64+0x80], R40 ;  /* 0x0000802806007986 */ /* 0x0007e2000c101d36 */
[----:B------:R-:W-:Y:S05]  /*1c580*/  BRA `(.L_x_7106) ;  /* 0x0000000800607947 */ /* 0x000fea0003800000 */
.L_x_7098:
[----:B------:R-:W-:Y:S01]  /*1c590*/  ULDC.64 UR4, c[0x0][0xbd8] ;  /* 0x0002f60000047ab9 */ /* 0x000fe20000000a00 */
[----:B------:R-:W2:Y:S01]  /*1c5a0*/  LDC.64 R4, c[0x0][0xbd8] ;  /* 0x0002f600ff047b82 */ /* 0x000ea20000000a00 */
[----:B------:R-:W-:Y:S01]  /*1c5b0*/  ISETP.NE.U32.AND P0, PT, RZ, UR4, PT ;  /* 0x00000004ff007c0c */ /* 0x000fe2000bf05070 */
[----:B------:R-:W-:-:S03]  /*1c5c0*/  IMAD.MOV.U32 R3, RZ, RZ, RZ ;  /* 0x000000ffff037224 */ /* 0x000fc600078e00ff */
[----:B------:R-:W-:Y:S01]  /*1c5d0*/  ISETP.NE.AND.EX P0, PT, RZ, UR5, PT, P0 ;  /* 0x00000005ff007c0c */ /* 0x000fe2000bf05300 */
[----:B------:R-:W-:Y:S02]  /*1c5e0*/  ULDC.64 UR4, c[0x0][0xbe0] ;  /* 0x0002f80000047ab9 */ /* 0x000fe40000000a00 */
[----:B------:R-:W-:-:S04]  /*1c5f0*/  ISETP.NE.U32.AND P1, PT, RZ, UR4, PT ;  /* 0x00000004ff007c0c */ /* 0x000fc8000bf25070 */
[----:B------:R-:W-:Y:S01]  /*1c600*/  ISETP.NE.AND.EX P1, PT, RZ, UR5, PT, P1 ;  /* 0x00000005ff007c0c */ /* 0x000fe2000bf25310 */
[----:B--2---:R-:W-:-:S12]  /*1c610*/  IMAD.WIDE R4, R221, 0x4, R4 ;  /* 0x00000004dd047825 */ /* 0x004fd800078e0204 */
[----:B------:R-:W2:Y:S01]  /*1c620*/  @P1 LDC.64 R6, c[0x0][0xbe0] ;  /* 0x0002f800ff061b82 */ /* 0x000ea20000000a00 */
[----:B------:R-:W-:Y:S02]  /*1c630*/  ULDC UR4, c[0x0][0xa88] ;  /* 0x0002a20000047ab9 */ /* 0x000fe40000000800 */
[----:B------:R-:W-:Y:S01]  /*1c640*/  IMAD.U32 R0, RZ, RZ, UR4 ;  /* 0x00000004ff007e24 */ /* 0x000fe2000f8e00ff */
[----:B------:R3:W5:Y:S01]  /*1c650*/  @P0 LDG.E R3, desc[UR54][R4.64] ;  /* 0x0000003604030981 */ /* 0x000762000c1e1900 */
[----:B--2---:R-:W-:-:S05]  /*1c660*/  @P1 IMAD.WIDE R6, R221, 0x4, R6 ;  /* 0x00000004dd061825 */ /* 0x004fca00078e0206 */
[----:B------:R3:W5:Y:S01]  /*1c670*/  @P1 LDG.E R0, desc[UR54][R6.64] ;  /* 0x0000003606001981 */ /* 0x000762000c1e1900 */
[----:B------:R-:W-:Y:S02]  /*1c680*/  ISETP.GT.AND P2, PT, R230, 0x7f, PT ;  /* 0x0000007fe600780c */ /* 0x000fe40003f44270 */
[----:B------:R-:W-:Y:S01]  /*1c690*/  SHF.R.S32.HI R8, RZ, 0x1f, R221 ;  /* 0x0000001fff087819 */ /* 0x000fe200000114dd */
[----:B------:R-:W-:Y:S10]  /*1c6a0*/  @P1 BRA `(.L_x_7107) ;  /* 0x0000000000101947 */ /* 0x000ff40003800000 */
[----:B------:R-:W-:Y:S05]  /*1c6b0*/  @!P0 BRA `(.L_x_7107) ;  /* 0x00000000000c8947 */ /* 0x000fea0003800000 */
[----:B---3--:R-:W2:Y:S04]  /*1c6c0*/  LDG.E R7, desc[UR54][R4.64] ;  /* 0x0000003604077981 */ /* 0x008ea8000c1e1900 */
[----:B-----5:R-:W2:Y:S02]  /*1c6d0*/  LDG.E R0, desc[UR54][R4.64+0x4] ;  /* 0x0000043604007981 */ /* 0x020ea4000c1e1900 */
[----:B--2---:R-:W-:-:S07]  /*1c6e0*/  IMAD.IADD R0, R0, 0x1, -R7 ;  /* 0x0000000100007824 */ /* 0x004fce00078e0a07 */
.L_x_7107:
[----:B------:R-:W-:Y:S01]  /*1c6f0*/  BSSY B1, `(.L_x_7108) ;  /* 0x000001c000017945 */ /* 0x000fe20003800000 */
[----:B------:R-:W-:Y:S02]  /*1c700*/  SEL R10, R8, RZ, !P0 ;  /* 0x000000ff080a7207 */ /* 0x000fe40004000000 */
[----:B------:R-:W-:Y:S02]  /*1c710*/  SHF.R.S32.HI R9, RZ, 0x1f, R219 ;  /* 0x0000001fff097819 */ /* 0x000fe400000114db */
[----:B------:R-:W-:Y:S02]  /*1c720*/  SEL R11, R221, RZ, !P0 ;  /* 0x000000ffdd0b7207 */ /* 0x000fe40004000000 */
[----:B-----5:R-:W-:Y:S01]  /*1c730*/  SHF.R.S32.HI R8, RZ, 0x1f, R3 ;  /* 0x0000001fff087819 */ /* 0x020fe20000011403 */
[----:B------:R-:W-:Y:S06]  /*1c740*/  @P2 BRA `(.L_x_7109) ;  /* 0x0000000000582947 */ /* 0x000fec0003800000 */
[----:B---3--:R-:W2:Y:S02]  /*1c750*/  S2R R4, SR_TID.X ;  /* 0x0000000000047919 */ /* 0x008ea40000002100 */
        /* <DEDUP_REMOVED lines=21> */
.L_x_7109:
[----:B------:R-:W-:Y:S05]  /*1c8b0*/  BSYNC B1 ;  /* 0x0000000000017941 */ /* 0x000fea0003800000 */
.L_x_7108:
[----:B------:R-:W-:Y:S01]  /*1c8c0*/  ULDC.64 UR4, c[0x0][0xaa0] ;  /* 0x0002a80000047ab9 */ /* 0x000fe20000000a00 */
[----:B---3--:R-:W-:Y:S01]  /*1c8d0*/  IMAD.MOV.U32 R4, RZ, RZ, R16 ;  /* 0x000000ffff047224 */ /* 0x008fe200078e0010 */
        /* <DEDUP_REMOVED lines=10> */
[----:B------:R-:W-:Y:S01]  /*1c980*/  IMAD R3, R219, UR5, R6 ;  /* 0x00000005db037c24 */ /* 0x000fe2000f8e0206 */
        /* <DEDUP_REMOVED lines=29> */
.L_x_7111:
[----:B------:R-:W-:Y:S05]  /*1cb60*/  BSYNC B1 ;  /* 0x0000000000017941 */ /* 0x000fea0003800000 */
.L_x_7110:
        /* <DEDUP_REMOVED lines=10> */
[----:B------:R-:W-:-:S04]  /*1cc10*/  IMAD.WIDE.U32 R4, R3, UR6, R4 ;  /* 0x0000000603047c25 */ /* 0x000fc8000f8e0004 */
[----:B------:R-:W-:-:S04]  /*1cc20*/  IMAD R0, R0, UR6, RZ ;  /* 0x0000000600007c24 */ /* 0x000fc8000f8e02ff */
[----:B------:R-:W-:Y:S01]  /*1cc30*/  IMAD R3, R3, UR7, R0 ;  /* 0x0000000703037c24 */ /* 0x000fe2000f8e0200 */
[----:B------:R-:W-:Y:S02]  /*1cc40*/  ULDC.64 UR6, c[0x0][0xa80] ;  /* 0x0002a00000067ab9 */ /* 0x000fe40000000a00 */
[----:B--2---:R-:W-:Y:S01]  /*1cc50*/  LEA R12, P2, R4, UR6, 0x1 ;  /* 0x00000006040c7c11 */ /* 0x004fe2000f8408ff */
[----:B------:R-:W-:-:S05]  /*1cc60*/  IMAD.IADD R3, R5, 0x1, R3 ;  /* 0x0000000105037824 */ /* 0x000fca00078e0203 */
[----:B------:R-:W-:-:S05]  /*1cc70*/  LEA.HI.X R13, R4, UR7, R3, 0x1, P2 ;  /* 0x00000007040d7c11 */ /* 0x000fca00090f0c03 */
[----:B------:R3:W-:Y:S04]  /*1cc80*/  @!P3 STG.E.128 desc[UR54][R12.64], RZ ;  /* 0x000000ff0c00b986 */ /* 0x0007e8000c101d36 */
[----:B------:R3:W-:Y:S02]  /*1cc90*/  @!P4 STG.E.128 desc[UR54][R12.64+0x80], RZ ;  /* 0x000080ff0c00c986 */ /* 0x0007e4000c101d36 */
.L_x_7113:
[----:B------:R-:W-:Y:S05]  /*1cca0*/  BSYNC B1 ;  /* 0x0000000000017941 */ /* 0x000fea0003800000 */
.L_x_7112:
        /* <DEDUP_REMOVED lines=14> */
[----:B--23--:R-:W-:Y:S01]  /*1cd90*/  LEA R12, P0, R4, UR6, 0x1 ;  /* 0x00000006040c7c11 */ /* 0x00cfe2000f8008ff */
[----:B------:R-:W-:-:S05]  /*1cda0*/  IMAD.IADD R3, R5, 0x1, R3 ;  /* 0x0000000105037824 */ /* 0x000fca00078e0203 */
[----:B------:R-:W-:-:S05]  /*1cdb0*/  LEA.HI.X R13, R4, UR7, R3, 0x1, P0 ;  /* 0x00000007040d7c11 */ /* 0x000fca00080f0c03 */
[----:B------:R4:W-:Y:S04]  /*1cdc0*/  @!P2 STG.E.128 desc[UR54][R12.64], RZ ;  /* 0x000000ff0c00a986 */ /* 0x0009e8000c101d36 */
[----:B------:R4:W-:Y:S02]  /*1cdd0*/  @!P3 STG.E.128 desc[UR54][R12.64+0x80], RZ ;  /* 0x000080ff0c00b986 */ /* 0x0009e4000c101d36 */
.L_x_7115:
[----:B------:R-:W-:Y:S05]  /*1cde0*/  BSYNC B1 ;  /* 0x0000000000017941 */ /* 0x000fea0003800000 */
.L_x_7114:
        /* <DEDUP_REMOVED lines=18> */
.L_x_7106:
[----:B------:R-:W-:Y:S05]  /*1cf10*/  BSYNC B0 ;  /* 0x0000000000007941 */ /* 0x000fea0003800000 */
.L_x_7097:
[----:B------:R-:W-:Y:S02]  /*1cf20*/  ULDC UR4, c[0x0][0xc14] ;  /* 0x0003050000047ab9 */ /* 0x000fe40000000800 */
[----:B-1----:R-:W-:-:S13]  /*1cf30*/  ISETP.GE.AND P0, PT, R199, UR4, PT ;  /* 0x00000004c7007c0c */ /* 0x002fda000bf06270 */
[----:B------:R-:W-:Y:S05]  /*1cf40*/  @!P0 BRA `(.L_x_7116) ;  /* 0xfffffe4000788947 */ /* 0x000fea000383ffff */
[----:B------:R-:W-:Y:S05]  /*1cf50*/  BRA `(.L_x_6836) ;  /* 0x00000064001c7947 */ /* 0x000fea0003800000 */
.L_x_6834:
        /* <DEDUP_REMOVED lines=61> */
.L_x_7121:
        /* <DEDUP_REMOVED lines=16> */
.L_x_7120:
[----:B------:R-:W-:Y:S05]  /*1d430*/  BSYNC B0 ;  /* 0x0000000000007941 */ /* 0x000fea0003800000 */
.L_x_7119:
        /* <DEDUP_REMOVED lines=25> */
.L_x_7117:
        /* <DEDUP_REMOVED lines=20> */
.L_x_7122:
[----:B-12---:R-:W-:Y:S02]  /*1d710*/  IMAD.MOV R0, RZ, RZ, -R3 ;  /* 0x000000ffff007224 */ /* 0x006fe400078e0a03 */
[----:B---3--:R-:W-:Y:S02]  /*1d720*/  IMAD R16, R16, UR4, R5 ;  /* 0x0000000410107c24 */ /* 0x008fe4000f8e0205 */
[----:B------:R-:W-:Y:S01]  /*1d730*/  IMAD R5, R0, R9, RZ ;  /* 0x0000000900057224 */ /* 0x000fe200078e02ff */
[----:B------:R-:W-:Y:S01]  /*1d740*/  IABS R0, R6 ;  /* 0x0000000600007213 */ /* 0x000fe20000000000 */
[----:B------:R-:W-:-:S04]  /*1d750*/  IMAD.MOV.U32 R2, RZ, RZ, RZ ;  /* 0x000000ffff027224 */ /* 0x000fc800078e00ff */
[----:B------:R-:W-:Y:S01]  /*1d760*/  IMAD.HI.U32 R2, R3, R5, R2 ;  /* 0x0000000503027227 */ /* 0x000fe200078e0002 */
[----:B------:R-:W-:-:S03]  /*1d770*/  IADD3 R5, -R16, UR6, RZ ;  /* 0x0000000610057c10 */ /* 0x000fc6000fffe1ff */
[----:B------:R-:W-:Y:S01]  /*1d780*/  IMAD.MOV R0, RZ, RZ, -R0 ;  /* 0x000000ffff007224 */ /* 0x000fe200078e0a00 */
        /* <DEDUP_REMOVED lines=48> */
.L_x_7118:
[----:B------:R-:W-:Y:S02]  /*1da90*/  IMAD.MOV.U32 R17, RZ, RZ, RZ ;  /* 0x000000ffff117224 */ /* 0x000fe400078e00ff */
[----:B------:R-:W-:Y:S02]  /*1daa0*/  IMAD.U32 R16, RZ, RZ, UR6 ;  /* 0x00000006ff107e24 */ /* 0x000fe4000f8e00ff */
[----:B------:R-:W-:-:S07]  /*1dab0*/  IMAD.MOV.U32 R18, RZ, RZ, RZ ;  /* 0x000000ffff127224 */ /* 0x000fce00078e00ff */
.L_x_7123:
        /* <DEDUP_REMOVED lines=18> */
[----:B------:R-:W2:Y:S01]  /*1dbe0*/  S2R R4, SR_TID.X ;  /* 0x0000000000047919 */ /* 0x000ea20000002100 */
[----:B------:R-:W-:Y:S01]  /*1dbf0*/  ISETP.NE.AND P1, PT, R5, RZ, PT ;  /* 0x000000ff0500720c */ /* 0x000fe20003f25270 */
[----:B-1----:R-:W-:Y:S01]  /*1dc00*/  IMAD.MOV.U32 R0, RZ, RZ, 0x1 ;  /* 0x00000001ff007424 */ /* 0x002fe200078e00ff */
        /* <DEDUP_REMOVED lines=10> */
[----:B--2---:R-:W-:-:S04]  /*1dcb0*/  LOP3.LUT R4, R4, 0x7f, RZ, 0xc0, !PT ;  /* 0x0000007f04047812 */ /* 0x004fc800078ec0ff */
[C---:B------:R-:W-:Y:S02]  /*1dcc0*/  ISETP.NE.AND P2, PT, R4.reuse, RZ, PT ;  /* 0x000000ff0400720c */ /* 0x040fe40003f45270 */
[----:B------:R-:W-:-:S11]  /*1dcd0*/  ISETP.NE.OR P0, PT, R4, RZ, !P1 ;  /* 0x000000ff0400720c */ /* 0x000fd60004f05670 */
[----:B------:R-:W-:-:S04]  /*1dce0*/  @P2 LOP3.LUT R2, R2, 0x2, RZ, 0xfc, !PT ;  /* 0x0000000202022812 */ /* 0x000fc800078efcff */
[----:B------:R-:W-:-:S05]  /*1dcf0*/  @P0 LOP3.LUT R2, R2, 0x40, RZ, 0xfc, !PT ;  /* 0x0000004002020812 */ /* 0x000fca00078efcff */
[----:B------:R1:W-:Y:S02]  /*1dd00*/  STL [R1+0x14], R2 ;  /* 0x0000140201007387 */ /* 0x0003e40000100800 */
.L_x_7229:
[----:B------:R-:W-:Y:S05]  /*1dd10*/  YIELD ;  /* 0x0000000000007946 */ /* 0x000fea0003800000 */
[----:B------:R-:W-:Y:S01]  /*1dd20*/  ULDC.64 UR4, c[0x0][0xa28] ;  /* 0x00028a0000047ab9 */ /* 0x000fe20000000a00 */
[----:B------:R-:W-:Y:S01]  /*1dd30*/  IMAD.MOV.U32 R8, RZ, RZ, RZ ;  /* 0x000000ffff087224 */ /* 0x000fe200078e00ff */
[----:B------:R-:W-:Y:S01]  /*1dd40*/  ISETP.NE.U32.AND P0, PT, RZ, UR4, PT ;  /* 0x00000004ff007c0c */ /* 0x000fe2000bf05070 */
[----:B-1----:R-:W-:Y:S01]  /*1dd50*/  IMAD.MOV.U32 R0, RZ, RZ, RZ ;  /* 0x000000ffff007224 */ /* 0x002fe200078e00ff */
[----:B------:R-:W-:Y:S01]  /*1dd60*/  ULDC.64 UR8, c[0x0][0xa08] ;  /* 0x0002820000087ab9 */ /* 0x000fe20000000a00 */
[----:B------:R-:W-:Y:S01]  /*1dd70*/  ULDC.64 UR10, c[0x0][0xa10] ;  /* 0x00028400000a7ab9 */ /* 0x000fe20000000a00 */
[----:B------:R-:W-:Y:S01]  /*1dd80*/  ISETP.NE.AND.EX P0, PT, RZ, UR5, PT, P0 ;  /* 0x00000005ff007c0c */ /* 0x000fe2000bf05300 */
[----:B------:R-:W-:-:S12]  /*1dd90*/  ULDC.64 UR4, c[0x0][0xa00] ;  /* 0x0002800000047ab9 */ /* 0x000fd80000000a00 */
[----:B--2---:R-:W1:Y:S02]  /*1dda0*/  @P0 LDC.64 R2, c[0x0][0xa28] ;  /* 0x00028a00ff020b82 */ /* 0x004e640000000a00 */
[----:B-1----:R-:W-:-:S05]  /*1ddb0*/  @P0 IMAD.WIDE R2, R19, 0x4, R2 ;  /* 0x0000000413020825 */ /* 0x002fca00078e0202 */
[----:B------:R1:W5:Y:S01]  /*1ddc0*/  @P0 LDG.E R8, desc[UR54][R2.64] ;  /* 0x0000003602080981 */ /* 0x000362000c1e1900 */
[----:B------:R-:W-:-:S04]  /*1ddd0*/  ISETP.NE.U32.AND P0, PT, RZ, UR4, PT ;  /* 0x00000004ff007c0c */ /* 0x000fc8000bf05070 */
        /* <DEDUP_REMOVED lines=9> */
[----:B------:R-:W-:Y:S01]  /*1de70*/  ISETP.NE.U32.AND P2, PT, RZ, UR8, PT ;  /* 0x00000008ff007c0c */ /* 0x000fe2000bf45070 */
[----:B------:R-:W-:-:S03]  /*1de80*/  ULDC UR6, c[0x0][0x338] ;  /* 0x0000ce0000067ab9 */ /* 0x000fc60000000800 */
[----:B------:R-:W-:Y:S02]  /*1de90*/  ISETP.NE.AND.EX P3, PT, RZ, UR9, PT, P2 ;  /* 0x00000009ff007c0c */ /* 0x000fe4000bf65320 */
[----:B------:R-:W-:Y:S01]  /*1dea0*/  ISETP.NE.U32.AND P2, PT, RZ, UR10, PT ;  /* 0x0000000aff007c0c */ /* 0x000fe2000bf45070 */
[----:B------:R-:W-:-:S03]  /*1deb0*/  IMAD.U32 R10, RZ, RZ, UR6 ;  /* 0x00000006ff0a7e24 */ /* 0x000fc6000f8e00ff */
        /* <DEDUP_REMOVED lines=12> */
[----:B-1----:R-:W-:Y:S01]  /*1df80*/  IMAD.U32 R5, RZ, RZ, UR4 ;  /* 0x00000004ff057e24 */ /* 0x002fe2000f8e00ff */
[----:B------:R-:W-:Y:S06]  /*1df90*/  @P1 BRA `(.L_x_7125) ;  /* 0x0000000000101947 */ /* 0x000fec0003800000 */
[----:B------:R-:W-:Y:S05]  /*1dfa0*/  @!P0 BRA `(.L_x_7125) ;  /* 0x00000000000c8947 */ /* 0x000fea0003800000 */
[----:B------:R-:W2:Y:S04]  /*1dfb0*/  LDG.E R7, desc[UR54][R2.64] ;  /* 0x0000003602077981 */ /* 0x000ea8000c1e1900 */
[----:B-----5:R-:W2:Y:S02]  /*1dfc0*/  LDG.E R0, desc[UR54][R2.64+0x4] ;  /* 0x0000043602007981 */ /* 0x020ea4000c1e1900 */
[----:B--2---:R-:W-:-:S07]  /*1dfd0*/  IMAD.IADD R0, R0, 0x1, -R7 ;  /* 0x0000000100007824 */ /* 0x004fce00078e0a07 */
.L_x_7125:
        /* <DEDUP_REMOVED lines=9> */
[----:B------:R-:W-:-:S04]  /*1e070*/  ISETP.NE.U32.AND P0, PT, RZ, UR4, PT ;  /* 0x00000004ff007c0c */ /* 0x000fc8000bf05070 */
[----:B------:R-:W-:Y:S01]  /*1e080*/  ISETP.NE.AND.EX P0, PT, RZ, UR5, PT, P0 ;  /* 0x00000005ff007c0c */ /* 0x000fe2000bf05300 */
[----:B---3-5:R-:W-:-:S05]  /*1e090*/  IMAD.IADD R9, R9, 0x1, R8 ;  /* 0x0000000109097824 */ /* 0x028fca00078e0208 */
[----:B------:R1:W-:Y:S07]  /*1e0a0*/  STL [R1+0x4], R9 ;  /* 0x0000040901007387 */ /* 0x0003ee0000100800 */
[----:B------:R-:W-:Y:S05]  /*1e0b0*/  @!P0 BRA `(.L_x_7126) ;  /* 0x0000000000108947 */ /* 0x000fea0003800000 */
[----:B------:R-:W2:Y:S02]  /*1e0c0*/  LDC.64 R6, c[0x0][0xa20] ;  /* 0x00028800ff067b82 */ /* 0x000ea40000000a00 */
[----:B--2---:R-:W-:-:S05]  /*1e0d0*/  IMAD.WIDE R6, R19, 0x4, R6 ;  /* 0x0000000413067825 */ /* 0x004fca00078e0206 */
[----:B------:R2:W5:Y:S01]  /*1e0e0*/  LDG.E R5, desc[UR54][R6.64] ;  /* 0x0000003606057981 */ /* 0x000562000c1e1900 */
[----:B------:R-:W-:Y:S05]  /*1e0f0*/  BRA `(.L_x_7127) ;  /* 0x0000000000107947 */ /* 0x000fea0003800000 */
.L_x_7126:
[----:B------:R-:W-:Y:S05]  /*1e100*/  @!P3 BRA `(.L_x_7127) ;  /* 0x00000000000cb947 */ /* 0x000fea0003800000 */
[----:B------:R-:W2:Y:S04]  /*1e110*/  LDG.E R5, desc[UR54][R6.64] ;  /* 0x0000003606057981 */ /* 0x000ea8000c1e1900 */
[----:B------:R-:W2:Y:S02]  /*1e120*/  LDG.E R6, desc[UR54][R6.64+0x4] ;  /* 0x0000043606067981 */ /* 0x000ea4000c1e1900 */
[----:B--2---:R-:W-:-:S07]  /*1e130*/  IMAD.IADD R5, R6, 0x1, -R5 ;  /* 0x0000000106057824 */ /* 0x004fce00078e0a05 */
.L_x_7127:
        /* <DEDUP_REMOVED lines=26> */
.L_x_7130:
[----:B------:R-:W-:-:S13]  /*1e2e0*/  ISETP.NE.AND P0, PT, R3, 0x1, PT ;  /* 0x000000010300780c */ /* 0x000fda0003f05270 */
[----:B------:R-:W1:Y:S02]  /*1e2f0*/  @P0 LDC.64 R6, c[0x0][0x9e8] ;  /* 0x00027a00ff060b82 */ /* 0x000e640000000a00 */
[----:B-1----:R-:W-:-:S05]  /*1e300*/  @P0 IMAD.HI.U32 R6, R9, R6, RZ ;  /* 0x0000000609060227 */ /* 0x002fca00078e00ff */
[----:B------:R-:W-:-:S07]  /*1e310*/  @P0 SHF.R.U32.HI R9, RZ, R7, R6 ;  /* 0x00000007ff090219 */ /* 0x000fce0000011606 */
.L_x_7131:
[----:B------:R-:W-:Y:S05]  /*1e320*/  BSYNC B0 ;  /* 0x0000000000007941 */ /* 0x000fea0003800000 */
.L_x_7129:
[----:B------:R-:W-:-:S05]  /*1e330*/  IMAD R9, R9, R3, R3 ;  /* 0x0000000309097224 */ /* 0x000fca00078e0203 */
[----:B------:R-:W-:-:S07]  /*1e340*/  VIMNMX R2, R2, R9, PT ;  /* 0x0000000902027248 */ /* 0x000fce0003fe0100 */
.L_x_7128:
        /* <DEDUP_REMOVED lines=15> */
.L_x_7134:
[----:B------:R-:W-:Y:S01]  /*1e440*/  ISETP.NE.AND P0, PT, R3, 0x1, PT ;  /* 0x000000010300780c */ /* 0x000fe20003f05270 */
[----:B------:R-:W-:-:S12]  /*1e450*/  IMAD.MOV.U32 R9, RZ, RZ, R0 ;  /* 0x000000ffff097224 */ /* 0x000fd800078e0000 */
[----:B------:R-:W1:Y:S02]  /*1e460*/  @P0 LDC.64 R6, c[0x0][0x9e8] ;  /* 0x00027a00ff060b82 */ /* 0x000e640000000a00 */
[----:B-1----:R-:W-:-:S05]  /*1e470*/  @P0 IMAD.HI.U32 R6, R0, R6, RZ ;  /* 0x0000000600060227 */ /* 0x002fca00078e00ff */
[----:B------:R-:W-:-:S07]  /*1e480*/  @P0 SHF.R.U32.HI R9, RZ, R7, R6 ;  /* 0x00000007ff090219 */ /* 0x000fce0000011606 */
.L_x_7135:
[----:B------:R-:W-:Y:S05]  /*1e490*/  BSYNC B0 ;  /* 0x0000000000007941 */ /* 0x000fea0003800000 */
.L_x_7133:
[----:B------:R-:W-:-:S05]  /*1e4a0*/  IMAD R3, R9, R3, RZ ;  /* 0x0000000309037224 */ /* 0x000fca00078e02ff */
[----:B------:R-:W-:-:S07]  /*1e4b0*/  VIMNMX R5, R5, R3, !PT ;  /* 0x0000000305057248 */ /* 0x000fce0007fe0100 */
.L_x_7132:
        /* <DEDUP_REMOVED lines=34> */
.L_x_7347:
[----:B------:R-:W-:-:S03]  /*1e6e0*/  UMOV UR4, 0xffffffff ;  /* 0xffffffff00047882 */ /* 0x000fc60000000000 */
[----:B------:R-:W-:Y:S05]  /*1e6f0*/  BRA.DIV UR4, `(.L_x_7139) ;  /* 0x0000006604b47947 */ /* 0x000fea000b800000 */
[----:B------:R-:W-:-:S13]  /*1e700*/  ELECT P6, URZ, PT ;  /* 0x00000000003f782f */ /* 0x000fda00038c0000 */
.L_x_7350:
        /* <DEDUP_REMOVED lines=12> */
.L_x_7351:
[----:B------:R-:W-:Y:S05]  /*1e7d0*/  BSYNC B1 ;  /* 0x0000000000017941 */ /* 0x000fea0003800000 */
.L_x_7140:
        /* <DEDUP_REMOVED lines=8> */
.L_x_7352:
        /* <DEDUP_REMOVED lines=11> */
.L_x_7145:
        /* <DEDUP_REMOVED lines=8> */
[----:B------:R-:W-:-:S06]  /*1e990*/  UMOV UR15, 0x40 ;  /* 0x00000040000f7882 */ /* 0x000fcc0000000000 */
[----:B------:R-:W-:Y:S01]  /*1e9a0*/  UIADD3 UR9, UR9, 0x28890, URZ ;  /* 0x0002889009097890 */ /* 0x000fe2000fffe03f */
[----:B--2---:R-:W-:-:S05]  /*1e9b0*/  IMAD R8, R8, 0x8000, R11 ;  /* 0x0000800008087824 */ /* 0x004fca00078e020b */
[----:B------:R-:W-:Y:S01]  /*1e9c0*/  R2UR UR6, R8 ;  /* 0x00000000080672ca */ /* 0x000fe200000e0000 */
[----:B------:R-:W-:-:S04]  /*1e9d0*/  IMAD R8, R6, 0x80, R4 ;  /* 0x0000008006087824 */ /* 0x000fc800078e0204 */
[----:B------:R-:W-:-:S05]  /*1e9e0*/  VIADD R8, R8, 0xffffff80 ;  /* 0xffffff8008087836 */ /* 0x000fca0000000000 */
[----:B------:R-:W-:-:S03]  /*1e9f0*/  R2UR UR11, R8 ;  /* 0x00000000080b72ca */ /* 0x000fc600000e0000 */
[----:B------:R-:W-:Y:S02]  /*1ea00*/  UIADD3 UR8, UR6, 0x18400, URZ ;  /* 0x0001840006087890 */ /* 0x000fe4000fffe03f */
[----:B------:R-:W-:-:S03]  /*1ea10*/  UIADD3 UR14, UR6, 0x1c400, URZ ;  /* 0x0001c400060e7890 */ /* 0x000fc6000fffe03f */
[----:B------:R-:W-:-:S05]  /*1ea20*/  UMOV UR6, 0x0 ;  /* 0x0000000000067882 */ /* 0x000fca0000000000 */
[----:B------:R1:W-:Y:S02]  /*1ea30*/  UTMALDG.4D [UR8], [UR4], desc[UR6] ;  /* 0x00000608040075b4 */ /* 0x0003e40008019000 */
[----:B-1----:R-:W-:Y:S01]  /*1ea40*/  UMOV UR8, UR14 ;  /* 0x0000000e00087c82 */ /* 0x002fe20008000000 */
[----:B------:R-:W-:Y:S02]  /*1ea50*/  UMOV UR10, UR15 ;  /* 0x0000000f000a7c82 */ /* 0x000fe40008000000 */
[----:B------:R1:W-:Y:S01]  /*1ea60*/  UTMALDG.4D [UR8], [UR4], desc[UR6] ;  /* 0x00000608040075b4 */ /* 0x0003e20008019000 */
[----:B------:R-:W2:Y:S02]  /*1ea70*/  SYNCS.PHASECHK.TRANS64.TRYWAIT P0, [R7+URZ+0x288c0], R9 ;  /* 0x0288c009070075a7 */ /* 0x000ea4000800017f */
[----:B-12---:R-:W-:Y:S05]  /*1ea80*/  @!P0 BRA `(.L_x_7146) ;  /* 0x0000006400188947 */ /* 0x006fea0003800000 */
.L_x_7353:
        /* <DEDUP_REMOVED lines=10> */
.L_x_7147:
        /* <DEDUP_REMOVED lines=11> */
[----:B------:R-:W-:-:S04]  /*1ebe0*/  UIADD3 UR9, UR9, 0x288b0, URZ ;  /* 0x000288b009097890 */ /* 0x000fc8000fffe03f */
        /* <DEDUP_REMOVED lines=8> */
.L_x_7143:
[----:B------:R-:W-:Y:S05]  /*1ec70*/  BSYNC B1 ;  /* 0x0000000000017941 */ /* 0x000fea0003800000 */
.L_x_7142:
        /* <DEDUP_REMOVED lines=13> */
.L_x_7154:
        /* <DEDUP_REMOVED lines=9> */
.L_x_7354:
        /* <DEDUP_REMOVED lines=11> */
.L_x_7151:
[----:B-1----:R-:W2:Y:S01]  /*1ee90*/  LDL R9, [R1+0xc] ;  /* 0x00000c0001097983 */ /* 0x002ea20000100800 */
[----:B------:R-:W-:Y:S01]  /*1eea0*/  R2UR UR9, R7 ;  /* 0x00000000070972ca */ /* 0x000fe200000e0000 */
[----:B------:R-:W-:Y:S01]  /*1eeb0*/  IMAD R10, R6, 0x80, R4 ;  /* 0x00000080060a7824 */ /* 0x000fe200078e0204 */
        /* <DEDUP_REMOVED lines=8> */
[----:B------:R-:W-:-:S03]  /*1ef40*/  UMOV UR15, 0x40 ;  /* 0x00000040000f7882 */ /* 0x000fc60000000000 */
        /* <DEDUP_REMOVED lines=11> */
.L_x_7355:
        /* <DEDUP_REMOVED lines=8> */
.L_x_7153:
        /* <DEDUP_REMOVED lines=19> */
.L_x_7149:
[----:B------:R-:W-:Y:S05]  /*1f1b0*/  BSYNC B1 ;  /* 0x0000000000017941 */ /* 0x000fea0003800000 */
.L_x_7148:
        /* <DEDUP_REMOVED lines=12> */
.L_x_7137:
[----:B------:R-:W-:Y:S05]  /*1f280*/  BSYNC B0 ;  /* 0x0000000000007941 */ /* 0x000fea0003800000 */
.L_x_7136:
        /* <DEDUP_REMOVED lines=17> */
.L_x_7157:
[----:B------:R-:W-:-:S13]  /*1f3a0*/  ISETP.NE.AND P0, PT, R3, 0x1, PT ;  /* 0x000000010300780c */ /* 0x000fda0003f05270 */
[----:B------:R-:W3:Y:S02]  /*1f3b0*/  @P0 LDC.64 R4, c[0x0][0x9e8] ;  /* 0x00027a00ff040b82 */ /* 0x000ee40000000a00 */
[----:B---3--:R-:W-:-:S05]  /*1f3c0*/  @P0 IMAD.HI.U32 R4, R6, R4, RZ ;  /* 0x0000000406040227 */ /* 0x008fca00078e00ff */
[----:B------:R-:W-:-:S07]  /*1f3d0*/  @P0 SHF.R.U32.HI R6, RZ, R5, R4 ;  /* 0x00000005ff060219 */ /* 0x000fce0000011604 */
.L_x_7158:
[----:B------:R-:W-:Y:S05]  /*1f3e0*/  BSYNC B0 ;  /* 0x0000000000007941 */ /* 0x000fea0003800000 */
.L_x_7156:
[----:B------:R-:W-:-:S05]  /*1f3f0*/  IMAD R5, R6, R3, R3 ;  /* 0x0000000306057224 */ /* 0x000fca00078e0203 */
[----:B------:R-:W-:-:S07]  /*1f400*/  VIMNMX R2, R2, R5, PT ;  /* 0x0000000502027248 */ /* 0x000fce0003fe0100 */
.L_x_7155:
        /* <DEDUP_REMOVED lines=13> */
[----:B-12---:R-:W-:-:S11]  /*1f4e0*/  LOP3.LUT R7, RZ, R0, RZ, 0x33, !PT ;  /* 0x00000000ff077212 */ /* 0x006fd600078e33ff */
[----:B------:R-:W1:Y:S02]  /*1f4f0*/  @P0 LDC.64 R4, c[0x0][0x9e8] ;  /* 0x00027a00ff040b82 */ /* 0x000e640000000a00 */
[----:B-1----:R-:W-:-:S05]  /*1f500*/  @P0 IMAD.HI.U32 R4, R7, R4, RZ ;  /* 0x0000000407040227 */ /* 0x002fca00078e00ff */
[----:B------:R-:W-:-:S04]  /*1f510*/  @P0 SHF.R.U32.HI R7, RZ, R5, R4 ;  /* 0x00000005ff070219 */ /* 0x000fc80000011604 */
[----:B------:R-:W-:Y:S01]  /*1f520*/  LOP3.LUT R0, RZ, R7, RZ, 0x33, !PT ;  /* 0x00000007ff007212 */ /* 0x000fe200078e33ff */
[----:B------:R-:W-:Y:S06]  /*1f530*/  BRA `(.L_x_7162) ;  /* 0x0000000000107947 */ /* 0x000fec0003800000 */
.L_x_7161:
[----:B------:R-:W-:-:S13]  /*1f540*/  ISETP.NE.AND P0, PT, R3, 0x1, PT ;  /* 0x000000010300780c */ /* 0x000fda0003f05270 */
[----:B------:R-:W4:Y:S02]  /*1f550*/  @P0 LDC.64 R4, c[0x0][0x9e8] ;  /* 0x00027a00ff040b82 */ /* 0x000f240000000a00 */
[----:B----4-:R-:W-:-:S05]  /*1f560*/  @P0 IMAD.HI.U32 R4, R0, R4, RZ ;  /* 0x0000000400040227 */ /* 0x010fca00078e00ff */
[----:B------:R-:W-:-:S07]  /*1f570*/  @P0 SHF.R.U32.HI R0, RZ, R5, R4 ;  /* 0x00000005ff000219 */ /* 0x000fce0000011604 */
.L_x_7162:
[----:B------:R-:W-:Y:S05]  /*1f580*/  BSYNC B0 ;  /* 0x0000000000007941 */ /* 0x000fea0003800000 */
.L_x_7160:
[----:B------:R-:W-:-:S05]  /*1f590*/  IMAD R3, R0, R3, RZ ;  /* 0x0000000300037224 */ /* 0x000fca00078e02ff */
[----:B------:R-:W-:-:S07]  /*1f5a0*/  VIMNMX R2, R2, R3, !PT ;  /* 0x0000000302027248 */ /* 0x000fce0007fe0100 */
.L_x_7159:
        /* <DEDUP_REMOVED lines=25> */
.L_x_7164:
        /* <DEDUP_REMOVED lines=23> */
.L_x_7166:
        /* <DEDUP_REMOVED lines=20> */
.L_x_7168:
        /* <DEDUP_REMOVED lines=16> */
.L_x_7167:
[----:B------:R-:W4:Y:S01]  /*1faf0*/  LDL.LU R4, [R1+0x28] ;  /* 0x0000280001047983 */ /* 0x000f220000300800 */
[----:B------:R-:W0:Y:S01]  /*1fb00*/  LDC R0, c[0x0][0x428] ;  /* 0x00010a00ff007b82 */ /* 0x000e220000000800 */
[----:B------:R-:W-:Y:S01]  /*1fb10*/  ULDC.64 UR4, c[0x0][0x9f8] ;  /* 0x00027e0000047ab9 */ /* 0x000fe20000000a00 */
[----:B------:R-:W-:Y:S01]  /*1fb20*/  IMAD.MOV.U32 R5, RZ, RZ, R19 ;  /* 0x000000ffff057224 */ /* 0x000fe200078e0013 */
        /* <DEDUP_REMOVED lines=24> */
.L_x_7169:
        /* <DEDUP_REMOVED lines=16> */
.L_x_7170:
        /* <DEDUP_REMOVED lines=18> */
.L_x_7358:
[----:B------:R-:W-:Y:S01]  /*1fed0*/  UMOV UR4, 0xffffffff ;  /* 0xffffffff00047882 */ /* 0x000fe20000000000 */
[----:B------:R-:W-:Y:S02]  /*1fee0*/  SHF.R.S32.HI R17, RZ, 0x1f, R5 ;  /* 0x0000001fff117819 */ /* 0x000fe40000011405 */
[----:B------:R-:W-:Y:S05]  /*1fef0*/  BRA.DIV UR4, `(.L_x_7172) ;  /* 0x00000052046c7947 */ /* 0x000fea000b800000 */
[----:B------:R-:W-:-:S13]  /*1ff00*/  ELECT P6, URZ, PT ;  /* 0x00000000003f782f */ /* 0x000fda00038c0000 */
.L_x_7361:
        /* <DEDUP_REMOVED lines=21> */
.L_x_7174:
        /* <DEDUP_REMOVED lines=9> */
.L_x_7362:
        /* <DEDUP_REMOVED lines=11> */
.L_x_7176:
        /* <DEDUP_REMOVED lines=27> */
.L_x_7173:
        /* <DEDUP_REMOVED lines=39> */
.L_x_7363:
[----:B------:R-:W-:Y:S05]  /*205c0*/  BSYNC B0 ;  /* 0x0000000000007941 */ /* 0x000fea0003800000 */
.L_x_7177:
        /* <DEDUP_REMOVED lines=44> */
.L_x_7185:
[----:B0-----:R-:W0:Y:S01]  /*20890*/  S2R R8, SR_CgaCtaId ;  /* 0x0000000000087919 */ /* 0x001e220000008800 */
[----:B------:R-:W-:-:S04]  /*208a0*/  MOV R3, 0x400 ;  /* 0x0000040000037802 */ /* 0x000fc80000000f00 */
[----:B0-----:R-:W-:Y:S02]  /*208b0*/  LEA R3, R8, R3, 0x18 ;  /* 0x0000000308037211 */ /* 0x001fe400078ec0ff */
[----:B------:R-:W-:-:S03]  /*208c0*/  SHF.L.U32 R8, R14, 0x1f, RZ ;  /* 0x0000001f0e087819 */ /* 0x000fc600000006ff */
[----:B------:R-:W-:-:S04]  /*208d0*/  IMAD R3, R12, 0x8, R3 ;  /* 0x000000080c037824 */ /* 0x000fc800078e0203 */
[----:B------:R-:W0:Y:S02]  /*208e0*/  SYNCS.PHASECHK.TRANS64.TRYWAIT P0, [R3+URZ+0x28840], R8 ;  /* 0x02884008030075a7 */ /* 0x000e24000800017f */
[----:B0-----:R-:W-:Y:S05]  /*208f0*/  @!P0 BRA `(.L_x_7186) ;  /* 0x0000004800408947 */ /* 0x001fea0003800000 */
.L_x_7364:
        /* <DEDUP_REMOVED lines=11> */
.L_x_7187:
        /* <DEDUP_REMOVED lines=32> */
.L_x_7365:
        /* <DEDUP_REMOVED lines=10> */
.L_x_7189:
[----:B------:R-:W2:Y:S02]  /*20c50*/  LDL R8, [R1+0x14] ;  /* 0x0000140001087983 */ /* 0x000ea40000100800 */
[----:B--2---:R-:W-:-:S13]  /*20c60*/  LOP3.LUT P0, RZ, R8, 0x40, RZ, 0xc0, !PT ;  /* 0x0000004008ff7812 */ /* 0x004fda000780c0ff */
[----:B------:R-:W-:Y:S05]  /*20c70*/  @P0 BRA `(.L_x_7190) ;  /* 0x0000000000040947 */ /* 0x000fea0003800000 */
[----:B------:R-:W-:Y:S01]  /*20c80*/  BPT.TRAP 0x1 ;  /* 0x000000040000795c */ /* 0x000fe20000300000 */
.L_x_7190:
        /* <DEDUP_REMOVED lines=22> */
[----:B------:R-:W-:-:S07]  /*20df0*/  UIADD3 UR14, UR14, 0x4400, URZ ;  /* 0x000044000e0e7890 */ /* 0x000fce000fffe03f */
[----:B------:R0:W-:Y:S01]  /*20e00*/  UTMALDG.4D [UR8], [UR4], desc[UR6] ;  /* 0x00000608040075b4 */ /* 0x0001e20008019000 */
[----:B------:R-:W-:Y:S01]  /*20e10*/  IMAD.MOV.U32 R4, RZ, RZ, R7 ;  /* 0x000000ffff047224 */ /* 0x000fe200078e0007 */
[----:B0-----:R-:W-:Y:S01]  /*20e20*/  UMOV UR8, UR14 ;  /* 0x0000000e00087c82 */ /* 0x001fe20008000000 */
[----:B------:R-:W-:Y:S02]  /*20e30*/  UMOV UR10, UR15 ;  /* 0x0000000f000a7c82 */ /* 0x000fe40008000000 */
[----:B------:R0:W-:Y:S02]  /*20e40*/  UTMALDG.4D [UR8], [UR4], desc[UR6] ;  /* 0x00000608040075b4 */ /* 0x0001e40008019000 */
[----:B0-----:R-:W-:Y:S01]  /*20e50*/  NOP ;  /* 0x0000000000007918 */ /* 0x001fe20000000000 */
.L_x_7184:
[----:B------:R-:W-:Y:S05]  /*20e60*/  BSYNC B2 ;  /* 0x0000000000027941 */ /* 0x000fea0003800000 */
.L_x_7183:
[----:B------:R-:W2:Y:S04]  /*20e70*/  LDL R2, [R1+0x20] ;  /* 0x0000200001027983 */ /* 0x000ea80000100800 */
[----:B------:R0:W-:Y:S04]  /*20e80*/  STL [R1+0x8], R14 ;  /* 0x0000080e01007387 */ /* 0x0001e80000100800 */
[----:B------:R0:W-:Y:S02]  /*20e90*/  STL [R1], R12 ;  /* 0x0000000c01007387 */ /* 0x0001e40000100800 */
[----:B0-2---:R-:W-:-:S07]  /*20ea0*/  VIADD R7, R2, 0xfffffffd ;  /* 0xfffffffd02077836 */ /* 0x005fce0000000000 */
.L_x_7182:
[----:B------:R-:W-:Y:S05]  /*20eb0*/  BSYNC B1 ;  /* 0x0000000000017941 */ /* 0x000fea0003800000 */
.L_x_7181:
[----:B------:R-:W2:Y:S01]  /*20ec0*/  LDL.LU R2, [R1+0x20] ;  /* 0x0000200001027983 */ /* 0x000ea20000300800 */
[----:B------:R-:W-:Y:S01]  /*20ed0*/  VIADD R13, R13, 0xfffffffe ;  /* 0xfffffffe0d0d7836 */ /* 0x000fe20000000000 */
[----:B--2---:R-:W-:-:S04]  /*20ee0*/  LOP3.LUT R2, RZ, R2, RZ, 0x33, !PT ;  /* 0x00000002ff027212 */ /* 0x004fc800078e33ff */
[----:B------:R-:W-:-:S13]  /*20ef0*/  ISETP.NE.AND P0, PT, R13, R2, PT ;  /* 0x000000020d00720c */ /* 0x000fda0003f05270 */
[----:B------:R-:W-:Y:S05]  /*20f00*/  @!P0 BRA `(.L_x_7180) ;  /* 0x0000000c00fc8947 */ /* 0x000fea0003800000 */
[----:B------:R-:W-:-:S07]  /*20f10*/  IMAD.MOV.U32 R13, RZ, RZ, R6 ;  /* 0x000000ffff0d7224 */ /* 0x000fce00078e0006 */
.L_x_7207:
        /* <DEDUP_REMOVED lines=32> */
.L_x_7193:
[----:B------:R-:W1:Y:S01]  /*21120*/  S2R R3, SR_CgaCtaId ;  /* 0x0000000000037919 */ /* 0x000e620000008800 */
[----:B------:R-:W-:-:S04]  /*21130*/  MOV R2, 0x400 ;  /* 0x0000040000027802 */ /* 0x000fc80000000f00 */
[----:B-1----:R-:W-:Y:S02]  /*21140*/  LEA R2, R3, R2, 0x18 ;  /* 0x0000000203027211 */ /* 0x002fe400078ec0ff */
[----:B------:R-:W-:-:S03]  /*21150*/  SHF.L.U32 R3, R9, 0x1f, RZ ;  /* 0x0000001f09037819 */ /* 0x000fc600000006ff */
[----:B------:R-:W-:-:S04]  /*21160*/  IMAD R2, R8, 0x8, R2 ;  /* 0x0000000808027824 */ /* 0x000fc800078e0202 */
[----:B------:R-:W1:Y:S02]  /*21170*/  SYNCS.PHASECHK.TRANS64.TRYWAIT P0, [R2+URZ+0x28840], R3 ;  /* 0x02884003020075a7 */ /* 0x000e64000800017f */
[----:B-1----:R-:W-:Y:S05]  /*21180*/  @!P0 BRA `(.L_x_7194) ;  /* 0x0000004000448947 */ /* 0x002fea0003800000 */
.L_x_7366:
        /* <DEDUP_REMOVED lines=11> */
.L_x_7195:
        /* <DEDUP_REMOVED lines=32> */
.L_x_7367:
        /* <DEDUP_REMOVED lines=10> */
.L_x_7197:
[----:B------:R-:W2:Y:S02]  /*214e0*/  LDL R3, [R1+0x14] ;  /* 0x0000140001037983 */ /* 0x000ea40000100800 */
[----:B--2---:R-:W-:-:S13]  /*214f0*/  LOP3.LUT P0, RZ, R3, 0x40, RZ, 0xc0, !PT ;  /* 0x0000004003ff7812 */ /* 0x004fda000780c0ff */
[----:B------:R-:W-:Y:S05]  /*21500*/  @P0 BRA `(.L_x_7198) ;  /* 0x0000000000040947 */ /* 0x000fea0003800000 */
[----:B------:R-:W-:Y:S01]  /*21510*/  BPT.TRAP 0x1 ;  /* 0x000000040000795c */ /* 0x000fe20000300000 */
.L_x_7198:
        /* <DEDUP_REMOVED lines=29> */
.L_x_7192:
[----:B------:R-:W-:Y:S05]  /*216f0*/  BSYNC B1 ;  /* 0x0000000000017941 */ /* 0x000fea0003800000 */
.L_x_7191:
        /* <DEDUP_REMOVED lines=32> */
.L_x_7201:
[----:B------:R-:W2:Y:S01]  /*21900*/  S2R R3, SR_CgaCtaId ;  /* 0x0000000000037919 */ /* 0x000ea20000008800 */
[----:B------:R-:W-:-:S04]  /*21910*/  MOV R2, 0x400 ;  /* 0x0000040000027802 */ /* 0x000fc80000000f00 */
[----:B--2---:R-:W-:Y:S02]  /*21920*/  LEA R2, R3, R2, 0x18 ;  /* 0x0000000203027211 */ /* 0x004fe400078ec0ff */
[----:B------:R-:W-:-:S03]  /*21930*/  SHF.L.U32 R3, R14, 0x1f, RZ ;  /* 0x0000001f0e037819 */ /* 0x000fc600000006ff */
[----:B------:R-:W-:-:S04]  /*21940*/  IMAD R2, R15, 0x8, R2 ;  /* 0x000000080f027824 */ /* 0x000fc800078e0202 */
[----:B------:R-:W2:Y:S02]  /*21950*/  SYNCS.PHASECHK.TRANS64.TRYWAIT P0, [R2+URZ+0x28840], R3 ;  /* 0x02884003020075a7 */ /* 0x000ea4000800017f */
[----:B--2---:R-:W-:Y:S05]  /*21960*/  @!P0 BRA `(.L_x_7202) ;  /* 0x0000003800748947 */ /* 0x004fea0003800000 */
.L_x_7368:
        /* <DEDUP_REMOVED lines=11> */
.L_x_7203:
        /* <DEDUP_REMOVED lines=31> */
.L_x_7369:
        /* <DEDUP_REMOVED lines=10> */
.L_x_7205:
[----:B------:R-:W2:Y:S02]  /*21cb0*/  LDL R3, [R1+0x14] ;  /* 0x0000140001037983 */ /* 0x000ea40000100800 */
[----:B--2---:R-:W-:-:S13]  /*21cc0*/  LOP3.LUT P0, RZ, R3, 0x40, RZ, 0xc0, !PT ;  /* 0x0000004003ff7812 */ /* 0x004fda000780c0ff */
[----:B------:R-:W-:Y:S05]  /*21cd0*/  @P0 BRA `(.L_x_7206) ;  /* 0x0000000000040947 */ /* 0x000fea0003800000 */
[----:B------:R-:W-:Y:S01]  /*21ce0*/  BPT.TRAP 0x1 ;  /* 0x000000040000795c */ /* 0x000fe20000300000 */
.L_x_7206:
        /* <DEDUP_REMOVED lines=28> */
.L_x_7200:
[----:B------:R-:W-:Y:S05]  /*21eb0*/  BSYNC B1 ;  /* 0x0000000000017941 */ /* 0x000fea0003800000 */
.L_x_7199:
[----:B------:R-:W2:Y:S01]  /*21ec0*/  LDL R2, [R1+0x18] ;  /* 0x0000180001027983 */ /* 0x000ea20000100800 */
[----:B------:R-:W-:Y:S01]  /*21ed0*/  VIADD R7, R7, 0xfffffffe ;  /* 0xfffffffe07077836 */ /* 0x000fe20000000000 */
[----:B--2---:R-:W-:-:S13]  /*21ee0*/  ISETP.GT.AND P0, PT, R11, R2, PT ;  /* 0x000000020b00720c */ /* 0x004fda0003f04270 */
[----:B------:R-:W-:Y:S05]  /*21ef0*/  @P0 BRA `(.L_x_7207) ;  /* 0xfffffff000080947 */ /* 0x000fea000383ffff */
.L_x_7180:
[----:B------:R-:W-:Y:S05]  /*21f00*/  BSYNC B0 ;  /* 0x0000000000007941 */ /* 0x000fea0003800000 */
.L_x_7179:
        /* <DEDUP_REMOVED lines=17> */
.L_x_7209:
[----:B------:R-:W-:Y:S05]  /*22020*/  BSYNC B0 ;  /* 0x0000000000007941 */ /* 0x000fea0003800000 */
.L_x_7208:
        /* <DEDUP_REMOVED lines=11> */
.L_x_7370:
        /* <DEDUP_REMOVED lines=10> */
.L_x_7213:
[----:B------:R-:W2:Y:S02]  /*22180*/  LDL R2, [R1+0x14] ;  /* 0x0000140001027983 */ /* 0x000ea40000100800 */
[----:B--2---:R-:W-:-:S13]  /*22190*/  LOP3.LUT P0, RZ, R2, 0x40, RZ, 0xc0, !PT ;  /* 0x0000004002ff7812 */ /* 0x004fda000780c0ff */
[----:B------:R-:W-:Y:S05]  /*221a0*/  @P0 BRA `(.L_x_7214) ;  /* 0x0000000000040947 */ /* 0x000fea0003800000 */
[----:B------:R-:W-:Y:S01]  /*221b0*/  BPT.TRAP 0x1 ;  /* 0x000000040000795c */ /* 0x000fe20000300000 */
.L_x_7214:
        /* <DEDUP_REMOVED lines=27> */
.L_x_7211:
[----:B------:R-:W-:Y:S05]  /*22370*/  BSYNC B0 ;  /* 0x0000000000007941 */ /* 0x000fea0003800000 */
.L_x_7210:
        /* <DEDUP_REMOVED lines=9> */
.L_x_7165:
[----:B------:R-:W-:Y:S05]  /*22410*/  BSYNC B6 ;  /* 0x0000000000067941 */ /* 0x000fea0003800000 */
.L_x_7163:
[----:B------:R-:W-:-:S03]  /*22420*/  UMOV UR4, 0xffffffff ;  /* 0xffffffff00047882 */ /* 0x000fc60000000000 */
[----:B------:R-:W-:Y:S05]  /*22430*/  BRA.DIV UR4, `(.L_x_7215) ;  /* 0x0000002e04fc7947 */ /* 0x000fea000b800000 */
[----:B------:R4:W0:Y:S04]  /*22440*/  SHFL.IDX PT, R4, R16, RZ, 0x1f ;  /* 0x00001fff10047589 */ /* 0x00082800000e0000 */
[----:B------:R-:W0:Y:S02]  /*22450*/  SHFL.IDX PT, R16, R16, 0x1, 0x1f ;  /* 0x00201f0010107f89 */ /* 0x000e2400000e0000 */
.L_x_7374:
[----:B-12---:R-:W1:Y:S01]  /*22460*/  S2R R7, SR_TID.X ;  /* 0x0000000000077919 */ /* 0x006e620000002100 */
[----:B------:R-:W-:Y:S01]  /*22470*/  ULDC UR4, c[0x0][0xc14] ;  /* 0x0003050000047ab9 */ /* 0x000fe20000000800 */
[----:B------:R-:W-:Y:S01]  /*22480*/  BSSY B0, `(.L_x_7216) ;  /* 0x000000b000007945 */ /* 0x000fe20003800000 */
[----:B------:R-:W-:Y:S02]  /*22490*/  IMAD.U32 R0, RZ, RZ, UR4 ;  /* 0x00000004ff007e24 */ /* 0x000fe4000f8e00ff */
[----:B------:R-:W-:Y:S01]  /*224a0*/  IMAD.MOV.U32 R17, RZ, RZ, RZ ;  /* 0x000000ffff117224 */ /* 0x000fe200078e00ff */
[----:B-1----:R-:W-:-:S04]  /*224b0*/  LOP3.LUT R7, R7, 0x1f, RZ, 0xc0, !PT ;  /* 0x0000001f07077812 */ /* 0x002fc800078ec0ff */
[C---:B------:R-:W-:Y:S01]  /*224c0*/  ISETP.NE.AND P0, PT, R7.reuse, 0x1f, PT ;  /* 0x0000001f0700780c */ /* 0x040fe20003f05270 */
[----:B------:R-:W-:-:S05]  /*224d0*/  IMAD.IADD R5, R7, 0x1, R19 ;  /* 0x0000000107057824 */ /* 0x000fca00078e0213 */
[----:B------:R-:W-:-:S13]  /*224e0*/  ISETP.GE.OR P0, PT, R5, R0, !P0 ;  /* 0x000000000500720c */ /* 0x000fda0004706670 */
[----:B------:R-:W-:Y:S05]  /*224f0*/  @P0 BRA `(.L_x_7217) ;  /* 0x00000000000c0947 */ /* 0x000fea0003800000 */
[----:B------:R-:W1:Y:S02]  /*22500*/  LDC.64 R2, c[0x0][0xc58] ;  /* 0x00031600ff027b82 */ /* 0x000e640000000a00 */
[----:B-1----:R-:W-:-:S05]  /*22510*/  IMAD.WIDE R2, R5, 0x4, R2 ;  /* 0x0000000405027825 */ /* 0x002fca00078e0202 */
[----:B------:R1:W5:Y:S02]  /*22520*/  LDG.E R17, desc[UR54][R2.64] ;  /* 0x0000003602117981 */ /* 0x000364000c1e1900 */
.L_x_7217:
[----:B------:R-:W-:Y:S05]  /*22530*/  BSYNC B0 ;  /* 0x0000000000007941 */ /* 0x000fea0003800000 */
.L_x_7216:
        /* <DEDUP_REMOVED lines=23> */
.L_x_7382:
[----:B------:R-:W-:Y:S02]  /*226b0*/  ULDC UR4, c[0x0][0xc10] ;  /* 0x0003040000047ab9 */ /* 0x000fe40000000800 */
[----:B------:R-:W-:-:S04]  /*226c0*/  IMAD.U32 R5, RZ, RZ, UR4 ;  /* 0x00000004ff057e24 */ /* 0x000fc8000f8e00ff */
[----:B-1----:R-:W-:-:S04]  /*226d0*/  IMAD R3, R14, R5, RZ ;  /* 0x000000050e037224 */ /* 0x002fc800078e02ff */
[----:B----4-:R-:W-:-:S05]  /*226e0*/  IMAD.IADD R16, R16, 0x1, R3 ;  /* 0x0000000110107824 */ /* 0x010fca00078e0203 */
[----:B------:R-:W-:-:S13]  /*226f0*/  ISETP.GT.AND P0, PT, R16, R4, PT ;  /* 0x000000041000720c */ /* 0x000fda0003f04270 */
[----:B------:R-:W-:Y:S05]  /*22700*/  @P0 BRA `(.L_x_7219) ;  /* 0x0000000000b40947 */ /* 0x000fea0003800000 */
[----:B------:R-:W1:Y:S02]  /*22710*/  LDC R0, c[0x0][0xc14] ;  /* 0x00030500ff007b82 */ /* 0x000e640000000800 */
.L_x_7224:
        /* <DEDUP_REMOVED lines=14> */
.L_x_7222:
[----:B------:R-:W-:Y:S05]  /*22800*/  BSYNC B0 ;  /* 0x0000000000007941 */ /* 0x000fea0003800000 */
.L_x_7221:
        /* <DEDUP_REMOVED lines=23> */
.L_x_7390:
[----:B------:R-:W-:Y:S02]  /*22980*/  ULDC UR4, c[0x0][0xc10] ;  /* 0x0003040000047ab9 */ /* 0x000fe40000000800 */
[----:B------:R-:W-:-:S04]  /*22990*/  IMAD.U32 R5, RZ, RZ, UR4 ;  /* 0x00000004ff057e24 */ /* 0x000fc8000f8e00ff */
[----:B-1----:R-:W-:-:S04]  /*229a0*/  IMAD R3, R14, R5, RZ ;  /* 0x000000050e037224 */ /* 0x002fc800078e02ff */
[----:B------:R-:W-:-:S05]  /*229b0*/  IMAD.IADD R16, R3, 0x1, R16 ;  /* 0x0000000103107824 */ /* 0x000fca00078e0210 */
[----:B------:R-:W-:-:S13]  /*229c0*/  ISETP.GT.AND P0, PT, R16, R4, PT ;  /* 0x000000041000720c */ /* 0x000fda0003f04270 */
[----:B------:R-:W-:Y:S05]  /*229d0*/  @!P0 BRA `(.L_x_7224) ;  /* 0xfffffffc00508947 */ /* 0x000fea000383ffff */
.L_x_7219:
        /* <DEDUP_REMOVED lines=8> */
.L_x_7394:
[----:B------:R-:W-:Y:S01]  /*22a60*/  ISETP.NE.AND P0, PT, R3, RZ, PT ;  /* 0x000000ff0300720c */ /* 0x000fe20003f05270 */
[----:B------:R-:W-:-:S12]  /*22a70*/  IMAD.MOV.U32 R7, RZ, RZ, RZ ;  /* 0x000000ffff077224 */ /* 0x000fd800078e00ff */
[----:B------:R-:W-:Y:S05]  /*22a80*/  @!P0 BRA `(.L_x_7226) ;  /* 0x0000000000108947 */ /* 0x000fea0003800000 */
[----:B------:R-:W-:Y:S01]  /*22a90*/  UMOV UR4, 0xffffffff ;  /* 0xffffffff00047882 */ /* 0x000fe20000000000 */
[----:B------:R-:W-:Y:S02]  /*22aa0*/  VIADD R12, R6, 0xffffffff ;  /* 0xffffffff060c7836 */ /* 0x000fe40000000000 */
[----:B------:R-:W-:Y:S05]  /*22ab0*/  BRA.DIV UR4, `(.L_x_7227) ;  /* 0x0000003204907947 */ /* 0x000fea000b800000 */
[----:B------:R3:W4:Y:S02]  /*22ac0*/  SHFL.IDX PT, R7, R2, R12, 0x1f ;  /* 0x00001f0c02077589 */ /* 0x00072400000e0000 */
.L_x_7226:
[----:B0--3--:R-:W0:Y:S01]  /*22ad0*/  LDC.64 R2, c[0x0][0xc68] ;  /* 0x00031a00ff027b82 */ /* 0x009e220000000a00 */
[----:B------:R-:W-:-:S04]  /*22ae0*/  IMAD.IADD R19, R6, 0x1, R19 ;  /* 0x0000000106137824 */ /* 0x000fc800078e0213 */
[----:B0-----:R-:W-:-:S05]  /*22af0*/  IMAD.WIDE R2, R19, 0x4, R2 ;  /* 0x0000000413027825 */ /* 0x001fca00078e0202 */
[----:B------:R-:W1:Y:S01]  /*22b00*/  LDG.E R9, desc[UR54][R2.64] ;  /* 0x0000003602097981 */ /* 0x000e62000c1e1900 */
[----:B----4-:R-:W-:-:S04]  /*22b10*/  IMAD R16, R7, R5, R16 ;  /* 0x0000000507107224 */ /* 0x010fc800078e0210 */
[----:B------:R-:W-:Y:S02]  /*22b20*/  IMAD.IADD R7, R4, 0x1, -R16 ;  /* 0x0000000104077824 */ /* 0x000fe400078e0a10 */
        /* <DEDUP_REMOVED lines=44> */
[----:B------:R-:W-:Y:S01]  /*22df0*/  IMAD R8, R2, R8, R3 ;  /* 0x0000000802087224 */ /* 0x000fe200078e0203 */
[----:B------:R-:W-:-:S04]  /*22e00*/  LOP3.LUT R3, R6, R9, RZ, 0x3c, !PT ;  /* 0x0000000906037212 */ /* 0x000fc800078e3cff */
[----:B------:R-:W-:-:S13]  /*22e10*/  ISETP.GT.U32.AND P0, PT, R5, R8, PT ;  /* 0x000000080500720c */ /* 0x000fda0003f04070 */
[----:B------:R-:W-:Y:S02]  /*22e20*/  @!P0 IMAD.IADD R8, R8, 0x1, -R5 ;  /* 0x0000000108088824 */ /* 0x000fe400078e0a05 */
[----:B------:R-:W-:-:S03]  /*22e30*/  @!P0 VIADD R2, R2, 0x1 ;  /* 0x0000000102028836 */ /* 0x000fc60000000000 */
[----:B------:R-:W-:-:S13]  /*22e40*/  ISETP.GE.U32.AND P0, PT, R8, R5, PT ;  /* 0x000000050800720c */ /* 0x000fda0003f06070 */
[----:B------:R-:W-:Y:S01]  /*22e50*/  @P0 VIADD R2, R2, 0x1 ;  /* 0x0000000102020836 */ /* 0x000fe20000000000 */
[----:B------:R-:W-:Y:S01]  /*22e60*/  ISETP.GE.AND P0, PT, R3, RZ, PT ;  /* 0x000000ff0300720c */ /* 0x000fe20003f06270 */
[----:B------:R-:W-:-:S12]  /*22e70*/  IMAD.IADD R3, R6, 0x1, R4 ;  /* 0x0000000106037824 */ /* 0x000fd800078e0204 */
        /* <DEDUP_REMOVED lines=8> */
.L_x_7220:
[----:B------:R-:W-:Y:S01]  /*22f00*/  UMOV UR4, URZ ;  /* 0x0000003f00047c82 */ /* 0x000fe20008000000 */
[----:B------:R-:W-:Y:S01]  /*22f10*/  UMOV UR5, URZ ;  /* 0x0000003f00057c82 */ /* 0x000fe20008000000 */
[----:B------:R-:W-:Y:S01]  /*22f20*/  ULDC UR6, c[0x0][0xc14] ;  /* 0x0003050000067ab9 */ /* 0x000fe20000000800 */
[----:B------:R-:W-:Y:S02]  /*22f30*/  IMAD.MOV.U32 R16, RZ, RZ, R4 ;  /* 0x000000ffff107224 */ /* 0x000fe400078e0004 */
[----:B------:R-:W-:Y:S02]  /*22f40*/  IMAD.U32 R17, RZ, RZ, UR4 ;  /* 0x00000004ff117e24 */ /* 0x000fe4000f8e00ff */
[----:B------:R-:W-:Y:S02]  /*22f50*/  IMAD.U32 R18, RZ, RZ, UR5 ;  /* 0x00000005ff127e24 */ /* 0x000fe4000f8e00ff */
[----:B------:R-:W-:-:S07]  /*22f60*/  IMAD.U32 R19, RZ, RZ, UR6 ;  /* 0x00000006ff137e24 */ /* 0x000fce000f8e00ff */
.L_x_7228:
        /* <DEDUP_REMOVED lines=12> */
.L_x_7124:
        /* <DEDUP_REMOVED lines=12> */
.L_x_7397:
[----:B------:R-:W-:Y:S05]  /*230f0*/  BSYNC B0 ;  /* 0x0000000000007941 */ /* 0x000fea0003800000 */
.L_x_7230:
[----:B------:R-:W-:-:S03]  /*23100*/  UMOV UR4, 0xffffffff ;  /* 0xffffffff00047882 */ /* 0x000fc60000000000 */
[----:B------:R-:W-:Y:S05]  /*23110*/  BRA.DIV UR4, `(.L_x_7232) ;  /* 0x0000002e04347947 */ /* 0x000fea000b800000 */
[----:B------:R-:W2:Y:S02]  /*23120*/  S2R R2, SR_TID.X ;  /* 0x0000000000027919 */ /* 0x000ea40000002100 */
[----:B--2---:R-:W-:-:S04]  /*23130*/  SHF.R.U32.HI R2, RZ, 0x5, R2 ;  /* 0x00000005ff027819 */ /* 0x004fc80000011602 */
[----:B------:R-:W-:-:S05]  /*23140*/  LOP3.LUT R2, R2, 0x3, RZ, 0xc0, !PT ;  /* 0x0000000302027812 */ /* 0x000fca00078ec0ff */
[----:B------:R2:W3:Y:S02]  /*23150*/  SHFL.IDX PT, R14, R2, RZ, 0x1f ;  /* 0x00001fff020e7589 */ /* 0x0004e400000e0000 */
.L_x_7400:
[----:B---3--:R-:W-:-:S13]  /*23160*/  ISETP.NE.AND P0, PT, R14, RZ, PT ;  /* 0x000000ff0e00720c */ /* 0x008fda0003f05270 */
[----:B------:R-:W-:Y:S05]  /*23170*/  @P0 BRA `(.L_x_6836) ;  /* 0x0000000000940947 */ /* 0x000fea0003800000 */
[----:B------:R-:W-:-:S03]  /*23180*/  UMOV UR4, 0xffffffff ;  /* 0xffffffff00047882 */ /* 0x000fc60000000000 */
[----:B------:R-:W-:Y:S05]  /*23190*/  BRA.DIV UR4, `(.L_x_7233) ;  /* 0x0000002e04487947 */ /* 0x000fea000b800000 */
[----:B------:R-:W-:-:S13]  /*231a0*/  ELECT P6, URZ, PT ;  /* 0x00000000003f782f */ /* 0x000fda00038c0000 */
.L_x_7403:
[----:B------:R-:W-:Y:S05]  /*231b0*/  @!P6 BRA `(.L_x_6836) ;  /* 0x000000000084e947 */ /* 0x000fea0003800000 */
[----:B------:R-:W-:-:S06]  /*231c0*/  ULOP3.LUT UR4, UR36, 0x2, URZ, 0xfc, !UPT ;  /* 0x0000000224047892 */ /* 0x000fcc000f8efc3f */
[----:B--2---:R-:W-:-:S05]  /*231d0*/  IMAD.U32 R2, RZ, RZ, UR4 ;  /* 0x00000004ff027e24 */ /* 0x004fca000f8e00ff */
[----:B------:R-:W-:-:S13]  /*231e0*/  ISETP.NE.AND P2, PT, R2, 0x3, PT ;  /* 0x000000030200780c */ /* 0x000fda0003f45270 */
[----:B------:R-:W-:Y:S05]  /*231f0*/  @!P2 BRA `(.L_x_7234) ;  /* 0x000000000004a947 */ /* 0x000fea0003800000 */
[----:B------:R-:W-:Y:S01]  /*23200*/  BPT.TRAP 0x1 ;  /* 0x000000040000795c */ /* 0x000fe20000300000 */
.L_x_7234:
        /* <DEDUP_REMOVED lines=14> */
.L_x_7404:
[----:B------:R-:W2:Y:S02]  /*232f0*/  SYNCS.PHASECHK.TRANS64.TRYWAIT P0, [R7+URZ], R2 ;  /* 0x00000002070075a7 */ /* 0x000ea4000800017f */
[----:B--2---:R-:W-:Y:S05]  /*23300*/  @!P0 BRA `(.L_x_7236) ;  /* 0x0000002c00208947 */ /* 0x004fea0003800000 */
.L_x_7405:
[----:B------:R-:W-:Y:S05]  /*23310*/  @!P2 BRA `(.L_x_7237) ;  /* 0x000000000004a947 */ /* 0x000fea0003800000 */
[----:B------:R-:W-:Y:S01]  /*23320*/  BPT.TRAP 0x1 ;  /* 0x000000040000795c */ /* 0x000fe20000300000 */
.L_x_7237:
[----:B------:R-:W3:Y:S01]  /*23330*/  LDL.LU R4, [R1] ;  /* 0x0000000001047983 */ /* 0x000ee20000300800 */
[----:B------:R-:W-:-:S04]  /*23340*/  VIADD R0, R0, 0x28860 ;  /* 0x0002886000007836 */ /* 0x000fc80000000000 */
[----:B---3--:R-:W-:-:S04]  /*23350*/  IMAD R4, R4, 0x8, R0 ;  /* 0x0000000804047824 */ /* 0x008fc800078e0200 */
[----:B------:R-:W3:Y:S02]  /*23360*/  SYNCS.PHASECHK.TRANS64.TRYWAIT P0, [R4+URZ], R5 ;  /* 0x00000005040075a7 */ /* 0x000ee4000800017f */
[----:B---3--:R-:W-:Y:S05]  /*23370*/  @!P0 BRA `(.L_x_7238) ;  /* 0x0000002c00188947 */ /* 0x008fea0003800000 */
.L_x_7406:
[----:B------:R-:W-:-:S07]  /*23380*/  IMAD R3, R3, 0x8, R0 ;  /* 0x0000000803037824 */ /* 0x000fce00078e0200 */
.L_x_7239:
[----:B----4-:R4:W0:Y:S02]  /*23390*/  SYNCS.PHASECHK.TRANS64.TRYWAIT P0, [R3+URZ], R2 ;  /* 0x00000002030075a7 */ /* 0x010824000800017f */
[----:B0-----:R-:W-:Y:S05]  /*233a0*/  @!P0 NANOSLEEP.SYNCS 0x989680 ;  /* 0x009896800000895d */ /* 0x001fea0003900000 */
[----:B------:R-:W0:Y:S02]  /*233b0*/  @!P0 SYNCS.PHASECHK.TRANS64 P0, [R3+URZ], R2 ;  /* 0x00000002030085a7 */ /* 0x000e24000800007f */
[----:B0-----:R-:W-:Y:S05]  /*233c0*/  @!P0 BRA `(.L_x_7239) ;  /* 0xfffffffc00f08947 */ /* 0x001fea000383ffff */
.L_x_6836:
[----:B------:R-:W-:Y:S05]  /*233d0*/  BSYNC B7 ;  /* 0x0000000000077941 */ /* 0x000fea0003800000 */
.L_x_6833:
[----:B------:R-:W-:Y:S05]  /*233e0*/  EXIT ;  /* 0x000000000000794d */ /* 0x000fea0003800000 */
.L_x_6866:
[----:B0-----:R0:W1:Y:S02]  /*233f0*/  SYNCS.PHASECHK.TRANS64.TRYWAIT P6, [R103+URZ+0x28890], R124 ;  /* 0x0288907c670075a7 */ /* 0x00106400080c017f */
[----:B-1----:R-:W-:Y:S05]  /*23400*/  @!P6 NANOSLEEP.SYNCS 0x989680 ;  /* 0x009896800000e95d */ /* 0x002fea0003900000 */
[----:B------:R-:W1:Y:S02]  /*23410*/  @!P6 SYNCS.PHASECHK.TRANS64 P6, [R103+URZ+0x28890], R124 ;  /* 0x0288907c6700e5a7 */ /* 0x000e6400080c007f */
[----:B-1----:R-:W-:Y:S05]  /*23420*/  @!P6 BRA `(.L_x_6866) ;  /* 0xfffffffc00f0e947 */ /* 0x002fea000383ffff */
[----:B------:R-:W-:Y:S05]  /*23430*/  BRA `(.L_x_7240) ;  /* 0xfffffdfc00fc7947 */ /* 0x000fea000383ffff */
.L_x_6902:
[----:B0-----:R0:W1:Y:S02]  /*23440*/  SYNCS.PHASECHK.TRANS64.TRYWAIT P4, [R103+URZ+0x28890], R124 ;  /* 0x0288907c670075a7 */ /* 0x001064000808017f */
[----:B-1----:R-:W-:Y:S05]  /*23450*/  @!P4 NANOSLEEP.SYNCS 0x989680 ;  /* 0x009896800000c95d */ /* 0x002fea0003900000 */
[----:B------:R-:W1:Y:S02]  /*23460*/  @!P4 SYNCS.PHASECHK.TRANS64 P4, [R103+URZ+0x28890], R124 ;  /* 0x0288907c6700c5a7 */ /* 0x000e64000808007f */
[----:B-1----:R-:W-:Y:S05]  /*23470*/  @!P4 BRA `(.L_x_6902) ;  /* 0xfffffffc00f0c947 */ /* 0x002fea000383ffff */
[----:B------:R-:W-:Y:S05]  /*23480*/  BRA `(.L_x_7241) ;  /* 0xfffffe2800247947 */ /* 0x000fea000383ffff */
.L_x_6919:
[----:B0-----:R0:W1:Y:S02]  /*23490*/  SYNCS.PHASECHK.TRANS64.TRYWAIT P3, [R103+URZ+0x28890], R124 ;  /* 0x0288907c670075a7 */ /* 0x001064000806017f */
[----:B-1----:R-:W-:Y:S05]  /*234a0*/  @!P3 NANOSLEEP.SYNCS 0x989680 ;  /* 0x009896800000b95d */ /* 0x002fea0003900000 */
[----:B------:R-:W1:Y:S02]  /*234b0*/  @!P3 SYNCS.PHASECHK.TRANS64 P3, [R103+URZ+0x28890], R124 ;  /* 0x0288907c6700b5a7 */ /* 0x000e64000806007f */
[----:B-1----:R-:W-:Y:S05]  /*234c0*/  @!P3 BRA `(.L_x_6919) ;  /* 0xfffffffc00f0b947 */ /* 0x002fea000383ffff */
[----:B------:R-:W-:Y:S05]  /*234d0*/  BRA `(.L_x_7242) ;  /* 0xfffffe4800c07947 */ /* 0x000fea000383ffff */
.L_x_6929:
[----:B--2---:R2:W3:Y:S02]  /*234e0*/  SYNCS.PHASECHK.TRANS64.TRYWAIT P0, [R103+URZ+0x288b0], R124 ;  /* 0x0288b07c670075a7 */ /* 0x0044e4000800017f */
[----:B---3--:R-:W-:Y:S05]  /*234f0*/  @!P0 NANOSLEEP.SYNCS 0x989680 ;  /* 0x009896800000895d */ /* 0x008fea0003900000 */
[----:B------:R-:W3:Y:S02]  /*23500*/  @!P0 SYNCS.PHASECHK.TRANS64 P0, [R103+URZ+0x288b0], R124 ;  /* 0x0288b07c670085a7 */ /* 0x000ee4000800007f */
[----:B---3--:R-:W-:Y:S05]  /*23510*/  @!P0 BRA `(.L_x_6929) ;  /* 0xfffffffc00f08947 */ /* 0x008fea000383ffff */
[----:B------:R-:W-:Y:S05]  /*23520*/  BRA `(.L_x_7243) ;  /* 0xfffffe50005c7947 */ /* 0x000fea000383ffff */
.L_x_6949:
        /* <DEDUP_REMOVED lines=8> */
.L_x_7245:
[----:B------:R-:W-:Y:S05]  /*235b0*/  BSYNC B0 ;  /* 0x0000000000007941 */ /* 0x000fea0003800000 */
.L_x_7244:
[----:B------:R-:W-:Y:S01]  /*235c0*/  IMAD.MOV.U32 R196, RZ, RZ, R14 ;  /* 0x000000ffffc47224 */ /* 0x000fe200078e000e */
[----:B------:R-:W-:Y:S06]  /*235d0*/  BRA `(.L_x_7246) ;  /* 0xfffffe5c00547947 */ /* 0x000fec000383ffff */
.L_x_6967:
[----:B------:R-:W-:Y:S01]  /*235e0*/  BSSY B1, `(.L_x_7247) ;  /* 0x0000008000017945 */ /* 0x000fe20003800000 */
[----:B------:R-:W-:Y:S02]  /*235f0*/  IMAD.MOV.U32 R13, RZ, RZ, R5 ;  /* 0x000000ffff0d7224 */ /* 0x000fe400078e0005 */
[----:B------:R-:W-:Y:S02]  /*23600*/  IMAD.MOV.U32 R12, RZ, RZ, RZ ;  /* 0x000000ffff0c7224 */ /* 0x000fe400078e00ff */
[----:B------:R-:W-:Y:S02]  /*23610*/  IMAD.MOV.U32 R11, RZ, RZ, 0x181f ;  /* 0x0000181fff0b7424 */ /* 0x000fe400078e00ff */
[----:B------:R-:W-:-:S07]  /*23620*/  IMAD.MOV.U32 R15, RZ, RZ, -0x1 ;  /* 0xffffffffff0f7424 */ /* 0x000fce00078e00ff */
[----:B0----5:R-:W-:Y:S05]  /*23630*/  WARPSYNC.COLLECTIVE R15, `(.L_x_7248) ;  /* 0x000000000f087348 */ /* 0x021fea0003c00000 */
[----:B------:R1:W2:Y:S02]  /*23640*/  SHFL.IDX P6, R14, R13, R12, R11 ;  /* 0x0000000c0d0e7389 */ /* 0x0002a400000c000b */
[----:B012--5:R-:W-:Y:S01]  /*23650*/  ENDCOLLECTIVE ;  /* 0x000000000000791b */ /* 0x027fe20003800000 */
.L_x_7248:
[----:B------:R-:W-:Y:S05]  /*23660*/  BSYNC B1 ;  /* 0x0000000000017941 */ /* 0x000fea0003800000 */
.L_x_7247:
[----:B------:R-:W-:Y:S05]  /*23670*/  BRA `(.L_x_7249) ;  /* 0xfffffe6c00d87947 */ /* 0x000fea000383ffff */
.L_x_6968:
        /* <DEDUP_REMOVED lines=8> */
.L_x_7251:
[----:B------:R-:W-:Y:S05]  /*23700*/  BSYNC B1 ;  /* 0x0000000000017941 */ /* 0x000fea0003800000 */
.L_x_7250:
[----:B------:R-:W-:Y:S05]  /*23710*/  BRA `(.L_x_7252) ;  /* 0xfffffe6c00b87947 */ /* 0x000fea000383ffff */
.L_x_6969:
        /* <DEDUP_REMOVED lines=8> */
.L_x_7254:
[----:B------:R-:W-:Y:S05]  /*237a0*/  BSYNC B1 ;  /* 0x0000000000017941 */ /* 0x000fea0003800000 */
.L_x_7253:
[----:B------:R-:W-:Y:S05]  /*237b0*/  BRA `(.L_x_7255) ;  /* 0xfffffe6c00987947 */ /* 0x000fea000383ffff */
.L_x_6970:
        /* <DEDUP_REMOVED lines=8> */
.L_x_7257:
[----:B------:R-:W-:Y:S05]  /*23840*/  BSYNC B1 ;  /* 0x0000000000017941 */ /* 0x000fea0003800000 */
.L_x_7256:
[----:B------:R-:W-:Y:S05]  /*23850*/  BRA `(.L_x_7258) ;  /* 0xfffffe6c00787947 */ /* 0x000fea000383ffff */
.L_x_6971:
[----:B------:R-:W-:Y:S01]  /*23860*/  BSSY B1, `(.L_x_7259) ;  /* 0x0000008000017945 */ /* 0x000fe20003800000 */
[----:B------:R-:W-:Y:S02]  /*23870*/  IMAD.MOV.U32 R13, RZ, RZ, R5 ;  /* 0x000000ffff0d7224 */ /* 0x000fe400078e0005 */
[----:B------:R-:W-:Y:S02]  /*23880*/  IMAD.MOV.U32 R12, RZ, RZ, 0x1 ;  /* 0x00000001ff0c7424 */ /* 0x000fe400078e00ff */
[----:B------:R-:W-:Y:S02]  /*23890*/  IMAD.MOV.U32 R11, RZ, RZ, 0x181f ;  /* 0x0000181fff0b7424 */ /* 0x000fe400078e00ff */
[----:B------:R-:W-:-:S07]  /*238a0*/  IMAD.MOV.U32 R15, RZ, RZ, -0x1 ;  /* 0xffffffffff0f7424 */ /* 0x000fce00078e00ff */
[----:B0----5:R-:W-:Y:S05]  /*238b0*/  WARPSYNC.COLLECTIVE R15, `(.L_x_7260) ;  /* 0x000000000f087348 */ /* 0x021fea0003c00000 */
[----:B------:R1:W2:Y:S02]  /*238c0*/  SHFL.IDX P6, R14, R13, R12, R11 ;  /* 0x0000000c0d0e7389 */ /* 0x0002a400000c000b */
[----:B012--5:R-:W-:Y:S01]  /*238d0*/  ENDCOLLECTIVE ;  /* 0x000000000000791b */ /* 0x027fe20003800000 */
.L_x_7260:
[----:B------:R-:W-:Y:S05]  /*238e0*/  BSYNC B1 ;  /* 0x0000000000017941 */ /* 0x000fea0003800000 */
.L_x_7259:
[----:B------:R-:W-:Y:S05]  /*238f0*/  BRA `(.L_x_7261) ;  /* 0xfffffe6c00587947 */ /* 0x000fea000383ffff */
.L_x_6972:
        /* <DEDUP_REMOVED lines=8> */
.L_x_7263:
[----:B------:R-:W-:Y:S05]  /*23980*/  BSYNC B1 ;  /* 0x0000000000017941 */ /* 0x000fea0003800000 */
.L_x_7262:
[----:B------:R-:W-:Y:S05]  /*23990*/  BRA `(.L_x_7264) ;  /* 0xfffffe6c00387947 */ /* 0x000fea000383ffff */
.L_x_6973:
        /* <DEDUP_REMOVED lines=8> */
.L_x_7266:
[----:B------:R-:W-:Y:S05]  /*23a20*/  BSYNC B1 ;  /* 0x0000000000017941 */ /* 0x000fea0003800000 */
.L_x_7265:
[----:B------:R-:W-:Y:S05]  /*23a30*/  BRA `(.L_x_7267) ;  /* 0xfffffe6c00187947 */ /* 0x000fea000383ffff */
.L_x_6974:
        /* <DEDUP_REMOVED lines=8> */
.L_x_7269:
[----:B------:R-:W-:Y:S05]  /*23ac0*/  BSYNC B1 ;  /* 0x0000000000017941 */ /* 0x000fea0003800000 */
.L_x_7268:
[----:B------:R-:W-:Y:S05]  /*23ad0*/  BRA `(.L_x_7270) ;  /* 0xfffffe6800f87947 */ /* 0x000fea000383ffff */
.L_x_6975:
        /* <DEDUP_REMOVED lines=8> */
.L_x_7272:
[----:B------:R-:W-:Y:S05]  /*23b60*/  BSYNC B1 ;  /* 0x0000000000017941 */ /* 0x000fea0003800000 */
.L_x_7271:
[----:B------:R-:W-:Y:S05]  /*23b70*/  BRA `(.L_x_7273) ;  /* 0xfffffe6800d87947 */ /* 0x000fea000383ffff */
.L_x_6976:
        /* <DEDUP_REMOVED lines=8> */
.L_x_7275:
[----:B------:R-:W-:Y:S05]  /*23c00*/  BSYNC B1 ;  /* 0x0000000000017941 */ /* 0x000fea0003800000 */
.L_x_7274:
[----:B------:R-:W-:Y:S05]  /*23c10*/  BRA `(.L_x_7276) ;  /* 0xfffffe6800b87947 */ /* 0x000fea000383ffff */
.L_x_6977:
        /* <DEDUP_REMOVED lines=8> */
.L_x_7278:
[----:B------:R-:W-:Y:S05]  /*23ca0*/  BSYNC B1 ;  /* 0x0000000000017941 */ /* 0x000fea0003800000 */
.L_x_7277:
[----:B------:R-:W-:Y:S05]  /*23cb0*/  BRA `(.L_x_7279) ;  /* 0xfffffe6800987947 */ /* 0x000fea000383ffff */
.L_x_6978:
        /* <DEDUP_REMOVED lines=8> */
.L_x_7281:
[----:B------:R-:W-:Y:S05]  /*23d40*/  BSYNC B1 ;  /* 0x0000000000017941 */ /* 0x000fea0003800000 */
.L_x_7280:
[----:B------:R-:W-:Y:S05]  /*23d50*/  BRA `(.L_x_7282) ;  /* 0xfffffe6800787947 */ /* 0x000fea000383ffff */
.L_x_6979:
        /* <DEDUP_REMOVED lines=8> */
.L_x_7284:
[----:B------:R-:W-:Y:S05]  /*23de0*/  BSYNC B1 ;  /* 0x0000000000017941 */ /* 0x000fea0003800000 */
.L_x_7283:
[----:B------:R-:W-:Y:S05]  /*23df0*/  BRA `(.L_x_7285) ;  /* 0xfffffe6800587947 */ /* 0x000fea000383ffff */
.L_x_6980:
        /* <DEDUP_REMOVED lines=8> */
.L_x_7287:
[----:B------:R-:W-:Y:S05]  /*23e80*/  BSYNC B1 ;  /* 0x0000000000017941 */ /* 0x000fea0003800000 */
.L_x_7286:
[----:B------:R-:W-:Y:S05]  /*23e90*/  BRA `(.L_x_7288) ;  /* 0xfffffe68003c7947 */ /* 0x000fea000383ffff */
.L_x_6981:
        /* <DEDUP_REMOVED lines=8> */
.L_x_7290:
[----:B------:R-:W-:Y:S05]  /*23f20*/  BSYNC B1 ;  /* 0x0000000000017941 */ /* 0x000fea0003800000 */
.L_x_7289:
[----:B------:R-:W-:Y:S05]  /*23f30*/  BRA `(.L_x_7291) ;  /* 0xfffffe6800207947 */ /* 0x000fea000383ffff */
.L_x_6982:
        /* <DEDUP_REMOVED lines=8> */
.L_x_7293:
[----:B------:R-:W-:Y:S05]  /*23fc0*/  BSYNC B1 ;  /* 0x0000000000017941 */ /* 0x000fea0003800000 */
.L_x_7292:
[----:B------:R-:W-:Y:S05]  /*23fd0*/  BRA `(.L_x_7294) ;  /* 0xfffffe6800047947 */ /* 0x000fea000383ffff */
.L_x_6984:
[----:B-1----:R1:W2:Y:S02]  /*23fe0*/  SYNCS.PHASECHK.TRANS64.TRYWAIT P4, [R2+URZ+0x28800], R5 ;  /* 0x02880005020075a7 */ /* 0x0022a4000808017f */
[----:B--2---:R-:W-:Y:S05]  /*23ff0*/  @!P4 NANOSLEEP.SYNCS 0x989680 ;  /* 0x009896800000c95d */ /* 0x004fea0003900000 */
[----:B------:R-:W2:Y:S02]  /*24000*/  @!P4 SYNCS.PHASECHK.TRANS64 P4, [R2+URZ+0x28800], R5 ;  /* 0x028800050200c5a7 */ /* 0x000ea4000808007f */
[----:B--2---:R-:W-:Y:S05]  /*24010*/  @!P4 BRA `(.L_x_6984) ;  /* 0xfffffffc00f0c947 */ /* 0x004fea000383ffff */
[----:B------:R-:W-:Y:S05]  /*24020*/  BRA `(.L_x_7295) ;  /* 0xfffffe68007c7947 */ /* 0x000fea000383ffff */
.L_x_7000:
        /* <DEDUP_REMOVED lines=8> */
.L_x_7297:
[----:B------:R-:W-:Y:S05]  /*240b0*/  BSYNC B1 ;  /* 0x0000000000017941 */ /* 0x000fea0003800000 */
.L_x_7296:
[----:B------:R-:W-:Y:S05]  /*240c0*/  BRA `(.L_x_7298) ;  /* 0xfffffe8800787947 */ /* 0x000fea000383ffff */
.L_x_7001:
        /* <DEDUP_REMOVED lines=8> */
.L_x_7300:
[----:B------:R-:W-:Y:S05]  /*24150*/  BSYNC B1 ;  /* 0x0000000000017941 */ /* 0x000fea0003800000 */
.L_x_7299:
[----:B------:R-:W-:Y:S05]  /*24160*/  BRA `(.L_x_7301) ;  /* 0xfffffe8800587947 */ /* 0x000fea000383ffff */
.L_x_7002:
        /* <DEDUP_REMOVED lines=8> */
.L_x_7303:
[----:B------:R-:W-:Y:S05]  /*241f0*/  BSYNC B1 ;  /* 0x0000000000017941 */ /* 0x000fea0003800000 */
.L_x_7302:
[----:B------:R-:W-:Y:S05]  /*24200*/  BRA `(.L_x_7304) ;  /* 0xfffffe8800387947 */ /* 0x000fea000383ffff */
.L_x_7003:
        /* <DEDUP_REMOVED lines=8> */
.L_x_7306:
[----:B------:R-:W-:Y:S05]  /*24290*/  BSYNC B1 ;  /* 0x0000000000017941 */ /* 0x000fea0003800000 */
.L_x_7305:
[----:B------:R-:W-:Y:S05]  /*242a0*/  BRA `(.L_x_7307) ;  /* 0xfffffe8800187947 */ /* 0x000fea000383ffff */
.L_x_7004:
        /* <DEDUP_REMOVED lines=8> */
.L_x_7309:
[----:B------:R-:W-:Y:S05]  /*24330*/  BSYNC B1 ;  /* 0x0000000000017941 */ /* 0x000fea0003800000 */
.L_x_7308:
[----:B------:R-:W-:Y:S05]  /*24340*/  BRA `(.L_x_7310) ;  /* 0xfffffe8400f87947 */ /* 0x000fea000383ffff */
.L_x_7005:
        /* <DEDUP_REMOVED lines=8> */
.L_x_7312:
[----:B------:R-:W-:Y:S05]  /*243d0*/  BSYNC B1 ;  /* 0x0000000000017941 */ /* 0x000fea0003800000 */
.L_x_7311:
[----:B------:R-:W-:Y:S05]  /*243e0*/  BRA `(.L_x_7313) ;  /* 0xfffffe8400d87947 */ /* 0x000fea000383ffff */
.L_x_7006:
        /* <DEDUP_REMOVED lines=8> */
.L_x_7315:
[----:B------:R-:W-:Y:S05]  /*24470*/  BSYNC B1 ;  /* 0x0000000000017941 */ /* 0x000fea0003800000 */
.L_x_7314:
[----:B------:R-:W-:Y:S05]  /*24480*/  BRA `(.L_x_7316) ;  /* 0xfffffe8400b87947 */ /* 0x000fea000383ffff */
.L_x_7007:
        /* <DEDUP_REMOVED lines=8> */
.L_x_7318:
[----:B------:R-:W-:Y:S05]  /*24510*/  BSYNC B1 ;  /* 0x0000000000017941 */ /* 0x000fea0003800000 */
.L_x_7317:
[----:B------:R-:W-:Y:S05]  /*24520*/  BRA `(.L_x_7319) ;  /* 0xfffffe8400987947 */ /* 0x000fea000383ffff */
.L_x_7008:
        /* <DEDUP_REMOVED lines=8> */
.L_x_7321:
[----:B------:R-:W-:Y:S05]  /*245b0*/  BSYNC B1 ;  /* 0x0000000000017941 */ /* 0x000fea0003800000 */
.L_x_7320:
[----:B------:R-:W-:Y:S05]  /*245c0*/  BRA `(.L_x_7322) ;  /* 0xfffffe8400787947 */ /* 0x000fea000383ffff */
.L_x_7009:
        /* <DEDUP_REMOVED lines=8> */
.L_x_7324:
[----:B------:R-:W-:Y:S05]  /*24650*/  BSYNC B1 ;  /* 0x0000000000017941 */ /* 0x000fea0003800000 */
.L_x_7323:
[----:B------:R-:W-:Y:S05]  /*24660*/  BRA `(.L_x_7325) ;  /* 0xfffffe8400587947 */ /* 0x000fea000383ffff */
.L_x_7010:
        /* <DEDUP_REMOVED lines=8> */
.L_x_7327:
[----:B------:R-:W-:Y:S05]  /*246f0*/  BSYNC B1 ;  /* 0x0000000000017941 */ /* 0x000fea0003800000 */
.L_x_7326:
[----:B------:R-:W-:Y:S05]  /*24700*/  BRA `(.L_x_7328) ;  /* 0xfffffe8400387947 */ /* 0x000fea000383ffff */
.L_x_7011:
        /* <DEDUP_REMOVED lines=8> */
.L_x_7330:
[----:B------:R-:W-:Y:S05]  /*24790*/  BSYNC B1 ;  /* 0x0000000000017941 */ /* 0x000fea0003800000 */
.L_x_7329:
[----:B------:R-:W-:Y:S05]  /*247a0*/  BRA `(.L_x_7331) ;  /* 0xfffffe8400187947 */ /* 0x000fea000383ffff */
.L_x_7012:
        /* <DEDUP_REMOVED lines=8> */
.L_x_7333:
[----:B------:R-:W-:Y:S05]  /*24830*/  BSYNC B1 ;  /* 0x0000000000017941 */ /* 0x000fea0003800000 */
.L_x_7332:
[----:B------:R-:W-:Y:S05]  /*24840*/  BRA `(.L_x_7334) ;  /* 0xfffffe8000f87947 */ /* 0x000fea000383ffff */
.L_x_7013:
        /* <DEDUP_REMOVED lines=8> */
.L_x_7336:
[----:B------:R-:W-:Y:S05]  /*248d0*/  BSYNC B1 ;  /* 0x0000000000017941 */ /* 0x000fea0003800000 */
.L_x_7335:
[----:B------:R-:W-:Y:S05]  /*248e0*/  BRA `(.L_x_7337) ;  /* 0xfffffe8000d87947 */ /* 0x000fea000383ffff */
.L_x_7014:
        /* <DEDUP_REMOVED lines=8> */
.L_x_7339:
[----:B------:R-:W-:Y:S05]  /*24970*/  BSYNC B1 ;  /* 0x0000000000017941 */ /* 0x000fea0003800000 */
.L_x_7338:
[----:B------:R-:W-:Y:S05]  /*24980*/  BRA `(.L_x_7340) ;  /* 0xfffffe8000b87947 */ /* 0x000fea000383ffff */
.L_x_7015:
        /* <DEDUP_REMOVED lines=8> */
.L_x_7342:
[----:B------:R-:W-:Y:S05]  /*24a10*/  BSYNC B1 ;  /* 0x0000000000017941 */ /* 0x000fea0003800000 */
.L_x_7341:
[----:B------:R-:W-:Y:S05]  /*24a20*/  BRA `(.L_x_7343) ;  /* 0xfffffe8000987947 */ /* 0x000fea000383ffff */
.L_x_7017:
[----:B0-----:R0:W1:Y:S02]  /*24a30*/  SYNCS.PHASECHK.TRANS64.TRYWAIT P4, [R2+URZ+0x28800], R9 ;  /* 0x02880009020075a7 */ /* 0x001064000808017f */
[----:B-1----:R-:W-:Y:S05]  /*24a40*/  @!P4 NANOSLEEP.SYNCS 0x989680 ;  /* 0x009896800000c95d */ /* 0x002fea0003900000 */
[----:B------:R-:W1:Y:S02]  /*24a50*/  @!P4 SYNCS.PHASECHK.TRANS64 P4, [R2+URZ+0x28800], R9 ;  /* 0x028800090200c5a7 */ /* 0x000e64000808007f */
[----:B-1----:R-:W-:Y:S05]  /*24a60*/  @!P4 BRA `(.L_x_7017) ;  /* 0xfffffffc00f0c947 */ /* 0x002fea000383ffff */
[----:B------:R-:W-:Y:S05]  /*24a70*/  BRA `(.L_x_7344) ;  /* 0xfffffe8400987947 */ /* 0x000fea000383ffff */
.L_x_7027:
[----:B--2---:R2:W3:Y:S02]  /*24a80*/  SYNCS.PHASECHK.TRANS64.TRYWAIT P2, [R3+URZ+0x28830], R0 ;  /* 0x02883000030075a7 */ /* 0x0044e4000804017f */
[----:B---3--:R-:W-:Y:S05]  /*24a90*/  @!P2 NANOSLEEP.SYNCS 0x989680 ;  /* 0x009896800000a95d */ /* 0x008fea0003900000 */
[----:B------:R-:W3:Y:S02]  /*24aa0*/  @!P2 SYNCS.PHASECHK.TRANS64 P2, [R3+URZ+0x28830], R0 ;  /* 0x028830000300a5a7 */ /* 0x000ee4000804007f */
[----:B---3--:R-:W-:Y:S05]  /*24ab0*/  @!P2 BRA `(.L_x_7027) ;  /* 0xfffffffc00f0a947 */ /* 0x008fea000383ffff */
[----:B------:R-:W-:Y:S05]  /*24ac0*/  BRA `(.L_x_7026) ;  /* 0xfffffea0007c7947 */ /* 0x000fea000383ffff */
.L_x_7045:
[----:B-1----:R1:W2:Y:S02]  /*24ad0*/  SYNCS.PHASECHK.TRANS64.TRYWAIT P4, [R10+URZ+0x28830], R7 ;  /* 0x028830070a0075a7 */ /* 0x0022a4000808017f */
[----:B--2---:R-:W-:Y:S05]  /*24ae0*/  @!P4 NANOSLEEP.SYNCS 0x989680 ;  /* 0x009896800000c95d */ /* 0x004fea0003900000 */
[----:B------:R-:W2:Y:S02]  /*24af0*/  @!P4 SYNCS.PHASECHK.TRANS64 P4, [R10+URZ+0x28830], R7 ;  /* 0x028830070a00c5a7 */ /* 0x000ea4000808007f */
[----:B--2---:R-:W-:Y:S05]  /*24b00*/  @!P4 BRA `(.L_x_7045) ;  /* 0xfffffffc00f0c947 */ /* 0x004fea000383ffff */
[----:B------:R-:W-:Y:S05]  /*24b10*/  BRA `(.L_x_7044) ;  /* 0xfffffed4002c7947 */ /* 0x000fea000383ffff */
.L_x_7049:
[----:B-1----:R1:W2:Y:S02]  /*24b20*/  SYNCS.PHASECHK.TRANS64.TRYWAIT P3, [R10+URZ+0x28850], R7 ;  /* 0x028850070a0075a7 */ /* 0x0022a4000806017f */
[----:B--2---:R-:W-:Y:S05]  /*24b30*/  @!P3 NANOSLEEP.SYNCS 0x989680 ;  /* 0x009896800000b95d */ /* 0x004fea0003900000 */
[----:B------:R-:W2:Y:S02]  /*24b40*/  @!P3 SYNCS.PHASECHK.TRANS64 P3, [R10+URZ+0x28850], R7 ;  /* 0x028850070a00b5a7 */ /* 0x000ea4000806007f */
[----:B--2---:R-:W-:Y:S05]  /*24b50*/  @!P3 BRA `(.L_x_7049) ;  /* 0xfffffffc00f0b947 */ /* 0x004fea000383ffff */
[----:B------:R-:W-:Y:S05]  /*24b60*/  BRA `(.L_x_7046) ;  /* 0xfffffed8003c7947 */ /* 0x000fea000383ffff */
.L_x_7068:
[----:B-1----:R1:W2:Y:S02]  /*24b70*/  SYNCS.PHASECHK.TRANS64.TRYWAIT P3, [R0+URZ+0x28830], R9 ;  /* 0x02883009000075a7 */ /* 0x0022a4000806017f */
[----:B--2---:R-:W-:Y:S05]  /*24b80*/  @!P3 NANOSLEEP.SYNCS 0x989680 ;  /* 0x009896800000b95d */ /* 0x004fea0003900000 */
[----:B------:R-:W2:Y:S02]  /*24b90*/  @!P3 SYNCS.PHASECHK.TRANS64 P3, [R0+URZ+0x28830], R9 ;  /* 0x028830090000b5a7 */ /* 0x000ea4000806007f */
[----:B--2---:R-:W-:Y:S05]  /*24ba0*/  @!P3 BRA `(.L_x_7068) ;  /* 0xfffffffc00f0b947 */ /* 0x004fea000383ffff */
[----:B------:R-:W-:Y:S05]  /*24bb0*/  BRA `(.L_x_7067) ;  /* 0xffffff08001c7947 */ /* 0x000fea000383ffff */
.L_x_7072:
[----:B-1----:R1:W2:Y:S02]  /*24bc0*/  SYNCS.PHASECHK.TRANS64.TRYWAIT P2, [R9+URZ+0x28850], R0 ;  /* 0x02885000090075a7 */ /* 0x0022a4000804017f */
[----:B--2---:R-:W-:Y:S05]  /*24bd0*/  @!P2 NANOSLEEP.SYNCS 0x989680 ;  /* 0x009896800000a95d */ /* 0x004fea0003900000 */
[----:B------:R-:W2:Y:S02]  /*24be0*/  @!P2 SYNCS.PHASECHK.TRANS64 P2, [R9+URZ+0x28850], R0 ;  /* 0x028850000900a5a7 */ /* 0x000ea4000804007f */
[----:B--2---:R-:W-:Y:S05]  /*24bf0*/  @!P2 BRA `(.L_x_7072) ;  /* 0xfffffffc00f0a947 */ /* 0x004fea000383ffff */
[----:B------:R-:W-:Y:S05]  /*24c00*/  BRA `(.L_x_7069) ;  /* 0xffffff0c002c7947 */ /* 0x000fea000383ffff */
.L_x_7079:
[----:B-1----:R1:W2:Y:S02]  /*24c10*/  SYNCS.PHASECHK.TRANS64.TRYWAIT P3, [R0+URZ+0x28830], R9 ;  /* 0x02883009000075a7 */ /* 0x0022a4000806017f */
[----:B--2---:R-:W-:Y:S05]  /*24c20*/  @!P3 NANOSLEEP.SYNCS 0x989680 ;  /* 0x009896800000b95d */ /* 0x004fea0003900000 */
[----:B------:R-:W2:Y:S02]  /*24c30*/  @!P3 SYNCS.PHASECHK.TRANS64 P3, [R0+URZ+0x28830], R9 ;  /* 0x028830090000b5a7 */ /* 0x000ea4000806007f */
[----:B--2---:R-:W-:Y:S05]  /*24c40*/  @!P3 BRA `(.L_x_7079) ;  /* 0xfffffffc00f0b947 */ /* 0x004fea000383ffff */
[----:B------:R-:W-:Y:S05]  /*24c50*/  BRA `(.L_x_7078) ;  /* 0xffffff28008c7947 */ /* 0x000fea000383ffff */
.L_x_7083:
[----:B-1----:R1:W2:Y:S02]  /*24c60*/  SYNCS.PHASECHK.TRANS64.TRYWAIT P2, [R9+URZ+0x28850], R0 ;  /* 0x02885000090075a7 */ /* 0x0022a4000804017f */
[----:B--2---:R-:W-:Y:S05]  /*24c70*/  @!P2 NANOSLEEP.SYNCS 0x989680 ;  /* 0x009896800000a95d */ /* 0x004fea0003900000 */
[----:B------:R-:W2:Y:S02]  /*24c80*/  @!P2 SYNCS.PHASECHK.TRANS64 P2, [R9+URZ+0x28850], R0 ;  /* 0x028850000900a5a7 */ /* 0x000ea4000804007f */
[----:B--2---:R-:W-:Y:S05]  /*24c90*/  @!P2 BRA `(.L_x_7083) ;  /* 0xfffffffc00f0a947 */ /* 0x004fea000383ffff */
[----:B------:R-:W-:Y:S05]  /*24ca0*/  BRA `(.L_x_7080) ;  /* 0xffffff2c009c7947 */ /* 0x000fea000383ffff */
.L_x_7096:
[----:B-1----:R1:W2:Y:S02]  /*24cb0*/  SYNCS.PHASECHK.TRANS64.TRYWAIT P0, [R10+URZ+0x28850], R3 ;  /* 0x028850030a0075a7 */ /* 0x0022a4000800017f */
[----:B--2---:R-:W-:Y:S05]  /*24cc0*/  @!P0 NANOSLEEP.SYNCS 0x989680 ;  /* 0x009896800000895d */ /* 0x004fea0003900000 */
[----:B------:R-:W2:Y:S02]  /*24cd0*/  @!P0 SYNCS.PHASECHK.TRANS64 P0, [R10+URZ+0x28850], R3 ;  /* 0x028850030a0085a7 */ /* 0x000ea4000800007f */
[----:B--2---:R-:W-:Y:S05]  /*24ce0*/  @!P0 BRA `(.L_x_7096) ;  /* 0xfffffffc00f08947 */ /* 0x004fea000383ffff */
[----:B------:R-:W-:Y:S05]  /*24cf0*/  BRA `(.L_x_7095) ;  /* 0xffffff5800dc7947 */ /* 0x000fea000383ffff */
.L_x_7138:
        /* <DEDUP_REMOVED lines=11> */
.L_x_7346:
[----:B------:R-:W-:Y:S05]  /*24db0*/  BSYNC B1 ;  /* 0x0000000000017941 */ /* 0x000fea0003800000 */
.L_x_7345:
[----:B------:R-:W-:Y:S05]  /*24dc0*/  BRA `(.L_x_7347) ;  /* 0xffffff9800447947 */ /* 0x000fea000383ffff */
.L_x_7139:
[----:B------:R-:W-:Y:S01]  /*24dd0*/  BSSY B1, `(.L_x_7348) ;  /* 0x0000006000017945 */ /* 0x000fe20003800000 */
[----:B------:R-:W-:-:S07]  /*24de0*/  IMAD.MOV.U32 R15, RZ, RZ, -0x1 ;  /* 0xffffffffff0f7424 */ /* 0x000fce00078e00ff */
[----:B0-----:R-:W-:Y:S05]  /*24df0*/  WARPSYNC.COLLECTIVE R15, `(.L_x_7349) ;  /* 0x000000000f0c7348 */ /* 0x001fea0003c00000 */
[----:B------:R-:W-:Y:S02]  /*24e00*/  ELECT P6, UR62, PT ;  /* 0x00000000003e782f */ /* 0x000fe400038c0000 */
[----:B------:R-:W-:Y:S01]  /*24e10*/  MOV R14, UR62 ;  /* 0x0000003e000e7c02 */ /* 0x000fe20008000f00 */
[----:B0-----:R-:W-:Y:S10]  /*24e20*/  ENDCOLLECTIVE ;  /* 0x000000000000791b */ /* 0x001ff40003800000 */
.L_x_7349:
[----:B------:R-:W-:Y:S05]  /*24e30*/  BSYNC B1 ;  /* 0x0000000000017941 */ /* 0x000fea0003800000 */
.L_x_7348:
[----:B------:R-:W-:Y:S05]  /*24e40*/  BRA `(.L_x_7350) ;  /* 0xffffff9800307947 */ /* 0x000fea000383ffff */
.L_x_7141:
[----:B0-----:R0:W1:Y:S02]  /*24e50*/  SYNCS.PHASECHK.TRANS64.TRYWAIT P0, [R11+URZ+0x28820], R7 ;  /* 0x028820070b0075a7 */ /* 0x001064000800017f */
[----:B-1----:R-:W-:Y:S05]  /*24e60*/  @!P0 NANOSLEEP.SYNCS 0x989680 ;  /* 0x009896800000895d */ /* 0x002fea0003900000 */
[----:B------:R-:W1:Y:S02]  /*24e70*/  @!P0 SYNCS.PHASECHK.TRANS64 P0, [R11+URZ+0x28820], R7 ;  /* 0x028820070b0085a7 */ /* 0x000e64000800007f */
[----:B-1----:R-:W-:Y:S05]  /*24e80*/  @!P0 BRA `(.L_x_7141) ;  /* 0xfffffffc00f08947 */ /* 0x002fea000383ffff */
[----:B------:R-:W-:Y:S05]  /*24e90*/  BRA `(.L_x_7351) ;  /* 0xffffff98004c7947 */ /* 0x000fea000383ffff */
.L_x_7144:
[----:B0-----:R0:W1:Y:S02]  /*24ea0*/  SYNCS.PHASECHK.TRANS64.TRYWAIT P0, [R7+URZ+0x288a0], R9 ;  /* 0x0288a009070075a7 */ /* 0x001064000800017f */
[----:B-1----:R-:W-:Y:S05]  /*24eb0*/  @!P0 NANOSLEEP.SYNCS 0x989680 ;  /* 0x009896800000895d */ /* 0x002fea0003900000 */
[----:B------:R-:W1:Y:S02]  /*24ec0*/  @!P0 SYNCS.PHASECHK.TRANS64 P0, [R7+URZ+0x288a0], R9 ;  /* 0x0288a009070085a7 */ /* 0x000e64000800007f */
[----:B-1----:R-:W-:Y:S05]  /*24ed0*/  @!P0 BRA `(.L_x_7144) ;  /* 0xfffffffc00f08947 */ /* 0x002fea000383ffff */
[----:B------:R-:W-:Y:S05]  /*24ee0*/  BRA `(.L_x_7352) ;  /* 0xffffff98005c7947 */ /* 0x000fea000383ffff */
.L_x_7146:
[----:B-1----:R1:W2:Y:S02]  /*24ef0*/  SYNCS.PHASECHK.TRANS64.TRYWAIT P0, [R7+URZ+0x288c0], R9 ;  /* 0x0288c009070075a7 */ /* 0x0022a4000800017f */
[----:B--2---:R-:W-:Y:S05]  /*24f00*/  @!P0 NANOSLEEP.SYNCS 0x989680 ;  /* 0x009896800000895d */ /* 0x004fea0003900000 */
[----:B------:R-:W2:Y:S02]  /*24f10*/  @!P0 SYNCS.PHASECHK.TRANS64 P0, [R7+URZ+0x288c0], R9 ;  /* 0x0288c009070085a7 */ /* 0x000ea4000800007f */
[----:B--2---:R-:W-:Y:S05]  /*24f20*/  @!P0 BRA `(.L_x_7146) ;  /* 0xfffffffc00f08947 */ /* 0x004fea000383ffff */
[----:B------:R-:W-:Y:S05]  /*24f30*/  BRA `(.L_x_7353) ;  /* 0xffffff9800d47947 */ /* 0x000fea000383ffff */
.L_x_7150:
[----:B0-----:R0:W1:Y:S02]  /*24f40*/  SYNCS.PHASECHK.TRANS64.TRYWAIT P0, [R7+URZ+0x288a0], R8 ;  /* 0x0288a008070075a7 */ /* 0x001064000800017f */
[----:B-1----:R-:W-:Y:S05]  /*24f50*/  @!P0 NANOSLEEP.SYNCS 0x989680 ;  /* 0x009896800000895d */ /* 0x002fea0003900000 */
[----:B------:R-:W1:Y:S02]  /*24f60*/  @!P0 SYNCS.PHASECHK.TRANS64 P0, [R7+URZ+0x288a0], R8 ;  /* 0x0288a008070085a7 */ /* 0x000e64000800007f */
[----:B-1----:R-:W-:Y:S05]  /*24f70*/  @!P0 BRA `(.L_x_7150) ;  /* 0xfffffffc00f08947 */ /* 0x002fea000383ffff */
[----:B------:R-:W-:Y:S05]  /*24f80*/  BRA `(.L_x_7354) ;  /* 0xffffff9c00947947 */ /* 0x000fea000383ffff */
.L_x_7152:
[----:B-1----:R1:W2:Y:S02]  /*24f90*/  SYNCS.PHASECHK.TRANS64.TRYWAIT P1, [R7+URZ+0x288c0], R8 ;  /* 0x0288c008070075a7 */ /* 0x0022a4000802017f */
[----:B--2---:R-:W-:Y:S05]  /*24fa0*/  @!P1 NANOSLEEP.SYNCS 0x989680 ;  /* 0x009896800000995d */ /* 0x004fea0003900000 */
[----:B------:R-:W2:Y:S02]  /*24fb0*/  @!P1 SYNCS.PHASECHK.TRANS64 P1, [R7+URZ+0x288c0], R8 ;  /* 0x0288c008070095a7 */ /* 0x000ea4000802007f */
[----:B--2---:R-:W-:Y:S05]  /*24fc0*/  @!P1 BRA `(.L_x_7152) ;  /* 0xfffffffc00f09947 */ /* 0x004fea000383ffff */
[----:B------:R-:W-:Y:S05]  /*24fd0*/  BRA `(.L_x_7355) ;  /* 0xffffffa000087947 */ /* 0x000fea000383ffff */
.L_x_7171:
        /* <DEDUP_REMOVED lines=11> */
.L_x_7357:
[----:B------:R-:W-:Y:S05]  /*25090*/  BSYNC B0 ;  /* 0x0000000000007941 */ /* 0x000fea0003800000 */
.L_x_7356:
[----:B------:R-:W-:Y:S05]  /*250a0*/  BRA `(.L_x_7358) ;  /* 0xffffffac00887947 */ /* 0x000fea000383ffff */
.L_x_7172:
[----:B------:R-:W-:Y:S01]  /*250b0*/  BSSY B0, `(.L_x_7359) ;  /* 0x0000006000007945 */ /* 0x000fe20003800000 */
[----:B------:R-:W-:-:S07]  /*250c0*/  IMAD.MOV.U32 R15, RZ, RZ, -0x1 ;  /* 0xffffffffff0f7424 */ /* 0x000fce00078e00ff */
[----:B------:R-:W-:Y:S05]  /*250d0*/  WARPSYNC.COLLECTIVE R15, `(.L_x_7360) ;  /* 0x000000000f0c7348 */ /* 0x000fea0003c00000 */
[----:B------:R-:W-:Y:S02]  /*250e0*/  ELECT P6, UR62, PT ;  /* 0x00000000003e782f */ /* 0x000fe400038c0000 */
[----:B------:R-:W-:Y:S01]  /*250f0*/  MOV R14, UR62 ;  /* 0x0000003e000e7c02 */ /* 0x000fe20008000f00 */
[----:B------:R-:W-:Y:S10]  /*25100*/  ENDCOLLECTIVE ;  /* 0x000000000000791b */ /* 0x000ff40003800000 */
.L_x_7360:
[----:B------:R-:W-:Y:S05]  /*25110*/  BSYNC B0 ;  /* 0x0000000000007941 */ /* 0x000fea0003800000 */
.L_x_7359:
[----:B------:R-:W-:Y:S05]  /*25120*/  BRA `(.L_x_7361) ;  /* 0xffffffac00787947 */ /* 0x000fea000383ffff */
.L_x_7175:
[----:B0-----:R0:W1:Y:S02]  /*25130*/  SYNCS.PHASECHK.TRANS64.TRYWAIT P0, [R7+URZ+0x28840], R10 ;  /* 0x0288400a070075a7 */ /* 0x001064000800017f */
[----:B-1----:R-:W-:Y:S05]  /*25140*/  @!P0 NANOSLEEP.SYNCS 0x989680 ;  /* 0x009896800000895d */ /* 0x002fea0003900000 */
[----:B------:R-:W1:Y:S02]  /*25150*/  @!P0 SYNCS.PHASECHK.TRANS64 P0, [R7+URZ+0x28840], R10 ;  /* 0x0288400a070085a7 */ /* 0x000e64000800007f */
[----:B-1----:R-:W-:Y:S05]  /*25160*/  @!P0 BRA `(.L_x_7175) ;  /* 0xfffffffc00f08947 */ /* 0x002fea000383ffff */
[----:B------:R-:W-:Y:S05]  /*25170*/  BRA `(.L_x_7362) ;  /* 0xffffffac00dc7947 */ /* 0x000fea000383ffff */
.L_x_7178:
        /* <DEDUP_REMOVED lines=8> */
.L_x_7186:
[----:B0-----:R0:W1:Y:S02]  /*25200*/  SYNCS.PHASECHK.TRANS64.TRYWAIT P0, [R3+URZ+0x28840], R8 ;  /* 0x02884008030075a7 */ /* 0x001064000800017f */
[----:B-1----:R-:W-:Y:S05]  /*25210*/  @!P0 NANOSLEEP.SYNCS 0x989680 ;  /* 0x009896800000895d */ /* 0x002fea0003900000 */
[----:B------:R-:W1:Y:S02]  /*25220*/  @!P0 SYNCS.PHASECHK.TRANS64 P0, [R3+URZ+0x28840], R8 ;  /* 0x02884008030085a7 */ /* 0x000e64000800007f */
[----:B-1----:R-:W-:Y:S05]  /*25230*/  @!P0 BRA `(.L_x_7186) ;  /* 0xfffffffc00f08947 */ /* 0x002fea000383ffff */
[----:B------:R-:W-:Y:S05]  /*25240*/  BRA `(.L_x_7364) ;  /* 0xffffffb400ac7947 */ /* 0x000fea000383ffff */
.L_x_7188:
[----:B0-----:R0:W1:Y:S02]  /*25250*/  SYNCS.PHASECHK.TRANS64.TRYWAIT P0, [R3+URZ+0x28860], R8 ;  /* 0x02886008030075a7 */ /* 0x001064000800017f */
[----:B-1----:R-:W-:Y:S05]  /*25260*/  @!P0 NANOSLEEP.SYNCS 0x989680 ;  /* 0x009896800000895d */ /* 0x002fea0003900000 */
[----:B------:R-:W1:Y:S02]  /*25270*/  @!P0 SYNCS.PHASECHK.TRANS64 P0, [R3+URZ+0x28860], R8 ;  /* 0x02886008030085a7 */ /* 0x000e64000800007f */
[----:B-1----:R-:W-:Y:S05]  /*25280*/  @!P0 BRA `(.L_x_7188) ;  /* 0xfffffffc00f08947 */ /* 0x002fea000383ffff */
[----:B------:R-:W-:Y:S05]  /*25290*/  BRA `(.L_x_7365) ;  /* 0xffffffb800447947 */ /* 0x000fea000383ffff */
.L_x_7194:
[----:B-1----:R1:W2:Y:S02]  /*252a0*/  SYNCS.PHASECHK.TRANS64.TRYWAIT P0, [R2+URZ+0x28840], R3 ;  /* 0x02884003020075a7 */ /* 0x0022a4000800017f */
[----:B--2---:R-:W-:Y:S05]  /*252b0*/  @!P0 NANOSLEEP.SYNCS 0x989680 ;  /* 0x009896800000895d */ /* 0x004fea0003900000 */
[----:B------:R-:W2:Y:S02]  /*252c0*/  @!P0 SYNCS.PHASECHK.TRANS64 P0, [R2+URZ+0x28840], R3 ;  /* 0x02884003020085a7 */ /* 0x000ea4000800007f */
[----:B--2---:R-:W-:Y:S05]  /*252d0*/  @!P0 BRA `(.L_x_7194) ;  /* 0xfffffffc00f08947 */ /* 0x004fea000383ffff */
[----:B------:R-:W-:Y:S05]  /*252e0*/  BRA `(.L_x_7366) ;  /* 0xffffffbc00a87947 */ /* 0x000fea000383ffff */
.L_x_7196:
[----:B0-----:R0:W1:Y:S02]  /*252f0*/  SYNCS.PHASECHK.TRANS64.TRYWAIT P0, [R2+URZ+0x28860], R3 ;  /* 0x02886003020075a7 */ /* 0x001064000800017f */
[----:B-1----:R-:W-:Y:S05]  /*25300*/  @!P0 NANOSLEEP.SYNCS 0x989680 ;  /* 0x009896800000895d */ /* 0x002fea0003900000 */
[----:B------:R-:W1:Y:S02]  /*25310*/  @!P0 SYNCS.PHASECHK.TRANS64 P0, [R2+URZ+0x28860], R3 ;  /* 0x02886003020085a7 */ /* 0x000e64000800007f */
[----:B-1----:R-:W-:Y:S05]  /*25320*/  @!P0 BRA `(.L_x_7196) ;  /* 0xfffffffc00f08947 */ /* 0x002fea000383ffff */
[----:B------:R-:W-:Y:S05]  /*25330*/  BRA `(.L_x_7367) ;  /* 0xffffffc000407947 */ /* 0x000fea000383ffff */
.L_x_7202:
[----:B--2---:R2:W3:Y:S02]  /*25340*/  SYNCS.PHASECHK.TRANS64.TRYWAIT P0, [R2+URZ+0x28840], R3 ;  /* 0x02884003020075a7 */ /* 0x0044e4000800017f */
[----:B---3--:R-:W-:Y:S05]  /*25350*/  @!P0 NANOSLEEP.SYNCS 0x989680 ;  /* 0x009896800000895d */ /* 0x008fea0003900000 */
[----:B------:R-:W3:Y:S02]  /*25360*/  @!P0 SYNCS.PHASECHK.TRANS64 P0, [R2+URZ+0x28840], R3 ;  /* 0x02884003020085a7 */ /* 0x000ee4000800007f */
[----:B---3--:R-:W-:Y:S05]  /*25370*/  @!P0 BRA `(.L_x_7202) ;  /* 0xfffffffc00f08947 */ /* 0x008fea000383ffff */
[----:B------:R-:W-:Y:S05]  /*25380*/  BRA `(.L_x_7368) ;  /* 0xffffffc400787947 */ /* 0x000fea000383ffff */
.L_x_7204:
[----:B0-----:R0:W1:Y:S02]  /*25390*/  SYNCS.PHASECHK.TRANS64.TRYWAIT P0, [R2+URZ+0x28860], R9 ;  /* 0x02886009020075a7 */ /* 0x001064000800017f */
[----:B-1----:R-:W-:Y:S05]  /*253a0*/  @!P0 NANOSLEEP.SYNCS 0x989680 ;  /* 0x009896800000895d */ /* 0x002fea0003900000 */
[----:B------:R-:W1:Y:S02]  /*253b0*/  @!P0 SYNCS.PHASECHK.TRANS64 P0, [R2+URZ+0x28860], R9 ;  /* 0x02886009020085a7 */ /* 0x000e64000800007f */
[----:B-1----:R-:W-:Y:S05]  /*253c0*/  @!P0 BRA `(.L_x_7204) ;  /* 0xfffffffc00f08947 */ /* 0x002fea000383ffff */
[----:B------:R-:W-:Y:S05]  /*253d0*/  BRA `(.L_x_7369) ;  /* 0xffffffc8000c7947 */ /* 0x000fea000383ffff */
.L_x_7212:
[----:B-1----:R1:W2:Y:S02]  /*253e0*/  SYNCS.PHASECHK.TRANS64.TRYWAIT P0, [R3+URZ+0x28860], R2 ;  /* 0x02886002030075a7 */ /* 0x0022a4000800017f */
[----:B--2---:R-:W-:Y:S05]  /*253f0*/  @!P0 NANOSLEEP.SYNCS 0x989680 ;  /* 0x009896800000895d */ /* 0x004fea0003900000 */
[----:B------:R-:W2:Y:S02]  /*25400*/  @!P0 SYNCS.PHASECHK.TRANS64 P0, [R3+URZ+0x28860], R2 ;  /* 0x02886002030085a7 */ /* 0x000ea4000800007f */
[----:B--2---:R-:W-:Y:S05]  /*25410*/  @!P0 BRA `(.L_x_7212) ;  /* 0xfffffffc00f08947 */ /* 0x004fea000383ffff */
[----:B------:R-:W-:Y:S05]  /*25420*/  BRA `(.L_x_7370) ;  /* 0xffffffcc002c7947 */ /* 0x000fea000383ffff */
.L_x_7215:
        /* <DEDUP_REMOVED lines=8> */
.L_x_7372:
[----:B------:R-:W-:Y:S05]  /*254b0*/  BSYNC B0 ;  /* 0x0000000000007941 */ /* 0x000fea0003800000 */
.L_x_7371:
        /* <DEDUP_REMOVED lines=8> */
.L_x_7373:
[----:B------:R-:W-:Y:S01]  /*25540*/  IMAD.MOV.U32 R16, RZ, RZ, R14 ;  /* 0x000000ffff107224 */ /* 0x000fe200078e000e */
[----:B------:R-:W-:Y:S06]  /*25550*/  BRA `(.L_x_7374) ;  /* 0xffffffcc00c07947 */ /* 0x000fec000383ffff */
.L_x_7218:
        /* <DEDUP_REMOVED lines=8> */
.L_x_7376:
[----:B------:R-:W-:Y:S05]  /*255e0*/  BSYNC B0 ;  /* 0x0000000000007941 */ /* 0x000fea0003800000 */
.L_x_7375:
        /* <DEDUP_REMOVED lines=10> */
.L_x_7377:
        /* <DEDUP_REMOVED lines=8> */
.L_x_7378:
        /* <DEDUP_REMOVED lines=8> */
.L_x_7379:
        /* <DEDUP_REMOVED lines=8> */
.L_x_7380:
        /* <DEDUP_REMOVED lines=8> */
.L_x_7381:
[----:B------:R-:W-:Y:S05]  /*25890*/  BRA `(.L_x_7382) ;  /* 0xffffffcc00847947 */ /* 0x000fea000383ffff */
.L_x_7223:
        /* <DEDUP_REMOVED lines=8> */
.L_x_7384:
[----:B------:R-:W-:Y:S05]  /*25920*/  BSYNC B0 ;  /* 0x0000000000007941 */ /* 0x000fea0003800000 */
.L_x_7383:
        /* <DEDUP_REMOVED lines=10> */
.L_x_7385:
        /* <DEDUP_REMOVED lines=8> */
.L_x_7386:
        /* <DEDUP_REMOVED lines=8> */
.L_x_7387:
        /* <DEDUP_REMOVED lines=8> */
.L_x_7388:
        /* <DEDUP_REMOVED lines=8> */
.L_x_7389:
[----:B------:R-:W-:Y:S05]  /*25bd0*/  BRA `(.L_x_7390) ;  /* 0xffffffcc00687947 */ /* 0x000fea000383ffff */
.L_x_7225:
[----:B------:R-:W-:Y:S01]  /*25be0*/  BSSY B0, `(.L_x_7391) ;  /* 0x0000006000007945 */ /* 0x000fe20003800000 */
[----:B------:R-:W-:Y:S01]  /*25bf0*/  PLOP3.LUT P6, PT, P6, PT, PT, 0x8, 0x0 ;  /* 0x000000000000781c */ /* 0x000fe200037ce170 */
[----:B------:R-:W-:-:S12]  /*25c00*/  IMAD.MOV.U32 R15, RZ, RZ, -0x1 ;  /* 0xffffffffff0f7424 */ /* 0x000fd800078e00ff */
[----:B0-----:R-:W-:Y:S05]  /*25c10*/  WARPSYNC.COLLECTIVE R15, `(.L_x_7392) ;  /* 0x000000000f087348 */ /* 0x001fea0003c00000 */
[----:B------:R-:W-:Y:S01]  /*25c20*/  VOTE.ANY R14, PT, P6 ;  /* 0x00000000000e7806 */ /* 0x000fe200030e0100 */
[----:B0-----:R-:W-:Y:S06]  /*25c30*/  ENDCOLLECTIVE ;  /* 0x000000000000791b */ /* 0x001fec0003800000 */
.L_x_7392:
[----:B------:R-:W-:Y:S05]  /*25c40*/  BSYNC B0 ;  /* 0x0000000000007941 */ /* 0x000fea0003800000 */
.L_x_7391:
        /* <DEDUP_REMOVED lines=9> */
.L_x_7393:
[----:B------:R-:W-:Y:S01]  /*25ce0*/  IMAD.MOV.U32 R17, RZ, RZ, R14 ;  /* 0x000000ffff117224 */ /* 0x000fe200078e000e */
[----:B------:R-:W-:Y:S06]  /*25cf0*/  BRA `(.L_x_7394) ;  /* 0xffffffcc00587947 */ /* 0x000fec000383ffff */
.L_x_7227:
[----:B------:R-:W-:Y:S01]  /*25d00*/  BSSY B0, `(.L_x_7395) ;  /* 0x0000007000007945 */ /* 0x000fe20003800000 */
[----:B------:R-:W-:Y:S02]  /*25d10*/  IMAD.MOV.U32 R13, RZ, RZ, R2 ;  /* 0x000000ffff0d7224 */ /* 0x000fe400078e0002 */
[----:B------:R-:W-:Y:S02]  /*25d20*/  IMAD.MOV.U32 R11, RZ, RZ, 0x1f ;  /* 0x0000001fff0b7424 */ /* 0x000fe400078e00ff */
[----:B------:R-:W-:-:S07]  /*25d30*/  IMAD.MOV.U32 R15, RZ, RZ, -0x1 ;  /* 0xffffffffff0f7424 */ /* 0x000fce00078e00ff */
[----:B012---:R-:W-:Y:S05]  /*25d40*/  WARPSYNC.COLLECTIVE R15, `(.L_x_7396) ;  /* 0x000000000f087348 */ /* 0x007fea0003c00000 */
[----:B------:R3:W4:Y:S02]  /*25d50*/  SHFL.IDX P6, R14, R13, R12, R11 ;  /* 0x0000000c0d0e7389 */ /* 0x00072400000c000b */
[----:B01234-:R-:W-:Y:S01]  /*25d60*/  ENDCOLLECTIVE ;  /* 0x000000000000791b */ /* 0x01ffe20003800000 */
.L_x_7396:
[----:B------:R-:W-:Y:S05]  /*25d70*/  BSYNC B0 ;  /* 0x0000000000007941 */ /* 0x000fea0003800000 */
.L_x_7395:
[----:B------:R-:W-:Y:S01]  /*25d80*/  IMAD.MOV.U32 R7, RZ, RZ, R14 ;  /* 0x000000ffff077224 */ /* 0x000fe200078e000e */
[----:B------:R-:W-:Y:S06]  /*25d90*/  BRA `(.L_x_7226) ;  /* 0xffffffcc004c7947 */ /* 0x000fec000383ffff */
.L_x_7231:
[----:B-1----:R1:W2:Y:S02]  /*25da0*/  SYNCS.PHASECHK.TRANS64.TRYWAIT P0, [R0+URZ+0x28820], R3 ;  /* 0x02882003000075a7 */ /* 0x0022a4000800017f */
[----:B--2---:R-:W-:Y:S05]  /*25db0*/  @!P0 NANOSLEEP.SYNCS 0x989680 ;  /* 0x009896800000895d */ /* 0x004fea0003900000 */
[----:B------:R-:W2:Y:S02]  /*25dc0*/  @!P0 SYNCS.PHASECHK.TRANS64 P0, [R0+URZ+0x28820], R3 ;  /* 0x02882003000085a7 */ /* 0x000ea4000800007f */
[----:B--2---:R-:W-:Y:S05]  /*25dd0*/  @!P0 BRA `(.L_x_7231) ;  /* 0xfffffffc00f08947 */ /* 0x004fea000383ffff */
[----:B------:R-:W-:Y:S05]  /*25de0*/  BRA `(.L_x_7397) ;  /* 0xffffffd000c07947 */ /* 0x000fea000383ffff */
.L_x_7232:
        /* <DEDUP_REMOVED lines=11> */
.L_x_7399:
[----:B------:R-:W-:Y:S05]  /*25ea0*/  BSYNC B0 ;  /* 0x0000000000007941 */ /* 0x000fea0003800000 */
.L_x_7398:
[----:B------:R-:W-:Y:S05]  /*25eb0*/  BRA `(.L_x_7400) ;  /* 0xffffffd000a87947 */ /* 0x000fea000383ffff */
.L_x_7233:
[----:B------:R-:W-:Y:S01]  /*25ec0*/  BSSY B0, `(.L_x_7401) ;  /* 0x0000006000007945 */ /* 0x000fe20003800000 */
[----:B------:R-:W-:-:S07]  /*25ed0*/  IMAD.MOV.U32 R15, RZ, RZ, -0x1 ;  /* 0xffffffffff0f7424 */ /* 0x000fce00078e00ff */
[----:B012---:R-:W-:Y:S05]  /*25ee0*/  WARPSYNC.COLLECTIVE R15, `(.L_x_7402) ;  /* 0x000000000f0c7348 */ /* 0x007fea0003c00000 */
[----:B------:R-:W-:Y:S02]  /*25ef0*/  ELECT P6, UR62, PT ;  /* 0x00000000003e782f */ /* 0x000fe400038c0000 */
[----:B------:R-:W-:Y:S01]  /*25f00*/  MOV R14, UR62 ;  /* 0x0000003e000e7c02 */ /* 0x000fe20008000f00 */
[----:B012---:R-:W-:Y:S10]  /*25f10*/  ENDCOLLECTIVE ;  /* 0x000000000000791b */ /* 0x007ff40003800000 */
.L_x_7402:
[----:B------:R-:W-:Y:S05]  /*25f20*/  BSYNC B0 ;  /* 0x0000000000007941 */ /* 0x000fea0003800000 */
.L_x_7401:
[----:B------:R-:W-:Y:S05]  /*25f30*/  BRA `(.L_x_7403) ;  /* 0xffffffd0009c7947 */ /* 0x000fea000383ffff */
.L_x_7235:
[----:B-1----:R1:W2:Y:S02]  /*25f40*/  SYNCS.PHASECHK.TRANS64.TRYWAIT P0, [R6+URZ], R5 ;  /* 0x00000005060075a7 */ /* 0x0022a4000800017f */
[----:B--2---:R-:W-:Y:S05]  /*25f50*/  @!P0 NANOSLEEP.SYNCS 0x989680 ;  /* 0x009896800000895d */ /* 0x004fea0003900000 */
[----:B------:R-:W2:Y:S02]  /*25f60*/  @!P0 SYNCS.PHASECHK.TRANS64 P0, [R6+URZ], R5 ;  /* 0x00000005060085a7 */ /* 0x000ea4000800007f */
[----:B--2---:R-:W-:Y:S05]  /*25f70*/  @!P0 BRA `(.L_x_7235) ;  /* 0xfffffffc00f08947 */ /* 0x004fea000383ffff */
[----:B------:R-:W-:Y:S05]  /*25f80*/  BRA `(.L_x_7404) ;  /* 0xffffffd000d87947 */ /* 0x000fea000383ffff */
.L_x_7236:
[----:B--2---:R2:W3:Y:S02]  /*25f90*/  SYNCS.PHASECHK.TRANS64.TRYWAIT P0, [R7+URZ], R2 ;  /* 0x00000002070075a7 */ /* 0x0044e4000800017f */
[----:B---3--:R-:W-:Y:S05]  /*25fa0*/  @!P0 NANOSLEEP.SYNCS 0x989680 ;  /* 0x009896800000895d */ /* 0x008fea0003900000 */
[----:B------:R-:W3:Y:S02]  /*25fb0*/  @!P0 SYNCS.PHASECHK.TRANS64 P0, [R7+URZ], R2 ;  /* 0x00000002070085a7 */ /* 0x000ee4000800007f */
[----:B---3--:R-:W-:Y:S05]  /*25fc0*/  @!P0 BRA `(.L_x_7236) ;  /* 0xfffffffc00f08947 */ /* 0x008fea000383ffff */
[----:B------:R-:W-:Y:S05]  /*25fd0*/  BRA `(.L_x_7405) ;  /* 0xffffffd000cc7947 */ /* 0x000fea000383ffff */
.L_x_7238:
[----:B---3--:R3:W4:Y:S02]  /*25fe0*/  SYNCS.PHASECHK.TRANS64.TRYWAIT P0, [R4+URZ], R5 ;  /* 0x00000005040075a7 */ /* 0x008724000800017f */
[----:B----4-:R-:W-:Y:S05]  /*25ff0*/  @!P0 NANOSLEEP.SYNCS 0x989680 ;  /* 0x009896800000895d */ /* 0x010fea0003900000 */
[----:B------:R-:W4:Y:S02]  /*26000*/  @!P0 SYNCS.PHASECHK.TRANS64 P0, [R4+URZ], R5 ;  /* 0x00000005040085a7 */ /* 0x000f24000800007f */
[----:B----4-:R-:W-:Y:S05]  /*26010*/  @!P0 BRA `(.L_x_7238) ;  /* 0xfffffffc00f08947 */ /* 0x010fea000383ffff */
[----:B------:R-:W-:Y:S05]  /*26020*/  BRA `(.L_x_7406) ;  /* 0xffffffd000d47947 */ /* 0x000fea000383ffff */
.L_x_7407:
        /* <DEDUP_REMOVED lines=13> */
.L_x_12775:


//--------------------- .text._ZN7cutlass13device_kernelIN5flash11enable_sm90INS1_16FlashAttnFwdSm90INS1_25CollectiveMainloopFwdSm90ILi2EN4cute5tupleIJNS5_1CILi1EEES8_S8_EEENS6_IJNS7_ILi128EEESA_SA_EEELi128ENS_10bfloat16_tEfNS_4arch4Sm90ELb1ELb0ELb0ELb0ELb0ELb0ELb0ELb1ELb1ELb0ELb0ELb0EEENS1_21CollectiveEpilogueFwdISB_S9_SC_SE_Li256ELb0ELb0ELb0ELb0EEENS1_30DynamicPersistentTileSchedulerILi256ELi32ELb0ELb0ELb1EEEEEEEEEvNT_6ParamsE --------------------------
	.section	.text._ZN7cutlass13device_kernelIN5flash11enable_sm90INS1_16FlashAttnFwdSm90INS1_25CollectiveMainloopFwdSm90ILi2EN4cute5tupleIJNS5_1CILi1EEES8_S8_EEENS6_IJNS7_ILi128EEESA_SA_EEELi128ENS_10bfloat16_tEfNS_4arch4Sm90ELb1ELb0ELb0ELb0ELb0ELb0ELb0ELb1ELb1ELb0ELb0ELb0EEENS1_21CollectiveEpilogueFwdISB_S9_SC_SE_Li256ELb0ELb0ELb0ELb0EEENS1_30DynamicPersistentTileSchedulerILi256ELi32ELb0ELb0ELb1EEEEEEEEEvNT_6ParamsE,"ax",@progbits
	.align	128
.text._ZN7cutlass13device_kernelIN5flash11enable_sm90INS1_16FlashAttnFwdSm90INS1_25CollectiveMainloopFwdSm90ILi2EN4cute5tupleIJNS5_1CILi1EEES8_S8_EEENS6_IJNS7_ILi128EEESA_SA_EEELi128ENS_10bfloat16_tEfNS_4arch4Sm90ELb1ELb0ELb0ELb0ELb0ELb0ELb0ELb1ELb1ELb0ELb0ELb0EEENS1_21CollectiveEpilogueFwdISB_S9_SC_SE_Li256ELb0ELb0ELb0ELb0EEENS1_30DynamicPersistentTileSchedulerILi256ELi32ELb0ELb0ELb1EEEEEEEEEvNT_6ParamsE:
        .type           _ZN7cutlass13device_kernelIN5flash11enable_sm90INS1_16FlashAttnFwdSm90INS1_25CollectiveMainloopFwdSm90ILi2EN4cute5tupleIJNS5_1CILi1EEES8_S8_EEENS6_IJNS7_ILi128EEESA_SA_EEELi128ENS_10bfloat16_tEfNS_4arch4Sm90ELb1ELb0ELb0ELb0ELb0ELb0ELb0ELb1ELb1ELb0ELb0ELb0EEENS1_21CollectiveEpilogueFwdISB_S9_SC_SE_Li256ELb0ELb0ELb0ELb0EEENS1_30DynamicPersistentTileSchedulerILi256ELi32ELb0ELb0ELb1EEEEEEEEEvNT_6ParamsE,@function
        .size           _ZN7cutlass13device_kernelIN5flash11enable_sm90INS1_16FlashAttnFwdSm90INS1_25CollectiveMainloopFwdSm90ILi2EN4cute5tupleIJNS5_1CILi1EEES8_S8_EEENS6_IJNS7_ILi128EEESA_SA_EEELi128ENS_10bfloat16_tEfNS_4arch4Sm90ELb1ELb0ELb0ELb0ELb0ELb0ELb0ELb1ELb1ELb0ELb0ELb0EEENS1_21CollectiveEpilogueFwdISB_S9_SC_SE_Li256ELb0ELb0ELb0ELb0EEENS1_30DynamicPersistentTileSchedulerILi256ELi32ELb0ELb0ELb1EEEEEEEEEvNT_6ParamsE,(.L_x_12776 - _ZN7cutlass13device_kernelIN5flash11enable_sm90INS1_16FlashAttnFwdSm90INS1_25CollectiveMainloopFwdSm90ILi2EN4cute5tupleIJNS5_1CILi1EEES8_S8_EEENS6_IJNS7_ILi128EEESA_SA_EEELi128ENS_10bfloat16_tEfNS_4arch4Sm90ELb1ELb0ELb0ELb0ELb0ELb0ELb0ELb1ELb1ELb0ELb0ELb0EEENS1_21CollectiveEpilogueFwdISB_S9_SC_SE_Li256ELb0ELb0ELb0ELb0EEENS1_30DynamicPersistentTileSchedulerILi256ELi32ELb0ELb0ELb1EEEEEEEEEvNT_6ParamsE)
        .other          _ZN7cutlass13device_kernelIN5flash11enable_sm90INS1_16FlashAttnFwdSm90INS1_25CollectiveMainloopFwdSm90ILi2EN4cute5tupleIJNS5_1CILi1EEES8_S8_EEENS6_IJNS7_ILi128EEESA_SA_EEELi128ENS_10bfloat16_tEfNS_4arch4Sm90ELb1ELb0ELb0ELb0ELb0ELb0ELb0ELb1ELb1ELb0ELb0ELb0EEENS1_21CollectiveEpilogueFwdISB_S9_SC_SE_Li256ELb0ELb0ELb0ELb0EEENS1_30DynamicPersistentTileSchedulerILi256ELi32ELb0ELb0ELb1EEEEEEEEEvNT_6ParamsE,@"STO_CUDA_ENTRY STV_DEFAULT"
_ZN7cutlass13device_kernelIN5flash11enable_sm90INS1_16FlashAttnFwdSm90INS1_25CollectiveMainloopFwdSm90ILi2EN4cute5tupleIJNS5_1CILi1EEES8_S8_EEENS6_IJNS7_ILi128EEESA_SA_EEELi128ENS_10bfloat16_tEfNS_4arch4Sm90ELb1ELb0ELb0ELb0ELb0ELb0ELb0ELb1ELb1ELb0ELb0ELb0EEENS1_21CollectiveEpilogueFwdISB_S9_SC_SE_Li256ELb0ELb0ELb0ELb0EEENS1_30DynamicPersistentTileSchedulerILi256ELi32ELb0ELb0ELb1EEEEEEEEEvNT_6ParamsE:
        /* <DEDUP_REMOVED lines=23> */
.L_x_7409:
[----:B------:R-:W-:Y:S05]  /*0170*/  BSYNC B0 ;  /* 0x0000000000007941 */ /* 0x000fea0003800000 */
.L_x_7408:
        /* <DEDUP_REMOVED lines=37> */
.L_x_7410:
        /* <DEDUP_REMOVED lines=22> */
.L_x_7411:
        /* <DEDUP_REMOVED lines=18> */
.L_x_7412:
        /* <DEDUP_REMOVED lines=22> */
.L_x_7413:
        /* <DEDUP_REMOVED lines=22> */
.L_x_7414:
[----:B------:R-:W-:Y:S01]  /*0910*/  PLOP3.LUT P0, PT, PT, PT, UP0, 0x80, 0x0 ;  /* 0x000000000000781c */ /* 0x000fe20003f0f008 */
[----:B------:R-:W-:Y:S01]  /*0920*/  UMOV UR60, 0x1 ;  /* 0x00000001003c7882 */ /* 0x000fe20000000000 */
[----:B------:R-:W-:Y:S01]  /*0930*/  NOP ;  /* 0x0000000000007918 */ /* 0x000fe20000000000 */
[----:B------:R-:W-:Y:S01]  /*0940*/  USEL UR60, UR60, 0x2, !UP0 ;  /* 0x000000023c3c7887 */ /* 0x000fe2000c000000 */
[----:B------:R-:W-:Y:S01]  /*0950*/  ULDC.64 UR52, c[0x0][0x208] ;  /* 0x0000820000347ab9 */ /* 0x000fe20000000a00 */
[----:B-123--:R-:W-:Y:S08]  /*0960*/  BAR.SYNC.DEFER_BLOCKING 0x0 ;  /* 0x0000000000007b1d */ /* 0x00eff00000010000 */
[----:B------:R-:W-:Y:S05]  /*0970*/  @!P0 BRA `(.L_x_7415) ;  /* 0x0000009800688947 */ /* 0x000fea0003800000 */
.L_x_7416:
        /* <DEDUP_REMOVED lines=48> */
[----:B------:R-:W-:Y:S01]  /*0c80*/  LOP3.LUT R2, R2, 0x3fffffe, RZ, 0xc0, !PT ;  /* 0x03fffffe02027812 */ /* 0x000fe200078ec0ff */
[----:B------:R-:W-:Y:S01]  /*0c90*/  IMAD.U32 R16, RZ, RZ, UR4 ;  /* 0x00000004ff107e24 */ /* 0x000fe2000f8e00ff */
[----:B------:R-:W-:Y:S01]  /*0ca0*/  LEA.HI R0, R0, R189, RZ, 0x3 ;  /* 0x000000bd00007211 */ /* 0x000fe200078f18ff */
[----:B------:R-:W-:Y:S01]  /*0cb0*/  IMAD.U32 R17, RZ, RZ, UR5 ;  /* 0x00000005ff117e24 */ /* 0x000fe2000f8e00ff */
[----:B------:R-:W-:Y:S01]  /*0cc0*/  LOP3.LUT R9, R9, 0xfffffff8, RZ, 0xc0, !PT ;  /* 0xfffffff809097812 */ /* 0x000fe200078ec0ff */
[----:B------:R-:W-:Y:S01]  /*0cd0*/  IMAD.IADD R22, R187, 0x1, -R2 ;  /* 0x00000001bb167824 */ /* 0x000fe200078e0a02 */
[----:B------:R-:W-:Y:S01]  /*0ce0*/  LEA.HI R7, R7, R186, RZ, 0x5 ;  /* 0x000000ba07077211 */ /* 0x000fe200078f28ff */
[----:B------:R-:W-:Y:S01]  /*0cf0*/  IMAD.SHL.U32 R3, R3, 0x8, RZ ;  /* 0x0000000803037824 */ /* 0x000fe200078e00ff */
[----:B------:R-:W-:Y:S01]  /*0d00*/  LOP3.LUT R2, R0, 0x1ffffff8, RZ, 0xc0, !PT ;  /* 0x1ffffff800027812 */ /* 0x000fe200078ec0ff */
[----:B------:R-:W-:Y:S01]  /*0d10*/  IMAD.IADD R4, R4, 0x1, -R9 ;  /* 0x0000000104047824 */ /* 0x000fe200078e0a09 */
[----:B------:R-:W-:Y:S01]  /*0d20*/  SHF.R.S32.HI R7, RZ, 0x5, R7 ;  /* 0x00000005ff077819 */ /* 0x000fe20000011407 */
[----:B------:R-:W-:Y:S01]  /*0d30*/  IMAD.WIDE R16, R3, 0x2, R16 ;  /* 0x0000000203107825 */ /* 0x000fe200078e0210 */
[----:B------:R-:W-:Y:S01]  /*0d40*/  LOP3.LUT R3, R6, 0x7ffffffc, RZ, 0xc0, !PT ;  /* 0x7ffffffc06037812 */ /* 0x000fe200078ec0ff */
[----:B------:R-:W-:Y:S01]  /*0d50*/  UMOV UR4, UR7 ;  /* 0x0000000700047c82 */ /* 0x000fe20008000000 */
[----:B------:R-:W-:Y:S01]  /*0d60*/  SHF.R.S32.HI R184, RZ, 0x3, R0 ;  /* 0x00000003ffb87819 */ /* 0x000fe20000011400 */
[----:B------:R-:W-:-:S02]  /*0d70*/  IMAD.IADD R2, R189, 0x1, -R2 ;  /* 0x00000001bd027824 */ /* 0x000fc400078e0a02 */
[----:B------:R-:W-:Y:S02]  /*0d80*/  IMAD R7, R7, 0x10, R4 ;  /* 0x0000001007077824 */ /* 0x000fe400078e0204 */
[----:B------:R-:W-:Y:S02]  /*0d90*/  IMAD.SHL.U32 R18, R2, 0x8, RZ ;  /* 0x0000000802127824 */ /* 0x000fe400078e00ff */
[----:B------:R-:W-:Y:S02]  /*0da0*/  IMAD R22, R22, 0x40, R7 ;  /* 0x0000004016167824 */ /* 0x000fe400078e0207 */
[----:B------:R-:W-:-:S07]  /*0db0*/  IMAD.IADD R2, R186, 0x1, -R3 ;  /* 0x00000001ba027824 */ /* 0x000fce00078e0a03 */
.L_x_7463:
        /* <DEDUP_REMOVED lines=20> */
.L_x_7417:
[----:B------:R-:W-:Y:S01]  /*0f00*/  ULDC UR6, c[0x0][0xdc4] ;  /* 0x0003710000067ab9 */ /* 0x000fe20000000800 */
[----:B------:R-:W-:Y:S01]  /*0f10*/  UMOV UR46, UR7 ;  /* 0x00000007002e7c82 */ /* 0x000fe20008000000 */
[----:B------:R-:W-:-:S11]  /*0f20*/  UISETP.NE.AND UP0, UPT, UR6, 0x1, UPT ;  /* 0x000000010600788c */ /* 0x000fd6000bf05270 */
[----:B------:R-:W-:Y:S02]  /*0f30*/  @UP0 ULDC.64 UR10, c[0x0][0xdc8] ;  /* 0x00037200000a0ab9 */ /* 0x000fe40000000a00 */
[----:B------:R-:W-:-:S04]  /*0f40*/  UIMAD.WIDE.U32 UR4, UR7, UR10, URZ ;  /* 0x0000000a070472a5 */ /* 0x000fc8000f8e003f */
[----:B------:R-:W-:-:S04]  /*0f50*/  @UP0 USHF.R.U32.HI UR46, URZ, UR11, UR5 ;  /* 0x0000000b3f2e0299 */ /* 0x000fc80008011605 */
[----:B------:R-:W-:-:S12]  /*0f60*/  UIMAD UR4, UR46, UR6, URZ ;  /* 0x000000062e0472a4 */ /* 0x000fd8000f8e023f */
.L_x_7418:
[----:B------:R-:W-:Y:S01]  /*0f70*/  ULOP3.LUT UR5, URZ, UR46, URZ, 0x33, !UPT ;  /* 0x0000002e3f057292 */ /* 0x000fe2000f8e333f */
[----:B------:R-:W-:Y:S01]  /*0f80*/  PLOP3.LUT P0, PT, PT, PT, PT, 0x80, 0x0 ;  /* 0x000000000000781c */ /* 0x000fe20003f0f070 */
[----:B------:R-:W-:Y:S01]  /*0f90*/  ULDC.64 UR10, c[0x0][0x3f8] ;  /* 0x0000fe00000a7ab9 */ /* 0x000fe20000000a00 */
[----:B------:R-:W-:Y:S01]  /*0fa0*/  ULDC UR6, c[0x0][0xdac] ;  /* 0x00036b0000067ab9 */ /* 0x000fe20000000800 */
[----:B------:R-:W-:Y:S01]  /*0fb0*/  UISETP.NE.U32.AND UP0, UPT, UR10, URZ, UPT ;  /* 0x0000003f0a00728c */ /* 0x000fe2000bf05070 */
[----:B------:R-:W-:Y:S01]  /*0fc0*/  IMAD.MOV.U32 R3, RZ, RZ, RZ ;  /* 0x000000ffff037224 */ /* 0x000fe200078e00ff */
[----:B------:R-:W-:Y:S01]  /*0fd0*/  UIADD3 UR5, UR5, UR6, URZ ;  /* 0x0000000605057290 */ /* 0x000fe2000fffe03f */
[----:B------:R-:W-:Y:S01]  /*0fe0*/  CS2R R20, SRZ ;  /* 0x0000000000147805 */ /* 0x000fe2000001ff00 */
[----:B------:R-:W-:Y:S01]  /*0ff0*/  UISETP.NE.AND.EX UP0, UPT, UR11, URZ, UPT, UP0 ;  /* 0x0000003f0b00728c */ /* 0x000fe2000bf05300 */
[----:B------:R-:W-:Y:S01]  /*1000*/  IMAD.MOV.U32 R151, RZ, RZ, RZ ;  /* 0x000000ffff977224 */ /* 0x000fe200078e00ff */
[----:B------:R-:W-:Y:S01]  /*1010*/  USHF.L.U32 UR42, UR5, 0x7, URZ ;  /* 0x00000007052a7899 */ /* 0x000fe2000800063f */
[----:B------:R-:W-:Y:S01]  /*1020*/  IMAD.MOV.U32 R0, RZ, RZ, RZ ;  /* 0x000000ffff007224 */ /* 0x000fe200078e00ff */
[----:B------:R-:W-:Y:S01]  /*1030*/  ULDC UR39, c[0x0][0x404] ;  /* 0x0001010000277ab9 */ /* 0x000fe20000000800 */
[----:B------:R-:W-:Y:S01]  /*1040*/  ULDC UR9, c[0x0][0x288] ;  /* 0x0000a20000097ab9 */ /* 0x000fe20000000800 */
[----:B------:R-:W-:Y:S01]  /*1050*/  UIADD3 UR4, UR7, -UR4, URZ ;  /* 0x8000000407047290 */ /* 0x000fe2000fffe03f */
[----:B------:R-:W-:Y:S01]  /*1060*/  CS2R R30, SRZ ;  /* 0x00000000001e7805 */ /* 0x000fe2000001ff00 */
[----:B------:R-:W-:Y:S01]  /*1070*/  USEL UR39, UR39, 0x1, UP0 ;  /* 0x0000000127277887 */ /* 0x000fe20008000000 */
[----:B------:R-:W-:Y:S01]  /*1080*/  CS2R R32, SRZ ;  /* 0x0000000000207805 */ /* 0x000fe2000001ff00 */
[----:B------:R-:W-:Y:S01]  /*1090*/  UIADD3 UR5, UR42, 0xff, -UR9 ;  /* 0x000000ff2a057890 */ /* 0x000fe2000fffe809 */
[----:B------:R-:W-:Y:S01]  /*10a0*/  CS2R R34, SRZ ;  /* 0x0000000000227805 */ /* 0x000fe2000001ff00 */
[----:B------:R-:W-:Y:S01]  /*10b0*/  ULDC UR10, c[0x0][0xdc4] ;  /* 0x00037100000a7ab9 */ /* 0x000fe20000000800 */
[----:B------:R-:W-:Y:S01]  /*10c0*/  ULDC UR7, c[0x0][0x2e0] ;  /* 0x0000b80000077ab9 */ /* 0x000fe20000000800 */
[----:B------:R-:W-:Y:S01]  /*10d0*/  UIMAD UR10, UR8, UR10, UR4 ;  /* 0x0000000a080a72a4 */ /* 0x000fe2000f8e0204 */
[----:B------:R-:W-:Y:S01]  /*10e0*/  CS2R R36, SRZ ;  /* 0x0000000000247805 */ /* 0x000fe2000001ff00 */
[----:B------:R-:W-:Y:S01]  /*10f0*/  UIMAD UR4, UR39, UR7, 0x7f ;  /* 0x0000007f270474a4 */ /* 0x000fe2000f8e0207 */
[----:B------:R-:W-:Y:S01]  /*1100*/  CS2R R38, SRZ ;  /* 0x0000000000267805 */ /* 0x000fe2000001ff00 */
[----:B------:R-:W-:Y:S01]  /*1110*/  UIMAD UR6, UR39, UR7, UR5 ;  /* 0x00000007270672a4 */ /* 0x000fe2000f8e0205 */
[----:B------:R-:W-:Y:S01]  /*1120*/  CS2R R40, SRZ ;  /* 0x0000000000287805 */ /* 0x000fe2000001ff00 */
[----:B------:R-:W-:Y:S01]  /*1130*/  USHF.R.S32.HI UR5, URZ, 0x1f, UR4 ;  /* 0x0000001f3f057899 */ /* 0x000fe20008011404 */
[----:B------:R-:W-:Y:S01]  /*1140*/  CS2R R42, SRZ ;  /* 0x00000000002a7805 */ /* 0x000fe2000001ff00 */
[----:B------:R-:W-:Y:S01]  /*1150*/  USHF.R.S32.HI UR7, URZ, 0x1f, UR6 ;  /* 0x0000001f3f077899 */ /* 0x000fe20008011406 */
[----:B------:R-:W-:Y:S01]  /*1160*/  CS2R R44, SRZ ;  /* 0x00000000002c7805 */ /* 0x000fe2000001ff00 */
[----:B------:R-:W-:Y:S01]  /*1170*/  ULEA.HI UR5, UR5, UR4, URZ, 0x7 ;  /* 0x0000000405057291 */ /* 0x000fe2000f8f383f */
[----:B------:R-:W-:Y:S01]  /*1180*/  CS2R R46, SRZ ;  /* 0x00000000002e7805 */ /* 0x000fe2000001ff00 */
[----:B------:R-:W-:Y:S01]  /*1190*/  ULEA.HI UR7, UR7, UR6, URZ, 0x7 ;  /* 0x0000000607077291 */ /* 0x000fe2000f8f383f */
[----:B------:R-:W-:Y:S01]  /*11a0*/  CS2R R48, SRZ ;  /* 0x0000000000307805 */ /* 0x000fe2000001ff00 */
[----:B------:R-:W-:Y:S01]  /*11b0*/  USHF.R.S32.HI UR40, URZ, 0x7, UR5 ;  /* 0x000000073f287899 */ /* 0x000fe20008011405 */
[----:B------:R-:W-:Y:S01]  /*11c0*/  CS2R R50, SRZ ;  /* 0x0000000000327805 */ /* 0x000fe2000001ff00 */
[----:B------:R-:W-:Y:S01]  /*11d0*/  USHF.R.S32.HI UR7, URZ, 0x7, UR7 ;  /* 0x000000073f077899 */ /* 0x000fe20008011407 */
[----:B------:R-:W-:Y:S01]  /*11e0*/  CS2R R52, SRZ ;  /* 0x0000000000347805 */ /* 0x000fe2000001ff00 */
[----:B------:R-:W-:Y:S01]  /*11f0*/  ULDC UR43, c[0x0][0xdb8] ;  /* 0x00036e00002b7ab9 */ /* 0x000fe20000000800 */
[----:B------:R-:W-:Y:S01]  /*1200*/  UMOV UR44, UR10 ;  /* 0x0000000a002c7c82 */ /* 0x000fe20008000000 */
[----:B------:R-:W-:Y:S01]  /*1210*/  UISETP.LT.AND UP0, UPT, UR40, UR7, UPT ;  /* 0x000000072800728c */ /* 0x000fe2000bf01270 */
[----:B------:R-:W-:Y:S01]  /*1220*/  CS2R R54, SRZ ;  /* 0x0000000000367805 */ /* 0x000fe2000001ff00 */
[----:B------:R-:W-:Y:S01]  /*1230*/  UISETP.NE.AND UP1, UPT, UR43, 0x1, UPT ;  /* 0x000000012b00788c */ /* 0x000fe2000bf25270 */
[----:B------:R-:W-:Y:S01]  /*1240*/  CS2R R56, SRZ ;  /* 0x0000000000387805 */ /* 0x000fe2000001ff00 */
[----:B------:R-:W-:Y:S01]  /*1250*/  USEL UR40, UR40, UR7, UP0 ;  /* 0x0000000728287287 */ /* 0x000fe20008000000 */
[----:B------:R-:W-:-:S02]  /*1260*/  CS2R R58, SRZ ;  /* 0x00000000003a7805 */ /* 0x000fc4000001ff00 */
[----:B------:R-:W-:Y:S02]  /*1270*/  CS2R R60, SRZ ;  /* 0x00000000003c7805 */ /* 0x000fe4000001ff00 */
[----:B------:R-:W-:Y:S01]  /*1280*/  CS2R R62, SRZ ;  /* 0x00000000003e7805 */ /* 0x000fe2000001ff00 */
[----:B------:R-:W-:Y:S01]  /*1290*/  UISETP.GE.AND UP0, UPT, UR40, 0x1, UPT ;  /* 0x000000012800788c */ /* 0x000fe2000bf06270 */
[----:B------:R-:W-:Y:S02]  /*12a0*/  CS2R R64, SRZ ;  /* 0x0000000000407805 */ /* 0x000fe4000001ff00 */
[----:B------:R-:W-:Y:S02]  /*12b0*/  CS2R R66, SRZ ;  /* 0x0000000000427805 */ /* 0x000fe4000001ff00 */
[----:B------:R-:W-:Y:S02]  /*12c0*/  CS2R R68, SRZ ;  /* 0x0000000000447805 */ /* 0x000fe4000001ff00 */
[----:B------:R-:W-:Y:S01]  /*12d0*/  CS2R R70, SRZ ;  /* 0x0000000000467805 */ /* 0x000fe2000001ff00 */
[----:B------:R-:W-:Y:S01]  /*12e0*/  @UP1 ULDC UR8, c[0x0][0xdbc] ;  /* 0x00036f0000081ab9 */ /* 0x000fe20000000800 */
[----:B------:R-:W-:Y:S01]  /*12f0*/  PLOP3.LUT P1, PT, PT, PT, UP0, 0x80, 0x0 ;  /* 0x000000000000781c */ /* 0x000fe20003f2f008 */
[----:B------:R-:W-:Y:S01]  /*1300*/  UIMAD.WIDE.U32 UR4, UR10, UR8, URZ ;  /* 0x000000080a0472a5 */ /* 0x000fe2000f8e003f */
[----:B------:R-:W-:Y:S01]  /*1310*/  CS2R R72, SRZ ;  /* 0x0000000000487805 */ /* 0x000fe2000001ff00 */
[----:B------:R-:W-:Y:S01]  /*1320*/  @UP1 ULDC UR6, c[0x0][0xdc0] ;  /* 0x0003700000061ab9 */ /* 0x000fe20000000800 */
[----:B------:R-:W-:Y:S01]  /*1330*/  CS2R R74, SRZ ;  /* 0x00000000004a7805 */ /* 0x000fe2000001ff00 */
[----:B------:R-:W-:Y:S01]  /*1340*/  @UP1 USHF.R.U32.HI UR44, URZ, UR6, UR5 ;  /* 0x000000063f2c1299 */ /* 0x000fe20008011605 */
[----:B------:R-:W-:-:S02]  /*1350*/  CS2R R76, SRZ ;  /* 0x00000000004c7805 */ /* 0x000fc4000001ff00 */
[----:B------:R-:W-:Y:S02]  /*1360*/  CS2R R8, SRZ ;  /* 0x0000000000087805 */ /* 0x000fe4000001ff00 */
[----:B------:R-:W-:Y:S01]  /*1370*/  CS2R R78, SRZ ;  /* 0x00000000004e7805 */ /* 0x000fe2000001ff00 */
[----:B------:R-:W-:Y:S01]  /*1380*/  UIADD3 UR4, -UR44, URZ, URZ ;  /* 0x0000003f2c047290 */ /* 0x000fe2000fffe13f */
[----:B------:R-:W-:Y:S01]  /*1390*/  IMAD.MOV.U32 R80, RZ, RZ, RZ ;  /* 0x000000ffff507224 */ /* 0x000fe200078e00ff */
[----:B------:R-:W-:Y:S01]  /*13a0*/  CS2R R6, SRZ ;  /* 0x0000000000067805 */ /* 0x000fe2000001ff00 */
[----:B------:R-:W-:Y:S01]  /*13b0*/  IMAD.MOV.U32 R82, RZ, RZ, RZ ;  /* 0x000000ffff527224 */ /* 0x000fe200078e00ff */
[----:B------:R-:W-:Y:S01]  /*13c0*/  UIMAD UR43, UR43, UR4, UR10 ;  /* 0x000000042b2b72a4 */ /* 0x000fe2000f8e020a */
[----:B------:R-:W-:Y:S02]  /*13d0*/  CS2R R10, SRZ ;  /* 0x00000000000a7805 */ /* 0x000fe4000001ff00 */
[----:B------:R-:W-:Y:S01]  /*13e0*/  CS2R R12, SRZ ;  /* 0x00000000000c7805 */ /* 0x000fe2000001ff00 */
[----:B------:R-:W-:Y:S01]  /*13f0*/  IMAD.MOV.U32 R15, RZ, RZ, RZ ;  /* 0x000000ffff0f7224 */ /* 0x000fe200078e00ff */
[----:B------:R-:W-:Y:S07]  /*1400*/  @!P1 BRA `(.L_x_7419) ;  /* 0x0000007c002c9947 */ /* 0x000fee0003800000 */
        /* <DEDUP_REMOVED lines=28> */
.L_x_7420:
        /* <DEDUP_REMOVED lines=9> */
.L_x_7522:
[----:B------:R-:W-:Y:S05]  /*1660*/  @!P0 BRA `(.L_x_7422) ;  /* 0x0000000000048947 */ /* 0x000fea0003800000 */
[----:B------:R-:W-:Y:S01]  /*1670*/  BPT.TRAP 0x1 ;  /* 0x000000040000795c */ /* 0x000fe20000300000 */
.L_x_7422:
[----:B-1----:R-:W-:Y:S02]  /*1680*/  IMAD.U32 R3, RZ, RZ, UR37 ;  /* 0x00000025ff037e24 */ /* 0x002fe4000f8e00ff */
[----:B------:R-:W-:-:S03]  /*1690*/  IMAD.U32 R0, RZ, RZ, UR36 ;  /* 0x00000024ff007e24 */ /* 0x000fc6000f8e00ff */
[----:B------:R-:W-:Y:S02]  /*16a0*/  LEA R3, R3, UR38, 0x3 ;  /* 0x0000002603037c11 */ /* 0x000fe4000f8e18ff */
[----:B------:R-:W-:-:S04]  /*16b0*/  SHF.L.U32 R0, R0, 0x1f, RZ ;  /* 0x0000001f00007819 */ /* 0x000fc800000006ff */
[----:B------:R1:W2:Y:S01]  /*16c0*/  SYNCS.PHASECHK.TRANS64.TRYWAIT P2, [R3+URZ+0x28830], R0 ;  /* 0x02883000030075a7 */ /* 0x0002a2000804017f */
[----:B------:R-:W-:Y:S05]  /*16d0*/  @!P0 BRA `(.L_x_7423) ;  /* 0x0000000000048947 */ /* 0x000fea0003800000 */
[----:B------:R-:W-:Y:S01]  /*16e0*/  BPT.TRAP 0x1 ;  /* 0x000000040000795c */ /* 0x000fe20000300000 */
.L_x_7423:
[----:B------:R-:W3:Y:S01]  /*16f0*/  S2R R4, SR_TID.X ;  /* 0x0000000000047919 */ /* 0x000ee20000002100 */
[----:B------:R-:W-:Y:S01]  /*1700*/  IMAD.MOV.U32 R151, RZ, RZ, RZ ;  /* 0x000000ffff977224 */ /* 0x000fe200078e00ff */
[----:B---3--:R-:W-:Y:S01]  /*1710*/  LOP3.LUT P1, RZ, R4, 0x7f, RZ, 0xc0, !PT ;  /* 0x0000007f04ff7812 */ /* 0x008fe2000782c0ff */
[----:B--2---:R-:W-:-:S12]  /*1720*/  @P2 BRA `(.L_x_7424) ;  /* 0x0000000000082947 */ /* 0x004fd80003800000 */
[----:B------:R-:W2:Y:S02]  /*1730*/  SYNCS.PHASECHK.TRANS64.TRYWAIT P2, [R3+URZ+0x28830], R0 ;  /* 0x02883000030075a7 */ /* 0x000ea4000804017f */
[----:B--2---:R-:W-:Y:S05]  /*1740*/  @!P2 BRA `(.L_x_7425) ;  /* 0x000000b8005ca947 */ /* 0x004fea0003800000 */
.L_x_7424:
        /* <DEDUP_REMOVED lines=10> */
[----:B------:R-:W-:Y:S01]  /*17f0*/  IMAD.MOV.U32 R150, RZ, RZ, R151 ;  /* 0x000000ffff967224 */ /* 0x000fe200078e0097 */
[----:B------:R-:W-:Y:S01]  /*1800*/  UIADD3 UR8, UR48, 0x2, URZ ;  /* 0x0000000230087890 */ /* 0x000fe2000fffe03f */
[----:B------:R-:W-:Y:S01]  /*1810*/  @!P1 PRMT R3, RZ, 0x654, R3 ;  /* 0x00000654ff039816 */ /* 0x000fe20000000003 */
[----:B------:R-:W-:Y:S01]  /*1820*/  ULOP3.LUT UR4, UR4, 0x10000, URZ, 0xfc, !UPT ;  /* 0x0001000004047892 */ /* 0x000fe2000f8efc3f */
[--C-:B------:R-:W-:Y:S01]  /*1830*/  IMAD.MOV.U32 R149, RZ, RZ, R151.reuse ;  /* 0x000000ffff957224 */ /* 0x100fe200078e0097 */
[----:B------:R-:W-:Y:S01]  /*1840*/  UMOV UR9, 0x40000040 ;  /* 0x4000004000097882 */ /* 0x000fe20000000000 */
[----:B------:R-:W-:Y:S01]  /*1850*/  UMOV UR11, 0x40000040 ;  /* 0x40000040000b7882 */ /* 0x000fe20000000000 */
[----:B------:R-:W-:Y:S01]  /*1860*/  ULEA UR50, UR37, UR4, 0xb ;  /* 0x0000000425327291 */ /* 0x000fe2000f8e583f */
        /* <DEDUP_REMOVED lines=8> */
[----:B------:R-:W-:Y:S01]  /*18f0*/  HGMMA.64x128x16.F32.BF16 R24, gdesc[UR48], RZ, !UPT, gsb0 ;  /* 0x01e00000301879f0 */ /* 0x000fe2000c0018ff */
        /* <DEDUP_REMOVED lines=31> */
[----:B------:R-:W-:Y:S01]  /*1af0*/  UMOV UR5, 0xffffff80 ;  /* 0xffffff8000057882 */ /* 0x000fe20000000000 */
[----:B------:R-:W-:Y:S01]  /*1b00*/  ULDC UR7, c[0x0][0x2e0] ;  /* 0x0000b80000077ab9 */ /* 0x000fe20000000800 */
[----:B------:R-:W-:Y:S01]  /*1b10*/  UIMAD UR5, UR40, UR5, 0x80 ;  /* 0x00000080280574a4 */ /* 0x000fe2000f8e0205 */
[----:B------:R-:W-:-:S02]  /*1b20*/  IMAD.MOV.U32 R134, RZ, RZ, R151 ;  /* 0x000000ffff867224 */ /* 0x000fc400078e0097 */
[--C-:B------:R-:W-:Y:S01]  /*1b30*/  IMAD.MOV.U32 R133, RZ, RZ, R151.reuse ;  /* 0x000000ffff857224 */ /* 0x100fe200078e0097 */
[----:B------:R-:W-:Y:S01]  /*1b40*/  UIMAD UR5, UR39, UR7, UR5 ;  /* 0x00000007270572a4 */ /* 0x000fe2000f8e0205 */
[--C-:B------:R-:W-:Y:S02]  /*1b50*/  IMAD.MOV.U32 R132, RZ, RZ, R151.reuse ;  /* 0x000000ffff847224 */ /* 0x100fe400078e0097 */
[--C-:B------:R-:W-:Y:S02]  /*1b60*/  IMAD.MOV.U32 R131, RZ, RZ, R151.reuse ;  /* 0x000000ffff837224 */ /* 0x100fe400078e0097 */
[--C-:B------:R-:W-:Y:S02]  /*1b70*/  IMAD.MOV.U32 R130, RZ, RZ, R151.reuse ;  /* 0x000000ffff827224 */ /* 0x100fe400078e0097 */
[----:B------:R-:W-:Y:S02]  /*1b80*/  IMAD.U32 R7, RZ, RZ, UR5 ;  /* 0x00000005ff077e24 */ /* 0x000fe4000f8e00ff */
[----:B------:R-:W-:-:S02]  /*1b90*/  IMAD.MOV.U32 R129, RZ, RZ, R151 ;  /* 0x000000ffff817224 */ /* 0x000fc400078e0097 */
[----:B------:R-:W-:Y:S02]  /*1ba0*/  IMAD R4, R2, -0x2, R7 ;  /* 0xfffffffe02047824 */ /* 0x000fe400078e0207 */
        /* <DEDUP_REMOVED lines=25> */
[----:B------:R-:W-:Y:S01]  /*1d40*/  HGMMA.64x128x16.F32.BF16 R24, gdesc[UR8], R24, gsb0 ;  /* 0x01e00000081879f0 */ /* 0x000fe20008001818 */
[----:B------:R-:W-:Y:S02]  /*1d50*/  ULDC UR10, c[0x0][0x288] ;  /* 0x0000a200000a7ab9 */ /* 0x000fe40000000800 */
[----:B------:R-:W-:Y:S02]  /*1d60*/  UIADD3 UR6, UR5, 0x1, -UR10 ;  /* 0x0000000105067890 */ /* 0x000fe4000fffe80a */
[----:B------:R-:W-:Y:S01]  /*1d70*/  UIMAD UR39, UR39, UR7, -UR10 ;  /* 0x00000007272772a4 */ /* 0x000fe2000f8e0a0a */
[----:B------:R-:W-:-:S03]  /*1d80*/  ULDC UR5, c[0x0][0x988] ;  /* 0x0002620000057ab9 */ /* 0x000fc60000000800 */
[----:B------:R-:W-:Y:S01]  /*1d90*/  IMAD.U32 R5, RZ, RZ, UR6 ;  /* 0x00000006ff057e24 */ /* 0x000fe2000f8e00ff */
[----:B------:R-:W-:Y:S02]  /*1da0*/  UIADD3 UR39, UR42, UR39, URZ ;  /* 0x000000272a277290 */ /* 0x000fe4000fffe03f */
[----:B------:R-:W-:Y:S01]  /*1db0*/  UIADD3 UR6, UR40, -0x2, URZ ;  /* 0xfffffffe28067890 */ /* 0x000fe2000fffe03f */
[----:B------:R-:W-:-:S05]  /*1dc0*/  IMAD R5, R2, -0x2, R5 ;  /* 0xfffffffe02057824 */ /* 0x000fca00078e0205 */
[----:B------:R-:W-:Y:S02]  /*1dd0*/  IADD3 R7, R5, 0x8, R6 ;  /* 0x0000000805077810 */ /* 0x000fe40007ffe006 */
[----:B------:R-:W-:Y:S02]  /*1de0*/  VIADDMNMX R5, R6, R5, R4, PT ;  /* 0x0000000506057246 */ /* 0x000fe40003800104 */
[----:B------:R-:W-:-:S04]  /*1df0*/  VIMNMX R7, R4, R7, PT ;  /* 0x0000000704077248 */ /* 0x000fc80003fe0100 */
[C---:B------:R-:W-:Y:S02]  /*1e00*/  ISETP.GT.AND P2, PT, R7.reuse, RZ, PT ;  /* 0x000000ff0700720c */ /* 0x040fe40003f44270 */
[C---:B------:R-:W-:Y:S02]  /*1e10*/  ISETP.GT.AND P3, PT, R7.reuse, 0x1, PT ;  /* 0x000000010700780c */ /* 0x040fe40003f64270 */
[----:B------:R-:W-:Y:S01]  /*1e20*/  ISETP.GT.AND P4, PT, R7, 0x8, PT ;  /* 0x000000080700780c */ /* 0x000fe20003f84270 */
        /* <DEDUP_REMOVED lines=19> */
[----:B------:R-:W-:Y:S01]  /*1f60*/  FSEL R11, R26, -INF , P2 ;  /* 0xff8000001a0b7808 */ /* 0x000fe20001000000 */
[----:B------:R1:W-:Y:S01]  /*1f70*/  @!P1 SYNCS.ARRIVE.TRANS64.RED.A1T0 RZ, [R3+URZ], RZ ;  /* 0x000000ff03ff99a7 */ /* 0x0003e2000810043f */
[----:B------:R-:W-:Y:S02]  /*1f80*/  FSEL R27, R27, -INF , P3 ;  /* 0xff8000001b1b7808 */ /* 0x000fe40001800000 */
[----:B------:R-:W-:Y:S02]  /*1f90*/  ISETP.GT.AND P2, PT, R7, 0x9, PT ;  /* 0x000000090700780c */ /* 0x000fe40003f44270 */
[----:B------:R-:W-:-:S02]  /*1fa0*/  FSEL R13, R30, -INF , P4 ;  /* 0xff8000001e0d7808 */ /* 0x000fc40002000000 */
[----:B------:R-:W-:Y:S02]  /*1fb0*/  FMNMX.FTZ R0, R11, R27, !PT ;  /* 0x0000001b0b007209 */ /* 0x000fe40007810000 */
[----:B------:R-:W-:Y:S02]  /*1fc0*/  ISETP.GT.AND P3, PT, R7, 0x10, PT ;  /* 0x000000100700780c */ /* 0x000fe40003f64270 */
        /* <DEDUP_REMOVED lines=83> */
[----:B------:R-:W-:Y:S02]  /*2500*/  FSEL R87, R87, -INF , P2 ;  /* 0xff80000057577808 */ /* 0x000fe40001000000 */
[----:B------:R-:W-:Y:S02]  /*2510*/  FMNMX.FTZ R0, R123, R0, !PT ;  /* 0x000000007b007209 */ /* 0x000fe40007810000 */
[----:B------:R-:W-:Y:S02]  /*2520*/  ISETP.GT.AND P3, PT, R5, 0x1, PT ;  /* 0x000000010500780c */ /* 0x000fe40003f64270 */
[----:B------:R-:W-:Y:S02]  /*2530*/  FMNMX.FTZ R7, R87, R0, !PT ;  /* 0x0000000057077209 */ /* 0x000fe40007810000 */
[----:B------:R-:W-:-:S02]  /*2540*/  ISETP.GT.AND P4, PT, R5, 0x8, PT ;  /* 0x000000080500780c */ /* 0x000fc40003f84270 */
[----:B------:R-:W-:Y:S01]  /*2550*/  FSEL R25, R25, -INF , P3 ;  /* 0xff80000019197808 */ /* 0x000fe20001800000 */
[----:B------:R-:W2:Y:S01]  /*2560*/  SHFL.BFLY PT, R0, R7, 0x2, 0x1f ;  /* 0x0c401f0007007f89 */ /* 0x000ea200000e0000 */
[----:B------:R-:W-:Y:S02]  /*2570*/  ISETP.GT.AND P3, PT, R5, 0x10, PT ;  /* 0x000000100500780c */ /* 0x000fe40003f64270 */
[----:B--2---:R-:W-:Y:S01]  /*2580*/  FMNMX.FTZ R8, R7, R0, !PT ;  /* 0x0000000007087209 */ /* 0x004fe20007810000 */
[----:B------:R-:W-:Y:S01]  /*2590*/  IMAD.U32 R0, RZ, RZ, UR5 ;  /* 0x00000005ff007e24 */ /* 0x000fe2000f8e00ff */
[----:B------:R-:W-:-:S03]  /*25a0*/  USHF.R.S32.HI UR5, URZ, 0x1f, UR39 ;  /* 0x0000001f3f057899 */ /* 0x000fc60008011427 */
[----:B------:R-:W2:Y:S01]  /*25b0*/  SHFL.BFLY PT, R9, R8, 0x1, 0x1f ;  /* 0x0c201f0008097f89 */ /* 0x000ea200000e0000 */
[----:B------:R-:W-:-:S04]  /*25c0*/  ULEA.HI UR5, UR5, UR39, URZ, 0x7 ;  /* 0x0000002705057291 */ /* 0x000fc8000f8f383f */
[----:B------:R-:W-:-:S04]  /*25d0*/  USHF.R.S32.HI UR5, URZ, 0x7, UR5 ;  /* 0x000000073f057899 */ /* 0x000fc80008011405 */
[----:B------:R-:W-:-:S04]  /*25e0*/  UISETP.LT.AND UP0, UPT, URZ, UR5, UPT ;  /* 0x000000053f00728c */ /* 0x000fc8000bf01270 */
[----:B------:R-:W-:-:S04]  /*25f0*/  USEL UR39, URZ, UR5, !UP0 ;  /* 0x000000053f277287 */ /* 0x000fc8000c000000 */
[----:B------:R-:W-:Y:S01]  /*2600*/  UISETP.GE.AND UP0, UPT, UR6, UR39, UPT ;  /* 0x000000270600728c */ /* 0x000fe2000bf06270 */
[----:B--2---:R-:W-:-:S04]  /*2610*/  FMNMX.FTZ R9, R8, R9, !PT ;  /* 0x0000000908097209 */ /* 0x004fc80007810000 */
[C---:B------:R-:W-:Y:S01]  /*2620*/  FSETP.NEU.FTZ.AND P2, PT, R9.reuse, -INF , PT ;  /* 0xff8000000900780b */ /* 0x040fe20003f5d000 */
[----:B------:R-:W-:-:S05]  /*2630*/  FMUL.FTZ R10, R9, R0 ;  /* 0x00000000090a7220 */ /* 0x000fca0000410000 */
[----:B------:R-:W-:Y:S02]  /*2640*/  FSEL R30, R10, RZ, P2 ;  /* 0x000000ff0a1e7208 */ /* 0x000fe40001000000 */
[----:B------:R-:W-:-:S03]  /*2650*/  ISETP.GT.AND P2, PT, R5, RZ, PT ;  /* 0x000000ff0500720c */ /* 0x000fc60003f44270 */
        /* <DEDUP_REMOVED lines=8> */
[--C-:B------:R-:W-:Y:S01]  /*26e0*/  FFMA.FTZ R6, R31, R0, -R30.reuse ;  /* 0x000000001f067223 */ /* 0x100fe2000001081e */
[----:B------:R-:W-:Y:S01]  /*26f0*/  FSEL R29, R29, -INF , P2 ;  /* 0xff8000001d1d7808 */ /* 0x000fe20001000000 */
[----:B------:R2:W-:Y:S01]  /*2700*/  MUFU.EX2 R4, R27 ;  /* 0x0000001b00047308 */ /* 0x0005e20000000800 */
[----:B------:R-:W-:Y:S01]  /*2710*/  FMNMX.FTZ R8, R11, R8, !PT ;  /* 0x000000080b087209 */ /* 0x000fe20007810000 */
[-CC-:B------:R-:W-:Y:S01]  /*2720*/  FFMA.FTZ R35, R35, R0.reuse, -R30.reuse ;  /* 0x0000000023237223 */ /* 0x180fe2000001081e */
[----:B------:R-:W-:Y:S01]  /*2730*/  ISETP.GT.AND P2, PT, R5, 0x11, PT ;  /* 0x000000110500780c */ /* 0x000fe20003f44270 */
[-CC-:B------:R-:W-:Y:S01]  /*2740*/  FFMA.FTZ R39, R39, R0.reuse, -R30.reuse ;  /* 0x0000000027277223 */ /* 0x180fe2000001081e */
[----:B------:R-:W-:Y:S01]  /*2750*/  FSEL R13, R32, -INF , P3 ;  /* 0xff800000200d7808 */ /* 0x000fe20001800000 */
[--C-:B------:R-:W-:Y:S01]  /*2760*/  FFMA.FTZ R43, R43, R0, -R30.reuse ;  /* 0x000000002b2b7223 */ /* 0x100fe2000001081e */
[----:B------:R-:W-:Y:S01]  /*2770*/  FMNMX.FTZ R8, R29, R8, !PT ;  /* 0x000000081d087209 */ /* 0x000fe20007810000 */
[-CC-:B------:R-:W-:Y:S01]  /*2780*/  FFMA.FTZ R24, R47, R0.reuse, -R30.reuse ;  /* 0x000000002f187223 */ /* 0x180fe2000001081e */
[----:B------:R-:W-:Y:S01]  /*2790*/  ISETP.GT.AND P3, PT, R5, 0x18, PT ;  /* 0x000000180500780c */ /* 0x000fe20003f64270 */
[----:B------:R-:W3:Y:S01]  /*27a0*/  MUFU.EX2 R181, R181 ;  /* 0x000000b500b57308 */ /* 0x000ee20000000800 */
[----:B------:R-:W-:Y:S01]  /*27b0*/  FSEL R33, R33, -INF , P2 ;  /* 0xff80000021217808 */ /* 0x000fe20001000000 */
[--C-:B------:R-:W-:Y:S01]  /*27c0*/  FFMA.FTZ R179, R89, R0, -R30.reuse ;  /* 0x0000000059b37223 */ /* 0x100fe2000001081e */
[----:B------:R-:W-:Y:S01]  /*27d0*/  FMNMX.FTZ R8, R13, R8, !PT ;  /* 0x000000080d087209 */ /* 0x000fe20007810000 */
[-CC-:B------:R-:W-:Y:S01]  /*27e0*/  FFMA.FTZ R173, R91, R0.reuse, -R30.reuse ;  /* 0x000000005bad7223 */ /* 0x180fe2000001081e */
[----:B------:R-:W-:Y:S01]  /*27f0*/  ISETP.GT.AND P2, PT, R5, 0x19, PT ;  /* 0x000000190500780c */ /* 0x000fe20003f44270 */
[--C-:B------:R-:W-:Y:S01]  /*2800*/  FFMA.FTZ R175, R93, R0, -R30.reuse ;  /* 0x000000005daf7223 */ /* 0x100fe2000001081e */
[----:B------:R-:W-:Y:S01]  /*2810*/  FSEL R15, R36, -INF , P3 ;  /* 0xff800000240f7808 */ /* 0x000fe20001800000 */
[----:B------:R-:W-:Y:S01]  /*2820*/  MUFU.EX2 R183, R183 ;  /* 0x000000b700b77308 */ /* 0x000fe20000000800 */
        /* <DEDUP_REMOVED lines=20> */
[----:B------:R-:W-:Y:S01]  /*2970*/  ISETP.GT.AND P2, PT, R5, 0x29, PT ;  /* 0x000000290500780c */ /* 0x000fe20003f44270 */
[----:B------:R-:W-:Y:S01]  /*2980*/  FFMA.FTZ R111, R111, R0, -R30 ;  /* 0x000000006f6f7223 */ /* 0x000fe2000001081e */
[----:B--2---:R-:W-:Y:S01]  /*2990*/  FSEL R27, R44, -INF , P3 ;  /* 0xff8000002c1b7808 */ /* 0x004fe20001800000 */
[----:B------:R-:W-:Y:S01]  /*29a0*/  MUFU.EX2 R177, R177 ;  /* 0x000000b100b17308 */ /* 0x000fe20000000800 */
[----:B------:R-:W-:Y:S01]  /*29b0*/  FMNMX.FTZ R12, R41, R10, !PT ;  /* 0x0000000a290c7209 */ /* 0x000fe20007810000 */
[----:B---3--:R-:W-:Y:S01]  /*29c0*/  FADD.FTZ R44, R181, R4 ;  /* 0x00000004b52c7221 */ /* 0x008fe20000010000 */
        /* <DEDUP_REMOVED lines=19> */
[--C-:B------:R-:W-:Y:S01]  /*2b00*/  FFMA.FTZ R121, R121, R0, -R30.reuse ;  /* 0x0000000079797223 */ /* 0x100fe2000001081e */
[----:B----4-:R-:W-:Y:S01]  /*2b10*/  FSEL R35, R52, -INF , P3 ;  /* 0xff80000034237808 */ /* 0x010fe20001800000 */
[----:B------:R-:W-:Y:S01]  /*2b20*/  MUFU.EX2 R173, R173 ;  /* 0x000000ad00ad7308 */ /* 0x000fe20000000800 */
[----:B------:R-:W-:Y:S01]  /*2b30*/  FMNMX.FTZ R14, R49, R12, !PT ;  /* 0x0000000c310e7209 */ /* 0x000fe20007810000 */
[-CC-:B------:R-:W-:Y:S01]  /*2b40*/  FFMA.FTZ R83, R83, R0.reuse, -R30.reuse ;  /* 0x0000000053537223 */ /* 0x180fe2000001081e */
[----:B------:R-:W-:Y:S01]  /*2b50*/  ISETP.GT.AND P3, PT, R5, 0x40, PT ;  /* 0x000000400500780c */ /* 0x000fe20003f64270 */
[-CC-:B------:R-:W-:Y:S01]  /*2b60*/  FFMA.FTZ R123, R123, R0.reuse, -R30.reuse ;  /* 0x000000007b7b7223 */ /* 0x180fe2000001081e */
[----:B------:R-:W-:Y:S01]  /*2b70*/  FSEL R53, R53, -INF , P2 ;  /* 0xff80000035357808 */ /* 0x000fe20001000000 */
[----:B------:R-:W-:Y:S01]  /*2b80*/  FFMA.FTZ R30, R87, R0, -R30 ;  /* 0x00000000571e7223 */ /* 0x000fe2000001081e */
[----:B------:R-:W-:Y:S01]  /*2b90*/  FMNMX.FTZ R14, R35, R14, !PT ;  /* 0x0000000e230e7209 */ /* 0x000fe20007810000 */
[----:B------:R3:W-:Y:S01]  /*2ba0*/  MUFU.EX2 R12, R43 ;  /* 0x0000002b000c7308 */ /* 0x0007e20000000800 */
[----:B------:R-:W-:Y:S01]  /*2bb0*/  ISETP.GT.AND P2, PT, R5, 0x41, PT ;  /* 0x000000410500780c */ /* 0x000fe20003f44270 */
[--C-:B------:R-:W-:Y:S01]  /*2bc0*/  IMAD.MOV.U32 R103, RZ, RZ, R151.reuse ;  /* 0x000000ffff677224 */ /* 0x100fe200078e0097 */
[----:B--2---:R-:W-:Y:S01]  /*2bd0*/  FSEL R39, R56, -INF , P3 ;  /* 0xff80000038277808 */ /* 0x004fe20001800000 */
        /* <DEDUP_REMOVED lines=8> */
[--C-:B------:R-:W-:Y:S01]  /*2c60*/  IMAD.MOV.U32 R91, RZ, RZ, R151.reuse ;  /* 0x000000ffff5b7224 */ /* 0x100fe200078e0097 */
[----:B------:R-:W-:Y:S01]  /*2c70*/  ISETP.GT.AND P2, PT, R5, 0x49, PT ;  /* 0x000000490500780c */ /* 0x000fe20003f44270 */
[----:B------:R-:W-:Y:S01]  /*2c80*/  IMAD.MOV.U32 R89, RZ, RZ, R151 ;  /* 0x000000ffff597224 */ /* 0x000fe200078e0097 */
[----:B---3--:R-:W-:Y:S01]  /*2c90*/  FSEL R43, R60, -INF , P3 ;  /* 0xff8000003c2b7808 */ /* 0x008fe20001800000 */
[----:B------:R-:W-:Y:S01]  /*2ca0*/  MUFU.EX2 R169, R169 ;  /* 0x000000a900a97308 */ /* 0x000fe20000000800 */
[----:B------:R-:W-:-:S02]  /*2cb0*/  FMNMX.FTZ R20, R57, R14, !PT ;  /* 0x0000000e39147209 */ /* 0x000fc40007810000 */
[----:B------:R-:W-:Y:S02]  /*2cc0*/  ISETP.GT.AND P3, PT, R5, 0x50, PT ;  /* 0x000000500500780c */ /* 0x000fe40003f64270 */
[----:B------:R-:W-:Y:S02]  /*2cd0*/  FSEL R61, R61, -INF , P2 ;  /* 0xff8000003d3d7808 */ /* 0x000fe40001000000 */
[----:B------:R-:W-:Y:S01]  /*2ce0*/  FMNMX.FTZ R20, R43, R20, !PT ;  /* 0x000000142b147209 */ /* 0x000fe20007810000 */
[----:B------:R2:W-:Y:S01]  /*2cf0*/  MUFU.EX2 R14, R24 ;  /* 0x00000018000e7308 */ /* 0x0005e20000000800 */
[----:B------:R-:W-:Y:S02]  /*2d00*/  ISETP.GT.AND P2, PT, R5, 0x51, PT ;  /* 0x000000510500780c */ /* 0x000fe40003f44270 */
[----:B------:R-:W-:Y:S02]  /*2d10*/  FSEL R47, R64, -INF , P3 ;  /* 0xff800000402f7808 */ /* 0x000fe40001800000 */
[----:B------:R-:W-:-:S02]  /*2d20*/  FMNMX.FTZ R20, R61, R20, !PT ;  /* 0x000000143d147209 */ /* 0x000fc40007810000 */
[----:B------:R-:W-:Y:S01]  /*2d30*/  ISETP.GT.AND P3, PT, R5, 0x58, PT ;  /* 0x000000580500780c */ /* 0x000fe20003f64270 */
[----:B------:R-:W-:Y:S01]  /*2d40*/  MUFU.EX2 R171, R171 ;  /* 0x000000ab00ab7308 */ /* 0x000fe20000000800 */
[----:B------:R-:W-:Y:S02]  /*2d50*/  FSEL R65, R65, -INF , P2 ;  /* 0xff80000041417808 */ /* 0x000fe40001000000 */
[----:B------:R-:W-:Y:S02]  /*2d60*/  FMNMX.FTZ R20, R47, R20, !PT ;  /* 0x000000142f147209 */ /* 0x000fe40007810000 */
[----:B------:R-:W-:Y:S02]  /*2d70*/  ISETP.GT.AND P2, PT, R5, 0x59, PT ;  /* 0x000000590500780c */ /* 0x000fe40003f44270 */
[----:B------:R-:W-:Y:S01]  /*2d80*/  FSEL R51, R68, -INF , P3 ;  /* 0xff80000044337808 */ /* 0x000fe20001800000 */
[----:B------:R-:W-:Y:S01]  /*2d90*/  MUFU.EX2 R153, R153 ;  /* 0x0000009900997308 */ /* 0x000fe20000000800 */
[----:B--2---:R-:W-:-:S02]  /*2da0*/  FMNMX.FTZ R24, R65, R20, !PT ;  /* 0x0000001441187209 */ /* 0x004fc40007810000 */
        /* <DEDUP_REMOVED lines=8> */
[----:B------:R3:W-:Y:S01]  /*2e30*/  MUFU.EX2 R32, R105 ;  /* 0x0000006900207308 */ /* 0x0007e20000000800 */
[----:B------:R-:W-:Y:S01]  /*2e40*/  FSEL R73, R73, -INF , P2 ;  /* 0xff80000049497808 */ /* 0x000fe20001000000 */
[--C-:B--2---:R-:W-:Y:S01]  /*2e50*/  IMAD.MOV.U32 R97, RZ, RZ, R151.reuse ;  /* 0x000000ffff617224 */ /* 0x104fe200078e0097 */
[----:B------:R-:W-:Y:S02]  /*2e60*/  FMNMX.FTZ R24, R55, R24, !PT ;  /* 0x0000001837187209 */ /* 0x000fe40007810000 */
[----:B------:R-:W-:Y:S02]  /*2e70*/  ISETP.GT.AND P2, PT, R5, 0x69, PT ;  /* 0x000000690500780c */ /* 0x000fe40003f44270 */
[----:B------:R-:W-:Y:S01]  /*2e80*/  FSEL R59, R76, -INF , P3 ;  /* 0xff8000004c3b7808 */ /* 0x000fe20001800000 */
[----:B------:R-:W-:Y:S01]  /*2e90*/  MUFU.EX2 R107, R107 ;  /* 0x0000006b006b7308 */ /* 0x000fe20000000800 */
[----:B------:R-:W-:Y:S01]  /*2ea0*/  FMNMX.FTZ R26, R73, R24, !PT ;  /* 0x00000018491a7209 */ /* 0x000fe20007810000 */
[----:B---3--:R-:W-:Y:S01]  /*2eb0*/  IMAD.MOV.U32 R105, RZ, RZ, R151 ;  /* 0x000000ffff697224 */ /* 0x008fe200078e0097 */
[----:B------:R-:W-:-:S02]  /*2ec0*/  ISETP.GT.AND P3, PT, R5, 0x70, PT ;  /* 0x000000700500780c */ /* 0x000fc40003f64270 */
[----:B------:R-:W-:Y:S02]  /*2ed0*/  FSEL R77, R77, -INF , P2 ;  /* 0xff8000004d4d7808 */ /* 0x000fe40001000000 */
[----:B------:R-:W-:Y:S01]  /*2ee0*/  FMNMX.FTZ R26, R59, R26, !PT ;  /* 0x0000001a3b1a7209 */ /* 0x000fe20007810000 */
[----:B------:R2:W-:Y:S01]  /*2ef0*/  MUFU.EX2 R24, R101 ;  /* 0x0000006500187308 */ /* 0x0005e20000000800 */
[----:B------:R-:W-:Y:S02]  /*2f00*/  ISETP.GT.AND P2, PT, R5, 0x71, PT ;  /* 0x000000710500780c */ /* 0x000fe40003f44270 */
[----:B------:R-:W-:Y:S02]  /*2f10*/  FSEL R63, R80, -INF , P3 ;  /* 0xff800000503f7808 */ /* 0x000fe40001800000 */
[----:B------:R-:W-:Y:S02]  /*2f20*/  FMNMX.FTZ R26, R77, R26, !PT ;  /* 0x0000001a4d1a7209 */ /* 0x000fe40007810000 */
[----:B------:R-:W-:Y:S01]  /*2f30*/  ISETP.GT.AND P3, PT, R5, 0x78, PT ;  /* 0x000000780500780c */ /* 0x000fe20003f64270 */
[----:B------:R3:W4:Y:S01]  /*2f40*/  MUFU.EX2 R34, R109 ;  /* 0x0000006d00227308 */ /* 0x0007220000000800 */
[----:B------:R-:W-:Y:S01]  /*2f50*/  FSEL R81, R81, -INF , P2 ;  /* 0xff80000051517808 */ /* 0x000fe20001000000 */
[----:B--2---:R-:W-:Y:S01]  /*2f60*/  IMAD.MOV.U32 R101, RZ, RZ, R151 ;  /* 0x000000ffff657224 */ /* 0x004fe200078e0097 */
[----:B------:R-:W-:-:S02]  /*2f70*/  FMNMX.FTZ R26, R63, R26, !PT ;  /* 0x0000001a3f1a7209 */ /* 0x000fc40007810000 */
[----:B------:R-:W-:Y:S02]  /*2f80*/  ISETP.GT.AND P2, PT, R5, 0x79, PT ;  /* 0x000000790500780c */ /* 0x000fe40003f44270 */
[----:B------:R-:W-:Y:S01]  /*2f90*/  FSEL R67, R84, -INF , P3 ;  /* 0xff80000054437808 */ /* 0x000fe20001800000 */
[----:B------:R-:W-:Y:S01]  /*2fa0*/  MUFU.EX2 R111, R111 ;  /* 0x0000006f006f7308 */ /* 0x000fe20000000800 */
[----:B------:R-:W-:Y:S01]  /*2fb0*/  FMNMX.FTZ R26, R81, R26, !PT ;  /* 0x0000001a511a7209 */ /* 0x000fe20007810000 */
[----:B---3--:R-:W-:Y:S01]  /*2fc0*/  IMAD.MOV.U32 R109, RZ, RZ, R151 ;  /* 0x000000ffff6d7224 */ /* 0x008fe200078e0097 */
[----:B------:R-:W-:Y:S02]  /*2fd0*/  FSEL R85, R85, -INF , P2 ;  /* 0xff80000055557808 */ /* 0x000fe40001000000 */
[----:B------:R-:W-:Y:S02]  /*2fe0*/  FMNMX.FTZ R26, R67, R26, !PT ;  /* 0x0000001a431a7209 */ /* 0x000fe40007810000 */
[----:B------:R-:W-:Y:S01]  /*2ff0*/  F2FP.BF16.F32.PACK_AB R181, R4, R181 ;  /* 0x000000b504b5723e */ /* 0x000fe200000010ff */
[----:B------:R2:W3:Y:S01]  /*3000*/  MUFU.EX2 R36, R113 ;  /* 0x0000007100247308 */ /* 0x0004e20000000800 */
[----:B------:R-:W-:-:S02]  /*3010*/  FMNMX.FTZ R26, R85, R26, !PT ;  /* 0x0000001a551a7209 */ /* 0x000fc40007810000 */
[----:B----4-:R-:W-:-:S03]  /*3020*/  F2FP.BF16.F32.PACK_AB R155, R34, R107 ;  /* 0x0000006b229b723e */ /* 0x010fc600000010ff */
[----:B------:R-:W4:Y:S02]  /*3030*/  SHFL.BFLY PT, R5, R26, 0x2, 0x1f ;  /* 0x0c401f001a057f89 */ /* 0x000f2400000e0000 */
[----:B------:R-:W-:Y:S01]  /*3040*/  MUFU.EX2 R115, R115 ;  /* 0x0000007300737308 */ /* 0x000fe20000000800 */
[----:B--2---:R-:W-:-:S07]  /*3050*/  IMAD.MOV.U32 R113, RZ, RZ, R151 ;  /* 0x000000ffff717224 */ /* 0x004fce00078e0097 */
[----:B------:R-:W2:Y:S01]  /*3060*/  MUFU.EX2 R38, R71 ;  /* 0x0000004700267308 */ /* 0x000ea20000000800 */
[----:B---3--:R-:W-:-:S07]  /*3070*/  F2FP.BF16.F32.PACK_AB R157, R36, R111 ;  /* 0x0000006f249d723e */ /* 0x008fce00000010ff */
[----:B------:R-:W-:Y:S01]  /*3080*/  MUFU.EX2 R117, R117 ;  /* 0x0000007500757308 */ /* 0x000fe20000000800 */
[----:B----4-:R-:W-:-:S07]  /*3090*/  FMNMX.FTZ R28, R26, R5, !PT ;  /* 0x000000051a1c7209 */ /* 0x010fce0007810000 */
[----:B------:R-:W3:Y:S01]  /*30a0*/  MUFU.EX2 R40, R75 ;  /* 0x0000004b00287308 */ /* 0x000ee20000000800 */
[----:B--2---:R-:W-:Y:S01]  /*30b0*/  F2FP.BF16.F32.PACK_AB R159, R38, R115 ;  /* 0x00000073269f723e */ /* 0x004fe200000010ff */
[----:B------:R-:W2:Y:S06]  /*30c0*/  SHFL.BFLY PT, R5, R28, 0x1, 0x1f ;  /* 0x0c201f001c057f89 */ /* 0x000eac00000e0000 */
[----:B------:R-:W-:Y:S08]  /*30d0*/  MUFU.EX2 R119, R119 ;  /* 0x0000007700777308 */ /* 0x000ff00000000800 */
[----:B------:R-:W4:Y:S01]  /*30e0*/  MUFU.EX2 R42, R79 ;  /* 0x0000004f002a7308 */ /* 0x000f220000000800 */
[----:B---3--:R-:W-:-:S07]  /*30f0*/  F2FP.BF16.F32.PACK_AB R161, R40, R117 ;  /* 0x0000007528a1723e */ /* 0x008fce00000010ff */
[----:B------:R-:W-:Y:S01]  /*3100*/  MUFU.EX2 R121, R121 ;  /* 0x0000007900797308 */ /* 0x000fe20000000800 */
[----:B--2---:R-:W-:-:S04]  /*3110*/  FMNMX.FTZ R5, R28, R5, !PT ;  /* 0x000000051c057209 */ /* 0x004fc80007810000 */
[C---:B------:R-:W-:Y:S01]  /*3120*/  FSETP.NEU.FTZ.AND P2, PT, R5.reuse, -INF , PT ;  /* 0xff8000000500780b */ /* 0x040fe20003f5d000 */
[----:B------:R-:W-:Y:S02]  /*3130*/  FMUL.FTZ R26, R5, R0 ;  /* 0x00000000051a7220 */ /* 0x000fe40000410000 */
[----:B------:R-:W-:Y:S01]  /*3140*/  MUFU.EX2 R28, R83 ;  /* 0x00000053001c7308 */ /* 0x000fe20000000800 */
[----:B----4-:R-:W-:Y:S02]  /*3150*/  F2FP.BF16.F32.PACK_AB R163, R42, R119 ;  /* 0x000000772aa3723e */ /* 0x010fe400000010ff */
        /* <DEDUP_REMOVED lines=19> */
[----:B--2---:R-:W-:Y:S01]  /*3290*/  FADD.FTZ R25, R183, R44 ;  /* 0x0000002cb7197221 */ /* 0x004fe20000010000 */
        /* <DEDUP_REMOVED lines=14> */
[----:B------:R4:W5:Y:S01]  /*3380*/  MUFU.EX2 R182, R29 ;  /* 0x0000001d00b67308 */ /* 0x0009620000000800 */
[----:B------:R-:W-:Y:S01]  /*3390*/  FADD.FTZ R25, R179, R44 ;  /* 0x0000002cb3197221 */ /* 0x000fe20000010000 */
[----:B---3--:R-:W-:Y:S01]  /*33a0*/  FADD.FTZ R44, R7, R180 ;  /* 0x000000b4072c7221 */ /* 0x008fe20000010000 */
[-CC-:B------:R-:W-:Y:S01]  /*33b0*/  FFMA.FTZ R55, R55, R0.reuse, -R26.reuse ;  /* 0x0000000037377223 */ /* 0x180fe2000001081a */
[-CC-:B------:R-:W-:Y:S01]  /*33c0*/  FFMA.FTZ R73, R73, R0.reuse, -R26.reuse ;  /* 0x0000000049497223 */ /* 0x180fe2000001081a */
[----:B------:R-:W-:Y:S01]  /*33d0*/  FADD.FTZ R46, R10, R25 ;  /* 0x000000190a2e7221 */ /* 0x000fe20000010000 */
[-CC-:B------:R-:W-:Y:S01]  /*33e0*/  FFMA.FTZ R59, R59, R0.reuse, -R26.reuse ;  /* 0x000000003b3b7223 */ /* 0x180fe2000001081a */
[-C--:B------:R-:W-:Y:S01]  /*33f0*/  FFMA.FTZ R77, R77, R0.reuse, -R26 ;  /* 0x000000004d4d7223 */ /* 0x080fe2000001081a */
[----:B------:R-:W3:Y:S01]  /*3400*/  MUFU.EX2 R13, R13 ;  /* 0x0000000d000d7308 */ /* 0x000ee20000000800 */
[----:B--2---:R-:W-:Y:S01]  /*3410*/  FADD.FTZ R25, R11, R44 ;  /* 0x0000002c0b197221 */ /* 0x004fe20000010000 */
[----:B----4-:R-:W-:Y:S01]  /*3420*/  FADD.FTZ R29, R173, R46 ;  /* 0x0000002ead1d7221 */ /* 0x010fe20000010000 */
[-CC-:B------:R-:W-:Y:S01]  /*3430*/  FFMA.FTZ R63, R63, R0.reuse, -R26.reuse ;  /* 0x000000003f3f7223 */ /* 0x180fe2000001081a */
[----:B------:R-:W-:Y:S01]  /*3440*/  F2FP.BF16.F32.PACK_AB R183, R6, R183 ;  /* 0x000000b706b7723e */ /* 0x000fe200000010ff */
[-CC-:B------:R-:W-:Y:S01]  /*3450*/  FFMA.FTZ R81, R81, R0.reuse, -R26.reuse ;  /* 0x0000000051517223 */ /* 0x180fe2000001081a */
[----:B------:R-:W-:Y:S01]  /*3460*/  FADD.FTZ R46, R12, R29 ;  /* 0x0000001d0c2e7221 */ /* 0x000fe20000010000 */
[-C--:B------:R-:W-:Y:S01]  /*3470*/  FFMA.FTZ R67, R67, R0.reuse, -R26 ;  /* 0x0000000043437223 */ /* 0x080fe2000001081a */
[----:B------:R-:W2:Y:S01]  /*3480*/  MUFU.EX2 R176, R33 ;  /* 0x0000002100b07308 */ /* 0x000ea20000000800 */
[----:B-----5:R-:W-:Y:S01]  /*3490*/  FADD.FTZ R44, R182, R25 ;  /* 0x00000019b62c7221 */ /* 0x020fe20000010000 */
[----:B------:R-:W-:Y:S01]  /*34a0*/  FADD.FTZ R29, R175, R46 ;  /* 0x0000002eaf1d7221 */ /* 0x000fe20000010000 */
[----:B------:R-:W-:Y:S01]  /*34b0*/  FFMA.FTZ R26, R85, R0, -R26 ;  /* 0x00000000551a7223 */ /* 0x000fe2000001081a */
[----:B------:R-:W-:-:S02]  /*34c0*/  F2FP.BF16.F32.PACK_AB R180, R180, R7 ;  /* 0x00000007b4b4723e */ /* 0x000fc400000010ff */
[----:B------:R-:W-:Y:S01]  /*34d0*/  FADD.FTZ R46, R14, R29 ;  /* 0x0000001d0e2e7221 */ /* 0x000fe20000010000 */
[----:B------:R-:W-:Y:S01]  /*34e0*/  F2FP.BF16.F32.PACK_AB R165, R28, R121 ;  /* 0x000000791ca5723e */ /* 0x000fe200000010ff */
[----:B------:R-:W4:Y:S01]  /*34f0*/  MUFU.EX2 R15, R15 ;  /* 0x0000000f000f7308 */ /* 0x000f220000000800 */
[----:B---3--:R-:W-:Y:S01]  /*3500*/  FADD.FTZ R25, R13, R44 ;  /* 0x0000002c0d197221 */ /* 0x008fe20000010000 */
[----:B------:R-:W-:Y:S01]  /*3510*/  FADD.FTZ R29, R169, R46 ;  /* 0x0000002ea91d7221 */ /* 0x000fe20000010000 */
[----:B------:R-:W-:Y:S02]  /*3520*/  F2FP.BF16.F32.PACK_AB R177, R8, R177 ;  /* 0x000000b108b1723e */ /* 0x000fe400000010ff */
[----:B------:R-:W-:Y:S01]  /*3530*/  F2FP.BF16.F32.PACK_AB R179, R10, R179 ;  /* 0x000000b30ab3723e */ /* 0x000fe200000010ff */
[----:B------:R-:W-:Y:S01]  /*3540*/  FADD.FTZ R46, R20, R29 ;  /* 0x0000001d142e7221 */ /* 0x000fe20000010000 */
[----:B------:R-:W-:Y:S01]  /*3550*/  F2FP.BF16.F32.PACK_AB R173, R12, R173 ;  /* 0x000000ad0cad723e */ /* 0x000fe200000010ff */
[----:B------:R-:W3:Y:S01]  /*3560*/  MUFU.EX2 R178, R37 ;  /* 0x0000002500b27308 */ /* 0x000ee20000000800 */
[----:B--2---:R-:W-:Y:S01]  /*3570*/  FADD.FTZ R44, R176, R25 ;  /* 0x00000019b02c7221 */ /* 0x004fe20000010000 */
[----:B------:R-:W-:Y:S01]  /*3580*/  FADD.FTZ R29, R171, R46 ;  /* 0x0000002eab1d7221 */ /* 0x000fe20000010000 */
[----:B------:R-:W-:-:S02]  /*3590*/  F2FP.BF16.F32.PACK_AB R175, R14, R175 ;  /* 0x000000af0eaf723e */ /* 0x000fc400000010ff */
[----:B------:R-:W-:Y:S01]  /*35a0*/  F2FP.BF16.F32.PACK_AB R169, R20, R169 ;  /* 0x000000a914a9723e */ /* 0x000fe200000010ff */
[C---:B------:R-:W-:Y:S01]  /*35b0*/  FADD.FTZ R46, R24.reuse, R29 ;  /* 0x0000001d182e7221 */ /* 0x040fe20000010000 */
[----:B------:R-:W-:Y:S01]  /*35c0*/  F2FP.BF16.F32.PACK_AB R171, R24, R171 ;  /* 0x000000ab18ab723e */ /* 0x000fe200000010ff */
[----:B------:R-:W2:Y:S01]  /*35d0*/  MUFU.EX2 R21, R21 ;  /* 0x0000001500157308 */ /* 0x000ea20000000800 */
[----:B----4-:R-:W-:Y:S01]  /*35e0*/  FADD.FTZ R25, R15, R44 ;  /* 0x0000002c0f197221 */ /* 0x010fe20000010000 */
[----:B------:R-:W-:Y:S02]  /*35f0*/  F2FP.BF16.F32.PACK_AB R182, R182, R11 ;  /* 0x0000000bb6b6723e */ /* 0x000fe400000010ff */
[----:B------:R-:W-:-:S04]  /*3600*/  F2FP.BF16.F32.PACK_AB R176, R176, R13 ;  /* 0x0000000db0b0723e */ /* 0x000fc800000010ff */
[----:B------:R-:W4:Y:S01]  /*3610*/  MUFU.EX2 R172, R41 ;  /* 0x0000002900ac7308 */ /* 0x000f220000000800 */
[C---:B---3--:R-:W-:Y:S01]  /*3620*/  FADD.FTZ R44, R178.reuse, R25 ;  /* 0x00000019b22c7221 */ /* 0x048fe20000010000 */
[----:B------:R-:W-:-:S06]  /*3630*/  F2FP.BF16.F32.PACK_AB R178, R178, R15 ;  /* 0x0000000fb2b2723e */ /* 0x000fcc00000010ff */
[----:B------:R-:W1:Y:S01]  /*3640*/  MUFU.EX2 R27, R27 ;  /* 0x0000001b001b7308 */ /* 0x000e620000000800 */
[----:B--2---:R-:W-:-:S07]  /*3650*/  FADD.FTZ R25, R21, R44 ;  /* 0x0000002c15197221 */ /* 0x004fce0000010000 */
[----:B------:R-:W2:Y:S01]  /*3660*/  MUFU.EX2 R174, R45 ;  /* 0x0000002d00ae7308 */ /* 0x000ea20000000800 */
[----:B----4-:R-:W-:Y:S01]  /*3670*/  FADD.FTZ R44, R172, R25 ;  /* 0x00000019ac2c7221 */ /* 0x010fe20000010000 */
[----:B------:R-:W-:Y:S01]  /*3680*/  FADD.FTZ R25, R153, R46 ;  /* 0x0000002e99197221 */ /* 0x000fe20000010000 */
[----:B------:R-:W-:Y:S02]  /*3690*/  F2FP.BF16.F32.PACK_AB R153, R32, R153 ;  /* 0x000000992099723e */ /* 0x000fe400000010ff */
[----:B------:R-:W-:Y:S01]  /*36a0*/  F2FP.BF16.F32.PACK_AB R172, R172, R21 ;  /* 0x00000015acac723e */ /* 0x000fe200000010ff */
[----:B------:R-:W-:Y:S02]  /*36b0*/  FADD.FTZ R46, R32, R25 ;  /* 0x00000019202e7221 */ /* 0x000fe40000010000 */
[----:B------:R-:W3:Y:S01]  /*36c0*/  MUFU.EX2 R31, R31 ;  /* 0x0000001f001f7308 */ /* 0x000ee20000000800 */
[----:B-1----:R-:W-:Y:S01]  /*36d0*/  FADD.FTZ R3, R27, R44 ;  /* 0x0000002c1b037221 */ /* 0x002fe20000010000 */
[----:B------:R-:W-:Y:S01]  /*36e0*/  FADD.FTZ R25, R107, R46 ;  /* 0x0000002e6b197221 */ /* 0x000fe20000010000 */
[----:B------:R-:W-:-:S03]  /*36f0*/  IMAD.MOV.U32 R107, RZ, RZ, R151 ;  /* 0x000000ffff6b7224 */ /* 0x000fc600078e0097 */
[----:B------:R-:W-:Y:S02]  /*3700*/  FADD.FTZ R46, R34, R25 ;  /* 0x00000019222e7221 */ /* 0x000fe40000010000 */
[----:B------:R-:W1:Y:S01]  /*3710*/  MUFU.EX2 R168, R49 ;  /* 0x0000003100a87308 */ /* 0x000e620000000800 */
[C---:B--2---:R-:W-:Y:S01]  /*3720*/  FADD.FTZ R44, R174.reuse, R3 ;  /* 0x00000003ae2c7221 */ /* 0x044fe20000010000 */
[----:B------:R-:W-:Y:S01]  /*3730*/  FADD.FTZ R25, R111, R46 ;  /* 0x0000002e6f197221 */ /* 0x000fe20000010000 */
[----:B------:R-:W-:Y:S01]  /*3740*/  F2FP.BF16.F32.PACK_AB R174, R174, R27 ;  /* 0x0000001baeae723e */ /* 0x000fe200000010ff */
[----:B------:R-:W-:Y:S02]  /*3750*/  IMAD.MOV.U32 R111, RZ, RZ, R151 ;  /* 0x000000ffff6f7224 */ /* 0x000fe400078e0097 */
[----:B------:R-:W-:Y:S02]  /*3760*/  FADD.FTZ R46, R36, R25 ;  /* 0x00000019242e7221 */ /* 0x000fe40000010000 */
[----:B------:R-:W2:Y:S01]  /*3770*/  MUFU.EX2 R35, R35 ;  /* 0x0000002300237308 */ /* 0x000ea20000000800 */
[----:B---3--:R-:W-:Y:S01]  /*3780*/  FADD.FTZ R3, R31, R44 ;  /* 0x0000002c1f037221 */ /* 0x008fe20000010000 */
[----:B------:R-:W-:Y:S01]  /*3790*/  FADD.FTZ R25, R115, R46 ;  /* 0x0000002e73197221 */ /* 0x000fe20000010000 */
[----:B------:R-:W-:-:S03]  /*37a0*/  IMAD.MOV.U32 R115, RZ, RZ, R151 ;  /* 0x000000ffff737224 */ /* 0x000fc600078e0097 */
[----:B------:R-:W-:Y:S02]  /*37b0*/  FADD.FTZ R6, R38, R25 ;  /* 0x0000001926067221 */ /* 0x000fe40000010000 */
[----:B------:R-:W3:Y:S01]  /*37c0*/  MUFU.EX2 R170, R53 ;  /* 0x0000003500aa7308 */ /* 0x000ee20000000800 */
[C---:B-1----:R-:W-:Y:S01]  /*37d0*/  FADD.FTZ R44, R168.reuse, R3 ;  /* 0x00000003a82c7221 */ /* 0x042fe20000010000 */
[----:B------:R-:W-:Y:S01]  /*37e0*/  FADD.FTZ R25, R117, R6 ;  /* 0x0000000675197221 */ /* 0x000fe20000010000 */
[----:B------:R-:W-:Y:S01]  /*37f0*/  F2FP.BF16.F32.PACK_AB R168, R168, R31 ;  /* 0x0000001fa8a8723e */ /* 0x000fe200000010ff */
[----:B------:R-:W-:Y:S02]  /*3800*/  IMAD.MOV.U32 R117, RZ, RZ, R151 ;  /* 0x000000ffff757224 */ /* 0x000fe400078e0097 */
[----:B------:R-:W-:Y:S02]  /*3810*/  FADD.FTZ R6, R40, R25 ;  /* 0x0000001928067221 */ /* 0x000fe40000010000 */
[----:B------:R-:W1:Y:S01]  /*3820*/  MUFU.EX2 R39, R39 ;  /* 0x0000002700277308 */ /* 0x000e620000000800 */
[----:B--2---:R-:W-:Y:S01]  /*3830*/  FADD.FTZ R3, R35, R44 ;  /* 0x0000002c23037221 */ /* 0x004fe20000010000 */
[----:B------:R-:W-:Y:S01]  /*3840*/  FADD.FTZ R25, R119, R6 ;  /* 0x0000000677197221 */ /* 0x000fe20000010000 */
[----:B------:R-:W-:-:S03]  /*3850*/  IMAD.MOV.U32 R119, RZ, RZ, R151 ;  /* 0x000000ffff777224 */ /* 0x000fc600078e0097 */
[----:B------:R-:W-:Y:S02]  /*3860*/  FADD.FTZ R6, R42, R25 ;  /* 0x000000192a067221 */ /* 0x000fe40000010000 */
[----:B------:R-:W2:Y:S01]  /*3870*/  MUFU.EX2 R152, R57 ;  /* 0x0000003900987308 */ /* 0x000ea20000000800 */
[C---:B---3--:R-:W-:Y:S01]  /*3880*/  FADD.FTZ R44, R170.reuse, R3 ;  /* 0x00000003aa2c7221 */ /* 0x048fe20000010000 */
[----:B------:R-:W-:Y:S01]  /*3890*/  FADD.FTZ R25, R121, R6 ;  /* 0x0000000679197221 */ /* 0x000fe20000010000 */
[----:B------:R-:W-:Y:S01]  /*38a0*/  F2FP.BF16.F32.PACK_AB R170, R170, R35 ;  /* 0x00000023aaaa723e */ /* 0x000fe200000010ff */
[----:B------:R-:W-:Y:S02]  /*38b0*/  IMAD.MOV.U32 R121, RZ, RZ, R151 ;  /* 0x000000ffff797224 */ /* 0x000fe400078e0097 */
        /* <DEDUP_REMOVED lines=39> */
[C---:B-1----:R-:W-:Y:S01]  /*3b30*/  F2FP.BF16.F32.PACK_AB R167, R30.reuse, R123 ;  /* 0x0000007b1ea7723e */ /* 0x042fe200000010ff */
[----:B------:R-:W-:Y:S01]  /*3b40*/  FADD.FTZ R3, R30, R25 ;  /* 0x000000191e037221 */ /* 0x000fe20000010000 */
[----:B------:R-:W-:Y:S02]  /*3b50*/  IMAD.MOV.U32 R123, RZ, RZ, R151 ;  /* 0x000000ffff7b7224 */ /* 0x000fe400078e0097 */
[C---:B--2---:R-:W-:Y:S01]  /*3b60*/  FADD.FTZ R4, R26.reuse, R7 ;  /* 0x000000071a047221 */ /* 0x044fe20000010000 */
[----:B------:R-:W-:Y:S01]  /*3b70*/  F2FP.BF16.F32.PACK_AB R166, R26, R67 ;  /* 0x000000431aa6723e */ /* 0x000fe200000010ff */
        /* <DEDUP_REMOVED lines=35> */
[----:B------:R-:W-:Y:S01]  /*3db0*/  UMOV UR7, UR36 ;  /* 0x0000002400077c82 */ /* 0x000fe20008000000 */
[----:B------:R-:W-:Y:S01]  /*3dc0*/  UMOV UR5, UR37 ;  /* 0x0000002500057c82 */ /* 0x000fe20008000000 */
[----:B------:R-:W-:Y:S01]  /*3dd0*/  ULDC UR54, c[0x0][0x2e0] ;  /* 0x0000b80000367ab9 */ /* 0x000fe20000000800 */
[----:B------:R-:W-:Y:S01]  /*3de0*/  ULDC UR47, c[0x0][0x288] ;  /* 0x0000a200002f7ab9 */ /* 0x000fe20000000800 */
[----:B------:R-:W-:Y:S01]  /*3df0*/  ULDC UR55, c[0x0][0x404] ;  /* 0x0001010000377ab9 */ /* 0x000fe20000000800 */
[----:B------:R-:W-:-:S05]  /*3e00*/  ULDC.64 UR40, c[0x0][0x3f8] ;  /* 0x0000fe0000287ab9 */ /* 0x000fca0000000a00 */
.L_x_7435:
        /* <DEDUP_REMOVED lines=9> */
.L_x_7428:
[----:B------:R-:W-:Y:S01]  /*3ea0*/  ULEA UR10, UR37, UR38, 0x3 ;  /* 0x00000026250a7291 */ /* 0x000fe2000f8e183f */
[----:B------:R-:W-:-:S05]  /*3eb0*/  IMAD.U32 R0, RZ, RZ, UR36 ;  /* 0x00000024ff007e24 */ /* 0x000fca000f8e00ff */
[----:B------:R-:W-:-:S04]  /*3ec0*/  SHF.L.U32 R0, R0, 0x1f, RZ ;  /* 0x0000001f00007819 */ /* 0x000fc800000006ff */
[----:B------:R1:W2:Y:S01]  /*3ed0*/  SYNCS.PHASECHK.TRANS64.TRYWAIT P2, [UR10+0x28830], R0 ;  /* 0x02883000ff0075a7 */ /* 0x0002a2000804014a */
[----:B------:R-:W-:Y:S05]  /*3ee0*/  @!P0 BRA `(.L_x_7429) ;  /* 0x0000000000048947 */ /* 0x000fea0003800000 */
[----:B------:R-:W-:Y:S01]  /*3ef0*/  BPT.TRAP 0x1 ;  /* 0x000000040000795c */ /* 0x000fe20000300000 */
.L_x_7429:
[----:B--2---:R-:W-:Y:S05]  /*3f00*/  @P2 BRA `(.L_x_7427) ;  /* 0x0000000000082947 */ /* 0x004fea0003800000 */
[----:B------:R-:W2:Y:S02]  /*3f10*/  SYNCS.PHASECHK.TRANS64.TRYWAIT P2, [UR10+0x28830], R0 ;  /* 0x02883000ff0075a7 */ /* 0x000ea4000804014a */
[----:B--2---:R-:W-:Y:S05]  /*3f20*/  @!P2 BRA `(.L_x_7430) ;  /* 0x000000900078a947 */ /* 0x004fea0003800000 */
.L_x_7427:
[----:B-12---:R-:W-:Y:S01]  /*3f30*/  VIADD R0, R23, 0x8 ;  /* 0x0000000817007836 */ /* 0x006fe20000000000 */
[----:B------:R-:W-:Y:S01]  /*3f40*/  ULEA UR34, UR37, UR4, 0xb ;  /* 0x0000000425227291 */ /* 0x000fe2000f8e583f */
[----:B------:R-:W-:Y:S01]  /*3f50*/  UMOV UR51, 0x40000040 ;  /* 0x4000004000337882 */ /* 0x000fe20000000000 */
[----:B------:R-:W-:Y:S02]  /*3f60*/  UMOV UR11, 0x40000040 ;  /* 0x40000040000b7882 */ /* 0x000fe40000000000 */
[----:B------:R1:W-:Y:S01]  /*3f70*/  BAR.SYNC.DEFER_BLOCKING R0, 0x100 ;  /* 0x000400000000751d */ /* 0x0003e20000010000 */
[----:B------:R-:W-:Y:S02]  /*3f80*/  UIADD3 UR10, UR34, 0x2, URZ ;  /* 0x00000002220a7890 */ /* 0x000fe4000fffe03f */
[----:B------:R-:W-:Y:S02]  /*3f90*/  UIADD3 UR14, UR34, 0x4, URZ ;  /* 0x00000004220e7890 */ /* 0x000fe4000fffe03f */
[----:B------:R-:W-:-:S02]  /*3fa0*/  UIADD3 UR18, UR34, 0x6, URZ ;  /* 0x0000000622127890 */ /* 0x000fc4000fffe03f */
[----:B------:R-:W-:Y:S01]  /*3fb0*/  UMOV UR50, UR34 ;  /* 0x0000002200327c82 */ /* 0x000fe20008000000 */
        /* <DEDUP_REMOVED lines=37> */
.L_x_7432:
[----:B------:R-:W-:Y:S01]  /*4210*/  ULEA UR10, UR5, UR38, 0x3 ;  /* 0x00000026050a7291 */ /* 0x000fe2000f8e183f */
[----:B------:R-:W-:-:S05]  /*4220*/  IMAD.U32 R0, RZ, RZ, UR7 ;  /* 0x00000007ff007e24 */ /* 0x000fca000f8e00ff */
[----:B------:R-:W-:-:S04]  /*4230*/  SHF.L.U32 R0, R0, 0x1f, RZ ;  /* 0x0000001f00007819 */ /* 0x000fc800000006ff */
[----:B------:R1:W2:Y:S01]  /*4240*/  SYNCS.PHASECHK.TRANS64.TRYWAIT P2, [UR10+0x28850], R0 ;  /* 0x02885000ff0075a7 */ /* 0x0002a2000804014a */
[----:B------:R-:W-:Y:S05]  /*4250*/  @!P0 BRA `(.L_x_7433) ;  /* 0x0000000000048947 */ /* 0x000fea0003800000 */
[----:B------:R-:W-:Y:S01]  /*4260*/  BPT.TRAP 0x1 ;  /* 0x000000040000795c */ /* 0x000fe20000300000 */
.L_x_7433:
[----:B--2---:R-:W-:Y:S05]  /*4270*/  @P2 BRA `(.L_x_7431) ;  /* 0x0000000000082947 */ /* 0x004fea0003800000 */
[----:B------:R-:W2:Y:S02]  /*4280*/  SYNCS.PHASECHK.TRANS64.TRYWAIT P2, [UR10+0x28850], R0 ;  /* 0x02885000ff0075a7 */ /* 0x000ea4000804014a */
[----:B--2---:R-:W-:Y:S05]  /*4290*/  @!P2 BRA `(.L_x_7434) ;  /* 0x0000008c00b4a947 */ /* 0x004fea0003800000 */
.L_x_7431:
[----:B------:R-:W-:Y:S01]  /*42a0*/  UIADD3 UR7, UR38, 0x400, URZ ;  /* 0x0000040026077890 */ /* 0x000fe2000fffe03f */
[----:B------:R-:W-:Y:S01]  /*42b0*/  WARPGROUP.ARRIVE ;  /* 0x00000000000079c5 */ /* 0x000fe20000000000 */
[----:B------:R-:W-:Y:S01]  /*42c0*/  UMOV UR11, 0x40000040 ;  /* 0x40000040000b7882 */ /* 0x000fe20000000000 */
[----:B------:R-:W-:Y:S02]  /*42d0*/  UISETP.NE.U32.AND UP0, UPT, UR40, URZ, UPT ;  /* 0x0000003f2800728c */ /* 0x000fe4000bf05070 */
[----:B------:R-:W-:Y:S02]  /*42e0*/  USHF.R.U32.HI UR7, URZ, 0x4, UR7 ;  /* 0x000000043f077899 */ /* 0x000fe40008011607 */
[----:B------:R-:W-:Y:S02]  /*42f0*/  UISETP.NE.AND.EX UP0, UPT, UR41, URZ, UPT, UP0 ;  /* 0x0000003f2900728c */ /* 0x000fe4000bf05300 */
[----:B------:R-:W-:-:S04]  /*4300*/  ULOP3.LUT UR7, UR7, 0x3fff, URZ, 0xc0, !UPT ;  /* 0x00003fff07077892 */ /* 0x000fc8000f8ec03f */
[----:B------:R-:W-:-:S04]  /*4310*/  ULOP3.LUT UR7, UR7, 0x4000000, URZ, 0xfc, !UPT ;  /* 0x0400000007077892 */ /* 0x000fc8000f8efc3f */
[----:B------:R-:W-:-:S07]  /*4320*/  ULEA UR7, UR5, UR7, 0xb ;  /* 0x0000000705077291 */ /* 0x000fce000f8e583f */
[----:B------:R-:W-:Y:S02]  /*4330*/  UMOV UR10, UR7 ;  /* 0x00000007000a7c82 */ /* 0x000fe40008000000 */
[----:B------:R-:W-:Y:S01]  /*4340*/  HGMMA.64x128x16.F32.BF16 R88, R180, gdesc[UR8].tnspB, R88, gsb0 ;  /* 0x41e00008b4587df0 */ /* 0x000fe20008001858 */
[----:B------:R-:W-:Y:S01]  /*4350*/  UIADD3 UR10, UR7, 0x80, URZ ;  /* 0x00000080070a7890 */ /* 0x000fe2000fffe03f */
[----:B------:R-:W-:Y:S01]  /*4360*/  UMOV UR11, 0x40000040 ;  /* 0x40000040000b7882 */ /* 0x000fe20000000000 */
[----:B------:R-:W-:Y:S02]  /*4370*/  WARPGROUP.DEPBAR.LE gsb0, 0x0 ;  /* 0x00008000000079c5 */ /* 0x000fe40000010000 */
[----:B------:R-:W-:-:S07]  /*4380*/  WARPGROUP.ARRIVE ;  /* 0x00000000000079c5 */ /* 0x000fce0000000000 */
[----:B------:R-:W-:Y:S01]  /*4390*/  HGMMA.64x128x16.F32.BF16 R88, R176, gdesc[UR8].tnspB, R88, gsb0 ;  /* 0x41e00008b0587df0 */ /* 0x000fe20008001858 */
[----:B------:R-:W-:Y:S01]  /*43a0*/  UMOV UR10, 0xffffff80 ;  /* 0xffffff80000a7882 */ /* 0x000fe20000000000 */
[----:B------:R-:W-:Y:S02]  /*43b0*/  USEL UR11, UR55, 0x1, UP0 ;  /* 0x00000001370b7887 */ /* 0x000fe40008000000 */
[----:B------:R-:W-:Y:S02]  /*43c0*/  UIMAD UR10, UR6, UR10, 0x1 ;  /* 0x00000001060a74a4 */ /* 0x000fe4000f8e020a */
[----:B------:R-:W-:Y:S02]  /*43d0*/  UISETP.GT.AND UP0, UPT, UR6, UR39, UPT ;  /* 0x000000270600728c */ /* 0x000fe4000bf04270 */
[----:B------:R-:W-:Y:S02]  /*43e0*/  UIADD3 UR10, UR42, UR10, URZ ;  /* 0x0000000a2a0a7290 */ /* 0x000fe4000fffe03f */
[----:B------:R-:W-:-:S02]  /*43f0*/  UIADD3 UR6, UR6, -0x1, URZ ;  /* 0xffffffff06067890 */ /* 0x000fc4000fffe03f */
[----:B------:R-:W-:-:S03]  /*4400*/  UIMAD UR10, UR11, UR54, UR10 ;  /* 0x000000360b0a72a4 */ /* 0x000fc6000f8e020a */
[----:B------:R-:W-:Y:S01]  /*4410*/  UMOV UR11, 0x40000040 ;  /* 0x40000040000b7882 */ /* 0x000fe20000000000 */
[----:B------:R-:W-:-:S06]  /*4420*/  UIADD3 UR10, UR10, -UR47, URZ ;  /* 0x8000002f0a0a7290 */ /* 0x000fcc000fffe03f */
[----:B--2---:R-:W-:Y:S01]  /*4430*/  IMAD.U32 R5, RZ, RZ, UR10 ;  /* 0x0000000aff057e24 */ /* 0x004fe2000f8e00ff */
[----:B------:R-:W-:-:S03]  /*4440*/  UIADD3 UR10, UR7, 0x100, URZ ;  /* 0x00000100070a7890 */ /* 0x000fc6000fffe03f */
[----:B------:R-:W-:-:S04]  /*4450*/  IMAD R5, R2, -0x2, R5 ;  /* 0xfffffffe02057824 */ /* 0x000fc800078e0205 */
[----:B------:R-:W-:-:S05]  /*4460*/  IMAD.IADD R10, R22, 0x1, R5 ;  /* 0x00000001160a7824 */ /* 0x000fca00078e0205 */
[C---:B------:R-:W-:Y:S02]  /*4470*/  ISETP.GT.AND P2, PT, R10.reuse, RZ, PT ;  /* 0x000000ff0a00720c */ /* 0x040fe40003f44270 */
[----:B------:R-:W-:Y:S02]  /*4480*/  ISETP.GT.AND P3, PT, R10, 0x1, PT ;  /* 0x000000010a00780c */ /* 0x000fe40003f64270 */
[----:B------:R-:W-:Y:S02]  /*4490*/  FSEL R11, R24, -INF , P2 ;  /* 0xff800000180b7808 */ /* 0x000fe40001000000 */
[----:B------:R-:W-:Y:S02]  /*44a0*/  ISETP.GT.AND P2, PT, R10, 0x8, PT ;  /* 0x000000080a00780c */ /* 0x000fe40003f44270 */
[----:B------:R-:W-:Y:S02]  /*44b0*/  FSEL R199, R25, -INF , P3 ;  /* 0xff80000019c77808 */ /* 0x000fe40001800000 */
[----:B-1----:R-:W-:-:S02]  /*44c0*/  FMNMX.FTZ R0, R11, R6, !PT ;  /* 0x000000060b007209 */ /* 0x002fc40007810000 */
        /* <DEDUP_REMOVED lines=34> */
[----:B------:R-:W-:Y:S01]  /*46f0*/  HGMMA.64x128x16.F32.BF16 R88, R172, gdesc[UR8].tnspB, R88, gsb0 ;  /* 0x41e00008ac587df0 */ /* 0x000fe20008001858 */
[----:B------:R-:W-:Y:S01]  /*4700*/  UIADD3 UR10, UR7, 0x180, URZ ;  /* 0x00000180070a7890 */ /* 0x000fe2000fffe03f */
[----:B------:R-:W-:Y:S01]  /*4710*/  FMNMX.FTZ R0, R179, R0, !PT ;  /* 0x00000000b3007209 */ /* 0x000fe20007810000 */
[----:B------:R-:W-:Y:S01]  /*4720*/  UMOV UR11, 0x40000040 ;  /* 0x40000040000b7882 */ /* 0x000fe20000000000 */
[----:B------:R-:W-:Y:S02]  /*4730*/  ISETP.GT.AND P2, PT, R10, 0x38, PT ;  /* 0x000000380a00780c */ /* 0x000fe40003f44270 */
[----:B------:R-:W-:Y:S01]  /*4740*/  FMNMX.FTZ R0, R177, R0, !PT ;  /* 0x00000000b1007209 */ /* 0x000fe20007810000 */
[----:B------:R-:W-:-:S02]  /*4750*/  WARPGROUP.DEPBAR.LE gsb0, 0x0 ;  /* 0x00008000000079c5 */ /* 0x000fc40000010000 */
[----:B------:R-:W-:Y:S01]  /*4760*/  WARPGROUP.ARRIVE ;  /* 0x00000000000079c5 */ /* 0x000fe20000000000 */
[----:B------:R-:W-:Y:S02]  /*4770*/  FSEL R175, R49, -INF , P3 ;  /* 0xff80000031af7808 */ /* 0x000fe40001800000 */
[----:B------:R-:W-:Y:S02]  /*4780*/  ISETP.GT.AND P3, PT, R10, 0x39, PT ;  /* 0x000000390a00780c */ /* 0x000fe40003f64270 */
[----:B------:R-:W-:Y:S01]  /*4790*/  FSEL R173, R52, -INF , P2 ;  /* 0xff80000034ad7808 */ /* 0x000fe20001000000 */
[----:B------:R-:W-:Y:S01]  /*47a0*/  HGMMA.64x128x16.F32.BF16 R88, R168, gdesc[UR8].tnspB, R88, gsb0 ;  /* 0x41e00008a8587df0 */ /* 0x000fe20008001858 */
[----:B------:R-:W-:Y:S01]  /*47b0*/  UIADD3 UR10, UR7, 0x200, URZ ;  /* 0x00000200070a7890 */ /* 0x000fe2000fffe03f */
[----:B------:R-:W-:Y:S01]  /*47c0*/  FMNMX.FTZ R0, R175, R0, !PT ;  /* 0x00000000af007209 */ /* 0x000fe20007810000 */
        /* <DEDUP_REMOVED lines=46> */
[C---:B------:R-:W-:Y:S01]  /*4ab0*/  ISETP.GT.AND P3, PT, R10.reuse, 0x79, PT ;  /* 0x000000790a00780c */ /* 0x040fe20003f64270 */
[----:B------:R-:W-:Y:S01]  /*4ac0*/  VIADD R10, R10, 0x8 ;  /* 0x000000080a0a7836 */ /* 0x000fe20000000000 */
[----:B------:R-:W-:Y:S02]  /*4ad0*/  FSEL R45, R84, -INF , P2 ;  /* 0xff800000542d7808 */ /* 0x000fe40001000000 */
[----:B------:R-:W-:Y:S02]  /*4ae0*/  FMNMX.FTZ R0, R81, R0, !PT ;  /* 0x0000000051007209 */ /* 0x000fe40007810000 */
[----:B------:R-:W-:-:S02]  /*4af0*/  FSEL R85, R85, -INF , P3 ;  /* 0xff80000055557808 */ /* 0x000fc40001800000 */
[----:B------:R-:W-:Y:S02]  /*4b00*/  FMNMX.FTZ R0, R45, R0, !PT ;  /* 0x000000002d007209 */ /* 0x000fe40007810000 */
[C---:B------:R-:W-:Y:S02]  /*4b10*/  ISETP.GT.AND P4, PT, R10.reuse, RZ, PT ;  /* 0x000000ff0a00720c */ /* 0x040fe40003f84270 */
[----:B------:R-:W-:Y:S02]  /*4b20*/  FMNMX.FTZ R12, R85, R0, !PT ;  /* 0x00000000550c7209 */ /* 0x000fe40007810000 */
[----:B------:R-:W1:Y:S01]  /*4b30*/  LDC R0, c[0x0][0x988] ;  /* 0x00026200ff007b82 */ /* 0x000e620000000800 */
[----:B------:R-:W-:Y:S02]  /*4b40*/  ISETP.GT.AND P5, PT, R10, 0x1, PT ;  /* 0x000000010a00780c */ /* 0x000fe40003fa4270 */
[----:B------:R-:W2:Y:S01]  /*4b50*/  SHFL.BFLY PT, R5, R12, 0x2, 0x1f ;  /* 0x0c401f000c057f89 */ /* 0x000ea200000e0000 */
[----:B------:R-:W-:-:S02]  /*4b60*/  FSEL R26, R26, -INF , P4 ;  /* 0xff8000001a1a7808 */ /* 0x000fc40002000000 */
[C---:B------:R-:W-:Y:S02]  /*4b70*/  ISETP.GT.AND P3, PT, R10.reuse, 0x8, PT ;  /* 0x000000080a00780c */ /* 0x040fe40003f64270 */
[C---:B------:R-:W-:Y:S02]  /*4b80*/  ISETP.GT.AND P6, PT, R10.reuse, 0x9, PT ;  /* 0x000000090a00780c */ /* 0x040fe40003fc4270 */
[C---:B------:R-:W-:Y:S02]  /*4b90*/  ISETP.GT.AND P4, PT, R10.reuse, 0x10, PT ;  /* 0x000000100a00780c */ /* 0x040fe40003f84270 */
[----:B------:R-:W-:Y:S02]  /*4ba0*/  FSEL R31, R31, -INF , P6 ;  /* 0xff8000001f1f7808 */ /* 0x000fe40003000000 */
[----:B------:R-:W-:Y:S02]  /*4bb0*/  ISETP.GT.AND P6, PT, R10, 0x19, PT ;  /* 0x000000190a00780c */ /* 0x000fe40003fc4270 */
[----:B--2---:R-:W-:-:S02]  /*4bc0*/  FMNMX.FTZ R14, R12, R5, !PT ;  /* 0x000000050c0e7209 */ /* 0x004fc40007810000 */
[----:B------:R-:W-:-:S03]  /*4bd0*/  FMNMX.FTZ R12, R26, R7, !PT ;  /* 0x000000071a0c7209 */ /* 0x000fc60007810000 */
[----:B------:R-:W2:Y:S01]  /*4be0*/  SHFL.BFLY PT, R5, R14, 0x1, 0x1f ;  /* 0x0c201f000e057f89 */ /* 0x000ea200000e0000 */
[----:B------:R-:W-:Y:S02]  /*4bf0*/  WARPGROUP.DEPBAR.LE gsb0, 0x0 ;  /* 0x00008000000079c5 */ /* 0x000fe40000010000 */
[----:B------:R-:W-:Y:S01]  /*4c00*/  WARPGROUP.ARRIVE ;  /* 0x00000000000079c5 */ /* 0x000fe20000000000 */
[----:B------:R-:W-:Y:S02]  /*4c10*/  FSEL R169, R34, -INF , P4 ;  /* 0xff80000022a97808 */ /* 0x000fe40002000000 */
[----:B------:R-:W-:-:S03]  /*4c20*/  ISETP.GT.AND P4, PT, R10, 0x20, PT ;  /* 0x000000200a00780c */ /* 0x000fc60003f84270 */
[----:B------:R-:W-:Y:S01]  /*4c30*/  HGMMA.64x128x16.F32.BF16 R88, R152, gdesc[UR8].tnspB, R88, gsb0 ;  /* 0x41e0000898587df0 */ /* 0x000fe20008001858 */
[----:B------:R-:W-:Y:S01]  /*4c40*/  UIADD3 UR10, UR7, 0x280, URZ ;  /* 0x00000280070a7890 */ /* 0x000fe2000fffe03f */
[----:B------:R-:W-:Y:S01]  /*4c50*/  UMOV UR11, 0x40000040 ;  /* 0x40000040000b7882 */ /* 0x000fe20000000000 */
[----:B--2---:R-:W-:-:S04]  /*4c60*/  FMNMX.FTZ R5, R14, R5, !PT ;  /* 0x000000050e057209 */ /* 0x004fc80007810000 */
[C---:B------:R-:W-:Y:S01]  /*4c70*/  FSETP.NEU.FTZ.AND P2, PT, R5.reuse, -INF , PT ;  /* 0xff8000000500780b */ /* 0x040fe20003f5d000 */
[----:B-1----:R-:W-:-:S05]  /*4c80*/  FMUL.FTZ R8, R5, R0 ;  /* 0x0000000005087220 */ /* 0x002fca0000410000 */
[----:B------:R-:W-:-:S05]  /*4c90*/  FSEL R8, R8, RZ, P2 ;  /* 0x000000ff08087208 */ /* 0x000fca0001000000 */
[-CC-:B------:R-:W-:Y:S01]  /*4ca0*/  FFMA.FTZ R178, R193, R0.reuse, -R8.reuse ;  /* 0x00000000c1b27223 */ /* 0x180fe20000010808 */
[----:B------:R-:W-:Y:S01]  /*4cb0*/  FSEL R193, R39, -INF , P6 ;  /* 0xff80000027c17808 */ /* 0x000fe20003000000 */
[-CC-:B------:R-:W-:Y:S01]  /*4cc0*/  FFMA.FTZ R176, R15, R0.reuse, -R8.reuse ;  /* 0x000000000fb07223 */ /* 0x180fe20000010808 */
[-CC-:B------:R-:W-:Y:S01]  /*4cd0*/  FFMA.FTZ R15, R195, R0.reuse, -R8.reuse ;  /* 0x00000000c30f7223 */ /* 0x180fe20000010808 */
[----:B------:R-:W-:Y:S01]  /*4ce0*/  FSEL R195, R42, -INF , P4 ;  /* 0xff8000002ac37808 */ /* 0x000fe20002000000 */
[-CC-:B------:R-:W-:Y:S01]  /*4cf0*/  FFMA.FTZ R182, R13, R0.reuse, -R8.reuse ;  /* 0x000000000db67223 */ /* 0x180fe20000010808 */
[-CC-:B------:R-:W-:Y:S01]  /*4d00*/  FFMA.FTZ R13, R197, R0.reuse, -R8.reuse ;  /* 0x00000000c50d7223 */ /* 0x180fe20000010808 */
[C---:B------:R-:W-:Y:S01]  /*4d10*/  ISETP.GT.AND P6, PT, R10.reuse, 0x29, PT ;  /* 0x000000290a00780c */ /* 0x040fe20003fc4270 */
[-CC-:B------:R-:W-:Y:S01]  /*4d20*/  FFMA.FTZ R172, R191, R0.reuse, -R8.reuse ;  /* 0x00000000bfac7223 */ /* 0x180fe20000010808 */
[----:B------:R-:W-:Y:S01]  /*4d30*/  ISETP.GT.AND P4, PT, R10, 0x30, PT ;  /* 0x000000300a00780c */ /* 0x000fe20003f84270 */
[-CC-:B------:R-:W-:Y:S01]  /*4d40*/  FFMA.FTZ R180, R199, R0.reuse, -R8.reuse ;  /* 0x00000000c7b47223 */ /* 0x180fe20000010808 */
[----:B------:R-:W-:Y:S01]  /*4d50*/  FSEL R47, R47, -INF , P6 ;  /* 0xff8000002f2f7808 */ /* 0x000fe20003000000 */
[-CC-:B------:R-:W-:Y:S01]  /*4d60*/  FFMA.FTZ R174, R181, R0.reuse, -R8.reuse ;  /* 0x00000000b5ae7223 */ /* 0x180fe20000010808 */
[----:B------:R-:W-:Y:S01]  /*4d70*/  FSEL R191, R50, -INF , P4 ;  /* 0xff80000032bf7808 */ /* 0x000fe20002000000 */
[-CC-:B------:R-:W-:Y:S01]  /*4d80*/  FFMA.FTZ R39, R179, R0.reuse, -R8.reuse ;  /* 0x00000000b3277223 */ /* 0x180fe20000010808 */
[C---:B------:R-:W-:Y:S01]  /*4d90*/  ISETP.GT.AND P4, PT, R10.reuse, 0x39, PT ;  /* 0x000000390a00780c */ /* 0x040fe20003f84270 */
[-CC-:B------:R-:W-:Y:S01]  /*4da0*/  FFMA.FTZ R168, R177, R0.reuse, -R8.reuse ;  /* 0x00000000b1a87223 */ /* 0x180fe20000010808 */
[-CC-:B------:R-:W-:Y:S01]  /*4db0*/  FFMA.FTZ R170, R173, R0.reuse, -R8.reuse ;  /* 0x00000000adaa7223 */ /* 0x180fe20000010808 */
[-CC-:B------:R-:W-:Y:S01]  /*4dc0*/  FFMA.FTZ R24, R45, R0.reuse, -R8.reuse ;  /* 0x000000002d187223 */ /* 0x180fe20000010808 */
[----:B------:R-:W-:Y:S01]  /*4dd0*/  FSEL R55, R55, -INF , P4 ;  /* 0xff80000037377808 */ /* 0x000fe20002000000 */
[-CC-:B------:R-:W-:Y:S01]  /*4de0*/  FFMA.FTZ R14, R9, R0.reuse, -R8.reuse ;  /* 0x00000000090e7223 */ /* 0x180fe20000010808 */
[----:B------:R-:W-:Y:S01]  /*4df0*/  ISETP.GT.AND P4, PT, R10, 0x48, PT ;  /* 0x000000480a00780c */ /* 0x000fe20003f84270 */
[-CC-:B------:R-:W-:Y:S01]  /*4e00*/  FFMA.FTZ R11, R11, R0.reuse, -R8.reuse ;  /* 0x000000000b0b7223 */ /* 0x180fe20000010808 */
[----:B------:R-:W-:Y:S01]  /*4e10*/  FSEL R45, R5, RZ, P2 ;  /* 0x000000ff052d7208 */ /* 0x000fe20001000000 */
[----:B------:R-:W-:Y:S01]  /*4e20*/  MUFU.EX2 R180, R180 ;  /* 0x000000b400b47308 */ /* 0x000fe20000000800 */
[----:B------:R-:W-:Y:S01]  /*4e30*/  FSEL R179, R62, -INF , P4 ;  /* 0xff8000003eb37808 */ /* 0x000fe20002000000 */
[-CC-:B------:R-:W-:Y:S01]  /*4e40*/  FFMA.FTZ R21, R21, R0.reuse, -R8.reuse ;  /* 0x0000000015157223 */ /* 0x180fe20000010808 */
[C---:B------:R-:W-:Y:S01]  /*4e50*/  ISETP.GT.AND P4, PT, R10.reuse, 0x51, PT ;  /* 0x000000510a00780c */ /* 0x040fe20003f84270 */
[-CC-:B------:R-:W-:Y:S01]  /*4e60*/  FFMA.FTZ R53, R53, R0.reuse, -R8.reuse ;  /* 0x0000000035357223 */ /* 0x180fe20000010808 */
[----:B------:R-:W-:Y:S01]  /*4e70*/  FFMA.FTZ R85, R85, R0, -R8 ;  /* 0x0000000055557223 */ /* 0x000fe20000010808 */
[----:B------:R-:W-:Y:S01]  /*4e80*/  IMAD.U32 R50, RZ, RZ, UR5 ;  /* 0x00000005ff327e24 */ /* 0x000fe2000f8e00ff */
[----:B------:R-:W-:Y:S01]  /*4e90*/  FSEL R67, R67, -INF , P4 ;  /* 0xff80000043437808 */ /* 0x000fe20002000000 */
[----:B------:R-:W-:Y:S01]  /*4ea0*/  MUFU.EX2 R11, R11 ;  /* 0x0000000b000b7308 */ /* 0x000fe20000000800 */
[----:B------:R-:W-:Y:S01]  /*4eb0*/  ISETP.GT.AND P4, PT, R10, 0x60, PT ;  /* 0x000000600a00780c */ /* 0x000fe20003f84270 */
[----:B------:R-:W-:Y:S01]  /*4ec0*/  UMOV UR5, UR37 ;  /* 0x0000002500057c82 */ /* 0x000fe20008000000 */
[----:B------:R-:W-:-:S02]  /*4ed0*/  @!P1 LEA R50, R50, UR38, 0x3 ;  /* 0x0000002632329c11 */ /* 0x000fc4000f8e18ff */
[----:B------:R-:W-:Y:S02]  /*4ee0*/  FSEL R173, R74, -INF , P4 ;  /* 0xff8000004aad7808 */ /* 0x000fe40002000000 */
[C---:B------:R-:W-:Y:S01]  /*4ef0*/  ISETP.GT.AND P4, PT, R10.reuse, 0x69, PT ;  /* 0x000000690a00780c */ /* 0x040fe20003f84270 */
[----:B------:R-:W-:Y:S03]  /*4f00*/  MUFU.EX2 R182, R182 ;  /* 0x000000b600b67308 */ /* 0x000fe60000000800 */
[----:B------:R-:W-:Y:S02]  /*4f10*/  FSEL R79, R79, -INF , P4 ;  /* 0xff8000004f4f7808 */ /* 0x000fe40002000000 */
[----:B------:R-:W-:-:S03]  /*4f20*/  ISETP.GT.AND P4, PT, R10, 0x78, PT ;  /* 0x000000780a00780c */ /* 0x000fc60003f84270 */
        /* <DEDUP_REMOVED lines=15> */
[----:B------:R-:W-:Y:S01]  /*5020*/  FMNMX.FTZ R12, R155, R12, !PT ;  /* 0x0000000c9b0c7209 */ /* 0x000fe20007810000 */
[----:B------:R-:W-:Y:S01]  /*5030*/  HGMMA.64x128x16.F32.BF16 R88, R156, gdesc[UR8].tnspB, R88, gsb0 ;  /* 0x41e000089c587df0 */ /* 0x000fe20008001858 */
[C---:B------:R-:W-:Y:S01]  /*5040*/  ISETP.GT.AND P5, PT, R10.reuse, 0x11, PT ;  /* 0x000000110a00780c */ /* 0x040fe20003fa4270 */
[----:B------:R-:W-:Y:S01]  /*5050*/  UIADD3 UR10, UR7, 0x300, URZ ;  /* 0x00000300070a7890 */ /* 0x000fe2000fffe03f */
[----:B------:R-:W-:Y:S01]  /*5060*/  FMNMX.FTZ R12, R153, R12, !PT ;  /* 0x0000000c990c7209 */ /* 0x000fe20007810000 */
[----:B------:R-:W-:Y:S01]  /*5070*/  UMOV UR11, 0x40000040 ;  /* 0x40000040000b7882 */ /* 0x000fe20000000000 */
[----:B------:R-:W-:Y:S01]  /*5080*/  ISETP.GT.AND P3, PT, R10, 0x18, PT ;  /* 0x000000180a00780c */ /* 0x000fe20003f64270 */
[--C-:B------:R-:W-:Y:S01]  /*5090*/  FFMA.FTZ R49, R57, R0, -R8.reuse ;  /* 0x0000000039317223 */ /* 0x100fe20000010808 */
[----:B------:R-:W-:Y:S01]  /*50a0*/  FMNMX.FTZ R12, R31, R12, !PT ;  /* 0x0000000c1f0c7209 */ /* 0x000fe20007810000 */
[-CC-:B------:R-:W-:Y:S01]  /*50b0*/  FFMA.FTZ R154, R41, R0.reuse, -R8.reuse ;  /* 0x00000000299a7223 */ /* 0x180fe20000010808 */
[----:B------:R-:W-:Y:S01]  /*50c0*/  FSEL R35, R35, -INF , P5 ;  /* 0xff80000023237808 */ /* 0x000fe20002800000 */
[----:B------:R-:W-:Y:S01]  /*50d0*/  FFMA.FTZ R41, R61, R0, -R8 ;  /* 0x000000003d297223 */ /* 0x000fe20000010808 */
[----:B------:R-:W-:Y:S01]  /*50e0*/  FMNMX.FTZ R12, R169, R12, !PT ;  /* 0x0000000ca90c7209 */ /* 0x000fe20007810000 */
[----:B------:R-:W-:Y:S01]  /*50f0*/  MUFU.EX2 R27, R27 ;  /* 0x0000001b001b7308 */ /* 0x000fe20000000800 */
[----:B------:R-:W-:-:S02]  /*5100*/  FSEL R171, R38, -INF , P3 ;  /* 0xff80000026ab7808 */ /* 0x000fc40001800000 */
[----:B------:R-:W-:Y:S02]  /*5110*/  FMNMX.FTZ R12, R35, R12, !PT ;  /* 0x0000000c230c7209 */ /* 0x000fe40007810000 */
[C---:B------:R-:W-:Y:S02]  /*5120*/  ISETP.GT.AND P5, PT, R10.reuse, 0x21, PT ;  /* 0x000000210a00780c */ /* 0x040fe40003fa4270 */
[----:B------:R-:W-:Y:S01]  /*5130*/  FMNMX.FTZ R12, R171, R12, !PT ;  /* 0x0000000cab0c7209 */ /* 0x000fe20007810000 */
[----:B------:R-:W-:Y:S01]  /*5140*/  MUFU.EX2 R170, R170 ;  /* 0x000000aa00aa7308 */ /* 0x000fe20000000800 */
[----:B------:R-:W-:Y:S02]  /*5150*/  ISETP.GT.AND P3, PT, R10, 0x28, PT ;  /* 0x000000280a00780c */ /* 0x000fe40003f64270 */
[----:B------:R-:W-:Y:S02]  /*5160*/  FMNMX.FTZ R12, R193, R12, !PT ;  /* 0x0000000cc10c7209 */ /* 0x000fe40007810000 */
[----:B------:R-:W-:-:S02]  /*5170*/  FSEL R43, R43, -INF , P5 ;  /* 0xff8000002b2b7808 */ /* 0x000fc40002800000 */
[----:B------:R-:W-:Y:S01]  /*5180*/  FMNMX.FTZ R12, R195, R12, !PT ;  /* 0x0000000cc30c7209 */ /* 0x000fe20007810000 */
[----:B------:R-:W-:Y:S01]  /*5190*/  MUFU.EX2 R53, R53 ;  /* 0x0000003500357308 */ /* 0x000fe20000000800 */
[----:B------:R-:W-:Y:S01]  /*51a0*/  FSEL R197, R46, -INF , P3 ;  /* 0xff8000002ec57808 */ /* 0x000fe20001800000 */
[----:B------:R-:W-:Y:S01]  /*51b0*/  IMAD.U32 R46, RZ, RZ, UR37 ;  /* 0x00000025ff2e7e24 */ /* 0x000fe2000f8e00ff */
[----:B------:R-:W-:Y:S02]  /*51c0*/  FMNMX.FTZ R12, R43, R12, !PT ;  /* 0x0000000c2b0c7209 */ /* 0x000fe40007810000 */
[C---:B------:R-:W-:Y:S02]  /*51d0*/  ISETP.GT.AND P5, PT, R10.reuse, 0x31, PT ;  /* 0x000000310a00780c */ /* 0x040fe40003fa4270 */
[----:B------:R-:W-:Y:S01]  /*51e0*/  FMNMX.FTZ R12, R197, R12, !PT ;  /* 0x0000000cc50c7209 */ /* 0x000fe20007810000 */
[----:B------:R-:W-:Y:S01]  /*51f0*/  MUFU.EX2 R152, R152 ;  /* 0x0000009800987308 */ /* 0x000fe20000000800 */
[----:B------:R-:W-:-:S02]  /*5200*/  ISETP.GT.AND P3, PT, R10, 0x38, PT ;  /* 0x000000380a00780c */ /* 0x000fc40003f64270 */
[----:B------:R-:W-:Y:S02]  /*5210*/  FMNMX.FTZ R12, R47, R12, !PT ;  /* 0x0000000c2f0c7209 */ /* 0x000fe40007810000 */
[----:B------:R-:W-:Y:S01]  /*5220*/  FSEL R183, R51, -INF , P5 ;  /* 0xff80000033b77808 */ /* 0x000fe20002800000 */
[----:B------:R-:W-:Y:S01]  /*5230*/  FFMA.FTZ R51, R175, R0, -R8 ;  /* 0x00000000af337223 */ /* 0x000fe20000010808 */
[----:B------:R-:W-:Y:S01]  /*5240*/  FMNMX.FTZ R12, R191, R12, !PT ;  /* 0x0000000cbf0c7209 */ /* 0x000fe20007810000 */
[----:B------:R-:W-:Y:S01]  /*5250*/  MUFU.EX2 R49, R49 ;  /* 0x0000003100317308 */ /* 0x000fe20000000800 */
[----:B------:R-:W-:Y:S02]  /*5260*/  FSEL R199, R54, -INF , P3 ;  /* 0xff80000036c77808 */ /* 0x000fe40001800000 */
[----:B------:R-:W-:Y:S02]  /*5270*/  FMNMX.FTZ R12, R183, R12, !PT ;  /* 0x0000000cb70c7209 */ /* 0x000fe40007810000 */
[----:B------:R-:W-:-:S02]  /*5280*/  ISETP.GT.AND P5, PT, R10, 0x40, PT ;  /* 0x000000400a00780c */ /* 0x000fc40003fa4270 */
[----:B------:R-:W-:Y:S01]  /*5290*/  FMNMX.FTZ R12, R199, R12, !PT ;  /* 0x0000000cc70c7209 */ /* 0x000fe20007810000 */
[----:B------:R-:W-:Y:S01]  /*52a0*/  MUFU.EX2 R51, R51 ;  /* 0x0000003300337308 */ /* 0x000fe20000000800 */
[----:B------:R-:W-:Y:S02]  /*52b0*/  ISETP.GT.AND P3, PT, R10, 0x41, PT ;  /* 0x000000410a00780c */ /* 0x000fe40003f64270 */
[----:B------:R-:W-:Y:S02]  /*52c0*/  FSEL R181, R58, -INF , P5 ;  /* 0xff8000003ab57808 */ /* 0x000fe40002800000 */
[----:B------:R-:W-:Y:S02]  /*52d0*/  FMNMX.FTZ R12, R55, R12, !PT ;  /* 0x0000000c370c7209 */ /* 0x000fe40007810000 */
[----:B------:R-:W-:Y:S01]  /*52e0*/  FSEL R59, R59, -INF , P3 ;  /* 0xff8000003b3b7808 */ /* 0x000fe20001800000 */
[----:B------:R-:W-:Y:S01]  /*52f0*/  MUFU.EX2 R154, R154 ;  /* 0x0000009a009a7308 */ /* 0x000fe20000000800 */
[----:B------:R-:W-:-:S02]  /*5300*/  FMNMX.FTZ R12, R181, R12, !PT ;  /* 0x0000000cb50c7209 */ /* 0x000fc40007810000 */
[C---:B------:R-:W-:Y:S02]  /*5310*/  ISETP.GT.AND P5, PT, R10.reuse, 0x49, PT ;  /* 0x000000490a00780c */ /* 0x040fe40003fa4270 */
[----:B------:R-:W-:Y:S02]  /*5320*/  FMNMX.FTZ R12, R59, R12, !PT ;  /* 0x0000000c3b0c7209 */ /* 0x000fe40007810000 */
[----:B------:R-:W-:Y:S01]  /*5330*/  ISETP.GT.AND P3, PT, R10, 0x50, PT ;  /* 0x000000500a00780c */ /* 0x000fe20003f64270 */
[----:B------:R-:W-:Y:S01]  /*5340*/  MUFU.EX2 R41, R41 ;  /* 0x0000002900297308 */ /* 0x000fe20000000800 */
[----:B------:R-:W-:Y:S02]  /*5350*/  FSEL R177, R63, -INF , P5 ;  /* 0xff8000003fb17808 */ /* 0x000fe40002800000 */
[----:B------:R-:W-:Y:S02]  /*5360*/  FMNMX.FTZ R12, R179, R12, !PT ;  /* 0x0000000cb30c7209 */ /* 0x000fe40007810000 */
[----:B------:R-:W-:-:S02]  /*5370*/  FSEL R201, R66, -INF , P3 ;  /* 0xff80000042c97808 */ /* 0x000fc40001800000 */
[----:B------:R-:W-:Y:S01]  /*5380*/  FMNMX.FTZ R12, R177, R12, !PT ;  /* 0x0000000cb10c7209 */ /* 0x000fe20007810000 */
[----:B------:R-:W-:Y:S01]  /*5390*/  MUFU.EX2 R14, R14 ;  /* 0x0000000e000e7308 */ /* 0x000fe20000000800 */
[C---:B------:R-:W-:Y:S02]  /*53a0*/  ISETP.GT.AND P5, PT, R10.reuse, 0x58, PT ;  /* 0x000000580a00780c */ /* 0x040fe40003fa4270 */
[----:B------:R-:W-:Y:S02]  /*53b0*/  FMNMX.FTZ R12, R201, R12, !PT ;  /* 0x0000000cc90c7209 */ /* 0x000fe40007810000 */
[----:B------:R-:W-:Y:S02]  /*53c0*/  ISETP.GT.AND P3, PT, R10, 0x59, PT ;  /* 0x000000590a00780c */ /* 0x000fe40003f64270 */
[----:B------:R-:W-:Y:S02]  /*53d0*/  FSEL R63, R70, -INF , P5 ;  /* 0xff800000463f7808 */ /* 0x000fe40002800000 */
[----:B------:R-:W-:-:S02]  /*53e0*/  FMNMX.FTZ R12, R67, R12, !PT ;  /* 0x0000000c430c7209 */ /* 0x000fc40007810000 */
[----:B------:R-:W-:Y:S02]  /*53f0*/  FSEL R71, R71, -INF , P3 ;  /* 0xff80000047477808 */ /* 0x000fe40001800000 */
[----:B------:R-:W-:Y:S02]  /*5400*/  FMNMX.FTZ R12, R63, R12, !PT ;  /* 0x0000000c3f0c7209 */ /* 0x000fe40007810000 */
[C---:B------:R-:W-:Y:S02]  /*5410*/  ISETP.GT.AND P5, PT, R10.reuse, 0x61, PT ;  /* 0x000000610a00780c */ /* 0x040fe40003fa4270 */
[----:B------:R-:W-:Y:S02]  /*5420*/  FMNMX.FTZ R12, R71, R12, !PT ;  /* 0x0000000c470c7209 */ /* 0x000fe40007810000 */
[----:B------:R-:W-:Y:S02]  /*5430*/  ISETP.GT.AND P3, PT, R10, 0x68, PT ;  /* 0x000000680a00780c */ /* 0x000fe40003f64270 */
[----:B------:R-:W-:-:S02]  /*5440*/  FSEL R75, R75, -INF , P5 ;  /* 0xff8000004b4b7808 */ /* 0x000fc40002800000 */
[----:B------:R-:W-:Y:S02]  /*5450*/  FMNMX.FTZ R12, R173, R12, !PT ;  /* 0x0000000cad0c7209 */ /* 0x000fe40007810000 */
[----:B------:R-:W-:Y:S02]  /*5460*/  FSEL R175, R78, -INF , P3 ;  /* 0xff8000004eaf7808 */ /* 0x000fe40001800000 */
[----:B------:R-:W-:Y:S02]  /*5470*/  FMNMX.FTZ R12, R75, R12, !PT ;  /* 0x0000000c4b0c7209 */ /* 0x000fe40007810000 */
[C---:B------:R-:W-:Y:S02]  /*5480*/  ISETP.GT.AND P5, PT, R10.reuse, 0x70, PT ;  /* 0x000000700a00780c */ /* 0x040fe40003fa4270 */
[----:B------:R-:W-:Y:S02]  /*5490*/  FMNMX.FTZ R12, R175, R12, !PT ;  /* 0x0000000caf0c7209 */ /* 0x000fe40007810000 */
[----:B------:R-:W-:-:S02]  /*54a0*/  ISETP.GT.AND P3, PT, R10, 0x71, PT ;  /* 0x000000710a00780c */ /* 0x000fc40003f64270 */
[----:B------:R-:W-:Y:S02]  /*54b0*/  FSEL R203, R82, -INF , P5 ;  /* 0xff80000052cb7808 */ /* 0x000fe40002800000 */
[----:B------:R-:W-:Y:S02]  /*54c0*/  FMNMX.FTZ R12, R79, R12, !PT ;  /* 0x0000000c4f0c7209 */ /* 0x000fe40007810000 */
[----:B------:R-:W-:Y:S02]  /*54d0*/  FSEL R83, R83, -INF , P3 ;  /* 0xff80000053537808 */ /* 0x000fe40001800000 */
[----:B------:R-:W-:Y:S02]  /*54e0*/  FMNMX.FTZ R12, R203, R12, !PT ;  /* 0x0000000ccb0c7209 */ /* 0x000fe40007810000 */
[----:B------:R-:W-:Y:S01]  /*54f0*/  ISETP.GT.AND P5, PT, R10, 0x79, PT ;  /* 0x000000790a00780c */ /* 0x000fe20003fa4270 */
[-CC-:B------:R-:W-:Y:S01]  /*5500*/  FFMA.FTZ R10, R33, R0.reuse, -R8.reuse ;  /* 0x00000000210a7223 */ /* 0x180fe20000010808 */
[----:B------:R-:W-:Y:S01]  /*5510*/  FSEL R57, R86, -INF , P4 ;  /* 0xff80000056397808 */ /* 0x000fe20002000000 */
[----:B------:R-:W-:Y:S01]  /*5520*/  FFMA.FTZ R33, R73, R0, -R8 ;  /* 0x0000000049217223 */ /* 0x000fe20000010808 */
[----:B------:R-:W-:-:S02]  /*5530*/  FMNMX.FTZ R12, R83, R12, !PT ;  /* 0x0000000c530c7209 */ /* 0x000fc40007810000 */
[----:B------:R-:W-:Y:S01]  /*5540*/  FSEL R87, R87, -INF , P5 ;  /* 0xff80000057577808 */ /* 0x000fe20002800000 */
[----:B------:R-:W-:Y:S01]  /*5550*/  MUFU.EX2 R10, R10 ;  /* 0x0000000a000a7308 */ /* 0x000fe20000000800 */
[----:B------:R-:W-:Y:S02]  /*5560*/  FMNMX.FTZ R12, R57, R12, !PT ;  /* 0x0000000c390c7209 */ /* 0x000fe40007810000 */
[----:B------:R-:W-:Y:S02]  /*5570*/  @!P1 LEA R46, R46, UR38, 0x3 ;  /* 0x000000262e2e9c11 */ /* 0x000fe4000f8e18ff */
[----:B------:R-:W-:-:S03]  /*5580*/  FMNMX.FTZ R12, R87, R12, !PT ;  /* 0x0000000c570c7209 */ /* 0x000fc60007810000 */
[----:B------:R-:W-:Y:S01]  /*5590*/  @!P1 VIADD R46, R46, 0x28840 ;  /* 0x000288402e2e9836 */ /* 0x000fe20000000000 */
[----:B------:R-:W-:Y:S01]  /*55a0*/  MUFU.EX2 R33, R33 ;  /* 0x0000002100217308 */ /* 0x000fe20000000800 */
[----:B------:R-:W1:Y:S03]  /*55b0*/  SHFL.BFLY PT, R61, R12, 0x2, 0x1f ;  /* 0x0c401f000c3d7f89 */ /* 0x000e6600000e0000 */
[----:B------:R-:W-:Y:S01]  /*55c0*/  @!P1 PRMT R46, RZ, 0x654, R46 ;  /* 0x00000654ff2e9816 */ /* 0x000fe2000000002e */
[----:B------:R-:W-:Y:S02]  /*55d0*/  WARPGROUP.DEPBAR.LE gsb0, 0x0 ;  /* 0x00008000000079c5 */ /* 0x000fe40000010000 */
[----:B------:R-:W-:Y:S01]  /*55e0*/  WARPGROUP.ARRIVE ;  /* 0x00000000000079c5 */ /* 0x000fe20000000000 */
[-CC-:B------:R-:W-:Y:S01]  /*55f0*/  FFMA.FTZ R156, R37, R0.reuse, -R8.reuse ;  /* 0x00000000259c7223 */ /* 0x180fe20000010808 */
[-CC-:B------:R-:W-:Y:S01]  /*5600*/  FFMA.FTZ R37, R65, R0.reuse, -R8.reuse ;  /* 0x0000000041257223 */ /* 0x180fe20000010808 */
[-CC-:B------:R-:W-:Y:S01]  /*5610*/  FFMA.FTZ R158, R29, R0.reuse, -R8.reuse ;  /* 0x000000001d9e7223 */ /* 0x180fe20000010808 */
[----:B------:R-:W-:-:S02]  /*5620*/  FFMA.FTZ R29, R69, R0, -R8 ;  /* 0x00000000451d7223 */ /* 0x000fc40000010808 */
[----:B------:R-:W-:Y:S01]  /*5630*/  HGMMA.64x128x16.F32.BF16 R88, R160, gdesc[UR8].tnspB, R88, gsb0 ;  /* 0x41e00008a0587df0 */ /* 0x000fe20008001858 */
[----:B------:R-:W-:Y:S01]  /*5640*/  UIADD3 UR10, UR7, 0x380, URZ ;  /* 0x00000380070a7890 */ /* 0x000fe2000fffe03f */
[----:B------:R-:W-:Y:S01]  /*5650*/  MUFU.EX2 R156, R156 ;  /* 0x0000009c009c7308 */ /* 0x000fe20000000800 */
[----:B------:R-:W-:Y:S01]  /*5660*/  UMOV UR11, 0x40000040 ;  /* 0x40000040000b7882 */ /* 0x000fe20000000000 */
[----:B------:R-:W-:Y:S01]  /*5670*/  UMOV UR7, UR36 ;  /* 0x0000002400077c82 */ /* 0x000fe20008000000 */
[----:B-1----:R-:W-:Y:S01]  /*5680*/  FMNMX.FTZ R20, R12, R61, !PT ;  /* 0x0000003d0c147209 */ /* 0x002fe20007810000 */
[-CC-:B------:R-:W-:Y:S01]  /*5690*/  FFMA.FTZ R12, R25, R0.reuse, -R8.reuse ;  /* 0x00000000190c7223 */ /* 0x180fe20000010808 */
[-CC-:B------:R-:W-:Y:S01]  /*56a0*/  FFMA.FTZ R25, R77, R0.reuse, -R8.reuse ;  /* 0x000000004d197223 */ /* 0x180fe20000010808 */
[----:B------:R-:W-:Y:S02]  /*56b0*/  FFMA.FTZ R61, R81, R0, -R8 ;  /* 0x00000000513d7223 */ /* 0x000fe40000010808 */
[----:B------:R-:W-:Y:S01]  /*56c0*/  MUFU.EX2 R37, R37 ;  /* 0x0000002500257308 */ /* 0x000fe20000000800 */
[----:B------:R-:W1:Y:S07]  /*56d0*/  SHFL.BFLY PT, R65, R20, 0x1, 0x1f ;  /* 0x0c201f0014417f89 */ /* 0x000e6e00000e0000 */
[----:B------:R-:W-:Y:S08]  /*56e0*/  MUFU.EX2 R158, R158 ;  /* 0x0000009e009e7308 */ /* 0x000ff00000000800 */
[----:B------:R-:W-:Y:S08]  /*56f0*/  MUFU.EX2 R29, R29 ;  /* 0x0000001d001d7308 */ /* 0x000ff00000000800 */
[----:B------:R-:W-:Y:S01]  /*5700*/  MUFU.EX2 R12, R12 ;  /* 0x0000000c000c7308 */ /* 0x000fe20000000800 */
[----:B-1----:R-:W-:Y:S01]  /*5710*/  FMNMX.FTZ R9, R20, R65, !PT ;  /* 0x0000004114097209 */ /* 0x002fe20007810000 */
[----:B------:R-:W-:-:S03]  /*5720*/  FADD.FTZ R65, -R45, R6 ;  /* 0x000000062d417221 */ /* 0x000fc60000010100 */
[----:B------:R-:W-:Y:S01]  /*5730*/  FSETP.NEU.FTZ.AND P2, PT, R9, -INF , PT ;  /* 0xff8000000900780b */ /* 0x000fe20003f5d000 */
[-C--:B------:R-:W-:Y:S01]  /*5740*/  FMUL.FTZ R6, R65, R0.reuse ;  /* 0x0000000041067220 */ /* 0x080fe20000410000 */
[----:B------:R-:W-:Y:S01]  /*5750*/  FMUL.FTZ R32, R9, R0 ;  /* 0x0000000009207220 */ /* 0x000fe20000410000 */
[----:B------:R1:W-:Y:S04]  /*5760*/  MUFU.EX2 R20, R24 ;  /* 0x0000001800147308 */ /* 0x0003e80000000800 */
[----:B------:R-:W-:-:S04]  /*5770*/  FSEL R32, R32, RZ, P2 ;  /* 0x000000ff20207208 */ /* 0x000fc80001000000 */
[----:B------:R-:W2:Y:S01]  /*5780*/  MUFU.EX2 R6, R6 ;  /* 0x0000000600067308 */ /* 0x000ea20000000800 */
[-CC-:B------:R-:W-:Y:S01]  /*5790*/  FFMA.FTZ R38, R55, R0.reuse, -R32.reuse ;  /* 0x0000000037267223 */ /* 0x180fe20000010820 */
[-CC-:B------:R-:W-:Y:S01]  /*57a0*/  FFMA.FTZ R8, R26, R0.reuse, -R32.reuse ;  /* 0x000000001a087223 */ /* 0x180fe20000010820 */
[-CC-:B------:R-:W-:Y:S01]  /*57b0*/  FFMA.FTZ R65, R155, R0.reuse, -R32.reuse ;  /* 0x000000009b417223 */ /* 0x180fe20000010820 */
[-CC-:B-1----:R-:W-:Y:S01]  /*57c0*/  FFMA.FTZ R24, R153, R0.reuse, -R32.reuse ;  /* 0x0000000099187223 */ /* 0x182fe20000010820 */
        /* <DEDUP_REMOVED lines=11> */
[----:B------:R-:W1:Y:S01]  /*5880*/  MUFU.EX2 R65, R65 ;  /* 0x0000004100417308 */ /* 0x000e620000000800 */
[----:B--2---:R-:W-:Y:S01]  /*5890*/  FFMA.FTZ R55, R6, R4, R11 ;  /* 0x0000000406377223 */ /* 0x004fe2000001000b */
[-CC-:B------:R-:W-:Y:S01]  /*58a0*/  FFMA.FTZ R36, R183, R0.reuse, -R32.reuse ;  /* 0x00000000b7247223 */ /* 0x180fe20000010820 */
[-CC-:B------:R-:W-:Y:S01]  /*58b0*/  FFMA.FTZ R171, R199, R0.reuse, -R32.reuse ;  /* 0x00000000c7ab7223 */ /* 0x180fe20000010820 */
[-CC-:B------:R-:W-:Y:S01]  /*58c0*/  FFMA.FTZ R153, R181, R0.reuse, -R32.reuse ;  /* 0x00000000b5997223 */ /* 0x180fe20000010820 */
[C---:B------:R-:W-:Y:S01]  /*58d0*/  FADD.FTZ R55, R180.reuse, R55 ;  /* 0x00000037b4377221 */ /* 0x040fe20000010000 */
[----:B------:R-:W-:Y:S01]  /*58e0*/  F2FP.BF16.F32.PACK_AB R180, R180, R11 ;  /* 0x0000000bb4b4723e */ /* 0x000fe200000010ff */
        /* <DEDUP_REMOVED lines=20> */
[----:B------:R-:W-:Y:S01]  /*5a30*/  FFMA.FTZ R57, R57, R0, -R32 ;  /* 0x0000000039397223 */ /* 0x000fe20000010820 */
[----:B------:R-:W-:Y:S01]  /*5a40*/  F2FP.BF16.F32.PACK_AB R182, R13, R182 ;  /* 0x000000b60db6723e */ /* 0x000fe200000010ff */
[----:B------:R-:W-:Y:S01]  /*5a50*/  FADD.FTZ R55, R21, R4 ;  /* 0x0000000415377221 */ /* 0x000fe20000010000 */
[----:B------:R-:W-:-:S02]  /*5a60*/  FSEL R4, R9, RZ, P2 ;  /* 0x000000ff09047208 */ /* 0x000fc40001000000 */
[----:B------:R-:W3:Y:S01]  /*5a70*/  MUFU.EX2 R35, R35 ;  /* 0x0000002300237308 */ /* 0x000ee20000000800 */
[----:B------:R-:W-:Y:S01]  /*5a80*/  FADD.FTZ R44, R172, R55 ;  /* 0x00000037ac2c7221 */ /* 0x000fe20000010000 */
[----:B------:R-:W-:Y:S01]  /*5a90*/  PLOP3.LUT P2, PT, PT, PT, UP0, 0x80, 0x0 ;  /* 0x000000000000781c */ /* 0x000fe20003f4f008 */
[----:B------:R-:W-:Y:S01]  /*5aa0*/  FADD.FTZ R7, -R4, R7 ;  /* 0x0000000704077221 */ /* 0x000fe20000010100 */
[----:B------:R-:W-:Y:S01]  /*5ab0*/  IADD3 R4, -R23, 0xb, RZ ;  /* 0x0000000b17047810 */ /* 0x000fe20007ffe1ff */
[----:B------:R-:W-:Y:S01]  /*5ac0*/  FADD.FTZ R55, R27, R44 ;  /* 0x0000002c1b377221 */ /* 0x000fe20000010000 */
[----:B------:R-:W-:Y:S01]  /*5ad0*/  F2FP.BF16.F32.PACK_AB R176, R15, R176 ;  /* 0x000000b00fb0723e */ /* 0x000fe200000010ff */
[----:B------:R-:W-:Y:S01]  /*5ae0*/  FMUL.FTZ R7, R7, R0 ;  /* 0x0000000007077220 */ /* 0x000fe20000410000 */
[----:B------:R-:W-:Y:S01]  /*5af0*/  MUFU.EX2 R28, R28 ;  /* 0x0000001c001c7308 */ /* 0x000fe20000000800 */
[----:B------:R-:W-:Y:S01]  /*5b00*/  FADD.FTZ R44, R174, R55 ;  /* 0x00000037ae2c7221 */ /* 0x000fe20000010000 */
[----:B------:R-:W-:-:S02]  /*5b10*/  F2FP.BF16.F32.PACK_AB R178, R21, R178 ;  /* 0x000000b215b2723e */ /* 0x000fc400000010ff */
[----:B------:R-:W-:Y:S01]  /*5b20*/  F2FP.BF16.F32.PACK_AB R172, R27, R172 ;  /* 0x000000ac1bac723e */ /* 0x000fe200000010ff */
[----:B------:R-:W-:Y:S01]  /*5b30*/  FADD.FTZ R55, R39, R44 ;  /* 0x0000002c27377221 */ /* 0x000fe20000010000 */
[-CC-:B------:R-:W-:Y:S01]  /*5b40*/  FFMA.FTZ R44, R67, R0.reuse, -R32.reuse ;  /* 0x00000000432c7223 */ /* 0x180fe20000010820 */
[----:B------:R-:W-:Y:S01]  /*5b50*/  FFMA.FTZ R32, R87, R0, -R32 ;  /* 0x0000000057207223 */ /* 0x000fe20000010820 */
[----:B------:R-:W-:Y:S01]  /*5b60*/  MUFU.EX2 R7, R7 ;  /* 0x0000000700077308 */ /* 0x000fe20000000800 */
[----:B------:R-:W-:Y:S01]  /*5b70*/  FADD.FTZ R48, R168, R55 ;  /* 0x00000037a8307221 */ /* 0x000fe20000010000 */
[----:B------:R-:W-:Y:S02]  /*5b80*/  F2FP.BF16.F32.PACK_AB R174, R39, R174 ;  /* 0x000000ae27ae723e */ /* 0x000fe400000010ff */
[C---:B------:R-:W-:Y:S01]  /*5b90*/  F2FP.BF16.F32.PACK_AB R168, R51.reuse, R168 ;  /* 0x000000a833a8723e */ /* 0x040fe200000010ff */
[----:B------:R-:W-:Y:S01]  /*5ba0*/  FADD.FTZ R55, R51, R48 ;  /* 0x0000003033377221 */ /* 0x000fe20000010000 */
[----:B------:R-:W-:Y:S01]  /*5bb0*/  @!P1 VIADD R48, R50, 0x28860 ;  /* 0x0002886032309836 */ /* 0x000fe20000000000 */
[----:B-1----:R-:W-:Y:S01]  /*5bc0*/  F2FP.BF16.F32.PACK_AB R181, R65, R8 ;  /* 0x0000000841b5723e */ /* 0x002fe200000010ff */
[----:B------:R-:W1:Y:S01]  /*5bd0*/  MUFU.EX2 R69, R69 ;  /* 0x0000004500457308 */ /* 0x000e620000000800 */
[----:B--2---:R-:W-:-:S02]  /*5be0*/  F2FP.BF16.F32.PACK_AB R183, R31, R24 ;  /* 0x000000181fb7723e */ /* 0x004fc400000010ff */
[----:B------:R-:W-:Y:S02]  /*5bf0*/  @!P1 PRMT R48, RZ, 0x654, R48 ;  /* 0x00000654ff309816 */ /* 0x000fe40000000030 */
[----:B---3--:R-:W-:-:S03]  /*5c00*/  F2FP.BF16.F32.PACK_AB R177, R35, R26 ;  /* 0x0000001a23b1723e */ /* 0x008fc600000010ff */
[----:B------:R-:W-:Y:S01]  /*5c10*/  MUFU.EX2 R30, R30 ;  /* 0x0000001e001e7308 */ /* 0x000fe20000000800 */
[----:B------:R-:W-:Y:S02]  /*5c20*/  WARPGROUP.DEPBAR.LE gsb0, 0x0 ;  /* 0x00008000000079c5 */ /* 0x000fe40000010000 */
[----:B------:R-:W-:-:S05]  /*5c30*/  WARPGROUP.ARRIVE ;  /* 0x00000000000079c5 */ /* 0x000fca0000000000 */
[----:B------:R-:W-:Y:S01]  /*5c40*/  MUFU.EX2 R43, R43 ;  /* 0x0000002b002b7308 */ /* 0x000fe20000000800 */
[----:B------:R-:W-:Y:S02]  /*5c50*/  F2FP.BF16.F32.PACK_AB R160, R33, R10 ;  /* 0x0000000a21a0723e */ /* 0x000fe400000010ff */
[----:B-1----:R-:W-:Y:S01]  /*5c60*/  F2FP.BF16.F32.PACK_AB R179, R69, R28 ;  /* 0x0000001c45b3723e */ /* 0x002fe200000010ff */
[----:B------:R-:W-:Y:S04]  /*5c70*/  HGMMA.64x128x16.F32.BF16 R88, R164, gdesc[UR8].tnspB, R88, gsb0 ;  /* 0x41e00008a4587df0 */ /* 0x000fe80008001858 */
[----:B------:R-:W-:Y:S08]  /*5c80*/  MUFU.EX2 R34, R34 ;  /* 0x0000002200227308 */ /* 0x000ff00000000800 */
[----:B------:R-:W1:Y:S08]  /*5c90*/  MUFU.EX2 R25, R25 ;  /* 0x0000001900197308 */ /* 0x000e700000000800 */
[----:B------:R-:W2:Y:S08]  /*5ca0*/  MUFU.EX2 R47, R47 ;  /* 0x0000002f002f7308 */ /* 0x000eb00000000800 */
[----:B------:R-:W3:Y:S01]  /*5cb0*/  MUFU.EX2 R169, R169 ;  /* 0x000000a900a97308 */ /* 0x000ee20000000800 */
[----:B-1----:R-:W-:-:S07]  /*5cc0*/  F2FP.BF16.F32.PACK_AB R162, R25, R12 ;  /* 0x0000000c19a2723e */ /* 0x002fce00000010ff */
[----:B------:R-:W1:Y:S08]  /*5cd0*/  MUFU.EX2 R61, R61 ;  /* 0x0000003d003d7308 */ /* 0x000e700000000800 */
[----:B------:R-:W4:Y:S08]  /*5ce0*/  MUFU.EX2 R36, R36 ;  /* 0x0000002400247308 */ /* 0x000f300000000800 */
        /* <DEDUP_REMOVED lines=13> */
[----:B------:R2:W-:Y:S06]  /*5dc0*/  BAR.ARV R4, 0x100 ;  /* 0x000400040000751d */ /* 0x0005ec0000002000 */
[----:B------:R3:W-:Y:S01]  /*5dd0*/  @!P1 SYNCS.ARRIVE.TRANS64.RED.A1T0 RZ, [R46+URZ], RZ ;  /* 0x000000ff2eff99a7 */ /* 0x0007e2000810043f */
[----:B------:R-:W5:Y:S01]  /*5de0*/  MUFU.EX2 R75, R75 ;  /* 0x0000004b004b7308 */ /* 0x000f620000000800 */
[----:B--2---:R-:W-:Y:S01]  /*5df0*/  FADD.FTZ R4, R170, R55 ;  /* 0x00000037aa047221 */ /* 0x004fe20000010000 */
[-C--:B------:R-:W-:Y:S01]  /*5e00*/  FMUL.FTZ R88, R88, R6.reuse ;  /* 0x0000000658587220 */ /* 0x080fe20000410000 */
[-C--:B------:R-:W-:Y:S01]  /*5e10*/  FMUL.FTZ R89, R89, R6.reuse ;  /* 0x0000000659597220 */ /* 0x080fe20000410000 */
[-C--:B------:R-:W-:Y:S01]  /*5e20*/  FMUL.FTZ R92, R92, R6.reuse ;  /* 0x000000065c5c7220 */ /* 0x080fe20000410000 */
[----:B------:R-:W-:Y:S01]  /*5e30*/  FADD.FTZ R55, R53, R4 ;  /* 0x0000000435377221 */ /* 0x000fe20000010000 */
[----:B------:R-:W-:Y:S01]  /*5e40*/  FFMA.FTZ R4, R7, R3, R8 ;  /* 0x0000000307047223 */ /* 0x000fe20000010008 */
[----:B------:R2:W-:Y:S01]  /*5e50*/  @!P1 SYNCS.ARRIVE.TRANS64.RED.A1T0 RZ, [R48+URZ], RZ ;  /* 0x000000ff30ff99a7 */ /* 0x0005e2000810043f */
[----:B------:R-:W2:Y:S01]  /*5e60*/  MUFU.EX2 R163, R175 ;  /* 0x000000af00a37308 */ /* 0x000ea20000000800 */
[----:B---3--:R-:W-:Y:S01]  /*5e70*/  FADD.FTZ R46, R152, R55 ;  /* 0x00000037982e7221 */ /* 0x008fe20000010000 */
[----:B------:R-:W-:Y:S01]  /*5e80*/  FADD.FTZ R3, R65, R4 ;  /* 0x0000000441037221 */ /* 0x000fe20000010000 */
[-C--:B------:R-:W-:Y:S01]  /*5e90*/  FMUL.FTZ R93, R93, R6.reuse ;  /* 0x000000065d5d7220 */ /* 0x080fe20000410000 */
        /* <DEDUP_REMOVED lines=46> */
[----:B------:R-:W-:Y:S01]  /*6180*/  FADD.FTZ R3, R169, R4 ;  /* 0x00000004a9037221 */ /* 0x000fe20000010000 */
[-C--:B------:R-:W-:Y:S01]  /*6190*/  FMUL.FTZ R133, R133, R6.reuse ;  /* 0x0000000685857220 */ /* 0x080fe20000410000 */
[-C--:B------:R-:W-:Y:S01]  /*61a0*/  FMUL.FTZ R136, R136, R6.reuse ;  /* 0x0000000688887220 */ /* 0x080fe20000410000 */
[----:B-1----:R-:W-:Y:S01]  /*61b0*/  FADD.FTZ R11, R61, R46 ;  /* 0x0000002e3d0b7221 */ /* 0x002fe20000010000 */
[----:B----4-:R-:W-:Y:S01]  /*61c0*/  FADD.FTZ R4, R36, R3 ;  /* 0x0000000324047221 */ /* 0x010fe20000010000 */
[-C--:B------:R-:W-:Y:S01]  /*61d0*/  FMUL.FTZ R137, R137, R6.reuse ;  /* 0x0000000689897220 */ /* 0x080fe20000410000 */
[-C--:B------:R-:W-:Y:S01]  /*61e0*/  FMUL.FTZ R140, R140, R6.reuse ;  /* 0x000000068c8c7220 */ /* 0x080fe20000410000 */
[----:B------:R-:W-:Y:S01]  /*61f0*/  FADD.FTZ R10, R20, R11 ;  /* 0x0000000b140a7221 */ /* 0x000fe20000010000 */
[----:B-----5:R-:W-:Y:S01]  /*6200*/  FADD.FTZ R3, R171, R4 ;  /* 0x00000004ab037221 */ /* 0x020fe20000010000 */
[-C--:B------:R-:W-:Y:S01]  /*6210*/  FMUL.FTZ R141, R141, R6.reuse ;  /* 0x000000068d8d7220 */ /* 0x080fe20000410000 */
[-C--:B------:R-:W-:Y:S01]  /*6220*/  FMUL.FTZ R144, R144, R6.reuse ;  /* 0x0000000690907220 */ /* 0x080fe20000410000 */
[----:B------:R-:W-:Y:S01]  /*6230*/  FADD.FTZ R4, R45, R10 ;  /* 0x0000000a2d047221 */ /* 0x000fe20000010000 */
[----:B------:R-:W-:Y:S01]  /*6240*/  FADD.FTZ R10, R38, R3 ;  /* 0x00000003260a7221 */ /* 0x000fe20000010000 */
[-C--:B------:R-:W-:Y:S01]  /*6250*/  FMUL.FTZ R145, R145, R6.reuse ;  /* 0x0000000691917220 */ /* 0x080fe20000410000 */
[-C--:B------:R-:W-:Y:S01]  /*6260*/  FMUL.FTZ R148, R148, R6.reuse ;  /* 0x0000000694947220 */ /* 0x080fe20000410000 */
[----:B------:R-:W-:Y:S01]  /*6270*/  FMUL.FTZ R149, R149, R6 ;  /* 0x0000000695957220 */ /* 0x000fe20000410000 */
        /* <DEDUP_REMOVED lines=40> */
[----:B--2---:R-:W-:Y:S01]  /*6500*/  FADD.FTZ R10, R163, R10 ;  /* 0x0000000aa30a7221 */ /* 0x004fe20000010000 */
[-C--:B------:R-:W-:Y:S01]  /*6510*/  FMUL.FTZ R150, R150, R7.reuse ;  /* 0x0000000796967220 */ /* 0x080fe20000410000 */
[----:B------:R-:W-:Y:S01]  /*6520*/  FMUL.FTZ R151, R151, R7 ;  /* 0x0000000797977220 */ /* 0x000fe20000410000 */
[----:B------:R-:W-:Y:S01]  /*6530*/  F2FP.BF16.F32.PACK_AB R170, R53, R170 ;  /* 0x000000aa35aa723e */ /* 0x000fe200000010ff */
[----:B---3--:R-:W-:Y:S01]  /*6540*/  FADD.FTZ R10, R79, R10 ;  /* 0x0000000a4f0a7221 */ /* 0x008fe20000010000 */
[----:B------:R-:W-:Y:S01]  /*6550*/  F2FP.BF16.F32.PACK_AB R152, R49, R152 ;  /* 0x000000983198723e */ /* 0x000fe200000010ff */
[----:B------:R-:W-:Y:S01]  /*6560*/  IMAD.MOV.U32 R6, RZ, RZ, R5 ;  /* 0x000000ffff067224 */ /* 0x000fe200078e0005 */
[----:B------:R-:W-:Y:S01]  /*6570*/  F2FP.BF16.F32.PACK_AB R154, R41, R154 ;  /* 0x0000009a299a723e */ /* 0x000fe200000010ff */
[----:B------:R-:W-:Y:S01]  /*6580*/  FADD.FTZ R10, R165, R10 ;  /* 0x0000000aa50a7221 */ /* 0x000fe20000010000 */
[----:B------:R-:W-:Y:S01]  /*6590*/  F2FP.BF16.F32.PACK_AB R156, R37, R156 ;  /* 0x0000009c259c723e */ /* 0x000fe200000010ff */
[----:B------:R-:W-:Y:S01]  /*65a0*/  IMAD.MOV.U32 R7, RZ, RZ, R9 ;  /* 0x000000ffff077224 */ /* 0x000fe200078e0009 */
[----:B------:R-:W-:Y:S01]  /*65b0*/  F2FP.BF16.F32.PACK_AB R158, R29, R158 ;  /* 0x0000009e1d9e723e */ /* 0x000fe200000010ff */
[----:B------:R-:W-:Y:S01]  /*65c0*/  FADD.FTZ R10, R83, R10 ;  /* 0x0000000a530a7221 */ /* 0x000fe20000010000 */
[----:B------:R-:W-:-:S02]  /*65d0*/  F2FP.BF16.F32.PACK_AB R164, R61, R14 ;  /* 0x0000000e3da4723e */ /* 0x000fc400000010ff */
[----:B------:R-:W-:Y:S01]  /*65e0*/  F2FP.BF16.F32.PACK_AB R166, R45, R20 ;  /* 0x000000142da6723e */ /* 0x000fe200000010ff */
[----:B------:R-:W-:Y:S01]  /*65f0*/  FADD.FTZ R10, R57, R10 ;  /* 0x0000000a390a7221 */ /* 0x000fe20000010000 */
[----:B------:R-:W-:Y:S02]  /*6600*/  F2FP.BF16.F32.PACK_AB R173, R43, R30 ;  /* 0x0000001e2bad723e */ /* 0x000fe400000010ff */
[----:B------:R-:W-:Y:S01]  /*6610*/  F2FP.BF16.F32.PACK_AB R175, R47, R34 ;  /* 0x000000222faf723e */ /* 0x000fe200000010ff */
[----:B------:R-:W-:Y:S01]  /*6620*/  FADD.FTZ R3, R32, R10 ;  /* 0x0000000a20037221 */ /* 0x000fe20000010000 */
        /* <DEDUP_REMOVED lines=10> */
[----:B------:R-:W-:Y:S06]  /*66d0*/  @P2 BRA `(.L_x_7435) ;  /* 0xffffffd400cc2947 */ /* 0x000fec000383ffff */
.L_x_7426:
[----:B------:R-:W-:-:S13]  /*66e0*/  ISETP.LE.AND P2, PT, RZ, UR6, PT ;  /* 0x00000006ff007c0c */ /* 0x000fda000bf43270 */
[----:B------:R-:W-:Y:S05]  /*66f0*/  @!P2 BRA `(.L_x_7436) ;  /* 0x0000001c00fca947 */ /* 0x000fea0003800000 */
[----:B------:R-:W-:Y:S01]  /*6700*/  IMAD.MOV.U32 R6, RZ, RZ, R9 ;  /* 0x000000ffff067224 */ /* 0x000fe200078e0009 */
[----:B------:R-:W-:Y:S01]  /*6710*/  UMOV UR5, UR36 ;  /* 0x0000002400057c82 */ /* 0x000fe20008000000 */
[----:B------:R-:W-:Y:S01]  /*6720*/  IMAD.MOV.U32 R7, RZ, RZ, R5 ;  /* 0x000000ffff077224 */ /* 0x000fe200078e0005 */
[----:B------:R-:W-:-:S06]  /*6730*/  UMOV UR7, UR37 ;  /* 0x0000002500077c82 */ /* 0x000fcc0008000000 */
.L_x_7445:
        /* <DEDUP_REMOVED lines=9> */
.L_x_7438:
[----:B------:R-:W-:Y:S01]  /*67d0*/  ULEA UR10, UR37, UR38, 0x3 ;  /* 0x00000026250a7291 */ /* 0x000fe2000f8e183f */
[----:B------:R-:W-:-:S05]  /*67e0*/  IMAD.U32 R0, RZ, RZ, UR36 ;  /* 0x00000024ff007e24 */ /* 0x000fca000f8e00ff */
[----:B------:R-:W-:-:S04]  /*67f0*/  SHF.L.U32 R0, R0, 0x1f, RZ ;  /* 0x0000001f00007819 */ /* 0x000fc800000006ff */
[----:B------:R1:W2:Y:S01]  /*6800*/  SYNCS.PHASECHK.TRANS64.TRYWAIT P2, [UR10+0x28830], R0 ;  /* 0x02883000ff0075a7 */ /* 0x0002a2000804014a */
[----:B------:R-:W-:Y:S05]  /*6810*/  @!P0 BRA `(.L_x_7439) ;  /* 0x0000000000048947 */ /* 0x000fea0003800000 */
[----:B------:R-:W-:Y:S01]  /*6820*/  BPT.TRAP 0x1 ;  /* 0x000000040000795c */ /* 0x000fe20000300000 */
.L_x_7439:
[----:B--2---:R-:W-:Y:S05]  /*6830*/  @P2 BRA `(.L_x_7437) ;  /* 0x0000000000082947 */ /* 0x004fea0003800000 */
[----:B------:R-:W2:Y:S02]  /*6840*/  SYNCS.PHASECHK.TRANS64.TRYWAIT P2, [UR10+0x28830], R0 ;  /* 0x02883000ff0075a7 */ /* 0x000ea4000804014a */
[----:B--2---:R-:W-:Y:S05]  /*6850*/  @!P2 BRA `(.L_x_7440) ;  /* 0x00000068005ca947 */ /* 0x004fea0003800000 */
.L_x_7437:
        /* <DEDUP_REMOVED lines=46> */
.L_x_7442:
[----:B------:R-:W-:Y:S01]  /*6b40*/  ULEA UR10, UR7, UR38, 0x3 ;  /* 0x00000026070a7291 */ /* 0x000fe2000f8e183f */
[----:B------:R-:W-:-:S05]  /*6b50*/  IMAD.U32 R0, RZ, RZ, UR5 ;  /* 0x00000005ff007e24 */ /* 0x000fca000f8e00ff */
[----:B------:R-:W-:-:S04]  /*6b60*/  SHF.L.U32 R0, R0, 0x1f, RZ ;  /* 0x0000001f00007819 */ /* 0x000fc800000006ff */
[----:B------:R1:W2:Y:S01]  /*6b70*/  SYNCS.PHASECHK.TRANS64.TRYWAIT P2, [UR10+0x28850], R0 ;  /* 0x02885000ff0075a7 */ /* 0x0002a2000804014a */
[----:B------:R-:W-:Y:S05]  /*6b80*/  @!P0 BRA `(.L_x_7443) ;  /* 0x0000000000048947 */ /* 0x000fea0003800000 */
[----:B------:R-:W-:Y:S01]  /*6b90*/  BPT.TRAP 0x1 ;  /* 0x000000040000795c */ /* 0x000fe20000300000 */
.L_x_7443:
[----:B--2---:R-:W-:Y:S05]  /*6ba0*/  @P2 BRA `(.L_x_7441) ;  /* 0x0000000000082947 */ /* 0x004fea0003800000 */
[----:B------:R-:W2:Y:S02]  /*6bb0*/  SYNCS.PHASECHK.TRANS64.TRYWAIT P2, [UR10+0x28850], R0 ;  /* 0x02885000ff0075a7 */ /* 0x000ea4000804014a */
[----:B--2---:R-:W-:Y:S05]  /*6bc0*/  @!P2 BRA `(.L_x_7444) ;  /* 0x000000640098a947 */ /* 0x004fea0003800000 */
.L_x_7441:
[----:B------:R-:W-:Y:S01]  /*6bd0*/  UIADD3 UR5, UR38, 0x400, URZ ;  /* 0x0000040026057890 */ /* 0x000fe2000fffe03f */
[----:B------:R-:W-:Y:S01]  /*6be0*/  WARPGROUP.ARRIVE ;  /* 0x00000000000079c5 */ /* 0x000fe20000000000 */
[----:B------:R-:W-:Y:S01]  /*6bf0*/  UMOV UR11, 0x40000040 ;  /* 0x40000040000b7882 */ /* 0x000fe20000000000 */
[----:B-12---:R-:W-:Y:S01]  /*6c00*/  FMNMX.FTZ R0, R24, R7, !PT ;  /* 0x0000000718007209 */ /* 0x006fe20007810000 */
[----:B------:R-:W-:Y:S01]  /*6c10*/  USHF.R.U32.HI UR5, URZ, 0x4, UR5 ;  /* 0x000000043f057899 */ /* 0x000fe20008011605 */
[----:B------:R-:W-:Y:S02]  /*6c20*/  ISETP.LT.AND P2, PT, RZ, UR6, PT ;  /* 0x00000006ff007c0c */ /* 0x000fe4000bf41270 */
[----:B------:R-:W-:Y:S01]  /*6c30*/  FMNMX.FTZ R5, R25, R0, !PT ;  /* 0x0000000019057209 */ /* 0x000fe20007810000 */
[----:B------:R-:W-:-:S03]  /*6c40*/  ULOP3.LUT UR5, UR5, 0x3fff, URZ, 0xc0, !UPT ;  /* 0x00003fff05057892 */ /* 0x000fc6000f8ec03f */
[----:B------:R-:W-:Y:S01]  /*6c50*/  FMNMX.FTZ R0, R28, R5, !PT ;  /* 0x000000051c007209 */ /* 0x000fe20007810000 */
[----:B------:R-:W-:-:S03]  /*6c60*/  ULOP3.LUT UR5, UR5, 0x4000000, URZ, 0xfc, !UPT ;  /* 0x0400000005057892 */ /* 0x000fc6000f8efc3f */
[----:B------:R-:W-:Y:S01]  /*6c70*/  FMNMX.FTZ R5, R29, R0, !PT ;  /* 0x000000001d057209 */ /* 0x000fe20007810000 */
[----:B------:R-:W-:-:S03]  /*6c80*/  ULEA UR5, UR7, UR5, 0xb ;  /* 0x0000000507057291 */ /* 0x000fc6000f8e583f */
[----:B------:R-:W-:-:S04]  /*6c90*/  FMNMX.FTZ R0, R32, R5, !PT ;  /* 0x0000000520007209 */ /* 0x000fc80007810000 */
[----:B------:R-:W-:Y:S01]  /*6ca0*/  UMOV UR10, UR5 ;  /* 0x00000005000a7c82 */ /* 0x000fe20008000000 */
[----:B------:R-:W-:Y:S01]  /*6cb0*/  FMNMX.FTZ R5, R33, R0, !PT ;  /* 0x0000000021057209 */ /* 0x000fe20007810000 */
[----:B------:R-:W-:Y:S01]  /*6cc0*/  HGMMA.64x128x16.F32.BF16 R88, R180, gdesc[UR8].tnspB, R88, gsb0 ;  /* 0x41e00008b4587df0 */ /* 0x000fe20008001858 */
        /* <DEDUP_REMOVED lines=73> */
[----:B------:R-:W1:Y:S01]  /*7160*/  SHFL.BFLY PT, R10, R9, 0x2, 0x1f ;  /* 0x0c401f00090a7f89 */ /* 0x000e6200000e0000 */
[----:B------:R-:W-:Y:S02]  /*7170*/  WARPGROUP.DEPBAR.LE gsb0, 0x0 ;  /* 0x00008000000079c5 */ /* 0x000fe40000010000 */
[----:B------:R-:W-:-:S06]  /*7180*/  WARPGROUP.ARRIVE ;  /* 0x00000000000079c5 */ /* 0x000fcc0000000000 */
[----:B------:R-:W-:Y:S01]  /*7190*/  HGMMA.64x128x16.F32.BF16 R88, R172, gdesc[UR8].tnspB, R88, gsb0 ;  /* 0x41e00008ac587df0 */ /* 0x000fe20008001858 */
[----:B------:R-:W-:Y:S01]  /*71a0*/  UIADD3 UR10, UR5, 0x180, URZ ;  /* 0x00000180050a7890 */ /* 0x000fe2000fffe03f */
[----:B------:R-:W-:Y:S01]  /*71b0*/  UMOV UR11, 0x40000040 ;  /* 0x40000040000b7882 */ /* 0x000fe20000000000 */
[----:B-1----:R-:W-:-:S05]  /*71c0*/  FMNMX.FTZ R14, R9, R10, !PT ;  /* 0x0000000a090e7209 */ /* 0x002fca0007810000 */
[----:B------:R-:W1:Y:S02]  /*71d0*/  SHFL.BFLY PT, R9, R14, 0x1, 0x1f ;  /* 0x0c201f000e097f89 */ /* 0x000e6400000e0000 */
[----:B-1----:R-:W-:Y:S01]  /*71e0*/  FMNMX.FTZ R9, R14, R9, !PT ;  /* 0x000000090e097209 */ /* 0x002fe20007810000 */
[----:B------:R-:W-:Y:S02]  /*71f0*/  WARPGROUP.DEPBAR.LE gsb0, 0x0 ;  /* 0x00008000000079c5 */ /* 0x000fe40000010000 */
[----:B------:R-:W-:-:S06]  /*7200*/  WARPGROUP.ARRIVE ;  /* 0x00000000000079c5 */ /* 0x000fcc0000000000 */
[----:B------:R-:W-:Y:S01]  /*7210*/  HGMMA.64x128x16.F32.BF16 R88, R168, gdesc[UR8].tnspB, R88, gsb0 ;  /* 0x41e00008a8587df0 */ /* 0x000fe20008001858 */
[----:B------:R-:W-:Y:S01]  /*7220*/  UIADD3 UR10, UR5, 0x200, URZ ;  /* 0x00000200050a7890 */ /* 0x000fe2000fffe03f */
[----:B------:R-:W-:Y:S01]  /*7230*/  UMOV UR11, 0x40000040 ;  /* 0x40000040000b7882 */ /* 0x000fe20000000000 */
[----:B------:R-:W-:Y:S02]  /*7240*/  WARPGROUP.DEPBAR.LE gsb0, 0x0 ;  /* 0x00008000000079c5 */ /* 0x000fe40000010000 */
[----:B------:R-:W-:Y:S01]  /*7250*/  WARPGROUP.ARRIVE ;  /* 0x00000000000079c5 */ /* 0x000fe20000000000 */
[----:B------:R-:W-:-:S04]  /*7260*/  FMUL.FTZ R169, R5, R0 ;  /* 0x0000000005a97220 */ /* 0x000fc80000410000 */
[-CC-:B------:R-:W-:Y:S02]  /*7270*/  FFMA.FTZ R11, R25, R0.reuse, -R169.reuse ;  /* 0x00000000190b7223 */ /* 0x180fe400000108a9 */
[----:B------:R-:W-:Y:S01]  /*7280*/  HGMMA.64x128x16.F32.BF16 R88, R152, gdesc[UR8].tnspB, R88, gsb0 ;  /* 0x41e0000898587df0 */ /* 0x000fe20008001858 */
[----:B------:R-:W-:Y:S01]  /*7290*/  UIADD3 UR10, UR5, 0x280, URZ ;  /* 0x00000280050a7890 */ /* 0x000fe2000fffe03f */
[-CC-:B------:R-:W-:Y:S01]  /*72a0*/  FFMA.FTZ R25, R41, R0.reuse, -R169.reuse ;  /* 0x0000000029197223 */ /* 0x180fe200000108a9 */
[----:B------:R-:W-:Y:S01]  /*72b0*/  UMOV UR11, 0x40000040 ;  /* 0x40000040000b7882 */ /* 0x000fe20000000000 */
[-CC-:B------:R-:W-:Y:S01]  /*72c0*/  FFMA.FTZ R41, R57, R0.reuse, -R169.reuse ;  /* 0x0000000039297223 */ /* 0x180fe200000108a9 */
[-CC-:B------:R-:W-:Y:S01]  /*72d0*/  FFMA.FTZ R57, R73, R0.reuse, -R169.reuse ;  /* 0x0000000049397223 */ /* 0x180fe200000108a9 */
[----:B------:R-:W-:Y:S01]  /*72e0*/  FADD.FTZ R73, -R9, R6 ;  /* 0x0000000609497221 */ /* 0x000fe20000010100 */
[-CC-:B------:R-:W-:Y:S01]  /*72f0*/  FFMA.FTZ R180, R24, R0.reuse, -R169.reuse ;  /* 0x0000000018b47223 */ /* 0x180fe200000108a9 */
[-CC-:B------:R-:W-:Y:S01]  /*7300*/  FFMA.FTZ R182, R28, R0.reuse, -R169.reuse ;  /* 0x000000001cb67223 */ /* 0x180fe200000108a9 */
[----:B------:R-:W-:Y:S01]  /*7310*/  MUFU.EX2 R11, R11 ;  /* 0x0000000b000b7308 */ /* 0x000fe20000000800 */
[-C--:B------:R-:W-:Y:S01]  /*7320*/  FMUL.FTZ R6, R73, R0.reuse ;  /* 0x0000000049067220 */ /* 0x080fe20000410000 */
[-C--:B------:R-:W-:Y:S01]  /*7330*/  FMUL.FTZ R73, R9, R0.reuse ;  /* 0x0000000009497220 */ /* 0x080fe20000410000 */
[-CC-:B------:R-:W-:Y:S01]  /*7340*/  FFMA.FTZ R13, R29, R0.reuse, -R169.reuse ;  /* 0x000000001d0d7223 */ /* 0x180fe200000108a9 */
[-CC-:B------:R-:W-:Y:S01]  /*7350*/  FFMA.FTZ R176, R32, R0.reuse, -R169.reuse ;  /* 0x0000000020b07223 */ /* 0x180fe200000108a9 */
[-C--:B------:R-:W-:Y:S01]  /*7360*/  FFMA.FTZ R15, R33, R0.reuse, -R169 ;  /* 0x00000000210f7223 */ /* 0x080fe200000108a9 */
[-CC-:B------:R-:W-:Y:S01]  /*7370*/  FFMA.FTZ R181, R26, R0.reuse, -R73.reuse ;  /* 0x000000001ab57223 */ /* 0x180fe20000010849 */
[----:B------:R-:W-:Y:S01]  /*7380*/  FFMA.FTZ R20, R27, R0, -R73 ;  /* 0x000000001b147223 */ /* 0x000fe20000010849 */
[----:B------:R-:W1:Y:S01]  /*7390*/  MUFU.EX2 R180, R180 ;  /* 0x000000b400b47308 */ /* 0x000e620000000800 */
[----:B------:R-:W-:-:S02]  /*73a0*/  IMAD.U32 R27, RZ, RZ, UR37 ;  /* 0x00000025ff1b7e24 */ /* 0x000fc4000f8e00ff */
[-CC-:B------:R-:W-:Y:S01]  /*73b0*/  FFMA.FTZ R183, R30, R0.reuse, -R73.reuse ;  /* 0x000000001eb77223 */ /* 0x180fe20000010849 */
[-CC-:B------:R-:W-:Y:S01]  /*73c0*/  FFMA.FTZ R32, R31, R0.reuse, -R73.reuse ;  /* 0x000000001f207223 */ /* 0x180fe20000010849 */
[-CC-:B------:R-:W-:Y:S01]  /*73d0*/  FFMA.FTZ R177, R34, R0.reuse, -R73.reuse ;  /* 0x0000000022b17223 */ /* 0x180fe20000010849 */
[----:B------:R-:W-:Y:S01]  /*73e0*/  IADD3 R31, -R23, 0xb, RZ ;  /* 0x0000000b171f7810 */ /* 0x000fe20007ffe1ff */
[-C--:B------:R-:W-:Y:S01]  /*73f0*/  FFMA.FTZ R34, R35, R0.reuse, -R73 ;  /* 0x0000000023227223 */ /* 0x080fe20000010849 */
[----:B------:R-:W-:Y:S01]  /*7400*/  @!P1 LEA R27, R27, UR38, 0x3 ;  /* 0x000000261b1b9c11 */ /* 0x000fe2000f8e18ff */
[----:B------:R-:W-:Y:S01]  /*7410*/  MUFU.EX2 R6, R6 ;  /* 0x0000000600067308 */ /* 0x000fe20000000800 */
[-C--:B------:R-:W-:Y:S01]  /*7420*/  FFMA.FTZ R178, R36, R0.reuse, -R169 ;  /* 0x0000000024b27223 */ /* 0x080fe200000108a9 */
[-C--:B------:R-:W-:Y:S01]  /*7430*/  FFMA.FTZ R179, R38, R0.reuse, -R73 ;  /* 0x0000000026b37223 */ /* 0x080fe20000010849 */
[----:B------:R-:W-:Y:S01]  /*7440*/  FFMA.FTZ R21, R37, R0, -R169 ;  /* 0x0000000025157223 */ /* 0x000fe200000108a9 */
[----:B------:R-:W-:-:S02]  /*7450*/  @!P1 VIADD R27, R27, 0x28840 ;  /* 0x000288401b1b9836 */ /* 0x000fc40000000000 */
[-C--:B------:R-:W-:Y:S01]  /*7460*/  FFMA.FTZ R38, R39, R0.reuse, -R73 ;  /* 0x0000000027267223 */ /* 0x080fe20000010849 */
[-C--:B------:R-:W-:Y:S01]  /*7470*/  FFMA.FTZ R172, R40, R0.reuse, -R169 ;  /* 0x0000000028ac7223 */ /* 0x080fe200000108a9 */
[----:B------:R-:W-:Y:S01]  /*7480*/  FFMA.FTZ R173, R42, R0, -R73 ;  /* 0x000000002aad7223 */ /* 0x000fe20000010849 */
[----:B------:R-:W2:Y:S01]  /*7490*/  MUFU.EX2 R181, R181 ;  /* 0x000000b500b57308 */ /* 0x000ea20000000800 */
[----:B------:R-:W-:Y:S01]  /*74a0*/  @!P1 PRMT R27, RZ, 0x654, R27 ;  /* 0x00000654ff1b9816 */ /* 0x000fe2000000001b */
[----:B-1----:R-:W-:Y:S01]  /*74b0*/  FFMA.FTZ R4, R7, R4, R180 ;  /* 0x0000000407047223 */ /* 0x002fe200000100b4 */
[-C--:B------:R-:W-:Y:S01]  /*74c0*/  FFMA.FTZ R30, R43, R0.reuse, -R73 ;  /* 0x000000002b1e7223 */ /* 0x080fe20000010849 */
[-C--:B------:R-:W-:Y:S01]  /*74d0*/  FFMA.FTZ R174, R44, R0.reuse, -R169 ;  /* 0x000000002cae7223 */ /* 0x080fe200000108a9 */
[-C--:B------:R-:W-:Y:S01]  /*74e0*/  FFMA.FTZ R175, R46, R0.reuse, -R73 ;  /* 0x000000002eaf7223 */ /* 0x080fe20000010849 */
[-C--:B------:R-:W-:Y:S01]  /*74f0*/  FFMA.FTZ R29, R45, R0.reuse, -R169 ;  /* 0x000000002d1d7223 */ /* 0x080fe200000108a9 */
[-C--:B------:R-:W-:Y:S01]  /*7500*/  FFMA.FTZ R26, R47, R0.reuse, -R73 ;  /* 0x000000002f1a7223 */ /* 0x080fe20000010849 */
[----:B------:R-:W1:Y:S01]  /*7510*/  MUFU.EX2 R20, R20 ;  /* 0x0000001400147308 */ /* 0x000e620000000800 */
        /* <DEDUP_REMOVED lines=8> */
[----:B--2---:R-:W-:Y:S01]  /*75a0*/  FFMA.FTZ R3, R6, R3, R181 ;  /* 0x0000000306037223 */ /* 0x004fe200000100b5 */
[-CC-:B------:R-:W-:Y:S01]  /*75b0*/  FFMA.FTZ R8, R72, R0.reuse, -R169.reuse ;  /* 0x0000000048087223 */ /* 0x180fe200000108a9 */
[-CC-:B------:R-:W-:Y:S01]  /*75c0*/  FFMA.FTZ R10, R76, R0.reuse, -R169.reuse ;  /* 0x000000004c0a7223 */ /* 0x180fe200000108a9 */
[-CC-:B------:R-:W-:Y:S01]  /*75d0*/  FFMA.FTZ R61, R77, R0.reuse, -R169.reuse ;  /* 0x000000004d3d7223 */ /* 0x180fe200000108a9 */
[-CC-:B------:R-:W-:Y:S01]  /*75e0*/  FFMA.FTZ R12, R80, R0.reuse, -R169.reuse ;  /* 0x00000000500c7223 */ /* 0x180fe200000108a9 */
[-CC-:B------:R-:W-:Y:S01]  /*75f0*/  FFMA.FTZ R65, R81, R0.reuse, -R169.reuse ;  /* 0x0000000051417223 */ /* 0x180fe200000108a9 */
[-CC-:B------:R-:W-:Y:S01]  /*7600*/  FFMA.FTZ R84, R84, R0.reuse, -R169.reuse ;  /* 0x0000000054547223 */ /* 0x180fe200000108a9 */
[----:B------:R-:W-:Y:S01]  /*7610*/  MUFU.EX2 R183, R183 ;  /* 0x000000b700b77308 */ /* 0x000fe20000000800 */
[-C--:B------:R-:W-:Y:S01]  /*7620*/  FFMA.FTZ R69, R85, R0.reuse, -R169 ;  /* 0x0000000055457223 */ /* 0x080fe200000108a9 */
[-CC-:B------:R-:W-:Y:S01]  /*7630*/  FFMA.FTZ R28, R51, R0.reuse, -R73.reuse ;  /* 0x00000000331c7223 */ /* 0x180fe20000010849 */
[-CC-:B------:R-:W-:Y:S01]  /*7640*/  FFMA.FTZ R171, R54, R0.reuse, -R73.reuse ;  /* 0x0000000036ab7223 */ /* 0x180fe20000010849 */
[-CC-:B------:R-:W-:Y:S01]  /*7650*/  FFMA.FTZ R24, R55, R0.reuse, -R73.reuse ;  /* 0x0000000037187223 */ /* 0x180fe20000010849 */
[--C-:B------:R-:W-:Y:S01]  /*7660*/  FFMA.FTZ R36, R59, R0, -R73.reuse ;  /* 0x000000003b247223 */ /* 0x100fe20000010849 */
[----:B------:R-:W-:Y:S01]  /*7670*/  F2FP.BF16.F32.PACK_AB R180, R11, R180 ;  /* 0x000000b40bb4723e */ /* 0x000fe200000010ff */
[-CC-:B------:R-:W-:Y:S01]  /*7680*/  FFMA.FTZ R63, R63, R0.reuse, -R73.reuse ;  /* 0x000000003f3f7223 */ /* 0x180fe20000010849 */
[----:B------:R-:W-:Y:S01]  /*7690*/  MUFU.EX2 R13, R13 ;  /* 0x0000000d000d7308 */ /* 0x000fe20000000800 */
[-CC-:B------:R-:W-:Y:S01]  /*76a0*/  FFMA.FTZ R66, R66, R0.reuse, -R73.reuse ;  /* 0x0000000042427223 */ /* 0x180fe20000010849 */
[-CC-:B------:R-:W-:Y:S01]  /*76b0*/  FFMA.FTZ R67, R67, R0.reuse, -R73.reuse ;  /* 0x0000000043437223 */ /* 0x180fe20000010849 */
[----:B-1----:R-:W-:Y:S01]  /*76c0*/  F2FP.BF16.F32.PACK_AB R181, R20, R181 ;  /* 0x000000b514b5723e */ /* 0x002fe200000010ff */
        /* <DEDUP_REMOVED lines=9> */
[----:B------:R-:W-:Y:S01]  /*7760*/  FFMA.FTZ R86, R86, R0, -R73 ;  /* 0x0000000056567223 */ /* 0x000fe20000010849 */
[----:B------:R-:W-:Y:S01]  /*7770*/  IMAD.U32 R35, RZ, RZ, UR7 ;  /* 0x00000007ff237e24 */ /* 0x000fe2000f8e00ff */
[----:B------:R-:W-:Y:S01]  /*7780*/  UIADD3 UR7, UR6, -0x1, URZ ;  /* 0xffffffff06077890 */ /* 0x000fe2000fffe03f */
[----:B------:R-:W-:Y:S03]  /*7790*/  MUFU.EX2 R176, R176 ;  /* 0x000000b000b07308 */ /* 0x000fe60000000800 */
[----:B------:R-:W-:-:S03]  /*77a0*/  @!P1 LEA R35, R35, UR38, 0x3 ;  /* 0x0000002623239c11 */ /* 0x000fc6000f8e18ff */
[----:B------:R-:W-:Y:S01]  /*77b0*/  UMOV UR6, UR7 ;  /* 0x0000000700067c82 */ /* 0x000fe20008000000 */
[----:B------:R-:W-:Y:S01]  /*77c0*/  UMOV UR7, UR37 ;  /* 0x0000002500077c82 */ /* 0x000fe20008000000 */
        /* <DEDUP_REMOVED lines=8> */
[----:B------:R-:W-:-:S05]  /*7850*/  WARPGROUP.ARRIVE ;  /* 0x00000000000079c5 */ /* 0x000fca0000000000 */
[----:B------:R-:W-:Y:S01]  /*7860*/  MUFU.EX2 R172, R172 ;  /* 0x000000ac00ac7308 */ /* 0x000fe20000000800 */
[-CC-:B------:R-:W-:Y:S01]  /*7870*/  FFMA.FTZ R152, R56, R0.reuse, -R169.reuse ;  /* 0x0000000038987223 */ /* 0x180fe200000108a9 */
[-C--:B------:R-:W-:Y:S01]  /*7880*/  FFMA.FTZ R154, R60, R0.reuse, -R169 ;  /* 0x000000003c9a7223 */ /* 0x080fe200000108a9 */
[-CC-:B------:R-:W-:Y:S01]  /*7890*/  FFMA.FTZ R153, R58, R0.reuse, -R73.reuse ;  /* 0x000000003a997223 */ /* 0x180fe20000010849 */
[----:B------:R-:W-:Y:S01]  /*78a0*/  FFMA.FTZ R155, R62, R0, -R73 ;  /* 0x000000003e9b7223 */ /* 0x000fe20000010849 */
[----:B------:R-:W-:Y:S01]  /*78b0*/  HGMMA.64x128x16.F32.BF16 R88, R156, gdesc[UR8].tnspB, R88, gsb0 ;  /* 0x41e000089c587df0 */ /* 0x000fe20008001858 */
[----:B------:R-:W-:Y:S01]  /*78c0*/  UIADD3 UR10, UR5, 0x300, URZ ;  /* 0x00000300050a7890 */ /* 0x000fe2000fffe03f */
[----:B------:R-:W-:Y:S01]  /*78d0*/  UMOV UR11, 0x40000040 ;  /* 0x40000040000b7882 */ /* 0x000fe20000000000 */
        /* <DEDUP_REMOVED lines=27> */
[----:B------:R-:W-:Y:S02]  /*7a90*/  UMOV UR11, 0x40000040 ;  /* 0x40000040000b7882 */ /* 0x000fe40000000000 */
[----:B------:R-:W-:-:S02]  /*7aa0*/  UMOV UR5, UR36 ;  /* 0x0000002400057c82 */ /* 0x000fc40008000000 */
        /* <DEDUP_REMOVED lines=15> */
[----:B------:R-:W-:Y:S08]  /*7ba0*/  MUFU.EX2 R10, R10 ;  /* 0x0000000a000a7308 */ /* 0x000ff00000000800 */
[----:B------:R-:W2:Y:S01]  /*7bb0*/  MUFU.EX2 R61, R61 ;  /* 0x0000003d003d7308 */ /* 0x000ea20000000800 */
[----:B------:R-:W-:-:S02]  /*7bc0*/  WARPGROUP.DEPBAR.LE gsb0, 0x0 ;  /* 0x00008000000079c5 */ /* 0x000fc40000010000 */
[----:B------:R-:W-:-:S05]  /*7bd0*/  WARPGROUP.ARRIVE ;  /* 0x00000000000079c5 */ /* 0x000fca0000000000 */
[----:B------:R-:W3:Y:S01]  /*7be0*/  MUFU.EX2 R161, R74 ;  /* 0x0000004a00a17308 */ /* 0x000ee20000000800 */
[----:B-1----:R-:W-:Y:S01]  /*7bf0*/  F2FP.BF16.F32.PACK_AB R160, R57, R8 ;  /* 0x0000000839a0723e */ /* 0x002fe200000010ff */
[----:B------:R-:W-:Y:S01]  /*7c00*/  HGMMA.64x128x16.F32.BF16 R88, R164, gdesc[UR8].tnspB, R88, gsb0 ;  /* 0x41e00008a4587df0 */ /* 0x000fe20008001858 */
[----:B--2---:R-:W-:-:S05]  /*7c10*/  F2FP.BF16.F32.PACK_AB R162, R61, R10 ;  /* 0x0000000a3da2723e */ /* 0x004fca00000010ff */
[----:B------:R-:W1:Y:S08]  /*7c20*/  MUFU.EX2 R163, R78 ;  /* 0x0000004e00a37308 */ /* 0x000e700000000800 */
[----:B------:R-:W2:Y:S08]  /*7c30*/  MUFU.EX2 R79, R79 ;  /* 0x0000004f004f7308 */ /* 0x000eb00000000800 */
[----:B------:R-:W4:Y:S08]  /*7c40*/  MUFU.EX2 R12, R12 ;  /* 0x0000000c000c7308 */ /* 0x000f300000000800 */
[----:B------:R-:W-:Y:S08]  /*7c50*/  MUFU.EX2 R65, R65 ;  /* 0x0000004100417308 */ /* 0x000ff00000000800 */
[----:B------:R-:W-:Y:S08]  /*7c60*/  MUFU.EX2 R83, R83 ;  /* 0x0000005300537308 */ /* 0x000ff00000000800 */
[----:B------:R-:W-:Y:S08]  /*7c70*/  MUFU.EX2 R14, R84 ;  /* 0x00000054000e7308 */ /* 0x000ff00000000800 */
[----:B------:R-:W-:Y:S01]  /*7c80*/  MUFU.EX2 R69, R69 ;  /* 0x0000004500457308 */ /* 0x000fe20000000800 */
[----:B------:R-:W-:-:S02]  /*7c90*/  WARPGROUP.DEPBAR.LE gsb0, 0x0 ;  /* 0x00008000000079c5 */ /* 0x000fc40000010000 */
[----:B------:R5:W-:Y:S06]  /*7ca0*/  BAR.ARV R31, 0x100 ;  /* 0x0004001f0000751d */ /* 0x000bec0000002000 */
[----:B------:R3:W-:Y:S01]  /*7cb0*/  @!P1 SYNCS.ARRIVE.TRANS64.RED.A1T0 RZ, [R27+URZ], RZ ;  /* 0x000000ff1bff99a7 */ /* 0x0007e2000810043f */
[----:B------:R-:W4:Y:S01]  /*7cc0*/  MUFU.EX2 R165, R82 ;  /* 0x0000005200a57308 */ /* 0x000f220000000800 */
[----:B-----5:R-:W-:Y:S02]  /*7cd0*/  @!P1 VIADD R31, R35, 0x28860 ;  /* 0x00028860231f9836 */ /* 0x020fe40000000000 */
[-C--:B------:R-:W-:Y:S01]  /*7ce0*/  FMUL.FTZ R88, R88, R7.reuse ;  /* 0x0000000758587220 */ /* 0x080fe20000410000 */
[-C--:B------:R-:W-:Y:S01]  /*7cf0*/  FMUL.FTZ R89, R89, R7.reuse ;  /* 0x0000000759597220 */ /* 0x080fe20000410000 */
[-C--:B------:R-:W-:Y:S01]  /*7d00*/  FMUL.FTZ R92, R92, R7.reuse ;  /* 0x000000075c5c7220 */ /* 0x080fe20000410000 */
[-C--:B------:R-:W-:Y:S01]  /*7d10*/  FMUL.FTZ R93, R93, R7.reuse ;  /* 0x000000075d5d7220 */ /* 0x080fe20000410000 */
[----:B------:R-:W-:Y:S01]  /*7d20*/  @!P1 PRMT R31, RZ, 0x654, R31 ;  /* 0x00000654ff1f9816 */ /* 0x000fe2000000001f */
[----:B---3--:R-:W-:Y:S01]  /*7d30*/  FADD.FTZ R27, R11, R4 ;  /* 0x000000040b1b7221 */ /* 0x008fe20000010000 */
[----:B------:R-:W-:Y:S01]  /*7d40*/  FADD.FTZ R4, R20, R3 ;  /* 0x0000000314047221 */ /* 0x000fe20000010000 */
[----:B------:R-:W3:Y:S01]  /*7d50*/  MUFU.EX2 R167, R86 ;  /* 0x0000005600a77308 */ /* 0x000ee20000000800 */
        /* <DEDUP_REMOVED lines=59> */
[-C--:B------:R-:W-:Y:S01]  /*8110*/  FMUL.FTZ R148, R148, R7.reuse ;  /* 0x0000000794947220 */ /* 0x080fe20000410000 */
[----:B------:R-:W-:Y:S01]  /*8120*/  FMUL.FTZ R149, R149, R7 ;  /* 0x0000000795957220 */ /* 0x000fe20000410000 */
        /* <DEDUP_REMOVED lines=40> */
[----:B------:R-:W-:Y:S01]  /*83b0*/  FADD.FTZ R3, R61, R20 ;  /* 0x000000143d037221 */ /* 0x000fe20000010000 */
[----:B--2---:R-:W-:Y:S01]  /*83c0*/  FADD.FTZ R4, R79, R4 ;  /* 0x000000044f047221 */ /* 0x004fe20000010000 */
[-C--:B------:R-:W-:Y:S01]  /*83d0*/  FMUL.FTZ R130, R130, R6.reuse ;  /* 0x0000000682827220 */ /* 0x080fe20000410000 */
[-C--:B------:R-:W-:Y:S01]  /*83e0*/  FMUL.FTZ R131, R131, R6.reuse ;  /* 0x0000000683837220 */ /* 0x080fe20000410000 */
[----:B----4-:R-:W-:Y:S01]  /*83f0*/  FADD.FTZ R20, R12, R3 ;  /* 0x000000030c147221 */ /* 0x010fe20000010000 */
        /* <DEDUP_REMOVED lines=11> */
[-C--:B------:R-:W-:Y:S01]  /*84b0*/  FMUL.FTZ R146, R146, R6.reuse ;  /* 0x0000000692927220 */ /* 0x080fe20000410000 */
[-C--:B------:R-:W-:Y:S01]  /*84c0*/  FMUL.FTZ R147, R147, R6.reuse ;  /* 0x0000000693937220 */ /* 0x080fe20000410000 */
[-C--:B------:R-:W-:Y:S01]  /*84d0*/  FMUL.FTZ R150, R150, R6.reuse ;  /* 0x0000000696967220 */ /* 0x080fe20000410000 */
[----:B------:R-:W-:Y:S01]  /*84e0*/  FMUL.FTZ R151, R151, R6 ;  /* 0x0000000697977220 */ /* 0x000fe20000410000 */
[----:B------:R-:W-:Y:S01]  /*84f0*/  F2FP.BF16.F32.PACK_AB R182, R13, R182 ;  /* 0x000000b60db6723e */ /* 0x000fe200000010ff */
[----:B------:R-:W-:Y:S01]  /*8500*/  FADD.FTZ R4, R69, R8 ;  /* 0x0000000845047221 */ /* 0x000fe20000010000 */
[----:B------:R-:W-:Y:S01]  /*8510*/  F2FP.BF16.F32.PACK_AB R176, R15, R176 ;  /* 0x000000b00fb0723e */ /* 0x000fe200000010ff */
[----:B-----5:R-:W-:Y:S01]  /*8520*/  FADD.FTZ R3, R24, R3 ;  /* 0x0000000318037221 */ /* 0x020fe20000010000 */
        /* <DEDUP_REMOVED lines=28> */
.L_x_7436:
[----:B------:R-:W-:Y:S06]  /*86f0*/  BAR.ARV 0x8, 0x120 ;  /* 0x0204800000007b1d */ /* 0x000fec0000002000 */
[----:B------:R-:W-:Y:S05]  /*8700*/  @!P0 BRA `(.L_x_7446) ;  /* 0x0000000000048947 */ /* 0x000fea0003800000 */
[----:B------:R-:W-:Y:S01]  /*8710*/  BPT.TRAP 0x1 ;  /* 0x000000040000795c */ /* 0x000fe20000300000 */
.L_x_7446:
[----:B------:R-:W-:Y:S01]  /*8720*/  ULEA UR5, UR37, UR38, 0x3 ;  /* 0x0000002625057291 */ /* 0x000fe2000f8e183f */
[----:B------:R-:W-:-:S05]  /*8730*/  IMAD.U32 R6, RZ, RZ, UR36 ;  /* 0x00000024ff067e24 */ /* 0x000fca000f8e00ff */
[----:B------:R-:W-:-:S04]  /*8740*/  SHF.L.U32 R6, R6, 0x1f, RZ ;  /* 0x0000001f06067819 */ /* 0x000fc800000006ff */
[----:B------:R1:W2:Y:S01]  /*8750*/  SYNCS.PHASECHK.TRANS64.TRYWAIT P2, [UR5+0x28850], R6 ;  /* 0x02885006ff0075a7 */ /* 0x0002a20008040145 */
[----:B------:R-:W-:Y:S05]  /*8760*/  @!P0 BRA `(.L_x_7447) ;  /* 0x0000000000048947 */ /* 0x000fea0003800000 */
[----:B------:R-:W-:Y:S01]  /*8770*/  BPT.TRAP 0x1 ;  /* 0x000000040000795c */ /* 0x000fe20000300000 */
.L_x_7447:
[----:B--2---:R-:W-:Y:S05]  /*8780*/  @P2 BRA `(.L_x_7448) ;  /* 0x0000000000082947 */ /* 0x004fea0003800000 */
[----:B------:R-:W2:Y:S02]  /*8790*/  SYNCS.PHASECHK.TRANS64.TRYWAIT P0, [UR5+0x28850], R6 ;  /* 0x02885006ff0075a7 */ /* 0x000ea40008000145 */
[----:B--2---:R-:W-:Y:S05]  /*87a0*/  @!P0 BRA `(.L_x_7449) ;  /* 0x0000004800b88947 */ /* 0x004fea0003800000 */
.L_x_7448:
[----:B------:R-:W-:Y:S01]  /*87b0*/  UIADD3 UR38, UR38, 0x400, URZ ;  /* 0x0000040026267890 */ /* 0x000fe2000fffe03f */
[----:B------:R-:W-:Y:S01]  /*87c0*/  WARPGROUP.ARRIVE ;  /* 0x00000000000079c5 */ /* 0x000fe20000000000 */
[----:B------:R-:W-:Y:S01]  /*87d0*/  UMOV UR7, 0x40000040 ;  /* 0x4000004000077882 */ /* 0x000fe20000000000 */
[----:B-12---:R-:W1:Y:S01]  /*87e0*/  SHFL.BFLY PT, R6, R3, 0x2, 0x1f ;  /* 0x0c401f0003067f89 */ /* 0x006e6200000e0000 */
[----:B------:R-:W-:Y:S01]  /*87f0*/  USHF.R.U32.HI UR38, URZ, 0x4, UR38 ;  /* 0x000000043f267899 */ /* 0x000fe20008011626 */
[----:B------:R-:W-:Y:S01]  /*8800*/  IMAD.MOV.U32 R21, RZ, RZ, RZ ;  /* 0x000000ffff157224 */ /* 0x000fe200078e00ff */
[----:B------:R-:W-:Y:S01]  /*8810*/  UIADD3 UR56, UR56, 0x1, URZ ;  /* 0x0000000138387890 */ /* 0x000fe2000fffe03f */
[----:B------:R-:W2:Y:S01]  /*8820*/  SHFL.BFLY PT, R7, R4, 0x2, 0x1f ;  /* 0x0c401f0004077f89 */ /* 0x000ea200000e0000 */
[----:B------:R-:W-:Y:S01]  /*8830*/  ULOP3.LUT UR38, UR38, 0x3fff, URZ, 0xc0, !UPT ;  /* 0x00003fff26267892 */ /* 0x000fe2000f8ec03f */
[----:B------:R-:W-:Y:S02]  /*8840*/  IMAD.MOV.U32 R14, RZ, RZ, RZ ;  /* 0x000000ffff0e7224 */ /* 0x000fe400078e00ff */
[----:B------:R-:W-:Y:S01]  /*8850*/  IMAD.MOV.U32 R20, RZ, RZ, -0x800000 ;  /* 0xff800000ff147424 */ /* 0x000fe200078e00ff */
        /* <DEDUP_REMOVED lines=9> */
[----:B------:R-:W-:Y:S02]  /*88f0*/  IMAD.MOV.U32 R3, RZ, RZ, -0x800000 ;  /* 0xff800000ff037424 */ /* 0x000fe400078e00ff */
[----:B--2---:R-:W-:Y:S01]  /*8900*/  FADD.FTZ R7, R7, R4 ;  /* 0x0000000407077221 */ /* 0x004fe20000010000 */
[----:B------:R-:W-:Y:S01]  /*8910*/  USEL UR37, UR37, URZ, UP0 ;  /* 0x0000003f25257287 */ /* 0x000fe20008000000 */
[----:B------:R-:W1:Y:S04]  /*8920*/  SHFL.BFLY PT, R11, R8, 0x1, 0x1f ;  /* 0x0c201f00080b7f89 */ /* 0x000e6800000e0000 */
[----:B------:R-:W2:Y:S01]  /*8930*/  SHFL.BFLY PT, R6, R7, 0x1, 0x1f ;  /* 0x0c201f0007067f89 */ /* 0x000ea200000e0000 */
[----:B-1----:R-:W-:Y:S01]  /*8940*/  FADD.FTZ R11, R8, R11 ;  /* 0x0000000b080b7221 */ /* 0x002fe20000010000 */
[----:B------:R-:W-:-:S02]  /*8950*/  IMAD.U32 R8, RZ, RZ, UR5 ;  /* 0x00000005ff087e24 */ /* 0x000fc4000f8e00ff */
[----:B--2---:R-:W-:Y:S02]  /*8960*/  FADD.FTZ R12, R7, R6 ;  /* 0x00000006070c7221 */ /* 0x004fe40000010000 */
[----:B------:R-:W-:-:S03]  /*8970*/  FSETP.NE.FTZ.AND P2, PT, R11, RZ, PT ;  /* 0x000000ff0b00720b */ /* 0x000fc60003f55000 */
[----:B------:R-:W-:-:S10]  /*8980*/  FSETP.NE.FTZ.AND P0, PT, R12, RZ, PT ;  /* 0x000000ff0c00720b */ /* 0x000fd40003f15000 */
[----:B------:R-:W1:Y:S01]  /*8990*/  @P2 MUFU.LG2 R10, R11 ;  /* 0x0000000b000a2308 */ /* 0x000e620000000c00 */
[C---:B------:R-:W-:Y:S02]  /*89a0*/  @P2 FMUL.FTZ R13, R0.reuse, 0.69314718246459960938 ;  /* 0x3f317218000d2820 */ /* 0x040fe40000410000 */
[----:B------:R-:W-:Y:S01]  /*89b0*/  @P0 FMUL.FTZ R4, R0, 0.69314718246459960938 ;  /* 0x3f31721800040820 */ /* 0x000fe20000410000 */
[----:B------:R-:W-:-:S04]  /*89c0*/  @!P1 VIADD R0, R8, 0x28860 ;  /* 0x0002886008009836 */ /* 0x000fc80000000000 */
[----:B------:R-:W2:Y:S01]  /*89d0*/  @P0 MUFU.LG2 R6, R12 ;  /* 0x0000000c00060308 */ /* 0x000ea20000000c00 */
[----:B------:R-:W-:-:S07]  /*89e0*/  @!P1 PRMT R0, RZ, 0x654, R0 ;  /* 0x00000654ff009816 */ /* 0x000fce0000000000 */
[----:B------:R-:W3:Y:S01]  /*89f0*/  @P0 MUFU.RCP R21, R12 ;  /* 0x0000000c00150308 */ /* 0x000ee20000001000 */
[----:B-1----:R-:W-:-:S04]  /*8a00*/  @P2 FMUL.FTZ R10, R10, 0.69314718246459960938 ;  /* 0x3f3172180a0a2820 */ /* 0x002fc80000410000 */
[----:B------:R-:W-:-:S03]  /*8a10*/  @P2 FFMA.FTZ R3, R13, R9, R10 ;  /* 0x000000090d032223 */ /* 0x000fc6000001000a */
[----:B------:R1:W4:Y:S01]  /*8a20*/  @P2 MUFU.RCP R14, R11 ;  /* 0x0000000b000e2308 */ /* 0x0003220000001000 */
        /* <DEDUP_REMOVED lines=40> */
[-C--:B---3--:R-:W-:Y:S01]  /*8cb0*/  FMUL.FTZ R15, R88, R21.reuse ;  /* 0x00000015580f7220 */ /* 0x088fe20000410000 */
        /* <DEDUP_REMOVED lines=31> */
[----:B------:R-:W-:Y:S01]  /*8eb0*/  FMUL.FTZ R21, R149, R21 ;  /* 0x0000001595157220 */ /* 0x000fe20000410000 */
        /* <DEDUP_REMOVED lines=31> */
[----:B------:R-:W-:-:S07]  /*90b0*/  FMUL.FTZ R151, R151, R14 ;  /* 0x0000000e97977220 */ /* 0x000fce0000410000 */
.L_x_7419:
        /* <DEDUP_REMOVED lines=8> */
[----:B------:R-:W-:Y:S01]  /*9140*/  VIADD R89, R22, UR42 ;  /* 0x0000002a16597c36 */ /* 0x000fe20008000000 */
[C---:B------:R-:W-:Y:S01]  /*9150*/  IADD3 R29, P2, R16.reuse, 0x20, RZ ;  /* 0x00000020101d7810 */ /* 0x040fe20007f5e0ff */
[----:B------:R-:W-:Y:S01]  /*9160*/  ULDC UR10, c[0x0][0xa88] ;  /* 0x0002a200000a7ab9 */ /* 0x000fe20000000800 */
[C---:B------:R-:W-:Y:S01]  /*9170*/  IADD3 R25, P5, R16.reuse, 0x60, RZ ;  /* 0x0000006010197810 */ /* 0x040fe20007fbe0ff */
[----:B------:R-:W-:Y:S01]  /*9180*/  VIADD R4, R89, 0x8 ;  /* 0x0000000859047836 */ /* 0x000fe20000000000 */
[C---:B------:R-:W-:Y:S01]  /*9190*/  LOP3.LUT R5, R16.reuse, 0x380, RZ, 0xc0, !PT ;  /* 0x0000038010057812 */ /* 0x040fe200078ec0ff */
[----:B------:R-:W1:Y:S01]  /*91a0*/  LDC.64 R86, c[0x0][0xb78] ;  /* 0x0002de00ff567b82 */ /* 0x000e620000000a00 */
[C---:B------:R-:W-:Y:S01]  /*91b0*/  IADD3 R81, P4, R16.reuse, 0x4000, RZ ;  /* 0x0000400010517810 */ /* 0x040fe20007f9e0ff */
[----:B------:R-:W-:Y:S01]  /*91c0*/  USHF.R.S32.HI UR5, URZ, 0x1f, UR43 ;  /* 0x0000001f3f057899 */ /* 0x000fe2000801142b */
[----:B------:R-:W-:Y:S01]  /*91d0*/  IADD3 R27, P6, R16, 0x40, RZ ;  /* 0x00000040101b7810 */ /* 0x000fe20007fde0ff */
[----:B------:R-:W-:Y:S01]  /*91e0*/  ULDC.64 UR8, c[0x0][0xb70] ;  /* 0x0002dc0000087ab9 */ /* 0x000fe20000000a00 */
[----:B------:R-:W-:Y:S01]  /*91f0*/  LOP3.LUT R28, R29, 0x380, RZ, 0xc0, !PT ;  /* 0x000003801d1c7812 */ /* 0x000fe200078ec0ff */
[----:B------:R-:W-:Y:S01]  /*9200*/  UIMAD UR5, UR5, UR8, URZ ;  /* 0x00000008050572a4 */ /* 0x000fe2000f8e023f */
[----:B------:R-:W-:Y:S01]  /*9210*/  LOP3.LUT P0, RZ, R186, 0x3, RZ, 0xc0, !PT ;  /* 0x00000003baff7812 */ /* 0x000fe2000780c0ff */
[----:B------:R-:W-:Y:S01]  /*9220*/  UIMAD.WIDE.U32 UR6, UR43, UR8, URZ ;  /* 0x000000082b0672a5 */ /* 0x000fe2000f8e003f */
[----:B------:R-:W-:Y:S01]  /*9230*/  LOP3.LUT R24, R25, 0x380, RZ, 0xc0, !PT ;  /* 0x0000038019187812 */ /* 0x000fe200078ec0ff */
[----:B------:R-:W-:Y:S01]  /*9240*/  UIMAD UR5, UR43, UR9, UR5 ;  /* 0x000000092b0572a4 */ /* 0x000fe2000f8e0205 */
[----:B------:R-:W-:Y:S01]  /*9250*/  SHF.R.U64 R5, R5, 0x3, RZ ;  /* 0x0000000305057819 */ /* 0x000fe200000012ff */
[----:B------:R-:W-:Y:S01]  /*9260*/  USHF.R.S32.HI UR8, URZ, 0x1f, UR44 ;  /* 0x0000001f3f087899 */ /* 0x000fe2000801142c */
[----:B------:R-:W-:Y:S01]  /*9270*/  LOP3.LUT R14, R81, 0x380, RZ, 0xc0, !PT ;  /* 0x00000380510e7812 */ /* 0x000fe200078ec0ff */
[----:B------:R-:W-:Y:S01]  /*9280*/  UIADD3 UR5, UR7, UR5, URZ ;  /* 0x0000000507057290 */ /* 0x000fe2000fffe03f */
[----:B------:R-:W-:-:S02]  /*9290*/  LOP3.LUT R26, R27, 0x380, RZ, 0xc0, !PT ;  /* 0x000003801b1a7812 */ /* 0x000fc400078ec0ff */
[----:B------:R-:W-:Y:S02]  /*92a0*/  SHF.R.U64 R28, R28, 0x3, RZ ;  /* 0x000000031c1c7819 */ /* 0x000fe400000012ff */
[----:B------:R-:W-:Y:S02]  /*92b0*/  ISETP.GE.OR P1, PT, R4, UR10, P0 ;  /* 0x0000000a04007c0c */ /* 0x000fe40008726670 */
[----:B------:R-:W-:Y:S02]  /*92c0*/  SHF.R.U64 R24, R24, 0x3, RZ ;  /* 0x0000000318187819 */ /* 0x000fe400000012ff */
[----:B------:R-:W-:Y:S01]  /*92d0*/  LOP3.LUT R4, R5, R16, RZ, 0x3c, !PT ;  /* 0x0000001005047212 */ /* 0x000fe200078e3cff */
[----:B------:R-:W-:Y:S01]  /*92e0*/  IMAD.MOV.U32 R5, RZ, RZ, R17 ;  /* 0x000000ffff057224 */ /* 0x000fe200078e0011 */
[----:B------:R-:W-:Y:S02]  /*92f0*/  SHF.R.U64 R14, R14, 0x3, RZ ;  /* 0x000000030e0e7819 */ /* 0x000fe400000012ff */
[----:B------:R-:W-:-:S02]  /*9300*/  SHF.R.U64 R26, R26, 0x3, RZ ;  /* 0x000000031a1a7819 */ /* 0x000fc400000012ff */
[----:B------:R-:W-:Y:S01]  /*9310*/  LOP3.LUT R28, R28, R29, RZ, 0x3c, !PT ;  /* 0x0000001d1c1c7212 */ /* 0x000fe200078e3cff */
[--C-:B------:R-:W-:Y:S01]  /*9320*/  IMAD.X R29, RZ, RZ, R17.reuse, P2 ;  /* 0x000000ffff1d7224 */ /* 0x100fe200010e0611 */
[----:B------:R-:W-:Y:S02]  /*9330*/  LOP3.LUT R24, R24, R25, RZ, 0x3c, !PT ;  /* 0x0000001918187212 */ /* 0x000fe400078e3cff */
[----:B------:R-:W-:Y:S02]  /*9340*/  IADD3 R25, P2, R16, 0x4040, RZ ;  /* 0x0000404010197810 */ /* 0x000fe40007f5e0ff */
[----:B------:R-:W-:Y:S02]  /*9350*/  LOP3.LUT R14, R14, R81, RZ, 0x3c, !PT ;  /* 0x000000510e0e7212 */ /* 0x000fe400078e3cff */
[----:B------:R-:W-:Y:S01]  /*9360*/  LOP3.LUT R26, R26, R27, RZ, 0x3c, !PT ;  /* 0x0000001b1a1a7212 */ /* 0x000fe200078e3cff */
[----:B------:R-:W-:Y:S01]  /*9370*/  IMAD.X R27, RZ, RZ, R17, P6 ;  /* 0x000000ffff1b7224 */ /* 0x000fe200030e0611 */
[----:B------:R-:W-:-:S02]  /*9380*/  MOV R81, R4 ;  /* 0x0000000400517202 */ /* 0x000fc40000000f00 */
[----:B------:R-:W-:Y:S02]  /*9390*/  F2FP.BF16.F32.PACK_AB R5, R10, R13 ;  /* 0x0000000d0a05723e */ /* 0x000fe400000010ff */
[----:B------:R-:W-:Y:S02]  /*93a0*/  IADD3 R84, P6, R16, 0x4060, RZ ;  /* 0x0000406010547810 */ /* 0x000fe40007fde0ff */
[----:B------:R-:W-:Y:S02]  /*93b0*/  LOP3.LUT R10, R25, 0x380, RZ, 0xc0, !PT ;  /* 0x00000380190a7812 */ /* 0x000fe400078ec0ff */
[----:B------:R-:W-:Y:S02]  /*93c0*/  LOP3.LUT R13, R84, 0x380, RZ, 0xc0, !PT ;  /* 0x00000380540d7812 */ /* 0x000fe400078ec0ff */
[----:B------:R-:W-:Y:S02]  /*93d0*/  SHF.R.U64 R10, R10, 0x3, RZ ;  /* 0x000000030a0a7819 */ /* 0x000fe400000012ff */
[----:B------:R-:W-:Y:S01]  /*93e0*/  F2FP.BF16.F32.PACK_AB R4, R12, R15 ;  /* 0x0000000f0c04723e */ /* 0x000fe200000010ff */
[----:B------:R-:W-:Y:S01]  /*93f0*/  BAR.SYNC.DEFER_BLOCKING 0x1, 0x100 ;  /* 0x0044000000007b1d */ /* 0x000fe20000010000 */
[----:B------:R-:W-:-:S02]  /*9400*/  IADD3 R15, P3, R16, 0x4020, RZ ;  /* 0x00004020100f7810 */ /* 0x000fc40007f7e0ff */
[----:B------:R-:W-:Y:S02]  /*9410*/  F2FP.BF16.F32.PACK_AB R6, R6, R11 ;  /* 0x0000000b0606723e */ /* 0x000fe400000010ff */
[----:B------:R-:W-:Y:S01]  /*9420*/  SHF.R.U64 R11, R13, 0x3, RZ ;  /* 0x000000030d0b7819 */ /* 0x000fe200000012ff */
[--C-:B------:R-:W-:Y:S01]  /*9430*/  IMAD.X R13, RZ, RZ, R17.reuse, P3 ;  /* 0x000000ffff0d7224 */ /* 0x100fe200018e0611 */
[----:B------:R-:W-:Y:S01]  /*9440*/  LOP3.LUT R10, R10, R25, RZ, 0x3c, !PT ;  /* 0x000000190a0a7212 */ /* 0x000fe200078e3cff */
[--C-:B------:R-:W-:Y:S01]  /*9450*/  IMAD.X R25, RZ, RZ, R17.reuse, P5 ;  /* 0x000000ffff197224 */ /* 0x100fe200028e0611 */
[----:B------:R-:W-:Y:S02]  /*9460*/  LOP3.LUT R12, R15, 0x380, RZ, 0xc0, !PT ;  /* 0x000003800f0c7812 */ /* 0x000fe400078ec0ff */
[----:B------:R-:W-:Y:S02]  /*9470*/  F2FP.BF16.F32.PACK_AB R7, R7, R8 ;  /* 0x000000080707723e */ /* 0x000fe400000010ff */
[----:B------:R-:W-:Y:S01]  /*9480*/  LOP3.LUT R8, R11, R84, RZ, 0x3c, !PT ;  /* 0x000000540b087212 */ /* 0x000fe200078e3cff */
[----:B------:R-:W-:Y:S01]  /*9490*/  IMAD.X R11, RZ, RZ, R17, P2 ;  /* 0x000000ffff0b7224 */ /* 0x000fe200010e0611 */
[----:B------:R-:W-:-:S02]  /*94a0*/  MOV R85, R28 ;  /* 0x0000001c00557202 */ /* 0x000fc40000000f00 */
[----:B------:R-:W-:Y:S02]  /*94b0*/  SHF.R.U64 R12, R12, 0x3, RZ ;  /* 0x000000030c0c7819 */ /* 0x000fe400000012ff */
[----:B------:R-:W-:Y:S01]  /*94c0*/  MOV R29, R24 ;  /* 0x00000018001d7202 */ /* 0x000fe20000000f00 */
[----:B------:R-:W-:Y:S01]  /*94d0*/  IMAD.U32 R25, RZ, RZ, UR7 ;  /* 0x00000007ff197e24 */ /* 0x000fe2000f8e00ff */
[----:B------:R-:W-:Y:S01]  /*94e0*/  LOP3.LUT R12, R12, R15, RZ, 0x3c, !PT ;  /* 0x0000000f0c0c7212 */ /* 0x000fe200078e3cff */
[----:B------:R-:W-:Y:S01]  /*94f0*/  IMAD.U32 R24, RZ, RZ, UR6 ;  /* 0x00000006ff187e24 */ /* 0x000fe2000f8e00ff */
[----:B------:R-:W-:Y:S01]  /*9500*/  MOV R84, R26 ;  /* 0x0000001a00547202 */ /* 0x000fe20000000f00 */
[----:B------:R2:W-:Y:S01]  /*9510*/  STSM.16.M88.4 [R81], R4 ;  /* 0x0000000451007844 */ /* 0x0005e20000000200 */
[----:B------:R-:W-:Y:S01]  /*9520*/  IMAD.U32 R25, RZ, RZ, UR5 ;  /* 0x00000005ff197e24 */ /* 0x000fe2000f8e00ff */
[----:B------:R-:W-:Y:S01]  /*9530*/  MOV R83, R12 ;  /* 0x0000000c00537202 */ /* 0x000fe20000000f00 */
[----:B------:R-:W-:Y:S01]  /*9540*/  IMAD.X R15, RZ, RZ, R17, P4 ;  /* 0x000000ffff0f7224 */ /* 0x000fe200020e0611 */
[----:B------:R-:W-:Y:S01]  /*9550*/  F2FP.BF16.F32.PACK_AB R12, R65, R66 ;  /* 0x00000042410c723e */ /* 0x000fe200000010ff */
[----:B-1----:R-:W-:Y:S01]  /*9560*/  IMAD.WIDE.U32 R24, R86, UR44, R24 ;  /* 0x0000002c56187c25 */ /* 0x002fe2000f8e0018 */
[----:B------:R-:W-:Y:S01]  /*9570*/  F2FP.BF16.F32.PACK_AB R13, R63, R64 ;  /* 0x000000403f0d723e */ /* 0x000fe200000010ff */
[----:B------:R-:W-:Y:S01]  /*9580*/  ULDC.64 UR6, c[0x0][0xb40] ;  /* 0x0002d00000067ab9 */ /* 0x000fe20000000a00 */
[----:B------:R-:W-:-:S02]  /*9590*/  MOV R28, R14 ;  /* 0x0000000e001c7202 */ /* 0x000fc40000000f00 */
[----:B------:R-:W-:Y:S02]  /*95a0*/  F2FP.BF16.F32.PACK_AB R14, R61, R62 ;  /* 0x0000003e3d0e723e */ /* 0x000fe400000010ff */
[----:B------:R-:W-:Y:S02]  /*95b0*/  F2FP.BF16.F32.PACK_AB R15, R59, R60 ;  /* 0x0000003c3b0f723e */ /* 0x000fe400000010ff */
[----:B------:R-:W-:Y:S02]  /*95c0*/  SHF.R.S32.HI R27, RZ, 0x1f, R89 ;  /* 0x0000001fff1b7819 */ /* 0x000fe40000011459 */
[----:B--2---:R-:W-:Y:S01]  /*95d0*/  F2FP.BF16.F32.PACK_AB R6, R9, R78 ;  /* 0x0000004e0906723e */ /* 0x004fe200000010ff */
[----:B------:R-:W-:Y:S01]  /*95e0*/  IMAD.X R9, RZ, RZ, R17, P6 ;  /* 0x000000ffff097224 */ /* 0x000fe200030e0611 */
[----:B------:R-:W-:Y:S01]  /*95f0*/  MOV R81, R10 ;  /* 0x0000000a00517202 */ /* 0x000fe20000000f00 */
[----:B------:R-:W-:Y:S01]  /*9600*/  IMAD R10, R86, UR8, RZ ;  /* 0x00000008560a7c24 */ /* 0x000fe2000f8e02ff */
[----:B------:R-:W-:-:S02]  /*9610*/  F2FP.BF16.F32.PACK_AB R4, R79, R82 ;  /* 0x000000524f04723e */ /* 0x000fc400000010ff */
[----:B------:R-:W-:Y:S01]  /*9620*/  F2FP.BF16.F32.PACK_AB R5, R77, R80 ;  /* 0x000000504d05723e */ /* 0x000fe200000010ff */
[----:B------:R-:W-:Y:S01]  /*9630*/  IMAD R26, R87, UR44, R10 ;  /* 0x0000002c571a7c24 */ /* 0x000fe2000f8e020a */
[----:B------:R-:W-:Y:S02]  /*9640*/  F2FP.BF16.F32.PACK_AB R7, R75, R76 ;  /* 0x0000004c4b07723e */ /* 0x000fe400000010ff */
[----:B------:R-:W-:Y:S02]  /*9650*/  MOV R75, R8 ;  /* 0x00000008004b7202 */ /* 0x000fe40000000f00 */
[----:B------:R-:W-:Y:S01]  /*9660*/  F2FP.BF16.F32.PACK_AB R8, R73, R74 ;  /* 0x0000004a4908723e */ /* 0x000fe200000010ff */
[----:B------:R1:W-:Y:S01]  /*9670*/  STSM.16.M88.4 [R85], R4 ;  /* 0x0000000455007844 */ /* 0x0003e20000000200 */
[----:B------:R-:W-:Y:S02]  /*9680*/  F2FP.BF16.F32.PACK_AB R9, R71, R72 ;  /* 0x000000484709723e */ /* 0x000fe400000010ff */
[----:B------:R-:W-:-:S02]  /*9690*/  F2FP.BF16.F32.PACK_AB R10, R69, R70 ;  /* 0x00000046450a723e */ /* 0x000fc400000010ff */
[----:B------:R-:W-:Y:S02]  /*96a0*/  F2FP.BF16.F32.PACK_AB R11, R67, R68 ;  /* 0x00000044430b723e */ /* 0x000fe400000010ff */
[----:B------:R-:W-:Y:S02]  /*96b0*/  F2FP.BF16.F32.PACK_AB R30, R21, R30 ;  /* 0x0000001e151e723e */ /* 0x000fe400000010ff */
[----:B------:R-:W-:Y:S01]  /*96c0*/  ISETP.GE.OR P0, PT, R89, UR10, P0 ;  /* 0x0000000a59007c0c */ /* 0x000fe20008706670 */
[----:B------:R-:W-:Y:S04]  /*96d0*/  STSM.16.M88.4 [R84], R8 ;  /* 0x0000000854007844 */ /* 0x000fe80000000200 */
[----:B------:R2:W-:Y:S01]  /*96e0*/  STSM.16.M88.4 [R29], R12 ;  /* 0x0000000c1d007844 */ /* 0x0005e20000000200 */
[----:B-1----:R-:W-:-:S02]  /*96f0*/  F2FP.BF16.F32.PACK_AB R7, R51, R52 ;  /* 0x000000343307723e */ /* 0x002fc400000010ff */
[----:B------:R-:W-:Y:S02]  /*9700*/  IADD3 R51, P2, R89, R24, RZ ;  /* 0x0000001859337210 */ /* 0x000fe40007f5e0ff */
[----:B------:R-:W-:Y:S02]  /*9710*/  F2FP.BF16.F32.PACK_AB R4, R57, R58 ;  /* 0x0000003a3904723e */ /* 0x000fe400000010ff */
[----:B------:R-:W-:Y:S02]  /*9720*/  F2FP.BF16.F32.PACK_AB R5, R55, R56 ;  /* 0x000000383705723e */ /* 0x000fe400000010ff */
[----:B------:R-:W-:Y:S02]  /*9730*/  F2FP.BF16.F32.PACK_AB R6, R53, R54 ;  /* 0x000000363506723e */ /* 0x000fe400000010ff */
[----:B------:R-:W-:Y:S02]  /*9740*/  IADD3.X R52, R27, R25, R26, P2, !PT ;  /* 0x000000191b347210 */ /* 0x000fe400017fe41a */
[----:B------:R-:W-:Y:S01]  /*9750*/  F2FP.BF16.F32.PACK_AB R24, R49, R50 ;  /* 0x000000323118723e */ /* 0x000fe200000010ff */
[----:B------:R1:W-:Y:S01]  /*9760*/  STSM.16.M88.4 [R28], R4 ;  /* 0x000000041c007844 */ /* 0x0003e20000000200 */
        /* <DEDUP_REMOVED lines=8> */
[----:B--2---:R-:W-:Y:S02]  /*97f0*/  F2FP.BF16.F32.PACK_AB R29, R31, R32 ;  /* 0x000000201f1d723e */ /* 0x004fe400000010ff */
[----:B-1----:R-:W-:Y:S01]  /*9800*/  F2FP.BF16.F32.PACK_AB R28, R33, R34 ;  /* 0x00000022211c723e */ /* 0x002fe200000010ff */
[----:B------:R-:W-:Y:S01]  /*9810*/  STSM.16.M88.4 [R81], R44 ;  /* 0x0000002c51007844 */ /* 0x000fe20000000200 */
[----:B------:R-:W-:Y:S02]  /*9820*/  F2FP.BF16.F32.PACK_AB R31, R151, R0 ;  /* 0x00000000971f723e */ /* 0x000fe400000010ff */
[C---:B------:R-:W-:Y:S01]  /*9830*/  LEA R4, P2, R51.reuse, UR6, 0x2 ;  /* 0x0000000633047c11 */ /* 0x040fe2000f8410ff */
[----:B------:R-:W1:Y:S03]  /*9840*/  SHFL.IDX PT, R0, R188, RZ, 0x1f ;  /* 0x00001fffbc007589 */ /* 0x000e6600000e0000 */
[----:B------:R-:W-:Y:S01]  /*9850*/  LEA.HI.X R5, R51, UR7, R52, 0x2, P2 ;  /* 0x0000000733057c11 */ /* 0x000fe200090f1434 */
[----:B------:R2:W-:Y:S01]  /*9860*/  STSM.16.M88.4 [R75], R28 ;  /* 0x0000001c4b007844 */ /* 0x0005e20000000200 */
[----:B------:R-:W-:Y:S01]  /*9870*/  @!PT LDS RZ, [RZ] ;  /* 0x00000000fffff984 */ /* 0x000fe20000000800 */
[----:B------:R-:W-:Y:S01]  /*9880*/  @!PT LDS RZ, [RZ] ;  /* 0x00000000fffff984 */ /* 0x000fe20000000800 */
[----:B------:R-:W-:Y:S01]  /*9890*/  @!PT LDS RZ, [RZ] ;  /* 0x00000000fffff984 */ /* 0x000fe20000000800 */
[----:B------:R3:W-:Y:S06]  /*98a0*/  MEMBAR.ALL.CTA ;  /* 0x0000000000007992 */ /* 0x0007ec0000008000 */
[----:B---3--:R-:W3:Y:S02]  /*98b0*/  FENCE.VIEW.ASYNC.S ;  /* 0x00000000000073c6 */ /* 0x008ee40000000000 */
[----:B---3--:R-:W-:Y:S06]  /*98c0*/  BAR.ARV 0x1, 0x120 ;  /* 0x0044800000007b1d */ /* 0x008fec0000002000 */
        /* <DEDUP_REMOVED lines=24> */
.L_x_7453:
[----:B------:R-:W-:Y:S05]  /*9a50*/  BSYNC B0 ;  /* 0x0000000000007941 */ /* 0x000fea0003800000 */
.L_x_7452:
[----:B------:R-:W-:Y:S05]  /*9a60*/  BRA `(.L_x_7451) ;  /* 0x00000008001c7947 */ /* 0x000fea0003800000 */
.L_x_7450:
        /* <DEDUP_REMOVED lines=31> */
.L_x_7455:
[----:B------:R-:W-:Y:S05]  /*9c60*/  BSYNC B0 ;  /* 0x0000000000007941 */ /* 0x000fea0003800000 */
.L_x_7454:
[----:B------:R-:W-:Y:S01]  /*9c70*/  ULDC UR5, c[0x0][0xa88] ;  /* 0x0002a20000057ab9 */ /* 0x000fe20000000800 */
[C---:B--2---:R-:W-:Y:S01]  /*9c80*/  IMAD R0, R8.reuse, UR6, RZ ;  /* 0x0000000608007c24 */ /* 0x044fe2000f8e02ff */
[----:B------:R-:W-:Y:S01]  /*9c90*/  UIADD3 UR42, -UR42, UR5, URZ ;  /* 0x000000052a2a7290 */ /* 0x000fe2000fffe13f */
[----:B------:R-:W-:Y:S01]  /*9ca0*/  IMAD.WIDE.U32 R4, R8, UR43, R18 ;  /* 0x0000002b08047c25 */ /* 0x000fe2000f8e0012 */
[----:B------:R-:W-:Y:S01]  /*9cb0*/  ULOP3.LUT UR46, URZ, UR46, URZ, 0x33, !UPT ;  /* 0x0000002e3f2e7292 */ /* 0x000fe2000f8e333f */
[----:B------:R-:W-:Y:S01]  /*9cc0*/  SHF.R.S32.HI R185, RZ, 0x1f, R184 ;  /* 0x0000001fffb97819 */ /* 0x000fe200000114b8 */
[----:B------:R-:W-:Y:S01]  /*9cd0*/  BSSY B0, `(.L_x_7456) ;  /* 0x0000021000007945 */ /* 0x000fe20003800000 */
[----:B----4-:R-:W-:Y:S01]  /*9ce0*/  IMAD R3, R9, UR43, R0 ;  /* 0x0000002b09037c24 */ /* 0x010fe2000f8e0200 */
        /* <DEDUP_REMOVED lines=31> */
.L_x_7457:
[----:B------:R-:W-:Y:S05]  /*9ee0*/  BSYNC B0 ;  /* 0x0000000000007941 */ /* 0x000fea0003800000 */
.L_x_7456:
        /* <DEDUP_REMOVED lines=15> */
[----:B-1----:R-:W-:Y:S01]  /*9fe0*/  LEA R12, P2, R4, UR6, 0x1 ;  /* 0x00000006040c7c11 */ /* 0x002fe2000f8408ff */
[----:B------:R-:W-:-:S05]  /*9ff0*/  IMAD.IADD R3, R5, 0x1, R3 ;  /* 0x0000000105037824 */ /* 0x000fca00078e0203 */
[----:B------:R-:W-:-:S05]  /*a000*/  LEA.HI.X R13, R4, UR7, R3, 0x1, P2 ;  /* 0x00000007040d7c11 */ /* 0x000fca00090f0c03 */
[----:B------:R2:W-:Y:S04]  /*a010*/  @!P3 STG.E.128 desc[UR52][R12.64], RZ ;  /* 0x000000ff0c00b986 */ /* 0x0005e8000c101d34 */
[----:B------:R2:W-:Y:S02]  /*a020*/  @!P4 STG.E.128 desc[UR52][R12.64+0x80], RZ ;  /* 0x000080ff0c00c986 */ /* 0x0005e4000c101d34 */
.L_x_7459:
[----:B------:R-:W-:Y:S05]  /*a030*/  BSYNC B0 ;  /* 0x0000000000007941 */ /* 0x000fea0003800000 */
.L_x_7458:
        /* <DEDUP_REMOVED lines=15> */
[----:B-12---:R-:W-:Y:S01]  /*a130*/  LEA R12, P0, R4, UR6, 0x1 ;  /* 0x00000006040c7c11 */ /* 0x006fe2000f8008ff */
[----:B------:R-:W-:-:S05]  /*a140*/  IMAD.IADD R3, R5, 0x1, R3 ;  /* 0x0000000105037824 */ /* 0x000fca00078e0203 */
[----:B------:R-:W-:-:S05]  /*a150*/  LEA.HI.X R13, R4, UR7, R3, 0x1, P0 ;  /* 0x00000007040d7c11 */ /* 0x000fca00080f0c03 */
[----:B------:R3:W-:Y:S04]  /*a160*/  @!P2 STG.E.128 desc[UR52][R12.64], RZ ;  /* 0x000000ff0c00a986 */ /* 0x0007e8000c101d34 */
[----:B------:R3:W-:Y:S02]  /*a170*/  @!P3 STG.E.128 desc[UR52][R12.64+0x80], RZ ;  /* 0x000080ff0c00b986 */ /* 0x0007e4000c101d34 */
.L_x_7461:
[----:B------:R-:W-:Y:S05]  /*a180*/  BSYNC B0 ;  /* 0x0000000000007941 */ /* 0x000fea0003800000 */
.L_x_7460:
        /* <DEDUP_REMOVED lines=20> */
.L_x_7462:
[----:B------:R-:W-:Y:S05]  /*a2d0*/  BSYNC B0 ;  /* 0x0000000000007941 */ /* 0x000fea0003800000 */
.L_x_7451:
[----:B------:R-:W5:Y:S02]  /*a2e0*/  LDC R0, c[0x0][0xda8] ;  /* 0x00036a00ff007b82 */ /* 0x000f640000000800 */
[----:B-----5:R-:W-:-:S13]  /*a2f0*/  ISETP.LE.AND P0, PT, R0, UR4, PT ;  /* 0x0000000400007c0c */ /* 0x020fda000bf03270 */
[----:B------:R-:W-:Y:S05]  /*a300*/  @!P0 BRA `(.L_x_7463) ;  /* 0xffffff6800ac8947 */ /* 0x000fea000383ffff */
[----:B------:R-:W-:Y:S05]  /*a310*/  EXIT ;  /* 0x000000000000794d */ /* 0x000fea0003800000 */
.L_x_7415:
        /* <DEDUP_REMOVED lines=14> */
[----:B------:R-:W-:Y:S01]  /*a400*/  IMAD.U32 R18, RZ, RZ, UR4 ;  /* 0x00000004ff127e24 */ /* 0x000fe2000f8e00ff */
[----:B------:R-:W-:Y:S01]  /*a410*/  ULDC UR48, c[0x0][0xc] ;  /* 0x0000030000307ab9 */ /* 0x000fe20000000800 */
[----:B------:R-:W-:Y:S01]  /*a420*/  IMAD.MOV.U32 R16, RZ, RZ, RZ ;  /* 0x000000ffff107224 */ /* 0x000fe200078e00ff */
[----:B------:R-:W-:Y:S01]  /*a430*/  ULDC.64 UR44, c[0x0][0x198] ;  /* 0x00006600002c7ab9 */ /* 0x000fe20000000a00 */
[----:B------:R-:W-:Y:S01]  /*a440*/  IMAD.MOV.U32 R17, RZ, RZ, 0x1 ;  /* 0x00000001ff117424 */ /* 0x000fe200078e00ff */
[----:B------:R-:W-:Y:S01]  /*a450*/  UMOV UR47, URZ ;  /* 0x0000003f002f7c82 */ /* 0x000fe20008000000 */
[----:B-1----:R-:W-:-:S07]  /*a460*/  LOP3.LUT R19, R2, 0x1f, RZ, 0xc0, !PT ;  /* 0x0000001f02137812 */ /* 0x002fce00078ec0ff */
.L_x_7512:
        /* <DEDUP_REMOVED lines=21> */
.L_x_7465:
[----:B------:R-:W-:Y:S01]  /*a5c0*/  ULDC UR9, c[0x0][0xdc4] ;  /* 0x0003710000097ab9 */ /* 0x000fe20000000800 */
[----:B------:R-:W-:Y:S01]  /*a5d0*/  UMOV UR7, UR8 ;  /* 0x0000000800077c82 */ /* 0x000fe20008000000 */
[----:B------:R-:W-:-:S11]  /*a5e0*/  UISETP.NE.AND UP0, UPT, UR9, 0x1, UPT ;  /* 0x000000010900788c */ /* 0x000fd6000bf05270 */
[----:B------:R-:W-:Y:S02]  /*a5f0*/  @UP0 ULDC.64 UR10, c[0x0][0xdc8] ;  /* 0x00037200000a0ab9 */ /* 0x000fe40000000a00 */
[----:B------:R-:W-:-:S04]  /*a600*/  UIMAD.WIDE.U32 UR4, UR8, UR10, URZ ;  /* 0x0000000a080472a5 */ /* 0x000fc8000f8e003f */
[----:B------:R-:W-:-:S04]  /*a610*/  @UP0 USHF.R.U32.HI UR7, URZ, UR11, UR5 ;  /* 0x0000000b3f070299 */ /* 0x000fc80008011605 */
[----:B------:R-:W-:-:S12]  /*a620*/  UIMAD UR4, UR7, UR9, URZ ;  /* 0x00000009070472a4 */ /* 0x000fd8000f8e023f */
.L_x_7466:
[----:B------:R-:W-:Y:S01]  /*a630*/  ULOP3.LUT UR5, URZ, UR7, URZ, 0x33, !UPT ;  /* 0x000000073f057292 */ /* 0x000fe2000f8e333f */
[----:B------:R-:W-:Y:S01]  /*a640*/  BSSY B6, `(.L_x_7467) ;  /* 0x000025e000067945 */ /* 0x000fe20003800000 */
[----:B------:R-:W-:Y:S01]  /*a650*/  ULDC.64 UR10, c[0x0][0x3f8] ;  /* 0x0000fe00000a7ab9 */ /* 0x000fe20000000a00 */
[----:B------:R-:W-:Y:S01]  /*a660*/  ULDC UR7, c[0x0][0xdac] ;  /* 0x00036b0000077ab9 */ /* 0x000fe20000000800 */
[----:B------:R-:W-:Y:S02]  /*a670*/  UISETP.NE.U32.AND UP0, UPT, UR10, URZ, UPT ;  /* 0x0000003f0a00728c */ /* 0x000fe4000bf05070 */
[----:B------:R-:W-:Y:S02]  /*a680*/  UIADD3 UR5, UR5, UR7, URZ ;  /* 0x0000000705057290 */ /* 0x000fe4000fffe03f */
[----:B------:R-:W-:Y:S02]  /*a690*/  UISETP.NE.AND.EX UP0, UPT, UR11, URZ, UPT, UP0 ;  /* 0x0000003f0b00728c */ /* 0x000fe4000bf05300 */
[----:B------:R-:W-:Y:S01]  /*a6a0*/  USHF.L.U32 UR41, UR5, 0x7, URZ ;  /* 0x0000000705297899 */ /* 0x000fe2000800063f */
[----:B------:R-:W-:Y:S01]  /*a6b0*/  ULDC UR7, c[0x0][0x404] ;  /* 0x0001010000077ab9 */ /* 0x000fe20000000800 */
[----:B------:R-:W-:Y:S01]  /*a6c0*/  ULDC UR10, c[0x0][0x288] ;  /* 0x0000a200000a7ab9 */ /* 0x000fe20000000800 */
[----:B------:R-:W-:-:S02]  /*a6d0*/  USEL UR7, UR7, 0x1, UP0 ;  /* 0x0000000107077887 */ /* 0x000fc40008000000 */
[----:B------:R-:W-:Y:S01]  /*a6e0*/  UIADD3 UR5, UR41, 0xff, -UR10 ;  /* 0x000000ff29057890 */ /* 0x000fe2000fffe80a */
[----:B------:R-:W-:Y:S02]  /*a6f0*/  ULDC UR9, c[0x0][0xdb8] ;  /* 0x00036e0000097ab9 */ /* 0x000fe40000000800 */
[----:B------:R-:W-:Y:S01]  /*a700*/  ULDC UR10, c[0x0][0x2e0] ;  /* 0x0000b800000a7ab9 */ /* 0x000fe20000000800 */
[----:B------:R-:W-:Y:S02]  /*a710*/  UISETP.NE.AND UP1, UPT, UR9, 0x1, UPT ;  /* 0x000000010900788c */ /* 0x000fe4000bf25270 */
[----:B------:R-:W-:Y:S02]  /*a720*/  UIMAD UR11, UR7, UR10, 0x7f ;  /* 0x0000007f070b74a4 */ /* 0x000fe4000f8e020a */
[----:B------:R-:W-:Y:S02]  /*a730*/  UIMAD UR5, UR7, UR10, UR5 ;  /* 0x0000000a070572a4 */ /* 0x000fe4000f8e0205 */
[----:B------:R-:W-:-:S02]  /*a740*/  USHF.R.S32.HI UR10, URZ, 0x1f, UR11 ;  /* 0x0000001f3f0a7899 */ /* 0x000fc4000801140b */
[----:B------:R-:W-:Y:S02]  /*a750*/  USHF.R.S32.HI UR7, URZ, 0x1f, UR5 ;  /* 0x0000001f3f077899 */ /* 0x000fe40008011405 */
[----:B------:R-:W-:Y:S02]  /*a760*/  ULEA.HI UR10, UR10, UR11, URZ, 0x7 ;  /* 0x0000000b0a0a7291 */ /* 0x000fe4000f8f383f */
[----:B------:R-:W-:Y:S02]  /*a770*/  ULEA.HI UR7, UR7, UR5, URZ, 0x7 ;  /* 0x0000000507077291 */ /* 0x000fe4000f8f383f */
[----:B------:R-:W-:Y:S02]  /*a780*/  USHF.R.S32.HI UR10, URZ, 0x7, UR10 ;  /* 0x000000073f0a7899 */ /* 0x000fe4000801140a */
[----:B------:R-:W-:Y:S02]  /*a790*/  USHF.R.S32.HI UR7, URZ, 0x7, UR7 ;  /* 0x000000073f077899 */ /* 0x000fe40008011407 */
[----:B------:R-:W-:-:S02]  /*a7a0*/  UIADD3 UR4, UR8, -UR4, URZ ;  /* 0x8000000408047290 */ /* 0x000fc4000fffe03f */
[----:B------:R-:W-:Y:S01]  /*a7b0*/  UISETP.LT.AND UP0, UPT, UR10, UR7, UPT ;  /* 0x000000070a00728c */ /* 0x000fe2000bf01270 */
[----:B------:R-:W-:-:S03]  /*a7c0*/  ULDC UR8, c[0x0][0xdc4] ;  /* 0x0003710000087ab9 */ /* 0x000fc60000000800 */
[----:B------:R-:W-:Y:S02]  /*a7d0*/  USEL UR39, UR10, UR7, UP0 ;  /* 0x000000070a277287 */ /* 0x000fe40008000000 */
[----:B------:R-:W-:-:S03]  /*a7e0*/  UIMAD UR6, UR6, UR8, UR4 ;  /* 0x00000008060672a4 */ /* 0x000fc6000f8e0204 */
[----:B------:R-:W-:Y:S01]  /*a7f0*/  @UP1 ULDC UR4, c[0x0][0xdbc] ;  /* 0x00036f0000041ab9 */ /* 0x000fe20000000800 */
[----:B------:R-:W-:Y:S01]  /*a800*/  ISETP.LT.AND P0, PT, RZ, UR39, PT ;  /* 0x00000027ff007c0c */ /* 0x000fe2000bf01270 */
[----:B------:R-:W-:Y:S01]  /*a810*/  UIMAD.WIDE.U32 UR4, UR6, UR4, URZ ;  /* 0x00000004060472a5 */ /* 0x000fe2000f8e003f */
[----:B------:R-:W-:Y:S01]  /*a820*/  @UP1 ULDC UR8, c[0x0][0xdc0] ;  /* 0x0003700000081ab9 */ /* 0x000fe20000000800 */
[----:B------:R-:W-:Y:S02]  /*a830*/  UMOV UR43, UR6 ;  /* 0x00000006002b7c82 */ /* 0x000fe40008000000 */
[----:B------:R-:W-:-:S04]  /*a840*/  @UP1 USHF.R.U32.HI UR43, URZ, UR8, UR5 ;  /* 0x000000083f2b1299 */ /* 0x000fc80008011605 */
[----:B------:R-:W-:-:S04]  /*a850*/  UIADD3 UR42, -UR43, URZ, URZ ;  /* 0x0000003f2b2a7290 */ /* 0x000fc8000fffe13f */
[----:B------:R-:W-:Y:S01]  /*a860*/  UIMAD UR42, UR9, UR42, UR6 ;  /* 0x0000002a092a72a4 */ /* 0x000fe2000f8e0206 */
[----:B------:R-:W-:Y:S11]  /*a870*/  @P0 BRA `(.L_x_7468) ;  /* 0x0000000000400947 */ /* 0x000ff60003800000 */
[----:B------:R-:W-:Y:S01]  /*a880*/  ISETP.NE.AND P0, PT, R19, RZ, PT ;  /* 0x000000ff1300720c */ /* 0x000fe20003f05270 */
[----:B------:R-:W-:-:S12]  /*a890*/  IMAD.MOV.U32 R13, RZ, RZ, R18 ;  /* 0x000000ffff0d7224 */ /* 0x000fd800078e0012 */
        /* <DEDUP_REMOVED lines=14> */
.L_x_7468:
        /* <DEDUP_REMOVED lines=23> */
.L_x_7470:
        /* <DEDUP_REMOVED lines=20> */
.L_x_7472:
        /* <DEDUP_REMOVED lines=16> */
.L_x_7471:
[----:B------:R-:W-:Y:S01]  /*ad30*/  ULDC.64 UR4, c[0x0][0x9f8] ;  /* 0x00027e0000047ab9 */ /* 0x000fe20000000a00 */
[----:B------:R-:W-:Y:S01]  /*ad40*/  IMAD.U32 R5, RZ, RZ, UR43 ;  /* 0x0000002bff057e24 */ /* 0x000fe2000f8e00ff */
[----:B------:R-:W-:Y:S01]  /*ad50*/  ISETP.NE.U32.AND P0, PT, RZ, UR4, PT ;  /* 0x00000004ff007c0c */ /* 0x000fe2000bf05070 */
[----:B------:R-:W-:Y:S01]  /*ad60*/  IMAD.U32 R0, RZ, RZ, UR43 ;  /* 0x0000002bff007e24 */ /* 0x000fe2000f8e00ff */
[----:B------:R-:W1:Y:S02]  /*ad70*/  LDC R4, c[0x0][0x428] ;  /* 0x00010a00ff047b82 */ /* 0x000e640000000800 */
[----:B------:R-:W-:-:S13]  /*ad80*/  ISETP.NE.AND.EX P0, PT, RZ, UR5, PT, P0 ;  /* 0x00000005ff007c0c */ /* 0x000fda000bf05300 */
[----:B------:R-:W2:Y:S02]  /*ad90*/  @P0 LDC.64 R2, c[0x0][0x9f8] ;  /* 0x00027e00ff020b82 */ /* 0x000ea40000000a00 */
[----:B--2---:R-:W-:-:S05]  /*ada0*/  @P0 IMAD.WIDE R2, R5, 0x4, R2 ;  /* 0x0000000405020825 */ /* 0x004fca00078e0202 */
[----:B------:R2:W3:Y:S01]  /*adb0*/  @P0 LDG.E R0, desc[UR52][R2.64] ;  /* 0x0000003402000981 */ /* 0x0004e2000c1e1900 */
[----:B-1----:R-:W-:Y:S01]  /*adc0*/  ISETP.NE.AND P0, PT, R4, 0x1, PT ;  /* 0x000000010400780c */ /* 0x002fe20003f05270 */
[----:B------:R-:W-:Y:S01]  /*add0*/  IMAD.U32 R4, RZ, RZ, UR42 ;  /* 0x0000002aff047e24 */ /* 0x000fe2000f8e00ff */
[----:B------:R-:W-:Y:S01]  /*ade0*/  ISETP.NE.AND P1, PT, R19, RZ, PT ;  /* 0x000000ff1300720c */ /* 0x000fe20003f25270 */
[----:B------:R-:W-:Y:S01]  /*adf0*/  UMOV UR40, URZ ;  /* 0x0000003f00287c82 */ /* 0x000fe20008000000 */
[----:B------:R-:W-:Y:S01]  /*ae00*/  UMOV UR8, 0x40 ;  /* 0x0000004000087882 */ /* 0x000fe20000000000 */
[----:B------:R-:W-:Y:S01]  /*ae10*/  UMOV UR9, UR41 ;  /* 0x0000002900097c82 */ /* 0x000fe20008000000 */
[----:B------:R-:W-:Y:S01]  /*ae20*/  UMOV UR10, UR42 ;  /* 0x0000002a000a7c82 */ /* 0x000fe20008000000 */
[----:B------:R-:W-:Y:S01]  /*ae30*/  UMOV UR11, UR43 ;  /* 0x0000002b000b7c82 */ /* 0x000fe20008000000 */
[----:B------:R-:W-:Y:S01]  /*ae40*/  UMOV UR6, 0xffffffff ;  /* 0xffffffff00067882 */ /* 0x000fe20000000000 */
[----:B--2---:R-:W1:Y:S06]  /*ae50*/  LDC.64 R2, c[0x0][0x3f8] ;  /* 0x0000fe00ff027b82 */ /* 0x004e6c0000000a00 */
[----:B------:R-:W-:-:S02]  /*ae60*/  VOTEU.ALL UP1, P1 ;  /* 0x00000000003f7886 */ /* 0x000fc40000820000 */
[----:B------:R-:W2:Y:S03]  /*ae70*/  @P0 LDC R5, c[0x0][0x42c] ;  /* 0x00010b00ff050b82 */ /* 0x000ea60000000800 */
[----:B------:R-:W-:-:S04]  /*ae80*/  @!UP1 UIADD3 UR4, UP0, UR44, 0x270, URZ ;  /* 0x000002702c049890 */ /* 0x000fc8000ff1e03f */
[----:B------:R-:W-:Y:S01]  /*ae90*/  @!UP1 UIADD3.X UR5, URZ, UR45, URZ, UP0, !UPT ;  /* 0x0000002d3f059290 */ /* 0x000fe200087fe43f */
[----:B------:R-:W4:Y:S08]  /*aea0*/  @P0 LDC R6, c[0x0][0x430] ;  /* 0x00010c00ff060b82 */ /* 0x000f300000000800 */
[----:B------:R1:W-:Y:S01]  /*aeb0*/  @!UP1 UTMAPF.L2.4D [UR40], [UR4] ;  /* 0x00000028040095b8 */ /* 0x0003e20008018000 */
[----:B--2---:R-:W-:Y:S01]  /*aec0*/  @P0 IMAD.HI.U32 R5, R5, UR42, RZ ;  /* 0x0000002a05050c27 */ /* 0x004fe2000f8e00ff */
[----:B------:R2:W-:Y:S04]  /*aed0*/  @!UP1 UTMAPF.L2.4D [UR8], [UR4] ;  /* 0x00000008040095b8 */ /* 0x0005e80008018000 */
[----:B----4-:R-:W-:Y:S01]  /*aee0*/  @P0 SHF.R.U32.HI R4, RZ, R6, R5 ;  /* 0x00000006ff040219 */ /* 0x010fe20000011605 */
[----:B------:R-:W-:Y:S01]  /*aef0*/  IMAD.U32 R5, RZ, RZ, UR39 ;  /* 0x00000027ff057e24 */ /* 0x000fe2000f8e00ff */
[----:B-1----:R-:W-:-:S03]  /*af00*/  ISETP.NE.U32.AND P0, PT, R2, RZ, PT ;  /* 0x000000ff0200720c */ /* 0x002fc60003f05070 */
[----:B------:R-:W-:Y:S01]  /*af10*/  VIADD R5, R5, 0xffffffff ;  /* 0xffffffff05057836 */ /* 0x000fe20000000000 */
[----:B------:R-:W-:-:S04]  /*af20*/  ISETP.NE.AND.EX P0, PT, R3, RZ, PT, P0 ;  /* 0x000000ff0300720c */ /* 0x000fc80003f05300 */
[----:B---3--:R-:W-:Y:S01]  /*af30*/  SEL R6, R0, RZ, !P0 ;  /* 0x000000ff00067207 */ /* 0x008fe20004000000 */
[----:B--2---:R-:W-:Y:S08]  /*af40*/  BRA.DIV UR6, `(.L_x_7473) ;  /* 0x0000002206e87947 */ /* 0x004ff0000b800000 */
.L_x_7524:
[----:B------:R-:W-:Y:S01]  /*af50*/  UMOV UR4, 0xffffffff ;  /* 0xffffffff00047882 */ /* 0x000fe20000000000 */
[----:B------:R-:W-:Y:S02]  /*af60*/  SHF.R.S32.HI R12, RZ, 0x1f, R0 ;  /* 0x0000001fff0c7819 */ /* 0x000fe40000011400 */
[----:B------:R-:W-:Y:S05]  /*af70*/  BRA.DIV UR4, `(.L_x_7474) ;  /* 0x0000002604087947 */ /* 0x000fea000b800000 */
[----:B------:R-:W-:-:S13]  /*af80*/  ELECT P6, URZ, PT ;  /* 0x00000000003f782f */ /* 0x000fda00038c0000 */
.L_x_7527:
        /* <DEDUP_REMOVED lines=21> */
.L_x_7476:
[----:B------:R-:W2:Y:S01]  /*b0e0*/  S2R R7, SR_TID.X ;  /* 0x0000000000077919 */ /* 0x000ea20000002100 */
[----:B-1----:R-:W-:Y:S02]  /*b0f0*/  LEA R8, R16, UR38, 0x3 ;  /* 0x0000002610087c11 */ /* 0x002fe4000f8e18ff */
[----:B--2---:R-:W-:Y:S02]  /*b100*/  LOP3.LUT R9, R7, 0x7f, RZ, 0xc0, !PT ;  /* 0x0000007f07097812 */ /* 0x004fe400078ec0ff */
[----:B------:R-:W-:Y:S02]  /*b110*/  SHF.L.U32 R7, R17, 0x1f, RZ ;  /* 0x0000001f11077819 */ /* 0x000fe400000006ff */
[----:B------:R-:W-:Y:S02]  /*b120*/  ISETP.NE.AND P3, PT, R9, RZ, PT ;  /* 0x000000ff0900720c */ /* 0x000fe40003f65270 */
[----:B------:R-:W1:Y:S02]  /*b130*/  SYNCS.PHASECHK.TRANS64.TRYWAIT P2, [R8+URZ+0x28840], R7 ;  /* 0x02884007080075a7 */ /* 0x000e64000804017f */
[----:B-1----:R-:W-:Y:S09]  /*b140*/  @!P2 BRA `(.L_x_7477) ;  /* 0x0000002000b4a947 */ /* 0x002ff20003800000 */
.L_x_7528:
[----:B------:R-:W-:Y:S05]  /*b150*/  @P3 BRA `(.L_x_7478) ;  /* 0x0000000000143947 */ /* 0x000fea0003800000 */
[----:B------:R-:W-:Y:S01]  /*b160*/  ISETP.NE.AND P2, PT, R19, RZ, PT ;  /* 0x000000ff1300720c */ /* 0x000fe20003f45270 */
[----:B-1----:R-:W-:-:S04]  /*b170*/  IMAD.MOV.U32 R7, RZ, RZ, 0x8000 ;  /* 0x00008000ff077424 */ /* 0x002fc800078e00ff */
[----:B------:R2:W-:Y:S08]  /*b180*/  SYNCS.ARRIVE.TRANS64 RZ, [R8+URZ+0x28830], R7 ;  /* 0x0288300708ff79a7 */ /* 0x0005f0000800003f */
[----:B------:R-:W-:Y:S05]  /*b190*/  @!P2 BRA `(.L_x_7478) ;  /* 0x000000000004a947 */ /* 0x000fea0003800000 */
[----:B------:R-:W-:Y:S01]  /*b1a0*/  BPT.TRAP 0x1 ;  /* 0x000000040000795c */ /* 0x000fe20000300000 */
.L_x_7478:
        /* <DEDUP_REMOVED lines=17> */
[----:B---3--:R-:W-:Y:S01]  /*b2c0*/  UMOV UR8, UR14 ;  /* 0x0000000e00087c82 */ /* 0x008fe20008000000 */
[----:B------:R-:W-:Y:S02]  /*b2d0*/  UMOV UR10, UR15 ;  /* 0x0000000f000a7c82 */ /* 0x000fe40008000000 */
[----:B------:R3:W-:Y:S02]  /*b2e0*/  UTMALDG.4D [UR8], [UR4], desc[UR6] ;  /* 0x00000608040075b4 */ /* 0x0007e40008019000 */
[----:B---3--:R-:W-:Y:S01]  /*b2f0*/  NOP ;  /* 0x0000000000007918 */ /* 0x008fe20000000000 */
.L_x_7475:
        /* <DEDUP_REMOVED lines=9> */
[----:B-12---:R-:W-:Y:S01]  /*b390*/  @P2 IMAD.MOV.U32 R7, RZ, RZ, 0x8000 ;  /* 0x00008000ff072424 */ /* 0x006fe200078e00ff */
        /* <DEDUP_REMOVED lines=21> */
.L_x_7529:
        /* <DEDUP_REMOVED lines=22> */
[----:B------:R-:W-:-:S11]  /*b650*/  UISETP.NE.AND UP0, UPT, UR7, 0x1, UPT ;  /* 0x000000010700788c */ /* 0x000fd6000bf05270 */
[----:B------:R-:W-:Y:S02]  /*b660*/  @UP0 ULDC.64 UR8, c[0x0][0x420] ;  /* 0x0001080000080ab9 */ /* 0x000fe40000000a00 */
[----:B------:R-:W-:-:S04]  /*b670*/  UIMAD.WIDE.U32 UR4, UR46, UR8, URZ ;  /* 0x000000082e0472a5 */ /* 0x000fc8000f8e003f */
[----:B------:R-:W-:-:S03]  /*b680*/  @UP0 USHF.R.U32.HI UR6, URZ, UR9, UR5 ;  /* 0x000000093f060299 */ /* 0x000fc60008011605 */
[----:B------:R-:W-:Y:S01]  /*b690*/  ULDC.64 UR8, c[0x0][0x408] ;  /* 0x0001020000087ab9 */ /* 0x000fe20000000a00 */
[----:B------:R-:W-:Y:S01]  /*b6a0*/  USHF.R.S32.HI UR4, URZ, 0x1f, UR6 ;  /* 0x0000001f3f047899 */ /* 0x000fe20008011406 */
[----:B------:R-:W-:Y:S02]  /*b6b0*/  IMAD R11, R12, UR8, RZ ;  /* 0x000000080c0b7c24 */ /* 0x000fe4000f8e02ff */
[----:B------:R-:W-:Y:S02]  /*b6c0*/  IMAD.U32 R8, RZ, RZ, UR6 ;  /* 0x00000006ff087e24 */ /* 0x000fe4000f8e00ff */
        /* <DEDUP_REMOVED lines=9> */
[----:B-1----:R-:W-:-:S07]  /*b760*/  IMAD.U32 R9, RZ, RZ, UR4 ;  /* 0x00000004ff097e24 */ /* 0x002fce000f8e00ff */
.L_x_7484:
[----:B------:R-:W1:Y:S01]  /*b770*/  S2R R2, SR_TID.X ;  /* 0x0000000000027919 */ /* 0x000e620000002100 */
[----:B------:R-:W-:Y:S02]  /*b780*/  LEA R3, R10, UR38, 0x3 ;  /* 0x000000260a037c11 */ /* 0x000fe4000f8e18ff */
[----:B-1----:R-:W-:Y:S02]  /*b790*/  LOP3.LUT R11, R2, 0x7f, RZ, 0xc0, !PT ;  /* 0x0000007f020b7812 */ /* 0x002fe400078ec0ff */
[----:B------:R-:W-:Y:S02]  /*b7a0*/  SHF.L.U32 R2, R7, 0x1f, RZ ;  /* 0x0000001f07027819 */ /* 0x000fe400000006ff */
[----:B------:R-:W-:Y:S02]  /*b7b0*/  ISETP.NE.AND P2, PT, R11, RZ, PT ;  /* 0x000000ff0b00720c */ /* 0x000fe40003f45270 */
[----:B------:R-:W1:Y:S02]  /*b7c0*/  SYNCS.PHASECHK.TRANS64.TRYWAIT P3, [R3+URZ+0x28840], R2 ;  /* 0x02884002030075a7 */ /* 0x000e64000806017f */
[----:B-1----:R-:W-:Y:S09]  /*b7d0*/  @!P3 BRA `(.L_x_7485) ;  /* 0x0000001c003cb947 */ /* 0x002ff20003800000 */
.L_x_7530:
[----:B------:R-:W-:Y:S05]  /*b7e0*/  @P2 BRA `(.L_x_7486) ;  /* 0x0000000000142947 */ /* 0x000fea0003800000 */
[----:B------:R-:W-:Y:S01]  /*b7f0*/  ISETP.NE.AND P3, PT, R19, RZ, PT ;  /* 0x000000ff1300720c */ /* 0x000fe20003f65270 */
[----:B-1----:R-:W-:-:S04]  /*b800*/  IMAD.MOV.U32 R2, RZ, RZ, 0x8000 ;  /* 0x00008000ff027424 */ /* 0x002fc800078e00ff */
[----:B------:R2:W-:Y:S08]  /*b810*/  SYNCS.ARRIVE.TRANS64 RZ, [R3+URZ+0x28830], R2 ;  /* 0x0288300203ff79a7 */ /* 0x0005f0000800003f */
[----:B------:R-:W-:Y:S05]  /*b820*/  @!P3 BRA `(.L_x_7486) ;  /* 0x000000000004b947 */ /* 0x000fea0003800000 */
[----:B------:R-:W-:Y:S01]  /*b830*/  BPT.TRAP 0x1 ;  /* 0x000000040000795c */ /* 0x000fe20000300000 */
.L_x_7486:
        /* <DEDUP_REMOVED lines=12> */
[----:B-12---:R-:W-:Y:S01]  /*b900*/  SHF.L.U32 R3, R17, 0x1f, RZ ;  /* 0x0000001f11037819 */ /* 0x006fe200000006ff */
        /* <DEDUP_REMOVED lines=13> */
.L_x_7531:
[----:B------:R-:W-:Y:S05]  /*b9e0*/  @P2 BRA `(.L_x_7488) ;  /* 0x0000000000182947 */ /* 0x000fea0003800000 */
[----:B------:R-:W-:Y:S01]  /*b9f0*/  ISETP.NE.AND P2, PT, R19, RZ, PT ;  /* 0x000000ff1300720c */ /* 0x000fe20003f45270 */
[----:B-1----:R-:W-:Y:S01]  /*ba00*/  IMAD.MOV.U32 R3, RZ, RZ, 0x8000 ;  /* 0x00008000ff037424 */ /* 0x002fe200078e00ff */
[----:B------:R-:W-:-:S04]  /*ba10*/  LEA R2, R16, UR38, 0x3 ;  /* 0x0000002610027c11 */ /* 0x000fc8000f8e18ff */
[----:B------:R2:W-:Y:S07]  /*ba20*/  SYNCS.ARRIVE.TRANS64 RZ, [R2+URZ+0x28850], R3 ;  /* 0x0288500302ff79a7 */ /* 0x0005ee000800003f */
[----:B------:R-:W-:Y:S05]  /*ba30*/  @!P2 BRA `(.L_x_7488) ;  /* 0x000000000004a947 */ /* 0x000fea0003800000 */
[----:B------:R-:W-:Y:S01]  /*ba40*/  BPT.TRAP 0x1 ;  /* 0x000000040000795c */ /* 0x000fe20000300000 */
.L_x_7488:
        /* <DEDUP_REMOVED lines=19> */
[----:B---3--:R-:W-:Y:S01]  /*bb80*/  UMOV UR8, UR14 ;  /* 0x0000000e00087c82 */ /* 0x008fe20008000000 */
[----:B------:R-:W-:Y:S02]  /*bb90*/  UMOV UR10, UR15 ;  /* 0x0000000f000a7c82 */ /* 0x000fe40008000000 */
[----:B------:R3:W-:Y:S02]  /*bba0*/  UTMALDG.4D [UR8], [UR4], desc[UR6] ;  /* 0x00000608040075b4 */ /* 0x0007e40008019000 */
[----:B---3--:R-:W-:Y:S01]  /*bbb0*/  NOP ;  /* 0x0000000000007918 */ /* 0x008fe20000000000 */
.L_x_7483:
[----:B------:R-:W-:Y:S05]  /*bbc0*/  BSYNC B0 ;  /* 0x0000000000007941 */ /* 0x000fea0003800000 */
.L_x_7482:
[----:B------:R-:W-:Y:S01]  /*bbd0*/  UIADD3 UR4, UR39, -0x3, URZ ;  /* 0xfffffffd27047890 */ /* 0x000fe2000fffe03f */
[----:B------:R-:W-:Y:S02]  /*bbe0*/  IMAD.MOV.U32 R17, RZ, RZ, R7 ;  /* 0x000000ffff117224 */ /* 0x000fe400078e0007 */
[----:B------:R-:W-:-:S03]  /*bbf0*/  IMAD.MOV.U32 R16, RZ, RZ, R10 ;  /* 0x000000ffff107224 */ /* 0x000fc600078e000a */
[----:B------:R-:W-:-:S07]  /*bc00*/  IMAD.U32 R7, RZ, RZ, UR4 ;  /* 0x00000004ff077e24 */ /* 0x000fce000f8e00ff */
.L_x_7481:
[----:B------:R-:W-:Y:S01]  /*bc10*/  ISETP.NE.AND P2, PT, RZ, UR46, PT ;  /* 0x0000002eff007c0c */ /* 0x000fe2000bf45270 */
[----:B------:R-:W-:-:S12]  /*bc20*/  BSSY B0, `(.L_x_7480) ;  /* 0x00000c5000007945 */ /* 0x000fd80003800000 */
[----:B------:R-:W-:Y:S05]  /*bc30*/  @!P2 BRA `(.L_x_7489) ;  /* 0x0000000c000ca947 */ /* 0x000fea0003800000 */
[----:B------:R-:W-:-:S07]  /*bc40*/  IMAD.MOV.U32 R8, RZ, RZ, R6 ;  /* 0x000000ffff087224 */ /* 0x000fce00078e0006 */
.L_x_7504:
[----:B------:R-:W-:Y:S01]  /*bc50*/  VIADD R10, R16, 0x1 ;  /* 0x00000001100a7836 */ /* 0x000fe20000000000 */
        /* <DEDUP_REMOVED lines=26> */
.L_x_7492:
[----:B------:R-:W1:Y:S01]  /*be00*/  S2R R2, SR_TID.X ;  /* 0x0000000000027919 */ /* 0x000e620000002100 */
[----:B------:R-:W-:Y:S02]  /*be10*/  LEA R3, R10, UR38, 0x3 ;  /* 0x000000260a037c11 */ /* 0x000fe4000f8e18ff */
[----:B-1----:R-:W-:Y:S02]  /*be20*/  LOP3.LUT R9, R2, 0x7f, RZ, 0xc0, !PT ;  /* 0x0000007f02097812 */ /* 0x002fe400078ec0ff */
[----:B------:R-:W-:Y:S02]  /*be30*/  SHF.L.U32 R2, R11, 0x1f, RZ ;  /* 0x0000001f0b027819 */ /* 0x000fe400000006ff */
[----:B------:R-:W-:Y:S02]  /*be40*/  ISETP.NE.AND P2, PT, R9, RZ, PT ;  /* 0x000000ff0900720c */ /* 0x000fe40003f45270 */
[----:B------:R-:W1:Y:S02]  /*be50*/  SYNCS.PHASECHK.TRANS64.TRYWAIT P3, [R3+URZ+0x28840], R2 ;  /* 0x02884002030075a7 */ /* 0x000e64000806017f */
[----:B-1----:R-:W-:Y:S09]  /*be60*/  @!P3 BRA `(.L_x_7493) ;  /* 0x0000001400c0b947 */ /* 0x002ff20003800000 */
.L_x_7532:
[----:B------:R-:W-:Y:S05]  /*be70*/  @P2 BRA `(.L_x_7494) ;  /* 0x0000000000142947 */ /* 0x000fea0003800000 */
[----:B------:R-:W-:Y:S01]  /*be80*/  ISETP.NE.AND P3, PT, R19, RZ, PT ;  /* 0x000000ff1300720c */ /* 0x000fe20003f65270 */
[----:B-1----:R-:W-:-:S04]  /*be90*/  IMAD.MOV.U32 R2, RZ, RZ, 0x8000 ;  /* 0x00008000ff027424 */ /* 0x002fc800078e00ff */
[----:B------:R2:W-:Y:S08]  /*bea0*/  SYNCS.ARRIVE.TRANS64 RZ, [R3+URZ+0x28830], R2 ;  /* 0x0288300203ff79a7 */ /* 0x0005f0000800003f */
[----:B------:R-:W-:Y:S05]  /*beb0*/  @!P3 BRA `(.L_x_7494) ;  /* 0x000000000004b947 */ /* 0x000fea0003800000 */
[----:B------:R-:W-:Y:S01]  /*bec0*/  BPT.TRAP 0x1 ;  /* 0x000000040000795c */ /* 0x000fe20000300000 */
.L_x_7494:
        /* <DEDUP_REMOVED lines=14> */
[----:B-12---:R-:W-:Y:S01]  /*bfb0*/  LEA R2, R16, UR17, 0x3 ;  /* 0x0000001110027c11 */ /* 0x006fe2000f8e18ff */
        /* <DEDUP_REMOVED lines=11> */
.L_x_7533:
[----:B------:R-:W-:Y:S05]  /*c070*/  @P2 BRA `(.L_x_7496) ;  /* 0x0000000000142947 */ /* 0x000fea0003800000 */
[----:B------:R-:W-:Y:S01]  /*c080*/  ISETP.NE.AND P2, PT, R19, RZ, PT ;  /* 0x000000ff1300720c */ /* 0x000fe20003f45270 */
[----:B------:R-:W-:-:S04]  /*c090*/  IMAD.MOV.U32 R3, RZ, RZ, 0x8000 ;  /* 0x00008000ff037424 */ /* 0x000fc800078e00ff */
[----:B------:R2:W-:Y:S08]  /*c0a0*/  SYNCS.ARRIVE.TRANS64 RZ, [R2+URZ+0x50], R3 ;  /* 0x0000500302ff79a7 */ /* 0x0005f0000800003f */
[----:B------:R-:W-:Y:S05]  /*c0b0*/  @!P2 BRA `(.L_x_7496) ;  /* 0x000000000004a947 */ /* 0x000fea0003800000 */
[----:B------:R-:W-:Y:S01]  /*c0c0*/  BPT.TRAP 0x1 ;  /* 0x000000040000795c */ /* 0x000fe20000300000 */
.L_x_7496:
        /* <DEDUP_REMOVED lines=23> */
.L_x_7491:
[----:B------:R-:W-:Y:S05]  /*c240*/  BSYNC B1 ;  /* 0x0000000000017941 */ /* 0x000fea0003800000 */
.L_x_7490:
[----:B------:R-:W-:Y:S01]  /*c250*/  VIADD R16, R10, 0x1 ;  /* 0x000000010a107836 */ /* 0x000fe20000000000 */
[----:B------:R-:W-:Y:S04]  /*c260*/  BSSY B1, `(.L_x_7497) ;  /* 0x000005d000017945 */ /* 0x000fe80003800000 */
        /* <DEDUP_REMOVED lines=24> */
.L_x_7499:
[----:B------:R-:W1:Y:S01]  /*c3f0*/  S2R R2, SR_TID.X ;  /* 0x0000000000027919 */ /* 0x000e620000002100 */
[----:B------:R-:W-:Y:S02]  /*c400*/  SHF.L.U32 R3, R17, 0x1f, RZ ;  /* 0x0000001f11037819 */ /* 0x000fe400000006ff */
[----:B-1----:R-:W-:Y:S02]  /*c410*/  LOP3.LUT R9, R2, 0x7f, RZ, 0xc0, !PT ;  /* 0x0000007f02097812 */ /* 0x002fe400078ec0ff */
[----:B------:R-:W-:Y:S02]  /*c420*/  LEA R2, R16, UR38, 0x3 ;  /* 0x0000002610027c11 */ /* 0x000fe4000f8e18ff */
[----:B------:R-:W-:Y:S02]  /*c430*/  ISETP.NE.AND P2, PT, R9, RZ, PT ;  /* 0x000000ff0900720c */ /* 0x000fe40003f45270 */
[----:B------:R-:W1:Y:S02]  /*c440*/  SYNCS.PHASECHK.TRANS64.TRYWAIT P3, [R2+URZ+0x28840], R3 ;  /* 0x02884003020075a7 */ /* 0x000e64000806017f */
[----:B-1----:R-:W-:Y:S09]  /*c450*/  @!P3 BRA `(.L_x_7500) ;  /* 0x00000010006cb947 */ /* 0x002ff20003800000 */
.L_x_7534:
[----:B------:R-:W-:Y:S05]  /*c460*/  @P2 BRA `(.L_x_7501) ;  /* 0x0000000000142947 */ /* 0x000fea0003800000 */
[----:B------:R-:W-:Y:S01]  /*c470*/  ISETP.NE.AND P3, PT, R19, RZ, PT ;  /* 0x000000ff1300720c */ /* 0x000fe20003f65270 */
[----:B-1----:R-:W-:-:S04]  /*c480*/  IMAD.MOV.U32 R3, RZ, RZ, 0x8000 ;  /* 0x00008000ff037424 */ /* 0x002fc800078e00ff */
[----:B------:R2:W-:Y:S08]  /*c490*/  SYNCS.ARRIVE.TRANS64 RZ, [R2+URZ+0x28830], R3 ;  /* 0x0288300302ff79a7 */ /* 0x0005f0000800003f */
[----:B------:R-:W-:Y:S05]  /*c4a0*/  @!P3 BRA `(.L_x_7501) ;  /* 0x000000000004b947 */ /* 0x000fea0003800000 */
[----:B------:R-:W-:Y:S01]  /*c4b0*/  BPT.TRAP 0x1 ;  /* 0x000000040000795c */ /* 0x000fe20000300000 */
.L_x_7501:
        /* <DEDUP_REMOVED lines=12> */
[----:B-12---:R-:W-:Y:S01]  /*c580*/  LEA R2, R10, UR17, 0x3 ;  /* 0x000000110a027c11 */ /* 0x006fe2000f8e18ff */
        /* <DEDUP_REMOVED lines=13> */
.L_x_7535:
[----:B------:R-:W-:Y:S05]  /*c660*/  @P2 BRA `(.L_x_7503) ;  /* 0x0000000000142947 */ /* 0x000fea0003800000 */
[----:B------:R-:W-:Y:S01]  /*c670*/  ISETP.NE.AND P2, PT, R19, RZ, PT ;  /* 0x000000ff1300720c */ /* 0x000fe20003f45270 */
[----:B------:R-:W-:-:S04]  /*c680*/  IMAD.MOV.U32 R3, RZ, RZ, 0x8000 ;  /* 0x00008000ff037424 */ /* 0x000fc800078e00ff */
[----:B------:R2:W-:Y:S08]  /*c690*/  SYNCS.ARRIVE.TRANS64 RZ, [R2+URZ+0x50], R3 ;  /* 0x0000500302ff79a7 */ /* 0x0005f0000800003f */
[----:B------:R-:W-:Y:S05]  /*c6a0*/  @!P2 BRA `(.L_x_7503) ;  /* 0x000000000004a947 */ /* 0x000fea0003800000 */
[----:B------:R-:W-:Y:S01]  /*c6b0*/  BPT.TRAP 0x1 ;  /* 0x000000040000795c */ /* 0x000fe20000300000 */
.L_x_7503:
        /* <DEDUP_REMOVED lines=23> */
.L_x_7498:
[----:B------:R-:W-:Y:S05]  /*c830*/  BSYNC B1 ;  /* 0x0000000000017941 */ /* 0x000fea0003800000 */
.L_x_7497:
[C---:B------:R-:W-:Y:S01]  /*c840*/  ISETP.GT.AND P2, PT, R7.reuse, 0x1, PT ;  /* 0x000000010700780c */ /* 0x040fe20003f44270 */
[----:B------:R-:W-:-:S12]  /*c850*/  VIADD R7, R7, 0xfffffffe ;  /* 0xfffffffe07077836 */ /* 0x000fd80000000000 */
[----:B------:R-:W-:Y:S05]  /*c860*/  @P2 BRA `(.L_x_7504) ;  /* 0xfffffff000f82947 */ /* 0x000fea000383ffff */
.L_x_7489:
[----:B------:R-:W-:Y:S05]  /*c870*/  BSYNC B0 ;  /* 0x0000000000007941 */ /* 0x000fea0003800000 */
.L_x_7480:
[----:B------:R-:W-:Y:S04]  /*c880*/  BSSY B0, `(.L_x_7505) ;  /* 0x000000e000007945 */ /* 0x000fe80003800000 */
[----:B------:R-:W-:Y:S05]  /*c890*/  @P1 BRA `(.L_x_7506) ;  /* 0x0000000000301947 */ /* 0x000fea0003800000 */
[----:B-1----:R-:W1:Y:S01]  /*c8a0*/  S2R R7, SR_LANEID ;  /* 0x0000000000077919 */ /* 0x002e620000000000 */
[----:B------:R-:W-:Y:S01]  /*c8b0*/  VOTEU.ANY UR4, UPT, PT ;  /* 0x0000000000047886 */ /* 0x000fe200038e0100 */
[----:B--2---:R-:W2:Y:S01]  /*c8c0*/  LDC.64 R2, c[0x0][0xdf0] ;  /* 0x00037c00ff027b82 */ /* 0x004ea20000000a00 */
        /* <DEDUP_REMOVED lines=9> */
.L_x_7506:
[----:B------:R-:W-:Y:S05]  /*c960*/  BSYNC B0 ;  /* 0x0000000000007941 */ /* 0x000fea0003800000 */
.L_x_7505:
        /* <DEDUP_REMOVED lines=9> */
.L_x_7536:
[----:B------:R-:W-:Y:S05]  /*ca00*/  @P1 BRA `(.L_x_7510) ;  /* 0x0000000000141947 */ /* 0x000fea0003800000 */
[----:B------:R-:W-:Y:S01]  /*ca10*/  ISETP.NE.AND P0, PT, R19, RZ, PT ;  /* 0x000000ff1300720c */ /* 0x000fe20003f05270 */
[----:B-1----:R-:W-:-:S04]  /*ca20*/  IMAD.MOV.U32 R0, RZ, RZ, 0x8000 ;  /* 0x00008000ff007424 */ /* 0x002fc800078e00ff */
[----:B------:R2:W-:Y:S08]  /*ca30*/  SYNCS.ARRIVE.TRANS64 RZ, [R3+URZ+0x28850], R0 ;  /* 0x0288500003ff79a7 */ /* 0x0005f0000800003f */
[----:B------:R-:W-:Y:S05]  /*ca40*/  @!P0 BRA `(.L_x_7510) ;  /* 0x0000000000048947 */ /* 0x000fea0003800000 */
[----:B------:R-:W-:Y:S01]  /*ca50*/  BPT.TRAP 0x1 ;  /* 0x000000040000795c */ /* 0x000fe20000300000 */
.L_x_7510:
        /* <DEDUP_REMOVED lines=21> */
.L_x_7508:
[----:B------:R-:W-:Y:S05]  /*cbb0*/  BSYNC B0 ;  /* 0x0000000000007941 */ /* 0x000fea0003800000 */
.L_x_7507:
[----:B------:R-:W-:Y:S02]  /*cbc0*/  VIADD R16, R16, 0x1 ;  /* 0x0000000110107836 */ /* 0x000fe40000000000 */
[----:B------:R-:W-:-:S03]  /*cbd0*/  IMAD.MOV.U32 R13, RZ, RZ, R18 ;  /* 0x000000ffff0d7224 */ /* 0x000fc600078e0012 */
[----:B------:R-:W-:-:S04]  /*cbe0*/  ISETP.NE.AND P0, PT, R16, 0x2, PT ;  /* 0x000000021000780c */ /* 0x000fc80003f05270 */
[----:B-12---:R-:W-:Y:S02]  /*cbf0*/  SEL R0, RZ, 0x1, P0 ;  /* 0x00000001ff007807 */ /* 0x006fe40000000000 */
[----:B------:R-:W-:Y:S02]  /*cc00*/  SEL R16, R16, RZ, P0 ;  /* 0x000000ff10107207 */ /* 0x000fe40000000000 */
[----:B------:R-:W-:-:S07]  /*cc10*/  LOP3.LUT R17, R17, R0, RZ, 0x3c, !PT ;  /* 0x0000000011117212 */ /* 0x000fce00078e3cff */
.L_x_7469:
[----:B------:R-:W-:Y:S05]  /*cc20*/  BSYNC B6 ;  /* 0x0000000000067941 */ /* 0x000fea0003800000 */
.L_x_7467:
[----:B------:R-:W-:-:S03]  /*cc30*/  UMOV UR4, 0xffffffff ;  /* 0xffffffff00047882 */ /* 0x000fc60000000000 */
[----:B------:R-:W-:Y:S05]  /*cc40*/  BRA.DIV UR4, `(.L_x_7511) ;  /* 0x0000000a04ac7947 */ /* 0x000fea000b800000 */
[----:B------:R1:W2:Y:S02]  /*cc50*/  SHFL.IDX PT, R14, R13, RZ, 0x1f ;  /* 0x00001fff0d0e7589 */ /* 0x0002a400000e0000 */
.L_x_7539:
        /* <DEDUP_REMOVED lines=12> */
.L_x_7464:
        /* <DEDUP_REMOVED lines=11> */
.L_x_7540:
        /* <DEDUP_REMOVED lines=14> */
.L_x_7516:
        /* <DEDUP_REMOVED lines=12> */
.L_x_7541:
[----:B------:R-:W3:Y:S02]  /*cf70*/  SYNCS.PHASECHK.TRANS64.TRYWAIT P0, [R3+URZ], R0 ;  /* 0x00000000030075a7 */ /* 0x000ee4000800017f */
[----:B---3--:R-:W-:Y:S05]  /*cf80*/  @!P0 BRA `(.L_x_7518) ;  /* 0x0000000800288947 */ /* 0x008fea0003800000 */
.L_x_7542:
[----:B------:R-:W-:Y:S05]  /*cf90*/  @!P2 BRA `(.L_x_7519) ;  /* 0x000000000004a947 */ /* 0x000fea0003800000 */
[----:B------:R-:W-:Y:S01]  /*cfa0*/  BPT.TRAP 0x1 ;  /* 0x000000040000795c */ /* 0x000fe20000300000 */
.L_x_7519:
[----:B---3--:R-:W-:-:S04]  /*cfb0*/  VIADD R3, R7, 0x28860 ;  /* 0x0002886007037836 */ /* 0x008fc80000000000 */
[----:B--2---:R-:W-:-:S04]  /*cfc0*/  IMAD R5, R16, 0x8, R3 ;  /* 0x0000000810057824 */ /* 0x004fc800078e0203 */
[----:B------:R-:W2:Y:S02]  /*cfd0*/  SYNCS.PHASECHK.TRANS64.TRYWAIT P0, [R5+URZ], R4 ;  /* 0x00000004050075a7 */ /* 0x000ea4000800017f */
[----:B--2---:R-:W-:Y:S05]  /*cfe0*/  @!P0 BRA `(.L_x_7520) ;  /* 0x0000000800248947 */ /* 0x004fea0003800000 */
.L_x_7543:
[----:B------:R-:W-:-:S07]  /*cff0*/  IMAD R3, R2, 0x8, R3 ;  /* 0x0000000802037824 */ /* 0x000fce00078e0203 */
.L_x_7521:
[----:B---3--:R3:W4:Y:S02]  /*d000*/  SYNCS.PHASECHK.TRANS64.TRYWAIT P0, [R3+URZ], R0 ;  /* 0x00000000030075a7 */ /* 0x008724000800017f */
[----:B----4-:R-:W-:Y:S05]  /*d010*/  @!P0 NANOSLEEP.SYNCS 0x989680 ;  /* 0x009896800000895d */ /* 0x010fea0003900000 */
[----:B------:R-:W4:Y:S02]  /*d020*/  @!P0 SYNCS.PHASECHK.TRANS64 P0, [R3+URZ], R0 ;  /* 0x00000000030085a7 */ /* 0x000f24000800007f */
[----:B----4-:R-:W-:Y:S05]  /*d030*/  @!P0 BRA `(.L_x_7521) ;  /* 0xfffffffc00f08947 */ /* 0x010fea000383ffff */
.L_x_7515:
[----:B------:R-:W-:Y:S05]  /*d040*/  BSYNC B0 ;  /* 0x0000000000007941 */ /* 0x000fea0003800000 */
.L_x_7514:
[----:B------:R-:W-:Y:S05]  /*d050*/  EXIT ;  /* 0x000000000000794d */ /* 0x000fea0003800000 */
.L_x_7421:
[----:B-1----:R-:W-:-:S04]  /*d060*/  IMAD.U32 R3, RZ, RZ, UR38 ;  /* 0x00000026ff037e24 */ /* 0x002fc8000f8e00ff */
[----:B------:R1:W2:Y:S03]  /*d070*/  SYNCS.PHASECHK.TRANS64.TRYWAIT P1, [R3+URZ+0x28800], R0 ;  /* 0x02880000030075a7 */ /* 0x0002a6000802017f */
[----:B--2---:R-:W-:Y:S05]  /*d080*/  @!P1 NANOSLEEP.SYNCS 0x989680 ;  /* 0x009896800000995d */ /* 0x004fea0003900000 */
[----:B------:R-:W2:Y:S02]  /*d090*/  @!P1 SYNCS.PHASECHK.TRANS64 P1, [R3+URZ+0x28800], R0 ;  /* 0x02880000030095a7 */ /* 0x000ea4000802007f */
[----:B--2---:R-:W-:Y:S05]  /*d0a0*/  @!P1 BRA `(.L_x_7421) ;  /* 0xfffffffc00ec9947 */ /* 0x004fea000383ffff */
[----:B------:R-:W-:Y:S05]  /*d0b0*/  BRA `(.L_x_7522) ;  /* 0xffffff4400687947 */ /* 0x000fea000383ffff */
.L_x_7425:
[----:B--2---:R2:W3:Y:S02]  /*d0c0*/  SYNCS.PHASECHK.TRANS64.TRYWAIT P2, [R3+URZ+0x28830], R0 ;  /* 0x02883000030075a7 */ /* 0x0044e4000804017f */
[----:B---3--:R-:W-:Y:S05]  /*d0d0*/  @!P2 NANOSLEEP.SYNCS 0x989680 ;  /* 0x009896800000a95d */ /* 0x008fea0003900000 */
[----:B------:R-:W3:Y:S02]  /*d0e0*/  @!P2 SYNCS.PHASECHK.TRANS64 P2, [R3+URZ+0x28830], R0 ;  /* 0x028830000300a5a7 */ /* 0x000ee4000804007f */
[----:B---3--:R-:W-:Y:S05]  /*d0f0*/  @!P2 BRA `(.L_x_7425) ;  /* 0xfffffffc00f0a947 */ /* 0x008fea000383ffff */
[----:B------:R-:W-:Y:S05]  /*d100*/  BRA `(.L_x_7424) ;  /* 0xffffff4400907947 */ /* 0x000fea000383ffff */
.L_x_7430:
[----:B--2---:R-:W-:-:S04]  /*d110*/  IMAD.U32 R5, RZ, RZ, UR10 ;  /* 0x0000000aff057e24 */ /* 0x004fc8000f8e00ff */
[----:B------:R2:W3:Y:S03]  /*d120*/  SYNCS.PHASECHK.TRANS64.TRYWAIT P2, [R5+URZ+0x28830], R0 ;  /* 0x02883000050075a7 */ /* 0x0004e6000804017f */
[----:B---3--:R-:W-:Y:S05]  /*d130*/  @!P2 NANOSLEEP.SYNCS 0x989680 ;  /* 0x009896800000a95d */ /* 0x008fea0003900000 */
[----:B------:R-:W3:Y:S02]  /*d140*/  @!P2 SYNCS.PHASECHK.TRANS64 P2, [R5+URZ+0x28830], R0 ;  /* 0x028830000500a5a7 */ /* 0x000ee4000804007f */
[----:B---3--:R-:W-:Y:S05]  /*d150*/  @!P2 BRA `(.L_x_7430) ;  /* 0xfffffffc00eca947 */ /* 0x008fea000383ffff */
[----:B------:R-:W-:Y:S05]  /*d160*/  BRA `(.L_x_7427) ;  /* 0xffffff6c00707947 */ /* 0x000fea000383ffff */
.L_x_7434:
[----:B--2---:R-:W-:-:S04]  /*d170*/  IMAD.U32 R5, RZ, RZ, UR10 ;  /* 0x0000000aff057e24 */ /* 0x004fc8000f8e00ff */
[----:B------:R2:W3:Y:S03]  /*d180*/  SYNCS.PHASECHK.TRANS64.TRYWAIT P2, [R5+URZ+0x28850], R0 ;  /* 0x02885000050075a7 */ /* 0x0004e6000804017f */
[----:B---3--:R-:W-:Y:S05]  /*d190*/  @!P2 NANOSLEEP.SYNCS 0x989680 ;  /* 0x009896800000a95d */ /* 0x008fea0003900000 */
[----:B------:R-:W3:Y:S02]  /*d1a0*/  @!P2 SYNCS.PHASECHK.TRANS64 P2, [R5+URZ+0x28850], R0 ;  /* 0x028850000500a5a7 */ /* 0x000ee4000804007f */
[----:B---3--:R-:W-:Y:S05]  /*d1b0*/  @!P2 BRA `(.L_x_7434) ;  /* 0xfffffffc00eca947 */ /* 0x008fea000383ffff */
[----:B------:R-:W-:Y:S05]  /*d1c0*/  BRA `(.L_x_7431) ;  /* 0xffffff7000347947 */ /* 0x000fea000383ffff */
.L_x_7440:
[----:B--2---:R-:W-:-:S04]  /*d1d0*/  IMAD.U32 R5, RZ, RZ, UR10 ;  /* 0x0000000aff057e24 */ /* 0x004fc8000f8e00ff */
[----:B------:R2:W3:Y:S03]  /*d1e0*/  SYNCS.PHASECHK.TRANS64.TRYWAIT P2, [R5+URZ+0x28830], R0 ;  /* 0x02883000050075a7 */ /* 0x0004e6000804017f */
[----:B---3--:R-:W-:Y:S05]  /*d1f0*/  @!P2 NANOSLEEP.SYNCS 0x989680 ;  /* 0x009896800000a95d */ /* 0x008fea0003900000 */
[----:B------:R-:W3:Y:S02]  /*d200*/  @!P2 SYNCS.PHASECHK.TRANS64 P2, [R5+URZ+0x28830], R0 ;  /* 0x028830000500a5a7 */ /* 0x000ee4000804007f */
[----:B---3--:R-:W-:Y:S05]  /*d210*/  @!P2 BRA `(.L_x_7440) ;  /* 0xfffffffc00eca947 */ /* 0x008fea000383ffff */
[----:B------:R-:W-:Y:S05]  /*d220*/  BRA `(.L_x_7437) ;  /* 0xffffff94008c7947 */ /* 0x000fea000383ffff */
.L_x_7444:
[----:B--2---:R-:W-:-:S04]  /*d230*/  IMAD.U32 R5, RZ, RZ, UR10 ;  /* 0x0000000aff057e24 */ /* 0x004fc8000f8e00ff */
[----:B------:R2:W3:Y:S03]  /*d240*/  SYNCS.PHASECHK.TRANS64.TRYWAIT P2, [R5+URZ+0x28850], R0 ;  /* 0x02885000050075a7 */ /* 0x0004e6000804017f */
[----:B---3--:R-:W-:Y:S05]  /*d250*/  @!P2 NANOSLEEP.SYNCS 0x989680 ;  /* 0x009896800000a95d */ /* 0x008fea0003900000 */
[----:B------:R-:W3:Y:S02]  /*d260*/  @!P2 SYNCS.PHASECHK.TRANS64 P2, [R5+URZ+0x28850], R0 ;  /* 0x028850000500a5a7 */ /* 0x000ee4000804007f */
[----:B---3--:R-:W-:Y:S05]  /*d270*/  @!P2 BRA `(.L_x_7444) ;  /* 0xfffffffc00eca947 */ /* 0x008fea000383ffff */
[----:B------:R-:W-:Y:S05]  /*d280*/  BRA `(.L_x_7441) ;  /* 0xffffff9800507947 */ /* 0x000fea000383ffff */
.L_x_7449:
[----:B--2---:R-:W-:-:S04]  /*d290*/  IMAD.U32 R7, RZ, RZ, UR5 ;  /* 0x00000005ff077e24 */ /* 0x004fc8000f8e00ff */
[----:B------:R2:W3:Y:S03]  /*d2a0*/  SYNCS.PHASECHK.TRANS64.TRYWAIT P0, [R7+URZ+0x28850], R6 ;  /* 0x02885006070075a7 */ /* 0x0004e6000800017f */
[----:B---3--:R-:W-:Y:S05]  /*d2b0*/  @!P0 NANOSLEEP.SYNCS 0x989680 ;  /* 0x009896800000895d */ /* 0x008fea0003900000 */
[----:B------:R-:W3:Y:S02]  /*d2c0*/  @!P0 SYNCS.PHASECHK.TRANS64 P0, [R7+URZ+0x28850], R6 ;  /* 0x02885006070085a7 */ /* 0x000ee4000800007f */
[----:B---3--:R-:W-:Y:S05]  /*d2d0*/  @!P0 BRA `(.L_x_7449) ;  /* 0xfffffffc00ec8947 */ /* 0x008fea000383ffff */
[----:B------:R-:W-:Y:S05]  /*d2e0*/  BRA `(.L_x_7448) ;  /* 0xffffffb400307947 */ /* 0x000fea000383ffff */
.L_x_7473:
        /* <DEDUP_REMOVED lines=10> */
.L_x_7523:
[----:B------:R-:W-:Y:S05]  /*d390*/  BRA `(.L_x_7524) ;  /* 0xffffffd800ec7947 */ /* 0x000fea000383ffff */
.L_x_7474:
[----:B------:R-:W-:Y:S01]  /*d3a0*/  BSSY B0, `(.L_x_7525) ;  /* 0x0000006000007945 */ /* 0x000fe20003800000 */
[----:B------:R-:W-:-:S07]  /*d3b0*/  IMAD.MOV.U32 R15, RZ, RZ, -0x1 ;  /* 0xffffffffff0f7424 */ /* 0x000fce00078e00ff */
[----:B------:R-:W-:Y:S05]  /*d3c0*/  WARPSYNC.COLLECTIVE R15, `(.L_x_7526) ;  /* 0x000000000f0c7348 */ /* 0x000fea0003c00000 */
[----:B------:R-:W-:Y:S02]  /*d3d0*/  ELECT P6, UR62, PT ;  /* 0x00000000003e782f */ /* 0x000fe400038c0000 */
[----:B------:R-:W-:Y:S01]  /*d3e0*/  MOV R14, UR62 ;  /* 0x0000003e000e7c02 */ /* 0x000fe20008000f00 */
[----:B------:R-:W-:Y:S10]  /*d3f0*/  ENDCOLLECTIVE ;  /* 0x000000000000791b */ /* 0x000ff40003800000 */
.L_x_7526:
[----:B------:R-:W-:Y:S05]  /*d400*/  BSYNC B0 ;  /* 0x0000000000007941 */ /* 0x000fea0003800000 */
.L_x_7525:
[----:B------:R-:W-:Y:S05]  /*d410*/  BRA `(.L_x_7527) ;  /* 0xffffffd800dc7947 */ /* 0x000fea000383ffff */
.L_x_7477:
[----:B-1----:R1:W2:Y:S02]  /*d420*/  SYNCS.PHASECHK.TRANS64.TRYWAIT P2, [R8+URZ+0x28840], R7 ;  /* 0x02884007080075a7 */ /* 0x0022a4000804017f */
[----:B--2---:R-:W-:Y:S05]  /*d430*/  @!P2 NANOSLEEP.SYNCS 0x989680 ;  /* 0x009896800000a95d */ /* 0x004fea0003900000 */
[----:B------:R-:W2:Y:S02]  /*d440*/  @!P2 SYNCS.PHASECHK.TRANS64 P2, [R8+URZ+0x28840], R7 ;  /* 0x028840070800a5a7 */ /* 0x000ea4000804007f */
[----:B--2---:R-:W-:Y:S05]  /*d450*/  @!P2 BRA `(.L_x_7477) ;  /* 0xfffffffc00f0a947 */ /* 0x004fea000383ffff */
[----:B------:R-:W-:Y:S05]  /*d460*/  BRA `(.L_x_7528) ;  /* 0xffffffdc00387947 */ /* 0x000fea000383ffff */
.L_x_7479:
[----:B-1----:R-:W-:-:S04]  /*d470*/  IMAD.U32 R8, RZ, RZ, UR38 ;  /* 0x00000026ff087e24 */ /* 0x002fc8000f8e00ff */
[----:B------:R1:W2:Y:S03]  /*d480*/  SYNCS.PHASECHK.TRANS64.TRYWAIT P2, [R8+URZ+0x28820], R7 ;  /* 0x02882007080075a7 */ /* 0x0002a6000804017f */
[----:B--2---:R-:W-:Y:S05]  /*d490*/  @!P2 NANOSLEEP.SYNCS 0x989680 ;  /* 0x009896800000a95d */ /* 0x004fea0003900000 */
[----:B------:R-:W2:Y:S02]  /*d4a0*/  @!P2 SYNCS.PHASECHK.TRANS64 P2, [R8+URZ+0x28820], R7 ;  /* 0x028820070800a5a7 */ /* 0x000ea4000804007f */
[----:B--2---:R-:W-:Y:S05]  /*d4b0*/  @!P2 BRA `(.L_x_7479) ;  /* 0xfffffffc00eca947 */ /* 0x004fea000383ffff */
[----:B------:R-:W-:Y:S05]  /*d4c0*/  BRA `(.L_x_7529) ;  /* 0xffffffe000087947 */ /* 0x000fea000383ffff */
.L_x_7485:
[----:B-1----:R1:W2:Y:S02]  /*d4d0*/  SYNCS.PHASECHK.TRANS64.TRYWAIT P3, [R3+URZ+0x28840], R2 ;  /* 0x02884002030075a7 */ /* 0x0022a4000806017f */
[----:B--2---:R-:W-:Y:S05]  /*d4e0*/  @!P3 NANOSLEEP.SYNCS 0x989680 ;  /* 0x009896800000b95d */ /* 0x004fea0003900000 */
[----:B------:R-:W2:Y:S02]  /*d4f0*/  @!P3 SYNCS.PHASECHK.TRANS64 P3, [R3+URZ+0x28840], R2 ;  /* 0x028840020300b5a7 */ /* 0x000ea4000806007f */
[----:B--2---:R-:W-:Y:S05]  /*d500*/  @!P3 BRA `(.L_x_7485) ;  /* 0xfffffffc00f0b947 */ /* 0x004fea000383ffff */
[----:B------:R-:W-:Y:S05]  /*d510*/  BRA `(.L_x_7530) ;  /* 0xffffffe000b07947 */ /* 0x000fea000383ffff */
.L_x_7487:
[----:B-1----:R1:W2:Y:S02]  /*d520*/  SYNCS.PHASECHK.TRANS64.TRYWAIT P3, [R2+URZ+0x60], R3 ;  /* 0x00006003020075a7 */ /* 0x0022a4000806017f */
[----:B--2---:R-:W-:Y:S05]  /*d530*/  @!P3 NANOSLEEP.SYNCS 0x989680 ;  /* 0x009896800000b95d */ /* 0x004fea0003900000 */
[----:B------:R-:W2:Y:S02]  /*d540*/  @!P3 SYNCS.PHASECHK.TRANS64 P3, [R2+URZ+0x60], R3 ;  /* 0x000060030200b5a7 */ /* 0x000ea4000806007f */
[----:B--2---:R-:W-:Y:S05]  /*d550*/  @!P3 BRA `(.L_x_7487) ;  /* 0xfffffffc00f0b947 */ /* 0x004fea000383ffff */
[----:B------:R-:W-:Y:S05]  /*d560*/  BRA `(.L_x_7531) ;  /* 0xffffffe4001c7947 */ /* 0x000fea000383ffff */
.L_x_7493:
[----:B-1----:R1:W2:Y:S02]  /*d570*/  SYNCS.PHASECHK.TRANS64.TRYWAIT P3, [R3+URZ+0x28840], R2 ;  /* 0x02884002030075a7 */ /* 0x0022a4000806017f */
[----:B--2---:R-:W-:Y:S05]  /*d580*/  @!P3 NANOSLEEP.SYNCS 0x989680 ;  /* 0x009896800000b95d */ /* 0x004fea0003900000 */
[----:B------:R-:W2:Y:S02]  /*d590*/  @!P3 SYNCS.PHASECHK.TRANS64 P3, [R3+URZ+0x28840], R2 ;  /* 0x028840020300b5a7 */ /* 0x000ea4000806007f */
[----:B--2---:R-:W-:Y:S05]  /*d5a0*/  @!P3 BRA `(.L_x_7493) ;  /* 0xfffffffc00f0b947 */ /* 0x004fea000383ffff */
[----:B------:R-:W-:Y:S05]  /*d5b0*/  BRA `(.L_x_7532) ;  /* 0xffffffe8002c7947 */ /* 0x000fea000383ffff */
.L_x_7495:
[----:B-1----:R1:W2:Y:S02]  /*d5c0*/  SYNCS.PHASECHK.TRANS64.TRYWAIT P3, [R2+URZ+0x60], R17 ;  /* 0x00006011020075a7 */ /* 0x0022a4000806017f */
[----:B--2---:R-:W-:Y:S05]  /*d5d0*/  @!P3 NANOSLEEP.SYNCS 0x989680 ;  /* 0x009896800000b95d */ /* 0x004fea0003900000 */
[----:B------:R-:W2:Y:S02]  /*d5e0*/  @!P3 SYNCS.PHASECHK.TRANS64 P3, [R2+URZ+0x60], R17 ;  /* 0x000060110200b5a7 */ /* 0x000ea4000806007f */
[----:B--2---:R-:W-:Y:S05]  /*d5f0*/  @!P3 BRA `(.L_x_7495) ;  /* 0xfffffffc00f0b947 */ /* 0x004fea000383ffff */
[----:B------:R-:W-:Y:S05]  /*d600*/  BRA `(.L_x_7533) ;  /* 0xffffffe800987947 */ /* 0x000fea000383ffff */
.L_x_7500:
[----:B-1----:R1:W2:Y:S02]  /*d610*/  SYNCS.PHASECHK.TRANS64.TRYWAIT P3, [R2+URZ+0x28840], R3 ;  /* 0x02884003020075a7 */ /* 0x0022a4000806017f */
[----:B--2---:R-:W-:Y:S05]  /*d620*/  @!P3 NANOSLEEP.SYNCS 0x989680 ;  /* 0x009896800000b95d */ /* 0x004fea0003900000 */
[----:B------:R-:W2:Y:S02]  /*d630*/  @!P3 SYNCS.PHASECHK.TRANS64 P3, [R2+URZ+0x28840], R3 ;  /* 0x028840030200b5a7 */ /* 0x000ea4000806007f */
[----:B--2---:R-:W-:Y:S05]  /*d640*/  @!P3 BRA `(.L_x_7500) ;  /* 0xfffffffc00f0b947 */ /* 0x004fea000383ffff */
[----:B------:R-:W-:Y:S05]  /*d650*/  BRA `(.L_x_7534) ;  /* 0xffffffec00807947 */ /* 0x000fea000383ffff */
.L_x_7502:
[----:B-1----:R1:W2:Y:S02]  /*d660*/  SYNCS.PHASECHK.TRANS64.TRYWAIT P3, [R2+URZ+0x60], R11 ;  /* 0x0000600b020075a7 */ /* 0x0022a4000806017f */
[----:B--2---:R-:W-:Y:S05]  /*d670*/  @!P3 NANOSLEEP.SYNCS 0x989680 ;  /* 0x009896800000b95d */ /* 0x004fea0003900000 */
[----:B------:R-:W2:Y:S02]  /*d680*/  @!P3 SYNCS.PHASECHK.TRANS64 P3, [R2+URZ+0x60], R11 ;  /* 0x0000600b0200b5a7 */ /* 0x000ea4000806007f */
[----:B--2---:R-:W-:Y:S05]  /*d690*/  @!P3 BRA `(.L_x_7502) ;  /* 0xfffffffc00f0b947 */ /* 0x004fea000383ffff */
[----:B------:R-:W-:Y:S05]  /*d6a0*/  BRA `(.L_x_7535) ;  /* 0xffffffec00ec7947 */ /* 0x000fea000383ffff */
.L_x_7509:
[----:B-1----:R1:W2:Y:S02]  /*d6b0*/  SYNCS.PHASECHK.TRANS64.TRYWAIT P0, [R3+URZ+0x28860], R0 ;  /* 0x02886000030075a7 */ /* 0x0022a4000800017f */
[----:B--2---:R-:W-:Y:S05]  /*d6c0*/  @!P0 NANOSLEEP.SYNCS 0x989680 ;  /* 0x009896800000895d */ /* 0x004fea0003900000 */
[----:B------:R-:W2:Y:S02]  /*d6d0*/  @!P0 SYNCS.PHASECHK.TRANS64 P0, [R3+URZ+0x28860], R0 ;  /* 0x02886000030085a7 */ /* 0x000ea4000800007f */
[----:B--2---:R-:W-:Y:S05]  /*d6e0*/  @!P0 BRA `(.L_x_7509) ;  /* 0xfffffffc00f08947 */ /* 0x004fea000383ffff */
[----:B------:R-:W-:Y:S05]  /*d6f0*/  BRA `(.L_x_7536) ;  /* 0xfffffff000c07947 */ /* 0x000fea000383ffff */
.L_x_7511:
[----:B------:R-:W-:Y:S01]  /*d700*/  BSSY B0, `(.L_x_7537) ;  /* 0x0000007000007945 */ /* 0x000fe20003800000 */
[----:B------:R-:W-:Y:S02]  /*d710*/  IMAD.MOV.U32 R12, RZ, RZ, RZ ;  /* 0x000000ffff0c7224 */ /* 0x000fe400078e00ff */
[----:B------:R-:W-:Y:S02]  /*d720*/  IMAD.MOV.U32 R11, RZ, RZ, 0x1f ;  /* 0x0000001fff0b7424 */ /* 0x000fe400078e00ff */
[----:B------:R-:W-:-:S07]  /*d730*/  IMAD.MOV.U32 R15, RZ, RZ, -0x1 ;  /* 0xffffffffff0f7424 */ /* 0x000fce00078e00ff */
[----:B------:R-:W-:Y:S05]  /*d740*/  WARPSYNC.COLLECTIVE R15, `(.L_x_7538) ;  /* 0x000000000f087348 */ /* 0x000fea0003c00000 */
[----:B------:R1:W2:Y:S02]  /*d750*/  SHFL.IDX P6, R14, R13, R12, R11 ;  /* 0x0000000c0d0e7389 */ /* 0x0002a400000c000b */
[----:B-12---:R-:W-:Y:S01]  /*d760*/  ENDCOLLECTIVE ;  /* 0x000000000000791b */ /* 0x006fe20003800000 */
.L_x_7538:
[----:B------:R-:W-:Y:S05]  /*d770*/  BSYNC B0 ;  /* 0x0000000000007941 */ /* 0x000fea0003800000 */
.L_x_7537:
[----:B------:R-:W-:Y:S05]  /*d780*/  BRA `(.L_x_7539) ;  /* 0xfffffff400347947 */ /* 0x000fea000383ffff */
.L_x_7513:
[----:B--2---:R2:W3:Y:S02]  /*d790*/  SYNCS.PHASECHK.TRANS64.TRYWAIT P0, [R7+URZ+0x28820], R0 ;  /* 0x02882000070075a7 */ /* 0x0044e4000800017f */
[----:B---3--:R-:W-:Y:S05]  /*d7a0*/  @!P0 NANOSLEEP.SYNCS 0x989680 ;  /* 0x009896800000895d */ /* 0x008fea0003900000 */
[----:B------:R-:W3:Y:S02]  /*d7b0*/  @!P0 SYNCS.PHASECHK.TRANS64 P0, [R7+URZ+0x28820], R0 ;  /* 0x02882000070085a7 */ /* 0x000ee4000800007f */
[----:B---3--:R-:W-:Y:S05]  /*d7c0*/  @!P0 BRA `(.L_x_7513) ;  /* 0xfffffffc00f08947 */ /* 0x008fea000383ffff */
[----:B------:R-:W-:Y:S05]  /*d7d0*/  BRA `(.L_x_7540) ;  /* 0xfffffff4007c7947 */ /* 0x000fea000383ffff */
.L_x_7517:
[----:B--2---:R2:W3:Y:S02]  /*d7e0*/  SYNCS.PHASECHK.TRANS64.TRYWAIT P0, [R5+URZ], R4 ;  /* 0x00000004050075a7 */ /* 0x0044e4000800017f */
[----:B---3--:R-:W-:Y:S05]  /*d7f0*/  @!P0 NANOSLEEP.SYNCS 0x989680 ;  /* 0x009896800000895d */ /* 0x008fea0003900000 */
[----:B------:R-:W3:Y:S02]  /*d800*/  @!P0 SYNCS.PHASECHK.TRANS64 P0, [R5+URZ], R4 ;  /* 0x00000004050085a7 */ /* 0x000ee4000800007f */
[----:B---3--:R-:W-:Y:S05]  /*d810*/  @!P0 BRA `(.L_x_7517) ;  /* 0xfffffffc00f08947 */ /* 0x008fea000383ffff */
[----:B------:R-:W-:Y:S05]  /*d820*/  BRA `(.L_x_7541) ;  /* 0xfffffff400d07947 */ /* 0x000fea000383ffff */
.L_x_7518:
[----:B---3--:R3:W4:Y:S02]  /*d830*/  SYNCS.PHASECHK.TRANS64.TRYWAIT P0, [R3+URZ], R0 ;  /* 0x00000000030075a7 */ /* 0x008724000800017f */
[----:B----4-:R-:W-:Y:S05]  /*d840*/  @!P0 NANOSLEEP.SYNCS 0x989680 ;  /* 0x009896800000895d */ /* 0x010fea0003900000 */
[----:B------:R-:W4:Y:S02]  /*d850*/  @!P0 SYNCS.PHASECHK.TRANS64 P0, [R3+URZ], R0 ;  /* 0x00000000030085a7 */ /* 0x000f24000800007f */
[----:B----4-:R-:W-:Y:S05]  /*d860*/  @!P0 BRA `(.L_x_7518) ;  /* 0xfffffffc00f08947 */ /* 0x010fea000383ffff */
[----:B------:R-:W-:Y:S05]  /*d870*/  BRA `(.L_x_7542) ;  /* 0xfffffff400c47947 */ /* 0x000fea000383ffff */
.L_x_7520:
[----:B--2---:R2:W3:Y:S02]  /*d880*/  SYNCS.PHASECHK.TRANS64.TRYWAIT P0, [R5+URZ], R4 ;  /* 0x00000004050075a7 */ /* 0x0044e4000800017f */
[----:B---3--:R-:W-:Y:S05]  /*d890*/  @!P0 NANOSLEEP.SYNCS 0x989680 ;  /* 0x009896800000895d */ /* 0x008fea0003900000 */
[----:B------:R-:W3:Y:S02]  /*d8a0*/  @!P0 SYNCS.PHASECHK.TRANS64 P0, [R5+URZ], R4 ;  /* 0x00000004050085a7 */ /* 0x000ee4000800007f */
[----:B---3--:R-:W-:Y:S05]  /*d8b0*/  @!P0 BRA `(.L_x_7520) ;  /* 0xfffffffc00f08947 */ /* 0x008fea000383ffff */
[----:B------:R-:W-:Y:S05]  /*d8c0*/  BRA `(.L_x_7543) ;  /* 0xfffffff400c87947 */ /* 0x000fea000383ffff */
.L_x_7544:
        /* <DEDUP_REMOVED lines=11> */
.L_x_12776:


//--------------------- .text._ZN7cutlass13device_kernelIN5flash11enable_sm90INS1_16FlashAttnFwdSm90INS1_25CollectiveMainloopFwdSm90ILi2EN4cute5tupleIJNS5_1CILi1EEES8_S8_EEENS6_IJNS7_ILi128EEESA_SA_EEELi128ENS_10bfloat16_tEfNS_4arch4Sm90ELb1ELb0ELb0ELb1ELb0ELb0ELb0ELb1ELb1ELb0ELb0ELb0EEENS1_21CollectiveEpilogueFwdISB_S9_SC_SE_Li256ELb1ELb0ELb0ELb0EEENS1_36VarlenDynamicPersistentTileSchedulerILi128ELi128ELi256ELi32ELb0ELb0ELb1ELb1ELb1ELb1EEEEEEEEEvNT_6ParamsE --------------------------
	.section	.text._ZN7cutlass13device_kernelIN5flash11enable_sm90INS1_16FlashAttnFwdSm90INS1_25CollectiveMainloopFwdSm90ILi2EN4cute5tupleIJNS5_1CILi1EEES8_S8_EEENS6_IJNS7_ILi128EEESA_SA_EEELi128ENS_10bfloat16_tEfNS_4arch4Sm90ELb1ELb0ELb0ELb1ELb0ELb0ELb0ELb1ELb1ELb0ELb0ELb0EEENS1_21CollectiveEpilogueFwdISB_S9_SC_SE_Li256ELb1ELb0ELb0ELb0EEENS1_36VarlenDynamicPersistentTileSchedulerILi128ELi128ELi256ELi32ELb0ELb0ELb1ELb1ELb1ELb1EEEEEEEEEvNT_6ParamsE,"ax",@progbits
	.align	128
.text._ZN7cutlass13device_kernelIN5flash11enable_sm90INS1_16FlashAttnFwdSm90INS1_25CollectiveMainloopFwdSm90ILi2EN4cute5tupleIJNS5_1CILi1EEES8_S8_EEENS6_IJNS7_ILi128EEESA_SA_EEELi128ENS_10bfloat16_tEfNS_4arch4Sm90ELb1ELb0ELb0ELb1ELb0ELb0ELb0ELb1ELb1ELb0ELb0ELb0EEENS1_21CollectiveEpilogueFwdISB_S9_SC_SE_Li256ELb1ELb0ELb0ELb0EEENS1_36VarlenDynamicPersistentTileSchedulerILi128ELi128ELi256ELi32ELb0ELb0ELb1ELb1ELb1ELb1EEEEEEEEEvNT_6ParamsE:
        .type           _ZN7cutlass13device_kernelIN5flash11enable_sm90INS1_16FlashAttnFwdSm90INS1_25CollectiveMainloopFwdSm90ILi2EN4cute5tupleIJNS5_1CILi1EEES8_S8_EEENS6_IJNS7_ILi128EEESA_SA_EEELi128ENS_10bfloat16_tEfNS_4arch4Sm90ELb1ELb0ELb0ELb1ELb0ELb0ELb0ELb1ELb1ELb0ELb0ELb0EEENS1_21CollectiveEpilogueFwdISB_S9_SC_SE_Li256ELb1ELb0ELb0ELb0EEENS1_36VarlenDynamicPersistentTileSchedulerILi128ELi128ELi256ELi32ELb0ELb0ELb1ELb1ELb1ELb1EEEEEEEEEvNT_6ParamsE,@function
        .size           _ZN7cutlass13device_kernelIN5flash11enable_sm90INS1_16FlashAttnFwdSm90INS1_25CollectiveMainloopFwdSm90ILi2EN4cute5tupleIJNS5_1CILi1EEES8_S8_EEENS6_IJNS7_ILi128EEESA_SA_EEELi128ENS_10bfloat16_tEfNS_4arch4Sm90ELb1ELb0ELb0ELb1ELb0ELb0ELb0ELb1ELb1ELb0ELb0ELb0EEENS1_21CollectiveEpilogueFwdISB_S9_SC_SE_Li256ELb1ELb0ELb0ELb0EEENS1_36VarlenDynamicPersistentTileSchedulerILi128ELi128ELi256ELi32ELb0ELb0ELb1ELb1ELb1ELb1EEEEEEEEEvNT_6ParamsE,(.L_x_12777 - _ZN7cutlass13device_kernelIN5flash11enable_sm90INS1_16FlashAttnFwdSm90INS1_25CollectiveMainloopFwdSm90ILi2EN4cute5tupleIJNS5_1CILi1EEES8_S8_EEENS6_IJNS7_ILi128EEESA_SA_EEELi128ENS_10bfloat16_tEfNS_4arch4Sm90ELb1ELb0ELb0ELb1ELb0ELb0ELb0ELb1ELb1ELb0ELb0ELb0EEENS1_21CollectiveEpilogueFwdISB_S9_SC_SE_Li256ELb1ELb0ELb0ELb0EEENS1_36VarlenDynamicPersistentTileSchedulerILi128ELi128ELi256ELi32ELb0ELb0ELb1ELb1ELb1ELb1EEEEEEEEEvNT_6ParamsE)
        .other          _ZN7cutlass13device_kernelIN5flash11enable_sm90INS1_16FlashAttnFwdSm90INS1_25CollectiveMainloopFwdSm90ILi2EN4cute5tupleIJNS5_1CILi1EEES8_S8_EEENS6_IJNS7_ILi128EEESA_SA_EEELi128ENS_10bfloat16_tEfNS_4arch4Sm90ELb1ELb0ELb0ELb1ELb0ELb0ELb0ELb1ELb1ELb0ELb0ELb0EEENS1_21CollectiveEpilogueFwdISB_S9_SC_SE_Li256ELb1ELb0ELb0ELb0EEENS1_36VarlenDynamicPersistentTileSchedulerILi128ELi128ELi256ELi32ELb0ELb0ELb1ELb1ELb1ELb1EEEEEEEEEvNT_6ParamsE,@"STO_CUDA_ENTRY STV_DEFAULT"
_ZN7cutlass13device_kernelIN5flash11enable_sm90INS1_16FlashAttnFwdSm90INS1_25CollectiveMainloopFwdSm90ILi2EN4cute5tupleIJNS5_1CILi1EEES8_S8_EEENS6_IJNS7_ILi128EEESA_SA_EEELi128ENS_10bfloat16_tEfNS_4arch4Sm90ELb1ELb0ELb0ELb1ELb0ELb0ELb0ELb1ELb1ELb0ELb0ELb0EEENS1_21CollectiveEpilogueFwdISB_S9_SC_SE_Li256ELb1ELb0ELb0ELb0EEENS1_36VarlenDynamicPersistentTileSchedulerILi128ELi128ELi256ELi32ELb0ELb0ELb1ELb1ELb1ELb1EEEEEEEEEvNT_6ParamsE:
        /* <DEDUP_REMOVED lines=21> */
.L_x_7546:
[----:B------:R-:W-:Y:S05]  /*0150*/  BSYNC B0 ;  /* 0x0000000000007941 */ /* 0x000fea0003800000 */
.L_x_7545:
        /* <DEDUP_REMOVED lines=41> */
.L_x_7547:
        /* <DEDUP_REMOVED lines=22> */
.L_x_7548:
        /* <DEDUP_REMOVED lines=18> */
.L_x_7549:
        /* <DEDUP_REMOVED lines=22> */
.L_x_7550:
        /* <DEDUP_REMOVED lines=22> */
.L_x_7551:
[----:B------:R-:W-:Y:S01]  /*0930*/  PLOP3.LUT P0, PT, PT, PT, UP0, 0x80, 0x0 ;  /* 0x000000000000781c */ /* 0x000fe20003f0f008 */
[----:B------:R-:W-:Y:S01]  /*0940*/  UMOV UR36, 0x1 ;  /* 0x0000000100247882 */ /* 0x000fe20000000000 */
[----:B------:R-:W-:Y:S01]  /*0950*/  NOP ;  /* 0x0000000000007918 */ /* 0x000fe20000000000 */
[----:B------:R-:W-:Y:S01]  /*0960*/  USEL UR36, UR36, 0x2, !UP0 ;  /* 0x0000000224247887 */ /* 0x000fe2000c000000 */
[----:B------:R-:W-:Y:S01]  /*0970*/  ULDC.64 UR48, c[0x0][0x208] ;  /* 0x0000820000307ab9 */ /* 0x000fe20000000a00 */
[----:B012-4-:R-:W-:Y:S08]  /*0980*/  BAR.SYNC.DEFER_BLOCKING 0x0 ;  /* 0x0000000000007b1d */ /* 0x017ff00000010000 */
[----:B------:R-:W-:Y:S05]  /*0990*/  @!P0 BRA `(.L_x_7552) ;  /* 0x000000a400f88947 */ /* 0x000fea0003800000 */
.L_x_7553:
        /* <DEDUP_REMOVED lines=28> */
[C---:B------:R-:W-:Y:S02]  /*0b60*/  LOP3.LUT R23, R5.reuse, 0xffffff80, RZ, 0xc0, !PT ;  /* 0xffffff8005177812 */ /* 0x040fe400078ec0ff */
        /* <DEDUP_REMOVED lines=14> */
[----:B------:R-:W-:Y:S02]  /*0c50*/  LOP3.LUT R18, R6, 0x7ffffffc, RZ, 0xc0, !PT ;  /* 0x7ffffffc06127812 */ /* 0x000fe400078ec0ff */
[----:B------:R-:W-:Y:S02]  /*0c60*/  LOP3.LUT R8, R0, 0xfffffff8, RZ, 0xc0, !PT ;  /* 0xfffffff800087812 */ /* 0x000fe400078ec0ff */
[-C--:B------:R-:W-:Y:S01]  /*0c70*/  LEA.HI R0, R3, R186.reuse, RZ, 0x4 ;  /* 0x000000ba03007211 */ /* 0x080fe200078f20ff */
[----:B------:R-:W-:Y:S01]  /*0c80*/  IMAD.IADD R18, R23, 0x1, -R18 ;  /* 0x0000000117127824 */ /* 0x000fe200078e0a12 */
[----:B------:R-:W-:Y:S01]  /*0c90*/  LEA.HI R3, R3, R186, RZ, 0x3 ;  /* 0x000000ba03037211 */ /* 0x000fe200078f18ff */
[----:B------:R-:W-:Y:S01]  /*0ca0*/  IMAD.IADD R11, R7, 0x1, -R8 ;  /* 0x00000001070b7824 */ /* 0x000fe200078e0a08 */
[----:B------:R-:W-:-:S02]  /*0cb0*/  SHF.R.S32.HI R9, RZ, 0x4, R0 ;  /* 0x00000004ff097819 */ /* 0x000fc40000011400 */
[----:B------:R-:W-:Y:S01]  /*0cc0*/  LOP3.LUT R7, R0, 0x3fffff0, RZ, 0xc0, !PT ;  /* 0x03fffff000077812 */ /* 0x000fe200078ec0ff */
[----:B------:R-:W-:Y:S01]  /*0cd0*/  IMAD R4, R4, 0x10, R11 ;  /* 0x0000001004047824 */ /* 0x000fe200078e020b */
[----:B------:R-:W-:Y:S02]  /*0ce0*/  LEA.HI R0, R0, R9, RZ, 0x1 ;  /* 0x0000000900007211 */ /* 0x000fe400078f08ff */
[----:B------:R-:W-:Y:S01]  /*0cf0*/  LOP3.LUT R5, R3, 0x1ffffff8, RZ, 0xc0, !PT ;  /* 0x1ffffff803057812 */ /* 0x000fe200078ec0ff */
[----:B------:R-:W-:Y:S01]  /*0d00*/  IMAD.IADD R7, R186, 0x1, -R7 ;  /* 0x00000001ba077824 */ /* 0x000fe200078e0a07 */
[----:B------:R-:W-:Y:S01]  /*0d10*/  LOP3.LUT R0, R0, 0x1ffffffe, RZ, 0xc0, !PT ;  /* 0x1ffffffe00007812 */ /* 0x000fe200078ec0ff */
[----:B------:R-:W-:Y:S01]  /*0d20*/  IMAD R19, R19, 0x40, R4 ;  /* 0x0000004013137824 */ /* 0x000fe200078e0204 */
[----:B------:R-:W-:Y:S01]  /*0d30*/  SHF.R.S32.HI R16, RZ, 0x3, R3 ;  /* 0x00000003ff107819 */ /* 0x000fe20000011403 */
[----:B------:R-:W-:Y:S02]  /*0d40*/  IMAD R7, R7, 0x40, R2 ;  /* 0x0000004007077824 */ /* 0x000fe400078e0202 */
[----:B------:R-:W-:-:S02]  /*0d50*/  IMAD.IADD R0, R9, 0x1, -R0 ;  /* 0x0000000109007824 */ /* 0x000fc400078e0a00 */
[----:B------:R-:W-:Y:S02]  /*0d60*/  IMAD.IADD R2, R186, 0x1, -R5 ;  /* 0x00000001ba027824 */ /* 0x000fe400078e0a05 */
[----:B------:R-:W-:Y:S02]  /*0d70*/  IMAD R185, R0, 0x8, R7 ;  /* 0x0000000800b97824 */ /* 0x000fe400078e0207 */
[----:B------:R-:W-:-:S07]  /*0d80*/  IMAD.SHL.U32 R2, R2, 0x8, RZ ;  /* 0x0000000802027824 */ /* 0x000fce00078e00ff */
.L_x_7607:
[----:B0--3-5:R-:W0:Y:S01]  /*0d90*/  LDC.64 R4, c[0x0][0xc60] ;  /* 0x00031800ff047b82 */ /* 0x029e220000000a00 */
[----:B------:R-:W-:Y:S01]  /*0da0*/  ULDC.64 UR6, c[0x0][0xa28] ;  /* 0x00028a0000067ab9 */ /* 0x000fe20000000a00 */
[----:B------:R-:W-:Y:S01]  /*0db0*/  ULDC.64 UR8, c[0x0][0xa18] ;  /* 0x0002860000087ab9 */ /* 0x000fe20000000a00 */
[----:B------:R-:W-:Y:S01]  /*0dc0*/  ULDC UR4, c[0x0][0x404] ;  /* 0x0001010000047ab9 */ /* 0x000fe20000000800 */
        /* <DEDUP_REMOVED lines=10> */
[----:B------:R-:W-:-:S04]  /*0e70*/  @UP0 ULEA UR6, UP2, UR37, UR6, 0x2 ;  /* 0x0000000625060291 */ /* 0x000fc8000f84103f */
[----:B------:R-:W-:Y:S02]  /*0e80*/  @UP0 ULEA.HI.X UR7, UR37, UR7, UR38, 0x2, UP2 ;  /* 0x0000000725070291 */ /* 0x000fe400090f1426 */
[----:B------:R-:W-:Y:S01]  /*0e90*/  @UP1 ULEA UR8, UP0, UR37, UR8, 0x2 ;  /* 0x0000000825081291 */ /* 0x000fe2000f80103f */
[----:B------:R-:W-:-:S03]  /*0ea0*/  IMAD.U32 R4, RZ, RZ, UR6 ;  /* 0x00000006ff047e24 */ /* 0x000fc6000f8e00ff */
[----:B------:R-:W-:Y:S01]  /*0eb0*/  @UP1 ULEA.HI.X UR9, UR37, UR9, UR38, 0x2, UP0 ;  /* 0x0000000925091291 */ /* 0x000fe200080f1426 */
[----:B------:R-:W-:Y:S01]  /*0ec0*/  IMAD.U32 R5, RZ, RZ, UR7 ;  /* 0x00000007ff057e24 */ /* 0x000fe2000f8e00ff */
[----:B------:R-:W-:Y:S01]  /*0ed0*/  ULDC.64 UR6, c[0x0][0x3f8] ;  /* 0x0000fe0000067ab9 */ /* 0x000fe20000000a00 */
[----:B------:R-:W-:-:S03]  /*0ee0*/  IMAD.U32 R6, RZ, RZ, UR8 ;  /* 0x00000008ff067e24 */ /* 0x000fc6000f8e00ff */
[----:B------:R-:W-:Y:S01]  /*0ef0*/  IMAD.U32 R7, RZ, RZ, UR9 ;  /* 0x00000009ff077e24 */ /* 0x000fe2000f8e00ff */
[----:B------:R-:W2:Y:S01]  /*0f00*/  @P0 LDG.E R4, desc[UR48][R4.64] ;  /* 0x0000003004040981 */ /* 0x000ea2000c1e1900 */
[----:B------:R-:W-:Y:S01]  /*0f10*/  UISETP.NE.U32.AND UP0, UPT, UR6, URZ, UPT ;  /* 0x0000003f0600728c */ /* 0x000fe2000bf05070 */
[----:B------:R-:W-:Y:S02]  /*0f20*/  ULDC.64 UR8, c[0x0][0xa20] ;  /* 0x0002880000087ab9 */ /* 0x000fe40000000a00 */
[----:B------:R-:W3:Y:S01]  /*0f30*/  @P2 LDG.E R6, desc[UR48][R6.64] ;  /* 0x0000003006062981 */ /* 0x000ee2000c1e1900 */
[----:B------:R-:W-:Y:S01]  /*0f40*/  UISETP.NE.AND.EX UP0, UPT, UR7, URZ, UPT, UP0 ;  /* 0x0000003f0700728c */ /* 0x000fe2000bf05300 */
[----:B------:R-:W-:Y:S01]  /*0f50*/  ISETP.NE.U32.AND P1, PT, RZ, UR8, PT ;  /* 0x00000008ff007c0c */ /* 0x000fe2000bf25070 */
[----:B------:R-:W-:Y:S01]  /*0f60*/  ULDC UR6, c[0x0][0x2e0] ;  /* 0x0000b80000067ab9 */ /* 0x000fe20000000800 */
[----:B------:R-:W-:Y:S01]  /*0f70*/  UMOV UR47, URZ ;  /* 0x0000003f002f7c82 */ /* 0x000fe20008000000 */
[----:B------:R-:W-:Y:S01]  /*0f80*/  USEL UR4, UR4, 0x1, UP0 ;  /* 0x0000000104047887 */ /* 0x000fe20008000000 */
[----:B------:R-:W-:Y:S01]  /*0f90*/  ISETP.NE.AND.EX P1, PT, RZ, UR9, PT, P1 ;  /* 0x00000009ff007c0c */ /* 0x000fe2000bf25310 */
[----:B------:R-:W-:Y:S01]  /*0fa0*/  ULDC UR51, c[0x0][0x288] ;  /* 0x0000a20000337ab9 */ /* 0x000fe20000000800 */
[----:B------:R-:W-:Y:S01]  /*0fb0*/  UMOV UR39, UR5 ;  /* 0x0000000500277c82 */ /* 0x000fe20008000000 */
[----:B------:R-:W-:Y:S01]  /*0fc0*/  UIMAD UR6, UR4, UR6, URZ ;  /* 0x00000006040672a4 */ /* 0x000fe2000f8e023f */
[----:B--2---:R-:W-:-:S02]  /*0fd0*/  @P0 R2UR UR47, R4 ;  /* 0x00000000042f02ca */ /* 0x004fc400000e0000 */
[----:B---3--:R-:W-:Y:S01]  /*0fe0*/  @P2 R2UR UR51, R6 ;  /* 0x00000000063322ca */ /* 0x008fe200000e0000 */
[----:B-1--4-:R-:W-:-:S14]  /*0ff0*/  @P2 BRA `(.L_x_7554) ;  /* 0x0000000000342947 */ /* 0x012fdc0003800000 */
        /* <DEDUP_REMOVED lines=13> */
.L_x_7554:
[----:B------:R-:W-:Y:S01]  /*10d0*/  UMOV UR40, UR52 ;  /* 0x0000003400287c82 */ /* 0x000fe20008000000 */
[----:B------:R-:W-:Y:S05]  /*10e0*/  @!P1 BRA `(.L_x_7555) ;  /* 0x00000000001c9947 */ /* 0x000fea0003800000 */
[----:B------:R-:W-:-:S04]  /*10f0*/  ULEA UR4, UP0, UR37, UR8, 0x2 ;  /* 0x0000000825047291 */ /* 0x000fc8000f80103f */
[----:B------:R-:W-:Y:S02]  /*1100*/  ULEA.HI.X UR5, UR37, UR9, UR38, 0x2, UP0 ;  /* 0x0000000925057291 */ /* 0x000fe400080f1426 */
[----:B------:R-:W-:-:S04]  /*1110*/  IMAD.U32 R4, RZ, RZ, UR4 ;  /* 0x00000004ff047e24 */ /* 0x000fc8000f8e00ff */
[----:B------:R-:W-:-:S05]  /*1120*/  IMAD.U32 R5, RZ, RZ, UR5 ;  /* 0x00000005ff057e24 */ /* 0x000fca000f8e00ff */
[----:B------:R-:W2:Y:S02]  /*1130*/  LDG.E R4, desc[UR48][R4.64] ;  /* 0x0000003004047981 */ /* 0x000ea4000c1e1900 */
[----:B--2---:R-:W-:Y:S01]  /*1140*/  R2UR UR6, R4 ;  /* 0x00000000040672ca */ /* 0x004fe200000e0000 */
[----:B------:R-:W-:-:S14]  /*1150*/  BRA `(.L_x_7556) ;  /* 0x0000000000347947 */ /* 0x000fdc0003800000 */
.L_x_7555:
        /* <DEDUP_REMOVED lines=13> */
.L_x_7556:
[----:B------:R-:W-:Y:S01]  /*1230*/  UIADD3 UR47, -UR47, UR6, URZ ;  /* 0x000000062f2f7290 */ /* 0x000fe2000fffe13f */
[----:B------:R-:W-:Y:S01]  /*1240*/  PLOP3.LUT P0, PT, PT, PT, PT, 0x80, 0x0 ;  /* 0x000000000000781c */ /* 0x000fe20003f0f070 */
[----:B------:R-:W-:Y:S01]  /*1250*/  ULEA UR5, UR52, 0xff, 0x7 ;  /* 0x000000ff34057891 */ /* 0x000fe2000f8e383f */
[----:B------:R-:W-:Y:S01]  /*1260*/  IMAD.MOV.U32 R3, RZ, RZ, RZ ;  /* 0x000000ffff037224 */ /* 0x000fe200078e00ff */
[----:B------:R-:W-:Y:S01]  /*1270*/  UIADD3 UR4, UR47, 0x7f, URZ ;  /* 0x0000007f2f047890 */ /* 0x000fe2000fffe03f */
[----:B------:R-:W-:Y:S01]  /*1280*/  CS2R R12, SRZ ;  /* 0x00000000000c7805 */ /* 0x000fe2000001ff00 */
[----:B------:R-:W-:Y:S01]  /*1290*/  UIADD3 UR6, UR47, UR5, -UR51 ;  /* 0x000000052f067290 */ /* 0x000fe2000fffe833 */
[----:B------:R-:W-:Y:S01]  /*12a0*/  IMAD.MOV.U32 R151, RZ, RZ, RZ ;  /* 0x000000ffff977224 */ /* 0x000fe200078e00ff */
        /* <DEDUP_REMOVED lines=75> */
.L_x_7558:
        /* <DEDUP_REMOVED lines=9> */
.L_x_7694:
[----:B------:R-:W-:Y:S05]  /*17f0*/  @!P0 BRA `(.L_x_7560) ;  /* 0x0000000000048947 */ /* 0x000fea0003800000 */
[----:B------:R-:W-:Y:S01]  /*1800*/  BPT.TRAP 0x1 ;  /* 0x000000040000795c */ /* 0x000fe20000300000 */
.L_x_7560:
[----:B0-----:R-:W-:Y:S02]  /*1810*/  IMAD.U32 R3, RZ, RZ, UR43 ;  /* 0x0000002bff037e24 */ /* 0x001fe4000f8e00ff */
[----:B------:R-:W-:-:S03]  /*1820*/  IMAD.U32 R0, RZ, RZ, UR44 ;  /* 0x0000002cff007e24 */ /* 0x000fc6000f8e00ff */
[----:B------:R-:W-:Y:S02]  /*1830*/  LEA R3, R3, UR41, 0x3 ;  /* 0x0000002903037c11 */ /* 0x000fe4000f8e18ff */
[----:B------:R-:W-:-:S04]  /*1840*/  SHF.L.U32 R0, R0, 0x1f, RZ ;  /* 0x0000001f00007819 */ /* 0x000fc800000006ff */
[----:B------:R0:W1:Y:S01]  /*1850*/  SYNCS.PHASECHK.TRANS64.TRYWAIT P2, [R3+URZ+0x28830], R0 ;  /* 0x02883000030075a7 */ /* 0x000062000804017f */
[----:B------:R-:W-:Y:S05]  /*1860*/  @!P0 BRA `(.L_x_7561) ;  /* 0x0000000000048947 */ /* 0x000fea0003800000 */
[----:B------:R-:W-:Y:S01]  /*1870*/  BPT.TRAP 0x1 ;  /* 0x000000040000795c */ /* 0x000fe20000300000 */
.L_x_7561:
[----:B------:R-:W2:Y:S01]  /*1880*/  S2R R4, SR_TID.X ;  /* 0x0000000000047919 */ /* 0x000ea20000002100 */
[----:B------:R-:W-:Y:S01]  /*1890*/  IMAD.MOV.U32 R151, RZ, RZ, RZ ;  /* 0x000000ffff977224 */ /* 0x000fe200078e00ff */
[----:B--2---:R-:W-:Y:S01]  /*18a0*/  LOP3.LUT P1, RZ, R4, 0x7f, RZ, 0xc0, !PT ;  /* 0x0000007f04ff7812 */ /* 0x004fe2000782c0ff */
[----:B-1----:R-:W-:-:S12]  /*18b0*/  @P2 BRA `(.L_x_7562) ;  /* 0x0000000000082947 */ /* 0x002fd80003800000 */
[----:B------:R-:W1:Y:S02]  /*18c0*/  SYNCS.PHASECHK.TRANS64.TRYWAIT P2, [R3+URZ+0x28830], R0 ;  /* 0x02883000030075a7 */ /* 0x000e64000804017f */
[----:B-1----:R-:W-:Y:S05]  /*18d0*/  @!P2 BRA `(.L_x_7563) ;  /* 0x000000e400f0a947 */ /* 0x002fea0003800000 */
.L_x_7562:
[----:B------:R-:W-:Y:S05]  /*18e0*/  WARPSYNC.ALL ;  /* 0x0000000000007948 */ /* 0x000fea0003800000 */
[----:B------:R-:W-:Y:S01]  /*18f0*/  UIADD3 UR4, UR41, 0x18400, URZ ;  /* 0x0001840029047890 */ /* 0x000fe2000fffe03f */
[----:B------:R-:W-:Y:S01]  /*1900*/  WARPGROUP.ARRIVE ;  /* 0x00000000000079c5 */ /* 0x000fe20000000000 */
[----:B------:R-:W-:Y:S01]  /*1910*/  ULOP3.LUT UR32, UR53, 0x10000, URZ, 0xfc, !UPT ;  /* 0x0001000035207892 */ /* 0x000fe2000f8efc3f */
[----:B------:R-:W-:Y:S01]  /*1920*/  IMAD.U32 R6, RZ, RZ, UR52 ;  /* 0x00000034ff067e24 */ /* 0x000fe2000f8e00ff */
[----:B------:R-:W-:Y:S01]  /*1930*/  USHF.R.U32.HI UR4, URZ, 0x4, UR4 ;  /* 0x000000043f047899 */ /* 0x000fe20008011604 */
[----:B01----:R-:W-:Y:S01]  /*1940*/  @!P1 VIADD R3, R3, 0x28840 ;  /* 0x0002884003039836 */ /* 0x003fe20000000000 */
[----:B------:R-:W-:Y:S01]  /*1950*/  UMOV UR33, 0x40000040 ;  /* 0x4000004000217882 */ /* 0x000fe20000000000 */
[----:B------:R-:W-:Y:S01]  /*1960*/  UMOV UR35, 0x40000040 ;  /* 0x4000004000237882 */ /* 0x000fe20000000000 */
[----:B------:R-:W-:Y:S01]  /*1970*/  ULOP3.LUT UR4, UR4, 0x3fff, URZ, 0xc0, !UPT ;  /* 0x00003fff04047892 */ /* 0x000fe2000f8ec03f */
[----:B------:R-:W-:Y:S01]  /*1980*/  IMAD R6, R6, 0x80, R19 ;  /* 0x0000008006067824 */ /* 0x000fe200078e0213 */
[----:B------:R-:W-:Y:S01]  /*1990*/  UMOV UR5, 0x40000040 ;  /* 0x4000004000057882 */ /* 0x000fe20000000000 */
[----:B------:R-:W-:Y:S01]  /*19a0*/  UMOV UR7, 0x40000040 ;  /* 0x4000004000077882 */ /* 0x000fe20000000000 */
[----:B------:R-:W-:Y:S01]  /*19b0*/  ULOP3.LUT UR50, UR4, 0x10000, URZ, 0xfc, !UPT ;  /* 0x0001000004327892 */ /* 0x000fe2000f8efc3f */
[----:B------:R-:W-:Y:S01]  /*19c0*/  @!P1 PRMT R3, RZ, 0x654, R3 ;  /* 0x00000654ff039816 */ /* 0x000fe20000000003 */
[----:B------:R-:W-:Y:S01]  /*19d0*/  UIADD3 UR4, UR32, 0x2, URZ ;  /* 0x0000000220047890 */ /* 0x000fe2000fffe03f */
[--C-:B------:R-:W-:Y:S01]  /*19e0*/  IMAD.MOV.U32 R150, RZ, RZ, R151.reuse ;  /* 0x000000ffff967224 */ /* 0x100fe200078e0097 */
        /* <DEDUP_REMOVED lines=73> */
[----:B------:R-:W-:Y:S01]  /*1e80*/  HGMMA.64x128x16.F32.BF16 R24, gdesc[UR4], R24, gsb0 ;  /* 0x01e00000041879f0 */ /* 0x000fe20008001818 */
[----:B------:R-:W-:Y:S02]  /*1e90*/  UMOV UR6, 0xffffff80 ;  /* 0xffffff8000067882 */ /* 0x000fe40000000000 */
[----:B------:R-:W-:Y:S02]  /*1ea0*/  UIMAD UR6, UR55, UR6, 0x80 ;  /* 0x00000080370674a4 */ /* 0x000fe4000f8e0206 */
[----:B------:R-:W-:Y:S02]  /*1eb0*/  UIADD3 UR55, UR55, -0x2, URZ ;  /* 0xfffffffe37377890 */ /* 0x000fe4000fffe03f */
[----:B------:R-:W-:-:S04]  /*1ec0*/  UIADD3 UR6, UR47, UR6, URZ ;  /* 0x000000062f067290 */ /* 0x000fc8000fffe03f */
[----:B------:R-:W-:Y:S02]  /*1ed0*/  UIADD3 UR7, -UR51, 0x1, UR6 ;  /* 0x0000000133077890 */ /* 0x000fe4000fffe106 */
[----:B------:R-:W-:Y:S01]  /*1ee0*/  IMAD.U32 R7, RZ, RZ, UR6 ;  /* 0x00000006ff077e24 */ /* 0x000fe2000f8e00ff */
[----:B------:R-:W-:-:S03]  /*1ef0*/  ULDC UR6, c[0x0][0x988] ;  /* 0x0002620000067ab9 */ /* 0x000fc60000000800 */
[----:B------:R-:W-:Y:S02]  /*1f00*/  IMAD.U32 R5, RZ, RZ, UR7 ;  /* 0x00000007ff057e24 */ /* 0x000fe4000f8e00ff */
[C---:B------:R-:W-:Y:S02]  /*1f10*/  IMAD R4, R18.reuse, -0x2, R7 ;  /* 0xfffffffe12047824 */ /* 0x040fe400078e0207 */
        /* <DEDUP_REMOVED lines=122> */
[----:B------:R-:W1:Y:S01]  /*26c0*/  SHFL.BFLY PT, R0, R7, 0x2, 0x1f ;  /* 0x0c401f0007007f89 */ /* 0x000e6200000e0000 */
[----:B------:R-:W-:Y:S02]  /*26d0*/  ISETP.GT.AND P3, PT, R5, 0x10, PT ;  /* 0x000000100500780c */ /* 0x000fe40003f64270 */
[----:B-1----:R-:W-:Y:S01]  /*26e0*/  FMNMX.FTZ R8, R7, R0, !PT ;  /* 0x0000000007087209 */ /* 0x002fe20007810000 */
[----:B------:R-:W-:Y:S01]  /*26f0*/  IMAD.U32 R0, RZ, RZ, UR6 ;  /* 0x00000006ff007e24 */ /* 0x000fe2000f8e00ff */
[----:B------:R-:W-:-:S03]  /*2700*/  UIADD3 UR6, UR47, -UR51, URZ ;  /* 0x800000332f067290 */ /* 0x000fc6000fffe03f */
[----:B------:R-:W1:Y:S01]  /*2710*/  SHFL.BFLY PT, R9, R8, 0x1, 0x1f ;  /* 0x0c201f0008097f89 */ /* 0x000e6200000e0000 */
[----:B------:R-:W-:-:S04]  /*2720*/  ULEA UR6, UR52, UR6, 0x7 ;  /* 0x0000000634067291 */ /* 0x000fc8000f8e383f */
[----:B------:R-:W-:-:S04]  /*2730*/  USHF.R.S32.HI UR7, URZ, 0x1f, UR6 ;  /* 0x0000001f3f077899 */ /* 0x000fc80008011406 */
[----:B------:R-:W-:-:S04]  /*2740*/  ULEA.HI UR7, UR7, UR6, URZ, 0x7 ;  /* 0x0000000607077291 */ /* 0x000fc8000f8f383f */
[----:B------:R-:W-:-:S04]  /*2750*/  USHF.R.S32.HI UR7, URZ, 0x7, UR7 ;  /* 0x000000073f077899 */ /* 0x000fc80008011407 */
[----:B------:R-:W-:-:S04]  /*2760*/  UISETP.LT.AND UP0, UPT, URZ, UR7, UPT ;  /* 0x000000073f00728c */ /* 0x000fc8000bf01270 */
[----:B------:R-:W-:Y:S01]  /*2770*/  USEL UR53, URZ, UR7, !UP0 ;  /* 0x000000073f357287 */ /* 0x000fe2000c000000 */
[----:B-1----:R-:W-:-:S03]  /*2780*/  FMNMX.FTZ R9, R8, R9, !PT ;  /* 0x0000000908097209 */ /* 0x002fc60007810000 */
[----:B------:R-:W-:Y:S01]  /*2790*/  UISETP.GE.AND UP0, UPT, UR55, UR53, UPT ;  /* 0x000000353700728c */ /* 0x000fe2000bf06270 */
        /* <DEDUP_REMOVED lines=24> */
[----:B------:R-:W2:Y:S01]  /*2920*/  MUFU.EX2 R181, R181 ;  /* 0x000000b500b57308 */ /* 0x000ea20000000800 */
        /* <DEDUP_REMOVED lines=30> */
[----:B-1----:R-:W-:Y:S01]  /*2b10*/  FSEL R27, R44, -INF , P3 ;  /* 0xff8000002c1b7808 */ /* 0x002fe20001800000 */
[----:B------:R-:W-:Y:S01]  /*2b20*/  MUFU.EX2 R177, R177 ;  /* 0x000000b100b17308 */ /* 0x000fe20000000800 */
[----:B------:R-:W-:Y:S01]  /*2b30*/  FMNMX.FTZ R12, R41, R10, !PT ;  /* 0x0000000a290c7209 */ /* 0x000fe20007810000 */
[----:B--2---:R-:W-:Y:S01]  /*2b40*/  FADD.FTZ R44, R181, R4 ;  /* 0x00000004b52c7221 */ /* 0x004fe20000010000 */
        /* <DEDUP_REMOVED lines=20> */
[----:B---3--:R-:W-:Y:S01]  /*2c90*/  FSEL R35, R52, -INF , P3 ;  /* 0xff80000034237808 */ /* 0x008fe20001800000 */
        /* <DEDUP_REMOVED lines=11> */
[----:B-1----:R-:W-:Y:S01]  /*2d50*/  FSEL R39, R56, -INF , P3 ;  /* 0xff80000038277808 */ /* 0x002fe20001800000 */
        /* <DEDUP_REMOVED lines=11> */
[----:B--2---:R-:W-:Y:S01]  /*2e10*/  FSEL R43, R60, -INF , P3 ;  /* 0xff8000003c2b7808 */ /* 0x004fe20001800000 */
        /* <DEDUP_REMOVED lines=16> */
[----:B-1----:R-:W-:-:S02]  /*2f20*/  FMNMX.FTZ R24, R65, R20, !PT ;  /* 0x0000001441187209 */ /* 0x002fc40007810000 */
        /* <DEDUP_REMOVED lines=10> */
[--C-:B-1----:R-:W-:Y:S01]  /*2fd0*/  IMAD.MOV.U32 R97, RZ, RZ, R151.reuse ;  /* 0x000000ffff617224 */ /* 0x102fe200078e0097 */
[----:B------:R-:W-:Y:S02]  /*2fe0*/  FMNMX.FTZ R24, R55, R24, !PT ;  /* 0x0000001837187209 */ /* 0x000fe40007810000 */
[----:B------:R-:W-:Y:S02]  /*2ff0*/  ISETP.GT.AND P2, PT, R5, 0x69, PT ;  /* 0x000000690500780c */ /* 0x000fe40003f44270 */
[----:B------:R-:W-:Y:S01]  /*3000*/  FSEL R59, R76, -INF , P3 ;  /* 0xff8000004c3b7808 */ /* 0x000fe20001800000 */
[----:B------:R-:W-:Y:S01]  /*3010*/  MUFU.EX2 R107, R107 ;  /* 0x0000006b006b7308 */ /* 0x000fe20000000800 */
[----:B------:R-:W-:Y:S01]  /*3020*/  FMNMX.FTZ R26, R73, R24, !PT ;  /* 0x00000018491a7209 */ /* 0x000fe20007810000 */
[----:B--2---:R-:W-:Y:S01]  /*3030*/  IMAD.MOV.U32 R105, RZ, RZ, R151 ;  /* 0x000000ffff697224 */ /* 0x004fe200078e0097 */
        /* <DEDUP_REMOVED lines=8> */
[----:B------:R2:W3:Y:S01]  /*30c0*/  MUFU.EX2 R34, R109 ;  /* 0x0000006d00227308 */ /* 0x0004e20000000800 */
[----:B------:R-:W-:Y:S01]  /*30d0*/  FSEL R81, R81, -INF , P2 ;  /* 0xff80000051517808 */ /* 0x000fe20001000000 */
[----:B-1----:R-:W-:Y:S01]  /*30e0*/  IMAD.MOV.U32 R101, RZ, RZ, R151 ;  /* 0x000000ffff657224 */ /* 0x002fe200078e0097 */
[----:B------:R-:W-:-:S02]  /*30f0*/  FMNMX.FTZ R26, R63, R26, !PT ;  /* 0x0000001a3f1a7209 */ /* 0x000fc40007810000 */
[----:B------:R-:W-:Y:S02]  /*3100*/  ISETP.GT.AND P2, PT, R5, 0x79, PT ;  /* 0x000000790500780c */ /* 0x000fe40003f44270 */
[----:B------:R-:W-:Y:S01]  /*3110*/  FSEL R67, R84, -INF , P3 ;  /* 0xff80000054437808 */ /* 0x000fe20001800000 */
[----:B------:R-:W-:Y:S01]  /*3120*/  MUFU.EX2 R111, R111 ;  /* 0x0000006f006f7308 */ /* 0x000fe20000000800 */
[----:B------:R-:W-:Y:S01]  /*3130*/  FMNMX.FTZ R26, R81, R26, !PT ;  /* 0x0000001a511a7209 */ /* 0x000fe20007810000 */
[----:B--2---:R-:W-:Y:S01]  /*3140*/  IMAD.MOV.U32 R109, RZ, RZ, R151 ;  /* 0x000000ffff6d7224 */ /* 0x004fe200078e0097 */
[----:B------:R-:W-:Y:S02]  /*3150*/  FSEL R85, R85, -INF , P2 ;  /* 0xff80000055557808 */ /* 0x000fe40001000000 */
[----:B------:R-:W-:Y:S02]  /*3160*/  FMNMX.FTZ R26, R67, R26, !PT ;  /* 0x0000001a431a7209 */ /* 0x000fe40007810000 */
[----:B------:R-:W-:Y:S01]  /*3170*/  F2FP.BF16.F32.PACK_AB R181, R4, R181 ;  /* 0x000000b504b5723e */ /* 0x000fe200000010ff */
[----:B------:R1:W2:Y:S01]  /*3180*/  MUFU.EX2 R36, R113 ;  /* 0x0000007100247308 */ /* 0x0002a20000000800 */
[----:B------:R-:W-:-:S02]  /*3190*/  FMNMX.FTZ R26, R85, R26, !PT ;  /* 0x0000001a551a7209 */ /* 0x000fc40007810000 */
[----:B---3--:R-:W-:-:S03]  /*31a0*/  F2FP.BF16.F32.PACK_AB R155, R34, R107 ;  /* 0x0000006b229b723e */ /* 0x008fc600000010ff */
[----:B------:R-:W3:Y:S02]  /*31b0*/  SHFL.BFLY PT, R5, R26, 0x2, 0x1f ;  /* 0x0c401f001a057f89 */ /* 0x000ee400000e0000 */
[----:B------:R-:W-:Y:S01]  /*31c0*/  MUFU.EX2 R115, R115 ;  /* 0x0000007300737308 */ /* 0x000fe20000000800 */
[----:B-1----:R-:W-:-:S07]  /*31d0*/  IMAD.MOV.U32 R113, RZ, RZ, R151 ;  /* 0x000000ffff717224 */ /* 0x002fce00078e0097 */
[----:B------:R-:W1:Y:S01]  /*31e0*/  MUFU.EX2 R38, R71 ;  /* 0x0000004700267308 */ /* 0x000e620000000800 */
[----:B--2---:R-:W-:-:S07]  /*31f0*/  F2FP.BF16.F32.PACK_AB R157, R36, R111 ;  /* 0x0000006f249d723e */ /* 0x004fce00000010ff */
[----:B------:R-:W-:Y:S01]  /*3200*/  MUFU.EX2 R117, R117 ;  /* 0x0000007500757308 */ /* 0x000fe20000000800 */
[----:B---3--:R-:W-:-:S07]  /*3210*/  FMNMX.FTZ R28, R26, R5, !PT ;  /* 0x000000051a1c7209 */ /* 0x008fce0007810000 */
[----:B------:R-:W2:Y:S01]  /*3220*/  MUFU.EX2 R40, R75 ;  /* 0x0000004b00287308 */ /* 0x000ea20000000800 */
[----:B-1----:R-:W-:Y:S01]  /*3230*/  F2FP.BF16.F32.PACK_AB R159, R38, R115 ;  /* 0x00000073269f723e */ /* 0x002fe200000010ff */
[----:B------:R-:W1:Y:S06]  /*3240*/  SHFL.BFLY PT, R5, R28, 0x1, 0x1f ;  /* 0x0c201f001c057f89 */ /* 0x000e6c00000e0000 */
[----:B------:R-:W-:Y:S08]  /*3250*/  MUFU.EX2 R119, R119 ;  /* 0x0000007700777308 */ /* 0x000ff00000000800 */
[----:B------:R-:W3:Y:S01]  /*3260*/  MUFU.EX2 R42, R79 ;  /* 0x0000004f002a7308 */ /* 0x000ee20000000800 */
[----:B--2---:R-:W-:-:S07]  /*3270*/  F2FP.BF16.F32.PACK_AB R161, R40, R117 ;  /* 0x0000007528a1723e */ /* 0x004fce00000010ff */
[----:B------:R-:W-:Y:S01]  /*3280*/  MUFU.EX2 R121, R121 ;  /* 0x0000007900797308 */ /* 0x000fe20000000800 */
[----:B-1----:R-:W-:-:S04]  /*3290*/  FMNMX.FTZ R5, R28, R5, !PT ;  /* 0x000000051c057209 */ /* 0x002fc80007810000 */
[C---:B------:R-:W-:Y:S01]  /*32a0*/  FSETP.NEU.FTZ.AND P2, PT, R5.reuse, -INF , PT ;  /* 0xff8000000500780b */ /* 0x040fe20003f5d000 */
[----:B------:R-:W-:Y:S02]  /*32b0*/  FMUL.FTZ R26, R5, R0 ;  /* 0x00000000051a7220 */ /* 0x000fe40000410000 */
[----:B------:R-:W-:Y:S01]  /*32c0*/  MUFU.EX2 R28, R83 ;  /* 0x00000053001c7308 */ /* 0x000fe20000000800 */
[----:B---3--:R-:W-:Y:S02]  /*32d0*/  F2FP.BF16.F32.PACK_AB R163, R42, R119 ;  /* 0x000000772aa3723e */ /* 0x008fe400000010ff */
        /* <DEDUP_REMOVED lines=34> */
[----:B------:R3:W4:Y:S01]  /*3500*/  MUFU.EX2 R182, R29 ;  /* 0x0000001d00b67308 */ /* 0x0007220000000800 */
[----:B------:R-:W-:Y:S01]  /*3510*/  FADD.FTZ R25, R179, R44 ;  /* 0x0000002cb3197221 */ /* 0x000fe20000010000 */
[----:B--2---:R-:W-:Y:S01]  /*3520*/  FADD.FTZ R44, R7, R180 ;  /* 0x000000b4072c7221 */ /* 0x004fe20000010000 */
[-CC-:B------:R-:W-:Y:S01]  /*3530*/  FFMA.FTZ R55, R55, R0.reuse, -R26.reuse ;  /* 0x0000000037377223 */ /* 0x180fe2000001081a */
[-CC-:B------:R-:W-:Y:S01]  /*3540*/  FFMA.FTZ R73, R73, R0.reuse, -R26.reuse ;  /* 0x0000000049497223 */ /* 0x180fe2000001081a */
[----:B------:R-:W-:Y:S01]  /*3550*/  FADD.FTZ R46, R10, R25 ;  /* 0x000000190a2e7221 */ /* 0x000fe20000010000 */
[-CC-:B------:R-:W-:Y:S01]  /*3560*/  FFMA.FTZ R59, R59, R0.reuse, -R26.reuse ;  /* 0x000000003b3b7223 */ /* 0x180fe2000001081a */
[-C--:B------:R-:W-:Y:S01]  /*3570*/  FFMA.FTZ R77, R77, R0.reuse, -R26 ;  /* 0x000000004d4d7223 */ /* 0x080fe2000001081a */
[----:B------:R-:W2:Y:S01]  /*3580*/  MUFU.EX2 R13, R13 ;  /* 0x0000000d000d7308 */ /* 0x000ea20000000800 */
[----:B-1----:R-:W-:Y:S01]  /*3590*/  FADD.FTZ R25, R11, R44 ;  /* 0x0000002c0b197221 */ /* 0x002fe20000010000 */
[----:B---3--:R-:W-:Y:S01]  /*35a0*/  FADD.FTZ R29, R173, R46 ;  /* 0x0000002ead1d7221 */ /* 0x008fe20000010000 */
[-CC-:B------:R-:W-:Y:S01]  /*35b0*/  FFMA.FTZ R63, R63, R0.reuse, -R26.reuse ;  /* 0x000000003f3f7223 */ /* 0x180fe2000001081a */
[----:B------:R-:W-:Y:S01]  /*35c0*/  F2FP.BF16.F32.PACK_AB R183, R6, R183 ;  /* 0x000000b706b7723e */ /* 0x000fe200000010ff */
[-CC-:B------:R-:W-:Y:S01]  /*35d0*/  FFMA.FTZ R81, R81, R0.reuse, -R26.reuse ;  /* 0x0000000051517223 */ /* 0x180fe2000001081a */
[----:B------:R-:W-:Y:S01]  /*35e0*/  FADD.FTZ R46, R12, R29 ;  /* 0x0000001d0c2e7221 */ /* 0x000fe20000010000 */
[-C--:B------:R-:W-:Y:S01]  /*35f0*/  FFMA.FTZ R67, R67, R0.reuse, -R26 ;  /* 0x0000000043437223 */ /* 0x080fe2000001081a */
[----:B------:R-:W1:Y:S01]  /*3600*/  MUFU.EX2 R176, R33 ;  /* 0x0000002100b07308 */ /* 0x000e620000000800 */
[----:B----4-:R-:W-:Y:S01]  /*3610*/  FADD.FTZ R44, R182, R25 ;  /* 0x00000019b62c7221 */ /* 0x010fe20000010000 */
[----:B------:R-:W-:Y:S01]  /*3620*/  FADD.FTZ R29, R175, R46 ;  /* 0x0000002eaf1d7221 */ /* 0x000fe20000010000 */
[----:B------:R-:W-:Y:S01]  /*3630*/  FFMA.FTZ R26, R85, R0, -R26 ;  /* 0x00000000551a7223 */ /* 0x000fe2000001081a */
[----:B------:R-:W-:-:S02]  /*3640*/  F2FP.BF16.F32.PACK_AB R180, R180, R7 ;  /* 0x00000007b4b4723e */ /* 0x000fc400000010ff */
[----:B------:R-:W-:Y:S01]  /*3650*/  FADD.FTZ R46, R14, R29 ;  /* 0x0000001d0e2e7221 */ /* 0x000fe20000010000 */
[----:B------:R-:W-:Y:S01]  /*3660*/  F2FP.BF16.F32.PACK_AB R165, R28, R121 ;  /* 0x000000791ca5723e */ /* 0x000fe200000010ff */
[----:B------:R-:W3:Y:S01]  /*3670*/  MUFU.EX2 R15, R15 ;  /* 0x0000000f000f7308 */ /* 0x000ee20000000800 */
[----:B--2---:R-:W-:Y:S01]  /*3680*/  FADD.FTZ R25, R13, R44 ;  /* 0x0000002c0d197221 */ /* 0x004fe20000010000 */
[----:B------:R-:W-:Y:S01]  /*3690*/  FADD.FTZ R29, R169, R46 ;  /* 0x0000002ea91d7221 */ /* 0x000fe20000010000 */
[----:B------:R-:W-:Y:S02]  /*36a0*/  F2FP.BF16.F32.PACK_AB R177, R8, R177 ;  /* 0x000000b108b1723e */ /* 0x000fe400000010ff */
[----:B------:R-:W-:Y:S01]  /*36b0*/  F2FP.BF16.F32.PACK_AB R179, R10, R179 ;  /* 0x000000b30ab3723e */ /* 0x000fe200000010ff */
[----:B------:R-:W-:Y:S01]  /*36c0*/  FADD.FTZ R46, R20, R29 ;  /* 0x0000001d142e7221 */ /* 0x000fe20000010000 */
[----:B------:R-:W-:Y:S01]  /*36d0*/  F2FP.BF16.F32.PACK_AB R173, R12, R173 ;  /* 0x000000ad0cad723e */ /* 0x000fe200000010ff */
[----:B------:R-:W2:Y:S01]  /*36e0*/  MUFU.EX2 R178, R37 ;  /* 0x0000002500b27308 */ /* 0x000ea20000000800 */
[----:B-1----:R-:W-:Y:S01]  /*36f0*/  FADD.FTZ R44, R176, R25 ;  /* 0x00000019b02c7221 */ /* 0x002fe20000010000 */
[----:B------:R-:W-:Y:S01]  /*3700*/  FADD.FTZ R29, R171, R46 ;  /* 0x0000002eab1d7221 */ /* 0x000fe20000010000 */
[----:B------:R-:W-:-:S02]  /*3710*/  F2FP.BF16.F32.PACK_AB R175, R14, R175 ;  /* 0x000000af0eaf723e */ /* 0x000fc400000010ff */
[----:B------:R-:W-:Y:S01]  /*3720*/  F2FP.BF16.F32.PACK_AB R169, R20, R169 ;  /* 0x000000a914a9723e */ /* 0x000fe200000010ff */
[C---:B------:R-:W-:Y:S01]  /*3730*/  FADD.FTZ R46, R24.reuse, R29 ;  /* 0x0000001d182e7221 */ /* 0x040fe20000010000 */
[----:B------:R-:W-:Y:S01]  /*3740*/  F2FP.BF16.F32.PACK_AB R171, R24, R171 ;  /* 0x000000ab18ab723e */ /* 0x000fe200000010ff */
[----:B------:R-:W1:Y:S01]  /*3750*/  MUFU.EX2 R21, R21 ;  /* 0x0000001500157308 */ /* 0x000e620000000800 */
[----:B---3--:R-:W-:Y:S01]  /*3760*/  FADD.FTZ R25, R15, R44 ;  /* 0x0000002c0f197221 */ /* 0x008fe20000010000 */
[----:B------:R-:W-:Y:S02]  /*3770*/  F2FP.BF16.F32.PACK_AB R182, R182, R11 ;  /* 0x0000000bb6b6723e */ /* 0x000fe400000010ff */
[----:B------:R-:W-:-:S04]  /*3780*/  F2FP.BF16.F32.PACK_AB R176, R176, R13 ;  /* 0x0000000db0b0723e */ /* 0x000fc800000010ff */
[----:B------:R-:W3:Y:S01]  /*3790*/  MUFU.EX2 R172, R41 ;  /* 0x0000002900ac7308 */ /* 0x000ee20000000800 */
[C---:B--2---:R-:W-:Y:S01]  /*37a0*/  FADD.FTZ R44, R178.reuse, R25 ;  /* 0x00000019b22c7221 */ /* 0x044fe20000010000 */
[----:B------:R-:W-:-:S06]  /*37b0*/  F2FP.BF16.F32.PACK_AB R178, R178, R15 ;  /* 0x0000000fb2b2723e */ /* 0x000fcc00000010ff */
[----:B------:R-:W0:Y:S01]  /*37c0*/  MUFU.EX2 R27, R27 ;  /* 0x0000001b001b7308 */ /* 0x000e220000000800 */
[----:B-1----:R-:W-:-:S07]  /*37d0*/  FADD.FTZ R25, R21, R44 ;  /* 0x0000002c15197221 */ /* 0x002fce0000010000 */
[----:B------:R-:W1:Y:S01]  /*37e0*/  MUFU.EX2 R174, R45 ;  /* 0x0000002d00ae7308 */ /* 0x000e620000000800 */
[----:B---3--:R-:W-:Y:S01]  /*37f0*/  FADD.FTZ R44, R172, R25 ;  /* 0x00000019ac2c7221 */ /* 0x008fe20000010000 */
[----:B------:R-:W-:Y:S01]  /*3800*/  FADD.FTZ R25, R153, R46 ;  /* 0x0000002e99197221 */ /* 0x000fe20000010000 */
[----:B------:R-:W-:Y:S02]  /*3810*/  F2FP.BF16.F32.PACK_AB R153, R32, R153 ;  /* 0x000000992099723e */ /* 0x000fe400000010ff */
[----:B------:R-:W-:Y:S01]  /*3820*/  F2FP.BF16.F32.PACK_AB R172, R172, R21 ;  /* 0x00000015acac723e */ /* 0x000fe200000010ff */
[----:B------:R-:W-:Y:S02]  /*3830*/  FADD.FTZ R46, R32, R25 ;  /* 0x00000019202e7221 */ /* 0x000fe40000010000 */
[----:B------:R-:W2:Y:S01]  /*3840*/  MUFU.EX2 R31, R31 ;  /* 0x0000001f001f7308 */ /* 0x000ea20000000800 */
[----:B0-----:R-:W-:Y:S01]  /*3850*/  FADD.FTZ R3, R27, R44 ;  /* 0x0000002c1b037221 */ /* 0x001fe20000010000 */
[----:B------:R-:W-:Y:S01]  /*3860*/  FADD.FTZ R25, R107, R46 ;  /* 0x0000002e6b197221 */ /* 0x000fe20000010000 */
[----:B------:R-:W-:-:S03]  /*3870*/  IMAD.MOV.U32 R107, RZ, RZ, R151 ;  /* 0x000000ffff6b7224 */ /* 0x000fc600078e0097 */
[----:B------:R-:W-:Y:S02]  /*3880*/  FADD.FTZ R46, R34, R25 ;  /* 0x00000019222e7221 */ /* 0x000fe40000010000 */
[----:B------:R-:W0:Y:S01]  /*3890*/  MUFU.EX2 R168, R49 ;  /* 0x0000003100a87308 */ /* 0x000e220000000800 */
        /* <DEDUP_REMOVED lines=11> */
[C---:B0-----:R-:W-:Y:S01]  /*3950*/  FADD.FTZ R44, R168.reuse, R3 ;  /* 0x00000003a82c7221 */ /* 0x041fe20000010000 */
[----:B------:R-:W-:Y:S01]  /*3960*/  FADD.FTZ R25, R117, R6 ;  /* 0x0000000675197221 */ /* 0x000fe20000010000 */
[----:B------:R-:W-:Y:S01]  /*3970*/  F2FP.BF16.F32.PACK_AB R168, R168, R31 ;  /* 0x0000001fa8a8723e */ /* 0x000fe200000010ff */
[----:B------:R-:W-:Y:S02]  /*3980*/  IMAD.MOV.U32 R117, RZ, RZ, R151 ;  /* 0x000000ffff757224 */ /* 0x000fe400078e0097 */
[----:B------:R-:W-:Y:S02]  /*3990*/  FADD.FTZ R6, R40, R25 ;  /* 0x0000001928067221 */ /* 0x000fe40000010000 */
[----:B------:R-:W0:Y:S01]  /*39a0*/  MUFU.EX2 R39, R39 ;  /* 0x0000002700277308 */ /* 0x000e220000000800 */
        /* <DEDUP_REMOVED lines=47> */
[----:B--2---:R-:W-:Y:S01]  /*3ca0*/  FADD.FTZ R7, R67, R4 ;  /* 0x0000000443077221 */ /* 0x004fe20000010000 */
[C---:B0-----:R-:W-:Y:S01]  /*3cb0*/  F2FP.BF16.F32.PACK_AB R167, R30.reuse, R123 ;  /* 0x0000007b1ea7723e */ /* 0x041fe200000010ff */
[----:B------:R-:W-:Y:S01]  /*3cc0*/  FADD.FTZ R3, R30, R25 ;  /* 0x000000191e037221 */ /* 0x000fe20000010000 */
[----:B------:R-:W-:Y:S02]  /*3cd0*/  IMAD.MOV.U32 R123, RZ, RZ, R151 ;  /* 0x000000ffff7b7224 */ /* 0x000fe400078e0097 */
[C---:B-1----:R-:W-:Y:S01]  /*3ce0*/  FADD.FTZ R4, R26.reuse, R7 ;  /* 0x000000071a047221 */ /* 0x042fe20000010000 */
        /* <DEDUP_REMOVED lines=37> */
[----:B------:R-:W-:-:S05]  /*3f40*/  UMOV UR54, UR43 ;  /* 0x0000002b00367c82 */ /* 0x000fca0008000000 */
.L_x_7573:
        /* <DEDUP_REMOVED lines=9> */
.L_x_7566:
[----:B------:R-:W-:Y:S01]  /*3fe0*/  ULEA UR6, UR43, UR41, 0x3 ;  /* 0x000000292b067291 */ /* 0x000fe2000f8e183f */
[----:B------:R-:W-:-:S05]  /*3ff0*/  IMAD.U32 R0, RZ, RZ, UR44 ;  /* 0x0000002cff007e24 */ /* 0x000fca000f8e00ff */
[----:B------:R-:W-:-:S04]  /*4000*/  SHF.L.U32 R0, R0, 0x1f, RZ ;  /* 0x0000001f00007819 */ /* 0x000fc800000006ff */
[----:B------:R0:W1:Y:S01]  /*4010*/  SYNCS.PHASECHK.TRANS64.TRYWAIT P2, [UR6+0x28830], R0 ;  /* 0x02883000ff0075a7 */ /* 0x0000620008040146 */
[----:B------:R-:W-:Y:S05]  /*4020*/  @!P0 BRA `(.L_x_7567) ;  /* 0x0000000000048947 */ /* 0x000fea0003800000 */
[----:B------:R-:W-:Y:S01]  /*4030*/  BPT.TRAP 0x1 ;  /* 0x000000040000795c */ /* 0x000fe20000300000 */
.L_x_7567:
[----:B-1----:R-:W-:Y:S05]  /*4040*/  @P2 BRA `(.L_x_7565) ;  /* 0x0000000000082947 */ /* 0x002fea0003800000 */
[----:B------:R-:W1:Y:S02]  /*4050*/  SYNCS.PHASECHK.TRANS64.TRYWAIT P2, [UR6+0x28830], R0 ;  /* 0x02883000ff0075a7 */ /* 0x000e640008040146 */
[----:B-1----:R-:W-:Y:S05]  /*4060*/  @!P2 BRA `(.L_x_7568) ;  /* 0x000000c00020a947 */ /* 0x002fea0003800000 */
.L_x_7565:
[----:B01----:R-:W-:Y:S01]  /*4070*/  VIADD R0, R22, 0x8 ;  /* 0x0000000816007836 */ /* 0x003fe20000000000 */
        /* <DEDUP_REMOVED lines=44> */
.L_x_7570:
[----:B------:R-:W-:Y:S01]  /*4340*/  ULEA UR6, UR54, UR41, 0x3 ;  /* 0x0000002936067291 */ /* 0x000fe2000f8e183f */
[----:B------:R-:W-:-:S05]  /*4350*/  IMAD.U32 R0, RZ, RZ, UR56 ;  /* 0x00000038ff007e24 */ /* 0x000fca000f8e00ff */
[----:B------:R-:W-:-:S04]  /*4360*/  SHF.L.U32 R0, R0, 0x1f, RZ ;  /* 0x0000001f00007819 */ /* 0x000fc800000006ff */
[----:B------:R0:W1:Y:S01]  /*4370*/  SYNCS.PHASECHK.TRANS64.TRYWAIT P2, [UR6+0x28850], R0 ;  /* 0x02885000ff0075a7 */ /* 0x0000620008040146 */
[----:B------:R-:W-:Y:S05]  /*4380*/  @!P0 BRA `(.L_x_7571) ;  /* 0x0000000000048947 */ /* 0x000fea0003800000 */
[----:B------:R-:W-:Y:S01]  /*4390*/  BPT.TRAP 0x1 ;  /* 0x000000040000795c */ /* 0x000fe20000300000 */
.L_x_7571:
[----:B-1----:R-:W-:Y:S05]  /*43a0*/  @P2 BRA `(.L_x_7569) ;  /* 0x0000000000082947 */ /* 0x002fea0003800000 */
[----:B------:R-:W1:Y:S02]  /*43b0*/  SYNCS.PHASECHK.TRANS64.TRYWAIT P2, [UR6+0x28850], R0 ;  /* 0x02885000ff0075a7 */ /* 0x000e640008040146 */
[----:B-1----:R-:W-:Y:S05]  /*43c0*/  @!P2 BRA `(.L_x_7572) ;  /* 0x000000bc0060a947 */ /* 0x002fea0003800000 */
.L_x_7569:
[----:B------:R-:W-:Y:S01]  /*43d0*/  UIADD3 UR6, UR41, 0x400, URZ ;  /* 0x0000040029067890 */ /* 0x000fe2000fffe03f */
[----:B------:R-:W-:Y:S01]  /*43e0*/  WARPGROUP.ARRIVE ;  /* 0x00000000000079c5 */ /* 0x000fe20000000000 */
[----:B------:R-:W-:Y:S01]  /*43f0*/  UMOV UR7, 0x40000040 ;  /* 0x4000004000077882 */ /* 0x000fe20000000000 */
[----:B------:R-:W-:Y:S02]  /*4400*/  UISETP.GT.AND UP0, UPT, UR55, UR53, UPT ;  /* 0x000000353700728c */ /* 0x000fe4000bf04270 */
[----:B------:R-:W-:Y:S01]  /*4410*/  USHF.R.U32.HI UR6, URZ, 0x4, UR6 ;  /* 0x000000043f067899 */ /* 0x000fe20008011606 */
[----:B------:R-:W-:-:S03]  /*4420*/  UMOV UR56, UR44 ;  /* 0x0000002c00387c82 */ /* 0x000fc60008000000 */
        /* <DEDUP_REMOVED lines=11> */
[----:B------:R-:W-:Y:S01]  /*44e0*/  UMOV UR7, 0x40000040 ;  /* 0x4000004000077882 */ /* 0x000fe20000000000 */
[----:B------:R-:W-:Y:S02]  /*44f0*/  UIMAD UR6, UR55, UR6, 0x1 ;  /* 0x00000001370674a4 */ /* 0x000fe4000f8e0206 */
[----:B------:R-:W-:Y:S02]  /*4500*/  UIADD3 UR55, UR55, -0x1, URZ ;  /* 0xffffffff37377890 */ /* 0x000fe4000fffe03f */
[----:B------:R-:W-:-:S04]  /*4510*/  ULEA UR6, UR52, UR6, 0x7 ;  /* 0x0000000634067291 */ /* 0x000fc8000f8e383f */
[----:B------:R-:W-:-:S06]  /*4520*/  UIADD3 UR6, -UR51, UR6, UR47 ;  /* 0x0000000633067290 */ /* 0x000fcc000fffe12f */
[----:B-1----:R-:W-:Y:S01]  /*4530*/  IMAD.U32 R5, RZ, RZ, UR6 ;  /* 0x00000006ff057e24 */ /* 0x002fe2000f8e00ff */
        /* <DEDUP_REMOVED lines=8> */
[----:B0-----:R-:W-:-:S02]  /*45c0*/  FMNMX.FTZ R0, R11, R6, !PT ;  /* 0x000000060b007209 */ /* 0x001fc40007810000 */
        /* <DEDUP_REMOVED lines=102> */
[----:B------:R-:W0:Y:S01]  /*4c30*/  LDC R0, c[0x0][0x988] ;  /* 0x00026200ff007b82 */ /* 0x000e220000000800 */
[----:B------:R-:W-:Y:S02]  /*4c40*/  ISETP.GT.AND P5, PT, R10, 0x1, PT ;  /* 0x000000010a00780c */ /* 0x000fe40003fa4270 */
[----:B------:R-:W1:Y:S01]  /*4c50*/  SHFL.BFLY PT, R5, R12, 0x2, 0x1f ;  /* 0x0c401f000c057f89 */ /* 0x000e6200000e0000 */
[----:B------:R-:W-:-:S02]  /*4c60*/  FSEL R26, R26, -INF , P4 ;  /* 0xff8000001a1a7808 */ /* 0x000fc40002000000 */
[C---:B------:R-:W-:Y:S02]  /*4c70*/  ISETP.GT.AND P3, PT, R10.reuse, 0x8, PT ;  /* 0x000000080a00780c */ /* 0x040fe40003f64270 */
[C---:B------:R-:W-:Y:S02]  /*4c80*/  ISETP.GT.AND P6, PT, R10.reuse, 0x9, PT ;  /* 0x000000090a00780c */ /* 0x040fe40003fc4270 */
[C---:B------:R-:W-:Y:S02]  /*4c90*/  ISETP.GT.AND P4, PT, R10.reuse, 0x10, PT ;  /* 0x000000100a00780c */ /* 0x040fe40003f84270 */
[----:B------:R-:W-:Y:S02]  /*4ca0*/  FSEL R31, R31, -INF , P6 ;  /* 0xff8000001f1f7808 */ /* 0x000fe40003000000 */
[----:B------:R-:W-:Y:S02]  /*4cb0*/  ISETP.GT.AND P6, PT, R10, 0x19, PT ;  /* 0x000000190a00780c */ /* 0x000fe40003fc4270 */
[----:B-1----:R-:W-:-:S02]  /*4cc0*/  FMNMX.FTZ R14, R12, R5, !PT ;  /* 0x000000050c0e7209 */ /* 0x002fc40007810000 */
[----:B------:R-:W-:-:S03]  /*4cd0*/  FMNMX.FTZ R12, R26, R7, !PT ;  /* 0x000000071a0c7209 */ /* 0x000fc60007810000 */
[----:B------:R-:W1:Y:S01]  /*4ce0*/  SHFL.BFLY PT, R5, R14, 0x1, 0x1f ;  /* 0x0c201f000e057f89 */ /* 0x000e6200000e0000 */
[----:B------:R-:W-:Y:S02]  /*4cf0*/  WARPGROUP.DEPBAR.LE gsb0, 0x0 ;  /* 0x00008000000079c5 */ /* 0x000fe40000010000 */
[----:B------:R-:W-:Y:S01]  /*4d00*/  WARPGROUP.ARRIVE ;  /* 0x00000000000079c5 */ /* 0x000fe20000000000 */
[----:B------:R-:W-:Y:S02]  /*4d10*/  FSEL R169, R34, -INF , P4 ;  /* 0xff80000022a97808 */ /* 0x000fe40002000000 */
[----:B------:R-:W-:-:S03]  /*4d20*/  ISETP.GT.AND P4, PT, R10, 0x20, PT ;  /* 0x000000200a00780c */ /* 0x000fc60003f84270 */
[----:B------:R-:W-:Y:S01]  /*4d30*/  HGMMA.64x128x16.F32.BF16 R88, R152, gdesc[UR4].tnspB, R88, gsb0 ;  /* 0x41e0000498587df0 */ /* 0x000fe20008001858 */
[----:B------:R-:W-:Y:S01]  /*4d40*/  UIADD3 UR6, UR10, 0x280, URZ ;  /* 0x000002800a067890 */ /* 0x000fe2000fffe03f */
[----:B------:R-:W-:Y:S01]  /*4d50*/  UMOV UR7, 0x40000040 ;  /* 0x4000004000077882 */ /* 0x000fe20000000000 */
[----:B-1----:R-:W-:-:S04]  /*4d60*/  FMNMX.FTZ R5, R14, R5, !PT ;  /* 0x000000050e057209 */ /* 0x002fc80007810000 */
[C---:B------:R-:W-:Y:S01]  /*4d70*/  FSETP.NEU.FTZ.AND P2, PT, R5.reuse, -INF , PT ;  /* 0xff8000000500780b */ /* 0x040fe20003f5d000 */
[----:B0-----:R-:W-:-:S05]  /*4d80*/  FMUL.FTZ R8, R5, R0 ;  /* 0x0000000005087220 */ /* 0x001fca0000410000 */
        /* <DEDUP_REMOVED lines=146> */
[----:B------:R-:W0:Y:S03]  /*56b0*/  SHFL.BFLY PT, R61, R12, 0x2, 0x1f ;  /* 0x0c401f000c3d7f89 */ /* 0x000e2600000e0000 */
        /* <DEDUP_REMOVED lines=11> */
[----:B0-----:R-:W-:Y:S01]  /*5770*/  FMNMX.FTZ R20, R12, R61, !PT ;  /* 0x0000003d0c147209 */ /* 0x001fe20007810000 */
[-CC-:B------:R-:W-:Y:S01]  /*5780*/  FFMA.FTZ R12, R25, R0.reuse, -R8.reuse ;  /* 0x00000000190c7223 */ /* 0x180fe20000010808 */
[-CC-:B------:R-:W-:Y:S01]  /*5790*/  FFMA.FTZ R25, R77, R0.reuse, -R8.reuse ;  /* 0x000000004d197223 */ /* 0x180fe20000010808 */
[----:B------:R-:W-:-:S03]  /*57a0*/  FFMA.FTZ R61, R81, R0, -R8 ;  /* 0x00000000513d7223 */ /* 0x000fc60000010808 */
[----:B------:R-:W-:Y:S01]  /*57b0*/  MUFU.EX2 R37, R37 ;  /* 0x0000002500257308 */ /* 0x000fe20000000800 */
[----:B------:R-:W0:Y:S07]  /*57c0*/  SHFL.BFLY PT, R65, R20, 0x1, 0x1f ;  /* 0x0c201f0014417f89 */ /* 0x000e2e00000e0000 */
[----:B------:R-:W-:Y:S08]  /*57d0*/  MUFU.EX2 R158, R158 ;  /* 0x0000009e009e7308 */ /* 0x000ff00000000800 */
[----:B------:R-:W-:Y:S08]  /*57e0*/  MUFU.EX2 R29, R29 ;  /* 0x0000001d001d7308 */ /* 0x000ff00000000800 */
[----:B------:R-:W-:Y:S01]  /*57f0*/  MUFU.EX2 R12, R12 ;  /* 0x0000000c000c7308 */ /* 0x000fe20000000800 */
[----:B0-----:R-:W-:Y:S01]  /*5800*/  FMNMX.FTZ R9, R20, R65, !PT ;  /* 0x0000004114097209 */ /* 0x001fe20007810000 */
[----:B------:R-:W-:-:S03]  /*5810*/  FADD.FTZ R65, -R45, R6 ;  /* 0x000000062d417221 */ /* 0x000fc60000010100 */
[----:B------:R-:W-:Y:S01]  /*5820*/  FSETP.NEU.FTZ.AND P2, PT, R9, -INF , PT ;  /* 0xff8000000900780b */ /* 0x000fe20003f5d000 */
[-C--:B------:R-:W-:Y:S01]  /*5830*/  FMUL.FTZ R6, R65, R0.reuse ;  /* 0x0000000041067220 */ /* 0x080fe20000410000 */
[----:B------:R-:W-:Y:S01]  /*5840*/  FMUL.FTZ R34, R9, R0 ;  /* 0x0000000009227220 */ /* 0x000fe20000410000 */
[----:B------:R0:W-:Y:S04]  /*5850*/  MUFU.EX2 R20, R24 ;  /* 0x0000001800147308 */ /* 0x0001e80000000800 */
[----:B------:R-:W-:-:S04]  /*5860*/  FSEL R34, R34, RZ, P2 ;  /* 0x000000ff22227208 */ /* 0x000fc80001000000 */
[----:B------:R-:W1:Y:S01]  /*5870*/  MUFU.EX2 R6, R6 ;  /* 0x0000000600067308 */ /* 0x000e620000000800 */
[-CC-:B------:R-:W-:Y:S01]  /*5880*/  FFMA.FTZ R38, R55, R0.reuse, -R34.reuse ;  /* 0x0000000037267223 */ /* 0x180fe20000010822 */
[-CC-:B------:R-:W-:Y:S01]  /*5890*/  FFMA.FTZ R8, R26, R0.reuse, -R34.reuse ;  /* 0x000000001a087223 */ /* 0x180fe20000010822 */
[-CC-:B------:R-:W-:Y:S01]  /*58a0*/  FFMA.FTZ R65, R155, R0.reuse, -R34.reuse ;  /* 0x000000009b417223 */ /* 0x180fe20000010822 */
[-CC-:B0-----:R-:W-:Y:S01]  /*58b0*/  FFMA.FTZ R24, R153, R0.reuse, -R34.reuse ;  /* 0x0000000099187223 */ /* 0x181fe20000010822 */
        /* <DEDUP_REMOVED lines=42> */
[----:B------:R-:W2:Y:S01]  /*5b60*/  MUFU.EX2 R35, R35 ;  /* 0x0000002300237308 */ /* 0x000ea20000000800 */
        /* <DEDUP_REMOVED lines=20> */
[----:B0-----:R-:W-:Y:S01]  /*5cb0*/  F2FP.BF16.F32.PACK_AB R181, R65, R8 ;  /* 0x0000000841b5723e */ /* 0x001fe200000010ff */
[----:B------:R-:W0:Y:S01]  /*5cc0*/  MUFU.EX2 R69, R69 ;  /* 0x0000004500457308 */ /* 0x000e220000000800 */
[----:B-1----:R-:W-:-:S02]  /*5cd0*/  F2FP.BF16.F32.PACK_AB R183, R31, R24 ;  /* 0x000000181fb7723e */ /* 0x002fc400000010ff */
[----:B------:R-:W-:Y:S02]  /*5ce0*/  @!P1 PRMT R48, RZ, 0x654, R48 ;  /* 0x00000654ff309816 */ /* 0x000fe40000000030 */
[----:B--2---:R-:W-:-:S03]  /*5cf0*/  F2FP.BF16.F32.PACK_AB R177, R35, R26 ;  /* 0x0000001a23b1723e */ /* 0x004fc600000010ff */
[----:B------:R-:W-:Y:S01]  /*5d00*/  MUFU.EX2 R30, R30 ;  /* 0x0000001e001e7308 */ /* 0x000fe20000000800 */
[----:B------:R-:W-:Y:S02]  /*5d10*/  WARPGROUP.DEPBAR.LE gsb0, 0x0 ;  /* 0x00008000000079c5 */ /* 0x000fe40000010000 */
[----:B------:R-:W-:-:S05]  /*5d20*/  WARPGROUP.ARRIVE ;  /* 0x00000000000079c5 */ /* 0x000fca0000000000 */
[----:B------:R-:W-:Y:S01]  /*5d30*/  MUFU.EX2 R43, R43 ;  /* 0x0000002b002b7308 */ /* 0x000fe20000000800 */
[----:B------:R-:W-:Y:S02]  /*5d40*/  F2FP.BF16.F32.PACK_AB R160, R33, R10 ;  /* 0x0000000a21a0723e */ /* 0x000fe400000010ff */
[----:B0-----:R-:W-:Y:S01]  /*5d50*/  F2FP.BF16.F32.PACK_AB R179, R69, R28 ;  /* 0x0000001c45b3723e */ /* 0x001fe200000010ff */
[----:B------:R-:W-:Y:S04]  /*5d60*/  HGMMA.64x128x16.F32.BF16 R88, R164, gdesc[UR4].tnspB, R88, gsb0 ;  /* 0x41e00004a4587df0 */ /* 0x000fe80008001858 */
[----:B------:R-:W-:Y:S08]  /*5d70*/  MUFU.EX2 R32, R32 ;  /* 0x0000002000207308 */ /* 0x000ff00000000800 */
[----:B------:R-:W0:Y:S08]  /*5d80*/  MUFU.EX2 R25, R25 ;  /* 0x0000001900197308 */ /* 0x000e300000000800 */
[----:B------:R-:W1:Y:S08]  /*5d90*/  MUFU.EX2 R47, R47 ;  /* 0x0000002f002f7308 */ /* 0x000e700000000800 */
[----:B------:R-:W2:Y:S01]  /*5da0*/  MUFU.EX2 R169, R169 ;  /* 0x000000a900a97308 */ /* 0x000ea20000000800 */
[----:B0-----:R-:W-:-:S07]  /*5db0*/  F2FP.BF16.F32.PACK_AB R162, R25, R12 ;  /* 0x0000000c19a2723e */ /* 0x001fce00000010ff */
[----:B------:R-:W0:Y:S08]  /*5dc0*/  MUFU.EX2 R61, R61 ;  /* 0x0000003d003d7308 */ /* 0x000e300000000800 */
[----:B------:R-:W3:Y:S08]  /*5dd0*/  MUFU.EX2 R36, R36 ;  /* 0x0000002400247308 */ /* 0x000ef00000000800 */
        /* <DEDUP_REMOVED lines=16> */
[----:B-1----:R-:W-:Y:S01]  /*5ee0*/  FADD.FTZ R4, R170, R55 ;  /* 0x00000037aa047221 */ /* 0x002fe20000010000 */
[-C--:B------:R-:W-:Y:S01]  /*5ef0*/  FMUL.FTZ R88, R88, R6.reuse ;  /* 0x0000000658587220 */ /* 0x080fe20000410000 */
[-C--:B------:R-:W-:Y:S01]  /*5f00*/  FMUL.FTZ R89, R89, R6.reuse ;  /* 0x0000000659597220 */ /* 0x080fe20000410000 */
[-C--:B------:R-:W-:Y:S01]  /*5f10*/  FMUL.FTZ R92, R92, R6.reuse ;  /* 0x000000065c5c7220 */ /* 0x080fe20000410000 */
[----:B------:R-:W-:Y:S01]  /*5f20*/  FADD.FTZ R55, R53, R4 ;  /* 0x0000000435377221 */ /* 0x000fe20000010000 */
[----:B------:R-:W-:Y:S01]  /*5f30*/  FFMA.FTZ R4, R7, R3, R8 ;  /* 0x0000000307047223 */ /* 0x000fe20000010008 */
[----:B------:R1:W-:Y:S01]  /*5f40*/  @!P1 SYNCS.ARRIVE.TRANS64.RED.A1T0 RZ, [R48+URZ], RZ ;  /* 0x000000ff30ff99a7 */ /* 0x0003e2000810043f */
[----:B------:R-:W1:Y:S01]  /*5f50*/  MUFU.EX2 R163, R175 ;  /* 0x000000af00a37308 */ /* 0x000e620000000800 */
[----:B--2---:R-:W-:Y:S01]  /*5f60*/  FADD.FTZ R46, R152, R55 ;  /* 0x00000037982e7221 */ /* 0x004fe20000010000 */
[----:B------:R-:W-:Y:S01]  /*5f70*/  FADD.FTZ R3, R65, R4 ;  /* 0x0000000441037221 */ /* 0x000fe20000010000 */
[-C--:B------:R-:W-:Y:S01]  /*5f80*/  FMUL.FTZ R93, R93, R6.reuse ;  /* 0x000000065d5d7220 */ /* 0x080fe20000410000 */
[-C--:B------:R-:W-:Y:S01]  /*5f90*/  FMUL.FTZ R96, R96, R6.reuse ;  /* 0x0000000660607220 */ /* 0x080fe20000410000 */
[----:B------:R-:W-:Y:S01]  /*5fa0*/  FADD.FTZ R55, R49, R46 ;  /* 0x0000002e31377221 */ /* 0x000fe20000010000 */
[----:B------:R-:W-:Y:S01]  /*5fb0*/  FADD.FTZ R4, R24, R3 ;  /* 0x0000000318047221 */ /* 0x000fe20000010000 */
[-C--:B------:R-:W-:Y:S01]  /*5fc0*/  FMUL.FTZ R97, R97, R6.reuse ;  /* 0x0000000661617220 */ /* 0x080fe20000410000 */
        /* <DEDUP_REMOVED lines=45> */
[----:B0-----:R-:W-:Y:S01]  /*62a0*/  FADD.FTZ R11, R61, R46 ;  /* 0x0000002e3d0b7221 */ /* 0x001fe20000010000 */
[----:B---3--:R-:W-:Y:S01]  /*62b0*/  FADD.FTZ R4, R36, R3 ;  /* 0x0000000324047221 */ /* 0x008fe20000010000 */
[-C--:B------:R-:W-:Y:S01]  /*62c0*/  FMUL.FTZ R137, R137, R6.reuse ;  /* 0x0000000689897220 */ /* 0x080fe20000410000 */
[-C--:B------:R-:W-:Y:S01]  /*62d0*/  FMUL.FTZ R140, R140, R6.reuse ;  /* 0x000000068c8c7220 */ /* 0x080fe20000410000 */
[----:B------:R-:W-:Y:S01]  /*62e0*/  FADD.FTZ R10, R20, R11 ;  /* 0x0000000b140a7221 */ /* 0x000fe20000010000 */
[----:B----4-:R-:W-:Y:S01]  /*62f0*/  FADD.FTZ R3, R171, R4 ;  /* 0x00000004ab037221 */ /* 0x010fe20000010000 */
[-C--:B------:R-:W-:Y:S01]  /*6300*/  FMUL.FTZ R141, R141, R6.reuse ;  /* 0x000000068d8d7220 */ /* 0x080fe20000410000 */
[-C--:B------:R-:W-:Y:S01]  /*6310*/  FMUL.FTZ R144, R144, R6.reuse ;  /* 0x0000000690907220 */ /* 0x080fe20000410000 */
[----:B-----5:R-:W-:Y:S01]  /*6320*/  FADD.FTZ R4, R45, R10 ;  /* 0x0000000a2d047221 */ /* 0x020fe20000010000 */
        /* <DEDUP_REMOVED lines=44> */
[----:B-1----:R-:W-:Y:S01]  /*65f0*/  FADD.FTZ R10, R163, R10 ;  /* 0x0000000aa30a7221 */ /* 0x002fe20000010000 */
[-C--:B------:R-:W-:Y:S01]  /*6600*/  FMUL.FTZ R150, R150, R7.reuse ;  /* 0x0000000796967220 */ /* 0x080fe20000410000 */
[----:B------:R-:W-:Y:S01]  /*6610*/  FMUL.FTZ R151, R151, R7 ;  /* 0x0000000797977220 */ /* 0x000fe20000410000 */
[----:B------:R-:W-:Y:S01]  /*6620*/  F2FP.BF16.F32.PACK_AB R170, R53, R170 ;  /* 0x000000aa35aa723e */ /* 0x000fe200000010ff */
[----:B--2---:R-:W-:Y:S01]  /*6630*/  FADD.FTZ R10, R79, R10 ;  /* 0x0000000a4f0a7221 */ /* 0x004fe20000010000 */
        /* <DEDUP_REMOVED lines=25> */
.L_x_7564:
[----:B------:R-:W-:-:S13]  /*67d0*/  ISETP.LE.AND P2, PT, RZ, UR55, PT ;  /* 0x00000037ff007c0c */ /* 0x000fda000bf43270 */
[----:B------:R-:W-:Y:S05]  /*67e0*/  @!P2 BRA `(.L_x_7574) ;  /* 0x0000001c00f8a947 */ /* 0x000fea0003800000 */
[----:B------:R-:W-:Y:S01]  /*67f0*/  IMAD.MOV.U32 R6, RZ, RZ, R9 ;  /* 0x000000ffff067224 */ /* 0x000fe200078e0009 */
[----:B------:R-:W-:Y:S01]  /*6800*/  UMOV UR51, UR44 ;  /* 0x0000002c00337c82 */ /* 0x000fe20008000000 */
[----:B------:R-:W-:Y:S01]  /*6810*/  IMAD.MOV.U32 R7, RZ, RZ, R5 ;  /* 0x000000ffff077224 */ /* 0x000fe200078e0005 */
[----:B------:R-:W-:-:S06]  /*6820*/  UMOV UR47, UR43 ;  /* 0x0000002b002f7c82 */ /* 0x000fcc0008000000 */
.L_x_7583:
        /* <DEDUP_REMOVED lines=9> */
.L_x_7576:
[----:B------:R-:W-:Y:S01]  /*68c0*/  ULEA UR6, UR43, UR41, 0x3 ;  /* 0x000000292b067291 */ /* 0x000fe2000f8e183f */
[----:B------:R-:W-:-:S05]  /*68d0*/  IMAD.U32 R0, RZ, RZ, UR44 ;  /* 0x0000002cff007e24 */ /* 0x000fca000f8e00ff */
[----:B------:R-:W-:-:S04]  /*68e0*/  SHF.L.U32 R0, R0, 0x1f, RZ ;  /* 0x0000001f00007819 */ /* 0x000fc800000006ff */
[----:B------:R0:W1:Y:S01]  /*68f0*/  SYNCS.PHASECHK.TRANS64.TRYWAIT P2, [UR6+0x28830], R0 ;  /* 0x02883000ff0075a7 */ /* 0x0000620008040146 */
[----:B------:R-:W-:Y:S05]  /*6900*/  @!P0 BRA `(.L_x_7577) ;  /* 0x0000000000048947 */ /* 0x000fea0003800000 */
[----:B------:R-:W-:Y:S01]  /*6910*/  BPT.TRAP 0x1 ;  /* 0x000000040000795c */ /* 0x000fe20000300000 */
.L_x_7577:
[----:B-1----:R-:W-:Y:S05]  /*6920*/  @P2 BRA `(.L_x_7575) ;  /* 0x0000000000082947 */ /* 0x002fea0003800000 */
[----:B------:R-:W1:Y:S02]  /*6930*/  SYNCS.PHASECHK.TRANS64.TRYWAIT P2, [UR6+0x28830], R0 ;  /* 0x02883000ff0075a7 */ /* 0x000e640008040146 */
[----:B-1----:R-:W-:Y:S05]  /*6940*/  @!P2 BRA `(.L_x_7578) ;  /* 0x000000980018a947 */ /* 0x002fea0003800000 */
.L_x_7575:
        /* <DEDUP_REMOVED lines=45> */
.L_x_7580:
[----:B------:R-:W-:Y:S01]  /*6c20*/  ULEA UR6, UR47, UR41, 0x3 ;  /* 0x000000292f067291 */ /* 0x000fe2000f8e183f */
[----:B------:R-:W-:-:S05]  /*6c30*/  IMAD.U32 R0, RZ, RZ, UR51 ;  /* 0x00000033ff007e24 */ /* 0x000fca000f8e00ff */
[----:B------:R-:W-:-:S04]  /*6c40*/  SHF.L.U32 R0, R0, 0x1f, RZ ;  /* 0x0000001f00007819 */ /* 0x000fc800000006ff */
[----:B------:R0:W1:Y:S01]  /*6c50*/  SYNCS.PHASECHK.TRANS64.TRYWAIT P2, [UR6+0x28850], R0 ;  /* 0x02885000ff0075a7 */ /* 0x0000620008040146 */
[----:B------:R-:W-:Y:S05]  /*6c60*/  @!P0 BRA `(.L_x_7581) ;  /* 0x0000000000048947 */ /* 0x000fea0003800000 */
[----:B------:R-:W-:Y:S01]  /*6c70*/  BPT.TRAP 0x1 ;  /* 0x000000040000795c */ /* 0x000fe20000300000 */
.L_x_7581:
[----:B-1----:R-:W-:Y:S05]  /*6c80*/  @P2 BRA `(.L_x_7579) ;  /* 0x0000000000082947 */ /* 0x002fea0003800000 */
[----:B------:R-:W1:Y:S02]  /*6c90*/  SYNCS.PHASECHK.TRANS64.TRYWAIT P2, [UR6+0x28850], R0 ;  /* 0x02885000ff0075a7 */ /* 0x000e640008040146 */
[----:B-1----:R-:W-:Y:S05]  /*6ca0*/  @!P2 BRA `(.L_x_7582) ;  /* 0x000000940058a947 */ /* 0x002fea0003800000 */
.L_x_7579:
        /* <DEDUP_REMOVED lines=50> */
[----:B------:R-:W-:Y:S02]  /*6fd0*/  WARPGROUP.DEPBAR.LE gsb0, 0x0 ;  /* 0x00008000000079c5 */ /* 0x000fe40000010000 */
[----:B------:R-:W-:-:S06]  /*6fe0*/  WARPGROUP.ARRIVE ;  /* 0x00000000000079c5 */ /* 0x000fcc0000000000 */
[----:B------:R-:W-:Y:S01]  /*6ff0*/  HGMMA.64x128x16.F32.BF16 R88, R176, gdesc[UR4].tnspB, R88, gsb0 ;  /* 0x41e00004b0587df0 */ /* 0x000fe20008001858 */
[----:B------:R-:W-:Y:S01]  /*7000*/  UIADD3 UR6, UR10, 0x100, URZ ;  /* 0x000001000a067890 */ /* 0x000fe2000fffe03f */
[----:B------:R-:W-:Y:S01]  /*7010*/  UMOV UR7, 0x40000040 ;  /* 0x4000004000077882 */ /* 0x000fe20000000000 */
        /* <DEDUP_REMOVED lines=37> */
[----:B------:R-:W-:-:S06]  /*7270*/  WARPGROUP.ARRIVE ;  /* 0x00000000000079c5 */ /* 0x000fcc0000000000 */
[----:B------:R-:W-:Y:S01]  /*7280*/  HGMMA.64x128x16.F32.BF16 R88, R172, gdesc[UR4].tnspB, R88, gsb0 ;  /* 0x41e00004ac587df0 */ /* 0x000fe20008001858 */
[----:B------:R-:W-:Y:S01]  /*7290*/  UIADD3 UR6, UR10, 0x180, URZ ;  /* 0x000001800a067890 */ /* 0x000fe2000fffe03f */
[----:B------:R-:W-:Y:S01]  /*72a0*/  UMOV UR7, 0x40000040 ;  /* 0x4000004000077882 */ /* 0x000fe20000000000 */
[----:B0-----:R-:W-:-:S05]  /*72b0*/  FMNMX.FTZ R14, R9, R10, !PT ;  /* 0x0000000a090e7209 */ /* 0x001fca0007810000 */
[----:B------:R-:W0:Y:S02]  /*72c0*/  SHFL.BFLY PT, R9, R14, 0x1, 0x1f ;  /* 0x0c201f000e097f89 */ /* 0x000e2400000e0000 */
[----:B0-----:R-:W-:Y:S01]  /*72d0*/  FMNMX.FTZ R9, R14, R9, !PT ;  /* 0x000000090e097209 */ /* 0x001fe20007810000 */
        /* <DEDUP_REMOVED lines=26> */
[----:B------:R-:W0:Y:S01]  /*7480*/  MUFU.EX2 R180, R180 ;  /* 0x000000b400b47308 */ /* 0x000e220000000800 */
[----:B------:R-:W-:-:S02]  /*7490*/  IMAD.U32 R27, RZ, RZ, UR43 ;  /* 0x0000002bff1b7e24 */ /* 0x000fc4000f8e00ff */
[-CC-:B------:R-:W-:Y:S01]  /*74a0*/  FFMA.FTZ R183, R30, R0.reuse, -R73.reuse ;  /* 0x000000001eb77223 */ /* 0x180fe20000010849 */
[-CC-:B------:R-:W-:Y:S01]  /*74b0*/  FFMA.FTZ R36, R31, R0.reuse, -R73.reuse ;  /* 0x000000001f247223 */ /* 0x180fe20000010849 */
[-C--:B------:R-:W-:Y:S01]  /*74c0*/  FFMA.FTZ R177, R34, R0.reuse, -R73 ;  /* 0x0000000022b17223 */ /* 0x080fe20000010849 */
[-C--:B------:R-:W-:Y:S01]  /*74d0*/  FFMA.FTZ R15, R33, R0.reuse, -R169 ;  /* 0x00000000210f7223 */ /* 0x080fe200000108a9 */
[----:B------:R-:W-:Y:S01]  /*74e0*/  @!P1 LEA R27, R27, UR41, 0x3 ;  /* 0x000000291b1b9c11 */ /* 0x000fe2000f8e18ff */
[-CC-:B------:R-:W-:Y:S01]  /*74f0*/  FFMA.FTZ R34, R35, R0.reuse, -R73.reuse ;  /* 0x0000000023227223 */ /* 0x180fe20000010849 */
[----:B------:R-:W-:Y:S01]  /*7500*/  MUFU.EX2 R6, R6 ;  /* 0x0000000600067308 */ /* 0x000fe20000000800 */
[----:B------:R-:W-:Y:S01]  /*7510*/  IADD3 R31, -R22, 0xb, RZ ;  /* 0x0000000b161f7810 */ /* 0x000fe20007ffe1ff */
[-C--:B------:R-:W-:Y:S01]  /*7520*/  FFMA.FTZ R179, R38, R0.reuse, -R73 ;  /* 0x0000000026b37223 */ /* 0x080fe20000010849 */
[----:B------:R-:W-:Y:S02]  /*7530*/  @!P1 VIADD R27, R27, 0x28840 ;  /* 0x000288401b1b9836 */ /* 0x000fe40000000000 */
[-C--:B------:R-:W-:Y:S01]  /*7540*/  FFMA.FTZ R21, R37, R0.reuse, -R169 ;  /* 0x0000000025157223 */ /* 0x080fe200000108a9 */
[-C--:B------:R-:W-:Y:S01]  /*7550*/  FFMA.FTZ R38, R39, R0.reuse, -R73 ;  /* 0x0000000027267223 */ /* 0x080fe20000010849 */
[-C--:B------:R-:W-:Y:S01]  /*7560*/  FFMA.FTZ R172, R40, R0.reuse, -R169 ;  /* 0x0000000028ac7223 */ /* 0x080fe200000108a9 */
[----:B------:R-:W-:Y:S01]  /*7570*/  FFMA.FTZ R173, R42, R0, -R73 ;  /* 0x000000002aad7223 */ /* 0x000fe20000010849 */
[----:B------:R-:W1:Y:S01]  /*7580*/  MUFU.EX2 R181, R181 ;  /* 0x000000b500b57308 */ /* 0x000e620000000800 */
[----:B------:R-:W-:Y:S01]  /*7590*/  @!P1 PRMT R27, RZ, 0x654, R27 ;  /* 0x00000654ff1b9816 */ /* 0x000fe2000000001b */
[----:B0-----:R-:W-:Y:S01]  /*75a0*/  FFMA.FTZ R4, R7, R4, R180 ;  /* 0x0000000407047223 */ /* 0x001fe200000100b4 */
[-C--:B------:R-:W-:Y:S01]  /*75b0*/  FFMA.FTZ R30, R43, R0.reuse, -R73 ;  /* 0x000000002b1e7223 */ /* 0x080fe20000010849 */
[-C--:B------:R-:W-:Y:S01]  /*75c0*/  FFMA.FTZ R174, R44, R0.reuse, -R169 ;  /* 0x000000002cae7223 */ /* 0x080fe200000108a9 */
[-C--:B------:R-:W-:Y:S01]  /*75d0*/  FFMA.FTZ R175, R46, R0.reuse, -R73 ;  /* 0x000000002eaf7223 */ /* 0x080fe20000010849 */
[-C--:B------:R-:W-:Y:S01]  /*75e0*/  FFMA.FTZ R29, R45, R0.reuse, -R169 ;  /* 0x000000002d1d7223 */ /* 0x080fe200000108a9 */
[-C--:B------:R-:W-:Y:S01]  /*75f0*/  FFMA.FTZ R26, R47, R0.reuse, -R73 ;  /* 0x000000002f1a7223 */ /* 0x080fe20000010849 */
[----:B------:R-:W0:Y:S01]  /*7600*/  MUFU.EX2 R20, R20 ;  /* 0x0000001400147308 */ /* 0x000e220000000800 */
        /* <DEDUP_REMOVED lines=26> */
[----:B0-----:R-:W-:Y:S01]  /*77b0*/  F2FP.BF16.F32.PACK_AB R181, R20, R181 ;  /* 0x000000b514b5723e */ /* 0x001fe200000010ff */
        /* <DEDUP_REMOVED lines=11> */
[----:B------:R-:W-:Y:S01]  /*7870*/  UMOV UR47, UR43 ;  /* 0x0000002b002f7c82 */ /* 0x000fe20008000000 */
[----:B------:R-:W-:Y:S03]  /*7880*/  MUFU.EX2 R176, R176 ;  /* 0x000000b000b07308 */ /* 0x000fe60000000800 */
[----:B------:R-:W-:-:S05]  /*7890*/  @!P1 LEA R35, R35, UR41, 0x3 ;  /* 0x0000002923239c11 */ /* 0x000fca000f8e18ff */
        /* <DEDUP_REMOVED lines=61> */
[----:B------:R-:W1:Y:S01]  /*7c70*/  MUFU.EX2 R61, R61 ;  /* 0x0000003d003d7308 */ /* 0x000e620000000800 */
[----:B------:R-:W-:-:S02]  /*7c80*/  WARPGROUP.DEPBAR.LE gsb0, 0x0 ;  /* 0x00008000000079c5 */ /* 0x000fc40000010000 */
[----:B------:R-:W-:-:S05]  /*7c90*/  WARPGROUP.ARRIVE ;  /* 0x00000000000079c5 */ /* 0x000fca0000000000 */
[----:B------:R-:W2:Y:S01]  /*7ca0*/  MUFU.EX2 R161, R74 ;  /* 0x0000004a00a17308 */ /* 0x000ea20000000800 */
[----:B0-----:R-:W-:Y:S01]  /*7cb0*/  F2FP.BF16.F32.PACK_AB R160, R57, R8 ;  /* 0x0000000839a0723e */ /* 0x001fe200000010ff */
[----:B------:R-:W-:Y:S01]  /*7cc0*/  HGMMA.64x128x16.F32.BF16 R88, R164, gdesc[UR4].tnspB, R88, gsb0 ;  /* 0x41e00004a4587df0 */ /* 0x000fe20008001858 */
[----:B------:R-:W-:Y:S01]  /*7cd0*/  UIADD3 UR6, UR55, -0x1, URZ ;  /* 0xffffffff37067890 */ /* 0x000fe2000fffe03f */
[----:B-1----:R-:W-:-:S04]  /*7ce0*/  F2FP.BF16.F32.PACK_AB R162, R61, R10 ;  /* 0x0000000a3da2723e */ /* 0x002fc800000010ff */
[----:B------:R-:W0:Y:S02]  /*7cf0*/  MUFU.EX2 R163, R78 ;  /* 0x0000004e00a37308 */ /* 0x000e240000000800 */
[----:B------:R-:W-:-:S06]  /*7d00*/  UMOV UR55, UR6 ;  /* 0x0000000600377c82 */ /* 0x000fcc0008000000 */
[----:B------:R-:W1:Y:S08]  /*7d10*/  MUFU.EX2 R79, R79 ;  /* 0x0000004f004f7308 */ /* 0x000e700000000800 */
[----:B------:R-:W3:Y:S08]  /*7d20*/  MUFU.EX2 R12, R12 ;  /* 0x0000000c000c7308 */ /* 0x000ef00000000800 */
[----:B------:R-:W-:Y:S08]  /*7d30*/  MUFU.EX2 R65, R65 ;  /* 0x0000004100417308 */ /* 0x000ff00000000800 */
[----:B------:R-:W-:Y:S08]  /*7d40*/  MUFU.EX2 R83, R83 ;  /* 0x0000005300537308 */ /* 0x000ff00000000800 */
[----:B------:R-:W-:Y:S08]  /*7d50*/  MUFU.EX2 R14, R84 ;  /* 0x00000054000e7308 */ /* 0x000ff00000000800 */
[----:B------:R-:W-:Y:S01]  /*7d60*/  MUFU.EX2 R69, R69 ;  /* 0x0000004500457308 */ /* 0x000fe20000000800 */
[----:B------:R-:W-:-:S02]  /*7d70*/  WARPGROUP.DEPBAR.LE gsb0, 0x0 ;  /* 0x00008000000079c5 */ /* 0x000fc40000010000 */
[----:B------:R4:W-:Y:S06]  /*7d80*/  BAR.ARV R31, 0x100 ;  /* 0x0004001f0000751d */ /* 0x0009ec0000002000 */
[----:B------:R5:W-:Y:S01]  /*7d90*/  @!P1 SYNCS.ARRIVE.TRANS64.RED.A1T0 RZ, [R27+URZ], RZ ;  /* 0x000000ff1bff99a7 */ /* 0x000be2000810043f */
[----:B------:R-:W3:Y:S01]  /*7da0*/  MUFU.EX2 R165, R82 ;  /* 0x0000005200a57308 */ /* 0x000ee20000000800 */
[----:B----4-:R-:W-:Y:S02]  /*7db0*/  @!P1 VIADD R31, R35, 0x28860 ;  /* 0x00028860231f9836 */ /* 0x010fe40000000000 */
[-C--:B------:R-:W-:Y:S01]  /*7dc0*/  FMUL.FTZ R88, R88, R7.reuse ;  /* 0x0000000758587220 */ /* 0x080fe20000410000 */
[-C--:B------:R-:W-:Y:S01]  /*7dd0*/  FMUL.FTZ R89, R89, R7.reuse ;  /* 0x0000000759597220 */ /* 0x080fe20000410000 */
[-C--:B------:R-:W-:Y:S01]  /*7de0*/  FMUL.FTZ R92, R92, R7.reuse ;  /* 0x000000075c5c7220 */ /* 0x080fe20000410000 */
[-C--:B------:R-:W-:Y:S01]  /*7df0*/  FMUL.FTZ R93, R93, R7.reuse ;  /* 0x000000075d5d7220 */ /* 0x080fe20000410000 */
[----:B------:R-:W-:Y:S01]  /*7e00*/  @!P1 PRMT R31, RZ, 0x654, R31 ;  /* 0x00000654ff1f9816 */ /* 0x000fe2000000001f */
[----:B-----5:R-:W-:Y:S01]  /*7e10*/  FADD.FTZ R27, R11, R4 ;  /* 0x000000040b1b7221 */ /* 0x020fe20000010000 */
[----:B------:R-:W-:Y:S01]  /*7e20*/  FADD.FTZ R4, R20, R3 ;  /* 0x0000000314047221 */ /* 0x000fe20000010000 */
[----:B------:R-:W4:Y:S01]  /*7e30*/  MUFU.EX2 R167, R86 ;  /* 0x0000005600a77308 */ /* 0x000f220000000800 */
        /* <DEDUP_REMOVED lines=102> */
[----:B-1----:R-:W-:Y:S01]  /*84a0*/  FADD.FTZ R4, R79, R4 ;  /* 0x000000044f047221 */ /* 0x002fe20000010000 */
[-C--:B------:R-:W-:Y:S01]  /*84b0*/  FMUL.FTZ R130, R130, R6.reuse ;  /* 0x0000000682827220 */ /* 0x080fe20000410000 */
[-C--:B------:R-:W-:Y:S01]  /*84c0*/  FMUL.FTZ R131, R131, R6.reuse ;  /* 0x0000000683837220 */ /* 0x080fe20000410000 */
[----:B---3--:R-:W-:Y:S01]  /*84d0*/  FADD.FTZ R20, R12, R3 ;  /* 0x000000030c147221 */ /* 0x008fe20000010000 */
        /* <DEDUP_REMOVED lines=8> */
[----:B----4-:R-:W-:Y:S01]  /*8560*/  FADD.FTZ R3, R167, R4 ;  /* 0x00000004a7037221 */ /* 0x010fe20000010000 */
        /* <DEDUP_REMOVED lines=38> */
.L_x_7574:
[----:B------:R-:W-:Y:S06]  /*87d0*/  BAR.ARV 0x8, 0x120 ;  /* 0x0204800000007b1d */ /* 0x000fec0000002000 */
[----:B------:R-:W-:Y:S05]  /*87e0*/  @!P0 BRA `(.L_x_7584) ;  /* 0x0000000000048947 */ /* 0x000fea0003800000 */
[----:B------:R-:W-:Y:S01]  /*87f0*/  BPT.TRAP 0x1 ;  /* 0x000000040000795c */ /* 0x000fe20000300000 */
.L_x_7584:
[----:B------:R-:W-:Y:S01]  /*8800*/  ULEA UR5, UR43, UR41, 0x3 ;  /* 0x000000292b057291 */ /* 0x000fe2000f8e183f */
[----:B------:R-:W-:-:S05]  /*8810*/  IMAD.U32 R6, RZ, RZ, UR44 ;  /* 0x0000002cff067e24 */ /* 0x000fca000f8e00ff */
[----:B------:R-:W-:-:S04]  /*8820*/  SHF.L.U32 R6, R6, 0x1f, RZ ;  /* 0x0000001f06067819 */ /* 0x000fc800000006ff */
[----:B------:R0:W1:Y:S01]  /*8830*/  SYNCS.PHASECHK.TRANS64.TRYWAIT P2, [UR5+0x28850], R6 ;  /* 0x02885006ff0075a7 */ /* 0x0000620008040145 */
[----:B------:R-:W-:Y:S05]  /*8840*/  @!P0 BRA `(.L_x_7585) ;  /* 0x0000000000048947 */ /* 0x000fea0003800000 */
[----:B------:R-:W-:Y:S01]  /*8850*/  BPT.TRAP 0x1 ;  /* 0x000000040000795c */ /* 0x000fe20000300000 */
.L_x_7585:
[----:B-1----:R-:W-:Y:S05]  /*8860*/  @P2 BRA `(.L_x_7586) ;  /* 0x0000000000082947 */ /* 0x002fea0003800000 */
[----:B------:R-:W1:Y:S02]  /*8870*/  SYNCS.PHASECHK.TRANS64.TRYWAIT P0, [UR5+0x28850], R6 ;  /* 0x02885006ff0075a7 */ /* 0x000e640008000145 */
[----:B-1----:R-:W-:Y:S05]  /*8880*/  @!P0 BRA `(.L_x_7587) ;  /* 0x0000007800788947 */ /* 0x002fea0003800000 */
.L_x_7586:
[----:B------:R-:W-:Y:S01]  /*8890*/  UIADD3 UR41, UR41, 0x400, URZ ;  /* 0x0000040029297890 */ /* 0x000fe2000fffe03f */
[----:B------:R-:W-:Y:S01]  /*88a0*/  WARPGROUP.ARRIVE ;  /* 0x00000000000079c5 */ /* 0x000fe20000000000 */
[----:B------:R-:W-:Y:S01]  /*88b0*/  UMOV UR7, 0x40000040 ;  /* 0x4000004000077882 */ /* 0x000fe20000000000 */
[----:B-1----:R-:W1:Y:S01]  /*88c0*/  SHFL.BFLY PT, R7, R4, 0x2, 0x1f ;  /* 0x0c401f0004077f89 */ /* 0x002e6200000e0000 */
[----:B------:R-:W-:Y:S01]  /*88d0*/  USHF.R.U32.HI UR41, URZ, 0x4, UR41 ;  /* 0x000000043f297899 */ /* 0x000fe20008011629 */
[----:B------:R-:W-:Y:S01]  /*88e0*/  IMAD.MOV.U32 R13, RZ, RZ, RZ ;  /* 0x000000ffff0d7224 */ /* 0x000fe200078e00ff */
[----:B------:R-:W-:Y:S01]  /*88f0*/  UIADD3 UR45, UR45, 0x1, URZ ;  /* 0x000000012d2d7890 */ /* 0x000fe2000fffe03f */
[----:B0-----:R-:W0:Y:S01]  /*8900*/  SHFL.BFLY PT, R6, R3, 0x2, 0x1f ;  /* 0x0c401f0003067f89 */ /* 0x001e2200000e0000 */
        /* <DEDUP_REMOVED lines=12> */
[----:B------:R-:W-:Y:S01]  /*89d0*/  USEL UR43, UR43, URZ, UP0 ;  /* 0x0000003f2b2b7287 */ /* 0x000fe20008000000 */
[----:B0-----:R-:W-:Y:S01]  /*89e0*/  FADD.FTZ R8, R6, R3 ;  /* 0x0000000306087221 */ /* 0x001fe20000010000 */
[----:B------:R-:W-:Y:S01]  /*89f0*/  IMAD.MOV.U32 R3, RZ, RZ, -0x800000 ;  /* 0xff800000ff037424 */ /* 0x000fe200078e00ff */
[----:B------:R-:W0:Y:S04]  /*8a00*/  SHFL.BFLY PT, R6, R7, 0x1, 0x1f ;  /* 0x0c201f0007067f89 */ /* 0x000e2800000e0000 */
[----:B------:R-:W1:Y:S01]  /*8a10*/  SHFL.BFLY PT, R11, R8, 0x1, 0x1f ;  /* 0x0c201f00080b7f89 */ /* 0x000e6200000e0000 */
[----:B0-----:R-:W-:Y:S01]  /*8a20*/  FADD.FTZ R14, R7, R6 ;  /* 0x00000006070e7221 */ /* 0x001fe20000010000 */
[----:B-1----:R-:W-:-:S04]  /*8a30*/  FADD.FTZ R15, R8, R11 ;  /* 0x0000000b080f7221 */ /* 0x002fc80000010000 */
[----:B------:R-:W-:Y:S01]  /*8a40*/  FSETP.NE.FTZ.AND P0, PT, R14, RZ, PT ;  /* 0x000000ff0e00720b */ /* 0x000fe20003f15000 */
[----:B------:R-:W-:Y:S01]  /*8a50*/  IMAD.U32 R8, RZ, RZ, UR5 ;  /* 0x00000005ff087e24 */ /* 0x000fe2000f8e00ff */
[----:B------:R-:W-:-:S11]  /*8a60*/  FSETP.NE.FTZ.AND P2, PT, R15, RZ, PT ;  /* 0x000000ff0f00720b */ /* 0x000fd60003f55000 */
[----:B------:R-:W0:Y:S01]  /*8a70*/  @P0 MUFU.LG2 R6, R14 ;  /* 0x0000000e00060308 */ /* 0x000e220000000c00 */
[C---:B------:R-:W-:Y:S01]  /*8a80*/  @P0 FMUL.FTZ R4, R0.reuse, 0.69314718246459960938 ;  /* 0x3f31721800040820 */ /* 0x040fe20000410000 */
[----:B------:R-:W-:-:S06]  /*8a90*/  @P2 FMUL.FTZ R21, R0, 0.69314718246459960938 ;  /* 0x3f31721800152820 */ /* 0x000fcc0000410000 */
[----:B------:R-:W1:Y:S08]  /*8aa0*/  @P2 MUFU.LG2 R11, R15 ;  /* 0x0000000f000b2308 */ /* 0x000e700000000c00 */
[----:B------:R-:W2:Y:S01]  /*8ab0*/  @P0 MUFU.RCP R13, R14 ;  /* 0x0000000e000d0308 */ /* 0x000ea20000001000 */
[----:B0-----:R-:W-:Y:S01]  /*8ac0*/  @P0 FMUL.FTZ R7, R6, 0.69314718246459960938 ;  /* 0x3f31721806070820 */ /* 0x001fe20000410000 */
[----:B------:R-:W-:-:S03]  /*8ad0*/  @!P1 VIADD R6, R8, 0x28860 ;  /* 0x0002886008069836 */ /* 0x000fc60000000000 */
[----:B------:R-:W-:Y:S01]  /*8ae0*/  @P0 FFMA.FTZ R12, R4, R5, R7 ;  /* 0x00000005040c0223 */ /* 0x000fe20000010007 */
[----:B------:R-:W-:Y:S02]  /*8af0*/  PLOP3.LUT P0, PT, PT, PT, PT, 0x8, 0x0 ;  /* 0x000000000000781c */ /* 0x000fe40003f0e170 */
[----:B------:R-:W0:Y:S01]  /*8b00*/  @P2 MUFU.RCP R10, R15 ;  /* 0x0000000f000a2308 */ /* 0x000e220000001000 */
[----:B-1----:R-:W-:-:S04]  /*8b10*/  @P2 FMUL.FTZ R0, R11, 0.69314718246459960938 ;  /* 0x3f3172180b002820 */ /* 0x002fc80000410000 */
[----:B------:R-:W-:Y:S01]  /*8b20*/  @P2 FFMA.FTZ R3, R21, R9, R0 ;  /* 0x0000000915032223 */ /* 0x000fe20000010000 */
[----:B------:R-:W-:Y:S01]  /*8b30*/  @!P1 PRMT R0, RZ, 0x654, R6 ;  /* 0x00000654ff009816 */ /* 0x000fe20000000006 */
        /* <DEDUP_REMOVED lines=102> */
.L_x_7557:
        /* <DEDUP_REMOVED lines=19> */
[----:B------:R-:W-:Y:S01]  /*92d0*/  F2FP.BF16.F32.PACK_AB R150, R13, R34 ;  /* 0x000000220d96723e */ /* 0x000fe200000010ff */
[----:B------:R-:W-:Y:S01]  /*92e0*/  UISETP.NE.U32.AND UP1, UPT, UR6, URZ, UPT ;  /* 0x0000003f0600728c */ /* 0x000fe2000bf25070 */
[----:B------:R-:W-:Y:S01]  /*92f0*/  F2FP.BF16.F32.PACK_AB R151, R151, R32 ;  /* 0x000000209797723e */ /* 0x000fe200000010ff */
[----:B------:R-:W-:-:S02]  /*9300*/  USHF.L.U32 UR10, UR37, 0x2, URZ ;  /* 0x00000002250a7899 */ /* 0x000fc4000800063f */
[----:B------:R-:W-:Y:S02]  /*9310*/  UISETP.NE.AND.EX UP1, UPT, UR7, URZ, UPT, UP1 ;  /* 0x0000003f0700728c */ /* 0x000fe4000bf25310 */
[----:B------:R-:W-:Y:S02]  /*9320*/  USHF.L.U64.HI UR11, UR37, 0x2, UR38 ;  /* 0x00000002250b7899 */ /* 0x000fe40008010226 */
[----:B------:R-:W-:Y:S02]  /*9330*/  UIADD3 UR4, UP2, UR10, UR6, URZ ;  /* 0x000000060a047290 */ /* 0x000fe4000ff5e03f */
[----:B------:R-:W-:Y:S02]  /*9340*/  @UP0 UIADD3 UR6, UP3, UR10, UR8, URZ ;  /* 0x000000080a060290 */ /* 0x000fe4000ff7e03f */
[----:B------:R-:W-:Y:S02]  /*9350*/  UIADD3.X UR8, UR11, UR7, URZ, UP2, !UPT ;  /* 0x000000070b087290 */ /* 0x000fe400097fe43f */
[----:B------:R-:W-:Y:S01]  /*9360*/  @UP0 UIADD3.X UR7, UR11, UR9, URZ, UP3, !UPT ;  /* 0x000000090b070290 */ /* 0x000fe20009ffe43f */
[----:B------:R-:W-:-:S02]  /*9370*/  MOV R14, R0 ;  /* 0x00000000000e7202 */ /* 0x000fc40000000f00 */
[----:B0-----:R-:W-:-:S03]  /*9380*/  MOV R15, R5 ;  /* 0x00000005000f7202 */ /* 0x001fc60000000f00 */
[----:B------:R-:W-:-:S03]  /*9390*/  IMAD.WIDE R4, R185, 0x2, R14 ;  /* 0x00000002b9047825 */ /* 0x000fc600078e020e */
[C---:B------:R-:W-:Y:S02]  /*93a0*/  IADD3 R91, P5, R4.reuse, 0x40, RZ ;  /* 0x00000040045b7810 */ /* 0x040fe40007fbe0ff */
[C---:B------:R-:W-:Y:S02]  /*93b0*/  LOP3.LUT R9, R4.reuse, 0x380, RZ, 0xc0, !PT ;  /* 0x0000038004097812 */ /* 0x040fe400078ec0ff */
[----:B------:R-:W-:Y:S01]  /*93c0*/  LOP3.LUT R26, R91, 0x380, RZ, 0xc0, !PT ;  /* 0x000003805b1a7812 */ /* 0x000fe200078ec0ff */
[----:B------:R-:W-:Y:S01]  /*93d0*/  IMAD.X R29, RZ, RZ, R5, P5 ;  /* 0x000000ffff1d7224 */ /* 0x000fe200028e0605 */
[----:B------:R-:W-:Y:S02]  /*93e0*/  SHF.R.U64 R9, R9, 0x3, RZ ;  /* 0x0000000309097819 */ /* 0x000fe400000012ff */
[C---:B------:R-:W-:Y:S02]  /*93f0*/  IADD3 R49, P6, R4.reuse, 0x20, RZ ;  /* 0x0000002004317810 */ /* 0x040fe40007fde0ff */
[----:B------:R-:W-:-:S02]  /*9400*/  IADD3 R95, P4, R4, 0x60, RZ ;  /* 0x00000060045f7810 */ /* 0x000fc40007f9e0ff */
[C---:B------:R-:W-:Y:S01]  /*9410*/  IADD3 R97, P3, R4.reuse, 0x4000, RZ ;  /* 0x0000400004617810 */ /* 0x040fe20007f7e0ff */
[--C-:B------:R-:W-:Y:S01]  /*9420*/  IMAD.X R31, RZ, RZ, R5.reuse, P6 ;  /* 0x000000ffff1f7224 */ /* 0x100fe200030e0605 */
[C---:B------:R-:W-:Y:S01]  /*9430*/  IADD3 R99, P2, R4.reuse, 0x4020, RZ ;  /* 0x0000402004637810 */ /* 0x040fe20007f5e0ff */
[--C-:B------:R-:W-:Y:S01]  /*9440*/  IMAD.X R27, RZ, RZ, R5.reuse, P4 ;  /* 0x000000ffff1b7224 */ /* 0x100fe200020e0605 */
[C---:B------:R-:W-:Y:S01]  /*9450*/  IADD3 R101, P1, R4.reuse, 0x4040, RZ ;  /* 0x0000404004657810 */ /* 0x040fe20007f3e0ff */
[--C-:B------:R-:W-:Y:S01]  /*9460*/  IMAD.X R11, RZ, RZ, R5.reuse, P3 ;  /* 0x000000ffff0b7224 */ /* 0x100fe200018e0605 */
[----:B------:R-:W-:Y:S01]  /*9470*/  BAR.SYNC.DEFER_BLOCKING 0x1, 0x100 ;  /* 0x0044000000007b1d */ /* 0x000fe20000010000 */
[----:B------:R-:W-:Y:S02]  /*9480*/  IADD3 R103, P0, R4, 0x4060, RZ ;  /* 0x0000406004677810 */ /* 0x000fe40007f1e0ff */
[----:B------:R-:W-:Y:S01]  /*9490*/  SHF.R.U64 R26, R26, 0x3, RZ ;  /* 0x000000031a1a7819 */ /* 0x000fe200000012ff */
[--C-:B------:R-:W-:Y:S01]  /*94a0*/  IMAD.X R25, RZ, RZ, R5.reuse, P1 ;  /* 0x000000ffff197224 */ /* 0x100fe200008e0605 */
[----:B------:R-:W-:Y:S01]  /*94b0*/  LOP3.LUT R4, R9, R4, RZ, 0x3c, !PT ;  /* 0x0000000409047212 */ /* 0x000fe200078e3cff */
[--C-:B------:R-:W-:Y:S01]  /*94c0*/  IMAD.X R9, RZ, RZ, R5.reuse, P2 ;  /* 0x000000ffff097224 */ /* 0x100fe200010e0605 */
[----:B------:R-:W-:Y:S01]  /*94d0*/  LOP3.LUT R28, R26, R91, RZ, 0x3c, !PT ;  /* 0x0000005b1a1c7212 */ /* 0x000fe200078e3cff */
[----:B------:R-:W-:Y:S01]  /*94e0*/  IMAD.X R21, RZ, RZ, R5, P0 ;  /* 0x000000ffff157224 */ /* 0x000fe200000e0605 */
[----:B------:R-:W-:-:S02]  /*94f0*/  MOV R91, R4 ;  /* 0x00000004005b7202 */ /* 0x000fc40000000f00 */
[----:B------:R-:W-:Y:S02]  /*9500*/  LOP3.LUT R10, R49, 0x380, RZ, 0xc0, !PT ;  /* 0x00000380310a7812 */ /* 0x000fe400078ec0ff */
[----:B------:R-:W-:Y:S02]  /*9510*/  LOP3.LUT R48, R95, 0x380, RZ, 0xc0, !PT ;  /* 0x000003805f307812 */ /* 0x000fe400078ec0ff */
[----:B------:R-:W-:Y:S02]  /*9520*/  F2FP.BF16.F32.PACK_AB R5, R20, R93 ;  /* 0x0000005d1405723e */ /* 0x000fe400000010ff */
[----:B------:R-:W-:Y:S02]  /*9530*/  LOP3.LUT R50, R97, 0x380, RZ, 0xc0, !PT ;  /* 0x0000038061327812 */ /* 0x000fe400078ec0ff */
[----:B------:R-:W-:Y:S02]  /*9540*/  LOP3.LUT R20, R99, 0x380, RZ, 0xc0, !PT ;  /* 0x0000038063147812 */ /* 0x000fe400078ec0ff */
[----:B------:R-:W-:-:S02]  /*9550*/  SHF.R.U64 R10, R10, 0x3, RZ ;  /* 0x000000030a0a7819 */ /* 0x000fc400000012ff */
[----:B------:R-:W-:Y:S02]  /*9560*/  SHF.R.U64 R48, R48, 0x3, RZ ;  /* 0x0000000330307819 */ /* 0x000fe400000012ff */
[----:B------:R-:W-:Y:S02]  /*9570*/  SHF.R.U64 R50, R50, 0x3, RZ ;  /* 0x0000000332327819 */ /* 0x000fe400000012ff */
[----:B------:R-:W-:Y:S02]  /*9580*/  F2FP.BF16.F32.PACK_AB R4, R24, R153 ;  /* 0x000000991804723e */ /* 0x000fe400000010ff */
[----:B------:R-:W-:Y:S02]  /*9590*/  SHF.R.U64 R20, R20, 0x3, RZ ;  /* 0x0000000314147819 */ /* 0x000fe400000012ff */
[----:B------:R-:W-:Y:S01]  /*95a0*/  LOP3.LUT R24, R101, 0x380, RZ, 0xc0, !PT ;  /* 0x0000038065187812 */ /* 0x000fe200078ec0ff */
[----:B------:R0:W-:Y:S01]  /*95b0*/  STSM.16.M88.4 [R91], R4 ;  /* 0x000000045b007844 */ /* 0x0001e20000000200 */
[----:B------:R-:W-:-:S02]  /*95c0*/  LOP3.LUT R30, R10, R49, RZ, 0x3c, !PT ;  /* 0x000000310a1e7212 */ /* 0x000fc400078e3cff */
[----:B------:R-:W-:Y:S02]  /*95d0*/  LOP3.LUT R26, R48, R95, RZ, 0x3c, !PT ;  /* 0x0000005f301a7212 */ /* 0x000fe400078e3cff */
[----:B------:R-:W-:Y:S02]  /*95e0*/  LOP3.LUT R10, R50, R97, RZ, 0x3c, !PT ;  /* 0x00000061320a7212 */ /* 0x000fe400078e3cff */
[----:B------:R-:W-:Y:S02]  /*95f0*/  LOP3.LUT R48, R103, 0x380, RZ, 0xc0, !PT ;  /* 0x0000038067307812 */ /* 0x000fe400078ec0ff */
[----:B------:R-:W-:Y:S02]  /*9600*/  LOP3.LUT R8, R20, R99, RZ, 0x3c, !PT ;  /* 0x0000006314087212 */ /* 0x000fe400078e3cff */
[----:B------:R-:W-:Y:S02]  /*9610*/  SHF.R.U64 R24, R24, 0x3, RZ ;  /* 0x0000000318187819 */ /* 0x000fe400000012ff */
[----:B------:R-:W-:-:S02]  /*9620*/  SHF.R.U64 R48, R48, 0x3, RZ ;  /* 0x0000000330307819 */ /* 0x000fc400000012ff */
[----:B------:R-:W-:Y:S02]  /*9630*/  MOV R50, R10 ;  /* 0x0000000a00327202 */ /* 0x000fe40000000f00 */
[----:B------:R-:W-:Y:S02]  /*9640*/  MOV R49, R8 ;  /* 0x0000000800317202 */ /* 0x000fe40000000f00 */
[----:B------:R-:W-:Y:S02]  /*9650*/  LOP3.LUT R24, R24, R101, RZ, 0x3c, !PT ;  /* 0x0000006518187212 */ /* 0x000fe400078e3cff */
[----:B------:R-:W-:Y:S02]  /*9660*/  MOV R30, R30 ;  /* 0x0000001e001e7202 */ /* 0x000fe40000000f00 */
[----:B------:R-:W-:Y:S02]  /*9670*/  F2FP.BF16.F32.PACK_AB R8, R87, R92 ;  /* 0x0000005c5708723e */ /* 0x000fe400000010ff */
[----:B------:R-:W-:-:S02]  /*9680*/  F2FP.BF16.F32.PACK_AB R9, R85, R88 ;  /* 0x000000585509723e */ /* 0x000fc400000010ff */
[----:B------:R-:W-:Y:S02]  /*9690*/  F2FP.BF16.F32.PACK_AB R10, R83, R86 ;  /* 0x00000056530a723e */ /* 0x000fe400000010ff */
[----:B------:R-:W-:Y:S02]  /*96a0*/  F2FP.BF16.F32.PACK_AB R11, R81, R84 ;  /* 0x00000054510b723e */ /* 0x000fe400000010ff */
[----:B------:R-:W-:Y:S02]  /*96b0*/  LOP3.LUT R20, R48, R103, RZ, 0x3c, !PT ;  /* 0x0000006730147212 */ /* 0x000fe400078e3cff */
[----:B------:R-:W-:Y:S01]  /*96c0*/  MOV R90, R28 ;  /* 0x0000001c005a7202 */ /* 0x000fe20000000f00 */
[----:B------:R1:W-:Y:S01]  /*96d0*/  STSM.16.M88.4 [R30], R8 ;  /* 0x000000081e007844 */ /* 0x0003e20000000200 */
[----:B------:R-:W-:Y:S02]  /*96e0*/  MOV R89, R26 ;  /* 0x0000001a00597202 */ /* 0x000fe40000000f00 */
[----:B------:R-:W-:-:S02]  /*96f0*/  MOV R48, R24 ;  /* 0x0000001800307202 */ /* 0x000fc40000000f00 */
[----:B0-----:R-:W-:Y:S02]  /*9700*/  F2FP.BF16.F32.PACK_AB R4, R79, R82 ;  /* 0x000000524f04723e */ /* 0x001fe400000010ff */
        /* <DEDUP_REMOVED lines=8> */
[----:B-1----:R-:W-:Y:S02]  /*9790*/  F2FP.BF16.F32.PACK_AB R8, R63, R66 ;  /* 0x000000423f08723e */ /* 0x002fe400000010ff */
[----:B------:R-:W-:Y:S01]  /*97a0*/  F2FP.BF16.F32.PACK_AB R9, R61, R64 ;  /* 0x000000403d09723e */ /* 0x000fe200000010ff */
[----:B------:R-:W-:Y:S01]  /*97b0*/  STSM.16.M88.4 [R89], R24 ;  /* 0x0000001859007844 */ /* 0x000fe20000000200 */
[----:B------:R-:W-:Y:S02]  /*97c0*/  F2FP.BF16.F32.PACK_AB R10, R59, R62 ;  /* 0x0000003e3b0a723e */ /* 0x000fe400000010ff */
[----:B------:R-:W-:Y:S02]  /*97d0*/  F2FP.BF16.F32.PACK_AB R11, R57, R60 ;  /* 0x0000003c390b723e */ /* 0x000fe400000010ff */
[----:B------:R-:W-:-:S02]  /*97e0*/  F2FP.BF16.F32.PACK_AB R28, R55, R58 ;  /* 0x0000003a371c723e */ /* 0x000fc400000010ff */
[----:B------:R-:W-:Y:S01]  /*97f0*/  F2FP.BF16.F32.PACK_AB R29, R53, R56 ;  /* 0x00000038351d723e */ /* 0x000fe200000010ff */
[----:B------:R1:W-:Y:S01]  /*9800*/  STSM.16.M88.4 [R50], R8 ;  /* 0x0000000832007844 */ /* 0x0003e20000000200 */
[----:B------:R-:W-:Y:S01]  /*9810*/  F2FP.BF16.F32.PACK_AB R30, R47, R54 ;  /* 0x000000362f1e723e */ /* 0x000fe200000010ff */
[----:B0-----:R-:W-:Y:S01]  /*9820*/  IMAD.U32 R4, RZ, RZ, UR4 ;  /* 0x00000004ff047e24 */ /* 0x001fe2000f8e00ff */
[----:B------:R-:W-:Y:S01]  /*9830*/  F2FP.BF16.F32.PACK_AB R31, R45, R52 ;  /* 0x000000342d1f723e */ /* 0x000fe200000010ff */
[----:B------:R-:W-:Y:S01]  /*9840*/  IMAD.U32 R5, RZ, RZ, UR8 ;  /* 0x00000008ff057e24 */ /* 0x000fe2000f8e00ff */
[----:B------:R-:W-:Y:S02]  /*9850*/  F2FP.BF16.F32.PACK_AB R52, R43, R46 ;  /* 0x0000002e2b34723e */ /* 0x000fe400000010ff */
[----:B------:R-:W-:Y:S01]  /*9860*/  F2FP.BF16.F32.PACK_AB R53, R41, R44 ;  /* 0x0000002c2935723e */ /* 0x000fe200000010ff */
[----:B------:R0:W-:Y:S01]  /*9870*/  STSM.16.M88.4 [R49], R28 ;  /* 0x0000001c31007844 */ /* 0x0001e20000000200 */
[----:B------:R-:W-:-:S02]  /*9880*/  F2FP.BF16.F32.PACK_AB R54, R39, R42 ;  /* 0x0000002a2736723e */ /* 0x000fc400000010ff */
[----:B------:R-:W-:Y:S02]  /*9890*/  F2FP.BF16.F32.PACK_AB R55, R37, R40 ;  /* 0x000000282537723e */ /* 0x000fe400000010ff */
[----:B------:R-:W-:Y:S02]  /*98a0*/  MOV R20, R20 ;  /* 0x0000001400147202 */ /* 0x000fe40000000f00 */
[----:B------:R-:W-:Y:S01]  /*98b0*/  PLOP3.LUT P0, PT, PT, PT, UP1, 0x80, 0x0 ;  /* 0x000000000000781c */ /* 0x000fe20003f0f018 */
[----:B------:R0:W-:Y:S01]  /*98c0*/  STSM.16.M88.4 [R48], R52 ;  /* 0x0000003430007844 */ /* 0x0001e20000000200 */
[----:B------:R-:W-:-:S03]  /*98d0*/  PLOP3.LUT P2, PT, PT, PT, UP0, 0x80, 0x0 ;  /* 0x000000000000781c */ /* 0x000fc60003f4f008 */
[----:B------:R0:W-:Y:S01]  /*98e0*/  STSM.16.M88.4 [R20], R148 ;  /* 0x0000009414007844 */ /* 0x0001e20000000200 */
[----:B------:R-:W-:Y:S01]  /*98f0*/  BAR.SYNC.DEFER_BLOCKING 0x1, 0x100 ;  /* 0x0044000000007b1d */ /* 0x000fe20000010000 */
[----:B------:R-:W-:Y:S02]  /*9900*/  IMAD.U32 R6, RZ, RZ, UR6 ;  /* 0x00000006ff067e24 */ /* 0x000fe4000f8e00ff */
[----:B------:R-:W-:-:S04]  /*9910*/  IMAD.U32 R7, RZ, RZ, UR7 ;  /* 0x00000007ff077e24 */ /* 0x000fc8000f8e00ff */
[----:B-1----:R-:W2:Y:S04]  /*9920*/  @P0 LDG.E R8, desc[UR48][R4.64] ;  /* 0x0000003004080981 */ /* 0x002ea8000c1e1900 */
        /* <DEDUP_REMOVED lines=8> */
[----:B0-----:R-:W-:-:S14]  /*99b0*/  @P2 BRA `(.L_x_7590) ;  /* 0x0000000000182947 */ /* 0x001fdc0003800000 */
[----:B------:R-:W-:Y:S05]  /*99c0*/  @!P0 BRA `(.L_x_7590) ;  /* 0x0000000000148947 */ /* 0x000fea0003800000 */
[----:B------:R-:W2:Y:S04]  /*99d0*/  LDG.E R7, desc[UR48][R4.64] ;  /* 0x0000003004077981 */ /* 0x000ea8000c1e1900 */
[----:B------:R-:W3:Y:S01]  /*99e0*/  LDG.E R6, desc[UR48][R4.64+0x4] ;  /* 0x0000043004067981 */ /* 0x000ee2000c1e1900 */
[----:B--2---:R-:W-:Y:S02]  /*99f0*/  R2UR UR6, R7 ;  /* 0x00000000070672ca */ /* 0x004fe400000e0000 */
[----:B---3--:R-:W-:-:S13]  /*9a00*/  R2UR UR10, R6 ;  /* 0x00000000060a72ca */ /* 0x008fda00000e0000 */
[----:B------:R-:W-:-:S12]  /*9a10*/  UIADD3 UR10, -UR6, UR10, URZ ;  /* 0x0000000a060a7290 */ /* 0x000fd8000fffe13f */
.L_x_7590:
[----:B------:R-:W-:Y:S01]  /*9a20*/  USHF.R.S32.HI UR14, URZ, 0x1f, UR39 ;  /* 0x0000001f3f0e7899 */ /* 0x000fe20008011427 */
[----:B------:R-:W-:Y:S01]  /*9a30*/  IMAD.U32 R8, RZ, RZ, UR40 ;  /* 0x00000028ff087e24 */ /* 0x000fe2000f8e00ff */
[----:B------:R-:W-:Y:S01]  /*9a40*/  ULDC.64 UR12, c[0x0][0xb70] ;  /* 0x0002dc00000c7ab9 */ /* 0x000fe20000000a00 */
[----:B------:R-:W-:Y:S01]  /*9a50*/  USHF.R.S32.HI UR9, URZ, 0x1f, UR4 ;  /* 0x0000001f3f097899 */ /* 0x000fe20008011404 */
[----:B------:R-:W-:Y:S01]  /*9a60*/  IADD3 R25, P2, R14, 0x2000, RZ ;  /* 0x000020000e197810 */ /* 0x000fe20007f5e0ff */
[----:B------:R-:W-:Y:S01]  /*9a70*/  UIMAD UR11, UR14, UR12, URZ ;  /* 0x0000000c0e0b72a4 */ /* 0x000fe2000f8e023f */
[----:B------:R-:W-:Y:S01]  /*9a80*/  IMAD R8, R8, 0x80, R19 ;  /* 0x0000008008087824 */ /* 0x000fe200078e0213 */
[----:B------:R-:W-:Y:S01]  /*9a90*/  UMOV UR8, UR4 ;  /* 0x0000000400087c82 */ /* 0x000fe20008000000 */
[----:B------:R-:W-:Y:S01]  /*9aa0*/  USEL UR38, UR38, URZ, !UP1 ;  /* 0x0000003f26267287 */ /* 0x000fe2000c800000 */
[----:B------:R-:W-:Y:S01]  /*9ab0*/  IADD3 R7, P6, R14, 0x3000, RZ ;  /* 0x000030000e077810 */ /* 0x000fe20007fde0ff */
[----:B------:R-:W-:Y:S01]  /*9ac0*/  UIMAD.WIDE.U32 UR6, UR39, UR12, UR8 ;  /* 0x0000000c270672a5 */ /* 0x000fe2000f8e0008 */
[----:B------:R-:W-:Y:S01]  /*9ad0*/  SHF.R.S32.HI R5, RZ, 0x1f, R8 ;  /* 0x0000001fff057819 */ /* 0x000fe20000011408 */
[----:B------:R-:W-:Y:S01]  /*9ae0*/  UIMAD UR11, UR39, UR13, UR11 ;  /* 0x0000000d270b72a4 */ /* 0x000fe2000f8e020b */
[----:B------:R-:W-:Y:S01]  /*9af0*/  LOP3.LUT R32, R33, 0x380, RZ, 0xc0, !PT ;  /* 0x0000038021207812 */ /* 0x000fe200078ec0ff */
[----:B------:R-:W-:Y:S01]  /*9b00*/  USEL UR37, UR37, URZ, !UP1 ;  /* 0x0000003f25257287 */ /* 0x000fe2000c800000 */
[----:B------:R-:W-:Y:S01]  /*9b10*/  LOP3.LUT R24, R25, 0x380, RZ, 0xc0, !PT ;  /* 0x0000038019187812 */ /* 0x000fe200078ec0ff */
[----:B------:R-:W-:Y:S01]  /*9b20*/  ULDC.64 UR12, c[0x0][0xb78] ;  /* 0x0002de00000c7ab9 */ /* 0x000fe20000000a00 */
[----:B------:R-:W-:Y:S01]  /*9b30*/  UIADD3 UR7, UR7, UR11, URZ ;  /* 0x0000000b07077290 */ /* 0x000fe2000fffe03f */
[----:B------:R-:W-:Y:S01]  /*9b40*/  LOP3.LUT R4, R7, 0x380, RZ, 0xc0, !PT ;  /* 0x0000038007047812 */ /* 0x000fe200078ec0ff */
[----:B------:R-:W-:Y:S01]  /*9b50*/  UIMAD UR8, UR38, UR12, URZ ;  /* 0x0000000c260872a4 */ /* 0x000fe2000f8e023f */
[----:B------:R-:W-:Y:S01]  /*9b60*/  SHF.R.U64 R32, R32, 0x3, RZ ;  /* 0x0000000320207819 */ /* 0x000fe200000012ff */
[----:B------:R-:W-:Y:S01]  /*9b70*/  UIMAD.WIDE.U32 UR6, UR37, UR12, UR6 ;  /* 0x0000000c250672a5 */ /* 0x000fe2000f8e0006 */
[----:B------:R-:W-:Y:S01]  /*9b80*/  SHF.R.U64 R24, R24, 0x3, RZ ;  /* 0x0000000318187819 */ /* 0x000fe200000012ff */
[----:B------:R-:W-:Y:S01]  /*9b90*/  UIMAD UR8, UR37, UR13, UR8 ;  /* 0x0000000d250872a4 */ /* 0x000fe2000f8e0208 */
[----:B------:R-:W-:-:S02]  /*9ba0*/  SHF.R.U64 R4, R4, 0x3, RZ ;  /* 0x0000000304047819 */ /* 0x000fc400000012ff */
[----:B------:R-:W-:Y:S01]  /*9bb0*/  LOP3.LUT R32, R32, R33, RZ, 0x3c, !PT ;  /* 0x0000002120207212 */ /* 0x000fe200078e3cff */
[--C-:B------:R-:W-:Y:S01]  /*9bc0*/  IMAD.X R33, RZ, RZ, R15.reuse, P1 ;  /* 0x000000ffff217224 */ /* 0x100fe200008e060f */
[----:B------:R-:W-:Y:S01]  /*9bd0*/  IADD3 R6, P0, R8, UR6, RZ ;  /* 0x0000000608067c10 */ /* 0x000fe2000ff1e0ff */
[----:B------:R-:W-:Y:S01]  /*9be0*/  IMAD.U32 R10, RZ, RZ, UR8 ;  /* 0x00000008ff0a7e24 */ /* 0x000fe2000f8e00ff */
[----:B------:R-:W-:Y:S01]  /*9bf0*/  LOP3.LUT R24, R24, R25, RZ, 0x3c, !PT ;  /* 0x0000001918187212 */ /* 0x000fe200078e3cff */
[----:B------:R-:W-:Y:S01]  /*9c00*/  IMAD.X R25, RZ, RZ, R15, P2 ;  /* 0x000000ffff197224 */ /* 0x000fe200010e060f */
[----:B------:R-:W-:Y:S01]  /*9c10*/  IADD3 R41, P5, R14, 0x4000, RZ ;  /* 0x000040000e297810 */ /* 0x000fe20007fbe0ff */
[----:B------:R-:W-:Y:S01]  /*9c20*/  ULDC.64 UR12, c[0x0][0xaa0] ;  /* 0x0002a800000c7ab9 */ /* 0x000fe20000000a00 */
[----:B------:R-:W-:Y:S01]  /*9c30*/  IADD3.X R5, R5, UR7, R10, P0, !PT ;  /* 0x0000000705057c10 */ /* 0x000fe200087fe40a */
[----:B------:R-:W-:Y:S01]  /*9c40*/  ULDC.64 UR6, c[0x0][0xb40] ;  /* 0x0002d00000067ab9 */ /* 0x000fe20000000a00 */
[----:B------:R-:W-:-:S02]  /*9c50*/  LOP3.LUT R4, R4, R7, RZ, 0x3c, !PT ;  /* 0x0000000704047212 */ /* 0x000fc400078e3cff */
[----:B------:R-:W-:Y:S02]  /*9c60*/  LEA R20, P0, R6, UR6, 0x2 ;  /* 0x0000000606147c11 */ /* 0x000fe4000f8010ff */
[----:B------:R-:W-:Y:S02]  /*9c70*/  IADD3 R45, P4, R14, 0x5000, RZ ;  /* 0x000050000e2d7810 */ /* 0x000fe40007f9e0ff */
[----:B------:R-:W-:Y:S01]  /*9c80*/  LEA.HI.X R21, R6, UR7, R5, 0x2, P0 ;  /* 0x0000000706157c11 */ /* 0x000fe200080f1405 */
[----:B------:R-:W-:Y:S01]  /*9c90*/  VIADD R5, R8, 0x8 ;  /* 0x0000000808057836 */ /* 0x000fe20000000000 */
[----:B------:R-:W-:Y:S02]  /*9ca0*/  LOP3.LUT P0, RZ, R23, 0x3, RZ, 0xc0, !PT ;  /* 0x0000000317ff7812 */ /* 0x000fe4000780c0ff */
[----:B------:R-:W-:Y:S02]  /*9cb0*/  IADD3 R29, P3, R14, 0x6000, RZ ;  /* 0x000060000e1d7810 */ /* 0x000fe40007f7e0ff */
[----:B------:R-:W-:-:S02]  /*9cc0*/  ISETP.GE.OR P1, PT, R8, UR10, P0 ;  /* 0x0000000a08007c0c */ /* 0x000fc40008726670 */
[C---:B------:R-:W-:Y:S02]  /*9cd0*/  IADD3 R7, P2, R14.reuse, 0x7000, RZ ;  /* 0x000070000e077810 */ /* 0x040fe40007f5e0ff */
[----:B------:R-:W-:Y:S01]  /*9ce0*/  ISETP.GE.OR P0, PT, R5, UR10, P0 ;  /* 0x0000000a05007c0c */ /* 0x000fe20008706670 */
[----:B------:R-:W-:Y:S01]  /*9cf0*/  IMAD.X R5, RZ, RZ, R15, P6 ;  /* 0x000000ffff057224 */ /* 0x000fe200030e060f */
[----:B------:R-:W-:Y:S02]  /*9d00*/  LOP3.LUT R40, R41, 0x380, RZ, 0xc0, !PT ;  /* 0x0000038029287812 */ /* 0x000fe400078ec0ff */
[----:B------:R-:W-:Y:S02]  /*9d10*/  LOP3.LUT R44, R45, 0x380, RZ, 0xc0, !PT ;  /* 0x000003802d2c7812 */ /* 0x000fe400078ec0ff */
[----:B------:R-:W-:Y:S02]  /*9d20*/  LOP3.LUT R28, R29, 0x380, RZ, 0xc0, !PT ;  /* 0x000003801d1c7812 */ /* 0x000fe400078ec0ff */
[----:B------:R-:W-:Y:S01]  /*9d30*/  LOP3.LUT R9, R14, 0x380, RZ, 0xc0, !PT ;  /* 0x000003800e097812 */ /* 0x000fe200078ec0ff */
[----:B------:R-:W-:Y:S01]  /*9d40*/  UIMAD UR6, UR9, UR12, URZ ;  /* 0x0000000c090672a4 */ /* 0x000fe2000f8e023f */
[----:B------:R-:W-:Y:S01]  /*9d50*/  LOP3.LUT R6, R7, 0x380, RZ, 0xc0, !PT ;  /* 0x0000038007067812 */ /* 0x000fe200078ec0ff */
[----:B------:R-:W-:Y:S01]  /*9d60*/  IMAD.U32 R13, RZ, RZ, UR12 ;  /* 0x0000000cff0d7e24 */ /* 0x000fe2000f8e00ff */
[----:B------:R-:W-:Y:S01]  /*9d70*/  SHF.R.U64 R40, R40, 0x3, RZ ;  /* 0x0000000328287819 */ /* 0x000fe200000012ff */
[----:B------:R0:W-:Y:S01]  /*9d80*/  @!P0 STG.E desc[UR48][R20.64+0x20], R3 ;  /* 0x0000200314008986 */ /* 0x0001e2000c101930 */
[----:B------:R-:W-:Y:S01]  /*9d90*/  SHF.R.U64 R44, R44, 0x3, RZ ;  /* 0x000000032c2c7819 */ /* 0x000fe200000012ff */
[----:B------:R-:W-:Y:S01]  /*9da0*/  ULDC.64 UR8, c[0x0][0xae0] ;  /* 0x0002b80000087ab9 */ /* 0x000fe20000000a00 */
[----:B------:R-:W-:Y:S01]  /*9db0*/  SHF.R.U64 R28, R28, 0x3, RZ ;  /* 0x000000031c1c7819 */ /* 0x000fe200000012ff */
[----:B------:R1:W-:Y:S01]  /*9dc0*/  @!P1 STG.E desc[UR48][R20.64], R12 ;  /* 0x0000000c14009986 */ /* 0x0003e2000c101930 */
[----:B------:R-:W-:-:S02]  /*9dd0*/  SHF.R.U64 R9, R9, 0x3, RZ ;  /* 0x0000000309097819 */ /* 0x000fc400000012ff */
[----:B------:R-:W-:Y:S01]  /*9de0*/  SHF.R.U64 R6, R6, 0x3, RZ ;  /* 0x0000000306067819 */ /* 0x000fe200000012ff */
        /* <DEDUP_REMOVED lines=11> */
[----:B0-----:R-:W-:Y:S01]  /*9ea0*/  SHF.R.S32.HI R3, RZ, 0x1f, R2 ;  /* 0x0000001fff037819 */ /* 0x001fe20000011402 */
[----:B------:R-:W-:-:S02]  /*9eb0*/  UIMAD UR6, UR4, UR13, UR6 ;  /* 0x0000000d040672a4 */ /* 0x000fc4000f8e0206 */
[----:B------:R0:W5:Y:S01]  /*9ec0*/  LD.E.128 R36, desc[UR48][R14.64] ;  /* 0x000000300e247980 */ /* 0x000162000c101d00 */
[----:B-1----:R-:W-:-:S03]  /*9ed0*/  IMAD.WIDE.U32 R12, R13, UR4, R2 ;  /* 0x000000040d0c7c25 */ /* 0x002fc6000f8e0002 */
        /* <DEDUP_REMOVED lines=11> */
[----:B-1----:R-:W1:Y:S01]  /*9f90*/  FENCE.VIEW.ASYNC.S ;  /* 0x00000000000073c6 */ /* 0x002e620000000000 */
        /* <DEDUP_REMOVED lines=12> */
[C---:B0-----:R-:W-:Y:S01]  /*a060*/  VIADD R15, R16.reuse, 0x60 ;  /* 0x00000060100f7836 */ /* 0x041fe20000000000 */
[----:B------:R-:W-:Y:S01]  /*a070*/  PRMT R0, RZ, 0x654, R0 ;  /* 0x00000654ff007816 */ /* 0x000fe20000000000 */
[----:B------:R-:W-:Y:S01]  /*a080*/  IMAD.WIDE.U32 R20, R21, UR37, R12 ;  /* 0x0000002515147c25 */ /* 0x000fe2000f8e000c */
[----:B------:R-:W-:Y:S02]  /*a090*/  SHF.R.S32.HI R17, RZ, 0x1f, R16 ;  /* 0x0000001fff117819 */ /* 0x000fe40000011410 */
[----:B------:R-:W-:Y:S01]  /*a0a0*/  ISETP.GE.AND P1, PT, R15, UR10, PT ;  /* 0x0000000a0f007c0c */ /* 0x000fe2000bf26270 */
[C---:B------:R-:W-:Y:S01]  /*a0b0*/  VIADD R14, R16.reuse, 0x40 ;  /* 0x00000040100e7836 */ /* 0x040fe20000000000 */
[----:B-1----:R0:W-:Y:S01]  /*a0c0*/  SYNCS.ARRIVE.TRANS64.RED.A1T0 RZ, [R0+URZ], RZ ;  /* 0x000000ff00ff79a7 */ /* 0x0021e2000810043f */
        /* <DEDUP_REMOVED lines=24> */
.L_x_7592:
[----:B------:R-:W-:Y:S05]  /*a250*/  BSYNC B1 ;  /* 0x0000000000017941 */ /* 0x000fea0003800000 */
.L_x_7591:
        /* <DEDUP_REMOVED lines=9> */
[----:B0----5:R-:W-:Y:S02]  /*a2f0*/  VIADD R36, R2, 0x40 ;  /* 0x0000004002247836 */ /* 0x021fe40000000000 */
        /* <DEDUP_REMOVED lines=9> */
[----:B------:R1:W-:Y:S02]  /*a390*/  @!P4 STG.E.128 desc[UR48][R36.64+0x80], R44 ;  /* 0x0000802c2400c986 */ /* 0x0003e4000c101d30 */
.L_x_7594:
[----:B------:R-:W-:Y:S05]  /*a3a0*/  BSYNC B1 ;  /* 0x0000000000017941 */ /* 0x000fea0003800000 */
.L_x_7593:
        /* <DEDUP_REMOVED lines=9> */
[----:B-1---5:R-:W-:Y:S02]  /*a440*/  VIADD R32, R2, 0x40 ;  /* 0x0000004002207836 */ /* 0x022fe40000000000 */
        /* <DEDUP_REMOVED lines=10> */
.L_x_7596:
[----:B------:R-:W-:Y:S05]  /*a4f0*/  BSYNC B1 ;  /* 0x0000000000017941 */ /* 0x000fea0003800000 */
.L_x_7595:
[----:B------:R-:W-:Y:S05]  /*a500*/  @P1 BRA `(.L_x_7597) ;  /* 0x0000000c00081947 */ /* 0x000fea0003800000 */
[----:B------:R-:W-:Y:S01]  /*a510*/  IADD3 R3, P0, R14, 0x60, RZ ;  /* 0x000000600e037810 */ /* 0x000fe20007f1e0ff */
        /* <DEDUP_REMOVED lines=15> */
[----:B-----5:R3:W-:Y:S10]  /*a610*/  @!P1 STG.E.128 desc[UR48][R14.64], R4 ;  /* 0x000000040e009986 */ /* 0x0207f4000c101d30 */
[----:B------:R-:W-:Y:S05]  /*a620*/  @P0 BRA `(.L_x_7597) ;  /* 0x0000000800c00947 */ /* 0x000fea0003800000 */
[----:B------:R4:W-:Y:S01]  /*a630*/  STG.E.128 desc[UR48][R14.64+0x80], R8 ;  /* 0x000080080e007986 */ /* 0x0009e2000c101d30 */
[----:B------:R-:W-:Y:S05]  /*a640*/  BRA `(.L_x_7597) ;  /* 0x0000000800b87947 */ /* 0x000fea0003800000 */
.L_x_7589:
[----:B------:R-:W-:Y:S01]  /*a650*/  ULDC.64 UR6, c[0x0][0xbe0] ;  /* 0x0002f80000067ab9 */ /* 0x000fe20000000a00 */
[----:B------:R-:W-:Y:S02]  /*a660*/  USHF.L.U32 UR4, UR37, 0x2, URZ ;  /* 0x0000000225047899 */ /* 0x000fe4000800063f */
[----:B------:R-:W-:Y:S01]  /*a670*/  UISETP.NE.U32.AND UP0, UPT, UR6, URZ, UPT ;  /* 0x0000003f0600728c */ /* 0x000fe2000bf05070 */
[----:B------:R-:W-:Y:S01]  /*a680*/  ULDC.64 UR8, c[0x0][0xbd8] ;  /* 0x0002f60000087ab9 */ /* 0x000fe20000000a00 */
[----:B------:R-:W-:Y:S02]  /*a690*/  USHF.L.U64.HI UR10, UR37, 0x2, UR38 ;  /* 0x00000002250a7899 */ /* 0x000fe40008010226 */
[----:B------:R-:W-:Y:S02]  /*a6a0*/  UISETP.NE.AND.EX UP1, UPT, UR7, URZ, UPT, UP0 ;  /* 0x0000003f0700728c */ /* 0x000fe4000bf25300 */
[----:B------:R-:W-:-:S04]  /*a6b0*/  UISETP.NE.U32.AND UP0, UPT, UR8, URZ, UPT ;  /* 0x0000003f0800728c */ /* 0x000fc8000bf05070 */
[----:B------:R-:W-:Y:S01]  /*a6c0*/  PLOP3.LUT P2, PT, PT, PT, UP1, 0x80, 0x0 ;  /* 0x000000000000781c */ /* 0x000fe20003f4f018 */
[----:B------:R-:W-:-:S04]  /*a6d0*/  UISETP.NE.AND.EX UP0, UPT, UR9, URZ, UPT, UP0 ;  /* 0x0000003f0900728c */ /* 0x000fc8000bf05300 */
[----:B------:R-:W-:Y:S02]  /*a6e0*/  @UP1 UIADD3 UR6, UP2, UR4, UR6, URZ ;  /* 0x0000000604061290 */ /* 0x000fe4000ff5e03f */
[----:B------:R-:W-:Y:S02]  /*a6f0*/  PLOP3.LUT P1, PT, PT, PT, UP0, 0x80, 0x0 ;  /* 0x000000000000781c */ /* 0x000fe40003f2f008 */
[----:B------:R-:W-:Y:S02]  /*a700*/  @UP1 UIADD3.X UR7, UR10, UR7, URZ, UP2, !UPT ;  /* 0x000000070a071290 */ /* 0x000fe400097fe43f */
[----:B------:R-:W-:Y:S01]  /*a710*/  UIADD3 UR4, UP1, UR4, UR8, URZ ;  /* 0x0000000804047290 */ /* 0x000fe2000ff3e03f */
[----:B------:R-:W-:-:S03]  /*a720*/  IMAD.U32 R6, RZ, RZ, UR6 ;  /* 0x00000006ff067e24 */ /* 0x000fc6000f8e00ff */
[----:B------:R-:W-:Y:S01]  /*a730*/  IMAD.U32 R7, RZ, RZ, UR7 ;  /* 0x00000007ff077e24 */ /* 0x000fe2000f8e00ff */
[----:B------:R-:W-:Y:S01]  /*a740*/  UIADD3.X UR6, UR10, UR9, URZ, UP1, !UPT ;  /* 0x000000090a067290 */ /* 0x000fe20008ffe43f */
[----:B------:R-:W-:-:S03]  /*a750*/  IMAD.MOV.U32 R9, RZ, RZ, RZ ;  /* 0x000000ffff097224 */ /* 0x000fc600078e00ff */
[----:B------:R-:W2:Y:S01]  /*a760*/  @P2 LDG.E R6, desc[UR48][R6.64] ;  /* 0x0000003006062981 */ /* 0x000ea2000c1e1900 */
[----:B------:R-:W-:Y:S02]  /*a770*/  IMAD.U32 R4, RZ, RZ, UR4 ;  /* 0x00000004ff047e24 */ /* 0x000fe4000f8e00ff */
[----:B------:R-:W-:-:S05]  /*a780*/  IMAD.U32 R5, RZ, RZ, UR6 ;  /* 0x00000006ff057e24 */ /* 0x000fca000f8e00ff */
[----:B------:R0:W5:Y:S01]  /*a790*/  @P1 LDG.E R9, desc[UR48][R4.64] ;  /* 0x0000003004091981 */ /* 0x000162000c1e1900 */
[----:B------:R-:W-:Y:S01]  /*a7a0*/  ULDC UR4, c[0x0][0xa88] ;  /* 0x0002a20000047ab9 */ /* 0x000fe20000000800 */
[----:B------:R-:W-:Y:S02]  /*a7b0*/  ISETP.GT.AND P0, PT, R186, 0x7f, PT ;  /* 0x0000007fba00780c */ /* 0x000fe40003f04270 */
[----:B--2---:R-:W-:Y:S01]  /*a7c0*/  @P2 R2UR UR4, R6 ;  /* 0x00000000060422ca */ /* 0x004fe200000e0000 */
[----:B0-----:R-:W-:-:S14]  /*a7d0*/  @P2 BRA `(.L_x_7598) ;  /* 0x0000000000182947 */ /* 0x001fdc0003800000 */
[----:B------:R-:W-:Y:S05]  /*a7e0*/  @!P1 BRA `(.L_x_7598) ;  /* 0x0000000000149947 */ /* 0x000fea0003800000 */
[----:B------:R-:W2:Y:S04]  /*a7f0*/  LDG.E R3, desc[UR48][R4.64] ;  /* 0x0000003004037981 */ /* 0x000ea8000c1e1900 */
[----:B------:R-:W3:Y:S01]  /*a800*/  LDG.E R0, desc[UR48][R4.64+0x4] ;  /* 0x0000043004007981 */ /* 0x000ee2000c1e1900 */
[----:B--2---:R-:W-:Y:S02]  /*a810*/  R2UR UR6, R3 ;  /* 0x00000000030672ca */ /* 0x004fe400000e0000 */
[----:B---3--:R-:W-:-:S13]  /*a820*/  R2UR UR4, R0 ;  /* 0x00000000000472ca */ /* 0x008fda00000e0000 */
[----:B------:R-:W-:-:S12]  /*a830*/  UIADD3 UR4, -UR6, UR4, URZ ;  /* 0x0000000406047290 */ /* 0x000fd8000fffe13f */
.L_x_7598:
[----:B------:R-:W-:Y:S01]  /*a840*/  USHF.R.S32.HI UR8, URZ, 0x1f, UR39 ;  /* 0x0000001f3f087899 */ /* 0x000fe20008011427 */
[----:B------:R-:W-:Y:S01]  /*a850*/  BSSY B1, `(.L_x_7599) ;  /* 0x000001f000017945 */ /* 0x000fe20003800000 */
[----:B------:R-:W-:Y:S01]  /*a860*/  USEL UR37, UR37, URZ, !UP0 ;  /* 0x0000003f25257287 */ /* 0x000fe2000c000000 */
[----:B------:R-:W-:Y:S01]  /*a870*/  SHF.R.S32.HI R11, RZ, 0x1f, R2 ;  /* 0x0000001fff0b7819 */ /* 0x000fe20000011402 */
[----:B------:R-:W-:Y:S01]  /*a880*/  USEL UR38, UR38, URZ, !UP0 ;  /* 0x0000003f26267287 */ /* 0x000fe2000c000000 */
[----:B-----5:R-:W-:Y:S01]  /*a890*/  SHF.R.S32.HI R8, RZ, 0x1f, R9 ;  /* 0x0000001fff087819 */ /* 0x020fe20000011409 */
[----:B------:R-:W-:Y:S10]  /*a8a0*/  @P0 BRA `(.L_x_7600) ;  /* 0x0000000000640947 */ /* 0x000ff40003800000 */
[----:B------:R-:W0:Y:S01]  /*a8b0*/  S2R R3, SR_TID.X ;  /* 0x0000000000037919 */ /* 0x000e220000002100 */
[----:B------:R-:W-:-:S04]  /*a8c0*/  IMAD.U32 R0, RZ, RZ, UR40 ;  /* 0x00000028ff007e24 */ /* 0x000fc8000f8e00ff */
[----:B0-----:R-:W-:-:S04]  /*a8d0*/  IMAD R0, R0, 0x80, R3 ;  /* 0x0000008000007824 */ /* 0x001fc800078e0203 */
[----:B------:R-:W-:-:S05]  /*a8e0*/  VIADD R0, R0, 0xffffff80 ;  /* 0xffffff8000007836 */ /* 0x000fca0000000000 */
[----:B------:R-:W-:-:S13]  /*a8f0*/  ISETP.GE.AND P0, PT, R0, UR4, PT ;  /* 0x0000000400007c0c */ /* 0x000fda000bf06270 */
[----:B------:R-:W-:Y:S05]  /*a900*/  @P0 BRA `(.L_x_7600) ;  /* 0x00000000004c0947 */ /* 0x000fea0003800000 */
[C---:B------:R-:W-:Y:S01]  /*a910*/  IADD3 R4, P0, R0.reuse, R9, RZ ;  /* 0x0000000900047210 */ /* 0x040fe20007f1e0ff */
        /* <DEDUP_REMOVED lines=18> */
.L_x_7600:
[----:B------:R-:W-:Y:S05]  /*aa40*/  BSYNC B1 ;  /* 0x0000000000017941 */ /* 0x000fea0003800000 */
.L_x_7599:
[----:B------:R-:W-:Y:S01]  /*aa50*/  ULDC.64 UR6, c[0x0][0xaa0] ;  /* 0x0002a80000067ab9 */ /* 0x000fe20000000a00 */
[----:B0-----:R-:W-:Y:S01]  /*aa60*/  IMAD.MOV.U32 R3, RZ, RZ, R11 ;  /* 0x000000ffff037224 */ /* 0x001fe200078e000b */
[----:B------:R-:W-:Y:S01]  /*aa70*/  ULDC.64 UR10, c[0x0][0xae0] ;  /* 0x0002b800000a7ab9 */ /* 0x000fe20000000a00 */
[----:B------:R-:W-:Y:S01]  /*aa80*/  IMAD R0, R8, UR6, RZ ;  /* 0x0000000608007c24 */ /* 0x000fe2000f8e02ff */
[----:B------:R-:W-:Y:S01]  /*aa90*/  BSSY B1, `(.L_x_7601) ;  /* 0x000002c000017945 */ /* 0x000fe20003800000 */
[----:B------:R-:W-:Y:S01]  /*aaa0*/  IMAD.WIDE.U32 R4, R9, UR6, R2 ;  /* 0x0000000609047c25 */ /* 0x000fe2000f8e0002 */
[----:B------:R-:W-:-:S03]  /*aab0*/  UIMAD UR6, UR8, UR10, URZ ;  /* 0x0000000a080672a4 */ /* 0x000fc6000f8e023f */
[----:B------:R-:W-:Y:S01]  /*aac0*/  IMAD R9, R9, UR7, R0 ;  /* 0x0000000709097c24 */ /* 0x000fe2000f8e0200 */
[----:B------:R-:W-:Y:S01]  /*aad0*/  UIMAD UR7, UR40, -0x80, UR4 ;  /* 0xffffff80280778a4 */ /* 0x000fe2000f8e0204 */
[----:B------:R-:W-:Y:S01]  /*aae0*/  IMAD.U32 R3, RZ, RZ, UR10 ;  /* 0x0000000aff037e24 */ /* 0x000fe2000f8e00ff */
[----:B------:R-:W-:Y:S01]  /*aaf0*/  UIMAD UR6, UR39, UR11, UR6 ;  /* 0x0000000b270672a4 */ /* 0x000fe2000f8e0206 */
[----:B------:R-:W-:Y:S01]  /*ab00*/  IMAD.IADD R5, R5, 0x1, R9 ;  /* 0x0000000105057824 */ /* 0x000fe200078e0209 */
[----:B------:R-:W-:Y:S01]  /*ab10*/  ULDC.64 UR8, c[0x0][0xae8] ;  /* 0x0002ba0000087ab9 */ /* 0x000fe20000000a00 */
[C---:B------:R-:W-:Y:S01]  /*ab20*/  VIADD R0, R16.reuse, 0x20 ;  /* 0x0000002010007836 */ /* 0x040fe20000000000 */
[----:B------:R-:W-:Y:S01]  /*ab30*/  ISETP.GE.AND P2, PT, R16, UR7, PT ;  /* 0x0000000710007c0c */ /* 0x000fe2000bf46270 */
[----:B------:R-:W-:Y:S01]  /*ab40*/  IMAD.WIDE.U32 R4, R3, UR39, R4 ;  /* 0x0000002703047c25 */ /* 0x000fe2000f8e0004 */
[----:B------:R-:W-:Y:S01]  /*ab50*/  UIMAD UR4, UR38, UR8, URZ ;  /* 0x00000008260472a4 */ /* 0x000fe2000f8e023f */
[----:B------:R-:W-:-:S02]  /*ab60*/  SHF.R.S32.HI R9, RZ, 0x1f, R16 ;  /* 0x0000001fff097819 */ /* 0x000fc40000011410 */
[----:B------:R-:W-:Y:S01]  /*ab70*/  VIADD R5, R5, UR6 ;  /* 0x0000000605057c36 */ /* 0x000fe20008000000 */
[----:B------:R-:W-:Y:S01]  /*ab80*/  UIMAD UR4, UR37, UR9, UR4 ;  /* 0x00000009250472a4 */ /* 0x000fe2000f8e0204 */
[----:B------:R-:W-:Y:S01]  /*ab90*/  IMAD.U32 R7, RZ, RZ, UR8 ;  /* 0x00000008ff077e24 */ /* 0x000fe2000f8e00ff */
[----:B------:R-:W-:Y:S01]  /*aba0*/  ISETP.GE.AND P3, PT, R0, UR7, PT ;  /* 0x0000000700007c0c */ /* 0x000fe2000bf66270 */
[----:B------:R-:W-:Y:S02]  /*abb0*/  VIADD R3, R16, 0x60 ;  /* 0x0000006010037836 */ /* 0x000fe40000000000 */
[----:B------:R-:W-:-:S03]  /*abc0*/  IMAD.WIDE.U32 R6, R7, UR37, R4 ;  /* 0x0000002507067c25 */ /* 0x000fc6000f8e0004 */
[----:B------:R-:W-:Y:S01]  /*abd0*/  ISETP.GE.AND P0, PT, R3, UR7, PT ;  /* 0x0000000703007c0c */ /* 0x000fe2000bf06270 */
[----:B------:R-:W-:Y:S02]  /*abe0*/  VIADD R0, R16, 0x40 ;  /* 0x0000004010007836 */ /* 0x000fe40000000000 */
[----:B------:R-:W-:Y:S02]  /*abf0*/  IMAD.U32 R3, RZ, RZ, UR40 ;  /* 0x00000028ff037e24 */ /* 0x000fe4000f8e00ff */
[----:B------:R-:W-:Y:S01]  /*ac00*/  IMAD.MOV.U32 R8, RZ, RZ, R16 ;  /* 0x000000ffff087224 */ /* 0x000fe200078e0010 */
[----:B------:R-:W-:Y:S01]  /*ac10*/  ISETP.GE.AND P1, PT, R0, UR7, PT ;  /* 0x0000000700007c0c */ /* 0x000fe2000bf26270 */
[----:B------:R-:W-:Y:S02]  /*ac20*/  VIADD R11, R7, UR4 ;  /* 0x00000004070b7c36 */ /* 0x000fe40008000000 */
[----:B------:R-:W-:Y:S01]  /*ac30*/  IMAD.WIDE R8, R3, 0x80, R8 ;  /* 0x0000008003087825 */ /* 0x000fe200078e0208 */
[----:B------:R-:W-:Y:S09]  /*ac40*/  @P2 BRA `(.L_x_7602) ;  /* 0x0000000000402947 */ /* 0x000ff20003800000 */
        /* <DEDUP_REMOVED lines=16> */
.L_x_7602:
[----:B------:R-:W-:Y:S05]  /*ad50*/  BSYNC B1 ;  /* 0x0000000000017941 */ /* 0x000fea0003800000 */
.L_x_7601:
        /* <DEDUP_REMOVED lines=15> */
[----:B0-----:R-:W-:Y:S01]  /*ae50*/  LEA R12, P2, R4, UR8, 0x1 ;  /* 0x00000008040c7c11 */ /* 0x001fe2000f8408ff */
[----:B------:R-:W-:-:S05]  /*ae60*/  IMAD.IADD R3, R5, 0x1, R3 ;  /* 0x0000000105037824 */ /* 0x000fca00078e0203 */
[----:B------:R-:W-:-:S05]  /*ae70*/  LEA.HI.X R13, R4, UR9, R3, 0x1, P2 ;  /* 0x00000009040d7c11 */ /* 0x000fca00090f0c03 */
[----:B------:R1:W-:Y:S04]  /*ae80*/  @!P3 STG.E.128 desc[UR48][R12.64], RZ ;  /* 0x000000ff0c00b986 */ /* 0x0003e8000c101d30 */
[----:B------:R1:W-:Y:S02]  /*ae90*/  @!P4 STG.E.128 desc[UR48][R12.64+0x80], RZ ;  /* 0x000080ff0c00c986 */ /* 0x0003e4000c101d30 */
.L_x_7604:
[----:B------:R-:W-:Y:S05]  /*aea0*/  BSYNC B1 ;  /* 0x0000000000017941 */ /* 0x000fea0003800000 */
.L_x_7603:
        /* <DEDUP_REMOVED lines=15> */
[----:B01----:R-:W-:Y:S01]  /*afa0*/  LEA R12, P1, R4, UR8, 0x1 ;  /* 0x00000008040c7c11 */ /* 0x003fe2000f8208ff */
[----:B------:R-:W-:-:S05]  /*afb0*/  IMAD.IADD R3, R5, 0x1, R3 ;  /* 0x0000000105037824 */ /* 0x000fca00078e0203 */
[----:B------:R-:W-:-:S05]  /*afc0*/  LEA.HI.X R13, R4, UR9, R3, 0x1, P1 ;  /* 0x00000009040d7c11 */ /* 0x000fca00088f0c03 */
[----:B------:R2:W-:Y:S04]  /*afd0*/  @!P2 STG.E.128 desc[UR48][R12.64], RZ ;  /* 0x000000ff0c00a986 */ /* 0x0005e8000c101d30 */
[----:B------:R2:W-:Y:S02]  /*afe0*/  @!P3 STG.E.128 desc[UR48][R12.64+0x80], RZ ;  /* 0x000080ff0c00b986 */ /* 0x0005e4000c101d30 */
.L_x_7606:
[----:B------:R-:W-:Y:S05]  /*aff0*/  BSYNC B1 ;  /* 0x0000000000017941 */ /* 0x000fea0003800000 */
.L_x_7605:
        /* <DEDUP_REMOVED lines=19> */
.L_x_7597:
[----:B------:R-:W-:Y:S05]  /*b130*/  BSYNC B0 ;  /* 0x0000000000007941 */ /* 0x000fea0003800000 */
.L_x_7588:
[----:B------:R-:W-:Y:S02]  /*b140*/  ULDC UR4, c[0x0][0xc14] ;  /* 0x0003050000047ab9 */ /* 0x000fe40000000800 */
[----:B------:R-:W-:-:S13]  /*b150*/  ISETP.GE.AND P0, PT, R51, UR4, PT ;  /* 0x0000000433007c0c */ /* 0x000fda000bf06270 */
[----:B------:R-:W-:Y:S05]  /*b160*/  @!P0 BRA `(.L_x_7607) ;  /* 0xffffff5c00088947 */ /* 0x000fea000383ffff */
[----:B------:R-:W-:Y:S05]  /*b170*/  EXIT ;  /* 0x000000000000794d */ /* 0x000fea0003800000 */
.L_x_7552:
        /* <DEDUP_REMOVED lines=61> */
.L_x_7612:
        /* <DEDUP_REMOVED lines=15> */
.L_x_7611:
[----:B------:R-:W-:Y:S05]  /*b640*/  BSYNC B0 ;  /* 0x0000000000007941 */ /* 0x000fea0003800000 */
.L_x_7610:
        /* <DEDUP_REMOVED lines=25> */
.L_x_7608:
        /* <DEDUP_REMOVED lines=20> */
.L_x_7613:
        /* <DEDUP_REMOVED lines=56> */
.L_x_7609:
[----:B------:R-:W-:Y:S02]  /*bca0*/  IMAD.MOV.U32 R17, RZ, RZ, RZ ;  /* 0x000000ffff117224 */ /* 0x000fe400078e00ff */
[----:B------:R-:W-:Y:S02]  /*bcb0*/  IMAD.U32 R16, RZ, RZ, UR6 ;  /* 0x00000006ff107e24 */ /* 0x000fe4000f8e00ff */
[----:B------:R-:W-:-:S07]  /*bcc0*/  IMAD.MOV.U32 R18, RZ, RZ, RZ ;  /* 0x000000ffff127224 */ /* 0x000fce00078e00ff */
.L_x_7614:
        /* <DEDUP_REMOVED lines=20> */
.L_x_7681:
[----:B--2---:R-:W2:Y:S02]  /*be10*/  LDC.64 R2, c[0x0][0xc60] ;  /* 0x00031800ff027b82 */ /* 0x004ea40000000a00 */
[----:B--2---:R-:W-:-:S05]  /*be20*/  IMAD.WIDE R2, R19, 0x4, R2 ;  /* 0x0000000413027825 */ /* 0x004fca00078e0202 */
[----:B------:R-:W2:Y:S01]  /*be30*/  LDG.E R5, desc[UR48][R2.64] ;  /* 0x0000003002057981 */ /* 0x000ea2000c1e1900 */
[----:B------:R-:W-:Y:S05]  /*be40*/  YIELD ;  /* 0x0000000000007946 */ /* 0x000fea0003800000 */
[----:B------:R-:W-:Y:S01]  /*be50*/  ULDC.64 UR4, c[0x0][0xa28] ;  /* 0x00028a0000047ab9 */ /* 0x000fe20000000a00 */
[----:B-1----:R-:W-:Y:S01]  /*be60*/  IMAD.MOV.U32 R0, RZ, RZ, RZ ;  /* 0x000000ffff007224 */ /* 0x002fe200078e00ff */
[----:B------:R-:W-:Y:S01]  /*be70*/  ISETP.NE.U32.AND P0, PT, RZ, UR4, PT ;  /* 0x00000004ff007c0c */ /* 0x000fe2000bf05070 */
[----:B------:R-:W-:Y:S01]  /*be80*/  IMAD.MOV.U32 R6, RZ, RZ, RZ ;  /* 0x000000ffff067224 */ /* 0x000fe200078e00ff */
[----:B------:R-:W-:-:S02]  /*be90*/  ULDC.64 UR6, c[0x0][0xa08] ;  /* 0x0002820000067ab9 */ /* 0x000fc40000000a00 */
[----:B------:R-:W-:Y:S02]  /*bea0*/  ISETP.NE.AND.EX P0, PT, RZ, UR5, PT, P0 ;  /* 0x00000005ff007c0c */ /* 0x000fe4000bf05300 */
        /* <DEDUP_REMOVED lines=23> */
[----:B------:R-:W-:-:S03]  /*c020*/  ISETP.NE.U32.AND P0, PT, RZ, UR6, PT ;  /* 0x00000006ff007c0c */ /* 0x000fc6000bf05070 */
[----:B--2---:R1:W-:Y:S02]  /*c030*/  STL [R1+0x24], R6 ;  /* 0x0000240601007387 */ /* 0x0043e40000100800 */
[----:B-1----:R-:W-:Y:S01]  /*c040*/  IMAD.U32 R6, RZ, RZ, UR4 ;  /* 0x00000004ff067e24 */ /* 0x002fe2000f8e00ff */
[----:B------:R-:W-:-:S05]  /*c050*/  ULDC.64 UR4, c[0x0][0x3f8] ;  /* 0x0000fe0000047ab9 */ /* 0x000fca0000000a00 */
[----:B------:R1:W5:Y:S01]  /*c060*/  @P1 LDG.E R6, desc[UR48][R8.64] ;  /* 0x0000003008061981 */ /* 0x000362000c1e1900 */
[----:B------:R-:W-:Y:S01]  /*c070*/  UISETP.NE.U32.AND UP0, UPT, UR4, URZ, UPT ;  /* 0x0000003f0400728c */ /* 0x000fe2000bf05070 */
[----:B------:R-:W-:Y:S02]  /*c080*/  ISETP.NE.AND.EX P0, PT, RZ, UR7, PT, P0 ;  /* 0x00000007ff007c0c */ /* 0x000fe4000bf05300 */
[----:B------:R-:W-:Y:S01]  /*c090*/  ULDC UR4, c[0x0][0x404] ;  /* 0x0001010000047ab9 */ /* 0x000fe20000000800 */
[----:B------:R-:W-:-:S03]  /*c0a0*/  UISETP.NE.AND.EX UP0, UPT, UR5, URZ, UPT, UP0 ;  /* 0x0000003f0500728c */ /* 0x000fc6000bf05300 */
[----:B------:R-:W-:Y:S01]  /*c0b0*/  ULDC UR5, c[0x0][0x2e0] ;  /* 0x0000b80000057ab9 */ /* 0x000fe20000000800 */
[----:B------:R-:W-:-:S04]  /*c0c0*/  USEL UR4, UR4, 0x1, UP0 ;  /* 0x0000000104047887 */ /* 0x000fc80008000000 */
[----:B------:R-:W-:-:S06]  /*c0d0*/  UIMAD UR4, UR4, UR5, URZ ;  /* 0x00000005040472a4 */ /* 0x000fcc000f8e023f */
[----:B------:R-:W-:Y:S01]  /*c0e0*/  IMAD.U32 R7, RZ, RZ, UR4 ;  /* 0x00000004ff077e24 */ /* 0x000fe2000f8e00ff */
[----:B-1----:R-:W-:Y:S06]  /*c0f0*/  @P1 BRA `(.L_x_7616) ;  /* 0x0000000000101947 */ /* 0x002fec0003800000 */
[----:B------:R-:W-:Y:S05]  /*c100*/  @!P2 BRA `(.L_x_7616) ;  /* 0x00000000000ca947 */ /* 0x000fea0003800000 */
[----:B-----5:R-:W2:Y:S04]  /*c110*/  LDG.E R6, desc[UR48][R2.64] ;  /* 0x0000003002067981 */ /* 0x020ea8000c1e1900 */
[----:B------:R-:W2:Y:S02]  /*c120*/  LDG.E R9, desc[UR48][R2.64+0x4] ;  /* 0x0000043002097981 */ /* 0x000ea4000c1e1900 */
[----:B--2---:R-:W-:-:S07]  /*c130*/  IMAD.IADD R6, R9, 0x1, -R6 ;  /* 0x0000000109067824 */ /* 0x004fce00078e0a06 */
.L_x_7616:
[----:B------:R-:W-:Y:S01]  /*c140*/  IMAD.MOV.U32 R3, RZ, RZ, RZ ;  /* 0x000000ffff037224 */ /* 0x000fe200078e00ff */
[----:B------:R-:W-:-:S05]  /*c150*/  ULDC.64 UR4, c[0x0][0xa20] ;  /* 0x0002880000047ab9 */ /* 0x000fca0000000a00 */
[----:B------:R-:W2:Y:S01]  /*c160*/  @P0 LDG.E R3, desc[UR48][R4.64] ;  /* 0x0000003004030981 */ /* 0x000ea2000c1e1900 */
[----:B------:R-:W-:-:S04]  /*c170*/  ISETP.NE.U32.AND P1, PT, RZ, UR4, PT ;  /* 0x00000004ff007c0c */ /* 0x000fc8000bf25070 */
[----:B------:R-:W-:Y:S01]  /*c180*/  ISETP.NE.AND.EX P1, PT, RZ, UR5, PT, P1 ;  /* 0x00000005ff007c0c */ /* 0x000fe2000bf25310 */
[----:B--2--5:R-:W-:-:S05]  /*c190*/  IMAD.IADD R2, R3, 0x1, R0 ;  /* 0x0000000103027824 */ /* 0x024fca00078e0200 */
[----:B------:R1:W-:Y:S07]  /*c1a0*/  STL [R1+0x4], R2 ;  /* 0x0000040201007387 */ /* 0x0003ee0000100800 */
[----:B------:R-:W-:Y:S05]  /*c1b0*/  @!P1 BRA `(.L_x_7617) ;  /* 0x0000000000109947 */ /* 0x000fea0003800000 */
[----:B-1----:R-:W-:-:S04]  /*c1c0*/  IADD3 R2, P0, R11, UR4, RZ ;  /* 0x000000040b027c10 */ /* 0x002fc8000ff1e0ff */
[----:B------:R-:W-:-:S05]  /*c1d0*/  IADD3.X R3, R10, UR5, RZ, P0, !PT ;  /* 0x000000050a037c10 */ /* 0x000fca00087fe4ff */
[----:B------:R1:W5:Y:S01]  /*c1e0*/  LDG.E R7, desc[UR48][R2.64] ;  /* 0x0000003002077981 */ /* 0x000362000c1e1900 */
[----:B------:R-:W-:Y:S05]  /*c1f0*/  BRA `(.L_x_7618) ;  /* 0x0000000000107947 */ /* 0x000fea0003800000 */
.L_x_7617:
[----:B------:R-:W-:Y:S05]  /*c200*/  @!P0 BRA `(.L_x_7618) ;  /* 0x00000000000c8947 */ /* 0x000fea0003800000 */
[----:B-1----:R-:W2:Y:S04]  /*c210*/  LDG.E R2, desc[UR48][R4.64] ;  /* 0x0000003004027981 */ /* 0x002ea8000c1e1900 */
[----:B------:R-:W2:Y:S02]  /*c220*/  LDG.E R7, desc[UR48][R4.64+0x4] ;  /* 0x0000043004077981 */ /* 0x000ea4000c1e1900 */
[----:B--2---:R-:W-:-:S07]  /*c230*/  IMAD.IADD R7, R7, 0x1, -R2 ;  /* 0x0000000107077824 */ /* 0x004fce00078e0a02 */
.L_x_7618:
[----:B-----5:R-:W-:Y:S01]  /*c240*/  IMAD.IADD R7, R7, 0x1, -R0 ;  /* 0x0000000107077824 */ /* 0x020fe200078e0a00 */
[----:B------:R-:W-:Y:S01]  /*c250*/  LEA R0, R17, 0xff, 0x7 ;  /* 0x000000ff11007811 */ /* 0x000fe200078e38ff */
[----:B------:R-:W-:Y:S03]  /*c260*/  BSSY B6, `(.L_x_7619) ;  /* 0x00002df000067945 */ /* 0x000fe60003800000 */
[C---:B------:R-:W-:Y:S01]  /*c270*/  IADD3 R6, R7.reuse, R0, -R6 ;  /* 0x0000000007067210 */ /* 0x040fe20007ffe806 */
[----:B------:R-:W-:-:S03]  /*c280*/  VIADD R7, R7, 0x7f ;  /* 0x0000007f07077836 */ /* 0x000fc60000000000 */
[----:B-1----:R-:W-:Y:S02]  /*c290*/  SHF.R.S32.HI R3, RZ, 0x1f, R6 ;  /* 0x0000001fff037819 */ /* 0x002fe40000011406 */
[----:B------:R-:W-:Y:S02]  /*c2a0*/  SHF.R.S32.HI R0, RZ, 0x1f, R7 ;  /* 0x0000001fff007819 */ /* 0x000fe40000011407 */
[----:B------:R-:W-:Y:S02]  /*c2b0*/  LEA.HI R3, R3, R6, RZ, 0x7 ;  /* 0x0000000603037211 */ /* 0x000fe400078f38ff */
[----:B------:R-:W-:Y:S02]  /*c2c0*/  LEA.HI R0, R0, R7, RZ, 0x7 ;  /* 0x0000000700007211 */ /* 0x000fe400078f38ff */
[----:B------:R-:W-:Y:S02]  /*c2d0*/  SHF.R.S32.HI R3, RZ, 0x7, R3 ;  /* 0x00000007ff037819 */ /* 0x000fe40000011403 */
[----:B------:R-:W-:-:S04]  /*c2e0*/  SHF.R.S32.HI R0, RZ, 0x7, R0 ;  /* 0x00000007ff007819 */ /* 0x000fc80000011400 */
        /* <DEDUP_REMOVED lines=21> */
.L_x_7620:
        /* <DEDUP_REMOVED lines=23> */
.L_x_7622:
        /* <DEDUP_REMOVED lines=17> */
[----:B01----:R-:W-:-:S07]  /*c6c0*/  IMAD.MOV.U32 R13, RZ, RZ, RZ ;  /* 0x000000ffff0d7224 */ /* 0x003fce00078e00ff */
[----:B------:R-:W-:-:S07]  /*c6d0*/  LEPC R20, `(.L_x_7624) ;  /* 0x000000001014794e */ /* 0x000fce0000000000 */
[----:B--2---:R-:W-:Y:S05]  /*c6e0*/  CALL.ABS.NOINC R2 ;  /* 0x0000000002007343 */ /* 0x004fea0003c00000 */
.L_x_7624:
        /* <DEDUP_REMOVED lines=16> */
.L_x_7623:
        /* <DEDUP_REMOVED lines=31> */
.L_x_7625:
        /* <DEDUP_REMOVED lines=16> */
.L_x_7626:
        /* <DEDUP_REMOVED lines=18> */
.L_x_7697:
[----:B------:R-:W-:Y:S01]  /*cc00*/  UMOV UR4, 0xffffffff ;  /* 0xffffffff00047882 */ /* 0x000fe20000000000 */
[----:B0-----:R-:W-:Y:S02]  /*cc10*/  SHF.R.S32.HI R13, RZ, 0x1f, R4 ;  /* 0x0000001fff0d7819 */ /* 0x001fe40000011404 */
[----:B------:R-:W-:Y:S05]  /*cc20*/  BRA.DIV UR4, `(.L_x_7628) ;  /* 0x0000003604dc7947 */ /* 0x000fea000b800000 */
[----:B------:R-:W-:-:S13]  /*cc30*/  ELECT P6, URZ, PT ;  /* 0x00000000003f782f */ /* 0x000fda00038c0000 */
.L_x_7700:
[----:B------:R-:W-:Y:S05]  /*cc40*/  @!P6 BRA `(.L_x_7629) ;  /* 0x000000040010e947 */ /* 0x000fea0003800000 */
[----:B------:R-:W-:-:S04]  /*cc50*/  ISETP.NE.U32.AND P0, PT, R2, RZ, PT ;  /* 0x000000ff0200720c */ /* 0x000fc80003f05070 */
        /* <DEDUP_REMOVED lines=15> */
[----:B------:R-:W-:-:S04]  /*cd50*/  IMAD.WIDE.U32 R8, R4, UR4, R8 ;  /* 0x0000000404087c25 */ /* 0x000fc8000f8e0008 */
[----:B------:R-:W-:Y:S01]  /*cd60*/  IMAD.IADD R6, R9, 0x1, R10 ;  /* 0x0000000109067824 */ /* 0x000fe200078e020a */
[----:B------:R-:W-:-:S04]  /*cd70*/  LEA R10, P0, R8, R2, 0x2 ;  /* 0x00000002080a7211 */ /* 0x000fc800078010ff */
[----:B------:R-:W-:-:S05]  /*cd80*/  LEA.HI.X R11, R8, R3, R6, 0x2, P0 ;  /* 0x00000003080b7211 */ /* 0x000fca00000f1406 */
[----:B------:R0:W5:Y:S04]  /*cd90*/  LDG.E R6, desc[UR48][R10.64] ;  /* 0x000000300a067981 */ /* 0x000168000c1e1900 */
.L_x_7630:
        /* <DEDUP_REMOVED lines=9> */
.L_x_7701:
        /* <DEDUP_REMOVED lines=11> */
.L_x_7632:
        /* <DEDUP_REMOVED lines=27> */
.L_x_7629:
        /* <DEDUP_REMOVED lines=39> */
.L_x_7702:
[----:B------:R-:W-:Y:S05]  /*d300*/  BSYNC B0 ;  /* 0x0000000000007941 */ /* 0x000fea0003800000 */
.L_x_7633:
        /* <DEDUP_REMOVED lines=42> */
.L_x_7641:
[----:B0-----:R-:W0:Y:S01]  /*d5b0*/  S2R R3, SR_CgaCtaId ;  /* 0x0000000000037919 */ /* 0x001e220000008800 */
[----:B------:R-:W-:-:S04]  /*d5c0*/  MOV R2, 0x400 ;  /* 0x0000040000027802 */ /* 0x000fc80000000f00 */
[----:B0-----:R-:W-:Y:S02]  /*d5d0*/  LEA R2, R3, R2, 0x18 ;  /* 0x0000000203027211 */ /* 0x001fe400078ec0ff */
[----:B------:R-:W-:-:S03]  /*d5e0*/  SHF.L.U32 R3, R12, 0x1f, RZ ;  /* 0x0000001f0c037819 */ /* 0x000fc600000006ff */
[----:B------:R-:W-:-:S04]  /*d5f0*/  IMAD R2, R11, 0x8, R2 ;  /* 0x000000080b027824 */ /* 0x000fc800078e0202 */
[----:B------:R-:W0:Y:S02]  /*d600*/  SYNCS.PHASECHK.TRANS64.TRYWAIT P0, [R2+URZ+0x28840], R3 ;  /* 0x02884003020075a7 */ /* 0x000e24000800017f */
[----:B0-----:R-:W-:Y:S05]  /*d610*/  @!P0 BRA `(.L_x_7642) ;  /* 0x0000002c00b48947 */ /* 0x001fea0003800000 */
.L_x_7703:
        /* <DEDUP_REMOVED lines=11> */
.L_x_7643:
        /* <DEDUP_REMOVED lines=33> */
.L_x_7704:
        /* <DEDUP_REMOVED lines=13> */
.L_x_7645:
        /* <DEDUP_REMOVED lines=31> */
.L_x_7640:
[----:B------:R-:W-:Y:S05]  /*dba0*/  BSYNC B2 ;  /* 0x0000000000027941 */ /* 0x000fea0003800000 */
.L_x_7639:
[----:B------:R-:W2:Y:S04]  /*dbb0*/  LDL.LU R2, [R1+0x14] ;  /* 0x0000140001027983 */ /* 0x000ea80000300800 */
[----:B------:R0:W-:Y:S04]  /*dbc0*/  STL [R1], R11 ;  /* 0x0000000b01007387 */ /* 0x0001e80000100800 */
[----:B------:R0:W-:Y:S02]  /*dbd0*/  STL [R1+0x8], R12 ;  /* 0x0000080c01007387 */ /* 0x0001e40000100800 */
[----:B0-2---:R-:W-:-:S07]  /*dbe0*/  VIADD R7, R2, 0xfffffffd ;  /* 0xfffffffd02077836 */ /* 0x005fce0000000000 */
.L_x_7638:
[----:B------:R-:W-:Y:S05]  /*dbf0*/  BSYNC B1 ;  /* 0x0000000000017941 */ /* 0x000fea0003800000 */
.L_x_7637:
[----:B------:R-:W-:-:S13]  /*dc00*/  ISETP.NE.AND P0, PT, R10, RZ, PT ;  /* 0x000000ff0a00720c */ /* 0x000fda0003f05270 */
[----:B------:R-:W-:Y:S05]  /*dc10*/  @!P0 BRA `(.L_x_7636) ;  /* 0x0000000c00d48947 */ /* 0x000fea0003800000 */
[----:B------:R-:W-:-:S07]  /*dc20*/  IMAD.MOV.U32 R10, RZ, RZ, R6 ;  /* 0x000000ffff0a7224 */ /* 0x000fce00078e0006 */
.L_x_7660:
        /* <DEDUP_REMOVED lines=32> */
.L_x_7648:
[----:B------:R-:W1:Y:S01]  /*de30*/  S2R R3, SR_CgaCtaId ;  /* 0x0000000000037919 */ /* 0x000e620000008800 */
[----:B------:R-:W-:-:S04]  /*de40*/  MOV R2, 0x400 ;  /* 0x0000040000027802 */ /* 0x000fc80000000f00 */
[----:B-1----:R-:W-:Y:S02]  /*de50*/  LEA R2, R3, R2, 0x18 ;  /* 0x0000000203027211 */ /* 0x002fe400078ec0ff */
[----:B------:R-:W-:-:S03]  /*de60*/  SHF.L.U32 R3, R9, 0x1f, RZ ;  /* 0x0000001f09037819 */ /* 0x000fc600000006ff */
[----:B------:R-:W-:-:S04]  /*de70*/  IMAD R2, R8, 0x8, R2 ;  /* 0x0000000808027824 */ /* 0x000fc800078e0202 */
[----:B------:R-:W1:Y:S02]  /*de80*/  SYNCS.PHASECHK.TRANS64.TRYWAIT P0, [R2+URZ+0x28840], R3 ;  /* 0x02884003020075a7 */ /* 0x000e64000800017f */
[----:B-1----:R-:W-:Y:S05]  /*de90*/  @!P0 BRA `(.L_x_7649) ;  /* 0x0000002400bc8947 */ /* 0x002fea0003800000 */
.L_x_7705:
        /* <DEDUP_REMOVED lines=11> */
.L_x_7650:
        /* <DEDUP_REMOVED lines=33> */
.L_x_7706:
        /* <DEDUP_REMOVED lines=8> */
.L_x_7652:
        /* <DEDUP_REMOVED lines=29> */
.L_x_7647:
[----:B------:R-:W-:Y:S05]  /*e3b0*/  BSYNC B1 ;  /* 0x0000000000017941 */ /* 0x000fea0003800000 */
.L_x_7646:
        /* <DEDUP_REMOVED lines=31> */
.L_x_7655:
[----:B------:R-:W2:Y:S01]  /*e5b0*/  S2R R3, SR_CgaCtaId ;  /* 0x0000000000037919 */ /* 0x000ea20000008800 */
[----:B------:R-:W-:-:S04]  /*e5c0*/  MOV R2, 0x400 ;  /* 0x0000040000027802 */ /* 0x000fc80000000f00 */
[----:B--2---:R-:W-:Y:S02]  /*e5d0*/  LEA R2, R3, R2, 0x18 ;  /* 0x0000000203027211 */ /* 0x004fe400078ec0ff */
[----:B------:R-:W-:-:S03]  /*e5e0*/  SHF.L.U32 R3, R14, 0x1f, RZ ;  /* 0x0000001f0e037819 */ /* 0x000fc600000006ff */
[----:B------:R-:W-:-:S04]  /*e5f0*/  IMAD R2, R15, 0x8, R2 ;  /* 0x000000080f027824 */ /* 0x000fc800078e0202 */
[----:B------:R-:W2:Y:S02]  /*e600*/  SYNCS.PHASECHK.TRANS64.TRYWAIT P0, [R2+URZ+0x28840], R3 ;  /* 0x02884003020075a7 */ /* 0x000ea4000800017f */
[----:B--2---:R-:W-:Y:S05]  /*e610*/  @!P0 BRA `(.L_x_7656) ;  /* 0x0000002000048947 */ /* 0x004fea0003800000 */
.L_x_7707:
        /* <DEDUP_REMOVED lines=11> */
.L_x_7657:
        /* <DEDUP_REMOVED lines=33> */
.L_x_7708:
        /* <DEDUP_REMOVED lines=8> */
.L_x_7659:
        /* <DEDUP_REMOVED lines=28> */
.L_x_7654:
[----:B------:R-:W-:Y:S05]  /*eb20*/  BSYNC B1 ;  /* 0x0000000000017941 */ /* 0x000fea0003800000 */
.L_x_7653:
[C---:B------:R-:W-:Y:S01]  /*eb30*/  ISETP.GT.AND P0, PT, R7.reuse, 0x1, PT ;  /* 0x000000010700780c */ /* 0x040fe20003f04270 */
[----:B------:R-:W-:-:S04]  /*eb40*/  VIADD R2, R7, 0xfffffffe ;  /* 0xfffffffe07027836 */ /* 0x000fc80000000000 */
[----:B------:R-:W-:-:S08]  /*eb50*/  IMAD.MOV.U32 R7, RZ, RZ, R2 ;  /* 0x000000ffff077224 */ /* 0x000fd000078e0002 */
[----:B------:R-:W-:Y:S05]  /*eb60*/  @P0 BRA `(.L_x_7660) ;  /* 0xfffffff000300947 */ /* 0x000fea000383ffff */
.L_x_7636:
[----:B------:R-:W-:Y:S05]  /*eb70*/  BSYNC B0 ;  /* 0x0000000000007941 */ /* 0x000fea0003800000 */
.L_x_7635:
        /* <DEDUP_REMOVED lines=17> */
.L_x_7662:
[----:B------:R-:W-:Y:S05]  /*ec90*/  BSYNC B0 ;  /* 0x0000000000007941 */ /* 0x000fea0003800000 */
.L_x_7661:
        /* <DEDUP_REMOVED lines=11> */
.L_x_7709:
        /* <DEDUP_REMOVED lines=11> */
.L_x_7666:
        /* <DEDUP_REMOVED lines=27> */
.L_x_7664:
[----:B------:R-:W-:Y:S05]  /*efb0*/  BSYNC B0 ;  /* 0x0000000000007941 */ /* 0x000fea0003800000 */
.L_x_7663:
        /* <DEDUP_REMOVED lines=9> */
.L_x_7621:
[----:B------:R-:W-:Y:S05]  /*f050*/  BSYNC B6 ;  /* 0x0000000000067941 */ /* 0x000fea0003800000 */
.L_x_7619:
[----:B------:R-:W-:-:S03]  /*f060*/  UMOV UR4, 0xffffffff ;  /* 0xffffffff00047882 */ /* 0x000fc60000000000 */
[----:B------:R-:W-:Y:S05]  /*f070*/  BRA.DIV UR4, `(.L_x_7667) ;  /* 0x0000001604a87947 */ /* 0x000fea000b800000 */
[----:B------:R2:W3:Y:S04]  /*f080*/  SHFL.IDX PT, R4, R16, RZ, 0x1f ;  /* 0x00001fff10047589 */ /* 0x0004e800000e0000 */
[----:B------:R2:W4:Y:S02]  /*f090*/  SHFL.IDX PT, R7, R16, 0x1, 0x1f ;  /* 0x00201f0010077f89 */ /* 0x00052400000e0000 */
.L_x_7713:
        /* <DEDUP_REMOVED lines=13> */
.L_x_7669:
[----:B------:R-:W-:Y:S05]  /*f170*/  BSYNC B0 ;  /* 0x0000000000007941 */ /* 0x000fea0003800000 */
.L_x_7668:
        /* <DEDUP_REMOVED lines=23> */
.L_x_7721:
[----:B------:R-:W-:Y:S02]  /*f2f0*/  ULDC UR4, c[0x0][0xc10] ;  /* 0x0003040000047ab9 */ /* 0x000fe40000000800 */
[----:B------:R-:W-:-:S04]  /*f300*/  IMAD.U32 R5, RZ, RZ, UR4 ;  /* 0x00000004ff057e24 */ /* 0x000fc8000f8e00ff */
[----:B-1----:R-:W-:-:S04]  /*f310*/  IMAD R14, R14, R5, RZ ;  /* 0x000000050e0e7224 */ /* 0x002fc800078e02ff */
[----:B----4-:R-:W-:-:S05]  /*f320*/  IMAD.IADD R7, R7, 0x1, R14 ;  /* 0x0000000107077824 */ /* 0x010fca00078e020e */
[----:B---3--:R-:W-:-:S13]  /*f330*/  ISETP.GT.AND P0, PT, R7, R4, PT ;  /* 0x000000040700720c */ /* 0x008fda0003f04270 */
[----:B------:R-:W-:Y:S05]  /*f340*/  @P0 BRA `(.L_x_7671) ;  /* 0x0000000000b40947 */ /* 0x000fea0003800000 */
[----:B------:R-:W1:Y:S02]  /*f350*/  LDC R0, c[0x0][0xc14] ;  /* 0x00030500ff007b82 */ /* 0x000e640000000800 */
.L_x_7676:
        /* <DEDUP_REMOVED lines=14> */
.L_x_7674:
[----:B------:R-:W-:Y:S05]  /*f440*/  BSYNC B0 ;  /* 0x0000000000007941 */ /* 0x000fea0003800000 */
.L_x_7673:
        /* <DEDUP_REMOVED lines=23> */
.L_x_7729:
[----:B------:R-:W-:Y:S02]  /*f5c0*/  ULDC UR4, c[0x0][0xc10] ;  /* 0x0003040000047ab9 */ /* 0x000fe40000000800 */
[----:B------:R-:W-:-:S04]  /*f5d0*/  IMAD.U32 R5, RZ, RZ, UR4 ;  /* 0x00000004ff057e24 */ /* 0x000fc8000f8e00ff */
[----:B-1----:R-:W-:-:S04]  /*f5e0*/  IMAD R14, R14, R5, RZ ;  /* 0x000000050e0e7224 */ /* 0x002fc800078e02ff */
[----:B------:R-:W-:-:S05]  /*f5f0*/  IMAD.IADD R7, R14, 0x1, R7 ;  /* 0x000000010e077824 */ /* 0x000fca00078e0207 */
[----:B------:R-:W-:-:S13]  /*f600*/  ISETP.GT.AND P0, PT, R7, R4, PT ;  /* 0x000000040700720c */ /* 0x000fda0003f04270 */
[----:B------:R-:W-:Y:S05]  /*f610*/  @!P0 BRA `(.L_x_7676) ;  /* 0xfffffffc00508947 */ /* 0x000fea000383ffff */
.L_x_7671:
        /* <DEDUP_REMOVED lines=8> */
.L_x_7733:
[----:B------:R-:W-:Y:S01]  /*f6a0*/  ISETP.NE.AND P0, PT, R3, RZ, PT ;  /* 0x000000ff0300720c */ /* 0x000fe20003f05270 */
[----:B------:R-:W-:-:S12]  /*f6b0*/  IMAD.MOV.U32 R7, RZ, RZ, RZ ;  /* 0x000000ffff077224 */ /* 0x000fd800078e00ff */
[----:B------:R-:W-:Y:S05]  /*f6c0*/  @!P0 BRA `(.L_x_7678) ;  /* 0x0000000000108947 */ /* 0x000fea0003800000 */
[----:B------:R-:W-:Y:S01]  /*f6d0*/  UMOV UR4, 0xffffffff ;  /* 0xffffffff00047882 */ /* 0x000fe20000000000 */
[----:B------:R-:W-:Y:S02]  /*f6e0*/  VIADD R12, R6, 0xffffffff ;  /* 0xffffffff060c7836 */ /* 0x000fe40000000000 */
[----:B------:R-:W-:Y:S05]  /*f6f0*/  BRA.DIV UR4, `(.L_x_7679) ;  /* 0x0000001a043c7947 */ /* 0x000fea000b800000 */
[----:B------:R3:W4:Y:S02]  /*f700*/  SHFL.IDX PT, R7, R2, R12, 0x1f ;  /* 0x00001f0c02077589 */ /* 0x00072400000e0000 */
.L_x_7678:
        /* <DEDUP_REMOVED lines=67> */
.L_x_7672:
[----:B------:R-:W-:Y:S01]  /*fb40*/  UMOV UR4, URZ ;  /* 0x0000003f00047c82 */ /* 0x000fe20008000000 */
[----:B------:R-:W-:Y:S01]  /*fb50*/  UMOV UR5, URZ ;  /* 0x0000003f00057c82 */ /* 0x000fe20008000000 */
[----:B------:R-:W-:Y:S01]  /*fb60*/  ULDC UR6, c[0x0][0xc14] ;  /* 0x0003050000067ab9 */ /* 0x000fe20000000800 */
[----:B--2---:R-:W-:Y:S02]  /*fb70*/  IMAD.MOV.U32 R16, RZ, RZ, R4 ;  /* 0x000000ffff107224 */ /* 0x004fe400078e0004 */
[----:B------:R-:W-:Y:S02]  /*fb80*/  IMAD.U32 R17, RZ, RZ, UR4 ;  /* 0x00000004ff117e24 */ /* 0x000fe4000f8e00ff */
[----:B------:R-:W-:Y:S02]  /*fb90*/  IMAD.U32 R18, RZ, RZ, UR5 ;  /* 0x00000005ff127e24 */ /* 0x000fe4000f8e00ff */
[----:B------:R-:W-:-:S07]  /*fba0*/  IMAD.U32 R19, RZ, RZ, UR6 ;  /* 0x00000006ff137e24 */ /* 0x000fce000f8e00ff */
.L_x_7680:
        /* <DEDUP_REMOVED lines=12> */
.L_x_7615:
        /* <DEDUP_REMOVED lines=12> */
.L_x_7736:
[----:B------:R-:W-:Y:S05]  /*fd30*/  BSYNC B0 ;  /* 0x0000000000007941 */ /* 0x000fea0003800000 */
.L_x_7682:
[----:B------:R-:W-:-:S03]  /*fd40*/  UMOV UR4, 0xffffffff ;  /* 0xffffffff00047882 */ /* 0x000fc60000000000 */
[----:B------:R-:W-:Y:S05]  /*fd50*/  BRA.DIV UR4, `(.L_x_7684) ;  /* 0x0000001204e07947 */ /* 0x000fea000b800000 */
[----:B------:R-:W2:Y:S02]  /*fd60*/  S2R R2, SR_TID.X ;  /* 0x0000000000027919 */ /* 0x000ea40000002100 */
[----:B--2---:R-:W-:-:S04]  /*fd70*/  SHF.R.U32.HI R2, RZ, 0x5, R2 ;  /* 0x00000005ff027819 */ /* 0x004fc80000011602 */
[----:B------:R-:W-:-:S05]  /*fd80*/  LOP3.LUT R2, R2, 0x3, RZ, 0xc0, !PT ;  /* 0x0000000302027812 */ /* 0x000fca00078ec0ff */
[----:B------:R2:W3:Y:S02]  /*fd90*/  SHFL.IDX PT, R14, R2, RZ, 0x1f ;  /* 0x00001fff020e7589 */ /* 0x0004e400000e0000 */
.L_x_7739:
[----:B---3--:R-:W-:Y:S01]  /*fda0*/  ISETP.NE.AND P0, PT, R14, RZ, PT ;  /* 0x000000ff0e00720c */ /* 0x008fe20003f05270 */
[----:B------:R-:W-:-:S12]  /*fdb0*/  BSSY B0, `(.L_x_7685) ;  /* 0x0000027000007945 */ /* 0x000fd80003800000 */
[----:B------:R-:W-:Y:S05]  /*fdc0*/  @P0 BRA `(.L_x_7686) ;  /* 0x0000000000940947 */ /* 0x000fea0003800000 */
[----:B------:R-:W-:-:S03]  /*fdd0*/  UMOV UR4, 0xffffffff ;  /* 0xffffffff00047882 */ /* 0x000fc60000000000 */
[----:B------:R-:W-:Y:S05]  /*fde0*/  BRA.DIV UR4, `(.L_x_7687) ;  /* 0x0000001204f07947 */ /* 0x000fea000b800000 */
[----:B------:R-:W-:-:S13]  /*fdf0*/  ELECT P6, URZ, PT ;  /* 0x00000000003f782f */ /* 0x000fda00038c0000 */
.L_x_7742:
[----:B------:R-:W-:Y:S05]  /*fe00*/  @!P6 BRA `(.L_x_7686) ;  /* 0x000000000084e947 */ /* 0x000fea0003800000 */
[----:B------:R-:W-:-:S06]  /*fe10*/  ULOP3.LUT UR4, UR36, 0x2, URZ, 0xfc, !UPT ;  /* 0x0000000224047892 */ /* 0x000fcc000f8efc3f */
[----:B--2---:R-:W-:-:S05]  /*fe20*/  IMAD.U32 R2, RZ, RZ, UR4 ;  /* 0x00000004ff027e24 */ /* 0x004fca000f8e00ff */
[----:B------:R-:W-:-:S13]  /*fe30*/  ISETP.NE.AND P2, PT, R2, 0x3, PT ;  /* 0x000000030200780c */ /* 0x000fda0003f45270 */
[----:B------:R-:W-:Y:S05]  /*fe40*/  @!P2 BRA `(.L_x_7688) ;  /* 0x000000000004a947 */ /* 0x000fea0003800000 */
[----:B------:R-:W-:Y:S01]  /*fe50*/  BPT.TRAP 0x1 ;  /* 0x000000040000795c */ /* 0x000fe20000300000 */
.L_x_7688:
        /* <DEDUP_REMOVED lines=14> */
.L_x_7743:
[----:B------:R-:W2:Y:S02]  /*ff40*/  SYNCS.PHASECHK.TRANS64.TRYWAIT P0, [R7+URZ], R2 ;  /* 0x00000002070075a7 */ /* 0x000ea4000800017f */
[----:B--2---:R-:W-:Y:S05]  /*ff50*/  @!P0 BRA `(.L_x_7690) ;  /* 0x0000001000c88947 */ /* 0x004fea0003800000 */
.L_x_7744:
[----:B------:R-:W-:Y:S05]  /*ff60*/  @!P2 BRA `(.L_x_7691) ;  /* 0x000000000004a947 */ /* 0x000fea0003800000 */
[----:B------:R-:W-:Y:S01]  /*ff70*/  BPT.TRAP 0x1 ;  /* 0x000000040000795c */ /* 0x000fe20000300000 */
.L_x_7691:
[----:B------:R-:W3:Y:S01]  /*ff80*/  LDL.LU R4, [R1] ;  /* 0x0000000001047983 */ /* 0x000ee20000300800 */
[----:B------:R-:W-:-:S04]  /*ff90*/  VIADD R0, R0, 0x28860 ;  /* 0x0002886000007836 */ /* 0x000fc80000000000 */
[----:B---3--:R-:W-:-:S04]  /*ffa0*/  IMAD R4, R4, 0x8, R0 ;  /* 0x0000000804047824 */ /* 0x008fc800078e0200 */
[----:B------:R-:W3:Y:S02]  /*ffb0*/  SYNCS.PHASECHK.TRANS64.TRYWAIT P0, [R4+URZ], R5 ;  /* 0x00000005040075a7 */ /* 0x000ee4000800017f */
[----:B---3--:R-:W-:Y:S05]  /*ffc0*/  @!P0 BRA `(.L_x_7692) ;  /* 0x0000001000c08947 */ /* 0x008fea0003800000 */
.L_x_7745:
[----:B------:R-:W-:-:S07]  /*ffd0*/  IMAD R3, R3, 0x8, R0 ;  /* 0x0000000803037824 */ /* 0x000fce00078e0200 */
.L_x_7693:
[----:B----4-:R4:W0:Y:S02]  /*ffe0*/  SYNCS.PHASECHK.TRANS64.TRYWAIT P0, [R3+URZ], R2 ;  /* 0x00000002030075a7 */ /* 0x010824000800017f */
[----:B0-----:R-:W-:Y:S05]  /*fff0*/  @!P0 NANOSLEEP.SYNCS 0x989680 ;  /* 0x009896800000895d */ /* 0x001fea0003900000 */
[----:B------:R-:W0:Y:S02]  /*10000*/  @!P0 SYNCS.PHASECHK.TRANS64 P0, [R3+URZ], R2 ;  /* 0x00000002030085a7 */ /* 0x000e24000800007f */
[----:B0-----:R-:W-:Y:S05]  /*10010*/  @!P0 BRA `(.L_x_7693) ;  /* 0xfffffffc00f08947 */ /* 0x001fea000383ffff */
.L_x_7686:
[----:B------:R-:W-:Y:S05]  /*10020*/  BSYNC B0 ;  /* 0x0000000000007941 */ /* 0x000fea0003800000 */
.L_x_7685:
[----:B------:R-:W-:Y:S05]  /*10030*/  EXIT ;  /* 0x000000000000794d */ /* 0x000fea0003800000 */
.L_x_7559:
[----:B0-----:R-:W-:-:S04]  /*10040*/  IMAD.U32 R3, RZ, RZ, UR41 ;  /* 0x00000029ff037e24 */ /* 0x001fc8000f8e00ff */
[----:B------:R0:W1:Y:S03]  /*10050*/  SYNCS.PHASECHK.TRANS64.TRYWAIT P1, [R3+URZ+0x28800], R0 ;  /* 0x02880000030075a7 */ /* 0x000066000802017f */
[----:B-1----:R-:W-:Y:S05]  /*10060*/  @!P1 NANOSLEEP.SYNCS 0x989680 ;  /* 0x009896800000995d */ /* 0x002fea0003900000 */
[----:B------:R-:W1:Y:S02]  /*10070*/  @!P1 SYNCS.PHASECHK.TRANS64 P1, [R3+URZ+0x28800], R0 ;  /* 0x02880000030095a7 */ /* 0x000e64000802007f */
[----:B-1----:R-:W-:Y:S05]  /*10080*/  @!P1 BRA `(.L_x_7559) ;  /* 0xfffffffc00ec9947 */ /* 0x002fea000383ffff */
[----:B------:R-:W-:Y:S05]  /*10090*/  BRA `(.L_x_7694) ;  /* 0xffffff1400d47947 */ /* 0x000fea000383ffff */
.L_x_7563:
[----:B-1----:R1:W2:Y:S02]  /*100a0*/  SYNCS.PHASECHK.TRANS64.TRYWAIT P2, [R3+URZ+0x28830], R0 ;  /* 0x02883000030075a7 */ /* 0x0022a4000804017f */
[----:B--2---:R-:W-:Y:S05]  /*100b0*/  @!P2 NANOSLEEP.SYNCS 0x989680 ;  /* 0x009896800000a95d */ /* 0x004fea0003900000 */
[----:B------:R-:W2:Y:S02]  /*100c0*/  @!P2 SYNCS.PHASECHK.TRANS64 P2, [R3+URZ+0x28830], R0 ;  /* 0x028830000300a5a7 */ /* 0x000ea4000804007f */
[----:B--2---:R-:W-:Y:S05]  /*100d0*/  @!P2 BRA `(.L_x_7563) ;  /* 0xfffffffc00f0a947 */ /* 0x004fea000383ffff */
[----:B------:R-:W-:Y:S05]  /*100e0*/  BRA `(.L_x_7562) ;  /* 0xffffff1400fc7947 */ /* 0x000fea000383ffff */
.L_x_7568:
[----:B-1----:R-:W-:-:S04]  /*100f0*/  IMAD.U32 R5, RZ, RZ, UR6 ;  /* 0x00000006ff057e24 */ /* 0x002fc8000f8e00ff */
[----:B------:R1:W2:Y:S03]  /*10100*/  SYNCS.PHASECHK.TRANS64.TRYWAIT P2, [R5+URZ+0x28830], R0 ;  /* 0x02883000050075a7 */ /* 0x0002a6000804017f */
[----:B--2---:R-:W-:Y:S05]  /*10110*/  @!P2 NANOSLEEP.SYNCS 0x989680 ;  /* 0x009896800000a95d */ /* 0x004fea0003900000 */
[----:B------:R-:W2:Y:S02]  /*10120*/  @!P2 SYNCS.PHASECHK.TRANS64 P2, [R5+URZ+0x28830], R0 ;  /* 0x028830000500a5a7 */ /* 0x000ea4000804007f */
[----:B--2---:R-:W-:Y:S05]  /*10130*/  @!P2 BRA `(.L_x_7568) ;  /* 0xfffffffc00eca947 */ /* 0x004fea000383ffff */
[----:B------:R-:W-:Y:S05]  /*10140*/  BRA `(.L_x_7565) ;  /* 0xffffff3c00c87947 */ /* 0x000fea000383ffff */
.L_x_7572:
[----:B-1----:R-:W-:-:S04]  /*10150*/  IMAD.U32 R5, RZ, RZ, UR6 ;  /* 0x00000006ff057e24 */ /* 0x002fc8000f8e00ff */
[----:B------:R1:W2:Y:S03]  /*10160*/  SYNCS.PHASECHK.TRANS64.TRYWAIT P2, [R5+URZ+0x28850], R0 ;  /* 0x02885000050075a7 */ /* 0x0002a6000804017f */
[----:B--2---:R-:W-:Y:S05]  /*10170*/  @!P2 NANOSLEEP.SYNCS 0x989680 ;  /* 0x009896800000a95d */ /* 0x004fea0003900000 */
[----:B------:R-:W2:Y:S02]  /*10180*/  @!P2 SYNCS.PHASECHK.TRANS64 P2, [R5+URZ+0x28850], R0 ;  /* 0x028850000500a5a7 */ /* 0x000ea4000804007f */
[----:B--2---:R-:W-:Y:S05]  /*10190*/  @!P2 BRA `(.L_x_7572) ;  /* 0xfffffffc00eca947 */ /* 0x004fea000383ffff */
[----:B------:R-:W-:Y:S05]  /*101a0*/  BRA `(.L_x_7569) ;  /* 0xffffff4000887947 */ /* 0x000fea000383ffff */
.L_x_7578:
[----:B-1----:R-:W-:-:S04]  /*101b0*/  IMAD.U32 R5, RZ, RZ, UR6 ;  /* 0x00000006ff057e24 */ /* 0x002fc8000f8e00ff */
[----:B------:R1:W2:Y:S03]  /*101c0*/  SYNCS.PHASECHK.TRANS64.TRYWAIT P2, [R5+URZ+0x28830], R0 ;  /* 0x02883000050075a7 */ /* 0x0002a6000804017f */
[----:B--2---:R-:W-:Y:S05]  /*101d0*/  @!P2 NANOSLEEP.SYNCS 0x989680 ;  /* 0x009896800000a95d */ /* 0x004fea0003900000 */
[----:B------:R-:W2:Y:S02]  /*101e0*/  @!P2 SYNCS.PHASECHK.TRANS64 P2, [R5+URZ+0x28830], R0 ;  /* 0x028830000500a5a7 */ /* 0x000ea4000804007f */
[----:B--2---:R-:W-:Y:S05]  /*101f0*/  @!P2 BRA `(.L_x_7578) ;  /* 0xfffffffc00eca947 */ /* 0x004fea000383ffff */
[----:B------:R-:W-:Y:S05]  /*10200*/  BRA `(.L_x_7575) ;  /* 0xffffff6400d07947 */ /* 0x000fea000383ffff */
.L_x_7582:
[----:B-1----:R-:W-:-:S04]  /*10210*/  IMAD.U32 R5, RZ, RZ, UR6 ;  /* 0x00000006ff057e24 */ /* 0x002fc8000f8e00ff */
[----:B------:R1:W2:Y:S03]  /*10220*/  SYNCS.PHASECHK.TRANS64.TRYWAIT P2, [R5+URZ+0x28850], R0 ;  /* 0x02885000050075a7 */ /* 0x0002a6000804017f */
[----:B--2---:R-:W-:Y:S05]  /*10230*/  @!P2 NANOSLEEP.SYNCS 0x989680 ;  /* 0x009896800000a95d */ /* 0x004fea0003900000 */
[----:B------:R-:W2:Y:S02]  /*10240*/  @!P2 SYNCS.PHASECHK.TRANS64 P2, [R5+URZ+0x28850], R0 ;  /* 0x028850000500a5a7 */ /* 0x000ea4000804007f */
[----:B--2---:R-:W-:Y:S05]  /*10250*/  @!P2 BRA `(.L_x_7582) ;  /* 0xfffffffc00eca947 */ /* 0x004fea000383ffff */
[----:B------:R-:W-:Y:S05]  /*10260*/  BRA `(.L_x_7579) ;  /* 0xffffff6800907947 */ /* 0x000fea000383ffff */
.L_x_7587:
[----:B-1----:R-:W-:-:S04]  /*10270*/  IMAD.U32 R7, RZ, RZ, UR5 ;  /* 0x00000005ff077e24 */ /* 0x002fc8000f8e00ff */
[----:B------:R1:W2:Y:S03]  /*10280*/  SYNCS.PHASECHK.TRANS64.TRYWAIT P0, [R7+URZ+0x28850], R6 ;  /* 0x02885006070075a7 */ /* 0x0002a6000800017f */
[----:B--2---:R-:W-:Y:S05]  /*10290*/  @!P0 NANOSLEEP.SYNCS 0x989680 ;  /* 0x009896800000895d */ /* 0x004fea0003900000 */
[----:B------:R-:W2:Y:S02]  /*102a0*/  @!P0 SYNCS.PHASECHK.TRANS64 P0, [R7+URZ+0x28850], R6 ;  /* 0x02885006070085a7 */ /* 0x000ea4000800007f */
[----:B--2---:R-:W-:Y:S05]  /*102b0*/  @!P0 BRA `(.L_x_7587) ;  /* 0xfffffffc00ec8947 */ /* 0x004fea000383ffff */
[----:B------:R-:W-:Y:S05]  /*102c0*/  BRA `(.L_x_7586) ;  /* 0xffffff8400707947 */ /* 0x000fea000383ffff */
.L_x_7627:
        /* <DEDUP_REMOVED lines=11> */
.L_x_7696:
[----:B------:R-:W-:Y:S05]  /*10380*/  BSYNC B0 ;  /* 0x0000000000007941 */ /* 0x000fea0003800000 */
.L_x_7695:
[----:B------:R-:W-:Y:S05]  /*10390*/  BRA `(.L_x_7697) ;  /* 0xffffffc800187947 */ /* 0x000fea000383ffff */
.L_x_7628:
[----:B------:R-:W-:Y:S01]  /*103a0*/  BSSY B0, `(.L_x_7698) ;  /* 0x0000006000007945 */ /* 0x000fe20003800000 */
[----:B------:R-:W-:-:S07]  /*103b0*/  IMAD.MOV.U32 R15, RZ, RZ, -0x1 ;  /* 0xffffffffff0f7424 */ /* 0x000fce00078e00ff */
[----:B------:R-:W-:Y:S05]  /*103c0*/  WARPSYNC.COLLECTIVE R15, `(.L_x_7699) ;  /* 0x000000000f0c7348 */ /* 0x000fea0003c00000 */
[----:B------:R-:W-:Y:S02]  /*103d0*/  ELECT P6, UR62, PT ;  /* 0x00000000003e782f */ /* 0x000fe400038c0000 */
[----:B------:R-:W-:Y:S01]  /*103e0*/  MOV R14, UR62 ;  /* 0x0000003e000e7c02 */ /* 0x000fe20008000f00 */
[----:B------:R-:W-:Y:S10]  /*103f0*/  ENDCOLLECTIVE ;  /* 0x000000000000791b */ /* 0x000ff40003800000 */
.L_x_7699:
[----:B------:R-:W-:Y:S05]  /*10400*/  BSYNC B0 ;  /* 0x0000000000007941 */ /* 0x000fea0003800000 */
.L_x_7698:
[----:B------:R-:W-:Y:S05]  /*10410*/  BRA `(.L_x_7700) ;  /* 0xffffffc800087947 */ /* 0x000fea000383ffff */
.L_x_7631:
[----:B0-----:R0:W1:Y:S02]  /*10420*/  SYNCS.PHASECHK.TRANS64.TRYWAIT P0, [R8+URZ+0x28840], R9 ;  /* 0x02884009080075a7 */ /* 0x001064000800017f */
[----:B-1----:R-:W-:Y:S05]  /*10430*/  @!P0 NANOSLEEP.SYNCS 0x989680 ;  /* 0x009896800000895d */ /* 0x002fea0003900000 */
[----:B------:R-:W1:Y:S02]  /*10440*/  @!P0 SYNCS.PHASECHK.TRANS64 P0, [R8+URZ+0x28840], R9 ;  /* 0x02884009080085a7 */ /* 0x000e64000800007f */
[----:B-1----:R-:W-:Y:S05]  /*10450*/  @!P0 BRA `(.L_x_7631) ;  /* 0xfffffffc00f08947 */ /* 0x002fea000383ffff */
[----:B------:R-:W-:Y:S05]  /*10460*/  BRA `(.L_x_7701) ;  /* 0xffffffc800707947 */ /* 0x000fea000383ffff */
.L_x_7634:
        /* <DEDUP_REMOVED lines=8> */
.L_x_7642:
[----:B0-----:R0:W1:Y:S02]  /*104f0*/  SYNCS.PHASECHK.TRANS64.TRYWAIT P0, [R2+URZ+0x28840], R3 ;  /* 0x02884003020075a7 */ /* 0x001064000800017f */
[----:B-1----:R-:W-:Y:S05]  /*10500*/  @!P0 NANOSLEEP.SYNCS 0x989680 ;  /* 0x009896800000895d */ /* 0x002fea0003900000 */
[----:B------:R-:W1:Y:S02]  /*10510*/  @!P0 SYNCS.PHASECHK.TRANS64 P0, [R2+URZ+0x28840], R3 ;  /* 0x02884003020085a7 */ /* 0x000e64000800007f */
[----:B-1----:R-:W-:Y:S05]  /*10520*/  @!P0 BRA `(.L_x_7642) ;  /* 0xfffffffc00f08947 */ /* 0x002fea000383ffff */
[----:B------:R-:W-:Y:S05]  /*10530*/  BRA `(.L_x_7703) ;  /* 0xffffffd000387947 */ /* 0x000fea000383ffff */
.L_x_7644:
[----:B0-----:R0:W1:Y:S02]  /*10540*/  SYNCS.PHASECHK.TRANS64.TRYWAIT P0, [R2+URZ+0x60], R3 ;  /* 0x00006003020075a7 */ /* 0x001064000800017f */
[----:B-1----:R-:W-:Y:S05]  /*10550*/  @!P0 NANOSLEEP.SYNCS 0x989680 ;  /* 0x009896800000895d */ /* 0x002fea0003900000 */
[----:B------:R-:W1:Y:S02]  /*10560*/  @!P0 SYNCS.PHASECHK.TRANS64 P0, [R2+URZ+0x60], R3 ;  /* 0x00006003020085a7 */ /* 0x000e64000800007f */
[----:B-1----:R-:W-:Y:S05]  /*10570*/  @!P0 BRA `(.L_x_7644) ;  /* 0xfffffffc00f08947 */ /* 0x002fea000383ffff */
[----:B------:R-:W-:Y:S05]  /*10580*/  BRA `(.L_x_7704) ;  /* 0xffffffd000d47947 */ /* 0x000fea000383ffff */
.L_x_7649:
[----:B-1----:R1:W2:Y:S02]  /*10590*/  SYNCS.PHASECHK.TRANS64.TRYWAIT P0, [R2+URZ+0x28840], R3 ;  /* 0x02884003020075a7 */ /* 0x0022a4000800017f */
[----:B--2---:R-:W-:Y:S05]  /*105a0*/  @!P0 NANOSLEEP.SYNCS 0x989680 ;  /* 0x009896800000895d */ /* 0x004fea0003900000 */
[----:B------:R-:W2:Y:S02]  /*105b0*/  @!P0 SYNCS.PHASECHK.TRANS64 P0, [R2+URZ+0x28840], R3 ;  /* 0x02884003020085a7 */ /* 0x000ea4000800007f */
[----:B--2---:R-:W-:Y:S05]  /*105c0*/  @!P0 BRA `(.L_x_7649) ;  /* 0xfffffffc00f08947 */ /* 0x004fea000383ffff */
[----:B------:R-:W-:Y:S05]  /*105d0*/  BRA `(.L_x_7705) ;  /* 0xffffffd800307947 */ /* 0x000fea000383ffff */
.L_x_7651:
[----:B0-----:R0:W1:Y:S02]  /*105e0*/  SYNCS.PHASECHK.TRANS64.TRYWAIT P1, [R2+URZ+0x60], R3 ;  /* 0x00006003020075a7 */ /* 0x001064000802017f */
[----:B-1----:R-:W-:Y:S05]  /*105f0*/  @!P1 NANOSLEEP.SYNCS 0x989680 ;  /* 0x009896800000995d */ /* 0x002fea0003900000 */
[----:B------:R-:W1:Y:S02]  /*10600*/  @!P1 SYNCS.PHASECHK.TRANS64 P1, [R2+URZ+0x60], R3 ;  /* 0x00006003020095a7 */ /* 0x000e64000802007f */
[----:B-1----:R-:W-:Y:S05]  /*10610*/  @!P1 BRA `(.L_x_7651) ;  /* 0xfffffffc00f09947 */ /* 0x002fea000383ffff */
[----:B------:R-:W-:Y:S05]  /*10620*/  BRA `(.L_x_7706) ;  /* 0xffffffd800cc7947 */ /* 0x000fea000383ffff */
.L_x_7656:
[----:B--2---:R2:W3:Y:S02]  /*10630*/  SYNCS.PHASECHK.TRANS64.TRYWAIT P0, [R2+URZ+0x28840], R3 ;  /* 0x02884003020075a7 */ /* 0x0044e4000800017f */
[----:B---3--:R-:W-:Y:S05]  /*10640*/  @!P0 NANOSLEEP.SYNCS 0x989680 ;  /* 0x009896800000895d */ /* 0x008fea0003900000 */
[----:B------:R-:W3:Y:S02]  /*10650*/  @!P0 SYNCS.PHASECHK.TRANS64 P0, [R2+URZ+0x28840], R3 ;  /* 0x02884003020085a7 */ /* 0x000ee4000800007f */
[----:B---3--:R-:W-:Y:S05]  /*10660*/  @!P0 BRA `(.L_x_7656) ;  /* 0xfffffffc00f08947 */ /* 0x008fea000383ffff */
[----:B------:R-:W-:Y:S05]  /*10670*/  BRA `(.L_x_7707) ;  /* 0xffffffdc00e87947 */ /* 0x000fea000383ffff */
.L_x_7658:
[----:B0-----:R0:W1:Y:S02]  /*10680*/  SYNCS.PHASECHK.TRANS64.TRYWAIT P1, [R2+URZ+0x60], R9 ;  /* 0x00006009020075a7 */ /* 0x001064000802017f */
[----:B-1----:R-:W-:Y:S05]  /*10690*/  @!P1 NANOSLEEP.SYNCS 0x989680 ;  /* 0x009896800000995d */ /* 0x002fea0003900000 */
[----:B------:R-:W1:Y:S02]  /*106a0*/  @!P1 SYNCS.PHASECHK.TRANS64 P1, [R2+URZ+0x60], R9 ;  /* 0x00006009020095a7 */ /* 0x000e64000802007f */
[----:B-1----:R-:W-:Y:S05]  /*106b0*/  @!P1 BRA `(.L_x_7658) ;  /* 0xfffffffc00f09947 */ /* 0x002fea000383ffff */
[----:B------:R-:W-:Y:S05]  /*106c0*/  BRA `(.L_x_7708) ;  /* 0xffffffe000847947 */ /* 0x000fea000383ffff */
.L_x_7665:
[----:B-1----:R1:W2:Y:S02]  /*106d0*/  SYNCS.PHASECHK.TRANS64.TRYWAIT P0, [R3+URZ+0x28860], R2 ;  /* 0x02886002030075a7 */ /* 0x0022a4000800017f */
[----:B--2---:R-:W-:Y:S05]  /*106e0*/  @!P0 NANOSLEEP.SYNCS 0x989680 ;  /* 0x009896800000895d */ /* 0x004fea0003900000 */
[----:B------:R-:W2:Y:S02]  /*106f0*/  @!P0 SYNCS.PHASECHK.TRANS64 P0, [R3+URZ+0x28860], R2 ;  /* 0x02886002030085a7 */ /* 0x000ea4000800007f */
[----:B--2---:R-:W-:Y:S05]  /*10700*/  @!P0 BRA `(.L_x_7665) ;  /* 0xfffffffc00f08947 */ /* 0x004fea000383ffff */
[----:B------:R-:W-:Y:S05]  /*10710*/  BRA `(.L_x_7709) ;  /* 0xffffffe4008c7947 */ /* 0x000fea000383ffff */
.L_x_7667:
        /* <DEDUP_REMOVED lines=8> */
.L_x_7711:
[----:B------:R-:W-:Y:S05]  /*107a0*/  BSYNC B0 ;  /* 0x0000000000007941 */ /* 0x000fea0003800000 */
.L_x_7710:
        /* <DEDUP_REMOVED lines=8> */
.L_x_7712:
[----:B------:R-:W-:Y:S01]  /*10830*/  IMAD.MOV.U32 R7, RZ, RZ, R14 ;  /* 0x000000ffff077224 */ /* 0x000fe200078e000e */
[----:B------:R-:W-:Y:S06]  /*10840*/  BRA `(.L_x_7713) ;  /* 0xffffffe800147947 */ /* 0x000fec000383ffff */
.L_x_7670:
        /* <DEDUP_REMOVED lines=8> */
.L_x_7715:
[----:B------:R-:W-:Y:S05]  /*108d0*/  BSYNC B0 ;  /* 0x0000000000007941 */ /* 0x000fea0003800000 */
.L_x_7714:
        /* <DEDUP_REMOVED lines=10> */
.L_x_7716:
        /* <DEDUP_REMOVED lines=8> */
.L_x_7717:
        /* <DEDUP_REMOVED lines=8> */
.L_x_7718:
        /* <DEDUP_REMOVED lines=8> */
.L_x_7719:
        /* <DEDUP_REMOVED lines=8> */
.L_x_7720:
[----:B------:R-:W-:Y:S05]  /*10b80*/  BRA `(.L_x_7721) ;  /* 0xffffffe400d87947 */ /* 0x000fea000383ffff */
.L_x_7675:
        /* <DEDUP_REMOVED lines=8> */
.L_x_7723:
[----:B------:R-:W-:Y:S05]  /*10c10*/  BSYNC B0 ;  /* 0x0000000000007941 */ /* 0x000fea0003800000 */
.L_x_7722:
        /* <DEDUP_REMOVED lines=10> */
.L_x_7724:
        /* <DEDUP_REMOVED lines=8> */
.L_x_7725:
        /* <DEDUP_REMOVED lines=8> */
.L_x_7726:
        /* <DEDUP_REMOVED lines=8> */
.L_x_7727:
        /* <DEDUP_REMOVED lines=8> */
.L_x_7728:
[----:B------:R-:W-:Y:S05]  /*10ec0*/  BRA `(.L_x_7729) ;  /* 0xffffffe400bc7947 */ /* 0x000fea000383ffff */
.L_x_7677:
[----:B------:R-:W-:Y:S01]  /*10ed0*/  BSSY B0, `(.L_x_7730) ;  /* 0x0000006000007945 */ /* 0x000fe20003800000 */
[----:B------:R-:W-:Y:S01]  /*10ee0*/  PLOP3.LUT P6, PT, P6, PT, PT, 0x8, 0x0 ;  /* 0x000000000000781c */ /* 0x000fe200037ce170 */
[----:B------:R-:W-:-:S12]  /*10ef0*/  IMAD.MOV.U32 R15, RZ, RZ, -0x1 ;  /* 0xffffffffff0f7424 */ /* 0x000fd800078e00ff */
[----:B0-----:R-:W-:Y:S05]  /*10f00*/  WARPSYNC.COLLECTIVE R15, `(.L_x_7731) ;  /* 0x000000000f087348 */ /* 0x001fea0003c00000 */
[----:B------:R-:W-:Y:S01]  /*10f10*/  VOTE.ANY R14, PT, P6 ;  /* 0x00000000000e7806 */ /* 0x000fe200030e0100 */
[----:B0-----:R-:W-:Y:S06]  /*10f20*/  ENDCOLLECTIVE ;  /* 0x000000000000791b */ /* 0x001fec0003800000 */
.L_x_7731:
[----:B------:R-:W-:Y:S05]  /*10f30*/  BSYNC B0 ;  /* 0x0000000000007941 */ /* 0x000fea0003800000 */
.L_x_7730:
        /* <DEDUP_REMOVED lines=9> */
.L_x_7732:
[----:B------:R-:W-:Y:S01]  /*10fd0*/  IMAD.MOV.U32 R17, RZ, RZ, R14 ;  /* 0x000000ffff117224 */ /* 0x000fe200078e000e */
[----:B------:R-:W-:Y:S06]  /*10fe0*/  BRA `(.L_x_7733) ;  /* 0xffffffe400ac7947 */ /* 0x000fec000383ffff */
.L_x_7679:
[----:B------:R-:W-:Y:S01]  /*10ff0*/  BSSY B0, `(.L_x_7734) ;  /* 0x0000007000007945 */ /* 0x000fe20003800000 */
[----:B------:R-:W-:Y:S02]  /*11000*/  IMAD.MOV.U32 R13, RZ, RZ, R2 ;  /* 0x000000ffff0d7224 */ /* 0x000fe400078e0002 */
[----:B------:R-:W-:Y:S02]  /*11010*/  IMAD.MOV.U32 R11, RZ, RZ, 0x1f ;  /* 0x0000001fff0b7424 */ /* 0x000fe400078e00ff */
[----:B------:R-:W-:-:S07]  /*11020*/  IMAD.MOV.U32 R15, RZ, RZ, -0x1 ;  /* 0xffffffffff0f7424 */ /* 0x000fce00078e00ff */
[----:B012---:R-:W-:Y:S05]  /*11030*/  WARPSYNC.COLLECTIVE R15, `(.L_x_7735) ;  /* 0x000000000f087348 */ /* 0x007fea0003c00000 */
[----:B------:R3:W4:Y:S02]  /*11040*/  SHFL.IDX P6, R14, R13, R12, R11 ;  /* 0x0000000c0d0e7389 */ /* 0x00072400000c000b */
[----:B01234-:R-:W-:Y:S01]  /*11050*/  ENDCOLLECTIVE ;  /* 0x000000000000791b */ /* 0x01ffe20003800000 */
.L_x_7735:
[----:B------:R-:W-:Y:S05]  /*11060*/  BSYNC B0 ;  /* 0x0000000000007941 */ /* 0x000fea0003800000 */
.L_x_7734:
[----:B------:R-:W-:Y:S01]  /*11070*/  IMAD.MOV.U32 R7, RZ, RZ, R14 ;  /* 0x000000ffff077224 */ /* 0x000fe200078e000e */
[----:B------:R-:W-:Y:S06]  /*11080*/  BRA `(.L_x_7678) ;  /* 0xffffffe400a07947 */ /* 0x000fec000383ffff */
.L_x_7683:
[----:B-1----:R1:W2:Y:S02]  /*11090*/  SYNCS.PHASECHK.TRANS64.TRYWAIT P0, [R0+URZ+0x28820], R3 ;  /* 0x02882003000075a7 */ /* 0x0022a4000800017f */
[----:B--2---:R-:W-:Y:S05]  /*110a0*/  @!P0 NANOSLEEP.SYNCS 0x989680 ;  /* 0x009896800000895d */ /* 0x004fea0003900000 */
[----:B------:R-:W2:Y:S02]  /*110b0*/  @!P0 SYNCS.PHASECHK.TRANS64 P0, [R0+URZ+0x28820], R3 ;  /* 0x02882003000085a7 */ /* 0x000ea4000800007f */
[----:B--2---:R-:W-:Y:S05]  /*110c0*/  @!P0 BRA `(.L_x_7683) ;  /* 0xfffffffc00f08947 */ /* 0x004fea000383ffff */
[----:B------:R-:W-:Y:S05]  /*110d0*/  BRA `(.L_x_7736) ;  /* 0xffffffec00147947 */ /* 0x000fea000383ffff */
.L_x_7684:
        /* <DEDUP_REMOVED lines=11> */
.L_x_7738:
[----:B------:R-:W-:Y:S05]  /*11190*/  BSYNC B0 ;  /* 0x0000000000007941 */ /* 0x000fea0003800000 */
.L_x_7737:
[----:B------:R-:W-:Y:S05]  /*111a0*/  BRA `(.L_x_7739) ;  /* 0xffffffe800fc7947 */ /* 0x000fea000383ffff */
.L_x_7687:
[----:B------:R-:W-:Y:S01]  /*111b0*/  BSSY B1, `(.L_x_7740) ;  /* 0x0000006000017945 */ /* 0x000fe20003800000 */
[----:B------:R-:W-:-:S07]  /*111c0*/  IMAD.MOV.U32 R15, RZ, RZ, -0x1 ;  /* 0xffffffffff0f7424 */ /* 0x000fce00078e00ff */
[----:B012---:R-:W-:Y:S05]  /*111d0*/  WARPSYNC.COLLECTIVE R15, `(.L_x_7741) ;  /* 0x000000000f0c7348 */ /* 0x007fea0003c00000 */
[----:B------:R-:W-:Y:S02]  /*111e0*/  ELECT P6, UR62, PT ;  /* 0x00000000003e782f */ /* 0x000fe400038c0000 */
[----:B------:R-:W-:Y:S01]  /*111f0*/  MOV R14, UR62 ;  /* 0x0000003e000e7c02 */ /* 0x000fe20008000f00 */
[----:B012---:R-:W-:Y:S10]  /*11200*/  ENDCOLLECTIVE ;  /* 0x000000000000791b */ /* 0x007ff40003800000 */
.L_x_7741:
[----:B------:R-:W-:Y:S05]  /*11210*/  BSYNC B1 ;  /* 0x0000000000017941 */ /* 0x000fea0003800000 */
.L_x_7740:
[----:B------:R-:W-:Y:S05]  /*11220*/  BRA `(.L_x_7742) ;  /* 0xffffffe800f47947 */ /* 0x000fea000383ffff */
.L_x_7689:
[----:B-1----:R1:W2:Y:S02]  /*11230*/  SYNCS.PHASECHK.TRANS64.TRYWAIT P0, [R6+URZ], R5 ;  /* 0x00000005060075a7 */ /* 0x0022a4000800017f */
[----:B--2---:R-:W-:Y:S05]  /*11240*/  @!P0 NANOSLEEP.SYNCS 0x989680 ;  /* 0x009896800000895d */ /* 0x004fea0003900000 */
[----:B------:R-:W2:Y:S02]  /*11250*/  @!P0 SYNCS.PHASECHK.TRANS64 P0, [R6+URZ], R5 ;  /* 0x00000005060085a7 */ /* 0x000ea4000800007f */
[----:B--2---:R-:W-:Y:S05]  /*11260*/  @!P0 BRA `(.L_x_7689) ;  /* 0xfffffffc00f08947 */ /* 0x004fea000383ffff */
[----:B------:R-:W-:Y:S05]  /*11270*/  BRA `(.L_x_7743) ;  /* 0xffffffec00307947 */ /* 0x000fea000383ffff */
.L_x_7690:
[----:B--2---:R2:W3:Y:S02]  /*11280*/  SYNCS.PHASECHK.TRANS64.TRYWAIT P0, [R7+URZ], R2 ;  /* 0x00000002070075a7 */ /* 0x0044e4000800017f */
[----:B---3--:R-:W-:Y:S05]  /*11290*/  @!P0 NANOSLEEP.SYNCS 0x989680 ;  /* 0x009896800000895d */ /* 0x008fea0003900000 */
[----:B------:R-:W3:Y:S02]  /*112a0*/  @!P0 SYNCS.PHASECHK.TRANS64 P0, [R7+URZ], R2 ;  /* 0x00000002070085a7 */ /* 0x000ee4000800007f */
[----:B---3--:R-:W-:Y:S05]  /*112b0*/  @!P0 BRA `(.L_x_7690) ;  /* 0xfffffffc00f08947 */ /* 0x008fea000383ffff */
[----:B------:R-:W-:Y:S05]  /*112c0*/  BRA `(.L_x_7744) ;  /* 0xffffffec00247947 */ /* 0x000fea000383ffff */
.L_x_7692:
[----:B---3--:R3:W4:Y:S02]  /*112d0*/  SYNCS.PHASECHK.TRANS64.TRYWAIT P0, [R4+URZ], R5 ;  /* 0x00000005040075a7 */ /* 0x008724000800017f */
[----:B----4-:R-:W-:Y:S05]  /*112e0*/  @!P0 NANOSLEEP.SYNCS 0x989680 ;  /* 0x009896800000895d */ /* 0x010fea0003900000 */
[----:B------:R-:W4:Y:S02]  /*112f0*/  @!P0 SYNCS.PHASECHK.TRANS64 P0, [R4+URZ], R5 ;  /* 0x00000005040085a7 */ /* 0x000f24000800007f */
[----:B----4-:R-:W-:Y:S05]  /*11300*/  @!P0 BRA `(.L_x_7692) ;  /* 0xfffffffc00f08947 */ /* 0x010fea000383ffff */
[----:B------:R-:W-:Y:S05]  /*11310*/  BRA `(.L_x_7745) ;  /* 0xffffffec002c7947 */ /* 0x000fea000383ffff */
.L_x_7746:
        /* <DEDUP_REMOVED lines=14> */
.L_x_12777:


//--------------------- .text._ZN7cutlass13device_kernelIN5flash11enable_sm90INS1_16FlashAttnFwdSm90INS1_25CollectiveMainloopFwdSm90ILi2EN4cute5tupleIJNS5_1CILi1EEES8_S8_EEENS6_IJNS7_ILi128EEESA_SA_EEELi128ENS_10bfloat16_tEfNS_4arch4Sm90ELb1ELb0ELb0ELb1ELb0ELb1ELb0ELb1ELb1ELb0ELb0ELb0EEENS1_21CollectiveEpilogueFwdISB_S9_SC_SE_Li256ELb1ELb0ELb0ELb0EEENS1_36VarlenDynamicPersistentTileSchedulerILi128ELi128ELi256ELi32ELb0ELb0ELb1ELb1ELb1ELb1EEEEEEEEEvNT_6ParamsE --------------------------
	.section	.text._ZN7cutlass13device_kernelIN5flash11enable_sm90INS1_16FlashAttnFwdSm90INS1_25CollectiveMainloopFwdSm90ILi2EN4cute5tupleIJNS5_1CILi1EEES8_S8_EEENS6_IJNS7_ILi128EEESA_SA_EEELi128ENS_10bfloat16_tEfNS_4arch4Sm90ELb1ELb0ELb0ELb1ELb0ELb1ELb0ELb1ELb1ELb0ELb0ELb0EEENS1_21CollectiveEpilogueFwdISB_S9_SC_SE_Li256ELb1ELb0ELb0ELb0EEENS1_36VarlenDynamicPersistentTileSchedulerILi128ELi128ELi256ELi32ELb0ELb0ELb1ELb1ELb1ELb1EEEEEEEEEvNT_6ParamsE,"ax",@progbits
	.align	128
.text._ZN7cutlass13device_kernelIN5flash11enable_sm90INS1_16FlashAttnFwdSm90INS1_25CollectiveMainloopFwdSm90ILi2EN4cute5tupleIJNS5_1CILi1EEES8_S8_EEENS6_IJNS7_ILi128EEESA_SA_EEELi128ENS_10bfloat16_tEfNS_4arch4Sm90ELb1ELb0ELb0ELb1ELb0ELb1ELb0ELb1ELb1ELb0ELb0ELb0EEENS1_21CollectiveEpilogueFwdISB_S9_SC_SE_Li256ELb1ELb0ELb0ELb0EEENS1_36VarlenDynamicPersistentTileSchedulerILi128ELi128ELi256ELi32ELb0ELb0ELb1ELb1ELb1ELb1EEEEEEEEEvNT_6ParamsE:
        .type           _ZN7cutlass13device_kernelIN5flash11enable_sm90INS1_16FlashAttnFwdSm90INS1_25CollectiveMainloopFwdSm90ILi2EN4cute5tupleIJNS5_1CILi1EEES8_S8_EEENS6_IJNS7_ILi128EEESA_SA_EEELi128ENS_10bfloat16_tEfNS_4arch4Sm90ELb1ELb0ELb0ELb1ELb0ELb1ELb0ELb1ELb1ELb0ELb0ELb0EEENS1_21CollectiveEpilogueFwdISB_S9_SC_SE_Li256ELb1ELb0ELb0ELb0EEENS1_36VarlenDynamicPersistentTileSchedulerILi128ELi128ELi256ELi32ELb0ELb0ELb1ELb1ELb1ELb1EEEEEEEEEvNT_6ParamsE,@function
        .size           _ZN7cutlass13device_kernelIN5flash11enable_sm90INS1_16FlashAttnFwdSm90INS1_25CollectiveMainloopFwdSm90ILi2EN4cute5tupleIJNS5_1CILi1EEES8_S8_EEENS6_IJNS7_ILi128EEESA_SA_EEELi128ENS_10bfloat16_tEfNS_4arch4Sm90ELb1ELb0ELb0ELb1ELb0ELb1ELb0ELb1ELb1ELb0ELb0ELb0EEENS1_21CollectiveEpilogueFwdISB_S9_SC_SE_Li256ELb1ELb0ELb0ELb0EEENS1_36VarlenDynamicPersistentTileSchedulerILi128ELi128ELi256ELi32ELb0ELb0ELb1ELb1ELb1ELb1EEEEEEEEEvNT_6ParamsE,(.L_x_12778 - _ZN7cutlass13device_kernelIN5flash11enable_sm90INS1_16FlashAttnFwdSm90INS1_25CollectiveMainloopFwdSm90ILi2EN4cute5tupleIJNS5_1CILi1EEES8_S8_EEENS6_IJNS7_ILi128EEESA_SA_EEELi128ENS_10bfloat16_tEfNS_4arch4Sm90ELb1ELb0ELb0ELb1ELb0ELb1ELb0ELb1ELb1ELb0ELb0ELb0EEENS1_21CollectiveEpilogueFwdISB_S9_SC_SE_Li256ELb1ELb0ELb0ELb0EEENS1_36VarlenDynamicPersistentTileSchedulerILi128ELi128ELi256ELi32ELb0ELb0ELb1ELb1ELb1ELb1EEEEEEEEEvNT_6ParamsE)
        .other          _ZN7cutlass13device_kernelIN5flash11enable_sm90INS1_16FlashAttnFwdSm90INS1_25CollectiveMainloopFwdSm90ILi2EN4cute5tupleIJNS5_1CILi1EEES8_S8_EEENS6_IJNS7_ILi128EEESA_SA_EEELi128ENS_10bfloat16_tEfNS_4arch4Sm90ELb1ELb0ELb0ELb1ELb0ELb1ELb0ELb1ELb1ELb0ELb0ELb0EEENS1_21CollectiveEpilogueFwdISB_S9_SC_SE_Li256ELb1ELb0ELb0ELb0EEENS1_36VarlenDynamicPersistentTileSchedulerILi128ELi128ELi256ELi32ELb0ELb0ELb1ELb1ELb1ELb1EEEEEEEEEvNT_6ParamsE,@"STO_CUDA_ENTRY STV_DEFAULT"
_ZN7cutlass13device_kernelIN5flash11enable_sm90INS1_16FlashAttnFwdSm90INS1_25CollectiveMainloopFwdSm90ILi2EN4cute5tupleIJNS5_1CILi1EEES8_S8_EEENS6_IJNS7_ILi128EEESA_SA_EEELi128ENS_10bfloat16_tEfNS_4arch4Sm90ELb1ELb0ELb0ELb1ELb0ELb1ELb0ELb1ELb1ELb0ELb0ELb0EEENS1_21CollectiveEpilogueFwdISB_S9_SC_SE_Li256ELb1ELb0ELb0ELb0EEENS1_36VarlenDynamicPersistentTileSchedulerILi128ELi128ELi256ELi32ELb0ELb0ELb1ELb1ELb1ELb1EEEEEEEEEvNT_6ParamsE:
        /* <DEDUP_REMOVED lines=26> */
.L_x_7748:
[----:B------:R-:W-:Y:S05]  /*01a0*/  BSYNC B0 ;  /* 0x0000000000007941 */ /* 0x000fea0003800000 */
.L_x_7747:
        /* <DEDUP_REMOVED lines=40> */
.L_x_7749:
        /* <DEDUP_REMOVED lines=22> */
.L_x_7750:
        /* <DEDUP_REMOVED lines=18> */
.L_x_7751:
        /* <DEDUP_REMOVED lines=22> */
.L_x_7752:
        /* <DEDUP_REMOVED lines=22> */
.L_x_7753:
[----:B--2---:R-:W-:Y:S01]  /*0970*/  ISETP.NE.AND P0, PT, R2, RZ, PT ;  /* 0x000000ff0200720c */ /* 0x004fe20003f05270 */
[----:B------:R-:W-:Y:S01]  /*0980*/  IMAD.MOV.U32 R2, RZ, RZ, 0x1 ;  /* 0x00000001ff027424 */ /* 0x000fe200078e00ff */
[----:B------:R-:W-:Y:S01]  /*0990*/  NOP ;  /* 0x0000000000007918 */ /* 0x000fe20000000000 */
[----:B------:R-:W-:Y:S01]  /*09a0*/  ULDC.64 UR40, c[0x0][0x208] ;  /* 0x0000820000287ab9 */ /* 0x000fe20000000a00 */
[----:B------:R-:W-:Y:S02]  /*09b0*/  BSSY B7, `(.L_x_7754) ;  /* 0x0001d72000077945 */ /* 0x000fe40003800000 */
[----:B------:R-:W-:-:S05]  /*09c0*/  SEL R2, R2, 0x2, !P0 ;  /* 0x0000000202027807 */ /* 0x000fca0004000000 */
[----:B------:R2:W-:Y:S01]  /*09d0*/  STL [R1+0x30], R2 ;  /* 0x0000300201007387 */ /* 0x0005e20000100800 */
[----:B01-34-:R-:W-:Y:S06]  /*09e0*/  BAR.SYNC.DEFER_BLOCKING 0x0 ;  /* 0x0000000000007b1d */ /* 0x01bfec0000010000 */
[----:B------:R-:W-:Y:S05]  /*09f0*/  @!P0 BRA `(.L_x_7755) ;  /* 0x0000017800088947 */ /* 0x000fea0003800000 */
.L_x_7756:
        /* <DEDUP_REMOVED lines=12> */
[----:B--2---:R-:W-:-:S02]  /*0ac0*/  IMAD.U32 R2, RZ, RZ, UR4 ;  /* 0x00000004ff027e24 */ /* 0x004fc4000f8e00ff */
[----:B------:R-:W-:-:S03]  /*0ad0*/  ULDC UR4, c[0x0][0xc14] ;  /* 0x0003050000047ab9 */ /* 0x000fc60000000800 */
[----:B------:R-:W0:Y:S01]  /*0ae0*/  LDS.128 R192, [R2+0x288d0] ;  /* 0x0288d00002c07984 */ /* 0x000e220000000c00 */
[----:B------:R-:W-:Y:S06]  /*0af0*/  BAR.ARV 0x4, 0x120 ;  /* 0x0104800000007b1d */ /* 0x000fec0000002000 */
[----:B0-----:R-:W-:-:S13]  /*0b00*/  ISETP.GE.AND P0, PT, R195, UR4, PT ;  /* 0x00000004c3007c0c */ /* 0x001fda000bf06270 */
[----:B------:R-:W-:Y:S05]  /*0b10*/  @P0 BRA `(.L_x_7757) ;  /* 0x000001d4006c0947 */ /* 0x000fea0003800000 */
[----:B------:R-:W2:Y:S01]  /*0b20*/  LDL.LU R11, [R1+0x30] ;  /* 0x00003000010b7983 */ /* 0x000ea20000300800 */
[----:B------:R-:W-:Y:S01]  /*0b30*/  VIADD R233, R3, 0xffffff80 ;  /* 0xffffff8003e97836 */ /* 0x000fe20000000000 */
[----:B------:R-:W-:Y:S01]  /*0b40*/  CS2R R184, SRZ ;  /* 0x0000000000b87805 */ /* 0x000fe2000001ff00 */
[----:B------:R-:W-:Y:S01]  /*0b50*/  VIADD R226, R2, 0x10400 ;  /* 0x0001040002e27836 */ /* 0x000fe20000000000 */
[----:B------:R-:W-:Y:S01]  /*0b60*/  CS2R R190, SRZ ;  /* 0x0000000000be7805 */ /* 0x000fe2000001ff00 */
[----:B------:R-:W-:Y:S01]  /*0b70*/  IMAD.MOV.U32 R223, RZ, RZ, RZ ;  /* 0x000000ffffdf7224 */ /* 0x000fe200078e00ff */
[----:B------:R-:W-:-:S04]  /*0b80*/  SHF.R.S32.HI R0, RZ, 0x1f, R233 ;  /* 0x0000001fff007819 */ /* 0x000fc800000114e9 */
[CC--:B------:R-:W-:Y:S02]  /*0b90*/  LEA.HI R4, R0.reuse, R233.reuse, RZ, 0x7 ;  /* 0x000000e900047211 */ /* 0x0c0fe400078f38ff */
[----:B------:R-:W-:Y:S02]  /*0ba0*/  LEA.HI R5, R0, R233, RZ, 0x5 ;  /* 0x000000e900057211 */ /* 0x000fe400078f28ff */
[C---:B------:R-:W-:Y:S02]  /*0bb0*/  LOP3.LUT R6, R4.reuse, 0xffffff80, RZ, 0xc0, !PT ;  /* 0xffffff8004067812 */ /* 0x040fe400078ec0ff */
[----:B------:R-:W-:Y:S01]  /*0bc0*/  SHF.R.S32.HI R231, RZ, 0x7, R4 ;  /* 0x00000007ffe77819 */ /* 0x000fe20000011404 */
[----:B------:R-:W-:Y:S02]  /*0bd0*/  IMAD.SHL.U32 R5, R5, 0x20, RZ ;  /* 0x0000002005057824 */ /* 0x000fe400078e00ff */
[----:B------:R-:W-:Y:S01]  /*0be0*/  IMAD.IADD R227, R233, 0x1, -R6 ;  /* 0x00000001e9e37824 */ /* 0x000fe200078e0a06 */
[----:B------:R-:W-:-:S02]  /*0bf0*/  LEA.HI R4, R4, R231, RZ, 0x1 ;  /* 0x000000e704047211 */ /* 0x000fc400078f08ff */
[----:B------:R-:W-:Y:S02]  /*0c00*/  LOP3.LUT R5, R5, 0xfffffc00, RZ, 0xc0, !PT ;  /* 0xfffffc0005057812 */ /* 0x000fe400078ec0ff */
        /* <DEDUP_REMOVED lines=9> */
[----:B------:R-:W-:Y:S02]  /*0ca0*/  LEA.HI R3, R0, R233, RZ, 0x4 ;  /* 0x000000e900037211 */ /* 0x000fe400078f20ff */
[----:B------:R-:W-:Y:S02]  /*0cb0*/  LOP3.LUT R9, R8, 0xfffffff8, RZ, 0xc0, !PT ;  /* 0xfffffff808097812 */ /* 0x000fe400078ec0ff */
[----:B------:R-:W-:-:S02]  /*0cc0*/  SHF.R.S32.HI R8, RZ, 0x4, R3 ;  /* 0x00000004ff087819 */ /* 0x000fc40000011403 */
[----:B------:R-:W-:Y:S01]  /*0cd0*/  LOP3.LUT R212, R7, 0x7ffffffc, RZ, 0xc0, !PT ;  /* 0x7ffffffc07d47812 */ /* 0x000fe200078ec0ff */
[----:B------:R-:W-:Y:S01]  /*0ce0*/  IMAD.IADD R9, R6, 0x1, -R9 ;  /* 0x0000000106097824 */ /* 0x000fe200078e0a09 */
[C---:B------:R-:W-:Y:S02]  /*0cf0*/  LOP3.LUT R6, R3.reuse, 0x3fffff0, RZ, 0xc0, !PT ;  /* 0x03fffff003067812 */ /* 0x040fe400078ec0ff */
[----:B------:R-:W-:Y:S01]  /*0d00*/  LEA.HI R3, R3, R8, RZ, 0x1 ;  /* 0x0000000803037211 */ /* 0x000fe200078f08ff */
[----:B------:R-:W-:Y:S02]  /*0d10*/  IMAD R9, R10, 0x10, R9 ;  /* 0x000000100a097824 */ /* 0x000fe400078e0209 */
[----:B------:R-:W-:Y:S01]  /*0d20*/  IMAD.IADD R6, R233, 0x1, -R6 ;  /* 0x00000001e9067824 */ /* 0x000fe200078e0a06 */
[----:B------:R-:W-:Y:S01]  /*0d30*/  LOP3.LUT R3, R3, 0x1ffffffe, RZ, 0xc0, !PT ;  /* 0x1ffffffe03037812 */ /* 0x000fe200078ec0ff */
[----:B------:R-:W-:Y:S02]  /*0d40*/  IMAD R213, R4, 0x40, R9 ;  /* 0x0000004004d57824 */ /* 0x000fe400078e0209 */
[----:B------:R-:W-:-:S02]  /*0d50*/  IMAD R6, R6, 0x40, R5 ;  /* 0x0000004006067824 */ /* 0x000fc400078e0205 */
[----:B------:R-:W-:Y:S02]  /*0d60*/  IMAD.IADD R3, R8, 0x1, -R3 ;  /* 0x0000000108037824 */ /* 0x000fe400078e0a03 */
[----:B------:R-:W-:Y:S02]  /*0d70*/  IMAD.IADD R212, R227, 0x1, -R212 ;  /* 0x00000001e3d47824 */ /* 0x000fe400078e0ad4 */
        /* <DEDUP_REMOVED lines=10> */
[C---:B------:R-:W-:Y:S01]  /*0e20*/  VIADD R189, R18.reuse, 0x60 ;  /* 0x0000006012bd7836 */ /* 0x040fe20000000000 */
        /* <DEDUP_REMOVED lines=25> */
[----:B------:R-:W-:Y:S02]  /*0fc0*/  LOP3.LUT R3, R201, 0x38, R16, 0xf8, !PT ;  /* 0x00000038c9037812 */ /* 0x000fe400078ef810 */
[----:B------:R-:W-:Y:S02]  /*0fd0*/  SHF.R.U32.HI R205, RZ, 0x3, R200 ;  /* 0x00000003ffcd7819 */ /* 0x000fe400000116c8 */
[--C-:B------:R-:W-:Y:S02]  /*0fe0*/  LOP3.LUT R6, R200, 0x38, R16.reuse, 0xf8, !PT ;  /* 0x00000038c8067812 */ /* 0x100fe400078ef810 */
[----:B------:R-:W-:Y:S02]  /*0ff0*/  SHF.R.U32.HI R203, RZ, 0x3, R199 ;  /* 0x00000003ffcb7819 */ /* 0x000fe400000116c7 */
[----:B------:R-:W-:Y:S02]  /*1000*/  LOP3.LUT R7, R199, 0x38, R16, 0xf8, !PT ;  /* 0x00000038c7077812 */ /* 0x000fe400078ef810 */
[----:B------:R-:W-:-:S02]  /*1010*/  LOP3.LUT R208, R5, 0xfffffe00, RZ, 0xc0, !PT ;  /* 0xfffffe0005d07812 */ /* 0x000fc400078ec0ff */
[----:B------:R-:W-:Y:S02]  /*1020*/  LOP3.LUT R206, R0, 0xfffffe00, RZ, 0xc0, !PT ;  /* 0xfffffe0000ce7812 */ /* 0x000fe400078ec0ff */
[----:B------:R-:W-:Y:S02]  /*1030*/  LOP3.LUT R204, R4, 0xfffffe00, RZ, 0xc0, !PT ;  /* 0xfffffe0004cc7812 */ /* 0x000fe400078ec0ff */
[----:B------:R-:W-:Y:S02]  /*1040*/  LOP3.LUT R214, R210, R214, R209, 0xf6, !PT ;  /* 0x000000d6d2d67212 */ /* 0x000fe400078ef6d1 */
[----:B------:R-:W-:Y:S02]  /*1050*/  LOP3.LUT R3, R208, R3, R207, 0xf6, !PT ;  /* 0x00000003d0037212 */ /* 0x000fe400078ef6cf */
[----:B------:R-:W-:Y:S01]  /*1060*/  LOP3.LUT R229, R206, R6, R205, 0xf6, !PT ;  /* 0x00000006cee57212 */ /* 0x000fe200078ef6cd */
[--C-:B------:R-:W-:Y:S01]  /*1070*/  IMAD R211, R214, 0x2, R226.reuse ;  /* 0x00000002d6d37824 */ /* 0x100fe200078e02e2 */
[----:B------:R-:W-:Y:S01]  /*1080*/  LOP3.LUT R7, R204, R7, R203, 0xf6, !PT ;  /* 0x00000007cc077212 */ /* 0x000fe200078ef6cb */
[----:B------:R-:W-:Y:S01]  /*1090*/  IMAD R230, R3, 0x2, R226 ;  /* 0x0000000203e67824 */ /* 0x000fe200078e02e2 */
[----:B------:R-:W-:Y:S01]  /*10a0*/  SHF.R.S32.HI R217, RZ, 0x1f, R188 ;  /* 0x0000001fffd97819 */ /* 0x000fe200000114bc */
[--C-:B------:R-:W-:Y:S01]  /*10b0*/  IMAD R229, R229, 0x2, R226.reuse ;  /* 0x00000002e5e57824 */ /* 0x100fe200078e02e2 */
[----:B------:R-:W-:Y:S01]  /*10c0*/  SHF.R.S32.HI R216, RZ, 0x1f, R187 ;  /* 0x0000001fffd87819 */ /* 0x000fe200000114bb */
[----:B------:R-:W-:Y:S01]  /*10d0*/  IMAD R228, R7, 0x2, R226 ;  /* 0x0000000207e47824 */ /* 0x000fe200078e02e2 */
[----:B------:R-:W-:-:S02]  /*10e0*/  SHF.R.S32.HI R215, RZ, 0x1f, R189 ;  /* 0x0000001fffd77819 */ /* 0x000fc400000114bd */
[----:B------:R-:W-:Y:S02]  /*10f0*/  SHF.R.S32.HI R17, RZ, 0x1f, R16 ;  /* 0x0000001fff117819 */ /* 0x000fe40000011410 */
[----:B--2---:R-:W-:-:S07]  /*1100*/  LOP3.LUT R197, R11, 0x1, RZ, 0xfc, !PT ;  /* 0x000000010bc57812 */ /* 0x004fce00078efcff */
.L_x_7978:
[----:B0----5:R-:W0:Y:S02]  /*1110*/  LDC.64 R4, c[0x0][0xc60] ;  /* 0x00031800ff047b82 */ /* 0x021e240000000a00 */
[----:B0-----:R-:W-:-:S05]  /*1120*/  IMAD.WIDE R4, R195, 0x4, R4 ;  /* 0x00000004c3047825 */ /* 0x001fca00078e0204 */
[----:B------:R-:W2:Y:S01]  /*1130*/  LDG.E R222, desc[UR40][R4.64] ;  /* 0x0000002804de7981 */ /* 0x000ea2000c1e1900 */
[----:B------:R-:W-:Y:S05]  /*1140*/  YIELD ;  /* 0x0000000000007946 */ /* 0x000fea0003800000 */
[----:B------:R-:W-:Y:S01]  /*1150*/  ULDC.64 UR4, c[0x0][0xa28] ;  /* 0x00028a0000047ab9 */ /* 0x000fe20000000a00 */
[----:B------:R-:W-:Y:S01]  /*1160*/  ULDC.64 UR8, c[0x0][0xa18] ;  /* 0x0002860000087ab9 */ /* 0x000fe20000000a00 */
[----:B------:R-:W-:Y:S01]  /*1170*/  ISETP.NE.U32.AND P1, PT, RZ, UR4, PT ;  /* 0x00000004ff007c0c */ /* 0x000fe2000bf25070 */
[----:B------:R-:W-:Y:S01]  /*1180*/  ULDC.64 UR6, c[0x0][0xa08] ;  /* 0x0002820000067ab9 */ /* 0x000fe20000000a00 */
[----:B------:R-:W-:Y:S01]  /*1190*/  IMAD.MOV.U32 R3, RZ, RZ, RZ ;  /* 0x000000ffff037224 */ /* 0x000fe200078e00ff */
[----:B------:R-:W-:Y:S01]  /*11a0*/  ISETP.NE.U32.AND P0, PT, RZ, UR6, PT ;  /* 0x00000006ff007c0c */ /* 0x000fe2000bf05070 */
[----:B------:R-:W-:Y:S01]  /*11b0*/  IMAD.MOV.U32 R29, RZ, RZ, RZ ;  /* 0x000000ffff1d7224 */ /* 0x000fe200078e00ff */
[----:B------:R-:W-:-:S02]  /*11c0*/  ISETP.NE.AND.EX P1, PT, RZ, UR5, PT, P1 ;  /* 0x00000005ff007c0c */ /* 0x000fc4000bf25310 */
[----:B------:R-:W-:Y:S02]  /*11d0*/  ISETP.NE.AND.EX P0, PT, RZ, UR7, PT, P0 ;  /* 0x00000007ff007c0c */ /* 0x000fe4000bf05300 */
[----:B--2---:R-:W-:Y:S01]  /*11e0*/  SHF.R.S32.HI R225, RZ, 0x1f, R222 ;  /* 0x0000001fffe17819 */ /* 0x004fe200000114de */
[----:B------:R-:W-:-:S08]  /*11f0*/  IMAD.SHL.U32 R220, R222, 0x4, RZ ;  /* 0x00000004dedc7824 */ /* 0x000fd000078e00ff */
[C---:B---34-:R-:W-:Y:S02]  /*1200*/  @P1 LEA R6, P2, R222.reuse, UR4, 0x2 ;  /* 0x00000004de061c11 */ /* 0x058fe4000f8410ff */
[C-C-:B------:R-:W-:Y:S02]  /*1210*/  SHF.L.U64.HI R221, R222.reuse, 0x2, R225.reuse ;  /* 0x00000002dedd7819 */ /* 0x140fe400000102e1 */
[----:B------:R-:W-:Y:S02]  /*1220*/  @P1 LEA.HI.X R7, R222, UR5, R225, 0x2, P2 ;  /* 0x00000005de071c11 */ /* 0x000fe400090f14e1 */
[----:B------:R-:W-:Y:S01]  /*1230*/  ISETP.NE.U32.AND P2, PT, RZ, UR8, PT ;  /* 0x00000008ff007c0c */ /* 0x000fe2000bf45070 */
[----:B------:R-:W-:Y:S01]  /*1240*/  ULDC UR4, c[0x0][0x288] ;  /* 0x0000a20000047ab9 */ /* 0x000fe20000000800 */
[----:B------:R-:W-:Y:S01]  /*1250*/  IADD3 R8, P3, R220, UR6, RZ ;  /* 0x00000006dc087c10 */ /* 0x000fe2000ff7e0ff */
[----:B------:R0:W5:Y:S01]  /*1260*/  @P1 LDG.E R3, desc[UR40][R6.64] ;  /* 0x0000002806031981 */ /* 0x000162000c1e1900 */
[----:B------:R-:W-:Y:S01]  /*1270*/  ISETP.NE.AND.EX P2, PT, RZ, UR9, PT, P2 ;  /* 0x00000009ff007c0c */ /* 0x000fe2000bf45320 */
[----:B------:R-:W-:Y:S01]  /*1280*/  IMAD.U32 R195, RZ, RZ, UR4 ;  /* 0x00000004ffc37e24 */ /* 0x000fe2000f8e00ff */
[----:B------:R-:W-:Y:S01]  /*1290*/  IADD3.X R9, R221, UR7, RZ, P3, !PT ;  /* 0x00000007dd097c10 */ /* 0x000fe20009ffe4ff */
[----:B------:R-:W-:-:S04]  /*12a0*/  ULDC.64 UR4, c[0x0][0x3f8] ;  /* 0x0000fe0000047ab9 */ /* 0x000fc80000000a00 */
[----:B------:R0:W5:Y:S06]  /*12b0*/  @P0 LDG.E R29, desc[UR40][R8.64] ;  /* 0x00000028081d0981 */ /* 0x00016c000c1e1900 */
[----:B------:R-:W-:-:S04]  /*12c0*/  @P2 IADD3 R4, P1, R220, UR8, RZ ;  /* 0x00000008dc042c10 */ /* 0x000fc8000ff3e0ff */
[----:B------:R-:W-:-:S05]  /*12d0*/  @P2 IADD3.X R5, R221, UR9, RZ, P1, !PT ;  /* 0x00000009dd052c10 */ /* 0x000fca0008ffe4ff */
        /* <DEDUP_REMOVED lines=9> */
[----:B------:R-:W-:Y:S02]  /*1370*/  IMAD.U32 R28, RZ, RZ, UR4 ;  /* 0x00000004ff1c7e24 */ /* 0x000fe4000f8e00ff */
[----:B------:R-:W-:Y:S01]  /*1380*/  IMAD.MOV.U32 R27, RZ, RZ, R222 ;  /* 0x000000ffff1b7224 */ /* 0x000fe200078e00de */
[----:B01----:R-:W-:Y:S06]  /*1390*/  @P2 BRA `(.L_x_7758) ;  /* 0x0000000000242947 */ /* 0x003fec0003800000 */
        /* <DEDUP_REMOVED lines=9> */
.L_x_7758:
[----:B------:R-:W-:Y:S01]  /*1430*/  ULDC.64 UR4, c[0x0][0xa20] ;  /* 0x0002880000047ab9 */ /* 0x000fe20000000a00 */
[----:B------:R-:W-:Y:S01]  /*1440*/  IMAD.MOV.U32 R224, RZ, RZ, R193 ;  /* 0x000000ffffe07224 */ /* 0x000fe200078e00c1 */
[----:B------:R-:W-:Y:S01]  /*1450*/  ISETP.NE.U32.AND P1, PT, RZ, UR4, PT ;  /* 0x00000004ff007c0c */ /* 0x000fe2000bf25070 */
[----:B------:R-:W-:-:S03]  /*1460*/  IMAD.MOV.U32 R218, RZ, RZ, R194 ;  /* 0x000000ffffda7224 */ /* 0x000fc600078e00c2 */
[----:B------:R-:W-:-:S13]  /*1470*/  ISETP.NE.AND.EX P1, PT, RZ, UR5, PT, P1 ;  /* 0x00000005ff007c0c */ /* 0x000fda000bf25310 */
[----:B------:R-:W-:Y:S05]  /*1480*/  @!P1 BRA `(.L_x_7759) ;  /* 0x0000000000109947 */ /* 0x000fea0003800000 */
[----:B------:R-:W-:-:S04]  /*1490*/  IADD3 R4, P0, R220, UR4, RZ ;  /* 0x00000004dc047c10 */ /* 0x000fc8000ff1e0ff */
[----:B------:R-:W-:-:S05]  /*14a0*/  IADD3.X R5, R221, UR5, RZ, P0, !PT ;  /* 0x00000005dd057c10 */ /* 0x000fca00087fe4ff */
[----:B------:R0:W5:Y:S01]  /*14b0*/  LDG.E R28, desc[UR40][R4.64] ;  /* 0x00000028041c7981 */ /* 0x000162000c1e1900 */
[----:B------:R-:W-:Y:S05]  /*14c0*/  BRA `(.L_x_7760) ;  /* 0x0000000000107947 */ /* 0x000fea0003800000 */
.L_x_7759:
[----:B------:R-:W-:Y:S05]  /*14d0*/  @!P0 BRA `(.L_x_7760) ;  /* 0x00000000000c8947 */ /* 0x000fea0003800000 */
[----:B------:R-:W2:Y:S04]  /*14e0*/  LDG.E R5, desc[UR40][R8.64] ;  /* 0x0000002808057981 */ /* 0x000ea8000c1e1900 */
[----:B------:R-:W2:Y:S02]  /*14f0*/  LDG.E R28, desc[UR40][R8.64+0x4] ;  /* 0x00000428081c7981 */ /* 0x000ea4000c1e1900 */
[----:B--2---:R-:W-:-:S07]  /*1500*/  IMAD.IADD R28, R28, 0x1, -R5 ;  /* 0x000000011c1c7824 */ /* 0x004fce00078e0a05 */
.L_x_7760:
[----:B------:R-:W-:Y:S02]  /*1510*/  ULDC.64 UR4, c[0x0][0xa10] ;  /* 0x0002840000047ab9 */ /* 0x000fe40000000a00 */
        /* <DEDUP_REMOVED lines=8> */
[----:B------:R-:W-:Y:S01]  /*15a0*/  LEA R3, R193, 0xff, 0x7 ;  /* 0x000000ffc1037811 */ /* 0x000fe200078e38ff */
[----:B------:R-:W-:Y:S01]  /*15b0*/  IMAD.MOV R25, RZ, RZ, -R8 ;  /* 0x000000ffff197224 */ /* 0x000fe200078e0a08 */
[----:B------:R-:W-:Y:S01]  /*15c0*/  ISETP.NE.U32.AND P1, PT, RZ, UR4, PT ;  /* 0x00000004ff007c0c */ /* 0x000fe2000bf25070 */
[----:B------:R-:W-:-:S03]  /*15d0*/  IMAD.MOV.U32 R117, RZ, RZ, R28 ;  /* 0x000000ffff757224 */ /* 0x000fc600078e001c */
[----:B------:R-:W-:Y:S02]  /*15e0*/  VIMNMX R25, RZ, R25, !PT ;  /* 0x00000019ff197248 */ /* 0x000fe40007fe0100 */
[----:B------:R-:W-:-:S13]  /*15f0*/  ISETP.NE.AND.EX P1, PT, RZ, UR5, PT, P1 ;  /* 0x00000005ff007c0c */ /* 0x000fda000bf25310 */
[----:B------:R-:W-:-:S04]  /*1600*/  @P1 IADD3 R6, P2, R220, UR4, RZ ;  /* 0x00000004dc061c10 */ /* 0x000fc8000ff5e0ff */
[----:B------:R-:W-:-:S05]  /*1610*/  @P1 IADD3.X R7, R221, UR5, RZ, P2, !PT ;  /* 0x00000005dd071c10 */ /* 0x000fca00097fe4ff */
[----:B------:R0:W5:Y:S01]  /*1620*/  @P1 LDG.E R117, desc[UR40][R6.64] ;  /* 0x0000002806751981 */ /* 0x000162000c1e1900 */
[----:B--2---:R-:W-:-:S04]  /*1630*/  @P0 IMAD.IADD R24, R9, 0x1, -R0 ;  /* 0x0000000109180824 */ /* 0x004fc800078e0a00 */
[----:B------:R-:W-:-:S04]  /*1640*/  IMAD.IADD R198, R8, 0x1, R24 ;  /* 0x0000000108c67824 */ /* 0x000fc800078e0218 */
[C---:B------:R-:W-:Y:S01]  /*1650*/  VIADD R0, R198.reuse, 0x7f ;  /* 0x0000007fc6007836 */ /* 0x040fe20000000000 */
[----:B------:R-:W-:-:S04]  /*1660*/  IADD3 R4, R198, R3, -R195 ;  /* 0x00000003c6047210 */ /* 0x000fc80007ffe8c3 */
[----:B------:R-:W-:Y:S02]  /*1670*/  SHF.R.S32.HI R3, RZ, 0x1f, R0 ;  /* 0x0000001fff037819 */ /* 0x000fe40000011400 */
[----:B------:R-:W-:Y:S02]  /*1680*/  SHF.R.S32.HI R5, RZ, 0x1f, R4 ;  /* 0x0000001fff057819 */ /* 0x000fe40000011404 */
[----:B------:R-:W-:Y:S02]  /*1690*/  LEA.HI R3, R3, R0, RZ, 0x7 ;  /* 0x0000000003037211 */ /* 0x000fe400078f38ff */
[----:B------:R-:W-:Y:S02]  /*16a0*/  LEA.HI R5, R5, R4, RZ, 0x7 ;  /* 0x0000000405057211 */ /* 0x000fe400078f38ff */
[----:B------:R-:W-:Y:S02]  /*16b0*/  SHF.R.S32.HI R3, RZ, 0x7, R3 ;  /* 0x00000007ff037819 */ /* 0x000fe40000011403 */
[----:B------:R-:W-:-:S04]  /*16c0*/  SHF.R.S32.HI R0, RZ, 0x7, R5 ;  /* 0x00000007ff007819 */ /* 0x000fc80000011405 */
[----:B------:R-:W-:-:S05]  /*16d0*/  VIMNMX R123, R3, R0, PT ;  /* 0x00000000037b7248 */ /* 0x000fca0003fe0100 */
[----:B------:R-:W-:-:S05]  /*16e0*/  IMAD R3, R123, 0x80, -R8 ;  /* 0x000000807b037824 */ /* 0x000fca00078e0a08 */
[----:B------:R-:W-:-:S04]  /*16f0*/  VIMNMX R0, R3, R24, PT ;  /* 0x0000001803007248 */ /* 0x000fc80003fe0100 */
[----:B------:R-:W-:Y:S02]  /*1700*/  ISETP.GT.AND P0, PT, R0, R25, PT ;  /* 0x000000190000720c */ /* 0x000fe40003f04270 */
[----:B------:R-:W-:-:S05]  /*1710*/  SHF.R.U32.HI R25, RZ, 0x7, R25 ;  /* 0x00000007ff197819 */ /* 0x000fca0000011619 */
[----:B------:R-:W-:-:S06]  /*1720*/  IMAD.MOV.U32 R26, RZ, RZ, R25 ;  /* 0x000000ffff1a7224 */ /* 0x000fcc00078e0019 */
[----:B------:R-:W-:-:S05]  /*1730*/  @P0 VIADD R0, R0, 0x7f ;  /* 0x0000007f00000836 */ /* 0x000fca0000000000 */
[----:B------:R-:W-:-:S04]  /*1740*/  @P0 SHF.R.S32.HI R3, RZ, 0x1f, R0 ;  /* 0x0000001fff030819 */ /* 0x000fc80000011400 */
[----:B------:R-:W-:-:S04]  /*1750*/  @P0 LEA.HI R3, R3, R0, RZ, 0x7 ;  /* 0x0000000003030211 */ /* 0x000fc800078f38ff */
[----:B------:R-:W-:Y:S02]  /*1760*/  @P0 SHF.R.S32.HI R26, RZ, 0x7, R3 ;  /* 0x00000007ff1a0819 */ /* 0x000fe40000011403 */
        /* <DEDUP_REMOVED lines=23> */
.L_x_7763:
[----:B------:R-:W-:Y:S05]  /*18e0*/  BSYNC B6 ;  /* 0x0000000000067941 */ /* 0x000fea0003800000 */
.L_x_7762:
        /* <DEDUP_REMOVED lines=20> */
.L_x_7765:
[----:B------:R-:W-:Y:S05]  /*1a30*/  BSYNC B6 ;  /* 0x0000000000067941 */ /* 0x000fea0003800000 */
.L_x_7764:
[----:B------:R-:W-:Y:S01]  /*1a40*/  ULDC.64 UR4, c[0x0][0x9f8] ;  /* 0x00027e0000047ab9 */ /* 0x000fe20000000a00 */
[----:B------:R-:W0:Y:S01]  /*1a50*/  LDC R0, c[0x0][0x428] ;  /* 0x00010a00ff007b82 */ /* 0x000e220000000800 */
[----:B------:R-:W-:-:S07]  /*1a60*/  ISETP.NE.U32.AND P0, PT, RZ, UR4, PT ;  /* 0x00000004ff007c0c */ /* 0x000fce000bf05070 */
[----:B------:R-:W1:Y:S01]  /*1a70*/  LDC.64 R40, c[0x0][0x2f0] ;  /* 0x0000bc00ff287b82 */ /* 0x000e620000000a00 */
[----:B------:R-:W-:Y:S01]  /*1a80*/  ISETP.NE.AND.EX P0, PT, RZ, UR5, PT, P0 ;  /* 0x00000005ff007c0c */ /* 0x000fe2000bf05300 */
[----:B------:R-:W2:Y:S01]  /*1a90*/  S2R R21, SR_TID.X ;  /* 0x0000000000157919 */ /* 0x000ea20000002100 */
[----:B------:R-:W-:Y:S01]  /*1aa0*/  IMAD.IADD R85, R29, 0x1, R28 ;  /* 0x000000011d557824 */ /* 0x000fe200078e021c */
[----:B------:R-:W-:-:S04]  /*1ab0*/  ULDC.64 UR6, c[0x0][0xa08] ;  /* 0x0002820000067ab9 */ /* 0x000fc80000000a00 */
[----:B------:R-:W3:Y:S06]  /*1ac0*/  LDC.64 R108, c[0x0][0x3d8] ;  /* 0x0000f600ff6c7b82 */ /* 0x000eec0000000a00 */
[----:B------:R-:W-:Y:S02]  /*1ad0*/  @P0 IADD3 R4, P1, R220, UR4, RZ ;  /* 0x00000004dc040c10 */ /* 0x000fe4000ff3e0ff */
[----:B------:R-:W4:Y:S02]  /*1ae0*/  LDC R29, c[0x0][0x3d4] ;  /* 0x0000f500ff1d7b82 */ /* 0x000f240000000800 */
[----:B------:R-:W-:Y:S01]  /*1af0*/  @P0 IADD3.X R5, R221, UR5, RZ, P1, !PT ;  /* 0x00000005dd050c10 */ /* 0x000fe20008ffe4ff */
[----:B------:R-:W-:-:S04]  /*1b00*/  ULDC.64 UR4, c[0x0][0x2f8] ;  /* 0x0000be0000047ab9 */ /* 0x000fc80000000a00 */
[----:B------:R2:W4:Y:S01]  /*1b10*/  @P0 LDG.E R27, desc[UR40][R4.64] ;  /* 0x00000028041b0981 */ /* 0x000522000c1e1900 */
[----:B0-----:R-:W-:Y:S01]  /*1b20*/  ISETP.NE.AND P0, PT, R0, 0x1, PT ;  /* 0x000000010000780c */ /* 0x001fe20003f05270 */
[----:B-1----:R-:W-:Y:S01]  /*1b30*/  IMAD.SHL.U32 R92, R40, 0x20, RZ ;  /* 0x00000020285c7824 */ /* 0x002fe200078e00ff */
[----:B------:R-:W-:Y:S01]  /*1b40*/  SHF.R.S32.HI R35, RZ, 0x1f, R85 ;  /* 0x0000001fff237819 */ /* 0x000fe20000011455 */
[-C--:B------:R-:W-:Y:S01]  /*1b50*/  IMAD.WIDE.U32 R42, R18, R40.reuse, R16 ;  /* 0x00000028122a7225 */ /* 0x080fe200078e0010 */
[----:B------:R-:W-:Y:S02]  /*1b60*/  SHF.R.S32.HI R23, RZ, 0x1f, R22 ;  /* 0x0000001fff177819 */ /* 0x000fe40000011416 */
[----:B------:R-:W-:Y:S01]  /*1b70*/  SHF.L.U64.HI R93, R40, 0x5, R41 ;  /* 0x00000005285d7819 */ /* 0x000fe20000010229 */
[-C--:B------:R-:W-:Y:S01]  /*1b80*/  IMAD R6, R35, R40.reuse, RZ ;  /* 0x0000002823067224 */ /* 0x080fe200078e02ff */
[----:B---3--:R-:W-:Y:S01]  /*1b90*/  SHF.L.U64.HI R15, R108, 0x5, R109 ;  /* 0x000000056c0f7819 */ /* 0x008fe2000001026d */
[----:B--2---:R-:W-:Y:S01]  /*1ba0*/  IMAD.WIDE.U32 R4, R85, R40, RZ ;  /* 0x0000002855047225 */ /* 0x004fe200078e00ff */
[----:B------:R-:W-:-:S03]  /*1bb0*/  SHF.R.U32.HI R21, RZ, 0x7, R21 ;  /* 0x00000007ff157819 */ /* 0x000fc60000011615 */
[----:B------:R-:W0:Y:S01]  /*1bc0*/  @P0 LDC R3, c[0x0][0x42c] ;  /* 0x00010b00ff030b82 */ /* 0x000e220000000800 */
[----:B------:R-:W-:Y:S01]  /*1bd0*/  ISETP.NE.AND P6, PT, R21, 0x1, PT ;  /* 0x000000011500780c */ /* 0x000fe20003fc5270 */
[----:B------:R-:W-:Y:S01]  /*1be0*/  IMAD.WIDE.U32 R10, R18, R108, R16 ;  /* 0x0000006c120a7225 */ /* 0x000fe200078e0010 */
[----:B----4-:R-:W-:-:S03]  /*1bf0*/  ISETP.GE.AND P2, PT, R16, R29, PT ;  /* 0x0000001d1000720c */ /* 0x010fc60003f46270 */
[----:B------:R-:W-:Y:S02]  /*1c00*/  IMAD.WIDE.U32 R90, R18, R40, R92 ;  /* 0x00000028125a7225 */ /* 0x000fe400078e005c */
[----:B------:R-:W1:Y:S02]  /*1c10*/  @P0 LDC R7, c[0x0][0x430] ;  /* 0x00010c00ff070b82 */ /* 0x000e640000000800 */
[----:B------:R-:W-:Y:S02]  /*1c20*/  IMAD.SHL.U32 R116, R29, 0x2, RZ ;  /* 0x000000021d747824 */ /* 0x000fe400078e00ff */
[----:B------:R-:W-:Y:S01]  /*1c30*/  VIADD R126, R21, 0x8 ;  /* 0x00000008157e7836 */ /* 0x000fe20000000000 */
[C---:B------:R-:W-:Y:S01]  /*1c40*/  SHF.L.U64.HI R21, R40.reuse, 0x6, R41 ;  /* 0x0000000628157819 */ /* 0x040fe20000010229 */
        /* <DEDUP_REMOVED lines=14> */
[----:B0-----:R-:W-:-:S04]  /*1d30*/  IMAD R12, R19, R6, RZ ;  /* 0x00000006130c7224 */ /* 0x001fc800078e02ff */
[----:B------:R-:W-:Y:S01]  /*1d40*/  IMAD R87, R18, R7, R12 ;  /* 0x0000000712577224 */ /* 0x000fe200078e020c */
[----:B------:R-:W-:Y:S02]  /*1d50*/  SHF.R.S32.HI R0, RZ, 0x1f, R27 ;  /* 0x0000001fff007819 */ /* 0x000fe4000001141b */
[----:B------:R-:W-:Y:S02]  /*1d60*/  SEL R99, R27, RZ, !P0 ;  /* 0x000000ff1b637207 */ /* 0x000fe40004000000 */
[----:B------:R-:W-:Y:S02]  /*1d70*/  SEL R9, R0, RZ, !P0 ;  /* 0x000000ff00097207 */ /* 0x000fe40004000000 */
[----:B------:R-:W-:Y:S01]  /*1d80*/  IADD3 R84, P0, R18, R85, RZ ;  /* 0x0000005512547210 */ /* 0x000fe20007f1e0ff */
[----:B------:R-:W-:-:S04]  /*1d90*/  IMAD.WIDE.U32 R100, R99, UR4, R4 ;  /* 0x0000000463647c25 */ /* 0x000fc8000f8e0004 */
[----:B------:R-:W-:Y:S02]  /*1da0*/  IMAD R0, R9, UR4, RZ ;  /* 0x0000000409007c24 */ /* 0x000fe4000f8e02ff */
[----:B------:R-:W-:Y:S01]  /*1db0*/  IMAD.X R85, R19, 0x1, R35, P0 ;  /* 0x0000000113557824 */ /* 0x000fe200000e0623 */
[----:B------:R-:W-:Y:S01]  /*1dc0*/  IADD3 R35, P3, R100, 0x40, RZ ;  /* 0x0000004064237810 */ /* 0x000fe20007f7e0ff */
        /* <DEDUP_REMOVED lines=15> */
[----:B------:R-:W-:Y:S02]  /*1ec0*/  IMAD.MOV.U32 R88, RZ, RZ, R8 ;  /* 0x000000ffff587224 */ /* 0x000fe400078e0008 */
[----:B------:R-:W-:Y:S01]  /*1ed0*/  IMAD.WIDE.U32 R98, R99, UR4, R4 ;  /* 0x0000000463627c25 */ /* 0x000fe2000f8e0004 */
[----:B------:R-:W-:Y:S01]  /*1ee0*/  ULDC UR4, c[0x0][0x2e4] ;  /* 0x0000b90000047ab9 */ /* 0x000fe20000000800 */
[----:B------:R-:W-:Y:S01]  /*1ef0*/  @!P6 BAR.SYNC.DEFER_BLOCKING 0x9, 0x100 ;  /* 0x024400000000eb1d */ /* 0x000fe20000010000 */
[C---:B------:R-:W-:Y:S01]  /*1f00*/  ISETP.GE.AND P2, PT, R16.reuse, UR4, PT ;  /* 0x0000000410007c0c */ /* 0x040fe2000bf46270 */
[----:B------:R-:W-:Y:S02]  /*1f10*/  IMAD.IADD R3, R16, 0x1, R3 ;  /* 0x0000000110037824 */ /* 0x000fe400078e0203 */
[----:B------:R-:W-:-:S03]  /*1f20*/  IMAD.WIDE.U32 R4, R18, R108, R22 ;  /* 0x0000006c12047225 */ /* 0x000fc600078e0016 */
[----:B------:R-:W-:Y:S01]  /*1f30*/  SHF.R.S32.HI R14, RZ, 0x1f, R3 ;  /* 0x0000001fff0e7819 */ /* 0x000fe20000011403 */
[----:B------:R-:W-:Y:S01]  /*1f40*/  IMAD.IADD R89, R9, 0x1, R87 ;  /* 0x0000000109597824 */ /* 0x000fe200078e0257 */
[----:B-----5:R-:W-:Y:S01]  /*1f50*/  SHF.R.S32.HI R9, RZ, 0x1f, R117 ;  /* 0x0000001fff097819 */ /* 0x020fe20000011475 */
[----:B------:R-:W-:Y:S01]  /*1f60*/  IMAD.IADD R5, R5, 0x1, R13 ;  /* 0x0000000105057824 */ /* 0x000fe200078e020d */
[CC--:B------:R-:W-:Y:S01]  /*1f70*/  LEA.HI R8, R14.reuse, R3.reuse, RZ, 0x6 ;  /* 0x000000030e087211 */ /* 0x0c0fe200078f30ff */
[----:B------:R-:W-:Y:S01]  /*1f80*/  IMAD.IADD R11, R13, 0x1, R11 ;  /* 0x000000010d0b7824 */ /* 0x000fe200078e020b */
[----:B------:R-:W-:Y:S01]  /*1f90*/  LEA.HI R44, R14, R3, RZ, 0x3 ;  /* 0x000000030e2c7211 */ /* 0x000fe200078f18ff */
[----:B------:R-:W-:-:S03]  /*1fa0*/  IMAD.WIDE.U32 R96, R117, R108, R4 ;  /* 0x0000006c75607225 */ /* 0x000fc600078e0004 */
[----:B------:R-:W-:Y:S01]  /*1fb0*/  LOP3.LUT R3, R44, 0x38, RZ, 0xc0, !PT ;  /* 0x000000382c037812 */ /* 0x000fe200078ec0ff */
[----:B------:R-:W-:Y:S01]  /*1fc0*/  IMAD.SHL.U32 R8, R8, 0x80, RZ ;  /* 0x0000008008087824 */ /* 0x000fe200078e00ff */
[----:B------:R-:W-:Y:S01]  /*1fd0*/  LOP3.LUT R20, R199, 0x38, R44, 0xf8, !PT ;  /* 0x00000038c7147812 */ /* 0x000fe200078ef82c */
[-C--:B------:R-:W-:Y:S01]  /*1fe0*/  IMAD.WIDE.U32 R12, R18, R6.reuse, R16 ;  /* 0x00000006120c7225 */ /* 0x080fe200078e0010 */
[----:B------:R-:W-:Y:S02]  /*1ff0*/  LOP3.LUT R14, R200, 0x38, R44, 0xf8, !PT ;  /* 0x00000038c80e7812 */ /* 0x000fe400078ef82c */
[----:B------:R-:W-:Y:S01]  /*2000*/  LOP3.LUT R115, R8, 0xffffe000, RZ, 0xc0, !PT ;  /* 0xffffe00008737812 */ /* 0x000fe200078ec0ff */
[----:B------:R-:W-:Y:S01]  /*2010*/  IMAD R4, R9, R6, RZ ;  /* 0x0000000609047224 */ /* 0x000fe200078e02ff */
[----:B------:R-:W-:Y:S01]  /*2020*/  LOP3.LUT R8, R3, 0x1c0, R202, 0xf8, !PT ;  /* 0x000001c003087812 */ /* 0x000fe200078ef8ca */
[----:B------:R-:W-:Y:S01]  /*2030*/  IMAD R3, R19, R40, RZ ;  /* 0x0000002813037224 */ /* 0x000fe200078e02ff */
[----:B------:R-:W-:Y:S01]  /*2040*/  LOP3.LUT R20, R20, R203, RZ, 0x3c, !PT ;  /* 0x000000cb14147212 */ /* 0x000fe200078e3cff */
[----:B------:R-:W-:Y:S01]  /*2050*/  IMAD.MOV.U32 R86, RZ, RZ, R12 ;  /* 0x000000ffff567224 */ /* 0x000fe200078e000c */
[----:B------:R-:W-:Y:S01]  /*2060*/  LOP3.LUT R12, R201, 0x38, R44, 0xf8, !PT ;  /* 0x00000038c90c7812 */ /* 0x000fe200078ef82c */
[----:B------:R-:W-:Y:S01]  /*2070*/  IMAD R27, R18, R41, R3 ;  /* 0x00000029121b7224 */ /* 0x000fe200078e0203 */
[----:B------:R-:W-:Y:S01]  /*2080*/  LOP3.LUT R14, R14, R205, RZ, 0x3c, !PT ;  /* 0x000000cd0e0e7212 */ /* 0x000fe200078e3cff */
[----:B------:R-:W-:Y:S01]  /*2090*/  IMAD R39, R117, R7, R4 ;  /* 0x0000000775277224 */ /* 0x000fe200078e0204 */
[----:B------:R-:W-:Y:S01]  /*20a0*/  IADD3 R4, P1, R92, R90, RZ ;  /* 0x0000005a5c047210 */ /* 0x000fe20007f3e0ff */
[----:B------:R-:W-:Y:S01]  /*20b0*/  IMAD.IADD R32, R101, 0x1, R33 ;  /* 0x0000000165207824 */ /* 0x000fe200078e0221 */
[----:B------:R-:W-:Y:S01]  /*20c0*/  IADD3 R33, P0, R100, R42, RZ ;  /* 0x0000002a64217210 */ /* 0x000fe20007f1e0ff */
[----:B------:R-:W-:Y:S01]  /*20d0*/  IMAD.IADD R5, R27, 0x1, R91 ;  /* 0x000000011b057824 */ /* 0x000fe200078e025b */
[----:B------:R-:W-:Y:S01]  /*20e0*/  LOP3.LUT R12, R12, R207, RZ, 0x3c, !PT ;  /* 0x000000cf0c0c7212 */ /* 0x000fe200078e3cff */
[----:B------:R-:W-:Y:S01]  /*20f0*/  IMAD R28, R9, R108, RZ ;  /* 0x0000006c091c7224 */ /* 0x000fe200078e02ff */
[----:B------:R-:W-:Y:S01]  /*2100*/  IADD3 R111, R20, R115, R204 ;  /* 0x00000073146f7210 */ /* 0x000fe20007ffe0cc */
[----:B------:R-:W-:Y:S01]  /*2110*/  IMAD.IADD R27, R43, 0x1, R27 ;  /* 0x000000012b1b7824 */ /* 0x000fe200078e021b */
[----:B------:R-:W-:Y:S01]  /*2120*/  LOP3.LUT R8, R8, R209, RZ, 0x3c, !PT ;  /* 0x000000d108087212 */ /* 0x000fe200078e3cff */
[----:B------:R-:W-:Y:S01]  /*2130*/  IMAD.IADD R87, R87, 0x1, R13 ;  /* 0x0000000157577824 */ /* 0x000fe200078e020d */
[----:B------:R-:W-:Y:S01]  /*2140*/  IADD3 R112, R14, R115, R206 ;  /* 0x000000730e707210 */ /* 0x000fe20007ffe0ce */
[----:B------:R-:W-:Y:S01]  /*2150*/  IMAD.X R20, R5, 0x1, R93, P1 ;  /* 0x0000000105147824 */ /* 0x000fe200008e065d */
[----:B------:R-:W-:Y:S01]  /*2160*/  IADD3 R107, P1, R4, R92, RZ ;  /* 0x0000005c046b7210 */ /* 0x000fe20007f3e0ff */
[C---:B------:R-:W-:Y:S01]  /*2170*/  IMAD R31, R117.reuse, R109, R28 ;  /* 0x0000006d751f7224 */ /* 0x040fe200078e021c */
[----:B------:R-:W-:Y:S01]  /*2180*/  IADD3 R113, R12, R115, R208 ;  /* 0x000000730c717210 */ /* 0x000fe20007ffe0d0 */
[----:B------:R-:W-:Y:S01]  /*2190*/  IMAD.WIDE.U32 R94, R117, R108, R10 ;  /* 0x0000006c755e7225 */ /* 0x000fe200078e000a */
[----:B------:R-:W-:-:S02]  /*21a0*/  SHF.L.U64.HI R14, R108, 0x6, R109 ;  /* 0x000000066c0e7819 */ /* 0x000fc4000001026d */
[----:B------:R-:W-:Y:S01]  /*21b0*/  LOP3.LUT R34, R44, 0xfffffff8, RZ, 0xc0, !PT ;  /* 0xfffffff82c227812 */ /* 0x000fe200078ec0ff */
[----:B------:R-:W-:Y:S01]  /*21c0*/  IMAD.X R36, R27, 0x1, R32, P0 ;  /* 0x000000011b247824 */ /* 0x000fe200000e0620 */
[----:B------:R-:W-:Y:S01]  /*21d0*/  IADD3 R37, P0, R33, 0x40, RZ ;  /* 0x0000004021257810 */ /* 0x000fe20007f1e0ff */
[CC--:B------:R-:W-:Y:S01]  /*21e0*/  IMAD.WIDE.U32 R88, R117.reuse, R6.reuse, R88 ;  /* 0x0000000675587225 */ /* 0x0c0fe200078e0058 */
[----:B------:R-:W-:Y:S02]  /*21f0*/  SHF.L.U64.HI R109, R108, 0x7, R109 ;  /* 0x000000076c6d7819 */ /* 0x000fe4000001026d */
[----:B------:R-:W-:Y:S01]  /*2200*/  IADD3 R115, R8, R115, R210 ;  /* 0x0000007308737210 */ /* 0x000fe20007ffe0d2 */
[----:B------:R-:W-:Y:S01]  /*2210*/  IMAD.WIDE.U32 R86, R117, R6, R86 ;  /* 0x0000000675567225 */ /* 0x000fe200078e0056 */
[C-C-:B------:R-:W-:Y:S02]  /*2220*/  SHF.L.U64.HI R10, R6.reuse, 0x5, R7.reuse ;  /* 0x00000005060a7819 */ /* 0x140fe40000010207 */
[----:B------:R-:W-:Y:S01]  /*2230*/  SHF.L.U64.HI R9, R6, 0x6, R7 ;  /* 0x0000000606097819 */ /* 0x000fe20000010207 */
[----:B------:R-:W-:Y:S01]  /*2240*/  IMAD.SHL.U32 R13, R108, 0x20, RZ ;  /* 0x000000206c0d7824 */ /* 0x000fe200078e00ff */
[----:B------:R-:W-:Y:S01]  /*2250*/  SHF.L.U64.HI R3, R40, 0x7, R41 ;  /* 0x0000000728037819 */ /* 0x000fe20000010229 */
[C---:B------:R-:W-:Y:S01]  /*2260*/  IMAD.SHL.U32 R12, R108.reuse, 0x40, RZ ;  /* 0x000000406c0c7824 */ /* 0x040fe200078e00ff */
[----:B------:R-:W-:Y:S01]  /*2270*/  SHF.R.S32.HI R41, RZ, 0x1f, R34 ;  /* 0x0000001fff297819 */ /* 0x000fe20000011422 */
[----:B------:R-:W-:Y:S01]  /*2280*/  IMAD.SHL.U32 R11, R108, 0x80, RZ ;  /* 0x000000806c0b7824 */ /* 0x000fe200078e00ff */
[----:B------:R-:W-:Y:S01]  /*2290*/  SHF.L.U64.HI R108, R6, 0x7, R7 ;  /* 0x00000007066c7819 */ /* 0x000fe20000010207 */
[----:B------:R-:W-:-:S02]  /*22a0*/  IMAD.IADD R29, R97, 0x1, R31 ;  /* 0x00000001611d7824 */ /* 0x000fc400078e021f */
[----:B------:R-:W-:Y:S02]  /*22b0*/  IMAD.IADD R30, R31, 0x1, R95 ;  /* 0x000000011f1e7824 */ /* 0x000fe400078e025f */
[C---:B------:R-:W-:Y:S02]  /*22c0*/  IMAD.SHL.U32 R8, R6.reuse, 0x20, RZ ;  /* 0x0000002006087824 */ /* 0x040fe400078e00ff */
[----:B------:R-:W-:Y:S02]  /*22d0*/  IMAD.SHL.U32 R7, R6, 0x40, RZ ;  /* 0x0000004006077824 */ /* 0x000fe400078e00ff */
[----:B------:R-:W-:Y:S01]  /*22e0*/  IMAD.X R28, R20, 0x1, R93, P1 ;  /* 0x00000001141c7824 */ /* 0x000fe200008e065d */
[----:B------:R-:W-:Y:S01]  /*22f0*/  ISETP.GE.AND P1, PT, R196, UR4, PT ;  /* 0x00000004c4007c0c */ /* 0x000fe2000bf26270 */
[----:B------:R-:W-:Y:S02]  /*2300*/  IMAD.IADD R31, R89, 0x1, R39 ;  /* 0x00000001591f7824 */ /* 0x000fe400078e0227 */
[----:B------:R-:W-:Y:S01]  /*2310*/  IMAD.IADD R38, R39, 0x1, R87 ;  /* 0x0000000127267824 */ /* 0x000fe200078e0257 */
[----:B------:R-:W-:Y:S01]  /*2320*/  SHF.R.S32.HI R39, RZ, 0x3, R44 ;  /* 0x00000003ff277819 */ /* 0x000fe2000001142c */
[----:B------:R-:W-:-:S02]  /*2330*/  IMAD.SHL.U32 R6, R6, 0x80, RZ ;  /* 0x0000008006067824 */ /* 0x000fc400078e00ff */
[----:B------:R-:W-:Y:S02]  /*2340*/  IMAD.X R102, RZ, RZ, R32, P3 ;  /* 0x000000ffff667224 */ /* 0x000fe400018e0620 */
[----:B------:R-:W-:Y:S02]  /*2350*/  IMAD.X R103, RZ, RZ, R36, P0 ;  /* 0x000000ffff677224 */ /* 0x000fe400000e0624 */
[----:B------:R-:W-:-:S07]  /*2360*/  IMAD.IADD R104, R99, 0x1, R45 ;  /* 0x0000000163687824 */ /* 0x000fce00078e022d */
.L_x_7851:
        /* <DEDUP_REMOVED lines=18> */
[----:B------:R-:W-:Y:S01]  /*2490*/  IMAD R47, R44, R11, R46 ;  /* 0x0000000b2c2f7224 */ /* 0x000fe200078e022e */
        /* <DEDUP_REMOVED lines=37> */
.L_x_7770:
[----:B------:R-:W-:Y:S05]  /*26f0*/  BSYNC B1 ;  /* 0x0000000000017941 */ /* 0x000fea0003800000 */
.L_x_7769:
        /* <DEDUP_REMOVED lines=42> */
.L_x_7772:
[----:B------:R-:W-:Y:S05]  /*29a0*/  BSYNC B1 ;  /* 0x0000000000017941 */ /* 0x000fea0003800000 */
.L_x_7771:
        /* <DEDUP_REMOVED lines=48> */
.L_x_7774:
[----:B------:R-:W-:Y:S05]  /*2cb0*/  BSYNC B1 ;  /* 0x0000000000017941 */ /* 0x000fea0003800000 */
.L_x_7773:
        /* <DEDUP_REMOVED lines=31> */
.L_x_7776:
[----:B------:R-:W-:Y:S05]  /*2eb0*/  BSYNC B1 ;  /* 0x0000000000017941 */ /* 0x000fea0003800000 */
.L_x_7775:
[----:B01---5:R-:W-:Y:S01]  /*2ec0*/  IMAD.MOV.U32 R44, RZ, RZ, R56 ;  /* 0x000000ffff2c7224 */ /* 0x023fe200078e0038 */
[----:B------:R-:W-:Y:S01]  /*2ed0*/  ISETP.NE.AND P0, PT, R197, 0x3, PT ;  /* 0x00000003c500780c */ /* 0x000fe20003f05270 */
        /* <DEDUP_REMOVED lines=30> */
[----:B------:R-:W-:Y:S01]  /*30c0*/  PRMT R139, R47, 0x7610, R139 ;  /* 0x000076102f8b7816 */ /* 0x000fe2000000008b */
[----:B------:R-:W-:Y:S06]  /*30d0*/  @!P0 BRA `(.L_x_7777) ;  /* 0x0000000000048947 */ /* 0x000fec0003800000 */
[----:B------:R-:W-:Y:S01]  /*30e0*/  BPT.TRAP 0x1 ;  /* 0x000000040000795c */ /* 0x000fe20000300000 */
.L_x_7777:
[----:B------:R-:W-:Y:S01]  /*30f0*/  IMAD R105, R184, 0x8, R2 ;  /* 0x00000008b8697824 */ /* 0x000fe200078e0202 */
[----:B------:R-:W-:Y:S01]  /*3100*/  SHF.L.U32 R122, R191, 0x1f, RZ ;  /* 0x0000001fbf7a7819 */ /* 0x000fe200000006ff */
[----:B------:R-:W-:Y:S03]  /*3110*/  BSSY B1, `(.L_x_7778) ;  /* 0x0000003000017945 */ /* 0x000fe60003800000 */
[----:B------:R-:W0:Y:S02]  /*3120*/  SYNCS.PHASECHK.TRANS64.TRYWAIT P6, [R105+URZ+0x28890], R122 ;  /* 0x0288907a690075a7 */ /* 0x000e2400080c017f */
[----:B0-----:R-:W-:Y:S05]  /*3130*/  @!P6 BRA `(.L_x_7779) ;  /* 0x000001ac00ece947 */ /* 0x001fea0003800000 */
.L_x_8086:
[----:B------:R-:W-:Y:S05]  /*3140*/  BSYNC B1 ;  /* 0x0000000000017941 */ /* 0x000fea0003800000 */
.L_x_7778:
        /* <DEDUP_REMOVED lines=14> */
[----:B------:R-:W-:Y:S02]  /*3230*/  SHF.R.U64 R160, R82, 0x10, R83 ;  /* 0x0000001052a07819 */ /* 0x000fe40000001253 */
        /* <DEDUP_REMOVED lines=15> */
[----:B------:R-:W-:-:S02]  /*3330*/  IMAD.U32 R47, R45, 0x10000, RZ ;  /* 0x000100002d2f7824 */ /* 0x000fc400078e00ff */
[C---:B------:R-:W-:Y:S01]  /*3340*/  FMUL.FTZ R164, R76.reuse, R160 ;  /* 0x000000a04ca47220 */ /* 0x040fe20000410000 */
[-C--:B------:R-:W-:Y:S01]  /*3350*/  FMUL.FTZ R163, R76, R83.reuse ;  /* 0x000000534ca37220 */ /* 0x080fe20000410000 */
[C---:B------:R-:W-:Y:S01]  /*3360*/  IMAD.U32 R45, R44.reuse, 0x10000, RZ ;  /* 0x000100002c2d7824 */ /* 0x040fe200078e00ff */
[----:B------:R-:W-:Y:S01]  /*3370*/  LOP3.LUT R44, R44, 0xffff0000, RZ, 0xc0, !PT ;  /* 0xffff00002c2c7812 */ /* 0x000fe200078ec0ff */
[----:B------:R-:W-:Y:S01]  /*3380*/  FMUL.FTZ R165, R81, R162 ;  /* 0x000000a251a57220 */ /* 0x000fe20000410000 */
        /* <DEDUP_REMOVED lines=21> */
.L_x_7785:
[----:B------:R-:W-:Y:S05]  /*34e0*/  BSYNC B3 ;  /* 0x0000000000037941 */ /* 0x000fea0003800000 */
.L_x_7784:
[----:B------:R-:W-:Y:S02]  /*34f0*/  ULDC.64 UR4, c[0x0][0x2d8] ;  /* 0x0000b60000047ab9 */ /* 0x000fe40000000a00 */
[----:B------:R-:W-:-:S04]  /*3500*/  LEA R76, P3, R77, UR4, 0x1 ;  /* 0x000000044d4c7c11 */ /* 0x000fc8000f8608ff */
[----:B------:R-:W-:-:S05]  /*3510*/  LEA.HI.X R77, R77, UR5, R156, 0x1, P3 ;  /* 0x000000054d4d7c11 */ /* 0x000fca00098f0c9c */
[----:B--2---:R1:W-:Y:S04]  /*3520*/  STG.E.128 desc[UR40][R76.64], R44 ;  /* 0x0000002c4c007986 */ /* 0x0043e8000c101d28 */
.L_x_7783:
[----:B------:R-:W-:Y:S05]  /*3530*/  BSYNC B2 ;  /* 0x0000000000027941 */ /* 0x000fea0003800000 */
.L_x_7782:
        /* <DEDUP_REMOVED lines=11> */
[----:B------:R-:W-:Y:S02]  /*35f0*/  PRMT R144, R144, 0x5410, R77 ;  /* 0x0000541090907816 */ /* 0x000fe4000000004d */
[----:B------:R-:W-:Y:S02]  /*3600*/  PRMT R141, R141, 0x5410, R76 ;  /* 0x000054108d8d7816 */ /* 0x000fe4000000004c */
[----:B------:R-:W-:Y:S01]  /*3610*/  SHF.R.U64 R83, R72, 0x10, R73 ;  /* 0x0000001048537819 */ /* 0x000fe20000001249 */
[C---:B------:R-:W-:Y:S01]  /*3620*/  IMAD.U32 R72, R46.reuse, 0x10000, RZ ;  /* 0x000100002e487824 */ /* 0x040fe200078e00ff */
[----:B------:R-:W-:Y:S01]  /*3630*/  LOP3.LUT R73, R46, 0xffff0000, RZ, 0xc0, !PT ;  /* 0xffff00002e497812 */ /* 0x000fe200078ec0ff */
[----:B------:R-:W-:Y:S01]  /*3640*/  IMAD.U32 R77, R141, 0x10000, RZ ;  /* 0x000100008d4d7824 */ /* 0x000fe200078e00ff */
[----:B------:R-:W-:Y:S01]  /*3650*/  PRMT R142, R142, 0x5410, R81 ;  /* 0x000054108e8e7816 */ /* 0x000fe20000000051 */
[----:B------:R-:W-:Y:S01]  /*3660*/  IMAD.U32 R81, R144, 0x10000, RZ ;  /* 0x0001000090517824 */ /* 0x000fe200078e00ff */
[----:B------:R-:W-:Y:S01]  /*3670*/  PRMT R140, R140, 0x5410, R83 ;  /* 0x000054108c8c7816 */ /* 0x000fe20000000053 */
        /* <DEDUP_REMOVED lines=8> */
[----:B------:R-:W-:Y:S01]  /*3700*/  IMAD.U32 R45, R44, 0x10000, RZ ;  /* 0x000100002c2d7824 */ /* 0x000fe200078e00ff */
[----:B------:R-:W-:Y:S01]  /*3710*/  LOP3.LUT R144, R144, 0xffff0000, RZ, 0xc0, !PT ;  /* 0xffff000090907812 */ /* 0x000fe200078ec0ff */
[----:B------:R-:W-:Y:S01]  /*3720*/  FMUL.FTZ R83, R47, R80 ;  /* 0x000000502f537220 */ /* 0x000fe20000410000 */
[----:B------:R-:W-:Y:S01]  /*3730*/  LOP3.LUT R141, R141, 0xffff0000, RZ, 0xc0, !PT ;  /* 0xffff00008d8d7812 */ /* 0x000fe200078ec0ff */
[----:B------:R-:W-:Y:S01]  /*3740*/  FFMA.FTZ R72, R72, R81, R73 ;  /* 0x0000005148487223 */ /* 0x000fe20000010049 */
[----:B------:R-:W-:Y:S01]  /*3750*/  FMUL.FTZ R47, R47, R76 ;  /* 0x0000004c2f2f7220 */ /* 0x000fe20000410000 */
[----:B------:R-:W-:Y:S01]  /*3760*/  LOP3.LUT R44, R44, 0xffff0000, RZ, 0xc0, !PT ;  /* 0xffff00002c2c7812 */ /* 0x000fe200078ec0ff */
[----:B------:R-:W-:Y:S01]  /*3770*/  FMUL.FTZ R73, R75, R144 ;  /* 0x000000904b497220 */ /* 0x000fe20000410000 */
[----:B------:R-:W-:-:S02]  /*3780*/  IMAD.U32 R142, R142, 0x10000, RZ ;  /* 0x000100008e8e7824 */ /* 0x000fc400078e00ff */
[-C--:B------:R-:W-:Y:S01]  /*3790*/  FMUL.FTZ R75, R75, R141.reuse ;  /* 0x0000008d4b4b7220 */ /* 0x080fe20000410000 */
[----:B------:R-:W-:Y:S02]  /*37a0*/  IMAD.U32 R140, R140, 0x10000, RZ ;  /* 0x000100008c8c7824 */ /* 0x000fe400078e00ff */
        /* <DEDUP_REMOVED lines=14> */
.L_x_7787:
[----:B------:R-:W-:Y:S05]  /*3890*/  BSYNC B2 ;  /* 0x0000000000027941 */ /* 0x000fea0003800000 */
.L_x_7786:
[----:B------:R-:W-:Y:S02]  /*38a0*/  ULDC.64 UR4, c[0x0][0x2d8] ;  /* 0x0000b60000047ab9 */ /* 0x000fe40000000a00 */
[----:B------:R-:W-:-:S04]  /*38b0*/  LEA R72, P3, R154, UR4, 0x1 ;  /* 0x000000049a487c11 */ /* 0x000fc8000f8608ff */
[----:B------:R-:W-:-:S05]  /*38c0*/  LEA.HI.X R73, R154, UR5, R153, 0x1, P3 ;  /* 0x000000059a497c11 */ /* 0x000fca00098f0c99 */
[----:B--2---:R2:W-:Y:S04]  /*38d0*/  STG.E.128 desc[UR40][R72.64], R44 ;  /* 0x0000002c48007986 */ /* 0x0045e8000c101d28 */
.L_x_7781:
[----:B------:R-:W-:Y:S05]  /*38e0*/  BSYNC B1 ;  /* 0x0000000000017941 */ /* 0x000fea0003800000 */
.L_x_7780:
        /* <DEDUP_REMOVED lines=58> */
.L_x_7793:
[----:B------:R-:W-:Y:S05]  /*3c90*/  BSYNC B3 ;  /* 0x0000000000037941 */ /* 0x000fea0003800000 */
.L_x_7792:
[----:B------:R-:W-:Y:S02]  /*3ca0*/  ULDC.64 UR4, c[0x0][0x2d8] ;  /* 0x0000b60000047ab9 */ /* 0x000fe40000000a00 */
[----:B------:R-:W-:-:S04]  /*3cb0*/  LEA R68, P3, R74, UR4, 0x1 ;  /* 0x000000044a447c11 */ /* 0x000fc8000f8608ff */
[----:B------:R-:W-:-:S05]  /*3cc0*/  LEA.HI.X R69, R74, UR5, R75, 0x1, P3 ;  /* 0x000000054a457c11 */ /* 0x000fca00098f0c4b */
[----:B--2---:R2:W-:Y:S04]  /*3cd0*/  STG.E.128 desc[UR40][R68.64], R44 ;  /* 0x0000002c44007986 */ /* 0x0045e8000c101d28 */
.L_x_7791:
[----:B------:R-:W-:Y:S05]  /*3ce0*/  BSYNC B2 ;  /* 0x0000000000027941 */ /* 0x000fea0003800000 */
.L_x_7790:
        /* <DEDUP_REMOVED lines=53> */
.L_x_7795:
[----:B------:R-:W-:Y:S05]  /*4040*/  BSYNC B2 ;  /* 0x0000000000027941 */ /* 0x000fea0003800000 */
.L_x_7794:
[----:B------:R-:W-:Y:S02]  /*4050*/  ULDC.64 UR4, c[0x0][0x2d8] ;  /* 0x0000b60000047ab9 */ /* 0x000fe40000000a00 */
[----:B------:R-:W-:-:S04]  /*4060*/  LEA R64, P3, R72, UR4, 0x1 ;  /* 0x0000000448407c11 */ /* 0x000fc8000f8608ff */
[----:B------:R-:W-:-:S05]  /*4070*/  LEA.HI.X R65, R72, UR5, R77, 0x1, P3 ;  /* 0x0000000548417c11 */ /* 0x000fca00098f0c4d */
[----:B--2---:R3:W-:Y:S04]  /*4080*/  STG.E.128 desc[UR40][R64.64], R44 ;  /* 0x0000002c40007986 */ /* 0x0047e8000c101d28 */
.L_x_7789:
[----:B------:R-:W-:Y:S05]  /*4090*/  BSYNC B1 ;  /* 0x0000000000017941 */ /* 0x000fea0003800000 */
.L_x_7788:
[----:B------:R-:W-:Y:S01]  /*40a0*/  ISETP.NE.AND P3, PT, R143, RZ, PT ;  /* 0x000000ff8f00720c */ /* 0x000fe20003f65270 */
[----:B------:R-:W-:-:S12]  /*40b0*/  BSSY B1, `(.L_x_7796) ;  /* 0x000007a000017945 */ /* 0x000fd80003800000 */
[----:B------:R-:W-:Y:S05]  /*40c0*/  @P3 BRA `(.L_x_7797) ;  /* 0x0000000400e03947 */ /* 0x000fea0003800000 */
[----:B------:R-:W-:Y:S01]  /*40d0*/  IADD3 R70, P3, P4, R4, R118, R16 ;  /* 0x0000007604467210 */ /* 0x000fe20007c7e010 */
        /* <DEDUP_REMOVED lines=55> */
.L_x_7801:
[----:B------:R-:W-:Y:S05]  /*4450*/  BSYNC B3 ;  /* 0x0000000000037941 */ /* 0x000fea0003800000 */
.L_x_7800:
[----:B------:R-:W-:Y:S02]  /*4460*/  ULDC.64 UR4, c[0x0][0x2d8] ;  /* 0x0000b60000047ab9 */ /* 0x000fe40000000a00 */
[----:B------:R-:W-:-:S04]  /*4470*/  LEA R60, P3, R68, UR4, 0x1 ;  /* 0x00000004443c7c11 */ /* 0x000fc8000f8608ff */
[----:B------:R-:W-:-:S05]  /*4480*/  LEA.HI.X R61, R68, UR5, R73, 0x1, P3 ;  /* 0x00000005443d7c11 */ /* 0x000fca00098f0c49 */
[----:B--2---:R4:W-:Y:S04]  /*4490*/  STG.E.128 desc[UR40][R60.64], R44 ;  /* 0x0000002c3c007986 */ /* 0x0049e8000c101d28 */
.L_x_7799:
[----:B------:R-:W-:Y:S05]  /*44a0*/  BSYNC B2 ;  /* 0x0000000000027941 */ /* 0x000fea0003800000 */
.L_x_7798:
        /* <DEDUP_REMOVED lines=53> */
.L_x_7803:
[----:B------:R-:W-:Y:S05]  /*4800*/  BSYNC B2 ;  /* 0x0000000000027941 */ /* 0x000fea0003800000 */
.L_x_7802:
[----:B------:R-:W-:Y:S02]  /*4810*/  ULDC.64 UR4, c[0x0][0x2d8] ;  /* 0x0000b60000047ab9 */ /* 0x000fe40000000a00 */
[----:B------:R-:W-:-:S04]  /*4820*/  LEA R56, P3, R64, UR4, 0x1 ;  /* 0x0000000440387c11 */ /* 0x000fc8000f8608ff */
[----:B------:R-:W-:-:S05]  /*4830*/  LEA.HI.X R57, R64, UR5, R69, 0x1, P3 ;  /* 0x0000000540397c11 */ /* 0x000fca00098f0c45 */
[----:B--2---:R1:W-:Y:S04]  /*4840*/  STG.E.128 desc[UR40][R56.64], R44 ;  /* 0x0000002c38007986 */ /* 0x0043e8000c101d28 */
.L_x_7797:
[----:B------:R-:W-:Y:S05]  /*4850*/  BSYNC B1 ;  /* 0x0000000000017941 */ /* 0x000fea0003800000 */
.L_x_7796:
        /* <DEDUP_REMOVED lines=56> */
.L_x_7808:
[----:B------:R-:W-:Y:S05]  /*4be0*/  BSYNC B2 ;  /* 0x0000000000027941 */ /* 0x000fea0003800000 */
.L_x_7807:
[----:B------:R-:W-:Y:S01]  /*4bf0*/  ULDC.64 UR4, c[0x0][0x2d8] ;  /* 0x0000b60000047ab9 */ /* 0x000fe20000000a00 */
[----:B------:R-:W-:Y:S01]  /*4c00*/  IMAD.X R54, R57, 0x1, R32, P3 ;  /* 0x0000000139367824 */ /* 0x000fe200018e0620 */
[----:B------:R-:W-:-:S04]  /*4c10*/  LEA R52, P3, R63, UR4, 0x1 ;  /* 0x000000043f347c11 */ /* 0x000fc8000f8608ff */
[----:B------:R-:W-:-:S05]  /*4c20*/  LEA.HI.X R53, R63, UR5, R54, 0x1, P3 ;  /* 0x000000053f357c11 */ /* 0x000fca00098f0c36 */
[----:B--2---:R1:W-:Y:S04]  /*4c30*/  STG.E.128 desc[UR40][R52.64], R44 ;  /* 0x0000002c34007986 */ /* 0x0043e8000c101d28 */
.L_x_7806:
[----:B------:R-:W-:Y:S05]  /*4c40*/  BSYNC B1 ;  /* 0x0000000000017941 */ /* 0x000fea0003800000 */
.L_x_7805:
        /* <DEDUP_REMOVED lines=52> */
.L_x_7810:
[----:B------:R-:W-:Y:S05]  /*4f90*/  BSYNC B1 ;  /* 0x0000000000017941 */ /* 0x000fea0003800000 */
.L_x_7809:
[----:B------:R-:W-:Y:S01]  /*4fa0*/  ULDC.64 UR4, c[0x0][0x2d8] ;  /* 0x0000b60000047ab9 */ /* 0x000fe20000000a00 */
[----:B------:R-:W-:Y:S01]  /*4fb0*/  IMAD.X R57, R57, 0x1, R102, P3 ;  /* 0x0000000139397824 */ /* 0x000fe200018e0666 */
[----:B------:R-:W-:-:S04]  /*4fc0*/  LEA R48, P3, R56, UR4, 0x1 ;  /* 0x0000000438307c11 */ /* 0x000fc8000f8608ff */
[----:B------:R-:W-:-:S05]  /*4fd0*/  LEA.HI.X R49, R56, UR5, R57, 0x1, P3 ;  /* 0x0000000538317c11 */ /* 0x000fca00098f0c39 */
[----:B--2---:R1:W-:Y:S01]  /*4fe0*/  STG.E.128 desc[UR40][R48.64], R44 ;  /* 0x0000002c30007986 */ /* 0x0043e2000c101d28 */
[----:B------:R-:W-:Y:S05]  /*4ff0*/  BRA `(.L_x_7804) ;  /* 0x00000030007c7947 */ /* 0x000fea0003800000 */
.L_x_7768:
        /* <DEDUP_REMOVED lines=84> */
.L_x_7812:
[----:B------:R-:W-:Y:S05]  /*5540*/  BSYNC B1 ;  /* 0x0000000000017941 */ /* 0x000fea0003800000 */
.L_x_7811:
[----:B-----5:R-:W-:Y:S01]  /*5550*/  IMAD.MOV.U32 R76, RZ, RZ, R70 ;  /* 0x000000ffff4c7224 */ /* 0x020fe200078e0046 */
        /* <DEDUP_REMOVED lines=66> */
.L_x_7813:
        /* <DEDUP_REMOVED lines=9> */
.L_x_8087:
[----:B------:R-:W-:Y:S05]  /*5a10*/  BSYNC B1 ;  /* 0x0000000000017941 */ /* 0x000fea0003800000 */
.L_x_7814:
        /* <DEDUP_REMOVED lines=34> */
[----:B------:R-:W-:Y:S02]  /*5c40*/  SHF.R.U64 R167, R46, 0x10, R47 ;  /* 0x000000102ea77819 */ /* 0x000fe4000000122f */
[----:B------:R-:W-:Y:S02]  /*5c50*/  PRMT R163, R163, 0x5410, R172 ;  /* 0x00005410a3a37816 */ /* 0x000fe400000000ac */
[----:B------:R-:W-:Y:S02]  /*5c60*/  PRMT R165, R165, 0x5410, R170 ;  /* 0x00005410a5a57816 */ /* 0x000fe400000000aa */
[----:B------:R-:W-:Y:S01]  /*5c70*/  SHF.R.U64 R166, R48, 0x10, R49 ;  /* 0x0000001030a67819 */ /* 0x000fe20000001231 */
[----:B------:R-:W-:Y:S01]  /*5c80*/  IMAD.U32 R49, R82, 0x10000, RZ ;  /* 0x0001000052317824 */ /* 0x000fe200078e00ff */
[--C-:B------:R-:W-:Y:S01]  /*5c90*/  SHF.R.U64 R169, R50, 0x10, R51.reuse ;  /* 0x0000001032a97819 */ /* 0x100fe20000001233 */
[----:B-1----:R-:W-:Y:S01]  /*5ca0*/  IMAD.U32 R48, R78, 0x10000, RZ ;  /* 0x000100004e307824 */ /* 0x002fe200078e00ff */
[----:B------:R-:W-:Y:S01]  /*5cb0*/  SHF.R.U32.HI R171, RZ, 0x10, R51 ;  /* 0x00000010ffab7819 */ /* 0x000fe20000011633 */
[----:B------:R-:W-:Y:S01]  /*5cc0*/  IMAD.U32 R51, R77, 0x10000, RZ ;  /* 0x000100004d337824 */ /* 0x000fe200078e00ff */
[----:B------:R-:W-:Y:S01]  /*5cd0*/  PRMT R164, R164, 0x5410, R167 ;  /* 0x00005410a4a47816 */ /* 0x000fe200000000a7 */
[----:B------:R-:W-:Y:S01]  /*5ce0*/  IMAD.U32 R167, R163, 0x10000, RZ ;  /* 0x00010000a3a77824 */ /* 0x000fe200078e00ff */
[----:B------:R-:W-:-:S02]  /*5cf0*/  SHF.R.U32.HI R173, RZ, 0x10, R47 ;  /* 0x00000010ffad7819 */ /* 0x000fc4000001162f */
[----:B------:R-:W-:Y:S01]  /*5d00*/  LOP3.LUT R46, R77, 0xffff0000, RZ, 0xc0, !PT ;  /* 0xffff00004d2e7812 */ /* 0x000fe200078ec0ff */
[C---:B------:R-:W-:Y:S01]  /*5d10*/  IMAD.U32 R77, R79.reuse, 0x10000, RZ ;  /* 0x000100004f4d7824 */ /* 0x040fe200078e00ff */
[----:B------:R-:W-:Y:S01]  /*5d20*/  LOP3.LUT R47, R79, 0xffff0000, RZ, 0xc0, !PT ;  /* 0xffff00004f2f7812 */ /* 0x000fe200078ec0ff */
[C---:B------:R-:W-:Y:S01]  /*5d30*/  IMAD.U32 R79, R83.reuse, 0x10000, RZ ;  /* 0x00010000534f7824 */ /* 0x040fe200078e00ff */
[----:B------:R-:W-:Y:S01]  /*5d40*/  LOP3.LUT R50, R83, 0xffff0000, RZ, 0xc0, !PT ;  /* 0xffff000053327812 */ /* 0x000fe200078ec0ff */
[----:B------:R-:W-:Y:S01]  /*5d50*/  IMAD.U32 R83, R165, 0x10000, RZ ;  /* 0x00010000a5537824 */ /* 0x000fe200078e00ff */
[----:B------:R-:W-:Y:S02]  /*5d60*/  LOP3.LUT R81, R81, 0xffff0000, RZ, 0xc0, !PT ;  /* 0xffff000051517812 */ /* 0x000fe400078ec0ff */
[----:B------:R-:W-:Y:S01]  /*5d70*/  PRMT R161, R161, 0x5410, R166 ;  /* 0x00005410a1a17816 */ /* 0x000fe200000000a6 */
[----:B------:R-:W-:Y:S01]  /*5d80*/  FMUL.FTZ R166, R168, R167 ;  /* 0x000000a7a8a67220 */ /* 0x000fe20000410000 */
[----:B------:R-:W-:Y:S01]  /*5d90*/  PRMT R171, R158, 0x5410, R171 ;  /* 0x000054109eab7816 */ /* 0x000fe200000000ab */
[-C--:B------:R-:W-:Y:S01]  /*5da0*/  FMUL.FTZ R170, R168, R83.reuse ;  /* 0x00000053a8aa7220 */ /* 0x080fe20000410000 */
[----:B------:R-:W-:Y:S01]  /*5db0*/  LOP3.LUT R163, R163, 0xffff0000, RZ, 0xc0, !PT ;  /* 0xffff0000a3a37812 */ /* 0x000fe200078ec0ff */
[----:B------:R-:W-:Y:S01]  /*5dc0*/  FFMA.FTZ R83, R51, R83, -R166 ;  /* 0x0000005333537223 */ /* 0x000fe200000108a6 */
[----:B------:R-:W-:Y:S01]  /*5dd0*/  PRMT R162, R162, 0x5410, R173 ;  /* 0x00005410a2a27816 */ /* 0x000fe200000000ad */
[----:B------:R-:W-:Y:S01]  /*5de0*/  IMAD.U32 R168, R171, 0x10000, RZ ;  /* 0x00010000aba87824 */ /* 0x000fe200078e00ff */
[----:B------:R-:W-:Y:S01]  /*5df0*/  LOP3.LUT R158, R165, 0xffff0000, RZ, 0xc0, !PT ;  /* 0xffff0000a59e7812 */ /* 0x000fe200078ec0ff */
[----:B------:R-:W-:Y:S01]  /*5e00*/  FMUL.FTZ R165, R81, R163 ;  /* 0x000000a351a57220 */ /* 0x000fe20000410000 */
[----:B------:R-:W-:Y:S01]  /*5e10*/  SHF.R.U64 R156, R44, 0x10, R45 ;  /* 0x000000102c9c7819 */ /* 0x000fe2000000122d */
[----:B------:R-:W-:-:S02]  /*5e20*/  IMAD.U32 R166, R162, 0x10000, RZ ;  /* 0x00010000a2a67824 */ /* 0x000fc400078e00ff */
[----:B------:R-:W-:Y:S01]  /*5e30*/  FFMA.FTZ R51, R51, R167, R170 ;  /* 0x000000a733337223 */ /* 0x000fe200000100aa */
[-C--:B------:R-:W-:Y:S01]  /*5e40*/  FMUL.FTZ R81, R81, R158.reuse ;  /* 0x0000009e51517220 */ /* 0x080fe20000410000 */
[----:B------:R-:W-:Y:S01]  /*5e50*/  PRMT R156, R128, 0x5432, R156 ;  /* 0x00005432809c7816 */ /* 0x000fe2000000009c */
[C---:B------:R-:W-:Y:S01]  /*5e60*/  FFMA.FTZ R158, R46.reuse, R158, -R165 ;  /* 0x0000009e2e9e7223 */ /* 0x040fe200000108a5 */
[C---:B------:R-:W-:Y:S01]  /*5e70*/  FMUL.FTZ R170, R79.reuse, R168 ;  /* 0x000000a84faa7220 */ /* 0x040fe20000410000 */
[-C--:B------:R-:W-:Y:S01]  /*5e80*/  FMUL.FTZ R165, R79, R166.reuse ;  /* 0x000000a64fa57220 */ /* 0x080fe20000410000 */
[----:B------:R-:W-:Y:S01]  /*5e90*/  FFMA.FTZ R46, R46, R163, R81 ;  /* 0x000000a32e2e7223 */ /* 0x000fe20000010051 */
[----:B------:R-:W-:Y:S02]  /*5ea0*/  IMAD.U32 R45, R80, 0x10000, RZ ;  /* 0x00010000502d7824 */ /* 0x000fe400078e00ff */
[----:B------:R-:W-:Y:S01]  /*5eb0*/  FFMA.FTZ R79, R77, R166, -R170 ;  /* 0x000000a64d4f7223 */ /* 0x000fe200000108aa */
[----:B------:R-:W-:Y:S01]  /*5ec0*/  LOP3.LUT R171, R171, 0xffff0000, RZ, 0xc0, !PT ;  /* 0xffff0000abab7812 */ /* 0x000fe200078ec0ff */
[----:B------:R-:W-:Y:S01]  /*5ed0*/  FFMA.FTZ R77, R77, R168, R165 ;  /* 0x000000a84d4d7223 */ /* 0x000fe200000100a5 */
[----:B------:R-:W-:Y:S01]  /*5ee0*/  LOP3.LUT R162, R162, 0xffff0000, RZ, 0xc0, !PT ;  /* 0xffff0000a2a27812 */ /* 0x000fe200078ec0ff */
[----:B------:R-:W-:Y:S01]  /*5ef0*/  IMAD.U32 R81, R156, 0x10000, RZ ;  /* 0x000100009c517824 */ /* 0x000fe200078e00ff */
[----:B------:R-:W-:Y:S01]  /*5f00*/  LOP3.LUT R80, R80, 0xffff0000, RZ, 0xc0, !PT ;  /* 0xffff000050507812 */ /* 0x000fe200078ec0ff */
[C---:B------:R-:W-:Y:S01]  /*5f10*/  IMAD.U32 R163, R161.reuse, 0x10000, RZ ;  /* 0x00010000a1a37824 */ /* 0x040fe200078e00ff */
[----:B------:R-:W-:Y:S01]  /*5f20*/  LOP3.LUT R165, R161, 0xffff0000, RZ, 0xc0, !PT ;  /* 0xffff0000a1a57812 */ /* 0x000fe200078ec0ff */
[----:B------:R-:W-:Y:S01]  /*5f30*/  IMAD.U32 R44, R76, 0x10000, RZ ;  /* 0x000100004c2c7824 */ /* 0x000fe200078e00ff */
[----:B------:R-:W-:Y:S01]  /*5f40*/  LOP3.LUT R161, R156, 0xffff0000, RZ, 0xc0, !PT ;  /* 0xffff00009ca17812 */ /* 0x000fe200078ec0ff */
[C---:B------:R-:W-:Y:S01]  /*5f50*/  FMUL.FTZ R156, R45.reuse, R81 ;  /* 0x000000512d9c7220 */ /* 0x040fe20000410000 */
[----:B------:R-:W-:Y:S01]  /*5f60*/  LOP3.LUT R76, R76, 0xffff0000, RZ, 0xc0, !PT ;  /* 0xffff00004c4c7812 */ /* 0x000fe200078ec0ff */
[----:B------:R-:W-:Y:S01]  /*5f70*/  FMUL.FTZ R166, R50, R171 ;  /* 0x000000ab32a67220 */ /* 0x000fe20000410000 */
[----:B------:R-:W-:Y:S01]  /*5f80*/  PRMT R160, R160, 0x5410, R169 ;  /* 0x00005410a0a07816 */ /* 0x000fe200000000a9 */
[-C--:B------:R-:W-:Y:S01]  /*5f90*/  FMUL.FTZ R168, R50, R162.reuse ;  /* 0x000000a232a87220 */ /* 0x080fe20000410000 */
[----:B------:R-:W-:Y:S01]  /*5fa0*/  FMUL.FTZ R167, R45, R163 ;  /* 0x000000a32da77220 */ /* 0x000fe20000410000 */
[----:B------:R-:W-:Y:S01]  /*5fb0*/  FMUL.FTZ R45, R80, R165 ;  /* 0x000000a5502d7220 */ /* 0x000fe20000410000 */
[C---:B------:R-:W-:Y:S01]  /*5fc0*/  FFMA.FTZ R156, R44.reuse, R163, R156 ;  /* 0x000000a32c9c7223 */ /* 0x040fe2000001009c */
[C---:B------:R-:W-:Y:S01]  /*5fd0*/  FFMA.FTZ R50, R47.reuse, R162, -R166 ;  /* 0x000000a22f327223 */ /* 0x040fe200000108a6 */
[----:B------:R-:W-:Y:S01]  /*5fe0*/  FFMA.FTZ R168, R47, R171, R168 ;  /* 0x000000ab2fa87223 */ /* 0x000fe200000100a8 */
[----:B------:R-:W-:Y:S01]  /*5ff0*/  FFMA.FTZ R167, R44, R81, -R167 ;  /* 0x000000512ca77223 */ /* 0x000fe200000108a7 */
[-C--:B------:R-:W-:Y:S01]  /*6000*/  FMUL.FTZ R163, R80, R161.reuse ;  /* 0x000000a150a37220 */ /* 0x080fe20000410000 */
[----:B------:R-:W-:Y:S01]  /*6010*/  LOP3.LUT R82, R82, 0xffff0000, RZ, 0xc0, !PT ;  /* 0xffff000052527812 */ /* 0x000fe200078ec0ff */
[----:B------:R-:W-:Y:S01]  /*6020*/  FFMA.FTZ R80, R76, R161, -R45 ;  /* 0x000000a14c507223 */ /* 0x000fe2000001082d */
[C---:B------:R-:W-:Y:S01]  /*6030*/  IMAD.U32 R47, R160.reuse, 0x10000, RZ ;  /* 0x00010000a02f7824 */ /* 0x040fe200078e00ff */
[----:B------:R-:W-:Y:S01]  /*6040*/  LOP3.LUT R81, R160, 0xffff0000, RZ, 0xc0, !PT ;  /* 0xffff0000a0517812 */ /* 0x000fe200078ec0ff */
[C---:B------:R-:W-:Y:S01]  /*6050*/  IMAD.U32 R44, R164.reuse, 0x10000, RZ ;  /* 0x00010000a42c7824 */ /* 0x040fe200078e00ff */
[----:B------:R-:W-:Y:S01]  /*6060*/  LOP3.LUT R45, R164, 0xffff0000, RZ, 0xc0, !PT ;  /* 0xffff0000a42d7812 */ /* 0x000fe200078ec0ff */
[----:B------:R-:W-:Y:S01]  /*6070*/  FFMA.FTZ R163, R76, R165, R163 ;  /* 0x000000a54ca37223 */ /* 0x000fe200000100a3 */
[C---:B------:R-:W-:Y:S01]  /*6080*/  FMUL.FTZ R161, R49.reuse, R47 ;  /* 0x0000002f31a17220 */ /* 0x040fe20000410000 */
[-C--:B------:R-:W-:Y:S01]  /*6090*/  FMUL.FTZ R76, R49, R44.reuse ;  /* 0x0000002c314c7220 */ /* 0x080fe20000410000 */
[----:B------:R-:W-:Y:S01]  /*60a0*/  LOP3.LUT R78, R78, 0xffff0000, RZ, 0xc0, !PT ;  /* 0xffff00004e4e7812 */ /* 0x000fe200078ec0ff */
[C---:B------:R-:W-:Y:S01]  /*60b0*/  FMUL.FTZ R49, R82.reuse, R81 ;  /* 0x0000005152317220 */ /* 0x040fe20000410000 */
[----:B------:R-:W-:Y:S01]  /*60c0*/  FMUL.FTZ R82, R82, R45 ;  /* 0x0000002d52527220 */ /* 0x000fe20000410000 */
[C---:B------:R-:W-:Y:S01]  /*60d0*/  FFMA.FTZ R76, R48.reuse, R47, R76 ;  /* 0x0000002f304c7223 */ /* 0x040fe2000001004c */
[----:B------:R-:W-:Y:S01]  /*60e0*/  FFMA.FTZ R161, R48, R44, -R161 ;  /* 0x0000002c30a17223 */ /* 0x000fe200000108a1 */
        /* <DEDUP_REMOVED lines=15> */
.L_x_7819:
[----:B------:R-:W-:Y:S05]  /*61e0*/  BSYNC B2 ;  /* 0x0000000000027941 */ /* 0x000fea0003800000 */
.L_x_7818:
        /* <DEDUP_REMOVED lines=11> */
.L_x_7817:
[----:B------:R-:W-:Y:S05]  /*62a0*/  BSYNC B1 ;  /* 0x0000000000017941 */ /* 0x000fea0003800000 */
.L_x_7816:
        /* <DEDUP_REMOVED lines=35> */
[--C-:B------:R-:W-:Y:S02]  /*64e0*/  SHF.R.U64 R157, R54, 0x10, R55.reuse ;  /* 0x00000010369d7819 */ /* 0x100fe40000001237 */
[----:B------:R-:W-:-:S02]  /*64f0*/  SHF.R.U32.HI R156, RZ, 0x10, R55 ;  /* 0x00000010ff9c7819 */ /* 0x000fc40000011637 */
[--C-:B------:R-:W-:Y:S01]  /*6500*/  SHF.R.U64 R125, R58, 0x10, R59.reuse ;  /* 0x000000103a7d7819 */ /* 0x100fe2000000123b */
[----:B-1----:R-:W-:Y:S01]  /*6510*/  IMAD.U32 R58, R45, 0x10000, RZ ;  /* 0x000100002d3a7824 */ /* 0x002fe200078e00ff */
[----:B------:R-:W-:Y:S01]  /*6520*/  SHF.R.U32.HI R124, RZ, 0x10, R59 ;  /* 0x00000010ff7c7819 */ /* 0x000fe2000001163b */
[----:B------:R-:W-:Y:S01]  /*6530*/  IMAD.U32 R59, R49, 0x10000, RZ ;  /* 0x00010000313b7824 */ /* 0x000fe200078e00ff */
[----:B------:R-:W-:Y:S01]  /*6540*/  LOP3.LUT R55, R51, 0xffff0000, RZ, 0xc0, !PT ;  /* 0xffff000033377812 */ /* 0x000fe200078ec0ff */
[----:B------:R-:W-:Y:S01]  /*6550*/  IMAD.U32 R51, R155, 0x10000, RZ ;  /* 0x000100009b337824 */ /* 0x000fe200078e00ff */
[----:B------:R-:W-:Y:S01]  /*6560*/  LOP3.LUT R82, R49, 0xffff0000, RZ, 0xc0, !PT ;  /* 0xffff000031527812 */ /* 0x000fe200078ec0ff */
[----:B------:R-:W-:Y:S01]  /*6570*/  IMAD.U32 R49, R151, 0x10000, RZ ;  /* 0x0001000097317824 */ /* 0x000fe200078e00ff */
[----:B------:R-:W-:Y:S01]  /*6580*/  PRMT R152, R152, 0x5410, R125 ;  /* 0x0000541098987816 */ /* 0x000fe2000000007d */
[----:B------:R-:W-:Y:S01]  /*6590*/  FMUL.FTZ R125, R59, R51 ;  /* 0x000000333b7d7220 */ /* 0x000fe20000410000 */
[----:B------:R-:W-:Y:S01]  /*65a0*/  PRMT R153, R153, 0x5410, R124 ;  /* 0x0000541099997816 */ /* 0x000fe2000000007c */
[-C--:B------:R-:W-:Y:S01]  /*65b0*/  FMUL.FTZ R59, R59, R49.reuse ;  /* 0x000000313b3b7220 */ /* 0x080fe20000410000 */
[----:B------:R-:W-:Y:S01]  /*65c0*/  PRMT R149, R149, 0x5410, R156 ;  /* 0x0000541095957816 */ /* 0x000fe2000000009c */
[C---:B------:R-:W-:Y:S01]  /*65d0*/  FFMA.FTZ R49, R58.reuse, R49, -R125 ;  /* 0x000000313a317223 */ /* 0x040fe2000001087d */
[----:B------:R-:W-:Y:S01]  /*65e0*/  LOP3.LUT R151, R151, 0xffff0000, RZ, 0xc0, !PT ;  /* 0xffff000097977812 */ /* 0x000fe200078ec0ff */
[----:B------:R-:W-:Y:S01]  /*65f0*/  IMAD.U32 R124, R153, 0x10000, RZ ;  /* 0x00010000997c7824 */ /* 0x000fe200078e00ff */
[----:B------:R-:W-:Y:S01]  /*6600*/  LOP3.LUT R155, R155, 0xffff0000, RZ, 0xc0, !PT ;  /* 0xffff00009b9b7812 */ /* 0x000fe200078ec0ff */
[----:B------:R-:W-:Y:S01]  /*6610*/  FFMA.FTZ R51, R58, R51, R59 ;  /* 0x000000333a337223 */ /* 0x000fe2000001003b */
[----:B------:R-:W-:Y:S01]  /*6620*/  SHF.R.U64 R159, R52, 0x10, R53 ;  /* 0x00000010349f7819 */ /* 0x000fe20000001235 */
[----:B------:R-:W-:Y:S01]  /*6630*/  IMAD.U32 R58, R149, 0x10000, RZ ;  /* 0x00010000953a7824 */ /* 0x000fe200078e00ff */
[----:B------:R-:W-:Y:S01]  /*6640*/  SHF.R.U64 R147, R56, 0x10, R57 ;  /* 0x0000001038937819 */ /* 0x000fe20000001239 */
[C---:B------:R-:W-:Y:S01]  /*6650*/  FMUL.FTZ R59, R82.reuse, R151 ;  /* 0x00000097523b7220 */ /* 0x040fe20000410000 */
[----:B------:R-:W-:Y:S01]  /*6660*/  LOP3.LUT R56, R45, 0xffff0000, RZ, 0xc0, !PT ;  /* 0xffff00002d387812 */ /* 0x000fe200078ec0ff */
[-C--:B------:R-:W-:Y:S01]  /*6670*/  FMUL.FTZ R125, R82, R155.reuse ;  /* 0x0000009b527d7220 */ /* 0x080fe20000410000 */
[----:B------:R-:W-:Y:S01]  /*6680*/  LOP3.LUT R153, R153, 0xffff0000, RZ, 0xc0, !PT ;  /* 0xffff000099997812 */ /* 0x000fe200078ec0ff */
[----:B------:R-:W-:Y:S01]  /*6690*/  FMUL.FTZ R156, R83, R124 ;  /* 0x0000007c539c7220 */ /* 0x000fe20000410000 */
[----:B------:R-:W-:Y:S01]  /*66a0*/  PRMT R150, R150, 0x5410, R159 ;  /* 0x0000541096967816 */ /* 0x000fe2000000009f */
[----:B------:R-:W-:Y:S01]  /*66b0*/  IMAD.U32 R57, R47, 0x10000, RZ ;  /* 0x000100002f397824 */ /* 0x000fe200078e00ff */
[----:B------:R-:W-:Y:S01]  /*66c0*/  LOP3.LUT R149, R149, 0xffff0000, RZ, 0xc0, !PT ;  /* 0xffff000095957812 */ /* 0x000fe200078ec0ff */
[----:B------:R-:W-:Y:S01]  /*66d0*/  FMUL.FTZ R83, R83, R58 ;  /* 0x0000003a53537220 */ /* 0x000fe20000410000 */
[----:B------:R-:W-:Y:S01]  /*66e0*/  LOP3.LUT R54, R47, 0xffff0000, RZ, 0xc0, !PT ;  /* 0xffff00002f367812 */ /* 0x000fe200078ec0ff */
[----:B------:R-:W-:Y:S01]  /*66f0*/  FFMA.FTZ R146, R56, R155, R59 ;  /* 0x0000009b38927223 */ /* 0x000fe2000001003b */
[----:B------:R-:W-:Y:S01]  /*6700*/  PRMT R154, R154, 0x5410, R147 ;  /* 0x000054109a9a7816 */ /* 0x000fe20000000093 */
[----:B------:R-:W-:Y:S01]  /*6710*/  FFMA.FTZ R82, R56, R151, -R125 ;  /* 0x0000009738527223 */ /* 0x000fe2000001087d */
[----:B------:R-:W-:Y:S01]  /*6720*/  FMUL.FTZ R59, R55, R153 ;  /* 0x00000099373b7220 */ /* 0x000fe20000410000 */
[----:B------:R-:W-:-:S02]  /*6730*/  IMAD.U32 R53, R48, 0x10000, RZ ;  /* 0x0001000030357824 */ /* 0x000fc400078e00ff */
[C---:B------:R-:W-:Y:S01]  /*6740*/  FFMA.FTZ R156, R57.reuse, R58, -R156 ;  /* 0x0000003a399c7223 */ /* 0x040fe2000001089c */
[----:B------:R-:W-:Y:S02]  /*6750*/  IMAD.U32 R56, R150, 0x10000, RZ ;  /* 0x0001000096387824 */ /* 0x000fe400078e00ff */
[----:B------:R-:W-:Y:S01]  /*6760*/  FFMA.FTZ R124, R57, R124, R83 ;  /* 0x0000007c397c7223 */ /* 0x000fe20000010053 */
[-C--:B------:R-:W-:Y:S01]  /*6770*/  FMUL.FTZ R125, R55, R149.reuse ;  /* 0x00000095377d7220 */ /* 0x080fe20000410000 */
[----:B------:R-:W-:Y:S02]  /*6780*/  IMAD.U32 R57, R154, 0x10000, RZ ;  /* 0x000100009a397824 */ /* 0x000fe400078e00ff */
[----:B------:R-:W-:Y:S01]  /*6790*/  FFMA.FTZ R149, R54, R149, -R59 ;  /* 0x0000009536957223 */ /* 0x000fe2000001083b */
[----:B------:R-:W-:Y:S01]  /*67a0*/  IMAD.U32 R52, R44, 0x10000, RZ ;  /* 0x000100002c347824 */ /* 0x000fe200078e00ff */
[----:B------:R-:W-:Y:S01]  /*67b0*/  LOP3.LUT R48, R48, 0xffff0000, RZ, 0xc0, !PT ;  /* 0xffff000030307812 */ /* 0x000fe200078ec0ff */
[C---:B------:R-:W-:Y:S01]  /*67c0*/  FMUL.FTZ R58, R53.reuse, R56 ;  /* 0x00000038353a7220 */ /* 0x040fe20000410000 */
[----:B------:R-:W-:Y:S01]  /*67d0*/  LOP3.LUT R59, R154, 0xffff0000, RZ, 0xc0, !PT ;  /* 0xffff00009a3b7812 */ /* 0x000fe200078ec0ff */
[-C--:B------:R-:W-:Y:S01]  /*67e0*/  FMUL.FTZ R83, R53, R57.reuse ;  /* 0x0000003935537220 */ /* 0x080fe20000410000 */
[----:B------:R-:W-:Y:S01]  /*67f0*/  LOP3.LUT R55, R150, 0xffff0000, RZ, 0xc0, !PT ;  /* 0xffff000096377812 */ /* 0x000fe200078ec0ff */
[----:B------:R-:W-:Y:S01]  /*6800*/  FFMA.FTZ R58, R52, R57, R58 ;  /* 0x00000039343a7223 */ /* 0x000fe2000001003a */
[----:B------:R-:W-:Y:S01]  /*6810*/  PRMT R148, R148, 0x5410, R157 ;  /* 0x0000541094947816 */ /* 0x000fe2000000009d */
[C---:B------:R-:W-:Y:S01]  /*6820*/  IMAD.U32 R45, R46.reuse, 0x10000, RZ ;  /* 0x000100002e2d7824 */ /* 0x040fe200078e00ff */
[----:B------:R-:W-:Y:S01]  /*6830*/  LOP3.LUT R47, R46, 0xffff0000, RZ, 0xc0, !PT ;  /* 0xffff00002e2f7812 */ /* 0x000fe200078ec0ff */
[C---:B------:R-:W-:Y:S01]  /*6840*/  FMUL.FTZ R53, R48.reuse, R59 ;  /* 0x0000003b30357220 */ /* 0x040fe20000410000 */
[----:B------:R-:W-:Y:S01]  /*6850*/  FMUL.FTZ R57, R48, R55 ;  /* 0x0000003730397220 */ /* 0x000fe20000410000 */
[----:B------:R-:W-:Y:S01]  /*6860*/  LOP3.LUT R44, R44, 0xffff0000, RZ, 0xc0, !PT ;  /* 0xffff00002c2c7812 */ /* 0x000fe200078ec0ff */
[C---:B------:R-:W-:Y:S01]  /*6870*/  IMAD.U32 R46, R50.reuse, 0x10000, RZ ;  /* 0x00010000322e7824 */ /* 0x040fe200078e00ff */
[----:B------:R-:W-:Y:S01]  /*6880*/  LOP3.LUT R50, R50, 0xffff0000, RZ, 0xc0, !PT ;  /* 0xffff000032327812 */ /* 0x000fe200078ec0ff */
[----:B------:R-:W-:-:S02]  /*6890*/  IMAD.U32 R48, R148, 0x10000, RZ ;  /* 0x0001000094307824 */ /* 0x000fc400078e00ff */
[----:B------:R-:W-:Y:S01]  /*68a0*/  FFMA.FTZ R83, R52, R56, -R83 ;  /* 0x0000003834537223 */ /* 0x000fe20000010853 */
[----:B------:R-:W-:Y:S01]  /*68b0*/  LOP3.LUT R148, R148, 0xffff0000, RZ, 0xc0, !PT ;  /* 0xffff000094947812 */ /* 0x000fe200078ec0ff */
[C---:B------:R-:W-:Y:S01]  /*68c0*/  IMAD.U32 R52, R152.reuse, 0x10000, RZ ;  /* 0x0001000098347824 */ /* 0x040fe200078e00ff */
[----:B------:R-:W-:Y:S01]  /*68d0*/  LOP3.LUT R152, R152, 0xffff0000, RZ, 0xc0, !PT ;  /* 0xffff000098987812 */ /* 0x000fe200078ec0ff */
[----:B------:R-:W-:Y:S01]  /*68e0*/  FFMA.FTZ R125, R54, R153, R125 ;  /* 0x00000099367d7223 */ /* 0x000fe2000001007d */
        /* <DEDUP_REMOVED lines=13> */
[----:B------:R-:W-:Y:S02]  /*69c0*/  F2FP.BF16.F32.PACK_AB R50, R57, R58 ;  /* 0x0000003a3932723e */ /* 0x000fe400000010ff */
[----:B------:R-:W-:Y:S02]  /*69d0*/  F2FP.BF16.F32.PACK_AB R124, R125, R124 ;  /* 0x0000007c7d7c723e */ /* 0x000fe400000010ff */
[----:B------:R-:W-:Y:S02]  /*69e0*/  F2FP.BF16.F32.PACK_AB R53, R152, R53 ;  /* 0x000000359835723e */ /* 0x000fe400000010ff */
        /* <DEDUP_REMOVED lines=8> */
.L_x_7823:
[----:B------:R-:W-:Y:S05]  /*6a70*/  BSYNC B2 ;  /* 0x0000000000027941 */ /* 0x000fea0003800000 */
.L_x_7822:
        /* <DEDUP_REMOVED lines=11> */
.L_x_7821:
[----:B------:R-:W-:Y:S05]  /*6b30*/  BSYNC B1 ;  /* 0x0000000000017941 */ /* 0x000fea0003800000 */
.L_x_7820:
        /* <DEDUP_REMOVED lines=36> */
[--C-:B------:R-:W-:Y:S02]  /*6d80*/  SHF.R.U32.HI R76, RZ, 0x10, R67.reuse ;  /* 0x00000010ff4c7819 */ /* 0x100fe40000011643 */
[----:B------:R-:W-:Y:S01]  /*6d90*/  SHF.R.U64 R77, R66, 0x10, R67 ;  /* 0x00000010424d7819 */ /* 0x000fe20000001243 */
[----:B------:R-:W-:Y:S01]  /*6da0*/  IMAD.U32 R67, R145, 0x10000, RZ ;  /* 0x0001000091437824 */ /* 0x000fe200078e00ff */
[--C-:B------:R-:W-:Y:S01]  /*6db0*/  SHF.R.U64 R81, R62, 0x10, R63.reuse ;  /* 0x000000103e517819 */ /* 0x100fe2000000123f */
[----:B------:R-:W-:Y:S01]  /*6dc0*/  IMAD.U32 R66, R141, 0x10000, RZ ;  /* 0x000100008d427824 */ /* 0x000fe200078e00ff */
[----:B------:R-:W-:Y:S01]  /*6dd0*/  SHF.R.U32.HI R80, RZ, 0x10, R63 ;  /* 0x00000010ff507819 */ /* 0x000fe2000001163f */
[----:B--2---:R-:W-:Y:S01]  /*6de0*/  IMAD.U32 R63, R49, 0x10000, RZ ;  /* 0x00010000313f7824 */ /* 0x004fe200078e00ff */
[----:B------:R-:W-:Y:S01]  /*6df0*/  SHF.R.U64 R79, R64, 0x10, R65 ;  /* 0x00000010404f7819 */ /* 0x000fe20000001241 */
[----:B------:R-:W-:Y:S01]  /*6e00*/  IMAD.U32 R65, R51, 0x10000, RZ ;  /* 0x0001000033417824 */ /* 0x000fe200078e00ff */
[----:B------:R-:W-:-:S02]  /*6e10*/  LOP3.LUT R64, R49, 0xffff0000, RZ, 0xc0, !PT ;  /* 0xffff000031407812 */ /* 0x000fc400078ec0ff */
[----:B------:R-:W-:Y:S02]  /*6e20*/  LOP3.LUT R145, R145, 0xffff0000, RZ, 0xc0, !PT ;  /* 0xffff000091917812 */ /* 0x000fe400078ec0ff */
[----:B------:R-:W-:Y:S02]  /*6e30*/  PRMT R143, R143, 0x5410, R76 ;  /* 0x000054108f8f7816 */ /* 0x000fe4000000004c */
[----:B------:R-:W-:Y:S01]  /*6e40*/  SHF.R.U64 R83, R60, 0x10, R61 ;  /* 0x000000103c537819 */ /* 0x000fe2000000123d */
[----:B------:R-:W-:Y:S01]  /*6e50*/  IMAD.U32 R61, R48, 0x10000, RZ ;  /* 0x00010000303d7824 */ /* 0x000fe200078e00ff */
[----:B------:R-:W-:Y:S01]  /*6e60*/  PRMT R144, R144, 0x5410, R79 ;  /* 0x0000541090907816 */ /* 0x000fe2000000004f */
[CC--:B------:R-:W-:Y:S01]  /*6e70*/  FMUL.FTZ R79, R63.reuse, R66.reuse ;  /* 0x000000423f4f7220 */ /* 0x0c0fe20000410000 */
[----:B------:R-:W-:Y:S01]  /*6e80*/  PRMT R142, R142, 0x5410, R77 ;  /* 0x000054108e8e7816 */ /* 0x000fe2000000004d */
[----:B------:R-:W-:Y:S01]  /*6e90*/  FMUL.FTZ R77, R63, R67 ;  /* 0x000000433f4d7220 */ /* 0x000fe20000410000 */
[----:B------:R-:W-:Y:S01]  /*6ea0*/  LOP3.LUT R60, R45, 0xffff0000, RZ, 0xc0, !PT ;  /* 0xffff00002d3c7812 */ /* 0x000fe200078ec0ff */
[----:B------:R-:W-:Y:S01]  /*6eb0*/  IMAD.U32 R63, R143, 0x10000, RZ ;  /* 0x000100008f3f7824 */ /* 0x000fe200078e00ff */
[----:B------:R-:W-:Y:S01]  /*6ec0*/  PRMT R138, R138, 0x5410, R81 ;  /* 0x000054108a8a7816 */ /* 0x000fe20000000051 */
[----:B------:R-:W-:Y:S01]  /*6ed0*/  FMUL.FTZ R81, R64, R145 ;  /* 0x0000009140517220 */ /* 0x000fe20000410000 */
[----:B------:R-:W-:Y:S01]  /*6ee0*/  PRMT R139, R139, 0x5410, R80 ;  /* 0x000054108b8b7816 */ /* 0x000fe20000000050 */
[C---:B------:R-:W-:Y:S01]  /*6ef0*/  FFMA.FTZ R77, R58.reuse, R66, -R77 ;  /* 0x000000423a4d7223 */ /* 0x040fe2000001084d */
[----:B------:R-:W-:Y:S01]  /*6f00*/  LOP3.LUT R141, R141, 0xffff0000, RZ, 0xc0, !PT ;  /* 0xffff00008d8d7812 */ /* 0x000fe200078ec0ff */
[----:B------:R-:W-:Y:S01]  /*6f10*/  FFMA.FTZ R79, R58, R67, R79 ;  /* 0x000000433a4f7223 */ /* 0x000fe2000001004f */
[----:B------:R-:W-:Y:S01]  /*6f20*/  LOP3.LUT R62, R48, 0xffff0000, RZ, 0xc0, !PT ;  /* 0xffff0000303e7812 */ /* 0x000fe200078ec0ff */
[----:B------:R-:W-:Y:S01]  /*6f30*/  IMAD.U32 R58, R139, 0x10000, RZ ;  /* 0x000100008b3a7824 */ /* 0x000fe200078e00ff */
[----:B------:R-:W-:Y:S01]  /*6f40*/  PRMT R140, R140, 0x5410, R83 ;  /* 0x000054108c8c7816 */ /* 0x000fe20000000053 */
[----:B------:R-:W-:Y:S01]  /*6f50*/  FFMA.FTZ R66, R60, R141, -R81 ;  /* 0x0000008d3c427223 */ /* 0x000fe20000010851 */
[----:B------:R-:W-:-:S02]  /*6f60*/  IMAD.U32 R48, R47, 0x10000, RZ ;  /* 0x000100002f307824 */ /* 0x000fc400078e00ff */
[C---:B------:R-:W-:Y:S01]  /*6f70*/  FMUL.FTZ R81, R65.reuse, R63 ;  /* 0x0000003f41517220 */ /* 0x040fe20000410000 */
[----:B------:R-:W-:Y:S01]  /*6f80*/  FMUL.FTZ R67, R64, R141 ;  /* 0x0000008d40437220 */ /* 0x000fe20000410000 */
[-C--:B------:R-:W-:Y:S01]  /*6f90*/  FMUL.FTZ R78, R65, R58.reuse ;  /* 0x0000003a414e7220 */ /* 0x080fe20000410000 */
[----:B------:R-:W-:Y:S01]  /*6fa0*/  LOP3.LUT R51, R51, 0xffff0000, RZ, 0xc0, !PT ;  /* 0xffff000033337812 */ /* 0x000fe200078ec0ff */
[----:B------:R-:W-:Y:S01]  /*6fb0*/  FFMA.FTZ R81, R48, R58, -R81 ;  /* 0x0000003a30517223 */ /* 0x000fe20000010851 */
[----:B------:R-:W-:Y:S01]  /*6fc0*/  LOP3.LUT R64, R143, 0xffff0000, RZ, 0xc0, !PT ;  /* 0xffff00008f407812 */ /* 0x000fe200078ec0ff */
[----:B------:R-:W-:Y:S01]  /*6fd0*/  FFMA.FTZ R76, R60, R145, R67 ;  /* 0x000000913c4c7223 */ /* 0x000fe20000010043 */
[----:B------:R-:W-:Y:S01]  /*6fe0*/  LOP3.LUT R58, R139, 0xffff0000, RZ, 0xc0, !PT ;  /* 0xffff00008b3a7812 */ /* 0x000fe200078ec0ff */
[----:B------:R-:W-:Y:S01]  /*6ff0*/  FFMA.FTZ R78, R48, R63, R78 ;  /* 0x0000003f304e7223 */ /* 0x000fe2000001004e */
[----:B------:R-:W-:Y:S01]  /*7000*/  IMAD.U32 R60, R144, 0x10000, RZ ;  /* 0x00010000903c7824 */ /* 0x000fe200078e00ff */
[----:B------:R-:W-:Y:S01]  /*7010*/  LOP3.LUT R49, R47, 0xffff0000, RZ, 0xc0, !PT ;  /* 0xffff00002f317812 */ /* 0x000fe200078ec0ff */
[----:B------:R-:W-:-:S02]  /*7020*/  IMAD.U32 R48, R140, 0x10000, RZ ;  /* 0x000100008c307824 */ /* 0x000fc400078e00ff */
[C---:B------:R-:W-:Y:S01]  /*7030*/  FMUL.FTZ R80, R51.reuse, R64 ;  /* 0x0000004033507220 */ /* 0x040fe20000410000 */
[----:B------:R-:W-:Y:S01]  /*7040*/  FMUL.FTZ R82, R51, R58 ;  /* 0x0000003a33527220 */ /* 0x000fe20000410000 */
[C---:B------:R-:W-:Y:S01]  /*7050*/  FMUL.FTZ R51, R61.reuse, R60 ;  /* 0x0000003c3d337220 */ /* 0x040fe20000410000 */
[----:B------:R-:W-:Y:S01]  /*7060*/  FMUL.FTZ R61, R61, R48 ;  /* 0x000000303d3d7220 */ /* 0x000fe20000410000 */
[----:B------:R-:W-:Y:S01]  /*7070*/  LOP3.LUT R144, R144, 0xffff0000, RZ, 0xc0, !PT ;  /* 0xffff000090907812 */ /* 0x000fe200078ec0ff */
[C---:B------:R-:W-:Y:S01]  /*7080*/  FFMA.FTZ R80, R49.reuse, R58, -R80 ;  /* 0x0000003a31507223 */ /* 0x040fe20000010850 */
[----:B------:R-:W-:Y:S01]  /*7090*/  FFMA.FTZ R58, R56, R48, -R51 ;  /* 0x00000030383a7223 */ /* 0x000fe20000010833 */
[----:B------:R-:W-:Y:S02]  /*70a0*/  IMAD.U32 R47, R50, 0x10000, RZ ;  /* 0x00010000322f7824 */ /* 0x000fe400078e00ff */
        /* <DEDUP_REMOVED lines=33> */
.L_x_7827:
[----:B------:R-:W-:Y:S05]  /*72c0*/  BSYNC B2 ;  /* 0x0000000000027941 */ /* 0x000fea0003800000 */
.L_x_7826:
        /* <DEDUP_REMOVED lines=11> */
.L_x_7825:
[----:B------:R-:W-:Y:S05]  /*7380*/  BSYNC B1 ;  /* 0x0000000000017941 */ /* 0x000fea0003800000 */
.L_x_7824:
        /* <DEDUP_REMOVED lines=42> */
[----:B------:R-:W-:Y:S02]  /*7630*/  SHF.R.U32.HI R71, RZ, 0x10, R71 ;  /* 0x00000010ff477819 */ /* 0x000fe40000011647 */
[----:B------:R-:W-:Y:S02]  /*7640*/  SHF.R.U64 R66, R74, 0x10, R75 ;  /* 0x000000104a427819 */ /* 0x000fe4000000124b */
[----:B------:R-:W-:Y:S01]  /*7650*/  PRMT R134, R134, 0x5410, R69 ;  /* 0x0000541086867816 */ /* 0x000fe20000000045 */
[----:B------:R-:W-:Y:S01]  /*7660*/  IMAD.U32 R69, R128, 0x10000, RZ ;  /* 0x0001000080457824 */ /* 0x000fe200078e00ff */
[----:B------:R-:W-:Y:S02]  /*7670*/  SHF.R.U32.HI R75, RZ, 0x10, R75 ;  /* 0x00000010ff4b7819 */ /* 0x000fe4000001164b */
[----:B------:R-:W-:Y:S01]  /*7680*/  PRMT R136, R136, 0x5410, R71 ;  /* 0x0000541088887816 */ /* 0x000fe20000000047 */
[----:B------:R-:W-:Y:S01]  /*7690*/  FMUL.FTZ R71, R62, R69 ;  /* 0x000000453e477220 */ /* 0x000fe20000410000 */
[----:B------:R-:W-:Y:S01]  /*76a0*/  PRMT R130, R130, 0x5410, R67 ;  /* 0x0000541082827816 */ /* 0x000fe20000000043 */
[----:B------:R-:W-:Y:S01]  /*76b0*/  IMAD.U32 R67, R134, 0x10000, RZ ;  /* 0x0001000086437824 */ /* 0x000fe200078e00ff */
[----:B------:R-:W-:-:S02]  /*76c0*/  PRMT R132, R132, 0x5410, R75 ;  /* 0x0000541084847816 */ /* 0x000fc4000000004b */
[----:B------:R-:W-:Y:S01]  /*76d0*/  PRMT R133, R133, 0x5410, R66 ;  /* 0x0000541085857816 */ /* 0x000fe20000000042 */
        /* <DEDUP_REMOVED lines=14> */
[----:B------:R-:W-:Y:S01]  /*77c0*/  PRMT R135, R135, 0x5410, R76 ;  /* 0x0000541087877816 */ /* 0x000fe2000000004c */
[-C--:B------:R-:W-:Y:S01]  /*77d0*/  FMUL.FTZ R64, R64, R67.reuse ;  /* 0x0000004340407220 */ /* 0x080fe20000410000 */
[----:B------:R-:W-:Y:S01]  /*77e0*/  LOP3.LUT R132, R132, 0xffff0000, RZ, 0xc0, !PT ;  /* 0xffff000084847812 */ /* 0x000fe200078ec0ff */
[-C--:B------:R-:W-:Y:S01]  /*77f0*/  FMUL.FTZ R58, R63, R134.reuse ;  /* 0x000000863f3a7220 */ /* 0x080fe20000410000 */
[----:B------:R-:W-:Y:S01]  /*7800*/  LOP3.LUT R136, R136, 0xffff0000, RZ, 0xc0, !PT ;  /* 0xffff000088887812 */ /* 0x000fe200078ec0ff */
[----:B------:R-:W-:Y:S01]  /*7810*/  FFMA.FTZ R63, R59, R134, -R62 ;  /* 0x000000863b3f7223 */ /* 0x000fe2000001083e */
[----:B------:R-:W-:Y:S01]  /*7820*/  LOP3.LUT R49, R47, 0xffff0000, RZ, 0xc0, !PT ;  /* 0xffff00002f317812 */ /* 0x000fe200078ec0ff */
[C---:B------:R-:W-:Y:S01]  /*7830*/  FFMA.FTZ R69, R48.reuse, R67, -R69 ;  /* 0x0000004330457223 */ /* 0x040fe20000010845 */
[----:B------:R-:W-:Y:S01]  /*7840*/  FFMA.FTZ R64, R48, R71, R64 ;  /* 0x0000004730407223 */ /* 0x000fe20000010040 */
        /* <DEDUP_REMOVED lines=9> */
[-C--:B------:R-:W-:Y:S01]  /*78e0*/  FMUL.FTZ R62, R60, R58.reuse ;  /* 0x0000003a3c3e7220 */ /* 0x080fe20000410000 */
[----:B------:R-:W-:Y:S01]  /*78f0*/  LOP3.LUT R130, R130, 0xffff0000, RZ, 0xc0, !PT ;  /* 0xffff000082827812 */ /* 0x000fe200078ec0ff */
[C---:B------:R-:W-:Y:S02]  /*7900*/  IMAD.U32 R51, R50.reuse, 0x10000, RZ ;  /* 0x0001000032337824 */ /* 0x040fe400078e00ff */
[C---:B------:R-:W-:Y:S01]  /*7910*/  FFMA.FTZ R59, R45.reuse, R58, R59 ;  /* 0x0000003a2d3b7223 */ /* 0x040fe2000001003b */
        /* <DEDUP_REMOVED lines=9> */
[C---:B------:R-:W-:Y:S01]  /*79b0*/  IMAD.U32 R47, R46.reuse, 0x10000, RZ ;  /* 0x000100002e2f7824 */ /* 0x040fe200078e00ff */
[----:B------:R-:W-:Y:S01]  /*79c0*/  LOP3.LUT R137, R137, 0xffff0000, RZ, 0xc0, !PT ;  /* 0xffff000089897812 */ /* 0x000fe200078ec0ff */
[----:B------:R-:W-:Y:S01]  /*79d0*/  FMUL.FTZ R60, R51, R58 ;  /* 0x0000003a333c7220 */ /* 0x000fe20000410000 */
[----:B------:R-:W-:Y:S01]  /*79e0*/  LOP3.LUT R46, R46, 0xffff0000, RZ, 0xc0, !PT ;  /* 0xffff00002e2e7812 */ /* 0x000fe200078ec0ff */
[----:B------:R-:W-:Y:S01]  /*79f0*/  FMUL.FTZ R45, R50, R133 ;  /* 0x00000085322d7220 */ /* 0x000fe20000410000 */
[-C--:B------:R-:W-:Y:S01]  /*7a00*/  FMUL.FTZ R61, R61, R135.reuse ;  /* 0x000000873d3d7220 */ /* 0x080fe20000410000 */
[----:B------:R-:W-:Y:S01]  /*7a10*/  FFMA.FTZ R49, R44, R135, -R49 ;  /* 0x000000872c317223 */ /* 0x000fe20000010831 */
        /* <DEDUP_REMOVED lines=19> */
.L_x_7829:
[----:B------:R-:W-:Y:S05]  /*7b50*/  BSYNC B1 ;  /* 0x0000000000017941 */ /* 0x000fea0003800000 */
.L_x_7828:
        /* <DEDUP_REMOVED lines=10> */
.L_x_7767:
[----:B------:R-:W-:-:S13]  /*7c00*/  ISETP.NE.AND P0, PT, R197, 0x3, PT ;  /* 0x00000003c500780c */ /* 0x000fda0003f05270 */
[----:B------:R-:W-:Y:S05]  /*7c10*/  @!P0 BRA `(.L_x_7830) ;  /* 0x0000000000048947 */ /* 0x000fea0003800000 */
[----:B------:R-:W-:Y:S01]  /*7c20*/  BPT.TRAP 0x1 ;  /* 0x000000040000795c */ /* 0x000fe20000300000 */
.L_x_7830:
        /* <DEDUP_REMOVED lines=9> */
.L_x_8088:
[----:B------:R-:W-:Y:S05]  /*7cc0*/  BSYNC B1 ;  /* 0x0000000000017941 */ /* 0x000fea0003800000 */
.L_x_7831:
        /* <DEDUP_REMOVED lines=20> */
.L_x_7834:
[----:B------:R-:W-:Y:S05]  /*7e10*/  BSYNC B1 ;  /* 0x0000000000017941 */ /* 0x000fea0003800000 */
.L_x_7833:
        /* <DEDUP_REMOVED lines=19> */
.L_x_7836:
[----:B------:R-:W-:Y:S05]  /*7f50*/  BSYNC B1 ;  /* 0x0000000000017941 */ /* 0x000fea0003800000 */
.L_x_7835:
        /* <DEDUP_REMOVED lines=19> */
.L_x_7838:
[----:B------:R-:W-:Y:S05]  /*8090*/  BSYNC B1 ;  /* 0x0000000000017941 */ /* 0x000fea0003800000 */
.L_x_7837:
        /* <DEDUP_REMOVED lines=21> */
.L_x_7804:
[----:B------:R-:W-:Y:S05]  /*81f0*/  BSYNC B0 ;  /* 0x0000000000007941 */ /* 0x000fea0003800000 */
.L_x_7766:
        /* <DEDUP_REMOVED lines=17> */
.L_x_7840:
[----:B------:R-:W-:Y:S05]  /*8310*/  BSYNC B0 ;  /* 0x0000000000007941 */ /* 0x000fea0003800000 */
.L_x_7839:
[----:B------:R-:W2:Y:S01]  /*8320*/  SYNCS.PHASECHK.TRANS64.TRYWAIT P0, [R105+URZ+0x288b0], R122 ;  /* 0x0288b07a690075a7 */ /* 0x000ea2000800017f */
[----:B------:R-:W-:Y:S01]  /*8330*/  ULDC UR42, c[0x0][0x2e4] ;  /* 0x0000b900002a7ab9 */ /* 0x000fe20000000800 */
[----:B------:R-:W-:Y:S01]  /*8340*/  ULDC.64 UR36, c[0x0][0x318] ;  /* 0x0000c60000247ab9 */ /* 0x000fe20000000a00 */
[----:B------:R-:W-:Y:S01]  /*8350*/  ULDC.64 UR38, c[0x0][0x308] ;  /* 0x0000c20000267ab9 */ /* 0x000fe20000000a00 */
[----:B------:R-:W-:Y:S04]  /*8360*/  BSSY B0, `(.L_x_7841) ;  /* 0x0000002000007945 */ /* 0x000fe80003800000 */
[----:B--2---:R-:W-:Y:S05]  /*8370*/  @!P0 BRA `(.L_x_7842) ;  /* 0x0000015c00988947 */ /* 0x004fea0003800000 */
.L_x_8089:
[----:B------:R-:W-:Y:S05]  /*8380*/  BSYNC B0 ;  /* 0x0000000000007941 */ /* 0x000fea0003800000 */
.L_x_7841:
        /* <DEDUP_REMOVED lines=18> */
.L_x_7844:
[----:B------:R-:W-:Y:S05]  /*84b0*/  BSYNC B0 ;  /* 0x0000000000007941 */ /* 0x000fea0003800000 */
.L_x_7843:
        /* <DEDUP_REMOVED lines=19> */
.L_x_7846:
[----:B------:R-:W-:Y:S05]  /*85f0*/  BSYNC B0 ;  /* 0x0000000000007941 */ /* 0x000fea0003800000 */
.L_x_7845:
        /* <DEDUP_REMOVED lines=19> */
.L_x_7848:
[----:B------:R-:W-:Y:S05]  /*8730*/  BSYNC B0 ;  /* 0x0000000000007941 */ /* 0x000fea0003800000 */
.L_x_7847:
        /* <DEDUP_REMOVED lines=19> */
.L_x_7850:
[----:B------:R-:W-:Y:S05]  /*8870*/  BSYNC B0 ;  /* 0x0000000000007941 */ /* 0x000fea0003800000 */
.L_x_7849:
        /* <DEDUP_REMOVED lines=22> */
.L_x_7761:
[----:B------:R-:W-:Y:S01]  /*89e0*/  ISETP.GE.AND P2, PT, R123, 0x1, PT ;  /* 0x000000017b00780c */ /* 0x000fe20003f46270 */
[----:B------:R-:W-:Y:S01]  /*89f0*/  IMAD.MOV.U32 R3, RZ, RZ, RZ ;  /* 0x000000ffff037224 */ /* 0x000fe200078e00ff */
[----:B------:R-:W-:Y:S02]  /*8a00*/  PLOP3.LUT P1, PT, PT, PT, PT, 0x80, 0x0 ;  /* 0x000000000000781c */ /* 0x000fe40003f2f070 */
[----:B------:R-:W-:Y:S01]  /*8a10*/  CS2R R20, SRZ ;  /* 0x0000000000147805 */ /* 0x000fe2000001ff00 */
[----:B------:R-:W-:Y:S01]  /*8a20*/  IMAD.MOV.U32 R151, RZ, RZ, RZ ;  /* 0x000000ffff977224 */ /* 0x000fe200078e00ff */
        /* <DEDUP_REMOVED lines=29> */
[----:B------:R-:W-:Y:S02]  /*8c00*/  IMAD.MOV.U32 R59, RZ, RZ, RZ ;  /* 0x000000ffff3b7224 */ /* 0x000fe400078e00ff */
[----:B------:R-:W-:Y:S02]  /*8c10*/  IMAD.MOV.U32 R10, RZ, RZ, RZ ;  /* 0x000000ffff0a7224 */ /* 0x000fe400078e00ff */
[----:B------:R-:W-:Y:S01]  /*8c20*/  IMAD.MOV.U32 R90, RZ, RZ, RZ ;  /* 0x000000ffff5a7224 */ /* 0x000fe200078e00ff */
[----:B------:R-:W-:Y:S06]  /*8c30*/  @P0 BRA `(.L_x_7852) ;  /* 0x00000000000c0947 */ /* 0x000fec0003800000 */
[----:B------:R-:W1:Y:S01]  /*8c40*/  FENCE.VIEW.ASYNC.G ;  /* 0x00000000000073c6 */ /* 0x000e620000000100 */
[----:B------:R-:W-:Y:S05]  /*8c50*/  WARPSYNC.ALL ;  /* 0x0000000000007948 */ /* 0x000fea0003800000 */
[----:B-1----:R-:W-:Y:S06]  /*8c60*/  BAR.ARV 0xc, 0x120 ;  /* 0x0304800000007b1d */ /* 0x002fec0000002000 */
.L_x_7852:
[----:B------:R-:W-:Y:S02]  /*8c70*/  IMAD.MOV.U32 R58, RZ, RZ, RZ ;  /* 0x000000ffff3a7224 */ /* 0x000fe400078e00ff */
[----:B------:R-:W-:Y:S01]  /*8c80*/  IMAD.MOV.U32 R11, RZ, RZ, RZ ;  /* 0x000000ffff0b7224 */ /* 0x000fe200078e00ff */
[----:B------:R-:W-:Y:S06]  /*8c90*/  @!P2 BRA `(.L_x_7853) ;  /* 0x000000d80020a947 */ /* 0x000fec0003800000 */
[----:B------:R-:W-:-:S03]  /*8ca0*/  UMOV UR4, 0xffffffff ;  /* 0xffffffff00047882 */ /* 0x000fc60000000000 */
[----:B------:R-:W-:Y:S05]  /*8cb0*/  BRA.DIV UR4, `(.L_x_7854) ;  /* 0x00000156045c7947 */ /* 0x000fea000b800000 */
[----:B------:R1:W2:Y:S02]  /*8cc0*/  SHFL.IDX PT, R192, R231, RZ, 0x1f ;  /* 0x00001fffe7c07589 */ /* 0x0002a400000e0000 */
.L_x_8092:
[----:B--2---:R-:W-:Y:S02]  /*8cd0*/  LEA.HI R0, R192, R192, RZ, 0x1 ;  /* 0x000000c0c0007211 */ /* 0x004fe400078f08ff */
[----:B------:R-:W-:Y:S02]  /*8ce0*/  LOP3.LUT P0, RZ, R226, 0x3ff, RZ, 0xc0, !PT ;  /* 0x000003ffe2ff7812 */ /* 0x000fe4000780c0ff */
[----:B------:R-:W-:Y:S02]  /*8cf0*/  LOP3.LUT R3, R0, 0x1e, RZ, 0xc0, !PT ;  /* 0x0000001e00037812 */ /* 0x000fe400078ec0ff */
[----:B------:R-:W-:-:S03]  /*8d00*/  P2R R24, PR, RZ, 0x1 ;  /* 0x00000001ff187803 */ /* 0x000fc60000000000 */
[----:B------:R-:W-:-:S04]  /*8d10*/  IMAD.IADD R3, R192, 0x1, -R3 ;  /* 0x00000001c0037824 */ /* 0x000fc800078e0a03 */
[----:B------:R-:W-:-:S05]  /*8d20*/  IMAD R3, R3, 0x2000, R226 ;  /* 0x0000200003037824 */ /* 0x000fca00078e02e2 */
[----:B------:R-:W-:-:S04]  /*8d30*/  SHF.R.U32.HI R3, RZ, 0x4, R3 ;  /* 0x00000004ff037819 */ /* 0x000fc80000011603 */
[----:B------:R-:W-:Y:S01]  /*8d40*/  LOP3.LUT R52, R3, 0x3fff, RZ, 0xc0, !PT ;  /* 0x00003fff03347812 */ /* 0x000fe200078ec0ff */
[----:B------:R-:W-:Y:S06]  /*8d50*/  @!P0 BRA `(.L_x_7855) ;  /* 0x0000000000408947 */ /* 0x000fec0003800000 */
[----:B------:R-:W-:Y:S01]  /*8d60*/  MOV R0, 0x0 ;  /* 0x0000000000007802 */ /* 0x000fe20000000f00 */
[----:B------:R-:W-:Y:S01]  /*8d70*/  ULDC.64 UR4, c[0x4][0x1b8] ;  /* 0x01006e0000047ab9 */ /* 0x000fe20000000a00 */
[----:B------:R-:W-:Y:S01]  /*8d80*/  ULDC.64 UR6, c[0x4][0x1c0] ;  /* 0x0100700000067ab9 */ /* 0x000fe20000000a00 */
[----:B------:R-:W-:Y:S01]  /*8d90*/  IMAD.U32 R4, RZ, RZ, UR4 ;  /* 0x00000004ff047e24 */ /* 0x000fe2000f8e00ff */
[----:B------:R2:W3:Y:S01]  /*8da0*/  LDC.64 R14, c[0x4][R0] ;  /* 0x01000000000e7b82 */ /* 0x0004e20000000a00 */
        /* <DEDUP_REMOVED lines=8> */
[----:B--2---:R-:W-:-:S07]  /*8e30*/  IMAD.MOV.U32 R13, RZ, RZ, RZ ;  /* 0x000000ffff0d7224 */ /* 0x004fce00078e00ff */
[----:B------:R-:W-:-:S07]  /*8e40*/  LEPC R20, `(.L_x_7855) ;  /* 0x000000001014794e */ /* 0x000fce0000000000 */
[----:B01-3-5:R-:W-:Y:S05]  /*8e50*/  CALL.ABS.NOINC R14 ;  /* 0x000000000e007343 */ /* 0x02bfea0003c00000 */
.L_x_7855:
[----:B------:R-:W-:Y:S02]  /*8e60*/  ULDC UR4, c[0x0][0x3d4] ;  /* 0x0000f50000047ab9 */ /* 0x000fe40000000800 */
[----:B------:R-:W-:-:S13]  /*8e70*/  ISETP.LT.AND P0, PT, RZ, UR4, PT ;  /* 0x00000004ff007c0c */ /* 0x000fda000bf01270 */
[----:B------:R-:W-:Y:S05]  /*8e80*/  @P0 BRA `(.L_x_7856) ;  /* 0x00000000003c0947 */ /* 0x000fea0003800000 */
[----:B------:R-:W-:-:S04]  /*8e90*/  LEA.HI R0, R223, R223, RZ, 0x1 ;  /* 0x000000dfdf007211 */ /* 0x000fc800078f08ff */
[----:B------:R-:W-:-:S05]  /*8ea0*/  LOP3.LUT R0, R0, 0xfffffffe, RZ, 0xc0, !PT ;  /* 0xfffffffe00007812 */ /* 0x000fca00078ec0ff */
[----:B------:R-:W-:-:S05]  /*8eb0*/  IMAD.IADD R0, R223, 0x1, -R0 ;  /* 0x00000001df007824 */ /* 0x000fca00078e0a00 */
[----:B------:R-:W-:-:S04]  /*8ec0*/  SHF.L.U32 R3, R0, 0x1f, RZ ;  /* 0x0000001f00037819 */ /* 0x000fc800000006ff */
[----:B------:R2:W3:Y:S03]  /*8ed0*/  SYNCS.PHASECHK.TRANS64.TRYWAIT P0, [R2+URZ+0x28800], R3 ;  /* 0x02880003020075a7 */ /* 0x0004e6000800017f */
[----:B---3--:R-:W-:Y:S05]  /*8ee0*/  @!P0 NANOSLEEP.SYNCS 0x989680 ;  /* 0x009896800000895d */ /* 0x008fea0003900000 */
[----:B------:R-:W3:Y:S01]  /*8ef0*/  @!P0 SYNCS.PHASECHK.TRANS64 P0, [R2+URZ+0x28800], R3 ;  /* 0x02880003020085a7 */ /* 0x000ee2000800007f */
[----:B------:R-:W-:Y:S04]  /*8f00*/  BSSY B0, `(.L_x_7857) ;  /* 0x0000006000007945 */ /* 0x000fe80003800000 */
[----:B---3--:R-:W-:Y:S05]  /*8f10*/  @P0 BRA `(.L_x_7858) ;  /* 0x0000000000100947 */ /* 0x008fea0003800000 */
.L_x_7859:
[----:B---3--:R3:W4:Y:S02]  /*8f20*/  SYNCS.PHASECHK.TRANS64.TRYWAIT P0, [R2+URZ+0x28800], R3 ;  /* 0x02880003020075a7 */ /* 0x008724000800017f */
[----:B----4-:R-:W-:Y:S05]  /*8f30*/  @!P0 NANOSLEEP.SYNCS 0x989680 ;  /* 0x009896800000895d */ /* 0x010fea0003900000 */
[----:B------:R-:W4:Y:S02]  /*8f40*/  @!P0 SYNCS.PHASECHK.TRANS64 P0, [R2+URZ+0x28800], R3 ;  /* 0x02880003020085a7 */ /* 0x000f24000800007f */
[----:B----4-:R-:W-:Y:S05]  /*8f50*/  @!P0 BRA `(.L_x_7859) ;  /* 0xfffffffc00f08947 */ /* 0x010fea000383ffff */
.L_x_7858:
[----:B------:R-:W-:Y:S05]  /*8f60*/  BSYNC B0 ;  /* 0x0000000000007941 */ /* 0x000fea0003800000 */
.L_x_7857:
[----:B------:R-:W-:Y:S05]  /*8f70*/  BRA `(.L_x_7860) ;  /* 0x0000005400787947 */ /* 0x000fea0003800000 */
.L_x_7856:
[----:B------:R-:W2:Y:S01]  /*8f80*/  LDC.64 R12, c[0x0][0x3d8] ;  /* 0x0000f600ff0c7b82 */ /* 0x000ea20000000a00 */
[----:B-----5:R-:W-:Y:S01]  /*8f90*/  SHF.R.S32.HI R3, RZ, 0x1f, R117 ;  /* 0x0000001fff037819 */ /* 0x020fe20000011475 */
[----:B------:R-:W-:Y:S01]  /*8fa0*/  IMAD.MOV.U32 R6, RZ, RZ, R16 ;  /* 0x000000ffff067224 */ /* 0x000fe200078e0010 */
[----:B------:R-:W-:Y:S01]  /*8fb0*/  ISETP.NE.AND P4, PT, R24, RZ, PT ;  /* 0x000000ff1800720c */ /* 0x000fe20003f85270 */
[----:B------:R-:W-:Y:S01]  /*8fc0*/  IMAD.MOV.U32 R7, RZ, RZ, R17 ;  /* 0x000000ffff077224 */ /* 0x000fe200078e0011 */
[--C-:B------:R-:W-:Y:S01]  /*8fd0*/  SHF.R.S32.HI R5, RZ, 0x1f, R22.reuse ;  /* 0x0000001fff057819 */ /* 0x100fe20000011416 */
[----:B------:R-:W-:Y:S02]  /*8fe0*/  IMAD.MOV.U32 R4, RZ, RZ, R22 ;  /* 0x000000ffff047224 */ /* 0x000fe400078e0016 */
[----:B------:R-:W3:Y:S01]  /*8ff0*/  LDC.64 R14, c[0x0][0x3e8] ;  /* 0x0000fa00ff0e7b82 */ /* 0x000ee20000000a00 */
[-C--:B--2---:R-:W-:Y:S01]  /*9000*/  IMAD R0, R3, R12.reuse, RZ ;  /* 0x0000000c03007224 */ /* 0x084fe200078e02ff */
[----:B------:R-:W-:Y:S01]  /*9010*/  SHF.L.U64.HI R30, R12, 0x5, R13 ;  /* 0x000000050c1e7819 */ /* 0x000fe2000001020d */
[----:B------:R-:W-:-:S04]  /*9020*/  IMAD.WIDE.U32 R8, R18, R12, R6 ;  /* 0x0000000c12087225 */ /* 0x000fc800078e0006 */
[----:B------:R-:W-:Y:S02]  /*9030*/  IMAD R21, R19, R12, RZ ;  /* 0x0000000c13157224 */ /* 0x000fe400078e02ff */
[-C--:B---3--:R-:W-:Y:S01]  /*9040*/  IMAD R20, R3, R14.reuse, RZ ;  /* 0x0000000e03147224 */ /* 0x088fe200078e02ff */
        /* <DEDUP_REMOVED lines=39> */
[----:B01-3--:R-:W-:Y:S05]  /*92c0*/  CALL.ABS.NOINC R14 ;  /* 0x000000000e007343 */ /* 0x00bfea0003c00000 */
.L_x_7861:
[----:B------:R-:W2:Y:S01]  /*92d0*/  LDC.64 R12, c[0x0][0x3d8] ;  /* 0x0000f600ff0c7b82 */ /* 0x000ea20000000a00 */
[----:B------:R-:W-:Y:S01]  /*92e0*/  SHF.R.S32.HI R3, RZ, 0x1f, R193 ;  /* 0x0000001fff037819 */ /* 0x000fe200000114c1 */
[----:B------:R-:W-:Y:S01]  /*92f0*/  ULDC.U8 UR4, c[0x0][0x3f0] ;  /* 0x0000fc0000047ab9 */ /* 0x000fe20000000000 */
[----:B------:R-:W-:Y:S01]  /*9300*/  BSSY B0, `(.L_x_7862) ;  /* 0x000051d000007945 */ /* 0x000fe20003800000 */
[----:B------:R-:W-:-:S04]  /*9310*/  ISETP.NE.AND P0, PT, RZ, UR4, PT ;  /* 0x00000004ff007c0c */ /* 0x000fc8000bf05270 */
[----:B------:R-:W3:Y:S01]  /*9320*/  LDC.64 R10, c[0x0][0x3e8] ;  /* 0x0000fa00ff0a7b82 */ /* 0x000ee20000000a00 */
[-C--:B--2---:R-:W-:Y:S02]  /*9330*/  IMAD R0, R3, R12.reuse, RZ ;  /* 0x0000000c03007224 */ /* 0x084fe400078e02ff */
[----:B------:R-:W-:-:S04]  /*9340*/  IMAD.WIDE.U32 R4, R193, R12, RZ ;  /* 0x0000000cc1047225 */ /* 0x000fc800078e00ff */
[-C--:B---3--:R-:W-:Y:S02]  /*9350*/  IMAD R6, R3, R10.reuse, RZ ;  /* 0x0000000a03067224 */ /* 0x088fe400078e02ff */
        /* <DEDUP_REMOVED lines=12> */
[----:B------:R-:W2:Y:S01]  /*9420*/  LDC R0, c[0x0][0x428] ;  /* 0x00010a00ff007b82 */ /* 0x000ea20000000800 */
        /* <DEDUP_REMOVED lines=11> */
[----:B--2---:R-:W-:-:S13]  /*94e0*/  ISETP.NE.AND P4, PT, R0, 0x1, PT ;  /* 0x000000010000780c */ /* 0x004fda0003f85270 */
[----:B------:R-:W2:Y:S08]  /*94f0*/  @P4 LDC R20, c[0x0][0x42c] ;  /* 0x00010b00ff144b82 */ /* 0x000eb00000000800 */
[----:B------:R-:W3:Y:S01]  /*9500*/  @P4 LDC R21, c[0x0][0x430] ;  /* 0x00010c00ff154b82 */ /* 0x000ee20000000800 */
        /* <DEDUP_REMOVED lines=22> */
.L_x_7865:
[----:B------:R-:W-:Y:S05]  /*9670*/  BSYNC B1 ;  /* 0x0000000000017941 */ /* 0x000fea0003800000 */
.L_x_7864:
[----:B------:R-:W-:Y:S04]  /*9680*/  BSSY B1, `(.L_x_7866) ;  /* 0x0000017000017945 */ /* 0x000fe80003800000 */
[----:B------:R-:W-:Y:S05]  /*9690*/  @P1 BRA `(.L_x_7867) ;  /* 0x0000000000541947 */ /* 0x000fea0003800000 */
[----:B----4-:R-:W-:Y:S01]  /*96a0*/  IADD3 R9, P2, P3, R63, R29, R6 ;  /* 0x0000001d3f097210 */ /* 0x010fe20007b5e006 */
        /* <DEDUP_REMOVED lines=20> */
.L_x_7867:
[----:B------:R-:W-:Y:S05]  /*97f0*/  BSYNC B1 ;  /* 0x0000000000017941 */ /* 0x000fea0003800000 */
.L_x_7866:
[----:B-----5:R-:W-:Y:S01]  /*9800*/  IMAD.MOV.U32 R3, RZ, RZ, R48 ;  /* 0x000000ffff037224 */ /* 0x020fe200078e0030 */
[-C--:B------:R-:W-:Y:S01]  /*9810*/  ISETP.GE.AND P2, PT, R187, R72.reuse, PT ;  /* 0x00000048bb00720c */ /* 0x080fe20003f46270 */
[----:B------:R-:W-:Y:S01]  /*9820*/  IMAD R0, R193, 0x80, R18 ;  /* 0x00000080c1007824 */ /* 0x000fe200078e0212 */
[----:B------:R-:W-:Y:S01]  /*9830*/  BSSY B1, `(.L_x_7868) ;  /* 0x0000048000017945 */ /* 0x000fe20003800000 */
[----:B----4-:R-:W-:Y:S01]  /*9840*/  IMAD.MOV.U32 R8, RZ, RZ, R49 ;  /* 0x000000ffff087224 */ /* 0x010fe200078e0031 */
[----:B------:R-:W-:Y:S01]  /*9850*/  ISETP.GE.AND P3, PT, R189, R72, PT ;  /* 0x00000048bd00720c */ /* 0x000fe20003f66270 */
[----:B------:R-:W-:Y:S01]  /*9860*/  IMAD.MOV.U32 R15, RZ, RZ, R53 ;  /* 0x000000ffff0f7224 */ /* 0x000fe200078e0035 */
[----:B------:R-:W-:Y:S01]  /*9870*/  PRMT R53, R53, 0x5410, R3 ;  /* 0x0000541035357816 */ /* 0x000fe20000000003 */
[----:B------:R-:W-:Y:S01]  /*9880*/  IMAD R3, R219, 0x20, R0 ;  /* 0x00000020db037824 */ /* 0x000fe200078e0200 */
[----:B------:R-:W-:Y:S01]  /*9890*/  PRMT R78, R8, 0x7610, R78 ;  /* 0x00007610084e7816 */ /* 0x000fe2000000004e */
[----:B------:R-:W-:Y:S01]  /*98a0*/  IMAD.MOV.U32 R0, RZ, RZ, R44 ;  /* 0x000000ffff007224 */ /* 0x000fe200078e002c */
[----:B------:R-:W-:Y:S01]  /*98b0*/  CS2R R26, SRZ ;  /* 0x00000000001a7805 */ /* 0x000fe2000001ff00 */
[----:B------:R-:W-:Y:S01]  /*98c0*/  IMAD.MOV.U32 R8, RZ, RZ, R50 ;  /* 0x000000ffff087224 */ /* 0x000fe200078e0032 */
[----:B------:R-:W-:Y:S01]  /*98d0*/  CS2R R34, SRZ ;  /* 0x0000000000227805 */ /* 0x000fe2000001ff00 */
[----:B------:R-:W-:Y:S01]  /*98e0*/  IMAD.MOV.U32 R9, RZ, RZ, R45 ;  /* 0x000000ffff097224 */ /* 0x000fe200078e002d */
[----:B------:R-:W-:Y:S01]  /*98f0*/  PRMT R68, R0, 0x7610, R68 ;  /* 0x0000761000447816 */ /* 0x000fe20000000044 */
[----:B--2---:R-:W-:Y:S01]  /*9900*/  @P4 IMAD.HI.U32 R0, R3, R20, RZ ;  /* 0x0000001403004227 */ /* 0x004fe200078e00ff */
[----:B------:R-:W-:-:S02]  /*9910*/  PRMT R79, R8, 0x7610, R79 ;  /* 0x00007610084f7816 */ /* 0x000fc4000000004f */
[----:B------:R-:W-:Y:S02]  /*9920*/  CS2R R30, SRZ ;  /* 0x00000000001e7805 */ /* 0x000fe4000001ff00 */
[----:B------:R-:W-:Y:S01]  /*9930*/  PRMT R67, R9, 0x7610, R67 ;  /* 0x0000761009437816 */ /* 0x000fe20000000043 */
[----:B------:R-:W-:Y:S01]  /*9940*/  IMAD.MOV.U32 R8, RZ, RZ, R51 ;  /* 0x000000ffff087224 */ /* 0x000fe200078e0033 */
[----:B---3--:R-:W-:Y:S01]  /*9950*/  @P4 SHF.R.U32.HI R3, RZ, R21, R0 ;  /* 0x00000015ff034219 */ /* 0x008fe20000011600 */
        /* <DEDUP_REMOVED lines=20> */
[C---:B------:R-:W-:Y:S01]  /*9aa0*/  IMAD R77, R3.reuse, R11, R8 ;  /* 0x0000000b034d7224 */ /* 0x040fe200078e0208 */
[----:B------:R-:W-:Y:S01]  /*9ab0*/  CS2R R20, SRZ ;  /* 0x0000000000147805 */ /* 0x000fe2000001ff00 */
[----:B------:R-:W-:Y:S01]  /*9ac0*/  IMAD.WIDE.U32 R58, R3, R12, R58 ;  /* 0x0000000c033a7225 */ /* 0x000fe200078e003a */
[----:B------:R-:W-:-:S02]  /*9ad0*/  CS2R R8, SRZ ;  /* 0x0000000000087805 */ /* 0x000fc4000001ff00 */
[----:B------:R-:W-:Y:S01]  /*9ae0*/  CS2R R28, SRZ ;  /* 0x00000000001c7805 */ /* 0x000fe2000001ff00 */
[----:B------:R-:W-:-:S04]  /*9af0*/  IMAD.WIDE.U32 R14, R3, R10, R14 ;  /* 0x0000000a030e7225 */ /* 0x000fc800078e000e */
        /* <DEDUP_REMOVED lines=12> */
[----:B------:R-:W-:Y:S02]  /*9bc0*/  LEA.HI.X R30, R10, R5, R11, 0x6, P4 ;  /* 0x000000050a1e7211 */ /* 0x000fe400020f340b */
[----:B------:R-:W-:Y:S01]  /*9bd0*/  LEA R72, P4, R28, UR4, 0x1 ;  /* 0x000000041c487c11 */ /* 0x000fe2000f8808ff */
[----:B------:R-:W-:Y:S02]  /*9be0*/  ULDC UR4, c[0x0][0x3d4] ;  /* 0x0000f50000047ab9 */ /* 0x000fe40000000800 */
[----:B------:R-:W-:Y:S01]  /*9bf0*/  IMAD.X R3, R30, 0x1, R69, P5 ;  /* 0x000000011e037824 */ /* 0x000fe200028e0645 */
[----:B------:R-:W-:Y:S02]  /*9c00*/  LEA R74, P5, R0, UR6, 0x1 ;  /* 0x00000006004a7c11 */ /* 0x000fe4000f8a08ff */
[----:B------:R-:W-:-:S02]  /*9c10*/  CS2R R30, SRZ ;  /* 0x00000000001e7805 */ /* 0x000fc4000001ff00 */
        /* <DEDUP_REMOVED lines=9> */
.L_x_7869:
[----:B------:R-:W-:Y:S05]  /*9cb0*/  BSYNC B1 ;  /* 0x0000000000017941 */ /* 0x000fea0003800000 */
.L_x_7868:
        /* <DEDUP_REMOVED lines=27> */
.L_x_7871:
[----:B------:R-:W-:Y:S05]  /*9e70*/  BSYNC B1 ;  /* 0x0000000000017941 */ /* 0x000fea0003800000 */
.L_x_7870:
[----:B------:R-:W-:Y:S01]  /*9e80*/  ULDC.64 UR4, c[0x0][0x3c8] ;  /* 0x0000f20000047ab9 */ /* 0x000fe20000000a00 */
[----:B------:R-:W-:Y:S01]  /*9e90*/  ULDC.64 UR6, c[0x0][0x3e0] ;  /* 0x0000f80000067ab9 */ /* 0x000fe20000000a00 */
[----:B---3--:R-:W-:Y:S01]  /*9ea0*/  IMAD.IADD R5, R59, 0x1, R57 ;  /* 0x000000013b057824 */ /* 0x008fe200078e0239 */
        /* <DEDUP_REMOVED lines=9> */
[----:B--2---:R-:W-:Y:S02]  /*9f40*/  PRMT R72, R7, 0x7610, R72 ;  /* 0x0000761007487816 */ /* 0x004fe40000000048 */
[----:B------:R-:W-:Y:S01]  /*9f50*/  LEA.HI R6, R223, R223, RZ, 0x1 ;  /* 0x000000dfdf067211 */ /* 0x000fe200078f08ff */
[----:B------:R-:W-:Y:S06]  /*9f60*/  BRA.DIV UR4, `(.L_x_7872) ;  /* 0x0000014204dc7947 */ /* 0x000fec000b800000 */
.L_x_8095:
[----:B------:R-:W-:-:S03]  /*9f70*/  UMOV UR4, 0xffffffff ;  /* 0xffffffff00047882 */ /* 0x000fc60000000000 */
[----:B------:R-:W-:Y:S05]  /*9f80*/  BRA.DIV UR4, `(.L_x_7873) ;  /* 0x0000014204fc7947 */ /* 0x000fea000b800000 */
.L_x_8098:
[----:B------:R-:W-:-:S03]  /*9f90*/  UMOV UR4, 0xffffffff ;  /* 0xffffffff00047882 */ /* 0x000fc60000000000 */
[----:B------:R-:W-:Y:S05]  /*9fa0*/  BRA.DIV UR4, `(.L_x_7874) ;  /* 0x00000146041c7947 */ /* 0x000fea000b800000 */
.L_x_8101:
[----:B------:R-:W-:-:S03]  /*9fb0*/  UMOV UR4, 0xffffffff ;  /* 0xffffffff00047882 */ /* 0x000fc60000000000 */
[----:B------:R-:W-:Y:S05]  /*9fc0*/  BRA.DIV UR4, `(.L_x_7875) ;  /* 0x00000146043c7947 */ /* 0x000fea000b800000 */
.L_x_8104:
[----:B------:R-:W-:-:S03]  /*9fd0*/  UMOV UR4, 0xffffffff ;  /* 0xffffffff00047882 */ /* 0x000fc60000000000 */
[----:B------:R-:W-:Y:S05]  /*9fe0*/  BRA.DIV UR4, `(.L_x_7876) ;  /* 0x00000146045c7947 */ /* 0x000fea000b800000 */
.L_x_8107:
[----:B------:R-:W-:-:S03]  /*9ff0*/  UMOV UR4, 0xffffffff ;  /* 0xffffffff00047882 */ /* 0x000fc60000000000 */
[----:B------:R-:W-:Y:S05]  /*a000*/  BRA.DIV UR4, `(.L_x_7877) ;  /* 0x00000146047c7947 */ /* 0x000fea000b800000 */
.L_x_8110:
[----:B------:R-:W-:-:S03]  /*a010*/  UMOV UR4, 0xffffffff ;  /* 0xffffffff00047882 */ /* 0x000fc60000000000 */
[----:B------:R-:W-:Y:S05]  /*a020*/  BRA.DIV UR4, `(.L_x_7878) ;  /* 0x00000146049c7947 */ /* 0x000fea000b800000 */
.L_x_8113:
[----:B------:R-:W-:-:S03]  /*a030*/  UMOV UR4, 0xffffffff ;  /* 0xffffffff00047882 */ /* 0x000fc60000000000 */
[----:B------:R-:W-:Y:S05]  /*a040*/  BRA.DIV UR4, `(.L_x_7879) ;  /* 0x0000014604bc7947 */ /* 0x000fea000b800000 */
.L_x_8116:
[----:B------:R-:W-:-:S03]  /*a050*/  UMOV UR4, 0xffffffff ;  /* 0xffffffff00047882 */ /* 0x000fc60000000000 */
[----:B------:R-:W-:Y:S05]  /*a060*/  BRA.DIV UR4, `(.L_x_7880) ;  /* 0x0000014604dc7947 */ /* 0x000fea000b800000 */
.L_x_8119:
[----:B------:R-:W-:-:S03]  /*a070*/  UMOV UR4, 0xffffffff ;  /* 0xffffffff00047882 */ /* 0x000fc60000000000 */
[----:B------:R-:W-:Y:S05]  /*a080*/  BRA.DIV UR4, `(.L_x_7881) ;  /* 0x0000014604fc7947 */ /* 0x000fea000b800000 */
.L_x_8122:
[----:B------:R-:W-:-:S03]  /*a090*/  UMOV UR4, 0xffffffff ;  /* 0xffffffff00047882 */ /* 0x000fc60000000000 */
[----:B------:R-:W-:Y:S05]  /*a0a0*/  BRA.DIV UR4, `(.L_x_7882) ;  /* 0x0000014a041c7947 */ /* 0x000fea000b800000 */
.L_x_8125:
[----:B------:R-:W-:-:S03]  /*a0b0*/  UMOV UR4, 0xffffffff ;  /* 0xffffffff00047882 */ /* 0x000fc60000000000 */
[----:B------:R-:W-:Y:S05]  /*a0c0*/  BRA.DIV UR4, `(.L_x_7883) ;  /* 0x0000014a043c7947 */ /* 0x000fea000b800000 */
.L_x_8128:
[----:B------:R-:W-:-:S03]  /*a0d0*/  UMOV UR4, 0xffffffff ;  /* 0xffffffff00047882 */ /* 0x000fc60000000000 */
[----:B------:R-:W-:Y:S05]  /*a0e0*/  BRA.DIV UR4, `(.L_x_7884) ;  /* 0x0000014a045c7947 */ /* 0x000fea000b800000 */
.L_x_8131:
[----:B------:R-:W-:Y:S01]  /*a0f0*/  UMOV UR4, 0xffffffff ;  /* 0xffffffff00047882 */ /* 0x000fe20000000000 */
[----:B------:R-:W-:Y:S02]  /*a100*/  LOP3.LUT R6, R6, 0xfffffffe, RZ, 0xc0, !PT ;  /* 0xfffffffe06067812 */ /* 0x000fe400078ec0ff */
[----:B------:R-:W-:Y:S05]  /*a110*/  BRA.DIV UR4, `(.L_x_7885) ;  /* 0x0000014a04787947 */ /* 0x000fea000b800000 */
.L_x_8134:
[----:B------:R-:W-:Y:S01]  /*a120*/  UMOV UR4, 0xffffffff ;  /* 0xffffffff00047882 */ /* 0x000fe20000000000 */
[----:B------:R-:W-:Y:S02]  /*a130*/  IMAD.IADD R5, R223, 0x1, -R6 ;  /* 0x00000001df057824 */ /* 0x000fe400078e0a06 */
[----:B------:R-:W-:Y:S05]  /*a140*/  BRA.DIV UR4, `(.L_x_7886) ;  /* 0x0000014a04947947 */ /* 0x000fea000b800000 */
.L_x_8137:
[----:B------:R-:W-:Y:S01]  /*a150*/  UMOV UR4, 0xffffffff ;  /* 0xffffffff00047882 */ /* 0x000fe20000000000 */
[----:B------:R-:W-:Y:S02]  /*a160*/  SHF.L.U32 R5, R5, 0x1f, RZ ;  /* 0x0000001f05057819 */ /* 0x000fe400000006ff */
[----:B------:R-:W-:Y:S05]  /*a170*/  BRA.DIV UR4, `(.L_x_7887) ;  /* 0x0000014a04b07947 */ /* 0x000fea000b800000 */
.L_x_8140:
[----:B------:R-:W2:Y:S01]  /*a180*/  SYNCS.PHASECHK.TRANS64.TRYWAIT P4, [R2+URZ+0x28800], R5 ;  /* 0x02880005020075a7 */ /* 0x000ea2000808017f */
        /* <DEDUP_REMOVED lines=33> */
[----:B--2---:R-:W-:Y:S06]  /*a3a0*/  @!P4 BRA `(.L_x_7889) ;  /* 0x00000148004cc947 */ /* 0x004fec0003800000 */
.L_x_8141:
[----:B------:R-:W-:Y:S05]  /*a3b0*/  BSYNC B1 ;  /* 0x0000000000017941 */ /* 0x000fea0003800000 */
.L_x_7888:
[----:B------:R-:W-:Y:S01]  /*a3c0*/  BSSY B1, `(.L_x_7890) ;  /* 0x0000067000017945 */ /* 0x000fe20003800000 */
[----:B------:R-:W-:Y:S02]  /*a3d0*/  PRMT R10, R4, 0x7610, R10 ;  /* 0x00007610040a7816 */ /* 0x000fe4000000000a */
[----:B------:R-:W-:Y:S01]  /*a3e0*/  PRMT R11, R6, 0x7610, R11 ;  /* 0x00007610060b7816 */ /* 0x000fe2000000000b */
[----:B------:R-:W-:Y:S06]  /*a3f0*/  @P0 BRA `(.L_x_7891) ;  /* 0x00000004008c0947 */ /* 0x000fec0003800000 */
[----:B--2---:R-:W2:Y:S01]  /*a400*/  LDC R5, c[0x0][0x3d4] ;  /* 0x0000f500ff057b82 */ /* 0x004ea20000000800 */
[----:B------:R-:W-:Y:S01]  /*a410*/  BSSY B2, `(.L_x_7892) ;  /* 0x0000032000027945 */ /* 0x000fe20003800000 */
[-C--:B--2---:R-:W-:Y:S02]  /*a420*/  ISETP.GE.AND P0, PT, R22, R5.reuse, PT ;  /* 0x000000051600720c */ /* 0x084fe40003f06270 */
[----:B------:R-:W-:-:S11]  /*a430*/  ISETP.GE.AND P4, PT, R186, R5, PT ;  /* 0x00000005ba00720c */ /* 0x000fd60003f86270 */
[----:B------:R-:W-:Y:S05]  /*a440*/  @P0 BRA `(.L_x_7893) ;  /* 0x0000000000b80947 */ /* 0x000fea0003800000 */
[----:B------:R-:W2:Y:S01]  /*a450*/  LDS.128 R4, [R211] ;  /* 0x00000000d3047984 */ /* 0x000ea20000000c00 */
[----:B------:R-:W-:Y:S02]  /*a460*/  SHF.R.U32.HI R77, RZ, 0x10, R49 ;  /* 0x00000010ff4d7819 */ /* 0x000fe40000011631 */
[----:B------:R-:W-:Y:S02]  /*a470*/  SHF.R.U32.HI R74, RZ, 0x10, R51 ;  /* 0x00000010ff4a7819 */ /* 0x000fe40000011633 */
[----:B------:R-:W-:Y:S02]  /*a480*/  PRMT R77, R78, 0x5410, R77 ;  /* 0x000054104e4d7816 */ /* 0x000fe4000000004d */
[----:B------:R-:W-:Y:S02]  /*a490*/  PRMT R74, R54, 0x5432, R74 ;  /* 0x00005432364a7816 */ /* 0x000fe4000000004a */
[----:B------:R-:W-:Y:S01]  /*a4a0*/  SHF.R.U64 R76, R48, 0x10, R49 ;  /* 0x00000010304c7819 */ /* 0x000fe20000001231 */
[C---:B------:R-:W-:Y:S01]  /*a4b0*/  IMAD.U32 R78, R77.reuse, 0x10000, RZ ;  /* 0x000100004d4e7824 */ /* 0x040fe200078e00ff */
[----:B------:R-:W-:Y:S01]  /*a4c0*/  SHF.R.U64 R73, R50, 0x10, R51 ;  /* 0x0000001032497819 */ /* 0x000fe20000001233 */
[----:B------:R-:W-:Y:S01]  /*a4d0*/  IMAD.U32 R75, R74, 0x10000, RZ ;  /* 0x000100004a4b7824 */ /* 0x000fe200078e00ff */
[----:B------:R-:W-:-:S02]  /*a4e0*/  LOP3.LUT R77, R77, 0xffff0000, RZ, 0xc0, !PT ;  /* 0xffff00004d4d7812 */ /* 0x000fc400078ec0ff */
[----:B------:R-:W-:Y:S02]  /*a4f0*/  PRMT R73, R79, 0x5410, R73 ;  /* 0x000054104f497816 */ /* 0x000fe40000000049 */
[----:B------:R-:W-:Y:S02]  /*a500*/  LOP3.LUT R74, R74, 0xffff0000, RZ, 0xc0, !PT ;  /* 0xffff00004a4a7812 */ /* 0x000fe400078ec0ff */
[----:B------:R-:W-:Y:S02]  /*a510*/  PRMT R76, R53, 0x5432, R76 ;  /* 0x00005432354c7816 */ /* 0x000fe4000000004c */
[C---:B--2---:R-:W-:Y:S01]  /*a520*/  LOP3.LUT R49, R6.reuse, 0xffff0000, RZ, 0xc0, !PT ;  /* 0xffff000006317812 */ /* 0x044fe200078ec0ff */
        /* <DEDUP_REMOVED lines=32> */
.L_x_7893:
[----:B------:R-:W-:Y:S05]  /*a730*/  BSYNC B2 ;  /* 0x0000000000027941 */ /* 0x000fea0003800000 */
.L_x_7892:
[----:B------:R-:W-:Y:S05]  /*a740*/  @P4 BRA `(.L_x_7891) ;  /* 0x0000000000b84947 */ /* 0x000fea0003800000 */
[----:B--2---:R-:W2:Y:S01]  /*a750*/  LDS.128 R4, [R211+0x4000] ;  /* 0x00400000d3047984 */ /* 0x004ea20000000c00 */
        /* <DEDUP_REMOVED lines=12> */
[C---:B--2---:R-:W-:Y:S01]  /*a820*/  LOP3.LUT R45, R6.reuse, 0xffff0000, RZ, 0xc0, !PT ;  /* 0xffff0000062d7812 */ /* 0x044fe200078ec0ff */
        /* <DEDUP_REMOVED lines=32> */
.L_x_7891:
[----:B------:R-:W-:Y:S05]  /*aa30*/  BSYNC B1 ;  /* 0x0000000000017941 */ /* 0x000fea0003800000 */
.L_x_7890:
[----:B------:R-:W-:Y:S04]  /*aa40*/  BSSY B1, `(.L_x_7894) ;  /* 0x0000065000017945 */ /* 0x000fe80003800000 */
[----:B------:R-:W-:Y:S05]  /*aa50*/  @P1 BRA `(.L_x_7895) ;  /* 0x00000004008c1947 */ /* 0x000fea0003800000 */
[----:B--23--:R-:W2:Y:S01]  /*aa60*/  LDC R5, c[0x0][0x3d4] ;  /* 0x0000f500ff057b82 */ /* 0x00cea20000000800 */
[----:B------:R-:W-:Y:S01]  /*aa70*/  BSSY B2, `(.L_x_7896) ;  /* 0x0000032000027945 */ /* 0x000fe20003800000 */
[-C--:B--2---:R-:W-:Y:S02]  /*aa80*/  ISETP.GE.AND P0, PT, R22, R5.reuse, PT ;  /* 0x000000051600720c */ /* 0x084fe40003f06270 */
[----:B------:R-:W-:-:S11]  /*aa90*/  ISETP.GE.AND P1, PT, R186, R5, PT ;  /* 0x00000005ba00720c */ /* 0x000fd60003f26270 */
[----:B------:R-:W-:Y:S05]  /*aaa0*/  @P0 BRA `(.L_x_7897) ;  /* 0x0000000000b80947 */ /* 0x000fea0003800000 */
[----:B------:R-:W2:Y:S01]  /*aab0*/  LDS.128 R4, [R211+0x1000] ;  /* 0x00100000d3047984 */ /* 0x000ea20000000c00 */
        /* <DEDUP_REMOVED lines=12> */
[C---:B--2---:R-:W-:Y:S01]  /*ab80*/  LOP3.LUT R41, R6.reuse, 0xffff0000, RZ, 0xc0, !PT ;  /* 0xffff000006297812 */ /* 0x044fe200078ec0ff */
        /* <DEDUP_REMOVED lines=32> */
.L_x_7897:
[----:B------:R-:W-:Y:S05]  /*ad90*/  BSYNC B2 ;  /* 0x0000000000027941 */ /* 0x000fea0003800000 */
.L_x_7896:
[----:B------:R-:W-:Y:S05]  /*ada0*/  @P1 BRA `(.L_x_7895) ;  /* 0x0000000000b81947 */ /* 0x000fea0003800000 */
[----:B--2---:R-:W2:Y:S01]  /*adb0*/  LDS.128 R4, [R211+0x5000] ;  /* 0x00500000d3047984 */ /* 0x004ea20000000c00 */
        /* <DEDUP_REMOVED lines=45> */
.L_x_7895:
[----:B------:R-:W-:Y:S05]  /*b090*/  BSYNC B1 ;  /* 0x0000000000017941 */ /* 0x000fea0003800000 */
.L_x_7894:
[----:B------:R-:W-:Y:S04]  /*b0a0*/  BSSY B1, `(.L_x_7898) ;  /* 0x0000065000017945 */ /* 0x000fe80003800000 */
[----:B------:R-:W-:Y:S05]  /*b0b0*/  @P2 BRA `(.L_x_7899) ;  /* 0x00000004008c2947 */ /* 0x000fea0003800000 */
[----:B--234-:R-:W2:Y:S01]  /*b0c0*/  LDC R5, c[0x0][0x3d4] ;  /* 0x0000f500ff057b82 */ /* 0x01cea20000000800 */
        /* <DEDUP_REMOVED lines=50> */
.L_x_7901:
[----:B------:R-:W-:Y:S05]  /*b3f0*/  BSYNC B2 ;  /* 0x0000000000027941 */ /* 0x000fea0003800000 */
.L_x_7900:
        /* <DEDUP_REMOVED lines=47> */
.L_x_7899:
[----:B------:R-:W-:Y:S05]  /*b6f0*/  BSYNC B1 ;  /* 0x0000000000017941 */ /* 0x000fea0003800000 */
.L_x_7898:
[----:B------:R-:W-:Y:S05]  /*b700*/  @P3 BRA `(.L_x_7902) ;  /* 0x0000002c00703947 */ /* 0x000fea0003800000 */
[----:B--234-:R-:W2:Y:S01]  /*b710*/  LDC R5, c[0x0][0x3d4] ;  /* 0x0000f500ff057b82 */ /* 0x01cea20000000800 */
[----:B------:R-:W-:Y:S01]  /*b720*/  BSSY B1, `(.L_x_7903) ;  /* 0x0000032000017945 */ /* 0x000fe20003800000 */
[-C--:B--2---:R-:W-:Y:S02]  /*b730*/  ISETP.GE.AND P0, PT, R22, R5.reuse, PT ;  /* 0x000000051600720c */ /* 0x084fe40003f06270 */
[----:B------:R-:W-:-:S11]  /*b740*/  ISETP.GE.AND P1, PT, R186, R5, PT ;  /* 0x00000005ba00720c */ /* 0x000fd60003f26270 */
[----:B------:R-:W-:Y:S05]  /*b750*/  @P0 BRA `(.L_x_7904) ;  /* 0x0000000000b80947 */ /* 0x000fea0003800000 */
[----:B------:R-:W2:Y:S01]  /*b760*/  LDS.128 R4, [R211+0x3000] ;  /* 0x00300000d3047984 */ /* 0x000ea20000000c00 */
        /* <DEDUP_REMOVED lines=12> */
[C---:B--2---:R-:W-:Y:S01]  /*b830*/  LOP3.LUT R13, R6.reuse, 0xffff0000, RZ, 0xc0, !PT ;  /* 0xffff0000060d7812 */ /* 0x044fe200078ec0ff */
        /* <DEDUP_REMOVED lines=32> */
.L_x_7904:
[----:B------:R-:W-:Y:S05]  /*ba40*/  BSYNC B1 ;  /* 0x0000000000017941 */ /* 0x000fea0003800000 */
.L_x_7903:
[----:B------:R-:W-:Y:S05]  /*ba50*/  @P1 BRA `(.L_x_7902) ;  /* 0x00000028009c1947 */ /* 0x000fea0003800000 */
[----:B--2---:R-:W2:Y:S01]  /*ba60*/  LDS.128 R4, [R211+0x7000] ;  /* 0x00700000d3047984 */ /* 0x004ea20000000c00 */
        /* <DEDUP_REMOVED lines=46> */
.L_x_7863:
[----:B------:R-:W2:Y:S01]  /*bd50*/  LDC R21, c[0x0][0x3d4] ;  /* 0x0000f500ff157b82 */ /* 0x000ea20000000800 */
[-C--:B------:R-:W-:Y:S01]  /*bd60*/  ISETP.GE.AND P0, PT, R188, R72.reuse, PT ;  /* 0x00000048bc00720c */ /* 0x080fe20003f06270 */
[----:B------:R-:W-:Y:S01]  /*bd70*/  ULDC.64 UR4, c[0x0][0x3c8] ;  /* 0x0000f20000047ab9 */ /* 0x000fe20000000a00 */
[-C--:B------:R-:W-:Y:S01]  /*bd80*/  ISETP.GE.AND P1, PT, R187, R72.reuse, PT ;  /* 0x00000048bb00720c */ /* 0x080fe20003f26270 */
[----:B------:R-:W-:Y:S01]  /*bd90*/  ULDC.64 UR6, c[0x0][0x3e0] ;  /* 0x0000f80000067ab9 */ /* 0x000fe20000000a00 */
[-C--:B------:R-:W-:Y:S02]  /*bda0*/  ISETP.GE.AND P2, PT, R189, R72.reuse, PT ;  /* 0x00000048bd00720c */ /* 0x080fe40003f46270 */
[----:B------:R-:W-:Y:S02]  /*bdb0*/  ISETP.GE.AND P3, PT, R18, R72, PT ;  /* 0x000000481200720c */ /* 0x000fe40003f66270 */
[CC--:B--2---:R-:W-:Y:S02]  /*bdc0*/  ISETP.GE.OR P0, PT, R16.reuse, R21.reuse, P0 ;  /* 0x000000151000720c */ /* 0x0c4fe40000706670 */
[----:B------:R-:W-:-:S02]  /*bdd0*/  ISETP.GE.OR P1, PT, R16, R21, P1 ;  /* 0x000000151000720c */ /* 0x000fc40000f26670 */
[CC--:B------:R-:W-:Y:S02]  /*bde0*/  ISETP.GE.OR P2, PT, R16.reuse, R21.reuse, P2 ;  /* 0x000000151000720c */ /* 0x0c0fe40001746670 */
[----:B------:R-:W-:-:S07]  /*bdf0*/  ISETP.GE.OR P3, PT, R16, R21, P3 ;  /* 0x000000151000720c */ /* 0x000fce0001f66670 */
[--C-:B------:R-:W-:Y:S01]  /*be00*/  @!P0 IADD3 R29, P4, P5, R27, R29, R6.reuse ;  /* 0x0000001d1b1d8210 */ /* 0x100fe20007d9e006 */
[----:B------:R-:W2:Y:S03]  /*be10*/  @!P0 LDC.64 R62, c[0x0][0x3e0] ;  /* 0x0000f800ff3e8b82 */ /* 0x000ea60000000a00 */
[--C-:B------:R-:W-:Y:S01]  /*be20*/  @!P0 IADD3.X R30, R31, R30, R7.reuse, P4, P5 ;  /* 0x0000001e1f1e8210 */ /* 0x100fe200027ea407 */
[C---:B------:R-:W-:Y:S01]  /*be30*/  @!P2 IMAD.WIDE.U32 R8, R12.reuse, 0x60, R6 ;  /* 0x000000600c08a825 */ /* 0x040fe200078e0006 */
[----:B------:R-:W-:-:S03]  /*be40*/  @!P1 LEA R0, P4, R12, R6, 0x6 ;  /* 0x000000060c009211 */ /* 0x000fc600078830ff */
[----:B------:R-:W3:Y:S01]  /*be50*/  @!P1 LDC.64 R66, c[0x0][0x3e0] ;  /* 0x0000f800ff429b82 */ /* 0x000ee20000000a00 */
[----:B------:R-:W-:Y:S01]  /*be60*/  @!P1 IADD3 R25, P5, R0, R27, RZ ;  /* 0x0000001b00199210 */ /* 0x000fe20007fbe0ff */
[----:B------:R-:W-:Y:S01]  /*be70*/  @!P2 IMAD R0, R13, 0x60, RZ ;  /* 0x000000600d00a824 */ /* 0x000fe200078e02ff */
[----:B------:R-:W-:Y:S02]  /*be80*/  @!P1 LEA.HI.X R26, R12, R7, R13, 0x6, P4 ;  /* 0x000000070c1a9211 */ /* 0x000fe400020f340d */
[----:B------:R-:W-:-:S03]  /*be90*/  @!P3 IADD3 R3, P4, R6, R27, RZ ;  /* 0x0000001b0603b210 */ /* 0x000fc60007f9e0ff */
[--C-:B------:R-:W-:Y:S01]  /*bea0*/  @!P1 IMAD.X R26, R26, 0x1, R31.reuse, P5 ;  /* 0x000000011a1a9824 */ /* 0x100fe200028e061f */
[----:B------:R-:W-:Y:S01]  /*beb0*/  @!P2 IADD3 R6, P5, R27, R8, RZ ;  /* 0x000000081b06a210 */ /* 0x000fe20007fbe0ff */
[----:B------:R-:W-:Y:S01]  /*bec0*/  @!P3 IMAD.X R14, R7, 0x1, R31, P4 ;  /* 0x00000001070eb824 */ /* 0x000fe200020e061f */
[----:B------:R-:W4:Y:S02]  /*bed0*/  @!P2 LDC.64 R70, c[0x0][0x3e0] ;  /* 0x0000f800ff46ab82 */ /* 0x000f240000000a00 */
[----:B------:R-:W-:Y:S01]  /*bee0*/  @!P2 IADD3.X R7, R31, R0, R9, P5, !PT ;  /* 0x000000001f07a210 */ /* 0x000fe20002ffe409 */
[----:B------:R-:W-:Y:S01]  /*bef0*/  @!P2 IMAD R31, R11, 0x60, RZ ;  /* 0x000000600b1fa824 */ /* 0x000fe200078e02ff */
[----:B------:R-:W-:-:S04]  /*bf00*/  @!P0 IADD3 R27, P4, P5, R33, R24, R4 ;  /* 0x00000018211b8210 */ /* 0x000fc80007d9e004 */
[----:B------:R-:W-:Y:S01]  /*bf10*/  @!P0 IADD3.X R28, R35, R28, R5, P4, P5 ;  /* 0x0000001c231c8210 */ /* 0x000fe200027ea405 */
[----:B------:R-:W0:Y:S01]  /*bf20*/  @!P0 LDC.64 R60, c[0x0][0x3c8] ;  /* 0x0000f200ff3c8b82 */ /* 0x000e220000000a00 */
[----:B------:R-:W-:Y:S02]  /*bf30*/  @!P3 IADD3 R15, P4, R4, R33, RZ ;  /* 0x00000021040fb210 */ /* 0x000fe40007f9e0ff */
[----:B------:R-:W-:-:S03]  /*bf40*/  @!P1 LEA R20, P5, R10, R4, 0x6 ;  /* 0x000000040a149211 */ /* 0x000fc600078a30ff */
[----:B------:R-:W-:Y:S01]  /*bf50*/  @!P3 IMAD.X R32, R5, 0x1, R35, P4 ;  /* 0x000000010520b824 */ /* 0x000fe200020e0623 */
[C---:B------:R-:W-:Y:S01]  /*bf60*/  @!P3 LEA R8, P4, R3.reuse, UR4, 0x1 ;  /* 0x000000040308bc11 */ /* 0x040fe2000f8808ff */
[----:B------:R-:W1:Y:S01]  /*bf70*/  @!P1 LDC.64 R64, c[0x0][0x3c8] ;  /* 0x0000f200ff409b82 */ /* 0x000e620000000a00 */
[C---:B------:R-:W-:Y:S01]  /*bf80*/  @!P1 LEA.HI.X R24, R10.reuse, R5, R11, 0x6, P5 ;  /* 0x000000050a189211 */ /* 0x040fe200028f340b */
[----:B------:R-:W-:Y:S01]  /*bf90*/  @!P2 IMAD.WIDE.U32 R4, R10, 0x60, R4 ;  /* 0x000000600a04a825 */ /* 0x000fe200078e0004 */
[----:B------:R-:W-:Y:S02]  /*bfa0*/  @!P3 LEA.HI.X R9, R3, UR5, R14, 0x1, P4 ;  /* 0x000000050309bc11 */ /* 0x000fe4000a0f0c0e */
[C---:B------:R-:W-:Y:S02]  /*bfb0*/  @!P3 LEA R14, P4, R15.reuse, UR6, 0x1 ;  /* 0x000000060f0ebc11 */ /* 0x040fe4000f8808ff */
[----:B------:R-:W-:Y:S01]  /*bfc0*/  @!P1 IADD3 R20, P5, R20, R33, RZ ;  /* 0x0000002114149210 */ /* 0x000fe20007fbe0ff */
[----:B------:R-:W1:Y:S01]  /*bfd0*/  @!P2 LDC.64 R68, c[0x0][0x3c8] ;  /* 0x0000f200ff44ab82 */ /* 0x000e620000000a00 */
[----:B------:R-:W-:-:S02]  /*bfe0*/  @!P3 LEA.HI.X R15, R15, UR7, R32, 0x1, P4 ;  /* 0x000000070f0fbc11 */ /* 0x000fc4000a0f0c20 */
[----:B--2---:R-:W-:Y:S01]  /*bff0*/  @!P0 LEA R62, P4, R27, R62, 0x1 ;  /* 0x0000003e1b3e8211 */ /* 0x004fe200078808ff */
[----:B------:R-:W-:Y:S01]  /*c000*/  @!P1 IMAD.X R24, R24, 0x1, R35, P5 ;  /* 0x0000000118189824 */ /* 0x000fe200028e0623 */
[----:B------:R-:W-:Y:S02]  /*c010*/  @!P2 IADD3 R0, P5, R33, R4, RZ ;  /* 0x000000042100a210 */ /* 0x000fe40007fbe0ff */
[----:B------:R-:W-:Y:S02]  /*c020*/  @!P0 LEA.HI.X R63, R27, R63, R28, 0x1, P4 ;  /* 0x0000003f1b3f8211 */ /* 0x000fe400020f0c1c */
[C---:B---3--:R-:W-:Y:S02]  /*c030*/  @!P1 LEA R66, P4, R20.reuse, R66, 0x1 ;  /* 0x0000004214429211 */ /* 0x048fe400078808ff */
[----:B------:R-:W-:Y:S02]  /*c040*/  @!P2 IADD3.X R3, R35, R31, R5, P5, !PT ;  /* 0x0000001f2303a210 */ /* 0x000fe40002ffe405 */
[----:B------:R-:W-:-:S02]  /*c050*/  @!P1 LEA.HI.X R67, R20, R67, R24, 0x1, P4 ;  /* 0x0000004314439211 */ /* 0x000fc400020f0c18 */
[----:B------:R-:W-:Y:S02]  /*c060*/  CS2R R32, SRZ ;  /* 0x0000000000207805 */ /* 0x000fe4000001ff00 */
[C---:B----4-:R-:W-:Y:S02]  /*c070*/  @!P2 LEA R70, P4, R0.reuse, R70, 0x1 ;  /* 0x000000460046a211 */ /* 0x050fe400078808ff */
[----:B------:R-:W-:Y:S02]  /*c080*/  CS2R R34, SRZ ;  /* 0x0000000000227805 */ /* 0x000fe4000001ff00 */
[----:B0-----:R-:W-:Y:S02]  /*c090*/  @!P0 LEA R60, P5, R29, R60, 0x1 ;  /* 0x0000003c1d3c8211 */ /* 0x001fe400078a08ff */
[----:B------:R-:W-:Y:S02]  /*c0a0*/  CS2R R4, SRZ ;  /* 0x0000000000047805 */ /* 0x000fe4000001ff00 */
[----:B------:R-:W-:-:S02]  /*c0b0*/  @!P2 LEA.HI.X R71, R0, R71, R3, 0x1, P4 ;  /* 0x000000470047a211 */ /* 0x000fc400020f0c03 */
[----:B------:R-:W0:Y:S01]  /*c0c0*/  LDC R0, c[0x0][0x428] ;  /* 0x00010a00ff007b82 */ /* 0x000e220000000800 */
[----:B------:R-:W-:Y:S02]  /*c0d0*/  @!P0 LEA.HI.X R61, R29, R61, R30, 0x1, P5 ;  /* 0x0000003d1d3d8211 */ /* 0x000fe400028f0c1e */
[----:B------:R-:W-:Y:S02]  /*c0e0*/  CS2R R28, SRZ ;  /* 0x00000000001c7805 */ /* 0x000fe4000001ff00 */
[----:B------:R-:W-:Y:S02]  /*c0f0*/  CS2R R30, SRZ ;  /* 0x00000000001e7805 */ /* 0x000fe4000001ff00 */
[C---:B-1----:R-:W-:Y:S01]  /*c100*/  @!P1 LEA R64, P5, R25.reuse, R64, 0x1 ;  /* 0x0000004019409211 */ /* 0x042fe200078a08ff */
[----:B------:R-:W5:Y:S03]  /*c110*/  @!P0 LDG.E.128 R32, desc[UR40][R62.64] ;  /* 0x000000283e208981 */ /* 0x000f66000c1e1d00 */
[----:B------:R-:W-:Y:S01]  /*c120*/  @!P1 LEA.HI.X R65, R25, R65, R26, 0x1, P5 ;  /* 0x0000004119419211 */ /* 0x000fe200028f0c1a */
[----:B------:R-:W5:Y:S01]  /*c130*/  @!P0 LDG.E.128 R28, desc[UR40][R60.64] ;  /* 0x000000283c1c8981 */ /* 0x000f62000c1e1d00 */
[----:B------:R-:W-:-:S02]  /*c140*/  @!P2 LEA R68, P5, R6, R68, 0x1 ;  /* 0x000000440644a211 */ /* 0x000fc400078a08ff */
[----:B------:R-:W-:Y:S02]  /*c150*/  CS2R R24, SRZ ;  /* 0x0000000000187805 */ /* 0x000fe4000001ff00 */
[----:B------:R-:W-:Y:S02]  /*c160*/  CS2R R26, SRZ ;  /* 0x00000000001a7805 */ /* 0x000fe4000001ff00 */
[----:B------:R-:W-:Y:S02]  /*c170*/  @!P2 LEA.HI.X R69, R6, R69, R7, 0x1, P5 ;  /* 0x000000450645a211 */ /* 0x000fe400028f0c07 */
[----:B------:R-:W-:Y:S01]  /*c180*/  CS2R R6, SRZ ;  /* 0x0000000000067805 */ /* 0x000fe2000001ff00 */
[----:B------:R-:W-:Y:S01]  /*c190*/  IMAD.MOV.U32 R58, RZ, RZ, R54 ;  /* 0x000000ffff3a7224 */ /* 0x000fe200078e0036 */
[----:B------:R-:W5:Y:S04]  /*c1a0*/  @!P3 LDG.E.128 R24, desc[UR40][R14.64] ;  /* 0x000000280e18b981 */ /* 0x000f68000c1e1d00 */
[----:B------:R1:W5:Y:S01]  /*c1b0*/  @!P3 LDG.E.128 R4, desc[UR40][R8.64] ;  /* 0x000000280804b981 */ /* 0x000362000c1e1d00 */
[----:B0-----:R-:W-:-:S13]  /*c1c0*/  ISETP.NE.AND P0, PT, R0, 0x1, PT ;  /* 0x000000010000780c */ /* 0x001fda0003f05270 */
[----:B-1----:R-:W0:Y:S08]  /*c1d0*/  @P0 LDC R8, c[0x0][0x42c] ;  /* 0x00010b00ff080b82 */ /* 0x002e300000000800 */
[----:B------:R-:W1:Y:S01]  /*c1e0*/  @P0 LDC R9, c[0x0][0x430] ;  /* 0x00010c00ff090b82 */ /* 0x000e620000000800 */
[----:B------:R-:W-:-:S04]  /*c1f0*/  IMAD R0, R193, 0x80, R18 ;  /* 0x00000080c1007824 */ /* 0x000fc800078e0212 */
[----:B------:R-:W-:-:S04]  /*c200*/  IMAD R3, R219, 0x20, R0 ;  /* 0x00000020db037824 */ /* 0x000fc800078e0200 */
[----:B0-----:R-:W-:-:S05]  /*c210*/  @P0 IMAD.HI.U32 R0, R3, R8, RZ ;  /* 0x0000000803000227 */ /* 0x001fca00078e00ff */
[----:B-1----:R-:W-:-:S04]  /*c220*/  @P0 SHF.R.U32.HI R3, RZ, R9, R0 ;  /* 0x00000009ff030219 */ /* 0x002fc80000011600 */
[----:B------:R-:W-:Y:S01]  /*c230*/  SHF.R.S32.HI R9, RZ, 0x1f, R3 ;  /* 0x0000001fff097819 */ /* 0x000fe20000011403 */
[----:B------:R-:W-:-:S04]  /*c240*/  IMAD.MOV.U32 R57, RZ, RZ, R53 ;  /* 0x000000ffff397224 */ /* 0x000fc800078e0035 */
[C---:B------:R-:W-:Y:S02]  /*c250*/  IMAD R0, R9.reuse, R12, RZ ;  /* 0x0000000c09007224 */ /* 0x040fe400078e02ff */
[----:B------:R-:W-:Y:S02]  /*c260*/  IMAD R8, R9, R10, RZ ;  /* 0x0000000a09087224 */ /* 0x000fe400078e02ff */
[----:B------:R-:W-:-:S04]  /*c270*/  IMAD.WIDE.U32 R14, R3, R12, R58 ;  /* 0x0000000c030e7225 */ /* 0x000fc800078e003a */
[C---:B------:R-:W-:Y:S02]  /*c280*/  IMAD R9, R3.reuse, R13, R0 ;  /* 0x0000000d03097224 */ /* 0x040fe400078e0200 */
[----:B------:R-:W-:-:S04]  /*c290*/  IMAD.WIDE.U32 R12, R3, R10, R56 ;  /* 0x0000000a030c7225 */ /* 0x000fc800078e0038 */
[----:B------:R-:W-:Y:S01]  /*c2a0*/  IMAD R3, R3, R11, R8 ;  /* 0x0000000b03037224 */ /* 0x000fe200078e0208 */
[----:B------:R-:W-:Y:S01]  /*c2b0*/  LEA R8, P4, R14, UR4, 0x1 ;  /* 0x000000040e087c11 */ /* 0x000fe2000f8808ff */
[----:B------:R-:W-:Y:S01]  /*c2c0*/  IMAD.IADD R9, R15, 0x1, R9 ;  /* 0x000000010f097824 */ /* 0x000fe200078e0209 */
        /* <DEDUP_REMOVED lines=8> */
[----:B------:R-:W-:Y:S01]  /*c350*/  LEA.HI.X R9, R14, UR5, R9, 0x1, P4 ;  /* 0x000000050e097c11 */ /* 0x000fe2000a0f0c09 */
[----:B------:R-:W-:Y:S01]  /*c360*/  IMAD.IADD R3, R13, 0x1, R3 ;  /* 0x000000010d037824 */ /* 0x000fe200078e0203 */
[----:B------:R-:W-:Y:S01]  /*c370*/  LEA R0, P4, R12, UR6, 0x1 ;  /* 0x000000060c007c11 */ /* 0x000fe2000f8808ff */
[----:B------:R-:W-:Y:S01]  /*c380*/  UMOV UR4, 0xffffffff ;  /* 0xffffffff00047882 */ /* 0x000fe20000000000 */
[----:B------:R-:W-:Y:S01]  /*c390*/  ISETP.GE.AND P0, PT, R16, R21, PT ;  /* 0x000000151000720c */ /* 0x000fe20003f06270 */
[----:B------:R0:W5:Y:S01]  /*c3a0*/  @!P1 LDG.E.128 R36, desc[UR40][R64.64] ;  /* 0x0000002840249981 */ /* 0x000162000c1e1d00 */
[----:B------:R-:W-:-:S02]  /*c3b0*/  LEA.HI.X R3, R12, UR7, R3, 0x1, P4 ;  /* 0x000000070c037c11 */ /* 0x000fc4000a0f0c03 */
[-C--:B------:R-:W-:Y:S01]  /*c3c0*/  ISETP.GE.OR P3, PT, R187, R72.reuse, P0 ;  /* 0x00000048bb00720c */ /* 0x080fe20000766670 */
[----:B------:R0:W5:Y:S01]  /*c3d0*/  @!P1 LDG.E.128 R40, desc[UR40][R66.64] ;  /* 0x0000002842289981 */ /* 0x000162000c1e1d00 */
[----:B------:R-:W-:-:S03]  /*c3e0*/  ISETP.GE.OR P1, PT, R18, R72, P0 ;  /* 0x000000481200720c */ /* 0x000fc60000726670 */
[----:B------:R0:W5:Y:S04]  /*c3f0*/  @!P2 LDG.E.128 R44, desc[UR40][R68.64] ;  /* 0x00000028442ca981 */ /* 0x000168000c1e1d00 */
[----:B------:R0:W5:Y:S01]  /*c400*/  @!P2 LDG.E.128 R48, desc[UR40][R70.64] ;  /* 0x000000284630a981 */ /* 0x000162000c1e1d00 */
[-C--:B------:R-:W-:Y:S02]  /*c410*/  ISETP.GE.OR P2, PT, R188, R72.reuse, P0 ;  /* 0x00000048bc00720c */ /* 0x080fe40000746670 */
[----:B------:R-:W-:Y:S01]  /*c420*/  ISETP.GE.OR P0, PT, R189, R72, P0 ;  /* 0x00000048bd00720c */ /* 0x000fe20000706670 */
[----:B------:R-:W-:-:S12]  /*c430*/  BRA.DIV UR4, `(.L_x_7905) ;  /* 0x0000012a043c7947 */ /* 0x000fd8000b800000 */
.L_x_8144:
[----:B------:R-:W-:-:S03]  /*c440*/  UMOV UR4, 0xffffffff ;  /* 0xffffffff00047882 */ /* 0x000fc60000000000 */
[----:B------:R-:W-:Y:S05]  /*c450*/  BRA.DIV UR4, `(.L_x_7906) ;  /* 0x0000012a045c7947 */ /* 0x000fea000b800000 */
.L_x_8147:
[----:B------:R-:W-:-:S03]  /*c460*/  UMOV UR4, 0xffffffff ;  /* 0xffffffff00047882 */ /* 0x000fc60000000000 */
[----:B------:R-:W-:Y:S05]  /*c470*/  BRA.DIV UR4, `(.L_x_7907) ;  /* 0x0000012a047c7947 */ /* 0x000fea000b800000 */
.L_x_8150:
[----:B------:R-:W-:-:S03]  /*c480*/  UMOV UR4, 0xffffffff ;  /* 0xffffffff00047882 */ /* 0x000fc60000000000 */
[----:B------:R-:W-:Y:S05]  /*c490*/  BRA.DIV UR4, `(.L_x_7908) ;  /* 0x0000012a049c7947 */ /* 0x000fea000b800000 */
.L_x_8153:
[----:B------:R-:W-:-:S03]  /*c4a0*/  UMOV UR4, 0xffffffff ;  /* 0xffffffff00047882 */ /* 0x000fc60000000000 */
[----:B------:R-:W-:Y:S05]  /*c4b0*/  BRA.DIV UR4, `(.L_x_7909) ;  /* 0x0000012a04bc7947 */ /* 0x000fea000b800000 */
.L_x_8156:
[----:B------:R-:W-:-:S03]  /*c4c0*/  UMOV UR4, 0xffffffff ;  /* 0xffffffff00047882 */ /* 0x000fc60000000000 */
[----:B------:R-:W-:Y:S05]  /*c4d0*/  BRA.DIV UR4, `(.L_x_7910) ;  /* 0x0000012a04dc7947 */ /* 0x000fea000b800000 */
.L_x_8159:
[----:B------:R-:W-:-:S03]  /*c4e0*/  UMOV UR4, 0xffffffff ;  /* 0xffffffff00047882 */ /* 0x000fc60000000000 */
[----:B------:R-:W-:Y:S05]  /*c4f0*/  BRA.DIV UR4, `(.L_x_7911) ;  /* 0x0000012a04fc7947 */ /* 0x000fea000b800000 */
.L_x_8162:
[----:B------:R-:W-:-:S03]  /*c500*/  UMOV UR4, 0xffffffff ;  /* 0xffffffff00047882 */ /* 0x000fc60000000000 */
[----:B------:R-:W-:Y:S05]  /*c510*/  BRA.DIV UR4, `(.L_x_7912) ;  /* 0x0000012e041c7947 */ /* 0x000fea000b800000 */
.L_x_8165:
[----:B------:R-:W-:-:S03]  /*c520*/  UMOV UR4, 0xffffffff ;  /* 0xffffffff00047882 */ /* 0x000fc60000000000 */
[----:B------:R-:W-:Y:S05]  /*c530*/  BRA.DIV UR4, `(.L_x_7913) ;  /* 0x0000012e043c7947 */ /* 0x000fea000b800000 */
.L_x_8168:
[----:B------:R-:W-:-:S03]  /*c540*/  UMOV UR4, 0xffffffff ;  /* 0xffffffff00047882 */ /* 0x000fc60000000000 */
[----:B------:R-:W-:Y:S05]  /*c550*/  BRA.DIV UR4, `(.L_x_7914) ;  /* 0x0000012e045c7947 */ /* 0x000fea000b800000 */
.L_x_8171:
[----:B------:R-:W-:-:S03]  /*c560*/  UMOV UR4, 0xffffffff ;  /* 0xffffffff00047882 */ /* 0x000fc60000000000 */
[----:B------:R-:W-:Y:S05]  /*c570*/  BRA.DIV UR4, `(.L_x_7915) ;  /* 0x0000012e047c7947 */ /* 0x000fea000b800000 */
.L_x_8174:
[----:B------:R-:W-:-:S03]  /*c580*/  UMOV UR4, 0xffffffff ;  /* 0xffffffff00047882 */ /* 0x000fc60000000000 */
[----:B------:R-:W-:Y:S05]  /*c590*/  BRA.DIV UR4, `(.L_x_7916) ;  /* 0x0000012e049c7947 */ /* 0x000fea000b800000 */
.L_x_8177:
[----:B------:R-:W-:-:S03]  /*c5a0*/  UMOV UR4, 0xffffffff ;  /* 0xffffffff00047882 */ /* 0x000fc60000000000 */
[----:B------:R-:W-:Y:S05]  /*c5b0*/  BRA.DIV UR4, `(.L_x_7917) ;  /* 0x0000012e04bc7947 */ /* 0x000fea000b800000 */
.L_x_8180:
[----:B------:R-:W-:-:S03]  /*c5c0*/  UMOV UR4, 0xffffffff ;  /* 0xffffffff00047882 */ /* 0x000fc60000000000 */
[----:B------:R-:W-:Y:S05]  /*c5d0*/  BRA.DIV UR4, `(.L_x_7918) ;  /* 0x0000012e04dc7947 */ /* 0x000fea000b800000 */
.L_x_8183:
[----:B------:R-:W-:-:S03]  /*c5e0*/  UMOV UR4, 0xffffffff ;  /* 0xffffffff00047882 */ /* 0x000fc60000000000 */
[----:B------:R-:W-:Y:S05]  /*c5f0*/  BRA.DIV UR4, `(.L_x_7919) ;  /* 0x0000012e04fc7947 */ /* 0x000fea000b800000 */
.L_x_8186:
[----:B------:R-:W-:-:S03]  /*c600*/  UMOV UR4, 0xffffffff ;  /* 0xffffffff00047882 */ /* 0x000fc60000000000 */
[----:B------:R-:W-:Y:S05]  /*c610*/  BRA.DIV UR4, `(.L_x_7920) ;  /* 0x00000132041c7947 */ /* 0x000fea000b800000 */
.L_x_8189:
        /* <DEDUP_REMOVED lines=14> */
[----:B------:R-:W-:Y:S01]  /*c700*/  PRMT R76, R9, 0x7610, R76 ;  /* 0x00007610094c7816 */ /* 0x000fe2000000004c */
[----:B------:R-:W-:Y:S01]  /*c710*/  IMAD.MOV.U32 R9, RZ, RZ, R30 ;  /* 0x000000ffff097224 */ /* 0x000fe200078e001e */
[----:B------:R-:W-:-:S02]  /*c720*/  LOP3.LUT R0, R0, 0xfffffffe, RZ, 0xc0, !PT ;  /* 0xfffffffe00007812 */ /* 0x000fc400078ec0ff */
[----:B------:R-:W-:Y:S01]  /*c730*/  PRMT R55, R55, 0x5410, R8 ;  /* 0x0000541037377816 */ /* 0x000fe20000000008 */
[----:B------:R-:W-:Y:S01]  /*c740*/  IMAD.MOV.U32 R8, RZ, RZ, R26 ;  /* 0x000000ffff087224 */ /* 0x000fe200078e001a */
[----:B0-----:R-:W-:Y:S01]  /*c750*/  PRMT R70, R9, 0x7610, R70 ;  /* 0x0000761009467816 */ /* 0x001fe20000000046 */
        /* <DEDUP_REMOVED lines=49> */
.L_x_8190:
[----:B------:R-:W-:Y:S05]  /*ca70*/  BSYNC B1 ;  /* 0x0000000000017941 */ /* 0x000fea0003800000 */
.L_x_7921:
        /* <DEDUP_REMOVED lines=105> */
.L_x_7924:
[----:B------:R-:W-:Y:S05]  /*d110*/  BSYNC B1 ;  /* 0x0000000000017941 */ /* 0x000fea0003800000 */
.L_x_7923:
        /* <DEDUP_REMOVED lines=104> */
.L_x_7926:
[----:B------:R-:W-:Y:S05]  /*d7a0*/  BSYNC B1 ;  /* 0x0000000000017941 */ /* 0x000fea0003800000 */
.L_x_7925:
        /* <DEDUP_REMOVED lines=104> */
.L_x_7928:
[----:B------:R-:W-:Y:S05]  /*de30*/  BSYNC B1 ;  /* 0x0000000000017941 */ /* 0x000fea0003800000 */
.L_x_7927:
[----:B--23--:R-:W-:Y:S02]  /*de40*/  PRMT R12, R12, 0x5410, R0 ;  /* 0x000054100c0c7816 */ /* 0x00cfe40000000000 */
[----:B------:R-:W-:Y:S01]  /*de50*/  PRMT R14, R14, 0x5410, R3 ;  /* 0x000054100e0e7816 */ /* 0x000fe20000000003 */
[----:B------:R-:W-:Y:S06]  /*de60*/  @P0 BRA `(.L_x_7902) ;  /* 0x0000000400980947 */ /* 0x000fec0003800000 */
[----:B------:R-:W-:Y:S02]  /*de70*/  LEA.HI R21, R21, R219, RZ, 0x1d ;  /* 0x000000db15157211 */ /* 0x000fe400078fe8ff */
[----:B------:R-:W-:Y:S02]  /*de80*/  SHF.R.U64 R25, R44, 0x10, R45 ;  /* 0x000000102c197819 */ /* 0x000fe4000000122d */
[----:B-1----:R-:W-:Y:S01]  /*de90*/  SHF.R.S32.HI R4, RZ, 0x1f, R21 ;  /* 0x0000001fff047819 */ /* 0x002fe20000011415 */
        /* <DEDUP_REMOVED lines=13> */
[----:B------:R-:W-:Y:S01]  /*df70*/  SHF.R.U32.HI R44, RZ, 0x10, R45 ;  /* 0x00000010ff2c7819 */ /* 0x000fe2000001162d */
[----:B------:R-:W-:Y:S01]  /*df80*/  IMAD.U32 R27, R56, 0x10000, RZ ;  /* 0x00010000381b7824 */ /* 0x000fe200078e00ff */
[----:B------:R-:W-:Y:S01]  /*df90*/  SHF.R.U32.HI R48, RZ, 0x10, R49 ;  /* 0x00000010ff307819 */ /* 0x000fe20000011631 */
[----:B------:R-:W-:Y:S01]  /*dfa0*/  IMAD R3, R3, 0x2, R2 ;  /* 0x0000000203037824 */ /* 0x000fe200078e0202 */
[----:B------:R-:W-:Y:S02]  /*dfb0*/  PRMT R54, R54, 0x5410, R15 ;  /* 0x0000541036367816 */ /* 0x000fe4000000000f */
[----:B------:R-:W-:Y:S02]  /*dfc0*/  SHF.R.U32.HI R30, RZ, 0x10, R51 ;  /* 0x00000010ff1e7819 */ /* 0x000fe40000011633 */
[----:B0-----:R-:W0:Y:S01]  /*dfd0*/  LDS.128 R8, [R3+0x10400] ;  /* 0x0104000003087984 */ /* 0x001e220000000c00 */
[----:B------:R-:W-:-:S02]  /*dfe0*/  PRMT R53, R53, 0x5410, R44 ;  /* 0x0000541035357816 */ /* 0x000fc4000000002c */
[----:B------:R-:W-:Y:S02]  /*dff0*/  PRMT R57, R57, 0x5410, R48 ;  /* 0x0000541039397816 */ /* 0x000fe40000000030 */
[----:B------:R-:W-:Y:S02]  /*e000*/  SHF.R.U32.HI R46, RZ, 0x10, R47 ;  /* 0x00000010ff2e7819 */ /* 0x000fe4000001162f */
[----:B------:R-:W-:Y:S01]  /*e010*/  SHF.R.U64 R28, R50, 0x10, R51 ;  /* 0x00000010321c7819 */ /* 0x000fe20000001233 */
[----:B------:R-:W-:Y:S01]  /*e020*/  IMAD.U32 R29, R57, 0x10000, RZ ;  /* 0x00010000391d7824 */ /* 0x000fe200078e00ff */
[----:B------:R-:W-:Y:S02]  /*e030*/  PRMT R30, R14, 0x5432, R30 ;  /* 0x000054320e1e7816 */ /* 0x000fe4000000001e */
[----:B------:R-:W-:Y:S02]  /*e040*/  PRMT R55, R55, 0x5410, R46 ;  /* 0x0000541037377816 */ /* 0x000fe4000000002e */
[----:B------:R-:W-:-:S02]  /*e050*/  PRMT R28, R12, 0x5432, R28 ;  /* 0x000054320c1c7816 */ /* 0x000fc4000000001c */
[----:B------:R-:W-:Y:S01]  /*e060*/  LOP3.LUT R25, R25, 0xffff0000, RZ, 0xc0, !PT ;  /* 0xffff000019197812 */ /* 0x000fe200078ec0ff */
        /* <DEDUP_REMOVED lines=70> */
.L_x_7902:
[----:B------:R-:W-:Y:S05]  /*e4d0*/  BSYNC B0 ;  /* 0x0000000000007941 */ /* 0x000fea0003800000 */
.L_x_7862:
        /* <DEDUP_REMOVED lines=8> */
.L_x_7860:
[----:B------:R-:W-:-:S13]  /*e560*/  ISETP.NE.AND P0, PT, R197, 0x3, PT ;  /* 0x00000003c500780c */ /* 0x000fda0003f05270 */
[----:B------:R-:W-:Y:S05]  /*e570*/  @!P0 BRA `(.L_x_7929) ;  /* 0x0000000000048947 */ /* 0x000fea0003800000 */
[----:B------:R-:W-:Y:S01]  /*e580*/  BPT.TRAP 0x1 ;  /* 0x000000040000795c */ /* 0x000fe20000300000 */
.L_x_7929:
[----:B0-23--:R-:W-:Y:S01]  /*e590*/  IMAD R3, R185, 0x8, R2 ;  /* 0x00000008b9037824 */ /* 0x00dfe200078e0202 */
[----:B------:R-:W-:-:S04]  /*e5a0*/  SHF.L.U32 R0, R190, 0x1f, RZ ;  /* 0x0000001fbe007819 */ /* 0x000fc800000006ff */
[----:B------:R0:W2:Y:S01]  /*e5b0*/  SYNCS.PHASECHK.TRANS64.TRYWAIT P2, [R3+URZ+0x28830], R0 ;  /* 0x02883000030075a7 */ /* 0x0000a2000804017f */
[----:B------:R-:W-:Y:S05]  /*e5c0*/  @!P0 BRA `(.L_x_7930) ;  /* 0x0000000000048947 */ /* 0x000fea0003800000 */
[----:B------:R-:W-:Y:S01]  /*e5d0*/  BPT.TRAP 0x1 ;  /* 0x000000040000795c */ /* 0x000fe20000300000 */
.L_x_7930:
[----:B-1--4-:R-:W1:Y:S01]  /*e5e0*/  S2R R4, SR_TID.X ;  /* 0x0000000000047919 */ /* 0x012e620000002100 */
[----:B------:R-:W-:Y:S01]  /*e5f0*/  IMAD.MOV.U32 R151, RZ, RZ, RZ ;  /* 0x000000ffff977224 */ /* 0x000fe200078e00ff */
[----:B-1----:R-:W-:-:S04]  /*e600*/  LOP3.LUT R4, R4, 0x7f, RZ, 0xc0, !PT ;  /* 0x0000007f04047812 */ /* 0x002fc800078ec0ff */
[----:B------:R-:W-:Y:S01]  /*e610*/  ISETP.NE.AND P1, PT, R4, RZ, PT ;  /* 0x000000ff0400720c */ /* 0x000fe20003f25270 */
[----:B--2---:R-:W-:-:S12]  /*e620*/  @P2 BRA `(.L_x_7931) ;  /* 0x0000000000082947 */ /* 0x004fd80003800000 */
[----:B------:R-:W1:Y:S02]  /*e630*/  SYNCS.PHASECHK.TRANS64.TRYWAIT P2, [R3+URZ+0x28830], R0 ;  /* 0x02883000030075a7 */ /* 0x000e64000804017f */
[----:B-1----:R-:W-:Y:S05]  /*e640*/  @!P2 BRA `(.L_x_7932) ;  /* 0x00000110004ca947 */ /* 0x002fea0003800000 */
.L_x_7931:
        /* <DEDUP_REMOVED lines=51> */
[----:B------:R-:W-:Y:S01]  /*e980*/  IMAD.MOV.U32 R0, RZ, RZ, -0x80 ;  /* 0xffffff80ff007424 */ /* 0x000fe200078e00ff */
[----:B------:R-:W-:Y:S01]  /*e990*/  ULDC UR43, c[0x0][0x988] ;  /* 0x00026200002b7ab9 */ /* 0x000fe20000000800 */
[----:B------:R-:W-:Y:S01]  /*e9a0*/  R2UR UR14, R8 ;  /* 0x00000000080e72ca */ /* 0x000fe200000e0000 */
[C---:B------:R-:W-:Y:S01]  /*e9b0*/  VIADD R8, R6.reuse, 0x404 ;  /* 0x0000040406087836 */ /* 0x040fe20000000000 */
[----:B------:R-:W-:Y:S01]  /*e9c0*/  ULDC UR44, c[0x0][0x988] ;  /* 0x00026200002c7ab9 */ /* 0x000fe20000000800 */
[----:B------:R-:W-:-:S02]  /*e9d0*/  VIADD R6, R6, 0x406 ;  /* 0x0000040606067836 */ /* 0x000fc40000000000 */
[----:B------:R-:W-:Y:S01]  /*e9e0*/  IMAD R7, R123, R0, 0x80 ;  /* 0x000000807b077424 */ /* 0x000fe200078e0200 */
[----:B------:R-:W-:Y:S01]  /*e9f0*/  R2UR UR18, R8 ;  /* 0x00000000081272ca */ /* 0x000fe200000e0000 */
[----:B------:R-:W-:Y:S01]  /*ea00*/  @!P1 VIADD R3, R3, 0x28840 ;  /* 0x0002884003039836 */ /* 0x000fe20000000000 */
[----:B------:R-:W-:Y:S01]  /*ea10*/  R2UR UR22, R6 ;  /* 0x00000000061672ca */ /* 0x000fe200000e0000 */
[----:B------:R-:W-:Y:S02]  /*ea20*/  IMAD.IADD R7, R198, 0x1, R7 ;  /* 0x00000001c6077824 */ /* 0x000fe400078e0207 */
[----:B------:R-:W-:Y:S01]  /*ea30*/  IMAD R6, R193, 0x80, R213 ;  /* 0x00000080c1067824 */ /* 0x000fe200078e02d5 */
[----:B------:R-:W-:Y:S01]  /*ea40*/  @!P1 PRMT R3, RZ, 0x654, R3 ;  /* 0x00000654ff039816 */ /* 0x000fe20000000003 */
[--C-:B------:R-:W-:Y:S01]  /*ea50*/  IMAD R4, R212, -0x2, R7.reuse ;  /* 0xfffffffed4047824 */ /* 0x100fe200078e0207 */
[----:B------:R-:W-:Y:S01]  /*ea60*/  IADD3 R9, -R195, 0x1, R7 ;  /* 0x00000001c3097810 */ /* 0x000fe20007ffe107 */
[----:B------:R-:W-:-:S02]  /*ea70*/  IMAD.MOV.U32 R150, RZ, RZ, R151 ;  /* 0x000000ffff967224 */ /* 0x000fc400078e0097 */
[----:B------:R-:W-:Y:S02]  /*ea80*/  IMAD.MOV.U32 R149, RZ, RZ, R151 ;  /* 0x000000ffff957224 */ /* 0x000fe400078e0097 */
[----:B------:R-:W-:Y:S02]  /*ea90*/  IMAD R89, R212, -0x2, R9 ;  /* 0xfffffffed4597824 */ /* 0x000fe400078e0209 */
[--C-:B------:R-:W-:Y:S02]  /*eaa0*/  IMAD.MOV.U32 R148, RZ, RZ, R151.reuse ;  /* 0x000000ffff947224 */ /* 0x100fe400078e0097 */
[--C-:B------:R-:W-:Y:S01]  /*eab0*/  IMAD.MOV.U32 R147, RZ, RZ, R151.reuse ;  /* 0x000000ffff937224 */ /* 0x100fe200078e0097 */
[----:B------:R-:W-:Y:S01]  /*eac0*/  IADD3 R7, R89, 0x8, R6 ;  /* 0x0000000859077810 */ /* 0x000fe20007ffe006 */
[--C-:B------:R-:W-:Y:S02]  /*ead0*/  IMAD.MOV.U32 R146, RZ, RZ, R151.reuse ;  /* 0x000000ffff927224 */ /* 0x100fe400078e0097 */
[--C-:B------:R-:W-:Y:S01]  /*eae0*/  IMAD.MOV.U32 R145, RZ, RZ, R151.reuse ;  /* 0x000000ffff917224 */ /* 0x100fe200078e0097 */
[----:B------:R-:W-:Y:S01]  /*eaf0*/  VIMNMX R0, R4, R7, PT ;  /* 0x0000000704007248 */ /* 0x000fe20003fe0100 */
[----:B------:R-:W-:-:S02]  /*eb00*/  IMAD.MOV.U32 R144, RZ, RZ, R151 ;  /* 0x000000ffff907224 */ /* 0x000fc400078e0097 */
[--C-:B------:R-:W-:Y:S01]  /*eb10*/  IMAD.MOV.U32 R143, RZ, RZ, R151.reuse ;  /* 0x000000ffff8f7224 */ /* 0x100fe200078e0097 */
[C---:B------:R-:W-:Y:S01]  /*eb20*/  ISETP.GT.AND P2, PT, R0.reuse, RZ, PT ;  /* 0x000000ff0000720c */ /* 0x040fe20003f44270 */
[--C-:B------:R-:W-:Y:S01]  /*eb30*/  IMAD.MOV.U32 R142, RZ, RZ, R151.reuse ;  /* 0x000000ffff8e7224 */ /* 0x100fe200078e0097 */
[C---:B------:R-:W-:Y:S01]  /*eb40*/  ISETP.GT.AND P3, PT, R0.reuse, 0x1, PT ;  /* 0x000000010000780c */ /* 0x040fe20003f64270 */
[--C-:B------:R-:W-:Y:S01]  /*eb50*/  IMAD.MOV.U32 R141, RZ, RZ, R151.reuse ;  /* 0x000000ffff8d7224 */ /* 0x100fe200078e0097 */
[----:B------:R-:W-:Y:S01]  /*eb60*/  ISETP.GT.AND P4, PT, R0, 0x8, PT ;  /* 0x000000080000780c */ /* 0x000fe20003f84270 */
        /* <DEDUP_REMOVED lines=22> */
[--C-:B-----5:R-:W-:Y:S02]  /*ecd0*/  IMAD.MOV.U32 R117, RZ, RZ, R151.reuse ;  /* 0x000000ffff757224 */ /* 0x120fe400078e0097 */
        /* <DEDUP_REMOVED lines=25> */
[----:B------:R-:W-:Y:S01]  /*ee70*/  HGMMA.64x128x16.F32.BF16 R24, gdesc[UR4], R24, gsb0 ;  /* 0x01e00000041879f0 */ /* 0x000fe20008001818 */
[----:B------:R-:W-:Y:S02]  /*ee80*/  ULDC UR6, c[0x0][0x988] ;  /* 0x0002620000067ab9 */ /* 0x000fe40000000800 */
        /* <DEDUP_REMOVED lines=47> */
[----:B------:R-:W-:Y:S01]  /*f180*/  FSEL R39, R50, -INF , P3 ;  /* 0xff80000032277808 */ /* 0x000fe20001800000 */
[----:B------:R-:W-:Y:S01]  /*f190*/  IMAD.IADD R50, R198, 0x1, -R195 ;  /* 0x00000001c6327824 */ /* 0x000fe200078e0ac3 */
[----:B------:R-:W-:-:S02]  /*f1a0*/  FMNMX.FTZ R8, R47, R8, !PT ;  /* 0x000000082f087209 */ /* 0x000fc40007810000 */
[C---:B------:R-:W-:Y:S01]  /*f1b0*/  ISETP.GT.AND P3, PT, R0.reuse, 0x38, PT ;  /* 0x000000380000780c */ /* 0x040fe20003f64270 */
[----:B------:R-:W-:Y:S01]  /*f1c0*/  IMAD R50, R193, 0x80, R50 ;  /* 0x00000080c1327824 */ /* 0x000fe200078e0232 */
[----:B------:R-:W-:Y:S02]  /*f1d0*/  FSEL R51, R51, -INF , P2 ;  /* 0xff80000033337808 */ /* 0x000fe40001000000 */
        /* <DEDUP_REMOVED lines=49> */
[----:B------:R-:W-:Y:S01]  /*f4f0*/  ISETP.GT.AND P2, PT, R0, 0x79, PT ;  /* 0x000000790000780c */ /* 0x000fe20003f44270 */
[----:B------:R-:W-:Y:S01]  /*f500*/  IMAD.U32 R0, RZ, RZ, UR6 ;  /* 0x00000006ff007e24 */ /* 0x000fe2000f8e00ff */
[----:B------:R-:W-:Y:S02]  /*f510*/  FSEL R31, R86, -INF , P3 ;  /* 0xff800000561f7808 */ /* 0x000fe40001800000 */
[----:B------:R-:W-:-:S02]  /*f520*/  FMNMX.FTZ R8, R83, R8, !PT ;  /* 0x0000000853087209 */ /* 0x000fc40007810000 */
[----:B------:R-:W-:Y:S02]  /*f530*/  FSEL R87, R87, -INF , P2 ;  /* 0xff80000057577808 */ /* 0x000fe40001000000 */
[----:B------:R-:W-:Y:S02]  /*f540*/  FMNMX.FTZ R8, R31, R8, !PT ;  /* 0x000000081f087209 */ /* 0x000fe40007810000 */
[----:B------:R-:W-:Y:S02]  /*f550*/  VIADDMNMX R34, R6, R89, R4, PT ;  /* 0x0000005906227246 */ /* 0x000fe40003800104 */
[----:B------:R-:W-:Y:S02]  /*f560*/  FMNMX.FTZ R10, R87, R8, !PT ;  /* 0x00000008570a7209 */ /* 0x000fe40007810000 */
[C---:B------:R-:W-:Y:S02]  /*f570*/  ISETP.GT.AND P3, PT, R34.reuse, 0x1, PT ;  /* 0x000000012200780c */ /* 0x040fe40003f64270 */
[----:B------:R-:W-:Y:S01]  /*f580*/  ISETP.GT.AND P4, PT, R34, 0x8, PT ;  /* 0x000000082200780c */ /* 0x000fe20003f84270 */
[----:B------:R-:W1:Y:S01]  /*f590*/  SHFL.BFLY PT, R43, R10, 0x2, 0x1f ;  /* 0x0c401f000a2b7f89 */ /* 0x000e6200000e0000 */
[----:B------:R-:W-:-:S02]  /*f5a0*/  FSEL R30, R25, -INF , P3 ;  /* 0xff800000191e7808 */ /* 0x000fc40001800000 */
[----:B------:R-:W-:Y:S02]  /*f5b0*/  FSEL R25, R28, -INF , P4 ;  /* 0xff8000001c197808 */ /* 0x000fe40002000000 */
[----:B------:R-:W-:-:S04]  /*f5c0*/  ISETP.GT.AND P3, PT, R34, 0x10, PT ;  /* 0x000000102200780c */ /* 0x000fc80003f64270 */
[----:B------:R-:W-:Y:S02]  /*f5d0*/  FSEL R89, R32, -INF , P3 ;  /* 0xff80000020597808 */ /* 0x000fe40001800000 */
[----:B------:R-:W-:Y:S02]  /*f5e0*/  ISETP.GT.AND P3, PT, R34, 0x18, PT ;  /* 0x000000182200780c */ /* 0x000fe40003f64270 */
[----:B-1----:R-:W-:-:S05]  /*f5f0*/  FMNMX.FTZ R43, R10, R43, !PT ;  /* 0x0000002b0a2b7209 */ /* 0x002fca0007810000 */
[----:B------:R-:W1:Y:S02]  /*f600*/  SHFL.BFLY PT, R8, R43, 0x1, 0x1f ;  /* 0x0c201f002b087f89 */ /* 0x000e6400000e0000 */
[----:B-1----:R-:W-:-:S04]  /*f610*/  FMNMX.FTZ R8, R43, R8, !PT ;  /* 0x000000082b087209 */ /* 0x002fc80007810000 */
[C---:B------:R-:W-:Y:S01]  /*f620*/  FSETP.NEU.FTZ.AND P2, PT, R8.reuse, -INF , PT ;  /* 0xff8000000800780b */ /* 0x040fe20003f5d000 */
[----:B------:R-:W-:-:S05]  /*f630*/  FMUL.FTZ R26, R8, R0 ;  /* 0x00000000081a7220 */ /* 0x000fca0000410000 */
        /* <DEDUP_REMOVED lines=8> */
[----:B------:R1:W-:Y:S01]  /*f6c0*/  MUFU.EX2 R4, R93 ;  /* 0x0000005d00047308 */ /* 0x0003e20000000800 */
[----:B------:R-:W-:Y:S01]  /*f6d0*/  FSEL R29, R29, -INF , P2 ;  /* 0xff8000001d1d7808 */ /* 0x000fe20001000000 */
[--C-:B------:R-:W-:Y:S01]  /*f6e0*/  FFMA.FTZ R6, R97, R0, -R26.reuse ;  /* 0x0000000061067223 */ /* 0x100fe2000001081a */
[----:B------:R-:W-:Y:S01]  /*f6f0*/  FMNMX.FTZ R10, R25, R10, !PT ;  /* 0x0000000a190a7209 */ /* 0x000fe20007810000 */
[-CC-:B------:R-:W-:Y:S01]  /*f700*/  FFMA.FTZ R177, R99, R0.reuse, -R26.reuse ;  /* 0x0000000063b17223 */ /* 0x180fe2000001081a */
[C---:B------:R-:W-:Y:S01]  /*f710*/  ISETP.GT.AND P2, PT, R34.reuse, 0x11, PT ;  /* 0x000000112200780c */ /* 0x040fe20003f44270 */
        /* <DEDUP_REMOVED lines=13> */
[C---:B------:R-:W-:Y:S01]  /*f7f0*/  ISETP.GT.AND P3, PT, R34.reuse, 0x20, PT ;  /* 0x000000202200780c */ /* 0x040fe20003f64270 */
[----:B------:R2:W-:Y:S01]  /*f800*/  MUFU.EX2 R10, R101 ;  /* 0x00000065000a7308 */ /* 0x0005e20000000800 */
[----:B------:R-:W-:Y:S01]  /*f810*/  FSEL R37, R37, -INF , P2 ;  /* 0xff80000025257808 */ /* 0x000fe20001000000 */
[--C-:B------:R-:W-:Y:S01]  /*f820*/  FFMA.FTZ R153, R13, R0, -R26.reuse ;  /* 0x000000000d997223 */ /* 0x100fe2000001081a */
[----:B------:R-:W-:Y:S01]  /*f830*/  FMNMX.FTZ R12, R91, R12, !PT ;  /* 0x0000000c5b0c7209 */ /* 0x000fe20007810000 */
[-CC-:B------:R-:W-:Y:S01]  /*f840*/  FFMA.FTZ R155, R7, R0.reuse, -R26.reuse ;  /* 0x00000000079b7223 */ /* 0x180fe2000001081a */
[----:B------:R-:W-:Y:S01]  /*f850*/  ISETP.GT.AND P2, PT, R34, 0x21, PT ;  /* 0x000000212200780c */ /* 0x000fe20003f44270 */
[--C-:B------:R-:W-:Y:S01]  /*f860*/  FFMA.FTZ R157, R9, R0, -R26.reuse ;  /* 0x00000000099d7223 */ /* 0x100fe2000001081a */
[----:B-1----:R-:W-:Y:S01]  /*f870*/  FSEL R93, R40, -INF , P3 ;  /* 0xff800000285d7808 */ /* 0x002fe20001800000 */
[----:B------:R-:W1:Y:S01]  /*f880*/  MUFU.EX2 R181, R181 ;  /* 0x000000b500b57308 */ /* 0x000e620000000800 */
[----:B------:R-:W-:Y:S01]  /*f890*/  FMNMX.FTZ R12, R37, R12, !PT ;  /* 0x0000000c250c7209 */ /* 0x000fe20007810000 */
[-CC-:B------:R-:W-:Y:S01]  /*f8a0*/  FFMA.FTZ R159, R11, R0.reuse, -R26.reuse ;  /* 0x000000000b9f7223 */ /* 0x180fe2000001081a */
[C---:B------:R-:W-:Y:S01]  /*f8b0*/  ISETP.GT.AND P3, PT, R34.reuse, 0x28, PT ;  /* 0x000000282200780c */ /* 0x040fe20003f64270 */
[-CC-:B------:R-:W-:Y:S01]  /*f8c0*/  FFMA.FTZ R105, R105, R0.reuse, -R26.reuse ;  /* 0x0000000069697223 */ /* 0x180fe2000001081a */
[----:B------:R-:W-:Y:S01]  /*f8d0*/  FSEL R41, R41, -INF , P2 ;  /* 0xff80000029297808 */ /* 0x000fe20001000000 */
[--C-:B------:R-:W-:Y:S01]  /*f8e0*/  FFMA.FTZ R173, R107, R0, -R26.reuse ;  /* 0x000000006bad7223 */ /* 0x100fe2000001081a */
[----:B------:R-:W-:Y:S01]  /*f8f0*/  FMNMX.FTZ R12, R93, R12, !PT ;  /* 0x0000000c5d0c7209 */ /* 0x000fe20007810000 */
[----:B------:R-:W3:Y:S01]  /*f900*/  MUFU.EX2 R183, R183 ;  /* 0x000000b700b77308 */ /* 0x000ee20000000800 */
[----:B------:R-:W-:Y:S01]  /*f910*/  ISETP.GT.AND P2, PT, R34, 0x29, PT ;  /* 0x000000292200780c */ /* 0x000fe20003f44270 */
[-CC-:B------:R-:W-:Y:S01]  /*f920*/  FFMA.FTZ R161, R15, R0.reuse, -R26.reuse ;  /* 0x000000000fa17223 */ /* 0x180fe2000001081a */
[----:B------:R-:W-:Y:S01]  /*f930*/  FSEL R95, R44, -INF , P3 ;  /* 0xff8000002c5f7808 */ /* 0x000fe20001800000 */
[--C-:B------:R-:W-:Y:S01]  /*f940*/  FFMA.FTZ R109, R109, R0, -R26.reuse ;  /* 0x000000006d6d7223 */ /* 0x100fe2000001081a */
[----:B------:R-:W-:Y:S01]  /*f950*/  FMNMX.FTZ R14, R41, R12, !PT ;  /* 0x0000000c290e7209 */ /* 0x000fe20007810000 */
[-CC-:B------:R-:W-:Y:S01]  /*f960*/  FFMA.FTZ R175, R111, R0.reuse, -R26.reuse ;  /* 0x000000006faf7223 */ /* 0x180fe2000001081a */
[C---:B------:R-:W-:Y:S01]  /*f970*/  ISETP.GT.AND P3, PT, R34.reuse, 0x30, PT ;  /* 0x000000302200780c */ /* 0x040fe20003f64270 */
[----:B------:R-:W4:Y:S01]  /*f980*/  MUFU.EX2 R6, R6 ;  /* 0x0000000600067308 */ /* 0x000f220000000800 */
[----:B------:R-:W-:Y:S01]  /*f990*/  FSEL R45, R45, -INF , P2 ;  /* 0xff8000002d2d7808 */ /* 0x000fe20001000000 */
[--C-:B------:R-:W-:Y:S01]  /*f9a0*/  FFMA.FTZ R163, R21, R0, -R26.reuse ;  /* 0x0000000015a37223 */ /* 0x100fe2000001081a */
[----:B------:R-:W-:Y:S01]  /*f9b0*/  FMNMX.FTZ R14, R95, R14, !PT ;  /* 0x0000000e5f0e7209 */ /* 0x000fe20007810000 */
[-CC-:B------:R-:W-:Y:S01]  /*f9c0*/  FFMA.FTZ R165, R27, R0.reuse, -R26.reuse ;  /* 0x000000001ba57223 */ /* 0x180fe2000001081a */
[----:B------:R-:W-:Y:S01]  /*f9d0*/  ISETP.GT.AND P2, PT, R34, 0x31, PT ;  /* 0x000000312200780c */ /* 0x000fe20003f44270 */
[--C-:B------:R-:W-:Y:S01]  /*f9e0*/  FFMA.FTZ R59, R59, R0, -R26.reuse ;  /* 0x000000003b3b7223 */ /* 0x100fe2000001081a */
[----:B------:R-:W-:Y:S01]  /*f9f0*/  FSEL R97, R48, -INF , P3 ;  /* 0xff80000030617808 */ /* 0x000fe20001800000 */
[----:B------:R-:W0:Y:S01]  /*fa00*/  MUFU.EX2 R177, R177 ;  /* 0x000000b100b17308 */ /* 0x000e220000000800 */
[----:B------:R-:W-:Y:S01]  /*fa10*/  FMNMX.FTZ R14, R45, R14, !PT ;  /* 0x0000000e2d0e7209 */ /* 0x000fe20007810000 */
[-CC-:B------:R-:W-:Y:S01]  /*fa20*/  FFMA.FTZ R167, R31, R0.reuse, -R26.reuse ;  /* 0x000000001fa77223 */ /* 0x180fe2000001081a */
[C---:B------:R-:W-:Y:S01]  /*fa30*/  ISETP.GT.AND P3, PT, R34.reuse, 0x38, PT ;  /* 0x000000382200780c */ /* 0x040fe20003f64270 */
[-CC-:B------:R-:W-:Y:S01]  /*fa40*/  FFMA.FTZ R38, R71, R0.reuse, -R26.reuse ;  /* 0x0000000047267223 */ /* 0x180fe2000001081a */
[----:B------:R-:W-:Y:S01]  /*fa50*/  FSEL R49, R49, -INF , P2 ;  /* 0xff80000031317808 */ /* 0x000fe20001000000 */
[--C-:B------:R-:W-:Y:S01]  /*fa60*/  FFMA.FTZ R42, R79, R0, -R26.reuse ;  /* 0x000000004f2a7223 */ /* 0x100fe2000001081a */
[----:B------:R-:W-:Y:S01]  /*fa70*/  FMNMX.FTZ R14, R97, R14, !PT ;  /* 0x0000000e610e7209 */ /* 0x000fe20007810000 */
[----:B------:R-:W0:Y:S01]  /*fa80*/  MUFU.EX2 R179, R179 ;  /* 0x000000b300b37308 */ /* 0x000e220000000800 */
[----:B------:R-:W-:Y:S01]  /*fa90*/  ISETP.GT.AND P2, PT, R34, 0x39, PT ;  /* 0x000000392200780c */ /* 0x000fe20003f44270 */
[----:B------:R-:W-:Y:S01]  /*faa0*/  FFMA.FTZ R83, R83, R0, -R26 ;  /* 0x0000000053537223 */ /* 0x000fe2000001081a */
[----:B------:R-:W-:Y:S01]  /*fab0*/  FSEL R99, R52, -INF , P3 ;  /* 0xff80000034637808 */ /* 0x000fe20001800000 */
[--C-:B------:R-:W-:Y:S01]  /*fac0*/  IMAD.MOV.U32 R111, RZ, RZ, R151.reuse ;  /* 0x000000ffff6f7224 */ /* 0x100fe200078e0097 */
[----:B------:R-:W-:Y:S01]  /*fad0*/  FMNMX.FTZ R20, R49, R14, !PT ;  /* 0x0000000e31147209 */ /* 0x000fe20007810000 */
[----:B------:R-:W-:Y:S01]  /*fae0*/  IMAD.MOV.U32 R107, RZ, RZ, R151 ;  /* 0x000000ffff6b7224 */ /* 0x000fe200078e0097 */
[----:B------:R-:W-:Y:S01]  /*faf0*/  ISETP.GT.AND P3, PT, R34, 0x40, PT ;  /* 0x000000402200780c */ /* 0x000fe20003f64270 */
[----:B------:R1:W0:Y:S01]  /*fb00*/  MUFU.EX2 R12, R105 ;  /* 0x00000069000c7308 */ /* 0x0002220000000800 */
[----:B------:R-:W-:-:S02]  /*fb10*/  FSEL R53, R53, -INF , P2 ;  /* 0xff80000035357808 */ /* 0x000fc40001000000 */
[----:B------:R-:W-:Y:S02]  /*fb20*/  FMNMX.FTZ R20, R99, R20, !PT ;  /* 0x0000001463147209 */ /* 0x000fe40007810000 */
[----:B------:R-:W-:Y:S02]  /*fb30*/  ISETP.GT.AND P2, PT, R34, 0x41, PT ;  /* 0x000000412200780c */ /* 0x000fe40003f44270 */
[----:B--2---:R-:W-:Y:S01]  /*fb40*/  FSEL R101, R56, -INF , P3 ;  /* 0xff80000038657808 */ /* 0x004fe20001800000 */
[----:B------:R-:W-:Y:S01]  /*fb50*/  MUFU.EX2 R173, R173 ;  /* 0x000000ad00ad7308 */ /* 0x000fe20000000800 */
[----:B------:R-:W-:Y:S01]  /*fb60*/  FMNMX.FTZ R20, R53, R20, !PT ;  /* 0x0000001435147209 */ /* 0x000fe20007810000 */
[----:B-1----:R-:W-:Y:S01]  /*fb70*/  IMAD.MOV.U32 R105, RZ, RZ, R151 ;  /* 0x000000ffff697224 */ /* 0x002fe200078e0097 */
[----:B------:R-:W-:Y:S02]  /*fb80*/  ISETP.GT.AND P3, PT, R34, 0x48, PT ;  /* 0x000000482200780c */ /* 0x000fe40003f64270 */
[----:B------:R-:W-:-:S02]  /*fb90*/  FSEL R57, R57, -INF , P2 ;  /* 0xff80000039397808 */ /* 0x000fc40001000000 */
[----:B------:R-:W-:Y:S01]  /*fba0*/  FMNMX.FTZ R20, R101, R20, !PT ;  /* 0x0000001465147209 */ /* 0x000fe20007810000 */
[----:B------:R1:W-:Y:S01]  /*fbb0*/  MUFU.EX2 R14, R109 ;  /* 0x0000006d000e7308 */ /* 0x0003e20000000800 */
[----:B------:R-:W-:Y:S02]  /*fbc0*/  ISETP.GT.AND P2, PT, R34, 0x49, PT ;  /* 0x000000492200780c */ /* 0x000fe40003f44270 */
[----:B------:R-:W-:Y:S02]  /*fbd0*/  FSEL R103, R60, -INF , P3 ;  /* 0xff8000003c677808 */ /* 0x000fe40001800000 */
[----:B------:R-:W-:Y:S02]  /*fbe0*/  FMNMX.FTZ R24, R57, R20, !PT ;  /* 0x0000001439187209 */ /* 0x000fe40007810000 */
[----:B------:R-:W-:Y:S01]  /*fbf0*/  ISETP.GT.AND P3, PT, R34, 0x50, PT ;  /* 0x000000502200780c */ /* 0x000fe20003f64270 */
[----:B------:R2:W-:Y:S01]  /*fc00*/  MUFU.EX2 R20, R28 ;  /* 0x0000001c00147308 */ /* 0x0005e20000000800 */
[----:B------:R-:W-:Y:S01]  /*fc10*/  FSEL R61, R61, -INF , P2 ;  /* 0xff8000003d3d7808 */ /* 0x000fe20001000000 */
[----:B-1----:R-:W-:Y:S01]  /*fc20*/  IMAD.MOV.U32 R109, RZ, RZ, R151 ;  /* 0x000000ffff6d7224 */ /* 0x002fe200078e0097 */
[----:B------:R-:W-:-:S02]  /*fc30*/  FMNMX.FTZ R24, R103, R24, !PT ;  /* 0x0000001867187209 */ /* 0x000fc40007810000 */
[----:B------:R-:W-:Y:S02]  /*fc40*/  ISETP.GT.AND P2, PT, R34, 0x51, PT ;  /* 0x000000512200780c */ /* 0x000fe40003f44270 */
[----:B------:R-:W-:Y:S01]  /*fc50*/  FSEL R47, R64, -INF , P3 ;  /* 0xff800000402f7808 */ /* 0x000fe20001800000 */
[----:B------:R-:W-:Y:S01]  /*fc60*/  MUFU.EX2 R175, R175 ;  /* 0x000000af00af7308 */ /* 0x000fe20000000800 */
[----:B------:R-:W-:Y:S02]  /*fc70*/  FMNMX.FTZ R24, R61, R24, !PT ;  /* 0x000000183d187209 */ /* 0x000fe40007810000 */
[C---:B------:R-:W-:Y:S02]  /*fc80*/  ISETP.GT.AND P3, PT, R34.reuse, 0x58, PT ;  /* 0x000000582200780c */ /* 0x040fe40003f64270 */
[----:B------:R-:W-:Y:S02]  /*fc90*/  FSEL R65, R65, -INF , P2 ;  /* 0xff80000041417808 */ /* 0x000fe40001000000 */
[----:B------:R-:W-:Y:S01]  /*fca0*/  FMNMX.FTZ R24, R47, R24, !PT ;  /* 0x000000182f187209 */ /* 0x000fe20007810000 */
[----:B------:R-:W-:Y:S01]  /*fcb0*/  MUFU.EX2 R169, R169 ;  /* 0x000000a900a97308 */ /* 0x000fe20000000800 */
[----:B------:R-:W-:-:S02]  /*fcc0*/  ISETP.GT.AND P2, PT, R34, 0x59, PT ;  /* 0x000000592200780c */ /* 0x000fc40003f44270 */
[----:B------:R-:W-:Y:S02]  /*fcd0*/  FSEL R39, R68, -INF , P3 ;  /* 0xff80000044277808 */ /* 0x000fe40001800000 */
[----:B--2---:R-:W-:Y:S02]  /*fce0*/  FMNMX.FTZ R28, R65, R24, !PT ;  /* 0x00000018411c7209 */ /* 0x004fe40007810000 */
[C---:B------:R-:W-:Y:S01]  /*fcf0*/  ISETP.GT.AND P3, PT, R34.reuse, 0x60, PT ;  /* 0x000000602200780c */ /* 0x040fe20003f64270 */
[----:B------:R1:W-:Y:S01]  /*fd00*/  MUFU.EX2 R24, R32 ;  /* 0x0000002000187308 */ /* 0x0003e20000000800 */
[----:B------:R-:W-:Y:S02]  /*fd10*/  FSEL R69, R69, -INF , P2 ;  /* 0xff80000045457808 */ /* 0x000fe40001000000 */
[----:B------:R-:W-:Y:S02]  /*fd20*/  FMNMX.FTZ R28, R39, R28, !PT ;  /* 0x0000001c271c7209 */ /* 0x000fe40007810000 */
[----:B------:R-:W-:-:S02]  /*fd30*/  ISETP.GT.AND P2, PT, R34, 0x61, PT ;  /* 0x000000612200780c */ /* 0x000fc40003f44270 */
        /* <DEDUP_REMOVED lines=9> */
[----:B-1----:R-:W-:Y:S02]  /*fdd0*/  FMNMX.FTZ R32, R73, R28, !PT ;  /* 0x0000001c49207209 */ /* 0x002fe40007810000 */
[C---:B------:R-:W-:Y:S01]  /*fde0*/  ISETP.GT.AND P3, PT, R34.reuse, 0x70, PT ;  /* 0x000000702200780c */ /* 0x040fe20003f64270 */
[----:B------:R1:W-:Y:S01]  /*fdf0*/  MUFU.EX2 R28, R36 ;  /* 0x00000024001c7308 */ /* 0x0003e20000000800 */
[----:B------:R-:W-:Y:S02]  /*fe00*/  FSEL R77, R77, -INF , P2 ;  /* 0xff8000004d4d7808 */ /* 0x000fe40001000000 */
[----:B------:R-:W-:Y:S02]  /*fe10*/  FMNMX.FTZ R32, R35, R32, !PT ;  /* 0x0000002023207209 */ /* 0x000fe40007810000 */
[----:B------:R-:W-:-:S02]  /*fe20*/  ISETP.GT.AND P2, PT, R34, 0x71, PT ;  /* 0x000000712200780c */ /* 0x000fc40003f44270 */
[----:B------:R-:W-:Y:S01]  /*fe30*/  FSEL R55, R80, -INF , P3 ;  /* 0xff80000050377808 */ /* 0x000fe20001800000 */
[----:B------:R-:W-:Y:S01]  /*fe40*/  MUFU.EX2 R155, R155 ;  /* 0x0000009b009b7308 */ /* 0x000fe20000000800 */
[----:B------:R-:W-:Y:S01]  /*fe50*/  FMNMX.FTZ R32, R77, R32, !PT ;  /* 0x000000204d207209 */ /* 0x000fe20007810000 */
[----:B-1----:R-:W-:Y:S01]  /*fe60*/  FFMA.FTZ R36, R67, R0, -R26 ;  /* 0x0000000043247223 */ /* 0x002fe2000001081a */
[C---:B------:R-:W-:Y:S02]  /*fe70*/  ISETP.GT.AND P3, PT, R34.reuse, 0x78, PT ;  /* 0x000000782200780c */ /* 0x040fe40003f64270 */
[----:B------:R-:W-:Y:S02]  /*fe80*/  FSEL R81, R81, -INF , P2 ;  /* 0xff80000051517808 */ /* 0x000fe40001000000 */
[----:B------:R-:W-:Y:S01]  /*fe90*/  FMNMX.FTZ R32, R55, R32, !PT ;  /* 0x0000002037207209 */ /* 0x000fe20007810000 */
[----:B------:R-:W-:Y:S01]  /*fea0*/  MUFU.EX2 R157, R157 ;  /* 0x0000009d009d7308 */ /* 0x000fe20000000800 */
[----:B------:R-:W-:-:S02]  /*feb0*/  ISETP.GT.AND P2, PT, R34, 0x79, PT ;  /* 0x000000792200780c */ /* 0x000fc40003f44270 */
[----:B------:R-:W-:Y:S02]  /*fec0*/  FSEL R13, R84, -INF , P3 ;  /* 0xff800000540d7808 */ /* 0x000fe40001800000 */
[----:B------:R-:W-:Y:S02]  /*fed0*/  FMNMX.FTZ R34, R81, R32, !PT ;  /* 0x0000002051227209 */ /* 0x000fe40007810000 */
[----:B------:R-:W-:Y:S01]  /*fee0*/  FSEL R85, R85, -INF , P2 ;  /* 0xff80000055557808 */ /* 0x000fe20001000000 */
[----:B------:R-:W-:Y:S01]  /*fef0*/  MUFU.EX2 R32, R59 ;  /* 0x0000003b00207308 */ /* 0x000fe20000000800 */
[----:B------:R-:W-:-:S04]  /*ff00*/  FMNMX.FTZ R34, R13, R34, !PT ;  /* 0x000000220d227209 */ /* 0x000fc80007810000 */
[----:B------:R-:W-:Y:S01]  /*ff10*/  FMNMX.FTZ R7, R85, R34, !PT ;  /* 0x0000002255077209 */ /* 0x000fe20007810000 */
[--C-:B------:R-:W-:Y:S02]  /*ff20*/  FFMA.FTZ R34, R63, R0, -R26.reuse ;  /* 0x000000003f227223 */ /* 0x100fe4000001081a */
[----:B------:R-:W-:Y:S02]  /*ff30*/  MUFU.EX2 R36, R36 ;  /* 0x0000002400247308 */ /* 0x000fe40000000800 */
[----:B------:R-:W1:Y:S06]  /*ff40*/  SHFL.BFLY PT, R40, R7, 0x2, 0x1f ;  /* 0x0c401f0007287f89 */ /* 0x000e6c00000e0000 */
        /* <DEDUP_REMOVED lines=14> */
[----:B------:R-:W-:Y:S01]  /*10030*/  MUFU.EX2 R165, R165 ;  /* 0x000000a500a57308 */ /* 0x000fe20000000800 */
[----:B------:R-:W-:-:S05]  /*10040*/  FSEL R46, R9, RZ, P2 ;  /* 0x000000ff092e7208 */ /* 0x000fca0001000000 */
[-CC-:B------:R-:W-:Y:S01]  /*10050*/  FFMA.FTZ R180, R43, R0.reuse, -R46.reuse ;  /* 0x000000002bb47223 */ /* 0x180fe2000001082e */
[-C--:B------:R-:W-:Y:S01]  /*10060*/  FFMA.FTZ R11, R30, R0.reuse, -R46 ;  /* 0x000000001e0b7223 */ /* 0x080fe2000001082e */
[----:B------:R-:W-:Y:S01]  /*10070*/  FADD.FTZ R30, R181, R4 ;  /* 0x00000004b51e7221 */ /* 0x000fe20000010000 */
        /* <DEDUP_REMOVED lines=8> */
[----:B----4-:R-:W-:Y:S01]  /*10100*/  FADD.FTZ R30, R6, R9 ;  /* 0x00000009061e7221 */ /* 0x010fe20000010000 */
[-CC-:B------:R-:W-:Y:S01]  /*10110*/  FFMA.FTZ R25, R37, R0.reuse, -R46.reuse ;  /* 0x0000000025197223 */ /* 0x180fe2000001082e */
[-C--:B------:R-:W-:Y:S01]  /*10120*/  FFMA.FTZ R172, R93, R0.reuse, -R46 ;  /* 0x000000005dac7223 */ /* 0x080fe2000001082e */
[----:B------:R-:W1:Y:S01]  /*10130*/  MUFU.EX2 R11, R11 ;  /* 0x0000000b000b7308 */ /* 0x000e620000000800 */
[----:B0-----:R-:W-:Y:S01]  /*10140*/  FADD.FTZ R9, R177, R30 ;  /* 0x0000001eb1097221 */ /* 0x001fe20000010000 */
[-CC-:B------:R-:W-:Y:S01]  /*10150*/  FFMA.FTZ R174, R95, R0.reuse, -R46.reuse ;  /* 0x000000005fae7223 */ /* 0x180fe2000001082e */
[-C--:B------:R-:W-:Y:S01]  /*10160*/  FFMA.FTZ R29, R45, R0.reuse, -R46 ;  /* 0x000000002d1d7223 */ /* 0x080fe2000001082e */
[----:B------:R-:W-:Y:S01]  /*10170*/  SHF.R.S32.HI R43, RZ, 0x1f, R50 ;  /* 0x0000001fff2b7819 */ /* 0x000fe20000011432 */
        /* <DEDUP_REMOVED lines=17> */
[----:B------:R-:W-:Y:S01]  /*10290*/  FADD.FTZ R48, R14, R41 ;  /* 0x000000290e307221 */ /* 0x000fe20000010000 */
[----:B------:R-:W-:Y:S01]  /*102a0*/  F2FP.BF16.F32.PACK_AB R181, R4, R181 ;  /* 0x000000b504b5723e */ /* 0x000fe200000010ff */
[----:B------:R-:W1:Y:S01]  /*102b0*/  MUFU.EX2 R176, R176 ;  /* 0x000000b000b07308 */ /* 0x000e620000000800 */
[----:B0-----:R-:W-:Y:S01]  /*102c0*/  FADD.FTZ R30, R182, R9 ;  /* 0x00000009b61e7221 */ /* 0x001fe20000010000 */
[-CC-:B------:R-:W-:Y:S01]  /*102d0*/  FFMA.FTZ R39, R39, R0.reuse, -R46.reuse ;  /* 0x0000000027277223 */ /* 0x180fe2000001082e */
[----:B------:R-:W-:Y:S01]  /*102e0*/  F2FP.BF16.F32.PACK_AB R183, R6, R183 ;  /* 0x000000b706b7723e */ /* 0x000fe200000010ff */
[-CC-:B------:R-:W-:Y:S01]  /*102f0*/  FFMA.FTZ R69, R69, R0.reuse, -R46.reuse ;  /* 0x0000000045457223 */ /* 0x180fe2000001082e */
[-CC-:B------:R-:W-:Y:S01]  /*10300*/  FFMA.FTZ R51, R51, R0.reuse, -R46.reuse ;  /* 0x0000000033337223 */ /* 0x180fe2000001082e */
[-CC-:B------:R-:W-:Y:S01]  /*10310*/  FFMA.FTZ R73, R73, R0.reuse, -R46.reuse ;  /* 0x0000000049497223 */ /* 0x180fe2000001082e */
[-C--:B------:R-:W-:Y:S01]  /*10320*/  FFMA.FTZ R35, R35, R0.reuse, -R46 ;  /* 0x0000000023237223 */ /* 0x080fe2000001082e */
[----:B------:R-:W0:Y:S01]  /*10330*/  MUFU.EX2 R21, R21 ;  /* 0x0000001500157308 */ /* 0x000e220000000800 */
[----:B--2---:R-:W-:Y:S01]  /*10340*/  FADD.FTZ R9, R15, R30 ;  /* 0x0000001e0f097221 */ /* 0x004fe20000010000 */
[-CC-:B------:R-:W-:Y:S01]  /*10350*/  FFMA.FTZ R77, R77, R0.reuse, -R46.reuse ;  /* 0x000000004d4d7223 */ /* 0x180fe2000001082e */
[-CC-:B------:R-:W-:Y:S01]  /*10360*/  FFMA.FTZ R55, R55, R0.reuse, -R46.reuse ;  /* 0x0000000037377223 */ /* 0x180fe2000001082e */
[-CC-:B------:R-:W-:Y:S01]  /*10370*/  FFMA.FTZ R81, R81, R0.reuse, -R46.reuse ;  /* 0x0000000051517223 */ /* 0x180fe2000001082e */
[-CC-:B------:R-:W-:Y:S01]  /*10380*/  FFMA.FTZ R13, R13, R0.reuse, -R46.reuse ;  /* 0x000000000d0d7223 */ /* 0x180fe2000001082e */
[----:B------:R-:W-:Y:S01]  /*10390*/  FFMA.FTZ R46, R85, R0, -R46 ;  /* 0x00000000552e7223 */ /* 0x000fe2000001082e */
[----:B------:R-:W-:Y:S01]  /*103a0*/  F2FP.BF16.F32.PACK_AB R180, R11, R180 ;  /* 0x000000b40bb4723e */ /* 0x000fe200000010ff */
[----:B------:R-:W2:Y:S01]  /*103b0*/  MUFU.EX2 R178, R178 ;  /* 0x000000b200b27308 */ /* 0x000ea20000000800 */
[----:B-1----:R-:W-:Y:S01]  /*103c0*/  FADD.FTZ R30, R176, R9 ;  /* 0x00000009b01e7221 */ /* 0x002fe20000010000 */
[----:B------:R-:W-:Y:S01]  /*103d0*/  FADD.FTZ R9, R175, R48 ;  /* 0x00000030af097221 */ /* 0x000fe20000010000 */
[----:B------:R-:W-:Y:S01]  /*103e0*/  F2FP.BF16.F32.PACK_AB R177, R10, R177 ;  /* 0x000000b10ab1723e */ /* 0x000fe200000010ff */
[----:B------:R-:W-:Y:S01]  /*103f0*/  IMAD.MOV.U32 R103, RZ, RZ, R151 ;  /* 0x000000ffff677224 */ /* 0x000fe200078e0097 */
[----:B------:R-:W-:Y:S01]  /*10400*/  F2FP.BF16.F32.PACK_AB R179, R12, R179 ;  /* 0x000000b30cb3723e */ /* 0x000fe200000010ff */
[----:B------:R-:W-:Y:S01]  /*10410*/  FADD.FTZ R48, R20, R9 ;  /* 0x0000000914307221 */ /* 0x000fe20000010000 */
[----:B------:R-:W-:Y:S01]  /*10420*/  LEA.HI R9, R43, R50, RZ, 0x7 ;  /* 0x000000322b097211 */ /* 0x000fe200078f38ff */
[----:B------:R-:W1:Y:S01]  /*10430*/  MUFU.EX2 R25, R25 ;  /* 0x0000001900197308 */ /* 0x000e620000000800 */
[----:B0-----:R-:W-:Y:S01]  /*10440*/  FADD.FTZ R41, R21, R30 ;  /* 0x0000001e15297221 */ /* 0x001fe20000010000 */
[----:B------:R-:W-:Y:S01]  /*10450*/  FADD.FTZ R43, R169, R48 ;  /* 0x00000030a92b7221 */ /* 0x000fe20000010000 */
[----:B------:R-:W-:Y:S01]  /*10460*/  SHF.R.S32.HI R9, RZ, 0x7, R9 ;  /* 0x00000007ff097819 */ /* 0x000fe20000011409 */
[----:B------:R-:W-:Y:S01]  /*10470*/  IMAD.MOV.U32 R101, RZ, RZ, R151 ;  /* 0x000000ffff657224 */ /* 0x000fe200078e0097 */
[----:B------:R-:W-:Y:S01]  /*10480*/  F2FP.BF16.F32.PACK_AB R173, R14, R173 ;  /* 0x000000ad0ead723e */ /* 0x000fe200000010ff */
[----:B------:R-:W-:Y:S01]  /*10490*/  FADD.FTZ R48, R24, R43 ;  /* 0x0000002b18307221 */ /* 0x000fe20000010000 */
[----:B------:R-:W-:Y:S01]  /*104a0*/  VIMNMX R10, RZ, R9, !PT ;  /* 0x00000009ff0a7248 */ /* 0x000fe20007fe0100 */
        /* <DEDUP_REMOVED lines=13> */
[----:B------:R-:W-:-:S02]  /*10580*/  IMAD.MOV.U32 R91, RZ, RZ, R151 ;  /* 0x000000ffff5b7224 */ /* 0x000fc400078e0097 */
[----:B------:R-:W-:Y:S01]  /*10590*/  IMAD.MOV.U32 R89, RZ, RZ, R151 ;  /* 0x000000ffff597224 */ /* 0x000fe200078e0097 */
[----:B------:R-:W1:Y:S01]  /*105a0*/  MUFU.EX2 R174, R174 ;  /* 0x000000ae00ae7308 */ /* 0x000e620000000800 */
[----:B0-----:R-:W-:Y:S01]  /*105b0*/  FADD.FTZ R30, R172, R41 ;  /* 0x00000029ac1e7221 */ /* 0x001fe20000010000 */
[----:B------:R-:W-:Y:S01]  /*105c0*/  FADD.FTZ R41, R171, R48 ;  /* 0x00000030ab297221 */ /* 0x000fe20000010000 */
[----:B------:R-:W-:-:S03]  /*105d0*/  F2FP.BF16.F32.PACK_AB R171, R28, R171 ;  /* 0x000000ab1cab723e */ /* 0x000fc600000010ff */
[----:B------:R-:W-:Y:S02]  /*105e0*/  FADD.FTZ R48, R28, R41 ;  /* 0x000000291c307221 */ /* 0x000fe40000010000 */
[----:B------:R-:W0:Y:S01]  /*105f0*/  MUFU.EX2 R29, R29 ;  /* 0x0000001d001d7308 */ /* 0x000e220000000800 */
[----:B--2---:R-:W-:Y:S01]  /*10600*/  FADD.FTZ R3, R27, R30 ;  /* 0x0000001e1b037221 */ /* 0x004fe20000010000 */
[----:B------:R-:W-:Y:S01]  /*10610*/  FADD.FTZ R41, R153, R48 ;  /* 0x0000003099297221 */ /* 0x000fe20000010000 */
[C---:B------:R-:W-:Y:S02]  /*10620*/  F2FP.BF16.F32.PACK_AB R153, R32.reuse, R153 ;  /* 0x000000992099723e */ /* 0x040fe400000010ff */
[----:B------:R-:W-:Y:S01]  /*10630*/  F2FP.BF16.F32.PACK_AB R172, R27, R172 ;  /* 0x000000ac1bac723e */ /* 0x000fe200000010ff */
        /* <DEDUP_REMOVED lines=8> */
[----:B------:R-:W-:Y:S01]  /*106c0*/  FADD.FTZ R41, R157, R48 ;  /* 0x000000309d297221 */ /* 0x000fe20000010000 */
[----:B------:R-:W-:Y:S02]  /*106d0*/  F2FP.BF16.F32.PACK_AB R157, R36, R157 ;  /* 0x0000009d249d723e */ /* 0x000fe400000010ff */
[----:B------:R-:W-:-:S03]  /*106e0*/  F2FP.BF16.F32.PACK_AB R174, R29, R174 ;  /* 0x000000ae1dae723e */ /* 0x000fc600000010ff */
        /* <DEDUP_REMOVED lines=9> */
[----:B------:R-:W-:Y:S01]  /*10780*/  FADD.FTZ R30, R36, R41 ;  /* 0x00000029241e7221 */ /* 0x000fe20000010000 */
[----:B------:R-:W-:-:S03]  /*10790*/  F2FP.BF16.F32.PACK_AB R170, R33, R170 ;  /* 0x000000aa21aa723e */ /* 0x000fc600000010ff */
[----:B------:R-:W-:Y:S01]  /*107a0*/  FADD.FTZ R41, R159, R30 ;  /* 0x0000001e9f297221 */ /* 0x000fe20000010000 */
[----:B------:R-:W-:Y:S01]  /*107b0*/  F2FP.BF16.F32.PACK_AB R159, R38, R159 ;  /* 0x0000009f269f723e */ /* 0x000fe200000010ff */
[----:B------:R-:W2:Y:S01]  /*107c0*/  MUFU.EX2 R154, R154 ;  /* 0x0000009a009a7308 */ /* 0x000ea20000000800 */
[----:B-1----:R-:W-:Y:S01]  /*107d0*/  FADD.FTZ R4, R152, R3 ;  /* 0x0000000398047221 */ /* 0x002fe20000010000 */
[----:B------:R-:W-:-:S06]  /*107e0*/  FADD.FTZ R6, R38, R41 ;  /* 0x0000002926067221 */ /* 0x000fcc0000010000 */
[----:B------:R-:W1:Y:S01]  /*107f0*/  MUFU.EX2 R61, R61 ;  /* 0x0000003d003d7308 */ /* 0x000e620000000800 */
[C---:B0-----:R-:W-:Y:S01]  /*10800*/  FADD.FTZ R3, R37.reuse, R4 ;  /* 0x0000000425037221 */ /* 0x041fe20000010000 */
[----:B------:R-:W-:-:S06]  /*10810*/  F2FP.BF16.F32.PACK_AB R152, R37, R152 ;  /* 0x000000982598723e */ /* 0x000fcc00000010ff */
[----:B------:R-:W0:Y:S01]  /*10820*/  MUFU.EX2 R47, R47 ;  /* 0x0000002f002f7308 */ /* 0x000e220000000800 */
[----:B--2---:R-:W-:Y:S01]  /*10830*/  FADD.FTZ R4, R154, R3 ;  /* 0x000000039a047221 */ /* 0x004fe20000010000 */
[----:B------:R-:W-:Y:S01]  /*10840*/  FADD.FTZ R3, R161, R6 ;  /* 0x00000006a1037221 */ /* 0x000fe20000010000 */
[----:B------:R-:W-:-:S03]  /*10850*/  F2FP.BF16.F32.PACK_AB R161, R40, R161 ;  /* 0x000000a128a1723e */ /* 0x000fc600000010ff */
[----:B------:R-:W-:Y:S02]  /*10860*/  FADD.FTZ R6, R40, R3 ;  /* 0x0000000328067221 */ /* 0x000fe40000010000 */
[----:B------:R-:W2:Y:S01]  /*10870*/  MUFU.EX2 R156, R65 ;  /* 0x00000041009c7308 */ /* 0x000ea20000000800 */
[----:B-1----:R-:W-:Y:S01]  /*10880*/  FADD.FTZ R4, R61, R4 ;  /* 0x000000043d047221 */ /* 0x002fe20000010000 */
[----:B------:R-:W-:Y:S01]  /*10890*/  FADD.FTZ R41, R163, R6 ;  /* 0x00000006a3297221 */ /* 0x000fe20000010000 */
[C---:B------:R-:W-:Y:S02]  /*108a0*/  F2FP.BF16.F32.PACK_AB R163, R42.reuse, R163 ;  /* 0x000000a32aa3723e */ /* 0x040fe400000010ff */
[----:B------:R-:W-:Y:S01]  /*108b0*/  F2FP.BF16.F32.PACK_AB R154, R61, R154 ;  /* 0x0000009a3d9a723e */ /* 0x000fe200000010ff */
        /* <DEDUP_REMOVED lines=30> */
[C---:B-1----:R-:W-:Y:S01]  /*10aa0*/  F2FP.BF16.F32.PACK_AB R166, R46.reuse, R13 ;  /* 0x0000000d2ea6723e */ /* 0x042fe200000010ff */
[----:B------:R-:W-:Y:S02]  /*10ab0*/  VIADD R13, R123, 0xfffffffe ;  /* 0xfffffffe7b0d7836 */ /* 0x000fe40000000000 */
[----:B------:R-:W-:Y:S01]  /*10ac0*/  FADD.FTZ R4, R46, R11 ;  /* 0x0000000b2e047221 */ /* 0x000fe20000010000 */
[----:B------:R-:W-:Y:S02]  /*10ad0*/  IMAD.MOV.U32 R123, RZ, RZ, R151 ;  /* 0x000000ffff7b7224 */ /* 0x000fe400078e0097 */
[----:B------:R-:W-:Y:S01]  /*10ae0*/  ISETP.GE.AND P2, PT, R13, R10, PT ;  /* 0x0000000a0d00720c */ /* 0x000fe20003f46270 */
[----:B------:R-:W1:Y:S01]  /*10af0*/  MUFU.EX2 R26, R26 ;  /* 0x0000001a001a7308 */ /* 0x000e620000000800 */
[C---:B0-----:R-:W-:Y:S01]  /*10b00*/  FADD.FTZ R6, R44.reuse, R41 ;  /* 0x000000292c067221 */ /* 0x041fe20000010000 */
[----:B------:R-:W-:-:S03]  /*10b10*/  F2FP.BF16.F32.PACK_AB R165, R44, R165 ;  /* 0x000000a52ca5723e */ /* 0x000fc600000010ff */
[----:B--2---:R-:W-:-:S04]  /*10b20*/  FADD.FTZ R41, R167, R6 ;  /* 0x00000006a7297221 */ /* 0x004fc80000010000 */
[C---:B-1----:R-:W-:Y:S01]  /*10b30*/  FADD.FTZ R3, R26.reuse, R41 ;  /* 0x000000291a037221 */ /* 0x042fe20000010000 */
[----:B------:R-:W-:Y:S02]  /*10b40*/  F2FP.BF16.F32.PACK_AB R167, R26, R167 ;  /* 0x000000a71aa7723e */ /* 0x000fe400000010ff */
[----:B------:R-:W-:Y:S05]  /*10b50*/  @!P2 BRA `(.L_x_7933) ;  /* 0x0000002c0038a947 */ /* 0x000fea0003800000 */
[----:B------:R-:W-:Y:S01]  /*10b60*/  IMAD.MOV.U32 R11, RZ, RZ, R8 ;  /* 0x000000ffff0b7224 */ /* 0x000fe200078e0008 */
[----:B------:R-:W-:Y:S01]  /*10b70*/  CS2R R150, SRZ ;  /* 0x0000000000967805 */ /* 0x000fe2000001ff00 */
[----:B------:R-:W-:Y:S01]  /*10b80*/  IMAD.MOV.U32 R12, RZ, RZ, R7 ;  /* 0x000000ffff0c7224 */ /* 0x000fe200078e0007 */
[----:B------:R-:W-:Y:S01]  /*10b90*/  CS2R R148, SRZ ;  /* 0x0000000000947805 */ /* 0x000fe2000001ff00 */
[----:B------:R-:W-:Y:S01]  /*10ba0*/  IMAD.MOV.U32 R15, RZ, RZ, R190 ;  /* 0x000000ffff0f7224 */ /* 0x000fe200078e00be */
[----:B------:R-:W-:Y:S01]  /*10bb0*/  CS2R R146, SRZ ;  /* 0x0000000000927805 */ /* 0x000fe2000001ff00 */
[----:B------:R-:W-:Y:S01]  /*10bc0*/  IMAD.MOV.U32 R14, RZ, RZ, R185 ;  /* 0x000000ffff0e7224 */ /* 0x000fe200078e00b9 */
        /* <DEDUP_REMOVED lines=28> */
[----:B------:R-:W-:-:S07]  /*10d90*/  CS2R R88, SRZ ;  /* 0x0000000000587805 */ /* 0x000fce000001ff00 */
.L_x_7943:
        /* <DEDUP_REMOVED lines=10> */
.L_x_7935:
[----:B------:R-:W-:Y:S01]  /*10e40*/  IMAD R0, R185, 0x8, R2 ;  /* 0x00000008b9007824 */ /* 0x000fe200078e0202 */
[----:B------:R-:W-:-:S04]  /*10e50*/  SHF.L.U32 R7, R190, 0x1f, RZ ;  /* 0x0000001fbe077819 */ /* 0x000fc800000006ff */
[----:B------:R0:W1:Y:S01]  /*10e60*/  SYNCS.PHASECHK.TRANS64.TRYWAIT P3, [R0+URZ+0x28830], R7 ;  /* 0x02883007000075a7 */ /* 0x000062000806017f */
[----:B------:R-:W-:Y:S05]  /*10e70*/  @!P0 BRA `(.L_x_7936) ;  /* 0x0000000000048947 */ /* 0x000fea0003800000 */
[----:B------:R-:W-:Y:S01]  /*10e80*/  BPT.TRAP 0x1 ;  /* 0x000000040000795c */ /* 0x000fe20000300000 */
.L_x_7936:
[----:B------:R-:W-:Y:S04]  /*10e90*/  BSSY B0, `(.L_x_7934) ;  /* 0x0000004000007945 */ /* 0x000fe80003800000 */
[----:B-1----:R-:W-:Y:S05]  /*10ea0*/  @P3 BRA `(.L_x_7937) ;  /* 0x0000000000083947 */ /* 0x002fea0003800000 */
[----:B------:R-:W1:Y:S02]  /*10eb0*/  SYNCS.PHASECHK.TRANS64.TRYWAIT P3, [R0+URZ+0x28830], R7 ;  /* 0x02883007000075a7 */ /* 0x000e64000806017f */
[----:B-1----:R-:W-:Y:S05]  /*10ec0*/  @!P3 BRA `(.L_x_7938) ;  /* 0x000000e80040b947 */ /* 0x002fea0003800000 */
.L_x_7937:
[----:B------:R-:W-:Y:S05]  /*10ed0*/  BSYNC B0 ;  /* 0x0000000000007941 */ /* 0x000fea0003800000 */
.L_x_7934:
        /* <DEDUP_REMOVED lines=64> */
.L_x_7940:
[----:B------:R-:W-:Y:S01]  /*112e0*/  SHF.L.U32 R0, R15, 0x1f, RZ ;  /* 0x0000001f0f007819 */ /* 0x000fe200000006ff */
[----:B------:R-:W-:-:S04]  /*112f0*/  IMAD R7, R14, 0x8, R2 ;  /* 0x000000080e077824 */ /* 0x000fc800078e0202 */
[----:B------:R0:W1:Y:S01]  /*11300*/  SYNCS.PHASECHK.TRANS64.TRYWAIT P2, [R7+URZ+0x28850], R0 ;  /* 0x02885000070075a7 */ /* 0x000062000804017f */
[----:B------:R-:W-:Y:S05]  /*11310*/  @!P0 BRA `(.L_x_7941) ;  /* 0x0000000000048947 */ /* 0x000fea0003800000 */
[----:B------:R-:W-:Y:S01]  /*11320*/  BPT.TRAP 0x1 ;  /* 0x000000040000795c */ /* 0x000fe20000300000 */
.L_x_7941:
[----:B-1----:R-:W-:Y:S05]  /*11330*/  @P2 BRA `(.L_x_7939) ;  /* 0x0000000000082947 */ /* 0x002fea0003800000 */
[----:B------:R-:W1:Y:S02]  /*11340*/  SYNCS.PHASECHK.TRANS64.TRYWAIT P2, [R7+URZ+0x28850], R0 ;  /* 0x02885000070075a7 */ /* 0x000e64000804017f */
[----:B-1----:R-:W-:Y:S05]  /*11350*/  @!P2 BRA `(.L_x_7942) ;  /* 0x000000e40030a947 */ /* 0x002fea0003800000 */
.L_x_7939:
[----:B01----:R-:W-:Y:S01]  /*11360*/  VIADD R0, R2, 0x400 ;  /* 0x0000040002007836 */ /* 0x003fe20000000000 */
[----:B------:R-:W-:Y:S05]  /*11370*/  WARPSYNC.ALL ;  /* 0x0000000000007948 */ /* 0x000fea0003800000 */
[----:B------:R-:W-:Y:S01]  /*11380*/  SHF.R.U32.HI R0, RZ, 0x4, R0 ;  /* 0x00000004ff007819 */ /* 0x000fe20000011600 */
[----:B------:R-:W-:Y:S01]  /*11390*/  WARPGROUP.ARRIVE ;  /* 0x00000000000079c5 */ /* 0x000fe20000000000 */
[----:B------:R-:W-:-:S05]  /*113a0*/  IMAD.MOV.U32 R9, RZ, RZ, 0x40000040 ;  /* 0x40000040ff097424 */ /* 0x000fca00078e00ff */
[----:B------:R-:W0:Y:S01]  /*113b0*/  S2R R194, SR_TID.X ;  /* 0x0000000000c27919 */ /* 0x000e220000002100 */
[----:B------:R-:W-:-:S04]  /*113c0*/  LOP3.LUT R0, R0, 0x3fff, RZ, 0xc0, !PT ;  /* 0x00003fff00007812 */ /* 0x000fc800078ec0ff */
[----:B------:R-:W-:Y:S01]  /*113d0*/  LOP3.LUT R7, R0, 0x4000000, RZ, 0xfc, !PT ;  /* 0x0400000000077812 */ /* 0x000fe200078efcff */
[----:B------:R-:W-:-:S04]  /*113e0*/  IMAD.MOV.U32 R0, RZ, RZ, -0x80 ;  /* 0xffffff80ff007424 */ /* 0x000fc800078e00ff */
[----:B------:R-:W-:Y:S02]  /*113f0*/  IMAD R6, R14, 0x800, R7 ;  /* 0x000008000e067824 */ /* 0x000fe400078e0207 */
[----:B------:R-:W-:Y:S02]  /*11400*/  IMAD.MOV.U32 R7, RZ, RZ, 0x40000040 ;  /* 0x40000040ff077424 */ /* 0x000fe400078e00ff */
[C---:B------:R-:W-:Y:S01]  /*11410*/  VIADD R8, R6.reuse, 0x80 ;  /* 0x0000008006087836 */ /* 0x040fe20000000000 */
[----:B------:R-:W-:Y:S01]  /*11420*/  R2UR UR6, R6 ;  /* 0x00000000060672ca */ /* 0x000fe200000e0000 */
[----:B------:R-:W-:Y:S01]  /*11430*/  IMAD R0, R13, R0, 0x1 ;  /* 0x000000010d007424 */ /* 0x000fe200078e0200 */
[----:B------:R-:W-:-:S03]  /*11440*/  R2UR UR7, R7 ;  /* 0x00000000070772ca */ /* 0x000fc600000e0000 */
[----:B------:R-:W-:-:S05]  /*11450*/  IMAD R0, R193, 0x80, R0 ;  /* 0x00000080c1007824 */ /* 0x000fca00078e0200 */
[----:B------:R-:W-:-:S05]  /*11460*/  IADD3 R7, -R195, R0, R198 ;  /* 0x00000000c3077210 */ /* 0x000fca0007ffe1c6 */
[----:B------:R-:W-:Y:S01]  /*11470*/  HGMMA.64x128x16.F32.BF16 R88, R180, gdesc[UR4].tnspB, R88, gsb0 ;  /* 0x41e00004b4587df0 */ /* 0x000fe20008001858 */
[----:B------:R-:W-:Y:S01]  /*11480*/  R2UR UR6, R8 ;  /* 0x00000000080672ca */ /* 0x000fe200000e0000 */
[----:B------:R-:W-:Y:S01]  /*11490*/  VIADD R8, R6, 0x100 ;  /* 0x0000010006087836 */ /* 0x000fe20000000000 */
[----:B------:R-:W-:Y:S01]  /*114a0*/  R2UR UR7, R9 ;  /* 0x00000000090772ca */ /* 0x000fe200000e0000 */
[----:B------:R-:W-:Y:S01]  /*114b0*/  IMAD.MOV.U32 R9, RZ, RZ, 0x40000040 ;  /* 0x40000040ff097424 */ /* 0x000fe200078e00ff */
[----:B0-----:R-:W-:Y:S01]  /*114c0*/  SHF.R.U32.HI R194, RZ, 0x7, R194 ;  /* 0x00000007ffc27819 */ /* 0x001fe200000116c2 */
[----:B------:R-:W-:-:S04]  /*114d0*/  IMAD R0, R212, -0x2, R7 ;  /* 0xfffffffed4007824 */ /* 0x000fc800078e0207 */
[----:B------:R-:W-:-:S05]  /*114e0*/  IMAD.IADD R15, R213, 0x1, R0 ;  /* 0x00000001d50f7824 */ /* 0x000fca00078e0200 */
[C---:B------:R-:W-:Y:S02]  /*114f0*/  ISETP.GT.AND P2, PT, R15.reuse, RZ, PT ;  /* 0x000000ff0f00720c */ /* 0x040fe40003f44270 */
[C---:B------:R-:W-:Y:S02]  /*11500*/  ISETP.GT.AND P3, PT, R15.reuse, 0x1, PT ;  /* 0x000000010f00780c */ /* 0x040fe40003f64270 */
[----:B------:R-:W-:Y:S02]  /*11510*/  FSEL R21, R24, -INF , P2 ;  /* 0xff80000018157808 */ /* 0x000fe40001000000 */
[----:B------:R-:W-:Y:S02]  /*11520*/  ISETP.GT.AND P2, PT, R15, 0x8, PT ;  /* 0x000000080f00780c */ /* 0x000fe40003f44270 */
[----:B------:R-:W-:Y:S02]  /*11530*/  FSEL R25, R25, -INF , P3 ;  /* 0xff80000019197808 */ /* 0x000fe40001800000 */
[----:B------:R-:W-:-:S02]  /*11540*/  FMNMX.FTZ R0, R21, R12, !PT ;  /* 0x0000000c15007209 */ /* 0x000fc40007810000 */
[----:B------:R-:W-:Y:S02]  /*11550*/  ISETP.GT.AND P3, PT, R15, 0x9, PT ;  /* 0x000000090f00780c */ /* 0x000fe40003f64270 */
[----:B------:R-:W-:Y:S02]  /*11560*/  FMNMX.FTZ R0, R25, R0, !PT ;  /* 0x0000000019007209 */ /* 0x000fe40007810000 */
        /* <DEDUP_REMOVED lines=27> */
[----:B------:R-:W-:Y:S01]  /*11720*/  ISETP.GT.AND P3, PT, R15, 0x79, PT ;  /* 0x000000790f00780c */ /* 0x000fe20003f64270 */
        /* <DEDUP_REMOVED lines=15> */
[----:B------:R-:W-:Y:S01]  /*11820*/  WARPGROUP.ARRIVE ;  /* 0x00000000000079c5 */ /* 0x000fe20000000000 */
[----:B------:R-:W-:Y:S02]  /*11830*/  FSEL R173, R28, -INF , P2 ;  /* 0xff8000001cad7808 */ /* 0x000fe40001000000 */
[----:B------:R-:W-:-:S02]  /*11840*/  ISETP.GT.AND P2, PT, R15, 0x10, PT ;  /* 0x000000100f00780c */ /* 0x000fc40003f44270 */
[----:B------:R-:W-:-:S04]  /*11850*/  FMNMX.FTZ R0, R173, R0, !PT ;  /* 0x00000000ad007209 */ /* 0x000fc80007810000 */
[----:B------:R-:W-:Y:S01]  /*11860*/  HGMMA.64x128x16.F32.BF16 R88, R168, gdesc[UR4].tnspB, R88, gsb0 ;  /* 0x41e00004a8587df0 */ /* 0x000fe20008001858 */
[----:B------:R-:W-:Y:S01]  /*11870*/  R2UR UR6, R8 ;  /* 0x00000000080672ca */ /* 0x000fe200000e0000 */
[----:B------:R-:W-:Y:S01]  /*11880*/  VIADD R8, R6, 0x280 ;  /* 0x0000028006087836 */ /* 0x000fe20000000000 */
[----:B------:R-:W-:Y:S01]  /*11890*/  R2UR UR7, R9 ;  /* 0x00000000090772ca */ /* 0x000fe200000e0000 */
[----:B------:R-:W-:Y:S01]  /*118a0*/  IMAD.MOV.U32 R9, RZ, RZ, 0x40000040 ;  /* 0x40000040ff097424 */ /* 0x000fe200078e00ff */
[----:B------:R-:W-:Y:S02]  /*118b0*/  FSEL R175, R32, -INF , P2 ;  /* 0xff80000020af7808 */ /* 0x000fe40001000000 */
[----:B------:R-:W-:Y:S02]  /*118c0*/  FMNMX.FTZ R0, R29, R0, !PT ;  /* 0x000000001d007209 */ /* 0x000fe40007810000 */
[----:B------:R-:W-:Y:S02]  /*118d0*/  ISETP.GT.AND P2, PT, R15, 0x18, PT ;  /* 0x000000180f00780c */ /* 0x000fe40003f44270 */
[----:B------:R-:W-:-:S04]  /*118e0*/  FMNMX.FTZ R0, R175, R0, !PT ;  /* 0x00000000af007209 */ /* 0x000fc80007810000 */
[----:B------:R-:W-:Y:S01]  /*118f0*/  FMNMX.FTZ R0, R33, R0, !PT ;  /* 0x0000000021007209 */ /* 0x000fe20007810000 */
[----:B------:R-:W-:Y:S02]  /*11900*/  WARPGROUP.DEPBAR.LE gsb0, 0x0 ;  /* 0x00008000000079c5 */ /* 0x000fe40000010000 */
[----:B------:R-:W-:Y:S01]  /*11910*/  WARPGROUP.ARRIVE ;  /* 0x00000000000079c5 */ /* 0x000fe20000000000 */
[----:B------:R-:W-:Y:S02]  /*11920*/  FSEL R169, R36, -INF , P2 ;  /* 0xff80000024a97808 */ /* 0x000fe40001000000 */
[----:B------:R-:W-:Y:S02]  /*11930*/  ISETP.GT.AND P2, PT, R15, 0x20, PT ;  /* 0x000000200f00780c */ /* 0x000fe40003f44270 */
[----:B------:R-:W-:Y:S01]  /*11940*/  FMNMX.FTZ R0, R169, R0, !PT ;  /* 0x00000000a9007209 */ /* 0x000fe20007810000 */
[----:B------:R-:W-:Y:S01]  /*11950*/  HGMMA.64x128x16.F32.BF16 R88, R152, gdesc[UR4].tnspB, R88, gsb0 ;  /* 0x41e0000498587df0 */ /* 0x000fe20008001858 */
[----:B------:R-:W-:-:S02]  /*11960*/  FSEL R171, R40, -INF , P2 ;  /* 0xff80000028ab7808 */ /* 0x000fc40001000000 */
[----:B------:R-:W-:Y:S02]  /*11970*/  FMNMX.FTZ R0, R37, R0, !PT ;  /* 0x0000000025007209 */ /* 0x000fe40007810000 */
[----:B------:R-:W-:Y:S02]  /*11980*/  ISETP.GT.AND P2, PT, R15, 0x28, PT ;  /* 0x000000280f00780c */ /* 0x000fe40003f44270 */
[----:B------:R-:W-:Y:S02]  /*11990*/  FMNMX.FTZ R0, R171, R0, !PT ;  /* 0x00000000ab007209 */ /* 0x000fe40007810000 */
[----:B------:R-:W-:Y:S02]  /*119a0*/  FSEL R177, R44, -INF , P2 ;  /* 0xff8000002cb17808 */ /* 0x000fe40001000000 */
[----:B------:R-:W-:Y:S02]  /*119b0*/  FMNMX.FTZ R0, R41, R0, !PT ;  /* 0x0000000029007209 */ /* 0x000fe40007810000 */
[----:B------:R-:W-:-:S02]  /*119c0*/  ISETP.GT.AND P2, PT, R15, 0x30, PT ;  /* 0x000000300f00780c */ /* 0x000fc40003f44270 */
        /* <DEDUP_REMOVED lines=35> */
[----:B------:R-:W-:-:S02]  /*11c00*/  R2UR UR6, R8 ;  /* 0x00000000080672ca */ /* 0x000fc400000e0000 */
[----:B------:R-:W-:Y:S02]  /*11c10*/  R2UR UR7, R9 ;  /* 0x00000000090772ca */ /* 0x000fe400000e0000 */
[C---:B------:R-:W-:Y:S01]  /*11c20*/  ISETP.GT.AND P2, PT, R15.reuse, 0x78, PT ;  /* 0x000000780f00780c */ /* 0x040fe20003f44270 */
[----:B------:R-:W-:Y:S01]  /*11c30*/  VIADD R15, R15, 0x8 ;  /* 0x000000080f0f7836 */ /* 0x000fe20000000000 */
[----:B------:R-:W-:Y:S02]  /*11c40*/  FMNMX.FTZ R0, R80, R7, !PT ;  /* 0x0000000750007209 */ /* 0x000fe40007810000 */
[----:B------:R-:W-:Y:S02]  /*11c50*/  FSEL R84, R84, -INF , P2 ;  /* 0xff80000054547808 */ /* 0x000fe40001000000 */
[----:B------:R-:W-:Y:S02]  /*11c60*/  FMNMX.FTZ R7, R81, R0, !PT ;  /* 0x0000000051077209 */ /* 0x000fe40007810000 */
[----:B------:R-:W-:-:S02]  /*11c70*/  ISETP.GT.AND P4, PT, R15, 0x1, PT ;  /* 0x000000010f00780c */ /* 0x000fc40003f84270 */
        /* <DEDUP_REMOVED lines=16> */
[----:B------:R-:W-:Y:S01]  /*11d80*/  WARPGROUP.ARRIVE ;  /* 0x00000000000079c5 */ /* 0x000fe20000000000 */
[----:B------:R-:W-:Y:S02]  /*11d90*/  FSEL R153, R85, -INF , P3 ;  /* 0xff80000055997808 */ /* 0x000fe40001800000 */
[----:B------:R-:W-:Y:S02]  /*11da0*/  ISETP.GT.AND P3, PT, R15, RZ, PT ;  /* 0x000000ff0f00720c */ /* 0x000fe40003f64270 */
[----:B------:R-:W-:Y:S01]  /*11db0*/  FMNMX.FTZ R20, R153, R0, !PT ;  /* 0x0000000099147209 */ /* 0x000fe20007810000 */
[----:B------:R-:W-:Y:S01]  /*11dc0*/  HGMMA.64x128x16.F32.BF16 R88, R156, gdesc[UR4].tnspB, R88, gsb0 ;  /* 0x41e000049c587df0 */ /* 0x000fe20008001858 */
[----:B------:R-:W-:Y:S01]  /*11dd0*/  IMAD.U32 R0, RZ, RZ, UR44 ;  /* 0x0000002cff007e24 */ /* 0x000fe2000f8e00ff */
[----:B------:R-:W-:-:S02]  /*11de0*/  FSEL R26, R26, -INF , P3 ;  /* 0xff8000001a1a7808 */ /* 0x000fc40001800000 */
[----:B------:R-:W0:Y:S01]  /*11df0*/  SHFL.BFLY PT, R7, R20, 0x2, 0x1f ;  /* 0x0c401f0014077f89 */ /* 0x000e2200000e0000 */
[----:B------:R-:W-:Y:S02]  /*11e00*/  ISETP.GT.AND P3, PT, R15, 0x8, PT ;  /* 0x000000080f00780c */ /* 0x000fe40003f64270 */
[----:B------:R-:W-:Y:S02]  /*11e10*/  FMNMX.FTZ R8, R26, R11, !PT ;  /* 0x0000000b1a087209 */ /* 0x000fe40007810000 */
[----:B------:R-:W-:Y:S02]  /*11e20*/  FSEL R55, R55, -INF , P4 ;  /* 0xff80000037377808 */ /* 0x000fe40002000000 */
[----:B------:R-:W-:Y:S02]  /*11e30*/  FMNMX.FTZ R8, R27, R8, !PT ;  /* 0x000000081b087209 */ /* 0x000fe40007810000 */
[----:B------:R-:W-:-:S04]  /*11e40*/  ISETP.GT.AND P4, PT, R15, 0x41, PT ;  /* 0x000000410f00780c */ /* 0x000fc80003f84270 */
[----:B------:R-:W-:Y:S02]  /*11e50*/  FSEL R59, R59, -INF , P4 ;  /* 0xff8000003b3b7808 */ /* 0x000fe40002000000 */
[----:B------:R-:W-:-:S04]  /*11e60*/  ISETP.GT.AND P4, PT, R15, 0x49, PT ;  /* 0x000000490f00780c */ /* 0x000fc80003f84270 */
[----:B------:R-:W-:Y:S02]  /*11e70*/  FSEL R63, R63, -INF , P4 ;  /* 0xff8000003f3f7808 */ /* 0x000fe40002000000 */
[----:B------:R-:W-:Y:S02]  /*11e80*/  ISETP.GT.AND P4, PT, R15, 0x51, PT ;  /* 0x000000510f00780c */ /* 0x000fe40003f84270 */
[----:B0-----:R-:W-:Y:S01]  /*11e90*/  FMNMX.FTZ R28, R20, R7, !PT ;  /* 0x00000007141c7209 */ /* 0x001fe20007810000 */
[----:B------:R-:W-:Y:S01]  /*11ea0*/  VIADD R20, R6, 0x300 ;  /* 0x0000030006147836 */ /* 0x000fe20000000000 */
[----:B------:R-:W-:Y:S02]  /*11eb0*/  FSEL R67, R67, -INF , P4 ;  /* 0xff80000043437808 */ /* 0x000fe40002000000 */
[----:B------:R-:W-:Y:S01]  /*11ec0*/  ISETP.GT.AND P4, PT, R15, 0x59, PT ;  /* 0x000000590f00780c */ /* 0x000fe20003f84270 */
[----:B------:R-:W0:Y:S01]  /*11ed0*/  SHFL.BFLY PT, R7, R28, 0x1, 0x1f ;  /* 0x0c201f001c077f89 */ /* 0x000e2200000e0000 */
[----:B------:R-:W-:-:S02]  /*11ee0*/  R2UR UR6, R20 ;  /* 0x00000000140672ca */ /* 0x000fc400000e0000 */
        /* <DEDUP_REMOVED lines=8> */
[----:B0-----:R-:W-:Y:S02]  /*11f70*/  FMNMX.FTZ R7, R28, R7, !PT ;  /* 0x000000071c077209 */ /* 0x001fe40007810000 */
[----:B------:R-:W-:Y:S02]  /*11f80*/  FSEL R87, R87, -INF , P4 ;  /* 0xff80000057577808 */ /* 0x000fe40002000000 */
[C---:B------:R-:W-:Y:S01]  /*11f90*/  FSETP.NEU.FTZ.AND P2, PT, R7.reuse, -INF , PT ;  /* 0xff8000000700780b */ /* 0x040fe20003f5d000 */
[----:B------:R-:W-:-:S05]  /*11fa0*/  FMUL.FTZ R24, R7, R0 ;  /* 0x0000000007187220 */ /* 0x000fca0000410000 */
[----:B------:R-:W-:-:S05]  /*11fb0*/  FSEL R24, R24, RZ, P2 ;  /* 0x000000ff18187208 */ /* 0x000fca0001000000 */
        /* <DEDUP_REMOVED lines=37> */
[----:B------:R-:W-:-:S02]  /*12210*/  FFMA.FTZ R153, R153, R0, -R24 ;  /* 0x0000000099997223 */ /* 0x000fc40000010818 */
[----:B------:R-:W-:Y:S08]  /*12220*/  MUFU.EX2 R182, R182 ;  /* 0x000000b600b67308 */ /* 0x000ff00000000800 */
[----:B------:R-:W-:Y:S08]  /*12230*/  MUFU.EX2 R9, R9 ;  /* 0x0000000900097308 */ /* 0x000ff00000000800 */
[----:B------:R-:W-:Y:S08]  /*12240*/  MUFU.EX2 R176, R176 ;  /* 0x000000b000b07308 */ /* 0x000ff00000000800 */
[----:B------:R-:W-:Y:S01]  /*12250*/  MUFU.EX2 R29, R29 ;  /* 0x0000001d001d7308 */ /* 0x000fe20000000800 */
[----:B------:R-:W-:-:S02]  /*12260*/  WARPGROUP.DEPBAR.LE gsb0, 0x0 ;  /* 0x00008000000079c5 */ /* 0x000fc40000010000 */
[----:B------:R-:W-:Y:S01]  /*12270*/  FSEL R157, R42, -INF , P3 ;  /* 0xff8000002a9d7808 */ /* 0x000fe20001800000 */
[----:B------:R-:W-:Y:S01]  /*12280*/  WARPGROUP.ARRIVE ;  /* 0x00000000000079c5 */ /* 0x000fe20000000000 */
[----:B------:R-:W-:Y:S01]  /*12290*/  ISETP.GT.AND P3, PT, R15, 0x28, PT ;  /* 0x000000280f00780c */ /* 0x000fe20003f64270 */
[--C-:B------:R-:W-:Y:S01]  /*122a0*/  FFMA.FTZ R156, R237, R0, -R24.reuse ;  /* 0x00000000ed9c7223 */ /* 0x100fe20000010818 */
[----:B------:R-:W-:Y:S01]  /*122b0*/  FMNMX.FTZ R8, R157, R8, !PT ;  /* 0x000000089d087209 */ /* 0x000fe20007810000 */
[----:B------:R-:W-:Y:S01]  /*122c0*/  FFMA.FTZ R158, R68, R0, -R24 ;  /* 0x00000000449e7223 */ /* 0x000fe20000010818 */
[----:B------:R-:W-:Y:S01]  /*122d0*/  FSEL R159, R46, -INF , P3 ;  /* 0xff8000002e9f7808 */ /* 0x000fe20001800000 */
[----:B------:R-:W-:Y:S01]  /*122e0*/  MUFU.EX2 R178, R178 ;  /* 0x000000b200b27308 */ /* 0x000fe20000000800 */
[----:B------:R-:W-:Y:S02]  /*122f0*/  FMNMX.FTZ R8, R43, R8, !PT ;  /* 0x000000082b087209 */ /* 0x000fe40007810000 */
[----:B------:R-:W-:-:S02]  /*12300*/  ISETP.GT.AND P3, PT, R15, 0x30, PT ;  /* 0x000000300f00780c */ /* 0x000fc40003f64270 */
[----:B------:R-:W-:Y:S02]  /*12310*/  FMNMX.FTZ R8, R159, R8, !PT ;  /* 0x000000089f087209 */ /* 0x000fe40007810000 */
[----:B------:R-:W-:Y:S01]  /*12320*/  FSEL R169, R50, -INF , P3 ;  /* 0xff80000032a97808 */ /* 0x000fe20001800000 */
[----:B------:R-:W-:Y:S01]  /*12330*/  MUFU.EX2 R37, R37 ;  /* 0x0000002500257308 */ /* 0x000fe20000000800 */
[----:B------:R-:W-:Y:S02]  /*12340*/  FMNMX.FTZ R8, R47, R8, !PT ;  /* 0x000000082f087209 */ /* 0x000fe40007810000 */
[----:B------:R-:W-:Y:S02]  /*12350*/  ISETP.GT.AND P3, PT, R15, 0x38, PT ;  /* 0x000000380f00780c */ /* 0x000fe40003f64270 */
[----:B------:R-:W-:Y:S02]  /*12360*/  FMNMX.FTZ R8, R169, R8, !PT ;  /* 0x00000008a9087209 */ /* 0x000fe40007810000 */
[----:B------:R-:W-:Y:S01]  /*12370*/  FSEL R171, R54, -INF , P3 ;  /* 0xff80000036ab7808 */ /* 0x000fe20001800000 */
[----:B------:R-:W-:Y:S01]  /*12380*/  MUFU.EX2 R172, R172 ;  /* 0x000000ac00ac7308 */ /* 0x000fe20000000800 */
[----:B------:R-:W-:-:S02]  /*12390*/  FMNMX.FTZ R8, R51, R8, !PT ;  /* 0x0000000833087209 */ /* 0x000fc40007810000 */
[----:B------:R-:W-:Y:S02]  /*123a0*/  ISETP.GT.AND P3, PT, R15, 0x40, PT ;  /* 0x000000400f00780c */ /* 0x000fe40003f64270 */
[----:B------:R-:W-:Y:S02]  /*123b0*/  FMNMX.FTZ R8, R171, R8, !PT ;  /* 0x00000008ab087209 */ /* 0x000fe40007810000 */
[----:B------:R-:W-:Y:S01]  /*123c0*/  FSEL R173, R58, -INF , P3 ;  /* 0xff8000003aad7808 */ /* 0x000fe20001800000 */
[----:B------:R-:W-:Y:S01]  /*123d0*/  MUFU.EX2 R41, R41 ;  /* 0x0000002900297308 */ /* 0x000fe20000000800 */
[----:B------:R-:W-:Y:S02]  /*123e0*/  FMNMX.FTZ R8, R55, R8, !PT ;  /* 0x0000000837087209 */ /* 0x000fe40007810000 */
[----:B------:R-:W-:Y:S02]  /*123f0*/  ISETP.GT.AND P3, PT, R15, 0x48, PT ;  /* 0x000000480f00780c */ /* 0x000fe40003f64270 */
[----:B------:R-:W-:-:S02]  /*12400*/  FMNMX.FTZ R8, R173, R8, !PT ;  /* 0x00000008ad087209 */ /* 0x000fc40007810000 */
        /* <DEDUP_REMOVED lines=32> */
[----:B------:R-:W-:-:S04]  /*12610*/  FMNMX.FTZ R15, R83, R8, !PT ;  /* 0x00000008530f7209 */ /* 0x000fc80007810000 */
        /* <DEDUP_REMOVED lines=8> */
[----:B------:R-:W-:Y:S01]  /*126a0*/  FSEL R81, R7, RZ, P2 ;  /* 0x000000ff07517208 */ /* 0x000fe20001000000 */
[----:B------:R-:W0:Y:S01]  /*126b0*/  SHFL.BFLY PT, R21, R8, 0x2, 0x1f ;  /* 0x0c401f0008157f89 */ /* 0x000e2200000e0000 */
        /* <DEDUP_REMOVED lines=9> */
[----:B0-----:R-:W-:Y:S01]  /*12750*/  FMNMX.FTZ R8, R34, R21, !PT ;  /* 0x0000001522087209 */ /* 0x001fe20007810000 */
[----:B------:R-:W-:-:S03]  /*12760*/  IMAD.MOV.U32 R21, RZ, RZ, 0x40000040 ;  /* 0x40000040ff157424 */ /* 0x000fc600078e00ff */
[C---:B------:R-:W-:Y:S01]  /*12770*/  FSETP.NEU.FTZ.AND P2, PT, R8.reuse, -INF , PT ;  /* 0xff8000000800780b */ /* 0x040fe20003f5d000 */
[CC--:B------:R-:W-:Y:S01]  /*12780*/  FMUL.FTZ R46, R8.reuse, R0.reuse ;  /* 0x00000000082e7220 */ /* 0x0c0fe20000410000 */
[----:B------:R-:W-:Y:S01]  /*12790*/  R2UR UR7, R21 ;  /* 0x00000000150772ca */ /* 0x000fe200000e0000 */
[----:B------:R-:W-:Y:S01]  /*127a0*/  FADD.FTZ R21, -R81, R12 ;  /* 0x0000000c51157221 */ /* 0x000fe20000010100 */
[----:B------:R-:W-:Y:S01]  /*127b0*/  FSEL R20, R8, RZ, P2 ;  /* 0x000000ff08147208 */ /* 0x000fe20001000000 */
[----:B------:R-:W-:Y:S01]  /*127c0*/  MUFU.EX2 R81, R153 ;  /* 0x0000009900517308 */ /* 0x000fe20000000800 */
[----:B------:R-:W-:Y:S01]  /*127d0*/  FSEL R46, R46, RZ, P2 ;  /* 0x000000ff2e2e7208 */ /* 0x000fe20001000000 */
[----:B------:R-:W-:Y:S01]  /*127e0*/  FMUL.FTZ R12, R21, R0 ;  /* 0x00000000150c7220 */ /* 0x000fe20000410000 */
[----:B------:R-:W-:Y:S02]  /*127f0*/  IMAD.MOV.U32 R21, RZ, RZ, 0x40000040 ;  /* 0x40000040ff157424 */ /* 0x000fe400078e00ff */
[----:B------:R-:W-:Y:S01]  /*12800*/  FADD.FTZ R11, -R20, R11 ;  /* 0x0000000b140b7221 */ /* 0x000fe20000010100 */
[----:B------:R-:W-:-:S02]  /*12810*/  VIADD R20, R6, 0x380 ;  /* 0x0000038006147836 */ /* 0x000fc40000000000 */
[-CC-:B------:R-:W-:Y:S01]  /*12820*/  FFMA.FTZ R24, R26, R0.reuse, -R46.reuse ;  /* 0x000000001a187223 */ /* 0x180fe2000001082e */
[-CC-:B------:R-:W-:Y:S01]  /*12830*/  FFMA.FTZ R40, R43, R0.reuse, -R46.reuse ;  /* 0x000000002b287223 */ /* 0x180fe2000001082e */
[----:B------:R-:W0:Y:S01]  /*12840*/  MUFU.EX2 R12, R12 ;  /* 0x0000000c000c7308 */ /* 0x000e220000000800 */
[-C--:B------:R-:W-:Y:S01]  /*12850*/  FMUL.FTZ R11, R11, R0.reuse ;  /* 0x000000000b0b7220 */ /* 0x080fe20000410000 */
[----:B------:R-:W-:Y:S01]  /*12860*/  HGMMA.64x128x16.F32.BF16 R88, R160, gdesc[UR4].tnspB, R88, gsb0 ;  /* 0x41e00004a0587df0 */ /* 0x000fe20008001858 */
[----:B------:R-:W-:Y:S01]  /*12870*/  R2UR UR6, R20 ;  /* 0x00000000140672ca */ /* 0x000fe200000e0000 */
[-CC-:B------:R-:W-:Y:S01]  /*12880*/  FFMA.FTZ R27, R27, R0.reuse, -R46.reuse ;  /* 0x000000001b1b7223 */ /* 0x180fe2000001082e */
[----:B------:R-:W-:Y:S01]  /*12890*/  R2UR UR7, R21 ;  /* 0x00000000150772ca */ /* 0x000fe200000e0000 */
        /* <DEDUP_REMOVED lines=11> */
[----:B0-----:R-:W-:Y:S01]  /*12950*/  FFMA.FTZ R43, R12, R4, R85 ;  /* 0x000000040c2b7223 */ /* 0x001fe20000010055 */
[-CC-:B------:R-:W-:Y:S01]  /*12960*/  FFMA.FTZ R169, R169, R0.reuse, -R46.reuse ;  /* 0x00000000a9a97223 */ /* 0x180fe2000001082e */
[-CC-:B------:R-:W-:Y:S01]  /*12970*/  FFMA.FTZ R44, R51, R0.reuse, -R46.reuse ;  /* 0x00000000332c7223 */ /* 0x180fe2000001082e */
[-CC-:B------:R-:W-:Y:S01]  /*12980*/  FFMA.FTZ R171, R171, R0.reuse, -R46.reuse ;  /* 0x00000000abab7223 */ /* 0x180fe2000001082e */
[----:B------:R-:W-:Y:S01]  /*12990*/  FADD.FTZ R43, R180, R43 ;  /* 0x0000002bb42b7221 */ /* 0x000fe20000010000 */
[-CC-:B------:R-:W-:Y:S01]  /*129a0*/  FFMA.FTZ R6, R55, R0.reuse, -R46.reuse ;  /* 0x0000000037067223 */ /* 0x180fe2000001082e */
[----:B------:R-:W-:Y:S01]  /*129b0*/  FFMA.FTZ R153, R173, R0, -R46 ;  /* 0x00000000ad997223 */ /* 0x000fe2000001082e */
[----:B------:R-:W0:Y:S01]  /*129c0*/  MUFU.EX2 R27, R27 ;  /* 0x0000001b001b7308 */ /* 0x000e220000000800 */
[----:B------:R-:W-:Y:S01]  /*129d0*/  FADD.FTZ R4, R182, R43 ;  /* 0x0000002bb6047221 */ /* 0x000fe20000010000 */
[----:B------:R-:W-:-:S02]  /*129e0*/  @!P1 IMAD R43, R185, 0x8, R2 ;  /* 0x00000008b92b9824 */ /* 0x000fc400078e0202 */
[-CC-:B------:R-:W-:Y:S01]  /*129f0*/  FFMA.FTZ R20, R59, R0.reuse, -R46.reuse ;  /* 0x000000003b147223 */ /* 0x180fe2000001082e */
[-C--:B------:R-:W-:Y:S01]  /*12a00*/  FFMA.FTZ R155, R175, R0.reuse, -R46 ;  /* 0x00000000af9b7223 */ /* 0x080fe2000001082e */
[----:B------:R-:W-:Y:S01]  /*12a10*/  FADD.FTZ R21, R9, R4 ;  /* 0x0000000409157221 */ /* 0x000fe20000010000 */
[----:B------:R-:W-:Y:S01]  /*12a20*/  IADD3 R4, -R194, 0xb, RZ ;  /* 0x0000000bc2047810 */ /* 0x000fe20007ffe1ff */
[-CC-:B------:R-:W-:Y:S01]  /*12a30*/  FFMA.FTZ R157, R177, R0.reuse, -R46.reuse ;  /* 0x00000000b19d7223 */ /* 0x180fe2000001082e */
[----:B------:R-:W2:Y:S01]  /*12a40*/  MUFU.EX2 R25, R25 ;  /* 0x0000001900197308 */ /* 0x000ea20000000800 */
[----:B------:R-:W-:Y:S01]  /*12a50*/  FADD.FTZ R48, R176, R21 ;  /* 0x00000015b0307221 */ /* 0x000fe20000010000 */
[-CC-:B------:R-:W-:Y:S01]  /*12a60*/  FFMA.FTZ R159, R179, R0.reuse, -R46.reuse ;  /* 0x00000000b39f7223 */ /* 0x180fe2000001082e */
[-CC-:B------:R-:W-:Y:S01]  /*12a70*/  FFMA.FTZ R75, R75, R0.reuse, -R46.reuse ;  /* 0x000000004b4b7223 */ /* 0x180fe2000001082e */
[-C--:B------:R-:W-:Y:S01]  /*12a80*/  FFMA.FTZ R79, R79, R0.reuse, -R46 ;  /* 0x000000004f4f7223 */ /* 0x080fe2000001082e */
[----:B------:R-:W-:Y:S01]  /*12a90*/  FADD.FTZ R21, R29, R48 ;  /* 0x000000301d157221 */ /* 0x000fe20000010000 */
[----:B-1----:R-:W-:Y:S01]  /*12aa0*/  FFMA.FTZ R48, R11, R3, R24 ;  /* 0x000000030b307223 */ /* 0x002fe20000010018 */
[-C--:B------:R-:W-:Y:S01]  /*12ab0*/  FFMA.FTZ R183, R183, R0.reuse, -R46 ;  /* 0x00000000b7b77223 */ /* 0x080fe2000001082e */
[----:B------:R-:W1:Y:S01]  /*12ac0*/  MUFU.EX2 R26, R26 ;  /* 0x0000001a001a7308 */ /* 0x000e620000000800 */
[----:B------:R-:W-:Y:S01]  /*12ad0*/  FADD.FTZ R52, R178, R21 ;  /* 0x00000015b2347221 */ /* 0x000fe20000010000 */
[----:B0-----:R-:W-:Y:S01]  /*12ae0*/  FADD.FTZ R50, R27, R48 ;  /* 0x000000301b327221 */ /* 0x001fe20000010000 */
[-CC-:B------:R-:W-:Y:S01]  /*12af0*/  FFMA.FTZ R48, R63, R0.reuse, -R46.reuse ;  /* 0x000000003f307223 */ /* 0x180fe2000001082e */
[-C--:B------:R-:W-:Y:S01]  /*12b00*/  FFMA.FTZ R83, R83, R0.reuse, -R46 ;  /* 0x0000000053537223 */ /* 0x080fe2000001082e */
[----:B------:R-:W-:Y:S01]  /*12b10*/  FADD.FTZ R3, R37, R52 ;  /* 0x0000003425037221 */ /* 0x000fe20000010000 */
[-CC-:B------:R-:W-:Y:S01]  /*12b20*/  FFMA.FTZ R86, R86, R0.reuse, -R46.reuse ;  /* 0x0000000056567223 */ /* 0x180fe2000001082e */
[----:B------:R-:W-:Y:S01]  /*12b30*/  FFMA.FTZ R87, R87, R0, -R46 ;  /* 0x0000000057577223 */ /* 0x000fe2000001082e */
[----:B------:R-:W0:Y:S01]  /*12b40*/  MUFU.EX2 R31, R31 ;  /* 0x0000001f001f7308 */ /* 0x000e220000000800 */
[----:B--2---:R-:W-:Y:S01]  /*12b50*/  FADD.FTZ R21, R25, R50 ;  /* 0x0000003219157221 */ /* 0x004fe20000010000 */
[----:B------:R-:W-:Y:S01]  /*12b60*/  FADD.FTZ R52, R172, R3 ;  /* 0x00000003ac347221 */ /* 0x000fe20000010000 */
[----:B------:R-:W-:Y:S01]  /*12b70*/  @!P1 VIADD R3, R43, 0x28840 ;  /* 0x000288402b039836 */ /* 0x000fe20000000000 */
[----:B------:R-:W-:-:S02]  /*12b80*/  F2FP.BF16.F32.PACK_AB R182, R9, R182 ;  /* 0x000000b609b6723e */ /* 0x000fc400000010ff */
[----:B------:R-:W-:Y:S01]  /*12b90*/  FADD.FTZ R43, R41, R52 ;  /* 0x00000034292b7221 */ /* 0x000fe20000010000 */
[C---:B------:R-:W-:Y:S01]  /*12ba0*/  ISETP.GT.AND P2, PT, R13.reuse, R10, PT ;  /* 0x0000000a0d00720c */ /* 0x040fe20003f44270 */
[----:B------:R-:W2:Y:S01]  /*12bb0*/  MUFU.EX2 R36, R36 ;  /* 0x0000002400247308 */ /* 0x000ea20000000800 */
[----:B-1----:R-:W-:Y:S01]  /*12bc0*/  FADD.FTZ R50, R26, R21 ;  /* 0x000000151a327221 */ /* 0x002fe20000010000 */
[----:B------:R-:W-:Y:S01]  /*12bd0*/  @!P1 PRMT R3, RZ, 0x654, R3 ;  /* 0x00000654ff039816 */ /* 0x000fe20000000003 */
[----:B------:R-:W-:Y:S01]  /*12be0*/  VIADD R13, R13, 0xffffffff ;  /* 0xffffffff0d0d7836 */ /* 0x000fe20000000000 */
[----:B------:R-:W-:Y:S02]  /*12bf0*/  F2FP.BF16.F32.PACK_AB R180, R180, R85 ;  /* 0x00000055b4b4723e */ /* 0x000fe400000010ff */
[----:B------:R-:W-:Y:S02]  /*12c00*/  F2FP.BF16.F32.PACK_AB R176, R29, R176 ;  /* 0x000000b01db0723e */ /* 0x000fe400000010ff */
[----:B------:R-:W-:Y:S01]  /*12c10*/  MUFU.EX2 R33, R33 ;  /* 0x0000002100217308 */ /* 0x000fe20000000800 */
[----:B0-----:R-:W-:Y:S01]  /*12c20*/  FADD.FTZ R21, R31, R50 ;  /* 0x000000321f157221 */ /* 0x001fe20000010000 */
[----:B------:R-:W-:Y:S01]  /*12c30*/  FADD.FTZ R50, R174, R43 ;  /* 0x0000002bae327221 */ /* 0x000fe20000010000 */
[----:B------:R-:W-:-:S02]  /*12c40*/  @!P1 IMAD R43, R14, 0x8, R2 ;  /* 0x000000080e2b9824 */ /* 0x000fc400078e0202 */
[----:B------:R-:W-:Y:S01]  /*12c50*/  FFMA.FTZ R14, R67, R0, -R46 ;  /* 0x00000000430e7223 */ /* 0x000fe2000001082e */
[----:B------:R-:W-:Y:S01]  /*12c60*/  F2FP.BF16.F32.PACK_AB R178, R37, R178 ;  /* 0x000000b225b2723e */ /* 0x000fe200000010ff */
[----:B------:R-:W-:Y:S01]  /*12c70*/  @!P1 VIADD R43, R43, 0x28860 ;  /* 0x000288602b2b9836 */ /* 0x000fe20000000000 */
[----:B------:R-:W0:Y:S01]  /*12c80*/  MUFU.EX2 R38, R38 ;  /* 0x0000002600267308 */ /* 0x000e220000000800 */
[----:B------:R-:W-:Y:S02]  /*12c90*/  F2FP.BF16.F32.PACK_AB R172, R41, R172 ;  /* 0x000000ac29ac723e */ /* 0x000fe400000010ff */
[----:B------:R-:W-:Y:S02]  /*12ca0*/  F2FP.BF16.F32.PACK_AB R174, R45, R174 ;  /* 0x000000ae2dae723e */ /* 0x000fe400000010ff */
[----:B------:R-:W-:Y:S02]  /*12cb0*/  @!P1 PRMT R43, RZ, 0x654, R43 ;  /* 0x00000654ff2b9816 */ /* 0x000fe4000000002b */
[----:B--2---:R-:W-:Y:S01]  /*12cc0*/  F2FP.BF16.F32.PACK_AB R177, R36, R31 ;  /* 0x0000001f24b1723e */ /* 0x004fe200000010ff */
[----:B------:R-:W-:Y:S08]  /*12cd0*/  MUFU.EX2 R35, R35 ;  /* 0x0000002300237308 */ /* 0x000ff00000000800 */
[----:B------:R-:W1:Y:S01]  /*12ce0*/  MUFU.EX2 R40, R40 ;  /* 0x0000002800287308 */ /* 0x000e620000000800 */
[----:B0-----:R-:W-:-:S07]  /*12cf0*/  F2FP.BF16.F32.PACK_AB R179, R38, R33 ;  /* 0x0000002126b3723e */ /* 0x001fce00000010ff */
[----:B------:R-:W-:Y:S08]  /*12d00*/  MUFU.EX2 R39, R39 ;  /* 0x0000002700277308 */ /* 0x000ff00000000800 */
[----:B------:R-:W0:Y:S01]  /*12d10*/  MUFU.EX2 R42, R42 ;  /* 0x0000002a002a7308 */ /* 0x000e220000000800 */
[----:B-1----:R-:W-:-:S07]  /*12d20*/  F2FP.BF16.F32.PACK_AB R173, R40, R35 ;  /* 0x0000002328ad723e */ /* 0x002fce00000010ff */
[----:B------:R-:W-:Y:S08]  /*12d30*/  MUFU.EX2 R169, R169 ;  /* 0x000000a900a97308 */ /* 0x000ff00000000800 */
[----:B------:R-:W-:Y:S01]  /*12d40*/  MUFU.EX2 R44, R44 ;  /* 0x0000002c002c7308 */ /* 0x000fe20000000800 */
[----:B0-----:R-:W-:-:S07]  /*12d50*/  F2FP.BF16.F32.PACK_AB R175, R42, R39 ;  /* 0x000000272aaf723e */ /* 0x001fce00000010ff */
[----:B------:R-:W-:Y:S08]  /*12d60*/  MUFU.EX2 R171, R171 ;  /* 0x000000ab00ab7308 */ /* 0x000ff00000000800 */
[----:B------:R-:W-:Y:S01]  /*12d70*/  MUFU.EX2 R6, R6 ;  /* 0x0000000600067308 */ /* 0x000fe20000000800 */
[----:B------:R-:W-:Y:S02]  /*12d80*/  WARPGROUP.DEPBAR.LE gsb0, 0x0 ;  /* 0x00008000000079c5 */ /* 0x000fe40000010000 */
[----:B------:R-:W-:-:S05]  /*12d90*/  WARPGROUP.ARRIVE ;  /* 0x00000000000079c5 */ /* 0x000fca0000000000 */
[----:B------:R-:W-:Y:S01]  /*12da0*/  MUFU.EX2 R153, R153 ;  /* 0x0000009900997308 */ /* 0x000fe20000000800 */
[-CC-:B------:R-:W-:Y:S01]  /*12db0*/  FFMA.FTZ R161, R181, R0.reuse, -R46.reuse ;  /* 0x00000000b5a17223 */ /* 0x180fe2000001082e */
[----:B------:R-:W-:Y:S01]  /*12dc0*/  FFMA.FTZ R163, R78, R0, -R46 ;  /* 0x000000004ea37223 */ /* 0x000fe2000001082e */
[----:B------:R-:W-:Y:S01]  /*12dd0*/  F2FP.BF16.F32.PACK_AB R181, R27, R24 ;  /* 0x000000181bb5723e */ /* 0x000fe200000010ff */
[----:B------:R-:W-:Y:S04]  /*12de0*/  HGMMA.64x128x16.F32.BF16 R88, R164, gdesc[UR4].tnspB, R88, gsb0 ;  /* 0x41e00004a4587df0 */ /* 0x000fe80008001858 */
        /* <DEDUP_REMOVED lines=12> */
[----:B------:R-:W0:Y:S08]  /*12eb0*/  MUFU.EX2 R73, R73 ;  /* 0x0000004900497308 */ /* 0x000e300000000800 */
[----:B------:R-:W-:Y:S08]  /*12ec0*/  MUFU.EX2 R79, R79 ;  /* 0x0000004f004f7308 */ /* 0x000ff00000000800 */
[----:B------:R-:W1:Y:S01]  /*12ed0*/  MUFU.EX2 R32, R32 ;  /* 0x0000002000207308 */ /* 0x000e620000000800 */
[----:B0-----:R-:W-:-:S07]  /*12ee0*/  F2FP.BF16.F32.PACK_AB R162, R73, R30 ;  /* 0x0000001e49a2723e */ /* 0x001fce00000010ff */
[----:B------:R-:W0:Y:S08]  /*12ef0*/  MUFU.EX2 R77, R77 ;  /* 0x0000004d004d7308 */ /* 0x000e300000000800 */
[----:B------:R-:W-:Y:S08]  /*12f00*/  MUFU.EX2 R83, R83 ;  /* 0x0000005300537308 */ /* 0x000ff00000000800 */
[----:B------:R-:W-:Y:S08]  /*12f10*/  MUFU.EX2 R34, R84 ;  /* 0x0000005400227308 */ /* 0x000ff00000000800 */
[----:B------:R-:W-:Y:S01]  /*12f20*/  MUFU.EX2 R87, R87 ;  /* 0x0000005700577308 */ /* 0x000fe20000000800 */
[----:B------:R-:W-:-:S02]  /*12f30*/  WARPGROUP.DEPBAR.LE gsb0, 0x0 ;  /* 0x00008000000079c5 */ /* 0x000fc40000010000 */
[----:B------:R2:W-:Y:S06]  /*12f40*/  BAR.ARV R4, 0x100 ;  /* 0x000400040000751d */ /* 0x0005ec0000002000 */
[----:B------:R3:W-:Y:S01]  /*12f50*/  @!P1 SYNCS.ARRIVE.TRANS64.RED.A1T0 RZ, [R3+URZ], RZ ;  /* 0x000000ff03ff99a7 */ /* 0x0007e2000810043f */
[----:B------:R-:W-:Y:S01]  /*12f60*/  MUFU.EX2 R165, R183 ;  /* 0x000000b700a57308 */ /* 0x000fe20000000800 */
[----:B--2---:R-:W-:Y:S01]  /*12f70*/  FADD.FTZ R4, R36, R21 ;  /* 0x0000001524047221 */ /* 0x004fe20000010000 */
[----:B------:R-:W-:Y:S01]  /*12f80*/  FADD.FTZ R21, R45, R50 ;  /* 0x000000322d157221 */ /* 0x000fe20000010000 */
[-C--:B------:R-:W-:Y:S01]  /*12f90*/  FMUL.FTZ R88, R88, R12.reuse ;  /* 0x0000000c58587220 */ /* 0x080fe20000410000 */
[-C--:B------:R-:W-:Y:S01]  /*12fa0*/  FMUL.FTZ R89, R89, R12.reuse ;  /* 0x0000000c59597220 */ /* 0x080fe20000410000 */
[-C--:B------:R-:W-:Y:S01]  /*12fb0*/  FMUL.FTZ R92, R92, R12.reuse ;  /* 0x0000000c5c5c7220 */ /* 0x080fe20000410000 */
[----:B------:R-:W-:Y:S01]  /*12fc0*/  FADD.FTZ R50, R168, R21 ;  /* 0x00000015a8327221 */ /* 0x000fe20000010000 */
[----:B---3--:R-:W-:Y:S01]  /*12fd0*/  FADD.FTZ R3, R33, R4 ;  /* 0x0000000421037221 */ /* 0x008fe20000010000 */
[----:B------:R-:W-:Y:S01]  /*12fe0*/  MUFU.EX2 R167, R86 ;  /* 0x0000005600a77308 */ /* 0x000fe20000000800 */
        /* <DEDUP_REMOVED lines=12> */
[-C--:B------:R-:W-:Y:S01]  /*130b0*/  FMUL.FTZ R101, R101, R12.reuse ;  /* 0x0000000c65657220 */ /* 0x080fe20000410000 */
[----:B------:R-:W-:Y:S01]  /*130c0*/  FADD.FTZ R52, R152, R21 ;  /* 0x0000001598347221 */ /* 0x000fe20000010000 */
[----:B------:R-:W-:Y:S01]  /*130d0*/  FADD.FTZ R3, R39, R4 ;  /* 0x0000000427037221 */ /* 0x000fe20000010000 */
[----:B------:R-:W-:Y:S01]  /*130e0*/  MUFU.EX2 R46, R75 ;  /* 0x0000004b002e7308 */ /* 0x000fe20000000800 */
[-C--:B------:R-:W-:Y:S01]  /*130f0*/  FMUL.FTZ R104, R104, R12.reuse ;  /* 0x0000000c68687220 */ /* 0x080fe20000410000 */
[----:B------:R-:W-:Y:S01]  /*13100*/  FADD.FTZ R21, R57, R52 ;  /* 0x0000003439157221 */ /* 0x000fe20000010000 */
[----:B------:R-:W-:Y:S01]  /*13110*/  FADD.FTZ R4, R42, R3 ;  /* 0x000000032a047221 */ /* 0x000fe20000010000 */
[-C--:B------:R-:W-:Y:S01]  /*13120*/  FMUL.FTZ R105, R105, R12.reuse ;  /* 0x0000000c69697220 */ /* 0x080fe20000410000 */
[----:B------:R-:W-:Y:S01]  /*13130*/  FMUL.FTZ R108, R108, R12 ;  /* 0x0000000c6c6c7220 */ /* 0x000fe20000410000 */
[----:B------:R-:W-:Y:S01]  /*13140*/  FADD.FTZ R52, R154, R21 ;  /* 0x000000159a347221 */ /* 0x000fe20000010000 */
[----:B------:R-:W-:Y:S01]  /*13150*/  FADD.FTZ R3, R169, R4 ;  /* 0x00000004a9037221 */ /* 0x000fe20000010000 */
[----:B------:R-:W3:Y:S01]  /*13160*/  MUFU.EX2 R50, R50 ;  /* 0x0000003200327308 */ /* 0x000ee20000000800 */
[C---:B------:R-:W-:Y:S01]  /*13170*/  F2FP.BF16.F32.PACK_AB R154, R15.reuse, R154 ;  /* 0x0000009a0f9a723e */ /* 0x040fe200000010ff */
        /* <DEDUP_REMOVED lines=36> */
[----:B-1----:R-:W-:Y:S01]  /*133c0*/  FADD.FTZ R52, R32, R9 ;  /* 0x0000000920347221 */ /* 0x002fe20000010000 */
[----:B------:R-:W-:Y:S01]  /*133d0*/  FADD.FTZ R3, R159, R4 ;  /* 0x000000049f037221 */ /* 0x000fe20000010000 */
[-C--:B------:R-:W-:Y:S01]  /*133e0*/  FMUL.FTZ R144, R144, R12.reuse ;  /* 0x0000000c90907220 */ /* 0x080fe20000410000 */
[-C--:B------:R-:W-:Y:S01]  /*133f0*/  FMUL.FTZ R145, R145, R12.reuse ;  /* 0x0000000c91917220 */ /* 0x080fe20000410000 */
[----:B0-----:R-:W-:Y:S01]  /*13400*/  FADD.FTZ R9, R77, R52 ;  /* 0x000000344d097221 */ /* 0x001fe20000010000 */
[----:B---3--:R-:W-:Y:S01]  /*13410*/  FADD.FTZ R4, R50, R3 ;  /* 0x0000000332047221 */ /* 0x008fe20000010000 */
[-C--:B------:R-:W-:Y:S01]  /*13420*/  FMUL.FTZ R148, R148, R12.reuse ;  /* 0x0000000c94947220 */ /* 0x080fe20000410000 */
[----:B------:R-:W-:Y:S01]  /*13430*/  FMUL.FTZ R149, R149, R12 ;  /* 0x0000000c95957220 */ /* 0x000fe20000410000 */
        /* <DEDUP_REMOVED lines=43> */
[----:B------:R-:W-:Y:S01]  /*136f0*/  FADD.FTZ R3, R87, R28 ;  /* 0x0000001c57037221 */ /* 0x000fe20000010000 */
        /* <DEDUP_REMOVED lines=19> */
[----:B--2---:R-:W-:Y:S06]  /*13830*/  @P2 BRA `(.L_x_7943) ;  /* 0xffffffd400582947 */ /* 0x004fec000383ffff */
.L_x_7933:
[----:B------:R-:W-:-:S13]  /*13840*/  ISETP.GE.AND P2, PT, R13, RZ, PT ;  /* 0x000000ff0d00720c */ /* 0x000fda0003f46270 */
[----:B------:R-:W-:Y:S05]  /*13850*/  @!P2 BRA `(.L_x_7944) ;  /* 0x000000200084a947 */ /* 0x000fea0003800000 */
[----:B------:R-:W-:Y:S02]  /*13860*/  IMAD.MOV.U32 R10, RZ, RZ, R8 ;  /* 0x000000ffff0a7224 */ /* 0x000fe400078e0008 */
[----:B------:R-:W-:Y:S02]  /*13870*/  IMAD.MOV.U32 R12, RZ, RZ, R7 ;  /* 0x000000ffff0c7224 */ /* 0x000fe400078e0007 */
[----:B------:R-:W-:Y:S02]  /*13880*/  IMAD.MOV.U32 R14, RZ, RZ, R190 ;  /* 0x000000ffff0e7224 */ /* 0x000fe400078e00be */
[----:B------:R-:W-:-:S07]  /*13890*/  IMAD.MOV.U32 R11, RZ, RZ, R185 ;  /* 0x000000ffff0b7224 */ /* 0x000fce00078e00b9 */
.L_x_7954:
        /* <DEDUP_REMOVED lines=10> */
.L_x_7946:
[----:B------:R-:W-:Y:S01]  /*13940*/  IMAD R0, R185, 0x8, R2 ;  /* 0x00000008b9007824 */ /* 0x000fe200078e0202 */
[----:B------:R-:W-:-:S04]  /*13950*/  SHF.L.U32 R7, R190, 0x1f, RZ ;  /* 0x0000001fbe077819 */ /* 0x000fc800000006ff */
[----:B------:R0:W1:Y:S01]  /*13960*/  SYNCS.PHASECHK.TRANS64.TRYWAIT P3, [R0+URZ+0x28830], R7 ;  /* 0x02883007000075a7 */ /* 0x000062000806017f */
[----:B------:R-:W-:Y:S05]  /*13970*/  @!P0 BRA `(.L_x_7947) ;  /* 0x0000000000048947 */ /* 0x000fea0003800000 */
[----:B------:R-:W-:Y:S01]  /*13980*/  BPT.TRAP 0x1 ;  /* 0x000000040000795c */ /* 0x000fe20000300000 */
.L_x_7947:
[----:B------:R-:W-:Y:S04]  /*13990*/  BSSY B0, `(.L_x_7945) ;  /* 0x0000004000007945 */ /* 0x000fe80003800000 */
[----:B-1----:R-:W-:Y:S05]  /*139a0*/  @P3 BRA `(.L_x_7948) ;  /* 0x0000000000083947 */ /* 0x002fea0003800000 */
[----:B------:R-:W1:Y:S02]  /*139b0*/  SYNCS.PHASECHK.TRANS64.TRYWAIT P3, [R0+URZ+0x28830], R7 ;  /* 0x02883007000075a7 */ /* 0x000e64000806017f */
[----:B-1----:R-:W-:Y:S05]  /*139c0*/  @!P3 BRA `(.L_x_7949) ;  /* 0x000000bc00a8b947 */ /* 0x002fea0003800000 */
.L_x_7948:
[----:B------:R-:W-:Y:S05]  /*139d0*/  BSYNC B0 ;  /* 0x0000000000007941 */ /* 0x000fea0003800000 */
.L_x_7945:
        /* <DEDUP_REMOVED lines=64> */
.L_x_7951:
[----:B------:R-:W-:Y:S01]  /*13de0*/  SHF.L.U32 R0, R14, 0x1f, RZ ;  /* 0x0000001f0e007819 */ /* 0x000fe200000006ff */
[----:B------:R-:W-:-:S04]  /*13df0*/  IMAD R7, R11, 0x8, R2 ;  /* 0x000000080b077824 */ /* 0x000fc800078e0202 */
[----:B------:R0:W1:Y:S01]  /*13e00*/  SYNCS.PHASECHK.TRANS64.TRYWAIT P2, [R7+URZ+0x28850], R0 ;  /* 0x02885000070075a7 */ /* 0x000062000804017f */
[----:B------:R-:W-:Y:S05]  /*13e10*/  @!P0 BRA `(.L_x_7952) ;  /* 0x0000000000048947 */ /* 0x000fea0003800000 */
[----:B------:R-:W-:Y:S01]  /*13e20*/  BPT.TRAP 0x1 ;  /* 0x000000040000795c */ /* 0x000fe20000300000 */
.L_x_7952:
[----:B-1----:R-:W-:Y:S05]  /*13e30*/  @P2 BRA `(.L_x_7950) ;  /* 0x0000000000082947 */ /* 0x002fea0003800000 */
[----:B------:R-:W1:Y:S02]  /*13e40*/  SYNCS.PHASECHK.TRANS64.TRYWAIT P2, [R7+URZ+0x28850], R0 ;  /* 0x02885000070075a7 */ /* 0x000e64000804017f */
[----:B-1----:R-:W-:Y:S05]  /*13e50*/  @!P2 BRA `(.L_x_7953) ;  /* 0x000000b80098a947 */ /* 0x002fea0003800000 */
.L_x_7950:
        /* <DEDUP_REMOVED lines=8> */
[----:B------:R-:W-:Y:S02]  /*13ee0*/  R2UR UR7, R7 ;  /* 0x00000000070772ca */ /* 0x000fe400000e0000 */
[----:B------:R-:W-:Y:S02]  /*13ef0*/  LOP3.LUT R0, R0, 0x4000000, RZ, 0xfc, !PT ;  /* 0x0400000000007812 */ /* 0x000fe400078efcff */
[C---:B------:R-:W-:Y:S01]  /*13f00*/  ISETP.GT.AND P2, PT, R13.reuse, RZ, PT ;  /* 0x000000ff0d00720c */ /* 0x040fe20003f44270 */
[----:B------:R-:W-:Y:S02]  /*13f10*/  VIADD R13, R13, 0xffffffff ;  /* 0xffffffff0d0d7836 */ /* 0x000fe40000000000 */
[----:B------:R-:W-:Y:S01]  /*13f20*/  IMAD R6, R11, 0x800, R0 ;  /* 0x000008000b067824 */ /* 0x000fe200078e0200 */
[----:B------:R-:W-:-:S03]  /*13f30*/  FMNMX.FTZ R0, R24, R12, !PT ;  /* 0x0000000c18007209 */ /* 0x000fc60007810000 */
[C---:B------:R-:W-:Y:S01]  /*13f40*/  VIADD R8, R6.reuse, 0x80 ;  /* 0x0000008006087836 */ /* 0x040fe20000000000 */
[----:B------:R-:W-:Y:S02]  /*13f50*/  R2UR UR6, R6 ;  /* 0x00000000060672ca */ /* 0x000fe400000e0000 */
[----:B------:R-:W-:-:S04]  /*13f60*/  FMNMX.FTZ R7, R25, R0, !PT ;  /* 0x0000000019077209 */ /* 0x000fc80007810000 */
[----:B------:R-:W-:-:S04]  /*13f70*/  FMNMX.FTZ R0, R28, R7, !PT ;  /* 0x000000071c007209 */ /* 0x000fc80007810000 */
[----:B------:R-:W-:-:S03]  /*13f80*/  FMNMX.FTZ R7, R29, R0, !PT ;  /* 0x000000001d077209 */ /* 0x000fc60007810000 */
[----:B------:R-:W-:Y:S01]  /*13f90*/  HGMMA.64x128x16.F32.BF16 R88, R180, gdesc[UR4].tnspB, R88, gsb0 ;  /* 0x41e00004b4587df0 */ /* 0x000fe20008001858 */
[----:B------:R-:W-:Y:S01]  /*13fa0*/  R2UR UR6, R8 ;  /* 0x00000000080672ca */ /* 0x000fe200000e0000 */
[----:B------:R-:W-:Y:S01]  /*13fb0*/  VIADD R8, R6, 0x100 ;  /* 0x0000010006087836 */ /* 0x000fe20000000000 */
[----:B------:R-:W-:Y:S01]  /*13fc0*/  R2UR UR7, R9 ;  /* 0x00000000090772ca */ /* 0x000fe200000e0000 */
[----:B------:R-:W-:Y:S01]  /*13fd0*/  IMAD.MOV.U32 R9, RZ, RZ, 0x40000040 ;  /* 0x40000040ff097424 */ /* 0x000fe200078e00ff */
        /* <DEDUP_REMOVED lines=38> */
[----:B------:R-:W-:Y:S02]  /*14240*/  R2UR UR6, R8 ;  /* 0x00000000080672ca */ /* 0x000fe400000e0000 */
[----:B------:R-:W-:Y:S02]  /*14250*/  R2UR UR7, R9 ;  /* 0x00000000090772ca */ /* 0x000fe400000e0000 */
[----:B------:R-:W-:Y:S01]  /*14260*/  FMNMX.FTZ R8, R85, R0, !PT ;  /* 0x0000000055087209 */ /* 0x000fe20007810000 */
[----:B------:R-:W-:-:S04]  /*14270*/  IMAD.U32 R0, RZ, RZ, UR43 ;  /* 0x0000002bff007e24 */ /* 0x000fc8000f8e00ff */
[----:B------:R-:W0:Y:S02]  /*14280*/  SHFL.BFLY PT, R7, R8, 0x2, 0x1f ;  /* 0x0c401f0008077f89 */ /* 0x000e2400000e0000 */
[----:B0-----:R-:W-:Y:S01]  /*14290*/  FMNMX.FTZ R14, R8, R7, !PT ;  /* 0x00000007080e7209 */ /* 0x001fe20007810000 */
[----:B------:R-:W-:-:S04]  /*142a0*/  VIADD R8, R6, 0x200 ;  /* 0x0000020006087836 */ /* 0x000fc80000000000 */
[----:B------:R-:W0:Y:S02]  /*142b0*/  SHFL.BFLY PT, R7, R14, 0x1, 0x1f ;  /* 0x0c201f000e077f89 */ /* 0x000e2400000e0000 */
[----:B0-----:R-:W-:-:S05]  /*142c0*/  FMNMX.FTZ R7, R14, R7, !PT ;  /* 0x000000070e077209 */ /* 0x001fca0007810000 */
[C---:B------:R-:W-:Y:S01]  /*142d0*/  FADD.FTZ R9, -R7.reuse, R12 ;  /* 0x0000000c07097221 */ /* 0x040fe20000010100 */
[----:B------:R-:W-:-:S03]  /*142e0*/  FMUL.FTZ R21, R7, R0 ;  /* 0x0000000007157220 */ /* 0x000fc60000410000 */
[-C--:B------:R-:W-:Y:S01]  /*142f0*/  FMUL.FTZ R15, R9, R0.reuse ;  /* 0x00000000090f7220 */ /* 0x080fe20000410000 */
[----:B------:R-:W-:Y:S02]  /*14300*/  IMAD.MOV.U32 R9, RZ, RZ, 0x40000040 ;  /* 0x40000040ff097424 */ /* 0x000fe400078e00ff */
        /* <DEDUP_REMOVED lines=16> */
[----:B-1----:R-:W-:-:S07]  /*14410*/  F2FP.BF16.F32.PACK_AB R180, R25, R180 ;  /* 0x000000b419b4723e */ /* 0x002fce00000010ff */
        /* <DEDUP_REMOVED lines=33> */
[----:B------:R-:W-:Y:S01]  /*14630*/  FMNMX.FTZ R12, R62, R9, !PT ;  /* 0x000000093e0c7209 */ /* 0x000fe20007810000 */
[----:B------:R-:W-:Y:S01]  /*14640*/  IMAD.MOV.U32 R9, RZ, RZ, 0x40000040 ;  /* 0x40000040ff097424 */ /* 0x000fe200078e00ff */
[----:B------:R-:W-:Y:S02]  /*14650*/  WARPGROUP.DEPBAR.LE gsb0, 0x0 ;  /* 0x00008000000079c5 */ /* 0x000fe40000010000 */
[----:B------:R-:W-:Y:S01]  /*14660*/  WARPGROUP.ARRIVE ;  /* 0x00000000000079c5 */ /* 0x000fe20000000000 */
[-CC-:B------:R-:W-:Y:S01]  /*14670*/  FFMA.FTZ R168, R48, R0.reuse, -R21.reuse ;  /* 0x0000000030a87223 */ /* 0x180fe20000010815 */
[----:B------:R-:W-:-:S04]  /*14680*/  FFMA.FTZ R170, R52, R0, -R21 ;  /* 0x0000000034aa7223 */ /* 0x000fc80000010815 */
[----:B------:R-:W-:Y:S01]  /*14690*/  HGMMA.64x128x16.F32.BF16 R88, R152, gdesc[UR4].tnspB, R88, gsb0 ;  /* 0x41e0000498587df0 */ /* 0x000fe20008001858 */
[----:B------:R-:W-:Y:S01]  /*146a0*/  R2UR UR6, R8 ;  /* 0x00000000080672ca */ /* 0x000fe200000e0000 */
[----:B------:R-:W-:Y:S01]  /*146b0*/  MUFU.EX2 R168, R168 ;  /* 0x000000a800a87308 */ /* 0x000fe20000000800 */
[----:B------:R-:W-:-:S07]  /*146c0*/  R2UR UR7, R9 ;  /* 0x00000000090772ca */ /* 0x000fce00000e0000 */
[----:B------:R-:W-:Y:S01]  /*146d0*/  MUFU.EX2 R170, R170 ;  /* 0x000000aa00aa7308 */ /* 0x000fe20000000800 */
[----:B------:R-:W-:Y:S02]  /*146e0*/  WARPGROUP.DEPBAR.LE gsb0, 0x0 ;  /* 0x00008000000079c5 */ /* 0x000fe40000010000 */
[----:B------:R-:W-:Y:S01]  /*146f0*/  WARPGROUP.ARRIVE ;  /* 0x00000000000079c5 */ /* 0x000fe20000000000 */
[-CC-:B------:R-:W-:Y:S01]  /*14700*/  FFMA.FTZ R153, R33, R0.reuse, -R21.reuse ;  /* 0x0000000021997223 */ /* 0x180fe20000010815 */
[-CC-:B------:R-:W-:Y:S01]  /*14710*/  FFMA.FTZ R33, R37, R0.reuse, -R21.reuse ;  /* 0x0000000025217223 */ /* 0x180fe20000010815 */
[-CC-:B------:R-:W-:Y:S01]  /*14720*/  FFMA.FTZ R37, R41, R0.reuse, -R21.reuse ;  /* 0x0000000029257223 */ /* 0x180fe20000010815 */
[--C-:B------:R-:W-:Y:S01]  /*14730*/  FFMA.FTZ R41, R49, R0, -R21.reuse ;  /* 0x0000000031297223 */ /* 0x100fe20000010815 */
[----:B------:R-:W-:Y:S01]  /*14740*/  FMNMX.FTZ R49, R63, R12, !PT ;  /* 0x0000000c3f317209 */ /* 0x000fe20007810000 */
[----:B------:R-:W-:Y:S01]  /*14750*/  HGMMA.64x128x16.F32.BF16 R88, R156, gdesc[UR4].tnspB, R88, gsb0 ;  /* 0x41e000049c587df0 */ /* 0x000fe20008001858 */
        /* <DEDUP_REMOVED lines=30> */
[----:B------:R-:W-:Y:S08]  /*14940*/  MUFU.EX2 R155, R155 ;  /* 0x0000009b009b7308 */ /* 0x000ff00000000800 */
[----:B------:R-:W-:Y:S01]  /*14950*/  MUFU.EX2 R154, R154 ;  /* 0x0000009a009a7308 */ /* 0x000fe20000000800 */
[----:B-1----:R-:W-:Y:S01]  /*14960*/  FMNMX.FTZ R20, R8, R9, !PT ;  /* 0x0000000908147209 */ /* 0x002fe20007810000 */
[----:B------:R-:W-:-:S02]  /*14970*/  VIADD R8, R6, 0x300 ;  /* 0x0000030006087836 */ /* 0x000fc40000000000 */
[----:B------:R-:W-:-:S04]  /*14980*/  IMAD.MOV.U32 R9, RZ, RZ, 0x40000040 ;  /* 0x40000040ff097424 */ /* 0x000fc800078e00ff */
[----:B------:R-:W-:Y:S01]  /*14990*/  MUFU.EX2 R53, R53 ;  /* 0x0000003500357308 */ /* 0x000fe20000000800 */
[----:B------:R-:W-:Y:S02]  /*149a0*/  R2UR UR6, R8 ;  /* 0x00000000080672ca */ /* 0x000fe400000e0000 */
[----:B------:R-:W-:Y:S01]  /*149b0*/  R2UR UR7, R9 ;  /* 0x00000000090772ca */ /* 0x000fe200000e0000 */
[----:B------:R-:W-:-:S04]  /*149c0*/  FFMA.FTZ R9, R84, R0, -R21 ;  /* 0x0000000054097223 */ /* 0x000fc80000010815 */
[----:B------:R-:W-:Y:S08]  /*149d0*/  MUFU.EX2 R57, R57 ;  /* 0x0000003900397308 */ /* 0x000ff00000000800 */
[----:B------:R-:W-:Y:S08]  /*149e0*/  MUFU.EX2 R65, R65 ;  /* 0x0000004100417308 */ /* 0x000ff00000000800 */
[----:B------:R-:W-:Y:S08]  /*149f0*/  MUFU.EX2 R12, R12 ;  /* 0x0000000c000c7308 */ /* 0x000ff00000000800 */
[----:B------:R-:W1:Y:S08]  /*14a00*/  MUFU.EX2 R61, R61 ;  /* 0x0000003d003d7308 */ /* 0x000e700000000800 */
[----:B------:R-:W3:Y:S08]  /*14a10*/  MUFU.EX2 R69, R69 ;  /* 0x0000004500457308 */ /* 0x000ef00000000800 */
[----:B------:R-:W-:Y:S08]  /*14a20*/  MUFU.EX2 R73, R73 ;  /* 0x0000004900497308 */ /* 0x000ff00000000800 */
[----:B------:R-:W-:Y:S01]  /*14a30*/  MUFU.EX2 R9, R9 ;  /* 0x0000000900097308 */ /* 0x000fe20000000800 */
[----:B------:R-:W-:-:S02]  /*14a40*/  WARPGROUP.DEPBAR.LE gsb0, 0x0 ;  /* 0x00008000000079c5 */ /* 0x000fc40000010000 */
[----:B------:R-:W-:Y:S01]  /*14a50*/  WARPGROUP.ARRIVE ;  /* 0x00000000000079c5 */ /* 0x000fe20000000000 */
[----:B------:R-:W4:Y:S01]  /*14a60*/  SHFL.BFLY PT, R157, R20, 0x1, 0x1f ;  /* 0x0c201f00149d7f89 */ /* 0x000f2200000e0000 */
[-CC-:B------:R-:W-:Y:S01]  /*14a70*/  FFMA.FTZ R156, R64, R0.reuse, -R21.reuse ;  /* 0x00000000409c7223 */ /* 0x180fe20000010815 */
[----:B------:R-:W-:-:S03]  /*14a80*/  FFMA.FTZ R158, R68, R0, -R21 ;  /* 0x00000000449e7223 */ /* 0x000fc60000010815 */
[----:B------:R-:W-:Y:S02]  /*14a90*/  HGMMA.64x128x16.F32.BF16 R88, R160, gdesc[UR4].tnspB, R88, gsb0 ;  /* 0x41e00004a0587df0 */ /* 0x000fe40008001858 */
[----:B------:R-:W-:Y:S08]  /*14aa0*/  MUFU.EX2 R156, R156 ;  /* 0x0000009c009c7308 */ /* 0x000ff00000000800 */
[----:B------:R-:W-:Y:S01]  /*14ab0*/  MUFU.EX2 R158, R158 ;  /* 0x0000009e009e7308 */ /* 0x000fe20000000800 */
[----:B----4-:R-:W-:Y:S01]  /*14ac0*/  FMNMX.FTZ R8, R20, R157, !PT ;  /* 0x0000009d14087209 */ /* 0x010fe20007810000 */
[----:B------:R-:W-:-:S04]  /*14ad0*/  VIADD R20, R6, 0x380 ;  /* 0x0000038006147836 */ /* 0x000fc80000000000 */
[----:B------:R-:W-:Y:S01]  /*14ae0*/  FADD.FTZ R21, -R8, R10 ;  /* 0x0000000a08157221 */ /* 0x000fe20000010100 */
[----:B------:R-:W-:Y:S01]  /*14af0*/  R2UR UR6, R20 ;  /* 0x00000000140672ca */ /* 0x000fe200000e0000 */
[-C--:B------:R-:W-:Y:S01]  /*14b00*/  FMUL.FTZ R77, R8, R0.reuse ;  /* 0x00000000084d7220 */ /* 0x080fe20000410000 */
[----:B------:R-:W-:Y:S01]  /*14b10*/  MUFU.EX2 R10, R85 ;  /* 0x00000055000a7308 */ /* 0x000fe20000000800 */
[-C--:B------:R-:W-:Y:S02]  /*14b20*/  FMUL.FTZ R21, R21, R0.reuse ;  /* 0x0000000015157220 */ /* 0x080fe40000410000 */
[-CC-:B------:R-:W-:Y:S01]  /*14b30*/  FFMA.FTZ R181, R26, R0.reuse, -R77.reuse ;  /* 0x000000001ab57223 */ /* 0x180fe2000001084d */
[-CC-:B------:R-:W-:Y:S01]  /*14b40*/  FFMA.FTZ R26, R27, R0.reuse, -R77.reuse ;  /* 0x000000001b1a7223 */ /* 0x180fe2000001084d */
[-CC-:B------:R-:W-:Y:S01]  /*14b50*/  FFMA.FTZ R183, R30, R0.reuse, -R77.reuse ;  /* 0x000000001eb77223 */ /* 0x180fe2000001084d */
[-CC-:B------:R-:W-:Y:S01]  /*14b60*/  FFMA.FTZ R30, R31, R0.reuse, -R77.reuse ;  /* 0x000000001f1e7223 */ /* 0x180fe2000001084d */
[-CC-:B------:R-:W-:Y:S01]  /*14b70*/  FFMA.FTZ R177, R34, R0.reuse, -R77.reuse ;  /* 0x0000000022b17223 */ /* 0x180fe2000001084d */
[----:B------:R4:W-:Y:S01]  /*14b80*/  MUFU.EX2 R28, R21 ;  /* 0x00000015001c7308 */ /* 0x0009e20000000800 */
[----:B------:R-:W-:Y:S01]  /*14b90*/  IADD3 R31, -R193, 0xb, RZ ;  /* 0x0000000bc11f7810 */ /* 0x000fe20007ffe1ff */
[-CC-:B------:R-:W-:Y:S01]  /*14ba0*/  FFMA.FTZ R32, R35, R0.reuse, -R77.reuse ;  /* 0x0000000023207223 */ /* 0x180fe2000001084d */
[----:B------:R-:W-:Y:S01]  /*14bb0*/  FFMA.FTZ R179, R38, R0, -R77 ;  /* 0x0000000026b37223 */ /* 0x000fe2000001084d */
[----:B------:R-:W-:-:S02]  /*14bc0*/  @!P1 IMAD R35, R11, 0x8, R2 ;  /* 0x000000080b239824 */ /* 0x000fc400078e0202 */
[-CC-:B------:R-:W-:Y:S01]  /*14bd0*/  FFMA.FTZ R173, R42, R0.reuse, -R77.reuse ;  /* 0x000000002aad7223 */ /* 0x180fe2000001084d */
[----:B------:R-:W-:Y:S01]  /*14be0*/  FADD.FTZ R11, R25, R4 ;  /* 0x00000004190b7221 */ /* 0x000fe20000010000 */
[-C--:B------:R-:W-:Y:S01]  /*14bf0*/  FFMA.FTZ R34, R39, R0.reuse, -R77 ;  /* 0x0000000027227223 */ /* 0x080fe2000001084d */
[----:B------:R-:W-:Y:S01]  /*14c00*/  MUFU.EX2 R181, R181 ;  /* 0x000000b500b57308 */ /* 0x000fe20000000800 */
[----:B----4-:R-:W-:Y:S02]  /*14c10*/  IMAD.MOV.U32 R21, RZ, RZ, 0x40000040 ;  /* 0x40000040ff157424 */ /* 0x010fe400078e00ff */
[----:B--2---:R-:W-:Y:S01]  /*14c20*/  FADD.FTZ R44, R182, R11 ;  /* 0x0000000bb62c7221 */ /* 0x004fe20000010000 */
[-CC-:B------:R-:W-:Y:S01]  /*14c30*/  FFMA.FTZ R36, R43, R0.reuse, -R77.reuse ;  /* 0x000000002b247223 */ /* 0x180fe2000001084d */
[-CC-:B------:R-:W-:Y:S01]  /*14c40*/  FFMA.FTZ R175, R46, R0.reuse, -R77.reuse ;  /* 0x000000002eaf7223 */ /* 0x180fe2000001084d */
[-CC-:B------:R-:W-:Y:S01]  /*14c50*/  FFMA.FTZ R38, R47, R0.reuse, -R77.reuse ;  /* 0x000000002f267223 */ /* 0x180fe2000001084d */
[----:B------:R-:W-:Y:S01]  /*14c60*/  R2UR UR7, R21 ;  /* 0x00000000150772ca */ /* 0x000fe200000e0000 */
[----:B------:R-:W-:Y:S01]  /*14c70*/  @!P1 IMAD R21, R185, 0x8, R2 ;  /* 0x00000008b9159824 */ /* 0x000fe200078e0202 */
[----:B------:R-:W-:Y:S01]  /*14c80*/  MUFU.EX2 R26, R26 ;  /* 0x0000001a001a7308 */ /* 0x000fe20000000800 */
[-CC-:B------:R-:W-:Y:S01]  /*14c90*/  FFMA.FTZ R169, R50, R0.reuse, -R77.reuse ;  /* 0x0000000032a97223 */ /* 0x180fe2000001084d */
[----:B------:R-:W-:Y:S01]  /*14ca0*/  FFMA.FTZ R40, R51, R0, -R77 ;  /* 0x0000000033287223 */ /* 0x000fe2000001084d */
[----:B------:R-:W-:-:S02]  /*14cb0*/  @!P1 VIADD R27, R21, 0x28840 ;  /* 0x00028840151b9836 */ /* 0x000fc40000000000 */
[-CC-:B------:R-:W-:Y:S01]  /*14cc0*/  FFMA.FTZ R171, R54, R0.reuse, -R77.reuse ;  /* 0x0000000036ab7223 */ /* 0x180fe2000001084d */
[-CC-:B------:R-:W-:Y:S01]  /*14cd0*/  FFMA.FTZ R6, R55, R0.reuse, -R77.reuse ;  /* 0x0000000037067223 */ /* 0x180fe2000001084d */
[-CC-:B------:R-:W-:Y:S01]  /*14ce0*/  FFMA.FTZ R20, R58, R0.reuse, -R77.reuse ;  /* 0x000000003a147223 */ /* 0x180fe2000001084d */
        /* <DEDUP_REMOVED lines=13> */
[----:B------:R-:W-:Y:S01]  /*14dc0*/  FFMA.FTZ R86, R86, R0, -R77 ;  /* 0x0000000056567223 */ /* 0x000fe2000001084d */
[----:B0-----:R-:W-:-:S03]  /*14dd0*/  F2FP.BF16.F32.PACK_AB R182, R29, R182 ;  /* 0x000000b61db6723e */ /* 0x001fc600000010ff */
        /* <DEDUP_REMOVED lines=11> */
[----:B------:R-:W-:Y:S01]  /*14e90*/  FFMA.FTZ R161, R74, R0, -R77 ;  /* 0x000000004aa17223 */ /* 0x000fe2000001084d */
[----:B-1----:R-:W-:-:S03]  /*14ea0*/  F2FP.BF16.F32.PACK_AB R160, R61, R12 ;  /* 0x0000000c3da0723e */ /* 0x002fc600000010ff */
[----:B------:R-:W-:Y:S01]  /*14eb0*/  MUFU.EX2 R40, R40 ;  /* 0x0000002800287308 */ /* 0x000fe20000000800 */
[----:B---3--:R-:W-:Y:S01]  /*14ec0*/  F2FP.BF16.F32.PACK_AB R162, R69, R14 ;  /* 0x0000000e45a2723e */ /* 0x008fe200000010ff */
[----:B------:R-:W-:Y:S06]  /*14ed0*/  HGMMA.64x128x16.F32.BF16 R88, R164, gdesc[UR4].tnspB, R88, gsb0 ;  /* 0x41e00004a4587df0 */ /* 0x000fec0008001858 */
        /* <DEDUP_REMOVED lines=11> */
[----:B------:R-:W1:Y:S01]  /*14f90*/  MUFU.EX2 R83, R83 ;  /* 0x0000005300537308 */ /* 0x000e620000000800 */
[----:B0-----:R-:W-:-:S07]  /*14fa0*/  F2FP.BF16.F32.PACK_AB R163, R79, R78 ;  /* 0x0000004e4fa3723e */ /* 0x001fce00000010ff */
[----:B------:R-:W-:Y:S01]  /*14fb0*/  MUFU.EX2 R86, R86 ;  /* 0x0000005600567308 */ /* 0x000fe20000000800 */
[----:B------:R-:W-:Y:S02]  /*14fc0*/  WARPGROUP.DEPBAR.LE gsb0, 0x0 ;  /* 0x00008000000079c5 */ /* 0x000fe40000010000 */
[----:B------:R0:W-:Y:S06]  /*14fd0*/  BAR.ARV R31, 0x100 ;  /* 0x0004001f0000751d */ /* 0x0001ec0000002000 */
[----:B------:R2:W-:Y:S01]  /*14fe0*/  @!P1 SYNCS.ARRIVE.TRANS64.RED.A1T0 RZ, [R27+URZ], RZ ;  /* 0x000000ff1bff99a7 */ /* 0x0005e2000810043f */
[----:B------:R-:W-:Y:S01]  /*14ff0*/  F2FP.BF16.F32.PACK_AB R166, R10, R9 ;  /* 0x000000090aa6723e */ /* 0x000fe200000010ff */
[-C--:B------:R-:W-:Y:S01]  /*15000*/  FMUL.FTZ R88, R88, R15.reuse ;  /* 0x0000000f58587220 */ /* 0x080fe20000410000 */
[----:B------:R-:W-:Y:S01]  /*15010*/  F2FP.BF16.F32.PACK_AB R164, R73, R24 ;  /* 0x0000001849a4723e */ /* 0x000fe200000010ff */
[-C--:B------:R-:W-:Y:S01]  /*15020*/  FMUL.FTZ R89, R89, R15.reuse ;  /* 0x0000000f59597220 */ /* 0x080fe20000410000 */
[----:B-1----:R-:W-:Y:S01]  /*15030*/  F2FP.BF16.F32.PACK_AB R165, R83, R82 ;  /* 0x0000005253a5723e */ /* 0x002fe200000010ff */
[-C--:B------:R-:W-:Y:S01]  /*15040*/  FMUL.FTZ R92, R92, R15.reuse ;  /* 0x0000000f5c5c7220 */ /* 0x080fe20000410000 */
[----:B------:R-:W-:Y:S01]  /*15050*/  FMUL.FTZ R93, R93, R15 ;  /* 0x0000000f5d5d7220 */ /* 0x000fe20000410000 */
[----:B--2---:R-:W-:Y:S01]  /*15060*/  FFMA.FTZ R27, R28, R3, R181 ;  /* 0x000000031c1b7223 */ /* 0x004fe200000100b5 */
[----:B------:R-:W-:Y:S01]  /*15070*/  F2FP.BF16.F32.PACK_AB R181, R26, R181 ;  /* 0x000000b51ab5723e */ /* 0x000fe200000010ff */
[----:B------:R-:W1:Y:S01]  /*15080*/  MUFU.EX2 R3, R62 ;  /* 0x0000003e00037308 */ /* 0x000e620000000800 */
[----:B------:R-:W-:Y:S01]  /*15090*/  FMUL.FTZ R96, R96, R15 ;  /* 0x0000000f60607220 */ /* 0x000fe20000410000 */
[----:B------:R-:W-:Y:S01]  /*150a0*/  FADD.FTZ R42, R26, R27 ;  /* 0x0000001b1a2a7221 */ /* 0x000fe20000010000 */
[----:B------:R-:W-:-:S02]  /*150b0*/  @!P1 VIADD R27, R35, 0x28860 ;  /* 0x00028860231b9836 */ /* 0x000fc40000000000 */
[-C--:B------:R-:W-:Y:S01]  /*150c0*/  FMUL.FTZ R97, R97, R15.reuse ;  /* 0x0000000f61617220 */ /* 0x080fe20000410000 */
[----:B------:R-:W-:Y:S01]  /*150d0*/  FMUL.FTZ R100, R100, R15 ;  /* 0x0000000f64647220 */ /* 0x000fe20000410000 */
[----:B------:R-:W-:Y:S01]  /*150e0*/  FADD.FTZ R11, R183, R42 ;  /* 0x0000002ab70b7221 */ /* 0x000fe20000010000 */
[C---:B------:R-:W-:Y:S01]  /*150f0*/  F2FP.BF16.F32.PACK_AB R183, R30.reuse, R183 ;  /* 0x000000b71eb7723e */ /* 0x040fe200000010ff */
[-C--:B------:R-:W-:Y:S01]  /*15100*/  FMUL.FTZ R101, R101, R15.reuse ;  /* 0x0000000f65657220 */ /* 0x080fe20000410000 */
[----:B0-----:R-:W-:Y:S01]  /*15110*/  @!P1 PRMT R31, RZ, 0x654, R27 ;  /* 0x00000654ff1f9816 */ /* 0x001fe2000000001b */
[----:B------:R-:W-:Y:S01]  /*15120*/  FADD.FTZ R27, R29, R44 ;  /* 0x0000002c1d1b7221 */ /* 0x000fe20000010000 */
[----:B------:R-:W-:Y:S01]  /*15130*/  FADD.FTZ R42, R30, R11 ;  /* 0x0000000b1e2a7221 */ /* 0x000fe20000010000 */
[----:B------:R-:W-:Y:S01]  /*15140*/  FMUL.FTZ R104, R104, R15 ;  /* 0x0000000f68687220 */ /* 0x000fe20000410000 */
[----:B------:R0:W-:Y:S01]  /*15150*/  @!P1 SYNCS.ARRIVE.TRANS64.RED.A1T0 RZ, [R31+URZ], RZ ;  /* 0x000000ff1fff99a7 */ /* 0x0001e2000810043f */
[----:B------:R-:W-:Y:S01]  /*15160*/  FADD.FTZ R44, R176, R27 ;  /* 0x0000001bb02c7221 */ /* 0x000fe20000010000 */
[----:B------:R-:W-:Y:S01]  /*15170*/  FADD.FTZ R11, R177, R42 ;  /* 0x0000002ab10b7221 */ /* 0x000fe20000010000 */
[-C--:B------:R-:W-:Y:S01]  /*15180*/  FFMA.FTZ R42, R67, R0.reuse, -R77 ;  /* 0x00000000432a7223 */ /* 0x080fe2000001084d */
[C---:B------:R-:W-:Y:S01]  /*15190*/  F2FP.BF16.F32.PACK_AB R177, R32.reuse, R177 ;  /* 0x000000b120b1723e */ /* 0x040fe200000010ff */
[----:B------:R-:W-:Y:S01]  /*151a0*/  FADD.FTZ R27, R153, R44 ;  /* 0x0000002c991b7221 */ /* 0x000fe20000010000 */
[----:B------:R-:W-:Y:S01]  /*151b0*/  FADD.FTZ R46, R32, R11 ;  /* 0x0000000b202e7221 */ /* 0x000fe20000010000 */
[----:B------:R-:W-:Y:S01]  /*151c0*/  FFMA.FTZ R44, R71, R0, -R77 ;  /* 0x00000000472c7223 */ /* 0x000fe2000001084d */
[----:B------:R-:W-:Y:S01]  /*151d0*/  F2FP.BF16.F32.PACK_AB R176, R153, R176 ;  /* 0x000000b099b0723e */ /* 0x000fe200000010ff */
[----:B------:R-:W-:Y:S01]  /*151e0*/  FADD.FTZ R48, R178, R27 ;  /* 0x0000001bb2307221 */ /* 0x000fe20000010000 */
[----:B------:R-:W-:Y:S01]  /*151f0*/  FADD.FTZ R11, R179, R46 ;  /* 0x0000002eb30b7221 */ /* 0x000fe20000010000 */
[----:B------:R-:W2:Y:S01]  /*15200*/  MUFU.EX2 R42, R42 ;  /* 0x0000002a002a7308 */ /* 0x000ea20000000800 */
[----:B------:R-:W-:Y:S01]  /*15210*/  F2FP.BF16.F32.PACK_AB R153, R21, R20 ;  /* 0x000000141599723e */ /* 0x000fe200000010ff */
[----:B------:R-:W-:Y:S01]  /*15220*/  FADD.FTZ R27, R33, R48 ;  /* 0x00000030211b7221 */ /* 0x000fe20000010000 */
[----:B------:R-:W-:Y:S01]  /*15230*/  FADD.FTZ R46, R34, R11 ;  /* 0x0000000b222e7221 */ /* 0x000fe20000010000 */
[----:B------:R-:W-:Y:S01]  /*15240*/  FFMA.FTZ R77, R87, R0, -R77 ;  /* 0x00000000574d7223 */ /* 0x000fe2000001084d */
[----:B------:R-:W-:Y:S01]  /*15250*/  F2FP.BF16.F32.PACK_AB R178, R33, R178 ;  /* 0x000000b221b2723e */ /* 0x000fe200000010ff */
[----:B------:R-:W-:Y:S01]  /*15260*/  FADD.FTZ R48, R172, R27 ;  /* 0x0000001bac307221 */ /* 0x000fe20000010000 */
[----:B------:R-:W-:Y:S01]  /*15270*/  FADD.FTZ R11, R173, R46 ;  /* 0x0000002ead0b7221 */ /* 0x000fe20000010000 */
[----:B------:R-:W3:Y:S01]  /*15280*/  MUFU.EX2 R44, R44 ;  /* 0x0000002c002c7308 */ /* 0x000ee20000000800 */
[----:B------:R-:W-:Y:S01]  /*15290*/  F2FP.BF16.F32.PACK_AB R179, R34, R179 ;  /* 0x000000b322b3723e */ /* 0x000fe200000010ff */
[C---:B------:R-:W-:Y:S01]  /*152a0*/  FADD.FTZ R27, R37.reuse, R48 ;  /* 0x00000030251b7221 */ /* 0x040fe20000010000 */
[----:B------:R-:W-:Y:S01]  /*152b0*/  FADD.FTZ R46, R36, R11 ;  /* 0x0000000b242e7221 */ /* 0x000fe20000010000 */
[----:B------:R-:W-:Y:S01]  /*152c0*/  F2FP.BF16.F32.PACK_AB R172, R37, R172 ;  /* 0x000000ac25ac723e */ /* 0x000fe200000010ff */
[----:B------:R-:W-:Y:S01]  /*152d0*/  FMUL.FTZ R105, R105, R15 ;  /* 0x0000000f69697220 */ /* 0x000fe20000410000 */
[----:B------:R-:W-:Y:S01]  /*152e0*/  FADD.FTZ R48, R174, R27 ;  /* 0x0000001bae307221 */ /* 0x000fe20000010000 */
[----:B------:R-:W-:Y:S01]  /*152f0*/  FADD.FTZ R11, R175, R46 ;  /* 0x0000002eaf0b7221 */ /* 0x000fe20000010000 */
[----:B------:R-:W-:Y:S01]  /*15300*/  MUFU.EX2 R77, R77 ;  /* 0x0000004d004d7308 */ /* 0x000fe20000000800 */
[----:B------:R-:W-:Y:S01]  /*15310*/  F2FP.BF16.F32.PACK_AB R173, R36, R173 ;  /* 0x000000ad24ad723e */ /* 0x000fe200000010ff */
[C---:B------:R-:W-:Y:S01]  /*15320*/  FADD.FTZ R27, R45.reuse, R48 ;  /* 0x000000302d1b7221 */ /* 0x040fe20000010000 */
[----:B------:R-:W-:Y:S01]  /*15330*/  FADD.FTZ R46, R38, R11 ;  /* 0x0000000b262e7221 */ /* 0x000fe20000010000 */
[----:B------:R-:W-:Y:S01]  /*15340*/  F2FP.BF16.F32.PACK_AB R174, R45, R174 ;  /* 0x000000ae2dae723e */ /* 0x000fe200000010ff */
[----:B------:R-:W-:Y:S01]  /*15350*/  FMUL.FTZ R108, R108, R15 ;  /* 0x0000000f6c6c7220 */ /* 0x000fe20000410000 */
[----:B------:R-:W-:Y:S01]  /*15360*/  FADD.FTZ R48, R168, R27 ;  /* 0x0000001ba8307221 */ /* 0x000fe20000010000 */
[----:B------:R-:W-:Y:S01]  /*15370*/  FADD.FTZ R11, R169, R46 ;  /* 0x0000002ea90b7221 */ /* 0x000fe20000010000 */
[----:B------:R-:W-:Y:S01]  /*15380*/  F2FP.BF16.F32.PACK_AB R175, R38, R175 ;  /* 0x000000af26af723e */ /* 0x000fe200000010ff */
[-C--:B------:R-:W-:Y:S01]  /*15390*/  FMUL.FTZ R109, R109, R15.reuse ;  /* 0x0000000f6d6d7220 */ /* 0x080fe20000410000 */
[C---:B------:R-:W-:Y:S01]  /*153a0*/  FADD.FTZ R25, R41.reuse, R48 ;  /* 0x0000003029197221 */ /* 0x040fe20000010000 */
[----:B------:R-:W-:Y:S01]  /*153b0*/  FADD.FTZ R46, R40, R11 ;  /* 0x0000000b282e7221 */ /* 0x000fe20000010000 */
[----:B------:R-:W-:Y:S01]  /*153c0*/  F2FP.BF16.F32.PACK_AB R168, R41, R168 ;  /* 0x000000a829a8723e */ /* 0x000fe200000010ff */
[----:B------:R-:W-:Y:S01]  /*153d0*/  FMUL.FTZ R112, R112, R15 ;  /* 0x0000000f70707220 */ /* 0x000fe20000410000 */
[----:B------:R-:W-:Y:S01]  /*153e0*/  FADD.FTZ R26, R170, R25 ;  /* 0x00000019aa1a7221 */ /* 0x000fe20000010000 */
[----:B------:R-:W-:Y:S01]  /*153f0*/  FADD.FTZ R11, R171, R46 ;  /* 0x0000002eab0b7221 */ /* 0x000fe20000010000 */
[C---:B------:R-:W-:Y:S01]  /*15400*/  F2FP.BF16.F32.PACK_AB R171, R6.reuse, R171 ;  /* 0x000000ab06ab723e */ /* 0x040fe200000010ff */
[----:B------:R-:W-:Y:S01]  /*15410*/  FMUL.FTZ R113, R113, R15 ;  /* 0x0000000f71717220 */ /* 0x000fe20000410000 */
[----:B------:R-:W-:Y:S01]  /*15420*/  FADD.FTZ R25, R49, R26 ;  /* 0x0000001a31197221 */ /* 0x000fe20000010000 */
[----:B------:R-:W-:Y:S01]  /*15430*/  FADD.FTZ R11, R6, R11 ;  /* 0x0000000b060b7221 */ /* 0x000fe20000010000 */
[----:B------:R-:W4:Y:S01]  /*15440*/  MUFU.EX2 R26, R75 ;  /* 0x0000004b001a7308 */ /* 0x000f220000000800 */
[----:B------:R-:W-:Y:S01]  /*15450*/  F2FP.BF16.F32.PACK_AB R169, R40, R169 ;  /* 0x000000a928a9723e */ /* 0x000fe200000010ff */
[----:B------:R-:W-:Y:S01]  /*15460*/  FADD.FTZ R30, R152, R25 ;  /* 0x00000019981e7221 */ /* 0x000fe20000010000 */
[----:B------:R-:W-:Y:S01]  /*15470*/  FADD.FTZ R32, R20, R11 ;  /* 0x0000000b14207221 */ /* 0x000fe20000010000 */
[C---:B------:R-:W-:Y:S01]  /*15480*/  F2FP.BF16.F32.PACK_AB R152, R155.reuse, R152 ;  /* 0x000000989b98723e */ /* 0x040fe200000010ff */
[----:B------:R-:W-:Y:S01]  /*15490*/  FMUL.FTZ R116, R116, R15 ;  /* 0x0000000f74747220 */ /* 0x000fe20000410000 */
[----:B------:R-:W-:Y:S01]  /*154a0*/  FADD.FTZ R11, R155, R30 ;  /* 0x0000001e9b0b7221 */ /* 0x000fe20000010000 */
[----:B------:R-:W-:Y:S01]  /*154b0*/  FADD.FTZ R32, R21, R32 ;  /* 0x0000002015207221 */ /* 0x000fe20000010000 */
[----:B-1----:R-:W-:Y:S01]  /*154c0*/  F2FP.BF16.F32.PACK_AB R155, R4, R3 ;  /* 0x00000003049b723e */ /* 0x002fe200000010ff */
        /* <DEDUP_REMOVED lines=12> */
[----:B------:R-:W-:Y:S01]  /*15590*/  FMUL.FTZ R124, R124, R15 ;  /* 0x0000000f7c7c7220 */ /* 0x000fe20000410000 */
[----:B------:R-:W-:Y:S01]  /*155a0*/  FADD.FTZ R25, R57, R32 ;  /* 0x0000002039197221 */ /* 0x000fe20000010000 */
[C---:B--2---:R-:W-:Y:S01]  /*155b0*/  FADD.FTZ R30, R42.reuse, R11 ;  /* 0x0000000b2a1e7221 */ /* 0x044fe20000010000 */
[----:B------:R-:W-:Y:S01]  /*155c0*/  F2FP.BF16.F32.PACK_AB R157, R42, R157 ;  /* 0x0000009d2a9d723e */ /* 0x000fe200000010ff */
[-C--:B------:R-:W-:Y:S01]  /*155d0*/  FMUL.FTZ R125, R125, R15.reuse ;  /* 0x0000000f7d7d7220 */ /* 0x080fe20000410000 */
[----:B------:R-:W-:Y:S01]  /*155e0*/  FADD.FTZ R32, R158, R25 ;  /* 0x000000199e207221 */ /* 0x000fe20000010000 */
[----:B------:R-:W-:Y:S01]  /*155f0*/  FADD.FTZ R11, R159, R30 ;  /* 0x0000001e9f0b7221 */ /* 0x000fe20000010000 */
[C---:B------:R-:W-:Y:S01]  /*15600*/  F2FP.BF16.F32.PACK_AB R158, R65.reuse, R158 ;  /* 0x0000009e419e723e */ /* 0x040fe200000010ff */
[----:B------:R-:W-:Y:S01]  /*15610*/  FMUL.FTZ R128, R128, R15 ;  /* 0x0000000f80807220 */ /* 0x000fe20000410000 */
[----:B------:R-:W-:Y:S01]  /*15620*/  FADD.FTZ R25, R65, R32 ;  /* 0x0000002041197221 */ /* 0x000fe20000010000 */
[C---:B---3--:R-:W-:Y:S01]  /*15630*/  FADD.FTZ R6, R44.reuse, R11 ;  /* 0x0000000b2c067221 */ /* 0x048fe20000010000 */
[----:B------:R-:W-:Y:S01]  /*15640*/  F2FP.BF16.F32.PACK_AB R159, R44, R159 ;  /* 0x0000009f2c9f723e */ /* 0x000fe200000010ff */
[----:B------:R-:W-:Y:S01]  /*15650*/  FMUL.FTZ R129, R129, R15 ;  /* 0x0000000f81817220 */ /* 0x000fe20000410000 */
[----:B------:R-:W-:Y:S01]  /*15660*/  FADD.FTZ R20, R12, R25 ;  /* 0x000000190c147221 */ /* 0x000fe20000010000 */
[----:B------:R-:W-:Y:S01]  /*15670*/  FADD.FTZ R11, R161, R6 ;  /* 0x00000006a10b7221 */ /* 0x000fe20000010000 */
[----:B----4-:R-:W-:Y:S01]  /*15680*/  F2FP.BF16.F32.PACK_AB R161, R26, R161 ;  /* 0x000000a11aa1723e */ /* 0x010fe200000010ff */
[-C--:B------:R-:W-:Y:S01]  /*15690*/  FMUL.FTZ R132, R132, R15.reuse ;  /* 0x0000000f84847220 */ /* 0x080fe20000410000 */
[----:B------:R-:W-:Y:S01]  /*156a0*/  FADD.FTZ R3, R61, R20 ;  /* 0x000000143d037221 */ /* 0x000fe20000010000 */
[----:B------:R-:W-:Y:S01]  /*156b0*/  FADD.FTZ R11, R26, R11 ;  /* 0x0000000b1a0b7221 */ /* 0x000fe20000010000 */
[----:B------:R-:W-:Y:S01]  /*156c0*/  F2FP.BF16.F32.PACK_AB R167, R77, R86 ;  /* 0x000000564da7723e */ /* 0x000fe200000010ff */
        /* <DEDUP_REMOVED lines=58> */
.L_x_7944:
[----:B------:R-:W-:Y:S05]  /*15a70*/  WARPSYNC.ALL ;  /* 0x0000000000007948 */ /* 0x000fea0003800000 */
[----:B------:R-:W-:Y:S06]  /*15a80*/  BAR.ARV 0x8, 0x120 ;  /* 0x0204800000007b1d */ /* 0x000fec0000002000 */
[----:B------:R-:W-:Y:S05]  /*15a90*/  @!P0 BRA `(.L_x_7955) ;  /* 0x0000000000048947 */ /* 0x000fea0003800000 */
[----:B------:R-:W-:Y:S01]  /*15aa0*/  BPT.TRAP 0x1 ;  /* 0x000000040000795c */ /* 0x000fe20000300000 */
.L_x_7955:
[----:B------:R-:W-:Y:S01]  /*15ab0*/  IMAD R12, R185, 0x8, R2 ;  /* 0x00000008b90c7824 */ /* 0x000fe200078e0202 */
[----:B------:R-:W-:-:S04]  /*15ac0*/  SHF.L.U32 R5, R190, 0x1f, RZ ;  /* 0x0000001fbe057819 */ /* 0x000fc800000006ff */
[----:B------:R0:W1:Y:S01]  /*15ad0*/  SYNCS.PHASECHK.TRANS64.TRYWAIT P2, [R12+URZ+0x28850], R5 ;  /* 0x028850050c0075a7 */ /* 0x000062000804017f */
[----:B------:R-:W-:Y:S05]  /*15ae0*/  @!P0 BRA `(.L_x_7956) ;  /* 0x0000000000048947 */ /* 0x000fea0003800000 */
[----:B------:R-:W-:Y:S01]  /*15af0*/  BPT.TRAP 0x1 ;  /* 0x000000040000795c */ /* 0x000fe20000300000 */
.L_x_7956:
[----:B------:R-:W-:-:S05]  /*15b00*/  VIADD R2, R2, 0x400 ;  /* 0x0000040002027836 */ /* 0x000fca0000000000 */
[----:B------:R-:W-:-:S04]  /*15b10*/  SHF.R.U32.HI R2, RZ, 0x4, R2 ;  /* 0x00000004ff027819 */ /* 0x000fc80000011602 */
[----:B------:R-:W-:-:S04]  /*15b20*/  LOP3.LUT R2, R2, 0x3fff, RZ, 0xc0, !PT ;  /* 0x00003fff02027812 */ /* 0x000fc800078ec0ff */
[----:B------:R-:W-:Y:S01]  /*15b30*/  LOP3.LUT R2, R2, 0x4000000, RZ, 0xfc, !PT ;  /* 0x0400000002027812 */ /* 0x000fe200078efcff */
[----:B-1----:R-:W-:Y:S06]  /*15b40*/  @P2 BRA `(.L_x_7957) ;  /* 0x0000000000082947 */ /* 0x002fec0003800000 */
[----:B------:R-:W1:Y:S02]  /*15b50*/  SYNCS.PHASECHK.TRANS64.TRYWAIT P0, [R12+URZ+0x28850], R5 ;  /* 0x028850050c0075a7 */ /* 0x000e64000800017f */
[----:B-1----:R-:W-:Y:S05]  /*15b60*/  @!P0 BRA `(.L_x_7958) ;  /* 0x0000009c00688947 */ /* 0x002fea0003800000 */
.L_x_7957:
[----:B------:R-:W-:Y:S01]  /*15b70*/  IMAD R10, R185, 0x800, R2 ;  /* 0x00000800b90a7824 */ /* 0x000fe200078e0202 */
[----:B------:R-:W-:Y:S05]  /*15b80*/  WARPSYNC.ALL ;  /* 0x0000000000007948 */ /* 0x000fea0003800000 */
[----:B------:R-:W-:Y:S01]  /*15b90*/  IMAD.MOV.U32 R11, RZ, RZ, 0x40000040 ;  /* 0x40000040ff0b7424 */ /* 0x000fe200078e00ff */
[C---:B------:R-:W-:Y:S01]  /*15ba0*/  R2UR UR6, R10.reuse ;  /* 0x000000000a0672ca */ /* 0x040fe200000e0000 */
[----:B------:R-:W-:Y:S01]  /*15bb0*/  WARPGROUP.ARRIVE ;  /* 0x00000000000079c5 */ /* 0x000fe20000000000 */
[----:B------:R-:W-:Y:S01]  /*15bc0*/  VIADD R14, R10, 0x80 ;  /* 0x000000800a0e7836 */ /* 0x000fe20000000000 */
[----:B------:R-:W2:Y:S01]  /*15bd0*/  SHFL.BFLY PT, R2, R3, 0x2, 0x1f ;  /* 0x0c401f0003027f89 */ /* 0x000ea200000e0000 */
[----:B------:R-:W-:Y:S01]  /*15be0*/  R2UR UR7, R11 ;  /* 0x000000000b0772ca */ /* 0x000fe200000e0000 */
[----:B------:R-:W-:-:S02]  /*15bf0*/  IMAD.MOV.U32 R15, RZ, RZ, 0x40000040 ;  /* 0x40000040ff0f7424 */ /* 0x000fc400078e00ff */
[----:B------:R-:W-:Y:S01]  /*15c00*/  IMAD.MOV.U32 R11, RZ, RZ, 0x40000040 ;  /* 0x40000040ff0b7424 */ /* 0x000fe200078e00ff */
[----:B01----:R-:W0:Y:S01]  /*15c10*/  SHFL.BFLY PT, R5, R4, 0x2, 0x1f ;  /* 0x0c401f0004057f89 */ /* 0x003e2200000e0000 */
[----:B------:R-:W-:Y:S02]  /*15c20*/  IMAD.MOV.U32 R21, RZ, RZ, RZ ;  /* 0x000000ffff157224 */ /* 0x000fe400078e00ff */
[----:B------:R-:W-:Y:S02]  /*15c30*/  VIADD R185, R185, 0x1 ;  /* 0x00000001b9b97836 */ /* 0x000fe40000000000 */
[----:B------:R-:W-:Y:S02]  /*15c40*/  IMAD.MOV.U32 R20, RZ, RZ, -0x800000 ;  /* 0xff800000ff147424 */ /* 0x000fe400078e00ff */
        /* <DEDUP_REMOVED lines=8> */
[----:B--2---:R-:W-:Y:S01]  /*15cd0*/  FADD.FTZ R6, R2, R3 ;  /* 0x0000000302067221 */ /* 0x004fe20000010000 */
[----:B------:R-:W-:Y:S01]  /*15ce0*/  SEL R3, RZ, 0x1, P0 ;  /* 0x00000001ff037807 */ /* 0x000fe20000000000 */
[----:B0-----:R-:W-:-:S03]  /*15cf0*/  FADD.FTZ R5, R5, R4 ;  /* 0x0000000405057221 */ /* 0x001fc60000010000 */
[----:B------:R-:W0:Y:S01]  /*15d00*/  SHFL.BFLY PT, R9, R6, 0x1, 0x1f ;  /* 0x0c201f0006097f89 */ /* 0x000e2200000e0000 */
[----:B------:R-:W-:Y:S01]  /*15d10*/  LOP3.LUT R190, R190, R3, RZ, 0x3c, !PT ;  /* 0x00000003bebe7212 */ /* 0x000fe200078e3cff */
[----:B------:R-:W-:Y:S02]  /*15d20*/  IMAD.MOV.U32 R3, RZ, RZ, -0x800000 ;  /* 0xff800000ff037424 */ /* 0x000fe400078e00ff */
[----:B------:R-:W1:Y:S01]  /*15d30*/  SHFL.BFLY PT, R2, R5, 0x1, 0x1f ;  /* 0x0c201f0005027f89 */ /* 0x000e6200000e0000 */
[----:B0-----:R-:W-:Y:S01]  /*15d40*/  FADD.FTZ R13, R6, R9 ;  /* 0x00000009060d7221 */ /* 0x001fe20000010000 */
[----:B------:R-:W-:-:S04]  /*15d50*/  IMAD.MOV.U32 R6, RZ, RZ, RZ ;  /* 0x000000ffff067224 */ /* 0x000fc800078e00ff */
[----:B------:R-:W-:-:S13]  /*15d60*/  FSETP.NE.FTZ.AND P3, PT, R13, RZ, PT ;  /* 0x000000ff0d00720b */ /* 0x000fda0003f75000 */
[----:B------:R-:W0:Y:S08]  /*15d70*/  @P3 MUFU.LG2 R9, R13 ;  /* 0x0000000d00093308 */ /* 0x000e300000000c00 */
[----:B------:R-:W-:Y:S01]  /*15d80*/  @P3 MUFU.RCP R6, R13 ;  /* 0x0000000d00063308 */ /* 0x000fe20000001000 */
[----:B0-----:R-:W-:Y:S01]  /*15d90*/  @P3 FMUL.FTZ R9, R9, 0.69314718246459960938 ;  /* 0x3f31721809093820 */ /* 0x001fe20000410000 */
[----:B------:R-:W-:-:S02]  /*15da0*/  WARPGROUP.DEPBAR.LE gsb0, 0x0 ;  /* 0x00008000000079c5 */ /* 0x000fc40000010000 */
        /* <DEDUP_REMOVED lines=33> */
[----:B------:R-:W-:Y:S02]  /*15fc0*/  WARPGROUP.DEPBAR.LE gsb0, 0x0 ;  /* 0x00008000000079c5 */ /* 0x000fe40000010000 */
[----:B------:R-:W-:-:S10]  /*15fd0*/  WARPGROUP.ARRIVE ;  /* 0x00000000000079c5 */ /* 0x000fd40000000000 */
[----:B------:R-:W-:Y:S01]  /*15fe0*/  HGMMA.64x128x16.F32.BF16 R88, R160, gdesc[UR4].tnspB, R88, gsb0 ;  /* 0x41e00004a0587df0 */ /* 0x000fe20008001858 */
[----:B------:R-:W-:Y:S01]  /*15ff0*/  R2UR UR6, R10 ;  /* 0x000000000a0672ca */ /* 0x000fe200000e0000 */
[----:B------:R-:W-:Y:S01]  /*16000*/  @!P1 VIADD R10, R12, 0x28860 ;  /* 0x000288600c0a9836 */ /* 0x000fe20000000000 */
[----:B------:R-:W-:Y:S01]  /*16010*/  R2UR UR7, R11 ;  /* 0x000000000b0772ca */ /* 0x000fe200000e0000 */
[----:B-1----:R-:W-:-:S03]  /*16020*/  FADD.FTZ R11, R5, R2 ;  /* 0x00000002050b7221 */ /* 0x002fc60000010000 */
[----:B------:R-:W-:Y:S02]  /*16030*/  @!P1 PRMT R10, RZ, 0x654, R10 ;  /* 0x00000654ff0a9816 */ /* 0x000fe4000000000a */
[----:B------:R-:W-:-:S13]  /*16040*/  FSETP.NE.FTZ.AND P2, PT, R11, RZ, PT ;  /* 0x000000ff0b00720b */ /* 0x000fda0003f55000 */
[----:B------:R-:W0:Y:S01]  /*16050*/  @P2 MUFU.LG2 R4, R11 ;  /* 0x0000000b00042308 */ /* 0x000e220000000c00 */
[C---:B------:R-:W-:Y:S01]  /*16060*/  @P2 FMUL.FTZ R2, R0.reuse, 0.69314718246459960938 ;  /* 0x3f31721800022820 */ /* 0x040fe20000410000 */
[----:B------:R-:W-:-:S04]  /*16070*/  @P3 FMUL.FTZ R0, R0, 0.69314718246459960938 ;  /* 0x3f31721800003820 */ /* 0x000fc80000410000 */
[----:B------:R-:W-:Y:S02]  /*16080*/  @P3 FFMA.FTZ R3, R0, R8, R9 ;  /* 0x0000000800033223 */ /* 0x000fe40000010009 */
[----:B------:R-:W1:Y:S01]  /*16090*/  @P2 MUFU.RCP R21, R11 ;  /* 0x0000000b00152308 */ /* 0x000e620000001000 */
[----:B0-----:R-:W-:-:S04]  /*160a0*/  @P2 FMUL.FTZ R5, R4, 0.69314718246459960938 ;  /* 0x3f31721804052820 */ /* 0x001fc80000410000 */
[----:B------:R-:W-:Y:S01]  /*160b0*/  @P2 FFMA.FTZ R20, R2, R7, R5 ;  /* 0x0000000702142223 */ /* 0x000fe20000010005 */
[----:B------:R-:W-:Y:S02]  /*160c0*/  WARPGROUP.DEPBAR.LE gsb0, 0x0 ;  /* 0x00008000000079c5 */ /* 0x000fe40000010000 */
[----:B------:R-:W-:-:S06]  /*160d0*/  WARPGROUP.ARRIVE ;  /* 0x00000000000079c5 */ /* 0x000fcc0000000000 */
[----:B------:R-:W-:Y:S03]  /*160e0*/  HGMMA.64x128x16.F32.BF16 R88, R164, gdesc[UR4].tnspB, R88, gsb0 ;  /* 0x41e00004a4587df0 */ /* 0x000fe60008001858 */
        /* <DEDUP_REMOVED lines=67> */
.L_x_7853:
[----:B------:R-:W-:Y:S05]  /*16520*/  WARPSYNC.ALL ;  /* 0x0000000000007948 */ /* 0x000fea0003800000 */
[----:B------:R-:W1:Y:S08]  /*16530*/  S2UR UR5, SR_CgaCtaId ;  /* 0x00000000000579c3 */ /* 0x000e700000008800 */
[----:B------:R-:W-:Y:S06]  /*16540*/  BAR.SYNC.DEFER_BLOCKING 0x5, 0x120 ;  /* 0x0144800000007b1d */ /* 0x000fec0000010000 */
[----:B------:R-:W-:Y:S01]  /*16550*/  UMOV UR4, 0x400 ;  /* 0x0000040000047882 */ /* 0x000fe20000000000 */
[----:B------:R-:W-:Y:S01]  /*16560*/  BSSY B0, `(.L_x_7959) ;  /* 0x00001c7000007945 */ /* 0x000fe20003800000 */
[----:B-1----:R-:W-:-:S06]  /*16570*/  ULEA UR4, UR5, UR4, 0x18 ;  /* 0x0000000405047291 */ /* 0x002fcc000f8ec03f */
[----:B------:R-:W-:-:S05]  /*16580*/  IMAD.U32 R2, RZ, RZ, UR4 ;  /* 0x00000004ff027e24 */ /* 0x000fca000f8e00ff */
[----:B------:R1:W2:Y:S01]  /*16590*/  LDS.128 R192, [R2+0x288d0] ;  /* 0x0288d00002c07984 */ /* 0x0002a20000000c00 */
[----:B------:R-:W-:Y:S06]  /*165a0*/  BAR.ARV 0x4, 0x120 ;  /* 0x0104800000007b1d */ /* 0x000fec0000002000 */
[----:B------:R-:W-:Y:S05]  /*165b0*/  @P1 BRA `(.L_x_7960) ;  /* 0x0000001000a81947 */ /* 0x000fea0003800000 */
[----:B------:R-:W3:Y:S01]  /*165c0*/  S2R R5, SR_SWINHI ;  /* 0x0000000000057919 */ /* 0x000ee20000002f00 */
        /* <DEDUP_REMOVED lines=9> */
[----:B------:R-:W-:Y:S02]  /*16660*/  MOV R36, R2 ;  /* 0x0000000200247202 */ /* 0x000fe40000000f00 */
[----:B---3--:R-:W-:-:S03]  /*16670*/  MOV R37, R5 ;  /* 0x0000000500257202 */ /* 0x008fc60000000f00 */
[----:B------:R-:W-:-:S03]  /*16680*/  IMAD.WIDE R8, R232, 0x2, R36 ;  /* 0x00000002e8087825 */ /* 0x000fc600078e0224 */
[C---:B------:R-:W-:Y:S02]  /*16690*/  IADD3 R91, P5, R8.reuse, 0x20, RZ ;  /* 0x00000020085b7810 */ /* 0x040fe40007fbe0ff */
[C---:B------:R-:W-:Y:S02]  /*166a0*/  LOP3.LUT R29, R8.reuse, 0x380, RZ, 0xc0, !PT ;  /* 0x00000380081d7812 */ /* 0x040fe400078ec0ff */
[----:B------:R-:W-:Y:S01]  /*166b0*/  IADD3 R93, P0, R8, 0x40, RZ ;  /* 0x00000040085d7810 */ /* 0x000fe20007f1e0ff */
[--C-:B------:R-:W-:Y:S01]  /*166c0*/  IMAD.X R5, RZ, RZ, R9.reuse, P5 ;  /* 0x000000ffff057224 */ /* 0x100fe200028e0609 */
[----:B------:R-:W-:Y:S02]  /*166d0*/  LOP3.LUT R4, R91, 0x380, RZ, 0xc0, !PT ;  /* 0x000003805b047812 */ /* 0x000fe400078ec0ff */
[----:B------:R-:W-:Y:S01]  /*166e0*/  SHF.R.U64 R29, R29, 0x3, RZ ;  /* 0x000000031d1d7819 */ /* 0x000fe200000012ff */
[----:B------:R-:W-:Y:S01]  /*166f0*/  IMAD.X R7, RZ, RZ, R9, P0 ;  /* 0x000000ffff077224 */ /* 0x000fe200000e0609 */
[----:B------:R-:W-:-:S02]  /*16700*/  LOP3.LUT R6, R93, 0x380, RZ, 0xc0, !PT ;  /* 0x000003805d067812 */ /* 0x000fc400078ec0ff */
        /* <DEDUP_REMOVED lines=9> */
[--C-:B------:R-:W-:Y:S01]  /*167a0*/  IMAD.X R27, RZ, RZ, R9.reuse, P4 ;  /* 0x000000ffff1b7224 */ /* 0x100fe200020e0609 */
[----:B------:R-:W-:Y:S01]  /*167b0*/  LOP3.LUT R8, R29, R8, RZ, 0x3c, !PT ;  /* 0x000000081d087212 */ /* 0x000fe200078e3cff */
[----:B------:R-:W-:Y:S01]  /*167c0*/  IMAD.X R29, RZ, RZ, R9, P5 ;  /* 0x000000ffff1d7224 */ /* 0x000fe200028e0609 */
[----:B------:R-:W-:-:S02]  /*167d0*/  SHF.R.U64 R6, R6, 0x3, RZ ;  /* 0x0000000306067819 */ /* 0x000fc400000012ff */
[----:B------:R-:W-:Y:S02]  /*167e0*/  LOP3.LUT R4, R4, R91, RZ, 0x3c, !PT ;  /* 0x0000005b04047212 */ /* 0x000fe400078e3cff */
[----:B------:R-:W-:Y:S02]  /*167f0*/  LOP3.LUT R26, R101, 0x380, RZ, 0xc0, !PT ;  /* 0x00000380651a7812 */ /* 0x000fe400078ec0ff */
[----:B------:R-:W-:Y:S02]  /*16800*/  LOP3.LUT R12, R95, 0x380, RZ, 0xc0, !PT ;  /* 0x000003805f0c7812 */ /* 0x000fe400078ec0ff */
[----:B------:R-:W-:Y:S02]  /*16810*/  LOP3.LUT R14, R97, 0x380, RZ, 0xc0, !PT ;  /* 0x00000380610e7812 */ /* 0x000fe400078ec0ff */
[----:B------:R-:W-:Y:S02]  /*16820*/  MOV R91, R8 ;  /* 0x00000008005b7202 */ /* 0x000fe40000000f00 */
[----:B------:R-:W-:-:S02]  /*16830*/  LOP3.LUT R24, R99, 0x380, RZ, 0xc0, !PT ;  /* 0x0000038063187812 */ /* 0x000fc400078ec0ff */
[----:B------:R-:W-:Y:S02]  /*16840*/  LOP3.LUT R28, R103, 0x380, RZ, 0xc0, !PT ;  /* 0x00000380671c7812 */ /* 0x000fe400078ec0ff */
[----:B------:R-:W-:Y:S02]  /*16850*/  F2FP.BF16.F32.PACK_AB R8, R58, R11 ;  /* 0x0000000b3a08723e */ /* 0x000fe400000010ff */
[----:B------:R-:W-:Y:S02]  /*16860*/  LOP3.LUT R6, R6, R93, RZ, 0x3c, !PT ;  /* 0x0000005d06067212 */ /* 0x000fe400078e3cff */
[----:B------:R-:W-:Y:S02]  /*16870*/  F2FP.BF16.F32.PACK_AB R9, R89, R90 ;  /* 0x0000005a5909723e */ /* 0x000fe400000010ff */
[----:B------:R-:W-:Y:S02]  /*16880*/  F2FP.BF16.F32.PACK_AB R11, R87, R88 ;  /* 0x00000058570b723e */ /* 0x000fe400000010ff */
[----:B------:R-:W-:-:S02]  /*16890*/  SHF.R.U64 R26, R26, 0x3, RZ ;  /* 0x000000031a1a7819 */ /* 0x000fc400000012ff */
[----:B------:R-:W-:Y:S01]  /*168a0*/  SHF.R.U64 R12, R12, 0x3, RZ ;  /* 0x000000030c0c7819 */ /* 0x000fe200000012ff */
[----:B------:R3:W-:Y:S01]  /*168b0*/  STSM.16.M88.4 [R91], R8 ;  /* 0x000000085b007844 */ /* 0x0007e20000000200 */
[----:B------:R-:W-:Y:S02]  /*168c0*/  SHF.R.U64 R14, R14, 0x3, RZ ;  /* 0x000000030e0e7819 */ /* 0x000fe400000012ff */
[----:B------:R-:W-:Y:S02]  /*168d0*/  SHF.R.U64 R24, R24, 0x3, RZ ;  /* 0x0000000318187819 */ /* 0x000fe400000012ff */
[----:B------:R-:W-:Y:S02]  /*168e0*/  SHF.R.U64 R28, R28, 0x3, RZ ;  /* 0x000000031c1c7819 */ /* 0x000fe400000012ff */
[----:B------:R-:W-:Y:S02]  /*168f0*/  MOV R90, R4 ;  /* 0x00000004005a7202 */ /* 0x000fe40000000f00 */
[----:B------:R-:W-:-:S02]  /*16900*/  MOV R89, R6 ;  /* 0x0000000600597202 */ /* 0x000fc40000000f00 */
[----:B------:R-:W-:Y:S02]  /*16910*/  LOP3.LUT R26, R26, R101, RZ, 0x3c, !PT ;  /* 0x000000651a1a7212 */ /* 0x000fe400078e3cff */
[----:B------:R-:W-:Y:S02]  /*16920*/  F2FP.BF16.F32.PACK_AB R4, R50, R49 ;  /* 0x000000313204723e */ /* 0x000fe400000010ff */
[----:B------:R-:W-:Y:S02]  /*16930*/  F2FP.BF16.F32.PACK_AB R5, R85, R86 ;  /* 0x000000565505723e */ /* 0x000fe400000010ff */
[----:B------:R-:W-:Y:S02]  /*16940*/  F2FP.BF16.F32.PACK_AB R6, R57, R48 ;  /* 0x000000303906723e */ /* 0x000fe400000010ff */
[----:B------:R-:W-:Y:S02]  /*16950*/  F2FP.BF16.F32.PACK_AB R7, R83, R84 ;  /* 0x000000545307723e */ /* 0x000fe400000010ff */
[----:B------:R-:W-:-:S02]  /*16960*/  LOP3.LUT R12, R12, R95, RZ, 0x3c, !PT ;  /* 0x0000005f0c0c7212 */ /* 0x000fc400078e3cff */
[----:B------:R-:W-:Y:S01]  /*16970*/  LOP3.LUT R14, R14, R97, RZ, 0x3c, !PT ;  /* 0x000000610e0e7212 */ /* 0x000fe200078e3cff */
[----:B------:R-:W-:Y:S01]  /*16980*/  STSM.16.M88.4 [R90], R4 ;  /* 0x000000045a007844 */ /* 0x000fe20000000200 */
[----:B---3--:R-:W-:Y:S02]  /*16990*/  F2FP.BF16.F32.PACK_AB R8, R56, R47 ;  /* 0x0000002f3808723e */ /* 0x008fe400000010ff */
[----:B------:R-:W-:Y:S02]  /*169a0*/  F2FP.BF16.F32.PACK_AB R9, R81, R82 ;  /* 0x000000525109723e */ /* 0x000fe400000010ff */
[----:B------:R-:W-:Y:S02]  /*169b0*/  F2FP.BF16.F32.PACK_AB R10, R55, R46 ;  /* 0x0000002e370a723e */ /* 0x000fe400000010ff */
[----:B------:R-:W-:Y:S02]  /*169c0*/  F2FP.BF16.F32.PACK_AB R11, R79, R80 ;  /* 0x000000504f0b723e */ /* 0x000fe400000010ff */
[----:B------:R-:W-:-:S02]  /*169d0*/  LOP3.LUT R24, R24, R99, RZ, 0x3c, !PT ;  /* 0x0000006318187212 */ /* 0x000fc400078e3cff */
[----:B------:R-:W-:Y:S01]  /*169e0*/  LOP3.LUT R28, R28, R103, RZ, 0x3c, !PT ;  /* 0x000000671c1c7212 */ /* 0x000fe200078e3cff */
[----:B------:R3:W-:Y:S01]  /*169f0*/  STSM.16.M88.4 [R89], R8 ;  /* 0x0000000859007844 */ /* 0x0007e20000000200 */
[----:B------:R-:W-:Y:S02]  /*16a00*/  MOV R58, R26 ;  /* 0x0000001a003a7202 */ /* 0x000fe40000000f00 */
[----:B------:R-:W-:Y:S02]  /*16a10*/  MOV R88, R12 ;  /* 0x0000000c00587202 */ /* 0x000fe40000000f00 */
[----:B------:R-:W-:Y:S02]  /*16a20*/  MOV R87, R14 ;  /* 0x0000000e00577202 */ /* 0x000fe40000000f00 */
[----:B------:R-:W-:Y:S02]  /*16a30*/  F2FP.BF16.F32.PACK_AB R26, R51, R42 ;  /* 0x0000002a331a723e */ /* 0x000fe400000010ff */
[----:B------:R-:W-:-:S02]  /*16a40*/  MOV R59, R24 ;  /* 0x00000018003b7202 */ /* 0x000fc40000000f00 */
[----:B------:R-:W-:Y:S02]  /*16a50*/  F2FP.BF16.F32.PACK_AB R12, R54, R45 ;  /* 0x0000002d360c723e */ /* 0x000fe400000010ff */
[----:B------:R-:W-:Y:S02]  /*16a60*/  F2FP.BF16.F32.PACK_AB R13, R77, R78 ;  /* 0x0000004e4d0d723e */ /* 0x000fe400000010ff */
[----:B------:R-:W-:Y:S01]  /*16a70*/  F2FP.BF16.F32.PACK_AB R14, R53, R44 ;  /* 0x0000002c350e723e */ /* 0x000fe200000010ff */
[----:B------:R-:W-:Y:S01]  /*16a80*/  IMAD.MOV.U32 R44, RZ, RZ, RZ ;  /* 0x000000ffff2c7224 */ /* 0x000fe200078e00ff */
[----:B------:R-:W-:Y:S02]  /*16a90*/  F2FP.BF16.F32.PACK_AB R15, R75, R76 ;  /* 0x0000004c4b0f723e */ /* 0x000fe400000010ff */
[----:B------:R-:W-:Y:S02]  /*16aa0*/  MOV R42, R28 ;  /* 0x0000001c002a7202 */ /* 0x000fe40000000f00 */
[----:B------:R-:W-:Y:S01]  /*16ab0*/  F2FP.BF16.F32.PACK_AB R24, R52, R43 ;  /* 0x0000002b3418723e */ /* 0x000fe200000010ff */
[----:B------:R4:W-:Y:S01]  /*16ac0*/  STSM.16.M88.4 [R88], R12 ;  /* 0x0000000c58007844 */ /* 0x0009e20000000200 */
[----:B------:R-:W-:-:S02]  /*16ad0*/  F2FP.BF16.F32.PACK_AB R25, R73, R74 ;  /* 0x0000004a4919723e */ /* 0x000fc400000010ff */
[----:B------:R-:W-:Y:S02]  /*16ae0*/  F2FP.BF16.F32.PACK_AB R27, R71, R72 ;  /* 0x00000048471b723e */ /* 0x000fe400000010ff */
[----:B------:R-:W-:Y:S02]  /*16af0*/  F2FP.BF16.F32.PACK_AB R28, R40, R31 ;  /* 0x0000001f281c723e */ /* 0x000fe400000010ff */
[----:B------:R-:W-:Y:S01]  /*16b00*/  ISETP.NE.U32.AND P2, PT, RZ, UR4, PT ;  /* 0x00000004ff007c0c */ /* 0x000fe2000bf45070 */
[----:B------:R4:W-:Y:S01]  /*16b10*/  STSM.16.M88.4 [R87], R24 ;  /* 0x0000001857007844 */ /* 0x0009e20000000200 */
[----:B---3--:R-:W-:Y:S02]  /*16b20*/  IADD3 R8, P0, R220, UR4, RZ ;  /* 0x00000004dc087c10 */ /* 0x008fe4000ff1e0ff */
[----:B------:R-:W-:Y:S02]  /*16b30*/  F2FP.BF16.F32.PACK_AB R29, R69, R70 ;  /* 0x00000046451d723e */ /* 0x000fe400000010ff */
[----:B------:R-:W-:-:S02]  /*16b40*/  F2FP.BF16.F32.PACK_AB R31, R67, R68 ;  /* 0x00000044431f723e */ /* 0x000fc400000010ff */
[----:B------:R-:W-:Y:S02]  /*16b50*/  F2FP.BF16.F32.PACK_AB R4, R39, R38 ;  /* 0x000000262704723e */ /* 0x000fe400000010ff */
[----:B------:R-:W-:Y:S01]  /*16b60*/  F2FP.BF16.F32.PACK_AB R5, R61, R62 ;  /* 0x0000003e3d05723e */ /* 0x000fe200000010ff */
[----:B------:R4:W-:Y:S01]  /*16b70*/  STSM.16.M88.4 [R59], R28 ;  /* 0x0000001c3b007844 */ /* 0x0009e20000000200 */
[----:B------:R-:W-:Y:S02]  /*16b80*/  F2FP.BF16.F32.PACK_AB R6, R21, R0 ;  /* 0x000000001506723e */ /* 0x000fe400000010ff */
[----:B------:R-:W-:Y:S01]  /*16b90*/  F2FP.BF16.F32.PACK_AB R7, R151, R60 ;  /* 0x0000003c9707723e */ /* 0x000fe200000010ff */
[----:B------:R4:W-:Y:S01]  /*16ba0*/  STSM.16.M88.4 [R58], R32 ;  /* 0x000000203a007844 */ /* 0x0009e20000000200 */
        /* <DEDUP_REMOVED lines=11> */
[----:B------:R4:W5:Y:S01]  /*16c60*/  @P2 LDG.E R44, desc[UR40][R8.64] ;  /* 0x00000028082c2981 */ /* 0x000962000c1e1900 */
[----:B------:R-:W-:-:S03]  /*16c70*/  IMAD.IADD R11, R16, 0x1, R202 ;  /* 0x00000001100b7824 */ /* 0x000fc600078e02ca */
[----:B------:R4:W5:Y:S01]  /*16c80*/  @P0 LDG.E R49, desc[UR40][R220.64] ;  /* 0x00000028dc310981 */ /* 0x000962000c1e1900 */
[----:B------:R-:W-:Y:S01]  /*16c90*/  IMAD.WIDE R36, R11, 0x2, R36 ;  /* 0x000000020b247825 */ /* 0x000fe200078e0224 */
[----:B------:R-:W-:Y:S06]  /*16ca0*/  @P0 BRA `(.L_x_7961) ;  /* 0x0000000000100947 */ /* 0x000fec0003800000 */
[----:B------:R-:W-:Y:S05]  /*16cb0*/  @!P2 BRA `(.L_x_7961) ;  /* 0x00000000000ca947 */ /* 0x000fea0003800000 */
[----:B------:R-:W3:Y:S04]  /*16cc0*/  LDG.E R0, desc[UR40][R8.64] ;  /* 0x0000002808007981 */ /* 0x000ee8000c1e1900 */
[----:B-----5:R-:W3:Y:S02]  /*16cd0*/  LDG.E R49, desc[UR40][R8.64+0x4] ;  /* 0x0000042808317981 */ /* 0x020ee4000c1e1900 */
[----:B---3--:R-:W-:-:S07]  /*16ce0*/  IMAD.IADD R49, R49, 0x1, -R0 ;  /* 0x0000000131317824 */ /* 0x008fce00078e0a00 */
.L_x_7961:
[----:B------:R-:W-:Y:S01]  /*16cf0*/  SHF.R.S32.HI R48, RZ, 0x1f, R218 ;  /* 0x0000001fff307819 */ /* 0x000fe200000114da */
[----:B------:R-:W-:Y:S01]  /*16d00*/  ULDC.64 UR4, c[0x0][0xb70] ;  /* 0x0002dc0000047ab9 */ /* 0x000fe20000000a00 */
[--C-:B-----5:R-:W-:Y:S01]  /*16d10*/  SHF.R.S32.HI R45, RZ, 0x1f, R44.reuse ;  /* 0x0000001fff2d7819 */ /* 0x120fe2000001142c */
[----:B------:R-:W-:Y:S01]  /*16d20*/  IMAD R10, R224, 0x80, R213 ;  /* 0x00000080e00a7824 */ /* 0x000fe200078e02d5 */
[----:B------:R-:W-:Y:S01]  /*16d30*/  SEL R225, R225, RZ, !P2 ;  /* 0x000000ffe1e17207 */ /* 0x000fe20005000000 */
[----:B----4-:R-:W-:Y:S01]  /*16d40*/  IMAD R7, R48, UR4, RZ ;  /* 0x0000000430077c24 */ /* 0x010fe2000f8e02ff */
[----:B------:R-:W-:Y:S01]  /*16d50*/  SEL R51, R222, RZ, !P2 ;  /* 0x000000ffde337207 */ /* 0x000fe20005000000 */
[----:B------:R-:W-:Y:S01]  /*16d60*/  IMAD.WIDE.U32 R4, R218, UR4, R44 ;  /* 0x00000004da047c25 */ /* 0x000fe2000f8e002c */
[C---:B------:R-:W-:Y:S02]  /*16d70*/  IADD3 R9, P0, R36.reuse, 0x1000, RZ ;  /* 0x0000100024097810 */ /* 0x040fe40007f1e0ff */
[----:B------:R-:W-:Y:S01]  /*16d80*/  IADD3 R25, P2, R36, 0x3000, RZ ;  /* 0x0000300024197810 */ /* 0x000fe20007f5e0ff */
[----:B------:R-:W-:Y:S01]  /*16d90*/  IMAD R7, R218, UR5, R7 ;  /* 0x00000005da077c24 */ /* 0x000fe2000f8e0207 */
[----:B------:R-:W-:Y:S01]  /*16da0*/  ULDC.64 UR4, c[0x0][0xb78] ;  /* 0x0002de0000047ab9 */ /* 0x000fe20000000a00 */
[----:B------:R-:W-:Y:S01]  /*16db0*/  LOP3.LUT R8, R9, 0x380, RZ, 0xc0, !PT ;  /* 0x0000038009087812 */ /* 0x000fe200078ec0ff */
[----:B------:R-:W-:Y:S01]  /*16dc0*/  IMAD R0, R225, UR4, RZ ;  /* 0x00000004e1007c24 */ /* 0x000fe2000f8e02ff */
[----:B------:R-:W-:Y:S01]  /*16dd0*/  IADD3 R13, P1, R36, 0x2000, RZ ;  /* 0x00002000240d7810 */ /* 0x000fe20007f3e0ff */
[----:B------:R-:W-:Y:S01]  /*16de0*/  IMAD.IADD R5, R5, 0x1, R7 ;  /* 0x0000000105057824 */ /* 0x000fe200078e0207 */
[----:B------:R-:W-:Y:S01]  /*16df0*/  SHF.R.S32.HI R7, RZ, 0x1f, R10 ;  /* 0x0000001fff077819 */ /* 0x000fe2000001140a */
[----:B------:R-:W-:Y:S01]  /*16e00*/  IMAD R6, R51, UR5, R0 ;  /* 0x0000000533067c24 */ /* 0x000fe2000f8e0200 */
[----:B------:R-:W-:Y:S01]  /*16e10*/  LOP3.LUT R24, R25, 0x380, RZ, 0xc0, !PT ;  /* 0x0000038019187812 */ /* 0x000fe200078ec0ff */
[----:B------:R-:W-:Y:S01]  /*16e20*/  IMAD.WIDE.U32 R4, R51, UR4, R4 ;  /* 0x0000000433047c25 */ /* 0x000fe2000f8e0004 */
[----:B------:R-:W-:Y:S01]  /*16e30*/  ULDC.64 UR4, c[0x0][0xb40] ;  /* 0x0002d00000047ab9 */ /* 0x000fe20000000a00 */
[----:B------:R-:W-:-:S02]  /*16e40*/  SHF.R.U64 R8, R8, 0x3, RZ ;  /* 0x0000000308087819 */ /* 0x000fc400000012ff */
[----:B------:R-:W-:Y:S02]  /*16e50*/  LOP3.LUT R12, R13, 0x380, RZ, 0xc0, !PT ;  /* 0x000003800d0c7812 */ /* 0x000fe400078ec0ff */
[----:B------:R-:W-:Y:S02]  /*16e60*/  IADD3 R0, P4, R10, R4, RZ ;  /* 0x000000040a007210 */ /* 0x000fe40007f9e0ff */
[----:B------:R-:W-:Y:S02]  /*16e70*/  SHF.R.U64 R24, R24, 0x3, RZ ;  /* 0x0000000318187819 */ /* 0x000fe400000012ff */
[----:B------:R-:W-:Y:S02]  /*16e80*/  IADD3.X R7, R7, R5, R6, P4, !PT ;  /* 0x0000000507077210 */ /* 0x000fe400027fe406 */
[----:B------:R-:W-:Y:S02]  /*16e90*/  LEA R46, P5, R0, UR4, 0x2 ;  /* 0x00000004002e7c11 */ /* 0x000fe4000f8a10ff */
[----:B------:R-:W-:Y:S01]  /*16ea0*/  LOP3.LUT R8, R8, R9, RZ, 0x3c, !PT ;  /* 0x0000000908087212 */ /* 0x000fe200078e3cff */
[----:B------:R-:W-:Y:S01]  /*16eb0*/  IMAD.X R9, RZ, RZ, R37, P0 ;  /* 0x000000ffff097224 */ /* 0x000fe200000e0625 */
[----:B------:R-:W-:-:S02]  /*16ec0*/  SHF.R.U64 R12, R12, 0x3, RZ ;  /* 0x000000030c0c7819 */ /* 0x000fc400000012ff */
[----:B------:R-:W-:Y:S01]  /*16ed0*/  LEA.HI.X R47, R0, UR5, R7, 0x2, P5 ;  /* 0x00000005002f7c11 */ /* 0x000fe2000a8f1407 */
[----:B------:R-:W-:Y:S01]  /*16ee0*/  VIADD R0, R10, 0x8 ;  /* 0x000000080a007836 */ /* 0x000fe20000000000 */
[----:B------:R-:W-:Y:S01]  /*16ef0*/  LOP3.LUT R24, R24, R25, RZ, 0x3c, !PT ;  /* 0x0000001918187212 */ /* 0x000fe200078e3cff */
[----:B------:R-:W-:Y:S01]  /*16f00*/  IMAD.X R25, RZ, RZ, R37, P2 ;  /* 0x000000ffff197224 */ /* 0x000fe200010e0625 */
[----:B------:R-:W-:Y:S01]  /*16f10*/  LOP3.LUT P0, RZ, R227, 0x3, RZ, 0xc0, !PT ;  /* 0x00000003e3ff7812 */ /* 0x000fe2000780c0ff */
[----:B------:R-:W-:Y:S01]  /*16f20*/  ULDC.64 UR4, c[0x0][0xaa0] ;  /* 0x0002a80000047ab9 */ /* 0x000fe20000000a00 */
[C---:B------:R-:W-:Y:S02]  /*16f30*/  IADD3 R29, P3, R36.reuse, 0x4000, RZ ;  /* 0x00004000241d7810 */ /* 0x040fe40007f7e0ff */
[C---:B------:R-:W-:Y:S02]  /*16f40*/  IADD3 R33, P4, R36.reuse, 0x5000, RZ ;  /* 0x0000500024217810 */ /* 0x040fe40007f9e0ff */
[----:B------:R-:W-:-:S02]  /*16f50*/  IADD3 R39, P5, R36, 0x6000, RZ ;  /* 0x0000600024277810 */ /* 0x000fc40007fbe0ff */
[----:B------:R-:W-:Y:S01]  /*16f60*/  LOP3.LUT R12, R12, R13, RZ, 0x3c, !PT ;  /* 0x0000000d0c0c7212 */ /* 0x000fe200078e3cff */
[--C-:B------:R-:W-:Y:S01]  /*16f70*/  IMAD.X R13, RZ, RZ, R37.reuse, P1 ;  /* 0x000000ffff0d7224 */ /* 0x100fe200008e0625 */
[----:B------:R-:W-:Y:S02]  /*16f80*/  IADD3 R7, P2, R36, 0x7000, RZ ;  /* 0x0000700024077810 */ /* 0x000fe40007f5e0ff */
[----:B------:R-:W-:Y:S02]  /*16f90*/  ISETP.GE.OR P1, PT, R10, R49, P0 ;  /* 0x000000310a00720c */ /* 0x000fe40000726670 */
[----:B------:R-:W-:Y:S01]  /*16fa0*/  LOP3.LUT R28, R29, 0x380, RZ, 0xc0, !PT ;  /* 0x000003801d1c7812 */ /* 0x000fe200078ec0ff */
[----:B------:R-:W-:Y:S01]  /*16fb0*/  IMAD.X R41, RZ, RZ, R37, P2 ;  /* 0x000000ffff297224 */ /* 0x000fe200010e0625 */
[----:B------:R-:W-:Y:S02]  /*16fc0*/  LOP3.LUT R32, R33, 0x380, RZ, 0xc0, !PT ;  /* 0x0000038021207812 */ /* 0x000fe400078ec0ff */
[----:B------:R-:W-:-:S02]  /*16fd0*/  LOP3.LUT R38, R39, 0x380, RZ, 0xc0, !PT ;  /* 0x0000038027267812 */ /* 0x000fc400078ec0ff */
[----:B------:R-:W-:Y:S02]  /*16fe0*/  LOP3.LUT R5, R36, 0x380, RZ, 0xc0, !PT ;  /* 0x0000038024057812 */ /* 0x000fe400078ec0ff */
[----:B------:R-:W-:Y:S02]  /*16ff0*/  ISETP.GE.OR P0, PT, R0, R49, P0 ;  /* 0x000000310000720c */ /* 0x000fe40000706670 */
[----:B------:R-:W-:Y:S01]  /*17000*/  LOP3.LUT R0, R7, 0x380, RZ, 0xc0, !PT ;  /* 0x0000038007007812 */ /* 0x000fe200078ec0ff */
[----:B------:R3:W-:Y:S01]  /*17010*/  @!P1 STG.E desc[UR40][R46.64], R20 ;  /* 0x000000142e009986 */ /* 0x0007e2000c101928 */
[----:B------:R-:W-:Y:S02]  /*17020*/  SHF.R.U64 R28, R28, 0x3, RZ ;  /* 0x000000031c1c7819 */ /* 0x000fe400000012ff */
[----:B------:R-:W-:Y:S02]  /*17030*/  SHF.R.U64 R32, R32, 0x3, RZ ;  /* 0x0000000320207819 */ /* 0x000fe400000012ff */
[----:B------:R-:W-:-:S02]  /*17040*/  SHF.R.U64 R38, R38, 0x3, RZ ;  /* 0x0000000326267819 */ /* 0x000fc400000012ff */
        /* <DEDUP_REMOVED lines=27> */
[----:B---3--:R-:W-:-:S02]  /*17200*/  IMAD.MOV.U32 R20, RZ, RZ, R16 ;  /* 0x000000ffff147224 */ /* 0x008fc400078e0010 */
[----:B------:R-:W-:Y:S02]  /*17210*/  IMAD.MOV.U32 R21, RZ, RZ, R17 ;  /* 0x000000ffff157224 */ /* 0x000fe400078e0011 */
[C---:B------:R-:W-:Y:S02]  /*17220*/  IMAD R45, R44.reuse, UR5, R45 ;  /* 0x000000052c2d7c24 */ /* 0x040fe4000f8e022d */
[----:B------:R-:W-:Y:S01]  /*17230*/  IMAD.WIDE.U32 R20, R44, UR4, R20 ;  /* 0x000000042c147c25 */ /* 0x000fe2000f8e0014 */
[----:B------:R-:W-:-:S03]  /*17240*/  ULDC.64 UR4, c[0x0][0xae0] ;  /* 0x0002b80000047ab9 */ /* 0x000fc60000000a00 */
[----:B------:R-:W-:Y:S02]  /*17250*/  IMAD R49, R224, -0x80, R49 ;  /* 0xffffff80e0317824 */ /* 0x000fe400078e0231 */
[----:B------:R-:W-:Y:S02]  /*17260*/  IMAD.IADD R21, R21, 0x1, R45 ;  /* 0x0000000115157824 */ /* 0x000fe400078e022d */
[----:B----4-:R-:W-:Y:S01]  /*17270*/  IMAD R3, R48, UR4, RZ ;  /* 0x0000000430037c24 */ /* 0x010fe2000f8e02ff */
[----:B------:R-:W-:Y:S01]  /*17280*/  ISETP.GE.AND P3, PT, R18, R49, PT ;  /* 0x000000311200720c */ /* 0x000fe20003f66270 */
[----:B------:R-:W-:-:S04]  /*17290*/  IMAD.WIDE.U32 R20, R218, UR4, R20 ;  /* 0x00000004da147c25 */ /* 0x000fc8000f8e0014 */
[----:B------:R-:W-:Y:S01]  /*172a0*/  IMAD R3, R218, UR5, R3 ;  /* 0x00000005da037c24 */ /* 0x000fe2000f8e0203 */
[----:B------:R-:W-:Y:S01]  /*172b0*/  ULDC.64 UR4, c[0x0][0xae8] ;  /* 0x0002ba0000047ab9 */ /* 0x000fe20000000a00 */
[----:B------:R-:W-:Y:S02]  /*172c0*/  VIADD R0, R2, 0x28820 ;  /* 0x0002882002007836 */ /* 0x000fe40000000000 */
[----:B------:R-:W-:Y:S02]  /*172d0*/  IMAD R44, R225, UR4, RZ ;  /* 0x00000004e12c7c24 */ /* 0x000fe4000f8e02ff */
[----:B------:R-:W-:Y:S01]  /*172e0*/  IMAD.IADD R21, R21, 0x1, R3 ;  /* 0x0000000115157824 */ /* 0x000fe200078e0203 */
[----:B------:R-:W-:Y:S01]  /*172f0*/  PRMT R0, RZ, 0x654, R0 ;  /* 0x00000654ff007816 */ /* 0x000fe20000000000 */
[C---:B------:R-:W-:Y:S01]  /*17300*/  IMAD R3, R51.reuse, UR5, R44 ;  /* 0x0000000533037c24 */ /* 0x040fe2000f8e022c */
[----:B------:R-:W-:Y:S01]  /*17310*/  BSSY B1, `(.L_x_7962) ;  /* 0x0000018000017945 */ /* 0x000fe20003800000 */
[----:B------:R-:W-:Y:S01]  /*17320*/  IMAD.WIDE.U32 R46, R51, UR4, R20 ;  /* 0x00000004332e7c25 */ /* 0x000fe2000f8e0014 */
[----:B0-----:R0:W-:Y:S01]  /*17330*/  SYNCS.ARRIVE.TRANS64.RED.A1T0 RZ, [R0+URZ], RZ ;  /* 0x000000ff00ff79a7 */ /* 0x0011e2000810043f */
[----:B------:R-:W-:-:S02]  /*17340*/  ISETP.GE.AND P0, PT, R188, R49, PT ;  /* 0x00000031bc00720c */ /* 0x000fc40003f06270 */
[-C--:B------:R-:W-:Y:S01]  /*17350*/  ISETP.GE.AND P1, PT, R187, R49.reuse, PT ;  /* 0x00000031bb00720c */ /* 0x080fe20003f26270 */
[----:B------:R-:W-:Y:S01]  /*17360*/  IMAD.WIDE R44, R224, 0x80, R18 ;  /* 0x00000080e02c7825 */ /* 0x000fe200078e0212 */
[----:B------:R-:W-:-:S03]  /*17370*/  ISETP.GE.AND P2, PT, R189, R49, PT ;  /* 0x00000031bd00720c */ /* 0x000fc60003f46270 */
[----:B------:R-:W-:Y:S01]  /*17380*/  IMAD.IADD R51, R47, 0x1, R3 ;  /* 0x000000012f337824 */ /* 0x000fe200078e0203 */
[----:B0-----:R-:W-:Y:S09]  /*17390*/  @P3 BRA `(.L_x_7963) ;  /* 0x00000000003c3947 */ /* 0x001ff20003800000 */
        /* <DEDUP_REMOVED lines=15> */
.L_x_7963:
[----:B------:R-:W-:Y:S05]  /*17490*/  BSYNC B1 ;  /* 0x0000000000017941 */ /* 0x000fea0003800000 */
.L_x_7962:
[----:B------:R-:W-:Y:S04]  /*174a0*/  BSSY B1, `(.L_x_7964) ;  /* 0x0000013000017945 */ /* 0x000fe80003800000 */
[----:B------:R-:W-:Y:S05]  /*174b0*/  @P0 BRA `(.L_x_7965) ;  /* 0x0000000000440947 */ /* 0x000fea0003800000 */
[----:B------:R-:W-:Y:S01]  /*174c0*/  IADD3 R3, P0, R44, 0x20, RZ ;  /* 0x000000202c037810 */ /* 0x000fe20007f1e0ff */
[----:B------:R-:W-:Y:S01]  /*174d0*/  ULDC.64 UR6, c[0x0][0xad8] ;  /* 0x0002b60000067ab9 */ /* 0x000fe20000000a00 */
[----:B0----5:R-:W-:Y:S01]  /*174e0*/  IMAD.MOV.U32 R4, RZ, RZ, R46 ;  /* 0x000000ffff047224 */ /* 0x021fe200078e002e */
        /* <DEDUP_REMOVED lines=14> */
.L_x_7965:
[----:B------:R-:W-:Y:S05]  /*175d0*/  BSYNC B1 ;  /* 0x0000000000017941 */ /* 0x000fea0003800000 */
.L_x_7964:
        /* <DEDUP_REMOVED lines=14> */
[----:B---3--:R-:W-:Y:S01]  /*176c0*/  LEA R6, P0, R4, UR6, 0x1 ;  /* 0x0000000604067c11 */ /* 0x008fe2000f8008ff */
[----:B------:R-:W-:-:S05]  /*176d0*/  IMAD.IADD R3, R5, 0x1, R3 ;  /* 0x0000000105037824 */ /* 0x000fca00078e0203 */
[----:B------:R-:W-:-:S05]  /*176e0*/  LEA.HI.X R7, R4, UR7, R3, 0x1, P0 ;  /* 0x0000000704077c11 */ /* 0x000fca00080f0c03 */
[----:B------:R4:W-:Y:S04]  /*176f0*/  @!P1 STG.E.128 desc[UR40][R6.64], R12 ;  /* 0x0000000c06009986 */ /* 0x0009e8000c101d28 */
[----:B------:R4:W-:Y:S02]  /*17700*/  @!P3 STG.E.128 desc[UR40][R6.64+0x80], R36 ;  /* 0x000080240600b986 */ /* 0x0009e4000c101d28 */
.L_x_7967:
[----:B------:R-:W-:Y:S05]  /*17710*/  BSYNC B1 ;  /* 0x0000000000017941 */ /* 0x000fea0003800000 */
.L_x_7966:
[----:B------:R-:W-:Y:S05]  /*17720*/  @P2 BRA `(.L_x_7968) ;  /* 0x0000000800a82947 */ /* 0x000fea0003800000 */
[----:B------:R-:W-:Y:S01]  /*17730*/  IADD3 R3, P0, R44, 0x60, RZ ;  /* 0x000000602c037810 */ /* 0x000fe20007f1e0ff */
[----:B------:R-:W-:Y:S01]  /*17740*/  ULDC.64 UR6, c[0x0][0xad8] ;  /* 0x0002b60000067ab9 */ /* 0x000fe20000000a00 */
[----:B0----5:R-:W-:Y:S01]  /*17750*/  IMAD.MOV.U32 R4, RZ, RZ, R46 ;  /* 0x000000ffff047224 */ /* 0x021fe200078e002e */
        /* <DEDUP_REMOVED lines=8> */
[----:B---34-:R-:W-:Y:S01]  /*177e0*/  LEA R6, P0, R4, UR6, 0x1 ;  /* 0x0000000604067c11 */ /* 0x018fe2000f8008ff */
[----:B------:R-:W-:-:S05]  /*177f0*/  IMAD.IADD R3, R5, 0x1, R3 ;  /* 0x0000000105037824 */ /* 0x000fca00078e0203 */
[----:B------:R-:W-:Y:S02]  /*17800*/  LEA.HI.X R7, R4, UR7, R3, 0x1, P0 ;  /* 0x0000000704077c11 */ /* 0x000fe400080f0c03 */
[----:B------:R-:W-:-:S03]  /*17810*/  ISETP.GE.AND P0, PT, R196, UR4, PT ;  /* 0x00000004c4007c0c */ /* 0x000fc6000bf06270 */
[----:B------:R0:W-:Y:S10]  /*17820*/  @!P1 STG.E.128 desc[UR40][R6.64], R24 ;  /* 0x0000001806009986 */ /* 0x0001f4000c101d28 */
[----:B------:R-:W-:Y:S05]  /*17830*/  @P0 BRA `(.L_x_7968) ;  /* 0x0000000800640947 */ /* 0x000fea0003800000 */
[----:B------:R3:W-:Y:S01]  /*17840*/  STG.E.128 desc[UR40][R6.64+0x80], R40 ;  /* 0x0000802806007986 */ /* 0x0007e2000c101d28 */
[----:B------:R-:W-:Y:S05]  /*17850*/  BRA `(.L_x_7968) ;  /* 0x00000008005c7947 */ /* 0x000fea0003800000 */
.L_x_7960:
        /* <DEDUP_REMOVED lines=15> */
[----:B------:R-:W-:Y:S01]  /*17950*/  ISETP.GT.AND P2, PT, R233, 0x7f, PT ;  /* 0x0000007fe900780c */ /* 0x000fe20003f44270 */
[----:B------:R-:W-:-:S12]  /*17960*/  @P1 BRA `(.L_x_7969) ;  /* 0x0000000000101947 */ /* 0x000fd80003800000 */
[----:B------:R-:W-:Y:S05]  /*17970*/  @!P0 BRA `(.L_x_7969) ;  /* 0x00000000000c8947 */ /* 0x000fea0003800000 */
[----:B------:R-:W4:Y:S04]  /*17980*/  LDG.E R0, desc[UR40][R4.64] ;  /* 0x0000002804007981 */ /* 0x000f28000c1e1900 */
[----:B-----5:R-:W4:Y:S02]  /*17990*/  LDG.E R3, desc[UR40][R4.64+0x4] ;  /* 0x0000042804037981 */ /* 0x020f24000c1e1900 */
[----:B----4-:R-:W-:-:S07]  /*179a0*/  IMAD.IADD R3, R3, 0x1, -R0 ;  /* 0x0000000103037824 */ /* 0x010fce00078e0a00 */
.L_x_7969:
[----:B------:R-:W-:Y:S01]  /*179b0*/  BSSY B1, `(.L_x_7970) ;  /* 0x000001c000017945 */ /* 0x000fe20003800000 */
[----:B------:R-:W-:Y:S02]  /*179c0*/  SHF.R.S32.HI R10, RZ, 0x1f, R218 ;  /* 0x0000001fff0a7819 */ /* 0x000fe400000114da */
[----:B------:R-:W-:Y:S02]  /*179d0*/  SEL R11, R222, RZ, !P0 ;  /* 0x000000ffde0b7207 */ /* 0x000fe40004000000 */
[----:B------:R-:W-:Y:S02]  /*179e0*/  SEL R225, R225, RZ, !P0 ;  /* 0x000000ffe1e17207 */ /* 0x000fe40004000000 */
[----:B-----5:R-:W-:Y:S01]  /*179f0*/  SHF.R.S32.HI R8, RZ, 0x1f, R9 ;  /* 0x0000001fff087819 */ /* 0x020fe20000011409 */
[----:B------:R-:W-:Y:S06]  /*17a00*/  @P2 BRA `(.L_x_7971) ;  /* 0x0000000000582947 */ /* 0x000fec0003800000 */
[----:B---3--:R-:W3:Y:S02]  /*17a10*/  S2R R5, SR_TID.X ;  /* 0x0000000000057919 */ /* 0x008ee40000002100 */
[----:B---3--:R-:W-:-:S04]  /*17a20*/  IMAD R0, R224, 0x80, R5 ;  /* 0x00000080e0007824 */ /* 0x008fc800078e0205 */
        /* <DEDUP_REMOVED lines=20> */
.L_x_7971:
[----:B------:R-:W-:Y:S05]  /*17b70*/  BSYNC B1 ;  /* 0x0000000000017941 */ /* 0x000fea0003800000 */
.L_x_7970:
[----:B------:R-:W-:Y:S01]  /*17b80*/  ULDC.64 UR4, c[0x0][0xaa0] ;  /* 0x0002a80000047ab9 */ /* 0x000fe20000000a00 */
[----:B---3--:R-:W-:Y:S01]  /*17b90*/  IMAD.MOV.U32 R4, RZ, RZ, R16 ;  /* 0x000000ffff047224 */ /* 0x008fe200078e0010 */
[----:B------:R-:W-:Y:S01]  /*17ba0*/  BSSY B1, `(.L_x_7972) ;  /* 0x0000028000017945 */ /* 0x000fe20003800000 */
[----:B----4-:R-:W-:Y:S02]  /*17bb0*/  IMAD.MOV.U32 R5, RZ, RZ, R17 ;  /* 0x000000ffff057224 */ /* 0x010fe400078e0011 */
        /* <DEDUP_REMOVED lines=38> */
.L_x_7973:
[----:B------:R-:W-:Y:S05]  /*17e20*/  BSYNC B1 ;  /* 0x0000000000017941 */ /* 0x000fea0003800000 */
.L_x_7972:
        /* <DEDUP_REMOVED lines=17> */
[----:B------:R4:W-:Y:S04]  /*17f40*/  @!P3 STG.E.128 desc[UR40][R12.64], RZ ;  /* 0x000000ff0c00b986 */ /* 0x0009e8000c101d28 */
[----:B------:R4:W-:Y:S02]  /*17f50*/  @!P4 STG.E.128 desc[UR40][R12.64+0x80], RZ ;  /* 0x000080ff0c00c986 */ /* 0x0009e4000c101d28 */
.L_x_7975:
[----:B------:R-:W-:Y:S05]  /*17f60*/  BSYNC B1 ;  /* 0x0000000000017941 */ /* 0x000fea0003800000 */
.L_x_7974:
        /* <DEDUP_REMOVED lines=14> */
[----:B---34-:R-:W-:Y:S01]  /*18050*/  LEA R12, P0, R4, UR6, 0x1 ;  /* 0x00000006040c7c11 */ /* 0x018fe2000f8008ff */
[----:B------:R-:W-:-:S05]  /*18060*/  IMAD.IADD R3, R5, 0x1, R3 ;  /* 0x0000000105037824 */ /* 0x000fca00078e0203 */
[----:B------:R-:W-:-:S05]  /*18070*/  LEA.HI.X R13, R4, UR7, R3, 0x1, P0 ;  /* 0x00000007040d7c11 */ /* 0x000fca00080f0c03 */
[----:B------:R3:W-:Y:S04]  /*18080*/  @!P2 STG.E.128 desc[UR40][R12.64], RZ ;  /* 0x000000ff0c00a986 */ /* 0x0007e8000c101d28 */
[----:B------:R3:W-:Y:S02]  /*18090*/  @!P3 STG.E.128 desc[UR40][R12.64+0x80], RZ ;  /* 0x000080ff0c00b986 */ /* 0x0007e4000c101d28 */
.L_x_7977:
[----:B------:R-:W-:Y:S05]  /*180a0*/  BSYNC B1 ;  /* 0x0000000000017941 */ /* 0x000fea0003800000 */
.L_x_7976:
        /* <DEDUP_REMOVED lines=18> */
.L_x_7968:
[----:B------:R-:W-:Y:S05]  /*181d0*/  BSYNC B0 ;  /* 0x0000000000007941 */ /* 0x000fea0003800000 */
.L_x_7959:
[----:B------:R-:W-:Y:S02]  /*181e0*/  ULDC UR4, c[0x0][0xc14] ;  /* 0x0003050000047ab9 */ /* 0x000fe40000000800 */
[----:B--2---:R-:W-:-:S13]  /*181f0*/  ISETP.GE.AND P0, PT, R195, UR4, PT ;  /* 0x00000004c3007c0c */ /* 0x004fda000bf06270 */
[----:B------:R-:W-:Y:S05]  /*18200*/  @!P0 BRA `(.L_x_7978) ;  /* 0xfffffe8c00c08947 */ /* 0x000fea000383ffff */
[----:B------:R-:W-:Y:S05]  /*18210*/  BRA `(.L_x_7757) ;  /* 0x0000005c00ac7947 */ /* 0x000fea0003800000 */
.L_x_7755:
[----:B------:R-:W-:-:S08]  /*18220*/  NOP ;  /* 0x0000000000007918 */ /* 0x000fd00000000000 */
[----:B--2---:R-:W0:-:S00]  /*18230*/  USETMAXREG.DEALLOC.CTAPOOL 0x18 ;  /* 0x00000018000079c8 */ /* 0x004e0000080e0500 */
        /* <DEDUP_REMOVED lines=59> */
.L_x_7983:
        /* <DEDUP_REMOVED lines=16> */
.L_x_7982:
[----:B------:R-:W-:Y:S05]  /*186f0*/  BSYNC B0 ;  /* 0x0000000000007941 */ /* 0x000fea0003800000 */
.L_x_7981:
        /* <DEDUP_REMOVED lines=25> */
.L_x_7979:
        /* <DEDUP_REMOVED lines=20> */
.L_x_7984:
        /* <DEDUP_REMOVED lines=56> */
.L_x_7980:
[----:B------:R-:W-:Y:S02]  /*18d50*/  IMAD.MOV.U32 R17, RZ, RZ, RZ ;  /* 0x000000ffff117224 */ /* 0x000fe400078e00ff */
[----:B------:R-:W-:Y:S02]  /*18d60*/  IMAD.U32 R16, RZ, RZ, UR6 ;  /* 0x00000006ff107e24 */ /* 0x000fe4000f8e00ff */
[----:B------:R-:W-:-:S07]  /*18d70*/  IMAD.MOV.U32 R18, RZ, RZ, RZ ;  /* 0x000000ffff127224 */ /* 0x000fce00078e00ff */
.L_x_7985:
        /* <DEDUP_REMOVED lines=22> */
[----:B------:R-:W-:Y:S01]  /*18ee0*/  ULDC.64 UR38, c[0x0][0x198] ;  /* 0x0000660000267ab9 */ /* 0x000fe20000000a00 */
[----:B------:R-:W-:Y:S02]  /*18ef0*/  ULDC UR36, c[0x0][0xc] ;  /* 0x0000030000247ab9 */ /* 0x000fe40000000800 */
[----:B------:R-:W-:Y:S02]  /*18f00*/  LOP3.LUT R2, R2, 0xfffffffd, RZ, 0xc0, !PT ;  /* 0xfffffffd02027812 */ /* 0x000fe400078ec0ff */
[----:B--2---:R-:W-:Y:S02]  /*18f10*/  LOP3.LUT R3, R4, 0x2, RZ, 0xfc, !PT ;  /* 0x0000000204037812 */ /* 0x004fe400078efcff */
[----:B------:R-:W1:Y:S03]  /*18f20*/  S2R R4, SR_TID.X ;  /* 0x0000000000047919 */ /* 0x000e660000002100 */
[----:B------:R2:W-:Y:S04]  /*18f30*/  STL [R1+0x2c], R3 ;  /* 0x00002c0301007387 */ /* 0x0005e80000100800 */
[----:B------:R2:W-:Y:S04]  /*18f40*/  STL [R1+0xc], RZ ;  /* 0x00000cff01007387 */ /* 0x0005e80000100800 */
[----:B------:R2:W-:Y:S04]  /*18f50*/  STL [R1+0x10], R0 ;  /* 0x0000100001007387 */ /* 0x0005e80000100800 */
        /* <DEDUP_REMOVED lines=9> */
.L_x_8075:
[----:B--23--:R-:W1:Y:S02]  /*18ff0*/  LDC.64 R2, c[0x0][0xc60] ;  /* 0x00031800ff027b82 */ /* 0x00ce640000000a00 */
        /* <DEDUP_REMOVED lines=56> */
.L_x_7987:
        /* <DEDUP_REMOVED lines=14> */
.L_x_7988:
[----:B------:R-:W-:Y:S05]  /*19460*/  @!P3 BRA `(.L_x_7989) ;  /* 0x00000000000cb947 */ /* 0x000fea0003800000 */
[----:B------:R-:W2:Y:S04]  /*19470*/  LDG.E R9, desc[UR40][R6.64] ;  /* 0x0000002806097981 */ /* 0x000ea8000c1e1900 */
[----:B------:R-:W2:Y:S02]  /*19480*/  LDG.E R6, desc[UR40][R6.64+0x4] ;  /* 0x0000042806067981 */ /* 0x000ea4000c1e1900 */
[----:B--2---:R-:W-:-:S07]  /*19490*/  IMAD.IADD R9, R6, 0x1, -R9 ;  /* 0x0000000106097824 */ /* 0x004fce00078e0a09 */
.L_x_7989:
[----:B01----:R-:W2:Y:S01]  /*194a0*/  @P1 LDG.E R2, desc[UR40][R4.64] ;  /* 0x0000002804021981 */ /* 0x003ea2000c1e1900 */
        /* <DEDUP_REMOVED lines=8> */
[----:B------:R-:W-:-:S05]  /*19530*/  VIADD R2, R2, 0x7f ;  /* 0x0000007f02027836 */ /* 0x000fca0000000000 */
[----:B------:R-:W-:-:S04]  /*19540*/  SHF.R.S32.HI R3, RZ, 0x1f, R2 ;  /* 0x0000001fff037819 */ /* 0x000fc80000011402 */
[----:B------:R-:W-:Y:S02]  /*19550*/  LEA.HI R3, R3, R2, RZ, 0x7 ;  /* 0x0000000203037211 */ /* 0x000fe400078f38ff */
[----:B------:R-:W-:-:S04]  /*19560*/  SHF.R.S32.HI R2, RZ, 0x1f, R10 ;  /* 0x0000001fff027819 */ /* 0x000fc8000001140a */
[----:B------:R-:W-:Y:S02]  /*19570*/  LEA.HI R2, R2, R10, RZ, 0x7 ;  /* 0x0000000a02027211 */ /* 0x000fe400078f38ff */
[----:B------:R-:W-:Y:S02]  /*19580*/  SHF.R.S32.HI R3, RZ, 0x7, R3 ;  /* 0x00000007ff037819 */ /* 0x000fe40000011403 */
[----:B------:R-:W-:-:S04]  /*19590*/  SHF.R.S32.HI R2, RZ, 0x7, R2 ;  /* 0x00000007ff027819 */ /* 0x000fc80000011402 */
[----:B------:R-:W-:Y:S01]  /*195a0*/  VIMNMX R6, R3, R2, PT ;  /* 0x0000000203067248 */ /* 0x000fe20003fe0100 */
[----:B------:R-:W-:-:S04]  /*195b0*/  IMAD.MOV R3, RZ, RZ, -R9 ;  /* 0x000000ffff037224 */ /* 0x000fc800078e0a09 */
[----:B------:R-:W-:Y:S01]  /*195c0*/  IMAD R2, R6, 0x80, -R9 ;  /* 0x0000008006027824 */ /* 0x000fe200078e0a09 */
[----:B------:R-:W-:-:S04]  /*195d0*/  VIMNMX R3, RZ, R3, !PT ;  /* 0x00000003ff037248 */ /* 0x000fc80007fe0100 */
[----:B------:R-:W-:-:S04]  /*195e0*/  VIMNMX R0, R2, R0, PT ;  /* 0x0000000002007248 */ /* 0x000fc80003fe0100 */
[----:B------:R-:W-:Y:S01]  /*195f0*/  ISETP.GT.AND P0, PT, R0, R3, PT ;  /* 0x000000030000720c */ /* 0x000fe20003f04270 */
[----:B------:R0:W-:-:S12]  /*19600*/  STL [R1+0x20], R6 ;  /* 0x0000200601007387 */ /* 0x0001d80000100800 */
[----:B------:R-:W-:Y:S01]  /*19610*/  @P0 VIADD R2, R0, 0x7f ;  /* 0x0000007f00020836 */ /* 0x000fe20000000000 */
[----:B------:R-:W-:-:S04]  /*19620*/  SHF.R.U32.HI R0, RZ, 0x7, R3 ;  /* 0x00000007ff007819 */ /* 0x000fc80000011603 */
[----:B------:R-:W-:Y:S01]  /*19630*/  @P0 SHF.R.S32.HI R3, RZ, 0x1f, R2 ;  /* 0x0000001fff030819 */ /* 0x000fe20000011402 */
[----:B------:R-:W-:-:S03]  /*19640*/  IMAD.MOV.U32 R4, RZ, RZ, R0 ;  /* 0x000000ffff047224 */ /* 0x000fc600078e0000 */
[----:B------:R-:W-:-:S04]  /*19650*/  @P0 LEA.HI R2, R3, R2, RZ, 0x7 ;  /* 0x0000000203020211 */ /* 0x000fc800078f38ff */
[----:B------:R-:W-:-:S04]  /*19660*/  @P0 SHF.R.S32.HI R4, RZ, 0x7, R2 ;  /* 0x00000007ff040819 */ /* 0x000fc80000011402 */
        /* <DEDUP_REMOVED lines=12> */
.L_x_8193:
[----:B------:R-:W-:-:S03]  /*19730*/  UMOV UR4, 0xffffffff ;  /* 0xffffffff00047882 */ /* 0x000fc60000000000 */
[----:B------:R-:W-:Y:S05]  /*19740*/  BRA.DIV UR4, `(.L_x_7993) ;  /* 0x0000006204b87947 */ /* 0x000fea000b800000 */
[----:B------:R-:W-:-:S13]  /*19750*/  ELECT P6, URZ, PT ;  /* 0x00000000003f782f */ /* 0x000fda00038c0000 */
.L_x_8196:
        /* <DEDUP_REMOVED lines=12> */
.L_x_8197:
[----:B------:R-:W-:Y:S05]  /*19820*/  BSYNC B1 ;  /* 0x0000000000017941 */ /* 0x000fea0003800000 */
.L_x_7994:
        /* <DEDUP_REMOVED lines=8> */
.L_x_8198:
        /* <DEDUP_REMOVED lines=11> */
.L_x_7999:
        /* <DEDUP_REMOVED lines=24> */
.L_x_8199:
        /* <DEDUP_REMOVED lines=10> */
.L_x_8001:
        /* <DEDUP_REMOVED lines=20> */
.L_x_7997:
[----:B------:R-:W-:Y:S05]  /*19cc0*/  BSYNC B1 ;  /* 0x0000000000017941 */ /* 0x000fea0003800000 */
.L_x_7996:
[----:B0-----:R-:W2:Y:S04]  /*19cd0*/  LDL.LU R5, [R1+0xc] ;  /* 0x00000c0001057983 */ /* 0x001ea80000300800 */
        /* <DEDUP_REMOVED lines=15> */
.L_x_8008:
        /* <DEDUP_REMOVED lines=9> */
.L_x_8200:
        /* <DEDUP_REMOVED lines=11> */
.L_x_8005:
        /* <DEDUP_REMOVED lines=22> */
.L_x_8201:
        /* <DEDUP_REMOVED lines=8> */
.L_x_8007:
        /* <DEDUP_REMOVED lines=19> */
.L_x_8003:
[----:B------:R-:W-:Y:S05]  /*1a220*/  BSYNC B1 ;  /* 0x0000000000017941 */ /* 0x000fea0003800000 */
.L_x_8002:
        /* <DEDUP_REMOVED lines=13> */
.L_x_7991:
[----:B------:R-:W-:Y:S05]  /*1a300*/  BSYNC B0 ;  /* 0x0000000000007941 */ /* 0x000fea0003800000 */
.L_x_7990:
        /* <DEDUP_REMOVED lines=23> */
.L_x_8010:
        /* <DEDUP_REMOVED lines=23> */
.L_x_8012:
        /* <DEDUP_REMOVED lines=20> */
.L_x_8014:
        /* <DEDUP_REMOVED lines=16> */
.L_x_8013:
[----:B------:R-:W2:Y:S01]  /*1a830*/  LDL.LU R2, [R1+0x24] ;  /* 0x0000240001027983 */ /* 0x000ea20000300800 */
[----:B------:R-:W-:-:S03]  /*1a840*/  ULDC.64 UR4, c[0x0][0x9f8] ;  /* 0x00027e0000047ab9 */ /* 0x000fc60000000a00 */
[----:B------:R-:W3:Y:S04]  /*1a850*/  LDL.LU R0, [R1+0x28] ;  /* 0x0000280001007983 */ /* 0x000ee80000300800 */
[----:B------:R-:W4:Y:S04]  /*1a860*/  LDL.LU R4, [R1+0x38] ;  /* 0x0000380001047983 */ /* 0x000f280000300800 */
[----:B------:R-:W4:Y:S01]  /*1a870*/  LDL.LU R6, [R1+0x1c] ;  /* 0x00001c0001067983 */ /* 0x000f220000300800 */
[----:B------:R-:W-:-:S04]  /*1a880*/  ISETP.NE.U32.AND P0, PT, RZ, UR4, PT ;  /* 0x00000004ff007c0c */ /* 0x000fc8000bf05070 */
[----:B------:R-:W-:Y:S01]  /*1a890*/  ISETP.NE.AND.EX P0, PT, RZ, UR5, PT, P0 ;  /* 0x00000005ff007c0c */ /* 0x000fe2000bf05300 */
[----:B0-----:R-:W0:Y:S01]  /*1a8a0*/  S2R R7, SR_TID.X ;  /* 0x0000000000077919 */ /* 0x001e220000002100 */
[----:B------:R-:W-:Y:S01]  /*1a8b0*/  IMAD.MOV.U32 R5, RZ, RZ, R18 ;  /* 0x000000ffff057224 */ /* 0x000fe200078e0012 */
        /* <DEDUP_REMOVED lines=17> */
[----:B0-----:R-:W-:-:S05]  /*1a9d0*/  @P0 IMAD.HI.U32 R2, R18, R2, RZ ;  /* 0x0000000212020227 */ /* 0x001fca00078e00ff */
[----:B-1----:R-:W-:Y:S02]  /*1a9e0*/  @P0 SHF.R.U32.HI R5, RZ, R4, R2 ;  /* 0x00000004ff050219 */ /* 0x002fe40000011602 */
[----:B------:R-:W-:-:S04]  /*1a9f0*/  ISETP.NE.U32.AND P0, PT, RZ, UR4, PT ;  /* 0x00000004ff007c0c */ /* 0x000fc8000bf05070 */
[----:B------:R-:W-:-:S04]  /*1aa00*/  ISETP.NE.AND.EX P0, PT, RZ, UR5, PT, P0 ;  /* 0x00000005ff007c0c */ /* 0x000fc8000bf05300 */
[----:B------:R-:W-:-:S09]  /*1aa10*/  SEL R2, R6, RZ, !P0 ;  /* 0x000000ff06027207 */ /* 0x000fd20004000000 */
.L_x_8015:
        /* <DEDUP_REMOVED lines=16> */
.L_x_8016:
        /* <DEDUP_REMOVED lines=18> */
.L_x_8204:
[----:B------:R-:W-:Y:S01]  /*1ac40*/  UMOV UR4, 0xffffffff ;  /* 0xffffffff00047882 */ /* 0x000fe20000000000 */
[----:B------:R-:W-:Y:S02]  /*1ac50*/  SHF.R.S32.HI R17, RZ, 0x1f, R0 ;  /* 0x0000001fff117819 */ /* 0x000fe40000011400 */
[----:B------:R-:W-:Y:S05]  /*1ac60*/  BRA.DIV UR4, `(.L_x_8018) ;  /* 0x0000005204287947 */ /* 0x000fea000b800000 */
[----:B------:R-:W-:-:S13]  /*1ac70*/  ELECT P6, URZ, PT ;  /* 0x00000000003f782f */ /* 0x000fda00038c0000 */
.L_x_8207:
        /* <DEDUP_REMOVED lines=21> */
.L_x_8020:
        /* <DEDUP_REMOVED lines=9> */
.L_x_8208:
        /* <DEDUP_REMOVED lines=11> */
.L_x_8022:
        /* <DEDUP_REMOVED lines=27> */
.L_x_8019:
        /* <DEDUP_REMOVED lines=39> */
.L_x_8209:
[----:B------:R-:W-:Y:S05]  /*1b330*/  BSYNC B0 ;  /* 0x0000000000007941 */ /* 0x000fea0003800000 */
.L_x_8023:
        /* <DEDUP_REMOVED lines=34> */
[----:B------:R-:W-:-:S04]  /*1b560*/  IMAD.MOV.U32 R10, RZ, RZ, R3 ;  /* 0x000000ffff0a7224 */ /* 0x000fc800078e0003 */
[----:B------:R-:W-:-:S04]  /*1b570*/  IMAD.WIDE.U32 R10, R0, UR4, R10 ;  /* 0x00000004000a7c25 */ /* 0x000fc8000f8e000a */
[----:B------:R-:W-:Y:S01]  /*1b580*/  IMAD.IADD R7, R7, 0x1, R11 ;  /* 0x0000000107077824 */ /* 0x000fe200078e020b */
[----:B------:R-:W-:-:S04]  /*1b590*/  LEA R8, P0, R10, R8, 0x2 ;  /* 0x000000080a087211 */ /* 0x000fc800078010ff */
[----:B------:R-:W-:Y:S01]  /*1b5a0*/  LEA.HI.X R9, R10, R9, R7, 0x2, P0 ;  /* 0x000000090a097211 */ /* 0x000fe200000f1407 */
[----:B------:R-:W-:-:S04]  /*1b5b0*/  IMAD.MOV R7, RZ, RZ, -R3 ;  /* 0x000000ffff077224 */ /* 0x000fc800078e0a03 */
[----:B------:R0:W5:Y:S01]  /*1b5c0*/  LDG.E R3, desc[UR40][R8.64] ;  /* 0x0000002808037981 */ /* 0x000162000c1e1900 */
[----:B------:R-:W-:-:S07]  /*1b5d0*/  IMAD R7, R14, R7, R2 ;  /* 0x000000070e077224 */ /* 0x000fce00078e0202 */
.L_x_8031:
[----:B0-----:R-:W0:Y:S01]  /*1b5e0*/  S2R R9, SR_CgaCtaId ;  /* 0x0000000000097919 */ /* 0x001e220000008800 */
[----:B------:R-:W-:-:S04]  /*1b5f0*/  MOV R8, 0x400 ;  /* 0x0000040000087802 */ /* 0x000fc80000000f00 */
[----:B0-----:R-:W-:Y:S02]  /*1b600*/  LEA R8, R9, R8, 0x18 ;  /* 0x0000000809087211 */ /* 0x001fe400078ec0ff */
[----:B------:R-:W-:-:S03]  /*1b610*/  SHF.L.U32 R9, R13, 0x1f, RZ ;  /* 0x0000001f0d097819 */ /* 0x000fc600000006ff */
[----:B------:R-:W-:-:S04]  /*1b620*/  IMAD R8, R12, 0x8, R8 ;  /* 0x000000080c087824 */ /* 0x000fc800078e0208 */
[----:B------:R-:W0:Y:S02]  /*1b630*/  SYNCS.PHASECHK.TRANS64.TRYWAIT P0, [R8+URZ+0x28840], R9 ;  /* 0x02884009080075a7 */ /* 0x000e24000800017f */
[----:B0-----:R-:W-:Y:S05]  /*1b640*/  @!P0 BRA `(.L_x_8032) ;  /* 0x0000004800048947 */ /* 0x001fea0003800000 */
.L_x_8210:
        /* <DEDUP_REMOVED lines=11> */
.L_x_8033:
        /* <DEDUP_REMOVED lines=32> */
.L_x_8211:
[----:B------:R-:W2:Y:S01]  /*1b900*/  LDL R10, [R1+0x2c] ;  /* 0x00002c00010a7983 */ /* 0x000ea20000100800 */
[----:B------:R-:W1:Y:S02]  /*1b910*/  S2R R11, SR_TID.X ;  /* 0x00000000000b7919 */ /* 0x000e640000002100 */
[----:B-1----:R-:W-:-:S04]  /*1b920*/  LOP3.LUT R11, R11, 0x7f, RZ, 0xc0, !PT ;  /* 0x0000007f0b0b7812 */ /* 0x002fc800078ec0ff */
[----:B------:R-:W-:-:S13]  /*1b930*/  ISETP.NE.AND P0, PT, R11, RZ, PT ;  /* 0x000000ff0b00720c */ /* 0x000fda0003f05270 */
[----:B0-----:R-:W-:-:S04]  /*1b940*/  @!P0 IMAD.MOV.U32 R9, RZ, RZ, 0x8000 ;  /* 0x00008000ff098424 */ /* 0x001fc800078e00ff */
[----:B------:R2:W-:Y:S02]  /*1b950*/  @!P0 SYNCS.ARRIVE.TRANS64 RZ, [R8+URZ+0x28850], R9 ;  /* 0x0288500908ff89a7 */ /* 0x0005e4000800003f */
[----:B--2---:R-:W-:-:S04]  /*1b960*/  PRMT R9, R10, 0x9910, RZ ;  /* 0x000099100a097816 */ /* 0x004fc800000000ff */
[----:B------:R-:W-:-:S13]  /*1b970*/  ISETP.NE.AND P0, PT, R9, 0x2, PT ;  /* 0x000000020900780c */ /* 0x000fda0003f05270 */
[----:B------:R-:W-:Y:S05]  /*1b980*/  @P0 BRA `(.L_x_8035) ;  /* 0x0000000000040947 */ /* 0x000fea0003800000 */
[----:B------:R-:W-:Y:S01]  /*1b990*/  BPT.TRAP 0x1 ;  /* 0x000000040000795c */ /* 0x000fe20000300000 */
.L_x_8035:
[----:B------:R-:W2:Y:S02]  /*1b9a0*/  LDL R9, [R1+0x14] ;  /* 0x0000140001097983 */ /* 0x000ea40000100800 */
[----:B--2---:R-:W-:-:S13]  /*1b9b0*/  LOP3.LUT P0, RZ, R9, 0x40, RZ, 0xc0, !PT ;  /* 0x0000004009ff7812 */ /* 0x004fda000780c0ff */
[----:B------:R-:W-:Y:S05]  /*1b9c0*/  @P0 BRA `(.L_x_8036) ;  /* 0x0000000000040947 */ /* 0x000fea0003800000 */
[----:B------:R-:W-:Y:S01]  /*1b9d0*/  BPT.TRAP 0x1 ;  /* 0x000000040000795c */ /* 0x000fe20000300000 */
.L_x_8036:
        /* <DEDUP_REMOVED lines=29> */
.L_x_8030:
[----:B------:R-:W-:Y:S05]  /*1bbb0*/  BSYNC B2 ;  /* 0x0000000000027941 */ /* 0x000fea0003800000 */
.L_x_8029:
[----:B------:R-:W2:Y:S04]  /*1bbc0*/  LDL.LU R3, [R1+0x20] ;  /* 0x0000200001037983 */ /* 0x000ea80000300800 */
[----:B------:R0:W-:Y:S04]  /*1bbd0*/  STL [R1], R12 ;  /* 0x0000000c01007387 */ /* 0x0001e80000100800 */
[----:B------:R0:W-:Y:S02]  /*1bbe0*/  STL [R1+0x8], R13 ;  /* 0x0000080d01007387 */ /* 0x0001e40000100800 */
[----:B0-2---:R-:W-:-:S07]  /*1bbf0*/  VIADD R7, R3, 0xfffffffd ;  /* 0xfffffffd03077836 */ /* 0x005fce0000000000 */
.L_x_8028:
[----:B------:R-:W-:Y:S05]  /*1bc00*/  BSYNC B1 ;  /* 0x0000000000017941 */ /* 0x000fea0003800000 */
.L_x_8027:
[----:B------:R-:W-:-:S13]  /*1bc10*/  ISETP.NE.AND P0, PT, R2, RZ, PT ;  /* 0x000000ff0200720c */ /* 0x000fda0003f05270 */
[----:B------:R-:W-:Y:S05]  /*1bc20*/  @!P0 BRA `(.L_x_8026) ;  /* 0x0000000c00f48947 */ /* 0x000fea0003800000 */
[----:B------:R-:W-:-:S07]  /*1bc30*/  IMAD.MOV.U32 R11, RZ, RZ, R6 ;  /* 0x000000ffff0b7224 */ /* 0x000fce00078e0006 */
.L_x_8053:
        /* <DEDUP_REMOVED lines=32> */
.L_x_8039:
[----:B------:R-:W1:Y:S01]  /*1be40*/  S2R R3, SR_CgaCtaId ;  /* 0x0000000000037919 */ /* 0x000e620000008800 */
[----:B------:R-:W-:-:S04]  /*1be50*/  MOV R2, 0x400 ;  /* 0x0000040000027802 */ /* 0x000fc80000000f00 */
[----:B-1----:R-:W-:Y:S02]  /*1be60*/  LEA R2, R3, R2, 0x18 ;  /* 0x0000000203027211 */ /* 0x002fe400078ec0ff */
[----:B------:R-:W-:-:S03]  /*1be70*/  SHF.L.U32 R3, R9, 0x1f, RZ ;  /* 0x0000001f09037819 */ /* 0x000fc600000006ff */
[----:B------:R-:W-:-:S04]  /*1be80*/  IMAD R2, R8, 0x8, R2 ;  /* 0x0000000808027824 */ /* 0x000fc800078e0202 */
[----:B------:R-:W1:Y:S02]  /*1be90*/  SYNCS.PHASECHK.TRANS64.TRYWAIT P0, [R2+URZ+0x28840], R3 ;  /* 0x02884003020075a7 */ /* 0x000e64000800017f */
[----:B-1----:R-:W-:Y:S05]  /*1bea0*/  @!P0 BRA `(.L_x_8040) ;  /* 0x0000004000148947 */ /* 0x002fea0003800000 */
.L_x_8212:
        /* <DEDUP_REMOVED lines=11> */
.L_x_8041:
        /* <DEDUP_REMOVED lines=32> */
.L_x_8213:
        /* <DEDUP_REMOVED lines=10> */
.L_x_8043:
[----:B------:R-:W2:Y:S02]  /*1c200*/  LDL R3, [R1+0x14] ;  /* 0x0000140001037983 */ /* 0x000ea40000100800 */
[----:B--2---:R-:W-:-:S13]  /*1c210*/  LOP3.LUT P0, RZ, R3, 0x40, RZ, 0xc0, !PT ;  /* 0x0000004003ff7812 */ /* 0x004fda000780c0ff */
[----:B------:R-:W-:Y:S05]  /*1c220*/  @P0 BRA `(.L_x_8044) ;  /* 0x0000000000040947 */ /* 0x000fea0003800000 */
[----:B------:R-:W-:Y:S01]  /*1c230*/  BPT.TRAP 0x1 ;  /* 0x000000040000795c */ /* 0x000fe20000300000 */
.L_x_8044:
        /* <DEDUP_REMOVED lines=29> */
.L_x_8038:
[----:B------:R-:W-:Y:S05]  /*1c410*/  BSYNC B1 ;  /* 0x0000000000017941 */ /* 0x000fea0003800000 */
.L_x_8037:
        /* <DEDUP_REMOVED lines=31> */
.L_x_8047:
[----:B------:R-:W2:Y:S01]  /*1c610*/  S2R R3, SR_CgaCtaId ;  /* 0x0000000000037919 */ /* 0x000ea20000008800 */
[----:B------:R-:W-:-:S04]  /*1c620*/  MOV R2, 0x400 ;  /* 0x0000040000027802 */ /* 0x000fc80000000f00 */
[----:B--2---:R-:W-:Y:S02]  /*1c630*/  LEA R2, R3, R2, 0x18 ;  /* 0x0000000203027211 */ /* 0x004fe400078ec0ff */
[----:B------:R-:W-:-:S03]  /*1c640*/  SHF.L.U32 R3, R14, 0x1f, RZ ;  /* 0x0000001f0e037819 */ /* 0x000fc600000006ff */
[----:B------:R-:W-:-:S04]  /*1c650*/  IMAD R2, R15, 0x8, R2 ;  /* 0x000000080f027824 */ /* 0x000fc800078e0202 */
[----:B------:R-:W2:Y:S02]  /*1c660*/  SYNCS.PHASECHK.TRANS64.TRYWAIT P0, [R2+URZ+0x28840], R3 ;  /* 0x02884003020075a7 */ /* 0x000ea4000800017f */
[----:B--2---:R-:W-:Y:S05]  /*1c670*/  @!P0 BRA `(.L_x_8048) ;  /* 0x0000003800488947 */ /* 0x004fea0003800000 */
.L_x_8214:
        /* <DEDUP_REMOVED lines=11> */
.L_x_8049:
        /* <DEDUP_REMOVED lines=31> */
.L_x_8215:
[----:B------:R-:W2:Y:S01]  /*1c920*/  LDL R12, [R1+0x2c] ;  /* 0x00002c00010c7983 */ /* 0x000ea20000100800 */
[----:B------:R-:W1:Y:S02]  /*1c930*/  S2R R3, SR_TID.X ;  /* 0x0000000000037919 */ /* 0x000e640000002100 */
[----:B-1----:R-:W-:-:S04]  /*1c940*/  LOP3.LUT R3, R3, 0x7f, RZ, 0xc0, !PT ;  /* 0x0000007f03037812 */ /* 0x002fc800078ec0ff */
[----:B------:R-:W-:-:S13]  /*1c950*/  ISETP.NE.AND P0, PT, R3, RZ, PT ;  /* 0x000000ff0300720c */ /* 0x000fda0003f05270 */
[----:B------:R-:W-:-:S04]  /*1c960*/  @!P0 IMAD.MOV.U32 R3, RZ, RZ, 0x8000 ;  /* 0x00008000ff038424 */ /* 0x000fc800078e00ff */
[----:B------:R2:W-:Y:S02]  /*1c970*/  @!P0 SYNCS.ARRIVE.TRANS64 RZ, [R2+URZ+0x28850], R3 ;  /* 0x0288500302ff89a7 */ /* 0x0005e4000800003f */
[----:B--2---:R-:W-:-:S04]  /*1c980*/  PRMT R3, R12, 0x9910, RZ ;  /* 0x000099100c037816 */ /* 0x004fc800000000ff */
[----:B------:R-:W-:-:S13]  /*1c990*/  ISETP.NE.AND P0, PT, R3, 0x2, PT ;  /* 0x000000020300780c */ /* 0x000fda0003f05270 */
[----:B------:R-:W-:Y:S05]  /*1c9a0*/  @P0 BRA `(.L_x_8051) ;  /* 0x0000000000040947 */ /* 0x000fea0003800000 */
[----:B------:R-:W-:Y:S01]  /*1c9b0*/  BPT.TRAP 0x1 ;  /* 0x000000040000795c */ /* 0x000fe20000300000 */
.L_x_8051:
[----:B------:R-:W2:Y:S02]  /*1c9c0*/  LDL R3, [R1+0x14] ;  /* 0x0000140001037983 */ /* 0x000ea40000100800 */
[----:B--2---:R-:W-:-:S13]  /*1c9d0*/  LOP3.LUT P0, RZ, R3, 0x40, RZ, 0xc0, !PT ;  /* 0x0000004003ff7812 */ /* 0x004fda000780c0ff */
[----:B------:R-:W-:Y:S05]  /*1c9e0*/  @P0 BRA `(.L_x_8052) ;  /* 0x0000000000040947 */ /* 0x000fea0003800000 */
[----:B------:R-:W-:Y:S01]  /*1c9f0*/  BPT.TRAP 0x1 ;  /* 0x000000040000795c */ /* 0x000fe20000300000 */
.L_x_8052:
        /* <DEDUP_REMOVED lines=28> */
.L_x_8046:
[----:B------:R-:W-:Y:S05]  /*1cbc0*/  BSYNC B1 ;  /* 0x0000000000017941 */ /* 0x000fea0003800000 */
.L_x_8045:
[C---:B------:R-:W-:Y:S01]  /*1cbd0*/  ISETP.GT.AND P0, PT, R7.reuse, 0x1, PT ;  /* 0x000000010700780c */ /* 0x040fe20003f04270 */
[----:B------:R-:W-:-:S12]  /*1cbe0*/  VIADD R7, R7, 0xfffffffe ;  /* 0xfffffffe07077836 */ /* 0x000fd80000000000 */
[----:B------:R-:W-:Y:S05]  /*1cbf0*/  @P0 BRA `(.L_x_8053) ;  /* 0xfffffff000100947 */ /* 0x000fea000383ffff */
.L_x_8026:
[----:B------:R-:W-:Y:S05]  /*1cc00*/  BSYNC B0 ;  /* 0x0000000000007941 */ /* 0x000fea0003800000 */
.L_x_8025:
[----:B------:R-:W1:Y:S01]  /*1cc10*/  S2R R2, SR_TID.X ;  /* 0x0000000000027919 */ /* 0x000e620000002100 */
[----:B------:R-:W-:Y:S01]  /*1cc20*/  BSSY B0, `(.L_x_8054) ;  /* 0x0000010000007945 */ /* 0x000fe20003800000 */
[----:B-1----:R-:W-:-:S04]  /*1cc30*/  LOP3.LUT R2, R2, 0x1f, RZ, 0xc0, !PT ;  /* 0x0000001f02027812 */ /* 0x002fc800078ec0ff */
[----:B------:R-:W-:-:S13]  /*1cc40*/  ISETP.NE.AND P0, PT, R2, RZ, PT ;  /* 0x000000ff0200720c */ /* 0x000fda0003f05270 */
[----:B------:R-:W-:Y:S05]  /*1cc50*/  @P0 BRA `(.L_x_8055) ;  /* 0x0000000000300947 */ /* 0x000fea0003800000 */
[----:B------:R-:W1:Y:S01]  /*1cc60*/  S2R R3, SR_LANEID ;  /* 0x0000000000037919 */ /* 0x000e620000000000 */
[----:B------:R-:W-:Y:S02]  /*1cc70*/  VOTEU.ANY UR4, UPT, PT ;  /* 0x0000000000047886 */ /* 0x000fe400038e0100 */
[----:B------:R-:W1:Y:S08]  /*1cc80*/  FLO.U32 R0, UR4 ;  /* 0x0000000400007d00 */ /* 0x000e7000080e0000 */
[----:B------:R-:W2:Y:S01]  /*1cc90*/  POPC R7, UR4 ;  /* 0x0000000400077d09 */ /* 0x000ea20008000000 */
[----:B-1----:R-:W-:-:S02]  /*1cca0*/  ISETP.EQ.U32.AND P0, PT, R0, R3, PT ;  /* 0x000000030000720c */ /* 0x002fc40003f02070 */
[----:B------:R-:W2:Y:S11]  /*1ccb0*/  LDC.64 R2, c[0x0][0xc38] ;  /* 0x00030e00ff027b82 */ /* 0x000eb60000000a00 */
[----:B--2---:R-:W2:Y:S01]  /*1ccc0*/  @P0 ATOMG.E.ADD.STRONG.GPU PT, R3, desc[UR40][R2.64], R7 ;  /* 0x00000007020309a8 */ /* 0x004ea200081ee1e8 */
[----:B------:R-:W1:Y:S02]  /*1ccd0*/  S2R R8, SR_LTMASK ;  /* 0x0000000000087919 */ /* 0x000e640000003900 */
[----:B-1----:R-:W-:-:S04]  /*1cce0*/  LOP3.LUT R8, R8, UR4, RZ, 0xc0, !PT ;  /* 0x0000000408087c12 */ /* 0x002fc8000f8ec0ff */
[----:B------:R-:W1:Y:S01]  /*1ccf0*/  POPC R9, R8 ;  /* 0x0000000800097309 */ /* 0x000e620000000000 */
[----:B--2---:R-:W1:Y:S02]  /*1cd00*/  SHFL.IDX PT, R0, R3, R0, 0x1f ;  /* 0x00001f0003007589 */ /* 0x004e6400000e0000 */
[----:B-1----:R-:W-:-:S07]  /*1cd10*/  IADD3 R16, R0, UR36, R9 ;  /* 0x0000002400107c10 */ /* 0x002fce000fffe009 */
.L_x_8055:
[----:B------:R-:W-:Y:S05]  /*1cd20*/  BSYNC B0 ;  /* 0x0000000000007941 */ /* 0x000fea0003800000 */
.L_x_8054:
        /* <DEDUP_REMOVED lines=11> */
.L_x_8216:
[----:B------:R-:W2:Y:S01]  /*1cde0*/  LDL R2, [R1+0x2c] ;  /* 0x00002c0001027983 */ /* 0x000ea20000100800 */
[----:B------:R-:W3:Y:S02]  /*1cdf0*/  S2R R7, SR_TID.X ;  /* 0x0000000000077919 */ /* 0x000ee40000002100 */
[----:B---3--:R-:W-:-:S04]  /*1ce00*/  LOP3.LUT R7, R7, 0x7f, RZ, 0xc0, !PT ;  /* 0x0000007f07077812 */ /* 0x008fc800078ec0ff */
[----:B------:R-:W-:-:S13]  /*1ce10*/  ISETP.NE.AND P0, PT, R7, RZ, PT ;  /* 0x000000ff0700720c */ /* 0x000fda0003f05270 */
[----:B-1----:R-:W-:-:S04]  /*1ce20*/  @!P0 IMAD.MOV.U32 R3, RZ, RZ, 0x8000 ;  /* 0x00008000ff038424 */ /* 0x002fc800078e00ff */
[----:B------:R1:W-:Y:S01]  /*1ce30*/  @!P0 SYNCS.ARRIVE.TRANS64 RZ, [R0+URZ+0x28850], R3 ;  /* 0x0288500300ff89a7 */ /* 0x0003e2000800003f */
[----:B--2---:R-:W-:-:S04]  /*1ce40*/  PRMT R2, R2, 0x9910, RZ ;  /* 0x0000991002027816 */ /* 0x004fc800000000ff */
[----:B------:R-:W-:-:S13]  /*1ce50*/  ISETP.NE.AND P0, PT, R2, 0x2, PT ;  /* 0x000000020200780c */ /* 0x000fda0003f05270 */
[----:B-1----:R-:W-:Y:S05]  /*1ce60*/  @P0 BRA `(.L_x_8059) ;  /* 0x0000000000040947 */ /* 0x002fea0003800000 */
[----:B------:R-:W-:Y:S01]  /*1ce70*/  BPT.TRAP 0x1 ;  /* 0x000000040000795c */ /* 0x000fe20000300000 */
.L_x_8059:
[----:B------:R-:W2:Y:S02]  /*1ce80*/  LDL R2, [R1+0x14] ;  /* 0x0000140001027983 */ /* 0x000ea40000100800 */
[----:B--2---:R-:W-:-:S13]  /*1ce90*/  LOP3.LUT P0, RZ, R2, 0x40, RZ, 0xc0, !PT ;  /* 0x0000004002ff7812 */ /* 0x004fda000780c0ff */
[----:B------:R-:W-:Y:S05]  /*1cea0*/  @P0 BRA `(.L_x_8060) ;  /* 0x0000000000040947 */ /* 0x000fea0003800000 */
[----:B------:R-:W-:Y:S01]  /*1ceb0*/  BPT.TRAP 0x1 ;  /* 0x000000040000795c */ /* 0x000fe20000300000 */
.L_x_8060:
        /* <DEDUP_REMOVED lines=27> */
.L_x_8057:
[----:B------:R-:W-:Y:S05]  /*1d070*/  BSYNC B0 ;  /* 0x0000000000007941 */ /* 0x000fea0003800000 */
.L_x_8056:
        /* <DEDUP_REMOVED lines=9> */
.L_x_8011:
[----:B------:R-:W-:Y:S05]  /*1d110*/  BSYNC B6 ;  /* 0x0000000000067941 */ /* 0x000fea0003800000 */
.L_x_8009:
[----:B------:R-:W-:-:S03]  /*1d120*/  UMOV UR4, 0xffffffff ;  /* 0xffffffff00047882 */ /* 0x000fc60000000000 */
[----:B------:R-:W-:Y:S05]  /*1d130*/  BRA.DIV UR4, `(.L_x_8061) ;  /* 0x0000002e04d47947 */ /* 0x000fea000b800000 */
[----:B------:R2:W3:Y:S04]  /*1d140*/  SHFL.IDX PT, R4, R16, RZ, 0x1f ;  /* 0x00001fff10047589 */ /* 0x0004e800000e0000 */
[----:B------:R2:W4:Y:S02]  /*1d150*/  SHFL.IDX PT, R6, R16, 0x1, 0x1f ;  /* 0x00201f0010067f89 */ /* 0x00052400000e0000 */
.L_x_8220:
[----:B------:R-:W5:Y:S01]  /*1d160*/  S2R R9, SR_TID.X ;  /* 0x0000000000097919 */ /* 0x000f620000002100 */
[----:B------:R-:W-:Y:S01]  /*1d170*/  ULDC UR4, c[0x0][0xc14] ;  /* 0x0003050000047ab9 */ /* 0x000fe20000000800 */
[----:B------:R-:W-:Y:S01]  /*1d180*/  BSSY B0, `(.L_x_8062) ;  /* 0x000000b000007945 */ /* 0x000fe20003800000 */
[----:B-1----:R-:W-:Y:S02]  /*1d190*/  IMAD.U32 R0, RZ, RZ, UR4 ;  /* 0x00000004ff007e24 */ /* 0x002fe4000f8e00ff */
[----:B------:R-:W-:Y:S01]  /*1d1a0*/  IMAD.MOV.U32 R3, RZ, RZ, RZ ;  /* 0x000000ffff037224 */ /* 0x000fe200078e00ff */
[----:B-----5:R-:W-:-:S04]  /*1d1b0*/  LOP3.LUT R9, R9, 0x1f, RZ, 0xc0, !PT ;  /* 0x0000001f09097812 */ /* 0x020fc800078ec0ff */
[C---:B------:R-:W-:Y:S01]  /*1d1c0*/  ISETP.NE.AND P0, PT, R9.reuse, 0x1f, PT ;  /* 0x0000001f0900780c */ /* 0x040fe20003f05270 */
[----:B------:R-:W-:-:S05]  /*1d1d0*/  IMAD.IADD R5, R9, 0x1, R19 ;  /* 0x0000000109057824 */ /* 0x000fca00078e0213 */
[----:B------:R-:W-:-:S13]  /*1d1e0*/  ISETP.GE.OR P0, PT, R5, R0, !P0 ;  /* 0x000000000500720c */ /* 0x000fda0004706670 */
[----:B------:R-:W-:Y:S05]  /*1d1f0*/  @P0 BRA `(.L_x_8063) ;  /* 0x00000000000c0947 */ /* 0x000fea0003800000 */
[----:B------:R-:W1:Y:S02]  /*1d200*/  LDC.64 R2, c[0x0][0xc58] ;  /* 0x00031600ff027b82 */ /* 0x000e640000000a00 */
[----:B-1----:R-:W-:-:S06]  /*1d210*/  IMAD.WIDE R2, R5, 0x4, R2 ;  /* 0x0000000405027825 */ /* 0x002fcc00078e0202 */
[----:B------:R1:W5:Y:S02]  /*1d220*/  LDG.E R3, desc[UR40][R2.64] ;  /* 0x0000002802037981 */ /* 0x000364000c1e1900 */
.L_x_8063:
[----:B------:R-:W-:Y:S05]  /*1d230*/  BSYNC B0 ;  /* 0x0000000000007941 */ /* 0x000fea0003800000 */
.L_x_8062:
        /* <DEDUP_REMOVED lines=21> */
[----:B-1----:R-:W-:-:S05]  /*1d390*/  IMAD.IADD R2, R8, 0x1, R9 ;  /* 0x0000000108027824 */ /* 0x002fca00078e0209 */
[----:B------:R0:W1:Y:S02]  /*1d3a0*/  SHFL.IDX PT, R14, R2, 0x1f, 0x1f ;  /* 0x03e01f00020e7f89 */ /* 0x00006400000e0000 */
.L_x_8228:
[----:B------:R-:W-:Y:S02]  /*1d3b0*/  ULDC UR4, c[0x0][0xc10] ;  /* 0x0003040000047ab9 */ /* 0x000fe40000000800 */
[----:B------:R-:W-:-:S04]  /*1d3c0*/  IMAD.U32 R5, RZ, RZ, UR4 ;  /* 0x00000004ff057e24 */ /* 0x000fc8000f8e00ff */
[----:B-1----:R-:W-:-:S04]  /*1d3d0*/  IMAD R9, R14, R5, RZ ;  /* 0x000000050e097224 */ /* 0x002fc800078e02ff */
[----:B----4-:R-:W-:-:S05]  /*1d3e0*/  IMAD.IADD R6, R6, 0x1, R9 ;  /* 0x0000000106067824 */ /* 0x010fca00078e0209 */
[----:B---3--:R-:W-:-:S13]  /*1d3f0*/  ISETP.GT.AND P0, PT, R6, R4, PT ;  /* 0x000000040600720c */ /* 0x008fda0003f04270 */
[----:B------:R-:W-:Y:S05]  /*1d400*/  @P0 BRA `(.L_x_8065) ;  /* 0x0000000000b40947 */ /* 0x000fea0003800000 */
[----:B------:R-:W1:Y:S02]  /*1d410*/  LDC R0, c[0x0][0xc14] ;  /* 0x00030500ff007b82 */ /* 0x000e640000000800 */
.L_x_8070:
        /* <DEDUP_REMOVED lines=14> */
.L_x_8068:
[----:B------:R-:W-:Y:S05]  /*1d500*/  BSYNC B0 ;  /* 0x0000000000007941 */ /* 0x000fea0003800000 */
.L_x_8067:
[----:B------:R-:W-:-:S03]  /*1d510*/  UMOV UR4, 0xffffffff ;  /* 0xffffffff00047882 */ /* 0x000fc60000000000 */
[----:B------:R-:W-:Y:S05]  /*1d520*/  BRA.DIV UR4, `(.L_x_8069) ;  /* 0x0000002e04f47947 */ /* 0x000fea000b800000 */
[----:B-----5:R-:W0:Y:S01]  /*1d530*/  SHFL.UP PT, R14, R3, 0x1, RZ ;  /* 0x04200000030e7989 */ /* 0x020e2200000e00ff */
[C---:B------:R-:W-:Y:S02]  /*1d540*/  ISETP.NE.AND P0, PT, R7.reuse, RZ, PT ;  /* 0x000000ff0700720c */ /* 0x040fe40003f05270 */
[C---:B------:R-:W-:Y:S02]  /*1d550*/  ISETP.GE.U32.AND P1, PT, R7.reuse, 0x2, PT ;  /* 0x000000020700780c */ /* 0x040fe40003f26070 */
        /* <DEDUP_REMOVED lines=18> */
.L_x_8236:
[----:B------:R-:W-:Y:S02]  /*1d680*/  ULDC UR4, c[0x0][0xc10] ;  /* 0x0003040000047ab9 */ /* 0x000fe40000000800 */
[----:B------:R-:W-:-:S04]  /*1d690*/  IMAD.U32 R5, RZ, RZ, UR4 ;  /* 0x00000004ff057e24 */ /* 0x000fc8000f8e00ff */
[----:B-1----:R-:W-:-:S04]  /*1d6a0*/  IMAD R9, R14, R5, RZ ;  /* 0x000000050e097224 */ /* 0x002fc800078e02ff */
[----:B------:R-:W-:-:S05]  /*1d6b0*/  IMAD.IADD R6, R9, 0x1, R6 ;  /* 0x0000000109067824 */ /* 0x000fca00078e0206 */
[----:B------:R-:W-:-:S13]  /*1d6c0*/  ISETP.GT.AND P0, PT, R6, R4, PT ;  /* 0x000000040600720c */ /* 0x000fda0003f04270 */
[----:B------:R-:W-:Y:S05]  /*1d6d0*/  @!P0 BRA `(.L_x_8070) ;  /* 0xfffffffc00508947 */ /* 0x000fea000383ffff */
.L_x_8065:
[----:B------:R-:W-:Y:S01]  /*1d6e0*/  IMAD.IADD R9, R6, 0x1, -R9 ;  /* 0x0000000106097824 */ /* 0x000fe200078e0a09 */
[----:B------:R-:W-:-:S03]  /*1d6f0*/  UMOV UR4, 0xffffffff ;  /* 0xffffffff00047882 */ /* 0x000fc60000000000 */
[----:B------:R-:W-:-:S05]  /*1d700*/  IMAD R7, R2, R5, R9 ;  /* 0x0000000502077224 */ /* 0x000fca00078e0209 */
[----:B------:R-:W-:Y:S01]  /*1d710*/  ISETP.GT.AND P6, PT, R7, R4, PT ;  /* 0x000000040700720c */ /* 0x000fe20003fc4270 */
[----:B------:R-:W-:-:S12]  /*1d720*/  BRA.DIV UR4, `(.L_x_8071) ;  /* 0x0000003204487947 */ /* 0x000fd8000b800000 */
[----:B------:R-:W-:-:S04]  /*1d730*/  VOTE.ANY R6, PT, !P6 ;  /* 0x0000000000067806 */ /* 0x000fc800070e0100 */
[----:B------:R-:W1:Y:S02]  /*1d740*/  POPC R7, R6 ;  /* 0x0000000600077309 */ /* 0x000e640000000000 */
[----:B-1----:R1:W3:Y:S02]  /*1d750*/  SHFL.IDX PT, R17, R3, R7, 0x1f ;  /* 0x00001f0703117589 */ /* 0x0022e400000e0000 */
.L_x_8240:
[----:B------:R-:W-:Y:S01]  /*1d760*/  ISETP.NE.AND P0, PT, R6, RZ, PT ;  /* 0x000000ff0600720c */ /* 0x000fe20003f05270 */
[----:B--2---:R-:W-:-:S12]  /*1d770*/  IMAD.MOV.U32 R16, RZ, RZ, RZ ;  /* 0x000000ffff107224 */ /* 0x004fd800078e00ff */
[----:B------:R-:W-:Y:S05]  /*1d780*/  @!P0 BRA `(.L_x_8072) ;  /* 0x0000000000108947 */ /* 0x000fea0003800000 */
[----:B------:R-:W-:Y:S01]  /*1d790*/  UMOV UR4, 0xffffffff ;  /* 0xffffffff00047882 */ /* 0x000fe20000000000 */
[----:B------:R-:W-:Y:S02]  /*1d7a0*/  VIADD R12, R7, 0xffffffff ;  /* 0xffffffff070c7836 */ /* 0x000fe40000000000 */
[----:B------:R-:W-:Y:S05]  /*1d7b0*/  BRA.DIV UR4, `(.L_x_8073) ;  /* 0x00000032046c7947 */ /* 0x000fea000b800000 */
[----:B------:R2:W4:Y:S02]  /*1d7c0*/  SHFL.IDX PT, R16, R2, R12, 0x1f ;  /* 0x00001f0c02107589 */ /* 0x00052400000e0000 */
.L_x_8072:
[----:B012---:R-:W0:Y:S01]  /*1d7d0*/  LDC.64 R2, c[0x0][0xc68] ;  /* 0x00031a00ff027b82 */ /* 0x007e220000000a00 */
[----:B------:R-:W-:-:S04]  /*1d7e0*/  IMAD.IADD R19, R7, 0x1, R19 ;  /* 0x0000000107137824 */ /* 0x000fc800078e0213 */
[----:B0-----:R-:W-:-:S05]  /*1d7f0*/  IMAD.WIDE R2, R19, 0x4, R2 ;  /* 0x0000000413027825 */ /* 0x001fca00078e0202 */
[----:B------:R-:W3:Y:S01]  /*1d800*/  LDG.E R7, desc[UR40][R2.64] ;  /* 0x0000002802077981 */ /* 0x000ee2000c1e1900 */
[----:B----4-:R-:W-:Y:S02]  /*1d810*/  IMAD R16, R16, R5, R9 ;  /* 0x0000000510107224 */ /* 0x010fe400078e0209 */
[----:B---3--:R-:W-:-:S05]  /*1d820*/  IMAD R6, R17, R7, RZ ;  /* 0x0000000711067224 */ /* 0x008fca00078e02ff */
        /* <DEDUP_REMOVED lines=61> */
.L_x_8066:
[----:B------:R-:W-:Y:S01]  /*1dc00*/  UMOV UR4, URZ ;  /* 0x0000003f00047c82 */ /* 0x000fe20008000000 */
[----:B------:R-:W-:Y:S01]  /*1dc10*/  UMOV UR5, URZ ;  /* 0x0000003f00057c82 */ /* 0x000fe20008000000 */
[----:B------:R-:W-:Y:S01]  /*1dc20*/  ULDC UR6, c[0x0][0xc14] ;  /* 0x0003050000067ab9 */ /* 0x000fe20000000800 */
[----:B--2---:R-:W-:Y:S02]  /*1dc30*/  IMAD.MOV.U32 R16, RZ, RZ, R4 ;  /* 0x000000ffff107224 */ /* 0x004fe400078e0004 */
[----:B------:R-:W-:Y:S02]  /*1dc40*/  IMAD.U32 R17, RZ, RZ, UR4 ;  /* 0x00000004ff117e24 */ /* 0x000fe4000f8e00ff */
[----:B------:R-:W-:Y:S02]  /*1dc50*/  IMAD.U32 R18, RZ, RZ, UR5 ;  /* 0x00000005ff127e24 */ /* 0x000fe4000f8e00ff */
[----:B------:R-:W-:-:S07]  /*1dc60*/  IMAD.U32 R19, RZ, RZ, UR6 ;  /* 0x00000006ff137e24 */ /* 0x000fce000f8e00ff */
.L_x_8074:
        /* <DEDUP_REMOVED lines=12> */
.L_x_7986:
[----:B-1----:R-:W2:Y:S01]  /*1dd30*/  LDL.LU R0, [R1+0x34] ;  /* 0x0000340001007983 */ /* 0x002ea20000300800 */
[----:B------:R-:W-:Y:S01]  /*1dd40*/  BSSY B0, `(.L_x_8076) ;  /* 0x000000b000007945 */ /* 0x000fe20003800000 */
[----:B------:R-:W1:Y:S01]  /*1dd50*/  S2R R5, SR_CgaCtaId ;  /* 0x0000000000057919 */ /* 0x000e620000008800 */
[----:B--2---:R-:W-:-:S05]  /*1dd60*/  VIADD R0, R0, 0x1 ;  /* 0x0000000100007836 */ /* 0x004fca0000000000 */
[----:B---3--:R-:W-:-:S04]  /*1dd70*/  LEA.HI R2, R0, R0, RZ, 0x1 ;  /* 0x0000000000027211 */ /* 0x008fc800078f08ff */
[----:B------:R-:W-:-:S05]  /*1dd80*/  LOP3.LUT R3, R2, 0xfffffffe, RZ, 0xc0, !PT ;  /* 0xfffffffe02037812 */ /* 0x000fca00078ec0ff */
[----:B------:R-:W-:Y:S01]  /*1dd90*/  IMAD.IADD R3, R0, 0x1, -R3 ;  /* 0x0000000100037824 */ /* 0x000fe200078e0a03 */
[----:B------:R-:W-:-:S04]  /*1dda0*/  MOV R0, 0x400 ;  /* 0x0000040000007802 */ /* 0x000fc80000000f00 */
[----:B-1----:R-:W-:Y:S02]  /*1ddb0*/  LEA R0, R5, R0, 0x18 ;  /* 0x0000000005007211 */ /* 0x002fe400078ec0ff */
[----:B------:R-:W-:-:S04]  /*1ddc0*/  SHF.L.U32 R3, R3, 0x1f, RZ ;  /* 0x0000001f03037819 */ /* 0x000fc800000006ff */
[----:B------:R-:W1:Y:S02]  /*1ddd0*/  SYNCS.PHASECHK.TRANS64.TRYWAIT P0, [R0+URZ+0x28820], R3 ;  /* 0x02882003000075a7 */ /* 0x000e64000800017f */
[----:B-1----:R-:W-:Y:S05]  /*1dde0*/  @!P0 BRA `(.L_x_8077) ;  /* 0x0000002c00088947 */ /* 0x002fea0003800000 */
.L_x_8243:
[----:B------:R-:W-:Y:S05]  /*1ddf0*/  BSYNC B0 ;  /* 0x0000000000007941 */ /* 0x000fea0003800000 */
.L_x_8076:
[----:B------:R-:W-:-:S03]  /*1de00*/  UMOV UR4, 0xffffffff ;  /* 0xffffffff00047882 */ /* 0x000fc60000000000 */
[----:B------:R-:W-:Y:S05]  /*1de10*/  BRA.DIV UR4, `(.L_x_8078) ;  /* 0x0000002e04107947 */ /* 0x000fea000b800000 */
[----:B------:R-:W2:Y:S02]  /*1de20*/  S2R R2, SR_TID.X ;  /* 0x0000000000027919 */ /* 0x000ea40000002100 */
[----:B--2---:R-:W-:-:S04]  /*1de30*/  SHF.R.U32.HI R2, RZ, 0x5, R2 ;  /* 0x00000005ff027819 */ /* 0x004fc80000011602 */
[----:B------:R-:W-:-:S05]  /*1de40*/  LOP3.LUT R2, R2, 0x3, RZ, 0xc0, !PT ;  /* 0x0000000302027812 */ /* 0x000fca00078ec0ff */
[----:B------:R2:W3:Y:S02]  /*1de50*/  SHFL.IDX PT, R14, R2, RZ, 0x1f ;  /* 0x00001fff020e7589 */ /* 0x0004e400000e0000 */
.L_x_8246:
[----:B---3--:R-:W-:-:S13]  /*1de60*/  ISETP.NE.AND P0, PT, R14, RZ, PT ;  /* 0x000000ff0e00720c */ /* 0x008fda0003f05270 */
[----:B------:R-:W-:Y:S05]  /*1de70*/  @P0 BRA `(.L_x_7757) ;  /* 0x0000000000940947 */ /* 0x000fea0003800000 */
[----:B------:R-:W-:-:S03]  /*1de80*/  UMOV UR4, 0xffffffff ;  /* 0xffffffff00047882 */ /* 0x000fc60000000000 */
[----:B------:R-:W-:Y:S05]  /*1de90*/  BRA.DIV UR4, `(.L_x_8079) ;  /* 0x0000002e04247947 */ /* 0x000fea000b800000 */
[----:B------:R-:W-:-:S13]  /*1dea0*/  ELECT P6, URZ, PT ;  /* 0x00000000003f782f */ /* 0x000fda00038c0000 */
.L_x_8249:
[----:B------:R-:W-:Y:S05]  /*1deb0*/  @!P6 BRA `(.L_x_7757) ;  /* 0x000000000084e947 */ /* 0x000fea0003800000 */
[----:B--2---:R-:W2:Y:S02]  /*1dec0*/  LDL.LU R2, [R1+0x30] ;  /* 0x0000300001027983 */ /* 0x004ea40000300800 */
[----:B--2---:R-:W-:-:S04]  /*1ded0*/  LOP3.LUT R2, R2, 0x2, RZ, 0xfc, !PT ;  /* 0x0000000202027812 */ /* 0x004fc800078efcff */
[----:B------:R-:W-:-:S13]  /*1dee0*/  ISETP.NE.AND P2, PT, R2, 0x3, PT ;  /* 0x000000030200780c */ /* 0x000fda0003f45270 */
[----:B------:R-:W-:Y:S05]  /*1def0*/  @!P2 BRA `(.L_x_8080) ;  /* 0x000000000004a947 */ /* 0x000fea0003800000 */
[----:B------:R-:W-:Y:S01]  /*1df00*/  BPT.TRAP 0x1 ;  /* 0x000000040000795c */ /* 0x000fe20000300000 */
.L_x_8080:
        /* <DEDUP_REMOVED lines=14> */
.L_x_8250:
[----:B------:R-:W2:Y:S02]  /*1dff0*/  SYNCS.PHASECHK.TRANS64.TRYWAIT P0, [R7+URZ], R2 ;  /* 0x00000002070075a7 */ /* 0x000ea4000800017f */
[----:B--2---:R-:W-:Y:S05]  /*1e000*/  @!P0 BRA `(.L_x_8082) ;  /* 0x0000002800fc8947 */ /* 0x004fea0003800000 */
.L_x_8251:
[----:B------:R-:W-:Y:S05]  /*1e010*/  @!P2 BRA `(.L_x_8083) ;  /* 0x000000000004a947 */ /* 0x000fea0003800000 */
[----:B------:R-:W-:Y:S01]  /*1e020*/  BPT.TRAP 0x1 ;  /* 0x000000040000795c */ /* 0x000fe20000300000 */
.L_x_8083:
[----:B------:R-:W3:Y:S01]  /*1e030*/  LDL.LU R4, [R1] ;  /* 0x0000000001047983 */ /* 0x000ee20000300800 */
[----:B------:R-:W-:-:S04]  /*1e040*/  VIADD R0, R0, 0x28860 ;  /* 0x0002886000007836 */ /* 0x000fc80000000000 */
[----:B---3--:R-:W-:-:S04]  /*1e050*/  IMAD R4, R4, 0x8, R0 ;  /* 0x0000000804047824 */ /* 0x008fc800078e0200 */
[----:B------:R-:W3:Y:S02]  /*1e060*/  SYNCS.PHASECHK.TRANS64.TRYWAIT P0, [R4+URZ], R5 ;  /* 0x00000005040075a7 */ /* 0x000ee4000800017f */
[----:B---3--:R-:W-:Y:S05]  /*1e070*/  @!P0 BRA `(.L_x_8084) ;  /* 0x0000002800f48947 */ /* 0x008fea0003800000 */
.L_x_8252:
[----:B------:R-:W-:-:S07]  /*1e080*/  IMAD R3, R3, 0x8, R0 ;  /* 0x0000000803037824 */ /* 0x000fce00078e0200 */
.L_x_8085:
[----:B----4-:R4:W0:Y:S02]  /*1e090*/  SYNCS.PHASECHK.TRANS64.TRYWAIT P0, [R3+URZ], R2 ;  /* 0x00000002030075a7 */ /* 0x010824000800017f */
[----:B0-----:R-:W-:Y:S05]  /*1e0a0*/  @!P0 NANOSLEEP.SYNCS 0x989680 ;  /* 0x009896800000895d */ /* 0x001fea0003900000 */
[----:B------:R-:W0:Y:S02]  /*1e0b0*/  @!P0 SYNCS.PHASECHK.TRANS64 P0, [R3+URZ], R2 ;  /* 0x00000002030085a7 */ /* 0x000e24000800007f */
[----:B0-----:R-:W-:Y:S05]  /*1e0c0*/  @!P0 BRA `(.L_x_8085) ;  /* 0xfffffffc00f08947 */ /* 0x001fea000383ffff */
.L_x_7757:
[----:B------:R-:W-:Y:S05]  /*1e0d0*/  BSYNC B7 ;  /* 0x0000000000077941 */ /* 0x000fea0003800000 */
.L_x_7754:
[----:B------:R-:W-:Y:S05]  /*1e0e0*/  EXIT ;  /* 0x000000000000794d */ /* 0x000fea0003800000 */
.L_x_7779:
[----:B0-----:R0:W1:Y:S02]  /*1e0f0*/  SYNCS.PHASECHK.TRANS64.TRYWAIT P6, [R105+URZ+0x28890], R122 ;  /* 0x0288907a690075a7 */ /* 0x00106400080c017f */
[----:B-1----:R-:W-:Y:S05]  /*1e100*/  @!P6 NANOSLEEP.SYNCS 0x989680 ;  /* 0x009896800000e95d */ /* 0x002fea0003900000 */
[----:B------:R-:W1:Y:S02]  /*1e110*/  @!P6 SYNCS.PHASECHK.TRANS64 P6, [R105+URZ+0x28890], R122 ;  /* 0x0288907a6900e5a7 */ /* 0x000e6400080c007f */
[----:B-1----:R-:W-:Y:S05]  /*1e120*/  @!P6 BRA `(.L_x_7779) ;  /* 0xfffffffc00f0e947 */ /* 0x002fea000383ffff */
[----:B------:R-:W-:Y:S05]  /*1e130*/  BRA `(.L_x_8086) ;  /* 0xfffffe5000007947 */ /* 0x000fea000383ffff */
.L_x_7815:
[----:B0-----:R0:W1:Y:S02]  /*1e140*/  SYNCS.PHASECHK.TRANS64.TRYWAIT P4, [R105+URZ+0x28890], R122 ;  /* 0x0288907a690075a7 */ /* 0x001064000808017f */
[----:B-1----:R-:W-:Y:S05]  /*1e150*/  @!P4 NANOSLEEP.SYNCS 0x989680 ;  /* 0x009896800000c95d */ /* 0x002fea0003900000 */
[----:B------:R-:W1:Y:S02]  /*1e160*/  @!P4 SYNCS.PHASECHK.TRANS64 P4, [R105+URZ+0x28890], R122 ;  /* 0x0288907a6900c5a7 */ /* 0x000e64000808007f */
[----:B-1----:R-:W-:Y:S05]  /*1e170*/  @!P4 BRA `(.L_x_7815) ;  /* 0xfffffffc00f0c947 */ /* 0x002fea000383ffff */
[----:B------:R-:W-:Y:S05]  /*1e180*/  BRA `(.L_x_8087) ;  /* 0xfffffe7800207947 */ /* 0x000fea000383ffff */
.L_x_7832:
[----:B0-----:R0:W1:Y:S02]  /*1e190*/  SYNCS.PHASECHK.TRANS64.TRYWAIT P3, [R105+URZ+0x28890], R122 ;  /* 0x0288907a690075a7 */ /* 0x001064000806017f */
[----:B-1----:R-:W-:Y:S05]  /*1e1a0*/  @!P3 NANOSLEEP.SYNCS 0x989680 ;  /* 0x009896800000b95d */ /* 0x002fea0003900000 */
[----:B------:R-:W1:Y:S02]  /*1e1b0*/  @!P3 SYNCS.PHASECHK.TRANS64 P3, [R105+URZ+0x28890], R122 ;  /* 0x0288907a6900b5a7 */ /* 0x000e64000806007f */
[----:B-1----:R-:W-:Y:S05]  /*1e1c0*/  @!P3 BRA `(.L_x_7832) ;  /* 0xfffffffc00f0b947 */ /* 0x002fea000383ffff */
[----:B------:R-:W-:Y:S05]  /*1e1d0*/  BRA `(.L_x_8088) ;  /* 0xfffffe9800b87947 */ /* 0x000fea000383ffff */
.L_x_7842:
[----:B--2---:R2:W3:Y:S02]  /*1e1e0*/  SYNCS.PHASECHK.TRANS64.TRYWAIT P0, [R105+URZ+0x288b0], R122 ;  /* 0x0288b07a690075a7 */ /* 0x0044e4000800017f */
[----:B---3--:R-:W-:Y:S05]  /*1e1f0*/  @!P0 NANOSLEEP.SYNCS 0x989680 ;  /* 0x009896800000895d */ /* 0x008fea0003900000 */
[----:B------:R-:W3:Y:S02]  /*1e200*/  @!P0 SYNCS.PHASECHK.TRANS64 P0, [R105+URZ+0x288b0], R122 ;  /* 0x0288b07a690085a7 */ /* 0x000ee4000800007f */
[----:B---3--:R-:W-:Y:S05]  /*1e210*/  @!P0 BRA `(.L_x_7842) ;  /* 0xfffffffc00f08947 */ /* 0x008fea000383ffff */
[----:B------:R-:W-:Y:S05]  /*1e220*/  BRA `(.L_x_8089) ;  /* 0xfffffea000547947 */ /* 0x000fea000383ffff */
.L_x_7854:
        /* <DEDUP_REMOVED lines=8> */
.L_x_8091:
[----:B------:R-:W-:Y:S05]  /*1e2b0*/  BSYNC B0 ;  /* 0x0000000000007941 */ /* 0x000fea0003800000 */
.L_x_8090:
[----:B------:R-:W-:Y:S01]  /*1e2c0*/  IMAD.MOV.U32 R192, RZ, RZ, R14 ;  /* 0x000000ffffc07224 */ /* 0x000fe200078e000e */
[----:B------:R-:W-:Y:S06]  /*1e2d0*/  BRA `(.L_x_8092) ;  /* 0xfffffea8007c7947 */ /* 0x000fec000383ffff */
.L_x_7872:
[----:B------:R-:W-:Y:S01]  /*1e2e0*/  BSSY B1, `(.L_x_8093) ;  /* 0x0000008000017945 */ /* 0x000fe20003800000 */
[----:B------:R-:W-:Y:S02]  /*1e2f0*/  IMAD.MOV.U32 R13, RZ, RZ, R5 ;  /* 0x000000ffff0d7224 */ /* 0x000fe400078e0005 */
[----:B------:R-:W-:Y:S02]  /*1e300*/  IMAD.MOV.U32 R12, RZ, RZ, RZ ;  /* 0x000000ffff0c7224 */ /* 0x000fe400078e00ff */
[----:B------:R-:W-:Y:S02]  /*1e310*/  IMAD.MOV.U32 R11, RZ, RZ, 0x181f ;  /* 0x0000181fff0b7424 */ /* 0x000fe400078e00ff */
[----:B------:R-:W-:-:S07]  /*1e320*/  IMAD.MOV.U32 R15, RZ, RZ, -0x1 ;  /* 0xffffffffff0f7424 */ /* 0x000fce00078e00ff */
[----:B01---5:R-:W-:Y:S05]  /*1e330*/  WARPSYNC.COLLECTIVE R15, `(.L_x_8094) ;  /* 0x000000000f087348 */ /* 0x023fea0003c00000 */
[----:B------:R2:W3:Y:S02]  /*1e340*/  SHFL.IDX P6, R14, R13, R12, R11 ;  /* 0x0000000c0d0e7389 */ /* 0x0004e400000c000b */
[----:B0123-5:R-:W-:Y:S01]  /*1e350*/  ENDCOLLECTIVE ;  /* 0x000000000000791b */ /* 0x02ffe20003800000 */
.L_x_8094:
[----:B------:R-:W-:Y:S05]  /*1e360*/  BSYNC B1 ;  /* 0x0000000000017941 */ /* 0x000fea0003800000 */
.L_x_8093:
[----:B------:R-:W-:Y:S05]  /*1e370*/  BRA `(.L_x_8095) ;  /* 0xfffffeb800fc7947 */ /* 0x000fea000383ffff */
.L_x_7873:
        /* <DEDUP_REMOVED lines=8> */
.L_x_8097:
[----:B------:R-:W-:Y:S05]  /*1e400*/  BSYNC B1 ;  /* 0x0000000000017941 */ /* 0x000fea0003800000 */
.L_x_8096:
[----:B------:R-:W-:Y:S05]  /*1e410*/  BRA `(.L_x_8098) ;  /* 0xfffffeb800dc7947 */ /* 0x000fea000383ffff */
.L_x_7874:
        /* <DEDUP_REMOVED lines=8> */
.L_x_8100:
[----:B------:R-:W-:Y:S05]  /*1e4a0*/  BSYNC B1 ;  /* 0x0000000000017941 */ /* 0x000fea0003800000 */
.L_x_8099:
[----:B------:R-:W-:Y:S05]  /*1e4b0*/  BRA `(.L_x_8101) ;  /* 0xfffffeb800bc7947 */ /* 0x000fea000383ffff */
.L_x_7875:
        /* <DEDUP_REMOVED lines=8> */
.L_x_8103:
[----:B------:R-:W-:Y:S05]  /*1e540*/  BSYNC B1 ;  /* 0x0000000000017941 */ /* 0x000fea0003800000 */
.L_x_8102:
[----:B------:R-:W-:Y:S05]  /*1e550*/  BRA `(.L_x_8104) ;  /* 0xfffffeb8009c7947 */ /* 0x000fea000383ffff */
.L_x_7876:
[----:B------:R-:W-:Y:S01]  /*1e560*/  BSSY B1, `(.L_x_8105) ;  /* 0x0000008000017945 */ /* 0x000fe20003800000 */
[----:B------:R-:W-:Y:S02]  /*1e570*/  IMAD.MOV.U32 R13, RZ, RZ, R5 ;  /* 0x000000ffff0d7224 */ /* 0x000fe400078e0005 */
[----:B------:R-:W-:Y:S02]  /*1e580*/  IMAD.MOV.U32 R12, RZ, RZ, 0x1 ;  /* 0x00000001ff0c7424 */ /* 0x000fe400078e00ff */
[----:B------:R-:W-:Y:S02]  /*1e590*/  IMAD.MOV.U32 R11, RZ, RZ, 0x181f ;  /* 0x0000181fff0b7424 */ /* 0x000fe400078e00ff */
[----:B------:R-:W-:-:S07]  /*1e5a0*/  IMAD.MOV.U32 R15, RZ, RZ, -0x1 ;  /* 0xffffffffff0f7424 */ /* 0x000fce00078e00ff */
[----:B01---5:R-:W-:Y:S05]  /*1e5b0*/  WARPSYNC.COLLECTIVE R15, `(.L_x_8106) ;  /* 0x000000000f087348 */ /* 0x023fea0003c00000 */
[----:B------:R2:W3:Y:S02]  /*1e5c0*/  SHFL.IDX P6, R14, R13, R12, R11 ;  /* 0x0000000c0d0e7389 */ /* 0x0004e400000c000b */
[----:B0123-5:R-:W-:Y:S01]  /*1e5d0*/  ENDCOLLECTIVE ;  /* 0x000000000000791b */ /* 0x02ffe20003800000 */
.L_x_8106:
[----:B------:R-:W-:Y:S05]  /*1e5e0*/  BSYNC B1 ;  /* 0x0000000000017941 */ /* 0x000fea0003800000 */
.L_x_8105:
[----:B------:R-:W-:Y:S05]  /*1e5f0*/  BRA `(.L_x_8107) ;  /* 0xfffffeb8007c7947 */ /* 0x000fea000383ffff */
.L_x_7877:
        /* <DEDUP_REMOVED lines=8> */
.L_x_8109:
[----:B------:R-:W-:Y:S05]  /*1e680*/  BSYNC B1 ;  /* 0x0000000000017941 */ /* 0x000fea0003800000 */
.L_x_8108:
[----:B------:R-:W-:Y:S05]  /*1e690*/  BRA `(.L_x_8110) ;  /* 0xfffffeb8005c7947 */ /* 0x000fea000383ffff */
.L_x_7878:
        /* <DEDUP_REMOVED lines=8> */
.L_x_8112:
[----:B------:R-:W-:Y:S05]  /*1e720*/  BSYNC B1 ;  /* 0x0000000000017941 */ /* 0x000fea0003800000 */
.L_x_8111:
[----:B------:R-:W-:Y:S05]  /*1e730*/  BRA `(.L_x_8113) ;  /* 0xfffffeb8003c7947 */ /* 0x000fea000383ffff */
.L_x_7879:
        /* <DEDUP_REMOVED lines=8> */
.L_x_8115:
[----:B------:R-:W-:Y:S05]  /*1e7c0*/  BSYNC B1 ;  /* 0x0000000000017941 */ /* 0x000fea0003800000 */
.L_x_8114:
[----:B------:R-:W-:Y:S05]  /*1e7d0*/  BRA `(.L_x_8116) ;  /* 0xfffffeb8001c7947 */ /* 0x000fea000383ffff */
.L_x_7880:
        /* <DEDUP_REMOVED lines=8> */
.L_x_8118:
[----:B------:R-:W-:Y:S05]  /*1e860*/  BSYNC B1 ;  /* 0x0000000000017941 */ /* 0x000fea0003800000 */
.L_x_8117:
[----:B------:R-:W-:Y:S05]  /*1e870*/  BRA `(.L_x_8119) ;  /* 0xfffffeb400fc7947 */ /* 0x000fea000383ffff */
.L_x_7881:
        /* <DEDUP_REMOVED lines=8> */
.L_x_8121:
[----:B------:R-:W-:Y:S05]  /*1e900*/  BSYNC B1 ;  /* 0x0000000000017941 */ /* 0x000fea0003800000 */
.L_x_8120:
[----:B------:R-:W-:Y:S05]  /*1e910*/  BRA `(.L_x_8122) ;  /* 0xfffffeb400dc7947 */ /* 0x000fea000383ffff */
.L_x_7882:
        /* <DEDUP_REMOVED lines=8> */
.L_x_8124:
[----:B------:R-:W-:Y:S05]  /*1e9a0*/  BSYNC B1 ;  /* 0x0000000000017941 */ /* 0x000fea0003800000 */
.L_x_8123:
[----:B------:R-:W-:Y:S05]  /*1e9b0*/  BRA `(.L_x_8125) ;  /* 0xfffffeb400bc7947 */ /* 0x000fea000383ffff */
.L_x_7883:
        /* <DEDUP_REMOVED lines=8> */
.L_x_8127:
[----:B------:R-:W-:Y:S05]  /*1ea40*/  BSYNC B1 ;  /* 0x0000000000017941 */ /* 0x000fea0003800000 */
.L_x_8126:
[----:B------:R-:W-:Y:S05]  /*1ea50*/  BRA `(.L_x_8128) ;  /* 0xfffffeb4009c7947 */ /* 0x000fea000383ffff */
.L_x_7884:
        /* <DEDUP_REMOVED lines=8> */
.L_x_8130:
[----:B------:R-:W-:Y:S05]  /*1eae0*/  BSYNC B1 ;  /* 0x0000000000017941 */ /* 0x000fea0003800000 */
.L_x_8129:
[----:B------:R-:W-:Y:S05]  /*1eaf0*/  BRA `(.L_x_8131) ;  /* 0xfffffeb4007c7947 */ /* 0x000fea000383ffff */
.L_x_7885:
        /* <DEDUP_REMOVED lines=8> */
.L_x_8133:
[----:B------:R-:W-:Y:S05]  /*1eb80*/  BSYNC B1 ;  /* 0x0000000000017941 */ /* 0x000fea0003800000 */
.L_x_8132:
[----:B------:R-:W-:Y:S05]  /*1eb90*/  BRA `(.L_x_8134) ;  /* 0xfffffeb400607947 */ /* 0x000fea000383ffff */
.L_x_7886:
        /* <DEDUP_REMOVED lines=8> */
.L_x_8136:
[----:B------:R-:W-:Y:S05]  /*1ec20*/  BSYNC B1 ;  /* 0x0000000000017941 */ /* 0x000fea0003800000 */
.L_x_8135:
[----:B------:R-:W-:Y:S05]  /*1ec30*/  BRA `(.L_x_8137) ;  /* 0xfffffeb400447947 */ /* 0x000fea000383ffff */
.L_x_7887:
        /* <DEDUP_REMOVED lines=8> */
.L_x_8139:
[----:B------:R-:W-:Y:S05]  /*1ecc0*/  BSYNC B1 ;  /* 0x0000000000017941 */ /* 0x000fea0003800000 */
.L_x_8138:
[----:B------:R-:W-:Y:S05]  /*1ecd0*/  BRA `(.L_x_8140) ;  /* 0xfffffeb400287947 */ /* 0x000fea000383ffff */
.L_x_7889:
[----:B--2---:R2:W3:Y:S02]  /*1ece0*/  SYNCS.PHASECHK.TRANS64.TRYWAIT P4, [R2+URZ+0x28800], R5 ;  /* 0x02880005020075a7 */ /* 0x0044e4000808017f */
[----:B---3--:R-:W-:Y:S05]  /*1ecf0*/  @!P4 NANOSLEEP.SYNCS 0x989680 ;  /* 0x009896800000c95d */ /* 0x008fea0003900000 */
[----:B------:R-:W3:Y:S02]  /*1ed00*/  @!P4 SYNCS.PHASECHK.TRANS64 P4, [R2+URZ+0x28800], R5 ;  /* 0x028800050200c5a7 */ /* 0x000ee4000808007f */
[----:B---3--:R-:W-:Y:S05]  /*1ed10*/  @!P4 BRA `(.L_x_7889) ;  /* 0xfffffffc00f0c947 */ /* 0x008fea000383ffff */
[----:B------:R-:W-:Y:S05]  /*1ed20*/  BRA `(.L_x_8141) ;  /* 0xfffffeb400a07947 */ /* 0x000fea000383ffff */
.L_x_7905:
        /* <DEDUP_REMOVED lines=8> */
.L_x_8143:
[----:B------:R-:W-:Y:S05]  /*1edb0*/  BSYNC B1 ;  /* 0x0000000000017941 */ /* 0x000fea0003800000 */
.L_x_8142:
[----:B------:R-:W-:Y:S05]  /*1edc0*/  BRA `(.L_x_8144) ;  /* 0xfffffed4009c7947 */ /* 0x000fea000383ffff */
.L_x_7906:
        /* <DEDUP_REMOVED lines=8> */
.L_x_8146:
[----:B------:R-:W-:Y:S05]  /*1ee50*/  BSYNC B1 ;  /* 0x0000000000017941 */ /* 0x000fea0003800000 */
.L_x_8145:
[----:B------:R-:W-:Y:S05]  /*1ee60*/  BRA `(.L_x_8147) ;  /* 0xfffffed4007c7947 */ /* 0x000fea000383ffff */
.L_x_7907:
        /* <DEDUP_REMOVED lines=8> */
.L_x_8149:
[----:B------:R-:W-:Y:S05]  /*1eef0*/  BSYNC B1 ;  /* 0x0000000000017941 */ /* 0x000fea0003800000 */
.L_x_8148:
[----:B------:R-:W-:Y:S05]  /*1ef00*/  BRA `(.L_x_8150) ;  /* 0xfffffed4005c7947 */ /* 0x000fea000383ffff */
.L_x_7908:
        /* <DEDUP_REMOVED lines=8> */
.L_x_8152:
[----:B------:R-:W-:Y:S05]  /*1ef90*/  BSYNC B1 ;  /* 0x0000000000017941 */ /* 0x000fea0003800000 */
.L_x_8151:
[----:B------:R-:W-:Y:S05]  /*1efa0*/  BRA `(.L_x_8153) ;  /* 0xfffffed4003c7947 */ /* 0x000fea000383ffff */
.L_x_7909:
        /* <DEDUP_REMOVED lines=8> */
.L_x_8155:
[----:B------:R-:W-:Y:S05]  /*1f030*/  BSYNC B1 ;  /* 0x0000000000017941 */ /* 0x000fea0003800000 */
.L_x_8154:
[----:B------:R-:W-:Y:S05]  /*1f040*/  BRA `(.L_x_8156) ;  /* 0xfffffed4001c7947 */ /* 0x000fea000383ffff */
.L_x_7910:
        /* <DEDUP_REMOVED lines=8> */
.L_x_8158:
[----:B------:R-:W-:Y:S05]  /*1f0d0*/  BSYNC B1 ;  /* 0x0000000000017941 */ /* 0x000fea0003800000 */
.L_x_8157:
[----:B------:R-:W-:Y:S05]  /*1f0e0*/  BRA `(.L_x_8159) ;  /* 0xfffffed000fc7947 */ /* 0x000fea000383ffff */
.L_x_7911:
        /* <DEDUP_REMOVED lines=8> */
.L_x_8161:
[----:B------:R-:W-:Y:S05]  /*1f170*/  BSYNC B1 ;  /* 0x0000000000017941 */ /* 0x000fea0003800000 */
.L_x_8160:
[----:B------:R-:W-:Y:S05]  /*1f180*/  BRA `(.L_x_8162) ;  /* 0xfffffed000dc7947 */ /* 0x000fea000383ffff */
.L_x_7912:
        /* <DEDUP_REMOVED lines=8> */
.L_x_8164:
[----:B------:R-:W-:Y:S05]  /*1f210*/  BSYNC B1 ;  /* 0x0000000000017941 */ /* 0x000fea0003800000 */
.L_x_8163:
[----:B------:R-:W-:Y:S05]  /*1f220*/  BRA `(.L_x_8165) ;  /* 0xfffffed000bc7947 */ /* 0x000fea000383ffff */
.L_x_7913:
        /* <DEDUP_REMOVED lines=8> */
.L_x_8167:
[----:B------:R-:W-:Y:S05]  /*1f2b0*/  BSYNC B1 ;  /* 0x0000000000017941 */ /* 0x000fea0003800000 */
.L_x_8166:
[----:B------:R-:W-:Y:S05]  /*1f2c0*/  BRA `(.L_x_8168) ;  /* 0xfffffed0009c7947 */ /* 0x000fea000383ffff */
.L_x_7914:
        /* <DEDUP_REMOVED lines=8> */
.L_x_8170:
[----:B------:R-:W-:Y:S05]  /*1f350*/  BSYNC B1 ;  /* 0x0000000000017941 */ /* 0x000fea0003800000 */
.L_x_8169:
[----:B------:R-:W-:Y:S05]  /*1f360*/  BRA `(.L_x_8171) ;  /* 0xfffffed0007c7947 */ /* 0x000fea000383ffff */
.L_x_7915:
        /* <DEDUP_REMOVED lines=8> */
.L_x_8173:
[----:B------:R-:W-:Y:S05]  /*1f3f0*/  BSYNC B1 ;  /* 0x0000000000017941 */ /* 0x000fea0003800000 */
.L_x_8172:
[----:B------:R-:W-:Y:S05]  /*1f400*/  BRA `(.L_x_8174) ;  /* 0xfffffed0005c7947 */ /* 0x000fea000383ffff */
.L_x_7916:
        /* <DEDUP_REMOVED lines=8> */
.L_x_8176:
[----:B------:R-:W-:Y:S05]  /*1f490*/  BSYNC B1 ;  /* 0x0000000000017941 */ /* 0x000fea0003800000 */
.L_x_8175:
[----:B------:R-:W-:Y:S05]  /*1f4a0*/  BRA `(.L_x_8177) ;  /* 0xfffffed0003c7947 */ /* 0x000fea000383ffff */
.L_x_7917:
        /* <DEDUP_REMOVED lines=8> */
.L_x_8179:
[----:B------:R-:W-:Y:S05]  /*1f530*/  BSYNC B1 ;  /* 0x0000000000017941 */ /* 0x000fea0003800000 */
.L_x_8178:
[----:B------:R-:W-:Y:S05]  /*1f540*/  BRA `(.L_x_8180) ;  /* 0xfffffed0001c7947 */ /* 0x000fea000383ffff */
.L_x_7918:
        /* <DEDUP_REMOVED lines=8> */
.L_x_8182:
[----:B------:R-:W-:Y:S05]  /*1f5d0*/  BSYNC B1 ;  /* 0x0000000000017941 */ /* 0x000fea0003800000 */
.L_x_8181:
[----:B------:R-:W-:Y:S05]  /*1f5e0*/  BRA `(.L_x_8183) ;  /* 0xfffffecc00fc7947 */ /* 0x000fea000383ffff */
.L_x_7919:
        /* <DEDUP_REMOVED lines=8> */
.L_x_8185:
[----:B------:R-:W-:Y:S05]  /*1f670*/  BSYNC B1 ;  /* 0x0000000000017941 */ /* 0x000fea0003800000 */
.L_x_8184:
[----:B------:R-:W-:Y:S05]  /*1f680*/  BRA `(.L_x_8186) ;  /* 0xfffffecc00dc7947 */ /* 0x000fea000383ffff */
.L_x_7920:
        /* <DEDUP_REMOVED lines=8> */
.L_x_8188:
[----:B------:R-:W-:Y:S05]  /*1f710*/  BSYNC B1 ;  /* 0x0000000000017941 */ /* 0x000fea0003800000 */
.L_x_8187:
[----:B------:R-:W-:Y:S05]  /*1f720*/  BRA `(.L_x_8189) ;  /* 0xfffffecc00bc7947 */ /* 0x000fea000383ffff */
.L_x_7922:
[----:B0-----:R0:W1:Y:S02]  /*1f730*/  SYNCS.PHASECHK.TRANS64.TRYWAIT P4, [R2+URZ+0x28800], R9 ;  /* 0x02880009020075a7 */ /* 0x001064000808017f */
[----:B-1----:R-:W-:Y:S05]  /*1f740*/  @!P4 NANOSLEEP.SYNCS 0x989680 ;  /* 0x009896800000c95d */ /* 0x002fea0003900000 */
[----:B------:R-:W1:Y:S02]  /*1f750*/  @!P4 SYNCS.PHASECHK.TRANS64 P4, [R2+URZ+0x28800], R9 ;  /* 0x028800090200c5a7 */ /* 0x000e64000808007f */
[----:B-1----:R-:W-:Y:S05]  /*1f760*/  @!P4 BRA `(.L_x_7922) ;  /* 0xfffffffc00f0c947 */ /* 0x002fea000383ffff */
[----:B------:R-:W-:Y:S05]  /*1f770*/  BRA `(.L_x_8190) ;  /* 0xfffffed000bc7947 */ /* 0x000fea000383ffff */
.L_x_7932:
[----:B-1----:R1:W2:Y:S02]  /*1f780*/  SYNCS.PHASECHK.TRANS64.TRYWAIT P2, [R3+URZ+0x28830], R0 ;  /* 0x02883000030075a7 */ /* 0x0022a4000804017f */
[----:B--2---:R-:W-:Y:S05]  /*1f790*/  @!P2 NANOSLEEP.SYNCS 0x989680 ;  /* 0x009896800000a95d */ /* 0x004fea0003900000 */
[----:B------:R-:W2:Y:S02]  /*1f7a0*/  @!P2 SYNCS.PHASECHK.TRANS64 P2, [R3+URZ+0x28830], R0 ;  /* 0x028830000300a5a7 */ /* 0x000ea4000804007f */
[----:B--2---:R-:W-:Y:S05]  /*1f7b0*/  @!P2 BRA `(.L_x_7932) ;  /* 0xfffffffc00f0a947 */ /* 0x004fea000383ffff */
[----:B------:R-:W-:Y:S05]  /*1f7c0*/  BRA `(.L_x_7931) ;  /* 0xfffffeec00a07947 */ /* 0x000fea000383ffff */
.L_x_7938:
[----:B-1----:R1:W2:Y:S02]  /*1f7d0*/  SYNCS.PHASECHK.TRANS64.TRYWAIT P3, [R0+URZ+0x28830], R7 ;  /* 0x02883007000075a7 */ /* 0x0022a4000806017f */
[----:B--2---:R-:W-:Y:S05]  /*1f7e0*/  @!P3 NANOSLEEP.SYNCS 0x989680 ;  /* 0x009896800000b95d */ /* 0x004fea0003900000 */
[----:B------:R-:W2:Y:S02]  /*1f7f0*/  @!P3 SYNCS.PHASECHK.TRANS64 P3, [R0+URZ+0x28830], R7 ;  /* 0x028830070000b5a7 */ /* 0x000ea4000806007f */
[----:B--2---:R-:W-:Y:S05]  /*1f800*/  @!P3 BRA `(.L_x_7938) ;  /* 0xfffffffc00f0b947 */ /* 0x004fea000383ffff */
[----:B------:R-:W-:Y:S05]  /*1f810*/  BRA `(.L_x_7937) ;  /* 0xffffff1400ac7947 */ /* 0x000fea000383ffff */
.L_x_7942:
[----:B-1----:R1:W2:Y:S02]  /*1f820*/  SYNCS.PHASECHK.TRANS64.TRYWAIT P2, [R7+URZ+0x28850], R0 ;  /* 0x02885000070075a7 */ /* 0x0022a4000804017f */
[----:B--2---:R-:W-:Y:S05]  /*1f830*/  @!P2 NANOSLEEP.SYNCS 0x989680 ;  /* 0x009896800000a95d */ /* 0x004fea0003900000 */
[----:B------:R-:W2:Y:S02]  /*1f840*/  @!P2 SYNCS.PHASECHK.TRANS64 P2, [R7+URZ+0x28850], R0 ;  /* 0x028850000700a5a7 */ /* 0x000ea4000804007f */
[----:B--2---:R-:W-:Y:S05]  /*1f850*/  @!P2 BRA `(.L_x_7942) ;  /* 0xfffffffc00f0a947 */ /* 0x004fea000383ffff */
[----:B------:R-:W-:Y:S05]  /*1f860*/  BRA `(.L_x_7939) ;  /* 0xffffff1800bc7947 */ /* 0x000fea000383ffff */
.L_x_7949:
[----:B-1----:R1:W2:Y:S02]  /*1f870*/  SYNCS.PHASECHK.TRANS64.TRYWAIT P3, [R0+URZ+0x28830], R7 ;  /* 0x02883007000075a7 */ /* 0x0022a4000806017f */
[----:B--2---:R-:W-:Y:S05]  /*1f880*/  @!P3 NANOSLEEP.SYNCS 0x989680 ;  /* 0x009896800000b95d */ /* 0x004fea0003900000 */
[----:B------:R-:W2:Y:S02]  /*1f890*/  @!P3 SYNCS.PHASECHK.TRANS64 P3, [R0+URZ+0x28830], R7 ;  /* 0x028830070000b5a7 */ /* 0x000ea4000806007f */
[----:B--2---:R-:W-:Y:S05]  /*1f8a0*/  @!P3 BRA `(.L_x_7949) ;  /* 0xfffffffc00f0b947 */ /* 0x004fea000383ffff */
[----:B------:R-:W-:Y:S05]  /*1f8b0*/  BRA `(.L_x_7948) ;  /* 0xffffff4000447947 */ /* 0x000fea000383ffff */
.L_x_7953:
[----:B-1----:R1:W2:Y:S02]  /*1f8c0*/  SYNCS.PHASECHK.TRANS64.TRYWAIT P2, [R7+URZ+0x28850], R0 ;  /* 0x02885000070075a7 */ /* 0x0022a4000804017f */
[----:B--2---:R-:W-:Y:S05]  /*1f8d0*/  @!P2 NANOSLEEP.SYNCS 0x989680 ;  /* 0x009896800000a95d */ /* 0x004fea0003900000 */
[----:B------:R-:W2:Y:S02]  /*1f8e0*/  @!P2 SYNCS.PHASECHK.TRANS64 P2, [R7+URZ+0x28850], R0 ;  /* 0x028850000700a5a7 */ /* 0x000ea4000804007f */
[----:B--2---:R-:W-:Y:S05]  /*1f8f0*/  @!P2 BRA `(.L_x_7953) ;  /* 0xfffffffc00f0a947 */ /* 0x004fea000383ffff */
[----:B------:R-:W-:Y:S05]  /*1f900*/  BRA `(.L_x_7950) ;  /* 0xffffff4400547947 */ /* 0x000fea000383ffff */
.L_x_7958:
[----:B-1----:R1:W2:Y:S02]  /*1f910*/  SYNCS.PHASECHK.TRANS64.TRYWAIT P0, [R12+URZ+0x28850], R5 ;  /* 0x028850050c0075a7 */ /* 0x0022a4000800017f */
[----:B--2---:R-:W-:Y:S05]  /*1f920*/  @!P0 NANOSLEEP.SYNCS 0x989680 ;  /* 0x009896800000895d */ /* 0x004fea0003900000 */
[----:B------:R-:W2:Y:S02]  /*1f930*/  @!P0 SYNCS.PHASECHK.TRANS64 P0, [R12+URZ+0x28850], R5 ;  /* 0x028850050c0085a7 */ /* 0x000ea4000800007f */
[----:B--2---:R-:W-:Y:S05]  /*1f940*/  @!P0 BRA `(.L_x_7958) ;  /* 0xfffffffc00f08947 */ /* 0x004fea000383ffff */
[----:B------:R-:W-:Y:S05]  /*1f950*/  BRA `(.L_x_7957) ;  /* 0xffffff6000847947 */ /* 0x000fea000383ffff */
.L_x_7992:
        /* <DEDUP_REMOVED lines=11> */
.L_x_8192:
[----:B------:R-:W-:Y:S05]  /*1fa10*/  BSYNC B1 ;  /* 0x0000000000017941 */ /* 0x000fea0003800000 */
.L_x_8191:
[----:B------:R-:W-:Y:S05]  /*1fa20*/  BRA `(.L_x_8193) ;  /* 0xffffff9c00407947 */ /* 0x000fea000383ffff */
.L_x_7993:
[----:B------:R-:W-:Y:S01]  /*1fa30*/  BSSY B1, `(.L_x_8194) ;  /* 0x0000006000017945 */ /* 0x000fe20003800000 */
[----:B------:R-:W-:-:S07]  /*1fa40*/  IMAD.MOV.U32 R15, RZ, RZ, -0x1 ;  /* 0xffffffffff0f7424 */ /* 0x000fce00078e00ff */
[----:B------:R-:W-:Y:S05]  /*1fa50*/  WARPSYNC.COLLECTIVE R15, `(.L_x_8195) ;  /* 0x000000000f0c7348 */ /* 0x000fea0003c00000 */
[----:B------:R-:W-:Y:S02]  /*1fa60*/  ELECT P6, UR62, PT ;  /* 0x00000000003e782f */ /* 0x000fe400038c0000 */
[----:B------:R-:W-:Y:S01]  /*1fa70*/  MOV R14, UR62 ;  /* 0x0000003e000e7c02 */ /* 0x000fe20008000f00 */
[----:B------:R-:W-:Y:S10]  /*1fa80*/  ENDCOLLECTIVE ;  /* 0x000000000000791b */ /* 0x000ff40003800000 */
.L_x_8195:
[----:B------:R-:W-:Y:S05]  /*1fa90*/  BSYNC B1 ;  /* 0x0000000000017941 */ /* 0x000fea0003800000 */
.L_x_8194:
[----:B------:R-:W-:Y:S05]  /*1faa0*/  BRA `(.L_x_8196) ;  /* 0xffffff9c002c7947 */ /* 0x000fea000383ffff */
.L_x_7995:
[----:B0-----:R0:W1:Y:S02]  /*1fab0*/  SYNCS.PHASECHK.TRANS64.TRYWAIT P0, [R9+URZ+0x28820], R5 ;  /* 0x02882005090075a7 */ /* 0x001064000800017f */
[----:B-1----:R-:W-:Y:S05]  /*1fac0*/  @!P0 NANOSLEEP.SYNCS 0x989680 ;  /* 0x009896800000895d */ /* 0x002fea0003900000 */
[----:B------:R-:W1:Y:S02]  /*1fad0*/  @!P0 SYNCS.PHASECHK.TRANS64 P0, [R9+URZ+0x28820], R5 ;  /* 0x02882005090085a7 */ /* 0x000e64000800007f */
[----:B-1----:R-:W-:Y:S05]  /*1fae0*/  @!P0 BRA `(.L_x_7995) ;  /* 0xfffffffc00f08947 */ /* 0x002fea000383ffff */
[----:B------:R-:W-:Y:S05]  /*1faf0*/  BRA `(.L_x_8197) ;  /* 0xffffff9c00487947 */ /* 0x000fea000383ffff */
.L_x_7998:
[----:B0-----:R0:W1:Y:S02]  /*1fb00*/  SYNCS.PHASECHK.TRANS64.TRYWAIT P0, [R5+URZ+0x288a0], R7 ;  /* 0x0288a007050075a7 */ /* 0x001064000800017f */
[----:B-1----:R-:W-:Y:S05]  /*1fb10*/  @!P0 NANOSLEEP.SYNCS 0x989680 ;  /* 0x009896800000895d */ /* 0x002fea0003900000 */
[----:B------:R-:W1:Y:S02]  /*1fb20*/  @!P0 SYNCS.PHASECHK.TRANS64 P0, [R5+URZ+0x288a0], R7 ;  /* 0x0288a007050085a7 */ /* 0x000e64000800007f */
[----:B-1----:R-:W-:Y:S05]  /*1fb30*/  @!P0 BRA `(.L_x_7998) ;  /* 0xfffffffc00f08947 */ /* 0x002fea000383ffff */
[----:B------:R-:W-:Y:S05]  /*1fb40*/  BRA `(.L_x_8198) ;  /* 0xffffff9c00587947 */ /* 0x000fea000383ffff */
.L_x_8000:
[----:B-1----:R1:W2:Y:S02]  /*1fb50*/  SYNCS.PHASECHK.TRANS64.TRYWAIT P0, [R5+URZ+0x288c0], R7 ;  /* 0x0288c007050075a7 */ /* 0x0022a4000800017f */
[----:B--2---:R-:W-:Y:S05]  /*1fb60*/  @!P0 NANOSLEEP.SYNCS 0x989680 ;  /* 0x009896800000895d */ /* 0x004fea0003900000 */
[----:B------:R-:W2:Y:S02]  /*1fb70*/  @!P0 SYNCS.PHASECHK.TRANS64 P0, [R5+URZ+0x288c0], R7 ;  /* 0x0288c007050085a7 */ /* 0x000ea4000800007f */
[----:B--2---:R-:W-:Y:S05]  /*1fb80*/  @!P0 BRA `(.L_x_8000) ;  /* 0xfffffffc00f08947 */ /* 0x004fea000383ffff */
[----:B------:R-:W-:Y:S05]  /*1fb90*/  BRA `(.L_x_8199) ;  /* 0xffffff9c00d07947 */ /* 0x000fea000383ffff */
.L_x_8004:
[----:B0-----:R0:W1:Y:S02]  /*1fba0*/  SYNCS.PHASECHK.TRANS64.TRYWAIT P0, [R6+URZ+0x288a0], R7 ;  /* 0x0288a007060075a7 */ /* 0x001064000800017f */
[----:B-1----:R-:W-:Y:S05]  /*1fbb0*/  @!P0 NANOSLEEP.SYNCS 0x989680 ;  /* 0x009896800000895d */ /* 0x002fea0003900000 */
[----:B------:R-:W1:Y:S02]  /*1fbc0*/  @!P0 SYNCS.PHASECHK.TRANS64 P0, [R6+URZ+0x288a0], R7 ;  /* 0x0288a007060085a7 */ /* 0x000e64000800007f */
[----:B-1----:R-:W-:Y:S05]  /*1fbd0*/  @!P0 BRA `(.L_x_8004) ;  /* 0xfffffffc00f08947 */ /* 0x002fea000383ffff */
[----:B------:R-:W-:Y:S05]  /*1fbe0*/  BRA `(.L_x_8200) ;  /* 0xffffffa0009c7947 */ /* 0x000fea000383ffff */
.L_x_8006:
[----:B-1----:R1:W2:Y:S02]  /*1fbf0*/  SYNCS.PHASECHK.TRANS64.TRYWAIT P1, [R6+URZ+0x288c0], R7 ;  /* 0x0288c007060075a7 */ /* 0x0022a4000802017f */
[----:B--2---:R-:W-:Y:S05]  /*1fc00*/  @!P1 NANOSLEEP.SYNCS 0x989680 ;  /* 0x009896800000995d */ /* 0x004fea0003900000 */
[----:B------:R-:W2:Y:S02]  /*1fc10*/  @!P1 SYNCS.PHASECHK.TRANS64 P1, [R6+URZ+0x288c0], R7 ;  /* 0x0288c007060095a7 */ /* 0x000ea4000802007f */
[----:B--2---:R-:W-:Y:S05]  /*1fc20*/  @!P1 BRA `(.L_x_8006) ;  /* 0xfffffffc00f09947 */ /* 0x004fea000383ffff */
[----:B------:R-:W-:Y:S05]  /*1fc30*/  BRA `(.L_x_8201) ;  /* 0xffffffa4000c7947 */ /* 0x000fea000383ffff */
.L_x_8017:
        /* <DEDUP_REMOVED lines=11> */
.L_x_8203:
[----:B------:R-:W-:Y:S05]  /*1fcf0*/  BSYNC B0 ;  /* 0x0000000000007941 */ /* 0x000fea0003800000 */
.L_x_8202:
[----:B------:R-:W-:Y:S05]  /*1fd00*/  BRA `(.L_x_8204) ;  /* 0xffffffac00cc7947 */ /* 0x000fea000383ffff */
.L_x_8018:
[----:B------:R-:W-:Y:S01]  /*1fd10*/  BSSY B0, `(.L_x_8205) ;  /* 0x0000006000007945 */ /* 0x000fe20003800000 */
[----:B------:R-:W-:-:S07]  /*1fd20*/  IMAD.MOV.U32 R15, RZ, RZ, -0x1 ;  /* 0xffffffffff0f7424 */ /* 0x000fce00078e00ff */
[----:B------:R-:W-:Y:S05]  /*1fd30*/  WARPSYNC.COLLECTIVE R15, `(.L_x_8206) ;  /* 0x000000000f0c7348 */ /* 0x000fea0003c00000 */
[----:B------:R-:W-:Y:S02]  /*1fd40*/  ELECT P6, UR62, PT ;  /* 0x00000000003e782f */ /* 0x000fe400038c0000 */
[----:B------:R-:W-:Y:S01]  /*1fd50*/  MOV R14, UR62 ;  /* 0x0000003e000e7c02 */ /* 0x000fe20008000f00 */
[----:B------:R-:W-:Y:S10]  /*1fd60*/  ENDCOLLECTIVE ;  /* 0x000000000000791b */ /* 0x000ff40003800000 */
.L_x_8206:
[----:B------:R-:W-:Y:S05]  /*1fd70*/  BSYNC B0 ;  /* 0x0000000000007941 */ /* 0x000fea0003800000 */
.L_x_8205:
[----:B------:R-:W-:Y:S05]  /*1fd80*/  BRA `(.L_x_8207) ;  /* 0xffffffac00bc7947 */ /* 0x000fea000383ffff */
.L_x_8021:
[----:B0-----:R0:W1:Y:S02]  /*1fd90*/  SYNCS.PHASECHK.TRANS64.TRYWAIT P0, [R7+URZ+0x28840], R10 ;  /* 0x0288400a070075a7 */ /* 0x001064000800017f */
[----:B-1----:R-:W-:Y:S05]  /*1fda0*/  @!P0 NANOSLEEP.SYNCS 0x989680 ;  /* 0x009896800000895d */ /* 0x002fea0003900000 */
[----:B------:R-:W1:Y:S02]  /*1fdb0*/  @!P0 SYNCS.PHASECHK.TRANS64 P0, [R7+URZ+0x28840], R10 ;  /* 0x0288400a070085a7 */ /* 0x000e64000800007f */
[----:B-1----:R-:W-:Y:S05]  /*1fdc0*/  @!P0 BRA `(.L_x_8021) ;  /* 0xfffffffc00f08947 */ /* 0x002fea000383ffff */
[----:B------:R-:W-:Y:S05]  /*1fdd0*/  BRA `(.L_x_8208) ;  /* 0xffffffb000207947 */ /* 0x000fea000383ffff */
.L_x_8024:
        /* <DEDUP_REMOVED lines=8> */
.L_x_8032:
[----:B0-----:R0:W1:Y:S02]  /*1fe60*/  SYNCS.PHASECHK.TRANS64.TRYWAIT P0, [R8+URZ+0x28840], R9 ;  /* 0x02884009080075a7 */ /* 0x001064000800017f */
[----:B-1----:R-:W-:Y:S05]  /*1fe70*/  @!P0 NANOSLEEP.SYNCS 0x989680 ;  /* 0x009896800000895d */ /* 0x002fea0003900000 */
[----:B------:R-:W1:Y:S02]  /*1fe80*/  @!P0 SYNCS.PHASECHK.TRANS64 P0, [R8+URZ+0x28840], R9 ;  /* 0x02884009080085a7 */ /* 0x000e64000800007f */
[----:B-1----:R-:W-:Y:S05]  /*1fe90*/  @!P0 BRA `(.L_x_8032) ;  /* 0xfffffffc00f08947 */ /* 0x002fea000383ffff */
[----:B------:R-:W-:Y:S05]  /*1fea0*/  BRA `(.L_x_8210) ;  /* 0xffffffb400e87947 */ /* 0x000fea000383ffff */
.L_x_8034:
[----:B0-----:R0:W1:Y:S02]  /*1feb0*/  SYNCS.PHASECHK.TRANS64.TRYWAIT P0, [R8+URZ+0x28860], R9 ;  /* 0x02886009080075a7 */ /* 0x001064000800017f */
[----:B-1----:R-:W-:Y:S05]  /*1fec0*/  @!P0 NANOSLEEP.SYNCS 0x989680 ;  /* 0x009896800000895d */ /* 0x002fea0003900000 */
[----:B------:R-:W1:Y:S02]  /*1fed0*/  @!P0 SYNCS.PHASECHK.TRANS64 P0, [R8+URZ+0x28860], R9 ;  /* 0x02886009080085a7 */ /* 0x000e64000800007f */
[----:B-1----:R-:W-:Y:S05]  /*1fee0*/  @!P0 BRA `(.L_x_8034) ;  /* 0xfffffffc00f08947 */ /* 0x002fea000383ffff */
[----:B------:R-:W-:Y:S05]  /*1fef0*/  BRA `(.L_x_8211) ;  /* 0xffffffb800807947 */ /* 0x000fea000383ffff */
.L_x_8040:
[----:B-1----:R1:W2:Y:S02]  /*1ff00*/  SYNCS.PHASECHK.TRANS64.TRYWAIT P0, [R2+URZ+0x28840], R3 ;  /* 0x02884003020075a7 */ /* 0x0022a4000800017f */
[----:B--2---:R-:W-:Y:S05]  /*1ff10*/  @!P0 NANOSLEEP.SYNCS 0x989680 ;  /* 0x009896800000895d */ /* 0x004fea0003900000 */
[----:B------:R-:W2:Y:S02]  /*1ff20*/  @!P0 SYNCS.PHASECHK.TRANS64 P0, [R2+URZ+0x28840], R3 ;  /* 0x02884003020085a7 */ /* 0x000ea4000800007f */
[----:B--2---:R-:W-:Y:S05]  /*1ff30*/  @!P0 BRA `(.L_x_8040) ;  /* 0xfffffffc00f08947 */ /* 0x004fea000383ffff */
[----:B------:R-:W-:Y:S05]  /*1ff40*/  BRA `(.L_x_8212) ;  /* 0xffffffbc00d87947 */ /* 0x000fea000383ffff */
.L_x_8042:
[----:B0-----:R0:W1:Y:S02]  /*1ff50*/  SYNCS.PHASECHK.TRANS64.TRYWAIT P0, [R2+URZ+0x28860], R3 ;  /* 0x02886003020075a7 */ /* 0x001064000800017f */
[----:B-1----:R-:W-:Y:S05]  /*1ff60*/  @!P0 NANOSLEEP.SYNCS 0x989680 ;  /* 0x009896800000895d */ /* 0x002fea0003900000 */
[----:B------:R-:W1:Y:S02]  /*1ff70*/  @!P0 SYNCS.PHASECHK.TRANS64 P0, [R2+URZ+0x28860], R3 ;  /* 0x02886003020085a7 */ /* 0x000e64000800007f */
[----:B-1----:R-:W-:Y:S05]  /*1ff80*/  @!P0 BRA `(.L_x_8042) ;  /* 0xfffffffc00f08947 */ /* 0x002fea000383ffff */
[----:B------:R-:W-:Y:S05]  /*1ff90*/  BRA `(.L_x_8213) ;  /* 0xffffffc000707947 */ /* 0x000fea000383ffff */
.L_x_8048:
[----:B--2---:R2:W3:Y:S02]  /*1ffa0*/  SYNCS.PHASECHK.TRANS64.TRYWAIT P0, [R2+URZ+0x28840], R3 ;  /* 0x02884003020075a7 */ /* 0x0044e4000800017f */
[----:B---3--:R-:W-:Y:S05]  /*1ffb0*/  @!P0 NANOSLEEP.SYNCS 0x989680 ;  /* 0x009896800000895d */ /* 0x008fea0003900000 */
[----:B------:R-:W3:Y:S02]  /*1ffc0*/  @!P0 SYNCS.PHASECHK.TRANS64 P0, [R2+URZ+0x28840], R3 ;  /* 0x02884003020085a7 */ /* 0x000ee4000800007f */
[----:B---3--:R-:W-:Y:S05]  /*1ffd0*/  @!P0 BRA `(.L_x_8048) ;  /* 0xfffffffc00f08947 */ /* 0x008fea000383ffff */
[----:B------:R-:W-:Y:S05]  /*1ffe0*/  BRA `(.L_x_8214) ;  /* 0xffffffc400a47947 */ /* 0x000fea000383ffff */
.L_x_8050:
[----:B0-----:R0:W1:Y:S02]  /*1fff0*/  SYNCS.PHASECHK.TRANS64.TRYWAIT P0, [R2+URZ+0x28860], R9 ;  /* 0x02886009020075a7 */ /* 0x001064000800017f */
[----:B-1----:R-:W-:Y:S05]  /*20000*/  @!P0 NANOSLEEP.SYNCS 0x989680 ;  /* 0x009896800000895d */ /* 0x002fea0003900000 */
[----:B------:R-:W1:Y:S02]  /*20010*/  @!P0 SYNCS.PHASECHK.TRANS64 P0, [R2+URZ+0x28860], R9 ;  /* 0x02886009020085a7 */ /* 0x000e64000800007f */
[----:B-1----:R-:W-:Y:S05]  /*20020*/  @!P0 BRA `(.L_x_8050) ;  /* 0xfffffffc00f08947 */ /* 0x002fea000383ffff */
[----:B------:R-:W-:Y:S05]  /*20030*/  BRA `(.L_x_8215) ;  /* 0xffffffc800387947 */ /* 0x000fea000383ffff */
.L_x_8058:
[----:B-1----:R1:W2:Y:S02]  /*20040*/  SYNCS.PHASECHK.TRANS64.TRYWAIT P0, [R0+URZ+0x28860], R3 ;  /* 0x02886003000075a7 */ /* 0x0022a4000800017f */
[----:B--2---:R-:W-:Y:S05]  /*20050*/  @!P0 NANOSLEEP.SYNCS 0x989680 ;  /* 0x009896800000895d */ /* 0x004fea0003900000 */
[----:B------:R-:W2:Y:S02]  /*20060*/  @!P0 SYNCS.PHASECHK.TRANS64 P0, [R0+URZ+0x28860], R3 ;  /* 0x02886003000085a7 */ /* 0x000ea4000800007f */
[----:B--2---:R-:W-:Y:S05]  /*20070*/  @!P0 BRA `(.L_x_8058) ;  /* 0xfffffffc00f08947 */ /* 0x004fea000383ffff */
[----:B------:R-:W-:Y:S05]  /*20080*/  BRA `(.L_x_8216) ;  /* 0xffffffcc00547947 */ /* 0x000fea000383ffff */
.L_x_8061:
        /* <DEDUP_REMOVED lines=8> */
.L_x_8218:
[----:B------:R-:W-:Y:S05]  /*20110*/  BSYNC B0 ;  /* 0x0000000000007941 */ /* 0x000fea0003800000 */
.L_x_8217:
        /* <DEDUP_REMOVED lines=8> */
.L_x_8219:
[----:B------:R-:W-:Y:S01]  /*201a0*/  IMAD.MOV.U32 R6, RZ, RZ, R14 ;  /* 0x000000ffff067224 */ /* 0x000fe200078e000e */
[----:B------:R-:W-:Y:S06]  /*201b0*/  BRA `(.L_x_8220) ;  /* 0xffffffcc00e87947 */ /* 0x000fec000383ffff */
.L_x_8064:
[----:B------:R-:W-:Y:S01]  /*201c0*/  BSSY B0, `(.L_x_8221) ;  /* 0x0000008000007945 */ /* 0x000fe20003800000 */
[----:B-----5:R-:W-:Y:S02]  /*201d0*/  IMAD.MOV.U32 R13, RZ, RZ, R3 ;  /* 0x000000ffff0d7224 */ /* 0x020fe400078e0003 */
[----:B------:R-:W-:Y:S02]  /*201e0*/  IMAD.MOV.U32 R12, RZ, RZ, 0x1 ;  /* 0x00000001ff0c7424 */ /* 0x000fe400078e00ff */
[----:B------:R-:W-:Y:S02]  /*201f0*/  IMAD.MOV.U32 R11, RZ, RZ, RZ ;  /* 0x000000ffff0b7224 */ /* 0x000fe400078e00ff */
[----:B0-----:R-:W-:-:S07]  /*20200*/  IMAD.MOV.U32 R15, RZ, RZ, -0x1 ;  /* 0xffffffffff0f7424 */ /* 0x001fce00078e00ff */
[----:B-1234-:R-:W-:Y:S05]  /*20210*/  WARPSYNC.COLLECTIVE R15, `(.L_x_8222) ;  /* 0x000000000f087348 */ /* 0x01efea0003c00000 */
[----:B------:R0:W0:Y:S02]  /*20220*/  SHFL.UP P6, R14, R13, R12, R11 ;  /* 0x0400000c0d0e7389 */ /* 0x00002400000c000b */
[----:B01234-:R-:W-:Y:S01]  /*20230*/  ENDCOLLECTIVE ;  /* 0x000000000000791b */ /* 0x01ffe20003800000 */
.L_x_8222:
[----:B------:R-:W-:Y:S05]  /*20240*/  BSYNC B0 ;  /* 0x0000000000007941 */ /* 0x000fea0003800000 */
.L_x_8221:
        /* <DEDUP_REMOVED lines=10> */
.L_x_8223:
        /* <DEDUP_REMOVED lines=8> */
.L_x_8224:
        /* <DEDUP_REMOVED lines=8> */
.L_x_8225:
        /* <DEDUP_REMOVED lines=8> */
.L_x_8226:
        /* <DEDUP_REMOVED lines=8> */
.L_x_8227:
[----:B------:R-:W-:Y:S05]  /*204f0*/  BRA `(.L_x_8228) ;  /* 0xffffffcc00ac7947 */ /* 0x000fea000383ffff */
.L_x_8069:
[----:B------:R-:W-:Y:S01]  /*20500*/  BSSY B0, `(.L_x_8229) ;  /* 0x0000008000007945 */ /* 0x000fe20003800000 */
[----:B-----5:R-:W-:Y:S02]  /*20510*/  IMAD.MOV.U32 R13, RZ, RZ, R3 ;  /* 0x000000ffff0d7224 */ /* 0x020fe400078e0003 */
[----:B------:R-:W-:Y:S02]  /*20520*/  IMAD.MOV.U32 R12, RZ, RZ, 0x1 ;  /* 0x00000001ff0c7424 */ /* 0x000fe400078e00ff */
[----:B------:R-:W-:Y:S02]  /*20530*/  IMAD.MOV.U32 R11, RZ, RZ, RZ ;  /* 0x000000ffff0b7224 */ /* 0x000fe400078e00ff */
[----:B------:R-:W-:-:S07]  /*20540*/  IMAD.MOV.U32 R15, RZ, RZ, -0x1 ;  /* 0xffffffffff0f7424 */ /* 0x000fce00078e00ff */
[----:B012---:R-:W-:Y:S05]  /*20550*/  WARPSYNC.COLLECTIVE R15, `(.L_x_8230) ;  /* 0x000000000f087348 */ /* 0x007fea0003c00000 */
[----:B------:R3:W4:Y:S02]  /*20560*/  SHFL.UP P6, R14, R13, R12, R11 ;  /* 0x0400000c0d0e7389 */ /* 0x00072400000c000b */
[----:B01234-:R-:W-:Y:S01]  /*20570*/  ENDCOLLECTIVE ;  /* 0x000000000000791b */ /* 0x01ffe20003800000 */
.L_x_8230:
[----:B------:R-:W-:Y:S05]  /*20580*/  BSYNC B0 ;  /* 0x0000000000007941 */ /* 0x000fea0003800000 */
.L_x_8229:
[C---:B------:R-:W-:Y:S01]  /*20590*/  ISETP.NE.AND P0, PT, R7.reuse, RZ, PT ;  /* 0x000000ff0700720c */ /* 0x040fe20003f05270 */
        /* <DEDUP_REMOVED lines=10> */
.L_x_8231:
        /* <DEDUP_REMOVED lines=8> */
.L_x_8232:
        /* <DEDUP_REMOVED lines=8> */
.L_x_8233:
        /* <DEDUP_REMOVED lines=8> */
.L_x_8234:
        /* <DEDUP_REMOVED lines=8> */
.L_x_8235:
[----:B------:R-:W-:Y:S05]  /*20840*/  BRA `(.L_x_8236) ;  /* 0xffffffcc008c7947 */ /* 0x000fea000383ffff */
.L_x_8071:
[----:B------:R-:W-:Y:S01]  /*20850*/  BSSY B0, `(.L_x_8237) ;  /* 0x0000006000007945 */ /* 0x000fe20003800000 */
[----:B------:R-:W-:Y:S01]  /*20860*/  PLOP3.LUT P6, PT, P6, PT, PT, 0x8, 0x0 ;  /* 0x000000000000781c */ /* 0x000fe200037ce170 */
[----:B------:R-:W-:-:S12]  /*20870*/  IMAD.MOV.U32 R15, RZ, RZ, -0x1 ;  /* 0xffffffffff0f7424 */ /* 0x000fd800078e00ff */
[----:B0-2---:R-:W-:Y:S05]  /*20880*/  WARPSYNC.COLLECTIVE R15, `(.L_x_8238) ;  /* 0x000000000f087348 */ /* 0x005fea0003c00000 */
[----:B------:R-:W-:Y:S01]  /*20890*/  VOTE.ANY R14, PT, P6 ;  /* 0x00000000000e7806 */ /* 0x000fe200030e0100 */
[----:B0-2---:R-:W-:Y:S06]  /*208a0*/  ENDCOLLECTIVE ;  /* 0x000000000000791b */ /* 0x005fec0003800000 */
.L_x_8238:
[----:B------:R-:W-:Y:S05]  /*208b0*/  BSYNC B0 ;  /* 0x0000000000007941 */ /* 0x000fea0003800000 */
.L_x_8237:
        /* <DEDUP_REMOVED lines=9> */
.L_x_8239:
[----:B------:R-:W-:Y:S01]  /*20950*/  IMAD.MOV.U32 R17, RZ, RZ, R14 ;  /* 0x000000ffff117224 */ /* 0x000fe200078e000e */
[----:B------:R-:W-:Y:S06]  /*20960*/  BRA `(.L_x_8240) ;  /* 0xffffffcc007c7947 */ /* 0x000fec000383ffff */
.L_x_8073:
[----:B------:R-:W-:Y:S01]  /*20970*/  BSSY B0, `(.L_x_8241) ;  /* 0x0000007000007945 */ /* 0x000fe20003800000 */
[----:B------:R-:W-:Y:S02]  /*20980*/  IMAD.MOV.U32 R13, RZ, RZ, R2 ;  /* 0x000000ffff0d7224 */ /* 0x000fe400078e0002 */
[----:B------:R-:W-:Y:S02]  /*20990*/  IMAD.MOV.U32 R11, RZ, RZ, 0x1f ;  /* 0x0000001fff0b7424 */ /* 0x000fe400078e00ff */
[----:B------:R-:W-:-:S07]  /*209a0*/  IMAD.MOV.U32 R15, RZ, RZ, -0x1 ;  /* 0xffffffffff0f7424 */ /* 0x000fce00078e00ff */
[----:B01-3--:R-:W-:Y:S05]  /*209b0*/  WARPSYNC.COLLECTIVE R15, `(.L_x_8242) ;  /* 0x000000000f087348 */ /* 0x00bfea0003c00000 */
[----:B------:R2:W4:Y:S02]  /*209c0*/  SHFL.IDX P6, R14, R13, R12, R11 ;  /* 0x0000000c0d0e7389 */ /* 0x00052400000c000b */
[----:B01234-:R-:W-:Y:S01]  /*209d0*/  ENDCOLLECTIVE ;  /* 0x000000000000791b */ /* 0x01ffe20003800000 */
.L_x_8242:
[----:B------:R-:W-:Y:S05]  /*209e0*/  BSYNC B0 ;  /* 0x0000000000007941 */ /* 0x000fea0003800000 */
.L_x_8241:
[----:B------:R-:W-:Y:S01]  /*209f0*/  IMAD.MOV.U32 R16, RZ, RZ, R14 ;  /* 0x000000ffff107224 */ /* 0x000fe200078e000e */
[----:B------:R-:W-:Y:S06]  /*20a00*/  BRA `(.L_x_8072) ;  /* 0xffffffcc00707947 */ /* 0x000fec000383ffff */
.L_x_8077:
[----:B-1----:R1:W2:Y:S02]  /*20a10*/  SYNCS.PHASECHK.TRANS64.TRYWAIT P0, [R0+URZ+0x28820], R3 ;  /* 0x02882003000075a7 */ /* 0x0022a4000800017f */
[----:B--2---:R-:W-:Y:S05]  /*20a20*/  @!P0 NANOSLEEP.SYNCS 0x989680 ;  /* 0x009896800000895d */ /* 0x004fea0003900000 */
[----:B------:R-:W2:Y:S02]  /*20a30*/  @!P0 SYNCS.PHASECHK.TRANS64 P0, [R0+URZ+0x28820], R3 ;  /* 0x02882003000085a7 */ /* 0x000ea4000800007f */
[----:B--2---:R-:W-:Y:S05]  /*20a40*/  @!P0 BRA `(.L_x_8077) ;  /* 0xfffffffc00f08947 */ /* 0x004fea000383ffff */
[----:B------:R-:W-:Y:S05]  /*20a50*/  BRA `(.L_x_8243) ;  /* 0xffffffd000e47947 */ /* 0x000fea000383ffff */
.L_x_8078:
        /* <DEDUP_REMOVED lines=11> */
.L_x_8245:
[----:B------:R-:W-:Y:S05]  /*20b10*/  BSYNC B0 ;  /* 0x0000000000007941 */ /* 0x000fea0003800000 */
.L_x_8244:
[----:B------:R-:W-:Y:S05]  /*20b20*/  BRA `(.L_x_8246) ;  /* 0xffffffd000cc7947 */ /* 0x000fea000383ffff */
.L_x_8079:
[----:B------:R-:W-:Y:S01]  /*20b30*/  BSSY B0, `(.L_x_8247) ;  /* 0x0000006000007945 */ /* 0x000fe20003800000 */
[----:B------:R-:W-:-:S07]  /*20b40*/  IMAD.MOV.U32 R15, RZ, RZ, -0x1 ;  /* 0xffffffffff0f7424 */ /* 0x000fce00078e00ff */
[----:B012---:R-:W-:Y:S05]  /*20b50*/  WARPSYNC.COLLECTIVE R15, `(.L_x_8248) ;  /* 0x000000000f0c7348 */ /* 0x007fea0003c00000 */
[----:B------:R-:W-:Y:S02]  /*20b60*/  ELECT P6, UR62, PT ;  /* 0x00000000003e782f */ /* 0x000fe400038c0000 */
[----:B------:R-:W-:Y:S01]  /*20b70*/  MOV R14, UR62 ;  /* 0x0000003e000e7c02 */ /* 0x000fe20008000f00 */
[----:B012---:R-:W-:Y:S10]  /*20b80*/  ENDCOLLECTIVE ;  /* 0x000000000000791b */ /* 0x007ff40003800000 */
.L_x_8248:
[----:B------:R-:W-:Y:S05]  /*20b90*/  BSYNC B0 ;  /* 0x0000000000007941 */ /* 0x000fea0003800000 */
.L_x_8247:
[----:B------:R-:W-:Y:S05]  /*20ba0*/  BRA `(.L_x_8249) ;  /* 0xffffffd000c07947 */ /* 0x000fea000383ffff */
.L_x_8081:
[----:B-1----:R1:W2:Y:S02]  /*20bb0*/  SYNCS.PHASECHK.TRANS64.TRYWAIT P0, [R6+URZ], R5 ;  /* 0x00000005060075a7 */ /* 0x0022a4000800017f */
[----:B--2---:R-:W-:Y:S05]  /*20bc0*/  @!P0 NANOSLEEP.SYNCS 0x989680 ;  /* 0x009896800000895d */ /* 0x004fea0003900000 */
[----:B------:R-:W2:Y:S02]  /*20bd0*/  @!P0 SYNCS.PHASECHK.TRANS64 P0, [R6+URZ], R5 ;  /* 0x00000005060085a7 */ /* 0x000ea4000800007f */
[----:B--2---:R-:W-:Y:S05]  /*20be0*/  @!P0 BRA `(.L_x_8081) ;  /* 0xfffffffc00f08947 */ /* 0x004fea000383ffff */
[----:B------:R-:W-:Y:S05]  /*20bf0*/  BRA `(.L_x_8250) ;  /* 0xffffffd000fc7947 */ /* 0x000fea000383ffff */
.L_x_8082:
[----:B--2---:R2:W3:Y:S02]  /*20c00*/  SYNCS.PHASECHK.TRANS64.TRYWAIT P0, [R7+URZ], R2 ;  /* 0x00000002070075a7 */ /* 0x0044e4000800017f */
[----:B---3--:R-:W-:Y:S05]  /*20c10*/  @!P0 NANOSLEEP.SYNCS 0x989680 ;  /* 0x009896800000895d */ /* 0x008fea0003900000 */
[----:B------:R-:W3:Y:S02]  /*20c20*/  @!P0 SYNCS.PHASECHK.TRANS64 P0, [R7+URZ], R2 ;  /* 0x00000002070085a7 */ /* 0x000ee4000800007f */
[----:B---3--:R-:W-:Y:S05]  /*20c30*/  @!P0 BRA `(.L_x_8082) ;  /* 0xfffffffc00f08947 */ /* 0x008fea000383ffff */
[----:B------:R-:W-:Y:S05]  /*20c40*/  BRA `(.L_x_8251) ;  /* 0xffffffd000f07947 */ /* 0x000fea000383ffff */
.L_x_8084:
[----:B---3--:R3:W4:Y:S02]  /*20c50*/  SYNCS.PHASECHK.TRANS64.TRYWAIT P0, [R4+URZ], R5 ;  /* 0x00000005040075a7 */ /* 0x008724000800017f */
[----:B----4-:R-:W-:Y:S05]  /*20c60*/  @!P0 NANOSLEEP.SYNCS 0x989680 ;  /* 0x009896800000895d */ /* 0x010fea0003900000 */
[----:B------:R-:W4:Y:S02]  /*20c70*/  @!P0 SYNCS.PHASECHK.TRANS64 P0, [R4+URZ], R5 ;  /* 0x00000005040085a7 */ /* 0x000f24000800007f */
[----:B----4-:R-:W-:Y:S05]  /*20c80*/  @!P0 BRA `(.L_x_8084) ;  /* 0xfffffffc00f08947 */ /* 0x010fea000383ffff */
[----:B------:R-:W-:Y:S05]  /*20c90*/  BRA `(.L_x_8252) ;  /* 0xffffffd000f87947 */ /* 0x000fea000383ffff */
.L_x_8253:
        /* <DEDUP_REMOVED lines=14> */
.L_x_12778:


//--------------------- .text._ZN7cutlass13device_kernelIN5flash11enable_sm90INS1_16FlashAttnFwdSm90INS1_25CollectiveMainloopFwdSm90ILi2EN4cute5tupleIJNS5_1CILi1EEES8_S8_EEENS6_IJNS7_ILi192EEENS7_ILi144EEENS7_ILi96EEEEEELi96ENS_10bfloat16_tEfNS_4arch4Sm90ELb0ELb0ELb0ELb0ELb0ELb0ELb0ELb0ELb1ELb0ELb0ELb0EEENS1_21CollectiveEpilogueFwdINS6_IJSA_SC_SB_EEES9_SE_SG_Li384ELb0ELb0ELb0ELb0EEENS1_29StaticPersistentTileSchedulerILb0EEEEEEEEEvNT_6ParamsE --------------------------
	.section	.text._ZN7cutlass13device_kernelIN5flash11enable_sm90INS1_16FlashAttnFwdSm90INS1_25CollectiveMainloopFwdSm90ILi2EN4cute5tupleIJNS5_1CILi1EEES8_S8_EEENS6_IJNS7_ILi192EEENS7_ILi144EEENS7_ILi96EEEEEELi96ENS_10bfloat16_tEfNS_4arch4Sm90ELb0ELb0ELb0ELb0ELb0ELb0ELb0ELb0ELb1ELb0ELb0ELb0EEENS1_21CollectiveEpilogueFwdINS6_IJSA_SC_SB_EEES9_SE_SG_Li384ELb0ELb0ELb0ELb0EEENS1_29StaticPersistentTileSchedulerILb0EEEEEEEEEvNT_6ParamsE,"ax",@progbits
	.align	128
.text._ZN7cutlass13device_kernelIN5flash11enable_sm90INS1_16FlashAttnFwdSm90INS1_25CollectiveMainloopFwdSm90ILi2EN4cute5tupleIJNS5_1CILi1EEES8_S8_EEENS6_IJNS7_ILi192EEENS7_ILi144EEENS7_ILi96EEEEEELi96ENS_10bfloat16_tEfNS_4arch4Sm90ELb0ELb0ELb0ELb0ELb0ELb0ELb0ELb0ELb1ELb0ELb0ELb0EEENS1_21CollectiveEpilogueFwdINS6_IJSA_SC_SB_EEES9_SE_SG_Li384ELb0ELb0ELb0ELb0EEENS1_29StaticPersistentTileSchedulerILb0EEEEEEEEEvNT_6ParamsE:
        .type           _ZN7cutlass13device_kernelIN5flash11enable_sm90INS1_16FlashAttnFwdSm90INS1_25CollectiveMainloopFwdSm90ILi2EN4cute5tupleIJNS5_1CILi1EEES8_S8_EEENS6_IJNS7_ILi192EEENS7_ILi144EEENS7_ILi96EEEEEELi96ENS_10bfloat16_tEfNS_4arch4Sm90ELb0ELb0ELb0ELb0ELb0ELb0ELb0ELb0ELb1ELb0ELb0ELb0EEENS1_21CollectiveEpilogueFwdINS6_IJSA_SC_SB_EEES9_SE_SG_Li384ELb0ELb0ELb0ELb0EEENS1_29StaticPersistentTileSchedulerILb0EEEEEEEEEvNT_6ParamsE,@function
        .size           _ZN7cutlass13device_kernelIN5flash11enable_sm90INS1_16FlashAttnFwdSm90INS1_25CollectiveMainloopFwdSm90ILi2EN4cute5tupleIJNS5_1CILi1EEES8_S8_EEENS6_IJNS7_ILi192EEENS7_ILi144EEENS7_ILi96EEEEEELi96ENS_10bfloat16_tEfNS_4arch4Sm90ELb0ELb0ELb0ELb0ELb0ELb0ELb0ELb0ELb1ELb0ELb0ELb0EEENS1_21CollectiveEpilogueFwdINS6_IJSA_SC_SB_EEES9_SE_SG_Li384ELb0ELb0ELb0ELb0EEENS1_29StaticPersistentTileSchedulerILb0EEEEEEEEEvNT_6ParamsE,(.L_x_12779 - _ZN7cutlass13device_kernelIN5flash11enable_sm90INS1_16FlashAttnFwdSm90INS1_25CollectiveMainloopFwdSm90ILi2EN4cute5tupleIJNS5_1CILi1EEES8_S8_EEENS6_IJNS7_ILi192EEENS7_ILi144EEENS7_ILi96EEEEEELi96ENS_10bfloat16_tEfNS_4arch4Sm90ELb0ELb0ELb0ELb0ELb0ELb0ELb0ELb0ELb1ELb0ELb0ELb0EEENS1_21CollectiveEpilogueFwdINS6_IJSA_SC_SB_EEES9_SE_SG_Li384ELb0ELb0ELb0ELb0EEENS1_29StaticPersistentTileSchedulerILb0EEEEEEEEEvNT_6ParamsE)
        .other          _ZN7cutlass13device_kernelIN5flash11enable_sm90INS1_16FlashAttnFwdSm90INS1_25CollectiveMainloopFwdSm90ILi2EN4cute5tupleIJNS5_1CILi1EEES8_S8_EEENS6_IJNS7_ILi192EEENS7_ILi144EEENS7_ILi96EEEEEELi96ENS_10bfloat16_tEfNS_4arch4Sm90ELb0ELb0ELb0ELb0ELb0ELb0ELb0ELb0ELb1ELb0ELb0ELb0EEENS1_21CollectiveEpilogueFwdINS6_IJSA_SC_SB_EEES9_SE_SG_Li384ELb0ELb0ELb0ELb0EEENS1_29StaticPersistentTileSchedulerILb0EEEEEEEEEvNT_6ParamsE,@"STO_CUDA_ENTRY STV_DEFAULT"
_ZN7cutlass13device_kernelIN5flash11enable_sm90INS1_16FlashAttnFwdSm90INS1_25CollectiveMainloopFwdSm90ILi2EN4cute5tupleIJNS5_1CILi1EEES8_S8_EEENS6_IJNS7_ILi192EEENS7_ILi144EEENS7_ILi96EEEEEELi96ENS_10bfloat16_tEfNS_4arch4Sm90ELb0ELb0ELb0ELb0ELb0ELb0ELb0ELb0ELb1ELb0ELb0ELb0EEENS1_21CollectiveEpilogueFwdINS6_IJSA_SC_SB_EEES9_SE_SG_Li384ELb0ELb0ELb0ELb0EEENS1_29StaticPersistentTileSchedulerILb0EEEEEEEEEvNT_6ParamsE:
        /* <DEDUP_REMOVED lines=23> */
.L_x_8255:
[----:B------:R-:W-:Y:S05]  /*0170*/  BSYNC B0 ;  /* 0x0000000000007941 */ /* 0x000fea0003800000 */
.L_x_8254:
[----:B------:R-:W-:Y:S01]  /*0180*/  VOTEU.ANY UP0, P0 ;  /* 0x00000000003f7886 */ /* 0x000fe20000000100 */
[----:B------:R-:W1:Y:S01]  /*0190*/  SHFL.IDX PT, R2, R0, RZ, 0x1f ;  /* 0x00001fff00027589 */ /* 0x000e6200000e0000 */
[----:B------:R-:W-:Y:S01]  /*01a0*/  UMOV UR4, 0x1 ;  /* 0x0000000100047882 */ /* 0x000fe20000000000 */
[----:B------:R-:W-:Y:S01]  /*01b0*/  SHF.R.U32.HI R3, RZ, 0x7, R3 ;  /* 0x00000007ff037819 */ /* 0x000fe20000011603 */
[----:B------:R-:W-:Y:S01]  /*01c0*/  VOTEU.ANY UP1, P0 ;  /* 0x00000000003f7886 */ /* 0x000fe20000020100 */
[----:B------:R-:W2:Y:S01]  /*01d0*/  @UP0 S2UR UR7, SR_CgaCtaId ;  /* 0x00000000000709c3 */ /* 0x000ea20000008800 */
[----:B------:R-:W-:Y:S01]  /*01e0*/  @UP0 UMOV UR6, 0x400 ;  /* 0x0000040000060882 */ /* 0x000fe20000000000 */
[----:B------:R-:W-:-:S04]  /*01f0*/  @UP0 UIADD3 UR4, -UR4, 0x100000, URZ ;  /* 0x0010000004040890 */ /* 0x000fc8000fffe13f */
[----:B------:R-:W-:Y:S02]  /*0200*/  @UP0 USHF.L.U32 UR5, UR4, 0xb, URZ ;  /* 0x0000000b04050899 */ /* 0x000fe4000800063f */
[----:B------:R-:W-:Y:S01]  /*0210*/  @UP0 USHF.L.U32 UR4, UR4, 0x1, URZ ;  /* 0x0000000104040899 */ /* 0x000fe2000800063f */
[----:B-1----:R-:W-:Y:S02]  /*0220*/  ISETP.NE.AND P1, PT, R2, RZ, PT ;  /* 0x000000ff0200720c */ /* 0x002fe40003f25270 */
[----:B------:R1:W3:Y:S01]  /*0230*/  SHFL.IDX PT, R2, R3, RZ, 0x1f ;  /* 0x00001fff03027589 */ /* 0x0002e200000e0000 */
[----:B--2---:R-:W-:Y:S01]  /*0240*/  @UP0 ULEA UR6, UR7, UR6, 0x18 ;  /* 0x0000000607060291 */ /* 0x004fe2000f8ec03f */
[----:B------:R-:W-:Y:S02]  /*0250*/  VOTEU.ANY UP0, P0 ;  /* 0x00000000003f7886 */ /* 0x000fe40000000100 */
[----:B------:R-:W2:Y:S09]  /*0260*/  FENCE.VIEW.ASYNC.S ;  /* 0x00000000000073c6 */ /* 0x000eb20000000000 */
[----:B--2---:R1:W2:Y:S01]  /*0270*/  @UP0 SYNCS.EXCH.64 URZ, [UR6+0x31c00], UR4 ;  /* 0x031c0004063f05b2 */ /* 0x0042a20008000100 */
[----:B------:R1:W4:Y:S02]  /*0280*/  @UP1 SYNCS.EXCH.64 URZ, [UR6+0x31c20], UR4 ;  /* 0x031c2004063f15b2 */ /* 0x0003240008000100 */
[----:B-1----:R-:W-:Y:S05]  /*0290*/  @P1 BRA `(.L_x_8256) ;  /* 0x0000000000481947 */ /* 0x002fea0003800000 */
[----:B------:R-:W1:Y:S01]  /*02a0*/  S2UR UR5, SR_CgaCtaId ;  /* 0x00000000000579c3 */ /* 0x000e620000008800 */
        /* <DEDUP_REMOVED lines=17> */
.L_x_8256:
[----:B------:R-:W5:Y:S01]  /*03c0*/  SHFL.IDX PT, R3, R0, RZ, 0x1f ;  /* 0x00001fff00037589 */ /* 0x000f6200000e0000 */
[----:B------:R-:W-:Y:S01]  /*03d0*/  NOP ;  /* 0x0000000000007918 */ /* 0x000fe20000000000 */
[----:B-----5:R-:W-:-:S13]  /*03e0*/  ISETP.NE.AND P0, PT, R3, RZ, PT ;  /* 0x000000ff0300720c */ /* 0x020fda0003f05270 */
        /* <DEDUP_REMOVED lines=19> */
.L_x_8257:
[----:B------:R-:W5:Y:S01]  /*0520*/  SHFL.IDX PT, R3, R0, RZ, 0x1f ;  /* 0x00001fff00037589 */ /* 0x000f6200000e0000 */
[----:B------:R-:W-:Y:S01]  /*0530*/  NOP ;  /* 0x0000000000007918 */ /* 0x000fe20000000000 */
[----:B-----5:R-:W-:-:S13]  /*0540*/  ISETP.NE.AND P0, PT, R3, RZ, PT ;  /* 0x000000ff0300720c */ /* 0x020fda0003f05270 */
        /* <DEDUP_REMOVED lines=13> */
[----:B------:R1:W1:Y:S01]  /*0620*/  SYNCS.EXCH.64 URZ, [UR6+0x31c88], UR4 ;  /* 0x031c8804063f75b2 */ /* 0x0002620008000100 */
[----:B------:R-:W-:Y:S01]  /*0630*/  NOP ;  /* 0x0000000000007918 */ /* 0x000fe20000000000 */
.L_x_8258:
        /* <DEDUP_REMOVED lines=22> */
.L_x_8259:
        /* <DEDUP_REMOVED lines=22> */
.L_x_8260:
[----:B---3--:R-:W-:Y:S01]  /*0900*/  ISETP.NE.AND P0, PT, R2, RZ, PT ;  /* 0x000000ff0200720c */ /* 0x008fe20003f05270 */
[----:B------:R-:W-:Y:S01]  /*0910*/  IMAD.MOV.U32 R2, RZ, RZ, 0x1 ;  /* 0x00000001ff027424 */ /* 0x000fe200078e00ff */
[----:B------:R-:W-:-:S04]  /*0920*/  NOP ;  /* 0x0000000000007918 */ /* 0x000fc80000000000 */
[----:B------:R-:W-:-:S05]  /*0930*/  SEL R2, R2, 0x2, !P0 ;  /* 0x0000000202027807 */ /* 0x000fca0004000000 */
[----:B------:R3:W-:Y:S01]  /*0940*/  STL [R1], R2 ;  /* 0x0000000201007387 */ /* 0x0007e20000100800 */
[----:B-12-4-:R-:W-:Y:S06]  /*0950*/  BAR.SYNC.DEFER_BLOCKING 0x0 ;  /* 0x0000000000007b1d */ /* 0x016fec0000010000 */
[----:B------:R-:W-:Y:S05]  /*0960*/  @!P0 BRA `(.L_x_8261) ;  /* 0x0000008c00108947 */ /* 0x000fea0003800000 */
.L_x_8262:
[----:B------:R-:W-:-:S08]  /*0970*/  NOP ;  /* 0x0000000000007918 */ /* 0x000fd00000000000 */
[----:B------:R-:W1:Y:S02]  /*0980*/  USETMAXREG.TRY_ALLOC.CTAPOOL UP0, 0xa0 ;  /* 0x000000a0000079c8 */ /* 0x000e640008000600 */
[----:B-1----:R-:W-:-:S13]  /*0990*/  PLOP3.LUT P0, PT, PT, PT, UP0, 0x80, 0x0 ;  /* 0x000000000000781c */ /* 0x002fda0003f0f008 */
[----:B------:R-:W-:Y:S05]  /*09a0*/  @!P0 BRA `(.L_x_8262) ;  /* 0xfffffffc00f08947 */ /* 0x000fea000383ffff */
[----:B---3--:R-:W1:Y:S01]  /*09b0*/  S2R R2, SR_TID.X ;  /* 0x0000000000027919 */ /* 0x008e620000002100 */
        /* <DEDUP_REMOVED lines=8> */
[----:B------:R-:W2:Y:S01]  /*0a40*/  LDL.LU R12, [R1] ;  /* 0x00000000010c7983 */ /* 0x000ea20000300800 */
[----:B------:R-:W-:Y:S01]  /*0a50*/  VIADD R145, R2, 0xffffff80 ;  /* 0xffffff8002917836 */ /* 0x000fe20000000000 */
[----:B------:R-:W1:Y:S04]  /*0a60*/  S2UR UR4, SR_CgaCtaId ;  /* 0x00000000000479c3 */ /* 0x000e680000008800 */
[----:B------:R-:W-:-:S04]  /*0a70*/  SHF.R.S32.HI R0, RZ, 0x1f, R145 ;  /* 0x0000001fff007819 */ /* 0x000fc80000011491 */
[CC--:B------:R-:W-:Y:S02]  /*0a80*/  LEA.HI R2, R0.reuse, R145.reuse, RZ, 0x4 ;  /* 0x0000009100027211 */ /* 0x0c0fe400078f20ff */
[-C--:B------:R-:W-:Y:S02]  /*0a90*/  LEA.HI R148, R0, R145.reuse, RZ, 0x7 ;  /* 0x0000009100947211 */ /* 0x080fe400078f38ff */
[----:B------:R-:W-:Y:S02]  /*0aa0*/  LOP3.LUT R4, R2, 0xfffffff0, RZ, 0xc0, !PT ;  /* 0xfffffff002047812 */ /* 0x000fe400078ec0ff */
[----:B------:R-:W-:Y:S02]  /*0ab0*/  LOP3.LUT R6, R148, 0xffffff80, RZ, 0xc0, !PT ;  /* 0xffffff8094067812 */ /* 0x000fe400078ec0ff */
[----:B------:R-:W-:Y:S01]  /*0ac0*/  LEA.HI R149, R0, R145, RZ, 0x5 ;  /* 0x0000009100957211 */ /* 0x000fe200078f28ff */
[C---:B------:R-:W-:Y:S02]  /*0ad0*/  IMAD.IADD R4, R145.reuse, 0x1, -R4 ;  /* 0x0000000191047824 */ /* 0x040fe400078e0a04 */
[----:B------:R-:W-:-:S05]  /*0ae0*/  IMAD.IADD R145, R145, 0x1, -R6 ;  /* 0x0000000191917824 */ /* 0x000fca00078e0a06 */
[----:B------:R-:W-:Y:S02]  /*0af0*/  SHF.R.S32.HI R6, RZ, 0x1f, R145 ;  /* 0x0000001fff067819 */ /* 0x000fe40000011491 */
[----:B------:R-:W-:Y:S02]  /*0b00*/  SHF.R.S32.HI R3, RZ, 0x1f, R4 ;  /* 0x0000001fff037819 */ /* 0x000fe40000011404 */
[----:B------:R-:W-:Y:S02]  /*0b10*/  LEA.HI R8, R6, R145, RZ, 0x2 ;  /* 0x0000009106087211 */ /* 0x000fe400078f10ff */
[----:B------:R-:W-:Y:S02]  /*0b20*/  SHF.R.S32.HI R5, RZ, 0x4, R2 ;  /* 0x00000004ff057819 */ /* 0x000fe40000011402 */
[CC--:B------:R-:W-:Y:S02]  /*0b30*/  LEA.HI R0, R3.reuse, R4.reuse, RZ, 0x3 ;  /* 0x0000000403007211 */ /* 0x0c0fe400078f18ff */
[----:B------:R-:W-:-:S02]  /*0b40*/  LEA.HI R3, R3, R4, RZ, 0x2 ;  /* 0x0000000403037211 */ /* 0x000fc400078f10ff */
[--C-:B------:R-:W-:Y:S02]  /*0b50*/  SHF.R.S32.HI R9, RZ, 0x2, R8.reuse ;  /* 0x00000002ff097819 */ /* 0x100fe40000011408 */
[----:B------:R-:W-:Y:S02]  /*0b60*/  SHF.R.S32.HI R10, RZ, 0x1f, R8 ;  /* 0x0000001fff0a7819 */ /* 0x000fe40000011408 */
[----:B------:R-:W-:Y:S01]  /*0b70*/  LEA.HI R2, R2, R5, RZ, 0x1 ;  /* 0x0000000502027211 */ /* 0x000fe200078f08ff */
[----:B------:R-:W3:Y:S01]  /*0b80*/  S2UR UR6, SR_SWINHI ;  /* 0x00000000000679c3 */ /* 0x000ee20000002f00 */
[----:B------:R-:W-:Y:S01]  /*0b90*/  LOP3.LUT R7, R3, 0x7fffffc, RZ, 0xc0, !PT ;  /* 0x07fffffc03077812 */ /* 0x000fe200078ec0ff */
[----:B------:R-:W-:Y:S01]  /*0ba0*/  IMAD.SHL.U32 R0, R0, 0x10, RZ ;  /* 0x0000001000007824 */ /* 0x000fe200078e00ff */
[----:B------:R-:W-:Y:S02]  /*0bb0*/  LEA.HI R10, R10, R9, RZ, 0x3 ;  /* 0x000000090a0a7211 */ /* 0x000fe400078f18ff */
[----:B------:R-:W-:-:S02]  /*0bc0*/  LOP3.LUT R2, R2, 0x1ffffffe, RZ, 0xc0, !PT ;  /* 0x1ffffffe02027812 */ /* 0x000fc400078ec0ff */
[----:B------:R-:W-:Y:S02]  /*0bd0*/  SHF.R.S32.HI R3, RZ, 0x2, R3 ;  /* 0x00000002ff037819 */ /* 0x000fe40000011403 */
[----:B------:R-:W-:Y:S01]  /*0be0*/  LOP3.LUT R10, R10, 0xfffffff8, RZ, 0xc0, !PT ;  /* 0xfffffff80a0a7812 */ /* 0x000fe200078ec0ff */
[----:B------:R-:W-:Y:S01]  /*0bf0*/  IMAD.IADD R2, R5, 0x1, -R2 ;  /* 0x0000000105027824 */ /* 0x000fe200078e0a02 */
[----:B------:R-:W-:Y:S01]  /*0c00*/  SHF.R.S32.HI R149, RZ, 0x5, R149 ;  /* 0x00000005ff957819 */ /* 0x000fe20000011495 */
[----:B------:R-:W-:Y:S01]  /*0c10*/  IMAD.SHL.U32 R3, R3, 0x40, RZ ;  /* 0x0000004003037824 */ /* 0x000fe200078e00ff */
[----:B------:R-:W-:Y:S01]  /*0c20*/  LOP3.LUT R0, R0, 0x7fffff80, RZ, 0xc0, !PT ;  /* 0x7fffff8000007812 */ /* 0x000fe200078ec0ff */
[----:B------:R-:W-:Y:S01]  /*0c30*/  IMAD.IADD R11, R9, 0x1, -R10 ;  /* 0x00000001090b7824 */ /* 0x000fe200078e0a0a */
[----:B------:R-:W-:Y:S01]  /*0c40*/  SHF.R.S32.HI R148, RZ, 0x7, R148 ;  /* 0x00000007ff947819 */ /* 0x000fe20000011494 */
[----:B------:R-:W-:Y:S01]  /*0c50*/  IMAD R9, R149, 0x10, R4 ;  /* 0x0000001095097824 */ /* 0x000fe200078e0204 */
[----:B------:R-:W-:Y:S01]  /*0c60*/  LOP3.LUT R3, R3, 0x40, RZ, 0xc0, !PT ;  /* 0x0000004003037812 */ /* 0x000fe200078ec0ff */
[----:B------:R-:W-:-:S02]  /*0c70*/  IMAD.SHL.U32 R2, R2, 0x8, RZ ;  /* 0x0000000802027824 */ /* 0x000fc400078e00ff */
[----:B------:R-:W-:Y:S02]  /*0c80*/  IMAD.IADD R7, R4, 0x1, -R7 ;  /* 0x0000000104077824 */ /* 0x000fe400078e0a07 */
[----:B------:R-:W-:Y:S01]  /*0c90*/  IMAD R0, R149, 0x100, R0 ;  /* 0x0000010095007824 */ /* 0x000fe200078e0200 */
[----:B------:R-:W-:Y:S01]  /*0ca0*/  UMOV UR39, 0x400 ;  /* 0x0000040000277882 */ /* 0x000fe20000000000 */
[--C-:B------:R-:W-:Y:S01]  /*0cb0*/  IMAD.U32 R9, R9, 0x20, R2.reuse ;  /* 0x0000002009097824 */ /* 0x100fe200078e0002 */
[----:B------:R-:W-:Y:S01]  /*0cc0*/  LOP3.LUT R2, R3, 0x8, R2, 0xf8, !PT ;  /* 0x0000000803027812 */ /* 0x000fe200078ef802 */
[----:B------:R-:W-:Y:S01]  /*0cd0*/  IMAD R7, R7, 0x10, R0 ;  /* 0x0000001007077824 */ /* 0x000fe200078e0200 */
[----:B------:R-:W-:Y:S01]  /*0ce0*/  SHF.R.U32.HI R3, RZ, 0x3, R3 ;  /* 0x00000003ff037819 */ /* 0x000fe20000011603 */
[----:B------:R-:W-:Y:S01]  /*0cf0*/  IMAD.HI R0, R148, 0x55555556, RZ ;  /* 0x5555555694007827 */ /* 0x000fe200078e02ff */
[----:B-1----:R-:W-:Y:S01]  /*0d00*/  ULEA UR39, UR4, UR39, 0x18 ;  /* 0x0000002704277291 */ /* 0x002fe2000f8ec03f */
[----:B------:R-:W-:-:S02]  /*0d10*/  LEA.HI R6, R6, R145, RZ, 0x5 ;  /* 0x0000009106067211 */ /* 0x000fc400078f28ff */
[----:B------:R-:W-:Y:S02]  /*0d20*/  LOP3.LUT R2, R2, R3, RZ, 0x3c, !PT ;  /* 0x0000000302027212 */ /* 0x000fe400078e3cff */
[----:B------:R-:W-:Y:S02]  /*0d30*/  LEA.HI R5, R0, R0, RZ, 0x1 ;  /* 0x0000000000057211 */ /* 0x000fe400078f08ff */
[----:B------:R-:W-:Y:S02]  /*0d40*/  LOP3.LUT R8, R8, 0x7ffffffc, RZ, 0xc0, !PT ;  /* 0x7ffffffc08087812 */ /* 0x000fe400078ec0ff */
[----:B------:R-:W-:Y:S01]  /*0d50*/  SHF.R.S32.HI R6, RZ, 0x5, R6 ;  /* 0x00000005ff067819 */ /* 0x000fe20000011406 */
[----:B------:R-:W-:Y:S01]  /*0d60*/  UMOV UR4, UR39 ;  /* 0x0000002700047c82 */ /* 0x000fe20008000000 */
[----:B---3--:R-:W-:Y:S01]  /*0d70*/  UMOV UR5, UR6 ;  /* 0x0000000600057c82 */ /* 0x008fe20008000000 */
[----:B------:R-:W-:Y:S02]  /*0d80*/  IMAD.IADD R2, R2, 0x1, R7 ;  /* 0x0000000102027824 */ /* 0x000fe400078e0207 */
[----:B------:R-:W-:-:S02]  /*0d90*/  IMAD.MOV.U32 R151, RZ, RZ, -0x2 ;  /* 0xfffffffeff977424 */ /* 0x000fc400078e00ff */
[----:B------:R-:W-:Y:S02]  /*0da0*/  IMAD.IADD R8, R145, 0x1, -R8 ;  /* 0x0000000191087824 */ /* 0x000fe400078e0a08 */
[----:B------:R-:W-:Y:S02]  /*0db0*/  IMAD.U32 R16, RZ, RZ, UR4 ;  /* 0x00000004ff107e24 */ /* 0x000fe4000f8e00ff */
[----:B------:R-:W-:Y:S02]  /*0dc0*/  IMAD.U32 R17, RZ, RZ, UR5 ;  /* 0x00000005ff117e24 */ /* 0x000fe4000f8e00ff */
[----:B------:R-:W-:Y:S02]  /*0dd0*/  IMAD R5, R5, -0x3, R148 ;  /* 0xfffffffd05057824 */ /* 0x000fe400078e0294 */
[----:B------:R-:W-:Y:S01]  /*0de0*/  IMAD R6, R6, 0x10, R11 ;  /* 0x0000001006067824 */ /* 0x000fe200078e020b */
[----:B------:R-:W-:Y:S01]  /*0df0*/  LEA R2, R2, UR39, 0x1 ;  /* 0x0000002702027c11 */ /* 0x000fe2000f8e08ff */
[----:B------:R-:W-:-:S02]  /*0e00*/  IMAD R151, R8, R151, 0x90 ;  /* 0x0000009008977424 */ /* 0x000fc400078e0297 */
[----:B------:R-:W-:Y:S01]  /*0e10*/  IMAD.WIDE R16, R9, 0x2, R16 ;  /* 0x0000000209107825 */ /* 0x000fe200078e0210 */
[----:B------:R-:W-:-:S03]  /*0e20*/  UMOV UR60, URZ ;  /* 0x0000003f003c7c82 */ /* 0x000fc60008000000 */
[----:B------:R-:W-:Y:S02]  /*0e30*/  IMAD R150, R5, 0x40, R6 ;  /* 0x0000004005967824 */ /* 0x000fe400078e0206 */
[----:B------:R-:W-:Y:S02]  /*0e40*/  IMAD.U32 R19, RZ, RZ, UR7 ;  /* 0x00000007ff137e24 */ /* 0x000fe4000f8e00ff */
[----:B------:R-:W-:Y:S01]  /*0e50*/  IMAD.MOV.U32 R144, RZ, RZ, RZ ;  /* 0x000000ffff907224 */ /* 0x000fe200078e00ff */
[----:B------:R-:W-:Y:S01]  /*0e60*/  UMOV UR38, URZ ;  /* 0x0000003f00267c82 */ /* 0x000fe20008000000 */
[----:B--2---:R-:W-:-:S07]  /*0e70*/  LOP3.LUT R18, R12, 0x1, RZ, 0xfc, !PT ;  /* 0x000000010c127812 */ /* 0x004fce00078efcff */
.L_x_8285:
[----:B-1----:R-:W1:Y:S01]  /*0e80*/  SHFL.IDX PT, R0, R148, RZ, 0x1f ;  /* 0x00001fff94007589 */ /* 0x002e6200000e0000 */
[----:B------:R-:W2:Y:S01]  /*0e90*/  LDC R64, c[0x0][0x2e0] ;  /* 0x0000b800ff407b82 */ /* 0x000ea20000000800 */
[----:B------:R-:W-:Y:S01]  /*0ea0*/  ULDC UR4, c[0x0][0xda8] ;  /* 0x00036a0000047ab9 */ /* 0x000fe20000000800 */
[----:B------:R-:W-:Y:S01]  /*0eb0*/  R2UR UR11, R19 ;  /* 0x00000000130b72ca */ /* 0x000fe200000e0000 */
[----:B------:R-:W-:Y:S01]  /*0ec0*/  ULDC.64 UR6, c[0x0][0x3f8] ;  /* 0x0000fe0000067ab9 */ /* 0x000fe20000000a00 */
[----:B------:R-:W-:Y:S02]  /*0ed0*/  UISETP.NE.AND UP1, UPT, UR4, 0x1, UPT ;  /* 0x000000010400788c */ /* 0x000fe4000bf25270 */
[----:B------:R-:W-:Y:S01]  /*0ee0*/  UISETP.NE.U32.AND UP0, UPT, UR6, URZ, UPT ;  /* 0x0000003f0600728c */ /* 0x000fe2000bf05070 */
[----:B------:R-:W-:Y:S01]  /*0ef0*/  ULDC UR4, c[0x0][0xdb4] ;  /* 0x00036d0000047ab9 */ /* 0x000fe20000000800 */
[----:B------:R-:W-:Y:S02]  /*0f00*/  ULDC UR8, c[0x0][0x404] ;  /* 0x0001010000087ab9 */ /* 0x000fe40000000800 */
[----:B------:R-:W-:-:S02]  /*0f10*/  UISETP.NE.AND.EX UP0, UPT, UR7, URZ, UPT, UP0 ;  /* 0x0000003f0700728c */ /* 0x000fc4000bf05300 */
[----:B------:R-:W-:Y:S02]  /*0f20*/  UISETP.NE.AND UP2, UPT, UR4, 0x1, UPT ;  /* 0x000000010400788c */ /* 0x000fe4000bf45270 */
[----:B------:R-:W-:Y:S02]  /*0f30*/  UIADD3 UR9, UR39, 0x24300, URZ ;  /* 0x0002430027097890 */ /* 0x000fe4000fffe03f */
[----:B------:R-:W-:Y:S01]  /*0f40*/  USEL UR8, UR8, 0x1, UP0 ;  /* 0x0000000108087887 */ /* 0x000fe20008000000 */
[----:B------:R-:W-:Y:S01]  /*0f50*/  @UP1 ULDC UR4, c[0x0][0xdac] ;  /* 0x00036b0000041ab9 */ /* 0x000fe20000000800 */
[----:B------:R-:W-:Y:S02]  /*0f60*/  ULOP3.LUT UP0, URZ, UR9, 0x9f, URZ, 0xc0, !UPT ;  /* 0x0000009f093f7892 */ /* 0x000fe4000f80c03f */
[----:B------:R-:W-:Y:S01]  /*0f70*/  UIMAD.WIDE.U32 UR4, UR11, UR4, URZ ;  /* 0x000000040b0472a5 */ /* 0x000fe2000f8e003f */
[----:B-1----:R-:W-:Y:S01]  /*0f80*/  R2UR UR37, R0 ;  /* 0x00000000002572ca */ /* 0x002fe200000e0000 */
[----:B------:R-:W-:Y:S01]  /*0f90*/  @UP1 ULDC UR10, c[0x0][0xdb0] ;  /* 0x00036c00000a1ab9 */ /* 0x000fe20000000800 */
[----:B------:R-:W-:Y:S01]  /*0fa0*/  UMOV UR12, UR11 ;  /* 0x0000000b000c7c82 */ /* 0x000fe20008000000 */
[----:B--2---:R-:W-:Y:S01]  /*0fb0*/  IMAD R64, R64, UR8, RZ ;  /* 0x0000000840407c24 */ /* 0x004fe2000f8e02ff */
[----:B------:R-:W-:Y:S01]  /*0fc0*/  @UP1 USHF.R.U32.HI UR12, URZ, UR10, UR5 ;  /* 0x0000000a3f0c1299 */ /* 0x000fe20008011605 */
[----:B------:R-:W-:-:S02]  /*0fd0*/  PLOP3.LUT P0, PT, PT, PT, UP0, 0x80, 0x0 ;  /* 0x000000000000781c */ /* 0x000fc40003f0f008 */
[----:B------:R-:W-:-:S03]  /*0fe0*/  VIADD R0, R64, 0x8f ;  /* 0x0000008f40007836 */ /* 0x000fc60000000000 */
[----:B------:R-:W-:Y:S01]  /*0ff0*/  IMAD.U32 R147, RZ, RZ, UR12 ;  /* 0x0000000cff937e24 */ /* 0x000fe2000f8e00ff */
[----:B------:R-:W-:Y:S01]  /*1000*/  UMOV UR36, UR12 ;  /* 0x0000000c00247c82 */ /* 0x000fe20008000000 */
[----:B------:R-:W-:Y:S01]  /*1010*/  IMAD.HI R0, R0, 0x38e38e39, RZ ;  /* 0x38e38e3900007827 */ /* 0x000fe200078e02ff */
[----:B------:R-:W-:-:S04]  /*1020*/  UIMAD.WIDE UR6, UR37, 0x55555556, URZ ;  /* 0x55555556250678a5 */ /* 0x000fc8000f8e023f */
[----:B------:R-:W-:Y:S01]  /*1030*/  ULEA.HI UR40, UR7, UR7, URZ, 0x1 ;  /* 0x0000000707287291 */ /* 0x000fe2000f8f083f */
[----:B------:R-:W-:Y:S02]  /*1040*/  SHF.R.U32.HI R3, RZ, 0x1f, R0 ;  /* 0x0000001fff037819 */ /* 0x000fe40000011600 */
[----:B------:R-:W-:Y:S01]  /*1050*/  @UP2 ULDC.64 UR6, c[0x0][0xdb8] ;  /* 0x00036e0000062ab9 */ /* 0x000fe20000000a00 */
[----:B------:R-:W-:Y:S01]  /*1060*/  UIMAD UR40, UR40, -0x3, UR37 ;  /* 0xfffffffd282878a4 */ /* 0x000fe2000f8e0225 */
[----:B------:R-:W-:Y:S01]  /*1070*/  LEA.HI.SX32 R22, R0, R3, 0x1b ;  /* 0x0000000300167211 */ /* 0x000fe200078fdaff */
[----:B------:R-:W-:Y:S02]  /*1080*/  UIMAD.WIDE.U32 UR4, UR12, UR6, URZ ;  /* 0x000000060c0472a5 */ /* 0x000fe4000f8e003f */
[----:B------:R-:W-:Y:S02]  /*1090*/  ULEA UR6, UR40, UR9, 0xb ;  /* 0x0000000928067291 */ /* 0x000fe4000f8e583f */
[----:B------:R-:W-:-:S02]  /*10a0*/  @UP2 USHF.R.U32.HI UR36, URZ, UR7, UR5 ;  /* 0x000000073f242299 */ /* 0x000fc40008011605 */
[----:B------:R-:W-:Y:S01]  /*10b0*/  USHF.R.U32.HI UR6, URZ, 0x4, UR6 ;  /* 0x000000043f067899 */ /* 0x000fe20008011606 */
[----:B------:R-:W-:-:S03]  /*10c0*/  UMOV UR4, UR11 ;  /* 0x0000000b00047c82 */ /* 0x000fc60008000000 */
        /* <DEDUP_REMOVED lines=19> */
.L_x_8263:
[----:B------:R-:W-:Y:S02]  /*1200*/  LOP3.LUT R0, R144, 0x1, RZ, 0xc0, !PT ;  /* 0x0000000190007812 */ /* 0x000fe400078ec0ff */
[----:B------:R-:W-:Y:S02]  /*1210*/  ISETP.NE.AND P0, PT, R18, 0x3, PT ;  /* 0x000000031200780c */ /* 0x000fe40003f05270 */
[----:B------:R-:W-:-:S04]  /*1220*/  SHF.L.U32 R0, R0, 0x1f, RZ ;  /* 0x0000001f00007819 */ /* 0x000fc800000006ff */
[----:B------:R-:W1:Y:S02]  /*1230*/  SYNCS.PHASECHK.TRANS64.TRYWAIT P1, [UR39+0x31c00], R0 ;  /* 0x031c0000ff0075a7 */ /* 0x000e640008020167 */
[----:B-1----:R-:W-:Y:S05]  /*1240*/  @!P1 BRA `(.L_x_8264) ;  /* 0x000000b000449947 */ /* 0x002fea0003800000 */
.L_x_8343:
[----:B------:R-:W-:Y:S05]  /*1250*/  @!P0 BRA `(.L_x_8265) ;  /* 0x0000000000048947 */ /* 0x000fea0003800000 */
[----:B------:R-:W-:Y:S01]  /*1260*/  BPT.TRAP 0x1 ;  /* 0x000000040000795c */ /* 0x000fe20000300000 */
.L_x_8265:
[----:B------:R-:W-:Y:S02]  /*1270*/  IMAD.U32 R4, RZ, RZ, UR38 ;  /* 0x00000026ff047e24 */ /* 0x000fe4000f8e00ff */
[----:B-1----:R-:W-:-:S03]  /*1280*/  IMAD.U32 R3, RZ, RZ, UR60 ;  /* 0x0000003cff037e24 */ /* 0x002fc6000f8e00ff */
[----:B------:R-:W-:Y:S02]  /*1290*/  LEA R4, R4, UR39, 0x3 ;  /* 0x0000002704047c11 */ /* 0x000fe4000f8e18ff */
[----:B------:R-:W-:-:S04]  /*12a0*/  SHF.L.U32 R3, R3, 0x1f, RZ ;  /* 0x0000001f03037819 */ /* 0x000fc800000006ff */
[----:B------:R1:W2:Y:S01]  /*12b0*/  SYNCS.PHASECHK.TRANS64.TRYWAIT P2, [R4+URZ+0x31c30], R3 ;  /* 0x031c3003040075a7 */ /* 0x0002a2000804017f */
[----:B------:R-:W-:Y:S05]  /*12c0*/  @!P0 BRA `(.L_x_8266) ;  /* 0x0000000000048947 */ /* 0x000fea0003800000 */
[----:B------:R-:W-:Y:S01]  /*12d0*/  BPT.TRAP 0x1 ;  /* 0x000000040000795c */ /* 0x000fe20000300000 */
.L_x_8266:
[----:B------:R-:W3:Y:S01]  /*12e0*/  S2R R0, SR_TID.X ;  /* 0x0000000000007919 */ /* 0x000ee20000002100 */
[----:B------:R-:W-:Y:S01]  /*12f0*/  IMAD.MOV.U32 R71, RZ, RZ, RZ ;  /* 0x000000ffff477224 */ /* 0x000fe200078e00ff */
[----:B---3--:R-:W-:Y:S01]  /*1300*/  LOP3.LUT P1, RZ, R0, 0x7f, RZ, 0xc0, !PT ;  /* 0x0000007f00ff7812 */ /* 0x008fe2000782c0ff */
[----:B--2---:R-:W-:-:S12]  /*1310*/  @P2 BRA `(.L_x_8267) ;  /* 0x0000000000082947 */ /* 0x004fd80003800000 */
[----:B------:R-:W2:Y:S02]  /*1320*/  SYNCS.PHASECHK.TRANS64.TRYWAIT P2, [R4+URZ+0x31c30], R3 ;  /* 0x031c3003040075a7 */ /* 0x000ea4000804017f */
[----:B--2---:R-:W-:Y:S05]  /*1330*/  @!P2 BRA `(.L_x_8268) ;  /* 0x000000b00020a947 */ /* 0x004fea0003800000 */
.L_x_8267:
[----:B------:R-:W-:Y:S05]  /*1340*/  WARPSYNC.ALL ;  /* 0x0000000000007948 */ /* 0x000fea0003800000 */
[----:B------:R-:W-:Y:S01]  /*1350*/  UIADD3 UR4, UR39, 0x16a00, URZ ;  /* 0x00016a0027047890 */ /* 0x000fe2000fffe03f */
[----:B------:R-:W-:Y:S01]  /*1360*/  WARPGROUP.ARRIVE ;  /* 0x00000000000079c5 */ /* 0x000fe20000000000 */
[----:B------:R-:W-:Y:S01]  /*1370*/  ULEA UR40, UR40, UR39, 0xc ;  /* 0x0000002728287291 */ /* 0x000fe2000f8e603f */
[----:B------:R-:W-:Y:S01]  /*1380*/  IMAD.IADD R5, R151, 0x1, R64 ;  /* 0x0000000197057824 */ /* 0x000fe200078e0240 */
[----:B------:R-:W-:Y:S01]  /*1390*/  USHF.R.U32.HI UR4, URZ, 0x4, UR4 ;  /* 0x000000043f047899 */ /* 0x000fe20008011604 */
[----:B------:R-:W-:Y:S01]  /*13a0*/  P2R R9, PR, RZ, 0x2 ;  /* 0x00000002ff097803 */ /* 0x000fe20000000000 */
[----:B------:R-:W-:Y:S01]  /*13b0*/  UIADD3 UR40, UR40, 0xda00, URZ ;  /* 0x0000da0028287890 */ /* 0x000fe2000fffe03f */
[----:B------:R-:W-:Y:S01]  /*13c0*/  IMAD R5, R22, -0x90, R5 ;  /* 0xffffff7016057824 */ /* 0x000fe200078e0205 */
[----:B------:R-:W-:Y:S01]  /*13d0*/  ULOP3.LUT UR4, UR4, 0x3fff, URZ, 0xc0, !UPT ;  /* 0x00003fff04047892 */ /* 0x000fe2000f8ec03f */
[----:B------:R-:W-:Y:S01]  /*13e0*/  P2R R7, PR, RZ, 0x1 ;  /* 0x00000001ff077803 */ /* 0x000fe20000000000 */
[----:B------:R-:W-:-:S02]  /*13f0*/  USHF.R.U32.HI UR40, URZ, 0x4, UR40 ;  /* 0x000000043f287899 */ /* 0x000fc40008011628 */
[----:B------:R-:W-:Y:S01]  /*1400*/  ULOP3.LUT UR7, UR4, 0x10000, URZ, 0xfc, !UPT ;  /* 0x0001000004077892 */ /* 0x000fe2000f8efc3f */
[C---:B------:R-:W-:Y:S01]  /*1410*/  ISETP.GT.AND P2, PT, R5.reuse, RZ, PT ;  /* 0x000000ff0500720c */ /* 0x040fe20003f44270 */
[----:B------:R-:W-:Y:S01]  /*1420*/  ULOP3.LUT UR5, UR40, 0x3fff, URZ, 0xc0, !UPT ;  /* 0x00003fff28057892 */ /* 0x000fe2000f8ec03f */
[C---:B------:R-:W-:Y:S01]  /*1430*/  ISETP.GT.AND P3, PT, R5.reuse, 0x1, PT ;  /* 0x000000010500780c */ /* 0x040fe20003f64270 */
[----:B------:R-:W-:Y:S01]  /*1440*/  UIMAD UR4, UR38, 0x6c0, UR7 ;  /* 0x000006c0260478a4 */ /* 0x000fe2000f8e0207 */
[C---:B------:R-:W-:Y:S01]  /*1450*/  ISETP.GT.AND P4, PT, R5.reuse, 0x8, PT ;  /* 0x000000080500780c */ /* 0x040fe20003f84270 */
[----:B------:R-:W-:Y:S01]  /*1460*/  ULOP3.LUT UR5, UR5, 0x10000, URZ, 0xfc, !UPT ;  /* 0x0001000005057892 */ /* 0x000fe2000f8efc3f */
[C---:B------:R-:W-:Y:S01]  /*1470*/  ISETP.GT.AND P5, PT, R5.reuse, 0x9, PT ;  /* 0x000000090500780c */ /* 0x040fe20003fa4270 */
[----:B------:R-:W-:Y:S01]  /*1480*/  UMOV UR31, 0x80000020 ;  /* 0x80000020001f7882 */ /* 0x000fe20000000000 */
[----:B------:R-:W-:Y:S01]  /*1490*/  UMOV UR29, 0x80000020 ;  /* 0x80000020001d7882 */ /* 0x000fe20000000000 */
[----:B------:R-:W-:Y:S01]  /*14a0*/  UIADD3 UR10, UR4, 0x40, URZ ;  /* 0x00000040040a7890 */ /* 0x000fe2000fffe03f */
[C---:B------:R-:W-:Y:S01]  /*14b0*/  ISETP.GT.AND P6, PT, R5.reuse, 0x41, PT ;  /* 0x000000410500780c */ /* 0x040fe20003fc4270 */
[----:B------:R-:W-:Y:S01]  /*14c0*/  UMOV UR30, UR4 ;  /* 0x00000004001e7c82 */ /* 0x000fe20008000000 */
[----:B------:R-:W-:Y:S01]  /*14d0*/  UMOV UR28, UR5 ;  /* 0x00000005001c7c82 */ /* 0x000fe20008000000 */
[----:B------:R-:W-:Y:S01]  /*14e0*/  UMOV UR9, UR29 ;  /* 0x0000001d00097c82 */ /* 0x000fe20008000000 */
[----:B------:R-:W-:Y:S01]  /*14f0*/  HGMMA.64x16x16.F32.BF16 R96, gdesc[UR28], RZ, !UPT, gsb0 ;  /* 0x002000001c6079f0 */ /* 0x000fe2000c0018ff */
[----:B------:R-:W-:Y:S01]  /*1500*/  UMOV UR8, UR28 ;  /* 0x0000001c00087c82 */ /* 0x000fe20008000000 */
[----:B------:R-:W-:Y:S01]  /*1510*/  UMOV UR11, 0x80000020 ;  /* 0x80000020000b7882 */ /* 0x000fe20000000000 */
[----:B------:R-:W-:Y:S01]  /*1520*/  UIADD3 UR6, UR4, 0xc0, URZ ;  /* 0x000000c004067890 */ /* 0x000fe2000fffe03f */
[C---:B------:R-:W-:Y:S01]  /*1530*/  ISETP.GT.AND P1, PT, R5.reuse, 0x69, PT ;  /* 0x000000690500780c */ /* 0x040fe20003f24270 */
[----:B------:R-:W-:Y:S01]  /*1540*/  UIADD3 UR12, UR4, 0x100, URZ ;  /* 0x00000100040c7890 */ /* 0x000fe2000fffe03f */
[----:B------:R-:W-:Y:S01]  /*1550*/  ISETP.GT.AND P0, PT, R5, 0x70, PT ;  /* 0x000000700500780c */ /* 0x000fe20003f04270 */
[----:B------:R-:W-:-:S02]  /*1560*/  UIADD3 UR13, UR4, 0x140, URZ ;  /* 0x00000140040d7890 */ /* 0x000fc4000fffe03f */
[----:B------:R-:W-:Y:S02]  /*1570*/  UIADD3 UR14, UR4, 0x180, URZ ;  /* 0x00000180040e7890 */ /* 0x000fe4000fffe03f */
[----:B------:R-:W-:Y:S02]  /*1580*/  UIADD3 UR15, UR5, 0x300, URZ ;  /* 0x00000300050f7890 */ /* 0x000fe4000fffe03f */
        /* <DEDUP_REMOVED lines=72> */
[----:B------:R-:W-:Y:S01]  /*1a10*/  UMOV UR10, UR14 ;  /* 0x0000000e000a7c82 */ /* 0x000fe20008000000 */
[----:B------:R-:W-:Y:S01]  /*1a20*/  UMOV UR11, 0x80000020 ;  /* 0x80000020000b7882 */ /* 0x000fe20000000000 */
        /* <DEDUP_REMOVED lines=88> */
[----:B------:R-:W-:Y:S01]  /*1fb0*/  UMOV UR16, UR11 ;  /* 0x0000000b00107c82 */ /* 0x000fe20008000000 */
        /* <DEDUP_REMOVED lines=123> */
[----:B-12---:R-:W-:Y:S01]  /*2770*/  FMNMX.FTZ R3, R96, R97, !PT ;  /* 0x0000006160037209 */ /* 0x006fe20007810000 */
        /* <DEDUP_REMOVED lines=60> */
[----:B------:R-:W-:Y:S01]  /*2b40*/  UMOV UR26, UR5 ;  /* 0x00000005001a7c82 */ /* 0x000fe20008000000 */
[----:B------:R-:W-:Y:S01]  /*2b50*/  UMOV UR27, 0x80000020 ;  /* 0x80000020001b7882 */ /* 0x000fe20000000000 */
[----:B------:R-:W-:Y:S01]  /*2b60*/  UIADD3 UR5, UR4, 0x642, URZ ;  /* 0x0000064204057890 */ /* 0x000fe2000fffe03f */
[----:B------:R-:W-:-:S02]  /*2b70*/  FSEL R118, R76, -INF , P4 ;  /* 0xff8000004c767808 */ /* 0x000fc40002000000 */
[----:B------:R-:W-:Y:S02]  /*2b80*/  FMNMX.FTZ R3, R114, R3, !PT ;  /* 0x0000000372037209 */ /* 0x000fe40007810000 */
[----:B------:R-:W-:Y:S02]  /*2b90*/  FSEL R74, R74, -INF , P2 ;  /* 0xff8000004a4a7808 */ /* 0x000fe40001000000 */
[----:B------:R-:W-:Y:S02]  /*2ba0*/  FSEL R120, R77, -INF , P5 ;  /* 0xff8000004d787808 */ /* 0x000fe40002800000 */
[----:B------:R-:W-:Y:S02]  /*2bb0*/  ISETP.GT.AND P2, PT, R5, 0x40, PT ;  /* 0x000000400500780c */ /* 0x000fe40003f44270 */
[----:B------:R-:W-:Y:S02]  /*2bc0*/  FMNMX.FTZ R3, R118, R3, !PT ;  /* 0x0000000376037209 */ /* 0x000fe40007810000 */
[----:B------:R-:W-:-:S02]  /*2bd0*/  FSEL R70, R79, -INF , P5 ;  /* 0xff8000004f467808 */ /* 0x000fc40002800000 */
[----:B------:R-:W-:Y:S02]  /*2be0*/  FMNMX.FTZ R3, R120, R3, !PT ;  /* 0x0000000378037209 */ /* 0x000fe40007810000 */
[C---:B------:R-:W-:Y:S02]  /*2bf0*/  ISETP.GT.AND P5, PT, R5.reuse, 0x48, PT ;  /* 0x000000480500780c */ /* 0x040fe40003fa4270 */
[----:B------:R-:W-:Y:S02]  /*2c00*/  FSEL R78, R78, -INF , P4 ;  /* 0xff8000004e4e7808 */ /* 0x000fe40002000000 */
[----:B------:R-:W-:Y:S02]  /*2c10*/  ISETP.GT.AND P4, PT, R5, 0x49, PT ;  /* 0x000000490500780c */ /* 0x000fe40003f84270 */
[----:B------:R-:W-:Y:S02]  /*2c20*/  FSEL R66, R75, -INF , P3 ;  /* 0xff8000004b427808 */ /* 0x000fe40001800000 */
[----:B------:R-:W-:Y:S01]  /*2c30*/  ISETP.GT.AND P3, PT, R5, 0x50, PT ;  /* 0x000000500500780c */ /* 0x000fe20003f64270 */
[----:B------:R-:W-:-:S02]  /*2c40*/  WARPGROUP.DEPBAR.LE gsb0, 0x0 ;  /* 0x00008000000079c5 */ /* 0x000fc40000010000 */
        /* <DEDUP_REMOVED lines=10> */
[----:B------:R-:W-:Y:S02]  /*2cf0*/  FMNMX.FTZ R3, R130, R3, !PT ;  /* 0x0000000382037209 */ /* 0x000fe40007810000 */
[----:B------:R-:W-:Y:S02]  /*2d00*/  FSEL R58, R58, -INF , P2 ;  /* 0xff8000003a3a7808 */ /* 0x000fe40001000000 */
[----:B------:R-:W-:Y:S02]  /*2d10*/  ISETP.GT.AND P2, PT, R5, 0x51, PT ;  /* 0x000000510500780c */ /* 0x000fe40003f44270 */
[----:B------:R-:W-:Y:S02]  /*2d20*/  FMNMX.FTZ R3, R134, R3, !PT ;  /* 0x0000000386037209 */ /* 0x000fe40007810000 */
[----:B------:R-:W-:-:S02]  /*2d30*/  FSEL R62, R62, -INF , P5 ;  /* 0xff8000003e3e7808 */ /* 0x000fc40002800000 */
[----:B------:R-:W-:Y:S01]  /*2d40*/  ISETP.GT.AND P5, PT, R5, 0x59, PT ;  /* 0x000000590500780c */ /* 0x000fe20003fa4270 */
        /* <DEDUP_REMOVED lines=8> */
[----:B------:R-:W-:-:S02]  /*2dd0*/  FSEL R76, R49, -INF , P2 ;  /* 0xff800000314c7808 */ /* 0x000fc40001000000 */
[----:B------:R-:W-:Y:S02]  /*2de0*/  FMNMX.FTZ R3, R122, R3, !PT ;  /* 0x000000037a037209 */ /* 0x000fe40007810000 */
        /* <DEDUP_REMOVED lines=23> */
[----:B------:R-:W-:Y:S01]  /*2f60*/  ULDC UR4, c[0x0][0x988] ;  /* 0x0002620000047ab9 */ /* 0x000fe20000000800 */
[----:B------:R-:W-:-:S02]  /*2f70*/  FSEL R140, R45, -INF , P1 ;  /* 0xff8000002d8c7808 */ /* 0x000fc40000800000 */
[----:B------:R-:W-:Y:S02]  /*2f80*/  FMNMX.FTZ R3, R138, R3, !PT ;  /* 0x000000038a037209 */ /* 0x000fe40007810000 */
[C---:B------:R-:W-:Y:S02]  /*2f90*/  ISETP.GT.AND P1, PT, R5.reuse, 0x71, PT ;  /* 0x000000710500780c */ /* 0x040fe40003f24270 */
[----:B------:R-:W-:Y:S02]  /*2fa0*/  FMNMX.FTZ R3, R140, R3, !PT ;  /* 0x000000038c037209 */ /* 0x000fe40007810000 */
[----:B------:R-:W-:Y:S02]  /*2fb0*/  FSEL R46, R46, -INF , P2 ;  /* 0xff8000002e2e7808 */ /* 0x000fe40001000000 */
[----:B------:R-:W-:Y:S02]  /*2fc0*/  ISETP.GT.AND P2, PT, R5, 0x79, PT ;  /* 0x000000790500780c */ /* 0x000fe40003f44270 */
[----:B------:R-:W-:-:S02]  /*2fd0*/  FSEL R42, R42, -INF , P4 ;  /* 0xff8000002a2a7808 */ /* 0x000fc40002000000 */
[----:B------:R-:W-:Y:S02]  /*2fe0*/  ISETP.GT.AND P4, PT, R5, 0x81, PT ;  /* 0x000000810500780c */ /* 0x000fe40003f84270 */
[----:B------:R-:W-:Y:S02]  /*2ff0*/  FSEL R40, R55, -INF , P5 ;  /* 0xff80000037287808 */ /* 0x000fe40002800000 */
[----:B------:R-:W-:Y:S02]  /*3000*/  ISETP.GT.AND P5, PT, R5, 0x88, PT ;  /* 0x000000880500780c */ /* 0x000fe40003fa4270 */
[----:B------:R-:W-:Y:S02]  /*3010*/  P2R R15, PR, RZ, 0x4 ;  /* 0x00000004ff0f7803 */ /* 0x000fe40000000000 */
[----:B------:R-:W-:Y:S01]  /*3020*/  P2R R23, PR, RZ, 0x2 ;  /* 0x00000002ff177803 */ /* 0x000fe20000000000 */
        /* <DEDUP_REMOVED lines=15> */
[----:B------:R-:W-:-:S02]  /*3120*/  ISETP.GT.AND P0, PT, R5, 0x69, PT ;  /* 0x000000690500780c */ /* 0x000fc40003f04270 */
[----:B------:R-:W-:-:S04]  /*3130*/  ISETP.GT.AND P1, PT, R5, 0x70, PT ;  /* 0x000000700500780c */ /* 0x000fc80003f24270 */
[----:B------:R-:W-:Y:S02]  /*3140*/  FSEL R34, R34, -INF , P1 ;  /* 0xff80000022227808 */ /* 0x000fe40000800000 */
[----:B------:R-:W-:Y:S01]  /*3150*/  ISETP.NE.AND P1, PT, R23, RZ, PT ;  /* 0x000000ff1700720c */ /* 0x000fe20003f25270 */
[----:B------:R-:W-:Y:S02]  /*3160*/  WARPGROUP.DEPBAR.LE gsb0, 0x0 ;  /* 0x00008000000079c5 */ /* 0x000fe40000010000 */
[----:B------:R-:W-:Y:S02]  /*3170*/  FSEL R37, R24, -INF , P3 ;  /* 0xff80000018257808 */ /* 0x000fe40001800000 */
[----:B------:R-:W-:Y:S02]  /*3180*/  FSEL R45, R25, -INF , P4 ;  /* 0xff800000192d7808 */ /* 0x000fe40002000000 */
[----:B------:R-:W-:Y:S02]  /*3190*/  FMNMX.FTZ R0, R37, R0, !PT ;  /* 0x0000000025007209 */ /* 0x000fe40007810000 */
[----:B------:R-:W-:-:S02]  /*31a0*/  FSEL R154, R28, -INF , P5 ;  /* 0xff8000001c9a7808 */ /* 0x000fc40002800000 */
[----:B------:R-:W-:Y:S02]  /*31b0*/  FMNMX.FTZ R3, R45, R0, !PT ;  /* 0x000000002d037209 */ /* 0x000fe40007810000 */
[----:B------:R-:W-:Y:S02]  /*31c0*/  FSEL R156, R29, -INF , P6 ;  /* 0xff8000001d9c7808 */ /* 0x000fe40003000000 */
[----:B------:R-:W-:Y:S02]  /*31d0*/  FMNMX.FTZ R3, R154, R3, !PT ;  /* 0x000000039a037209 */ /* 0x000fe40007810000 */
[----:B------:R-:W-:Y:S02]  /*31e0*/  FSEL R24, R47, -INF , P0 ;  /* 0xff8000002f187808 */ /* 0x000fe40000000000 */
[----:B------:R-:W-:Y:S01]  /*31f0*/  FMNMX.FTZ R11, R156, R3, !PT ;  /* 0x000000039c0b7209 */ /* 0x000fe20007810000 */
[----:B------:R-:W-:Y:S01]  /*3200*/  IMAD.U32 R3, RZ, RZ, UR4 ;  /* 0x00000004ff037e24 */ /* 0x000fe2000f8e00ff */
[----:B------:R-:W-:-:S02]  /*3210*/  ISETP.NE.AND P0, PT, R21, RZ, PT ;  /* 0x000000ff1500720c */ /* 0x000fc40003f05270 */
[----:B------:R-:W-:Y:S01]  /*3220*/  FSEL R28, R35, -INF , P1 ;  /* 0xff800000231c7808 */ /* 0x000fe20000800000 */
[----:B------:R-:W1:Y:S01]  /*3230*/  SHFL.BFLY PT, R0, R11, 0x2, 0x1f ;  /* 0x0c401f000b007f89 */ /* 0x000e6200000e0000 */
[----:B------:R-:W-:Y:S02]  /*3240*/  FSEL R38, R38, -INF , P0 ;  /* 0xff80000026267808 */ /* 0x000fe40000000000 */
[----:B------:R-:W-:Y:S02]  /*3250*/  FSEL R26, R26, -INF , P3 ;  /* 0xff8000001a1a7808 */ /* 0x000fe40001800000 */
[----:B------:R-:W-:Y:S02]  /*3260*/  ISETP.NE.AND P0, PT, R7, RZ, PT ;  /* 0x000000ff0700720c */ /* 0x000fe40003f05270 */
[----:B------:R-:W-:-:S13]  /*3270*/  ISETP.NE.AND P1, PT, R9, RZ, PT ;  /* 0x000000ff0900720c */ /* 0x000fda0003f25270 */
[----:B------:R-:W-:Y:S01]  /*3280*/  @!P1 VIADD R4, R4, 0x31c40 ;  /* 0x00031c4004049836 */ /* 0x000fe20000000000 */
[----:B-1----:R-:W-:Y:S02]  /*3290*/  FMNMX.FTZ R13, R11, R0, !PT ;  /* 0x000000000b0d7209 */ /* 0x002fe40007810000 */
[----:B------:R-:W-:Y:S02]  /*32a0*/  FMNMX.FTZ R11, R98, R99, !PT ;  /* 0x00000063620b7209 */ /* 0x000fe40007810000 */
[----:B------:R-:W-:Y:S01]  /*32b0*/  @!P1 PRMT R4, RZ, 0x654, R4 ;  /* 0x00000654ff049816 */ /* 0x000fe20000000004 */
[----:B------:R-:W1:Y:S01]  /*32c0*/  SHFL.BFLY PT, R0, R13, 0x1, 0x1f ;  /* 0x0c201f000d007f89 */ /* 0x000e6200000e0000 */
[----:B------:R-:W-:Y:S02]  /*32d0*/  FMNMX.FTZ R11, R102, R11, !PT ;  /* 0x0000000b660b7209 */ /* 0x000fe40007810000 */
[----:B------:R2:W-:Y:S01]  /*32e0*/  @!P1 SYNCS.ARRIVE.TRANS64.RED.A1T0 RZ, [R4+URZ], RZ ;  /* 0x000000ff04ff99a7 */ /* 0x0005e2000810043f */
[----:B-1----:R-:W-:-:S02]  /*32f0*/  FMNMX.FTZ R0, R13, R0, !PT ;  /* 0x000000000d007209 */ /* 0x002fc40007810000 */
        /* <DEDUP_REMOVED lines=57> */
[----:B------:R-:W-:-:S02]  /*3690*/  FMNMX.FTZ R21, R52, R15, !PT ;  /* 0x0000000f34157209 */ /* 0x000fc40007810000 */
[----:B-1----:R-:W-:Y:S01]  /*36a0*/  FSEL R112, R30, -INF , P5 ;  /* 0xff8000001e707808 */ /* 0x002fe20002800000 */
[--C-:B------:R-:W-:Y:S01]  /*36b0*/  FFMA.FTZ R30, R76, R3, -R43.reuse ;  /* 0x000000034c1e7223 */ /* 0x100fe2000001082b */
[----:B------:R-:W-:Y:S02]  /*36c0*/  FMNMX.FTZ R21, R50, R21, !PT ;  /* 0x0000001532157209 */ /* 0x000fe40007810000 */
[----:B--2---:R-:W-:Y:S01]  /*36d0*/  F2FP.BF16.F32.PACK_AB R4, R96, R5 ;  /* 0x000000056004723e */ /* 0x004fe200000010ff */
[----:B------:R1:W-:Y:S01]  /*36e0*/  MUFU.EX2 R15, R118 ;  /* 0x00000076000f7308 */ /* 0x0003e20000000800 */
[----:B------:R-:W-:Y:S01]  /*36f0*/  FMNMX.FTZ R21, R56, R21, !PT ;  /* 0x0000001538157209 */ /* 0x000fe20007810000 */
[----:B---3--:R-:W-:-:S03]  /*3700*/  FFMA.FTZ R92, R140, R3, -R43 ;  /* 0x000000038c5c7223 */ /* 0x008fc6000001082b */
[----:B------:R-:W-:-:S03]  /*3710*/  FMNMX.FTZ R21, R54, R21, !PT ;  /* 0x0000001536157209 */ /* 0x000fc60007810000 */
[----:B------:R-:W-:Y:S01]  /*3720*/  MUFU.EX2 R100, R100 ;  /* 0x0000006400647308 */ /* 0x000fe20000000800 */
[----:B------:R-:W-:Y:S02]  /*3730*/  FMNMX.FTZ R29, R40, R21, !PT ;  /* 0x00000015281d7209 */ /* 0x000fe40007810000 */
[----:B-1----:R-:W-:Y:S01]  /*3740*/  FSEL R118, R31, -INF , P6 ;  /* 0xff8000001f767808 */ /* 0x002fe20003000000 */
[--C-:B------:R-:W-:Y:S01]  /*3750*/  FFMA.FTZ R31, R116, R3, -R43.reuse ;  /* 0x00000003741f7223 */ /* 0x100fe2000001082b */
        /* <DEDUP_REMOVED lines=19> */
[----:B------:R-:W-:Y:S01]  /*3890*/  FMNMX.FTZ R27, R118, R35, !PT ;  /* 0x00000023761b7209 */ /* 0x000fe20007810000 */
[----:B------:R-:W-:-:S04]  /*38a0*/  FFMA.FTZ R35, R126, R3, -R43 ;  /* 0x000000037e237223 */ /* 0x000fc8000001082b */
[----:B------:R-:W1:Y:S02]  /*38b0*/  SHFL.BFLY PT, R76, R27, 0x2, 0x1f ;  /* 0x0c401f001b4c7f89 */ /* 0x000e6400000e0000 */
        /* <DEDUP_REMOVED lines=48> */
[----:B------:R3:W4:Y:S01]  /*3bc0*/  MUFU.EX2 R65, R6 ;  /* 0x0000000600417308 */ /* 0x0007220000000800 */
        /* <DEDUP_REMOVED lines=9> */
[----:B--2---:R-:W-:Y:S01]  /*3c60*/  FADD.FTZ R8, R102, R67 ;  /* 0x0000004366087221 */ /* 0x004fe20000010000 */
[----:B------:R-:W-:Y:S01]  /*3c70*/  FFMA.FTZ R118, R118, R3, -R27 ;  /* 0x0000000376767223 */ /* 0x000fe2000001081b */
[----:B------:R-:W-:Y:S01]  /*3c80*/  F2FP.BF16.F32.PACK_AB R5, R99, R98 ;  /* 0x000000626305723e */ /* 0x000fe200000010ff */
[----:B------:R-:W-:Y:S01]  /*3c90*/  FADD.FTZ R69, R7, R6 ;  /* 0x0000000607457221 */ /* 0x000fe20000010000 */
[C---:B------:R-:W-:Y:S01]  /*3ca0*/  F2FP.BF16.F32.PACK_AB R6, R100.reuse, R7 ;  /* 0x000000076406723e */ /* 0x040fe200000010ff */
[----:B------:R-:W-:Y:S01]  /*3cb0*/  IMAD.MOV.U32 R70, RZ, RZ, R71 ;  /* 0x000000ffff467224 */ /* 0x000fe200078e0047 */
[----:B------:R-:W2:Y:S01]  /*3cc0*/  MUFU.EX2 R90, R90 ;  /* 0x0000005a005a7308 */ /* 0x000ea20000000800 */
[----:B------:R-:W-:Y:S01]  /*3cd0*/  FADD.FTZ R10, R100, R69 ;  /* 0x00000045640a7221 */ /* 0x000fe20000010000 */
[C---:B----4-:R-:W-:Y:S01]  /*3ce0*/  FADD.FTZ R8, R65.reuse, R8 ;  /* 0x0000000841087221 */ /* 0x050fe20000010000 */
[----:B------:R-:W-:Y:S01]  /*3cf0*/  F2FP.BF16.F32.PACK_AB R7, R65, R102 ;  /* 0x000000664107723e */ /* 0x000fe200000010ff */
[----:B------:R-:W-:Y:S01]  /*3d00*/  FFMA.FTZ R65, R40, R3, -R27 ;  /* 0x0000000328417223 */ /* 0x000fe2000001081b */
[----:B------:R-:W-:Y:S01]  /*3d10*/  FADD.FTZ R67, R9, R10 ;  /* 0x0000000a09437221 */ /* 0x000fe20000010000 */
[----:B------:R-:W-:-:S02]  /*3d20*/  IMAD.MOV.U32 R62, RZ, RZ, R71 ;  /* 0x000000ffff3e7224 */ /* 0x000fc400078e0047 */
[----:B------:R-:W3:Y:S01]  /*3d30*/  MUFU.EX2 R49, R49 ;  /* 0x0000003100317308 */ /* 0x000ee20000000800 */
[----:B-1----:R-:W-:Y:S01]  /*3d40*/  FADD.FTZ R69, R43, R8 ;  /* 0x000000082b457221 */ /* 0x002fe20000010000 */
[----:B------:R-:W-:Y:S01]  /*3d50*/  FADD.FTZ R8, R84, R67 ;  /* 0x0000004354087221 */ /* 0x000fe20000010000 */
[----:B------:R1:W-:Y:S01]  /*3d60*/  STSM.16.M88.4 [R2+0x24300], R4 ;  /* 0x0243000402007844 */ /* 0x0003e20000000200 */
[----:B------:R-:W-:Y:S02]  /*3d70*/  IMAD.MOV.U32 R56, RZ, RZ, R71 ;  /* 0x000000ffff387224 */ /* 0x000fe400078e0047 */
[----:B------:R-:W-:Y:S02]  /*3d80*/  FADD.FTZ R67, R11, R8 ;  /* 0x000000080b437221 */ /* 0x000fe40000010000 */
[----:B------:R-:W4:Y:S01]  /*3d90*/  MUFU.EX2 R94, R94 ;  /* 0x0000005e005e7308 */ /* 0x000f220000000800 */
[----:B--2---:R-:W-:Y:S01]  /*3da0*/  FADD.FTZ R10, R90, R69 ;  /* 0x000000455a0a7221 */ /* 0x004fe20000010000 */
[----:B------:R-:W-:-:S04]  /*3db0*/  FADD.FTZ R8, R44, R67 ;  /* 0x000000432c087221 */ /* 0x000fc80000010000 */
[----:B------:R-:W-:Y:S02]  /*3dc0*/  FADD.FTZ R67, R25, R8 ;  /* 0x0000000819437221 */ /* 0x000fe40000010000 */
[----:B------:R-:W2:Y:S01]  /*3dd0*/  MUFU.EX2 R51, R51 ;  /* 0x0000003300337308 */ /* 0x000ea20000000800 */
[----:B---3--:R-:W-:Y:S01]  /*3de0*/  FADD.FTZ R69, R49, R10 ;  /* 0x0000000a31457221 */ /* 0x008fe20000010000 */
[C---:B------:R-:W-:Y:S01]  /*3df0*/  FADD.FTZ R8, R80.reuse, R67 ;  /* 0x0000004350087221 */ /* 0x040fe20000010000 */
[----:B-1----:R-:W-:-:S03]  /*3e00*/  F2FP.BF16.F32.PACK_AB R4, R80, R25 ;  /* 0x000000195004723e */ /* 0x002fc600000010ff */
[----:B------:R-:W-:Y:S02]  /*3e10*/  FADD.FTZ R67, R23, R8 ;  /* 0x0000000817437221 */ /* 0x000fe40000010000 */
[----:B------:R-:W1:Y:S01]  /*3e20*/  MUFU.EX2 R82, R82 ;  /* 0x0000005200527308 */ /* 0x000e620000000800 */
[----:B----4-:R-:W-:-:S07]  /*3e30*/  FADD.FTZ R10, R94, R69 ;  /* 0x000000455e0a7221 */ /* 0x010fce0000010000 */
[----:B------:R-:W3:Y:S01]  /*3e40*/  MUFU.EX2 R12, R12 ;  /* 0x0000000c000c7308 */ /* 0x000ee20000000800 */
[----:B--2---:R-:W-:Y:S01]  /*3e50*/  FADD.FTZ R69, R51, R10 ;  /* 0x0000000a33457221 */ /* 0x004fe20000010000 */
[----:B------:R-:W-:-:S04]  /*3e60*/  FADD.FTZ R10, R72, R67 ;  /* 0x00000043480a7221 */ /* 0x000fc80000010000 */
[----:B------:R-:W-:Y:S01]  /*3e70*/  FADD.FTZ R67, R13, R10 ;  /* 0x0000000a0d437221 */ /* 0x000fe20000010000 */
[----:B------:R-:W-:Y:S01]  /*3e80*/  F2FP.BF16.F32.PACK_AB R10, R44, R11 ;  /* 0x0000000b2c0a723e */ /* 0x000fe200000010ff */
[----:B------:R-:W2:Y:S01]  /*3e90*/  MUFU.EX2 R53, R53 ;  /* 0x0000003500357308 */ /* 0x000ea20000000800 */
[----:B-1----:R-:W-:Y:S01]  /*3ea0*/  FADD.FTZ R69, R82, R69 ;  /* 0x0000004552457221 */ /* 0x002fe20000010000 */
[----:B------:R-:W-:Y:S01]  /*3eb0*/  F2FP.BF16.F32.PACK_AB R11, R94, R49 ;  /* 0x000000315e0b723e */ /* 0x000fe200000010ff */
[--C-:B------:R-:W-:Y:S02]  /*3ec0*/  IMAD.MOV.U32 R49, RZ, RZ, R71.reuse ;  /* 0x000000ffff317224 */ /* 0x100fe400078e0047 */
[----:B------:R-:W-:-:S03]  /*3ed0*/  IMAD.MOV.U32 R44, RZ, RZ, R71 ;  /* 0x000000ffff2c7224 */ /* 0x000fc600078e0047 */
[----:B------:R-:W1:Y:S01]  /*3ee0*/  MUFU.EX2 R14, R14 ;  /* 0x0000000e000e7308 */ /* 0x000e620000000800 */
[----:B---3--:R-:W-:Y:S01]  /*3ef0*/  FADD.FTZ R8, R12, R69 ;  /* 0x000000450c087221 */ /* 0x008fe20000010000 */
[----:B------:R-:W-:-:S06]  /*3f00*/  IMAD.MOV.U32 R69, RZ, RZ, R71 ;  /* 0x000000ffff457224 */ /* 0x000fcc00078e0047 */
[----:B------:R-:W3:Y:S01]  /*3f10*/  MUFU.EX2 R57, R57 ;  /* 0x0000003900397308 */ /* 0x000ee20000000800 */
[----:B--2---:R-:W-:Y:S01]  /*3f20*/  FADD.FTZ R27, R53, R8 ;  /* 0x00000008351b7221 */ /* 0x004fe20000010000 */
[----:B------:R-:W-:Y:S02]  /*3f30*/  F2FP.BF16.F32.PACK_AB R8, R84, R9 ;  /* 0x000000095408723e */ /* 0x000fe400000010ff */
[----:B------:R-:W-:Y:S01]  /*3f40*/  F2FP.BF16.F32.PACK_AB R9, R90, R43 ;  /* 0x0000002b5a09723e */ /* 0x000fe200000010ff */
[----:B------:R-:W-:-:S03]  /*3f50*/  IMAD.MOV.U32 R43, RZ, RZ, R71 ;  /* 0x000000ffff2b7224 */ /* 0x000fc600078e0047 */
[----:B------:R-:W2:Y:S01]  /*3f60*/  MUFU.EX2 R59, R59 ;  /* 0x0000003b003b7308 */ /* 0x000ea20000000800 */
[----:B-1----:R-:W-:Y:S01]  /*3f70*/  FADD.FTZ R26, R14, R27 ;  /* 0x0000001b0e1a7221 */ /* 0x002fe20000010000 */
[----:B------:R-:W-:Y:S06]  /*3f80*/  STSM.16.M88.4 [R2+0x25b00], R8 ;  /* 0x025b000802007844 */ /* 0x000fec0000000200 */
[----:B------:R-:W1:Y:S01]  /*3f90*/  MUFU.EX2 R66, R66 ;  /* 0x0000004200427308 */ /* 0x000e620000000800 */
[----:B---3--:R-:W-:-:S07]  /*3fa0*/  FADD.FTZ R26, R57, R26 ;  /* 0x0000001a391a7221 */ /* 0x008fce0000010000 */
[----:B------:R-:W3:Y:S01]  /*3fb0*/  MUFU.EX2 R55, R55 ;  /* 0x0000003700377308 */ /* 0x000ee20000000800 */
[----:B--2---:R-:W-:-:S07]  /*3fc0*/  FADD.FTZ R7, R59, R26 ;  /* 0x0000001a3b077221 */ /* 0x004fce0000010000 */
[----:B------:R2:W-:Y:S01]  /*3fd0*/  MUFU.EX2 R28, R32 ;  /* 0x00000020001c7308 */ /* 0x0005e20000000800 */
[----:B-1----:R-:W-:Y:S01]  /*3fe0*/  FADD.FTZ R26, R66, R7 ;  /* 0x00000007421a7221 */ /* 0x002fe20000010000 */
[----:B------:R-:W-:Y:S01]  /*3ff0*/  F2FP.BF16.F32.PACK_AB R7, R53, R12 ;  /* 0x0000000c3507723e */ /* 0x000fe200000010ff */
[--C-:B------:R-:W-:Y:S01]  /*4000*/  IMAD.MOV.U32 R53, RZ, RZ, R71.reuse ;  /* 0x000000ffff357224 */ /* 0x100fe200078e0047 */
[C---:B------:R-:W-:Y:S02]  /*4010*/  F2FP.BF16.F32.PACK_AB R12, R60.reuse, R13 ;  /* 0x0000000d3c0c723e */ /* 0x040fe400000010ff */
[----:B------:R-:W-:Y:S01]  /*4020*/  F2FP.BF16.F32.PACK_AB R13, R57, R14 ;  /* 0x0000000e390d723e */ /* 0x000fe200000010ff */
[----:B------:R-:W-:Y:S01]  /*4030*/  IMAD.MOV.U32 R57, RZ, RZ, R71 ;  /* 0x000000ffff397224 */ /* 0x000fe200078e0047 */
[----:B------:R-:W1:Y:S01]  /*4040*/  MUFU.EX2 R58, R58 ;  /* 0x0000003a003a7308 */ /* 0x000e620000000800 */
[----:B--2---:R-:W-:Y:S01]  /*4050*/  FADD.FTZ R32, R60, R67 ;  /* 0x000000433c207221 */ /* 0x004fe20000010000 */
[----:B------:R-:W-:Y:S01]  /*4060*/  F2FP.BF16.F32.PACK_AB R14, R36, R15 ;  /* 0x0000000f240e723e */ /* 0x000fe200000010ff */
[----:B------:R-:W-:-:S02]  /*4070*/  IMAD.MOV.U32 R67, RZ, RZ, R71 ;  /* 0x000000ffff437224 */ /* 0x000fc400078e0047 */
[----:B------:R-:W-:Y:S01]  /*4080*/  FADD.FTZ R5, R15, R32 ;  /* 0x000000200f057221 */ /* 0x000fe20000010000 */
[----:B------:R-:W-:Y:S01]  /*4090*/  F2FP.BF16.F32.PACK_AB R15, R66, R59 ;  /* 0x0000003b420f723e */ /* 0x000fe200000010ff */
[----:B------:R-:W-:Y:S01]  /*40a0*/  IMAD.MOV.U32 R66, RZ, RZ, R71 ;  /* 0x000000ffff427224 */ /* 0x000fe200078e0047 */
[----:B------:R-:W2:Y:S01]  /*40b0*/  MUFU.EX2 R48, R48 ;  /* 0x0000003000307308 */ /* 0x000ea20000000800 */
[----:B------:R-:W-:Y:S01]  /*40c0*/  FADD.FTZ R6, R36, R5 ;  /* 0x0000000524067221 */ /* 0x000fe20000010000 */
[----:B------:R-:W-:Y:S01]  /*40d0*/  F2FP.BF16.F32.PACK_AB R5, R82, R51 ;  /* 0x000000335205723e */ /* 0x000fe200000010ff */
[----:B------:R-:W-:Y:S02]  /*40e0*/  IMAD.MOV.U32 R60, RZ, RZ, R71 ;  /* 0x000000ffff3c7224 */ /* 0x000fe400078e0047 */
[----:B------:R-:W-:Y:S01]  /*40f0*/  FADD.FTZ R25, R21, R6 ;  /* 0x0000000615197221 */ /* 0x000fe20000010000 */
[----:B------:R-:W-:Y:S01]  /*4100*/  F2FP.BF16.F32.PACK_AB R6, R72, R23 ;  /* 0x000000174806723e */ /* 0x000fe200000010ff */
[----:B---3--:R-:W-:Y:S01]  /*4110*/  FADD.FTZ R23, R55, R26 ;  /* 0x0000001a37177221 */ /* 0x008fe20000010000 */
[----:B------:R-:W3:Y:S01]  /*4120*/  MUFU.EX2 R61, R61 ;  /* 0x0000003d003d7308 */ /* 0x000ee20000000800 */
[----:B------:R-:W-:Y:S01]  /*4130*/  FADD.FTZ R25, R68, R25 ;  /* 0x0000001944197221 */ /* 0x000fe20000010000 */
[----:B------:R-:W-:-:S02]  /*4140*/  IMAD.MOV.U32 R59, RZ, RZ, R71 ;  /* 0x000000ffff3b7224 */ /* 0x000fc400078e0047 */
[----:B-1----:R-:W-:Y:S01]  /*4150*/  FADD.FTZ R23, R58, R23 ;  /* 0x000000173a177221 */ /* 0x002fe20000010000 */
[----:B------:R1:W-:Y:S01]  /*4160*/  STSM.16.M88.4 [R2+0x27300], R4 ;  /* 0x0273000402007844 */ /* 0x0003e20000000200 */
[--C-:B------:R-:W-:Y:S02]  /*4170*/  IMAD.MOV.U32 R51, RZ, RZ, R71.reuse ;  /* 0x000000ffff337224 */ /* 0x100fe400078e0047 */
[----:B------:R-:W-:Y:S01]  /*4180*/  IMAD.MOV.U32 R36, RZ, RZ, R71 ;  /* 0x000000ffff247224 */ /* 0x000fe200078e0047 */
[----:B------:R-:W4:Y:S01]  /*4190*/  MUFU.EX2 R50, R50 ;  /* 0x0000003200327308 */ /* 0x000f220000000800 */
[----:B--2---:R-:W-:Y:S01]  /*41a0*/  FADD.FTZ R26, R48, R23 ;  /* 0x00000017301a7221 */ /* 0x004fe20000010000 */
[----:B------:R-:W-:Y:S06]  /*41b0*/  STSM.16.M88.4 [R2+0x28b00], R12 ;  /* 0x028b000c02007844 */ /* 0x000fec0000000200 */
[----:B------:R-:W2:Y:S01]  /*41c0*/  MUFU.EX2 R63, R63 ;  /* 0x0000003f003f7308 */ /* 0x000ea20000000800 */
[----:B---3--:R-:W-:Y:S01]  /*41d0*/  FADD.FTZ R23, R61, R26 ;  /* 0x0000001a3d177221 */ /* 0x008fe20000010000 */
[----:B-1----:R-:W-:-:S06]  /*41e0*/  F2FP.BF16.F32.PACK_AB R4, R30, R33 ;  /* 0x000000211e04723e */ /* 0x002fcc00000010ff */
[----:B------:R-:W1:Y:S08]  /*41f0*/  MUFU.EX2 R31, R31 ;  /* 0x0000001f001f7308 */ /* 0x000e700000000800 */
[----:B------:R3:W-:Y:S08]  /*4200*/  MUFU.EX2 R91, R24 ;  /* 0x00000018005b7308 */ /* 0x0007f00000000800 */
[----:B------:R5:W1:Y:S01]  /*4210*/  MUFU.EX2 R40, R54 ;  /* 0x0000003600287308 */ /* 0x000a620000000800 */
[----:B---3--:R-:W-:-:S04]  /*4220*/  FADD.FTZ R24, R20, R25 ;  /* 0x0000001914187221 */ /* 0x008fc80000010000 */
[----:B------:R-:W-:-:S03]  /*4230*/  FADD.FTZ R24, R29, R24 ;  /* 0x000000181d187221 */ /* 0x000fc60000010000 */
[----:B------:R-:W3:Y:S01]  /*4240*/  MUFU.EX2 R104, R104 ;  /* 0x0000006800687308 */ /* 0x000ee20000000800 */
[----:B------:R-:W-:Y:S01]  /*4250*/  FADD.FTZ R25, R33, R24 ;  /* 0x0000001821197221 */ /* 0x000fe20000010000 */
[----:B----4-:R-:W-:Y:S01]  /*4260*/  FADD.FTZ R24, R50, R23 ;  /* 0x0000001732187221 */ /* 0x010fe20000010000 */
[----:B-----5:R-:W-:Y:S02]  /*4270*/  IMAD.MOV.U32 R54, RZ, RZ, R71 ;  /* 0x000000ffff367224 */ /* 0x020fe400078e0047 */
[----:B------:R-:W-:Y:S01]  /*4280*/  FADD.FTZ R26, R30, R25 ;  /* 0x000000191e1a7221 */ /* 0x000fe20000010000 */
[----:B--2---:R-:W-:Y:S01]  /*4290*/  FADD.FTZ R23, R63, R24 ;  /* 0x000000183f177221 */ /* 0x004fe20000010000 */
[----:B------:R-:W-:Y:S01]  /*42a0*/  F2FP.BF16.F32.PACK_AB R24, R68, R21 ;  /* 0x000000154418723e */ /* 0x000fe200000010ff */
[----:B------:R-:W2:Y:S01]  /*42b0*/  MUFU.EX2 R65, R65 ;  /* 0x0000004100417308 */ /* 0x000ea20000000800 */
[----:B-1----:R-:W-:Y:S01]  /*42c0*/  FADD.FTZ R27, R31, R26 ;  /* 0x0000001a1f1b7221 */ /* 0x002fe20000010000 */
[----:B------:R-:W-:Y:S01]  /*42d0*/  FADD.FTZ R32, R40, R23 ;  /* 0x0000001728207221 */ /* 0x000fe20000010000 */
[----:B------:R-:W-:Y:S01]  /*42e0*/  F2FP.BF16.F32.PACK_AB R25, R58, R55 ;  /* 0x000000373a19723e */ /* 0x000fe200000010ff */
[--C-:B------:R-:W-:Y:S01]  /*42f0*/  IMAD.MOV.U32 R68, RZ, RZ, R71.reuse ;  /* 0x000000ffff447224 */ /* 0x100fe200078e0047 */
[----:B------:R-:W-:Y:S01]  /*4300*/  F2FP.BF16.F32.PACK_AB R26, R29, R20 ;  /* 0x000000141d1a723e */ /* 0x000fe200000010ff */
[----:B------:R-:W-:-:S02]  /*4310*/  IMAD.MOV.U32 R58, RZ, RZ, R71 ;  /* 0x000000ffff3a7224 */ /* 0x000fc400078e0047 */
[----:B------:R-:W1:Y:S01]  /*4320*/  MUFU.EX2 R35, R35 ;  /* 0x0000002300237308 */ /* 0x000e620000000800 */
[----:B---3--:R-:W-:Y:S01]  /*4330*/  FADD.FTZ R8, R104, R27 ;  /* 0x0000001b68087221 */ /* 0x008fe20000010000 */
[----:B------:R-:W-:Y:S01]  /*4340*/  F2FP.BF16.F32.PACK_AB R27, R61, R48 ;  /* 0x000000303d1b723e */ /* 0x000fe200000010ff */
[--C-:B------:R-:W-:Y:S02]  /*4350*/  IMAD.MOV.U32 R61, RZ, RZ, R71.reuse ;  /* 0x000000ffff3d7224 */ /* 0x100fe400078e0047 */
[--C-:B------:R-:W-:Y:S02]  /*4360*/  IMAD.MOV.U32 R55, RZ, RZ, R71.reuse ;  /* 0x000000ffff377224 */ /* 0x100fe400078e0047 */
[----:B------:R3:W-:Y:S01]  /*4370*/  STSM.16.M88.4 [R2+0x2a300], R24 ;  /* 0x02a3001802007844 */ /* 0x0007e20000000200 */
[----:B------:R-:W4:Y:S01]  /*4380*/  MUFU.EX2 R89, R89 ;  /* 0x0000005900597308 */ /* 0x000f220000000800 */
[----:B--2---:R-:W-:Y:S01]  /*4390*/  FADD.FTZ R32, R65, R32 ;  /* 0x0000002041207221 */ /* 0x004fe20000010000 */
[----:B------:R-:W-:-:S02]  /*43a0*/  IMAD.MOV.U32 R48, RZ, RZ, R71 ;  /* 0x000000ffff307224 */ /* 0x000fc400078e0047 */
[--C-:B------:R-:W-:Y:S02]  /*43b0*/  IMAD.MOV.U32 R33, RZ, RZ, R71.reuse ;  /* 0x000000ffff217224 */ /* 0x100fe400078e0047 */
[--C-:B------:R-:W-:Y:S02]  /*43c0*/  IMAD.MOV.U32 R30, RZ, RZ, R71.reuse ;  /* 0x000000ffff1e7224 */ /* 0x100fe400078e0047 */
[----:B------:R-:W2:Y:S01]  /*43d0*/  MUFU.EX2 R88, R88 ;  /* 0x0000005800587308 */ /* 0x000ea20000000800 */
[----:B-1----:R-:W-:Y:S01]  /*43e0*/  FADD.FTZ R5, R35, R8 ;  /* 0x0000000823057221 */ /* 0x002fe20000010000 */
[--C-:B------:R-:W-:Y:S02]  /*43f0*/  IMAD.MOV.U32 R29, RZ, RZ, R71.reuse ;  /* 0x000000ffff1d7224 */ /* 0x100fe400078e0047 */
[----:B---3--:R-:W-:-:S04]  /*4400*/  IMAD.MOV.U32 R27, RZ, RZ, R71 ;  /* 0x000000ffff1b7224 */ /* 0x008fc800078e0047 */
[----:B------:R-:W1:Y:S01]  /*4410*/  MUFU.EX2 R39, R39 ;  /* 0x0000002700277308 */ /* 0x000e620000000800 */
[----:B----4-:R-:W-:Y:S01]  /*4420*/  FADD.FTZ R7, R89, R32 ;  /* 0x0000002059077221 */ /* 0x010fe20000010000 */
[C---:B------:R-:W-:Y:S01]  /*4430*/  F2FP.BF16.F32.PACK_AB R89, R28.reuse, R89 ;  /* 0x000000591c59723e */ /* 0x040fe200000010ff */
[----:B------:R-:W-:Y:S02]  /*4440*/  IMAD.MOV.U32 R32, RZ, RZ, R71 ;  /* 0x000000ffff207224 */ /* 0x000fe400078e0047 */
[----:B------:R-:W-:Y:S01]  /*4450*/  FADD.FTZ R7, R28, R7 ;  /* 0x000000071c077221 */ /* 0x000fe20000010000 */
[----:B------:R-:W-:Y:S02]  /*4460*/  IMAD.MOV.U32 R28, RZ, RZ, R71 ;  /* 0x000000ffff1c7224 */ /* 0x000fe400078e0047 */
[----:B------:R-:W3:Y:S01]  /*4470*/  MUFU.EX2 R46, R46 ;  /* 0x0000002e002e7308 */ /* 0x000ee20000000800 */
[C---:B--2---:R-:W-:Y:S01]  /*4480*/  FADD.FTZ R6, R88.reuse, R5 ;  /* 0x0000000558067221 */ /* 0x044fe20000010000 */
[----:B------:R-:W-:Y:S01]  /*4490*/  F2FP.BF16.F32.PACK_AB R5, R63, R50 ;  /* 0x000000323f05723e */ /* 0x000fe200000010ff */
[--C-:B------:R-:W-:Y:S01]  /*44a0*/  IMAD.MOV.U32 R63, RZ, RZ, R71.reuse ;  /* 0x000000ffff3f7224 */ /* 0x100fe200078e0047 */
[----:B------:R-:W-:Y:S01]  /*44b0*/  F2FP.BF16.F32.PACK_AB R88, R88, R35 ;  /* 0x000000235858723e */ /* 0x000fe200000010ff */
[----:B------:R-:W-:-:S02]  /*44c0*/  IMAD.MOV.U32 R50, RZ, RZ, R71 ;  /* 0x000000ffff327224 */ /* 0x000fc400078e0047 */
[--C-:B------:R-:W-:Y:S01]  /*44d0*/  IMAD.MOV.U32 R35, RZ, RZ, R71.reuse ;  /* 0x000000ffff237224 */ /* 0x100fe200078e0047 */
[----:B------:R-:W2:Y:S01]  /*44e0*/  MUFU.EX2 R92, R92 ;  /* 0x0000005c005c7308 */ /* 0x000ea20000000800 */
[----:B-1----:R-:W-:Y:S01]  /*44f0*/  FADD.FTZ R11, R39, R6 ;  /* 0x00000006270b7221 */ /* 0x002fe20000010000 */
[----:B------:R-:W-:Y:S01]  /*4500*/  F2FP.BF16.F32.PACK_AB R6, R104, R31 ;  /* 0x0000001f6806723e */ /* 0x000fe200000010ff */
[--C-:B------:R-:W-:Y:S02]  /*4510*/  IMAD.MOV.U32 R31, RZ, RZ, R71.reuse ;  /* 0x000000ffff1f7224 */ /* 0x100fe400078e0047 */
[--C-:B------:R-:W-:Y:S02]  /*4520*/  IMAD.MOV.U32 R26, RZ, RZ, R71.reuse ;  /* 0x000000ffff1a7224 */ /* 0x100fe400078e0047 */
[----:B------:R-:W-:Y:S01]  /*4530*/  IMAD.MOV.U32 R25, RZ, RZ, R71 ;  /* 0x000000ffff197224 */ /* 0x000fe200078e0047 */
[----:B------:R-:W1:Y:S01]  /*4540*/  MUFU.EX2 R47, R47 ;  /* 0x0000002f002f7308 */ /* 0x000e620000000800 */
[----:B---3--:R-:W-:Y:S01]  /*4550*/  FADD.FTZ R8, R46, R7 ;  /* 0x000000072e087221 */ /* 0x008fe20000010000 */
[----:B------:R-:W-:Y:S01]  /*4560*/  F2FP.BF16.F32.PACK_AB R7, R65, R40 ;  /* 0x000000284107723e */ /* 0x000fe200000010ff */
[----:B------:R-:W-:-:S02]  /*4570*/  IMAD.MOV.U32 R65, RZ, RZ, R71 ;  /* 0x000000ffff417224 */ /* 0x000fc400078e0047 */
[----:B------:R-:W-:Y:S02]  /*4580*/  IMAD.MOV.U32 R40, RZ, RZ, R71 ;  /* 0x000000ffff287224 */ /* 0x000fe400078e0047 */
[----:B------:R3:W-:Y:S01]  /*4590*/  STSM.16.M88.4 [R2+0x2bb00], R4 ;  /* 0x02bb000402007844 */ /* 0x0007e20000000200 */
[----:B------:R-:W4:Y:S01]  /*45a0*/  MUFU.EX2 R34, R34 ;  /* 0x0000002200227308 */ /* 0x000f220000000800 */
[C---:B--2---:R-:W-:Y:S01]  /*45b0*/  FADD.FTZ R10, R92.reuse, R11 ;  /* 0x0000000b5c0a7221 */ /* 0x044fe20000010000 */
[C---:B------:R-:W-:Y:S01]  /*45c0*/  FADD.FTZ R11, R91.reuse, R8 ;  /* 0x000000085b0b7221 */ /* 0x040fe20000010000 */
[----:B------:R-:W-:Y:S01]  /*45d0*/  F2FP.BF16.F32.PACK_AB R90, R92, R39 ;  /* 0x000000275c5a723e */ /* 0x000fe200000010ff */
[--C-:B------:R-:W-:Y:S01]  /*45e0*/  IMAD.MOV.U32 R39, RZ, RZ, R71.reuse ;  /* 0x000000ffff277224 */ /* 0x100fe200078e0047 */
[----:B------:R-:W-:Y:S01]  /*45f0*/  F2FP.BF16.F32.PACK_AB R91, R91, R46 ;  /* 0x0000002e5b5b723e */ /* 0x000fe200000010ff */
[--C-:B------:R-:W-:Y:S02]  /*4600*/  IMAD.MOV.U32 R46, RZ, RZ, R71.reuse ;  /* 0x000000ffff2e7224 */ /* 0x100fe400078e0047 */
[----:B------:R-:W2:Y:S01]  /*4610*/  MUFU.EX2 R110, R110 ;  /* 0x0000006e006e7308 */ /* 0x000ea20000000800 */
[----:B-1----:R-:W-:Y:S01]  /*4620*/  FADD.FTZ R13, R47, R10 ;  /* 0x0000000a2f0d7221 */ /* 0x002fe20000010000 */
[----:B------:R1:W-:Y:S01]  /*4630*/  STSM.16.M88.4 [R2+0x2d300], R88 ;  /* 0x02d3005802007844 */ /* 0x0003e20000000200 */
[----:B------:R-:W-:-:S05]  /*4640*/  IMAD.MOV.U32 R24, RZ, RZ, R71 ;  /* 0x000000ffff187224 */ /* 0x000fca00078e0047 */
[----:B------:R-:W5:Y:S01]  /*4650*/  MUFU.EX2 R41, R41 ;  /* 0x0000002900297308 */ /* 0x000f620000000800 */
[----:B----4-:R-:W-:-:S07]  /*4660*/  FADD.FTZ R10, R34, R11 ;  /* 0x0000000b220a7221 */ /* 0x010fce0000010000 */
[----:B------:R4:W3:Y:S01]  /*4670*/  MUFU.EX2 R113, R42 ;  /* 0x0000002a00717308 */ /* 0x0008e20000000800 */
[----:B--2---:R-:W-:-:S07]  /*4680*/  FADD.FTZ R12, R110, R13 ;  /* 0x0000000d6e0c7221 */ /* 0x004fce0000010000 */
[----:B------:R-:W2:Y:S01]  /*4690*/  MUFU.EX2 R114, R114 ;  /* 0x0000007200727308 */ /* 0x000ea20000000800 */
[----:B-----5:R-:W-:Y:S01]  /*46a0*/  FADD.FTZ R15, R41, R12 ;  /* 0x0000000c290f7221 */ /* 0x020fe20000010000 */
[----:B----4-:R-:W-:-:S06]  /*46b0*/  IMAD.MOV.U32 R42, RZ, RZ, R71 ;  /* 0x000000ffff2a7224 */ /* 0x010fcc00078e0047 */
[----:B------:R-:W4:Y:S01]  /*46c0*/  MUFU.EX2 R38, R38 ;  /* 0x0000002600267308 */ /* 0x000f220000000800 */
[C---:B---3--:R-:W-:Y:S01]  /*46d0*/  FADD.FTZ R13, R113.reuse, R10 ;  /* 0x0000000a710d7221 */ /* 0x048fe20000010000 */
[----:B------:R-:W-:Y:S01]  /*46e0*/  F2FP.BF16.F32.PACK_AB R113, R113, R34 ;  /* 0x000000227171723e */ /* 0x000fe200000010ff */
[----:B------:R-:W-:-:S05]  /*46f0*/  IMAD.MOV.U32 R34, RZ, RZ, R71 ;  /* 0x000000ffff227224 */ /* 0x000fca00078e0047 */
[----:B------:R-:W3:Y:S01]  /*4700*/  MUFU.EX2 R37, R37 ;  /* 0x0000002500257308 */ /* 0x000ee20000000800 */
[C---:B--2---:R-:W-:Y:S01]  /*4710*/  FADD.FTZ R4, R114.reuse, R15 ;  /* 0x0000000f72047221 */ /* 0x044fe20000010000 */
[----:B------:R-:W-:Y:S01]  /*4720*/  F2FP.BF16.F32.PACK_AB R114, R114, R41 ;  /* 0x000000297272723e */ /* 0x000fe200000010ff */
[----:B------:R-:W-:-:S05]  /*4730*/  IMAD.MOV.U32 R41, RZ, RZ, R71 ;  /* 0x000000ffff297224 */ /* 0x000fca00078e0047 */
[----:B------:R-:W2:Y:S01]  /*4740*/  MUFU.EX2 R115, R106 ;  /* 0x0000006a00737308 */ /* 0x000ea20000000800 */
[----:B----4-:R-:W-:-:S07]  /*4750*/  FADD.FTZ R10, R38, R13 ;  /* 0x0000000d260a7221 */ /* 0x010fce0000010000 */
[----:B------:R-:W4:Y:S01]  /*4760*/  MUFU.EX2 R116, R116 ;  /* 0x0000007400747308 */ /* 0x000f220000000800 */
[----:B---3--:R-:W-:-:S07]  /*4770*/  FADD.FTZ R7, R37, R4 ;  /* 0x0000000425077221 */ /* 0x008fce0000010000 */
[----:B------:R-:W-:Y:S01]  /*4780*/  MUFU.EX2 R45, R45 ;  /* 0x0000002d002d7308 */ /* 0x000fe20000000800 */
[C---:B--2---:R-:W-:Y:S01]  /*4790*/  FADD.FTZ R5, R115.reuse, R10 ;  /* 0x0000000a73057221 */ /* 0x044fe20000010000 */
[----:B------:R-:W-:Y:S01]  /*47a0*/  F2FP.BF16.F32.PACK_AB R115, R115, R38 ;  /* 0x000000267373723e */ /* 0x000fe200000010ff */
[----:B------:R-:W-:-:S05]  /*47b0*/  IMAD.MOV.U32 R38, RZ, RZ, R71 ;  /* 0x000000ffff267224 */ /* 0x000fca00078e0047 */
[----:B------:R-:W-:Y:S01]  /*47c0*/  MUFU.EX2 R120, R120 ;  /* 0x0000007800787308 */ /* 0x000fe20000000800 */
[C---:B----4-:R-:W-:Y:S01]  /*47d0*/  FADD.FTZ R6, R116.reuse, R7 ;  /* 0x0000000774067221 */ /* 0x050fe20000010000 */
[----:B------:R-:W-:Y:S01]  /*47e0*/  F2FP.BF16.F32.PACK_AB R116, R116, R37 ;  /* 0x000000257474723e */ /* 0x000fe200000010ff */
[----:B------:R-:W-:-:S05]  /*47f0*/  IMAD.MOV.U32 R37, RZ, RZ, R71 ;  /* 0x000000ffff257224 */ /* 0x000fca00078e0047 */
[----:B------:R-:W2:Y:S08]  /*4800*/  MUFU.EX2 R52, R52 ;  /* 0x0000003400347308 */ /* 0x000eb00000000800 */
[----:B------:R-:W3:Y:S08]  /*4810*/  MUFU.EX2 R9, R108 ;  /* 0x0000006c00097308 */ /* 0x000ef00000000800 */
[----:B------:R4:W-:Y:S01]  /*4820*/  MUFU.EX2 R8, R112 ;  /* 0x0000007000087308 */ /* 0x0009e20000000800 */
[----:B--2---:R-:W-:-:S07]  /*4830*/  FADD.FTZ R4, R52, R5 ;  /* 0x0000000534047221 */ /* 0x004fce0000010000 */
[----:B------:R2:W5:Y:S01]  /*4840*/  MUFU.EX2 R11, R118 ;  /* 0x00000076000b7308 */ /* 0x0005620000000800 */
[----:B----4-:R-:W-:Y:S01]  /*4850*/  F2FP.BF16.F32.PACK_AB R112, R110, R47 ;  /* 0x0000002f6e70723e */ /* 0x010fe200000010ff */
[C---:B---3--:R-:W-:Y:S01]  /*4860*/  FADD.FTZ R5, R9.reuse, R4 ;  /* 0x0000000409057221 */ /* 0x048fe20000010000 */
[----:B------:R-:W-:Y:S01]  /*4870*/  F2FP.BF16.F32.PACK_AB R117, R9, R52 ;  /* 0x000000340975723e */ /* 0x000fe200000010ff */
[--C-:B------:R-:W-:Y:S02]  /*4880*/  IMAD.MOV.U32 R52, RZ, RZ, R71.reuse ;  /* 0x000000ffff347224 */ /* 0x100fe400078e0047 */
[----:B------:R1:W-:Y:S01]  /*4890*/  STSM.16.M88.4 [R2+0x2eb00], R112 ;  /* 0x02eb007002007844 */ /* 0x0003e20000000200 */
[----:B------:R-:W-:Y:S01]  /*48a0*/  IMAD.MOV.U32 R47, RZ, RZ, R71 ;  /* 0x000000ffff2f7224 */ /* 0x000fe200078e0047 */
[----:B--2---:R-:W-:Y:S01]  /*48b0*/  F2FP.BF16.F32.PACK_AB R118, R120, R45 ;  /* 0x0000002d7876723e */ /* 0x004fe200000010ff */
[----:B------:R-:W-:-:S04]  /*48c0*/  FADD.FTZ R45, R45, R6 ;  /* 0x000000062d2d7221 */ /* 0x000fc80000010000 */
[----:B------:R-:W-:Y:S01]  /*48d0*/  FADD.FTZ R6, R120, R45 ;  /* 0x0000002d78067221 */ /* 0x000fe20000010000 */
[----:B------:R-:W-:Y:S01]  /*48e0*/  IMAD.MOV.U32 R45, RZ, RZ, R71 ;  /* 0x000000ffff2d7224 */ /* 0x000fe200078e0047 */
[----:B-----5:R-:W-:Y:S01]  /*48f0*/  F2FP.BF16.F32.PACK_AB R119, R11, R8 ;  /* 0x000000080b77723e */ /* 0x020fe200000010ff */
[----:B------:R-:W-:-:S04]  /*4900*/  FADD.FTZ R8, R8, R5 ;  /* 0x0000000508087221 */ /* 0x000fc80000010000 */
[----:B------:R1:W-:Y:S01]  /*4910*/  STSM.16.M88.4 [R2+0x30300], R116 ;  /* 0x0303007402007844 */ /* 0x0003e20000000200 */
[----:B------:R-:W-:Y:S01]  /*4920*/  FADD.FTZ R7, R11, R8 ;  /* 0x000000080b077221 */ /* 0x000fe20000010000 */
[----:B------:R2:W-:Y:S06]  /*4930*/  MEMBAR.ALL.CTA ;  /* 0x0000000000007992 */ /* 0x0005ec0000008000 */
[----:B--2---:R-:W2:Y:S02]  /*4940*/  FENCE.VIEW.ASYNC.S ;  /* 0x00000000000073c6 */ /* 0x004ea40000000000 */
[----:B--2---:R-:W-:Y:S01]  /*4950*/  NOP ;  /* 0x0000000000007918 */ /* 0x004fe20000000000 */
[----:B------:R-:W-:Y:S05]  /*4960*/  @!P2 BRA `(.L_x_8269) ;  /* 0x000000380034a947 */ /* 0x000fea0003800000 */
[----:B------:R-:W-:Y:S01]  /*4970*/  VIADD R4, R22, 0xfffffffe ;  /* 0xfffffffe16047836 */ /* 0x000fe20000000000 */
[----:B------:R-:W-:Y:S01]  /*4980*/  CS2R R70, SRZ ;  /* 0x0000000000467805 */ /* 0x000fe2000001ff00 */
[----:B------:R-:W-:Y:S01]  /*4990*/  IMAD.MOV.U32 R8, RZ, RZ, R76 ;  /* 0x000000ffff087224 */ /* 0x000fe200078e004c */
[----:B------:R-:W-:Y:S01]  /*49a0*/  CS2R R68, SRZ ;  /* 0x0000000000447805 */ /* 0x000fe2000001ff00 */
        /* <DEDUP_REMOVED lines=23> */
[----:B------:R-:W-:Y:S01]  /*4b20*/  UMOV UR6, UR60 ;  /* 0x0000003c00067c82 */ /* 0x000fe20008000000 */
[----:B------:R-:W-:-:S05]  /*4b30*/  UMOV UR5, UR38 ;  /* 0x0000002600057c82 */ /* 0x000fca0008000000 */
.L_x_8278:
[----:B------:R-:W-:Y:S01]  /*4b40*/  UIADD3 UR38, UR5, 0x1, URZ ;  /* 0x0000000105267890 */ /* 0x000fe2000fffe03f */
[----:B------:R-:W-:-:S03]  /*4b50*/  ISETP.NE.AND P3, PT, RZ, UR37, PT ;  /* 0x00000025ff007c0c */ /* 0x000fc6000bf65270 */
[----:B------:R-:W-:-:S04]  /*4b60*/  UISETP.NE.AND UP0, UPT, UR38, 0x2, UPT ;  /* 0x000000022600788c */ /* 0x000fc8000bf05270 */
[----:B------:R-:W-:Y:S02]  /*4b70*/  USEL UR60, URZ, 0x1, UP0 ;  /* 0x000000013f3c7887 */ /* 0x000fe40008000000 */
[----:B------:R-:W-:Y:S02]  /*4b80*/  USEL UR38, UR38, URZ, UP0 ;  /* 0x0000003f26267287 */ /* 0x000fe40008000000 */
[----:B------:R-:W-:Y:S02]  /*4b90*/  ULOP3.LUT UR60, UR6, UR60, URZ, 0x3c, !UPT ;  /* 0x0000003c063c7292 */ /* 0x000fe4000f8e3c3f */
[----:B---3--:R-:W-:Y:S10]  /*4ba0*/  @P3 BRA `(.L_x_8270) ;  /* 0x00000000002c3947 */ /* 0x008ff40003800000 */
[----:B------:R-:W-:Y:S05]  /*4bb0*/  @!P0 BRA `(.L_x_8271) ;  /* 0x0000000000048947 */ /* 0x000fea0003800000 */
[----:B------:R-:W-:Y:S01]  /*4bc0*/  BPT.TRAP 0x1 ;  /* 0x000000040000795c */ /* 0x000fe20000300000 */
.L_x_8271:
[----:B------:R-:W-:Y:S01]  /*4bd0*/  ULEA UR4, UR38, UR39, 0x3 ;  /* 0x0000002726047291 */ /* 0x000fe2000f8e183f */
[----:B------:R-:W-:-:S05]  /*4be0*/  IMAD.U32 R0, RZ, RZ, UR60 ;  /* 0x0000003cff007e24 */ /* 0x000fca000f8e00ff */
[----:B------:R-:W-:-:S04]  /*4bf0*/  SHF.L.U32 R0, R0, 0x1f, RZ ;  /* 0x0000001f00007819 */ /* 0x000fc800000006ff */
[----:B------:R2:W3:Y:S01]  /*4c00*/  SYNCS.PHASECHK.TRANS64.TRYWAIT P2, [UR4+0x31c30], R0 ;  /* 0x031c3000ff0075a7 */ /* 0x0004e20008040144 */
[----:B------:R-:W-:Y:S05]  /*4c10*/  @!P0 BRA `(.L_x_8272) ;  /* 0x0000000000048947 */ /* 0x000fea0003800000 */
[----:B------:R-:W-:Y:S01]  /*4c20*/  BPT.TRAP 0x1 ;  /* 0x000000040000795c */ /* 0x000fe20000300000 */
.L_x_8272:
[----:B---3--:R-:W-:Y:S05]  /*4c30*/  @P2 BRA `(.L_x_8270) ;  /* 0x0000000000082947 */ /* 0x008fea0003800000 */
[----:B------:R-:W3:Y:S02]  /*4c40*/  SYNCS.PHASECHK.TRANS64.TRYWAIT P2, [UR4+0x31c30], R0 ;  /* 0x031c3000ff0075a7 */ /* 0x000ee40008040144 */
[----:B---3--:R-:W-:Y:S05]  /*4c50*/  @!P2 BRA `(.L_x_8273) ;  /* 0x0000007400eca947 */ /* 0x008fea0003800000 */
.L_x_8270:
[----:B---3--:R-:W3:Y:S01]  /*4c60*/  S2R R3, SR_TID.X ;  /* 0x0000000000037919 */ /* 0x008ee20000002100 */
[----:B------:R-:W-:Y:S01]  /*4c70*/  UIMAD UR4, UR38, 0x6c0, UR7 ;  /* 0x000006c0260478a4 */ /* 0x000fe2000f8e0207 */
[----:B------:R-:W-:Y:S01]  /*4c80*/  UMOV UR31, 0x80000020 ;  /* 0x80000020001f7882 */ /* 0x000fe20000000000 */
[----:B------:R-:W-:Y:S02]  /*4c90*/  UMOV UR32, UR28 ;  /* 0x0000001c00207c82 */ /* 0x000fe40008000000 */
[----:B------:R-:W-:Y:S01]  /*4ca0*/  UIADD3 UR34, UR4, 0x40, URZ ;  /* 0x0000004004227890 */ /* 0x000fe2000fffe03f */
[----:B------:R-:W-:Y:S02]  /*4cb0*/  UMOV UR33, UR29 ;  /* 0x0000001d00217c82 */ /* 0x000fe40008000000 */
        /* <DEDUP_REMOVED lines=19> */
[----:B---3--:R-:W-:Y:S01]  /*4df0*/  SHF.R.U32.HI R3, RZ, 0x7, R3 ;  /* 0x00000007ff037819 */ /* 0x008fe20000011603 */
[----:B------:R-:W-:Y:S01]  /*4e00*/  UMOV UR56, UR28 ;  /* 0x0000001c00387c82 */ /* 0x000fe20008000000 */
[----:B------:R-:W-:Y:S01]  /*4e10*/  UMOV UR57, UR29 ;  /* 0x0000001d00397c82 */ /* 0x000fe20008000000 */
[----:B------:R-:W-:Y:S01]  /*4e20*/  UMOV UR59, 0x80000020 ;  /* 0x80000020003b7882 */ /* 0x000fe20000000000 */
[----:B------:R-:W-:Y:S01]  /*4e30*/  UIADD3 UR10, UR4, 0x200, URZ ;  /* 0x00000200040a7890 */ /* 0x000fe2000fffe03f */
[----:B--2---:R-:W-:Y:S01]  /*4e40*/  VIADD R0, R3, 0x8 ;  /* 0x0000000803007836 */ /* 0x004fe20000000000 */
[----:B------:R-:W-:Y:S01]  /*4e50*/  UMOV UR11, 0x80000020 ;  /* 0x80000020000b7882 */ /* 0x000fe20000000000 */
[----:B------:R-:W-:Y:S01]  /*4e60*/  UIADD3 UR14, UR4, 0x202, URZ ;  /* 0x00000202040e7890 */ /* 0x000fe2000fffe03f */
[----:B------:R-:W-:-:S02]  /*4e70*/  UMOV UR15, 0x80000020 ;  /* 0x80000020000f7882 */ /* 0x000fc40000000000 */
[----:B------:R2:W-:Y:S01]  /*4e80*/  BAR.SYNC.DEFER_BLOCKING R0, 0x100 ;  /* 0x000400000000751d */ /* 0x0005e20000010000 */
[----:B------:R-:W-:Y:S02]  /*4e90*/  UIADD3 UR18, UR4, 0x242, URZ ;  /* 0x0000024204127890 */ /* 0x000fe4000fffe03f */
[----:B------:R-:W-:Y:S02]  /*4ea0*/  UIADD3 UR22, UR4, 0x480, URZ ;  /* 0x0000048004167890 */ /* 0x000fe4000fffe03f */
[----:B------:R-:W-:Y:S01]  /*4eb0*/  UIADD3 UR26, UR4, 0x482, URZ ;  /* 0x00000482041a7890 */ /* 0x000fe2000fffe03f */
[----:B------:R-:W-:Y:S01]  /*4ec0*/  UMOV UR19, 0x80000020 ;  /* 0x8000002000137882 */ /* 0x000fe20000000000 */
[----:B------:R-:W-:Y:S01]  /*4ed0*/  UMOV UR23, 0x80000020 ;  /* 0x8000002000177882 */ /* 0x000fe20000000000 */
[----:B------:R-:W-:Y:S01]  /*4ee0*/  UMOV UR27, 0x80000020 ;  /* 0x80000020001b7882 */ /* 0x000fe20000000000 */
        /* <DEDUP_REMOVED lines=19> */
[----:B-1----:R-:W-:-:S06]  /*5020*/  WARPGROUP.ARRIVE ;  /* 0x00000000000079c5 */ /* 0x002fcc0000000000 */
        /* <DEDUP_REMOVED lines=292> */
[----:B--2---:R-:W-:Y:S05]  /*6270*/  @P3 BRA `(.L_x_8274) ;  /* 0x00000000002c3947 */ /* 0x004fea0003800000 */
[----:B------:R-:W-:Y:S05]  /*6280*/  @!P0 BRA `(.L_x_8275) ;  /* 0x0000000000048947 */ /* 0x000fea0003800000 */
[----:B------:R-:W-:Y:S01]  /*6290*/  BPT.TRAP 0x1 ;  /* 0x000000040000795c */ /* 0x000fe20000300000 */
.L_x_8275:
[----:B------:R-:W-:Y:S01]  /*62a0*/  ULEA UR4, UR5, UR39, 0x3 ;  /* 0x0000002705047291 */ /* 0x000fe2000f8e183f */
[----:B------:R-:W-:-:S05]  /*62b0*/  IMAD.U32 R0, RZ, RZ, UR6 ;  /* 0x00000006ff007e24 */ /* 0x000fca000f8e00ff */
[----:B------:R-:W-:-:S04]  /*62c0*/  SHF.L.U32 R0, R0, 0x1f, RZ ;  /* 0x0000001f00007819 */ /* 0x000fc800000006ff */
[----:B------:R1:W2:Y:S01]  /*62d0*/  SYNCS.PHASECHK.TRANS64.TRYWAIT P2, [UR4+0x31c50], R0 ;  /* 0x031c5000ff0075a7 */ /* 0x0002a20008040144 */
[----:B------:R-:W-:Y:S05]  /*62e0*/  @!P0 BRA `(.L_x_8276) ;  /* 0x0000000000048947 */ /* 0x000fea0003800000 */
[----:B------:R-:W-:Y:S01]  /*62f0*/  BPT.TRAP 0x1 ;  /* 0x000000040000795c */ /* 0x000fe20000300000 */
.L_x_8276:
[----:B--2---:R-:W-:Y:S05]  /*6300*/  @P2 BRA `(.L_x_8274) ;  /* 0x0000000000082947 */ /* 0x004fea0003800000 */
[----:B------:R-:W2:Y:S02]  /*6310*/  SYNCS.PHASECHK.TRANS64.TRYWAIT P2, [UR4+0x31c50], R0 ;  /* 0x031c5000ff0075a7 */ /* 0x000ea40008040144 */
[----:B--2---:R-:W-:Y:S05]  /*6320*/  @!P2 BRA `(.L_x_8277) ;  /* 0x000000600050a947 */ /* 0x004fea0003800000 */
.L_x_8274:
[----:B------:R-:W-:Y:S01]  /*6330*/  UIADD3 UR4, UR39, 0x200, URZ ;  /* 0x0000020027047890 */ /* 0x000fe2000fffe03f */
[----:B------:R-:W-:Y:S01]  /*6340*/  WARPGROUP.ARRIVE ;  /* 0x00000000000079c5 */ /* 0x000fe20000000000 */
[----:B------:R-:W-:Y:S01]  /*6350*/  UMOV UR33, 0xc0000010 ;  /* 0xc000001000217882 */ /* 0x000fe20000000000 */
[----:B------:R-:W-:Y:S01]  /*6360*/  UMOV UR35, 0x80000020 ;  /* 0x8000002000237882 */ /* 0x000fe20000000000 */
[----:B------:R-:W-:Y:S01]  /*6370*/  USHF.R.U32.HI UR4, URZ, 0x4, UR4 ;  /* 0x000000043f047899 */ /* 0x000fe20008011604 */
[----:B-12---:R-:W-:Y:S02]  /*6380*/  FMNMX.FTZ R0, R136, R5, !PT ;  /* 0x0000000588007209 */ /* 0x006fe40007810000 */
[----:B------:R-:W1:Y:S01]  /*6390*/  S2R R152, SR_TID.X ;  /* 0x0000000000987919 */ /* 0x000e620000002100 */
[----:B------:R-:W-:Y:S01]  /*63a0*/  FMNMX.FTZ R20, R138, R8, !PT ;  /* 0x000000088a147209 */ /* 0x000fe20007810000 */
[----:B------:R-:W-:Y:S01]  /*63b0*/  ULOP3.LUT UR4, UR4, 0x3fff, URZ, 0xc0, !UPT ;  /* 0x00003fff04047892 */ /* 0x000fe2000f8ec03f */
[----:B------:R-:W-:-:S02]  /*63c0*/  FMNMX.FTZ R3, R137, R0, !PT ;  /* 0x0000000089037209 */ /* 0x000fc40007810000 */
[----:B------:R-:W-:Y:S01]  /*63d0*/  FMNMX.FTZ R21, R139, R20, !PT ;  /* 0x000000148b157209 */ /* 0x000fe20007810000 */
[----:B------:R-:W-:Y:S01]  /*63e0*/  ULOP3.LUT UR6, UR4, 0x2400000, URZ, 0xfc, !UPT ;  /* 0x0240000004067892 */ /* 0x000fe2000f8efc3f */
[----:B------:R-:W-:Y:S01]  /*63f0*/  FMNMX.FTZ R0, R140, R3, !PT ;  /* 0x000000038c007209 */ /* 0x000fe20007810000 */
[----:B------:R-:W-:Y:S01]  /*6400*/  ULOP3.LUT UR4, UR61, 0x10000, URZ, 0xfc, !UPT ;  /* 0x000100003d047892 */ /* 0x000fe2000f8efc3f */
[----:B------:R-:W-:Y:S01]  /*6410*/  FMNMX.FTZ R22, R142, R21, !PT ;  /* 0x000000158e167209 */ /* 0x000fe20007810000 */
[----:B------:R-:W-:Y:S01]  /*6420*/  UIMAD UR6, UR5, 0x6c0, UR6 ;  /* 0x000006c0050678a4 */ /* 0x000fe2000f8e0206 */
[----:B------:R-:W-:Y:S02]  /*6430*/  FMNMX.FTZ R3, R141, R0, !PT ;  /* 0x000000008d037209 */ /* 0x000fe40007810000 */
[----:B------:R-:W-:Y:S02]  /*6440*/  FMNMX.FTZ R23, R143, R22, !PT ;  /* 0x000000168f177209 */ /* 0x000fe40007810000 */
[----:B------:R-:W-:Y:S01]  /*6450*/  UMOV UR32, UR4 ;  /* 0x0000000400207c82 */ /* 0x000fe20008000000 */
[----:B------:R-:W-:Y:S01]  /*6460*/  FMNMX.FTZ R0, R128, R3, !PT ;  /* 0x0000000380007209 */ /* 0x000fe20007810000 */
[----:B------:R-:W-:Y:S01]  /*6470*/  UMOV UR34, UR6 ;  /* 0x0000000600227c82 */ /* 0x000fe20008000000 */
[----:B------:R-:W-:Y:S01]  /*6480*/  FMNMX.FTZ R22, R130, R23, !PT ;  /* 0x0000001782167209 */ /* 0x000fe20007810000 */
[----:B------:R-:W-:Y:S01]  /*6490*/  HGMMA.64x96x16.F32.BF16 R24, gdesc[UR32].tnspB, R24, gsb0 ;  /* 0x41600000201879f0 */ /* 0x000fe20008001818 */
[----:B------:R-:W-:Y:S01]  /*64a0*/  UIADD3 UR32, UR4, 0x180, URZ ;  /* 0x0000018004207890 */ /* 0x000fe2000fffe03f */
[----:B------:R-:W-:Y:S01]  /*64b0*/  FMNMX.FTZ R3, R129, R0, !PT ;  /* 0x0000000081037209 */ /* 0x000fe20007810000 */
[----:B------:R-:W-:Y:S01]  /*64c0*/  UIADD3 UR34, UR6, 0x40, URZ ;  /* 0x0000004006227890 */ /* 0x000fe2000fffe03f */
[----:B------:R-:W-:Y:S01]  /*64d0*/  FMNMX.FTZ R23, R131, R22, !PT ;  /* 0x0000001683177209 */ /* 0x000fe20007810000 */
[----:B------:R-:W-:Y:S01]  /*64e0*/  UMOV UR33, 0xc0000010 ;  /* 0xc000001000217882 */ /* 0x000fe20000000000 */
[----:B------:R-:W-:Y:S01]  /*64f0*/  UMOV UR35, 0x80000020 ;  /* 0x8000002000237882 */ /* 0x000fe20000000000 */
[----:B------:R-:W-:-:S04]  /*6500*/  FMNMX.FTZ R0, R132, R3, !PT ;  /* 0x0000000384007209 */ /* 0x000fc80007810000 */
[----:B------:R-:W-:Y:S02]  /*6510*/  FMNMX.FTZ R3, R133, R0, !PT ;  /* 0x0000000085037209 */ /* 0x000fe40007810000 */
[----:B-1----:R-:W-:Y:S02]  /*6520*/  ISETP.GE.U32.AND P2, PT, R152, 0x180, PT ;  /* 0x000001809800780c */ /* 0x002fe40003f46070 */
[----:B------:R-:W-:Y:S02]  /*6530*/  FMNMX.FTZ R0, R120, R3, !PT ;  /* 0x0000000378007209 */ /* 0x000fe40007810000 */
[----:B------:R-:W-:Y:S02]  /*6540*/  SHF.R.U32.HI R152, RZ, 0x7, R152 ;  /* 0x00000007ff987819 */ /* 0x000fe40000011698 */
        /* <DEDUP_REMOVED lines=25> */
[----:B------:R-:W-:Y:S01]  /*66e0*/  HGMMA.64x96x16.F32.BF16 R24, gdesc[UR32].tnspB, R24, gsb0 ;  /* 0x41600000201879f0 */ /* 0x000fe20008001818 */
[----:B------:R-:W-:Y:S02]  /*66f0*/  UIADD3 UR32, UR4, 0x300, URZ ;  /* 0x0000030004207890 */ /* 0x000fe4000fffe03f */
[----:B------:R-:W-:Y:S01]  /*6700*/  UIADD3 UR34, UR6, 0x80, URZ ;  /* 0x0000008006227890 */ /* 0x000fe2000fffe03f */
[----:B------:R-:W-:Y:S01]  /*6710*/  FMNMX.FTZ R0, R72, R3, !PT ;  /* 0x0000000348007209 */ /* 0x000fe20007810000 */
[----:B------:R-:W-:Y:S01]  /*6720*/  UMOV UR33, 0xc0000010 ;  /* 0xc000001000217882 */ /* 0x000fe20000000000 */
[----:B------:R-:W-:Y:S02]  /*6730*/  UMOV UR35, 0x80000020 ;  /* 0x8000002000237882 */ /* 0x000fe40000000000 */
[----:B------:R-:W-:-:S04]  /*6740*/  FMNMX.FTZ R3, R73, R0, !PT ;  /* 0x0000000049037209 */ /* 0x000fc80007810000 */
[----:B------:R-:W-:Y:S02]  /*6750*/  FMNMX.FTZ R0, R76, R3, !PT ;  /* 0x000000034c007209 */ /* 0x000fe40007810000 */
[----:B------:R-:W1:Y:S02]  /*6760*/  LDC R3, c[0x0][0x988] ;  /* 0x00026200ff037b82 */ /* 0x000e640000000800 */
[----:B------:R-:W-:-:S05]  /*6770*/  FMNMX.FTZ R9, R77, R0, !PT ;  /* 0x000000004d097209 */ /* 0x000fca0007810000 */
[----:B------:R-:W2:Y:S02]  /*6780*/  SHFL.BFLY PT, R0, R9, 0x2, 0x1f ;  /* 0x0c401f0009007f89 */ /* 0x000ea400000e0000 */
[----:B--2---:R-:W-:-:S05]  /*6790*/  FMNMX.FTZ R11, R9, R0, !PT ;  /* 0x00000000090b7209 */ /* 0x004fca0007810000 */
[----:B------:R-:W2:Y:S02]  /*67a0*/  SHFL.BFLY PT, R0, R11, 0x1, 0x1f ;  /* 0x0c201f000b007f89 */ /* 0x000ea400000e0000 */
[----:B--2---:R-:W-:-:S05]  /*67b0*/  FMNMX.FTZ R0, R11, R0, !PT ;  /* 0x000000000b007209 */ /* 0x004fca0007810000 */
[----:B------:R-:W-:-:S04]  /*67c0*/  FADD.FTZ R10, -R0, R5 ;  /* 0x00000005000a7221 */ /* 0x000fc80000010100 */
[-C--:B-1----:R-:W-:Y:S01]  /*67d0*/  FMUL.FTZ R5, R10, R3.reuse ;  /* 0x000000030a057220 */ /* 0x082fe20000410000 */
[----:B------:R-:W-:-:S04]  /*67e0*/  FMUL.FTZ R10, R0, R3 ;  /* 0x00000003000a7220 */ /* 0x000fc80000410000 */
        /* <DEDUP_REMOVED lines=14> */
[----:B------:R-:W-:-:S02]  /*68d0*/  WARPGROUP.DEPBAR.LE gsb0, 0x0 ;  /* 0x00008000000079c5 */ /* 0x000fc40000010000 */
[----:B------:R-:W-:Y:S01]  /*68e0*/  WARPGROUP.ARRIVE ;  /* 0x00000000000079c5 */ /* 0x000fe20000000000 */
[----:B------:R-:W-:Y:S01]  /*68f0*/  FMNMX.FTZ R121, R123, R120, !PT ;  /* 0x000000787b797209 */ /* 0x000fe20007810000 */
[----:B------:R1:W-:Y:S01]  /*6900*/  MUFU.EX2 R20, R132 ;  /* 0x0000008400147308 */ /* 0x0003e20000000800 */
[-CC-:B------:R-:W-:Y:S01]  /*6910*/  FFMA.FTZ R21, R133, R3.reuse, -R10.reuse ;  /* 0x0000000385157223 */ /* 0x180fe2000001080a */
[--C-:B------:R-:W-:Y:S01]  /*6920*/  FFMA.FTZ R112, R112, R3, -R10.reuse ;  /* 0x0000000370707223 */ /* 0x100fe2000001080a */
[----:B------:R-:W-:Y:S01]  /*6930*/  FMNMX.FTZ R124, R126, R121, !PT ;  /* 0x000000797e7c7209 */ /* 0x000fe20007810000 */
[----:B------:R-:W-:Y:S01]  /*6940*/  HGMMA.64x96x16.F32.BF16 R24, gdesc[UR32].tnspB, R24, gsb0 ;  /* 0x41600000201879f0 */ /* 0x000fe20008001818 */
[----:B------:R-:W-:Y:S01]  /*6950*/  UIADD3 UR32, UR4, 0x480, URZ ;  /* 0x0000048004207890 */ /* 0x000fe2000fffe03f */
[-CC-:B------:R-:W-:Y:S01]  /*6960*/  FFMA.FTZ R121, R125, R3.reuse, -R10.reuse ;  /* 0x000000037d797223 */ /* 0x180fe2000001080a */
[----:B------:R-:W-:Y:S01]  /*6970*/  UIADD3 UR34, UR6, 0xc0, URZ ;  /* 0x000000c006227890 */ /* 0x000fe2000fffe03f */
[----:B------:R-:W-:Y:S01]  /*6980*/  FMNMX.FTZ R125, R127, R124, !PT ;  /* 0x0000007c7f7d7209 */ /* 0x000fe20007810000 */
[----:B------:R-:W-:Y:S01]  /*6990*/  UMOV UR33, 0xc0000010 ;  /* 0xc000001000217882 */ /* 0x000fe20000000000 */
[----:B------:R-:W-:Y:S01]  /*69a0*/  UMOV UR35, 0x80000020 ;  /* 0x8000002000237882 */ /* 0x000fe20000000000 */
[--C-:B-1----:R-:W-:Y:S01]  /*69b0*/  FFMA.FTZ R132, R76, R3, -R10.reuse ;  /* 0x000000034c847223 */ /* 0x102fe2000001080a */
[----:B------:R-:W-:Y:S01]  /*69c0*/  FMNMX.FTZ R124, R114, R125, !PT ;  /* 0x0000007d727c7209 */ /* 0x000fe20007810000 */
[----:B------:R-:W-:Y:S01]  /*69d0*/  MUFU.EX2 R120, R129 ;  /* 0x0000008100787308 */ /* 0x000fe20000000800 */
        /* <DEDUP_REMOVED lines=29> */
[----:B------:R-:W-:Y:S01]  /*6bb0*/  IMAD.U32 R10, RZ, RZ, UR38 ;  /* 0x00000026ff0a7e24 */ /* 0x000fe2000f8e00ff */
[----:B------:R-:W-:Y:S01]  /*6bc0*/  FMNMX.FTZ R124, R98, R125, !PT ;  /* 0x0000007d627c7209 */ /* 0x000fe20007810000 */
[----:B------:R-:W-:Y:S03]  /*6bd0*/  MUFU.EX2 R5, R5 ;  /* 0x0000000500057308 */ /* 0x000fe60000000800 */
[----:B------:R-:W-:-:S02]  /*6be0*/  FMNMX.FTZ R125, R99, R124, !PT ;  /* 0x0000007c637d7209 */ /* 0x000fc40007810000 */
[----:B------:R-:W-:Y:S02]  /*6bf0*/  @!P1 LEA R10, R10, UR39, 0x3 ;  /* 0x000000270a0a9c11 */ /* 0x000fe4000f8e18ff */
[----:B------:R-:W-:Y:S01]  /*6c00*/  FMNMX.FTZ R124, R102, R125, !PT ;  /* 0x0000007d667c7209 */ /* 0x000fe20007810000 */
[----:B------:R-:W1:Y:S02]  /*6c10*/  MUFU.EX2 R9, R9 ;  /* 0x0000000900097308 */ /* 0x000e640000000800 */
[----:B------:R-:W-:Y:S01]  /*6c20*/  @!P1 VIADD R10, R10, 0x31c40 ;  /* 0x00031c400a0a9836 */ /* 0x000fe20000000000 */
[----:B------:R-:W-:-:S04]  /*6c30*/  FMNMX.FTZ R125, R103, R124, !PT ;  /* 0x0000007c677d7209 */ /* 0x000fc80007810000 */
[----:B------:R-:W-:Y:S01]  /*6c40*/  FMNMX.FTZ R124, R90, R125, !PT ;  /* 0x0000007d5a7c7209 */ /* 0x000fe20007810000 */
[----:B------:R-:W2:Y:S01]  /*6c50*/  MUFU.EX2 R11, R11 ;  /* 0x0000000b000b7308 */ /* 0x000ea20000000800 */
[----:B------:R-:W-:Y:S02]  /*6c60*/  @!P1 PRMT R10, RZ, 0x654, R10 ;  /* 0x00000654ff0a9816 */ /* 0x000fe4000000000a */
[----:B------:R-:W-:-:S04]  /*6c70*/  FMNMX.FTZ R125, R91, R124, !PT ;  /* 0x0000007c5b7d7209 */ /* 0x000fc80007810000 */
[----:B------:R-:W-:Y:S01]  /*6c80*/  FMNMX.FTZ R124, R94, R125, !PT ;  /* 0x0000007d5e7c7209 */ /* 0x000fe20007810000 */
[----:B------:R-:W3:Y:S01]  /*6c90*/  MUFU.EX2 R12, R12 ;  /* 0x0000000c000c7308 */ /* 0x000ee20000000800 */
[----:B-1----:R-:W-:Y:S02]  /*6ca0*/  FFMA.FTZ R6, R5, R6, R9 ;  /* 0x0000000605067223 */ /* 0x002fe40000010009 */
[----:B------:R-:W-:-:S04]  /*6cb0*/  FMNMX.FTZ R125, R95, R124, !PT ;  /* 0x0000007c5f7d7209 */ /* 0x000fc80007810000 */
[----:B------:R-:W-:Y:S01]  /*6cc0*/  FMNMX.FTZ R124, R82, R125, !PT ;  /* 0x0000007d527c7209 */ /* 0x000fe20007810000 */
[----:B------:R-:W1:Y:S03]  /*6cd0*/  MUFU.EX2 R13, R13 ;  /* 0x0000000d000d7308 */ /* 0x000e660000000800 */
        /* <DEDUP_REMOVED lines=9> */
[----:B------:R-:W-:Y:S01]  /*6d70*/  FMNMX.FTZ R124, R79, R124, !PT ;  /* 0x0000007c4f7c7209 */ /* 0x000fe20007810000 */
[----:B------:R-:W-:Y:S02]  /*6d80*/  WARPGROUP.DEPBAR.LE gsb0, 0x0 ;  /* 0x00008000000079c5 */ /* 0x000fe40000010000 */
[----:B------:R-:W-:Y:S02]  /*6d90*/  WARPGROUP.ARRIVE ;  /* 0x00000000000079c5 */ /* 0x000fe40000000000 */
[----:B------:R-:W5:Y:S01]  /*6da0*/  SHFL.BFLY PT, R125, R124, 0x2, 0x1f ;  /* 0x0c401f007c7d7f89 */ /* 0x000f6200000e0000 */
[----:B------:R-:W-:Y:S03]  /*6db0*/  MUFU.EX2 R23, R23 ;  /* 0x0000001700177308 */ /* 0x000fe60000000800 */
[----:B------:R-:W-:Y:S01]  /*6dc0*/  HGMMA.64x96x16.F32.BF16 R24, gdesc[UR32].tnspB, R24, gsb0 ;  /* 0x41600000201879f0 */ /* 0x000fe20008001818 */
[----:B------:R-:W-:-:S02]  /*6dd0*/  UIADD3 UR32, UR4, 0x600, URZ ;  /* 0x0000060004207890 */ /* 0x000fc4000fffe03f */
[----:B------:R-:W-:Y:S02]  /*6de0*/  UIADD3 UR34, UR6, 0x100, URZ ;  /* 0x0000010006227890 */ /* 0x000fe4000fffe03f */
[----:B------:R-:W-:Y:S01]  /*6df0*/  MUFU.EX2 R121, R121 ;  /* 0x0000007900797308 */ /* 0x000fe20000000800 */
[----:B------:R-:W-:Y:S01]  /*6e00*/  UMOV UR33, 0xc0000010 ;  /* 0xc000001000217882 */ /* 0x000fe20000000000 */
[----:B------:R-:W-:-:S06]  /*6e10*/  UMOV UR35, 0x80000020 ;  /* 0x8000002000237882 */ /* 0x000fcc0000000000 */
[----:B------:R-:W-:Y:S01]  /*6e20*/  MUFU.EX2 R112, R112 ;  /* 0x0000007000707308 */ /* 0x000fe20000000800 */
[----:B-----5:R-:W-:-:S07]  /*6e30*/  FMNMX.FTZ R125, R124, R125, !PT ;  /* 0x0000007d7c7d7209 */ /* 0x020fce0007810000 */
[----:B------:R-:W-:Y:S01]  /*6e40*/  MUFU.EX2 R113, R113 ;  /* 0x0000007100717308 */ /* 0x000fe20000000800 */
[----:B------:R-:W5:Y:S07]  /*6e50*/  SHFL.BFLY PT, R124, R125, 0x1, 0x1f ;  /* 0x0c201f007d7c7f89 */ /* 0x000f6e00000e0000 */
[----:B------:R-:W-:Y:S08]  /*6e60*/  MUFU.EX2 R116, R116 ;  /* 0x0000007400747308 */ /* 0x000ff00000000800 */
[----:B------:R-:W-:Y:S08]  /*6e70*/  MUFU.EX2 R117, R117 ;  /* 0x0000007500757308 */ /* 0x000ff00000000800 */
[----:B------:R-:W-:Y:S01]  /*6e80*/  MUFU.EX2 R104, R104 ;  /* 0x0000006800687308 */ /* 0x000fe20000000800 */
[----:B-----5:R-:W-:-:S07]  /*6e90*/  FMNMX.FTZ R76, R125, R124, !PT ;  /* 0x0000007c7d4c7209 */ /* 0x020fce0007810000 */
[----:B------:R5:W-:Y:S01]  /*6ea0*/  MUFU.EX2 R124, R132 ;  /* 0x00000084007c7308 */ /* 0x000be20000000800 */
[C---:B------:R-:W-:Y:S01]  /*6eb0*/  FMUL.FTZ R128, R76.reuse, R3 ;  /* 0x000000034c807220 */ /* 0x040fe20000410000 */
[----:B------:R-:W-:-:S03]  /*6ec0*/  FADD.FTZ R8, -R76, R8 ;  /* 0x000000084c087221 */ /* 0x000fc60000010100 */
[-CC-:B------:R-:W-:Y:S01]  /*6ed0*/  FFMA.FTZ R129, R138, R3.reuse, -R128.reuse ;  /* 0x000000038a817223 */ /* 0x180fe20000010880 */
[-C--:B------:R-:W-:Y:S01]  /*6ee0*/  FMUL.FTZ R8, R8, R3.reuse ;  /* 0x0000000308087220 */ /* 0x080fe20000410000 */
[----:B------:R-:W-:Y:S02]  /*6ef0*/  IMAD.U32 R138, RZ, RZ, UR5 ;  /* 0x00000005ff8a7e24 */ /* 0x000fe4000f8e00ff */
[-CC-:B------:R-:W-:Y:S01]  /*6f00*/  FFMA.FTZ R133, R139, R3.reuse, -R128.reuse ;  /* 0x000000038b857223 */ /* 0x180fe20000010880 */
[-CC-:B-----5:R-:W-:Y:S01]  /*6f10*/  FFMA.FTZ R132, R142, R3.reuse, -R128.reuse ;  /* 0x000000038e847223 */ /* 0x1a0fe20000010880 */
[----:B------:R5:W-:Y:S01]  /*6f20*/  MUFU.EX2 R125, R8 ;  /* 0x00000008007d7308 */ /* 0x000be20000000800 */
[-CC-:B------:R-:W-:Y:S01]  /*6f30*/  FFMA.FTZ R136, R143, R3.reuse, -R128.reuse ;  /* 0x000000038f887223 */ /* 0x180fe20000010880 */
[----:B------:R-:W-:Y:S01]  /*6f40*/  @!P1 LEA R138, R138, UR39, 0x3 ;  /* 0x000000278a8a9c11 */ /* 0x000fe2000f8e18ff */
[-CC-:B------:R-:W-:Y:S01]  /*6f50*/  FFMA.FTZ R137, R131, R3.reuse, -R128.reuse ;  /* 0x0000000383897223 */ /* 0x180fe20000010880 */
[-CC-:B------:R-:W-:Y:S01]  /*6f60*/  FFMA.FTZ R131, R134, R3.reuse, -R128.reuse ;  /* 0x0000000386837223 */ /* 0x180fe20000010880 */
[-CC-:B------:R-:W-:Y:S01]  /*6f70*/  FFMA.FTZ R134, R123, R3.reuse, -R128.reuse ;  /* 0x000000037b867223 */ /* 0x180fe20000010880 */
[----:B------:R-:W-:Y:S01]  /*6f80*/  FFMA.FTZ R130, R130, R3, -R128 ;  /* 0x0000000382827223 */ /* 0x000fe20000010880 */
[----:B------:R-:W-:Y:S01]  /*6f90*/  @!P1 VIADD R138, R138, 0x31c60 ;  /* 0x00031c608a8a9836 */ /* 0x000fe20000000000 */
[----:B------:R-:W4:Y:S01]  /*6fa0*/  MUFU.EX2 R129, R129 ;  /* 0x0000008100817308 */ /* 0x000f220000000800 */
[----:B-----5:R-:W-:-:S02]  /*6fb0*/  VIADD R8, R152, 0x9 ;  /* 0x0000000998087836 */ /* 0x020fc40000000000 */
[-CC-:B------:R-:W-:Y:S01]  /*6fc0*/  FFMA.FTZ R123, R126, R3.reuse, -R128.reuse ;  /* 0x000000037e7b7223 */ /* 0x180fe20000010880 */
[-CC-:B------:R-:W-:Y:S01]  /*6fd0*/  FFMA.FTZ R126, R127, R3.reuse, -R128.reuse ;  /* 0x000000037f7e7223 */ /* 0x180fe20000010880 */
[-C--:B------:R-:W-:Y:S01]  /*6fe0*/  FFMA.FTZ R127, R115, R3.reuse, -R128 ;  /* 0x00000003737f7223 */ /* 0x080fe20000010880 */
[----:B------:R-:W-:Y:S01]  /*6ff0*/  @!P1 PRMT R138, RZ, 0x654, R138 ;  /* 0x00000654ff8a9816 */ /* 0x000fe2000000008a */
[-CC-:B------:R-:W-:Y:S01]  /*7000*/  FFMA.FTZ R115, R118, R3.reuse, -R128.reuse ;  /* 0x0000000376737223 */ /* 0x180fe20000010880 */
[----:B------:R-:W-:Y:S01]  /*7010*/  SEL R8, R8, 0x9, !P2 ;  /* 0x0000000908087807 */ /* 0x000fe20005000000 */
[----:B------:R-:W5:Y:S01]  /*7020*/  MUFU.EX2 R133, R133 ;  /* 0x0000008500857308 */ /* 0x000f620000000800 */
[-CC-:B------:R-:W-:Y:S01]  /*7030*/  FFMA.FTZ R107, R107, R3.reuse, -R128.reuse ;  /* 0x000000036b6b7223 */ /* 0x180fe20000010880 */
[-CC-:B------:R-:W-:Y:S01]  /*7040*/  FFMA.FTZ R118, R119, R3.reuse, -R128.reuse ;  /* 0x0000000377767223 */ /* 0x180fe20000010880 */
[-CC-:B------:R-:W-:Y:S01]  /*7050*/  FFMA.FTZ R119, R111, R3.reuse, -R128.reuse ;  /* 0x000000036f777223 */ /* 0x180fe20000010880 */
[-CC-:B------:R-:W-:Y:S01]  /*7060*/  FFMA.FTZ R135, R135, R3.reuse, -R128.reuse ;  /* 0x0000000387877223 */ /* 0x180fe20000010880 */
[-CC-:B------:R-:W-:Y:S01]  /*7070*/  FFMA.FTZ R122, R122, R3.reuse, -R128.reuse ;  /* 0x000000037a7a7223 */ /* 0x180fe20000010880 */
[-CC-:B------:R-:W-:Y:S01]  /*7080*/  FFMA.FTZ R114, R114, R3.reuse, -R128.reuse ;  /* 0x0000000372727223 */ /* 0x180fe20000010880 */
[-CC-:B------:R-:W-:Y:S01]  /*7090*/  FFMA.FTZ R103, R103, R3.reuse, -R128.reuse ;  /* 0x0000000367677223 */ /* 0x180fe20000010880 */
        /* <DEDUP_REMOVED lines=12> */
[----:B------:R-:W-:Y:S01]  /*7160*/  FFMA.FTZ R79, R79, R3, -R128 ;  /* 0x000000034f4f7223 */ /* 0x000fe20000010880 */
[C---:B------:R-:W-:Y:S01]  /*7170*/  ISETP.GT.AND P2, PT, R4.reuse, RZ, PT ;  /* 0x000000ff0400720c */ /* 0x040fe20003f44270 */
[----:B------:R-:W-:Y:S01]  /*7180*/  UMOV UR5, UR38 ;  /* 0x0000002600057c82 */ /* 0x000fe20008000000 */
[----:B------:R-:W-:Y:S01]  /*7190*/  VIADD R4, R4, 0xffffffff ;  /* 0xffffffff04047836 */ /* 0x000fe20000000000 */
[----:B------:R-:W-:-:S02]  /*71a0*/  WARPGROUP.DEPBAR.LE gsb0, 0x0 ;  /* 0x00008000000079c5 */ /* 0x000fc40000010000 */
[----:B------:R-:W-:Y:S01]  /*71b0*/  WARPGROUP.ARRIVE ;  /* 0x00000000000079c5 */ /* 0x000fe20000000000 */
[----:B------:R-:W5:Y:S05]  /*71c0*/  MUFU.EX2 R130, R130 ;  /* 0x0000008200827308 */ /* 0x000f6a0000000800 */
[----:B------:R-:W-:Y:S01]  /*71d0*/  HGMMA.64x96x16.F32.BF16 R24, gdesc[UR32].tnspB, R24, gsb0 ;  /* 0x41600000201879f0 */ /* 0x000fe20008001818 */
[----:B------:R-:W-:Y:S02]  /*71e0*/  UIADD3 UR32, UR4, 0x780, URZ ;  /* 0x0000078004207890 */ /* 0x000fe4000fffe03f */
[----:B------:R-:W-:Y:S01]  /*71f0*/  UIADD3 UR34, UR6, 0x140, URZ ;  /* 0x0000014006227890 */ /* 0x000fe2000fffe03f */
[----:B------:R-:W-:Y:S01]  /*7200*/  MUFU.EX2 R111, R107 ;  /* 0x0000006b006f7308 */ /* 0x000fe20000000800 */
[----:B------:R-:W-:Y:S01]  /*7210*/  UMOV UR33, 0xc0000010 ;  /* 0xc000001000217882 */ /* 0x000fe20000000000 */
[----:B------:R-:W-:-:S06]  /*7220*/  UMOV UR35, 0x80000020 ;  /* 0x8000002000237882 */ /* 0x000fcc0000000000 */
[----:B------:R2:W-:Y:S08]  /*7230*/  MUFU.EX2 R107, R119 ;  /* 0x00000077006b7308 */ /* 0x0005f00000000800 */
[----:B------:R-:W5:Y:S01]  /*7240*/  MUFU.EX2 R137, R137 ;  /* 0x0000008900897308 */ /* 0x000f620000000800 */
[----:B--2---:R-:W-:-:S07]  /*7250*/  FADD.FTZ R119, R11, R6 ;  /* 0x000000060b777221 */ /* 0x004fce0000010000 */
[----:B------:R-:W2:Y:S08]  /*7260*/  MUFU.EX2 R131, R131 ;  /* 0x0000008300837308 */ /* 0x000eb00000000800 */
        /* <DEDUP_REMOVED lines=8> */
[----:B------:R-:W2:Y:S01]  /*72f0*/  MUFU.EX2 R118, R118 ;  /* 0x0000007600767308 */ /* 0x000ea20000000800 */
[----:B------:R-:W-:-:S02]  /*7300*/  WARPGROUP.DEPBAR.LE gsb0, 0x0 ;  /* 0x00008000000079c5 */ /* 0x000fc40000010000 */
[----:B------:R-:W-:-:S05]  /*7310*/  WARPGROUP.ARRIVE ;  /* 0x00000000000079c5 */ /* 0x000fca0000000000 */
[----:B------:R-:W2:Y:S01]  /*7320*/  MUFU.EX2 R106, R106 ;  /* 0x0000006a006a7308 */ /* 0x000ea20000000800 */
[----:B------:R-:W-:Y:S01]  /*7330*/  HGMMA.64x96x16.F32.BF16 R24, gdesc[UR32].tnspB, R24, gsb0 ;  /* 0x41600000201879f0 */ /* 0x000fe20008001818 */
[----:B------:R-:W-:Y:S02]  /*7340*/  UIADD3 UR32, UR4, 0x900, URZ ;  /* 0x0000090004207890 */ /* 0x000fe4000fffe03f */
[----:B------:R-:W-:Y:S01]  /*7350*/  UIADD3 UR34, UR6, 0x180, URZ ;  /* 0x0000018006227890 */ /* 0x000fe2000fffe03f */
[----:B------:R-:W-:Y:S01]  /*7360*/  UMOV UR33, 0xc0000010 ;  /* 0xc000001000217882 */ /* 0x000fe20000000000 */
[----:B------:R-:W-:Y:S02]  /*7370*/  UMOV UR35, 0x80000020 ;  /* 0x8000002000237882 */ /* 0x000fe40000000000 */
[----:B------:R-:W2:Y:S08]  /*7380*/  MUFU.EX2 R105, R105 ;  /* 0x0000006900697308 */ /* 0x000eb00000000800 */
[----:B------:R-:W2:Y:S08]  /*7390*/  MUFU.EX2 R108, R108 ;  /* 0x0000006c006c7308 */ /* 0x000eb00000000800 */
[----:B------:R-:W2:Y:S08]  /*73a0*/  MUFU.EX2 R110, R110 ;  /* 0x0000006e006e7308 */ /* 0x000eb00000000800 */
[----:B------:R-:W2:Y:S08]  /*73b0*/  MUFU.EX2 R109, R109 ;  /* 0x0000006d006d7308 */ /* 0x000eb00000000800 */
[----:B------:R-:W2:Y:S08]  /*73c0*/  MUFU.EX2 R96, R96 ;  /* 0x0000006000607308 */ /* 0x000eb00000000800 */
        /* <DEDUP_REMOVED lines=10> */
[----:B------:R-:W-:Y:S01]  /*7470*/  HGMMA.64x96x16.F32.BF16 R24, gdesc[UR32].tnspB, R24, gsb0 ;  /* 0x41600000201879f0 */ /* 0x000fe20008001818 */
[----:B------:R-:W-:Y:S02]  /*7480*/  UIADD3 UR32, UR4, 0xa80, URZ ;  /* 0x00000a8004207890 */ /* 0x000fe4000fffe03f */
[----:B------:R-:W-:-:S04]  /*7490*/  UIADD3 UR34, UR6, 0x1c0, URZ ;  /* 0x000001c006227890 */ /* 0x000fc8000fffe03f */
[----:B------:R-:W-:Y:S01]  /*74a0*/  MUFU.EX2 R93, R93 ;  /* 0x0000005d005d7308 */ /* 0x000fe20000000800 */
[----:B------:R-:W-:Y:S01]  /*74b0*/  UMOV UR33, 0xc0000010 ;  /* 0xc000001000217882 */ /* 0x000fe20000000000 */
[----:B------:R-:W-:-:S06]  /*74c0*/  UMOV UR35, 0x80000020 ;  /* 0x8000002000237882 */ /* 0x000fcc0000000000 */
        /* <DEDUP_REMOVED lines=17> */
[----:B------:R-:W-:Y:S01]  /*75e0*/  UIADD3 UR34, UR6, 0x200, URZ ;  /* 0x0000020006227890 */ /* 0x000fe2000fffe03f */
[----:B------:R-:W-:Y:S01]  /*75f0*/  UMOV UR33, 0xc0000010 ;  /* 0xc000001000217882 */ /* 0x000fe20000000000 */
[----:B------:R-:W-:Y:S02]  /*7600*/  UMOV UR35, 0x80000020 ;  /* 0x8000002000237882 */ /* 0x000fe40000000000 */
[----:B------:R-:W-:Y:S01]  /*7610*/  MUFU.EX2 R79, R79 ;  /* 0x0000004f004f7308 */ /* 0x000fe20000000800 */
[----:B------:R-:W-:Y:S01]  /*7620*/  UMOV UR6, UR60 ;  /* 0x0000003c00067c82 */ /* 0x000fe20008000000 */
[----:B------:R-:W-:-:S02]  /*7630*/  WARPGROUP.DEPBAR.LE gsb0, 0x0 ;  /* 0x00008000000079c5 */ /* 0x000fc40000010000 */
[----:B------:R-:W-:-:S06]  /*7640*/  WARPGROUP.ARRIVE ;  /* 0x00000000000079c5 */ /* 0x000fcc0000000000 */
[----:B------:R-:W-:Y:S03]  /*7650*/  HGMMA.64x96x16.F32.BF16 R24, gdesc[UR32].tnspB, R24, gsb0 ;  /* 0x41600000201879f0 */ /* 0x000fe60008001818 */
[----:B------:R-:W-:Y:S02]  /*7660*/  WARPGROUP.DEPBAR.LE gsb0, 0x0 ;  /* 0x00008000000079c5 */ /* 0x000fe40000010000 */
[----:B------:R3:W-:Y:S06]  /*7670*/  BAR.ARV R8, 0x100 ;  /* 0x000400080000751d */ /* 0x0007ec0000002000 */
[----:B------:R4:W-:Y:S01]  /*7680*/  @!P1 SYNCS.ARRIVE.TRANS64.RED.A1T0 RZ, [R10+URZ], RZ ;  /* 0x000000ff0aff99a7 */ /* 0x0009e2000810043f */
[-C--:B------:R-:W-:Y:S01]  /*7690*/  FMUL.FTZ R24, R24, R5.reuse ;  /* 0x0000000518187220 */ /* 0x080fe20000410000 */
[----:B---3--:R-:W-:Y:S01]  /*76a0*/  FADD.FTZ R8, R12, R119 ;  /* 0x000000770c087221 */ /* 0x008fe20000010000 */
[-C--:B------:R-:W-:Y:S01]  /*76b0*/  FMUL.FTZ R25, R25, R5.reuse ;  /* 0x0000000519197220 */ /* 0x080fe20000410000 */
[-C--:B------:R-:W-:Y:S01]  /*76c0*/  FMUL.FTZ R28, R28, R5.reuse ;  /* 0x000000051c1c7220 */ /* 0x080fe20000410000 */
[-C--:B------:R-:W-:Y:S01]  /*76d0*/  FMUL.FTZ R29, R29, R5.reuse ;  /* 0x000000051d1d7220 */ /* 0x080fe20000410000 */
[----:B-1----:R-:W-:Y:S01]  /*76e0*/  FADD.FTZ R119, R13, R8 ;  /* 0x000000080d777221 */ /* 0x002fe20000010000 */
[----:B------:R-:W-:Y:S01]  /*76f0*/  FMUL.FTZ R32, R32, R5 ;  /* 0x0000000520207220 */ /* 0x000fe20000410000 */
[----:B------:R1:W-:Y:S01]  /*7700*/  @!P1 SYNCS.ARRIVE.TRANS64.RED.A1T0 RZ, [R138+URZ], RZ ;  /* 0x000000ff8aff99a7 */ /* 0x0003e2000810043f */
[-CC-:B----4-:R-:W-:Y:S01]  /*7710*/  FFMA.FTZ R10, R99, R3.reuse, -R128.reuse ;  /* 0x00000003630a7223 */ /* 0x190fe20000010880 */
[-CC-:B------:R-:W-:Y:S01]  /*7720*/  FFMA.FTZ R99, R102, R3.reuse, -R128.reuse ;  /* 0x0000000366637223 */ /* 0x180fe20000010880 */
[--C-:B------:R-:W-:Y:S01]  /*7730*/  FFMA.FTZ R102, R91, R3, -R128.reuse ;  /* 0x000000035b667223 */ /* 0x100fe20000010880 */
[----:B------:R-:W-:Y:S01]  /*7740*/  FADD.FTZ R8, R14, R119 ;  /* 0x000000770e087221 */ /* 0x000fe20000010000 */
[----:B------:R3:W4:Y:S01]  /*7750*/  MUFU.EX2 R6, R10 ;  /* 0x0000000a00067308 */ /* 0x0007220000000800 */
[-C--:B------:R-:W-:Y:S01]  /*7760*/  FMUL.FTZ R33, R33, R5.reuse ;  /* 0x0000000521217220 */ /* 0x080fe20000410000 */
[----:B------:R-:W-:Y:S01]  /*7770*/  FMUL.FTZ R36, R36, R5 ;  /* 0x0000000524247220 */ /* 0x000fe20000410000 */
[----:B-1----:R-:W-:Y:S01]  /*7780*/  FFMA.FTZ R138, R125, R7, R129 ;  /* 0x000000077d8a7223 */ /* 0x002fe20000010081 */
[-CC-:B------:R-:W-:Y:S01]  /*7790*/  FFMA.FTZ R7, R90, R3.reuse, -R128.reuse ;  /* 0x000000035a077223 */ /* 0x180fe20000010880 */
[----:B------:R-:W-:Y:S01]  /*77a0*/  FFMA.FTZ R90, R82, R3, -R128 ;  /* 0x00000003525a7223 */ /* 0x000fe20000010880 */
[-C--:B------:R-:W-:Y:S01]  /*77b0*/  FMUL.FTZ R37, R37, R5.reuse ;  /* 0x0000000525257220 */ /* 0x080fe20000410000 */
[----:B-----5:R-:W-:Y:S01]  /*77c0*/  FADD.FTZ R91, R133, R138 ;  /* 0x0000008a855b7221 */ /* 0x020fe20000010000 */
[----:B------:R1:W-:Y:S01]  /*77d0*/  MUFU.EX2 R82, R103 ;  /* 0x0000006700527308 */ /* 0x0003e20000000800 */
[-C--:B------:R-:W-:Y:S01]  /*77e0*/  FMUL.FTZ R40, R40, R5.reuse ;  /* 0x0000000528287220 */ /* 0x080fe20000410000 */
[-C--:B------:R-:W-:Y:S01]  /*77f0*/  FMUL.FTZ R41, R41, R5.reuse ;  /* 0x0000000529297220 */ /* 0x080fe20000410000 */
[----:B------:R-:W-:Y:S01]  /*7800*/  FADD.FTZ R91, R132, R91 ;  /* 0x0000005b845b7221 */ /* 0x000fe20000010000 */
[-C--:B------:R-:W-:Y:S01]  /*7810*/  FMUL.FTZ R44, R44, R5.reuse ;  /* 0x000000052c2c7220 */ /* 0x080fe20000410000 */
[-C--:B------:R-:W-:Y:S01]  /*7820*/  FMUL.FTZ R45, R45, R5.reuse ;  /* 0x000000052d2d7220 */ /* 0x080fe20000410000 */
[-C--:B------:R-:W-:Y:S01]  /*7830*/  FMUL.FTZ R48, R48, R5.reuse ;  /* 0x0000000530307220 */ /* 0x080fe20000410000 */
[----:B------:R-:W-:Y:S01]  /*7840*/  FADD.FTZ R91, R136, R91 ;  /* 0x0000005b885b7221 */ /* 0x000fe20000010000 */
[----:B------:R-:W5:Y:S01]  /*7850*/  MUFU.EX2 R99, R99 ;  /* 0x0000006300637308 */ /* 0x000f620000000800 */
[-C--:B------:R-:W-:Y:S01]  /*7860*/  FMUL.FTZ R49, R49, R5.reuse ;  /* 0x0000000531317220 */ /* 0x080fe20000410000 */
[----:B------:R-:W-:Y:S01]  /*7870*/  FMUL.FTZ R52, R52, R5 ;  /* 0x0000000534347220 */ /* 0x000fe20000410000 */
[----:B---3--:R-:W-:Y:S01]  /*7880*/  FADD.FTZ R10, R130, R91 ;  /* 0x0000005b820a7221 */ /* 0x008fe20000010000 */
[----:B------:R-:W-:Y:S01]  /*7890*/  FADD.FTZ R91, R15, R8 ;  /* 0x000000080f5b7221 */ /* 0x000fe20000010000 */
[----:B------:R-:W-:Y:S01]  /*78a0*/  F2FP.BF16.F32.PACK_AB R8, R11, R9 ;  /* 0x000000090b08723e */ /* 0x000fe200000010ff */
[----:B------:R-:W-:Y:S01]  /*78b0*/  FMUL.FTZ R53, R53, R5 ;  /* 0x0000000535357220 */ /* 0x000fe20000410000 */
[----:B------:R-:W-:Y:S01]  /*78c0*/  FADD.FTZ R10, R137, R10 ;  /* 0x0000000a890a7221 */ /* 0x000fe20000010000 */
[----:B------:R-:W-:Y:S01]  /*78d0*/  FADD.FTZ R138, R20, R91 ;  /* 0x0000005b148a7221 */ /* 0x000fe20000010000 */
[----:B------:R-:W-:Y:S01]  /*78e0*/  F2FP.BF16.F32.PACK_AB R9, R133, R129 ;  /* 0x000000818509723e */ /* 0x000fe200000010ff */
[----:B------:R-:W-:Y:S01]  /*78f0*/  FFMA.FTZ R91, R74, R3, -R128 ;  /* 0x000000034a5b7223 */ /* 0x000fe20000010880 */
[----:B--2---:R-:W-:Y:S01]  /*7900*/  FADD.FTZ R140, R131, R10 ;  /* 0x0000000a838c7221 */ /* 0x004fe20000010000 */
[----:B------:R-:W-:Y:S01]  /*7910*/  F2FP.BF16.F32.PACK_AB R10, R13, R12 ;  /* 0x0000000c0d0a723e */ /* 0x000fe200000010ff */
[----:B------:R-:W-:Y:S01]  /*7920*/  FADD.FTZ R11, R21, R138 ;  /* 0x0000008a150b7221 */ /* 0x000fe20000010000 */
[----:B------:R2:W-:Y:S01]  /*7930*/  MUFU.EX2 R74, R102 ;  /* 0x00000066004a7308 */ /* 0x0005e20000000800 */
[----:B------:R-:W-:Y:S01]  /*7940*/  FADD.FTZ R13, R135, R140 ;  /* 0x0000008c870d7221 */ /* 0x000fe20000010000 */
[-C--:B------:R-:W-:Y:S01]  /*7950*/  FMUL.FTZ R56, R56, R5.reuse ;  /* 0x0000000538387220 */ /* 0x080fe20000410000 */
[----:B------:R-:W-:Y:S01]  /*7960*/  FADD.FTZ R12, R22, R11 ;  /* 0x0000000b160c7221 */ /* 0x000fe20000010000 */
[----:B------:R-:W-:Y:S01]  /*7970*/  F2FP.BF16.F32.PACK_AB R11, R136, R132 ;  /* 0x00000084880b723e */ /* 0x000fe200000010ff */
[----:B------:R-:W-:Y:S01]  /*7980*/  FADD.FTZ R13, R122, R13 ;  /* 0x0000000d7a0d7221 */ /* 0x000fe20000010000 */
[-C--:B------:R-:W-:Y:S01]  /*7990*/  FMUL.FTZ R57, R57, R5.reuse ;  /* 0x0000000539397220 */ /* 0x080fe20000410000 */
[----:B-1----:R-:W-:Y:S01]  /*79a0*/  FADD.FTZ R103, R23, R12 ;  /* 0x0000000c17677221 */ /* 0x002fe20000010000 */
[----:B------:R-:W1:Y:S01]  /*79b0*/  MUFU.EX2 R7, R7 ;  /* 0x0000000700077308 */ /* 0x000e620000000800 */
[----:B------:R-:W-:Y:S01]  /*79c0*/  FADD.FTZ R12, R134, R13 ;  /* 0x0000000d860c7221 */ /* 0x000fe20000010000 */
[----:B------:R3:W-:Y:S01]  /*79d0*/  STSM.16.M88.4 [R2+0x24300], R8 ;  /* 0x0243000802007844 */ /* 0x0007e20000000200 */
[----:B------:R-:W-:Y:S01]  /*79e0*/  FADD.FTZ R132, R120, R103 ;  /* 0x0000006778847221 */ /* 0x000fe20000010000 */
[-C--:B------:R-:W-:Y:S01]  /*79f0*/  FMUL.FTZ R60, R60, R5.reuse ;  /* 0x000000053c3c7220 */ /* 0x080fe20000410000 */
[----:B------:R-:W-:Y:S01]  /*7a00*/  FADD.FTZ R13, R123, R12 ;  /* 0x0000000c7b0d7221 */ /* 0x000fe20000010000 */
[-C--:B------:R-:W-:Y:S01]  /*7a10*/  FMUL.FTZ R61, R61, R5.reuse ;  /* 0x000000053d3d7220 */ /* 0x080fe20000410000 */
[----:B------:R-:W-:Y:S01]  /*7a20*/  FADD.FTZ R103, R121, R132 ;  /* 0x0000008479677221 */ /* 0x000fe20000010000 */
[-C--:B------:R-:W-:Y:S01]  /*7a30*/  FMUL.FTZ R64, R64, R5.reuse ;  /* 0x0000000540407220 */ /* 0x080fe20000410000 */
[----:B------:R-:W-:Y:S01]  /*7a40*/  FADD.FTZ R13, R126, R13 ;  /* 0x0000000d7e0d7221 */ /* 0x000fe20000010000 */
[-C--:B------:R-:W-:Y:S01]  /*7a50*/  FMUL.FTZ R65, R65, R5.reuse ;  /* 0x0000000541417220 */ /* 0x080fe20000410000 */
[----:B------:R-:W-:Y:S01]  /*7a60*/  FADD.FTZ R12, R112, R103 ;  /* 0x00000067700c7221 */ /* 0x000fe20000010000 */
[----:B------:R-:W-:Y:S01]  /*7a70*/  F2FP.BF16.F32.PACK_AB R112, R113, R112 ;  /* 0x000000707170723e */ /* 0x000fe200000010ff */
[-C--:B------:R-:W-:Y:S01]  /*7a80*/  FMUL.FTZ R68, R68, R5.reuse ;  /* 0x0000000544447220 */ /* 0x080fe20000410000 */
[----:B------:R-:W-:Y:S01]  /*7a90*/  FMUL.FTZ R69, R69, R5 ;  /* 0x0000000545457220 */ /* 0x000fe20000410000 */
[-C--:B------:R-:W-:Y:S01]  /*7aa0*/  FMUL.FTZ R26, R26, R125.reuse ;  /* 0x0000007d1a1a7220 */ /* 0x080fe20000410000 */
[-C--:B------:R-:W-:Y:S01]  /*7ab0*/  FMUL.FTZ R27, R27, R125.reuse ;  /* 0x0000007d1b1b7220 */ /* 0x080fe20000410000 */
[-C--:B------:R-:W-:Y:S01]  /*7ac0*/  FMUL.FTZ R30, R30, R125.reuse ;  /* 0x0000007d1e1e7220 */ /* 0x080fe20000410000 */
[----:B---3--:R-:W-:Y:S01]  /*7ad0*/  F2FP.BF16.F32.PACK_AB R8, R15, R14 ;  /* 0x0000000e0f08723e */ /* 0x008fe200000010ff */
        /* <DEDUP_REMOVED lines=11> */
[----:B------:R3:W1:Y:S01]  /*7b90*/  MUFU.EX2 R20, R90 ;  /* 0x0000005a00147308 */ /* 0x0006620000000800 */
[----:B------:R-:W-:Y:S01]  /*7ba0*/  FADD.FTZ R15, R118, R15 ;  /* 0x0000000f760f7221 */ /* 0x000fe20000010000 */
[----:B------:R-:W-:Y:S01]  /*7bb0*/  FADD.FTZ R22, R104, R21 ;  /* 0x0000001568167221 */ /* 0x000fe20000010000 */
[----:B------:R-:W-:Y:S01]  /*7bc0*/  F2FP.BF16.F32.PACK_AB R11, R135, R131 ;  /* 0x00000083870b723e */ /* 0x000fe200000010ff */
[-C--:B------:R-:W-:Y:S01]  /*7bd0*/  FMUL.FTZ R35, R35, R125.reuse ;  /* 0x0000007d23237220 */ /* 0x080fe20000410000 */
[----:B--2---:R-:W-:Y:S01]  /*7be0*/  FADD.FTZ R102, R106, R15 ;  /* 0x0000000f6a667221 */ /* 0x004fe20000010000 */
[----:B------:R-:W-:Y:S01]  /*7bf0*/  FADD.FTZ R21, R105, R22 ;  /* 0x0000001669157221 */ /* 0x000fe20000010000 */
[----:B------:R-:W-:Y:S01]  /*7c00*/  F2FP.BF16.F32.PACK_AB R13, R134, R122 ;  /* 0x0000007a860d723e */ /* 0x000fe200000010ff */
[----:B------:R2:W-:Y:S01]  /*7c10*/  STSM.16.M88.4 [R2+0x25b00], R8 ;  /* 0x025b000802007844 */ /* 0x0005e20000000200 */
[----:B------:R-:W-:Y:S01]  /*7c20*/  FADD.FTZ R23, R111, R102 ;  /* 0x000000666f177221 */ /* 0x000fe20000010000 */
[----:B------:R-:W-:Y:S01]  /*7c30*/  FADD.FTZ R22, R108, R21 ;  /* 0x000000156c167221 */ /* 0x000fe20000010000 */
[----:B------:R-:W-:Y:S01]  /*7c40*/  F2FP.BF16.F32.PACK_AB R14, R121, R120 ;  /* 0x00000078790e723e */ /* 0x000fe200000010ff */
[----:B------:R-:W-:Y:S01]  /*7c50*/  FMUL.FTZ R38, R38, R125 ;  /* 0x0000007d26267220 */ /* 0x000fe20000410000 */
[----:B---3--:R-:W-:Y:S01]  /*7c60*/  FADD.FTZ R90, R110, R23 ;  /* 0x000000176e5a7221 */ /* 0x008fe20000010000 */
[----:B------:R-:W-:Y:S01]  /*7c70*/  FADD.FTZ R21, R109, R22 ;  /* 0x000000166d157221 */ /* 0x000fe20000010000 */
[----:B------:R-:W-:Y:S01]  /*7c80*/  F2FP.BF16.F32.PACK_AB R15, R126, R123 ;  /* 0x0000007b7e0f723e */ /* 0x000fe200000010ff */
[-C--:B------:R-:W-:Y:S01]  /*7c90*/  FMUL.FTZ R39, R39, R125.reuse ;  /* 0x0000007d27277220 */ /* 0x080fe20000410000 */
[----:B------:R-:W-:Y:S01]  /*7ca0*/  FADD.FTZ R23, R107, R90 ;  /* 0x0000005a6b177221 */ /* 0x000fe20000010000 */
[----:B------:R-:W-:Y:S01]  /*7cb0*/  FADD.FTZ R22, R96, R21 ;  /* 0x0000001560167221 */ /* 0x000fe20000010000 */
[C---:B------:R-:W-:Y:S01]  /*7cc0*/  F2FP.BF16.F32.PACK_AB R96, R97.reuse, R96 ;  /* 0x000000606160723e */ /* 0x040fe200000010ff */
[----:B------:R3:W-:Y:S01]  /*7cd0*/  STSM.16.M88.4 [R2+0x27300], R12 ;  /* 0x0273000c02007844 */ /* 0x0007e20000000200 */
        /* <DEDUP_REMOVED lines=8> */
[----:B-----5:R-:W-:Y:S01]  /*7d60*/  FADD.FTZ R21, R99, R22 ;  /* 0x0000001663157221 */ /* 0x020fe20000010000 */
[----:B--2---:R-:W-:Y:S01]  /*7d70*/  FADD.FTZ R9, R101, R90 ;  /* 0x0000005a65097221 */ /* 0x004fe20000010000 */
[----:B------:R-:W-:Y:S01]  /*7d80*/  F2FP.BF16.F32.PACK_AB R104, R105, R104 ;  /* 0x000000686968723e */ /* 0x000fe200000010ff */
[----:B------:R-:W-:Y:S01]  /*7d90*/  FMUL.FTZ R46, R46, R125 ;  /* 0x0000007d2e2e7220 */ /* 0x000fe20000410000 */
[----:B------:R-:W-:Y:S01]  /*7da0*/  FADD.FTZ R8, R82, R21 ;  /* 0x0000001552087221 */ /* 0x000fe20000010000 */
[----:B------:R-:W-:Y:S01]  /*7db0*/  FADD.FTZ R10, R88, R9 ;  /* 0x00000009580a7221 */ /* 0x000fe20000010000 */
[----:B------:R-:W-:Y:S01]  /*7dc0*/  F2FP.BF16.F32.PACK_AB R88, R89, R88 ;  /* 0x000000585958723e */ /* 0x000fe200000010ff */
[----:B---3--:R-:W2:Y:S01]  /*7dd0*/  MUFU.EX2 R12, R91 ;  /* 0x0000005b000c7308 */ /* 0x008ea20000000800 */
[----:B-1----:R-:W-:Y:S01]  /*7de0*/  FADD.FTZ R9, R7, R8 ;  /* 0x0000000807097221 */ /* 0x002fe20000010000 */
[----:B------:R-:W-:Y:S01]  /*7df0*/  FADD.FTZ R11, R89, R10 ;  /* 0x0000000a590b7221 */ /* 0x000fe20000010000 */
[C---:B------:R-:W-:Y:S01]  /*7e00*/  F2FP.BF16.F32.PACK_AB R89, R74.reuse, R7 ;  /* 0x000000074a59723e */ /* 0x040fe200000010ff */
        /* <DEDUP_REMOVED lines=12> */
[----:B------:R3:W-:Y:S01]  /*7ed0*/  STSM.16.M88.4 [R2+0x28b00], R112 ;  /* 0x028b007002007844 */ /* 0x0007e20000000200 */
        /* <DEDUP_REMOVED lines=16> */
[----:B--2---:R-:W-:Y:S01]  /*7fe0*/  FADD.FTZ R7, R12, R7 ;  /* 0x000000070c077221 */ /* 0x004fe20000010000 */
[----:B------:R-:W-:Y:S01]  /*7ff0*/  F2FP.BF16.F32.PACK_AB R80, R81, R80 ;  /* 0x000000505150723e */ /* 0x000fe200000010ff */
[----:B------:R-:W-:Y:S01]  /*8000*/  FADD.FTZ R9, R73, R6 ;  /* 0x0000000649097221 */ /* 0x000fe20000010000 */
[----:B------:R-:W-:Y:S01]  /*8010*/  F2FP.BF16.F32.PACK_AB R90, R93, R92 ;  /* 0x0000005c5d5a723e */ /* 0x000fe200000010ff */
[----:B------:R-:W-:Y:S01]  /*8020*/  FADD.FTZ R7, R75, R7 ;  /* 0x000000074b077221 */ /* 0x000fe20000010000 */
[----:B------:R-:W-:Y:S01]  /*8030*/  F2FP.BF16.F32.PACK_AB R91, R95, R94 ;  /* 0x0000005e5f5b723e */ /* 0x000fe200000010ff */
[----:B------:R3:W-:Y:S01]  /*8040*/  STSM.16.M88.4 [R2+0x2bb00], R96 ;  /* 0x02bb006002007844 */ /* 0x0007e20000000200 */
[----:B------:R-:W-:Y:S01]  /*8050*/  F2FP.BF16.F32.PACK_AB R81, R83, R20 ;  /* 0x000000145351723e */ /* 0x000fe200000010ff */
[----:B------:R-:W-:Y:S01]  /*8060*/  FADD.FTZ R6, R124, R9 ;  /* 0x000000097c067221 */ /* 0x000fe20000010000 */
[----:B------:R-:W-:Y:S01]  /*8070*/  F2FP.BF16.F32.PACK_AB R72, R73, R72 ;  /* 0x000000484948723e */ /* 0x000fe200000010ff */
[----:B------:R3:W-:Y:S01]  /*8080*/  STSM.16.M88.4 [R2+0x2d300], R88 ;  /* 0x02d3005802007844 */ /* 0x0007e20000000200 */
[----:B------:R-:W-:Y:S01]  /*8090*/  F2FP.BF16.F32.PACK_AB R82, R85, R84 ;  /* 0x000000545552723e */ /* 0x000fe200000010ff */
[----:B------:R-:W-:Y:S01]  /*80a0*/  FADD.FTZ R7, R78, R7 ;  /* 0x000000074e077221 */ /* 0x000fe20000010000 */
[----:B------:R-:W-:Y:S01]  /*80b0*/  F2FP.BF16.F32.PACK_AB R83, R87, R86 ;  /* 0x000000565753723e */ /* 0x000fe200000010ff */
[----:B------:R-:W-:Y:S01]  /*80c0*/  FADD.FTZ R6, R77, R6 ;  /* 0x000000064d067221 */ /* 0x000fe20000010000 */
[----:B------:R-:W-:Y:S01]  /*80d0*/  F2FP.BF16.F32.PACK_AB R73, R75, R12 ;  /* 0x0000000c4b49723e */ /* 0x000fe200000010ff */
[----:B------:R-:W-:Y:S01]  /*80e0*/  FADD.FTZ R7, R79, R7 ;  /* 0x000000074f077221 */ /* 0x000fe20000010000 */
[----:B------:R-:W-:Y:S01]  /*80f0*/  F2FP.BF16.F32.PACK_AB R74, R77, R124 ;  /* 0x0000007c4d4a723e */ /* 0x000fe200000010ff */
[----:B------:R3:W-:Y:S01]  /*8100*/  STSM.16.M88.4 [R2+0x2eb00], R80 ;  /* 0x02eb005002007844 */ /* 0x0007e20000000200 */
[----:B------:R-:W-:Y:S01]  /*8110*/  F2FP.BF16.F32.PACK_AB R75, R79, R78 ;  /* 0x0000004e4f4b723e */ /* 0x000fe200000010ff */
[-C--:B------:R-:W-:Y:S01]  /*8120*/  FMUL.FTZ R59, R59, R125.reuse ;  /* 0x0000007d3b3b7220 */ /* 0x080fe20000410000 */
[-C--:B------:R-:W-:Y:S01]  /*8130*/  FMUL.FTZ R62, R62, R125.reuse ;  /* 0x0000007d3e3e7220 */ /* 0x080fe20000410000 */
[-C--:B------:R-:W-:Y:S01]  /*8140*/  FMUL.FTZ R63, R63, R125.reuse ;  /* 0x0000007d3f3f7220 */ /* 0x080fe20000410000 */
[-C--:B------:R-:W-:Y:S01]  /*8150*/  FMUL.FTZ R66, R66, R125.reuse ;  /* 0x0000007d42427220 */ /* 0x080fe20000410000 */
[----:B------:R3:W-:Y:S01]  /*8160*/  STSM.16.M88.4 [R2+0x30300], R72 ;  /* 0x0303004802007844 */ /* 0x0007e20000000200 */
[-C--:B------:R-:W-:Y:S01]  /*8170*/  FMUL.FTZ R67, R67, R125.reuse ;  /* 0x0000007d43437220 */ /* 0x080fe20000410000 */
[-C--:B------:R-:W-:Y:S01]  /*8180*/  FMUL.FTZ R70, R70, R125.reuse ;  /* 0x0000007d46467220 */ /* 0x080fe20000410000 */
[----:B------:R-:W-:Y:S01]  /*8190*/  FMUL.FTZ R71, R71, R125 ;  /* 0x0000007d47477220 */ /* 0x000fe20000410000 */
[----:B------:R-:W-:Y:S01]  /*81a0*/  @!PT LDS RZ, [RZ] ;  /* 0x00000000fffff984 */ /* 0x000fe20000000800 */
[----:B------:R-:W-:Y:S01]  /*81b0*/  @!PT LDS RZ, [RZ] ;  /* 0x00000000fffff984 */ /* 0x000fe20000000800 */
[----:B------:R-:W-:Y:S01]  /*81c0*/  @!PT LDS RZ, [RZ] ;  /* 0x00000000fffff984 */ /* 0x000fe20000000800 */
[----:B------:R-:W-:Y:S01]  /*81d0*/  @!PT LDS RZ, [RZ] ;  /* 0x00000000fffff984 */ /* 0x000fe20000000800 */
[----:B------:R1:W-:Y:S06]  /*81e0*/  MEMBAR.ALL.CTA ;  /* 0x0000000000007992 */ /* 0x0003ec0000008000 */
[----:B-1----:R-:W1:Y:S01]  /*81f0*/  FENCE.VIEW.ASYNC.S ;  /* 0x00000000000073c6 */ /* 0x002e620000000000 */
[----:B------:R-:W-:-:S02]  /*8200*/  IMAD.MOV.U32 R8, RZ, RZ, R76 ;  /* 0x000000ffff087224 */ /* 0x000fc400078e004c */
[----:B------:R-:W-:Y:S01]  /*8210*/  IMAD.MOV.U32 R5, RZ, RZ, R0 ;  /* 0x000000ffff057224 */ /* 0x000fe200078e0000 */
[----:B-1----:R-:W-:Y:S01]  /*8220*/  NOP ;  /* 0x0000000000007918 */ /* 0x002fe20000000000 */
[----:B------:R-:W-:Y:S05]  /*8230*/  @P2 BRA `(.L_x_8278) ;  /* 0xffffffc800402947 */ /* 0x000fea000383ffff */
.L_x_8269:
[----:B------:R-:W-:Y:S06]  /*8240*/  BAR.ARV 0x8, 0x1a0 ;  /* 0x0206800000007b1d */ /* 0x000fec0000002000 */
[----:B------:R-:W-:Y:S05]  /*8250*/  @!P0 BRA `(.L_x_8279) ;  /* 0x0000000000048947 */ /* 0x000fea0003800000 */
[----:B------:R-:W-:Y:S01]  /*8260*/  BPT.TRAP 0x1 ;  /* 0x000000040000795c */ /* 0x000fe20000300000 */
.L_x_8279:
[----:B------:R-:W-:Y:S01]  /*8270*/  ULEA UR12, UR38, UR39, 0x3 ;  /* 0x00000027260c7291 */ /* 0x000fe2000f8e183f */
[----:B------:R-:W-:-:S05]  /*8280*/  IMAD.U32 R4, RZ, RZ, UR60 ;  /* 0x0000003cff047e24 */ /* 0x000fca000f8e00ff */
[----:B------:R-:W-:-:S04]  /*8290*/  SHF.L.U32 R4, R4, 0x1f, RZ ;  /* 0x0000001f04047819 */ /* 0x000fc800000006ff */
[----:B------:R2:W4:Y:S01]  /*82a0*/  SYNCS.PHASECHK.TRANS64.TRYWAIT P2, [UR12+0x31c50], R4 ;  /* 0x031c5004ff0075a7 */ /* 0x000522000804014c */
[----:B------:R-:W-:Y:S05]  /*82b0*/  @!P0 BRA `(.L_x_8280) ;  /* 0x0000000000048947 */ /* 0x000fea0003800000 */
[----:B------:R-:W-:Y:S01]  /*82c0*/  BPT.TRAP 0x1 ;  /* 0x000000040000795c */ /* 0x000fe20000300000 */
.L_x_8280:
[----:B----4-:R-:W-:Y:S05]  /*82d0*/  @P2 BRA `(.L_x_8281) ;  /* 0x0000000000082947 */ /* 0x010fea0003800000 */
[----:B------:R-:W4:Y:S02]  /*82e0*/  SYNCS.PHASECHK.TRANS64.TRYWAIT P0, [UR12+0x31c50], R4 ;  /* 0x031c5004ff0075a7 */ /* 0x000f24000800014c */
[----:B----4-:R-:W-:Y:S05]  /*82f0*/  @!P0 BRA `(.L_x_8282) ;  /* 0x0000004000748947 */ /* 0x010fea0003800000 */
.L_x_8281:
[----:B------:R-:W-:Y:S01]  /*8300*/  UIADD3 UR4, UR39, 0x200, URZ ;  /* 0x0000020027047890 */ /* 0x000fe2000fffe03f */
[----:B------:R-:W-:Y:S01]  /*8310*/  WARPGROUP.ARRIVE ;  /* 0x00000000000079c5 */ /* 0x000fe20000000000 */
[----:B------:R-:W-:Y:S01]  /*8320*/  UMOV UR5, 0xc0000010 ;  /* 0xc000001000057882 */ /* 0x000fe20000000000 */
[----:B------:R-:W-:Y:S01]  /*8330*/  UMOV UR7, 0x80000020 ;  /* 0x8000002000077882 */ /* 0x000fe20000000000 */
[----:B------:R-:W-:Y:S01]  /*8340*/  USHF.R.U32.HI UR4, URZ, 0x4, UR4 ;  /* 0x000000043f047899 */ /* 0x000fe20008011604 */
[----:B----4-:R-:W4:Y:S01]  /*8350*/  SHFL.BFLY PT, R5, R6, 0x2, 0x1f ;  /* 0x0c401f0006057f89 */ /* 0x010f2200000e0000 */
[----:B------:R-:W-:Y:S01]  /*8360*/  UMOV UR9, 0xc0000010 ;  /* 0xc000001000097882 */ /* 0x000fe20000000000 */
[----:B------:R-:W-:Y:S01]  /*8370*/  UMOV UR11, 0x80000020 ;  /* 0x80000020000b7882 */ /* 0x000fe20000000000 */
[----:B------:R-:W-:Y:S01]  /*8380*/  ULOP3.LUT UR4, UR4, 0x3fff, URZ, 0xc0, !UPT ;  /* 0x00003fff04047892 */ /* 0x000fe2000f8ec03f */
[----:B------:R-:W5:Y:S01]  /*8390*/  SHFL.BFLY PT, R10, R7, 0x2, 0x1f ;  /* 0x0c401f00070a7f89 */ /* 0x000f6200000e0000 */
[C---:B------:R-:W-:Y:S01]  /*83a0*/  IADD3 R9, P6, R16.reuse, 0x20, RZ ;  /* 0x0000002010097810 */ /* 0x040fe20007fde0ff */
[----:B------:R-:W-:Y:S01]  /*83b0*/  UIADD3 UR35, -UR36, URZ, URZ ;  /* 0x0000003f24237290 */ /* 0x000fe2000fffe13f */
[----:B---3--:R-:W-:Y:S01]  /*83c0*/  LOP3.LUT R73, R16, 0x180, RZ, 0xc0, !PT ;  /* 0x0000018010497812 */ /* 0x008fe200078ec0ff */
[----:B------:R-:W-:Y:S01]  /*83d0*/  ULOP3.LUT UR6, UR4, 0x2400000, URZ, 0xfc, !UPT ;  /* 0x0240000004067892 */ /* 0x000fe2000f8efc3f */
[----:B------:R-:W-:Y:S01]  /*83e0*/  LOP3.LUT R8, R9, 0x180, RZ, 0xc0, !PT ;  /* 0x0000018009087812 */ /* 0x000fe200078ec0ff */
[----:B------:R-:W-:Y:S01]  /*83f0*/  ULOP3.LUT UR4, UR61, 0x10000, URZ, 0xfc, !UPT ;  /* 0x000100003d047892 */ /* 0x000fe2000f8efc3f */
[----:B------:R-:W-:Y:S01]  /*8400*/  SHF.R.U64 R73, R73, 0x3, RZ ;  /* 0x0000000349497819 */ /* 0x000fe200000012ff */
[----:B------:R-:W-:Y:S01]  /*8410*/  UIMAD UR6, UR38, 0x6c0, UR6 ;  /* 0x000006c0260678a4 */ /* 0x000fe2000f8e0206 */
[----:B------:R-:W-:Y:S01]  /*8420*/  SHF.R.U64 R8, R8, 0x3, RZ ;  /* 0x0000000308087819 */ /* 0x000fe200000012ff */
[----:B------:R-:W-:Y:S01]  /*8430*/  UIADD3 UR8, UR4, 0x180, URZ ;  /* 0x0000018004087890 */ /* 0x000fe2000fffe03f */
[----:B------:R-:W-:Y:S01]  /*8440*/  LOP3.LUT R72, R73, R16, RZ, 0x3c, !PT ;  /* 0x0000001049487212 */ /* 0x000fe200078e3cff */
[----:B------:R-:W-:Y:S01]  /*8450*/  UIADD3 UR10, UR6, 0x40, URZ ;  /* 0x00000040060a7890 */ /* 0x000fe2000fffe03f */
[----:B------:R-:W-:Y:S01]  /*8460*/  LOP3.LUT R8, R8, R9, RZ, 0x3c, !PT ;  /* 0x0000000908087212 */ /* 0x000fe200078e3cff */
[--C-:B------:R-:W-:Y:S01]  /*8470*/  IMAD.MOV.U32 R73, RZ, RZ, R17.reuse ;  /* 0x000000ffff497224 */ /* 0x100fe200078e0011 */
[----:B------:R-:W-:Y:S01]  /*8480*/  IADD3 R21, P4, R16, 0x3020, RZ ;  /* 0x0000302010157810 */ /* 0x000fe20007f9e0ff */
[----:B------:R-:W-:Y:S01]  /*8490*/  IMAD.X R9, RZ, RZ, R17, P6 ;  /* 0x000000ffff097224 */ /* 0x000fe200030e0611 */
[----:B------:R-:W-:Y:S01]  /*84a0*/  HGMMA.64x96x16.F32.BF16 R24, gdesc[UR4].tnspB, R24, gsb0 ;  /* 0x41600000041879f0 */ /* 0x000fe20008001818 */
[----:B------:R-:W-:Y:S01]  /*84b0*/  UMOV UR5, 0xc0000010 ;  /* 0xc000001000057882 */ /* 0x000fe20000000000 */
[----:B------:R-:W-:Y:S01]  /*84c0*/  UMOV UR7, 0x80000020 ;  /* 0x8000002000077882 */ /* 0x000fe20000000000 */
[----:B----4-:R-:W-:Y:S01]  /*84d0*/  FADD.FTZ R5, R5, R6 ;  /* 0x0000000605057221 */ /* 0x010fe20000010000 */
[----:B------:R-:W-:Y:S01]  /*84e0*/  MOV R72, R72 ;  /* 0x0000004800487202 */ /* 0x000fe20000000f00 */
[----:B------:R-:W-:Y:S01]  /*84f0*/  IMAD.MOV.U32 R22, RZ, RZ, -0x800000 ;  /* 0xff800000ff167424 */ /* 0x000fe200078e00ff */
[----:B------:R-:W-:Y:S01]  /*8500*/  MOV R73, R8 ;  /* 0x0000000800497202 */ /* 0x000fe20000000f00 */
[----:B-----5:R-:W-:Y:S01]  /*8510*/  FADD.FTZ R10, R10, R7 ;  /* 0x000000070a0a7221 */ /* 0x020fe20000010000 */
[----:B--2---:R-:W2:Y:S01]  /*8520*/  SHFL.BFLY PT, R4, R5, 0x1, 0x1f ;  /* 0x0c201f0005047f89 */ /* 0x004ea200000e0000 */
[----:B------:R-:W-:Y:S01]  /*8530*/  IADD3 R7, P3, R16, 0x6000, RZ ;  /* 0x0000600010077810 */ /* 0x000fe20007f7e0ff */
[----:B------:R-:W-:Y:S01]  /*8540*/  IMAD.MOV.U32 R8, RZ, RZ, RZ ;  /* 0x000000ffff087224 */ /* 0x000fe200078e00ff */
[----:B------:R-:W-:-:S02]  /*8550*/  LOP3.LUT R20, R21, 0x180, RZ, 0xc0, !PT ;  /* 0x0000018015147812 */ /* 0x000fc400078ec0ff */
[----:B------:R-:W-:Y:S02]  /*8560*/  LOP3.LUT R6, R7, 0x180, RZ, 0xc0, !PT ;  /* 0x0000018007067812 */ /* 0x000fe400078ec0ff */
[----:B------:R-:W-:Y:S02]  /*8570*/  R2UR UR14, R147 ;  /* 0x00000000930e72ca */ /* 0x000fe400000e0000 */
[----:B------:R-:W-:Y:S02]  /*8580*/  SHF.R.U64 R20, R20, 0x3, RZ ;  /* 0x0000000314147819 */ /* 0x000fe400000012ff */
[----:B------:R-:W-:Y:S02]  /*8590*/  SHF.R.U64 R6, R6, 0x3, RZ ;  /* 0x0000000306067819 */ /* 0x000fe400000012ff */
[----:B------:R-:W-:Y:S01]  /*85a0*/  LOP3.LUT R20, R20, R21, RZ, 0x3c, !PT ;  /* 0x0000001514147212 */ /* 0x000fe200078e3cff */
[--C-:B------:R-:W-:Y:S01]  /*85b0*/  IMAD.X R21, RZ, RZ, R17.reuse, P4 ;  /* 0x000000ffff157224 */ /* 0x100fe200020e0611 */
[----:B------:R-:W-:Y:S01]  /*85c0*/  LOP3.LUT R6, R6, R7, RZ, 0x3c, !PT ;  /* 0x0000000706067212 */ /* 0x000fe200078e3cff */
[----:B------:R-:W-:Y:S01]  /*85d0*/  IMAD.X R7, RZ, RZ, R17, P3 ;  /* 0x000000ffff077224 */ /* 0x000fe200018e0611 */
[----:B------:R-:W-:-:S02]  /*85e0*/  R2UR UR13, R146 ;  /* 0x00000000920d72ca */ /* 0x000fc400000e0000 */
[C---:B------:R-:W-:Y:S01]  /*85f0*/  IADD3 R11, P0, R16.reuse, 0x6020, RZ ;  /* 0x00006020100b7810 */ /* 0x040fe20007f1e0ff */
[----:B------:R-:W-:Y:S01]  /*8600*/  UIADD3 UR34, -UR14, URZ, URZ ;  /* 0x0000003f0e227290 */ /* 0x000fe2000fffe13f */
[----:B------:R-:W-:Y:S02]  /*8610*/  MOV R20, R20 ;  /* 0x0000001400147202 */ /* 0x000fe40000000f00 */
[----:B------:R-:W-:Y:S01]  /*8620*/  MOV R21, R6 ;  /* 0x0000000600157202 */ /* 0x000fe20000000f00 */
[----:B--2---:R-:W-:Y:S01]  /*8630*/  FADD.FTZ R12, R5, R4 ;  /* 0x00000004050c7221 */ /* 0x004fe20000010000 */
[----:B------:R-:W-:Y:S01]  /*8640*/  LOP3.LUT R4, R11, 0x180, RZ, 0xc0, !PT ;  /* 0x000001800b047812 */ /* 0x000fe200078ec0ff */
[----:B------:R-:W2:Y:S01]  /*8650*/  SHFL.BFLY PT, R5, R10, 0x1, 0x1f ;  /* 0x0c201f000a057f89 */ /* 0x000ea200000e0000 */
[----:B------:R-:W-:Y:S02]  /*8660*/  IADD3 R75, P5, R16, 0x3000, RZ ;  /* 0x00003000104b7810 */ /* 0x000fe40007fbe0ff */
[----:B------:R-:W-:-:S02]  /*8670*/  FSETP.NE.FTZ.AND P2, PT, R12, RZ, PT ;  /* 0x000000ff0c00720b */ /* 0x000fc40003f55000 */
[----:B------:R-:W-:Y:S02]  /*8680*/  SHF.R.U64 R4, R4, 0x3, RZ ;  /* 0x0000000304047819 */ /* 0x000fe400000012ff */
[----:B------:R-:W-:Y:S02]  /*8690*/  LOP3.LUT R74, R75, 0x180, RZ, 0xc0, !PT ;  /* 0x000001804b4a7812 */ /* 0x000fe400078ec0ff */
[----:B------:R-:W-:Y:S02]  /*86a0*/  LOP3.LUT R4, R4, R11, RZ, 0x3c, !PT ;  /* 0x0000000b04047212 */ /* 0x000fe400078e3cff */
[----:B------:R-:W-:-:S04]  /*86b0*/  SHF.R.U64 R74, R74, 0x3, RZ ;  /* 0x000000034a4a7819 */ /* 0x000fc800000012ff */
[----:B------:R-:W-:Y:S01]  /*86c0*/  LOP3.LUT R74, R74, R75, RZ, 0x3c, !PT ;  /* 0x0000004b4a4a7212 */ /* 0x000fe200078e3cff */
[----:B------:R-:W3:Y:S01]  /*86d0*/  @P2 MUFU.LG2 R9, R12 ;  /* 0x0000000c00092308 */ /* 0x000ee20000000c00 */
[----:B------:R-:W-:Y:S01]  /*86e0*/  @P2 FMUL.FTZ R7, R3, 0.69314718246459960938 ;  /* 0x3f31721803072820 */ /* 0x000fe20000410000 */
[----:B------:R-:W-:-:S05]  /*86f0*/  IMAD.X R75, RZ, RZ, R17, P5 ;  /* 0x000000ffff4b7224 */ /* 0x000fca00028e0611 */
[----:B------:R-:W-:Y:S01]  /*8700*/  MOV R74, R74 ;  /* 0x0000004a004a7202 */ /* 0x000fe20000000f00 */
[----:B--2---:R-:W-:Y:S01]  /*8710*/  FADD.FTZ R13, R10, R5 ;  /* 0x000000050a0d7221 */ /* 0x004fe20000010000 */
[----:B------:R2:W-:Y:S01]  /*8720*/  @P2 MUFU.RCP R8, R12 ;  /* 0x0000000c00082308 */ /* 0x0005e20000001000 */
[----:B------:R-:W-:Y:S02]  /*8730*/  IMAD.MOV.U32 R10, RZ, RZ, RZ ;  /* 0x000000ffff0a7224 */ /* 0x000fe400078e00ff */
[----:B------:R-:W-:Y:S01]  /*8740*/  IMAD.X R5, RZ, RZ, R17, P0 ;  /* 0x000000ffff057224 */ /* 0x000fe200000e0611 */
[----:B------:R-:W-:Y:S02]  /*8750*/  FSETP.NE.FTZ.AND P4, PT, R13, RZ, PT ;  /* 0x000000ff0d00720b */ /* 0x000fe40003f95000 */
[----:B------:R-:W-:Y:S01]  /*8760*/  LOP3.LUT P0, RZ, R145, 0x3, RZ, 0xc0, !PT ;  /* 0x0000000391ff7812 */ /* 0x000fe2000780c0ff */
[----:B---3--:R-:W-:Y:S01]  /*8770*/  @P2 FMUL.FTZ R6, R9, 0.69314718246459960938 ;  /* 0x3f31721809062820 */ /* 0x008fe20000410000 */
[----:B--2---:R-:W-:Y:S01]  /*8780*/  IMAD.U32 R12, RZ, RZ, UR12 ;  /* 0x0000000cff0c7e24 */ /* 0x004fe2000f8e00ff */
[----:B------:R-:W-:-:S02]  /*8790*/  MOV R23, R4 ;  /* 0x0000000400177202 */ /* 0x000fc40000000f00 */
[----:B------:R-:W-:Y:S01]  /*87a0*/  @P2 FFMA.FTZ R22, R7, R0, R6 ;  /* 0x0000000007162223 */ /* 0x000fe20000010006 */
[----:B------:R-:W-:Y:S01]  /*87b0*/  @!P1 VIADD R12, R12, 0x31c60 ;  /* 0x00031c600c0c9836 */ /* 0x000fe20000000000 */
[----:B------:R-:W2:Y:S04]  /*87c0*/  LDC.64 R6, c[0x0][0xb78] ;  /* 0x0002de00ff067b82 */ /* 0x000ea80000000a00 */
[----:B------:R-:W3:Y:S01]  /*87d0*/  @P4 MUFU.LG2 R11, R13 ;  /* 0x0000000d000b4308 */ /* 0x000ee20000000c00 */
[----:B------:R-:W-:Y:S01]  /*87e0*/  @!P1 PRMT R12, RZ, 0x654, R12 ;  /* 0x00000654ff0c9816 */ /* 0x000fe2000000000c */
[----:B------:R-:W-:-:S06]  /*87f0*/  @P4 FMUL.FTZ R14, R3, 0.69314718246459960938 ;  /* 0x3f317218030e4820 */ /* 0x000fcc0000410000 */
[----:B------:R4:W5:Y:S01]  /*8800*/  @P4 MUFU.RCP R10, R13 ;  /* 0x0000000d000a4308 */ /* 0x0009620000001000 */
[----:B---3--:R-:W-:Y:S01]  /*8810*/  @P4 FMUL.FTZ R11, R11, 0.69314718246459960938 ;  /* 0x3f3172180b0b4820 */ /* 0x008fe20000410000 */
[----:B------:R-:W-:Y:S02]  /*8820*/  WARPGROUP.DEPBAR.LE gsb0, 0x0 ;  /* 0x00008000000079c5 */ /* 0x000fe40000010000 */
[----:B------:R-:W-:-:S06]  /*8830*/  WARPGROUP.ARRIVE ;  /* 0x00000000000079c5 */ /* 0x000fcc0000000000 */
[----:B------:R-:W-:Y:S01]  /*8840*/  HGMMA.64x96x16.F32.BF16 R24, gdesc[UR8].tnspB, R24, gsb0 ;  /* 0x41600000081879f0 */ /* 0x000fe20008001818 */
[----:B------:R-:W-:Y:S02]  /*8850*/  UIADD3 UR8, UR4, 0x300, URZ ;  /* 0x0000030004087890 */ /* 0x000fe4000fffe03f */
[----:B------:R-:W-:Y:S01]  /*8860*/  UIADD3 UR10, UR6, 0x80, URZ ;  /* 0x00000080060a7890 */ /* 0x000fe2000fffe03f */
[----:B------:R-:W-:Y:S01]  /*8870*/  UMOV UR9, 0xc0000010 ;  /* 0xc000001000097882 */ /* 0x000fe20000000000 */
[----:B------:R-:W-:Y:S01]  /*8880*/  UMOV UR11, 0x80000020 ;  /* 0x80000020000b7882 */ /* 0x000fe20000000000 */
        /* <DEDUP_REMOVED lines=35> */
[----:B------:R-:W-:Y:S02]  /*8ac0*/  UIADD3 UR4, UR4, 0xc00, URZ ;  /* 0x00000c0004047890 */ /* 0x000fe4000fffe03f */
[----:B------:R-:W-:Y:S01]  /*8ad0*/  UIADD3 UR6, UR6, 0x200, URZ ;  /* 0x0000020006067890 */ /* 0x000fe2000fffe03f */
[----:B------:R-:W-:Y:S02]  /*8ae0*/  WARPGROUP.DEPBAR.LE gsb0, 0x0 ;  /* 0x00008000000079c5 */ /* 0x000fe40000010000 */
[----:B------:R-:W-:-:S06]  /*8af0*/  WARPGROUP.ARRIVE ;  /* 0x00000000000079c5 */ /* 0x000fcc0000000000 */
[----:B------:R-:W-:Y:S01]  /*8b00*/  HGMMA.64x96x16.F32.BF16 R24, gdesc[UR8].tnspB, R24, gsb0 ;  /* 0x41600000081879f0 */ /* 0x000fe20008001818 */
[----:B------:R-:W-:Y:S01]  /*8b10*/  ULDC.64 UR8, c[0x0][0xb70] ;  /* 0x0002dc0000087ab9 */ /* 0x000fe20000000a00 */
[----:B------:R-:W-:Y:S01]  /*8b20*/  R2UR UR10, R19 ;  /* 0x00000000130a72ca */ /* 0x000fe200000e0000 */
[----:B------:R-:W-:Y:S02]  /*8b30*/  IMAD.MOV.U32 R19, RZ, RZ, -0x800000 ;  /* 0xff800000ff137424 */ /* 0x000fe400078e00ff */
[----:B------:R-:W-:Y:S01]  /*8b40*/  @P4 FFMA.FTZ R19, R14, R76, R11 ;  /* 0x0000004c0e134223 */ /* 0x000fe2000001000b */
[----:B------:R-:W-:Y:S02]  /*8b50*/  WARPGROUP.DEPBAR.LE gsb0, 0x0 ;  /* 0x00008000000079c5 */ /* 0x000fe40000010000 */
[----:B------:R-:W-:-:S06]  /*8b60*/  WARPGROUP.ARRIVE ;  /* 0x00000000000079c5 */ /* 0x000fcc0000000000 */
[----:B------:R-:W-:Y:S01]  /*8b70*/  HGMMA.64x96x16.F32.BF16 R24, gdesc[UR4].tnspB, R24, gsb0 ;  /* 0x41600000041879f0 */ /* 0x000fe20008001818 */
[----:B------:R-:W-:Y:S01]  /*8b80*/  ULDC UR4, c[0x0][0xdb4] ;  /* 0x00036d0000047ab9 */ /* 0x000fe20000000800 */
[----:B------:R-:W-:Y:S01]  /*8b90*/  ULDC UR5, c[0x0][0xda8] ;  /* 0x00036a0000057ab9 */ /* 0x000fe20000000800 */
[----:B------:R-:W-:Y:S02]  /*8ba0*/  UIMAD UR35, UR4, UR35, UR14 ;  /* 0x00000023042372a4 */ /* 0x000fe4000f8e020e */
[----:B------:R-:W-:Y:S02]  /*8bb0*/  UIMAD UR34, UR5, UR34, UR13 ;  /* 0x00000022052272a4 */ /* 0x000fe4000f8e020d */
[----:B------:R-:W-:Y:S02]  /*8bc0*/  USHF.R.S32.HI UR4, URZ, 0x1f, UR35 ;  /* 0x0000001f3f047899 */ /* 0x000fe40008011423 */
[----:B------:R-:W-:Y:S02]  /*8bd0*/  UIMAD UR34, UR34, 0xc0, URZ ;  /* 0x000000c0222278a4 */ /* 0x000fe4000f8e023f */
[----:B------:R-:W-:-:S02]  /*8be0*/  UIMAD UR6, UR4, UR8, URZ ;  /* 0x00000008040672a4 */ /* 0x000fc4000f8e023f */
[----:B------:R-:W-:Y:S02]  /*8bf0*/  UIMAD.WIDE.U32 UR4, UR35, UR8, URZ ;  /* 0x00000008230472a5 */ /* 0x000fe4000f8e003f */
[----:B------:R-:W-:Y:S01]  /*8c00*/  UIMAD UR6, UR35, UR9, UR6 ;  /* 0x00000009230672a4 */ /* 0x000fe2000f8e0206 */
[----:B------:R-:W-:Y:S01]  /*8c10*/  VIADD R75, R150, UR34 ;  /* 0x00000022964b7c36 */ /* 0x000fe20008000000 */
[----:B------:R-:W-:Y:S01]  /*8c20*/  ULDC UR7, c[0x0][0xa88] ;  /* 0x0002a20000077ab9 */ /* 0x000fe20000000800 */
[----:B------:R-:W-:Y:S01]  /*8c30*/  ULDC.64 UR14, c[0x0][0x208] ;  /* 0x00008200000e7ab9 */ /* 0x000fe20000000a00 */
[----:B------:R-:W-:Y:S01]  /*8c40*/  IMAD.U32 R4, RZ, RZ, UR4 ;  /* 0x00000004ff047e24 */ /* 0x000fe2000f8e00ff */
[----:B------:R-:W-:Y:S02]  /*8c50*/  UIADD3 UR4, UR5, UR6, URZ ;  /* 0x0000000605047290 */ /* 0x000fe4000fffe03f */
[----:B------:R-:W-:Y:S02]  /*8c60*/  IMAD.U32 R5, RZ, RZ, UR5 ;  /* 0x00000005ff057e24 */ /* 0x000fe4000f8e00ff */
[----:B----4-:R-:W-:-:S02]  /*8c70*/  VIADD R13, R75, 0x8 ;  /* 0x000000084b0d7836 */ /* 0x010fc40000000000 */
[----:B------:R-:W-:Y:S01]  /*8c80*/  IMAD.U32 R5, RZ, RZ, UR4 ;  /* 0x00000004ff057e24 */ /* 0x000fe2000f8e00ff */
[----:B------:R-:W-:Y:S02]  /*8c90*/  USHF.R.S32.HI UR4, URZ, 0x1f, UR36 ;  /* 0x0000001f3f047899 */ /* 0x000fe40008011424 */
[----:B------:R-:W-:Y:S02]  /*8ca0*/  ISETP.GE.OR P3, PT, R13, UR7, P0 ;  /* 0x000000070d007c0c */ /* 0x000fe40008766670 */
[----:B------:R-:W-:Y:S01]  /*8cb0*/  ISETP.GE.OR P0, PT, R75, UR7, P0 ;  /* 0x000000074b007c0c */ /* 0x000fe20008706670 */
[----:B------:R-:W-:Y:S02]  /*8cc0*/  WARPGROUP.DEPBAR.LE gsb0, 0x0 ;  /* 0x00008000000079c5 */ /* 0x000fe40000010000 */
[----:B------:R3:W-:Y:S01]  /*8cd0*/  @!P1 SYNCS.ARRIVE.TRANS64.RED.A1T0 RZ, [R12+URZ], RZ ;  /* 0x000000ff0cff99a7 */ /* 0x0007e2000810043f */
[-C--:B------:R-:W-:Y:S01]  /*8ce0*/  FMUL.FTZ R15, R33, R8.reuse ;  /* 0x00000008210f7220 */ /* 0x080fe20000410000 */
[-C--:B------:R-:W-:Y:S01]  /*8cf0*/  FMUL.FTZ R3, R24, R8.reuse ;  /* 0x0000000818037220 */ /* 0x080fe20000410000 */
[-C--:B------:R-:W-:Y:S01]  /*8d00*/  FMUL.FTZ R33, R41, R8.reuse ;  /* 0x0000000829217220 */ /* 0x080fe20000410000 */
[----:B------:R-:W-:Y:S01]  /*8d10*/  FMUL.FTZ R41, R49, R8 ;  /* 0x0000000831297220 */ /* 0x000fe20000410000 */
[----:B--2---:R-:W-:-:S02]  /*8d20*/  IMAD R24, R6, UR4, RZ ;  /* 0x0000000406187c24 */ /* 0x004fc4000f8e02ff */
[----:B-----5:R-:W-:Y:S01]  /*8d30*/  FMUL.FTZ R13, R31, R10 ;  /* 0x0000000a1f0d7220 */ /* 0x020fe20000410000 */
[-C--:B------:R-:W-:Y:S01]  /*8d40*/  FMUL.FTZ R11, R29, R8.reuse ;  /* 0x000000081d0b7220 */ /* 0x080fe20000410000 */
        /* <DEDUP_REMOVED lines=21> */
[----:B------:R-:W-:Y:S01]  /*8ea0*/  FMUL.FTZ R65, R68, R8 ;  /* 0x0000000844417220 */ /* 0x000fe20000410000 */
[----:B------:R-:W-:-:S02]  /*8eb0*/  IMAD R54, R7, UR36, R24 ;  /* 0x0000002407367c24 */ /* 0x000fc4000f8e0218 */
[----:B------:R-:W-:Y:S01]  /*8ec0*/  FMUL.FTZ R8, R27, R10 ;  /* 0x0000000a1b087220 */ /* 0x000fe20000410000 */
[----:B------:R-:W-:-:S04]  /*8ed0*/  IMAD.WIDE.U32 R24, R6, UR36, R4 ;  /* 0x0000002406187c25 */ /* 0x000fc8000f8e0004 */
        /* <DEDUP_REMOVED lines=14> */
[----:B------:R-:W-:Y:S01]  /*8fc0*/  SHF.R.S32.HI R3, RZ, 0x1f, R75 ;  /* 0x0000001fff037819 */ /* 0x000fe2000001144b */
[----:B------:R-:W-:Y:S01]  /*8fd0*/  FMUL.FTZ R53, R59, R10 ;  /* 0x0000000a3b357220 */ /* 0x000fe20000410000 */
[----:B------:R-:W-:Y:S01]  /*8fe0*/  IADD3 R0, P1, R75, R24, RZ ;  /* 0x000000184b007210 */ /* 0x000fe20007f3e0ff */
[-C--:B------:R-:W-:Y:S01]  /*8ff0*/  FMUL.FTZ R55, R63, R10.reuse ;  /* 0x0000000a3f377220 */ /* 0x080fe20000410000 */
[-C--:B------:R-:W-:Y:S01]  /*9000*/  FMUL.FTZ R51, R67, R10.reuse ;  /* 0x0000000a43337220 */ /* 0x080fe20000410000 */
[-C--:B------:R-:W-:Y:S01]  /*9010*/  FMUL.FTZ R62, R66, R10.reuse ;  /* 0x0000000a423e7220 */ /* 0x080fe20000410000 */
[-C--:B------:R-:W-:Y:S01]  /*9020*/  FMUL.FTZ R63, R71, R10.reuse ;  /* 0x0000000a473f7220 */ /* 0x080fe20000410000 */
[----:B------:R-:W-:Y:S01]  /*9030*/  FMUL.FTZ R70, R70, R10 ;  /* 0x0000000a46467220 */ /* 0x000fe20000410000 */
[----:B------:R-:W-:Y:S01]  /*9040*/  F2FP.BF16.F32.PACK_AB R5, R8, R9 ;  /* 0x000000090805723e */ /* 0x000fe200000010ff */
[----:B------:R-:W-:Y:S01]  /*9050*/  ULDC.64 UR4, c[0x0][0xb40] ;  /* 0x0002d00000047ab9 */ /* 0x000fe20000000a00 */
[----:B------:R-:W-:-:S02]  /*9060*/  F2FP.BF16.F32.PACK_AB R6, R11, R12 ;  /* 0x0000000c0b06723e */ /* 0x000fc400000010ff */
[----:B------:R-:W-:Y:S01]  /*9070*/  F2FP.BF16.F32.PACK_AB R7, R13, R14 ;  /* 0x0000000e0d07723e */ /* 0x000fe200000010ff */
[----:B------:R-:W-:Y:S01]  /*9080*/  BAR.SYNC.DEFER_BLOCKING 0x1, 0x180 ;  /* 0x0046000000007b1d */ /* 0x000fe20000010000 */
        /* <DEDUP_REMOVED lines=8> */
[----:B------:R-:W-:Y:S02]  /*9110*/  IADD3.X R3, R3, R25, R54, P1, !PT ;  /* 0x0000001903037210 */ /* 0x000fe40000ffe436 */
[----:B------:R-:W-:Y:S02]  /*9120*/  F2FP.BF16.F32.PACK_AB R24, R41, R44 ;  /* 0x0000002c2918723e */ /* 0x000fe400000010ff */
[----:B------:R-:W-:-:S02]  /*9130*/  F2FP.BF16.F32.PACK_AB R25, R42, R43 ;  /* 0x0000002b2a19723e */ /* 0x000fc400000010ff */
[----:B------:R-:W-:Y:S01]  /*9140*/  F2FP.BF16.F32.PACK_AB R26, R45, R48 ;  /* 0x000000302d1a723e */ /* 0x000fe200000010ff */
[----:B------:R2:W-:Y:S01]  /*9150*/  STSM.16.M88.4 [R72], R4 ;  /* 0x0000000448007844 */ /* 0x0005e20000000200 */
[----:B------:R-:W-:Y:S02]  /*9160*/  F2FP.BF16.F32.PACK_AB R27, R46, R47 ;  /* 0x0000002f2e1b723e */ /* 0x000fe400000010ff */
[----:B------:R-:W-:Y:S01]  /*9170*/  F2FP.BF16.F32.PACK_AB R60, R60, R61 ;  /* 0x0000003d3c3c723e */ /* 0x000fe200000010ff */
[----:B------:R-:W-:Y:S01]  /*9180*/  STSM.16.M88.4 [R73], R8 ;  /* 0x0000000849007844 */ /* 0x000fe20000000200 */
[----:B------:R-:W-:Y:S02]  /*9190*/  F2FP.BF16.F32.PACK_AB R52, R49, R52 ;  /* 0x000000343134723e */ /* 0x000fe400000010ff */
[----:B------:R-:W-:Y:S01]  /*91a0*/  F2FP.BF16.F32.PACK_AB R53, R53, R50 ;  /* 0x000000323535723e */ /* 0x000fe200000010ff */
[----:B------:R-:W-:Y:S01]  /*91b0*/  STSM.16.M88.4 [R74], R12 ;  /* 0x0000000c4a007844 */ /* 0x000fe20000000200 */
[----:B------:R-:W-:-:S02]  /*91c0*/  F2FP.BF16.F32.PACK_AB R54, R56, R57 ;  /* 0x000000393836723e */ /* 0x000fc400000010ff */
[----:B------:R-:W-:Y:S01]  /*91d0*/  F2FP.BF16.F32.PACK_AB R55, R55, R58 ;  /* 0x0000003a3737723e */ /* 0x000fe200000010ff */
[----:B------:R-:W-:Y:S01]  /*91e0*/  STSM.16.M88.4 [R20], R24 ;  /* 0x0000001814007844 */ /* 0x000fe20000000200 */
[----:B------:R-:W-:Y:S02]  /*91f0*/  F2FP.BF16.F32.PACK_AB R61, R51, R62 ;  /* 0x0000003e333d723e */ /* 0x000fe400000010ff */
[----:B------:R-:W-:Y:S01]  /*9200*/  F2FP.BF16.F32.PACK_AB R62, R64, R65 ;  /* 0x00000041403e723e */ /* 0x000fe200000010ff */
[----:B------:R-:W-:Y:S01]  /*9210*/  STSM.16.M88.4 [R21], R52 ;  /* 0x0000003415007844 */ /* 0x000fe20000000200 */
[----:B------:R-:W-:Y:S02]  /*9220*/  F2FP.BF16.F32.PACK_AB R63, R63, R70 ;  /* 0x000000463f3f723e */ /* 0x000fe400000010ff */
[C---:B--2---:R-:W-:Y:S01]  /*9230*/  LEA R4, P1, R0.reuse, UR4, 0x2 ;  /* 0x0000000400047c11 */ /* 0x044fe2000f8210ff */
[----:B------:R-:W-:Y:S02]  /*9240*/  ULDC UR4, c[0x0][0xc] ;  /* 0x0000030000047ab9 */ /* 0x000fe40000000800 */
[----:B------:R-:W-:Y:S01]  /*9250*/  STSM.16.M88.4 [R23], R60 ;  /* 0x0000003c17007844 */ /* 0x000fe20000000200 */
[----:B------:R-:W-:Y:S01]  /*9260*/  LEA.HI.X R5, R0, UR5, R3, 0x2, P1 ;  /* 0x0000000500057c11 */ /* 0x000fe200088f1403 */
[----:B------:R-:W-:Y:S01]  /*9270*/  UIADD3 UR10, UR4, UR10, URZ ;  /* 0x0000000a040a7290 */ /* 0x000fe2000fffe03f */
[----:B------:R-:W-:Y:S01]  /*9280*/  @!PT LDS RZ, [RZ] ;  /* 0x00000000fffff984 */ /* 0x000fe20000000800 */
[----:B------:R-:W-:Y:S01]  /*9290*/  @!PT LDS RZ, [RZ] ;  /* 0x00000000fffff984 */ /* 0x000fe20000000800 */
[----:B------:R-:W-:Y:S01]  /*92a0*/  @!PT LDS RZ, [RZ] ;  /* 0x00000000fffff984 */ /* 0x000fe20000000800 */
[----:B------:R-:W-:Y:S01]  /*92b0*/  @!PT LDS RZ, [RZ] ;  /* 0x00000000fffff984 */ /* 0x000fe20000000800 */
[----:B------:R2:W-:Y:S06]  /*92c0*/  MEMBAR.ALL.CTA ;  /* 0x0000000000007992 */ /* 0x0005ec0000008000 */
[----:B--2---:R-:W2:Y:S04]  /*92d0*/  FENCE.VIEW.ASYNC.S ;  /* 0x00000000000073c6 */ /* 0x004ea80000000000 */
[----:B--2---:R-:W2:Y:S01]  /*92e0*/  SHFL.IDX PT, R0, R149, RZ, 0x1f ;  /* 0x00001fff95007589 */ /* 0x004ea200000e0000 */
[----:B------:R-:W-:Y:S06]  /*92f0*/  BAR.ARV 0x1, 0x1a0 ;  /* 0x0046800000007b1d */ /* 0x000fec0000002000 */
[----:B------:R-:W-:Y:S01]  /*9300*/  @!P0 STG.E desc[UR14][R4.64], R22 ;  /* 0x0000001604008986 */ /* 0x000fe2000c10190e */
[----:B--2---:R-:W-:-:S03]  /*9310*/  ISETP.NE.AND P0, PT, R0, 0xb, PT ;  /* 0x0000000b0000780c */ /* 0x004fc60003f05270 */
[----:B------:R2:W-:Y:S02]  /*9320*/  @!P3 STG.E desc[UR14][R4.64+0x20], R19 ;  /* 0x000020130400b986 */ /* 0x0005e4000c10190e */
[----:B--2---:R-:W-:-:S08]  /*9330*/  IMAD.U32 R19, RZ, RZ, UR10 ;  /* 0x0000000aff137e24 */ /* 0x004fd0000f8e00ff */
        /* <DEDUP_REMOVED lines=15> */
[----:B--2---:R-:W-:Y:S01]  /*9430*/  UMOV UR32, UR6 ;  /* 0x0000000600207c82 */ /* 0x004fe20008000000 */
[----:B------:R-:W-:Y:S01]  /*9440*/  UMOV UR33, UR7 ;  /* 0x0000000700217c82 */ /* 0x000fe20008000000 */
[----:B------:R-:W-:Y:S01]  /*9450*/  UMOV UR6, 0x40 ;  /* 0x0000004000067882 */ /* 0x000fe20000000000 */
        /* <DEDUP_REMOVED lines=9> */
.L_x_8284:
[----:B------:R-:W-:Y:S05]  /*94f0*/  BSYNC B0 ;  /* 0x0000000000007941 */ /* 0x000fea0003800000 */
.L_x_8283:
[----:B------:R-:W2:Y:S01]  /*9500*/  LDC R0, c[0x0][0xda4] ;  /* 0x00036900ff007b82 */ /* 0x000ea20000000800 */
[----:B------:R-:W-:Y:S01]  /*9510*/  R2UR UR5, R19 ;  /* 0x00000000130572ca */ /* 0x000fe200000e0000 */
[----:B------:R-:W-:Y:S01]  /*9520*/  UIADD3 UR38, UR38, 0x1, URZ ;  /* 0x0000000126267890 */ /* 0x000fe2000fffe03f */
[----:B------:R-:W-:-:S03]  /*9530*/  VIADD R144, R144, 0x1 ;  /* 0x0000000190907836 */ /* 0x000fc60000000000 */
[----:B------:R-:W-:-:S04]  /*9540*/  UISETP.NE.AND UP0, UPT, UR38, 0x2, UPT ;  /* 0x000000022600788c */ /* 0x000fc8000bf05270 */
[----:B------:R-:W-:Y:S02]  /*9550*/  USEL UR4, URZ, 0x1, UP0 ;  /* 0x000000013f047887 */ /* 0x000fe40008000000 */
[----:B------:R-:W-:Y:S02]  /*9560*/  USEL UR38, UR38, URZ, UP0 ;  /* 0x0000003f26267287 */ /* 0x000fe40008000000 */
[----:B------:R-:W-:Y:S01]  /*9570*/  ULOP3.LUT UR60, UR60, UR4, URZ, 0x3c, !UPT ;  /* 0x000000043c3c7292 */ /* 0x000fe2000f8e3c3f */
[----:B--2---:R-:W-:-:S13]  /*9580*/  ISETP.LE.AND P0, PT, R0, UR5, PT ;  /* 0x0000000500007c0c */ /* 0x004fda000bf03270 */
[----:B------:R-:W-:Y:S05]  /*9590*/  @!P0 BRA `(.L_x_8285) ;  /* 0xffffff7800388947 */ /* 0x000fea000383ffff */
[----:B------:R-:W-:Y:S05]  /*95a0*/  EXIT ;  /* 0x000000000000794d */ /* 0x000fea0003800000 */
.L_x_8261:
[----:B------:R-:W-:-:S08]  /*95b0*/  NOP ;  /* 0x0000000000007918 */ /* 0x000fd00000000000 */
[----:B---3--:R-:W1:-:S00]  /*95c0*/  USETMAXREG.DEALLOC.CTAPOOL 0x20 ;  /* 0x00000020000079c8 */ /* 0x008e4000080e0500 */
        /* <DEDUP_REMOVED lines=11> */
[----:B------:R-:W1:Y:S01]  /*9680*/  S2R R2, SR_TID.X ;  /* 0x0000000000027919 */ /* 0x000e620000002100 */
[----:B------:R-:W-:Y:S01]  /*9690*/  IMAD.U32 R26, RZ, RZ, UR4 ;  /* 0x00000004ff1a7e24 */ /* 0x000fe2000f8e00ff */
[----:B------:R-:W-:Y:S01]  /*96a0*/  ULDC.64 UR36, c[0x0][0x198] ;  /* 0x0000660000247ab9 */ /* 0x000fe20000000a00 */
[----:B------:R-:W-:Y:S01]  /*96b0*/  IMAD.MOV.U32 R16, RZ, RZ, RZ ;  /* 0x000000ffff107224 */ /* 0x000fe200078e00ff */
[----:B------:R-:W-:Y:S01]  /*96c0*/  ULDC UR38, c[0x0][0xc] ;  /* 0x0000030000267ab9 */ /* 0x000fe20000000800 */
[----:B------:R-:W-:Y:S02]  /*96d0*/  IMAD.MOV.U32 R17, RZ, RZ, 0x1 ;  /* 0x00000001ff117424 */ /* 0x000fe400078e00ff */
[----:B------:R-:W-:Y:S01]  /*96e0*/  IMAD.MOV.U32 R29, RZ, RZ, RZ ;  /* 0x000000ffff1d7224 */ /* 0x000fe200078e00ff */
[----:B-1----:R-:W-:-:S07]  /*96f0*/  LOP3.LUT R27, R2, 0x1f, RZ, 0xc0, !PT ;  /* 0x0000001f021b7812 */ /* 0x002fce00078ec0ff */
.L_x_8330:
[----:B-1----:R-:W1:Y:S01]  /*9700*/  LDC R0, c[0x0][0xda8] ;  /* 0x00036a00ff007b82 */ /* 0x002e620000000800 */
[----:B--2---:R-:W2:Y:S01]  /*9710*/  S2R R6, SR_CgaCtaId ;  /* 0x0000000000067919 */ /* 0x004ea20000008800 */
[----:B------:R-:W-:Y:S05]  /*9720*/  YIELD ;  /* 0x0000000000007946 */ /* 0x000fea0003800000 */
[----:B------:R-:W-:Y:S01]  /*9730*/  ULDC.64 UR4, c[0x0][0x3f8] ;  /* 0x0000fe0000047ab9 */ /* 0x000fe20000000a00 */
[----:B------:R-:W3:Y:S01]  /*9740*/  LDC R4, c[0x0][0xdb4] ;  /* 0x00036d00ff047b82 */ /* 0x000ee20000000800 */
[----:B------:R-:W-:Y:S01]  /*9750*/  IMAD.MOV.U32 R25, RZ, RZ, R26 ;  /* 0x000000ffff197224 */ /* 0x000fe200078e001a */
[----:B------:R-:W-:Y:S01]  /*9760*/  UISETP.NE.U32.AND UP0, UPT, UR4, URZ, UPT ;  /* 0x0000003f0400728c */ /* 0x000fe2000bf05070 */
[----:B------:R-:W-:-:S02]  /*9770*/  MOV R23, 0x400 ;  /* 0x0000040000177802 */ /* 0x000fc40000000f00 */
[----:B------:R-:W-:Y:S01]  /*9780*/  ULDC UR4, c[0x0][0x404] ;  /* 0x0001010000047ab9 */ /* 0x000fe20000000800 */
[----:B------:R-:W-:Y:S02]  /*9790*/  UISETP.NE.AND.EX UP0, UPT, UR5, URZ, UPT, UP0 ;  /* 0x0000003f0500728c */ /* 0x000fe4000bf05300 */
[----:B------:R-:W4:Y:S02]  /*97a0*/  LDC R28, c[0x0][0x2e0] ;  /* 0x0000b800ff1c7b82 */ /* 0x000f240000000800 */
[----:B------:R-:W-:Y:S01]  /*97b0*/  USEL UR4, UR4, 0x1, UP0 ;  /* 0x0000000104047887 */ /* 0x000fe20008000000 */
[----:B-1----:R-:W-:Y:S02]  /*97c0*/  ISETP.NE.AND P0, PT, R0, 0x1, PT ;  /* 0x000000010000780c */ /* 0x002fe40003f05270 */
[----:B---3--:R-:W-:Y:S02]  /*97d0*/  ISETP.NE.AND P1, PT, R4, 0x1, PT ;  /* 0x000000010400780c */ /* 0x008fe40003f25270 */
[----:B--2---:R-:W-:-:S09]  /*97e0*/  LEA R23, R6, R23, 0x18 ;  /* 0x0000001706177211 */ /* 0x004fd200078ec0ff */
[----:B------:R-:W1:Y:S01]  /*97f0*/  @P0 LDC R5, c[0x0][0xdac] ;  /* 0x00036b00ff050b82 */ /* 0x000e620000000800 */
[----:B----4-:R-:W-:-:S07]  /*9800*/  IMAD R28, R28, UR4, RZ ;  /* 0x000000041c1c7c24 */ /* 0x010fce000f8e02ff */
[----:B------:R-:W2:Y:S08]  /*9810*/  @P0 LDC R7, c[0x0][0xdb0] ;  /* 0x00036c00ff070b82 */ /* 0x000eb00000000800 */
[----:B------:R-:W3:Y:S01]  /*9820*/  @P1 LDC.64 R2, c[0x0][0xdb8] ;  /* 0x00036e00ff021b82 */ /* 0x000ee20000000a00 */
[----:B-1----:R-:W-:-:S05]  /*9830*/  @P0 IMAD.HI.U32 R0, R26, R5, RZ ;  /* 0x000000051a000227 */ /* 0x002fca00078e00ff */
[----:B--2---:R-:W-:Y:S01]  /*9840*/  @P0 SHF.R.U32.HI R25, RZ, R7, R0 ;  /* 0x00000007ff190219 */ /* 0x004fe20000011600 */
[----:B------:R-:W-:-:S04]  /*9850*/  VIADD R0, R28, 0x8f ;  /* 0x0000008f1c007836 */ /* 0x000fc80000000000 */
[----:B------:R-:W-:Y:S02]  /*9860*/  IMAD.MOV.U32 R19, RZ, RZ, R25 ;  /* 0x000000ffff137224 */ /* 0x000fe400078e0019 */
[----:B------:R-:W-:-:S04]  /*9870*/  IMAD.HI R0, R0, 0x38e38e39, RZ ;  /* 0x38e38e3900007827 */ /* 0x000fc800078e02ff */
[----:B---3--:R-:W-:-:S05]  /*9880*/  @P1 IMAD.HI.U32 R2, R25, R2, RZ ;  /* 0x0000000219021227 */ /* 0x008fca00078e00ff */
[----:B------:R-:W-:Y:S01]  /*9890*/  @P1 SHF.R.U32.HI R19, RZ, R3, R2 ;  /* 0x00000003ff131219 */ /* 0x000fe20000011602 */
[----:B------:R-:W-:Y:S01]  /*98a0*/  VIADD R2, R23, 0x16a00 ;  /* 0x00016a0017027836 */ /* 0x000fe20000000000 */
[----:B------:R-:W-:-:S03]  /*98b0*/  SHF.R.U32.HI R3, RZ, 0x1f, R0 ;  /* 0x0000001fff037819 */ /* 0x000fc60000011600 */
[----:B------:R-:W-:Y:S01]  /*98c0*/  IMAD.MOV R22, RZ, RZ, -R19 ;  /* 0x000000ffff167224 */ /* 0x000fe200078e0a13 */
[----:B------:R-:W-:Y:S02]  /*98d0*/  LOP3.LUT P0, RZ, R2, 0x1bf, RZ, 0xc0, !PT ;  /* 0x000001bf02ff7812 */ /* 0x000fe4000780c0ff */
[----:B------:R-:W-:Y:S01]  /*98e0*/  LEA.HI.SX32 R24, R0, R3, 0x1b ;  /* 0x0000000300187211 */ /* 0x000fe200078fdaff */
[----:B------:R-:W-:-:S10]  /*98f0*/  IMAD R22, R4, R22, R25 ;  /* 0x0000001604167224 */ /* 0x000fd400078e0219 */
        /* <DEDUP_REMOVED lines=17> */
.L_x_8287:
        /* <DEDUP_REMOVED lines=19> */
.L_x_8289:
        /* <DEDUP_REMOVED lines=16> */
.L_x_8288:
[----:B------:R-:W-:Y:S01]  /*9c40*/  ULDC.64 UR4, c[0x0][0x9f8] ;  /* 0x00027e0000047ab9 */ /* 0x000fe20000000a00 */
[----:B------:R-:W1:Y:S01]  /*9c50*/  LDC R0, c[0x0][0x428] ;  /* 0x00010a00ff007b82 */ /* 0x000e620000000800 */
[----:B------:R-:W-:Y:S01]  /*9c60*/  ISETP.NE.U32.AND P0, PT, RZ, UR4, PT ;  /* 0x00000004ff007c0c */ /* 0x000fe2000bf05070 */
[----:B------:R-:W-:Y:S01]  /*9c70*/  IMAD.MOV.U32 R6, RZ, RZ, R19 ;  /* 0x000000ffff067224 */ /* 0x000fe200078e0013 */
[----:B------:R-:W-:Y:S01]  /*9c80*/  ULDC.64 UR6, c[0x0][0x208] ;  /* 0x0000820000067ab9 */ /* 0x000fe20000000a00 */
[----:B------:R-:W-:Y:S01]  /*9c90*/  ISETP.NE.AND P1, PT, R27, RZ, PT ;  /* 0x000000ff1b00720c */ /* 0x000fe20003f25270 */
[----:B------:R-:W-:Y:S01]  /*9ca0*/  IMAD.MOV R9, RZ, RZ, -R25 ;  /* 0x000000ffff097224 */ /* 0x000fe200078e0a19 */
[----:B------:R-:W-:Y:S01]  /*9cb0*/  ISETP.NE.AND.EX P0, PT, RZ, UR5, PT, P0 ;  /* 0x00000005ff007c0c */ /* 0x000fe2000bf05300 */
[----:B------:R-:W-:-:S12]  /*9cc0*/  ULDC UR4, c[0x0][0xda8] ;  /* 0x00036a0000047ab9 */ /* 0x000fd80000000800 */
[----:B------:R-:W2:Y:S02]  /*9cd0*/  @P0 LDC.64 R2, c[0x0][0x9f8] ;  /* 0x00027e00ff020b82 */ /* 0x000ea40000000a00 */
[----:B--2---:R-:W-:-:S05]  /*9ce0*/  @P0 IMAD.WIDE R2, R19, 0x4, R2 ;  /* 0x0000000413020825 */ /* 0x004fca00078e0202 */
[----:B------:R2:W5:Y:S01]  /*9cf0*/  @P0 LDG.E R6, desc[UR6][R2.64] ;  /* 0x0000000602060981 */ /* 0x000562000c1e1900 */
[----:B-1----:R-:W-:Y:S01]  /*9d00*/  ISETP.NE.AND P0, PT, R0, 0x1, PT ;  /* 0x000000010000780c */ /* 0x002fe20003f05270 */
[----:B------:R-:W-:Y:S01]  /*9d10*/  VOTEU.ALL UP1, P1 ;  /* 0x00000000003f7886 */ /* 0x000fe20000820000 */
[----:B------:R-:W-:Y:S01]  /*9d20*/  IMAD R9, R9, UR4, R26 ;  /* 0x0000000409097c24 */ /* 0x000fe2000f8e021a */
[----:B------:R-:W-:Y:S01]  /*9d30*/  PLOP3.LUT P2, PT, P1, PT, PT, 0x8, 0x0 ;  /* 0x000000000000781c */ /* 0x000fe20000f4e170 */
[----:B------:R-:W-:Y:S02]  /*9d40*/  IMAD.MOV.U32 R0, RZ, RZ, R22 ;  /* 0x000000ffff007224 */ /* 0x000fe400078e0016 */
[----:B------:R-:W-:Y:S01]  /*9d50*/  @!UP1 UIADD3 UR8, UP0, UR36, 0x270, URZ ;  /* 0x0000027024089890 */ /* 0x000fe2000ff1e03f */
[----:B------:R-:W-:-:S03]  /*9d60*/  IMAD R9, R9, 0xc0, RZ ;  /* 0x000000c009097824 */ /* 0x000fc600078e02ff */
[----:B------:R-:W-:-:S03]  /*9d70*/  @!UP1 UIADD3.X UR9, URZ, UR37, URZ, UP0, !UPT ;  /* 0x000000253f099290 */ /* 0x000fc600087fe43f */
[----:B------:R-:W1:Y:S01]  /*9d80*/  @P0 LDC R5, c[0x0][0x42c] ;  /* 0x00010b00ff050b82 */ /* 0x000e620000000800 */
[----:B------:R-:W-:-:S07]  /*9d90*/  VOTEU.ALL UP0, P1 ;  /* 0x00000000003f7886 */ /* 0x000fce0000800000 */
[----:B------:R-:W3:Y:S01]  /*9da0*/  @P0 LDC R7, c[0x0][0x430] ;  /* 0x00010c00ff070b82 */ /* 0x000ee20000000800 */
[----:B-1----:R-:W-:-:S05]  /*9db0*/  @P0 IMAD.HI.U32 R4, R22, R5, RZ ;  /* 0x0000000516040227 */ /* 0x002fca00078e00ff */
[----:B--23--:R-:W-:-:S07]  /*9dc0*/  @P0 SHF.R.U32.HI R0, RZ, R7, R4 ;  /* 0x00000007ff000219 */ /* 0x00cfce0000011604 */
.L_x_8290:
        /* <DEDUP_REMOVED lines=13> */
.L_x_8291:
        /* <DEDUP_REMOVED lines=12> */
.L_x_8292:
        /* <DEDUP_REMOVED lines=15> */
.L_x_8346:
[----:B------:R-:W-:Y:S01]  /*a050*/  UMOV UR4, 0xffffffff ;  /* 0xffffffff00047882 */ /* 0x000fe20000000000 */
[----:B------:R-:W-:Y:S01]  /*a060*/  SHF.R.S32.HI R8, RZ, 0x1f, R6 ;  /* 0x0000001fff087819 */ /* 0x000fe20000011406 */
[----:B------:R-:W-:Y:S01]  /*a070*/  VIADD R10, R24, 0xffffffff ;  /* 0xffffffff180a7836 */ /* 0x000fe20000000000 */
[----:B------:R-:W-:Y:S06]  /*a080*/  BRA.DIV UR4, `(.L_x_8294) ;  /* 0x00000026045c7947 */ /* 0x000fec000b800000 */
[----:B------:R-:W-:-:S13]  /*a090*/  ELECT P6, URZ, PT ;  /* 0x00000000003f782f */ /* 0x000fda00038c0000 */
.L_x_8349:
        /* <DEDUP_REMOVED lines=23> */
.L_x_8296:
[----:B------:R-:W2:Y:S01]  /*a210*/  S2R R4, SR_TID.X ;  /* 0x0000000000047919 */ /* 0x000ea20000002100 */
[----:B------:R-:W-:Y:S01]  /*a220*/  IMAD R5, R16, 0x8, R23 ;  /* 0x0000000810057824 */ /* 0x000fe200078e0217 */
[----:B--2---:R-:W-:Y:S02]  /*a230*/  LOP3.LUT R11, R4, 0x7f, RZ, 0xc0, !PT ;  /* 0x0000007f040b7812 */ /* 0x004fe400078ec0ff */
[----:B------:R-:W-:Y:S02]  /*a240*/  SHF.L.U32 R4, R17, 0x1f, RZ ;  /* 0x0000001f11047819 */ /* 0x000fe400000006ff */
[----:B------:R-:W-:Y:S02]  /*a250*/  ISETP.NE.AND P2, PT, R11, RZ, PT ;  /* 0x000000ff0b00720c */ /* 0x000fe40003f45270 */
[----:B------:R-:W2:Y:S02]  /*a260*/  SYNCS.PHASECHK.TRANS64.TRYWAIT P1, [R5+URZ+0x31c40], R4 ;  /* 0x031c4004050075a7 */ /* 0x000ea4000802017f */
[----:B--2---:R-:W-:Y:S09]  /*a270*/  @!P1 BRA `(.L_x_8297) ;  /* 0x0000002400009947 */ /* 0x004ff20003800000 */
.L_x_8350:
[----:B------:R-:W-:Y:S05]  /*a280*/  @P2 BRA `(.L_x_8298) ;  /* 0x0000000000142947 */ /* 0x000fea0003800000 */
[----:B------:R-:W-:Y:S01]  /*a290*/  ISETP.NE.AND P1, PT, R27, RZ, PT ;  /* 0x000000ff1b00720c */ /* 0x000fe20003f25270 */
[----:B--2---:R-:W-:-:S04]  /*a2a0*/  IMAD.MOV.U32 R4, RZ, RZ, 0x6c00 ;  /* 0x00006c00ff047424 */ /* 0x004fc800078e00ff */
[----:B------:R3:W-:Y:S08]  /*a2b0*/  SYNCS.ARRIVE.TRANS64 RZ, [R5+URZ+0x31c30], R4 ;  /* 0x031c300405ff79a7 */ /* 0x0007f0000800003f */
[----:B------:R-:W-:Y:S05]  /*a2c0*/  @!P1 BRA `(.L_x_8298) ;  /* 0x0000000000049947 */ /* 0x000fea0003800000 */
[----:B------:R-:W-:Y:S01]  /*a2d0*/  BPT.TRAP 0x1 ;  /* 0x000000040000795c */ /* 0x000fe20000300000 */
.L_x_8298:
[----:B--23--:R-:W-:Y:S01]  /*a2e0*/  IMAD R4, R16, 0x6c00, R23 ;  /* 0x00006c0010047824 */ /* 0x00cfe200078e0217 */
        /* <DEDUP_REMOVED lines=26> */
.L_x_8295:
[----:B------:R-:W-:Y:S05]  /*a490*/  WARPSYNC.ALL ;  /* 0x0000000000007948 */ /* 0x000fea0003800000 */
[----:B------:R-:W-:Y:S01]  /*a4a0*/  BAR.SYNC.DEFER_BLOCKING 0x8, 0x1a0 ;  /* 0x0206800000007b1d */ /* 0x000fe20000010000 */
[----:B------:R-:W-:Y:S02]  /*a4b0*/  R2UR UR24, R23 ;  /* 0x00000000171872ca */ /* 0x000fe400000e0000 */
        /* <DEDUP_REMOVED lines=12> */
[----:B------:R-:W-:Y:S01]  /*a580*/  UIADD3 UR8, UR24, 0xda00, URZ ;  /* 0x0000da0018087890 */ /* 0x000fe2000fffe03f */
[----:B------:R-:W-:Y:S01]  /*a590*/  @P1 IMAD.MOV.U32 R4, RZ, RZ, 0x9000 ;  /* 0x00009000ff041424 */ /* 0x000fe200078e00ff */
[----:B------:R-:W-:Y:S01]  /*a5a0*/  UIADD3 UR9, UR24, 0x31c00, URZ ;  /* 0x00031c0018097890 */ /* 0x000fe2000fffe03f */
[----:B------:R-:W-:Y:S01]  /*a5b0*/  @P1 R2UR UR19, R9 ;  /* 0x00000000091312ca */ /* 0x000fe200000e0000 */
[----:B------:R-:W-:Y:S01]  /*a5c0*/  UIADD3 UR16, UR24, 0x10a00, URZ ;  /* 0x00010a0018107890 */ /* 0x000fe2000fffe03f */
[----:B------:R-:W-:Y:S01]  /*a5d0*/  BSSY B0, `(.L_x_8299) ;  /* 0x0000014000007945 */ /* 0x000fe20003800000 */
[----:B------:R-:W-:Y:S01]  /*a5e0*/  UMOV UR15, 0x12f00000 ;  /* 0x12f00000000f7882 */ /* 0x000fe20000000000 */
[----:B------:R-:W-:Y:S01]  /*a5f0*/  UMOV UR18, 0x20 ;  /* 0x0000002000127882 */ /* 0x000fe20000000000 */
[----:B------:R-:W-:Y:S01]  /*a600*/  UMOV UR22, 0x0 ;  /* 0x0000000000167882 */ /* 0x000fe20000000000 */
[----:B------:R-:W-:Y:S01]  /*a610*/  UMOV UR17, UR9 ;  /* 0x0000000900117c82 */ /* 0x000fe20008000000 */
[----:B------:R2:W-:Y:S01]  /*a620*/  @P1 SYNCS.ARRIVE.TRANS64 RZ, [R23+URZ+0x31c00], R4 ;  /* 0x031c000417ff19a7 */ /* 0x0005e2000800003f */
[----:B------:R3:W-:Y:S01]  /*a630*/  UTMALDG.4D [UR8], [UR4], desc[UR6] ;  /* 0x00000608040075b4 */ /* 0x0007e20008019000 */
[----:B------:R-:W-:Y:S01]  /*a640*/  UMOV UR23, 0x12f00000 ;  /* 0x12f0000000177882 */ /* 0x000fe20000000000 */
[----:B------:R-:W-:-:S03]  /*a650*/  ISETP.GE.AND P2, PT, R28, 0x91, PT ;  /* 0x000000911c00780c */ /* 0x000fc60003f46270 */
[----:B------:R4:W-:Y:S01]  /*a660*/  UTMALDG.4D [UR16], [UR4], desc[UR14] ;  /* 0x00000e10040075b4 */ /* 0x0009e20008019000 */
[----:B--2---:R-:W-:-:S04]  /*a670*/  LOP3.LUT R4, R29, 0x1, RZ, 0xc, !PT ;  /* 0x000000011d047812 */ /* 0x004fc800078e0cff */
[----:B------:R-:W-:Y:S02]  /*a680*/  SHF.L.U32 R4, R4, 0x1f, RZ ;  /* 0x0000001f04047819 */ /* 0x000fe400000006ff */
[----:B---3--:R-:W-:Y:S01]  /*a690*/  @P1 R2UR UR13, R19 ;  /* 0x00000000130d12ca */ /* 0x008fe200000e0000 */
[----:B------:R-:W-:Y:S01]  /*a6a0*/  UIADD3 UR8, UR24, 0x13a00, URZ ;  /* 0x00013a0018087890 */ /* 0x000fe2000fffe03f */
[----:B------:R-:W-:Y:S01]  /*a6b0*/  @P1 R2UR UR12, R22 ;  /* 0x00000000160c12ca */ /* 0x000fe200000e0000 */
[----:B------:R-:W-:Y:S01]  /*a6c0*/  UMOV UR10, 0x40 ;  /* 0x00000040000a7882 */ /* 0x000fe20000000000 */
[----:B------:R-:W-:-:S13]  /*a6d0*/  @P1 R2UR UR11, R9 ;  /* 0x00000000090b12ca */ /* 0x000fda00000e0000 */
[----:B------:R4:W-:Y:S01]  /*a6e0*/  UTMALDG.4D [UR8], [UR4], desc[UR22] ;  /* 0x00001608040075b4 */ /* 0x0009e20008019000 */
[----:B------:R-:W2:Y:S02]  /*a6f0*/  SYNCS.PHASECHK.TRANS64.TRYWAIT P1, [R23+URZ+0x31c20], R4 ;  /* 0x031c2004170075a7 */ /* 0x000ea4000802017f */
[----:B--2-4-:R-:W-:Y:S05]  /*a700*/  @!P1 BRA `(.L_x_8300) ;  /* 0x0000001c00f09947 */ /* 0x014fea0003800000 */
.L_x_8351:
[----:B------:R-:W-:Y:S05]  /*a710*/  BSYNC B0 ;  /* 0x0000000000007941 */ /* 0x000fea0003800000 */
.L_x_8299:
[----:B------:R-:W-:Y:S05]  /*a720*/  @!P2 BRA `(.L_x_8301) ;  /* 0x000000140060a947 */ /* 0x000fea0003800000 */
[----:B------:R-:W-:Y:S02]  /*a730*/  IMAD.MOV R11, RZ, RZ, -R24 ;  /* 0x000000ffff0b7224 */ /* 0x000fe400078e0a18 */
[----:B--2---:R-:W-:Y:S02]  /*a740*/  IMAD.MOV.U32 R4, RZ, RZ, 0x1 ;  /* 0x00000001ff047424 */ /* 0x004fe400078e00ff */
[----:B------:R-:W-:-:S03]  /*a750*/  VIADD R9, R24, 0xfffffffe ;  /* 0xfffffffe18097836 */ /* 0x000fc60000000000 */
[----:B------:R-:W-:-:S05]  /*a760*/  VIADDMNMX R11, R11, R4, 0xffffffff, !PT ;  /* 0xffffffff0b0b7446 */ /* 0x000fca0007800104 */
[----:B------:R-:W-:-:S05]  /*a770*/  IMAD.IADD R4, R24, 0x1, R11 ;  /* 0x0000000118047824 */ /* 0x000fca00078e020b */
[----:B------:R-:W-:-:S04]  /*a780*/  LOP3.LUT R4, R4, 0x1, RZ, 0xc0, !PT ;  /* 0x0000000104047812 */ /* 0x000fc800078ec0ff */
[----:B------:R-:W-:-:S13]  /*a790*/  ISETP.NE.U32.AND P1, PT, R4, 0x1, PT ;  /* 0x000000010400780c */ /* 0x000fda0003f25070 */
[----:B------:R-:W-:Y:S05]  /*a7a0*/  @P1 BRA `(.L_x_8302) ;  /* 0x0000000400b81947 */ /* 0x000fea0003800000 */
[----:B-1----:R-:W-:Y:S01]  /*a7b0*/  VIADD R12, R16, 0x1 ;  /* 0x00000001100c7836 */ /* 0x002fe20000000000 */
        /* <DEDUP_REMOVED lines=26> */
.L_x_8305:
[----:B-1----:R-:W1:Y:S01]  /*a960*/  S2R R2, SR_TID.X ;  /* 0x0000000000027919 */ /* 0x002e620000002100 */
[----:B------:R-:W-:Y:S01]  /*a970*/  IMAD R3, R12, 0x8, R23 ;  /* 0x000000080c037824 */ /* 0x000fe200078e0217 */
[----:B-1----:R-:W-:Y:S02]  /*a980*/  LOP3.LUT R5, R2, 0x7f, RZ, 0xc0, !PT ;  /* 0x0000007f02057812 */ /* 0x002fe400078ec0ff */
[----:B------:R-:W-:Y:S02]  /*a990*/  SHF.L.U32 R2, R13, 0x1f, RZ ;  /* 0x0000001f0d027819 */ /* 0x000fe400000006ff */
[----:B------:R-:W-:Y:S02]  /*a9a0*/  ISETP.NE.AND P1, PT, R5, RZ, PT ;  /* 0x000000ff0500720c */ /* 0x000fe40003f25270 */
[----:B------:R-:W1:Y:S02]  /*a9b0*/  SYNCS.PHASECHK.TRANS64.TRYWAIT P2, [R3+URZ+0x31c40], R2 ;  /* 0x031c4002030075a7 */ /* 0x000e64000804017f */
[----:B-1----:R-:W-:Y:S09]  /*a9c0*/  @!P2 BRA `(.L_x_8306) ;  /* 0x0000001c0054a947 */ /* 0x002ff20003800000 */
.L_x_8352:
[----:B------:R-:W-:Y:S05]  /*a9d0*/  @P1 BRA `(.L_x_8307) ;  /* 0x0000000000141947 */ /* 0x000fea0003800000 */
[----:B------:R-:W-:Y:S01]  /*a9e0*/  ISETP.NE.AND P2, PT, R27, RZ, PT ;  /* 0x000000ff1b00720c */ /* 0x000fe20003f45270 */
[----:B-1----:R-:W-:-:S04]  /*a9f0*/  IMAD.MOV.U32 R2, RZ, RZ, 0x6c00 ;  /* 0x00006c00ff027424 */ /* 0x002fc800078e00ff */
[----:B------:R2:W-:Y:S08]  /*aa00*/  SYNCS.ARRIVE.TRANS64 RZ, [R3+URZ+0x31c30], R2 ;  /* 0x031c300203ff79a7 */ /* 0x0005f0000800003f */
[----:B------:R-:W-:Y:S05]  /*aa10*/  @!P2 BRA `(.L_x_8307) ;  /* 0x000000000004a947 */ /* 0x000fea0003800000 */
[----:B------:R-:W-:Y:S01]  /*aa20*/  BPT.TRAP 0x1 ;  /* 0x000000040000795c */ /* 0x000fe20000300000 */
.L_x_8307:
[----:B-12---:R-:W-:Y:S01]  /*aa30*/  IMAD R2, R12, 0x6c00, R23 ;  /* 0x00006c000c027824 */ /* 0x006fe200078e0217 */
        /* <DEDUP_REMOVED lines=29> */
.L_x_8353:
[----:B------:R-:W-:Y:S05]  /*ac10*/  @P1 BRA `(.L_x_8309) ;  /* 0x0000000000181947 */ /* 0x000fea0003800000 */
[----:B------:R-:W-:Y:S01]  /*ac20*/  ISETP.NE.AND P1, PT, R27, RZ, PT ;  /* 0x000000ff1b00720c */ /* 0x000fe20003f25270 */
[----:B-1----:R-:W-:Y:S02]  /*ac30*/  IMAD R2, R16, 0x8, R23 ;  /* 0x0000000810027824 */ /* 0x002fe400078e0217 */
[----:B------:R-:W-:-:S04]  /*ac40*/  IMAD.MOV.U32 R3, RZ, RZ, 0x6c00 ;  /* 0x00006c00ff037424 */ /* 0x000fc800078e00ff */
[----:B------:R2:W-:Y:S06]  /*ac50*/  SYNCS.ARRIVE.TRANS64 RZ, [R2+URZ+0x31c50], R3 ;  /* 0x031c500302ff79a7 */ /* 0x0005ec000800003f */
[----:B------:R-:W-:Y:S05]  /*ac60*/  @!P1 BRA `(.L_x_8309) ;  /* 0x0000000000049947 */ /* 0x000fea0003800000 */
[----:B------:R-:W-:Y:S01]  /*ac70*/  BPT.TRAP 0x1 ;  /* 0x000000040000795c */ /* 0x000fe20000300000 */
.L_x_8309:
[--C-:B--2---:R-:W-:Y:S01]  /*ac80*/  IMAD R3, R16, 0x6c00, R23.reuse ;  /* 0x00006c0010037824 */ /* 0x104fe200078e0217 */
[----:B------:R-:W-:Y:S01]  /*ac90*/  R2UR UR11, R18 ;  /* 0x00000000120b72ca */ /* 0x000fe200000e0000 */
        /* <DEDUP_REMOVED lines=12> */
[----:B------:R-:W-:Y:S01]  /*ad60*/  UIMAD UR11, UR11, 0x90, URZ ;  /* 0x000000900b0b78a4 */ /* 0x000fe2000f8e023f */
[----:B------:R-:W-:-:S03]  /*ad70*/  IMAD.MOV.U32 R18, RZ, RZ, R9 ;  /* 0x000000ffff127224 */ /* 0x000fc600078e0009 */
[----:B------:R-:W-:Y:S02]  /*ad80*/  UIADD3 UR8, UR15, 0x200, URZ ;  /* 0x000002000f087890 */ /* 0x000fe4000fffe03f */
        /* <DEDUP_REMOVED lines=12> */
.L_x_8304:
[----:B------:R-:W-:Y:S05]  /*ae50*/  BSYNC B0 ;  /* 0x0000000000007941 */ /* 0x000fea0003800000 */
.L_x_8303:
[----:B------:R-:W-:Y:S02]  /*ae60*/  VIADD R9, R24, 0xfffffffd ;  /* 0xfffffffd18097836 */ /* 0x000fe40000000000 */
[----:B------:R-:W-:Y:S02]  /*ae70*/  IMAD.MOV.U32 R16, RZ, RZ, R12 ;  /* 0x000000ffff107224 */ /* 0x000fe400078e000c */
[----:B------:R-:W-:-:S07]  /*ae80*/  IMAD.MOV.U32 R17, RZ, RZ, R13 ;  /* 0x000000ffff117224 */ /* 0x000fce00078e000d */
.L_x_8302:
[----:B------:R-:W-:Y:S01]  /*ae90*/  IMAD.MOV R11, RZ, RZ, -R11 ;  /* 0x000000ffff0b7224 */ /* 0x000fe200078e0a0b */
[----:B------:R-:W-:Y:S04]  /*aea0*/  BSSY B0, `(.L_x_8301) ;  /* 0x00000e0000007945 */ /* 0x000fe80003800000 */
[----:B------:R-:W-:-:S13]  /*aeb0*/  ISETP.NE.AND P1, PT, R10, R11, PT ;  /* 0x0000000b0a00720c */ /* 0x000fda0003f25270 */
[----:B------:R-:W-:Y:S05]  /*aec0*/  @!P1 BRA `(.L_x_8310) ;  /* 0x0000000c00749947 */ /* 0x000fea0003800000 */
[----:B------:R-:W-:-:S07]  /*aed0*/  IMAD.MOV.U32 R4, RZ, RZ, R7 ;  /* 0x000000ffff047224 */ /* 0x000fce00078e0007 */
.L_x_8325:
[----:B------:R-:W-:Y:S01]  /*aee0*/  VIADD R10, R16, 0x1 ;  /* 0x00000001100a7836 */ /* 0x000fe20000000000 */
[----:B------:R-:W-:Y:S04]  /*aef0*/  BSSY B1, `(.L_x_8311) ;  /* 0x000006a000017945 */ /* 0x000fe80003800000 */
[----:B------:R-:W-:-:S04]  /*af00*/  ISETP.NE.AND P1, PT, R10, 0x2, PT ;  /* 0x000000020a00780c */ /* 0x000fc80003f25270 */
[----:B-12---:R-:W-:Y:S02]  /*af10*/  SEL R2, RZ, 0x1, P1 ;  /* 0x00000001ff027807 */ /* 0x006fe40000800000 */
[----:B------:R-:W-:Y:S02]  /*af20*/  SEL R10, R10, RZ, P1 ;  /* 0x000000ff0a0a7207 */ /* 0x000fe40000800000 */
[----:B------:R-:W-:Y:S01]  /*af30*/  LOP3.LUT R11, R17, R2, RZ, 0x3c, !PT ;  /* 0x00000002110b7212 */ /* 0x000fe200078e3cff */
[----:B------:R-:W-:Y:S06]  /*af40*/  @!P6 BRA `(.L_x_8312) ;  /* 0x000000040090e947 */ /* 0x000fec0003800000 */
[----:B-1----:R-:W-:Y:S01]  /*af50*/  IMAD.MOV.U32 R12, RZ, RZ, R9 ;  /* 0x000000ffff0c7224 */ /* 0x002fe200078e0009 */
[----:B------:R-:W-:Y:S06]  /*af60*/  @!P0 BRA `(.L_x_8313) ;  /* 0x0000000000508947 */ /* 0x000fec0003800000 */
[----:B------:R-:W1:Y:S01]  /*af70*/  LDC R12, c[0x0][0x41c] ;  /* 0x00010700ff0c7b82 */ /* 0x000e620000000800 */
[----:B------:R-:W-:Y:S01]  /*af80*/  IMAD.MOV.U32 R13, RZ, RZ, R9 ;  /* 0x000000ffff0d7224 */ /* 0x000fe200078e0009 */
[----:B------:R-:W-:Y:S01]  /*af90*/  ULDC.64 UR4, c[0x0][0x408] ;  /* 0x0001020000047ab9 */ /* 0x000fe20000000a00 */
[----:B------:R-:W-:Y:S01]  /*afa0*/  ULDC.64 UR6, c[0x0][0x208] ;  /* 0x0000820000067ab9 */ /* 0x000fe20000000a00 */
[----:B------:R-:W-:-:S04]  /*afb0*/  IMAD R15, R8, UR4, RZ ;  /* 0x00000004080f7c24 */ /* 0x000fc8000f8e02ff */
[----:B------:R-:W2:Y:S01]  /*afc0*/  LDC.64 R4, c[0x0][0x3f8] ;  /* 0x0000fe00ff047b82 */ /* 0x000ea20000000a00 */
        /* <DEDUP_REMOVED lines=9> */
[----:B--2---:R-:W-:-:S04]  /*b060*/  LEA R4, P1, R2, R4, 0x2 ;  /* 0x0000000402047211 */ /* 0x004fc800078210ff */
[----:B------:R-:W-:-:S05]  /*b070*/  LEA.HI.X R5, R2, R5, R3, 0x2, P1 ;  /* 0x0000000502057211 */ /* 0x000fca00008f1403 */
[----:B------:R1:W5:Y:S01]  /*b080*/  LDG.E R4, desc[UR6][R4.64] ;  /* 0x0000000604047981 */ /* 0x000362000c1e1900 */
[----:B------:R-:W-:-:S04]  /*b090*/  IMAD.MOV R2, RZ, RZ, -R13 ;  /* 0x000000ffff027224 */ /* 0x000fc800078e0a0d */
[----:B------:R-:W-:-:S07]  /*b0a0*/  IMAD R12, R12, R2, R9 ;  /* 0x000000020c0c7224 */ /* 0x000fce00078e0209 */
.L_x_8313:
[----:B------:R-:W1:Y:S01]  /*b0b0*/  S2R R2, SR_TID.X ;  /* 0x0000000000027919 */ /* 0x000e620000002100 */
[----:B------:R-:W-:Y:S01]  /*b0c0*/  IMAD R3, R10, 0x8, R23 ;  /* 0x000000080a037824 */ /* 0x000fe200078e0217 */
[----:B-1----:R-:W-:Y:S02]  /*b0d0*/  LOP3.LUT R5, R2, 0x7f, RZ, 0xc0, !PT ;  /* 0x0000007f02057812 */ /* 0x002fe400078ec0ff */
[----:B------:R-:W-:Y:S02]  /*b0e0*/  SHF.L.U32 R2, R11, 0x1f, RZ ;  /* 0x0000001f0b027819 */ /* 0x000fe400000006ff */
[----:B------:R-:W-:Y:S02]  /*b0f0*/  ISETP.NE.AND P1, PT, R5, RZ, PT ;  /* 0x000000ff0500720c */ /* 0x000fe40003f25270 */
[----:B------:R-:W1:Y:S02]  /*b100*/  SYNCS.PHASECHK.TRANS64.TRYWAIT P2, [R3+URZ+0x31c40], R2 ;  /* 0x031c4002030075a7 */ /* 0x000e64000804017f */
[----:B-1----:R-:W-:Y:S09]  /*b110*/  @!P2 BRA `(.L_x_8314) ;  /* 0x0000001400a8a947 */ /* 0x002ff20003800000 */
.L_x_8354:
[----:B------:R-:W-:Y:S05]  /*b120*/  @P1 BRA `(.L_x_8315) ;  /* 0x0000000000141947 */ /* 0x000fea0003800000 */
[----:B------:R-:W-:Y:S01]  /*b130*/  ISETP.NE.AND P2, PT, R27, RZ, PT ;  /* 0x000000ff1b00720c */ /* 0x000fe20003f45270 */
[----:B-1----:R-:W-:-:S04]  /*b140*/  IMAD.MOV.U32 R2, RZ, RZ, 0x6c00 ;  /* 0x00006c00ff027424 */ /* 0x002fc800078e00ff */
[----:B------:R2:W-:Y:S08]  /*b150*/  SYNCS.ARRIVE.TRANS64 RZ, [R3+URZ+0x31c30], R2 ;  /* 0x031c300203ff79a7 */ /* 0x0005f0000800003f */
[----:B------:R-:W-:Y:S05]  /*b160*/  @!P2 BRA `(.L_x_8315) ;  /* 0x000000000004a947 */ /* 0x000fea0003800000 */
[----:B------:R-:W-:Y:S01]  /*b170*/  BPT.TRAP 0x1 ;  /* 0x000000040000795c */ /* 0x000fe20000300000 */
.L_x_8315:
        /* <DEDUP_REMOVED lines=30> */
.L_x_8355:
[----:B------:R-:W-:Y:S05]  /*b360*/  @P1 BRA `(.L_x_8317) ;  /* 0x0000000000141947 */ /* 0x000fea0003800000 */
[----:B------:R-:W-:Y:S01]  /*b370*/  ISETP.NE.AND P1, PT, R27, RZ, PT ;  /* 0x000000ff1b00720c */ /* 0x000fe20003f25270 */
[----:B------:R-:W-:-:S04]  /*b380*/  IMAD.MOV.U32 R3, RZ, RZ, 0x6c00 ;  /* 0x00006c00ff037424 */ /* 0x000fc800078e00ff */
[----:B------:R2:W-:Y:S08]  /*b390*/  SYNCS.ARRIVE.TRANS64 RZ, [R2+URZ+0x50], R3 ;  /* 0x0000500302ff79a7 */ /* 0x0005f0000800003f */
[----:B------:R-:W-:Y:S05]  /*b3a0*/  @!P1 BRA `(.L_x_8317) ;  /* 0x0000000000049947 */ /* 0x000fea0003800000 */
[----:B------:R-:W-:Y:S01]  /*b3b0*/  BPT.TRAP 0x1 ;  /* 0x000000040000795c */ /* 0x000fe20000300000 */
.L_x_8317:
        /* <DEDUP_REMOVED lines=22> */
[----:B---3--:R-:W-:Y:S01]  /*b520*/  UMOV UR8, UR15 ;  /* 0x0000000f00087c82 */ /* 0x008fe20008000000 */
[----:B------:R-:W-:Y:S02]  /*b530*/  UMOV UR10, UR17 ;  /* 0x00000011000a7c82 */ /* 0x000fe40008000000 */
[----:B------:R3:W-:Y:S02]  /*b540*/  UTMALDG.4D [UR8], [UR4], desc[UR6] ;  /* 0x00000608040075b4 */ /* 0x0007e40008019000 */
[----:B---3--:R-:W-:Y:S01]  /*b550*/  UMOV UR8, UR16 ;  /* 0x0000001000087c82 */ /* 0x008fe20008000000 */
[----:B------:R-:W-:-:S02]  /*b560*/  UMOV UR10, UR14 ;  /* 0x0000000e000a7c82 */ /* 0x000fc40008000000 */
[----:B------:R3:W-:Y:S02]  /*b570*/  UTMALDG.4D [UR8], [UR4], desc[UR6] ;  /* 0x00000608040075b4 */ /* 0x0007e40008019000 */
[----:B---3--:R-:W-:Y:S01]  /*b580*/  NOP ;  /* 0x0000000000007918 */ /* 0x008fe20000000000 */
.L_x_8312:
[----:B------:R-:W-:Y:S05]  /*b590*/  BSYNC B1 ;  /* 0x0000000000017941 */ /* 0x000fea0003800000 */
.L_x_8311:
        /* <DEDUP_REMOVED lines=29> */
.L_x_8320:
[----:B------:R-:W1:Y:S01]  /*b770*/  S2R R2, SR_TID.X ;  /* 0x0000000000027919 */ /* 0x000e620000002100 */
[----:B------:R-:W-:Y:S02]  /*b780*/  SHF.L.U32 R3, R17, 0x1f, RZ ;  /* 0x0000001f11037819 */ /* 0x000fe400000006ff */
[----:B-1----:R-:W-:Y:S01]  /*b790*/  LOP3.LUT R5, R2, 0x7f, RZ, 0xc0, !PT ;  /* 0x0000007f02057812 */ /* 0x002fe200078ec0ff */
[----:B------:R-:W-:-:S03]  /*b7a0*/  IMAD R2, R16, 0x8, R23 ;  /* 0x0000000810027824 */ /* 0x000fc600078e0217 */
[----:B------:R-:W-:Y:S01]  /*b7b0*/  ISETP.NE.AND P1, PT, R5, RZ, PT ;  /* 0x000000ff0500720c */ /* 0x000fe20003f25270 */
[----:B------:R-:W1:Y:S02]  /*b7c0*/  SYNCS.PHASECHK.TRANS64.TRYWAIT P2, [R2+URZ+0x31c40], R3 ;  /* 0x031c4003020075a7 */ /* 0x000e64000804017f */
[----:B-1----:R-:W-:Y:S10]  /*b7d0*/  @!P2 BRA `(.L_x_8321) ;  /* 0x000000100020a947 */ /* 0x002ff40003800000 */
.L_x_8356:
[----:B------:R-:W-:Y:S05]  /*b7e0*/  @P1 BRA `(.L_x_8322) ;  /* 0x0000000000141947 */ /* 0x000fea0003800000 */
[----:B------:R-:W-:Y:S01]  /*b7f0*/  ISETP.NE.AND P2, PT, R27, RZ, PT ;  /* 0x000000ff1b00720c */ /* 0x000fe20003f45270 */
[----:B-1----:R-:W-:-:S04]  /*b800*/  IMAD.MOV.U32 R3, RZ, RZ, 0x6c00 ;  /* 0x00006c00ff037424 */ /* 0x002fc800078e00ff */
[----:B------:R2:W-:Y:S08]  /*b810*/  SYNCS.ARRIVE.TRANS64 RZ, [R2+URZ+0x31c30], R3 ;  /* 0x031c300302ff79a7 */ /* 0x0005f0000800003f */
[----:B------:R-:W-:Y:S05]  /*b820*/  @!P2 BRA `(.L_x_8322) ;  /* 0x000000000004a947 */ /* 0x000fea0003800000 */
[----:B------:R-:W-:Y:S01]  /*b830*/  BPT.TRAP 0x1 ;  /* 0x000000040000795c */ /* 0x000fe20000300000 */
.L_x_8322:
[----:B-12---:R-:W-:Y:S01]  /*b840*/  IMAD R2, R16, 0x6c00, R23 ;  /* 0x00006c0010027824 */ /* 0x006fe200078e0217 */
[----:B------:R-:W-:Y:S01]  /*b850*/  R2UR UR11, R13 ;  /* 0x000000000d0b72ca */ /* 0x000fe200000e0000 */
[----:B------:R-:W-:Y:S01]  /*b860*/  VIADD R3, R23, 0x31c00 ;  /* 0x00031c0017037836 */ /* 0x000fe20000000000 */
[----:B------:R-:W-:Y:S01]  /*b870*/  UIADD3 UR4, UP0, UR36, 0x370, URZ ;  /* 0x0000037024047890 */ /* 0x000fe2000ff1e03f */
[----:B------:R-:W-:Y:S01]  /*b880*/  R2UR UR12, R0 ;  /* 0x00000000000c72ca */ /* 0x000fe200000e0000 */
[----:B------:R-:W-:Y:S01]  /*b890*/  UMOV UR10, URZ ;  /* 0x0000003f000a7c82 */ /* 0x000fe20008000000 */
[----:B------:R-:W-:Y:S01]  /*b8a0*/  R2UR UR8, R2 ;  /* 0x00000000020872ca */ /* 0x000fe200000e0000 */
[--C-:B------:R-:W-:Y:S01]  /*b8b0*/  IMAD R2, R16, 0x8, R3.reuse ;  /* 0x0000000810027824 */ /* 0x100fe200078e0203 */
[----:B-----5:R-:W-:Y:S01]  /*b8c0*/  R2UR UR13, R4 ;  /* 0x00000000040d72ca */ /* 0x020fe200000e0000 */
[----:B------:R-:W-:Y:S01]  /*b8d0*/  UIADD3.X UR5, URZ, UR37, URZ, UP0, !UPT ;  /* 0x000000253f057290 */ /* 0x000fe200087fe43f */
[----:B------:R-:W-:Y:S01]  /*b8e0*/  SHF.L.U32 R11, R11, 0x1f, RZ ;  /* 0x0000001f0b0b7819 */ /* 0x000fe200000006ff */
[----:B------:R-:W-:Y:S01]  /*b8f0*/  UMOV UR6, 0x0 ;  /* 0x0000000000067882 */ /* 0x000fe20000000000 */
[----:B------:R-:W-:Y:S01]  /*b900*/  R2UR UR9, R2 ;  /* 0x00000000020972ca */ /* 0x000fe200000e0000 */
[----:B------:R-:W-:Y:S01]  /*b910*/  UMOV UR7, 0x14f00000 ;  /* 0x14f0000000077882 */ /* 0x000fe20000000000 */
[----:B------:R-:W-:Y:S01]  /*b920*/  UIMAD UR11, UR11, 0x90, URZ ;  /* 0x000000900b0b78a4 */ /* 0x000fe2000f8e023f */
[----:B------:R-:W-:Y:S01]  /*b930*/  IMAD R2, R10, 0x8, R3 ;  /* 0x000000080a027824 */ /* 0x000fe200078e0203 */
[----:B------:R-:W-:Y:S01]  /*b940*/  UMOV UR17, 0x20 ;  /* 0x0000002000117882 */ /* 0x000fe20000000000 */
[----:B------:R-:W-:-:S02]  /*b950*/  UMOV UR18, 0x40 ;  /* 0x0000004000127882 */ /* 0x000fc40000000000 */
[----:B------:R-:W-:Y:S02]  /*b960*/  UIADD3 UR14, UR8, 0x16a00, URZ ;  /* 0x00016a00080e7890 */ /* 0x000fe4000fffe03f */
[----:B------:R-:W-:Y:S02]  /*b970*/  UIADD3 UR15, UR8, 0x18e00, URZ ;  /* 0x00018e00080f7890 */ /* 0x000fe4000fffe03f */
[----:B------:R-:W-:Y:S02]  /*b980*/  UIADD3 UR16, UR8, 0x1b200, URZ ;  /* 0x0001b20008107890 */ /* 0x000fe4000fffe03f */
[----:B------:R-:W-:Y:S01]  /*b990*/  UIADD3 UR9, UR9, 0x30, URZ ;  /* 0x0000003009097890 */ /* 0x000fe2000fffe03f */
[----:B------:R-:W-:-:S08]  /*b9a0*/  UMOV UR8, UR14 ;  /* 0x0000000e00087c82 */ /* 0x000fd00008000000 */
        /* <DEDUP_REMOVED lines=9> */
.L_x_8357:
[----:B------:R-:W-:Y:S05]  /*ba40*/  @P1 BRA `(.L_x_8324) ;  /* 0x0000000000141947 */ /* 0x000fea0003800000 */
[----:B------:R-:W-:Y:S01]  /*ba50*/  ISETP.NE.AND P1, PT, R27, RZ, PT ;  /* 0x000000ff1b00720c */ /* 0x000fe20003f25270 */
[----:B------:R-:W-:-:S04]  /*ba60*/  IMAD.MOV.U32 R3, RZ, RZ, 0x6c00 ;  /* 0x00006c00ff037424 */ /* 0x000fc800078e00ff */
[----:B------:R2:W-:Y:S08]  /*ba70*/  SYNCS.ARRIVE.TRANS64 RZ, [R2+URZ+0x50], R3 ;  /* 0x0000500302ff79a7 */ /* 0x0005f0000800003f */
[----:B------:R-:W-:Y:S05]  /*ba80*/  @!P1 BRA `(.L_x_8324) ;  /* 0x0000000000049947 */ /* 0x000fea0003800000 */
[----:B------:R-:W-:Y:S01]  /*ba90*/  BPT.TRAP 0x1 ;  /* 0x000000040000795c */ /* 0x000fe20000300000 */
.L_x_8324:
        /* <DEDUP_REMOVED lines=18> */
[----:B------:R-:W-:-:S05]  /*bbc0*/  UIADD3 UR15, UR15, 0x4a00, URZ ;  /* 0x00004a000f0f7890 */ /* 0x000fca000fffe03f */
[----:B------:R3:W-:Y:S02]  /*bbd0*/  UTMALDG.4D [UR8], [UR4], desc[UR6] ;  /* 0x00000608040075b4 */ /* 0x0007e40008019000 */
[----:B---3--:R-:W-:Y:S01]  /*bbe0*/  UMOV UR8, UR14 ;  /* 0x0000000e00087c82 */ /* 0x008fe20008000000 */
[----:B------:R-:W-:Y:S01]  /*bbf0*/  UMOV UR10, UR16 ;  /* 0x00000010000a7c82 */ /* 0x000fe20008000000 */
[----:B------:R-:W-:Y:S01]  /*bc00*/  UMOV UR14, 0x40 ;  /* 0x00000040000e7882 */ /* 0x000fe20000000000 */
[----:B------:R3:W-:Y:S02]  /*bc10*/  UTMALDG.4D [UR8], [UR4], desc[UR6] ;  /* 0x00000608040075b4 */ /* 0x0007e40008019000 */
[----:B---3--:R-:W-:Y:S01]  /*bc20*/  UMOV UR8, UR15 ;  /* 0x0000000f00087c82 */ /* 0x008fe20008000000 */
[----:B------:R-:W-:Y:S02]  /*bc30*/  UMOV UR10, UR14 ;  /* 0x0000000e000a7c82 */ /* 0x000fe40008000000 */
[----:B------:R3:W-:Y:S02]  /*bc40*/  UTMALDG.4D [UR8], [UR4], desc[UR6] ;  /* 0x00000608040075b4 */ /* 0x0007e40008019000 */
[----:B---3--:R-:W-:Y:S01]  /*bc50*/  NOP ;  /* 0x0000000000007918 */ /* 0x008fe20000000000 */
.L_x_8319:
[----:B------:R-:W-:Y:S05]  /*bc60*/  BSYNC B1 ;  /* 0x0000000000017941 */ /* 0x000fea0003800000 */
.L_x_8318:
[C---:B------:R-:W-:Y:S01]  /*bc70*/  ISETP.GT.AND P1, PT, R9.reuse, 0x1, PT ;  /* 0x000000010900780c */ /* 0x040fe20003f24270 */
[----:B------:R-:W-:-:S12]  /*bc80*/  VIADD R9, R9, 0xfffffffe ;  /* 0xfffffffe09097836 */ /* 0x000fd80000000000 */
[----:B------:R-:W-:Y:S05]  /*bc90*/  @P1 BRA `(.L_x_8325) ;  /* 0xfffffff000901947 */ /* 0x000fea000383ffff */
.L_x_8310:
[----:B------:R-:W-:Y:S05]  /*bca0*/  BSYNC B0 ;  /* 0x0000000000007941 */ /* 0x000fea0003800000 */
.L_x_8301:
[----:B------:R-:W-:Y:S04]  /*bcb0*/  BSSY B0, `(.L_x_8326) ;  /* 0x000002a000007945 */ /* 0x000fe80003800000 */
[----:B------:R-:W-:Y:S05]  /*bcc0*/  @!P6 BRA `(.L_x_8327) ;  /* 0x0000000000a0e947 */ /* 0x000fea0003800000 */
[----:B-12---:R-:W1:Y:S01]  /*bcd0*/  S2R R2, SR_TID.X ;  /* 0x0000000000027919 */ /* 0x006e620000002100 */
[----:B------:R-:W-:Y:S01]  /*bce0*/  IMAD R3, R16, 0x8, R23 ;  /* 0x0000000810037824 */ /* 0x000fe200078e0217 */
[----:B-1----:R-:W-:Y:S02]  /*bcf0*/  LOP3.LUT R4, R2, 0x7f, RZ, 0xc0, !PT ;  /* 0x0000007f02047812 */ /* 0x002fe400078ec0ff */
[----:B------:R-:W-:Y:S02]  /*bd00*/  SHF.L.U32 R2, R17, 0x1f, RZ ;  /* 0x0000001f11027819 */ /* 0x000fe400000006ff */
[----:B------:R-:W-:Y:S02]  /*bd10*/  ISETP.NE.AND P1, PT, R4, RZ, PT ;  /* 0x000000ff0400720c */ /* 0x000fe40003f25270 */
[----:B------:R-:W1:Y:S02]  /*bd20*/  SYNCS.PHASECHK.TRANS64.TRYWAIT P0, [R3+URZ+0x31c60], R2 ;  /* 0x031c6002030075a7 */ /* 0x000e64000800017f */
[----:B-1----:R-:W-:Y:S09]  /*bd30*/  @!P0 BRA `(.L_x_8328) ;  /* 0x0000000800f08947 */ /* 0x002ff20003800000 */
.L_x_8358:
[----:B------:R-:W-:Y:S05]  /*bd40*/  @P1 BRA `(.L_x_8329) ;  /* 0x0000000000141947 */ /* 0x000fea0003800000 */
[----:B------:R-:W-:Y:S01]  /*bd50*/  ISETP.NE.AND P0, PT, R27, RZ, PT ;  /* 0x000000ff1b00720c */ /* 0x000fe20003f05270 */
[----:B-1----:R-:W-:-:S04]  /*bd60*/  IMAD.MOV.U32 R2, RZ, RZ, 0x6c00 ;  /* 0x00006c00ff027424 */ /* 0x002fc800078e00ff */
[----:B------:R2:W-:Y:S08]  /*bd70*/  SYNCS.ARRIVE.TRANS64 RZ, [R3+URZ+0x31c50], R2 ;  /* 0x031c500203ff79a7 */ /* 0x0005f0000800003f */
[----:B------:R-:W-:Y:S05]  /*bd80*/  @!P0 BRA `(.L_x_8329) ;  /* 0x0000000000048947 */ /* 0x000fea0003800000 */
[----:B------:R-:W-:Y:S01]  /*bd90*/  BPT.TRAP 0x1 ;  /* 0x000000040000795c */ /* 0x000fe20000300000 */
.L_x_8329:
        /* <DEDUP_REMOVED lines=27> */
.L_x_8327:
[----:B------:R-:W-:Y:S05]  /*bf50*/  BSYNC B0 ;  /* 0x0000000000007941 */ /* 0x000fea0003800000 */
.L_x_8326:
[----:B------:R-:W-:Y:S01]  /*bf60*/  VIADD R26, R26, UR38 ;  /* 0x000000261a1a7c36 */ /* 0x000fe20008000000 */
[----:B------:R-:W-:Y:S01]  /*bf70*/  ULDC UR4, c[0x0][0xda4] ;  /* 0x0003690000047ab9 */ /* 0x000fe20000000800 */
[----:B------:R-:W-:Y:S02]  /*bf80*/  VIADD R16, R16, 0x1 ;  /* 0x0000000110107836 */ /* 0x000fe40000000000 */
[----:B------:R-:W-:Y:S01]  /*bf90*/  VIADD R29, R29, 0x1 ;  /* 0x000000011d1d7836 */ /* 0x000fe20000000000 */
[----:B------:R-:W-:Y:S02]  /*bfa0*/  ISETP.GE.AND P1, PT, R26, UR4, PT ;  /* 0x000000041a007c0c */ /* 0x000fe4000bf26270 */
[----:B------:R-:W-:-:S04]  /*bfb0*/  ISETP.NE.AND P0, PT, R16, 0x2, PT ;  /* 0x000000021000780c */ /* 0x000fc80003f05270 */
[----:B------:R-:W-:Y:S02]  /*bfc0*/  SEL R0, RZ, 0x1, P0 ;  /* 0x00000001ff007807 */ /* 0x000fe40000000000 */
[----:B------:R-:W-:Y:S02]  /*bfd0*/  SEL R16, R16, RZ, P0 ;  /* 0x000000ff10107207 */ /* 0x000fe40000000000 */
[----:B------:R-:W-:-:S03]  /*bfe0*/  LOP3.LUT R17, R17, R0, RZ, 0x3c, !PT ;  /* 0x0000000011117212 */ /* 0x000fc600078e3cff */
[----:B------:R-:W-:Y:S05]  /*bff0*/  @!P1 BRA `(.L_x_8330) ;  /* 0xffffffd400c09947 */ /* 0x000fea000383ffff */
[----:B------:R-:W-:-:S07]  /*c000*/  LOP3.LUT R29, R29, 0x1, RZ, 0xc, !PT ;  /* 0x000000011d1d7812 */ /* 0x000fce00078e0cff */
.L_x_8286:
[----:B-12---:R-:W1:Y:S01]  /*c010*/  S2R R3, SR_CgaCtaId ;  /* 0x0000000000037919 */ /* 0x006e620000008800 */
[----:B------:R-:W-:Y:S01]  /*c020*/  MOV R0, 0x400 ;  /* 0x0000040000007802 */ /* 0x000fe20000000f00 */
[----:B------:R-:W-:Y:S01]  /*c030*/  BSSY B0, `(.L_x_8331) ;  /* 0x0000005000007945 */ /* 0x000fe20003800000 */
[----:B------:R-:W-:Y:S02]  /*c040*/  SHF.L.U32 R29, R29, 0x1f, RZ ;  /* 0x0000001f1d1d7819 */ /* 0x000fe400000006ff */
[----:B-1----:R-:W-:-:S04]  /*c050*/  LEA R8, R3, R0, 0x18 ;  /* 0x0000000003087211 */ /* 0x002fc800078ec0ff */
[----:B------:R-:W1:Y:S02]  /*c060*/  SYNCS.PHASECHK.TRANS64.TRYWAIT P0, [R8+URZ+0x31c20], R29 ;  /* 0x031c201d080075a7 */ /* 0x000e64000800017f */
[----:B-1----:R-:W-:Y:S05]  /*c070*/  @!P0 BRA `(.L_x_8332) ;  /* 0x0000000800348947 */ /* 0x002fea0003800000 */
.L_x_8359:
[----:B------:R-:W-:Y:S05]  /*c080*/  BSYNC B0 ;  /* 0x0000000000007941 */ /* 0x000fea0003800000 */
.L_x_8331:
[----:B------:R-:W-:-:S03]  /*c090*/  UMOV UR4, 0xffffffff ;  /* 0xffffffff00047882 */ /* 0x000fc60000000000 */
[----:B------:R-:W-:Y:S05]  /*c0a0*/  BRA.DIV UR4, `(.L_x_8333) ;  /* 0x0000000a043c7947 */ /* 0x000fea000b800000 */
[----:B------:R-:W2:Y:S02]  /*c0b0*/  S2R R0, SR_TID.X ;  /* 0x0000000000007919 */ /* 0x000ea40000002100 */
[----:B--2---:R-:W-:-:S04]  /*c0c0*/  SHF.R.U32.HI R0, RZ, 0x5, R0 ;  /* 0x00000005ff007819 */ /* 0x004fc80000011600 */
[----:B------:R-:W-:-:S05]  /*c0d0*/  LOP3.LUT R0, R0, 0x3, RZ, 0xc0, !PT ;  /* 0x0000000300007812 */ /* 0x000fca00078ec0ff */
[----:B------:R2:W3:Y:S02]  /*c0e0*/  SHFL.IDX PT, R14, R0, RZ, 0x1f ;  /* 0x00001fff000e7589 */ /* 0x0004e400000e0000 */
.L_x_8362:
[----:B---3--:R-:W-:Y:S01]  /*c0f0*/  ISETP.NE.AND P0, PT, R14, RZ, PT ;  /* 0x000000ff0e00720c */ /* 0x008fe20003f05270 */
[----:B------:R-:W-:-:S12]  /*c100*/  BSSY B0, `(.L_x_8334) ;  /* 0x0000024000007945 */ /* 0x000fd80003800000 */
[----:B------:R-:W-:Y:S05]  /*c110*/  @P0 BRA `(.L_x_8335) ;  /* 0x0000000000880947 */ /* 0x000fea0003800000 */
[----:B------:R-:W-:-:S03]  /*c120*/  UMOV UR4, 0xffffffff ;  /* 0xffffffff00047882 */ /* 0x000fc60000000000 */
[----:B------:R-:W-:Y:S05]  /*c130*/  BRA.DIV UR4, `(.L_x_8336) ;  /* 0x0000000a044c7947 */ /* 0x000fea000b800000 */
[----:B------:R-:W-:-:S13]  /*c140*/  ELECT P6, URZ, PT ;  /* 0x00000000003f782f */ /* 0x000fda00038c0000 */
.L_x_8365:
[----:B------:R-:W-:Y:S05]  /*c150*/  @!P6 BRA `(.L_x_8335) ;  /* 0x000000000078e947 */ /* 0x000fea0003800000 */
[----:B--2---:R-:W2:Y:S02]  /*c160*/  LDL.LU R0, [R1] ;  /* 0x0000000001007983 */ /* 0x004ea40000300800 */
[----:B--2---:R-:W-:-:S04]  /*c170*/  LOP3.LUT R0, R0, 0x2, RZ, 0xfc, !PT ;  /* 0x0000000200007812 */ /* 0x004fc800078efcff */
[----:B------:R-:W-:-:S13]  /*c180*/  ISETP.NE.AND P2, PT, R0, 0x3, PT ;  /* 0x000000030000780c */ /* 0x000fda0003f45270 */
[----:B------:R-:W-:Y:S05]  /*c190*/  @!P2 BRA `(.L_x_8337) ;  /* 0x000000000004a947 */ /* 0x000fea0003800000 */
[----:B------:R-:W-:Y:S01]  /*c1a0*/  BPT.TRAP 0x1 ;  /* 0x000000040000795c */ /* 0x000fe20000300000 */
.L_x_8337:
[----:B------:R-:W-:Y:S01]  /*c1b0*/  VIADD R3, R8, 0x31c40 ;  /* 0x00031c4008037836 */ /* 0x000fe20000000000 */
[----:B------:R-:W-:Y:S01]  /*c1c0*/  SHF.L.U32 R4, R17, 0x1f, RZ ;  /* 0x0000001f11047819 */ /* 0x000fe200000006ff */
[C---:B------:R-:W-:Y:S02]  /*c1d0*/  VIADD R0, R16.reuse, 0x1 ;  /* 0x0000000110007836 */ /* 0x040fe40000000000 */
[----:B------:R-:W-:-:S03]  /*c1e0*/  IMAD R5, R16, 0x8, R3 ;  /* 0x0000000810057824 */ /* 0x000fc600078e0203 */
[C---:B------:R-:W-:Y:S01]  /*c1f0*/  ISETP.NE.AND P1, PT, R0.reuse, 0x2, PT ;  /* 0x000000020000780c */ /* 0x040fe20003f25270 */
[----:B------:R-:W2:Y:S03]  /*c200*/  SYNCS.PHASECHK.TRANS64.TRYWAIT P0, [R5+URZ], R4 ;  /* 0x00000004050075a7 */ /* 0x000ea6000800017f */
[----:B------:R-:W-:Y:S02]  /*c210*/  SEL R2, RZ, 0x1, P1 ;  /* 0x00000001ff027807 */ /* 0x000fe40000800000 */
[----:B------:R-:W-:Y:S02]  /*c220*/  SEL R6, R0, RZ, P1 ;  /* 0x000000ff00067207 */ /* 0x000fe40000800000 */
[----:B------:R-:W-:-:S03]  /*c230*/  LOP3.LUT R0, R17, R2, RZ, 0x3c, !PT ;  /* 0x0000000211007212 */ /* 0x000fc600078e3cff */
[----:B------:R-:W-:Y:S01]  /*c240*/  IMAD R3, R6, 0x8, R3 ;  /* 0x0000000806037824 */ /* 0x000fe200078e0203 */
[----:B------:R-:W-:Y:S01]  /*c250*/  SHF.L.U32 R0, R0, 0x1f, RZ ;  /* 0x0000001f00007819 */ /* 0x000fe200000006ff */
[----:B--2---:R-:W-:Y:S06]  /*c260*/  @!P0 BRA `(.L_x_8338) ;  /* 0x0000000800208947 */ /* 0x004fec0003800000 */
.L_x_8366:
[----:B------:R-:W3:Y:S02]  /*c270*/  SYNCS.PHASECHK.TRANS64.TRYWAIT P0, [R3+URZ], R0 ;  /* 0x00000000030075a7 */ /* 0x000ee4000800017f */
[----:B---3--:R-:W-:Y:S05]  /*c280*/  @!P0 BRA `(.L_x_8339) ;  /* 0x00000008002c8947 */ /* 0x008fea0003800000 */
.L_x_8367:
[----:B------:R-:W-:Y:S05]  /*c290*/  @!P2 BRA `(.L_x_8340) ;  /* 0x000000000004a947 */ /* 0x000fea0003800000 */
[----:B------:R-:W-:Y:S01]  /*c2a0*/  BPT.TRAP 0x1 ;  /* 0x000000040000795c */ /* 0x000fe20000300000 */
.L_x_8340:
[----:B---3--:R-:W-:-:S04]  /*c2b0*/  VIADD R3, R8, 0x31c60 ;  /* 0x00031c6008037836 */ /* 0x008fc80000000000 */
[----:B--2---:R-:W-:-:S04]  /*c2c0*/  IMAD R5, R16, 0x8, R3 ;  /* 0x0000000810057824 */ /* 0x004fc800078e0203 */
[----:B------:R-:W2:Y:S02]  /*c2d0*/  SYNCS.PHASECHK.TRANS64.TRYWAIT P0, [R5+URZ], R4 ;  /* 0x00000004050075a7 */ /* 0x000ea4000800017f */
[----:B--2---:R-:W-:Y:S05]  /*c2e0*/  @!P0 BRA `(.L_x_8341) ;  /* 0x0000000800288947 */ /* 0x004fea0003800000 */
.L_x_8368:
[----:B------:R-:W-:-:S07]  /*c2f0*/  IMAD R3, R6, 0x8, R3 ;  /* 0x0000000806037824 */ /* 0x000fce00078e0203 */
.L_x_8342:
[----:B---3--:R3:W4:Y:S02]  /*c300*/  SYNCS.PHASECHK.TRANS64.TRYWAIT P0, [R3+URZ], R0 ;  /* 0x00000000030075a7 */ /* 0x008724000800017f */
[----:B----4-:R-:W-:Y:S05]  /*c310*/  @!P0 NANOSLEEP.SYNCS 0x989680 ;  /* 0x009896800000895d */ /* 0x010fea0003900000 */
[----:B------:R-:W4:Y:S02]  /*c320*/  @!P0 SYNCS.PHASECHK.TRANS64 P0, [R3+URZ], R0 ;  /* 0x00000000030085a7 */ /* 0x000f24000800007f */
[----:B----4-:R-:W-:Y:S05]  /*c330*/  @!P0 BRA `(.L_x_8342) ;  /* 0xfffffffc00f08947 */ /* 0x010fea000383ffff */
.L_x_8335:
[----:B------:R-:W-:Y:S05]  /*c340*/  BSYNC B0 ;  /* 0x0000000000007941 */ /* 0x000fea0003800000 */
.L_x_8334:
[----:B------:R-:W-:Y:S05]  /*c350*/  EXIT ;  /* 0x000000000000794d */ /* 0x000fea0003800000 */
.L_x_8264:
[----:B-1----:R-:W-:-:S04]  /*c360*/  IMAD.U32 R3, RZ, RZ, UR39 ;  /* 0x00000027ff037e24 */ /* 0x002fc8000f8e00ff */
[----:B------:R1:W2:Y:S03]  /*c370*/  SYNCS.PHASECHK.TRANS64.TRYWAIT P1, [R3+URZ+0x31c00], R0 ;  /* 0x031c0000030075a7 */ /* 0x0002a6000802017f */
[----:B--2---:R-:W-:Y:S05]  /*c380*/  @!P1 NANOSLEEP.SYNCS 0x989680 ;  /* 0x009896800000995d */ /* 0x004fea0003900000 */
[----:B------:R-:W2:Y:S02]  /*c390*/  @!P1 SYNCS.PHASECHK.TRANS64 P1, [R3+URZ+0x31c00], R0 ;  /* 0x031c0000030095a7 */ /* 0x000ea4000802007f */
[----:B--2---:R-:W-:Y:S05]  /*c3a0*/  @!P1 BRA `(.L_x_8264) ;  /* 0xfffffffc00ec9947 */ /* 0x004fea000383ffff */
[----:B------:R-:W-:Y:S05]  /*c3b0*/  BRA `(.L_x_8343) ;  /* 0xffffff4c00a47947 */ /* 0x000fea000383ffff */
.L_x_8268:
[----:B--2---:R2:W3:Y:S02]  /*c3c0*/  SYNCS.PHASECHK.TRANS64.TRYWAIT P2, [R4+URZ+0x31c30], R3 ;  /* 0x031c3003040075a7 */ /* 0x0044e4000804017f */
[----:B---3--:R-:W-:Y:S05]  /*c3d0*/  @!P2 NANOSLEEP.SYNCS 0x989680 ;  /* 0x009896800000a95d */ /* 0x008fea0003900000 */
[----:B------:R-:W3:Y:S02]  /*c3e0*/  @!P2 SYNCS.PHASECHK.TRANS64 P2, [R4+URZ+0x31c30], R3 ;  /* 0x031c30030400a5a7 */ /* 0x000ee4000804007f */
[----:B---3--:R-:W-:Y:S05]  /*c3f0*/  @!P2 BRA `(.L_x_8268) ;  /* 0xfffffffc00f0a947 */ /* 0x008fea000383ffff */
[----:B------:R-:W-:Y:S05]  /*c400*/  BRA `(.L_x_8267) ;  /* 0xffffff4c00cc7947 */ /* 0x000fea000383ffff */
.L_x_8273:
[----:B---3--:R-:W-:-:S04]  /*c410*/  IMAD.U32 R3, RZ, RZ, UR4 ;  /* 0x00000004ff037e24 */ /* 0x008fc8000f8e00ff */
[----:B------:R3:W4:Y:S03]  /*c420*/  SYNCS.PHASECHK.TRANS64.TRYWAIT P2, [R3+URZ+0x31c30], R0 ;  /* 0x031c3000030075a7 */ /* 0x000726000804017f */
[----:B----4-:R-:W-:Y:S05]  /*c430*/  @!P2 NANOSLEEP.SYNCS 0x989680 ;  /* 0x009896800000a95d */ /* 0x010fea0003900000 */
[----:B------:R-:W4:Y:S02]  /*c440*/  @!P2 SYNCS.PHASECHK.TRANS64 P2, [R3+URZ+0x31c30], R0 ;  /* 0x031c30000300a5a7 */ /* 0x000f24000804007f */
[----:B----4-:R-:W-:Y:S05]  /*c450*/  @!P2 BRA `(.L_x_8273) ;  /* 0xfffffffc00eca947 */ /* 0x010fea000383ffff */
[----:B------:R-:W-:Y:S05]  /*c460*/  BRA `(.L_x_8270) ;  /* 0xffffff8400fc7947 */ /* 0x000fea000383ffff */
.L_x_8277:
[----:B--2---:R-:W-:-:S04]  /*c470*/  IMAD.U32 R3, RZ, RZ, UR4 ;  /* 0x00000004ff037e24 */ /* 0x004fc8000f8e00ff */
[----:B------:R2:W3:Y:S03]  /*c480*/  SYNCS.PHASECHK.TRANS64.TRYWAIT P2, [R3+URZ+0x31c50], R0 ;  /* 0x031c5000030075a7 */ /* 0x0004e6000804017f */
[----:B---3--:R-:W-:Y:S05]  /*c490*/  @!P2 NANOSLEEP.SYNCS 0x989680 ;  /* 0x009896800000a95d */ /* 0x008fea0003900000 */
[----:B------:R-:W3:Y:S02]  /*c4a0*/  @!P2 SYNCS.PHASECHK.TRANS64 P2, [R3+URZ+0x31c50], R0 ;  /* 0x031c50000300a5a7 */ /* 0x000ee4000804007f */
[----:B---3--:R-:W-:Y:S05]  /*c4b0*/  @!P2 BRA `(.L_x_8277) ;  /* 0xfffffffc00eca947 */ /* 0x008fea000383ffff */
[----:B------:R-:W-:Y:S05]  /*c4c0*/  BRA `(.L_x_8274) ;  /* 0xffffff9c00987947 */ /* 0x000fea000383ffff */
.L_x_8282:
[----:B----4-:R-:W-:-:S04]  /*c4d0*/  IMAD.U32 R5, RZ, RZ, UR12 ;  /* 0x0000000cff057e24 */ /* 0x010fc8000f8e00ff */
[----:B------:R4:W1:Y:S03]  /*c4e0*/  SYNCS.PHASECHK.TRANS64.TRYWAIT P0, [R5+URZ+0x31c50], R4 ;  /* 0x031c5004050075a7 */ /* 0x000866000800017f */
[----:B-1----:R-:W-:Y:S05]  /*c4f0*/  @!P0 NANOSLEEP.SYNCS 0x989680 ;  /* 0x009896800000895d */ /* 0x002fea0003900000 */
[----:B------:R-:W1:Y:S02]  /*c500*/  @!P0 SYNCS.PHASECHK.TRANS64 P0, [R5+URZ+0x31c50], R4 ;  /* 0x031c5004050085a7 */ /* 0x000e64000800007f */
[----:B-1----:R-:W-:Y:S05]  /*c510*/  @!P0 BRA `(.L_x_8282) ;  /* 0xfffffffc00ec8947 */ /* 0x002fea000383ffff */
[----:B------:R-:W-:Y:S05]  /*c520*/  BRA `(.L_x_8281) ;  /* 0xffffffbc00747947 */ /* 0x000fea000383ffff */
.L_x_8293:
        /* <DEDUP_REMOVED lines=11> */
.L_x_8345:
[----:B------:R-:W-:Y:S05]  /*c5e0*/  BSYNC B0 ;  /* 0x0000000000007941 */ /* 0x000fea0003800000 */
.L_x_8344:
[----:B------:R-:W-:Y:S05]  /*c5f0*/  BRA `(.L_x_8346) ;  /* 0xffffffd800947947 */ /* 0x000fea000383ffff */
.L_x_8294:
[----:B------:R-:W-:Y:S01]  /*c600*/  BSSY B0, `(.L_x_8347) ;  /* 0x0000006000007945 */ /* 0x000fe20003800000 */
[----:B------:R-:W-:-:S07]  /*c610*/  IMAD.MOV.U32 R15, RZ, RZ, -0x1 ;  /* 0xffffffffff0f7424 */ /* 0x000fce00078e00ff */
[----:B------:R-:W-:Y:S05]  /*c620*/  WARPSYNC.COLLECTIVE R15, `(.L_x_8348) ;  /* 0x000000000f0c7348 */ /* 0x000fea0003c00000 */
[----:B------:R-:W-:Y:S02]  /*c630*/  ELECT P6, UR62, PT ;  /* 0x00000000003e782f */ /* 0x000fe400038c0000 */
[----:B------:R-:W-:Y:S01]  /*c640*/  MOV R14, UR62 ;  /* 0x0000003e000e7c02 */ /* 0x000fe20008000f00 */
[----:B------:R-:W-:Y:S10]  /*c650*/  ENDCOLLECTIVE ;  /* 0x000000000000791b */ /* 0x000ff40003800000 */
.L_x_8348:
[----:B------:R-:W-:Y:S05]  /*c660*/  BSYNC B0 ;  /* 0x0000000000007941 */ /* 0x000fea0003800000 */
.L_x_8347:
[----:B------:R-:W-:Y:S05]  /*c670*/  BRA `(.L_x_8349) ;  /* 0xffffffd800887947 */ /* 0x000fea000383ffff */
.L_x_8297:
[----:B--2---:R2:W3:Y:S02]  /*c680*/  SYNCS.PHASECHK.TRANS64.TRYWAIT P1, [R5+URZ+0x31c40], R4 ;  /* 0x031c4004050075a7 */ /* 0x0044e4000802017f */
[----:B---3--:R-:W-:Y:S05]  /*c690*/  @!P1 NANOSLEEP.SYNCS 0x989680 ;  /* 0x009896800000995d */ /* 0x008fea0003900000 */
[----:B------:R-:W3:Y:S02]  /*c6a0*/  @!P1 SYNCS.PHASECHK.TRANS64 P1, [R5+URZ+0x31c40], R4 ;  /* 0x031c4004050095a7 */ /* 0x000ee4000802007f */
[----:B---3--:R-:W-:Y:S05]  /*c6b0*/  @!P1 BRA `(.L_x_8297) ;  /* 0xfffffffc00f09947 */ /* 0x008fea000383ffff */
[----:B------:R-:W-:Y:S05]  /*c6c0*/  BRA `(.L_x_8350) ;  /* 0xffffffd800ec7947 */ /* 0x000fea000383ffff */
.L_x_8300:
[----:B--2---:R2:W3:Y:S02]  /*c6d0*/  SYNCS.PHASECHK.TRANS64.TRYWAIT P1, [R23+URZ+0x31c20], R4 ;  /* 0x031c2004170075a7 */ /* 0x0044e4000802017f */
[----:B---3--:R-:W-:Y:S05]  /*c6e0*/  @!P1 NANOSLEEP.SYNCS 0x989680 ;  /* 0x009896800000995d */ /* 0x008fea0003900000 */
[----:B------:R-:W3:Y:S02]  /*c6f0*/  @!P1 SYNCS.PHASECHK.TRANS64 P1, [R23+URZ+0x31c20], R4 ;  /* 0x031c2004170095a7 */ /* 0x000ee4000802007f */
[----:B---3--:R-:W-:Y:S05]  /*c700*/  @!P1 BRA `(.L_x_8300) ;  /* 0xfffffffc00f09947 */ /* 0x008fea000383ffff */
[----:B------:R-:W-:Y:S05]  /*c710*/  BRA `(.L_x_8351) ;  /* 0xffffffdc00fc7947 */ /* 0x000fea000383ffff */
.L_x_8306:
[----:B-1----:R1:W2:Y:S02]  /*c720*/  SYNCS.PHASECHK.TRANS64.TRYWAIT P2, [R3+URZ+0x31c40], R2 ;  /* 0x031c4002030075a7 */ /* 0x0022a4000804017f */
[----:B--2---:R-:W-:Y:S05]  /*c730*/  @!P2 NANOSLEEP.SYNCS 0x989680 ;  /* 0x009896800000a95d */ /* 0x004fea0003900000 */
[----:B------:R-:W2:Y:S02]  /*c740*/  @!P2 SYNCS.PHASECHK.TRANS64 P2, [R3+URZ+0x31c40], R2 ;  /* 0x031c40020300a5a7 */ /* 0x000ea4000804007f */
[----:B--2---:R-:W-:Y:S05]  /*c750*/  @!P2 BRA `(.L_x_8306) ;  /* 0xfffffffc00f0a947 */ /* 0x004fea000383ffff */
[----:B------:R-:W-:Y:S05]  /*c760*/  BRA `(.L_x_8352) ;  /* 0xffffffe000987947 */ /* 0x000fea000383ffff */
.L_x_8308:
[----:B-1----:R1:W2:Y:S02]  /*c770*/  SYNCS.PHASECHK.TRANS64.TRYWAIT P2, [R2+URZ+0x60], R5 ;  /* 0x00006005020075a7 */ /* 0x0022a4000804017f */
[----:B--2---:R-:W-:Y:S05]  /*c780*/  @!P2 NANOSLEEP.SYNCS 0x989680 ;  /* 0x009896800000a95d */ /* 0x004fea0003900000 */
[----:B------:R-:W2:Y:S02]  /*c790*/  @!P2 SYNCS.PHASECHK.TRANS64 P2, [R2+URZ+0x60], R5 ;  /* 0x000060050200a5a7 */ /* 0x000ea4000804007f */
[----:B--2---:R-:W-:Y:S05]  /*c7a0*/  @!P2 BRA `(.L_x_8308) ;  /* 0xfffffffc00f0a947 */ /* 0x004fea000383ffff */
[----:B------:R-:W-:Y:S05]  /*c7b0*/  BRA `(.L_x_8353) ;  /* 0xffffffe400147947 */ /* 0x000fea000383ffff */
.L_x_8314:
[----:B-1----:R1:W2:Y:S02]  /*c7c0*/  SYNCS.PHASECHK.TRANS64.TRYWAIT P2, [R3+URZ+0x31c40], R2 ;  /* 0x031c4002030075a7 */ /* 0x0022a4000804017f */
[----:B--2---:R-:W-:Y:S05]  /*c7d0*/  @!P2 NANOSLEEP.SYNCS 0x989680 ;  /* 0x009896800000a95d */ /* 0x004fea0003900000 */
[----:B------:R-:W2:Y:S02]  /*c7e0*/  @!P2 SYNCS.PHASECHK.TRANS64 P2, [R3+URZ+0x31c40], R2 ;  /* 0x031c40020300a5a7 */ /* 0x000ea4000804007f */
[----:B--2---:R-:W-:Y:S05]  /*c7f0*/  @!P2 BRA `(.L_x_8314) ;  /* 0xfffffffc00f0a947 */ /* 0x004fea000383ffff */
[----:B------:R-:W-:Y:S05]  /*c800*/  BRA `(.L_x_8354) ;  /* 0xffffffe800447947 */ /* 0x000fea000383ffff */
.L_x_8316:
[----:B-1----:R1:W2:Y:S02]  /*c810*/  SYNCS.PHASECHK.TRANS64.TRYWAIT P2, [R2+URZ+0x60], R17 ;  /* 0x00006011020075a7 */ /* 0x0022a4000804017f */
[----:B--2---:R-:W-:Y:S05]  /*c820*/  @!P2 NANOSLEEP.SYNCS 0x989680 ;  /* 0x009896800000a95d */ /* 0x004fea0003900000 */
[----:B------:R-:W2:Y:S02]  /*c830*/  @!P2 SYNCS.PHASECHK.TRANS64 P2, [R2+URZ+0x60], R17 ;  /* 0x000060110200a5a7 */ /* 0x000ea4000804007f */
[----:B--2---:R-:W-:Y:S05]  /*c840*/  @!P2 BRA `(.L_x_8316) ;  /* 0xfffffffc00f0a947 */ /* 0x004fea000383ffff */
[----:B------:R-:W-:Y:S05]  /*c850*/  BRA `(.L_x_8355) ;  /* 0xffffffe800c07947 */ /* 0x000fea000383ffff */
.L_x_8321:
[----:B-1----:R1:W2:Y:S02]  /*c860*/  SYNCS.PHASECHK.TRANS64.TRYWAIT P2, [R2+URZ+0x31c40], R3 ;  /* 0x031c4003020075a7 */ /* 0x0022a4000804017f */
[----:B--2---:R-:W-:Y:S05]  /*c870*/  @!P2 NANOSLEEP.SYNCS 0x989680 ;  /* 0x009896800000a95d */ /* 0x004fea0003900000 */
[----:B------:R-:W2:Y:S02]  /*c880*/  @!P2 SYNCS.PHASECHK.TRANS64 P2, [R2+URZ+0x31c40], R3 ;  /* 0x031c40030200a5a7 */ /* 0x000ea4000804007f */
[----:B--2---:R-:W-:Y:S05]  /*c890*/  @!P2 BRA `(.L_x_8321) ;  /* 0xfffffffc00f0a947 */ /* 0x004fea000383ffff */
[----:B------:R-:W-:Y:S05]  /*c8a0*/  BRA `(.L_x_8356) ;  /* 0xffffffec00cc7947 */ /* 0x000fea000383ffff */
.L_x_8323:
[----:B-1----:R1:W2:Y:S02]  /*c8b0*/  SYNCS.PHASECHK.TRANS64.TRYWAIT P2, [R2+URZ+0x60], R11 ;  /* 0x0000600b020075a7 */ /* 0x0022a4000804017f */
[----:B--2---:R-:W-:Y:S05]  /*c8c0*/  @!P2 NANOSLEEP.SYNCS 0x989680 ;  /* 0x009896800000a95d */ /* 0x004fea0003900000 */
[----:B------:R-:W2:Y:S02]  /*c8d0*/  @!P2 SYNCS.PHASECHK.TRANS64 P2, [R2+URZ+0x60], R11 ;  /* 0x0000600b0200a5a7 */ /* 0x000ea4000804007f */
[----:B--2---:R-:W-:Y:S05]  /*c8e0*/  @!P2 BRA `(.L_x_8323) ;  /* 0xfffffffc00f0a947 */ /* 0x004fea000383ffff */
[----:B------:R-:W-:Y:S05]  /*c8f0*/  BRA `(.L_x_8357) ;  /* 0xfffffff000507947 */ /* 0x000fea000383ffff */
.L_x_8328:
[----:B-1----:R1:W2:Y:S02]  /*c900*/  SYNCS.PHASECHK.TRANS64.TRYWAIT P0, [R3+URZ+0x31c60], R2 ;  /* 0x031c6002030075a7 */ /* 0x0022a4000800017f */
[----:B--2---:R-:W-:Y:S05]  /*c910*/  @!P0 NANOSLEEP.SYNCS 0x989680 ;  /* 0x009896800000895d */ /* 0x004fea0003900000 */
[----:B------:R-:W2:Y:S02]  /*c920*/  @!P0 SYNCS.PHASECHK.TRANS64 P0, [R3+URZ+0x31c60], R2 ;  /* 0x031c6002030085a7 */ /* 0x000ea4000800007f */
[----:B--2---:R-:W-:Y:S05]  /*c930*/  @!P0 BRA `(.L_x_8328) ;  /* 0xfffffffc00f08947 */ /* 0x004fea000383ffff */
[----:B------:R-:W-:Y:S05]  /*c940*/  BRA `(.L_x_8358) ;  /* 0xfffffff000fc7947 */ /* 0x000fea000383ffff */
.L_x_8332:
[----:B-1----:R1:W2:Y:S02]  /*c950*/  SYNCS.PHASECHK.TRANS64.TRYWAIT P0, [R8+URZ+0x31c20], R29 ;  /* 0x031c201d080075a7 */ /* 0x0022a4000800017f */
[----:B--2---:R-:W-:Y:S05]  /*c960*/  @!P0 NANOSLEEP.SYNCS 0x989680 ;  /* 0x009896800000895d */ /* 0x004fea0003900000 */
[----:B------:R-:W2:Y:S02]  /*c970*/  @!P0 SYNCS.PHASECHK.TRANS64 P0, [R8+URZ+0x31c20], R29 ;  /* 0x031c201d080085a7 */ /* 0x000ea4000800007f */
[----:B--2---:R-:W-:Y:S05]  /*c980*/  @!P0 BRA `(.L_x_8332) ;  /* 0xfffffffc00f08947 */ /* 0x004fea000383ffff */
[----:B------:R-:W-:Y:S05]  /*c990*/  BRA `(.L_x_8359) ;  /* 0xfffffff400b87947 */ /* 0x000fea000383ffff */
.L_x_8333:
        /* <DEDUP_REMOVED lines=11> */
.L_x_8361:
[----:B------:R-:W-:Y:S05]  /*ca50*/  BSYNC B0 ;  /* 0x0000000000007941 */ /* 0x000fea0003800000 */
.L_x_8360:
[----:B------:R-:W-:Y:S05]  /*ca60*/  BRA `(.L_x_8362) ;  /* 0xfffffff400a07947 */ /* 0x000fea000383ffff */
.L_x_8336:
[----:B------:R-:W-:Y:S01]  /*ca70*/  BSSY B1, `(.L_x_8363) ;  /* 0x0000006000017945 */ /* 0x000fe20003800000 */
[----:B------:R-:W-:-:S07]  /*ca80*/  IMAD.MOV.U32 R15, RZ, RZ, -0x1 ;  /* 0xffffffffff0f7424 */ /* 0x000fce00078e00ff */
[----:B-12---:R-:W-:Y:S05]  /*ca90*/  WARPSYNC.COLLECTIVE R15, `(.L_x_8364) ;  /* 0x000000000f0c7348 */ /* 0x006fea0003c00000 */
[----:B------:R-:W-:Y:S02]  /*caa0*/  ELECT P6, UR62, PT ;  /* 0x00000000003e782f */ /* 0x000fe400038c0000 */
[----:B------:R-:W-:Y:S01]  /*cab0*/  MOV R14, UR62 ;  /* 0x0000003e000e7c02 */ /* 0x000fe20008000f00 */
[----:B-12---:R-:W-:Y:S10]  /*cac0*/  ENDCOLLECTIVE ;  /* 0x000000000000791b */ /* 0x006ff40003800000 */
.L_x_8364:
[----:B------:R-:W-:Y:S05]  /*cad0*/  BSYNC B1 ;  /* 0x0000000000017941 */ /* 0x000fea0003800000 */
.L_x_8363:
[----:B------:R-:W-:Y:S05]  /*cae0*/  BRA `(.L_x_8365) ;  /* 0xfffffff400987947 */ /* 0x000fea000383ffff */
.L_x_8338:
[----:B--2---:R2:W3:Y:S02]  /*caf0*/  SYNCS.PHASECHK.TRANS64.TRYWAIT P0, [R5+URZ], R4 ;  /* 0x00000004050075a7 */ /* 0x0044e4000800017f */
[----:B---3--:R-:W-:Y:S05]  /*cb00*/  @!P0 NANOSLEEP.SYNCS 0x989680 ;  /* 0x009896800000895d */ /* 0x008fea0003900000 */
[----:B------:R-:W3:Y:S02]  /*cb10*/  @!P0 SYNCS.PHASECHK.TRANS64 P0, [R5+URZ], R4 ;  /* 0x00000004050085a7 */ /* 0x000ee4000800007f */
[----:B---3--:R-:W-:Y:S05]  /*cb20*/  @!P0 BRA `(.L_x_8338) ;  /* 0xfffffffc00f08947 */ /* 0x008fea000383ffff */
[----:B------:R-:W-:Y:S05]  /*cb30*/  BRA `(.L_x_8366) ;  /* 0xfffffff400cc7947 */ /* 0x000fea000383ffff */
.L_x_8339:
[----:B---3--:R3:W4:Y:S02]  /*cb40*/  SYNCS.PHASECHK.TRANS64.TRYWAIT P0, [R3+URZ], R0 ;  /* 0x00000000030075a7 */ /* 0x008724000800017f */
[----:B----4-:R-:W-:Y:S05]  /*cb50*/  @!P0 NANOSLEEP.SYNCS 0x989680 ;  /* 0x009896800000895d */ /* 0x010fea0003900000 */
[----:B------:R-:W4:Y:S02]  /*cb60*/  @!P0 SYNCS.PHASECHK.TRANS64 P0, [R3+URZ], R0 ;  /* 0x00000000030085a7 */ /* 0x000f24000800007f */
[----:B----4-:R-:W-:Y:S05]  /*cb70*/  @!P0 BRA `(.L_x_8339) ;  /* 0xfffffffc00f08947 */ /* 0x010fea000383ffff */
[----:B------:R-:W-:Y:S05]  /*cb80*/  BRA `(.L_x_8367) ;  /* 0xfffffff400c07947 */ /* 0x000fea000383ffff */
.L_x_8341:
[----:B--2---:R2:W3:Y:S02]  /*cb90*/  SYNCS.PHASECHK.TRANS64.TRYWAIT P0, [R5+URZ], R4 ;  /* 0x00000004050075a7 */ /* 0x0044e4000800017f */
[----:B---3--:R-:W-:Y:S05]  /*cba0*/  @!P0 NANOSLEEP.SYNCS 0x989680 ;  /* 0x009896800000895d */ /* 0x008fea0003900000 */
[----:B------:R-:W3:Y:S02]  /*cbb0*/  @!P0 SYNCS.PHASECHK.TRANS64 P0, [R5+URZ], R4 ;  /* 0x00000004050085a7 */ /* 0x000ee4000800007f */
[----:B---3--:R-:W-:Y:S05]  /*cbc0*/  @!P0 BRA `(.L_x_8341) ;  /* 0xfffffffc00f08947 */ /* 0x008fea000383ffff */
[----:B------:R-:W-:Y:S05]  /*cbd0*/  BRA `(.L_x_8368) ;  /* 0xfffffff400c47947 */ /* 0x000fea000383ffff */
.L_x_8369:
        /* <DEDUP_REMOVED lines=10> */
.L_x_12779:


//--------------------- .text._ZN7cutlass13device_kernelIN5flash11enable_sm90INS1_16FlashAttnFwdSm90INS1_25CollectiveMainloopFwdSm90ILi2EN4cute5tupleIJNS5_1CILi1EEES8_S8_EEENS6_IJNS7_ILi192EEENS7_ILi144EEENS7_ILi96EEEEEELi96ENS_10bfloat16_tEfNS_4arch4Sm90ELb0ELb0ELb0ELb1ELb0ELb0ELb0ELb0ELb1ELb0ELb0ELb0EEENS1_21CollectiveEpilogueFwdINS6_IJSA_SC_SB_EEES9_SE_SG_Li384ELb1ELb0ELb0ELb0EEENS1_36VarlenDynamicPersistentTileSchedulerILi192ELi144ELi384ELi32ELb0ELb0ELb1ELb0ELb1ELb1EEEEEEEEEvNT_6ParamsE --------------------------
	.section	.text._ZN7cutlass13device_kernelIN5flash11enable_sm90INS1_16FlashAttnFwdSm90INS1_25CollectiveMainloopFwdSm90ILi2EN4cute5tupleIJNS5_1CILi1EEES8_S8_EEENS6_IJNS7_ILi192EEENS7_ILi144EEENS7_ILi96EEEEEELi96ENS_10bfloat16_tEfNS_4arch4Sm90ELb0ELb0ELb0ELb1ELb0ELb0ELb0ELb0ELb1ELb0ELb0ELb0EEENS1_21CollectiveEpilogueFwdINS6_IJSA_SC_SB_EEES9_SE_SG_Li384ELb1ELb0ELb0ELb0EEENS1_36VarlenDynamicPersistentTileSchedulerILi192ELi144ELi384ELi32ELb0ELb0ELb1ELb0ELb1ELb1EEEEEEEEEvNT_6ParamsE,"ax",@progbits
	.align	128
.text._ZN7cutlass13device_kernelIN5flash11enable_sm90INS1_16FlashAttnFwdSm90INS1_25CollectiveMainloopFwdSm90ILi2EN4cute5tupleIJNS5_1CILi1EEES8_S8_EEENS6_IJNS7_ILi192EEENS7_ILi144EEENS7_ILi96EEEEEELi96ENS_10bfloat16_tEfNS_4arch4Sm90ELb0ELb0ELb0ELb1ELb0ELb0ELb0ELb0ELb1ELb0ELb0ELb0EEENS1_21CollectiveEpilogueFwdINS6_IJSA_SC_SB_EEES9_SE_SG_Li384ELb1ELb0ELb0ELb0EEENS1_36VarlenDynamicPersistentTileSchedulerILi192ELi144ELi384ELi32ELb0ELb0ELb1ELb0ELb1ELb1EEEEEEEEEvNT_6ParamsE:
        .type           _ZN7cutlass13device_kernelIN5flash11enable_sm90INS1_16FlashAttnFwdSm90INS1_25CollectiveMainloopFwdSm90ILi2EN4cute5tupleIJNS5_1CILi1EEES8_S8_EEENS6_IJNS7_ILi192EEENS7_ILi144EEENS7_ILi96EEEEEELi96ENS_10bfloat16_tEfNS_4arch4Sm90ELb0ELb0ELb0ELb1ELb0ELb0ELb0ELb0ELb1ELb0ELb0ELb0EEENS1_21CollectiveEpilogueFwdINS6_IJSA_SC_SB_EEES9_SE_SG_Li384ELb1ELb0ELb0ELb0EEENS1_36VarlenDynamicPersistentTileSchedulerILi192ELi144ELi384ELi32ELb0ELb0ELb1ELb0ELb1ELb1EEEEEEEEEvNT_6ParamsE,@function
        .size           _ZN7cutlass13device_kernelIN5flash11enable_sm90INS1_16FlashAttnFwdSm90INS1_25CollectiveMainloopFwdSm90ILi2EN4cute5tupleIJNS5_1CILi1EEES8_S8_EEENS6_IJNS7_ILi192EEENS7_ILi144EEENS7_ILi96EEEEEELi96ENS_10bfloat16_tEfNS_4arch4Sm90ELb0ELb0ELb0ELb1ELb0ELb0ELb0ELb0ELb1ELb0ELb0ELb0EEENS1_21CollectiveEpilogueFwdINS6_IJSA_SC_SB_EEES9_SE_SG_Li384ELb1ELb0ELb0ELb0EEENS1_36VarlenDynamicPersistentTileSchedulerILi192ELi144ELi384ELi32ELb0ELb0ELb1ELb0ELb1ELb1EEEEEEEEEvNT_6ParamsE,(.L_x_12780 - _ZN7cutlass13device_kernelIN5flash11enable_sm90INS1_16FlashAttnFwdSm90INS1_25CollectiveMainloopFwdSm90ILi2EN4cute5tupleIJNS5_1CILi1EEES8_S8_EEENS6_IJNS7_ILi192EEENS7_ILi144EEENS7_ILi96EEEEEELi96ENS_10bfloat16_tEfNS_4arch4Sm90ELb0ELb0ELb0ELb1ELb0ELb0ELb0ELb0ELb1ELb0ELb0ELb0EEENS1_21CollectiveEpilogueFwdINS6_IJSA_SC_SB_EEES9_SE_SG_Li384ELb1ELb0ELb0ELb0EEENS1_36VarlenDynamicPersistentTileSchedulerILi192ELi144ELi384ELi32ELb0ELb0ELb1ELb0ELb1ELb1EEEEEEEEEvNT_6ParamsE)
        .other          _ZN7cutlass13device_kernelIN5flash11enable_sm90INS1_16FlashAttnFwdSm90INS1_25CollectiveMainloopFwdSm90ILi2EN4cute5tupleIJNS5_1CILi1EEES8_S8_EEENS6_IJNS7_ILi192EEENS7_ILi144EEENS7_ILi96EEEEEELi96ENS_10bfloat16_tEfNS_4arch4Sm90ELb0ELb0ELb0ELb1ELb0ELb0ELb0ELb0ELb1ELb0ELb0ELb0EEENS1_21CollectiveEpilogueFwdINS6_IJSA_SC_SB_EEES9_SE_SG_Li384ELb1ELb0ELb0ELb0EEENS1_36VarlenDynamicPersistentTileSchedulerILi192ELi144ELi384ELi32ELb0ELb0ELb1ELb0ELb1ELb1EEEEEEEEEvNT_6ParamsE,@"STO_CUDA_ENTRY STV_DEFAULT"
_ZN7cutlass13device_kernelIN5flash11enable_sm90INS1_16FlashAttnFwdSm90INS1_25CollectiveMainloopFwdSm90ILi2EN4cute5tupleIJNS5_1CILi1EEES8_S8_EEENS6_IJNS7_ILi192EEENS7_ILi144EEENS7_ILi96EEEEEELi96ENS_10bfloat16_tEfNS_4arch4Sm90ELb0ELb0ELb0ELb1ELb0ELb0ELb0ELb0ELb1ELb0ELb0ELb0EEENS1_21CollectiveEpilogueFwdINS6_IJSA_SC_SB_EEES9_SE_SG_Li384ELb1ELb0ELb0ELb0EEENS1_36VarlenDynamicPersistentTileSchedulerILi192ELi144ELi384ELi32ELb0ELb0ELb1ELb0ELb1ELb1EEEEEEEEEvNT_6ParamsE:
        /* <DEDUP_REMOVED lines=20> */
.L_x_8371:
[----:B------:R-:W-:Y:S05]  /*0140*/  BSYNC B0 ;  /* 0x0000000000007941 */ /* 0x000fea0003800000 */
.L_x_8370:
        /* <DEDUP_REMOVED lines=40> */
.L_x_8372:
        /* <DEDUP_REMOVED lines=22> */
.L_x_8373:
        /* <DEDUP_REMOVED lines=18> */
.L_x_8374:
        /* <DEDUP_REMOVED lines=22> */
.L_x_8375:
        /* <DEDUP_REMOVED lines=22> */
.L_x_8376:
        /* <DEDUP_REMOVED lines=8> */
.L_x_8378:
        /* <DEDUP_REMOVED lines=8> */
[----:B-1----:R-:W-:-:S03]  /*0a10*/  ULEA UR36, UR4, UR36, 0x18 ;  /* 0x0000002404247291 */ /* 0x002fc6000f8ec03f */
[----:B------:R-:W-:Y:S01]  /*0a20*/  ULDC UR4, c[0x0][0xc14] ;  /* 0x0003050000047ab9 */ /* 0x000fe20000000800 */
[----:B0-----:R-:W-:-:S04]  /*0a30*/  LOP3.LUT R0, R2, 0xffffff80, RZ, 0xc0, !PT ;  /* 0xffffff8002007812 */ /* 0x001fc800078ec0ff */
[----:B------:R-:W-:-:S13]  /*0a40*/  ISETP.NE.AND P0, PT, R0, 0x80, PT ;  /* 0x000000800000780c */ /* 0x000fda0003f05270 */
[----:B------:R-:W-:Y:S08]  /*0a50*/  @!P0 BAR.ARV 0x9, 0x100 ;  /* 0x0244000000008b1d */ /* 0x000ff00000002000 */
[----:B------:R-:W-:Y:S06]  /*0a60*/  BAR.SYNC.DEFER_BLOCKING 0x5, 0x1a0 ;  /* 0x0146800000007b1d */ /* 0x000fec0000010000 */
[----:B------:R-:W0:Y:S02]  /*0a70*/  LDS.128 R28, [UR36+0x31cd0] ;  /* 0x031cd024ff1c7984 */ /* 0x000e240008000c00 */
[----:B------:R-:W-:Y:S06]  /*0a80*/  BAR.ARV 0x4, 0x1a0 ;  /* 0x0106800000007b1d */ /* 0x000fec0000002000 */
[----:B0-----:R-:W-:-:S13]  /*0a90*/  ISETP.GE.AND P0, PT, R31, UR4, PT ;  /* 0x000000041f007c0c */ /* 0x001fda000bf06270 */
[----:B------:R-:W-:Y:S05]  /*0aa0*/  @P0 EXIT ;  /* 0x000000000000094d */ /* 0x000fea0003800000 */
[----:B------:R-:W2:Y:S01]  /*0ab0*/  LDL.LU R14, [R1+0x14] ;  /* 0x00001400010e7983 */ /* 0x000ea20000300800 */
[----:B------:R-:W-:-:S05]  /*0ac0*/  VIADD R155, R2, 0xffffff80 ;  /* 0xffffff80029b7836 */ /* 0x000fca0000000000 */
[----:B------:R-:W-:-:S04]  /*0ad0*/  SHF.R.S32.HI R0, RZ, 0x1f, R155 ;  /* 0x0000001fff007819 */ /* 0x000fc8000001149b */
[----:B------:R-:W-:-:S04]  /*0ae0*/  LEA.HI R2, R0, R155, RZ, 0x4 ;  /* 0x0000009b00027211 */ /* 0x000fc800078f20ff */
[----:B------:R-:W-:-:S04]  /*0af0*/  SHF.R.S32.HI R3, RZ, 0x4, R2 ;  /* 0x00000004ff037819 */ /* 0x000fc80000011402 */
[C---:B------:R-:W-:Y:S02]  /*0b00*/  LEA.HI R4, R2.reuse, R3, RZ, 0x1 ;  /* 0x0000000302047211 */ /* 0x040fe400078f08ff */
[----:B------:R-:W-:Y:S02]  /*0b10*/  LOP3.LUT R2, R2, 0xfffffff0, RZ, 0xc0, !PT ;  /* 0xfffffff002027812 */ /* 0x000fe400078ec0ff */
[----:B------:R-:W-:-:S03]  /*0b20*/  LOP3.LUT R4, R4, 0x1ffffffe, RZ, 0xc0, !PT ;  /* 0x1ffffffe04047812 */ /* 0x000fc600078ec0ff */
[----:B------:R-:W-:Y:S01]  /*0b30*/  IMAD.IADD R2, R155, 0x1, -R2 ;  /* 0x000000019b027824 */ /* 0x000fe200078e0a02 */
[CC--:B------:R-:W-:Y:S01]  /*0b40*/  LEA.HI R151, R0.reuse, R155.reuse, RZ, 0x7 ;  /* 0x0000009b00977211 */ /* 0x0c0fe200078f38ff */
[----:B------:R-:W-:Y:S01]  /*0b50*/  IMAD.IADD R4, R3, 0x1, -R4 ;  /* 0x0000000103047824 */ /* 0x000fe200078e0a04 */
[----:B------:R-:W-:Y:S02]  /*0b60*/  LEA.HI R5, R0, R155, RZ, 0x5 ;  /* 0x0000009b00057211 */ /* 0x000fe400078f28ff */
[----:B------:R-:W-:Y:S02]  /*0b70*/  SHF.R.S32.HI R3, RZ, 0x1f, R2 ;  /* 0x0000001fff037819 */ /* 0x000fe40000011402 */
[----:B------:R-:W-:Y:S02]  /*0b80*/  LOP3.LUT R150, R151, 0xffffff80, RZ, 0xc0, !PT ;  /* 0xffffff8097967812 */ /* 0x000fe400078ec0ff */
[----:B------:R-:W-:Y:S02]  /*0b90*/  SHF.R.S32.HI R7, RZ, 0x5, R5 ;  /* 0x00000005ff077819 */ /* 0x000fe40000011405 */
[-C--:B------:R-:W-:Y:S01]  /*0ba0*/  LEA.HI R5, R3, R2.reuse, RZ, 0x3 ;  /* 0x0000000203057211 */ /* 0x080fe200078f18ff */
[----:B------:R-:W-:Y:S01]  /*0bb0*/  IMAD.IADD R150, R155, 0x1, -R150 ;  /* 0x000000019b967824 */ /* 0x000fe200078e0a96 */
[----:B------:R-:W-:-:S03]  /*0bc0*/  LEA.HI R3, R3, R2, RZ, 0x2 ;  /* 0x0000000203037211 */ /* 0x000fc600078f10ff */
[----:B------:R-:W-:Y:S01]  /*0bd0*/  IMAD.SHL.U32 R6, R5, 0x10, RZ ;  /* 0x0000001005067824 */ /* 0x000fe200078e00ff */
[----:B------:R-:W-:Y:S02]  /*0be0*/  LOP3.LUT R5, R3, 0x7fffffc, RZ, 0xc0, !PT ;  /* 0x07fffffc03057812 */ /* 0x000fe400078ec0ff */
[----:B------:R-:W-:Y:S02]  /*0bf0*/  SHF.R.S32.HI R9, RZ, 0x1f, R150 ;  /* 0x0000001fff097819 */ /* 0x000fe40000011496 */
[----:B------:R-:W-:Y:S02]  /*0c00*/  SHF.R.S32.HI R3, RZ, 0x2, R3 ;  /* 0x00000002ff037819 */ /* 0x000fe40000011403 */
[----:B------:R-:W-:-:S03]  /*0c10*/  LEA.HI R10, R9, R150, RZ, 0x2 ;  /* 0x00000096090a7211 */ /* 0x000fc600078f10ff */
[----:B------:R-:W-:Y:S01]  /*0c20*/  IMAD.SHL.U32 R3, R3, 0x40, RZ ;  /* 0x0000004003037824 */ /* 0x000fe200078e00ff */
[----:B------:R-:W-:Y:S01]  /*0c30*/  SHF.R.S32.HI R11, RZ, 0x2, R10 ;  /* 0x00000002ff0b7819 */ /* 0x000fe2000001140a */
[----:B------:R-:W-:Y:S01]  /*0c40*/  IMAD R13, R7, 0x10, R2 ;  /* 0x00000010070d7824 */ /* 0x000fe200078e0202 */
[----:B------:R-:W-:Y:S01]  /*0c50*/  SHF.R.S32.HI R12, RZ, 0x1f, R10 ;  /* 0x0000001fff0c7819 */ /* 0x000fe2000001140a */
[----:B------:R-:W-:Y:S01]  /*0c60*/  IMAD.SHL.U32 R4, R4, 0x8, RZ ;  /* 0x0000000804047824 */ /* 0x000fe200078e00ff */
[----:B------:R-:W-:Y:S02]  /*0c70*/  SHF.R.S32.HI R151, RZ, 0x7, R151 ;  /* 0x00000007ff977819 */ /* 0x000fe40000011497 */
[----:B------:R-:W-:Y:S02]  /*0c80*/  LOP3.LUT R3, R3, 0x40, RZ, 0xc0, !PT ;  /* 0x0000004003037812 */ /* 0x000fe400078ec0ff */
[----:B------:R-:W-:Y:S01]  /*0c90*/  LOP3.LUT R6, R6, 0x7fffff80, RZ, 0xc0, !PT ;  /* 0x7fffff8006067812 */ /* 0x000fe200078ec0ff */
[--C-:B------:R-:W-:Y:S01]  /*0ca0*/  IMAD.U32 R154, R13, 0x20, R4.reuse ;  /* 0x000000200d9a7824 */ /* 0x100fe200078e0004 */
[----:B------:R-:W-:Y:S01]  /*0cb0*/  LEA.HI R12, R12, R11, RZ, 0x3 ;  /* 0x0000000b0c0c7211 */ /* 0x000fe200078f18ff */
[----:B------:R-:W-:Y:S01]  /*0cc0*/  IMAD.HI R8, R151, 0x55555556, RZ ;  /* 0x5555555697087827 */ /* 0x000fe200078e02ff */
[----:B------:R-:W-:-:S02]  /*0cd0*/  LOP3.LUT R4, R3, 0x8, R4, 0xf8, !PT ;  /* 0x0000000803047812 */ /* 0x000fc400078ef804 */
[----:B------:R-:W-:Y:S01]  /*0ce0*/  SHF.R.U32.HI R3, RZ, 0x3, R3 ;  /* 0x00000003ff037819 */ /* 0x000fe20000011603 */
[----:B------:R-:W-:Y:S01]  /*0cf0*/  IMAD.IADD R5, R2, 0x1, -R5 ;  /* 0x0000000102057824 */ /* 0x000fe200078e0a05 */
[----:B------:R-:W-:Y:S01]  /*0d00*/  LOP3.LUT R12, R12, 0xfffffff8, RZ, 0xc0, !PT ;  /* 0xfffffff80c0c7812 */ /* 0x000fe200078ec0ff */
[----:B------:R-:W-:Y:S01]  /*0d10*/  IMAD R6, R7, 0x100, R6 ;  /* 0x0000010007067824 */ /* 0x000fe200078e0206 */
[----:B------:R-:W-:Y:S02]  /*0d20*/  LEA.HI R9, R9, R150, RZ, 0x5 ;  /* 0x0000009609097211 */ /* 0x000fe400078f28ff */
[----:B------:R-:W-:Y:S01]  /*0d30*/  LEA.HI R0, R0, R155, RZ, 0x2 ;  /* 0x0000009b00007211 */ /* 0x000fe200078f10ff */
[----:B------:R-:W-:Y:S01]  /*0d40*/  IMAD R6, R5, 0x10, R6 ;  /* 0x0000001005067824 */ /* 0x000fe200078e0206 */
[----:B------:R-:W-:Y:S01]  /*0d50*/  LOP3.LUT R3, R4, R3, RZ, 0x3c, !PT ;  /* 0x0000000304037212 */ /* 0x000fe200078e3cff */
[----:B------:R-:W-:Y:S01]  /*0d60*/  IMAD.IADD R12, R11, 0x1, -R12 ;  /* 0x000000010b0c7824 */ /* 0x000fe200078e0a0c */
[----:B------:R-:W-:-:S02]  /*0d70*/  LEA.HI R8, R8, R8, RZ, 0x1 ;  /* 0x0000000808087211 */ /* 0x000fc400078f08ff */
[----:B------:R-:W-:Y:S02]  /*0d80*/  LOP3.LUT R7, R10, 0x7ffffffc, RZ, 0xc0, !PT ;  /* 0x7ffffffc0a077812 */ /* 0x000fe400078ec0ff */
[----:B------:R-:W-:Y:S02]  /*0d90*/  SHF.R.S32.HI R9, RZ, 0x5, R9 ;  /* 0x00000005ff097819 */ /* 0x000fe40000011409 */
[----:B------:R-:W-:Y:S01]  /*0da0*/  LOP3.LUT R4, R0, 0x1ffffffc, RZ, 0xc0, !PT ;  /* 0x1ffffffc00047812 */ /* 0x000fe200078ec0ff */
[----:B------:R-:W-:Y:S02]  /*0db0*/  IMAD.IADD R2, R3, 0x1, R6 ;  /* 0x0000000103027824 */ /* 0x000fe400078e0206 */
[----:B------:R-:W-:Y:S02]  /*0dc0*/  IMAD.MOV.U32 R152, RZ, RZ, -0x2 ;  /* 0xfffffffeff987424 */ /* 0x000fe400078e00ff */
[----:B------:R-:W-:Y:S02]  /*0dd0*/  IMAD.IADD R7, R150, 0x1, -R7 ;  /* 0x0000000196077824 */ /* 0x000fe400078e0a07 */
[----:B------:R-:W-:-:S02]  /*0de0*/  IMAD R8, R8, -0x3, R151 ;  /* 0xfffffffd08087824 */ /* 0x000fc400078e0297 */
[----:B------:R-:W-:Y:S02]  /*0df0*/  IMAD R9, R9, 0x10, R12 ;  /* 0x0000001009097824 */ /* 0x000fe400078e020c */
[----:B------:R-:W-:Y:S01]  /*0e00*/  IMAD.IADD R4, R155, 0x1, -R4 ;  /* 0x000000019b047824 */ /* 0x000fe200078e0a04 */
[----:B------:R-:W-:Y:S01]  /*0e10*/  SHF.R.S32.HI R18, RZ, 0x2, R0 ;  /* 0x00000002ff127819 */ /* 0x000fe20000011400 */
[----:B------:R-:W-:Y:S01]  /*0e20*/  IMAD R152, R7, R152, 0x90 ;  /* 0x0000009007987424 */ /* 0x000fe200078e0298 */
[----:B------:R-:W-:Y:S01]  /*0e30*/  LEA R2, R2, UR36, 0x1 ;  /* 0x0000002402027c11 */ /* 0x000fe2000f8e08ff */
[----:B------:R-:W-:Y:S02]  /*0e40*/  IMAD R153, R8, 0x40, R9 ;  /* 0x0000004008997824 */ /* 0x000fe400078e0209 */
[----:B------:R-:W-:Y:S02]  /*0e50*/  IMAD.MOV.U32 R149, RZ, RZ, RZ ;  /* 0x000000ffff957224 */ /* 0x000fe400078e00ff */
[----:B------:R-:W-:-:S02]  /*0e60*/  IMAD.MOV.U32 R16, RZ, RZ, RZ ;  /* 0x000000ffff107224 */ /* 0x000fc400078e00ff */
[----:B------:R-:W-:Y:S01]  /*0e70*/  IMAD.SHL.U32 R17, R4, 0x8, RZ ;  /* 0x0000000804117824 */ /* 0x000fe200078e00ff */
[----:B------:R-:W-:Y:S01]  /*0e80*/  UMOV UR39, URZ ;  /* 0x0000003f00277c82 */ /* 0x000fe20008000000 */
[----:B--2---:R-:W-:-:S07]  /*0e90*/  LOP3.LUT R144, R14, 0x1, RZ, 0xfc, !PT ;  /* 0x000000010e907812 */ /* 0x004fce00078efcff */
.L_x_8412:
[----:B---3-5:R-:W0:Y:S01]  /*0ea0*/  LDC.64 R4, c[0x0][0xc60] ;  /* 0x00031800ff047b82 */ /* 0x028e220000000a00 */
[----:B------:R-:W-:Y:S01]  /*0eb0*/  ULDC.64 UR4, c[0x0][0xa28] ;  /* 0x00028a0000047ab9 */ /* 0x000fe20000000a00 */
[----:B------:R-:W-:Y:S01]  /*0ec0*/  IMAD.MOV.U32 R0, RZ, RZ, RZ ;  /* 0x000000ffff007224 */ /* 0x000fe200078e00ff */
[----:B------:R-:W-:Y:S01]  /*0ed0*/  ULDC.64 UR6, c[0x0][0xa20] ;  /* 0x0002880000067ab9 */ /* 0x000fe20000000a00 */
[----:B0-----:R-:W-:-:S05]  /*0ee0*/  IMAD.WIDE R4, R31, 0x4, R4 ;  /* 0x000000041f047825 */ /* 0x001fca00078e0204 */
        /* <DEDUP_REMOVED lines=16> */
[C---:B------:R-:W-:Y:S02]  /*0ff0*/  @P0 LEA R4, P1, R145.reuse, UR6, 0x2 ;  /* 0x0000000691040c11 */ /* 0x040fe4000f8210ff */
[----:B------:R-:W-:Y:S02]  /*1000*/  IMAD.U32 R23, RZ, RZ, UR4 ;  /* 0x00000004ff177e24 */ /* 0x000fe4000f8e00ff */
[----:B------:R-:W-:-:S05]  /*1010*/  @P0 LEA.HI.X R5, R145, UR7, R148, 0x2, P1 ;  /* 0x0000000791050c11 */ /* 0x000fca00088f1494 */
[----:B------:R0:W5:Y:S01]  /*1020*/  @P0 LDG.E R23, desc[UR58][R4.64] ;  /* 0x0000003a04170981 */ /* 0x000162000c1e1900 */
[----:B-1--4-:R-:W-:Y:S05]  /*1030*/  @P0 BRA `(.L_x_8379) ;  /* 0x0000000000240947 */ /* 0x012fea0003800000 */
        /* <DEDUP_REMOVED lines=9> */
.L_x_8379:
        /* <DEDUP_REMOVED lines=11> */
[----:B------:R-:W-:Y:S02]  /*1180*/  CS2R R36, SRZ ;  /* 0x0000000000247805 */ /* 0x000fe4000001ff00 */
[----:B------:R-:W-:Y:S02]  /*1190*/  CS2R R42, SRZ ;  /* 0x00000000002a7805 */ /* 0x000fe4000001ff00 */
[----:B------:R-:W-:Y:S02]  /*11a0*/  SHF.R.U32.HI R3, RZ, 0x1f, R0 ;  /* 0x0000001fff037819 */ /* 0x000fe40000011600 */
[----:B------:R-:W-:Y:S02]  /*11b0*/  CS2R R48, SRZ ;  /* 0x0000000000307805 */ /* 0x000fe4000001ff00 */
[----:B------:R-:W-:Y:S02]  /*11c0*/  CS2R R46, SRZ ;  /* 0x00000000002e7805 */ /* 0x000fe4000001ff00 */
[----:B------:R-:W-:-:S02]  /*11d0*/  CS2R R40, SRZ ;  /* 0x0000000000287805 */ /* 0x000fc4000001ff00 */
[----:B------:R-:W-:Y:S01]  /*11e0*/  LEA.HI.SX32 R22, R0, R3, 0x1b ;  /* 0x0000000300167211 */ /* 0x000fe200078fdaff */
[----:B------:R-:W-:Y:S01]  /*11f0*/  IMAD.MOV.U32 R3, RZ, RZ, RZ ;  /* 0x000000ffff037224 */ /* 0x000fe200078e00ff */
        /* <DEDUP_REMOVED lines=12> */
[----:B0-----:R-:W-:Y:S01]  /*12c0*/  CS2R R6, SRZ ;  /* 0x0000000000067805 */ /* 0x001fe2000001ff00 */
[----:B------:R-:W-:Y:S01]  /*12d0*/  IMAD.MOV.U32 R8, RZ, RZ, RZ ;  /* 0x000000ffff087224 */ /* 0x000fe200078e00ff */
[----:B------:R-:W-:Y:S01]  /*12e0*/  CS2R R80, SRZ ;  /* 0x0000000000507805 */ /* 0x000fe2000001ff00 */
[----:B------:R-:W-:Y:S02]  /*12f0*/  IMAD.MOV.U32 R24, RZ, RZ, RZ ;  /* 0x000000ffff187224 */ /* 0x000fe400078e00ff */
[----:B------:R-:W-:Y:S02]  /*1300*/  IMAD.MOV.U32 R33, RZ, RZ, RZ ;  /* 0x000000ffff217224 */ /* 0x000fe400078e00ff */
[----:B------:R-:W-:Y:S01]  /*1310*/  IMAD.MOV.U32 R83, RZ, RZ, RZ ;  /* 0x000000ffff537224 */ /* 0x000fe200078e00ff */
[----:B------:R-:W-:Y:S06]  /*1320*/  @!P1 BRA `(.L_x_8380) ;  /* 0x0000007c000c9947 */ /* 0x000fec0003800000 */
[----:B------:R-:W0:Y:S01]  /*1330*/  SHFL.IDX PT, R0, R151, RZ, 0x1f ;  /* 0x00001fff97007589 */ /* 0x000e2200000e0000 */
[----:B------:R-:W-:-:S04]  /*1340*/  UIADD3 UR6, UR36, 0x24300, URZ ;  /* 0x0002430024067890 */ /* 0x000fc8000fffe03f */
[----:B------:R-:W-:-:S06]  /*1350*/  ULOP3.LUT UP0, URZ, UR6, 0x9f, URZ, 0xc0, !UPT ;  /* 0x0000009f063f7892 */ /* 0x000fcc000f80c03f */
[----:B------:R-:W-:Y:S02]  /*1360*/  PLOP3.LUT P0, PT, PT, PT, UP0, 0x80, 0x0 ;  /* 0x000000000000781c */ /* 0x000fe40003f0f008 */
[----:B0-----:R-:W-:-:S13]  /*1370*/  R2UR UR38, R0 ;  /* 0x00000000002672ca */ /* 0x001fda00000e0000 */
[----:B------:R-:W-:-:S04]  /*1380*/  UIMAD.WIDE UR4, UR38, 0x55555556, URZ ;  /* 0x55555556260478a5 */ /* 0x000fc8000f8e023f */
[----:B------:R-:W-:-:S04]  /*1390*/  ULEA.HI UR5, UR5, UR5, URZ, 0x1 ;  /* 0x0000000505057291 */ /* 0x000fc8000f8f083f */
[----:B------:R-:W-:-:S04]  /*13a0*/  UIMAD UR40, UR5, -0x3, UR38 ;  /* 0xfffffffd052878a4 */ /* 0x000fc8000f8e0226 */
        /* <DEDUP_REMOVED lines=20> */
.L_x_8381:
[----:B------:R-:W-:Y:S02]  /*14f0*/  LEA.HI R0, R149, R149, RZ, 0x1 ;  /* 0x0000009595007211 */ /* 0x000fe400078f08ff */
[----:B------:R-:W-:Y:S02]  /*1500*/  ISETP.NE.AND P0, PT, R144, 0x3, PT ;  /* 0x000000039000780c */ /* 0x000fe40003f05270 */
[----:B------:R-:W-:-:S05]  /*1510*/  LOP3.LUT R0, R0, 0xfffffffe, RZ, 0xc0, !PT ;  /* 0xfffffffe00007812 */ /* 0x000fca00078ec0ff */
[----:B------:R-:W-:-:S05]  /*1520*/  IMAD.IADD R0, R149, 0x1, -R0 ;  /* 0x0000000195007824 */ /* 0x000fca00078e0a00 */
[----:B------:R-:W-:-:S04]  /*1530*/  SHF.L.U32 R0, R0, 0x1f, RZ ;  /* 0x0000001f00007819 */ /* 0x000fc800000006ff */
[----:B------:R-:W0:Y:S02]  /*1540*/  SYNCS.PHASECHK.TRANS64.TRYWAIT P1, [UR36+0x31c00], R0 ;  /* 0x031c0000ff0075a7 */ /* 0x000e240008020164 */
[----:B0-----:R-:W-:Y:S05]  /*1550*/  @!P1 BRA `(.L_x_8382) ;  /* 0x000000d400a49947 */ /* 0x001fea0003800000 */
.L_x_8498:
[----:B------:R-:W-:Y:S05]  /*1560*/  @!P0 BRA `(.L_x_8383) ;  /* 0x0000000000048947 */ /* 0x000fea0003800000 */
[----:B------:R-:W-:Y:S01]  /*1570*/  BPT.TRAP 0x1 ;  /* 0x000000040000795c */ /* 0x000fe20000300000 */
.L_x_8383:
[----:B------:R-:W-:Y:S01]  /*1580*/  IMAD.U32 R4, RZ, RZ, UR39 ;  /* 0x00000027ff047e24 */ /* 0x000fe2000f8e00ff */
[----:B0-----:R-:W-:-:S04]  /*1590*/  SHF.L.U32 R3, R16, 0x1f, RZ ;  /* 0x0000001f10037819 */ /* 0x001fc800000006ff */
[----:B------:R-:W-:-:S04]  /*15a0*/  LEA R4, R4, UR36, 0x3 ;  /* 0x0000002404047c11 */ /* 0x000fc8000f8e18ff */
[----:B------:R0:W1:Y:S01]  /*15b0*/  SYNCS.PHASECHK.TRANS64.TRYWAIT P2, [R4+URZ+0x31c30], R3 ;  /* 0x031c3003040075a7 */ /* 0x000062000804017f */
[----:B------:R-:W-:Y:S05]  /*15c0*/  @!P0 BRA `(.L_x_8384) ;  /* 0x0000000000048947 */ /* 0x000fea0003800000 */
[----:B------:R-:W-:Y:S01]  /*15d0*/  BPT.TRAP 0x1 ;  /* 0x000000040000795c */ /* 0x000fe20000300000 */
.L_x_8384:
[----:B------:R-:W2:Y:S01]  /*15e0*/  S2R R0, SR_TID.X ;  /* 0x0000000000007919 */ /* 0x000ea20000002100 */
[----:B------:R-:W-:Y:S01]  /*15f0*/  IMAD.MOV.U32 R71, RZ, RZ, RZ ;  /* 0x000000ffff477224 */ /* 0x000fe200078e00ff */
[----:B--2---:R-:W-:Y:S01]  /*1600*/  LOP3.LUT P1, RZ, R0, 0x7f, RZ, 0xc0, !PT ;  /* 0x0000007f00ff7812 */ /* 0x004fe2000782c0ff */
[----:B-1----:R-:W-:-:S12]  /*1610*/  @P2 BRA `(.L_x_8385) ;  /* 0x0000000000082947 */ /* 0x002fd80003800000 */
[----:B------:R-:W1:Y:S02]  /*1620*/  SYNCS.PHASECHK.TRANS64.TRYWAIT P2, [R4+URZ+0x31c30], R3 ;  /* 0x031c3003040075a7 */ /* 0x000e64000804017f */
[----:B-1----:R-:W-:Y:S05]  /*1630*/  @!P2 BRA `(.L_x_8386) ;  /* 0x000000d40084a947 */ /* 0x002fea0003800000 */
.L_x_8385:
        /* <DEDUP_REMOVED lines=26> */
[----:B------:R-:W-:Y:S01]  /*17e0*/  UMOV UR7, 0x80000020 ;  /* 0x8000002000077882 */ /* 0x000fe20000000000 */
[----:B------:R-:W-:Y:S01]  /*17f0*/  HGMMA.64x16x16.F32.BF16 R96, gdesc[UR24], RZ, !UPT, gsb0 ;  /* 0x00200000186079f0 */ /* 0x000fe2000c0018ff */
        /* <DEDUP_REMOVED lines=293> */
[----:B01----:R-:W-:Y:S01]  /*2a50*/  FMNMX.FTZ R3, R96, R97, !PT ;  /* 0x0000006160037209 */ /* 0x003fe20007810000 */
        /* <DEDUP_REMOVED lines=103> */
[----:B------:R-:W-:-:S02]  /*30d0*/  FMNMX.FTZ R3, R120, R3, !PT ;  /* 0x0000000378037209 */ /* 0x000fc40007810000 */
        /* <DEDUP_REMOVED lines=8> */
[----:B------:R-:W-:Y:S02]  /*3160*/  FMNMX.FTZ R3, R122, R3, !PT ;  /* 0x000000037a037209 */ /* 0x000fe40007810000 */
[----:B------:R-:W-:Y:S02]  /*3170*/  FSEL R56, R51, -INF , P2 ;  /* 0xff80000033387808 */ /* 0x000fe40001000000 */
[----:B------:R-:W-:Y:S02]  /*3180*/  ISETP.GT.AND P2, PT, R5, 0x68, PT ;  /* 0x000000680500780c */ /* 0x000fe40003f44270 */
[----:B------:R-:W-:-:S02]  /*3190*/  FSEL R54, R54, -INF , P6 ;  /* 0xff80000036367808 */ /* 0x000fc40003000000 */
        /* <DEDUP_REMOVED lines=30> */
[----:B------:R-:W-:Y:S01]  /*3380*/  FMNMX.FTZ R0, R156, R3, !PT ;  /* 0x000000039c007209 */ /* 0x000fe20007810000 */
[----:B------:R-:W-:Y:S01]  /*3390*/  IMAD.U32 R3, RZ, RZ, UR6 ;  /* 0x00000006ff037e24 */ /* 0x000fe2000f8e00ff */
[----:B------:R-:W-:-:S02]  /*33a0*/  FSEL R32, R43, -INF , P3 ;  /* 0xff8000002b207808 */ /* 0x000fc40001800000 */
[----:B------:R-:W-:Y:S02]  /*33b0*/  FSEL R59, R37, -INF , P2 ;  /* 0xff800000253b7808 */ /* 0x000fe40001000000 */
[----:B------:R-:W-:Y:S02]  /*33c0*/  FMNMX.FTZ R0, R53, R0, !PT ;  /* 0x0000000035007209 */ /* 0x000fe40007810000 */
[----:B------:R-:W-:Y:S02]  /*33d0*/  ISETP.GT.AND P3, PT, R5, 0x80, PT ;  /* 0x000000800500780c */ /* 0x000fe40003f64270 */
[----:B------:R-:W-:Y:S02]  /*33e0*/  FMNMX.FTZ R0, R59, R0, !PT ;  /* 0x000000003b007209 */ /* 0x000fe40007810000 */
[----:B------:R-:W-:Y:S02]  /*33f0*/  P2R R21, PR, RZ, 0x1 ;  /* 0x00000001ff157803 */ /* 0x000fe40000000000 */
[----:B------:R-:W-:-:S02]  /*3400*/  ISETP.GT.AND P0, PT, R5, 0x69, PT ;  /* 0x000000690500780c */ /* 0x000fc40003f04270 */
[----:B------:R-:W-:Y:S02]  /*3410*/  P2R R33, PR, RZ, 0x2 ;  /* 0x00000002ff217803 */ /* 0x000fe40000000000 */
        /* <DEDUP_REMOVED lines=12> */
[----:B------:R-:W-:Y:S02]  /*34e0*/  FMNMX.FTZ R11, R51, R0, !PT ;  /* 0x00000000330b7209 */ /* 0x000fe40007810000 */
[----:B------:R-:W-:-:S02]  /*34f0*/  ISETP.NE.AND P0, PT, R21, RZ, PT ;  /* 0x000000ff1500720c */ /* 0x000fc40003f05270 */
[----:B------:R-:W-:Y:S01]  /*3500*/  FSEL R28, R35, -INF , P1 ;  /* 0xff800000231c7808 */ /* 0x000fe20000800000 */
[----:B------:R-:W0:Y:S01]  /*3510*/  SHFL.BFLY PT, R0, R11, 0x2, 0x1f ;  /* 0x0c401f000b007f89 */ /* 0x000e2200000e0000 */
[----:B------:R-:W-:Y:S02]  /*3520*/  FSEL R38, R38, -INF , P0 ;  /* 0xff80000026267808 */ /* 0x000fe40000000000 */
[----:B------:R-:W-:Y:S02]  /*3530*/  FSEL R26, R26, -INF , P3 ;  /* 0xff8000001a1a7808 */ /* 0x000fe40001800000 */
[----:B------:R-:W-:Y:S02]  /*3540*/  ISETP.NE.AND P0, PT, R7, RZ, PT ;  /* 0x000000ff0700720c */ /* 0x000fe40003f05270 */
[----:B------:R-:W-:-:S13]  /*3550*/  ISETP.NE.AND P1, PT, R9, RZ, PT ;  /* 0x000000ff0900720c */ /* 0x000fda0003f25270 */
[----:B------:R-:W-:Y:S01]  /*3560*/  @!P1 VIADD R4, R4, 0x31c40 ;  /* 0x00031c4004049836 */ /* 0x000fe20000000000 */
[----:B0-----:R-:W-:Y:S02]  /*3570*/  FMNMX.FTZ R13, R11, R0, !PT ;  /* 0x000000000b0d7209 */ /* 0x001fe40007810000 */
[----:B------:R-:W-:Y:S02]  /*3580*/  FMNMX.FTZ R11, R98, R99, !PT ;  /* 0x00000063620b7209 */ /* 0x000fe40007810000 */
[----:B------:R-:W-:Y:S01]  /*3590*/  @!P1 PRMT R4, RZ, 0x654, R4 ;  /* 0x00000654ff049816 */ /* 0x000fe20000000004 */
[----:B------:R-:W0:Y:S01]  /*35a0*/  SHFL.BFLY PT, R0, R13, 0x1, 0x1f ;  /* 0x0c201f000d007f89 */ /* 0x000e2200000e0000 */
[----:B------:R-:W-:Y:S02]  /*35b0*/  FMNMX.FTZ R11, R102, R11, !PT ;  /* 0x0000000b660b7209 */ /* 0x000fe40007810000 */
[----:B------:R1:W-:Y:S01]  /*35c0*/  @!P1 SYNCS.ARRIVE.TRANS64.RED.A1T0 RZ, [R4+URZ], RZ ;  /* 0x000000ff04ff99a7 */ /* 0x0003e2000810043f */
[----:B0-----:R-:W-:-:S02]  /*35d0*/  FMNMX.FTZ R0, R13, R0, !PT ;  /* 0x000000000d007209 */ /* 0x001fc40007810000 */
        /* <DEDUP_REMOVED lines=43> */
[----:B------:R0:W-:Y:S01]  /*3890*/  MUFU.EX2 R13, R112 ;  /* 0x00000070000d7308 */ /* 0x0001e20000000800 */
[--C-:B------:R-:W-:Y:S01]  /*38a0*/  FFMA.FTZ R130, R130, R3, -R55.reuse ;  /* 0x0000000382827223 */ /* 0x100fe20000010837 */
[----:B------:R-:W-:Y:S01]  /*38b0*/  FMNMX.FTZ R15, R58, R15, !PT ;  /* 0x0000000f3a0f7209 */ /* 0x000fe20007810000 */
[-CC-:B------:R-:W-:Y:S01]  /*38c0*/  FFMA.FTZ R120, R120, R3.reuse, -R55.reuse ;  /* 0x0000000378787223 */ /* 0x180fe20000010837 */
[-CC-:B------:R-:W-:Y:S01]  /*38d0*/  FFMA.FTZ R43, R116, R3.reuse, -R55.reuse ;  /* 0x00000003742b7223 */ /* 0x180fe20000010837 */
[--C-:B------:R-:W-:Y:S01]  /*38e0*/  FFMA.FTZ R96, R122, R3, -R55.reuse ;  /* 0x000000037a607223 */ /* 0x100fe20000010837 */
[----:B------:R-:W-:Y:S01]  /*38f0*/  FMNMX.FTZ R15, R48, R15, !PT ;  /* 0x0000000f300f7209 */ /* 0x000fe20007810000 */
[-CC-:B------:R-:W-:Y:S01]  /*3900*/  FFMA.FTZ R41, R126, R3.reuse, -R55.reuse ;  /* 0x000000037e297223 */ /* 0x180fe20000010837 */
[----:B------:R-:W1:Y:S01]  /*3910*/  MUFU.EX2 R106, R106 ;  /* 0x0000006a006a7308 */ /* 0x000e620000000800 */
[----:B0-----:R-:W-:Y:S01]  /*3920*/  FSEL R112, R27, -INF , P4 ;  /* 0xff8000001b707808 */ /* 0x001fe20002000000 */
[--C-:B------:R-:W-:Y:S01]  /*3930*/  FFMA.FTZ R84, R136, R3, -R55.reuse ;  /* 0x0000000388547223 */ /* 0x100fe20000010837 */
        /* <DEDUP_REMOVED lines=8> */
[----:B------:R-:W-:Y:S01]  /*39c0*/  MUFU.EX2 R9, R9 ;  /* 0x0000000900097308 */ /* 0x000fe20000000800 */
[----:B-1----:R-:W-:Y:S02]  /*39d0*/  F2FP.BF16.F32.PACK_AB R4, R106, R5 ;  /* 0x000000056a04723e */ /* 0x002fe400000010ff */
        /* <DEDUP_REMOVED lines=8> */
[----:B------:R-:W-:Y:S01]  /*3a60*/  MUFU.EX2 R44, R44 ;  /* 0x0000002c002c7308 */ /* 0x000fe20000000800 */
[----:B0-----:R-:W-:Y:S02]  /*3a70*/  FFMA.FTZ R92, R156, R3, -R55 ;  /* 0x000000039c5c7223 */ /* 0x001fe40000010837 */
        /* <DEDUP_REMOVED lines=12> */
[----:B0-----:R-:W-:-:S03]  /*3b40*/  FFMA.FTZ R76, R134, R3, -R55 ;  /* 0x00000003864c7223 */ /* 0x001fc60000010837 */
[----:B------:R-:W0:Y:S04]  /*3b50*/  SHFL.BFLY PT, R30, R37, 0x2, 0x1f ;  /* 0x0c401f00251e7f89 */ /* 0x000e2800000e0000 */
[----:B------:R-:W-:Y:S08]  /*3b60*/  MUFU.EX2 R68, R68 ;  /* 0x0000004400447308 */ /* 0x000ff00000000800 */
[----:B------:R-:W-:Y:S08]  /*3b70*/  MUFU.EX2 R60, R60 ;  /* 0x0000003c003c7308 */ /* 0x000ff00000000800 */
[----:B------:R-:W-:Y:S01]  /*3b80*/  MUFU.EX2 R36, R36 ;  /* 0x0000002400247308 */ /* 0x000fe20000000800 */
[----:B0-----:R-:W-:Y:S01]  /*3b90*/  FMNMX.FTZ R27, R37, R30, !PT ;  /* 0x0000001e251b7209 */ /* 0x001fe20007810000 */
[-CC-:B------:R-:W-:Y:S01]  /*3ba0*/  FFMA.FTZ R30, R45, R3.reuse, -R55.reuse ;  /* 0x000000032d1e7223 */ /* 0x180fe20000010837 */
[-CC-:B------:R-:W-:Y:S01]  /*3bb0*/  FFMA.FTZ R37, R142, R3.reuse, -R55.reuse ;  /* 0x000000038e257223 */ /* 0x180fe20000010837 */
[----:B------:R-:W-:-:S04]  /*3bc0*/  FFMA.FTZ R45, R57, R3, -R55 ;  /* 0x00000003392d7223 */ /* 0x000fc80000010837 */
[----:B------:R-:W-:Y:S01]  /*3bd0*/  MUFU.EX2 R25, R25 ;  /* 0x0000001900197308 */ /* 0x000fe20000000800 */
[----:B------:R-:W0:Y:S07]  /*3be0*/  SHFL.BFLY PT, R104, R27, 0x1, 0x1f ;  /* 0x0c201f001b687f89 */ /* 0x000e2e00000e0000 */
[----:B------:R-:W-:Y:S08]  /*3bf0*/  MUFU.EX2 R66, R66 ;  /* 0x0000004200427308 */ /* 0x000ff00000000800 */
[----:B------:R-:W-:Y:S08]  /*3c00*/  MUFU.EX2 R21, R130 ;  /* 0x0000008200157308 */ /* 0x000ff00000000800 */
[----:B------:R-:W-:Y:S01]  /*3c10*/  MUFU.EX2 R76, R76 ;  /* 0x0000004c004c7308 */ /* 0x000fe20000000800 */
[----:B0-----:R-:W-:Y:S01]  /*3c20*/  FMNMX.FTZ R73, R27, R104, !PT ;  /* 0x000000681b497209 */ /* 0x001fe20007810000 */
[----:B------:R-:W-:-:S03]  /*3c30*/  FFMA.FTZ R104, R51, R3, -R55 ;  /* 0x0000000333687223 */ /* 0x000fc60000010837 */
[C---:B------:R-:W-:Y:S01]  /*3c40*/  FSETP.NEU.FTZ.AND P2, PT, R73.reuse, -INF , PT ;  /* 0xff8000004900780b */ /* 0x040fe20003f5d000 */
[----:B------:R-:W-:Y:S02]  /*3c50*/  FMUL.FTZ R27, R73, R3 ;  /* 0x00000003491b7220 */ /* 0x000fe40000410000 */
[----:B------:R-:W-:Y:S03]  /*3c60*/  MUFU.EX2 R35, R120 ;  /* 0x0000007800237308 */ /* 0x000fe60000000800 */
[----:B------:R-:W-:Y:S02]  /*3c70*/  FSEL R27, R27, RZ, P2 ;  /* 0x000000ff1b1b7208 */ /* 0x000fe40001000000 */
[----:B------:R-:W-:-:S03]  /*3c80*/  ISETP.GE.AND P2, PT, R23, 0x91, PT ;  /* 0x000000911700780c */ /* 0x000fc60003f46270 */
        /* <DEDUP_REMOVED lines=30> */
[----:B------:R2:W3:Y:S01]  /*3e70*/  MUFU.EX2 R65, R6 ;  /* 0x0000000600417308 */ /* 0x0004e20000000800 */
[----:B0-----:R-:W-:Y:S01]  /*3e80*/  FADD.FTZ R67, R98, R99 ;  /* 0x0000006362437221 */ /* 0x001fe20000010000 */
[-CC-:B------:R-:W-:Y:S01]  /*3e90*/  FFMA.FTZ R34, R34, R3.reuse, -R27.reuse ;  /* 0x0000000322227223 */ /* 0x180fe2000001081b */
[-CC-:B------:R-:W-:Y:S01]  /*3ea0*/  FFMA.FTZ R42, R28, R3.reuse, -R27.reuse ;  /* 0x000000031c2a7223 */ /* 0x180fe2000001081b */
[-CC-:B------:R-:W-:Y:S01]  /*3eb0*/  FFMA.FTZ R38, R38, R3.reuse, -R27.reuse ;  /* 0x0000000326267223 */ /* 0x180fe2000001081b */
[-CC-:B------:R-:W-:Y:S01]  /*3ec0*/  FFMA.FTZ R110, R110, R3.reuse, -R27.reuse ;  /* 0x000000036e6e7223 */ /* 0x180fe2000001081b */
[-CC-:B------:R-:W-:Y:S01]  /*3ed0*/  FFMA.FTZ R46, R26, R3.reuse, -R27.reuse ;  /* 0x000000031a2e7223 */ /* 0x180fe2000001081b */
[-C--:B------:R-:W-:Y:S01]  /*3ee0*/  FFMA.FTZ R112, R112, R3.reuse, -R27 ;  /* 0x0000000370707223 */ /* 0x080fe2000001081b */
[----:B------:R-:W0:Y:S01]  /*3ef0*/  MUFU.EX2 R49, R49 ;  /* 0x0000003100317308 */ /* 0x000e220000000800 */
[----:B--2---:R-:W-:Y:S01]  /*3f00*/  FADD.FTZ R6, R5, R106 ;  /* 0x0000006a05067221 */ /* 0x004fe20000010000 */
[----:B-1----:R-:W-:Y:S01]  /*3f10*/  FADD.FTZ R8, R102, R67 ;  /* 0x0000004366087221 */ /* 0x002fe20000010000 */
[-CC-:B------:R-:W-:Y:S01]  /*3f20*/  FFMA.FTZ R118, R118, R3.reuse, -R27.reuse ;  /* 0x0000000376767223 */ /* 0x180fe2000001081b */
[----:B------:R-:W-:Y:S01]  /*3f30*/  FFMA.FTZ R114, R114, R3, -R27 ;  /* 0x0000000372727223 */ /* 0x000fe2000001081b */
[----:B------:R-:W-:Y:S01]  /*3f40*/  FADD.FTZ R69, R7, R6 ;  /* 0x0000000607457221 */ /* 0x000fe20000010000 */
[C---:B------:R-:W-:Y:S01]  /*3f50*/  F2FP.BF16.F32.PACK_AB R6, R108.reuse, R7 ;  /* 0x000000076c06723e */ /* 0x040fe200000010ff */
[----:B------:R-:W-:Y:S01]  /*3f60*/  IMAD.MOV.U32 R62, RZ, RZ, R71 ;  /* 0x000000ffff3e7224 */ /* 0x000fe200078e0047 */
[----:B------:R-:W1:Y:S01]  /*3f70*/  MUFU.EX2 R90, R90 ;  /* 0x0000005a005a7308 */ /* 0x000e620000000800 */
[----:B------:R-:W-:Y:S01]  /*3f80*/  FADD.FTZ R10, R108, R69 ;  /* 0x000000456c0a7221 */ /* 0x000fe20000010000 */
[C---:B---3--:R-:W-:Y:S01]  /*3f90*/  FADD.FTZ R8, R65.reuse, R8 ;  /* 0x0000000841087221 */ /* 0x048fe20000010000 */
[----:B------:R-:W-:Y:S01]  /*3fa0*/  F2FP.BF16.F32.PACK_AB R7, R65, R102 ;  /* 0x000000664107723e */ /* 0x000fe200000010ff */
[----:B------:R-:W-:Y:S01]  /*3fb0*/  FFMA.FTZ R65, R40, R3, -R27 ;  /* 0x0000000328417223 */ /* 0x000fe2000001081b */
[----:B------:R-:W-:Y:S01]  /*3fc0*/  FADD.FTZ R67, R9, R10 ;  /* 0x0000000a09437221 */ /* 0x000fe20000010000 */
[----:B------:R-:W-:Y:S01]  /*3fd0*/  F2FP.BF16.F32.PACK_AB R5, R99, R98 ;  /* 0x000000626305723e */ /* 0x000fe200000010ff */
[----:B------:R-:W-:Y:S01]  /*3fe0*/  IMAD.MOV.U32 R58, RZ, RZ, R71 ;  /* 0x000000ffff3a7224 */ /* 0x000fe200078e0047 */
[----:B------:R-:W2:Y:S01]  /*3ff0*/  MUFU.EX2 R51, R51 ;  /* 0x0000003300337308 */ /* 0x000ea20000000800 */
[----:B0-----:R-:W-:Y:S01]  /*4000*/  FADD.FTZ R69, R49, R8 ;  /* 0x0000000831457221 */ /* 0x001fe20000010000 */
[----:B------:R-:W-:Y:S01]  /*4010*/  FADD.FTZ R8, R72, R67 ;  /* 0x0000004348087221 */ /* 0x000fe20000010000 */
[----:B------:R0:W-:Y:S01]  /*4020*/  STSM.16.M88.4 [R2+0x24300], R4 ;  /* 0x0243000402007844 */ /* 0x0001e20000000200 */
[----:B------:R-:W-:-:S02]  /*4030*/  IMAD.MOV.U32 R56, RZ, RZ, R71 ;  /* 0x000000ffff387224 */ /* 0x000fc400078e0047 */
[----:B------:R-:W-:Y:S02]  /*4040*/  FADD.FTZ R67, R11, R8 ;  /* 0x000000080b437221 */ /* 0x000fe40000010000 */
[----:B------:R-:W3:Y:S01]  /*4050*/  MUFU.EX2 R94, R94 ;  /* 0x0000005e005e7308 */ /* 0x000ee20000000800 */
[----:B-1----:R-:W-:Y:S01]  /*4060*/  FADD.FTZ R10, R90, R69 ;  /* 0x000000455a0a7221 */ /* 0x002fe20000010000 */
[----:B------:R-:W-:-:S04]  /*4070*/  FADD.FTZ R8, R44, R67 ;  /* 0x000000432c087221 */ /* 0x000fc80000010000 */
[----:B------:R-:W-:Y:S02]  /*4080*/  FADD.FTZ R67, R33, R8 ;  /* 0x0000000821437221 */ /* 0x000fe40000010000 */
[----:B------:R-:W1:Y:S01]  /*4090*/  MUFU.EX2 R53, R53 ;  /* 0x0000003500357308 */ /* 0x000e620000000800 */
[----:B--2---:R-:W-:Y:S01]  /*40a0*/  FADD.FTZ R69, R51, R10 ;  /* 0x0000000a33457221 */ /* 0x004fe20000010000 */
[C---:B------:R-:W-:Y:S01]  /*40b0*/  FADD.FTZ R8, R70.reuse, R67 ;  /* 0x0000004346087221 */ /* 0x040fe20000010000 */
[----:B0-----:R-:W-:Y:S01]  /*40c0*/  F2FP.BF16.F32.PACK_AB R4, R70, R33 ;  /* 0x000000214604723e */ /* 0x001fe200000010ff */
[--C-:B------:R-:W-:Y:S02]  /*40d0*/  IMAD.MOV.U32 R70, RZ, RZ, R71.reuse ;  /* 0x000000ffff467224 */ /* 0x100fe400078e0047 */
[----:B------:R-:W-:Y:S01]  /*40e0*/  FADD.FTZ R67, R29, R8 ;  /* 0x000000081d437221 */ /* 0x000fe20000010000 */
[----:B------:R-:W-:Y:S01]  /*40f0*/  IMAD.MOV.U32 R33, RZ, RZ, R71 ;  /* 0x000000ffff217224 */ /* 0x000fe200078e0047 */
[----:B------:R-:W0:Y:S01]  /*4100*/  MUFU.EX2 R82, R82 ;  /* 0x0000005200527308 */ /* 0x000e220000000800 */
[----:B---3--:R-:W-:-:S07]  /*4110*/  FADD.FTZ R10, R94, R69 ;  /* 0x000000455e0a7221 */ /* 0x008fce0000010000 */
[----:B------:R-:W2:Y:S01]  /*4120*/  MUFU.EX2 R12, R12 ;  /* 0x0000000c000c7308 */ /* 0x000ea20000000800 */
[----:B-1----:R-:W-:Y:S01]  /*4130*/  FADD.FTZ R69, R53, R10 ;  /* 0x0000000a35457221 */ /* 0x002fe20000010000 */
[----:B------:R-:W-:-:S04]  /*4140*/  FADD.FTZ R10, R68, R67 ;  /* 0x00000043440a7221 */ /* 0x000fc80000010000 */
[----:B------:R-:W-:Y:S01]  /*4150*/  FADD.FTZ R67, R13, R10 ;  /* 0x0000000a0d437221 */ /* 0x000fe20000010000 */
[----:B------:R-:W-:Y:S01]  /*4160*/  F2FP.BF16.F32.PACK_AB R10, R44, R11 ;  /* 0x0000000b2c0a723e */ /* 0x000fe200000010ff */
[----:B------:R-:W1:Y:S01]  /*4170*/  MUFU.EX2 R55, R55 ;  /* 0x0000003700377308 */ /* 0x000e620000000800 */
[----:B0-----:R-:W-:Y:S01]  /*4180*/  FADD.FTZ R69, R82, R69 ;  /* 0x0000004552457221 */ /* 0x001fe20000010000 */
[----:B------:R-:W-:Y:S01]  /*4190*/  FADD.FTZ R52, R60, R67 ;  /* 0x000000433c347221 */ /* 0x000fe20000010000 */
[----:B------:R-:W-:Y:S01]  /*41a0*/  F2FP.BF16.F32.PACK_AB R11, R94, R51 ;  /* 0x000000335e0b723e */ /* 0x000fe200000010ff */
[--C-:B------:R-:W-:Y:S02]  /*41b0*/  IMAD.MOV.U32 R67, RZ, RZ, R71.reuse ;  /* 0x000000ffff437224 */ /* 0x100fe400078e0047 */
[----:B------:R-:W-:Y:S01]  /*41c0*/  FADD.FTZ R5, R15, R52 ;  /* 0x000000340f057221 */ /* 0x000fe20000010000 */
[----:B------:R-:W-:Y:S01]  /*41d0*/  IMAD.MOV.U32 R52, RZ, RZ, R71 ;  /* 0x000000ffff347224 */ /* 0x000fe200078e0047 */
[----:B------:R-:W0:Y:S01]  /*41e0*/  MUFU.EX2 R14, R14 ;  /* 0x0000000e000e7308 */ /* 0x000e220000000800 */
[----:B--2---:R-:W-:Y:S01]  /*41f0*/  FADD.FTZ R8, R12, R69 ;  /* 0x000000450c087221 */ /* 0x004fe20000010000 */
[----:B------:R-:W-:Y:S01]  /*4200*/  FADD.FTZ R6, R36, R5 ;  /* 0x0000000524067221 */ /* 0x000fe20000010000 */
[----:B------:R-:W-:Y:S01]  /*4210*/  F2FP.BF16.F32.PACK_AB R5, R82, R53 ;  /* 0x000000355205723e */ /* 0x000fe200000010ff */
[----:B------:R-:W-:-:S02]  /*4220*/  IMAD.MOV.U32 R69, RZ, RZ, R71 ;  /* 0x000000ffff457224 */ /* 0x000fc400078e0047 */
[--C-:B------:R-:W-:Y:S02]  /*4230*/  IMAD.MOV.U32 R53, RZ, RZ, R71.reuse ;  /* 0x000000ffff357224 */ /* 0x100fe400078e0047 */
[----:B------:R-:W2:Y:S01]  /*4240*/  MUFU.EX2 R57, R57 ;  /* 0x0000003900397308 */ /* 0x000ea20000000800 */
[----:B-1----:R-:W-:Y:S01]  /*4250*/  FADD.FTZ R27, R55, R8 ;  /* 0x00000008371b7221 */ /* 0x002fe20000010000 */
[----:B------:R-:W-:Y:S01]  /*4260*/  F2FP.BF16.F32.PACK_AB R8, R72, R9 ;  /* 0x000000094808723e */ /* 0x000fe200000010ff */
[--C-:B------:R-:W-:Y:S01]  /*4270*/  IMAD.MOV.U32 R51, RZ, RZ, R71.reuse ;  /* 0x000000ffff337224 */ /* 0x100fe200078e0047 */
[----:B------:R-:W-:Y:S01]  /*4280*/  F2FP.BF16.F32.PACK_AB R9, R90, R49 ;  /* 0x000000315a09723e */ /* 0x000fe200000010ff */
[--C-:B------:R-:W-:Y:S02]  /*4290*/  IMAD.MOV.U32 R49, RZ, RZ, R71.reuse ;  /* 0x000000ffff317224 */ /* 0x100fe400078e0047 */
[----:B------:R-:W-:Y:S01]  /*42a0*/  IMAD.MOV.U32 R44, RZ, RZ, R71 ;  /* 0x000000ffff2c7224 */ /* 0x000fe200078e0047 */
[----:B------:R-:W1:Y:S01]  /*42b0*/  MUFU.EX2 R59, R59 ;  /* 0x0000003b003b7308 */ /* 0x000e620000000800 */
[----:B0-----:R-:W-:Y:S01]  /*42c0*/  FADD.FTZ R26, R14, R27 ;  /* 0x0000001b0e1a7221 */ /* 0x001fe20000010000 */
[----:B------:R-:W-:Y:S01]  /*42d0*/  FADD.FTZ R27, R25, R6 ;  /* 0x00000006191b7221 */ /* 0x000fe20000010000 */
[----:B------:R-:W-:Y:S01]  /*42e0*/  F2FP.BF16.F32.PACK_AB R6, R68, R29 ;  /* 0x0000001d4406723e */ /* 0x000fe200000010ff */
[----:B------:R-:W-:Y:S01]  /*42f0*/  STSM.16.M88.4 [R2+0x25b00], R8 ;  /* 0x025b000802007844 */ /* 0x000fe20000000200 */
[----:B------:R-:W-:-:S03]  /*4300*/  IMAD.MOV.U32 R68, RZ, RZ, R71 ;  /* 0x000000ffff447224 */ /* 0x000fc600078e0047 */
[----:B------:R-:W0:Y:S01]  /*4310*/  MUFU.EX2 R64, R64 ;  /* 0x0000004000407308 */ /* 0x000e220000000800 */
[----:B--2---:R-:W-:-:S07]  /*4320*/  FADD.FTZ R26, R57, R26 ;  /* 0x0000001a391a7221 */ /* 0x004fce0000010000 */
[----:B------:R-:W2:Y:S01]  /*4330*/  MUFU.EX2 R20, R20 ;  /* 0x0000001400147308 */ /* 0x000ea20000000800 */
[----:B-1----:R-:W-:Y:S01]  /*4340*/  FADD.FTZ R7, R59, R26 ;  /* 0x0000001a3b077221 */ /* 0x002fe20000010000 */
[----:B------:R-:W-:-:S04]  /*4350*/  FADD.FTZ R26, R66, R27 ;  /* 0x0000001b421a7221 */ /* 0x000fc80000010000 */
[----:B------:R-:W-:Y:S02]  /*4360*/  FADD.FTZ R29, R21, R26 ;  /* 0x0000001a151d7221 */ /* 0x000fe40000010000 */
[----:B------:R-:W1:Y:S01]  /*4370*/  MUFU.EX2 R61, R61 ;  /* 0x0000003d003d7308 */ /* 0x000e620000000800 */
[----:B0-----:R-:W-:Y:S01]  /*4380*/  FADD.FTZ R7, R64, R7 ;  /* 0x0000000740077221 */ /* 0x001fe20000010000 */
[----:B------:R-:W-:-:S04]  /*4390*/  FADD.FTZ R26, R76, R29 ;  /* 0x0000001d4c1a7221 */ /* 0x000fc80000010000 */
[----:B------:R-:W-:Y:S02]  /*43a0*/  FADD.FTZ R29, R35, R26 ;  /* 0x0000001a231d7221 */ /* 0x000fe40000010000 */
[----:B------:R-:W0:Y:S08]  /*43b0*/  MUFU.EX2 R48, R48 ;  /* 0x0000003000307308 */ /* 0x000e300000000800 */
[----:B------:R-:W3:Y:S08]  /*43c0*/  MUFU.EX2 R63, R63 ;  /* 0x0000003f003f7308 */ /* 0x000ef00000000800 */
[----:B------:R-:W-:Y:S08]  /*43d0*/  MUFU.EX2 R28, R32 ;  /* 0x00000020001c7308 */ /* 0x000ff00000000800 */
[----:B------:R-:W4:Y:S08]  /*43e0*/  MUFU.EX2 R50, R50 ;  /* 0x0000003200327308 */ /* 0x000f300000000800 */
[----:B------:R2:W-:Y:S08]  /*43f0*/  MUFU.EX2 R32, R24 ;  /* 0x0000001800207308 */ /* 0x0005f00000000800 */
[----:B------:R-:W5:Y:S01]  /*4400*/  MUFU.EX2 R100, R100 ;  /* 0x0000006400647308 */ /* 0x000f620000000800 */
[----:B--2---:R-:W-:Y:S01]  /*4410*/  FADD.FTZ R24, R20, R7 ;  /* 0x0000000714187221 */ /* 0x004fe20000010000 */
[----:B------:R-:W-:Y:S01]  /*4420*/  F2FP.BF16.F32.PACK_AB R7, R55, R12 ;  /* 0x0000000c3707723e */ /* 0x000fe200000010ff */
[----:B------:R-:W-:Y:S01]  /*4430*/  IMAD.MOV.U32 R55, RZ, RZ, R71 ;  /* 0x000000ffff377224 */ /* 0x000fe200078e0047 */
[----:B------:R-:W-:Y:S01]  /*4440*/  F2FP.BF16.F32.PACK_AB R12, R60, R13 ;  /* 0x0000000d3c0c723e */ /* 0x000fe200000010ff */
[----:B-1----:R-:W-:Y:S01]  /*4450*/  FADD.FTZ R27, R61, R24 ;  /* 0x000000183d1b7221 */ /* 0x002fe20000010000 */
[----:B------:R-:W-:Y:S01]  /*4460*/  F2FP.BF16.F32.PACK_AB R13, R57, R14 ;  /* 0x0000000e390d723e */ /* 0x000fe200000010ff */
[----:B------:R1:W-:Y:S01]  /*4470*/  STSM.16.M88.4 [R2+0x27300], R4 ;  /* 0x0273000402007844 */ /* 0x0003e20000000200 */
[----:B------:R-:W2:Y:S01]  /*4480*/  MUFU.EX2 R23, R23 ;  /* 0x0000001700177308 */ /* 0x000ea20000000800 */
[----:B0-----:R-:W-:Y:S01]  /*4490*/  FADD.FTZ R24, R48, R27 ;  /* 0x0000001b30187221 */ /* 0x001fe20000010000 */
[----:B------:R-:W-:Y:S01]  /*44a0*/  F2FP.BF16.F32.PACK_AB R14, R36, R15 ;  /* 0x0000000f240e723e */ /* 0x000fe200000010ff */
[--C-:B------:R-:W-:Y:S01]  /*44b0*/  IMAD.MOV.U32 R60, RZ, RZ, R71.reuse ;  /* 0x000000ffff3c7224 */ /* 0x100fe200078e0047 */
[----:B------:R-:W-:Y:S01]  /*44c0*/  F2FP.BF16.F32.PACK_AB R15, R64, R59 ;  /* 0x0000003b400f723e */ /* 0x000fe200000010ff */
[----:B---3--:R-:W-:Y:S01]  /*44d0*/  FADD.FTZ R27, R63, R24 ;  /* 0x000000183f1b7221 */ /* 0x008fe20000010000 */
[----:B------:R-:W-:-:S02]  /*44e0*/  IMAD.MOV.U32 R64, RZ, RZ, R71 ;  /* 0x000000ffff407224 */ /* 0x000fc400078e0047 */
[----:B------:R-:W0:Y:S01]  /*44f0*/  MUFU.EX2 R43, R43 ;  /* 0x0000002b002b7308 */ /* 0x000e220000000800 */
[----:B----4-:R-:W-:Y:S01]  /*4500*/  FADD.FTZ R24, R50, R27 ;  /* 0x0000001b32187221 */ /* 0x010fe20000010000 */
[C---:B-----5:R-:W-:Y:S01]  /*4510*/  FADD.FTZ R26, R100.reuse, R29 ;  /* 0x0000001d641a7221 */ /* 0x060fe20000010000 */
[----:B------:R-:W-:Y:S01]  /*4520*/  STSM.16.M88.4 [R2+0x28b00], R12 ;  /* 0x028b000c02007844 */ /* 0x000fe20000000200 */
[--C-:B------:R-:W-:Y:S02]  /*4530*/  IMAD.MOV.U32 R59, RZ, RZ, R71.reuse ;  /* 0x000000ffff3b7224 */ /* 0x100fe400078e0047 */
[--C-:B------:R-:W-:Y:S01]  /*4540*/  IMAD.MOV.U32 R57, RZ, RZ, R71.reuse ;  /* 0x000000ffff397224 */ /* 0x100fe200078e0047 */
[----:B-1----:R-:W-:Y:S01]  /*4550*/  F2FP.BF16.F32.PACK_AB R4, R100, R35 ;  /* 0x000000236404723e */ /* 0x002fe200000010ff */
[----:B------:R1:W3:Y:S01]  /*4560*/  MUFU.EX2 R40, R54 ;  /* 0x0000003600287308 */ /* 0x0002e20000000800 */
[----:B--2---:R-:W-:Y:S01]  /*4570*/  FADD.FTZ R27, R23, R24 ;  /* 0x00000018171b7221 */ /* 0x004fe20000010000 */
[----:B------:R-:W-:Y:S01]  /*4580*/  F2FP.BF16.F32.PACK_AB R24, R66, R25 ;  /* 0x000000194218723e */ /* 0x000fe200000010ff */
[--C-:B------:R-:W-:Y:S01]  /*4590*/  IMAD.MOV.U32 R66, RZ, RZ, R71.reuse ;  /* 0x000000ffff427224 */ /* 0x100fe200078e0047 */
[----:B------:R-:W-:Y:S01]  /*45a0*/  F2FP.BF16.F32.PACK_AB R25, R61, R20 ;  /* 0x000000143d19723e */ /* 0x000fe200000010ff */
[----:B------:R-:W-:-:S02]  /*45b0*/  IMAD.MOV.U32 R61, RZ, RZ, R71 ;  /* 0x000000ffff3d7224 */ /* 0x000fc400078e0047 */
[--C-:B------:R-:W-:Y:S01]  /*45c0*/  IMAD.MOV.U32 R35, RZ, RZ, R71.reuse ;  /* 0x000000ffff237224 */ /* 0x100fe200078e0047 */
[----:B------:R-:W2:Y:S01]  /*45d0*/  MUFU.EX2 R96, R96 ;  /* 0x0000006000607308 */ /* 0x000ea20000000800 */
[----:B0-----:R-:W-:Y:S01]  /*45e0*/  FADD.FTZ R29, R43, R26 ;  /* 0x0000001a2b1d7221 */ /* 0x001fe20000010000 */
[----:B------:R-:W-:Y:S01]  /*45f0*/  F2FP.BF16.F32.PACK_AB R26, R76, R21 ;  /* 0x000000154c1a723e */ /* 0x000fe200000010ff */
[----:B-1----:R-:W-:-:S05]  /*4600*/  IMAD.MOV.U32 R54, RZ, RZ, R71 ;  /* 0x000000ffff367224 */ /* 0x002fca00078e0047 */
[----:B------:R-:W0:Y:S01]  /*4610*/  MUFU.EX2 R65, R65 ;  /* 0x0000004100417308 */ /* 0x000e220000000800 */
[----:B---3--:R-:W-:Y:S01]  /*4620*/  FADD.FTZ R36, R40, R27 ;  /* 0x0000001b28247221 */ /* 0x008fe20000010000 */
[----:B------:R-:W-:Y:S01]  /*4630*/  F2FP.BF16.F32.PACK_AB R27, R63, R48 ;  /* 0x000000303f1b723e */ /* 0x000fe200000010ff */
[--C-:B------:R-:W-:Y:S02]  /*4640*/  IMAD.MOV.U32 R63, RZ, RZ, R71.reuse ;  /* 0x000000ffff3f7224 */ /* 0x100fe400078e0047 */
[----:B------:R-:W-:Y:S02]  /*4650*/  IMAD.MOV.U32 R48, RZ, RZ, R71 ;  /* 0x000000ffff307224 */ /* 0x000fe400078e0047 */
[----:B------:R1:W-:Y:S01]  /*4660*/  STSM.16.M88.4 [R2+0x2a300], R24 ;  /* 0x02a3001802007844 */ /* 0x0003e20000000200 */
[----:B------:R-:W3:Y:S01]  /*4670*/  MUFU.EX2 R41, R41 ;  /* 0x0000002900297308 */ /* 0x000ee20000000800 */
[----:B--2---:R-:W-:Y:S01]  /*4680*/  FADD.FTZ R8, R96, R29 ;  /* 0x0000001d60087221 */ /* 0x004fe20000010000 */
[----:B------:R-:W-:-:S06]  /*4690*/  IMAD.MOV.U32 R29, RZ, RZ, R71 ;  /* 0x000000ffff1d7224 */ /* 0x000fcc00078e0047 */
[----:B------:R-:W2:Y:S01]  /*46a0*/  MUFU.EX2 R85, R85 ;  /* 0x0000005500557308 */ /* 0x000ea20000000800 */
[----:B0-----:R-:W-:Y:S01]  /*46b0*/  FADD.FTZ R36, R65, R36 ;  /* 0x0000002441247221 */ /* 0x001fe20000010000 */
[----:B-1----:R-:W-:-:S06]  /*46c0*/  IMAD.MOV.U32 R27, RZ, RZ, R71 ;  /* 0x000000ffff1b7224 */ /* 0x002fcc00078e0047 */
[----:B------:R-:W0:Y:S01]  /*46d0*/  MUFU.EX2 R84, R84 ;  /* 0x0000005400547308 */ /* 0x000e220000000800 */
[----:B---3--:R-:W-:Y:S01]  /*46e0*/  FADD.FTZ R5, R41, R8 ;  /* 0x0000000829057221 */ /* 0x008fe20000010000 */
[--C-:B------:R-:W-:Y:S02]  /*46f0*/  IMAD.MOV.U32 R26, RZ, RZ, R71.reuse ;  /* 0x000000ffff1a7224 */ /* 0x100fe400078e0047 */
[--C-:B------:R-:W-:Y:S02]  /*4700*/  IMAD.MOV.U32 R25, RZ, RZ, R71.reuse ;  /* 0x000000ffff197224 */ /* 0x100fe400078e0047 */
[--C-:B------:R-:W-:Y:S02]  /*4710*/  IMAD.MOV.U32 R24, RZ, RZ, R71.reuse ;  /* 0x000000ffff187224 */ /* 0x100fe400078e0047 */
        /* <DEDUP_REMOVED lines=8> */
[C---:B0-----:R-:W-:Y:S01]  /*47a0*/  FADD.FTZ R6, R84.reuse, R5 ;  /* 0x0000000554067221 */ /* 0x041fe20000010000 */
[----:B------:R-:W-:Y:S01]  /*47b0*/  F2FP.BF16.F32.PACK_AB R5, R23, R50 ;  /* 0x000000321705723e */ /* 0x000fe200000010ff */
[--C-:B------:R-:W-:Y:S01]  /*47c0*/  IMAD.MOV.U32 R50, RZ, RZ, R71.reuse ;  /* 0x000000ffff327224 */ /* 0x100fe200078e0047 */
[----:B------:R-:W-:Y:S01]  /*47d0*/  F2FP.BF16.F32.PACK_AB R84, R84, R41 ;  /* 0x000000295454723e */ /* 0x000fe200000010ff */
[--C-:B------:R-:W-:Y:S02]  /*47e0*/  IMAD.MOV.U32 R41, RZ, RZ, R71.reuse ;  /* 0x000000ffff297224 */ /* 0x100fe400078e0047 */
[--C-:B------:R-:W-:Y:S01]  /*47f0*/  IMAD.MOV.U32 R40, RZ, RZ, R71.reuse ;  /* 0x000000ffff287224 */ /* 0x100fe200078e0047 */
[----:B------:R-:W0:Y:S01]  /*4800*/  MUFU.EX2 R88, R88 ;  /* 0x0000005800587308 */ /* 0x000e220000000800 */
[----:B-1----:R-:W-:Y:S01]  /*4810*/  FADD.FTZ R11, R39, R6 ;  /* 0x00000006270b7221 */ /* 0x002fe20000010000 */
[----:B------:R-:W-:Y:S01]  /*4820*/  F2FP.BF16.F32.PACK_AB R6, R96, R43 ;  /* 0x0000002b6006723e */ /* 0x000fe200000010ff */
[----:B------:R-:W-:-:S02]  /*4830*/  IMAD.MOV.U32 R43, RZ, RZ, R71 ;  /* 0x000000ffff2b7224 */ /* 0x000fc400078e0047 */
[----:B------:R-:W-:Y:S02]  /*4840*/  IMAD.MOV.U32 R28, RZ, RZ, R71 ;  /* 0x000000ffff1c7224 */ /* 0x000fe400078e0047 */
[----:B------:R1:W-:Y:S01]  /*4850*/  STSM.16.M88.4 [R2+0x2bb00], R4 ;  /* 0x02bb000402007844 */ /* 0x0003e20000000200 */
[----:B------:R-:W3:Y:S01]  /*4860*/  MUFU.EX2 R37, R37 ;  /* 0x0000002500257308 */ /* 0x000ee20000000800 */
[----:B--2---:R-:W-:Y:S01]  /*4870*/  FADD.FTZ R13, R87, R8 ;  /* 0x00000008570d7221 */ /* 0x004fe20000010000 */
[----:B------:R-:W-:-:S03]  /*4880*/  F2FP.BF16.F32.PACK_AB R87, R32, R87 ;  /* 0x000000572057723e */ /* 0x000fc600000010ff */
[----:B------:R-:W-:Y:S01]  /*4890*/  FADD.FTZ R13, R32, R13 ;  /* 0x0000000d200d7221 */ /* 0x000fe20000010000 */
[----:B------:R-:W-:Y:S02]  /*48a0*/  IMAD.MOV.U32 R32, RZ, RZ, R71 ;  /* 0x000000ffff207224 */ /* 0x000fe400078e0047 */
[----:B------:R-:W2:Y:S01]  /*48b0*/  MUFU.EX2 R92, R92 ;  /* 0x0000005c005c7308 */ /* 0x000ea20000000800 */
[C---:B0-----:R-:W-:Y:S01]  /*48c0*/  FADD.FTZ R8, R88.reuse, R11 ;  /* 0x0000000b58087221 */ /* 0x041fe20000010000 */
[----:B------:R-:W-:Y:S01]  /*48d0*/  F2FP.BF16.F32.PACK_AB R86, R88, R39 ;  /* 0x000000275856723e */ /* 0x000fe200000010ff */
[----:B------:R-:W-:-:S04]  /*48e0*/  IMAD.MOV.U32 R39, RZ, RZ, R71 ;  /* 0x000000ffff277224 */ /* 0x000fc800078e0047 */
[----:B------:R0:W-:Y:S01]  /*48f0*/  STSM.16.M88.4 [R2+0x2d300], R84 ;  /* 0x02d3005402007844 */ /* 0x0001e20000000200 */
[----:B------:R-:W4:Y:S01]  /*4900*/  MUFU.EX2 R34, R34 ;  /* 0x0000002200227308 */ /* 0x000f220000000800 */
[----:B---3--:R-:W-:-:S07]  /*4910*/  FADD.FTZ R11, R37, R8 ;  /* 0x00000008250b7221 */ /* 0x008fce0000010000 */
[----:B------:R3:W5:Y:S01]  /*4920*/  MUFU.EX2 R93, R42 ;  /* 0x0000002a005d7308 */ /* 0x0007620000000800 */
[C---:B--2---:R-:W-:Y:S01]  /*4930*/  FADD.FTZ R10, R92.reuse, R11 ;  /* 0x0000000b5c0a7221 */ /* 0x044fe20000010000 */
[----:B------:R-:W-:Y:S01]  /*4940*/  F2FP.BF16.F32.PACK_AB R92, R92, R37 ;  /* 0x000000255c5c723e */ /* 0x000fe200000010ff */
[----:B------:R-:W-:-:S05]  /*4950*/  IMAD.MOV.U32 R37, RZ, RZ, R71 ;  /* 0x000000ffff257224 */ /* 0x000fca00078e0047 */
[----:B------:R-:W2:Y:S01]  /*4960*/  MUFU.EX2 R31, R31 ;  /* 0x0000001f001f7308 */ /* 0x000ea20000000800 */
[----:B----4-:R-:W-:Y:S01]  /*4970*/  FADD.FTZ R8, R34, R13 ;  /* 0x0000000d22087221 */ /* 0x010fe20000010000 */
[----:B---3--:R-:W-:-:S06]  /*4980*/  IMAD.MOV.U32 R42, RZ, RZ, R71 ;  /* 0x000000ffff2a7224 */ /* 0x008fcc00078e0047 */
[----:B------:R-:W3:Y:S01]  /*4990*/  MUFU.EX2 R38, R38 ;  /* 0x0000002600267308 */ /* 0x000ee20000000800 */
[C---:B-----5:R-:W-:Y:S01]  /*49a0*/  FADD.FTZ R13, R93.reuse, R8 ;  /* 0x000000085d0d7221 */ /* 0x060fe20000010000 */
[----:B------:R-:W-:Y:S01]  /*49b0*/  F2FP.BF16.F32.PACK_AB R93, R93, R34 ;  /* 0x000000225d5d723e */ /* 0x000fe200000010ff */
[----:B------:R-:W-:-:S05]  /*49c0*/  IMAD.MOV.U32 R34, RZ, RZ, R71 ;  /* 0x000000ffff227224 */ /* 0x000fca00078e0047 */
[----:B------:R-:W4:Y:S01]  /*49d0*/  MUFU.EX2 R80, R80 ;  /* 0x0000005000507308 */ /* 0x000f220000000800 */
[----:B--2---:R-:W-:-:S07]  /*49e0*/  FADD.FTZ R15, R31, R10 ;  /* 0x0000000a1f0f7221 */ /* 0x004fce0000010000 */
[----:B------:R-:W1:Y:S01]  /*49f0*/  MUFU.EX2 R95, R110 ;  /* 0x0000006e005f7308 */ /* 0x000e620000000800 */
[----:B---3--:R-:W-:-:S07]  /*4a00*/  FADD.FTZ R8, R38, R13 ;  /* 0x0000000d26087221 */ /* 0x008fce0000010000 */
[----:B------:R-:W2:Y:S01]  /*4a10*/  MUFU.EX2 R30, R30 ;  /* 0x0000001e001e7308 */ /* 0x000ea20000000800 */
[C---:B----4-:R-:W-:Y:S01]  /*4a20*/  FADD.FTZ R15, R80.reuse, R15 ;  /* 0x0000000f500f7221 */ /* 0x050fe20000010000 */
[----:B------:R-:W-:Y:S01]  /*4a30*/  F2FP.BF16.F32.PACK_AB R94, R80, R31 ;  /* 0x0000001f505e723e */ /* 0x000fe200000010ff */
[----:B------:R-:W-:-:S05]  /*4a40*/  IMAD.MOV.U32 R31, RZ, RZ, R71 ;  /* 0x000000ffff1f7224 */ /* 0x000fca00078e0047 */
[----:B------:R-:W3:Y:S01]  /*4a50*/  MUFU.EX2 R45, R45 ;  /* 0x0000002d002d7308 */ /* 0x000ee20000000800 */
[C---:B-1----:R-:W-:Y:S01]  /*4a60*/  FADD.FTZ R5, R95.reuse, R8 ;  /* 0x000000085f057221 */ /* 0x042fe20000010000 */
[----:B------:R-:W-:Y:S01]  /*4a70*/  F2FP.BF16.F32.PACK_AB R95, R95, R38 ;  /* 0x000000265f5f723e */ /* 0x000fe200000010ff */
[----:B------:R-:W-:-:S04]  /*4a80*/  IMAD.MOV.U32 R38, RZ, RZ, R71 ;  /* 0x000000ffff267224 */ /* 0x000fc800078e0047 */
[----:B------:R0:W-:Y:S01]  /*4a90*/  STSM.16.M88.4 [R2+0x2eb00], R92 ;  /* 0x02eb005c02007844 */ /* 0x0001e20000000200 */
[----:B------:R-:W1:Y:S01]  /*4aa0*/  MUFU.EX2 R47, R47 ;  /* 0x0000002f002f7308 */ /* 0x000e620000000800 */
[----:B--2---:R-:W-:-:S07]  /*4ab0*/  FADD.FTZ R4, R30, R15 ;  /* 0x0000000f1e047221 */ /* 0x004fce0000010000 */
[----:B------:R-:W2:Y:S01]  /*4ac0*/  MUFU.EX2 R104, R104 ;  /* 0x0000006800687308 */ /* 0x000ea20000000800 */
[C---:B---3--:R-:W-:Y:S01]  /*4ad0*/  F2FP.BF16.F32.PACK_AB R12, R45.reuse, R30 ;  /* 0x0000001e2d0c723e */ /* 0x048fe200000010ff */
[----:B------:R-:W-:Y:S01]  /*4ae0*/  FADD.FTZ R4, R45, R4 ;  /* 0x000000042d047221 */ /* 0x000fe20000010000 */
[--C-:B------:R-:W-:Y:S02]  /*4af0*/  IMAD.MOV.U32 R45, RZ, RZ, R71.reuse ;  /* 0x000000ffff2d7224 */ /* 0x100fe400078e0047 */
[----:B------:R-:W-:-:S03]  /*4b00*/  IMAD.MOV.U32 R30, RZ, RZ, R71 ;  /* 0x000000ffff1e7224 */ /* 0x000fc600078e0047 */
[----:B------:R-:W3:Y:S01]  /*4b10*/  MUFU.EX2 R46, R46 ;  /* 0x0000002e002e7308 */ /* 0x000ee20000000800 */
[----:B-1----:R-:W-:-:S07]  /*4b20*/  FADD.FTZ R7, R47, R4 ;  /* 0x000000042f077221 */ /* 0x002fce0000010000 */
[----:B------:R-:W1:Y:S01]  /*4b30*/  MUFU.EX2 R9, R112 ;  /* 0x0000007000097308 */ /* 0x000e620000000800 */
[C---:B--2---:R-:W-:Y:S01]  /*4b40*/  F2FP.BF16.F32.PACK_AB R14, R104.reuse, R47 ;  /* 0x0000002f680e723e */ /* 0x044fe200000010ff */
[----:B------:R-:W-:Y:S01]  /*4b50*/  FADD.FTZ R7, R104, R7 ;  /* 0x0000000768077221 */ /* 0x000fe20000010000 */
[----:B------:R-:W-:-:S05]  /*4b60*/  IMAD.MOV.U32 R47, RZ, RZ, R71 ;  /* 0x000000ffff2f7224 */ /* 0x000fca00078e0047 */
[----:B------:R-:W2:Y:S01]  /*4b70*/  MUFU.EX2 R118, R118 ;  /* 0x0000007600767308 */ /* 0x000ea20000000800 */
[----:B---3--:R-:W-:-:S07]  /*4b80*/  FADD.FTZ R6, R46, R5 ;  /* 0x000000052e067221 */ /* 0x008fce0000010000 */
[----:B------:R-:W3:Y:S01]  /*4b90*/  MUFU.EX2 R11, R114 ;  /* 0x00000072000b7308 */ /* 0x000ee20000000800 */
[C---:B-1----:R-:W-:Y:S01]  /*4ba0*/  F2FP.BF16.F32.PACK_AB R13, R9.reuse, R46 ;  /* 0x0000002e090d723e */ /* 0x042fe200000010ff */
[----:B------:R-:W-:Y:S01]  /*4bb0*/  FADD.FTZ R5, R9, R6 ;  /* 0x0000000609057221 */ /* 0x000fe20000010000 */
[----:B------:R-:W-:-:S03]  /*4bc0*/  IMAD.MOV.U32 R46, RZ, RZ, R71 ;  /* 0x000000ffff2e7224 */ /* 0x000fc600078e0047 */
[----:B--2---:R-:W-:Y:S01]  /*4bd0*/  FADD.FTZ R6, R118, R5 ;  /* 0x0000000576067221 */ /* 0x004fe20000010000 */
[----:B---3--:R-:W-:-:S03]  /*4be0*/  F2FP.BF16.F32.PACK_AB R15, R11, R118 ;  /* 0x000000760b0f723e */ /* 0x008fc600000010ff */
[----:B------:R-:W-:Y:S02]  /*4bf0*/  FADD.FTZ R6, R11, R6 ;  /* 0x000000060b067221 */ /* 0x000fe40000010000 */
[----:B------:R0:W-:Y:S01]  /*4c00*/  STSM.16.M88.4 [R2+0x30300], R12 ;  /* 0x0303000c02007844 */ /* 0x0001e20000000200 */
[----:B------:R1:W-:Y:S06]  /*4c10*/  MEMBAR.ALL.CTA ;  /* 0x0000000000007992 */ /* 0x0003ec0000008000 */
[----:B-1----:R-:W1:Y:S02]  /*4c20*/  FENCE.VIEW.ASYNC.S ;  /* 0x00000000000073c6 */ /* 0x002e640000000000 */
[----:B-1----:R-:W-:Y:S01]  /*4c30*/  NOP ;  /* 0x0000000000007918 */ /* 0x002fe20000000000 */
[----:B------:R-:W-:Y:S05]  /*4c40*/  @!P2 BRA `(.L_x_8387) ;  /* 0x000000380038a947 */ /* 0x000fea0003800000 */
        /* <DEDUP_REMOVED lines=28> */
[----:B------:R-:W-:-:S06]  /*4e10*/  UMOV UR57, UR39 ;  /* 0x0000002700397c82 */ /* 0x000fcc0008000000 */
.L_x_8396:
[----:B------:R-:W-:Y:S01]  /*4e20*/  UIADD3 UR39, UR57, 0x1, URZ ;  /* 0x0000000139277890 */ /* 0x000fe2000fffe03f */
[----:B------:R-:W-:-:S03]  /*4e30*/  ISETP.NE.AND P3, PT, RZ, UR38, PT ;  /* 0x00000026ff007c0c */ /* 0x000fc6000bf65270 */
[----:B------:R-:W-:-:S04]  /*4e40*/  UISETP.NE.AND UP0, UPT, UR39, 0x2, UPT ;  /* 0x000000022700788c */ /* 0x000fc8000bf05270 */
[----:B------:R-:W-:Y:S02]  /*4e50*/  USEL UR6, URZ, 0x1, UP0 ;  /* 0x000000013f067887 */ /* 0x000fe40008000000 */
[----:B------:R-:W-:-:S04]  /*4e60*/  USEL UR39, UR39, URZ, UP0 ;  /* 0x0000003f27277287 */ /* 0x000fc80008000000 */
[----:B------:R-:W-:Y:S01]  /*4e70*/  LOP3.LUT R16, R9, UR6, RZ, 0x3c, !PT ;  /* 0x0000000609107c12 */ /* 0x000fe2000f8e3cff */
[----:B------:R-:W-:Y:S07]  /*4e80*/  @P3 BRA `(.L_x_8388) ;  /* 0x0000000000283947 */ /* 0x000fee0003800000 */
[----:B------:R-:W-:Y:S05]  /*4e90*/  @!P0 BRA `(.L_x_8389) ;  /* 0x0000000000048947 */ /* 0x000fea0003800000 */
[----:B------:R-:W-:Y:S01]  /*4ea0*/  BPT.TRAP 0x1 ;  /* 0x000000040000795c */ /* 0x000fe20000300000 */
.L_x_8389:
[----:B------:R-:W-:Y:S01]  /*4eb0*/  ULEA UR6, UR39, UR36, 0x3 ;  /* 0x0000002427067291 */ /* 0x000fe2000f8e183f */
[----:B------:R-:W-:-:S08]  /*4ec0*/  SHF.L.U32 R0, R16, 0x1f, RZ ;  /* 0x0000001f10007819 */ /* 0x000fd000000006ff */
[----:B------:R1:W2:Y:S01]  /*4ed0*/  SYNCS.PHASECHK.TRANS64.TRYWAIT P2, [UR6+0x31c30], R0 ;  /* 0x031c3000ff0075a7 */ /* 0x0002a20008040146 */
[----:B------:R-:W-:Y:S05]  /*4ee0*/  @!P0 BRA `(.L_x_8390) ;  /* 0x0000000000048947 */ /* 0x000fea0003800000 */
[----:B------:R-:W-:Y:S01]  /*4ef0*/  BPT.TRAP 0x1 ;  /* 0x000000040000795c */ /* 0x000fe20000300000 */
.L_x_8390:
[----:B--2---:R-:W-:Y:S05]  /*4f00*/  @P2 BRA `(.L_x_8388) ;  /* 0x0000000000082947 */ /* 0x004fea0003800000 */
[----:B------:R-:W2:Y:S02]  /*4f10*/  SYNCS.PHASECHK.TRANS64.TRYWAIT P2, [UR6+0x31c30], R0 ;  /* 0x031c3000ff0075a7 */ /* 0x000ea40008040146 */
[----:B--2---:R-:W-:Y:S05]  /*4f20*/  @!P2 BRA `(.L_x_8391) ;  /* 0x0000009c005ca947 */ /* 0x004fea0003800000 */
.L_x_8388:
[----:B--2---:R-:W2:Y:S01]  /*4f30*/  S2R R3, SR_TID.X ;  /* 0x0000000000037919 */ /* 0x004ea20000002100 */
[----:B------:R-:W-:Y:S01]  /*4f40*/  UIMAD UR26, UR39, 0x6c0, UR56 ;  /* 0x000006c0271a78a4 */ /* 0x000fe2000f8e0238 */
[----:B------:R-:W-:Y:S01]  /*4f50*/  UMOV UR27, 0x80000020 ;  /* 0x80000020001b7882 */ /* 0x000fe20000000000 */
[----:B------:R-:W-:Y:S02]  /*4f60*/  UMOV UR28, UR24 ;  /* 0x00000018001c7c82 */ /* 0x000fe40008000000 */
[----:B------:R-:W-:Y:S01]  /*4f70*/  UIADD3 UR30, UR26, 0x40, URZ ;  /* 0x000000401a1e7890 */ /* 0x000fe2000fffe03f */
        /* <DEDUP_REMOVED lines=20> */
[----:B--2---:R-:W-:Y:S01]  /*50c0*/  SHF.R.U32.HI R3, RZ, 0x7, R3 ;  /* 0x00000007ff037819 */ /* 0x004fe20000011603 */
[----:B------:R-:W-:Y:S01]  /*50d0*/  UMOV UR53, UR25 ;  /* 0x0000001900357c82 */ /* 0x000fe20008000000 */
[----:B------:R-:W-:Y:S01]  /*50e0*/  UMOV UR55, 0x80000020 ;  /* 0x8000002000377882 */ /* 0x000fe20000000000 */
[----:B------:R-:W-:-:S02]  /*50f0*/  UIADD3 UR6, UR26, 0x200, URZ ;  /* 0x000002001a067890 */ /* 0x000fc4000fffe03f */
[----:B-1----:R-:W-:Y:S01]  /*5100*/  VIADD R0, R3, 0x8 ;  /* 0x0000000803007836 */ /* 0x002fe20000000000 */
[----:B------:R-:W-:Y:S01]  /*5110*/  UMOV UR7, 0x80000020 ;  /* 0x8000002000077882 */ /* 0x000fe20000000000 */
[----:B------:R-:W-:Y:S01]  /*5120*/  UIADD3 UR10, UR26, 0x202, URZ ;  /* 0x000002021a0a7890 */ /* 0x000fe2000fffe03f */
[----:B------:R-:W-:Y:S02]  /*5130*/  UMOV UR11, 0x80000020 ;  /* 0x80000020000b7882 */ /* 0x000fe40000000000 */
        /* <DEDUP_REMOVED lines=8> */
[----:B------:R-:W-:Y:S03]  /*51c0*/  HGMMA.64x16x16.F32.BF16 R136, gdesc[UR24], RZ, !UPT, gsb0 ;  /* 0x00200000188879f0 */ /* 0x000fe6000c0018ff */
        /* <DEDUP_REMOVED lines=36> */
[----:B0-----:R-:W-:-:S06]  /*5410*/  WARPGROUP.ARRIVE ;  /* 0x00000000000079c5 */ /* 0x001fcc0000000000 */
        /* <DEDUP_REMOVED lines=280> */
.L_x_8393:
[----:B------:R-:W-:Y:S01]  /*65a0*/  ULEA UR6, UR57, UR36, 0x3 ;  /* 0x0000002439067291 */ /* 0x000fe2000f8e183f */
[----:B------:R-:W-:-:S08]  /*65b0*/  SHF.L.U32 R0, R9, 0x1f, RZ ;  /* 0x0000001f09007819 */ /* 0x000fd000000006ff */
[----:B------:R0:W1:Y:S01]  /*65c0*/  SYNCS.PHASECHK.TRANS64.TRYWAIT P2, [UR6+0x31c50], R0 ;  /* 0x031c5000ff0075a7 */ /* 0x0000620008040146 */
[----:B------:R-:W-:Y:S05]  /*65d0*/  @!P0 BRA `(.L_x_8394) ;  /* 0x0000000000048947 */ /* 0x000fea0003800000 */
[----:B------:R-:W-:Y:S01]  /*65e0*/  BPT.TRAP 0x1 ;  /* 0x000000040000795c */ /* 0x000fe20000300000 */
.L_x_8394:
[----:B-1----:R-:W-:Y:S05]  /*65f0*/  @P2 BRA `(.L_x_8392) ;  /* 0x0000000000082947 */ /* 0x002fea0003800000 */
[----:B------:R-:W1:Y:S02]  /*6600*/  SYNCS.PHASECHK.TRANS64.TRYWAIT P2, [UR6+0x31c50], R0 ;  /* 0x031c5000ff0075a7 */ /* 0x000e640008040146 */
[----:B-1----:R-:W-:Y:S05]  /*6610*/  @!P2 BRA `(.L_x_8395) ;  /* 0x0000008400b8a947 */ /* 0x002fea0003800000 */
.L_x_8392:
[----:B------:R-:W-:Y:S01]  /*6620*/  UIADD3 UR6, UR36, 0x200, URZ ;  /* 0x0000020024067890 */ /* 0x000fe2000fffe03f */
[----:B------:R-:W-:Y:S01]  /*6630*/  WARPGROUP.ARRIVE ;  /* 0x00000000000079c5 */ /* 0x000fe20000000000 */
[----:B------:R-:W-:Y:S01]  /*6640*/  ULOP3.LUT UR7, UR37, 0x10000, URZ, 0xfc, !UPT ;  /* 0x0001000025077892 */ /* 0x000fe2000f8efc3f */
[----:B01----:R-:W-:Y:S01]  /*6650*/  FMNMX.FTZ R0, R136, R5, !PT ;  /* 0x0000000588007209 */ /* 0x003fe20007810000 */
[----:B------:R-:W-:Y:S01]  /*6660*/  USHF.R.U32.HI UR6, URZ, 0x4, UR6 ;  /* 0x000000043f067899 */ /* 0x000fe20008011606 */
[----:B------:R-:W-:Y:S01]  /*6670*/  FMNMX.FTZ R22, R138, R8, !PT ;  /* 0x000000088a167209 */ /* 0x000fe20007810000 */
[----:B------:R-:W-:Y:S01]  /*6680*/  UMOV UR29, 0xc0000010 ;  /* 0xc0000010001d7882 */ /* 0x000fe20000000000 */
[----:B------:R-:W-:Y:S01]  /*6690*/  UMOV UR31, 0x80000020 ;  /* 0x80000020001f7882 */ /* 0x000fe20000000000 */
[----:B------:R-:W-:Y:S01]  /*66a0*/  ULOP3.LUT UR6, UR6, 0x3fff, URZ, 0xc0, !UPT ;  /* 0x00003fff06067892 */ /* 0x000fe2000f8ec03f */
[----:B------:R-:W-:Y:S01]  /*66b0*/  FMNMX.FTZ R3, R137, R0, !PT ;  /* 0x0000000089037209 */ /* 0x000fe20007810000 */
[----:B------:R-:W-:Y:S01]  /*66c0*/  UMOV UR28, UR7 ;  /* 0x00000007001c7c82 */ /* 0x000fe20008000000 */
[----:B------:R-:W-:Y:S01]  /*66d0*/  FMNMX.FTZ R23, R139, R22, !PT ;  /* 0x000000168b177209 */ /* 0x000fe20007810000 */
[----:B------:R-:W-:Y:S01]  /*66e0*/  ULOP3.LUT UR6, UR6, 0x2400000, URZ, 0xfc, !UPT ;  /* 0x0240000006067892 */ /* 0x000fe2000f8efc3f */
[----:B------:R-:W-:-:S03]  /*66f0*/  FMNMX.FTZ R0, R140, R3, !PT ;  /* 0x000000038c007209 */ /* 0x000fc60007810000 */
[----:B------:R-:W-:Y:S01]  /*6700*/  UIMAD UR6, UR57, 0x6c0, UR6 ;  /* 0x000006c0390678a4 */ /* 0x000fe2000f8e0206 */
[----:B------:R-:W-:-:S04]  /*6710*/  FMNMX.FTZ R3, R141, R0, !PT ;  /* 0x000000008d037209 */ /* 0x000fc80007810000 */
[----:B------:R-:W-:Y:S02]  /*6720*/  FMNMX.FTZ R0, R128, R3, !PT ;  /* 0x0000000380007209 */ /* 0x000fe40007810000 */
[----:B------:R-:W-:Y:S02]  /*6730*/  UMOV UR30, UR6 ;  /* 0x00000006001e7c82 */ /* 0x000fe40008000000 */
[----:B------:R-:W-:Y:S01]  /*6740*/  HGMMA.64x96x16.F32.BF16 R24, gdesc[UR28].tnspB, R24, gsb0 ;  /* 0x416000001c1879f0 */ /* 0x000fe20008001818 */
[----:B------:R-:W-:Y:S01]  /*6750*/  UIADD3 UR28, UR7, 0x180, URZ ;  /* 0x00000180071c7890 */ /* 0x000fe2000fffe03f */
[----:B------:R-:W-:Y:S01]  /*6760*/  FMNMX.FTZ R3, R129, R0, !PT ;  /* 0x0000000081037209 */ /* 0x000fe20007810000 */
[----:B------:R-:W-:Y:S01]  /*6770*/  UIADD3 UR30, UR6, 0x40, URZ ;  /* 0x00000040061e7890 */ /* 0x000fe2000fffe03f */
[----:B------:R-:W-:Y:S01]  /*6780*/  UMOV UR29, 0xc0000010 ;  /* 0xc0000010001d7882 */ /* 0x000fe20000000000 */
        /* <DEDUP_REMOVED lines=37> */
[----:B------:R-:W0:Y:S02]  /*69e0*/  LDC R3, c[0x0][0x988] ;  /* 0x00026200ff037b82 */ /* 0x000e240000000800 */
[----:B------:R-:W-:-:S05]  /*69f0*/  FMNMX.FTZ R9, R77, R0, !PT ;  /* 0x000000004d097209 */ /* 0x000fca0007810000 */
[----:B------:R-:W1:Y:S02]  /*6a00*/  SHFL.BFLY PT, R0, R9, 0x2, 0x1f ;  /* 0x0c401f0009007f89 */ /* 0x000e6400000e0000 */
[----:B-1----:R-:W-:-:S05]  /*6a10*/  FMNMX.FTZ R12, R9, R0, !PT ;  /* 0x00000000090c7209 */ /* 0x002fca0007810000 */
[----:B------:R-:W1:Y:S02]  /*6a20*/  SHFL.BFLY PT, R11, R12, 0x1, 0x1f ;  /* 0x0c201f000c0b7f89 */ /* 0x000e6400000e0000 */
[----:B-1----:R-:W-:-:S05]  /*6a30*/  FMNMX.FTZ R0, R12, R11, !PT ;  /* 0x0000000b0c007209 */ /* 0x002fca0007810000 */
[----:B------:R-:W-:-:S04]  /*6a40*/  FADD.FTZ R10, -R0, R5 ;  /* 0x00000005000a7221 */ /* 0x000fc80000010100 */
[-C--:B0-----:R-:W-:Y:S01]  /*6a50*/  FMUL.FTZ R5, R10, R3.reuse ;  /* 0x000000030a057220 */ /* 0x081fe20000410000 */
[----:B------:R-:W-:-:S04]  /*6a60*/  FMUL.FTZ R10, R0, R3 ;  /* 0x00000003000a7220 */ /* 0x000fc80000410000 */
        /* <DEDUP_REMOVED lines=10> */
[----:B------:R-:W0:Y:S01]  /*6b10*/  S2R R141, SR_TID.X ;  /* 0x00000000008d7919 */ /* 0x000e220000002100 */
[----:B------:R1:W-:Y:S01]  /*6b20*/  MUFU.EX2 R23, R128 ;  /* 0x0000008000177308 */ /* 0x0003e20000000800 */
[----:B------:R-:W-:Y:S01]  /*6b30*/  FFMA.FTZ R9, R136, R3, -R10 ;  /* 0x0000000388097223 */ /* 0x000fe2000001080a */
[----:B------:R-:W-:Y:S01]  /*6b40*/  FMNMX.FTZ R121, R131, R120, !PT ;  /* 0x0000007883797209 */ /* 0x000fe20007810000 */
[----:B------:R-:W-:-:S02]  /*6b50*/  WARPGROUP.DEPBAR.LE gsb0, 0x0 ;  /* 0x00008000000079c5 */ /* 0x000fc40000010000 */
[----:B------:R-:W-:Y:S01]  /*6b60*/  WARPGROUP.ARRIVE ;  /* 0x00000000000079c5 */ /* 0x000fe20000000000 */
[--C-:B------:R-:W-:Y:S01]  /*6b70*/  FFMA.FTZ R120, R124, R3, -R10.reuse ;  /* 0x000000037c787223 */ /* 0x100fe2000001080a */
[----:B------:R-:W-:Y:S01]  /*6b80*/  FMNMX.FTZ R124, R134, R121, !PT ;  /* 0x00000079867c7209 */ /* 0x000fe20007810000 */
[-CC-:B------:R-:W-:Y:S01]  /*6b90*/  FFMA.FTZ R11, R137, R3.reuse, -R10.reuse ;  /* 0x00000003890b7223 */ /* 0x180fe2000001080a */
[-CC-:B------:R-:W-:Y:S01]  /*6ba0*/  FFMA.FTZ R20, R132, R3.reuse, -R10.reuse ;  /* 0x0000000384147223 */ /* 0x180fe2000001080a */
[-CC-:B------:R-:W-:Y:S01]  /*6bb0*/  FFMA.FTZ R21, R133, R3.reuse, -R10.reuse ;  /* 0x0000000385157223 */ /* 0x180fe2000001080a */
[----:B------:R-:W-:Y:S01]  /*6bc0*/  HGMMA.64x96x16.F32.BF16 R24, gdesc[UR28].tnspB, R24, gsb0 ;  /* 0x416000001c1879f0 */ /* 0x000fe20008001818 */
[----:B------:R-:W-:Y:S01]  /*6bd0*/  UIADD3 UR28, UR7, 0x480, URZ ;  /* 0x00000480071c7890 */ /* 0x000fe2000fffe03f */
[----:B------:R-:W-:Y:S01]  /*6be0*/  FMNMX.FTZ R121, R135, R124, !PT ;  /* 0x0000007c87797209 */ /* 0x000fe20007810000 */
[----:B------:R-:W-:Y:S01]  /*6bf0*/  UIADD3 UR30, UR6, 0xc0, URZ ;  /* 0x000000c0061e7890 */ /* 0x000fe2000fffe03f */
[--C-:B------:R-:W-:Y:S01]  /*6c00*/  FFMA.FTZ R112, R112, R3, -R10.reuse ;  /* 0x0000000370707223 */ /* 0x100fe2000001080a */
[----:B------:R-:W-:Y:S01]  /*6c10*/  UMOV UR29, 0xc0000010 ;  /* 0xc0000010001d7882 */ /* 0x000fe20000000000 */
[----:B------:R-:W-:Y:S01]  /*6c20*/  UMOV UR31, 0x80000020 ;  /* 0x80000020001f7882 */ /* 0x000fe20000000000 */
        /* <DEDUP_REMOVED lines=14> */
[----:B0-----:R-:W-:Y:S01]  /*6d10*/  SHF.R.U32.HI R140, RZ, 0x7, R141 ;  /* 0x00000007ff8c7819 */ /* 0x001fe2000001168d */
[--C-:B------:R-:W-:Y:S01]  /*6d20*/  FFMA.FTZ R101, R101, R3, -R10.reuse ;  /* 0x0000000365657223 */ /* 0x100fe2000001080a */
[----:B------:R-:W-:Y:S01]  /*6d30*/  FMNMX.FTZ R124, R114, R125, !PT ;  /* 0x0000007d727c7209 */ /* 0x000fe20007810000 */
[-CC-:B------:R-:W-:Y:S01]  /*6d40*/  FFMA.FTZ R88, R88, R3.reuse, -R10.reuse ;  /* 0x0000000358587223 */ /* 0x180fe2000001080a */
[----:B------:R-:W-:Y:S01]  /*6d50*/  ISETP.GE.U32.AND P2, PT, R141, 0x180, PT ;  /* 0x000001808d00780c */ /* 0x000fe20003f46070 */
        /* <DEDUP_REMOVED lines=14> */
[----:B------:R-:W0:Y:S03]  /*6e40*/  MUFU.EX2 R5, R5 ;  /* 0x0000000500057308 */ /* 0x000e260000000800 */
[----:B------:R-:W-:-:S04]  /*6e50*/  FMNMX.FTZ R125, R107, R124, !PT ;  /* 0x0000007c6b7d7209 */ /* 0x000fc80007810000 */
[----:B------:R-:W-:Y:S01]  /*6e60*/  FMNMX.FTZ R124, R110, R125, !PT ;  /* 0x0000007d6e7c7209 */ /* 0x000fe20007810000 */
[----:B------:R-:W2:Y:S03]  /*6e70*/  MUFU.EX2 R9, R9 ;  /* 0x0000000900097308 */ /* 0x000ea60000000800 */
[----:B------:R-:W-:-:S04]  /*6e80*/  FMNMX.FTZ R125, R111, R124, !PT ;  /* 0x0000007c6f7d7209 */ /* 0x000fc80007810000 */
[----:B------:R-:W-:Y:S01]  /*6e90*/  FMNMX.FTZ R124, R98, R125, !PT ;  /* 0x0000007d627c7209 */ /* 0x000fe20007810000 */
[----:B------:R3:W-:Y:S03]  /*6ea0*/  MUFU.EX2 R121, R129 ;  /* 0x0000008100797308 */ /* 0x0007e60000000800 */
        /* <DEDUP_REMOVED lines=17> */
[----:B------:R-:W-:Y:S01]  /*6fc0*/  WARPGROUP.ARRIVE ;  /* 0x00000000000079c5 */ /* 0x000fe20000000000 */
[----:B------:R-:W-:Y:S01]  /*6fd0*/  FMNMX.FTZ R124, R74, R125, !PT ;  /* 0x0000007d4a7c7209 */ /* 0x000fe20007810000 */
[----:B------:R-:W-:Y:S03]  /*6fe0*/  MUFU.EX2 R20, R20 ;  /* 0x0000001400147308 */ /* 0x000fe60000000800 */
[----:B------:R-:W-:Y:S01]  /*6ff0*/  FMNMX.FTZ R125, R75, R124, !PT ;  /* 0x0000007c4b7d7209 */ /* 0x000fe20007810000 */
[----:B------:R-:W-:Y:S01]  /*7000*/  HGMMA.64x96x16.F32.BF16 R24, gdesc[UR28].tnspB, R24, gsb0 ;  /* 0x416000001c1879f0 */ /* 0x000fe20008001818 */
[----:B------:R-:W-:-:S02]  /*7010*/  UIADD3 UR28, UR7, 0x600, URZ ;  /* 0x00000600071c7890 */ /* 0x000fc4000fffe03f */
[----:B------:R-:W-:Y:S01]  /*7020*/  UIADD3 UR30, UR6, 0x100, URZ ;  /* 0x00000100061e7890 */ /* 0x000fe2000fffe03f */
[----:B------:R-:W-:Y:S01]  /*7030*/  FMNMX.FTZ R124, R78, R125, !PT ;  /* 0x0000007d4e7c7209 */ /* 0x000fe20007810000 */
[----:B------:R-:W-:Y:S01]  /*7040*/  UMOV UR29, 0xc0000010 ;  /* 0xc0000010001d7882 */ /* 0x000fe20000000000 */
[----:B------:R-:W-:Y:S01]  /*7050*/  UMOV UR31, 0x80000020 ;  /* 0x80000020001f7882 */ /* 0x000fe20000000000 */
[----:B------:R-:W-:Y:S01]  /*7060*/  MUFU.EX2 R21, R21 ;  /* 0x0000001500157308 */ /* 0x000fe20000000800 */
[----:B------:R-:W-:-:S05]  /*7070*/  FMNMX.FTZ R124, R79, R124, !PT ;  /* 0x0000007c4f7c7209 */ /* 0x000fca0007810000 */
[----:B------:R-:W5:Y:S02]  /*7080*/  SHFL.BFLY PT, R125, R124, 0x2, 0x1f ;  /* 0x0c401f007c7d7f89 */ /* 0x000f6400000e0000 */
[----:B------:R-:W-:Y:S08]  /*7090*/  MUFU.EX2 R22, R22 ;  /* 0x0000001600167308 */ /* 0x000ff00000000800 */
[----:B------:R-:W-:Y:S08]  /*70a0*/  MUFU.EX2 R120, R120 ;  /* 0x0000007800787308 */ /* 0x000ff00000000800 */
[----:B------:R-:W-:Y:S01]  /*70b0*/  MUFU.EX2 R112, R112 ;  /* 0x0000007000707308 */ /* 0x000fe20000000800 */
[----:B-----5:R-:W-:Y:S01]  /*70c0*/  FMNMX.FTZ R125, R124, R125, !PT ;  /* 0x0000007d7c7d7209 */ /* 0x020fe20007810000 */
[----:B------:R-:W-:Y:S01]  /*70d0*/  FFMA.FTZ R124, R73, R3, -R10 ;  /* 0x00000003497c7223 */ /* 0x000fe2000001080a */
[----:B------:R-:W-:-:S05]  /*70e0*/  IMAD.U32 R10, RZ, RZ, UR39 ;  /* 0x00000027ff0a7e24 */ /* 0x000fca000f8e00ff */
[----:B------:R-:W-:Y:S01]  /*70f0*/  MUFU.EX2 R113, R113 ;  /* 0x0000007100717308 */ /* 0x000fe20000000800 */
[----:B-1----:R-:W1:Y:S01]  /*7100*/  SHFL.BFLY PT, R128, R125, 0x1, 0x1f ;  /* 0x0c201f007d807f89 */ /* 0x002e6200000e0000 */
[----:B------:R-:W-:-:S06]  /*7110*/  @!P1 LEA R10, R10, UR36, 0x3 ;  /* 0x000000240a0a9c11 */ /* 0x000fcc000f8e18ff */
[----:B------:R-:W-:Y:S01]  /*7120*/  MUFU.EX2 R116, R116 ;  /* 0x0000007400747308 */ /* 0x000fe20000000800 */
[----:B------:R-:W-:-:S05]  /*7130*/  @!P1 VIADD R10, R10, 0x31c40 ;  /* 0x00031c400a0a9836 */ /* 0x000fca0000000000 */
[----:B------:R-:W-:Y:S02]  /*7140*/  @!P1 PRMT R10, RZ, 0x654, R10 ;  /* 0x00000654ff0a9816 */ /* 0x000fe4000000000a */
[----:B------:R-:W-:Y:S08]  /*7150*/  MUFU.EX2 R117, R117 ;  /* 0x0000007500757308 */ /* 0x000ff00000000800 */
[----:B------:R-:W-:Y:S01]  /*7160*/  MUFU.EX2 R104, R104 ;  /* 0x0000006800687308 */ /* 0x000fe20000000800 */
[----:B-1----:R-:W-:-:S05]  /*7170*/  FMNMX.FTZ R73, R125, R128, !PT ;  /* 0x000000807d497209 */ /* 0x002fca0007810000 */
[C---:B------:R-:W-:Y:S01]  /*7180*/  FADD.FTZ R8, -R73.reuse, R8 ;  /* 0x0000000849087221 */ /* 0x040fe20000010100 */
[-C--:B------:R-:W-:Y:S01]  /*7190*/  FMUL.FTZ R128, R73, R3.reuse ;  /* 0x0000000349807220 */ /* 0x080fe20000410000 */
[----:B------:R-:W-:Y:S02]  /*71a0*/  MUFU.EX2 R105, R105 ;  /* 0x0000006900697308 */ /* 0x000fe40000000800 */
[-C--:B------:R-:W-:Y:S01]  /*71b0*/  FMUL.FTZ R8, R8, R3.reuse ;  /* 0x0000000308087220 */ /* 0x080fe20000410000 */
[-CC-:B---3--:R-:W-:Y:S01]  /*71c0*/  FFMA.FTZ R129, R138, R3.reuse, -R128.reuse ;  /* 0x000000038a817223 */ /* 0x188fe20000010880 */
        /* <DEDUP_REMOVED lines=13> */
[----:B-1----:R-:W-:-:S02]  /*72a0*/  VIADD R8, R140, 0x9 ;  /* 0x000000098c087836 */ /* 0x002fc40000000000 */
[-CC-:B------:R-:W-:Y:S01]  /*72b0*/  FFMA.FTZ R123, R123, R3.reuse, -R128.reuse ;  /* 0x000000037b7b7223 */ /* 0x180fe20000010880 */
[-CC-:B------:R-:W-:Y:S01]  /*72c0*/  FFMA.FTZ R115, R118, R3.reuse, -R128.reuse ;  /* 0x0000000376737223 */ /* 0x180fe20000010880 */
[-CC-:B------:R-:W-:Y:S01]  /*72d0*/  FFMA.FTZ R118, R119, R3.reuse, -R128.reuse ;  /* 0x0000000377767223 */ /* 0x180fe20000010880 */
[-CC-:B------:R-:W-:Y:S01]  /*72e0*/  FFMA.FTZ R119, R107, R3.reuse, -R128.reuse ;  /* 0x000000036b777223 */ /* 0x180fe20000010880 */
[----:B------:R-:W-:Y:S01]  /*72f0*/  SEL R8, R8, 0x9, !P2 ;  /* 0x0000000908087807 */ /* 0x000fe20005000000 */
[-CC-:B------:R-:W-:Y:S01]  /*7300*/  FFMA.FTZ R107, R110, R3.reuse, -R128.reuse ;  /* 0x000000036e6b7223 */ /* 0x180fe20000010880 */
[----:B------:R-:W1:Y:S01]  /*7310*/  MUFU.EX2 R132, R132 ;  /* 0x0000008400847308 */ /* 0x000e620000000800 */
[-CC-:B------:R-:W-:Y:S01]  /*7320*/  FFMA.FTZ R103, R103, R3.reuse, -R128.reuse ;  /* 0x0000000367677223 */ /* 0x180fe20000010880 */
[-CC-:B------:R-:W-:Y:S01]  /*7330*/  FFMA.FTZ R114, R114, R3.reuse, -R128.reuse ;  /* 0x0000000372727223 */ /* 0x180fe20000010880 */
[-CC-:B------:R-:W-:Y:S01]  /*7340*/  FFMA.FTZ R106, R106, R3.reuse, -R128.reuse ;  /* 0x000000036a6a7223 */ /* 0x180fe20000010880 */
[----:B------:R-:W-:Y:S01]  /*7350*/  FFMA.FTZ R98, R98, R3, -R128 ;  /* 0x0000000362627223 */ /* 0x000fe20000010880 */
[----:B------:R-:W-:-:S02]  /*7360*/  WARPGROUP.DEPBAR.LE gsb0, 0x0 ;  /* 0x00008000000079c5 */ /* 0x000fc40000010000 */
[----:B------:R-:W-:Y:S01]  /*7370*/  WARPGROUP.ARRIVE ;  /* 0x00000000000079c5 */ /* 0x000fe20000000000 */
[----:B------:R-:W5:Y:S01]  /*7380*/  MUFU.EX2 R136, R136 ;  /* 0x0000008800887308 */ /* 0x000f620000000800 */
[-CC-:B------:R-:W-:Y:S01]  /*7390*/  FFMA.FTZ R86, R86, R3.reuse, -R128.reuse ;  /* 0x0000000356567223 */ /* 0x180fe20000010880 */
[-CC-:B------:R-:W-:Y:S01]  /*73a0*/  FFMA.FTZ R87, R87, R3.reuse, -R128.reuse ;  /* 0x0000000357577223 */ /* 0x180fe20000010880 */
[-CC-:B------:R-:W-:Y:S01]  /*73b0*/  FFMA.FTZ R75, R75, R3.reuse, -R128.reuse ;  /* 0x000000034b4b7223 */ /* 0x180fe20000010880 */
[-CC-:B------:R-:W-:Y:S01]  /*73c0*/  FFMA.FTZ R78, R78, R3.reuse, -R128.reuse ;  /* 0x000000034e4e7223 */ /* 0x180fe20000010880 */
[----:B------:R-:W-:Y:S01]  /*73d0*/  HGMMA.64x96x16.F32.BF16 R24, gdesc[UR28].tnspB, R24, gsb0 ;  /* 0x416000001c1879f0 */ /* 0x000fe20008001818 */
[----:B------:R-:W-:Y:S01]  /*73e0*/  UIADD3 UR28, UR7, 0x780, URZ ;  /* 0x00000780071c7890 */ /* 0x000fe2000fffe03f */
[----:B------:R-:W-:Y:S01]  /*73f0*/  FFMA.FTZ R79, R79, R3, -R128 ;  /* 0x000000034f4f7223 */ /* 0x000fe20000010880 */
[----:B------:R-:W-:Y:S01]  /*7400*/  UIADD3 UR30, UR6, 0x140, URZ ;  /* 0x00000140061e7890 */ /* 0x000fe2000fffe03f */
[----:B------:R-:W5:Y:S01]  /*7410*/  MUFU.EX2 R137, R137 ;  /* 0x0000008900897308 */ /* 0x000f620000000800 */
[----:B------:R-:W-:Y:S01]  /*7420*/  UMOV UR29, 0xc0000010 ;  /* 0xc0000010001d7882 */ /* 0x000fe20000000000 */
[----:B------:R-:W-:Y:S01]  /*7430*/  UMOV UR31, 0x80000020 ;  /* 0x80000020001f7882 */ /* 0x000fe20000000000 */
[C---:B------:R-:W-:Y:S01]  /*7440*/  ISETP.GT.AND P2, PT, R4.reuse, RZ, PT ;  /* 0x000000ff0400720c */ /* 0x040fe20003f44270 */
[----:B------:R-:W-:-:S04]  /*7450*/  VIADD R4, R4, 0xffffffff ;  /* 0xffffffff04047836 */ /* 0x000fc80000000000 */
        /* <DEDUP_REMOVED lines=13> */
[----:B------:R-:W-:-:S05]  /*7530*/  WARPGROUP.ARRIVE ;  /* 0x00000000000079c5 */ /* 0x000fca0000000000 */
[----:B------:R-:W5:Y:S01]  /*7540*/  MUFU.EX2 R106, R106 ;  /* 0x0000006a006a7308 */ /* 0x000f620000000800 */
[----:B------:R-:W-:Y:S01]  /*7550*/  HGMMA.64x96x16.F32.BF16 R24, gdesc[UR28].tnspB, R24, gsb0 ;  /* 0x416000001c1879f0 */ /* 0x000fe20008001818 */
[----:B------:R-:W-:Y:S02]  /*7560*/  UIADD3 UR28, UR7, 0x900, URZ ;  /* 0x00000900071c7890 */ /* 0x000fe4000fffe03f */
[----:B------:R-:W-:Y:S01]  /*7570*/  UIADD3 UR30, UR6, 0x180, URZ ;  /* 0x00000180061e7890 */ /* 0x000fe2000fffe03f */
[----:B------:R-:W-:Y:S01]  /*7580*/  UMOV UR29, 0xc0000010 ;  /* 0xc0000010001d7882 */ /* 0x000fe20000000000 */
[----:B------:R-:W-:Y:S02]  /*7590*/  UMOV UR31, 0x80000020 ;  /* 0x80000020001f7882 */ /* 0x000fe40000000000 */
[----:B------:R-:W5:Y:S08]  /*75a0*/  MUFU.EX2 R108, R108 ;  /* 0x0000006c006c7308 */ /* 0x000f700000000800 */
        /* <DEDUP_REMOVED lines=41> */
[----:B------:R-:W-:Y:S03]  /*7840*/  HGMMA.64x96x16.F32.BF16 R24, gdesc[UR28].tnspB, R24, gsb0 ;  /* 0x416000001c1879f0 */ /* 0x000fe60008001818 */
[----:B------:R-:W-:Y:S02]  /*7850*/  WARPGROUP.DEPBAR.LE gsb0, 0x0 ;  /* 0x00008000000079c5 */ /* 0x000fe40000010000 */
[----:B------:R2:W-:Y:S06]  /*7860*/  BAR.ARV R8, 0x100 ;  /* 0x000400080000751d */ /* 0x0005ec0000002000 */
[----:B------:R-:W-:Y:S01]  /*7870*/  @!P1 SYNCS.ARRIVE.TRANS64.RED.A1T0 RZ, [R10+URZ], RZ ;  /* 0x000000ff0aff99a7 */ /* 0x000fe2000810043f */
[-C--:B0-----:R-:W-:Y:S01]  /*7880*/  FMUL.FTZ R24, R24, R5.reuse ;  /* 0x0000000518187220 */ /* 0x081fe20000410000 */
[----:B--2---:R-:W-:Y:S01]  /*7890*/  IMAD.U32 R8, RZ, RZ, UR57 ;  /* 0x00000039ff087e24 */ /* 0x004fe2000f8e00ff */
        /* <DEDUP_REMOVED lines=14> */
[----:B------:R-:W-:Y:S01]  /*7980*/  @!P1 PRMT R8, RZ, 0x654, R8 ;  /* 0x00000654ff089816 */ /* 0x000fe20000000008 */
        /* <DEDUP_REMOVED lines=10> */
[----:B------:R-:W-:Y:S01]  /*7a30*/  FMUL.FTZ R65, R65, R5 ;  /* 0x0000000541417220 */ /* 0x000fe20000410000 */
[----:B0-----:R-:W-:Y:S01]  /*7a40*/  FFMA.FTZ R8, R5, R7, R9 ;  /* 0x0000000705087223 */ /* 0x001fe20000010009 */
[----:B------:R-:W-:Y:S01]  /*7a50*/  FFMA.FTZ R7, R111, R3, -R128 ;  /* 0x000000036f077223 */ /* 0x000fe20000010880 */
[-C--:B------:R-:W-:Y:S01]  /*7a60*/  FMUL.FTZ R68, R68, R5.reuse ;  /* 0x0000000544447220 */ /* 0x080fe20000410000 */
[----:B------:R-:W-:Y:S01]  /*7a70*/  FMUL.FTZ R69, R69, R5 ;  /* 0x0000000545457220 */ /* 0x000fe20000410000 */
[C---:B----4-:R-:W-:Y:S01]  /*7a80*/  FADD.FTZ R111, R11.reuse, R8 ;  /* 0x000000080b6f7221 */ /* 0x050fe20000010000 */
[----:B------:R-:W-:Y:S01]  /*7a90*/  F2FP.BF16.F32.PACK_AB R8, R11, R9 ;  /* 0x000000090b08723e */ /* 0x000fe200000010ff */
[----:B---3--:R-:W-:Y:S01]  /*7aa0*/  FFMA.FTZ R9, R125, R6, R129 ;  /* 0x000000067d097223 */ /* 0x008fe20000010081 */
[-CC-:B------:R-:W-:Y:S01]  /*7ab0*/  FFMA.FTZ R6, R99, R3.reuse, -R128.reuse ;  /* 0x0000000363067223 */ /* 0x180fe20000010880 */
[----:B------:R-:W-:Y:S01]  /*7ac0*/  FADD.FTZ R10, R12, R111 ;  /* 0x0000006f0c0a7221 */ /* 0x000fe20000010000 */
[----:B------:R-:W-:Y:S01]  /*7ad0*/  FFMA.FTZ R99, R102, R3, -R128 ;  /* 0x0000000366637223 */ /* 0x000fe20000010880 */
[----:B------:R-:W0:Y:S01]  /*7ae0*/  MUFU.EX2 R7, R7 ;  /* 0x0000000700077308 */ /* 0x000e220000000800 */
[----:B------:R-:W-:Y:S01]  /*7af0*/  FMUL.FTZ R26, R26, R125 ;  /* 0x0000007d1a1a7220 */ /* 0x000fe20000410000 */
[C---:B------:R-:W-:Y:S01]  /*7b00*/  FADD.FTZ R11, R13.reuse, R10 ;  /* 0x0000000a0d0b7221 */ /* 0x040fe20000010000 */
[----:B------:R-:W-:Y:S01]  /*7b10*/  F2FP.BF16.F32.PACK_AB R10, R13, R12 ;  /* 0x0000000c0d0a723e */ /* 0x000fe200000010ff */
[C---:B-1----:R-:W-:Y:S01]  /*7b20*/  FADD.FTZ R13, R132.reuse, R9 ;  /* 0x00000009840d7221 */ /* 0x042fe20000010000 */
[----:B------:R-:W-:Y:S01]  /*7b30*/  F2FP.BF16.F32.PACK_AB R9, R132, R129 ;  /* 0x000000818409723e */ /* 0x000fe200000010ff */
[-CC-:B------:R-:W-:Y:S01]  /*7b40*/  FFMA.FTZ R12, R91, R3.reuse, -R128.reuse ;  /* 0x000000035b0c7223 */ /* 0x180fe20000010880 */
[-CC-:B------:R-:W-:Y:S01]  /*7b50*/  FFMA.FTZ R91, R94, R3.reuse, -R128.reuse ;  /* 0x000000035e5b7223 */ /* 0x180fe20000010880 */
[----:B-----5:R-:W-:Y:S01]  /*7b60*/  FADD.FTZ R102, R136, R13 ;  /* 0x0000000d88667221 */ /* 0x020fe20000010000 */
[-CC-:B------:R-:W-:Y:S01]  /*7b70*/  FFMA.FTZ R13, R90, R3.reuse, -R128.reuse ;  /* 0x000000035a0d7223 */ /* 0x180fe20000010880 */
[----:B------:R-:W-:Y:S01]  /*7b80*/  FADD.FTZ R90, R14, R11 ;  /* 0x0000000b0e5a7221 */ /* 0x000fe20000010000 */
[----:B------:R-:W-:Y:S01]  /*7b90*/  FFMA.FTZ R94, R83, R3, -R128 ;  /* 0x00000003535e7223 */ /* 0x000fe20000010880 */
[----:B------:R-:W-:Y:S01]  /*7ba0*/  FADD.FTZ R102, R137, R102 ;  /* 0x0000006689667221 */ /* 0x000fe20000010000 */
[----:B------:R-:W-:Y:S01]  /*7bb0*/  MUFU.EX2 R83, R13 ;  /* 0x0000000d00537308 */ /* 0x000fe20000000800 */
[----:B------:R-:W-:Y:S01]  /*7bc0*/  FADD.FTZ R111, R15, R90 ;  /* 0x0000005a0f6f7221 */ /* 0x000fe20000010000 */
[----:B------:R-:W-:Y:S01]  /*7bd0*/  FMUL.FTZ R27, R27, R125 ;  /* 0x0000007d1b1b7220 */ /* 0x000fe20000410000 */
[----:B------:R-:W-:Y:S01]  /*7be0*/  FADD.FTZ R11, R133, R102 ;  /* 0x00000066850b7221 */ /* 0x000fe20000010000 */
[-CC-:B------:R-:W-:Y:S01]  /*7bf0*/  FFMA.FTZ R102, R95, R3.reuse, -R128.reuse ;  /* 0x000000035f667223 */ /* 0x180fe20000010880 */
[----:B------:R-:W-:Y:S01]  /*7c00*/  FADD.FTZ R110, R20, R111 ;  /* 0x0000006f146e7221 */ /* 0x000fe20000010000 */
[----:B------:R-:W-:Y:S01]  /*7c10*/  FFMA.FTZ R95, R82, R3, -R128 ;  /* 0x00000003525f7223 */ /* 0x000fe20000010880 */
[----:B------:R-:W-:Y:S01]  /*7c20*/  FADD.FTZ R90, R138, R11 ;  /* 0x0000000b8a5a7221 */ /* 0x000fe20000010000 */
[----:B------:R1:W-:Y:S01]  /*7c30*/  MUFU.EX2 R82, R103 ;  /* 0x0000006700527308 */ /* 0x0003e20000000800 */
[----:B------:R-:W-:Y:S01]  /*7c40*/  FADD.FTZ R111, R21, R110 ;  /* 0x0000006e156f7221 */ /* 0x000fe20000010000 */
[----:B------:R-:W-:Y:S01]  /*7c50*/  FMUL.FTZ R30, R30, R125 ;  /* 0x0000007d1e1e7220 */ /* 0x000fe20000410000 */
[----:B------:R-:W-:Y:S01]  /*7c60*/  FADD.FTZ R11, R131, R90 ;  /* 0x0000005a830b7221 */ /* 0x000fe20000010000 */
[----:B------:R-:W-:Y:S01]  /*7c70*/  FFMA.FTZ R90, R74, R3, -R128 ;  /* 0x000000034a5a7223 */ /* 0x000fe20000010880 */
[----:B------:R-:W-:Y:S01]  /*7c80*/  FADD.FTZ R110, R22, R111 ;  /* 0x0000006f166e7221 */ /* 0x000fe20000010000 */
[-C--:B------:R-:W-:Y:S01]  /*7c90*/  FMUL.FTZ R31, R31, R125.reuse ;  /* 0x0000007d1f1f7220 */ /* 0x080fe20000410000 */
[----:B------:R-:W-:Y:S01]  /*7ca0*/  FADD.FTZ R129, R134, R11 ;  /* 0x0000000b86817221 */ /* 0x000fe20000010000 */
[----:B------:R-:W-:Y:S01]  /*7cb0*/  F2FP.BF16.F32.PACK_AB R11, R137, R136 ;  /* 0x00000088890b723e */ /* 0x000fe200000010ff */
[----:B-1----:R-:W-:Y:S01]  /*7cc0*/  FADD.FTZ R103, R23, R110 ;  /* 0x0000006e17677221 */ /* 0x002fe20000010000 */
[----:B------:R1:W-:Y:S01]  /*7cd0*/  MUFU.EX2 R74, R12 ;  /* 0x0000000c004a7308 */ /* 0x0003e20000000800 */
[----:B------:R-:W-:Y:S01]  /*7ce0*/  FADD.FTZ R132, R130, R129 ;  /* 0x0000008182847221 */ /* 0x000fe20000010000 */
[-C--:B------:R-:W-:Y:S01]  /*7cf0*/  FMUL.FTZ R34, R34, R125.reuse ;  /* 0x0000007d22227220 */ /* 0x080fe20000410000 */
[----:B------:R-:W-:Y:S01]  /*7d00*/  FADD.FTZ R110, R120, R103 ;  /* 0x00000067786e7221 */ /* 0x000fe20000010000 */
[----:B------:R2:W-:Y:S01]  /*7d10*/  STSM.16.M88.4 [R2+0x24300], R8 ;  /* 0x0243000802007844 */ /* 0x0005e20000000200 */
[----:B------:R-:W-:Y:S01]  /*7d20*/  FADD.FTZ R111, R123, R132 ;  /* 0x000000847b6f7221 */ /* 0x000fe20000010000 */
[-C--:B------:R-:W-:Y:S01]  /*7d30*/  FMUL.FTZ R35, R35, R125.reuse ;  /* 0x0000007d23237220 */ /* 0x080fe20000410000 */
[----:B------:R-:W-:Y:S01]  /*7d40*/  FADD.FTZ R13, R121, R110 ;  /* 0x0000006e790d7221 */ /* 0x000fe20000010000 */
[----:B------:R-:W3:Y:S01]  /*7d50*/  MUFU.EX2 R6, R6 ;  /* 0x0000000600067308 */ /* 0x000ee20000000800 */
[----:B------:R-:W-:Y:S01]  /*7d60*/  FADD.FTZ R111, R122, R111 ;  /* 0x0000006f7a6f7221 */ /* 0x000fe20000010000 */
[-C--:B------:R-:W-:Y:S01]  /*7d70*/  FMUL.FTZ R38, R38, R125.reuse ;  /* 0x0000007d26267220 */ /* 0x080fe20000410000 */
[----:B------:R-:W-:Y:S01]  /*7d80*/  FADD.FTZ R110, R112, R13 ;  /* 0x0000000d706e7221 */ /* 0x000fe20000010000 */
[----:B------:R-:W-:Y:S01]  /*7d90*/  F2FP.BF16.F32.PACK_AB R112, R113, R112 ;  /* 0x000000707170723e */ /* 0x000fe200000010ff */
[----:B------:R-:W-:Y:S01]  /*7da0*/  FADD.FTZ R111, R126, R111 ;  /* 0x0000006f7e6f7221 */ /* 0x000fe20000010000 */
[-C--:B------:R-:W-:Y:S01]  /*7db0*/  FMUL.FTZ R39, R39, R125.reuse ;  /* 0x0000007d27277220 */ /* 0x080fe20000410000 */
[----:B------:R-:W-:Y:S01]  /*7dc0*/  FADD.FTZ R13, R113, R110 ;  /* 0x0000006e710d7221 */ /* 0x000fe20000010000 */
[----:B------:R-:W4:Y:S01]  /*7dd0*/  MUFU.EX2 R99, R99 ;  /* 0x0000006300637308 */ /* 0x000f220000000800 */
[----:B-1----:R-:W-:Y:S01]  /*7de0*/  FADD.FTZ R12, R114, R111 ;  /* 0x0000006f720c7221 */ /* 0x002fe20000010000 */
[----:B------:R-:W-:Y:S01]  /*7df0*/  F2FP.BF16.F32.PACK_AB R113, R127, R114 ;  /* 0x000000727f71723e */ /* 0x000fe200000010ff */
[----:B------:R-:W-:Y:S01]  /*7e00*/  FMUL.FTZ R42, R42, R125 ;  /* 0x0000007d2a2a7220 */ /* 0x000fe20000410000 */
[----:B--2---:R-:W-:Y:S01]  /*7e10*/  F2FP.BF16.F32.PACK_AB R8, R15, R14 ;  /* 0x0000000e0f08723e */ /* 0x004fe200000010ff */
[----:B------:R-:W-:Y:S01]  /*7e20*/  FADD.FTZ R14, R116, R13 ;  /* 0x0000000d740e7221 */ /* 0x000fe20000010000 */
[----:B------:R-:W-:Y:S01]  /*7e30*/  F2FP.BF16.F32.PACK_AB R10, R21, R20 ;  /* 0x00000014150a723e */ /* 0x000fe200000010ff */
[----:B------:R-:W-:Y:S01]  /*7e40*/  FADD.FTZ R12, R127, R12 ;  /* 0x0000000c7f0c7221 */ /* 0x000fe20000010000 */
[----:B------:R-:W-:Y:S01]  /*7e50*/  F2FP.BF16.F32.PACK_AB R9, R138, R133 ;  /* 0x000000858a09723e */ /* 0x000fe200000010ff */
[----:B------:R-:W-:Y:S01]  /*7e60*/  FADD.FTZ R21, R117, R14 ;  /* 0x0000000e75157221 */ /* 0x000fe20000010000 */
[----:B------:R-:W-:Y:S01]  /*7e70*/  F2FP.BF16.F32.PACK_AB R11, R134, R131 ;  /* 0x00000083860b723e */ /* 0x000fe200000010ff */
[----:B------:R-:W-:Y:S01]  /*7e80*/  FADD.FTZ R15, R115, R12 ;  /* 0x0000000c730f7221 */ /* 0x000fe20000010000 */
[----:B------:R-:W-:Y:S01]  /*7e90*/  F2FP.BF16.F32.PACK_AB R12, R23, R22 ;  /* 0x00000016170c723e */ /* 0x000fe200000010ff */
[----:B------:R-:W-:Y:S01]  /*7ea0*/  FADD.FTZ R20, R104, R21 ;  /* 0x0000001568147221 */ /* 0x000fe20000010000 */
[----:B------:R-:W1:Y:S01]  /*7eb0*/  MUFU.EX2 R91, R91 ;  /* 0x0000005b005b7308 */ /* 0x000e620000000800 */
[----:B------:R-:W-:Y:S01]  /*7ec0*/  FADD.FTZ R15, R118, R15 ;  /* 0x0000000f760f7221 */ /* 0x000fe20000010000 */
[----:B------:R2:W-:Y:S01]  /*7ed0*/  STSM.16.M88.4 [R2+0x25b00], R8 ;  /* 0x025b000802007844 */ /* 0x0005e20000000200 */
[----:B------:R-:W-:Y:S01]  /*7ee0*/  FADD.FTZ R21, R105, R20 ;  /* 0x0000001469157221 */ /* 0x000fe20000010000 */
[----:B------:R-:W-:Y:S01]  /*7ef0*/  F2FP.BF16.F32.PACK_AB R13, R123, R130 ;  /* 0x000000827b0d723e */ /* 0x000fe200000010ff */
[----:B------:R-:W-:Y:S01]  /*7f00*/  FADD.FTZ R22, R106, R15 ;  /* 0x0000000f6a167221 */ /* 0x000fe20000010000 */
[----:B------:R-:W-:Y:S01]  /*7f10*/  F2FP.BF16.F32.PACK_AB R14, R121, R120 ;  /* 0x00000078790e723e */ /* 0x000fe200000010ff */
[----:B------:R-:W-:Y:S01]  /*7f20*/  FADD.FTZ R20, R108, R21 ;  /* 0x000000156c147221 */ /* 0x000fe20000010000 */
[----:B------:R-:W5:Y:S01]  /*7f30*/  MUFU.EX2 R102, R102 ;  /* 0x0000006600667308 */ /* 0x000f620000000800 */
[----:B------:R-:W-:Y:S01]  /*7f40*/  FADD.FTZ R22, R119, R22 ;  /* 0x0000001677167221 */ /* 0x000fe20000010000 */
[----:B------:R-:W-:Y:S01]  /*7f50*/  F2FP.BF16.F32.PACK_AB R15, R126, R122 ;  /* 0x0000007a7e0f723e */ /* 0x000fe200000010ff */
[----:B------:R-:W-:Y:S01]  /*7f60*/  FADD.FTZ R21, R109, R20 ;  /* 0x000000146d157221 */ /* 0x000fe20000010000 */
[----:B------:R-:W-:Y:S01]  /*7f70*/  F2FP.BF16.F32.PACK_AB R104, R105, R104 ;  /* 0x000000686968723e */ /* 0x000fe200000010ff */
[----:B------:R-:W-:Y:S01]  /*7f80*/  FADD.FTZ R22, R107, R22 ;  /* 0x000000166b167221 */ /* 0x000fe20000010000 */
[C---:B0-----:R-:W-:Y:S01]  /*7f90*/  F2FP.BF16.F32.PACK_AB R107, R7.reuse, R107 ;  /* 0x0000006b076b723e */ /* 0x041fe200000010ff */
[----:B------:R-:W-:Y:S01]  /*7fa0*/  FADD.FTZ R20, R96, R21 ;  /* 0x0000001560147221 */ /* 0x000fe20000010000 */
[----:B------:R-:W-:Y:S01]  /*7fb0*/  MUFU.EX2 R95, R95 ;  /* 0x0000005f005f7308 */ /* 0x000fe20000000800 */
[----:B------:R-:W-:Y:S01]  /*7fc0*/  FADD.FTZ R23, R7, R22 ;  /* 0x0000001607177221 */ /* 0x000fe20000010000 */
[C---:B------:R-:W-:Y:S01]  /*7fd0*/  F2FP.BF16.F32.PACK_AB R96, R97.reuse, R96 ;  /* 0x000000606160723e */ /* 0x040fe200000010ff */
[----:B------:R-:W-:Y:S01]  /*7fe0*/  FADD.FTZ R21, R97, R20 ;  /* 0x0000001461157221 */ /* 0x000fe20000010000 */
[----:B---3--:R-:W-:Y:S01]  /*7ff0*/  F2FP.BF16.F32.PACK_AB R97, R6, R98 ;  /* 0x000000620661723e */ /* 0x008fe200000010ff */
[----:B------:R-:W-:Y:S01]  /*8000*/  FADD.FTZ R23, R98, R23 ;  /* 0x0000001762177221 */ /* 0x000fe20000010000 */
[----:B------:R0:W-:Y:S01]  /*8010*/  STSM.16.M88.4 [R2+0x27300], R12 ;  /* 0x0273000c02007844 */ /* 0x0001e20000000200 */
[----:B------:R-:W-:Y:S01]  /*8020*/  FADD.FTZ R22, R100, R21 ;  /* 0x0000001564167221 */ /* 0x000fe20000010000 */
[----:B------:R-:W3:Y:S01]  /*8030*/  MUFU.EX2 R94, R94 ;  /* 0x0000005e005e7308 */ /* 0x000ee20000000800 */
[----:B------:R-:W-:Y:S01]  /*8040*/  FADD.FTZ R20, R6, R23 ;  /* 0x0000001706147221 */ /* 0x000fe20000010000 */
[----:B------:R-:W-:Y:S01]  /*8050*/  F2FP.BF16.F32.PACK_AB R114, R117, R116 ;  /* 0x000000747572723e */ /* 0x000fe200000010ff */
[----:B--2---:R-:W-:Y:S01]  /*8060*/  FADD.FTZ R9, R101, R22 ;  /* 0x0000001665097221 */ /* 0x004fe20000010000 */
[----:B------:R-:W-:Y:S01]  /*8070*/  F2FP.BF16.F32.PACK_AB R115, R118, R115 ;  /* 0x000000737673723e */ /* 0x000fe200000010ff */
[----:B----4-:R-:W-:Y:S01]  /*8080*/  FADD.FTZ R21, R99, R20 ;  /* 0x0000001463157221 */ /* 0x010fe20000010000 */
[----:B------:R-:W-:Y:S01]  /*8090*/  F2FP.BF16.F32.PACK_AB R105, R119, R106 ;  /* 0x0000006a7769723e */ /* 0x000fe200000010ff */
[----:B------:R-:W-:Y:S01]  /*80a0*/  FADD.FTZ R10, R88, R9 ;  /* 0x00000009580a7221 */ /* 0x000fe20000010000 */
[----:B------:R-:W-:Y:S01]  /*80b0*/  F2FP.BF16.F32.PACK_AB R106, R109, R108 ;  /* 0x0000006c6d6a723e */ /* 0x000fe200000010ff */
[C---:B------:R-:W-:Y:S01]  /*80c0*/  FADD.FTZ R8, R82.reuse, R21 ;  /* 0x0000001552087221 */ /* 0x040fe20000010000 */
[----:B------:R-:W-:Y:S01]  /*80d0*/  F2FP.BF16.F32.PACK_AB R98, R101, R100 ;  /* 0x000000646562723e */ /* 0x000fe200000010ff */
[----:B------:R-:W-:Y:S01]  /*80e0*/  FADD.FTZ R9, R89, R10 ;  /* 0x0000000a59097221 */ /* 0x000fe20000010000 */
[----:B------:R-:W-:Y:S01]  /*80f0*/  F2FP.BF16.F32.PACK_AB R99, R82, R99 ;  /* 0x000000635263723e */ /* 0x000fe200000010ff */
[----:B------:R-:W-:Y:S01]  /*8100*/  FADD.FTZ R7, R83, R8 ;  /* 0x0000000853077221 */ /* 0x000fe20000010000 */
[----:B0-----:R0:W2:Y:S01]  /*8110*/  MUFU.EX2 R12, R90 ;  /* 0x0000005a000c7308 */ /* 0x0010a20000000800 */
[----:B------:R-:W-:Y:S01]  /*8120*/  FADD.FTZ R8, R92, R9 ;  /* 0x000000095c087221 */ /* 0x000fe20000010000 */
[----:B------:R-:W-:Y:S01]  /*8130*/  F2FP.BF16.F32.PACK_AB R88, R89, R88 ;  /* 0x000000585958723e */ /* 0x000fe200000010ff */
[C---:B------:R-:W-:Y:S01]  /*8140*/  FADD.FTZ R6, R74.reuse, R7 ;  /* 0x000000074a067221 */ /* 0x040fe20000010000 */
[----:B------:R-:W-:Y:S01]  /*8150*/  F2FP.BF16.F32.PACK_AB R89, R74, R83 ;  /* 0x000000534a59723e */ /* 0x000fe200000010ff */
[----:B------:R-:W-:Y:S01]  /*8160*/  FADD.FTZ R9, R93, R8 ;  /* 0x000000085d097221 */ /* 0x000fe20000010000 */
[----:B------:R-:W-:Y:S01]  /*8170*/  F2FP.BF16.F32.PACK_AB R82, R85, R84 ;  /* 0x000000545552723e */ /* 0x000fe200000010ff */
[----:B-1----:R-:W-:Y:S01]  /*8180*/  FADD.FTZ R7, R91, R6 ;  /* 0x000000065b077221 */ /* 0x002fe20000010000 */
[----:B-----5:R-:W-:Y:S01]  /*8190*/  F2FP.BF16.F32.PACK_AB R91, R102, R91 ;  /* 0x0000005b665b723e */ /* 0x020fe200000010ff */
[----:B------:R-:W-:Y:S01]  /*81a0*/  FADD.FTZ R8, R80, R9 ;  /* 0x0000000950087221 */ /* 0x000fe20000010000 */
[----:B0-----:R-:W-:Y:S01]  /*81b0*/  F2FP.BF16.F32.PACK_AB R90, R93, R92 ;  /* 0x0000005c5d5a723e */ /* 0x001fe200000010ff */
[----:B------:R-:W-:Y:S01]  /*81c0*/  FADD.FTZ R6, R102, R7 ;  /* 0x0000000766067221 */ /* 0x000fe20000010000 */
[C---:B------:R-:W-:Y:S01]  /*81d0*/  F2FP.BF16.F32.PACK_AB R80, R81.reuse, R80 ;  /* 0x000000505150723e */ /* 0x040fe200000010ff */
[----:B------:R-:W-:Y:S01]  /*81e0*/  FADD.FTZ R9, R81, R8 ;  /* 0x0000000851097221 */ /* 0x000fe20000010000 */
[----:B---3--:R-:W-:Y:S01]  /*81f0*/  F2FP.BF16.F32.PACK_AB R81, R94, R95 ;  /* 0x0000005f5e51723e */ /* 0x008fe200000010ff */
[----:B------:R-:W-:Y:S01]  /*8200*/  FADD.FTZ R7, R95, R6 ;  /* 0x000000065f077221 */ /* 0x000fe20000010000 */
[----:B------:R-:W-:Y:S01]  /*8210*/  F2FP.BF16.F32.PACK_AB R83, R87, R86 ;  /* 0x000000565753723e */ /* 0x000fe200000010ff */
[----:B------:R-:W-:Y:S01]  /*8220*/  FADD.FTZ R6, R84, R9 ;  /* 0x0000000954067221 */ /* 0x000fe20000010000 */
[----:B------:R-:W-:Y:S01]  /*8230*/  STSM.16.M88.4 [R2+0x28b00], R112 ;  /* 0x028b007002007844 */ /* 0x000fe20000000200 */
[----:B------:R-:W-:Y:S01]  /*8240*/  F2FP.BF16.F32.PACK_AB R8, R124, R72 ;  /* 0x000000487c08723e */ /* 0x000fe200000010ff */
[----:B------:R-:W-:Y:S01]  /*8250*/  FADD.FTZ R7, R94, R7 ;  /* 0x000000075e077221 */ /* 0x000fe20000010000 */
[----:B------:R-:W-:Y:S01]  /*8260*/  FADD.FTZ R9, R85, R6 ;  /* 0x0000000655097221 */ /* 0x000fe20000010000 */
[----:B------:R-:W-:Y:S01]  /*8270*/  F2FP.BF16.F32.PACK_AB R10, R77, R76 ;  /* 0x0000004c4d0a723e */ /* 0x000fe200000010ff */
[----:B------:R-:W-:Y:S01]  /*8280*/  STSM.16.M88.4 [R2+0x2a300], R104 ;  /* 0x02a3006802007844 */ /* 0x000fe20000000200 */
[----:B------:R-:W-:Y:S01]  /*8290*/  F2FP.BF16.F32.PACK_AB R11, R79, R78 ;  /* 0x0000004e4f0b723e */ /* 0x000fe200000010ff */
[----:B------:R-:W-:Y:S01]  /*82a0*/  FADD.FTZ R9, R72, R9 ;  /* 0x0000000948097221 */ /* 0x000fe20000010000 */
[----:B------:R-:W-:Y:S01]  /*82b0*/  FADD.FTZ R7, R86, R7 ;  /* 0x0000000756077221 */ /* 0x000fe20000010000 */
[----:B------:R-:W-:Y:S01]  /*82c0*/  STSM.16.M88.4 [R2+0x2bb00], R96 ;  /* 0x02bb006002007844 */ /* 0x000fe20000000200 */
[-C--:B------:R-:W-:Y:S01]  /*82d0*/  FMUL.FTZ R43, R43, R125.reuse ;  /* 0x0000007d2b2b7220 */ /* 0x080fe20000410000 */
[----:B------:R-:W-:Y:S01]  /*82e0*/  FADD.FTZ R13, R124, R9 ;  /* 0x000000097c0d7221 */ /* 0x000fe20000010000 */
[----:B--2---:R-:W-:Y:S01]  /*82f0*/  F2FP.BF16.F32.PACK_AB R9, R75, R12 ;  /* 0x0000000c4b09723e */ /* 0x004fe200000010ff */
[----:B------:R-:W-:Y:S01]  /*8300*/  STSM.16.M88.4 [R2+0x2d300], R88 ;  /* 0x02d3005802007844 */ /* 0x000fe20000000200 */
[----:B------:R-:W-:Y:S01]  /*8310*/  FADD.FTZ R7, R87, R7 ;  /* 0x0000000757077221 */ /* 0x000fe20000010000 */
[----:B------:R-:W-:Y:S01]  /*8320*/  FADD.FTZ R76, R76, R13 ;  /* 0x0000000d4c4c7221 */ /* 0x000fe20000010000 */
[-C--:B------:R-:W-:Y:S01]  /*8330*/  FMUL.FTZ R46, R46, R125.reuse ;  /* 0x0000007d2e2e7220 */ /* 0x080fe20000410000 */
[----:B------:R-:W-:Y:S01]  /*8340*/  STSM.16.M88.4 [R2+0x2eb00], R80 ;  /* 0x02eb005002007844 */ /* 0x000fe20000000200 */
[----:B------:R-:W-:Y:S01]  /*8350*/  FADD.FTZ R7, R12, R7 ;  /* 0x000000070c077221 */ /* 0x000fe20000010000 */
[-C--:B------:R-:W-:Y:S01]  /*8360*/  FMUL.FTZ R47, R47, R125.reuse ;  /* 0x0000007d2f2f7220 */ /* 0x080fe20000410000 */
[-C--:B------:R-:W-:Y:S01]  /*8370*/  FMUL.FTZ R50, R50, R125.reuse ;  /* 0x0000007d32327220 */ /* 0x080fe20000410000 */
[----:B------:R0:W-:Y:S01]  /*8380*/  STSM.16.M88.4 [R2+0x30300], R8 ;  /* 0x0303000802007844 */ /* 0x0001e20000000200 */
[----:B------:R-:W-:Y:S01]  /*8390*/  FADD.FTZ R7, R75, R7 ;  /* 0x000000074b077221 */ /* 0x000fe20000010000 */
[-C--:B------:R-:W-:Y:S01]  /*83a0*/  FMUL.FTZ R51, R51, R125.reuse ;  /* 0x0000007d33337220 */ /* 0x080fe20000410000 */
[-C--:B------:R-:W-:Y:S01]  /*83b0*/  FMUL.FTZ R54, R54, R125.reuse ;  /* 0x0000007d36367220 */ /* 0x080fe20000410000 */
[----:B------:R-:W-:Y:S01]  /*83c0*/  @!PT LDS RZ, [RZ] ;  /* 0x00000000fffff984 */ /* 0x000fe20000000800 */
[----:B------:R-:W-:Y:S01]  /*83d0*/  @!PT LDS RZ, [RZ] ;  /* 0x00000000fffff984 */ /* 0x000fe20000000800 */
[----:B------:R-:W-:Y:S01]  /*83e0*/  @!PT LDS RZ, [RZ] ;  /* 0x00000000fffff984 */ /* 0x000fe20000000800 */
[----:B------:R-:W-:Y:S01]  /*83f0*/  @!PT LDS RZ, [RZ] ;  /* 0x00000000fffff984 */ /* 0x000fe20000000800 */
[----:B------:R1:W-:Y:S06]  /*8400*/  MEMBAR.ALL.CTA ;  /* 0x0000000000007992 */ /* 0x0003ec0000008000 */
[----:B-1----:R-:W1:Y:S01]  /*8410*/  FENCE.VIEW.ASYNC.S ;  /* 0x00000000000073c6 */ /* 0x002e620000000000 */
        /* <DEDUP_REMOVED lines=12> */
[----:B0-----:R-:W-:-:S02]  /*84e0*/  IMAD.MOV.U32 R9, RZ, RZ, R16 ;  /* 0x000000ffff097224 */ /* 0x001fc400078e0010 */
[----:B------:R-:W-:Y:S02]  /*84f0*/  IMAD.MOV.U32 R8, RZ, RZ, R73 ;  /* 0x000000ffff087224 */ /* 0x000fe400078e0049 */
[----:B------:R-:W-:Y:S01]  /*8500*/  IMAD.MOV.U32 R5, RZ, RZ, R0 ;  /* 0x000000ffff057224 */ /* 0x000fe200078e0000 */
[----:B-1----:R-:W-:Y:S01]  /*8510*/  NOP ;  /* 0x0000000000007918 */ /* 0x002fe20000000000 */
[----:B------:R-:W-:Y:S05]  /*8520*/  @P2 BRA `(.L_x_8396) ;  /* 0xffffffc8003c2947 */ /* 0x000fea000383ffff */
.L_x_8387:
[----:B------:R-:W-:Y:S06]  /*8530*/  BAR.ARV 0x8, 0x1a0 ;  /* 0x0206800000007b1d */ /* 0x000fec0000002000 */
[----:B------:R-:W-:Y:S05]  /*8540*/  @!P0 BRA `(.L_x_8397) ;  /* 0x0000000000048947 */ /* 0x000fea0003800000 */
[----:B------:R-:W-:Y:S01]  /*8550*/  BPT.TRAP 0x1 ;  /* 0x000000040000795c */ /* 0x000fe20000300000 */
.L_x_8397:
[----:B------:R-:W-:Y:S01]  /*8560*/  ULEA UR9, UR39, UR36, 0x3 ;  /* 0x0000002427097291 */ /* 0x000fe2000f8e183f */
[----:B------:R-:W-:-:S08]  /*8570*/  SHF.L.U32 R4, R16, 0x1f, RZ ;  /* 0x0000001f10047819 */ /* 0x000fd000000006ff */
[----:B------:R1:W2:Y:S01]  /*8580*/  SYNCS.PHASECHK.TRANS64.TRYWAIT P2, [UR9+0x31c50], R4 ;  /* 0x031c5004ff0075a7 */ /* 0x0002a20008040149 */
[----:B------:R-:W-:Y:S05]  /*8590*/  @!P0 BRA `(.L_x_8398) ;  /* 0x0000000000048947 */ /* 0x000fea0003800000 */
[----:B------:R-:W-:Y:S01]  /*85a0*/  BPT.TRAP 0x1 ;  /* 0x000000040000795c */ /* 0x000fe20000300000 */
.L_x_8398:
[----:B--2---:R-:W-:Y:S05]  /*85b0*/  @P2 BRA `(.L_x_8399) ;  /* 0x0000000000082947 */ /* 0x004fea0003800000 */
[----:B------:R-:W2:Y:S02]  /*85c0*/  SYNCS.PHASECHK.TRANS64.TRYWAIT P0, [UR9+0x31c50], R4 ;  /* 0x031c5004ff0075a7 */ /* 0x000ea40008000149 */
[----:B--2---:R-:W-:Y:S05]  /*85d0*/  @!P0 BRA `(.L_x_8400) ;  /* 0x0000006400e08947 */ /* 0x004fea0003800000 */
.L_x_8399:
[----:B------:R-:W-:Y:S01]  /*85e0*/  UIADD3 UR36, UR36, 0x200, URZ ;  /* 0x0000020024247890 */ /* 0x000fe2000fffe03f */
[----:B------:R-:W-:Y:S01]  /*85f0*/  WARPGROUP.ARRIVE ;  /* 0x00000000000079c5 */ /* 0x000fe20000000000 */
[----:B------:R-:W-:Y:S01]  /*8600*/  ULOP3.LUT UR37, UR37, 0x10000, URZ, 0xfc, !UPT ;  /* 0x0001000025257892 */ /* 0x000fe2000f8efc3f */
[----:B-12---:R-:W1:Y:S01]  /*8610*/  SHFL.BFLY PT, R4, R7, 0x2, 0x1f ;  /* 0x0c401f0007047f89 */ /* 0x006e6200000e0000 */
[----:B------:R-:W-:Y:S01]  /*8620*/  USHF.R.U32.HI UR36, URZ, 0x4, UR36 ;  /* 0x000000043f247899 */ /* 0x000fe20008011624 */
[----:B------:R-:W-:Y:S01]  /*8630*/  IMAD.MOV.U32 R20, RZ, RZ, -0x800000 ;  /* 0xff800000ff147424 */ /* 0x000fe200078e00ff */
[----:B------:R-:W-:Y:S01]  /*8640*/  UMOV UR5, 0xc0000010 ;  /* 0xc000001000057882 */ /* 0x000fe20000000000 */
[----:B------:R-:W-:Y:S01]  /*8650*/  UMOV UR7, 0x80000020 ;  /* 0x8000002000077882 */ /* 0x000fe20000000000 */
[----:B------:R-:W-:Y:S01]  /*8660*/  ULOP3.LUT UR36, UR36, 0x3fff, URZ, 0xc0, !UPT ;  /* 0x00003fff24247892 */ /* 0x000fe2000f8ec03f */
[----:B------:R-:W2:Y:S01]  /*8670*/  SHFL.BFLY PT, R5, R6, 0x2, 0x1f ;  /* 0x0c401f0006057f89 */ /* 0x000ea200000e0000 */
[----:B------:R-:W-:Y:S01]  /*8680*/  UMOV UR4, UR37 ;  /* 0x0000002500047c82 */ /* 0x000fe20008000000 */
[----:B------:R-:W-:Y:S01]  /*8690*/  IMAD.MOV.U32 R21, RZ, RZ, -0x800000 ;  /* 0xff800000ff157424 */ /* 0x000fe200078e00ff */
[----:B------:R-:W-:Y:S01]  /*86a0*/  ULOP3.LUT UR8, UR36, 0x2400000, URZ, 0xfc, !UPT ;  /* 0x0240000024087892 */ /* 0x000fe2000f8efc3f */
[----:B------:R-:W-:-:S03]  /*86b0*/  VIADD R149, R149, 0x1 ;  /* 0x0000000195957836 */ /* 0x000fc60000000000 */
[----:B------:R-:W-:Y:S02]  /*86c0*/  UIMAD UR8, UR39, 0x6c0, UR8 ;  /* 0x000006c0270878a4 */ /* 0x000fe4000f8e0208 */
[----:B------:R-:W-:-:S04]  /*86d0*/  UIADD3 UR39, UR39, 0x1, URZ ;  /* 0x0000000127277890 */ /* 0x000fc8000fffe03f */
[----:B------:R-:W-:Y:S01]  /*86e0*/  UISETP.NE.AND UP0, UPT, UR39, 0x2, UPT ;  /* 0x000000022700788c */ /* 0x000fe2000bf05270 */
[----:B------:R-:W-:Y:S02]  /*86f0*/  UMOV UR6, UR8 ;  /* 0x0000000800067c82 */ /* 0x000fe40008000000 */
[----:B------:R-:W-:Y:S01]  /*8700*/  HGMMA.64x96x16.F32.BF16 R24, gdesc[UR4].tnspB, R24, gsb0 ;  /* 0x41600000041879f0 */ /* 0x000fe20008001818 */
[----:B------:R-:W-:Y:S01]  /*8710*/  UIADD3 UR4, UR37, 0x180, URZ ;  /* 0x0000018025047890 */ /* 0x000fe2000fffe03f */
[----:B-1----:R-:W-:Y:S01]  /*8720*/  FADD.FTZ R4, R4, R7 ;  /* 0x0000000704047221 */ /* 0x002fe20000010000 */
[----:B------:R-:W-:Y:S01]  /*8730*/  UIADD3 UR6, UR8, 0x40, URZ ;  /* 0x0000004008067890 */ /* 0x000fe2000fffe03f */
[----:B------:R-:W-:Y:S01]  /*8740*/  UMOV UR5, 0xc0000010 ;  /* 0xc000001000057882 */ /* 0x000fe20000000000 */
[----:B------:R-:W-:Y:S01]  /*8750*/  UMOV UR7, 0x80000020 ;  /* 0x8000002000077882 */ /* 0x000fe20000000000 */
[----:B--2---:R-:W-:Y:S01]  /*8760*/  FADD.FTZ R8, R5, R6 ;  /* 0x0000000605087221 */ /* 0x004fe20000010000 */
[----:B------:R-:W-:Y:S01]  /*8770*/  USEL UR39, UR39, URZ, UP0 ;  /* 0x0000003f27277287 */ /* 0x000fe20008000000 */
[----:B------:R-:W1:Y:S04]  /*8780*/  SHFL.BFLY PT, R5, R4, 0x1, 0x1f ;  /* 0x0c201f0004057f89 */ /* 0x000e6800000e0000 */
[----:B------:R-:W0:Y:S01]  /*8790*/  SHFL.BFLY PT, R9, R8, 0x1, 0x1f ;  /* 0x0c201f0008097f89 */ /* 0x000e2200000e0000 */
[----:B-1----:R-:W-:Y:S01]  /*87a0*/  FADD.FTZ R11, R4, R5 ;  /* 0x00000005040b7221 */ /* 0x002fe20000010000 */
[----:B------:R-:W-:-:S02]  /*87b0*/  IMAD.U32 R4, RZ, RZ, UR9 ;  /* 0x00000009ff047e24 */ /* 0x000fc4000f8e00ff */
[----:B------:R-:W-:Y:S02]  /*87c0*/  IMAD.MOV.U32 R5, RZ, RZ, RZ ;  /* 0x000000ffff057224 */ /* 0x000fe400078e00ff */
[----:B0-----:R-:W-:Y:S01]  /*87d0*/  FADD.FTZ R12, R8, R9 ;  /* 0x00000009080c7221 */ /* 0x001fe20000010000 */
[----:B------:R-:W-:Y:S01]  /*87e0*/  FSETP.NE.FTZ.AND P0, PT, R11, RZ, PT ;  /* 0x000000ff0b00720b */ /* 0x000fe20003f15000 */
[----:B------:R-:W-:-:S03]  /*87f0*/  IMAD.MOV.U32 R9, RZ, RZ, RZ ;  /* 0x000000ffff097224 */ /* 0x000fc600078e00ff */
[----:B------:R-:W-:-:S09]  /*8800*/  FSETP.NE.FTZ.AND P2, PT, R12, RZ, PT ;  /* 0x000000ff0c00720b */ /* 0x000fd20003f55000 */
[C---:B------:R-:W-:Y:S01]  /*8810*/  @P0 FMUL.FTZ R7, R3.reuse, 0.69314718246459960938 ;  /* 0x3f31721803070820 */ /* 0x040fe20000410000 */
[----:B------:R-:W0:Y:S03]  /*8820*/  @P0 MUFU.LG2 R6, R11 ;  /* 0x0000000b00060308 */ /* 0x000e260000000c00 */
[----:B------:R-:W-:Y:S01]  /*8830*/  @P2 FMUL.FTZ R13, R3, 0.69314718246459960938 ;  /* 0x3f317218030d2820 */ /* 0x000fe20000410000 */
[----:B------:R-:W-:-:S04]  /*8840*/  @!P1 VIADD R3, R4, 0x31c60 ;  /* 0x00031c6004039836 */ /* 0x000fc80000000000 */
        /* <DEDUP_REMOVED lines=61> */
[----:B------:R-:W-:-:S06]  /*8c20*/  USEL UR4, URZ, 0x1, UP0 ;  /* 0x000000013f047887 */ /* 0x000fcc0008000000 */
[----:B------:R-:W-:Y:S01]  /*8c30*/  LOP3.LUT R16, R16, UR4, RZ, 0x3c, !PT ;  /* 0x0000000410107c12 */ /* 0x000fe2000f8e3cff */
        /* <DEDUP_REMOVED lines=50> */
.L_x_8380:
[----:B------:R-:W0:Y:S08]  /*8f60*/  S2UR UR4, SR_CgaCtaId ;  /* 0x00000000000479c3 */ /* 0x000e300000008800 */
[----:B------:R-:W-:Y:S06]  /*8f70*/  BAR.SYNC.DEFER_BLOCKING 0x5, 0x1a0 ;  /* 0x0146800000007b1d */ /* 0x000fec0000010000 */
[----:B------:R-:W-:Y:S01]  /*8f80*/  UMOV UR36, 0x400 ;  /* 0x0000040000247882 */ /* 0x000fe20000000000 */
[----:B------:R-:W-:Y:S01]  /*8f90*/  BSSY B0, `(.L_x_8401) ;  /* 0x0000166000007945 */ /* 0x000fe20003800000 */
[----:B0-----:R-:W-:-:S09]  /*8fa0*/  ULEA UR36, UR4, UR36, 0x18 ;  /* 0x0000002404247291 */ /* 0x001fd2000f8ec03f */
[----:B------:R-:W0:Y:S01]  /*8fb0*/  LDS.128 R28, [UR36+0x31cd0] ;  /* 0x031cd024ff1c7984 */ /* 0x000e220008000c00 */
[----:B------:R-:W-:Y:S06]  /*8fc0*/  BAR.ARV 0x4, 0x1a0 ;  /* 0x0106800000007b1d */ /* 0x000fec0000002000 */
[----:B------:R-:W-:Y:S05]  /*8fd0*/  @P0 BRA `(.L_x_8402) ;  /* 0x0000000c00a40947 */ /* 0x000fea0003800000 */
[----:B------:R-:W1:Y:S08]  /*8fe0*/  S2UR UR6, SR_SWINHI ;  /* 0x00000000000679c3 */ /* 0x000e700000002f00 */
[----:B------:R-:W-:Y:S01]  /*8ff0*/  BAR.SYNC.DEFER_BLOCKING 0x1, 0x180 ;  /* 0x0046000000007b1d */ /* 0x000fe20000010000 */
[----:B------:R-:W-:Y:S02]  /*9000*/  F2FP.BF16.F32.PACK_AB R7, R7, R8 ;  /* 0x000000080707723e */ /* 0x000fe400000010ff */
[----:B------:R-:W-:-:S02]  /*9010*/  F2FP.BF16.F32.PACK_AB R6, R6, R81 ;  /* 0x000000510606723e */ /* 0x000fc400000010ff */
[----:B------:R-:W-:Y:S02]  /*9020*/  F2FP.BF16.F32.PACK_AB R36, R45, R36 ;  /* 0x000000242d24723e */ /* 0x000fe400000010ff */
[----:B------:R-:W-:Y:S01]  /*9030*/  F2FP.BF16.F32.PACK_AB R39, R39, R34 ;  /* 0x000000222727723e */ /* 0x000fe200000010ff */
[----:B------:R-:W-:Y:S01]  /*9040*/  UMOV UR4, UR36 ;  /* 0x0000002400047c82 */ /* 0x000fe20008000000 */
[----:B-1----:R-:W-:Y:S01]  /*9050*/  UMOV UR5, UR6 ;  /* 0x0000000600057c82 */ /* 0x002fe20008000000 */
[----:B------:R-:W-:Y:S02]  /*9060*/  IMAD.U32 R22, RZ, RZ, UR4 ;  /* 0x00000004ff167e24 */ /* 0x000fe4000f8e00ff */
[----:B------:R-:W-:Y:S01]  /*9070*/  IMAD.U32 R23, RZ, RZ, UR5 ;  /* 0x00000005ff177e24 */ /* 0x000fe2000f8e00ff */
[----:B------:R-:W-:Y:S01]  /*9080*/  ULDC.64 UR4, c[0x0][0xbe0] ;  /* 0x0002f80000047ab9 */ /* 0x000fe20000000a00 */
[----:B------:R-:W-:-:S03]  /*9090*/  IMAD.WIDE R4, R154, 0x2, R22 ;  /* 0x000000029a047825 */ /* 0x000fc600078e0216 */
[C---:B------:R-:W-:Y:S02]  /*90a0*/  LOP3.LUT R25, R4.reuse, 0x180, RZ, 0xc0, !PT ;  /* 0x0000018004197812 */ /* 0x040fe400078ec0ff */
[C---:B------:R-:W-:Y:S02]  /*90b0*/  IADD3 R55, P4, R4.reuse, 0x20, RZ ;  /* 0x0000002004377810 */ /* 0x040fe40007f9e0ff */
        /* <DEDUP_REMOVED lines=12> */
[----:B0-----:R-:W-:-:S02]  /*9180*/  MOV R28, R4 ;  /* 0x00000004001c7202 */ /* 0x001fc40000000f00 */
[----:B------:R-:W-:Y:S02]  /*9190*/  F2FP.BF16.F32.PACK_AB R5, R24, R33 ;  /* 0x000000211805723e */ /* 0x000fe400000010ff */
[----:B------:R-:W-:Y:S02]  /*91a0*/  LOP3.LUT R24, R63, 0x180, RZ, 0xc0, !PT ;  /* 0x000001803f187812 */ /* 0x000fe400078ec0ff */
[----:B------:R-:W-:Y:S02]  /*91b0*/  LOP3.LUT R32, R71, 0x180, RZ, 0xc0, !PT ;  /* 0x0000018047207812 */ /* 0x000fe400078ec0ff */
[----:B------:R-:W-:Y:S02]  /*91c0*/  SHF.R.U64 R24, R24, 0x3, RZ ;  /* 0x0000000318187819 */ /* 0x000fe400000012ff */
[----:B------:R-:W-:Y:S02]  /*91d0*/  SHF.R.U64 R26, R26, 0x3, RZ ;  /* 0x000000031a1a7819 */ /* 0x000fe400000012ff */
[----:B------:R-:W-:-:S02]  /*91e0*/  SHF.R.U64 R32, R32, 0x3, RZ ;  /* 0x0000000320207819 */ /* 0x000fc400000012ff */
[----:B------:R-:W-:Y:S02]  /*91f0*/  LOP3.LUT R8, R24, R63, RZ, 0x3c, !PT ;  /* 0x0000003f18087212 */ /* 0x000fe400078e3cff */
[----:B------:R-:W-:Y:S02]  /*9200*/  LOP3.LUT R24, R26, R67, RZ, 0x3c, !PT ;  /* 0x000000431a187212 */ /* 0x000fe400078e3cff */
[----:B------:R-:W-:Y:S02]  /*9210*/  LOP3.LUT R26, R32, R71, RZ, 0x3c, !PT ;  /* 0x00000047201a7212 */ /* 0x000fe400078e3cff */
[----:B------:R-:W0:Y:S01]  /*9220*/  LDC.64 R32, c[0x0][0xbd8] ;  /* 0x0002f600ff207b82 */ /* 0x000e220000000a00 */
[----:B------:R-:W-:Y:S02]  /*9230*/  LOP3.LUT R10, R55, 0x180, RZ, 0xc0, !PT ;  /* 0x00000180370a7812 */ /* 0x000fe400078ec0ff */
[----:B------:R-:W-:Y:S02]  /*9240*/  LOP3.LUT R12, R59, 0x180, RZ, 0xc0, !PT ;  /* 0x000001803b0c7812 */ /* 0x000fe400078ec0ff */
[----:B------:R-:W-:-:S02]  /*9250*/  SHF.R.U64 R10, R10, 0x3, RZ ;  /* 0x000000030a0a7819 */ /* 0x000fc400000012ff */
[----:B------:R-:W-:Y:S02]  /*9260*/  SHF.R.U64 R12, R12, 0x3, RZ ;  /* 0x000000030c0c7819 */ /* 0x000fe400000012ff */
[----:B------:R-:W-:Y:S02]  /*9270*/  LOP3.LUT R10, R10, R55, RZ, 0x3c, !PT ;  /* 0x000000370a0a7212 */ /* 0x000fe400078e3cff */
[----:B------:R-:W-:Y:S02]  /*9280*/  LOP3.LUT R12, R12, R59, RZ, 0x3c, !PT ;  /* 0x0000003b0c0c7212 */ /* 0x000fe400078e3cff */
        /* <DEDUP_REMOVED lines=8> */
[----:B------:R-:W-:Y:S02]  /*9310*/  MOV R58, R12 ;  /* 0x0000000c003a7202 */ /* 0x000fe40000000f00 */
[----:B------:R-:W-:Y:S01]  /*9320*/  F2FP.BF16.F32.PACK_AB R14, R76, R15 ;  /* 0x0000000f4c0e723e */ /* 0x000fe200000010ff */
[----:B------:R2:W-:Y:S01]  /*9330*/  STSM.16.M88.4 [R59], R8 ;  /* 0x000000083b007844 */ /* 0x0005e20000000200 */
[----:B------:R-:W-:-:S02]  /*9340*/  F2FP.BF16.F32.PACK_AB R12, R79, R72 ;  /* 0x000000484f0c723e */ /* 0x000fc400000010ff */
[----:B------:R-:W-:Y:S02]  /*9350*/  F2FP.BF16.F32.PACK_AB R13, R61, R64 ;  /* 0x000000403d0d723e */ /* 0x000fe400000010ff */
[----:B------:R-:W-:Y:S02]  /*9360*/  F2FP.BF16.F32.PACK_AB R15, R57, R60 ;  /* 0x0000003c390f723e */ /* 0x000fe400000010ff */
[----:B-1----:R-:W-:Y:S02]  /*9370*/  MOV R28, R26 ;  /* 0x0000001a001c7202 */ /* 0x002fe40000000f00 */
[----:B0-----:R-:W-:Y:S01]  /*9380*/  ISETP.NE.U32.AND P0, PT, R32, RZ, PT ;  /* 0x000000ff2000720c */ /* 0x001fe20003f05070 */
[----:B------:R-:W-:Y:S01]  /*9390*/  STSM.16.M88.4 [R58], R12 ;  /* 0x0000000c3a007844 */ /* 0x000fe20000000200 */
[----:B------:R-:W-:Y:S02]  /*93a0*/  MOV R54, R24 ;  /* 0x0000001800367202 */ /* 0x000fe40000000f00 */
[----:B------:R-:W-:-:S02]  /*93b0*/  F2FP.BF16.F32.PACK_AB R4, R73, R44 ;  /* 0x0000002c4904723e */ /* 0x000fc400000010ff */
[----:B------:R-:W-:Y:S01]  /*93c0*/  F2FP.BF16.F32.PACK_AB R5, R53, R56 ;  /* 0x000000383505723e */ /* 0x000fe200000010ff */
[C---:B--2---:R-:W-:Y:S01]  /*93d0*/  IMAD.SHL.U32 R9, R145.reuse, 0x4, RZ ;  /* 0x0000000491097824 */ /* 0x044fe200078e00ff */
[----:B------:R-:W-:Y:S02]  /*93e0*/  F2FP.BF16.F32.PACK_AB R6, R52, R41 ;  /* 0x000000293406723e */ /* 0x000fe400000010ff */
[----:B------:R-:W-:Y:S02]  /*93f0*/  F2FP.BF16.F32.PACK_AB R7, R50, R51 ;  /* 0x000000333207723e */ /* 0x000fe400000010ff */
[----:B------:R-:W-:Y:S02]  /*9400*/  F2FP.BF16.F32.PACK_AB R26, R48, R37 ;  /* 0x00000025301a723e */ /* 0x000fe400000010ff */
[----:B------:R-:W-:Y:S01]  /*9410*/  SHF.L.U64.HI R10, R145, 0x2, R148 ;  /* 0x00000002910a7819 */ /* 0x000fe20000010294 */
[----:B------:R-:W-:Y:S01]  /*9420*/  STSM.16.M88.4 [R55], R4 ;  /* 0x0000000437007844 */ /* 0x000fe20000000200 */
[----:B------:R-:W-:-:S02]  /*9430*/  IADD3 R32, P1, R9, R32, RZ ;  /* 0x0000002009207210 */ /* 0x000fc40007f3e0ff */
[----:B------:R-:W-:Y:S01]  /*9440*/  F2FP.BF16.F32.PACK_AB R24, R49, R40 ;  /* 0x000000283118723e */ /* 0x000fe200000010ff */
[----:B------:R-:W-:Y:S01]  /*9450*/  IMAD.MOV.U32 R40, RZ, RZ, RZ ;  /* 0x000000ffff287224 */ /* 0x000fe200078e00ff */
[----:B------:R-:W-:Y:S02]  /*9460*/  F2FP.BF16.F32.PACK_AB R25, R46, R47 ;  /* 0x0000002f2e19723e */ /* 0x000fe400000010ff */
[----:B------:R-:W-:Y:S02]  /*9470*/  F2FP.BF16.F32.PACK_AB R27, R42, R43 ;  /* 0x0000002b2a1b723e */ /* 0x000fe400000010ff */
[----:B------:R-:W-:Y:S02]  /*9480*/  F2FP.BF16.F32.PACK_AB R37, R35, R38 ;  /* 0x000000262325723e */ /* 0x000fe400000010ff */
[----:B------:R-:W-:Y:S01]  /*9490*/  F2FP.BF16.F32.PACK_AB R38, R3, R0 ;  /* 0x000000000326723e */ /* 0x000fe200000010ff */
[----:B------:R-:W-:Y:S01]  /*94a0*/  STSM.16.M88.4 [R54], R24 ;  /* 0x0000001836007844 */ /* 0x000fe20000000200 */
[----:B------:R-:W-:Y:S01]  /*94b0*/  ISETP.NE.AND.EX P0, PT, R33, RZ, PT, P0 ;  /* 0x000000ff2100720c */ /* 0x000fe20003f05300 */
[----:B------:R-:W-:Y:S01]  /*94c0*/  IMAD.X R33, R10, 0x1, R33, P1 ;  /* 0x000000010a217824 */ /* 0x000fe200008e0621 */
[----:B------:R-:W-:Y:S01]  /*94d0*/  ISETP.NE.U32.AND P1, PT, RZ, UR4, PT ;  /* 0x00000004ff007c0c */ /* 0x000fe2000bf25070 */
[----:B------:R0:W-:Y:S01]  /*94e0*/  STSM.16.M88.4 [R28], R36 ;  /* 0x000000241c007844 */ /* 0x0001e20000000200 */
[----:B------:R-:W1:Y:S08]  /*94f0*/  LDC R0, c[0x0][0xa88] ;  /* 0x0002a200ff007b82 */ /* 0x000e700000000800 */
[----:B------:R-:W-:Y:S01]  /*9500*/  BAR.SYNC.DEFER_BLOCKING 0x1, 0x180 ;  /* 0x0046000000007b1d */ /* 0x000fe20000010000 */
[----:B------:R-:W-:-:S13]  /*9510*/  ISETP.NE.AND.EX P1, PT, RZ, UR5, PT, P1 ;  /* 0x00000005ff007c0c */ /* 0x000fda000bf25310 */
[----:B------:R-:W-:-:S04]  /*9520*/  @P1 IADD3 R8, P2, R9, UR4, RZ ;  /* 0x0000000409081c10 */ /* 0x000fc8000ff5e0ff */
[----:B------:R-:W-:Y:S01]  /*9530*/  @P1 IADD3.X R9, R10, UR5, RZ, P2, !PT ;  /* 0x000000050a091c10 */ /* 0x000fe200097fe4ff */
[----:B------:R2:W5:Y:S01]  /*9540*/  @P0 LDG.E R40, desc[UR58][R32.64] ;  /* 0x0000003a20280981 */ /* 0x000562000c1e1900 */
[----:B------:R-:W-:Y:S01]  /*9550*/  IMAD R3, R18, 0x20, R17 ;  /* 0x0000002012037824 */ /* 0x000fe200078e0211 */
[----:B0-----:R-:W-:Y:S02]  /*9560*/  SHF.R.S32.HI R28, RZ, 0x1f, R146 ;  /* 0x0000001fff1c7819 */ /* 0x001fe40000011492 */
[----:B-1----:R2:W5:Y:S01]  /*9570*/  @P1 LDG.E R0, desc[UR58][R8.64] ;  /* 0x0000003a08001981 */ /* 0x002562000c1e1900 */
[----:B------:R-:W-:Y:S01]  /*9580*/  IMAD.WIDE R22, R3, 0x2, R22 ;  /* 0x0000000203167825 */ /* 0x000fe200078e0216 */
[----:B------:R-:W-:Y:S06]  /*9590*/  @P1 BRA `(.L_x_8403) ;  /* 0x0000000000101947 */ /* 0x000fec0003800000 */
[----:B------:R-:W-:Y:S05]  /*95a0*/  @!P0 BRA `(.L_x_8403) ;  /* 0x00000000000c8947 */ /* 0x000fea0003800000 */
[----:B------:R-:W3:Y:S04]  /*95b0*/  LDG.E R3, desc[UR58][R32.64] ;  /* 0x0000003a20037981 */ /* 0x000ee8000c1e1900 */
[----:B-----5:R-:W3:Y:S02]  /*95c0*/  LDG.E R0, desc[UR58][R32.64+0x4] ;  /* 0x0000043a20007981 */ /* 0x020ee4000c1e1900 */
[----:B---3--:R-:W-:-:S07]  /*95d0*/  IMAD.IADD R0, R0, 0x1, -R3 ;  /* 0x0000000100007824 */ /* 0x008fce00078e0a03 */
.L_x_8403:
[----:B------:R-:W-:Y:S01]  /*95e0*/  ULDC.64 UR4, c[0x0][0xb70] ;  /* 0x0002dc0000047ab9 */ /* 0x000fe20000000a00 */
[--C-:B-----5:R-:W-:Y:S01]  /*95f0*/  SHF.R.S32.HI R41, RZ, 0x1f, R40.reuse ;  /* 0x0000001fff297819 */ /* 0x120fe20000011428 */
[----:B------:R-:W-:Y:S01]  /*9600*/  IMAD R3, R28, UR4, RZ ;  /* 0x000000041c037c24 */ /* 0x000fe2000f8e02ff */
[----:B------:R-:W-:Y:S01]  /*9610*/  IADD3 R7, P1, R22, 0x1800, RZ ;  /* 0x0000180016077810 */ /* 0x000fe20007f3e0ff */
[----:B--2---:R-:W-:Y:S01]  /*9620*/  IMAD R9, R147, 0xc0, R153 ;  /* 0x000000c093097824 */ /* 0x004fe200078e0299 */
[----:B------:R-:W-:Y:S01]  /*9630*/  SEL R148, R148, RZ, !P0 ;  /* 0x000000ff94947207 */ /* 0x000fe20004000000 */
[C---:B------:R-:W-:Y:S01]  /*9640*/  IMAD R3, R146.reuse, UR5, R3 ;  /* 0x0000000592037c24 */ /* 0x040fe2000f8e0203 */
[----:B------:R-:W-:Y:S01]  /*9650*/  LOP3.LUT R6, R7, 0x180, RZ, 0xc0, !PT ;  /* 0x0000018007067812 */ /* 0x000fe200078ec0ff */
[----:B------:R-:W-:Y:S01]  /*9660*/  IMAD.WIDE.U32 R4, R146, UR4, R40 ;  /* 0x0000000492047c25 */ /* 0x000fe2000f8e0028 */
[----:B------:R-:W-:Y:S01]  /*9670*/  SEL R145, R145, RZ, !P0 ;  /* 0x000000ff91917207 */ /* 0x000fe20004000000 */
[----:B------:R-:W-:Y:S01]  /*9680*/  ULDC.64 UR4, c[0x0][0xb78] ;  /* 0x0002de0000047ab9 */ /* 0x000fe20000000a00 */
[----:B------:R-:W-:Y:S01]  /*9690*/  SHF.R.U64 R6, R6, 0x3, RZ ;  /* 0x0000000306067819 */ /* 0x000fe200000012ff */
[----:B------:R-:W-:Y:S01]  /*96a0*/  IMAD.IADD R5, R5, 0x1, R3 ;  /* 0x0000000105057824 */ /* 0x000fe200078e0203 */
[----:B------:R-:W-:Y:S01]  /*96b0*/  LOP3.LUT P0, RZ, R150, 0x3, RZ, 0xc0, !PT ;  /* 0x0000000396ff7812 */ /* 0x000fe2000780c0ff */
[----:B------:R-:W-:Y:S01]  /*96c0*/  IMAD R3, R148, UR4, RZ ;  /* 0x0000000494037c24 */ /* 0x000fe2000f8e02ff */
[----:B------:R-:W-:Y:S01]  /*96d0*/  LOP3.LUT R6, R6, R7, RZ, 0x3c, !PT ;  /* 0x0000000706067212 */ /* 0x000fe200078e3cff */
[C---:B------:R-:W-:Y:S01]  /*96e0*/  IMAD.WIDE.U32 R4, R145.reuse, UR4, R4 ;  /* 0x0000000491047c25 */ /* 0x040fe2000f8e0004 */
[C---:B------:R-:W-:Y:S01]  /*96f0*/  IADD3 R25, P4, R22.reuse, 0x3000, RZ ;  /* 0x0000300016197810 */ /* 0x040fe20007f9e0ff */
[----:B------:R-:W-:Y:S01]  /*9700*/  ULDC.64 UR6, c[0x0][0xae0] ;  /* 0x0002b80000067ab9 */ /* 0x000fe20000000a00 */
[----:B------:R-:W-:Y:S01]  /*9710*/  IADD3 R13, P3, R22, 0x4800, RZ ;  /* 0x00004800160d7810 */ /* 0x000fe20007f7e0ff */
[----:B------:R-:W-:Y:S01]  /*9720*/  IMAD R7, R145, UR5, R3 ;  /* 0x0000000591077c24 */ /* 0x000fe2000f8e0203 */
[----:B------:R-:W-:Y:S01]  /*9730*/  SHF.R.S32.HI R3, RZ, 0x1f, R9 ;  /* 0x0000001fff037819 */ /* 0x000fe20000011409 */
[----:B------:R-:W-:Y:S01]  /*9740*/  ULDC.64 UR4, c[0x0][0xb40] ;  /* 0x0002d00000047ab9 */ /* 0x000fe20000000a00 */
[----:B------:R-:W-:-:S02]  /*9750*/  IADD3 R4, P5, R9, R4, RZ ;  /* 0x0000000409047210 */ /* 0x000fc40007fbe0ff */
[----:B------:R-:W-:Y:S02]  /*9760*/  IADD3 R37, P2, R22, 0x6000, RZ ;  /* 0x0000600016257810 */ /* 0x000fe40007f5e0ff */
[----:B------:R-:W-:Y:S01]  /*9770*/  IADD3.X R7, R3, R5, R7, P5, !PT ;  /* 0x0000000503077210 */ /* 0x000fe20002ffe407 */
[C---:B------:R-:W-:Y:S01]  /*9780*/  VIADD R3, R9.reuse, 0x8 ;  /* 0x0000000809037836 */ /* 0x040fe20000000000 */
[C---:B------:R-:W-:Y:S02]  /*9790*/  LEA R44, P6, R4.reuse, UR4, 0x2 ;  /* 0x00000004042c7c11 */ /* 0x040fe4000f8c10ff */
[----:B------:R-:W-:Y:S02]  /*97a0*/  ISETP.GE.OR P5, PT, R9, R0, P0 ;  /* 0x000000000900720c */ /* 0x000fe400007a6670 */
[----:B------:R-:W-:Y:S01]  /*97b0*/  LEA.HI.X R45, R4, UR5, R7, 0x2, P6 ;  /* 0x00000005042d7c11 */ /* 0x000fe2000b0f1407 */
[----:B------:R-:W-:Y:S01]  /*97c0*/  IMAD.X R7, RZ, RZ, R23, P1 ;  /* 0x000000ffff077224 */ /* 0x000fe200008e0617 */
[----:B------:R-:W-:Y:S01]  /*97d0*/  IADD3 R4, P6, R22, 0x7800, RZ ;  /* 0x0000780016047810 */ /* 0x000fe20007fde0ff */
[----:B------:R-:W-:Y:S01]  /*97e0*/  ULDC.64 UR4, c[0x0][0xaa0] ;  /* 0x0002a80000047ab9 */ /* 0x000fe20000000a00 */
[----:B------:R-:W-:-:S02]  /*97f0*/  LOP3.LUT R24, R25, 0x180, RZ, 0xc0, !PT ;  /* 0x0000018019187812 */ /* 0x000fc400078ec0ff */
[----:B------:R-:W-:Y:S01]  /*9800*/  LOP3.LUT R12, R13, 0x180, RZ, 0xc0, !PT ;  /* 0x000001800d0c7812 */ /* 0x000fe200078ec0ff */
[----:B------:R-:W-:Y:S01]  /*9810*/  IMAD.X R33, RZ, RZ, R23, P6 ;  /* 0x000000ffff217224 */ /* 0x000fe200030e0617 */
[----:B------:R-:W-:Y:S02]  /*9820*/  LOP3.LUT R36, R37, 0x180, RZ, 0xc0, !PT ;  /* 0x0000018025247812 */ /* 0x000fe400078ec0ff */
[----:B------:R-:W-:Y:S01]  /*9830*/  ISETP.GE.OR P0, PT, R3, R0, P0 ;  /* 0x000000000300720c */ /* 0x000fe20000706670 */
[----:B------:R-:W-:Y:S01]  /*9840*/  @!P5 STG.E desc[UR58][R44.64], R21 ;  /* 0x000000152c00d986 */ /* 0x000fe2000c10193a */
[----:B------:R-:W-:Y:S02]  /*9850*/  LOP3.LUT R3, R4, 0x180, RZ, 0xc0, !PT ;  /* 0x0000018004037812 */ /* 0x000fe400078ec0ff */
[----:B------:R-:W-:Y:S02]  /*9860*/  LOP3.LUT R5, R22, 0x180, RZ, 0xc0, !PT ;  /* 0x0000018016057812 */ /* 0x000fe400078ec0ff */
[----:B------:R-:W-:-:S02]  /*9870*/  SHF.R.U64 R24, R24, 0x3, RZ ;  /* 0x0000000318187819 */ /* 0x000fc400000012ff */
[----:B------:R-:W-:Y:S02]  /*9880*/  SHF.R.U64 R12, R12, 0x3, RZ ;  /* 0x000000030c0c7819 */ /* 0x000fe400000012ff */
[----:B------:R-:W-:Y:S02]  /*9890*/  SHF.R.U64 R36, R36, 0x3, RZ ;  /* 0x0000000324247819 */ /* 0x000fe400000012ff */
        /* <DEDUP_REMOVED lines=13> */
[----:B------:R-:W-:-:S03]  /*9970*/  SHF.R.S32.HI R43, RZ, 0x1f, R17 ;  /* 0x0000001fff2b7819 */ /* 0x000fc60000011411 */
[----:B------:R1:W5:Y:S01]  /*9980*/  LD.E.128 R8, desc[UR58][R22.64] ;  /* 0x0000003a16087980 */ /* 0x000362000c101d00 */
[----:B------:R-:W-:-:S03]  /*9990*/  IMAD R3, R41, UR4, RZ ;  /* 0x0000000429037c24 */ /* 0x000fc6000f8e02ff */
[----:B------:R-:W5:Y:S01]  /*99a0*/  LD.E.128 R12, desc[UR58][R12.64] ;  /* 0x0000003a0c0c7980 */ /* 0x000f62000c101d00 */
[----:B------:R-:W-:-:S03]  /*99b0*/  IMAD.MOV.U32 R42, RZ, RZ, R17 ;  /* 0x000000ffff2a7224 */ /* 0x000fc600078e0011 */
        /* <DEDUP_REMOVED lines=8> */
[----:B0-----:R-:W-:-:S04]  /*9a40*/  IMAD.WIDE.U32 R20, R40, UR4, R42 ;  /* 0x0000000428147c25 */ /* 0x001fc8000f8e002a */
[----:B------:R-:W-:Y:S02]  /*9a50*/  IMAD R3, R40, UR5, R3 ;  /* 0x0000000528037c24 */ /* 0x000fe4000f8e0203 */
[----:B------:R-:W-:Y:S01]  /*9a60*/  IMAD R19, R147, -0xc0, R0 ;  /* 0xffffff4093137824 */ /* 0x000fe200078e0200 */
[----:B------:R-:W-:Y:S01]  /*9a70*/  UIADD3 UR4, UR36, 0x31c20, URZ ;  /* 0x00031c2024047890 */ /* 0x000fe2000fffe03f */
[----:B------:R-:W-:Y:S02]  /*9a80*/  IMAD.IADD R21, R21, 0x1, R3 ;  /* 0x0000000115157824 */ /* 0x000fe400078e0203 */
[----:B------:R-:W-:Y:S01]  /*9a90*/  IMAD R3, R28, UR6, RZ ;  /* 0x000000061c037c24 */ /* 0x000fe2000f8e02ff */
[C---:B------:R-:W-:Y:S01]  /*9aa0*/  ISETP.GE.AND P0, PT, R18.reuse, R19, PT ;  /* 0x000000131200720c */ /* 0x040fe20003f06270 */
[----:B------:R-:W-:Y:S01]  /*9ab0*/  VIADD R0, R18, 0x60 ;  /* 0x0000006012007836 */ /* 0x000fe20000000000 */
[----:B------:R-:W-:Y:S01]  /*9ac0*/  UPRMT UR4, URZ, 0x654, UR4 ;  /* 0x000006543f047896 */ /* 0x000fe20008000004 */
[----:B------:R-:W-:-:S02]  /*9ad0*/  IMAD R3, R146, UR7, R3 ;  /* 0x0000000792037c24 */ /* 0x000fc4000f8e0203 */
[----:B------:R-:W-:Y:S01]  /*9ae0*/  IMAD.WIDE.U32 R20, R146, UR6, R20 ;  /* 0x0000000692147c25 */ /* 0x000fe2000f8e0014 */
[----:B------:R-:W-:Y:S01]  /*9af0*/  ULDC.64 UR6, c[0x0][0xae8] ;  /* 0x0002ba0000067ab9 */ /* 0x000fe20000000a00 */
[----:B------:R-:W-:Y:S02]  /*9b00*/  ISETP.GE.AND P3, PT, R0, R19, PT ;  /* 0x000000130000720c */ /* 0x000fe40003f66270 */
[----:B------:R-:W-:Y:S02]  /*9b10*/  IMAD.IADD R21, R21, 0x1, R3 ;  /* 0x0000000115157824 */ /* 0x000fe400078e0203 */
[----:B------:R-:W-:Y:S01]  /*9b20*/  IMAD R0, R148, UR6, RZ ;  /* 0x0000000694007c24 */ /* 0x000fe2000f8e02ff */
[----:B------:R-:W-:Y:S01]  /*9b30*/  SHF.R.S32.HI R19, RZ, 0x1f, R18 ;  /* 0x0000001fff137819 */ /* 0x000fe20000011412 */
[C---:B------:R-:W-:Y:S01]  /*9b40*/  IMAD.WIDE.U32 R40, R145.reuse, UR6, R20 ;  /* 0x0000000691287c25 */ /* 0x040fe2000f8e0014 */
[----:B--2---:R-:W-:Y:S01]  /*9b50*/  SYNCS.ARRIVE.TRANS64.RED.A1T0 RZ, [UR4], RZ ;  /* 0x000000ffffff79a7 */ /* 0x004fe20008100404 */
[----:B------:R-:W-:Y:S02]  /*9b60*/  BSSY B1, `(.L_x_8404) ;  /* 0x0000018000017945 */ /* 0x000fe40003800000 */
[----:B------:R-:W-:-:S02]  /*9b70*/  IMAD R3, R145, UR7, R0 ;  /* 0x0000000791037c24 */ /* 0x000fc4000f8e0200 */
[----:B-1----:R-:W-:-:S04]  /*9b80*/  IMAD.WIDE R22, R147, 0xc0, R18 ;  /* 0x000000c093167825 */ /* 0x002fc800078e0212 */
        /* <DEDUP_REMOVED lines=21> */
.L_x_8405:
[----:B------:R-:W-:Y:S05]  /*9ce0*/  BSYNC B1 ;  /* 0x0000000000017941 */ /* 0x000fea0003800000 */
.L_x_8404:
[----:B------:R-:W-:Y:S05]  /*9cf0*/  @P3 BRA `(.L_x_8406) ;  /* 0x00000008003c3947 */ /* 0x000fea0003800000 */
[----:B------:R-:W-:Y:S01]  /*9d00*/  IADD3 R3, P0, R22, 0x60, RZ ;  /* 0x0000006016037810 */ /* 0x000fe20007f1e0ff */
[----:B------:R-:W-:Y:S01]  /*9d10*/  ULDC.64 UR4, c[0x0][0xad8] ;  /* 0x0002b60000047ab9 */ /* 0x000fe20000000a00 */
[----:B0----5:R-:W-:Y:S01]  /*9d20*/  IMAD.MOV.U32 R8, RZ, RZ, R40 ;  /* 0x000000ffff087224 */ /* 0x021fe200078e0028 */
        /* <DEDUP_REMOVED lines=20> */
.L_x_8402:
[----:B------:R-:W1:Y:S01]  /*9e70*/  LDC.64 R6, c[0x0][0xbd8] ;  /* 0x0002f600ff067b82 */ /* 0x000e620000000a00 */
[C---:B------:R-:W-:Y:S01]  /*9e80*/  IMAD.SHL.U32 R5, R145.reuse, 0x4, RZ ;  /* 0x0000000491057824 */ /* 0x040fe200078e00ff */
[----:B------:R-:W-:Y:S01]  /*9e90*/  SHF.L.U64.HI R8, R145, 0x2, R148 ;  /* 0x0000000291087819 */ /* 0x000fe20000010294 */
[----:B------:R-:W-:Y:S01]  /*9ea0*/  ULDC.64 UR4, c[0x0][0xbe0] ;  /* 0x0002f80000047ab9 */ /* 0x000fe20000000a00 */
[----:B------:R-:W-:-:S04]  /*9eb0*/  IMAD.MOV.U32 R3, RZ, RZ, RZ ;  /* 0x000000ffff037224 */ /* 0x000fc800078e00ff */
[----:B------:R-:W2:Y:S01]  /*9ec0*/  LDC R0, c[0x0][0xa88] ;  /* 0x0002a200ff007b82 */ /* 0x000ea20000000800 */
[----:B-1----:R-:W-:Y:S02]  /*9ed0*/  ISETP.NE.U32.AND P0, PT, R6, RZ, PT ;  /* 0x000000ff0600720c */ /* 0x002fe40003f05070 */
        /* <DEDUP_REMOVED lines=8> */
[----:B--2---:R1:W5:Y:S01]  /*9f60*/  @P1 LDG.E R0, desc[UR58][R4.64] ;  /* 0x0000003a04001981 */ /* 0x004362000c1e1900 */
[----:B------:R-:W-:Y:S01]  /*9f70*/  ISETP.GT.AND P2, PT, R155, 0xbf, PT ;  /* 0x000000bf9b00780c */ /* 0x000fe20003f44270 */
[----:B------:R-:W-:-:S12]  /*9f80*/  @P1 BRA `(.L_x_8407) ;  /* 0x0000000000101947 */ /* 0x000fd80003800000 */
[----:B------:R-:W-:Y:S05]  /*9f90*/  @!P0 BRA `(.L_x_8407) ;  /* 0x00000000000c8947 */ /* 0x000fea0003800000 */
[----:B-1----:R-:W2:Y:S04]  /*9fa0*/  LDG.E R5, desc[UR58][R6.64] ;  /* 0x0000003a06057981 */ /* 0x002ea8000c1e1900 */
[----:B-----5:R-:W2:Y:S02]  /*9fb0*/  LDG.E R0, desc[UR58][R6.64+0x4] ;  /* 0x0000043a06007981 */ /* 0x020ea4000c1e1900 */
[----:B--2---:R-:W-:-:S07]  /*9fc0*/  IMAD.IADD R0, R0, 0x1, -R5 ;  /* 0x0000000100007824 */ /* 0x004fce00078e0a05 */
.L_x_8407:
[----:B------:R-:W-:Y:S01]  /*9fd0*/  BSSY B1, `(.L_x_8408) ;  /* 0x000001d000017945 */ /* 0x000fe20003800000 */
[----:B------:R-:W-:Y:S02]  /*9fe0*/  SHF.R.S32.HI R9, RZ, 0x1f, R146 ;  /* 0x0000001fff097819 */ /* 0x000fe40000011492 */
[----:B------:R-:W-:Y:S02]  /*9ff0*/  SHF.R.S32.HI R10, RZ, 0x1f, R17 ;  /* 0x0000001fff0a7819 */ /* 0x000fe40000011411 */
[----:B------:R-:W-:Y:S02]  /*a000*/  SEL R145, R145, RZ, !P0 ;  /* 0x000000ff91917207 */ /* 0x000fe40004000000 */
[----:B------:R-:W-:Y:S02]  /*a010*/  SEL R148, R148, RZ, !P0 ;  /* 0x000000ff94947207 */ /* 0x000fe40004000000 */
[----:B-----5:R-:W-:Y:S01]  /*a020*/  SHF.R.S32.HI R8, RZ, 0x1f, R3 ;  /* 0x0000001fff087819 */ /* 0x020fe20000011403 */
[----:B------:R-:W-:Y:S06]  /*a030*/  @P2 BRA `(.L_x_8409) ;  /* 0x0000000000582947 */ /* 0x000fec0003800000 */
[----:B-1----:R-:W1:Y:S02]  /*a040*/  S2R R4, SR_TID.X ;  /* 0x0000000000047919 */ /* 0x002e640000002100 */
[----:B-1----:R-:W-:-:S04]  /*a050*/  IMAD R4, R147, 0xc0, R4 ;  /* 0x000000c093047824 */ /* 0x002fc800078e0204 */
        /* <DEDUP_REMOVED lines=20> */
.L_x_8409:
[----:B------:R-:W-:Y:S05]  /*a1a0*/  BSYNC B1 ;  /* 0x0000000000017941 */ /* 0x000fea0003800000 */
.L_x_8408:
[----:B------:R-:W-:Y:S01]  /*a1b0*/  ULDC.64 UR4, c[0x0][0xaa0] ;  /* 0x0002a80000047ab9 */ /* 0x000fe20000000a00 */
[----:B-1----:R-:W-:Y:S01]  /*a1c0*/  IMAD.MOV.U32 R4, RZ, RZ, R17 ;  /* 0x000000ffff047224 */ /* 0x002fe200078e0011 */
[----:B------:R-:W-:Y:S01]  /*a1d0*/  BSSY B1, `(.L_x_8410) ;  /* 0x000002b000017945 */ /* 0x000fe20003800000 */
[----:B--2---:R-:W-:Y:S02]  /*a1e0*/  IMAD.MOV.U32 R5, RZ, RZ, R10 ;  /* 0x000000ffff057224 */ /* 0x004fe400078e000a */
[----:B------:R-:W-:Y:S02]  /*a1f0*/  IMAD R6, R8, UR4, RZ ;  /* 0x0000000408067c24 */ /* 0x000fe4000f8e02ff */
[----:B------:R-:W-:-:S04]  /*a200*/  IMAD.WIDE.U32 R4, R3, UR4, R4 ;  /* 0x0000000403047c25 */ /* 0x000fc8000f8e0004 */
[----:B------:R-:W-:Y:S01]  /*a210*/  IMAD R3, R3, UR5, R6 ;  /* 0x0000000503037c24 */ /* 0x000fe2000f8e0206 */
[----:B------:R-:W-:Y:S01]  /*a220*/  ULDC.64 UR4, c[0x0][0xae0] ;  /* 0x0002b80000047ab9 */ /* 0x000fe20000000a00 */
[----:B------:R-:W-:Y:S02]  /*a230*/  IMAD.MOV.U32 R8, RZ, RZ, R18 ;  /* 0x000000ffff087224 */ /* 0x000fe400078e0012 */
[----:B------:R-:W-:Y:S02]  /*a240*/  IMAD.IADD R5, R5, 0x1, R3 ;  /* 0x0000000105057824 */ /* 0x000fe400078e0203 */
[----:B------:R-:W-:Y:S02]  /*a250*/  IMAD R3, R147, -0xc0, R0 ;  /* 0xffffff4093037824 */ /* 0x000fe400078e0200 */
[----:B------:R-:W-:Y:S01]  /*a260*/  IMAD R7, R9, UR4, RZ ;  /* 0x0000000409077c24 */ /* 0x000fe2000f8e02ff */
[----:B------:R-:W-:Y:S01]  /*a270*/  SHF.R.S32.HI R9, RZ, 0x1f, R18 ;  /* 0x0000001fff097819 */ /* 0x000fe20000011412 */
[C---:B------:R-:W-:Y:S01]  /*a280*/  VIADD R0, R18.reuse, 0x60 ;  /* 0x0000006012007836 */ /* 0x040fe20000000000 */
[----:B------:R-:W-:Y:S01]  /*a290*/  ISETP.GE.AND P0, PT, R18, R3, PT ;  /* 0x000000031200720c */ /* 0x000fe20003f06270 */
[----:B------:R-:W-:-:S02]  /*a2a0*/  IMAD R7, R146, UR5, R7 ;  /* 0x0000000592077c24 */ /* 0x000fc4000f8e0207 */
[----:B------:R-:W-:Y:S01]  /*a2b0*/  IMAD.WIDE.U32 R4, R146, UR4, R4 ;  /* 0x0000000492047c25 */ /* 0x000fe2000f8e0004 */
[----:B------:R-:W-:Y:S01]  /*a2c0*/  ULDC.64 UR4, c[0x0][0xae8] ;  /* 0x0002ba0000047ab9 */ /* 0x000fe20000000a00 */
[----:B------:R-:W-:Y:S02]  /*a2d0*/  ISETP.GE.AND P1, PT, R0, R3, PT ;  /* 0x000000030000720c */ /* 0x000fe40003f26270 */
[----:B------:R-:W-:Y:S02]  /*a2e0*/  IMAD.IADD R5, R5, 0x1, R7 ;  /* 0x0000000105057824 */ /* 0x000fe400078e0207 */
[----:B------:R-:W-:Y:S02]  /*a2f0*/  IMAD R0, R148, UR4, RZ ;  /* 0x0000000494007c24 */ /* 0x000fe4000f8e02ff */
[----:B------:R-:W-:-:S04]  /*a300*/  IMAD.WIDE.U32 R6, R145, UR4, R4 ;  /* 0x0000000491067c25 */ /* 0x000fc8000f8e0004 */
[----:B------:R-:W-:Y:S02]  /*a310*/  IMAD R3, R145, UR5, R0 ;  /* 0x0000000591037c24 */ /* 0x000fe4000f8e0200 */
        /* <DEDUP_REMOVED lines=22> */
.L_x_8411:
[----:B------:R-:W-:Y:S05]  /*a480*/  BSYNC B1 ;  /* 0x0000000000017941 */ /* 0x000fea0003800000 */
.L_x_8410:
        /* <DEDUP_REMOVED lines=22> */
.L_x_8406:
[----:B------:R-:W-:Y:S05]  /*a5f0*/  BSYNC B0 ;  /* 0x0000000000007941 */ /* 0x000fea0003800000 */
.L_x_8401:
[----:B------:R-:W-:Y:S02]  /*a600*/  ULDC UR4, c[0x0][0xc14] ;  /* 0x0003050000047ab9 */ /* 0x000fe40000000800 */
[----:B0-----:R-:W-:-:S13]  /*a610*/  ISETP.GE.AND P0, PT, R31, UR4, PT ;  /* 0x000000041f007c0c */ /* 0x001fda000bf06270 */
[----:B------:R-:W-:Y:S05]  /*a620*/  @!P0 BRA `(.L_x_8412) ;  /* 0xffffff68001c8947 */ /* 0x000fea000383ffff */
[----:B------:R-:W-:Y:S05]  /*a630*/  EXIT ;  /* 0x000000000000794d */ /* 0x000fea0003800000 */
.L_x_8377:
        /* <DEDUP_REMOVED lines=39> */
[----:B------:R-:W-:Y:S02]  /*a8b0*/  IMAD.IADD R7, R4, 0x1, R7 ;  /* 0x0000000104077824 */ /* 0x000fe400078e0207 */
[----:B------:R-:W-:-:S03]  /*a8c0*/  IMAD.MOV.U32 R4, RZ, RZ, RZ ;  /* 0x000000ffff047224 */ /* 0x000fc600078e00ff */
        /* <DEDUP_REMOVED lines=20> */
.L_x_8417:
[----:B------:R-:W-:Y:S02]  /*aa10*/  VIADD R4, R4, 0x1f ;  /* 0x0000001f04047836 */ /* 0x000fe40000000000 */
[----:B------:R-:W-:-:S03]  /*aa20*/  IMAD.U32 R19, RZ, RZ, UR7 ;  /* 0x00000007ff137e24 */ /* 0x000fc6000f8e00ff */
[----:B------:R-:W-:-:S13]  /*aa30*/  ISETP.GE.AND P0, PT, R4, UR5, PT ;  /* 0x0000000504007c0c */ /* 0x000fda000bf06270 */
[----:B------:R-:W-:Y:S05]  /*aa40*/  @P0 BRA `(.L_x_8414) ;  /* 0x0000000400380947 */ /* 0x000fea0003800000 */
[C---:B------:R-:W-:Y:S01]  /*aa50*/  IMAD.IADD R7, R27.reuse, 0x1, R4 ;  /* 0x000000011b077824 */ /* 0x040fe200078e0204 */
[----:B------:R-:W-:Y:S01]  /*aa60*/  ISETP.NE.AND P1, PT, R27, 0x1f, PT ;  /* 0x0000001f1b00780c */ /* 0x000fe20003f25270 */
[----:B------:R-:W-:Y:S01]  /*aa70*/  BSSY B0, `(.L_x_8415) ;  /* 0x0000007000007945 */ /* 0x000fe20003800000 */
[----:B------:R-:W-:Y:S02]  /*aa80*/  IMAD.MOV.U32 R0, RZ, RZ, RZ ;  /* 0x000000ffff007224 */ /* 0x000fe400078e00ff */
[----:B------:R-:W-:-:S13]  /*aa90*/  ISETP.GE.OR P0, PT, R7, UR5, !P1 ;  /* 0x0000000507007c0c */ /* 0x000fda000cf06670 */
[----:B------:R-:W-:Y:S05]  /*aaa0*/  @P0 BRA `(.L_x_8416) ;  /* 0x00000000000c0947 */ /* 0x000fea0003800000 */
[----:B------:R-:W0:Y:S02]  /*aab0*/  LDC.64 R2, c[0x0][0xc58] ;  /* 0x00031600ff027b82 */ /* 0x000e240000000a00 */
[----:B0-----:R-:W-:-:S05]  /*aac0*/  IMAD.WIDE R2, R7, 0x4, R2 ;  /* 0x0000000407027825 */ /* 0x001fca00078e0202 */
[----:B------:R0:W5:Y:S02]  /*aad0*/  LDG.E R0, desc[UR58][R2.64] ;  /* 0x0000003a02007981 */ /* 0x000164000c1e1900 */
.L_x_8416:
[----:B------:R-:W-:Y:S05]  /*aae0*/  BSYNC B0 ;  /* 0x0000000000007941 */ /* 0x000fea0003800000 */
.L_x_8415:
        /* <DEDUP_REMOVED lines=25> */
.L_x_8413:
        /* <DEDUP_REMOVED lines=11> */
[----:B------:R0:W1:Y:S01]  /*ad30*/  F2I.FTZ.U32.TRUNC.NTZ R3, R2 ;  /* 0x0000000200037305 */ /* 0x000062000021f000 */
[----:B------:R-:W-:Y:S05]  /*ad40*/  @!P0 BRA `(.L_x_8418) ;  /* 0x0000000000088947 */ /* 0x000fea0003800000 */
[----:B------:R-:W-:-:S05]  /*ad50*/  VIADD R7, R19, 0xffffffff ;  /* 0xffffffff13077836 */ /* 0x000fca0000000000 */
[----:B------:R2:W3:Y:S02]  /*ad60*/  SHFL.IDX PT, R16, R8, R7, 0x1f ;  /* 0x00001f0708107589 */ /* 0x0004e400000e0000 */
.L_x_8418:
[----:B---3--:R-:W-:Y:S01]  /*ad70*/  IMAD R16, R16, UR4, R11 ;  /* 0x0000000410107c24 */ /* 0x008fe2000f8e020b */
[----:B------:R-:W-:Y:S01]  /*ad80*/  IABS R10, R0 ;  /* 0x00000000000a7213 */ /* 0x000fe20000000000 */
[----:B01----:R-:W-:Y:S02]  /*ad90*/  IMAD.MOV R2, RZ, RZ, -R3 ;  /* 0x000000ffff027224 */ /* 0x003fe400078e0a03 */
[----:B------:R-:W-:Y:S01]  /*ada0*/  IMAD.IADD R19, R19, 0x1, R4 ;  /* 0x0000000113137824 */ /* 0x000fe200078e0204 */
[----:B------:R-:W-:Y:S01]  /*adb0*/  IADD3 R9, -R16, UR6, RZ ;  /* 0x0000000610097c10 */ /* 0x000fe2000fffe1ff */
[----:B--2---:R-:W-:Y:S02]  /*adc0*/  IMAD R7, R2, R5, RZ ;  /* 0x0000000502077224 */ /* 0x004fe400078e02ff */
[----:B------:R-:W-:Y:S01]  /*add0*/  IMAD.MOV.U32 R2, RZ, RZ, RZ ;  /* 0x000000ffff027224 */ /* 0x000fe200078e00ff */
[----:B------:R-:W-:Y:S01]  /*ade0*/  IABS R8, R9 ;  /* 0x0000000900087213 */ /* 0x000fe20000000000 */
[----:B------:R-:W-:-:S02]  /*adf0*/  IMAD.MOV R10, RZ, RZ, -R10 ;  /* 0x000000ffff0a7224 */ /* 0x000fc400078e0a0a */
[----:B------:R-:W-:-:S04]  /*ae00*/  IMAD.HI.U32 R2, R3, R7, R2 ;  /* 0x0000000703027227 */ /* 0x000fc800078e0002 */
[----:B------:R-:W-:Y:S02]  /*ae10*/  IMAD.MOV.U32 R3, RZ, RZ, R8 ;  /* 0x000000ffff037224 */ /* 0x000fe400078e0008 */
[----:B------:R-:W-:Y:S02]  /*ae20*/  IMAD.MOV.U32 R8, RZ, RZ, R10 ;  /* 0x000000ffff087224 */ /* 0x000fe400078e000a */
        /* <DEDUP_REMOVED lines=16> */
.L_x_8414:
[----:B------:R-:W-:Y:S02]  /*af30*/  IMAD.MOV.U32 R17, RZ, RZ, RZ ;  /* 0x000000ffff117224 */ /* 0x000fe400078e00ff */
[----:B------:R-:W-:Y:S02]  /*af40*/  IMAD.U32 R16, RZ, RZ, UR6 ;  /* 0x00000006ff107e24 */ /* 0x000fe4000f8e00ff */
[----:B------:R-:W-:-:S07]  /*af50*/  IMAD.MOV.U32 R18, RZ, RZ, RZ ;  /* 0x000000ffff127224 */ /* 0x000fce00078e00ff */
.L_x_8419:
[----:B------:R-:W-:Y:S01]  /*af60*/  ISETP.NE.AND P0, PT, R27, RZ, PT ;  /* 0x000000ff1b00720c */ /* 0x000fe20003f05270 */
[----:B------:R0:W-:Y:S01]  /*af70*/  STL [R1+0xc], RZ ;  /* 0x00000cff01007387 */ /* 0x0001e20000100800 */
[----:B------:R-:W-:Y:S02]  /*af80*/  IMAD.MOV.U32 R24, RZ, RZ, 0x1 ;  /* 0x00000001ff187424 */ /* 0x000fe400078e00ff */
[----:B------:R-:W-:-:S09]  /*af90*/  IMAD.MOV.U32 R22, RZ, RZ, RZ ;  /* 0x000000ffff167224 */ /* 0x000fd200078e00ff */
[----:B------:R-:W1:Y:S01]  /*afa0*/  @!P0 S2R R3, SR_CgaCtaId ;  /* 0x0000000000038919 */ /* 0x000e620000008800 */
[----:B------:R-:W-:-:S04]  /*afb0*/  @!P0 MOV R0, 0x400 ;  /* 0x0000040000008802 */ /* 0x000fc80000000f00 */
[----:B-1----:R-:W-:-:S05]  /*afc0*/  @!P0 LEA R0, R3, R0, 0x18 ;  /* 0x0000000003008211 */ /* 0x002fca00078ec0ff */
[----:B------:R0:W-:Y:S01]  /*afd0*/  @!P0 STS.128 [R0+0x31cd0], R16 ;  /* 0x031cd01000008388 */ /* 0x0001e20000000c00 */
[----:B------:R-:W-:Y:S06]  /*afe0*/  BAR.ARV 0x5, 0x1a0 ;  /* 0x0146800000007b1d */ /* 0x000fec0000002000 */
[----:B------:R-:W-:-:S13]  /*aff0*/  ISETP.GE.AND P0, PT, R19, UR5, PT ;  /* 0x0000000513007c0c */ /* 0x000fda000bf06270 */
[----:B------:R-:W-:Y:S05]  /*b000*/  @P0 BRA `(.L_x_8420) ;  /* 0x0000003800100947 */ /* 0x000fea0003800000 */
[----:B------:R1:W-:Y:S01]  /*b010*/  STL [R1+0xc], RZ ;  /* 0x00000cff01007387 */ /* 0x0003e20000100800 */
[----:B------:R-:W-:Y:S01]  /*b020*/  IMAD.MOV.U32 R24, RZ, RZ, 0x1 ;  /* 0x00000001ff187424 */ /* 0x000fe200078e00ff */
[----:B------:R-:W-:Y:S01]  /*b030*/  ULDC UR36, c[0x0][0xc] ;  /* 0x0000030000247ab9 */ /* 0x000fe20000000800 */
[----:B------:R-:W-:Y:S01]  /*b040*/  IMAD.MOV.U32 R22, RZ, RZ, RZ ;  /* 0x000000ffff167224 */ /* 0x000fe200078e00ff */
[----:B------:R-:W-:-:S06]  /*b050*/  ULDC.64 UR38, c[0x0][0x198] ;  /* 0x0000660000267ab9 */ /* 0x000fcc0000000a00 */
.L_x_8485:
[----:B--2---:R-:W2:Y:S02]  /*b060*/  LDC.64 R28, c[0x0][0xc60] ;  /* 0x00031800ff1c7b82 */ /* 0x004ea40000000a00 */
[----:B--2---:R-:W-:-:S06]  /*b070*/  IMAD.WIDE R28, R19, 0x4, R28 ;  /* 0x00000004131c7825 */ /* 0x004fcc00078e021c */
[----:B------:R-:W2:Y:S01]  /*b080*/  LDG.E R28, desc[UR58][R28.64] ;  /* 0x0000003a1c1c7981 */ /* 0x000ea2000c1e1900 */
[----:B------:R-:W-:Y:S05]  /*b090*/  YIELD ;  /* 0x0000000000007946 */ /* 0x000fea0003800000 */
[----:B------:R-:W-:Y:S01]  /*b0a0*/  ULDC.64 UR4, c[0x0][0xa28] ;  /* 0x00028a0000047ab9 */ /* 0x000fe20000000a00 */
[----:B------:R-:W-:Y:S01]  /*b0b0*/  IMAD.MOV.U32 R23, RZ, RZ, RZ ;  /* 0x000000ffff177224 */ /* 0x000fe200078e00ff */
[----:B------:R-:W-:-:S04]  /*b0c0*/  ISETP.NE.U32.AND P0, PT, RZ, UR4, PT ;  /* 0x00000004ff007c0c */ /* 0x000fc8000bf05070 */
[----:B------:R-:W-:Y:S01]  /*b0d0*/  ISETP.NE.AND.EX P0, PT, RZ, UR5, PT, P0 ;  /* 0x00000005ff007c0c */ /* 0x000fe2000bf05300 */
[----:B0-----:R-:W-:Y:S01]  /*b0e0*/  IMAD.MOV.U32 R0, RZ, RZ, RZ ;  /* 0x000000ffff007224 */ /* 0x001fe200078e00ff */
[----:B--2---:R-:W-:-:S11]  /*b0f0*/  SHF.R.S32.HI R5, RZ, 0x1f, R28 ;  /* 0x0000001fff057819 */ /* 0x004fd6000001141c */
        /* <DEDUP_REMOVED lines=11> */
[----:B------:R-:W-:-:S03]  /*b1b0*/  IMAD.SHL.U32 R6, R28, 0x4, RZ ;  /* 0x000000041c067824 */ /* 0x000fc600078e00ff */
[----:B------:R-:W-:-:S13]  /*b1c0*/  ISETP.NE.AND.EX P0, PT, RZ, UR5, PT, P0 ;  /* 0x00000005ff007c0c */ /* 0x000fda000bf05300 */
[----:B------:R-:W-:Y:S01]  /*b1d0*/  @P0 IADD3 R4, P1, R6, UR4, RZ ;  /* 0x0000000406040c10 */ /* 0x000fe2000ff3e0ff */
[----:B--2---:R0:W-:Y:S04]  /*b1e0*/  STL [R1+0x10], R0 ;  /* 0x0000100001007387 */ /* 0x0041e80000100800 */
[----:B------:R2:W-:Y:S01]  /*b1f0*/  STL [R1], R6 ;  /* 0x0000000601007387 */ /* 0x0005e20000100800 */
[----:B0-----:R-:W-:-:S04]  /*b200*/  SHF.L.U64.HI R0, R28, 0x2, R5 ;  /* 0x000000021c007819 */ /* 0x001fc80000010205 */
[----:B------:R-:W-:Y:S01]  /*b210*/  @P0 IADD3.X R5, R0, UR5, RZ, P1, !PT ;  /* 0x0000000500050c10 */ /* 0x000fe20008ffe4ff */
[----:B------:R-:W-:Y:S01]  /*b220*/  ULDC.64 UR4, c[0x0][0xa08] ;  /* 0x0002820000047ab9 */ /* 0x000fe20000000a00 */
[----:B------:R0:W-:Y:S01]  /*b230*/  STL [R1+0x4], R0 ;  /* 0x0000040001007387 */ /* 0x0001e20000100800 */
[----:B------:R-:W-:Y:S01]  /*b240*/  IADD3 R2, P1, R6, UR4, RZ ;  /* 0x0000000406027c10 */ /* 0x000fe2000ff3e0ff */
[----:B--2---:R-:W-:-:S03]  /*b250*/  IMAD.MOV.U32 R6, RZ, RZ, RZ ;  /* 0x000000ffff067224 */ /* 0x004fc600078e00ff */
        /* <DEDUP_REMOVED lines=15> */
[----:B--2---:R-:W2:Y:S04]  /*b350*/  LDG.E R5, desc[UR58][R2.64] ;  /* 0x0000003a02057981 */ /* 0x004ea8000c1e1900 */
[----:B-----5:R-:W2:Y:S02]  /*b360*/  LDG.E R0, desc[UR58][R2.64+0x4] ;  /* 0x0000043a02007981 */ /* 0x020ea4000c1e1900 */
[----:B--2---:R-:W-:-:S07]  /*b370*/  IMAD.IADD R0, R0, 0x1, -R5 ;  /* 0x0000000100007824 */ /* 0x004fce00078e0a05 */
.L_x_8421:
[--C-:B--2--5:R-:W-:Y:S01]  /*b380*/  IMAD.IADD R2, R0, 0x1, -R23.reuse ;  /* 0x0000000100027824 */ /* 0x124fe200078e0a17 */
[----:B------:R-:W-:Y:S01]  /*b390*/  BSSY B6, `(.L_x_8422) ;  /* 0x00002b4000067945 */ /* 0x000fe20003800000 */
[----:B------:R-:W-:Y:S02]  /*b3a0*/  IMAD.IADD R23, R6, 0x1, R23 ;  /* 0x0000000106177824 */ /* 0x000fe400078e0217 */
[C---:B------:R-:W-:Y:S01]  /*b3b0*/  VIADD R0, R2.reuse, 0x8f ;  /* 0x0000008f02007836 */ /* 0x040fe20000000000 */
[----:B------:R0:W-:Y:S01]  /*b3c0*/  STL [R1+0x8], R2 ;  /* 0x0000080201007387 */ /* 0x0001e20000100800 */
[----:B------:R-:W-:Y:S02]  /*b3d0*/  ISETP.GT.AND P0, PT, R2, RZ, PT ;  /* 0x000000ff0200720c */ /* 0x000fe40003f04270 */
[----:B------:R-:W-:-:S05]  /*b3e0*/  IMAD.HI R0, R0, 0x38e38e39, RZ ;  /* 0x38e38e3900007827 */ /* 0x000fca00078e02ff */
[----:B------:R-:W-:-:S04]  /*b3f0*/  SHF.R.U32.HI R29, RZ, 0x1f, R0 ;  /* 0x0000001fff1d7819 */ /* 0x000fc80000011600 */
[----:B------:R-:W-:Y:S02]  /*b400*/  LEA.HI.SX32 R29, R0, R29, 0x1b ;  /* 0x0000001d001d7211 */ /* 0x000fe400078fdaff */
[----:B0-----:R-:W-:Y:S05]  /*b410*/  @P0 BRA `(.L_x_8423) ;  /* 0x00000000003c0947 */ /* 0x001fea0003800000 */
[----:B------:R-:W-:-:S13]  /*b420*/  ISETP.NE.AND P1, PT, R27, RZ, PT ;  /* 0x000000ff1b00720c */ /* 0x000fda0003f25270 */
[----:B------:R-:W-:Y:S05]  /*b430*/  @P1 BRA `(.L_x_8424) ;  /* 0x0000002800a41947 */ /* 0x000fea0003800000 */
[----:B------:R-:W0:Y:S01]  /*b440*/  S2R R7, SR_LANEID ;  /* 0x0000000000077919 */ /* 0x000e220000000000 */
[----:B------:R-:W-:Y:S01]  /*b450*/  VOTEU.ANY UR4, UPT, PT ;  /* 0x0000000000047886 */ /* 0x000fe200038e0100 */
[----:B------:R-:W2:Y:S01]  /*b460*/  LDC.64 R2, c[0x0][0xc38] ;  /* 0x00030e00ff027b82 */ /* 0x000ea20000000a00 */
[----:B------:R-:W0:Y:S08]  /*b470*/  FLO.U32 R0, UR4 ;  /* 0x0000000400007d00 */ /* 0x000e3000080e0000 */
[----:B------:R-:W2:Y:S01]  /*b480*/  POPC R5, UR4 ;  /* 0x0000000400057d09 */ /* 0x000ea20008000000 */
[----:B0-----:R-:W-:-:S13]  /*b490*/  ISETP.EQ.U32.AND P0, PT, R0, R7, PT ;  /* 0x000000070000720c */ /* 0x001fda0003f02070 */
[----:B--2---:R-:W2:Y:S01]  /*b4a0*/  @P0 ATOMG.E.ADD.STRONG.GPU PT, R3, desc[UR58][R2.64], R5 ;  /* 0x00000005020309a8 */ /* 0x004ea200081ee1fa */
[----:B------:R-:W0:Y:S02]  /*b4b0*/  S2R R4, SR_LTMASK ;  /* 0x0000000000047919 */ /* 0x000e240000003900 */
[----:B0-----:R-:W-:-:S04]  /*b4c0*/  LOP3.LUT R4, R4, UR4, RZ, 0xc0, !PT ;  /* 0x0000000404047c12 */ /* 0x001fc8000f8ec0ff */
[----:B------:R-:W0:Y:S01]  /*b4d0*/  POPC R7, R4 ;  /* 0x0000000400077309 */ /* 0x000e220000000000 */
[----:B--2---:R-:W0:Y:S02]  /*b4e0*/  SHFL.IDX PT, R0, R3, R0, 0x1f ;  /* 0x00001f0003007589 */ /* 0x004e2400000e0000 */
[----:B0-----:R-:W-:Y:S01]  /*b4f0*/  IADD3 R16, R0, UR36, R7 ;  /* 0x0000002400107c10 */ /* 0x001fe2000fffe007 */
[----:B------:R-:W-:Y:S06]  /*b500*/  BRA `(.L_x_8424) ;  /* 0x0000002800707947 */ /* 0x000fec0003800000 */
.L_x_8423:
[----:B------:R-:W0:Y:S01]  /*b510*/  S2R R3, SR_CgaCtaId ;  /* 0x0000000000037919 */ /* 0x000e220000008800 */
[----:B------:R-:W-:-:S04]  /*b520*/  MOV R26, 0x400 ;  /* 0x00000400001a7802 */ /* 0x000fc80000000f00 */
[----:B0-----:R-:W-:-:S05]  /*b530*/  LEA R26, R3, R26, 0x18 ;  /* 0x0000001a031a7211 */ /* 0x001fca00078ec0ff */
[----:B------:R-:W-:-:S05]  /*b540*/  VIADD R0, R26, 0x16a00 ;  /* 0x00016a001a007836 */ /* 0x000fca0000000000 */
[----:B------:R-:W-:-:S13]  /*b550*/  LOP3.LUT P0, RZ, R0, 0x1bf, RZ, 0xc0, !PT ;  /* 0x000001bf00ff7812 */ /* 0x000fda000780c0ff */
[----:B------:R-:W-:Y:S05]  /*b560*/  @!P0 BRA `(.L_x_8425) ;  /* 0x0000000000408947 */ /* 0x000fea0003800000 */
        /* <DEDUP_REMOVED lines=15> */
[----:B01----:R-:W-:Y:S05]  /*b660*/  CALL.ABS.NOINC R2 ;  /* 0x0000000002007343 */ /* 0x003fea0003c00000 */
.L_x_8425:
        /* <DEDUP_REMOVED lines=18> */
[----:B-12---:R-:W-:Y:S05]  /*b790*/  CALL.ABS.NOINC R2 ;  /* 0x0000000002007343 */ /* 0x006fea0003c00000 */
.L_x_8427:
        /* <DEDUP_REMOVED lines=16> */
.L_x_8426:
[----:B------:R-:W2:Y:S01]  /*b8a0*/  LDL.LU R2, [R1] ;  /* 0x0000000001027983 */ /* 0x000ea20000300800 */
[----:B------:R-:W-:Y:S01]  /*b8b0*/  ULDC.64 UR4, c[0x0][0x9f8] ;  /* 0x00027e0000047ab9 */ /* 0x000fe20000000a00 */
[----:B------:R-:W0:Y:S02]  /*b8c0*/  LDC R0, c[0x0][0x428] ;  /* 0x00010a00ff007b82 */ /* 0x000e240000000800 */
[----:B------:R-:W3:Y:S04]  /*b8d0*/  LDL.LU R21, [R1+0x4] ;  /* 0x0000040001157983 */ /* 0x000ee80000300800 */
[----:B------:R-:W4:Y:S01]  /*b8e0*/  LDL.LU R20, [R1+0x10] ;  /* 0x0000100001147983 */ /* 0x000f220000300800 */
[----:B------:R-:W-:Y:S01]  /*b8f0*/  ISETP.NE.U32.AND P0, PT, RZ, UR4, PT ;  /* 0x00000004ff007c0c */ /* 0x000fe2000bf05070 */
[----:B------:R-:W-:-:S03]  /*b900*/  IMAD.MOV.U32 R6, RZ, RZ, R28 ;  /* 0x000000ffff067224 */ /* 0x000fc600078e001c */
[----:B------:R-:W-:Y:S02]  /*b910*/  ISETP.NE.AND.EX P0, PT, RZ, UR5, PT, P0 ;  /* 0x00000005ff007c0c */ /* 0x000fe4000bf05300 */
[----:B------:R-:W-:-:S13]  /*b920*/  ISETP.NE.AND P6, PT, R27, RZ, PT ;  /* 0x000000ff1b00720c */ /* 0x000fda0003fc5270 */
[----:B------:R-:W-:-:S05]  /*b930*/  VOTEU.ALL UP1, P6 ;  /* 0x00000000003f7886 */ /* 0x000fca0003020000 */
[----:B------:R-:W-:-:S04]  /*b940*/  @!UP1 UIADD3 UR8, UP0, UR38, 0x270, URZ ;  /* 0x0000027026089890 */ /* 0x000fc8000ff1e03f */
[----:B------:R-:W-:-:S03]  /*b950*/  @!UP1 UIADD3.X UR9, URZ, UR39, URZ, UP0, !UPT ;  /* 0x000000273f099290 */ /* 0x000fc600087fe43f */
[----:B------:R-:W-:Y:S01]  /*b960*/  VOTEU.ALL UP0, P6 ;  /* 0x00000000003f7886 */ /* 0x000fe20003000000 */
[----:B--2---:R-:W-:-:S04]  /*b970*/  @P0 IADD3 R2, P1, R2, UR4, RZ ;  /* 0x0000000402020c10 */ /* 0x004fc8000ff3e0ff */
[----:B---3--:R-:W-:Y:S01]  /*b980*/  @P0 IADD3.X R3, R21, UR5, RZ, P1, !PT ;  /* 0x0000000515030c10 */ /* 0x008fe20008ffe4ff */
[----:B------:R-:W-:-:S04]  /*b990*/  ULDC.64 UR4, c[0x0][0xa00] ;  /* 0x0002800000047ab9 */ /* 0x000fc80000000a00 */
[----:B------:R2:W5:Y:S01]  /*b9a0*/  @P0 LDG.E R6, desc[UR58][R2.64] ;  /* 0x0000003a02060981 */ /* 0x000562000c1e1900 */
[----:B0-----:R-:W-:Y:S01]  /*b9b0*/  ISETP.NE.AND P0, PT, R0, 0x1, PT ;  /* 0x000000010000780c */ /* 0x001fe20003f05270 */
[----:B------:R-:W-:Y:S01]  /*b9c0*/  IMAD.MOV.U32 R0, RZ, RZ, R18 ;  /* 0x000000ffff007224 */ /* 0x000fe200078e0012 */
[----:B------:R-:W-:Y:S01]  /*b9d0*/  PLOP3.LUT P1, PT, P6, PT, PT, 0x8, 0x0 ;  /* 0x000000000000781c */ /* 0x000fe2000372e170 */
[----:B----4-:R-:W-:-:S10]  /*b9e0*/  IMAD R17, R17, 0xc0, R20 ;  /* 0x000000c011117824 */ /* 0x010fd400078e0214 */
[----:B------:R-:W0:Y:S08]  /*b9f0*/  @P0 LDC R5, c[0x0][0x42c] ;  /* 0x00010b00ff050b82 */ /* 0x000e300000000800 */
[----:B------:R-:W3:Y:S01]  /*ba00*/  @P0 LDC R7, c[0x0][0x430] ;  /* 0x00010c00ff070b82 */ /* 0x000ee20000000800 */
[----:B0-----:R-:W-:-:S05]  /*ba10*/  @P0 IMAD.HI.U32 R4, R18, R5, RZ ;  /* 0x0000000512040227 */ /* 0x001fca00078e00ff */
[----:B---3--:R-:W-:Y:S02]  /*ba20*/  @P0 SHF.R.U32.HI R0, RZ, R7, R4 ;  /* 0x00000007ff000219 */ /* 0x008fe40000011604 */
[----:B------:R-:W-:-:S04]  /*ba30*/  ISETP.NE.U32.AND P0, PT, RZ, UR4, PT ;  /* 0x00000004ff007c0c */ /* 0x000fc8000bf05070 */
[----:B------:R-:W-:-:S04]  /*ba40*/  ISETP.NE.AND.EX P0, PT, RZ, UR5, PT, P0 ;  /* 0x00000005ff007c0c */ /* 0x000fc8000bf05300 */
[----:B--2---:R-:W-:-:S09]  /*ba50*/  SEL R9, R28, RZ, !P0 ;  /* 0x000000ff1c097207 */ /* 0x004fd20004000000 */
.L_x_8428:
        /* <DEDUP_REMOVED lines=10> */
[----:B------:R-:W-:Y:S01]  /*bb00*/  ISETP.NE.AND P2, PT, R27, RZ, PT ;  /* 0x000000ff1b00720c */ /* 0x000fe20003f45270 */
[----:B------:R-:W-:-:S03]  /*bb10*/  UMOV UR4, 0x20 ;  /* 0x0000002000047882 */ /* 0x000fc60000000000 */
[----:B------:R-:W-:-:S09]  /*bb20*/  PLOP3.LUT P1, PT, P2, PT, PT, 0x8, 0x0 ;  /* 0x000000000000781c */ /* 0x000fd2000172e170 */
[----:B------:R-:W-:-:S05]  /*bb30*/  VOTEU.ALL UP0, P2 ;  /* 0x00000000003f7886 */ /* 0x000fca0001000000 */
.L_x_8429:
        /* <DEDUP_REMOVED lines=13> */
.L_x_8430:
        /* <DEDUP_REMOVED lines=16> */
.L_x_8501:
[----:B------:R-:W-:Y:S01]  /*bd10*/  UMOV UR4, 0xffffffff ;  /* 0xffffffff00047882 */ /* 0x000fe20000000000 */
[----:B------:R-:W-:Y:S01]  /*bd20*/  SHF.R.S32.HI R8, RZ, 0x1f, R6 ;  /* 0x0000001fff087819 */ /* 0x000fe20000011406 */
[----:B------:R-:W-:Y:S01]  /*bd30*/  VIADD R10, R29, 0xffffffff ;  /* 0xffffffff1d0a7836 */ /* 0x000fe20000000000 */
[----:B------:R-:W-:Y:S06]  /*bd40*/  BRA.DIV UR4, `(.L_x_8432) ;  /* 0x0000003204507947 */ /* 0x000fec000b800000 */
[----:B------:R-:W-:-:S13]  /*bd50*/  ELECT P6, URZ, PT ;  /* 0x00000000003f782f */ /* 0x000fda00038c0000 */
.L_x_8504:
[----:B------:R-:W-:Y:S05]  /*bd60*/  @!P6 BRA `(.L_x_8433) ;  /* 0x0000000000fce947 */ /* 0x000fea0003800000 */
[----:B------:R-:W-:Y:S01]  /*bd70*/  ISETP.NE.U32.AND P0, PT, R2, RZ, PT ;  /* 0x000000ff0200720c */ /* 0x000fe20003f05070 */
[----:B------:R-:W-:-:S03]  /*bd80*/  IMAD.MOV.U32 R25, RZ, RZ, R10 ;  /* 0x000000ffff197224 */ /* 0x000fc600078e000a */
        /* <DEDUP_REMOVED lines=20> */
.L_x_8434:
[----:B------:R-:W-:Y:S01]  /*bed0*/  IMAD R5, R22, 0x8, R26 ;  /* 0x0000000816057824 */ /* 0x000fe200078e021a */
[----:B------:R-:W-:-:S04]  /*bee0*/  SHF.L.U32 R4, R24, 0x1f, RZ ;  /* 0x0000001f18047819 */ /* 0x000fc800000006ff */
[----:B------:R-:W2:Y:S02]  /*bef0*/  SYNCS.PHASECHK.TRANS64.TRYWAIT P0, [R5+URZ+0x31c40], R4 ;  /* 0x031c4004050075a7 */ /* 0x000ea4000800017f */
[----:B--2---:R-:W-:Y:S05]  /*bf00*/  @!P0 BRA `(.L_x_8435) ;  /* 0x0000003000008947 */ /* 0x004fea0003800000 */
.L_x_8505:
[----:B------:R-:W3:Y:S02]  /*bf10*/  S2R R11, SR_TID.X ;  /* 0x00000000000b7919 */ /* 0x000ee40000002100 */
[----:B---3--:R-:W-:-:S04]  /*bf20*/  LOP3.LUT R11, R11, 0x7f, RZ, 0xc0, !PT ;  /* 0x0000007f0b0b7812 */ /* 0x008fc800078ec0ff */
[----:B------:R-:W-:-:S13]  /*bf30*/  ISETP.NE.AND P0, PT, R11, RZ, PT ;  /* 0x000000ff0b00720c */ /* 0x000fda0003f05270 */
[----:B------:R-:W-:Y:S05]  /*bf40*/  @P0 BRA `(.L_x_8436) ;  /* 0x0000000000140947 */ /* 0x000fea0003800000 */
[----:B------:R-:W-:Y:S01]  /*bf50*/  ISETP.NE.AND P1, PT, R27, RZ, PT ;  /* 0x000000ff1b00720c */ /* 0x000fe20003f25270 */
[----:B--2---:R-:W-:-:S04]  /*bf60*/  IMAD.MOV.U32 R4, RZ, RZ, 0x6c00 ;  /* 0x00006c00ff047424 */ /* 0x004fc800078e00ff */
[----:B------:R3:W-:Y:S08]  /*bf70*/  SYNCS.ARRIVE.TRANS64 RZ, [R5+URZ+0x31c30], R4 ;  /* 0x031c300405ff79a7 */ /* 0x0007f0000800003f */
[----:B------:R-:W-:Y:S05]  /*bf80*/  @!P1 BRA `(.L_x_8436) ;  /* 0x0000000000049947 */ /* 0x000fea0003800000 */
[----:B------:R-:W-:Y:S01]  /*bf90*/  BPT.TRAP 0x1 ;  /* 0x000000040000795c */ /* 0x000fe20000300000 */
.L_x_8436:
[----:B--23--:R-:W-:Y:S01]  /*bfa0*/  IMAD R4, R22, 0x6c00, R26 ;  /* 0x00006c0016047824 */ /* 0x00cfe200078e021a */
        /* <DEDUP_REMOVED lines=11> */
[----:B------:R-:W-:Y:S02]  /*c060*/  UIMAD UR11, UR11, 0x90, UR5 ;  /* 0x000000900b0b78a4 */ /* 0x000fe4000f8e0205 */
[----:B------:R-:W-:Y:S02]  /*c070*/  UIADD3 UR9, UR9, 0x31c30, URZ ;  /* 0x00031c3009097890 */ /* 0x000fe4000fffe03f */
[----:B------:R-:W-:Y:S02]  /*c080*/  UIADD3 UR14, UR8, 0x16a00, URZ ;  /* 0x00016a00080e7890 */ /* 0x000fe4000fffe03f */
[----:B------:R-:W-:Y:S02]  /*c090*/  UIADD3.X UR5, URZ, UR39, URZ, UP0, !UPT ;  /* 0x000000273f057290 */ /* 0x000fe400087fe43f */
        /* <DEDUP_REMOVED lines=12> */
.L_x_8433:
[----:B------:R-:W2:Y:S01]  /*c160*/  LDL.LU R11, [R1+0xc] ;  /* 0x00000c00010b7983 */ /* 0x000ea20000300800 */
[----:B------:R-:W-:Y:S05]  /*c170*/  WARPSYNC.ALL ;  /* 0x0000000000007948 */ /* 0x000fea0003800000 */
        /* <DEDUP_REMOVED lines=15> */
[----:B------:R-:W-:Y:S01]  /*c270*/  BAR.SYNC.DEFER_BLOCKING 0x8, 0x1a0 ;  /* 0x0206800000007b1d */ /* 0x000fe20000010000 */
[----:B------:R-:W-:Y:S01]  /*c280*/  UIADD3 UR9, UR24, 0x31c00, URZ ;  /* 0x00031c0018097890 */ /* 0x000fe2000fffe03f */
[----:B------:R-:W-:Y:S01]  /*c290*/  @P0 R2UR UR19, R17 ;  /* 0x00000000111302ca */ /* 0x000fe200000e0000 */
[----:B------:R-:W-:-:S03]  /*c2a0*/  UIADD3 UR16, UR24, 0x10a00, URZ ;  /* 0x00010a0018107890 */ /* 0x000fc6000fffe03f */
[----:B------:R-:W-:Y:S01]  /*c2b0*/  UMOV UR15, 0x12f00000 ;  /* 0x12f00000000f7882 */ /* 0x000fe20000000000 */
[----:B------:R-:W-:Y:S01]  /*c2c0*/  UMOV UR18, 0x20 ;  /* 0x0000002000127882 */ /* 0x000fe20000000000 */
[----:B------:R-:W-:Y:S01]  /*c2d0*/  UMOV UR17, UR9 ;  /* 0x0000000900117c82 */ /* 0x000fe20008000000 */
[----:B------:R-:W-:Y:S01]  /*c2e0*/  UMOV UR22, 0x0 ;  /* 0x0000000000167882 */ /* 0x000fe20000000000 */
[----:B------:R-:W-:Y:S01]  /*c2f0*/  UMOV UR23, 0x12f00000 ;  /* 0x12f0000000177882 */ /* 0x000fe20000000000 */
[----:B------:R-:W-:Y:S01]  /*c300*/  BSSY B0, `(.L_x_8437) ;  /* 0x0000012000007945 */ /* 0x000fe20003800000 */
[----:B------:R3:W-:Y:S01]  /*c310*/  @P0 SYNCS.ARRIVE.TRANS64 RZ, [R26+URZ+0x31c00], R5 ;  /* 0x031c00051aff09a7 */ /* 0x0007e2000800003f */
[----:B------:R4:W-:Y:S02]  /*c320*/  UTMALDG.4D [UR8], [UR4], desc[UR6] ;  /* 0x00000608040075b4 */ /* 0x0009e40008019000 */
[----:B------:R0:W-:Y:S01]  /*c330*/  UTMALDG.4D [UR16], [UR4], desc[UR14] ;  /* 0x00000e10040075b4 */ /* 0x0001e20008019000 */
[----:B----4-:R-:W-:Y:S01]  /*c340*/  @P0 R2UR UR13, R9 ;  /* 0x00000000090d02ca */ /* 0x010fe200000e0000 */
        /* <DEDUP_REMOVED lines=10> */
[----:B---3--:R-:W-:-:S04]  /*c3f0*/  SHF.L.U32 R5, R4, 0x1f, RZ ;  /* 0x0000001f04057819 */ /* 0x008fc800000006ff */
[----:B------:R-:W2:Y:S02]  /*c400*/  SYNCS.PHASECHK.TRANS64.TRYWAIT P0, [R26+URZ+0x31c20], R5 ;  /* 0x031c20051a0075a7 */ /* 0x000ea4000800017f */
[----:B0-2---:R-:W-:Y:S05]  /*c410*/  @!P0 BRA `(.L_x_8438) ;  /* 0x0000002800d08947 */ /* 0x005fea0003800000 */
.L_x_8506:
[----:B------:R-:W-:Y:S05]  /*c420*/  BSYNC B0 ;  /* 0x0000000000007941 */ /* 0x000fea0003800000 */
.L_x_8437:
[----:B------:R-:W2:Y:S01]  /*c430*/  LDL.LU R4, [R1+0x8] ;  /* 0x0000080001047983 */ /* 0x000ea20000300800 */
[----:B------:R-:W-:Y:S01]  /*c440*/  BSSY B0, `(.L_x_8439) ;  /* 0x0000167000007945 */ /* 0x000fe20003800000 */
[----:B--2---:R-:W-:-:S13]  /*c450*/  ISETP.GE.AND P0, PT, R4, 0x91, PT ;  /* 0x000000910400780c */ /* 0x004fda0003f06270 */
[----:B------:R-:W-:Y:S05]  /*c460*/  @!P0 BRA `(.L_x_8440) ;  /* 0x0000001400908947 */ /* 0x000fea0003800000 */
[----:B------:R-:W-:Y:S01]  /*c470*/  IMAD.MOV R11, RZ, RZ, -R29 ;  /* 0x000000ffff0b7224 */ /* 0x000fe200078e0a1d */
[----:B------:R-:W-:Y:S01]  /*c480*/  BSSY B1, `(.L_x_8441) ;  /* 0x000007a000017945 */ /* 0x000fe20003800000 */
[----:B------:R-:W-:Y:S02]  /*c490*/  IMAD.MOV.U32 R4, RZ, RZ, 0x1 ;  /* 0x00000001ff047424 */ /* 0x000fe400078e00ff */
[----:B------:R-:W-:-:S03]  /*c4a0*/  VIADD R9, R29, 0xfffffffe ;  /* 0xfffffffe1d097836 */ /* 0x000fc60000000000 */
[----:B------:R-:W-:-:S05]  /*c4b0*/  VIADDMNMX R11, R11, R4, 0xffffffff, !PT ;  /* 0xffffffff0b0b7446 */ /* 0x000fca0007800104 */
        /* <DEDUP_REMOVED lines=15> */
[----:B------:R-:W2:Y:S01]  /*c5b0*/  LDC R17, c[0x0][0x41c] ;  /* 0x00010700ff117b82 */ /* 0x000ea20000000800 */
[----:B------:R-:W-:Y:S01]  /*c5c0*/  IMAD.MOV.U32 R14, RZ, RZ, R9 ;  /* 0x000000ffff0e7224 */ /* 0x000fe200078e0009 */
[----:B------:R-:W-:Y:S02]  /*c5d0*/  ULDC.64 UR4, c[0x0][0x408] ;  /* 0x0001020000047ab9 */ /* 0x000fe40000000a00 */
[----:B------:R-:W-:-:S04]  /*c5e0*/  IMAD R15, R8, UR4, RZ ;  /* 0x00000004080f7c24 */ /* 0x000fc8000f8e02ff */
[----:B------:R-:W-:Y:S01]  /*c5f0*/  IMAD R15, R6, UR5, R15 ;  /* 0x00000005060f7c24 */ /* 0x000fe2000f8e020f */
[----:B--2---:R-:W-:-:S13]  /*c600*/  ISETP.NE.AND P0, PT, R17, 0x1, PT ;  /* 0x000000011100780c */ /* 0x004fda0003f05270 */
[----:B0-----:R-:W0:Y:S02]  /*c610*/  @P0 LDC.64 R4, c[0x0][0x420] ;  /* 0x00010800ff040b82 */ /* 0x001e240000000a00 */
        /* <DEDUP_REMOVED lines=9> */
[----:B------:R-:W-:Y:S02]  /*c6b0*/  IMAD R9, R17, R4, R9 ;  /* 0x0000000411097224 */ /* 0x000fe400078e0209 */
[----:B------:R2:W5:Y:S05]  /*c6c0*/  LDG.E R4, desc[UR58][R2.64] ;  /* 0x0000003a02047981 */ /* 0x00056a000c1e1900 */
.L_x_8445:
[----:B--2---:R-:W-:Y:S01]  /*c6d0*/  IMAD R3, R12, 0x8, R26 ;  /* 0x000000080c037824 */ /* 0x004fe200078e021a */
[----:B------:R-:W-:-:S04]  /*c6e0*/  SHF.L.U32 R2, R13, 0x1f, RZ ;  /* 0x0000001f0d027819 */ /* 0x000fc800000006ff */
[----:B------:R-:W2:Y:S02]  /*c6f0*/  SYNCS.PHASECHK.TRANS64.TRYWAIT P0, [R3+URZ+0x31c40], R2 ;  /* 0x031c4002030075a7 */ /* 0x000ea4000800017f */
[----:B--2---:R-:W-:Y:S05]  /*c700*/  @!P0 BRA `(.L_x_8446) ;  /* 0x0000002800288947 */ /* 0x004fea0003800000 */
.L_x_8507:
[----:B0-----:R-:W0:Y:S02]  /*c710*/  S2R R5, SR_TID.X ;  /* 0x0000000000057919 */ /* 0x001e240000002100 */
[----:B0-----:R-:W-:-:S04]  /*c720*/  LOP3.LUT R5, R5, 0x7f, RZ, 0xc0, !PT ;  /* 0x0000007f05057812 */ /* 0x001fc800078ec0ff */
[----:B------:R-:W-:-:S13]  /*c730*/  ISETP.NE.AND P1, PT, R5, RZ, PT ;  /* 0x000000ff0500720c */ /* 0x000fda0003f25270 */
[----:B------:R-:W-:Y:S05]  /*c740*/  @P1 BRA `(.L_x_8447) ;  /* 0x0000000000141947 */ /* 0x000fea0003800000 */
[----:B------:R-:W-:Y:S01]  /*c750*/  ISETP.NE.AND P0, PT, R27, RZ, PT ;  /* 0x000000ff1b00720c */ /* 0x000fe20003f05270 */
[----:B--2---:R-:W-:-:S04]  /*c760*/  IMAD.MOV.U32 R2, RZ, RZ, 0x6c00 ;  /* 0x00006c00ff027424 */ /* 0x004fc800078e00ff */
[----:B------:R0:W-:Y:S08]  /*c770*/  SYNCS.ARRIVE.TRANS64 RZ, [R3+URZ+0x31c30], R2 ;  /* 0x031c300203ff79a7 */ /* 0x0001f0000800003f */
[----:B------:R-:W-:Y:S05]  /*c780*/  @!P0 BRA `(.L_x_8447) ;  /* 0x0000000000048947 */ /* 0x000fea0003800000 */
[----:B------:R-:W-:Y:S01]  /*c790*/  BPT.TRAP 0x1 ;  /* 0x000000040000795c */ /* 0x000fe20000300000 */
.L_x_8447:
[----:B0-2---:R-:W-:Y:S01]  /*c7a0*/  IMAD R2, R12, 0x6c00, R26 ;  /* 0x00006c000c027824 */ /* 0x005fe200078e021a */
        /* <DEDUP_REMOVED lines=11> */
[----:B------:R-:W-:Y:S01]  /*c860*/  VIADD R3, R26, 0x31c00 ;  /* 0x00031c001a037836 */ /* 0x000fe20000000000 */
[----:B------:R-:W-:Y:S01]  /*c870*/  UMOV UR17, 0x40 ;  /* 0x0000004000117882 */ /* 0x000fe20000000000 */
[----:B------:R-:W-:-:S02]  /*c880*/  SHF.L.U32 R5, R24, 0x1f, RZ ;  /* 0x0000001f18057819 */ /* 0x000fc400000006ff */
[----:B------:R-:W-:Y:S01]  /*c890*/  UIMAD UR11, UR11, 0x90, UR5 ;  /* 0x000000900b0b78a4 */ /* 0x000fe2000f8e0205 */
[----:B------:R-:W-:Y:S01]  /*c8a0*/  IMAD R2, R22, 0x8, R3 ;  /* 0x0000000816027824 */ /* 0x000fe200078e0203 */
[----:B------:R-:W-:Y:S02]  /*c8b0*/  UIADD3 UR9, UR9, 0x31c30, URZ ;  /* 0x00031c3009097890 */ /* 0x000fe4000fffe03f */
[----:B------:R-:W-:Y:S02]  /*c8c0*/  UIADD3 UR8, UR14, 0x16a00, URZ ;  /* 0x00016a000e087890 */ /* 0x000fe4000fffe03f */
[----:B------:R-:W-:Y:S02]  /*c8d0*/  UIADD3.X UR5, URZ, UR39, URZ, UP0, !UPT ;  /* 0x000000273f057290 */ /* 0x000fe400087fe43f */
[----:B------:R-:W-:Y:S02]  /*c8e0*/  UIADD3 UR15, UR14, 0x18e00, URZ ;  /* 0x00018e000e0f7890 */ /* 0x000fe4000fffe03f */
[----:B------:R-:W-:-:S05]  /*c8f0*/  UIADD3 UR14, UR14, 0x1b200, URZ ;  /* 0x0001b2000e0e7890 */ /* 0x000fca000fffe03f */
[----:B------:R0:W-:Y:S02]  /*c900*/  UTMALDG.4D [UR8], [UR4], desc[UR6] ;  /* 0x00000608040075b4 */ /* 0x0001e40008019000 */
[----:B0-----:R-:W-:Y:S01]  /*c910*/  UMOV UR8, UR15 ;  /* 0x0000000f00087c82 */ /* 0x001fe20008000000 */
[----:B------:R-:W-:Y:S02]  /*c920*/  UMOV UR10, UR16 ;  /* 0x00000010000a7c82 */ /* 0x000fe40008000000 */
[----:B------:R0:W-:Y:S02]  /*c930*/  UTMALDG.4D [UR8], [UR4], desc[UR6] ;  /* 0x00000608040075b4 */ /* 0x0001e40008019000 */
[----:B0-----:R-:W-:Y:S01]  /*c940*/  UMOV UR8, UR14 ;  /* 0x0000000e00087c82 */ /* 0x001fe20008000000 */
[----:B------:R-:W-:Y:S02]  /*c950*/  UMOV UR10, UR17 ;  /* 0x00000011000a7c82 */ /* 0x000fe40008000000 */
[----:B------:R0:W-:Y:S01]  /*c960*/  UTMALDG.4D [UR8], [UR4], desc[UR6] ;  /* 0x00000608040075b4 */ /* 0x0001e20008019000 */
[----:B------:R-:W2:Y:S02]  /*c970*/  SYNCS.PHASECHK.TRANS64.TRYWAIT P0, [R2+URZ+0x60], R5 ;  /* 0x00006005020075a7 */ /* 0x000ea4000800017f */
[----:B0-2---:R-:W-:Y:S05]  /*c980*/  @!P0 BRA `(.L_x_8448) ;  /* 0x00000024009c8947 */ /* 0x005fea0003800000 */
.L_x_8508:
[----:B------:R-:W-:Y:S05]  /*c990*/  @P1 BRA `(.L_x_8449) ;  /* 0x0000000000181947 */ /* 0x000fea0003800000 */
[----:B------:R-:W-:Y:S01]  /*c9a0*/  ISETP.NE.AND P0, PT, R27, RZ, PT ;  /* 0x000000ff1b00720c */ /* 0x000fe20003f05270 */
[----:B0-----:R-:W-:Y:S02]  /*c9b0*/  IMAD R2, R22, 0x8, R26 ;  /* 0x0000000816027824 */ /* 0x001fe400078e021a */
[----:B------:R-:W-:-:S04]  /*c9c0*/  IMAD.MOV.U32 R3, RZ, RZ, 0x6c00 ;  /* 0x00006c00ff037424 */ /* 0x000fc800078e00ff */
[----:B------:R2:W-:Y:S06]  /*c9d0*/  SYNCS.ARRIVE.TRANS64 RZ, [R2+URZ+0x31c50], R3 ;  /* 0x031c500302ff79a7 */ /* 0x0005ec000800003f */
[----:B------:R-:W-:Y:S05]  /*c9e0*/  @!P0 BRA `(.L_x_8449) ;  /* 0x0000000000048947 */ /* 0x000fea0003800000 */
[----:B------:R-:W-:Y:S01]  /*c9f0*/  BPT.TRAP 0x1 ;  /* 0x000000040000795c */ /* 0x000fe20000300000 */
.L_x_8449:
[C-C-:B0-2---:R-:W-:Y:S01]  /*ca00*/  IMAD R2, R22.reuse, 0x8, R26.reuse ;  /* 0x0000000816027824 */ /* 0x145fe200078e021a */
[----:B------:R-:W-:Y:S01]  /*ca10*/  R2UR UR11, R25 ;  /* 0x00000000190b72ca */ /* 0x000fe200000e0000 */
        /* <DEDUP_REMOVED lines=12> */
[----:B------:R-:W-:Y:S01]  /*cae0*/  IMAD.MOV.U32 R25, RZ, RZ, R9 ;  /* 0x000000ffff197224 */ /* 0x000fe200078e0009 */
[----:B------:R-:W-:Y:S02]  /*caf0*/  UIMAD UR11, UR11, 0x90, UR5 ;  /* 0x000000900b0b78a4 */ /* 0x000fe4000f8e0205 */
[----:B------:R-:W-:Y:S02]  /*cb00*/  UIADD3 UR9, UR9, 0x31c50, URZ ;  /* 0x00031c5009097890 */ /* 0x000fe4000fffe03f */
[----:B------:R-:W-:Y:S02]  /*cb10*/  UIADD3 UR8, UR15, 0x200, URZ ;  /* 0x000002000f087890 */ /* 0x000fe4000fffe03f */
[----:B------:R-:W-:Y:S02]  /*cb20*/  UIADD3.X UR5, URZ, UR39, URZ, UP0, !UPT ;  /* 0x000000273f057290 */ /* 0x000fe400087fe43f */
        /* <DEDUP_REMOVED lines=10> */
[----:B--2---:R-:W-:Y:S01]  /*cbd0*/  NOP ;  /* 0x0000000000007918 */ /* 0x004fe20000000000 */
.L_x_8444:
[----:B------:R-:W-:Y:S05]  /*cbe0*/  BSYNC B2 ;  /* 0x0000000000027941 */ /* 0x000fea0003800000 */
.L_x_8443:
[----:B------:R-:W-:Y:S02]  /*cbf0*/  VIADD R9, R29, 0xfffffffd ;  /* 0xfffffffd1d097836 */ /* 0x000fe40000000000 */
[----:B------:R-:W-:Y:S02]  /*cc00*/  IMAD.MOV.U32 R22, RZ, RZ, R12 ;  /* 0x000000ffff167224 */ /* 0x000fe400078e000c */
[----:B------:R-:W-:-:S07]  /*cc10*/  IMAD.MOV.U32 R24, RZ, RZ, R13 ;  /* 0x000000ffff187224 */ /* 0x000fce00078e000d */
.L_x_8442:
[----:B------:R-:W-:Y:S05]  /*cc20*/  BSYNC B1 ;  /* 0x0000000000017941 */ /* 0x000fea0003800000 */
.L_x_8441:
[----:B------:R-:W-:-:S05]  /*cc30*/  IMAD.MOV R11, RZ, RZ, -R11 ;  /* 0x000000ffff0b7224 */ /* 0x000fca00078e0a0b */
[----:B------:R-:W-:-:S13]  /*cc40*/  ISETP.NE.AND P0, PT, R10, R11, PT ;  /* 0x0000000b0a00720c */ /* 0x000fda0003f05270 */
[----:B------:R-:W-:Y:S05]  /*cc50*/  @!P0 BRA `(.L_x_8440) ;  /* 0x0000000c00948947 */ /* 0x000fea0003800000 */
[----:B------:R-:W-:-:S07]  /*cc60*/  IMAD.MOV.U32 R4, RZ, RZ, R7 ;  /* 0x000000ffff047224 */ /* 0x000fce00078e0007 */
.L_x_8464:
        /* <DEDUP_REMOVED lines=13> */
[----:B------:R-:W2:Y:S01]  /*cd40*/  LDC R12, c[0x0][0x41c] ;  /* 0x00010700ff0c7b82 */ /* 0x000ea20000000800 */
[----:B------:R-:W-:Y:S01]  /*cd50*/  IMAD.MOV.U32 R13, RZ, RZ, R9 ;  /* 0x000000ffff0d7224 */ /* 0x000fe200078e0009 */
[----:B------:R-:W-:Y:S02]  /*cd60*/  ULDC.64 UR6, c[0x0][0x408] ;  /* 0x0001020000067ab9 */ /* 0x000fe40000000a00 */
[----:B0-----:R-:W-:-:S04]  /*cd70*/  IMAD R5, R8, UR6, RZ ;  /* 0x0000000608057c24 */ /* 0x001fc8000f8e02ff */
[----:B------:R-:W-:Y:S01]  /*cd80*/  IMAD R5, R6, UR7, R5 ;  /* 0x0000000706057c24 */ /* 0x000fe2000f8e0205 */
[----:B--2---:R-:W-:-:S13]  /*cd90*/  ISETP.NE.AND P0, PT, R12, 0x1, PT ;  /* 0x000000010c00780c */ /* 0x004fda0003f05270 */
[----:B------:R-:W0:Y:S02]  /*cda0*/  @P0 LDC.64 R2, c[0x0][0x420] ;  /* 0x00010800ff020b82 */ /* 0x000e240000000a00 */
[----:B0-----:R-:W-:-:S05]  /*cdb0*/  @P0 IMAD.HI.U32 R2, R9, R2, RZ ;  /* 0x0000000209020227 */ /* 0x001fca00078e00ff */
[----:B------:R-:W-:-:S04]  /*cdc0*/  @P0 SHF.R.U32.HI R13, RZ, R3, R2 ;  /* 0x00000003ff0d0219 */ /* 0x000fc80000011602 */
[--C-:B------:R-:W-:Y:S01]  /*cdd0*/  SHF.R.S32.HI R3, RZ, 0x1f, R13.reuse ;  /* 0x0000001fff037819 */ /* 0x100fe2000001140d */
[----:B------:R-:W-:-:S04]  /*cde0*/  IMAD.MOV.U32 R2, RZ, RZ, R13 ;  /* 0x000000ffff027224 */ /* 0x000fc800078e000d */
[----:B------:R-:W-:-:S04]  /*cdf0*/  IMAD.WIDE.U32 R2, R6, UR6, R2 ;  /* 0x0000000606027c25 */ /* 0x000fc8000f8e0002 */
[----:B------:R-:W-:Y:S01]  /*ce00*/  IMAD.IADD R3, R5, 0x1, R3 ;  /* 0x0000000105037824 */ /* 0x000fe200078e0203 */
[----:B------:R-:W-:-:S04]  /*ce10*/  LEA R4, P0, R2, UR4, 0x2 ;  /* 0x0000000402047c11 */ /* 0x000fc8000f8010ff */
[----:B------:R-:W-:-:S05]  /*ce20*/  LEA.HI.X R5, R2, UR5, R3, 0x2, P0 ;  /* 0x0000000502057c11 */ /* 0x000fca00080f1403 */
[----:B------:R2:W5:Y:S01]  /*ce30*/  LDG.E R4, desc[UR58][R4.64] ;  /* 0x0000003a04047981 */ /* 0x000562000c1e1900 */
[----:B------:R-:W-:-:S04]  /*ce40*/  IMAD.MOV R2, RZ, RZ, -R13 ;  /* 0x000000ffff027224 */ /* 0x000fc800078e0a0d */
[----:B------:R-:W-:-:S07]  /*ce50*/  IMAD R12, R12, R2, R9 ;  /* 0x000000020c0c7224 */ /* 0x000fce00078e0209 */
.L_x_8452:
[----:B------:R-:W-:Y:S01]  /*ce60*/  IMAD R3, R10, 0x8, R26 ;  /* 0x000000080a037824 */ /* 0x000fe200078e021a */
[----:B------:R-:W-:-:S04]  /*ce70*/  SHF.L.U32 R2, R11, 0x1f, RZ ;  /* 0x0000001f0b027819 */ /* 0x000fc800000006ff */
[----:B------:R-:W3:Y:S02]  /*ce80*/  SYNCS.PHASECHK.TRANS64.TRYWAIT P0, [R3+URZ+0x31c40], R2 ;  /* 0x031c4002030075a7 */ /* 0x000ee4000800017f */
[----:B---3--:R-:W-:Y:S05]  /*ce90*/  @!P0 BRA `(.L_x_8453) ;  /* 0x00000020006c8947 */ /* 0x008fea0003800000 */
.L_x_8509:
[----:B0-2---:R-:W0:Y:S02]  /*cea0*/  S2R R5, SR_TID.X ;  /* 0x0000000000057919 */ /* 0x005e240000002100 */
[----:B0-----:R-:W-:-:S04]  /*ceb0*/  LOP3.LUT R5, R5, 0x7f, RZ, 0xc0, !PT ;  /* 0x0000007f05057812 */ /* 0x001fc800078ec0ff */
[----:B------:R-:W-:-:S13]  /*cec0*/  ISETP.NE.AND P0, PT, R5, RZ, PT ;  /* 0x000000ff0500720c */ /* 0x000fda0003f05270 */
[----:B------:R-:W-:Y:S05]  /*ced0*/  @P0 BRA `(.L_x_8454) ;  /* 0x0000000000140947 */ /* 0x000fea0003800000 */
[----:B------:R-:W-:Y:S01]  /*cee0*/  ISETP.NE.AND P1, PT, R27, RZ, PT ;  /* 0x000000ff1b00720c */ /* 0x000fe20003f25270 */
[----:B---3--:R-:W-:-:S04]  /*cef0*/  IMAD.MOV.U32 R2, RZ, RZ, 0x6c00 ;  /* 0x00006c00ff027424 */ /* 0x008fc800078e00ff */
[----:B------:R0:W-:Y:S08]  /*cf00*/  SYNCS.ARRIVE.TRANS64 RZ, [R3+URZ+0x31c30], R2 ;  /* 0x031c300203ff79a7 */ /* 0x0001f0000800003f */
[----:B------:R-:W-:Y:S05]  /*cf10*/  @!P1 BRA `(.L_x_8454) ;  /* 0x0000000000049947 */ /* 0x000fea0003800000 */
[----:B------:R-:W-:Y:S01]  /*cf20*/  BPT.TRAP 0x1 ;  /* 0x000000040000795c */ /* 0x000fe20000300000 */
.L_x_8454:
[----:B0--3--:R-:W-:Y:S01]  /*cf30*/  IMAD R2, R10, 0x6c00, R26 ;  /* 0x00006c000a027824 */ /* 0x009fe200078e021a */
        /* <DEDUP_REMOVED lines=30> */
.L_x_8510:
[----:B------:R-:W-:Y:S05]  /*d120*/  @P0 BRA `(.L_x_8456) ;  /* 0x0000000000140947 */ /* 0x000fea0003800000 */
[----:B------:R-:W-:Y:S01]  /*d130*/  ISETP.NE.AND P1, PT, R27, RZ, PT ;  /* 0x000000ff1b00720c */ /* 0x000fe20003f25270 */
[----:B------:R-:W-:-:S04]  /*d140*/  IMAD.MOV.U32 R2, RZ, RZ, 0x6c00 ;  /* 0x00006c00ff027424 */ /* 0x000fc800078e00ff */
[----:B------:R2:W-:Y:S08]  /*d150*/  SYNCS.ARRIVE.TRANS64 RZ, [R3+URZ+0x50], R2 ;  /* 0x0000500203ff79a7 */ /* 0x0005f0000800003f */
[----:B------:R-:W-:Y:S05]  /*d160*/  @!P1 BRA `(.L_x_8456) ;  /* 0x0000000000049947 */ /* 0x000fea0003800000 */
[----:B------:R-:W-:Y:S01]  /*d170*/  BPT.TRAP 0x1 ;  /* 0x000000040000795c */ /* 0x000fe20000300000 */
.L_x_8456:
        /* <DEDUP_REMOVED lines=13> */
[----:B------:R-:W-:Y:S02]  /*d250*/  IMAD.MOV.U32 R7, RZ, RZ, R4 ;  /* 0x000000ffff077224 */ /* 0x000fe400078e0004 */
[----:B------:R-:W-:Y:S02]  /*d260*/  UIMAD UR11, UR11, 0x90, UR5 ;  /* 0x000000900b0b78a4 */ /* 0x000fe4000f8e0205 */
[----:B------:R-:W-:Y:S02]  /*d270*/  UIADD3 UR9, UR9, 0x50, URZ ;  /* 0x0000005009097890 */ /* 0x000fe4000fffe03f */
[----:B------:R-:W-:Y:S02]  /*d280*/  UIADD3 UR14, UR8, 0x200, URZ ;  /* 0x00000200080e7890 */ /* 0x000fe4000fffe03f */
[----:B------:R-:W-:Y:S02]  /*d290*/  UIADD3.X UR5, URZ, UR39, URZ, UP0, !UPT ;  /* 0x000000273f057290 */ /* 0x000fe400087fe43f */
[----:B------:R-:W-:-:S02]  /*d2a0*/  UIADD3 UR15, UR8, 0x2600, URZ ;  /* 0x00002600080f7890 */ /* 0x000fc4000fffe03f */
        /* <DEDUP_REMOVED lines=11> */
.L_x_8451:
[----:B------:R-:W-:Y:S05]  /*d360*/  BSYNC B1 ;  /* 0x0000000000017941 */ /* 0x000fea0003800000 */
.L_x_8450:
[----:B------:R-:W-:Y:S01]  /*d370*/  VIADD R22, R10, 0x1 ;  /* 0x000000010a167836 */ /* 0x000fe20000000000 */
[----:B------:R-:W-:Y:S04]  /*d380*/  BSSY B1, `(.L_x_8457) ;  /* 0x000006e000017945 */ /* 0x000fe80003800000 */
[----:B------:R-:W-:-:S04]  /*d390*/  ISETP.NE.AND P0, PT, R22, 0x2, PT ;  /* 0x000000021600780c */ /* 0x000fc80003f05270 */
[----:B0-----:R-:W-:Y:S02]  /*d3a0*/  SEL R24, RZ, 0x1, P0 ;  /* 0x00000001ff187807 */ /* 0x001fe40000000000 */
[----:B------:R-:W-:Y:S02]  /*d3b0*/  SEL R22, R22, RZ, P0 ;  /* 0x000000ff16167207 */ /* 0x000fe40000000000 */
[----:B------:R-:W-:Y:S01]  /*d3c0*/  LOP3.LUT R24, R11, R24, RZ, 0x3c, !PT ;  /* 0x000000180b187212 */ /* 0x000fe200078e3cff */
[----:B------:R-:W-:Y:S06]  /*d3d0*/  @!P6 BRA `(.L_x_8458) ;  /* 0x0000000400a0e947 */ /* 0x000fec0003800000 */
[----:B------:R-:W-:Y:S01]  /*d3e0*/  ULDC.64 UR4, c[0x0][0x3f8] ;  /* 0x0000fe0000047ab9 */ /* 0x000fe20000000a00 */
[----:B------:R-:W-:Y:S01]  /*d3f0*/  VIADD R13, R9, 0xffffffff ;  /* 0xffffffff090d7836 */ /* 0x000fe20000000000 */
[----:B------:R-:W-:-:S04]  /*d400*/  ISETP.NE.U32.AND P0, PT, RZ, UR4, PT ;  /* 0x00000004ff007c0c */ /* 0x000fc8000bf05070 */
[----:B------:R-:W-:-:S13]  /*d410*/  ISETP.NE.AND.EX P0, PT, RZ, UR5, PT, P0 ;  /* 0x00000005ff007c0c */ /* 0x000fda000bf05300 */
[----:B------:R-:W-:Y:S05]  /*d420*/  @!P0 BRA `(.L_x_8459) ;  /* 0x0000000000488947 */ /* 0x000fea0003800000 */
[----:B------:R-:W0:Y:S01]  /*d430*/  LDC R12, c[0x0][0x41c] ;  /* 0x00010700ff0c7b82 */ /* 0x000e220000000800 */
[----:B------:R-:W-:Y:S01]  /*d440*/  IMAD.MOV.U32 R15, RZ, RZ, R13 ;  /* 0x000000ffff0f7224 */ /* 0x000fe200078e000d */
[----:B------:R-:W-:Y:S02]  /*d450*/  ULDC.64 UR6, c[0x0][0x408] ;  /* 0x0001020000067ab9 */ /* 0x000fe40000000a00 */
[----:B------:R-:W-:-:S04]  /*d460*/  IMAD R5, R8, UR6, RZ ;  /* 0x0000000608057c24 */ /* 0x000fc8000f8e02ff */
[----:B------:R-:W-:Y:S01]  /*d470*/  IMAD R5, R6, UR7, R5 ;  /* 0x0000000706057c24 */ /* 0x000fe2000f8e0205 */
[----:B0-----:R-:W-:-:S13]  /*d480*/  ISETP.NE.AND P0, PT, R12, 0x1, PT ;  /* 0x000000010c00780c */ /* 0x001fda0003f05270 */
[----:B--2---:R-:W0:Y:S02]  /*d490*/  @P0 LDC.64 R2, c[0x0][0x420] ;  /* 0x00010800ff020b82 */ /* 0x004e240000000a00 */
        /* <DEDUP_REMOVED lines=11> */
.L_x_8459:
[----:B--2---:R-:W-:Y:S01]  /*d550*/  IMAD R2, R22, 0x8, R26 ;  /* 0x0000000816027824 */ /* 0x004fe200078e021a */
[----:B------:R-:W-:-:S04]  /*d560*/  SHF.L.U32 R3, R24, 0x1f, RZ ;  /* 0x0000001f18037819 */ /* 0x000fc800000006ff */
[----:B------:R-:W2:Y:S02]  /*d570*/  SYNCS.PHASECHK.TRANS64.TRYWAIT P0, [R2+URZ+0x31c40], R3 ;  /* 0x031c4003020075a7 */ /* 0x000ea4000800017f */
[----:B--2---:R-:W-:Y:S05]  /*d580*/  @!P0 BRA `(.L_x_8460) ;  /* 0x0000001800d88947 */ /* 0x004fea0003800000 */
.L_x_8511:
        /* <DEDUP_REMOVED lines=9> */
.L_x_8461:
[----:B0-2---:R-:W-:Y:S01]  /*d620*/  IMAD R2, R22, 0x6c00, R26 ;  /* 0x00006c0016027824 */ /* 0x005fe200078e021a */
[----:B------:R-:W-:Y:S01]  /*d630*/  R2UR UR11, R13 ;  /* 0x000000000d0b72ca */ /* 0x000fe200000e0000 */
[----:B------:R-:W-:Y:S01]  /*d640*/  VIADD R3, R26, 0x31c00 ;  /* 0x00031c001a037836 */ /* 0x000fe20000000000 */
[----:B------:R-:W-:Y:S01]  /*d650*/  R2UR UR5, R23 ;  /* 0x00000000170572ca */ /* 0x000fe200000e0000 */
[----:B------:R-:W-:Y:S01]  /*d660*/  UIADD3 UR4, UP0, UR38, 0x370, URZ ;  /* 0x0000037026047890 */ /* 0x000fe2000ff1e03f */
[----:B------:R-:W-:Y:S01]  /*d670*/  R2UR UR8, R2 ;  /* 0x00000000020872ca */ /* 0x000fe200000e0000 */
[--C-:B------:R-:W-:Y:S01]  /*d680*/  IMAD R2, R22, 0x8, R3.reuse ;  /* 0x0000000816027824 */ /* 0x100fe200078e0203 */
[----:B------:R-:W-:Y:S01]  /*d690*/  R2UR UR12, R0 ;  /* 0x00000000000c72ca */ /* 0x000fe200000e0000 */
[----:B------:R-:W-:Y:S01]  /*d6a0*/  UMOV UR10, URZ ;  /* 0x0000003f000a7c82 */ /* 0x000fe20008000000 */
[----:B-----5:R-:W-:Y:S01]  /*d6b0*/  R2UR UR13, R4 ;  /* 0x00000000040d72ca */ /* 0x020fe200000e0000 */
[----:B------:R-:W-:Y:S01]  /*d6c0*/  UMOV UR6, 0x0 ;  /* 0x0000000000067882 */ /* 0x000fe20000000000 */
[----:B------:R-:W-:Y:S01]  /*d6d0*/  R2UR UR9, R2 ;  /* 0x00000000020972ca */ /* 0x000fe200000e0000 */
[----:B------:R-:W-:Y:S01]  /*d6e0*/  UMOV UR7, 0x14f00000 ;  /* 0x14f0000000077882 */ /* 0x000fe20000000000 */
[----:B------:R-:W-:Y:S01]  /*d6f0*/  UMOV UR17, 0x20 ;  /* 0x0000002000117882 */ /* 0x000fe20000000000 */
[----:B------:R-:W-:Y:S01]  /*d700*/  UMOV UR18, 0x40 ;  /* 0x0000004000127882 */ /* 0x000fe20000000000 */
[----:B------:R-:W-:Y:S01]  /*d710*/  SHF.L.U32 R11, R11, 0x1f, RZ ;  /* 0x0000001f0b0b7819 */ /* 0x000fe200000006ff */
[----:B------:R-:W-:Y:S01]  /*d720*/  UIMAD UR11, UR11, 0x90, UR5 ;  /* 0x000000900b0b78a4 */ /* 0x000fe2000f8e0205 */
[----:B------:R-:W-:Y:S01]  /*d730*/  IMAD R2, R10, 0x8, R3 ;  /* 0x000000080a027824 */ /* 0x000fe200078e0203 */
[----:B------:R-:W-:-:S02]  /*d740*/  UIADD3 UR14, UR8, 0x16a00, URZ ;  /* 0x00016a00080e7890 */ /* 0x000fc4000fffe03f */
[----:B------:R-:W-:Y:S02]  /*d750*/  UIADD3.X UR5, URZ, UR39, URZ, UP0, !UPT ;  /* 0x000000273f057290 */ /* 0x000fe400087fe43f */
[----:B------:R-:W-:Y:S02]  /*d760*/  UIADD3 UR15, UR8, 0x18e00, URZ ;  /* 0x00018e00080f7890 */ /* 0x000fe4000fffe03f */
[----:B------:R-:W-:Y:S02]  /*d770*/  UIADD3 UR9, UR9, 0x30, URZ ;  /* 0x0000003009097890 */ /* 0x000fe4000fffe03f */
[----:B------:R-:W-:-:S03]  /*d780*/  UIADD3 UR16, UR8, 0x1b200, URZ ;  /* 0x0001b20008107890 */ /* 0x000fc6000fffe03f */
[----:B------:R-:W-:-:S04]  /*d790*/  UMOV UR8, UR14 ;  /* 0x0000000e00087c82 */ /* 0x000fc80008000000 */
        /* <DEDUP_REMOVED lines=9> */
.L_x_8512:
[----:B------:R-:W-:Y:S05]  /*d830*/  @P0 BRA `(.L_x_8463) ;  /* 0x0000000000140947 */ /* 0x000fea0003800000 */
[----:B------:R-:W-:Y:S01]  /*d840*/  ISETP.NE.AND P1, PT, R27, RZ, PT ;  /* 0x000000ff1b00720c */ /* 0x000fe20003f25270 */
[----:B------:R-:W-:-:S04]  /*d850*/  IMAD.MOV.U32 R3, RZ, RZ, 0x6c00 ;  /* 0x00006c00ff037424 */ /* 0x000fc800078e00ff */
[----:B------:R2:W-:Y:S08]  /*d860*/  SYNCS.ARRIVE.TRANS64 RZ, [R2+URZ+0x50], R3 ;  /* 0x0000500302ff79a7 */ /* 0x0005f0000800003f */
[----:B------:R-:W-:Y:S05]  /*d870*/  @!P1 BRA `(.L_x_8463) ;  /* 0x0000000000049947 */ /* 0x000fea0003800000 */
[----:B------:R-:W-:Y:S01]  /*d880*/  BPT.TRAP 0x1 ;  /* 0x000000040000795c */ /* 0x000fe20000300000 */
.L_x_8463:
        /* <DEDUP_REMOVED lines=29> */
.L_x_8458:
[----:B------:R-:W-:Y:S05]  /*da60*/  BSYNC B1 ;  /* 0x0000000000017941 */ /* 0x000fea0003800000 */
.L_x_8457:
[C---:B------:R-:W-:Y:S01]  /*da70*/  ISETP.GT.AND P0, PT, R9.reuse, 0x1, PT ;  /* 0x000000010900780c */ /* 0x040fe20003f04270 */
[----:B0-2---:R-:W-:-:S04]  /*da80*/  VIADD R2, R9, 0xfffffffe ;  /* 0xfffffffe09027836 */ /* 0x005fc80000000000 */
[----:B------:R-:W-:-:S08]  /*da90*/  IMAD.MOV.U32 R9, RZ, RZ, R2 ;  /* 0x000000ffff097224 */ /* 0x000fd000078e0002 */
[----:B------:R-:W-:Y:S05]  /*daa0*/  @P0 BRA `(.L_x_8464) ;  /* 0xfffffff000700947 */ /* 0x000fea000383ffff */
.L_x_8440:
[----:B------:R-:W-:Y:S05]  /*dab0*/  BSYNC B0 ;  /* 0x0000000000007941 */ /* 0x000fea0003800000 */
.L_x_8439:
[----:B------:R-:W-:Y:S01]  /*dac0*/  ISETP.NE.AND P0, PT, R27, RZ, PT ;  /* 0x000000ff1b00720c */ /* 0x000fe20003f05270 */
[----:B------:R-:W-:-:S12]  /*dad0*/  BSSY B0, `(.L_x_8465) ;  /* 0x000000e000007945 */ /* 0x000fd80003800000 */
[----:B------:R-:W-:Y:S05]  /*dae0*/  @P0 BRA `(.L_x_8466) ;  /* 0x0000000000300947 */ /* 0x000fea0003800000 */
[----:B------:R-:W2:Y:S01]  /*daf0*/  S2R R9, SR_LANEID ;  /* 0x0000000000097919 */ /* 0x000ea20000000000 */
[----:B------:R-:W-:Y:S01]  /*db00*/  VOTEU.ANY UR4, UPT, PT ;  /* 0x0000000000047886 */ /* 0x000fe200038e0100 */
[----:B------:R-:W3:Y:S01]  /*db10*/  LDC.64 R2, c[0x0][0xc38] ;  /* 0x00030e00ff027b82 */ /* 0x000ee20000000a00 */
[----:B------:R-:W2:Y:S08]  /*db20*/  FLO.U32 R4, UR4 ;  /* 0x0000000400047d00 */ /* 0x000eb000080e0000 */
[----:B0-----:R-:W3:Y:S01]  /*db30*/  POPC R5, UR4 ;  /* 0x0000000400057d09 */ /* 0x001ee20008000000 */
[----:B--2---:R-:W-:-:S13]  /*db40*/  ISETP.EQ.U32.AND P0, PT, R4, R9, PT ;  /* 0x000000090400720c */ /* 0x004fda0003f02070 */
[----:B---3--:R-:W2:Y:S01]  /*db50*/  @P0 ATOMG.E.ADD.STRONG.GPU PT, R3, desc[UR58][R2.64], R5 ;  /* 0x00000005020309a8 */ /* 0x008ea200081ee1fa */
[----:B------:R-:W0:Y:S02]  /*db60*/  S2R R6, SR_LTMASK ;  /* 0x0000000000067919 */ /* 0x000e240000003900 */
[----:B0-----:R-:W-:-:S04]  /*db70*/  LOP3.LUT R6, R6, UR4, RZ, 0xc0, !PT ;  /* 0x0000000406067c12 */ /* 0x001fc8000f8ec0ff */
[----:B------:R-:W0:Y:S01]  /*db80*/  POPC R9, R6 ;  /* 0x0000000600097309 */ /* 0x000e220000000000 */
[----:B--2---:R-:W0:Y:S02]  /*db90*/  SHFL.IDX PT, R4, R3, R4, 0x1f ;  /* 0x00001f0403047589 */ /* 0x004e2400000e0000 */
[----:B0-----:R-:W-:-:S07]  /*dba0*/  IADD3 R16, R4, UR36, R9 ;  /* 0x0000002404107c10 */ /* 0x001fce000fffe009 */
.L_x_8466:
[----:B------:R-:W-:Y:S05]  /*dbb0*/  BSYNC B0 ;  /* 0x0000000000007941 */ /* 0x000fea0003800000 */
.L_x_8465:
[----:B------:R-:W-:Y:S04]  /*dbc0*/  BSSY B0, `(.L_x_8467) ;  /* 0x000002b000007945 */ /* 0x000fe80003800000 */
[----:B------:R-:W-:Y:S05]  /*dbd0*/  @!P6 BRA `(.L_x_8468) ;  /* 0x0000000000a4e947 */ /* 0x000fea0003800000 */
[----:B------:R-:W-:Y:S01]  /*dbe0*/  IMAD R3, R22, 0x8, R26 ;  /* 0x0000000816037824 */ /* 0x000fe200078e021a */
[----:B------:R-:W-:-:S04]  /*dbf0*/  SHF.L.U32 R2, R24, 0x1f, RZ ;  /* 0x0000001f18027819 */ /* 0x000fc800000006ff */
[----:B------:R-:W2:Y:S02]  /*dc00*/  SYNCS.PHASECHK.TRANS64.TRYWAIT P0, [R3+URZ+0x31c60], R2 ;  /* 0x031c6002030075a7 */ /* 0x000ea4000800017f */
[----:B--2---:R-:W-:Y:S05]  /*dc10*/  @!P0 BRA `(.L_x_8469) ;  /* 0x00000014005c8947 */ /* 0x004fea0003800000 */
.L_x_8513:
        /* <DEDUP_REMOVED lines=9> */
.L_x_8470:
[----:B0-----:R-:W-:Y:S01]  /*dcb0*/  IMAD R26, R22, 0x6c00, R26 ;  /* 0x00006c00161a7824 */ /* 0x001fe200078e021a */
        /* <DEDUP_REMOVED lines=10> */
[----:B------:R-:W-:-:S05]  /*dd60*/  R2UR UR13, R7 ;  /* 0x00000000070d72ca */ /* 0x000fca00000e0000 */
        /* <DEDUP_REMOVED lines=15> */
[----:B----4-:R-:W-:Y:S01]  /*de60*/  NOP ;  /* 0x0000000000007918 */ /* 0x010fe20000000000 */
.L_x_8468:
[----:B------:R-:W-:Y:S05]  /*de70*/  BSYNC B0 ;  /* 0x0000000000007941 */ /* 0x000fea0003800000 */
.L_x_8467:
[----:B------:R-:W-:-:S05]  /*de80*/  VIADD R22, R22, 0x1 ;  /* 0x0000000116167836 */ /* 0x000fca0000000000 */
[----:B------:R-:W-:-:S04]  /*de90*/  ISETP.NE.AND P0, PT, R22, 0x2, PT ;  /* 0x000000021600780c */ /* 0x000fc80003f05270 */
[----:B--23--:R-:W-:Y:S02]  /*dea0*/  SEL R3, RZ, 0x1, P0 ;  /* 0x00000001ff037807 */ /* 0x00cfe40000000000 */
[----:B------:R-:W-:Y:S02]  /*deb0*/  SEL R22, R22, RZ, P0 ;  /* 0x000000ff16167207 */ /* 0x000fe40000000000 */
[----:B------:R-:W-:-:S07]  /*dec0*/  LOP3.LUT R24, R24, R3, RZ, 0x3c, !PT ;  /* 0x0000000318187212 */ /* 0x000fce00078e3cff */
.L_x_8424:
[----:B------:R-:W-:Y:S05]  /*ded0*/  BSYNC B6 ;  /* 0x0000000000067941 */ /* 0x000fea0003800000 */
.L_x_8422:
[----:B------:R-:W-:-:S03]  /*dee0*/  UMOV UR4, 0xffffffff ;  /* 0xffffffff00047882 */ /* 0x000fc60000000000 */
[----:B------:R-:W-:Y:S05]  /*def0*/  BRA.DIV UR4, `(.L_x_8471) ;  /* 0x0000001204b87947 */ /* 0x000fea000b800000 */
[----:B0-----:R0:W2:Y:S04]  /*df00*/  SHFL.IDX PT, R5, R16, RZ, 0x1f ;  /* 0x00001fff10057589 */ /* 0x0010a800000e0000 */
[----:B------:R0:W3:Y:S02]  /*df10*/  SHFL.IDX PT, R4, R16, 0x1, 0x1f ;  /* 0x00201f0010047f89 */ /* 0x0000e400000e0000 */
.L_x_8517:
[----:B------:R-:W-:Y:S01]  /*df20*/  ULDC UR4, c[0x0][0xc14] ;  /* 0x0003050000047ab9 */ /* 0x000fe20000000800 */
[C---:B------:R-:W-:Y:S01]  /*df30*/  IMAD.IADD R7, R27.reuse, 0x1, R19 ;  /* 0x000000011b077824 */ /* 0x040fe200078e0213 */
[----:B------:R-:W-:Y:S01]  /*df40*/  ISETP.NE.AND P0, PT, R27, 0x1f, PT ;  /* 0x0000001f1b00780c */ /* 0x000fe20003f05270 */
[----:B------:R-:W-:Y:S01]  /*df50*/  IMAD.U32 R0, RZ, RZ, UR4 ;  /* 0x00000004ff007e24 */ /* 0x000fe2000f8e00ff */
[----:B------:R-:W-:Y:S01]  /*df60*/  BSSY B0, `(.L_x_8472) ;  /* 0x0000007000007945 */ /* 0x000fe20003800000 */
[----:B------:R-:W-:-:S03]  /*df70*/  IMAD.MOV.U32 R2, RZ, RZ, RZ ;  /* 0x000000ffff027224 */ /* 0x000fc600078e00ff */
[----:B------:R-:W-:-:S13]  /*df80*/  ISETP.GE.OR P0, PT, R7, R0, !P0 ;  /* 0x000000000700720c */ /* 0x000fda0004706670 */
[----:B------:R-:W-:Y:S05]  /*df90*/  @P0 BRA `(.L_x_8473) ;  /* 0x00000000000c0947 */ /* 0x000fea0003800000 */
[----:B------:R-:W4:Y:S02]  /*dfa0*/  LDC.64 R2, c[0x0][0xc58] ;  /* 0x00031600ff027b82 */ /* 0x000f240000000a00 */
[----:B----4-:R-:W-:-:S06]  /*dfb0*/  IMAD.WIDE R2, R7, 0x4, R2 ;  /* 0x0000000407027825 */ /* 0x010fcc00078e0202 */
[----:B------:R4:W5:Y:S02]  /*dfc0*/  LDG.E R2, desc[UR58][R2.64] ;  /* 0x0000003a02027981 */ /* 0x000964000c1e1900 */
.L_x_8473:
[----:B------:R-:W-:Y:S05]  /*dfd0*/  BSYNC B0 ;  /* 0x0000000000007941 */ /* 0x000fea0003800000 */
.L_x_8472:
[----:B------:R-:W-:-:S03]  /*dfe0*/  UMOV UR4, 0xffffffff ;  /* 0xffffffff00047882 */ /* 0x000fc60000000000 */
[----:B------:R-:W-:Y:S05]  /*dff0*/  BRA.DIV UR4, `(.L_x_8474) ;  /* 0x0000001204c47947 */ /* 0x000fea000b800000 */
[----:B-----5:R-:W0:Y:S01]  /*e000*/  SHFL.UP PT, R14, R2, 0x1, RZ ;  /* 0x04200000020e7989 */ /* 0x020e2200000e00ff */
        /* <DEDUP_REMOVED lines=8> */
[----:B----4-:R-:W-:-:S05]  /*e090*/  IMAD.IADD R3, R13, 0x1, R14 ;  /* 0x000000010d037824 */ /* 0x010fca00078e020e */
        /* <DEDUP_REMOVED lines=10> */
[----:B------:R0:W4:Y:S02]  /*e140*/  SHFL.IDX PT, R14, R8, 0x1f, 0x1f ;  /* 0x03e01f00080e7f89 */ /* 0x00012400000e0000 */
.L_x_8525:
[----:B------:R-:W-:Y:S02]  /*e150*/  ULDC UR4, c[0x0][0xc10] ;  /* 0x0003040000047ab9 */ /* 0x000fe40000000800 */
[----:B------:R-:W-:-:S04]  /*e160*/  IMAD.U32 R7, RZ, RZ, UR4 ;  /* 0x00000004ff077e24 */ /* 0x000fc8000f8e00ff */
[----:B----4-:R-:W-:-:S04]  /*e170*/  IMAD R3, R14, R7, RZ ;  /* 0x000000070e037224 */ /* 0x010fc800078e02ff */
[----:B---3--:R-:W-:-:S05]  /*e180*/  IMAD.IADD R4, R4, 0x1, R3 ;  /* 0x0000000104047824 */ /* 0x008fca00078e0203 */
[----:B--2---:R-:W-:-:S13]  /*e190*/  ISETP.GT.AND P0, PT, R4, R5, PT ;  /* 0x000000050400720c */ /* 0x004fda0003f04270 */
[----:B------:R-:W-:Y:S05]  /*e1a0*/  @P0 BRA `(.L_x_8475) ;  /* 0x0000000000ac0947 */ /* 0x000fea0003800000 */
[----:B------:R-:W2:Y:S02]  /*e1b0*/  LDC R0, c[0x0][0xc14] ;  /* 0x00030500ff007b82 */ /* 0x000ea40000000800 */
.L_x_8480:
[----:B------:R-:W-:-:S05]  /*e1c0*/  VIADD R19, R19, 0x1f ;  /* 0x0000001f13137836 */ /* 0x000fca0000000000 */
[----:B--2---:R-:W-:-:S13]  /*e1d0*/  ISETP.GE.AND P0, PT, R19, R0, PT ;  /* 0x000000001300720c */ /* 0x004fda0003f06270 */
[----:B------:R-:W-:Y:S05]  /*e1e0*/  @P0 BRA `(.L_x_8476) ;  /* 0x0000000400540947 */ /* 0x000fea0003800000 */
[C---:B------:R-:W-:Y:S01]  /*e1f0*/  IMAD.IADD R7, R27.reuse, 0x1, R19 ;  /* 0x000000011b077824 */ /* 0x040fe200078e0213 */
[----:B------:R-:W-:Y:S01]  /*e200*/  ISETP.NE.AND P1, PT, R27, 0x1f, PT ;  /* 0x0000001f1b00780c */ /* 0x000fe20003f25270 */
[----:B------:R-:W-:Y:S01]  /*e210*/  BSSY B0, `(.L_x_8477) ;  /* 0x0000007000007945 */ /* 0x000fe20003800000 */
[----:B------:R-:W-:Y:S02]  /*e220*/  IMAD.MOV.U32 R2, RZ, RZ, RZ ;  /* 0x000000ffff027224 */ /* 0x000fe400078e00ff */
[----:B------:R-:W-:-:S13]  /*e230*/  ISETP.GE.OR P0, PT, R7, R0, !P1 ;  /* 0x000000000700720c */ /* 0x000fda0004f06670 */
[----:B------:R-:W-:Y:S05]  /*e240*/  @P0 BRA `(.L_x_8478) ;  /* 0x00000000000c0947 */ /* 0x000fea0003800000 */
[----:B------:R-:W2:Y:S02]  /*e250*/  LDC.64 R2, c[0x0][0xc58] ;  /* 0x00031600ff027b82 */ /* 0x000ea40000000a00 */
[----:B--2---:R-:W-:-:S06]  /*e260*/  IMAD.WIDE R2, R7, 0x4, R2 ;  /* 0x0000000407027825 */ /* 0x004fcc00078e0202 */
[----:B------:R2:W5:Y:S02]  /*e270*/  LDG.E R2, desc[UR58][R2.64] ;  /* 0x0000003a02027981 */ /* 0x000564000c1e1900 */
.L_x_8478:
[----:B------:R-:W-:Y:S05]  /*e280*/  BSYNC B0 ;  /* 0x0000000000007941 */ /* 0x000fea0003800000 */
.L_x_8477:
[----:B------:R-:W-:-:S03]  /*e290*/  UMOV UR4, 0xffffffff ;  /* 0xffffffff00047882 */ /* 0x000fc60000000000 */
[----:B------:R-:W-:Y:S05]  /*e2a0*/  BRA.DIV UR4, `(.L_x_8479) ;  /* 0x0000001204e87947 */ /* 0x000fea000b800000 */
[----:B-----5:R-:W3:Y:S01]  /*e2b0*/  SHFL.UP PT, R14, R2, 0x1, RZ ;  /* 0x04200000020e7989 */ /* 0x020ee200000e00ff */
[C---:B------:R-:W-:Y:S02]  /*e2c0*/  ISETP.NE.AND P0, PT, R27.reuse, RZ, PT ;  /* 0x000000ff1b00720c */ /* 0x040fe40003f05270 */
[C---:B------:R-:W-:Y:S02]  /*e2d0*/  ISETP.GE.U32.AND P1, PT, R27.reuse, 0x2, PT ;  /* 0x000000021b00780c */ /* 0x040fe40003f26070 */
[----:B---3--:R-:W-:Y:S02]  /*e2e0*/  SEL R13, R14, RZ, P0 ;  /* 0x000000ff0e0d7207 */ /* 0x008fe40000000000 */
[----:B------:R-:W-:-:S03]  /*e2f0*/  ISETP.GE.U32.AND P0, PT, R27, 0x4, PT ;  /* 0x000000041b00780c */ /* 0x000fc60003f06070 */
[----:B------:R-:W-:-:S05]  /*e300*/  IMAD.IADD R13, R2, 0x1, R13 ;  /* 0x00000001020d7824 */ /* 0x000fca00078e020d */
[----:B------:R-:W3:Y:S02]  /*e310*/  SHFL.UP PT, R14, R13, 0x2, RZ ;  /* 0x044000000d0e7989 */ /* 0x000ee400000e00ff */
[----:B---3--:R-:W-:Y:S02]  /*e320*/  SEL R14, R14, RZ, P1 ;  /* 0x000000ff0e0e7207 */ /* 0x008fe40000800000 */
[----:B------:R-:W-:-:S03]  /*e330*/  ISETP.GE.U32.AND P1, PT, R27, 0x8, PT ;  /* 0x000000081b00780c */ /* 0x000fc60003f26070 */
[----:B--2---:R-:W-:-:S05]  /*e340*/  IMAD.IADD R3, R13, 0x1, R14 ;  /* 0x000000010d037824 */ /* 0x004fca00078e020e */
[----:B------:R-:W2:Y:S02]  /*e350*/  SHFL.UP PT, R14, R3, 0x4, RZ ;  /* 0x04800000030e7989 */ /* 0x000ea400000e00ff */
[----:B--2---:R-:W-:Y:S02]  /*e360*/  SEL R6, R14, RZ, P0 ;  /* 0x000000ff0e067207 */ /* 0x004fe40000000000 */
[----:B------:R-:W-:-:S03]  /*e370*/  ISETP.GE.U32.AND P0, PT, R27, 0x10, PT ;  /* 0x000000101b00780c */ /* 0x000fc60003f06070 */
[----:B------:R-:W-:-:S05]  /*e380*/  IMAD.IADD R6, R3, 0x1, R6 ;  /* 0x0000000103067824 */ /* 0x000fca00078e0206 */
[----:B------:R-:W2:Y:S02]  /*e390*/  SHFL.UP PT, R14, R6, 0x8, RZ ;  /* 0x05000000060e7989 */ /* 0x000ea400000e00ff */
[----:B--2---:R-:W-:-:S05]  /*e3a0*/  SEL R7, R14, RZ, P1 ;  /* 0x000000ff0e077207 */ /* 0x004fca0000800000 */
[----:B------:R-:W-:-:S05]  /*e3b0*/  IMAD.IADD R7, R6, 0x1, R7 ;  /* 0x0000000106077824 */ /* 0x000fca00078e0207 */
[----:B------:R-:W0:Y:S02]  /*e3c0*/  SHFL.UP PT, R14, R7, 0x10, RZ ;  /* 0x06000000070e7989 */ /* 0x000e2400000e00ff */
[----:B0-----:R-:W-:-:S05]  /*e3d0*/  SEL R8, R14, RZ, P0 ;  /* 0x000000ff0e087207 */ /* 0x001fca0000000000 */
[----:B------:R-:W-:-:S05]  /*e3e0*/  IMAD.IADD R8, R7, 0x1, R8 ;  /* 0x0000000107087824 */ /* 0x000fca00078e0208 */
[----:B------:R0:W2:Y:S02]  /*e3f0*/  SHFL.IDX PT, R14, R8, 0x1f, 0x1f ;  /* 0x03e01f00080e7f89 */ /* 0x0000a400000e0000 */
.L_x_8533:
[----:B------:R-:W-:Y:S02]  /*e400*/  ULDC UR4, c[0x0][0xc10] ;  /* 0x0003040000047ab9 */ /* 0x000fe40000000800 */
[----:B------:R-:W-:-:S04]  /*e410*/  IMAD.U32 R7, RZ, RZ, UR4 ;  /* 0x00000004ff077e24 */ /* 0x000fc8000f8e00ff */
[----:B--2---:R-:W-:-:S04]  /*e420*/  IMAD R3, R14, R7, RZ ;  /* 0x000000070e037224 */ /* 0x004fc800078e02ff */
[----:B------:R-:W-:-:S05]  /*e430*/  IMAD.IADD R4, R3, 0x1, R4 ;  /* 0x0000000103047824 */ /* 0x000fca00078e0204 */
[----:B------:R-:W-:-:S13]  /*e440*/  ISETP.GT.AND P0, PT, R4, R5, PT ;  /* 0x000000050400720c */ /* 0x000fda0003f04270 */
[----:B------:R-:W-:Y:S05]  /*e450*/  @!P0 BRA `(.L_x_8480) ;  /* 0xfffffffc00588947 */ /* 0x000fea000383ffff */
.L_x_8475:
        /* <DEDUP_REMOVED lines=8> */
.L_x_8537:
[----:B------:R-:W-:Y:S01]  /*e4e0*/  ISETP.NE.AND P0, PT, R3, RZ, PT ;  /* 0x000000ff0300720c */ /* 0x000fe20003f05270 */
[----:B------:R-:W-:-:S12]  /*e4f0*/  IMAD.MOV.U32 R14, RZ, RZ, RZ ;  /* 0x000000ffff0e7224 */ /* 0x000fd800078e00ff */
[----:B------:R-:W-:Y:S05]  /*e500*/  @!P0 BRA `(.L_x_8482) ;  /* 0x0000000000108947 */ /* 0x000fea0003800000 */
[----:B------:R-:W-:Y:S01]  /*e510*/  UMOV UR4, 0xffffffff ;  /* 0xffffffff00047882 */ /* 0x000fe20000000000 */
[----:B------:R-:W-:Y:S02]  /*e520*/  VIADD R12, R4, 0xffffffff ;  /* 0xffffffff040c7836 */ /* 0x000fe40000000000 */
[----:B------:R-:W-:Y:S05]  /*e530*/  BRA.DIV UR4, `(.L_x_8483) ;  /* 0x00000016045c7947 */ /* 0x000fea000b800000 */
[----:B------:R4:W0:Y:S02]  /*e540*/  SHFL.IDX PT, R14, R8, R12, 0x1f ;  /* 0x00001f0c080e7589 */ /* 0x00082400000e0000 */
.L_x_8482:
[----:B---3--:R-:W-:Y:S01]  /*e550*/  IABS R6, R17 ;  /* 0x0000001100067213 */ /* 0x008fe20000000000 */
[----:B0-----:R-:W-:Y:S02]  /*e560*/  IMAD R16, R14, R7, R16 ;  /* 0x000000070e107224 */ /* 0x001fe400078e0210 */
[----:B------:R-:W-:Y:S01]  /*e570*/  IMAD.IADD R19, R4, 0x1, R19 ;  /* 0x0000000104137824 */ /* 0x000fe200078e0213 */
[----:B----4-:R-:W0:Y:S01]  /*e580*/  I2F.RP R8, R6 ;  /* 0x0000000600087306 */ /* 0x010e220000209400 */
[----:B------:R-:W-:Y:S01]  /*e590*/  IMAD.IADD R10, R5, 0x1, -R16 ;  /* 0x00000001050a7824 */ /* 0x000fe200078e0a10 */
[----:B------:R-:W-:-:S05]  /*e5a0*/  IABS R5, R17 ;  /* 0x0000001100057213 */ /* 0x000fca0000000000 */
[----:B------:R-:W-:Y:S01]  /*e5b0*/  IMAD.MOV R5, RZ, RZ, -R5 ;  /* 0x000000ffff057224 */ /* 0x000fe200078e0a05 */
[----:B0-----:R-:W2:Y:S02]  /*e5c0*/  MUFU.RCP R8, R8 ;  /* 0x0000000800087308 */ /* 0x001ea40000001000 */
[----:B--2---:R-:W-:-:S06]  /*e5d0*/  VIADD R2, R8, 0xffffffe ;  /* 0x0ffffffe08027836 */ /* 0x004fcc0000000000 */
[----:B------:R0:W2:Y:S02]  /*e5e0*/  F2I.FTZ.U32.TRUNC.NTZ R3, R2 ;  /* 0x0000000200037305 */ /* 0x0000a4000021f000 */
[----:B0-----:R-:W-:Y:S02]  /*e5f0*/  IMAD.MOV.U32 R2, RZ, RZ, RZ ;  /* 0x000000ffff027224 */ /* 0x001fe400078e00ff */
[----:B--2---:R-:W-:-:S04]  /*e600*/  IMAD.MOV R7, RZ, RZ, -R3 ;  /* 0x000000ffff077224 */ /* 0x004fc800078e0a03 */
        /* <DEDUP_REMOVED lines=19> */
.L_x_8476:
[----:B------:R-:W-:Y:S01]  /*e740*/  UMOV UR4, URZ ;  /* 0x0000003f00047c82 */ /* 0x000fe20008000000 */
[----:B------:R-:W-:Y:S01]  /*e750*/  UMOV UR5, URZ ;  /* 0x0000003f00057c82 */ /* 0x000fe20008000000 */
[----:B------:R-:W-:Y:S01]  /*e760*/  ULDC UR6, c[0x0][0xc14] ;  /* 0x0003050000067ab9 */ /* 0x000fe20000000800 */
[----:B------:R-:W-:Y:S02]  /*e770*/  IMAD.MOV.U32 R16, RZ, RZ, R5 ;  /* 0x000000ffff107224 */ /* 0x000fe400078e0005 */
[----:B------:R-:W-:Y:S02]  /*e780*/  IMAD.U32 R17, RZ, RZ, UR4 ;  /* 0x00000004ff117e24 */ /* 0x000fe4000f8e00ff */
[----:B------:R-:W-:Y:S02]  /*e790*/  IMAD.U32 R18, RZ, RZ, UR5 ;  /* 0x00000005ff127e24 */ /* 0x000fe4000f8e00ff */
[----:B------:R-:W-:-:S07]  /*e7a0*/  IMAD.U32 R19, RZ, RZ, UR6 ;  /* 0x00000006ff137e24 */ /* 0x000fce000f8e00ff */
.L_x_8484:
[----:B------:R-:W-:Y:S01]  /*e7b0*/  ISETP.NE.AND P0, PT, R27, RZ, PT ;  /* 0x000000ff1b00720c */ /* 0x000fe20003f05270 */
[----:B------:R-:W-:Y:S05]  /*e7c0*/  WARPSYNC.ALL ;  /* 0x0000000000007948 */ /* 0x000fea0003800000 */
[----:B------:R-:W-:Y:S07]  /*e7d0*/  BAR.SYNC.DEFER_BLOCKING 0x4, 0x1a0 ;  /* 0x0106800000007b1d */ /* 0x000fee0000010000 */
[----:B------:R-:W-:Y:S01]  /*e7e0*/  @!P0 MOV R2, 0x400 ;  /* 0x0000040000028802 */ /* 0x000fe20000000f00 */
[----:B------:R-:W2:Y:S03]  /*e7f0*/  @!P0 S2R R3, SR_CgaCtaId ;  /* 0x0000000000038919 */ /* 0x000ea60000008800 */
[----:B--2---:R-:W-:-:S05]  /*e800*/  @!P0 LEA R2, R3, R2, 0x18 ;  /* 0x0000000203028211 */ /* 0x004fca00078ec0ff */
[----:B------:R2:W-:Y:S01]  /*e810*/  @!P0 STS.128 [R2+0x31cd0], R16 ;  /* 0x031cd01002008388 */ /* 0x0005e20000000c00 */
[----:B------:R-:W-:Y:S06]  /*e820*/  BAR.ARV 0x5, 0x1a0 ;  /* 0x0146800000007b1d */ /* 0x000fec0000002000 */
[----:B------:R-:W-:-:S13]  /*e830*/  ISETP.GE.AND P0, PT, R19, R0, PT ;  /* 0x000000001300720c */ /* 0x000fda0003f06270 */
[----:B------:R-:W-:Y:S05]  /*e840*/  @!P0 BRA `(.L_x_8485) ;  /* 0xffffffc800048947 */ /* 0x000fea000383ffff */
.L_x_8420:
[----:B0-----:R-:W3:Y:S01]  /*e850*/  LDL.LU R0, [R1+0xc] ;  /* 0x00000c0001007983 */ /* 0x001ee20000300800 */
[----:B------:R-:W-:Y:S01]  /*e860*/  BSSY B0, `(.L_x_8486) ;  /* 0x000000b000007945 */ /* 0x000fe20003800000 */
[----:B------:R-:W0:Y:S01]  /*e870*/  S2R R5, SR_CgaCtaId ;  /* 0x0000000000057919 */ /* 0x000e220000008800 */
[----:B---3--:R-:W-:-:S05]  /*e880*/  VIADD R0, R0, 0x1 ;  /* 0x0000000100007836 */ /* 0x008fca0000000000 */
[----:B--2---:R-:W-:-:S04]  /*e890*/  LEA.HI R2, R0, R0, RZ, 0x1 ;  /* 0x0000000000027211 */ /* 0x004fc800078f08ff */
[----:B------:R-:W-:Y:S02]  /*e8a0*/  LOP3.LUT R3, R2, 0xfffffffe, RZ, 0xc0, !PT ;  /* 0xfffffffe02037812 */ /* 0x000fe400078ec0ff */
[----:B------:R-:W-:-:S03]  /*e8b0*/  MOV R2, 0x400 ;  /* 0x0000040000027802 */ /* 0x000fc60000000f00 */
[----:B------:R-:W-:Y:S01]  /*e8c0*/  IMAD.IADD R0, R0, 0x1, -R3 ;  /* 0x0000000100007824 */ /* 0x000fe200078e0a03 */
[----:B0-----:R-:W-:-:S04]  /*e8d0*/  LEA R9, R5, R2, 0x18 ;  /* 0x0000000205097211 */ /* 0x001fc800078ec0ff */
[----:B------:R-:W-:-:S04]  /*e8e0*/  SHF.L.U32 R0, R0, 0x1f, RZ ;  /* 0x0000001f00007819 */ /* 0x000fc800000006ff */
[----:B------:R-:W0:Y:S02]  /*e8f0*/  SYNCS.PHASECHK.TRANS64.TRYWAIT P0, [R9+URZ+0x31c20], R0 ;  /* 0x031c2000090075a7 */ /* 0x000e24000800017f */
[----:B0-----:R-:W-:Y:S05]  /*e900*/  @!P0 BRA `(.L_x_8487) ;  /* 0x00000010008c8947 */ /* 0x001fea0003800000 */
.L_x_8540:
[----:B------:R-:W-:Y:S05]  /*e910*/  BSYNC B0 ;  /* 0x0000000000007941 */ /* 0x000fea0003800000 */
.L_x_8486:
[----:B------:R-:W-:-:S03]  /*e920*/  UMOV UR4, 0xffffffff ;  /* 0xffffffff00047882 */ /* 0x000fc60000000000 */
[----:B------:R-:W-:Y:S05]  /*e930*/  BRA.DIV UR4, `(.L_x_8488) ;  /* 0x0000001204947947 */ /* 0x000fea000b800000 */
[----:B0-----:R-:W0:Y:S02]  /*e940*/  S2R R0, SR_TID.X ;  /* 0x0000000000007919 */ /* 0x001e240000002100 */
[----:B0-----:R-:W-:-:S04]  /*e950*/  SHF.R.U32.HI R0, RZ, 0x5, R0 ;  /* 0x00000005ff007819 */ /* 0x001fc80000011600 */
[----:B------:R-:W-:-:S05]  /*e960*/  LOP3.LUT R0, R0, 0x3, RZ, 0xc0, !PT ;  /* 0x0000000300007812 */ /* 0x000fca00078ec0ff */
[----:B------:R0:W2:Y:S02]  /*e970*/  SHFL.IDX PT, R14, R0, RZ, 0x1f ;  /* 0x00001fff000e7589 */ /* 0x0000a400000e0000 */
.L_x_8543:
[----:B--2---:R-:W-:Y:S01]  /*e980*/  ISETP.NE.AND P0, PT, R14, RZ, PT ;  /* 0x000000ff0e00720c */ /* 0x004fe20003f05270 */
[----:B------:R-:W-:-:S12]  /*e990*/  BSSY B0, `(.L_x_8489) ;  /* 0x0000024000007945 */ /* 0x000fd80003800000 */
[----:B------:R-:W-:Y:S05]  /*e9a0*/  @P0 BRA `(.L_x_8490) ;  /* 0x0000000000880947 */ /* 0x000fea0003800000 */
[----:B------:R-:W-:-:S03]  /*e9b0*/  UMOV UR4, 0xffffffff ;  /* 0xffffffff00047882 */ /* 0x000fc60000000000 */
[----:B------:R-:W-:Y:S05]  /*e9c0*/  BRA.DIV UR4, `(.L_x_8491) ;  /* 0x0000001204a47947 */ /* 0x000fea000b800000 */
[----:B------:R-:W-:-:S13]  /*e9d0*/  ELECT P6, URZ, PT ;  /* 0x00000000003f782f */ /* 0x000fda00038c0000 */
.L_x_8546:
[----:B------:R-:W-:Y:S05]  /*e9e0*/  @!P6 BRA `(.L_x_8490) ;  /* 0x000000000078e947 */ /* 0x000fea0003800000 */
[----:B0-----:R-:W2:Y:S02]  /*e9f0*/  LDL.LU R0, [R1+0x14] ;  /* 0x0000140001007983 */ /* 0x001ea40000300800 */
[----:B--2---:R-:W-:-:S04]  /*ea00*/  LOP3.LUT R0, R0, 0x2, RZ, 0xfc, !PT ;  /* 0x0000000200007812 */ /* 0x004fc800078efcff */
[----:B------:R-:W-:-:S13]  /*ea10*/  ISETP.NE.AND P2, PT, R0, 0x3, PT ;  /* 0x000000030000780c */ /* 0x000fda0003f45270 */
[----:B------:R-:W-:Y:S05]  /*ea20*/  @!P2 BRA `(.L_x_8492) ;  /* 0x000000000004a947 */ /* 0x000fea0003800000 */
[----:B------:R-:W-:Y:S01]  /*ea30*/  BPT.TRAP 0x1 ;  /* 0x000000040000795c */ /* 0x000fe20000300000 */
.L_x_8492:
[----:B------:R-:W-:Y:S01]  /*ea40*/  VIADD R3, R9, 0x31c40 ;  /* 0x00031c4009037836 */ /* 0x000fe20000000000 */
[----:B------:R-:W-:Y:S01]  /*ea50*/  SHF.L.U32 R2, R24, 0x1f, RZ ;  /* 0x0000001f18027819 */ /* 0x000fe200000006ff */
[C---:B------:R-:W-:Y:S02]  /*ea60*/  VIADD R0, R22.reuse, 0x1 ;  /* 0x0000000116007836 */ /* 0x040fe40000000000 */
        /* <DEDUP_REMOVED lines=9> */
.L_x_8547:
[----:B------:R-:W2:Y:S02]  /*eb00*/  SYNCS.PHASECHK.TRANS64.TRYWAIT P0, [R3+URZ], R0 ;  /* 0x00000000030075a7 */ /* 0x000ea4000800017f */
[----:B--2---:R-:W-:Y:S05]  /*eb10*/  @!P0 BRA `(.L_x_8494) ;  /* 0x0000001000848947 */ /* 0x004fea0003800000 */
.L_x_8548:
[----:B------:R-:W-:Y:S05]  /*eb20*/  @!P2 BRA `(.L_x_8495) ;  /* 0x000000000004a947 */ /* 0x000fea0003800000 */
[----:B------:R-:W-:Y:S01]  /*eb30*/  BPT.TRAP 0x1 ;  /* 0x000000040000795c */ /* 0x000fe20000300000 */
.L_x_8495:
[----:B--2---:R-:W-:-:S04]  /*eb40*/  VIADD R3, R9, 0x31c60 ;  /* 0x00031c6009037836 */ /* 0x004fc80000000000 */
[----:B------:R-:W-:-:S04]  /*eb50*/  IMAD R5, R22, 0x8, R3 ;  /* 0x0000000816057824 */ /* 0x000fc800078e0203 */
[----:B------:R-:W2:Y:S02]  /*eb60*/  SYNCS.PHASECHK.TRANS64.TRYWAIT P0, [R5+URZ], R2 ;  /* 0x00000002050075a7 */ /* 0x000ea4000800017f */
[----:B--2---:R-:W-:Y:S05]  /*eb70*/  @!P0 BRA `(.L_x_8496) ;  /* 0x0000001000808947 */ /* 0x004fea0003800000 */
.L_x_8549:
[----:B------:R-:W-:-:S07]  /*eb80*/  IMAD R3, R4, 0x8, R3 ;  /* 0x0000000804037824 */ /* 0x000fce00078e0203 */
.L_x_8497:
[----:B---3--:R3:W4:Y:S02]  /*eb90*/  SYNCS.PHASECHK.TRANS64.TRYWAIT P0, [R3+URZ], R0 ;  /* 0x00000000030075a7 */ /* 0x008724000800017f */
[----:B----4-:R-:W-:Y:S05]  /*eba0*/  @!P0 NANOSLEEP.SYNCS 0x989680 ;  /* 0x009896800000895d */ /* 0x010fea0003900000 */
[----:B------:R-:W4:Y:S02]  /*ebb0*/  @!P0 SYNCS.PHASECHK.TRANS64 P0, [R3+URZ], R0 ;  /* 0x00000000030085a7 */ /* 0x000f24000800007f */
[----:B----4-:R-:W-:Y:S05]  /*ebc0*/  @!P0 BRA `(.L_x_8497) ;  /* 0xfffffffc00f08947 */ /* 0x010fea000383ffff */
.L_x_8490:
[----:B------:R-:W-:Y:S05]  /*ebd0*/  BSYNC B0 ;  /* 0x0000000000007941 */ /* 0x000fea0003800000 */
.L_x_8489:
[----:B------:R-:W-:Y:S05]  /*ebe0*/  EXIT ;  /* 0x000000000000794d */ /* 0x000fea0003800000 */
.L_x_8382:
[----:B0-----:R-:W-:-:S04]  /*ebf0*/  IMAD.U32 R3, RZ, RZ, UR36 ;  /* 0x00000024ff037e24 */ /* 0x001fc8000f8e00ff */
[----:B------:R0:W1:Y:S03]  /*ec00*/  SYNCS.PHASECHK.TRANS64.TRYWAIT P1, [R3+URZ+0x31c00], R0 ;  /* 0x031c0000030075a7 */ /* 0x000066000802017f */
[----:B-1----:R-:W-:Y:S05]  /*ec10*/  @!P1 NANOSLEEP.SYNCS 0x989680 ;  /* 0x009896800000995d */ /* 0x002fea0003900000 */
[----:B------:R-:W1:Y:S02]  /*ec20*/  @!P1 SYNCS.PHASECHK.TRANS64 P1, [R3+URZ+0x31c00], R0 ;  /* 0x031c0000030095a7 */ /* 0x000e64000802007f */
[----:B-1----:R-:W-:Y:S05]  /*ec30*/  @!P1 BRA `(.L_x_8382) ;  /* 0xfffffffc00ec9947 */ /* 0x002fea000383ffff */
[----:B------:R-:W-:Y:S05]  /*ec40*/  BRA `(.L_x_8498) ;  /* 0xffffff2800447947 */ /* 0x000fea000383ffff */
.L_x_8386:
[----:B-1----:R1:W2:Y:S02]  /*ec50*/  SYNCS.PHASECHK.TRANS64.TRYWAIT P2, [R4+URZ+0x31c30], R3 ;  /* 0x031c3003040075a7 */ /* 0x0022a4000804017f */
[----:B--2---:R-:W-:Y:S05]  /*ec60*/  @!P2 NANOSLEEP.SYNCS 0x989680 ;  /* 0x009896800000a95d */ /* 0x004fea0003900000 */
[----:B------:R-:W2:Y:S02]  /*ec70*/  @!P2 SYNCS.PHASECHK.TRANS64 P2, [R4+URZ+0x31c30], R3 ;  /* 0x031c30030400a5a7 */ /* 0x000ea4000804007f */
[----:B--2---:R-:W-:Y:S05]  /*ec80*/  @!P2 BRA `(.L_x_8386) ;  /* 0xfffffffc00f0a947 */ /* 0x004fea000383ffff */
[----:B------:R-:W-:Y:S05]  /*ec90*/  BRA `(.L_x_8385) ;  /* 0xffffff2800687947 */ /* 0x000fea000383ffff */
.L_x_8391:
[----:B--2---:R-:W-:-:S04]  /*eca0*/  IMAD.U32 R3, RZ, RZ, UR6 ;  /* 0x00000006ff037e24 */ /* 0x004fc8000f8e00ff */
[----:B------:R2:W3:Y:S03]  /*ecb0*/  SYNCS.PHASECHK.TRANS64.TRYWAIT P2, [R3+URZ+0x31c30], R0 ;  /* 0x031c3000030075a7 */ /* 0x0004e6000804017f */
[----:B---3--:R-:W-:Y:S05]  /*ecc0*/  @!P2 NANOSLEEP.SYNCS 0x989680 ;  /* 0x009896800000a95d */ /* 0x008fea0003900000 */
[----:B------:R-:W3:Y:S02]  /*ecd0*/  @!P2 SYNCS.PHASECHK.TRANS64 P2, [R3+URZ+0x31c30], R0 ;  /* 0x031c30000300a5a7 */ /* 0x000ee4000804007f */
[----:B---3--:R-:W-:Y:S05]  /*ece0*/  @!P2 BRA `(.L_x_8391) ;  /* 0xfffffffc00eca947 */ /* 0x008fea000383ffff */
[----:B------:R-:W-:Y:S05]  /*ecf0*/  BRA `(.L_x_8388) ;  /* 0xffffff60008c7947 */ /* 0x000fea000383ffff */
.L_x_8395:
[----:B-1----:R-:W-:-:S04]  /*ed00*/  IMAD.U32 R3, RZ, RZ, UR6 ;  /* 0x00000006ff037e24 */ /* 0x002fc8000f8e00ff */
[----:B------:R1:W2:Y:S03]  /*ed10*/  SYNCS.PHASECHK.TRANS64.TRYWAIT P2, [R3+URZ+0x31c50], R0 ;  /* 0x031c5000030075a7 */ /* 0x0002a6000804017f */
[----:B--2---:R-:W-:Y:S05]  /*ed20*/  @!P2 NANOSLEEP.SYNCS 0x989680 ;  /* 0x009896800000a95d */ /* 0x004fea0003900000 */
[----:B------:R-:W2:Y:S02]  /*ed30*/  @!P2 SYNCS.PHASECHK.TRANS64 P2, [R3+URZ+0x31c50], R0 ;  /* 0x031c50000300a5a7 */ /* 0x000ea4000804007f */
[----:B--2---:R-:W-:Y:S05]  /*ed40*/  @!P2 BRA `(.L_x_8395) ;  /* 0xfffffffc00eca947 */ /* 0x004fea000383ffff */
[----:B------:R-:W-:Y:S05]  /*ed50*/  BRA `(.L_x_8392) ;  /* 0xffffff7800307947 */ /* 0x000fea000383ffff */
.L_x_8400:
[----:B--2---:R-:W-:-:S04]  /*ed60*/  IMAD.U32 R5, RZ, RZ, UR9 ;  /* 0x00000009ff057e24 */ /* 0x004fc8000f8e00ff */
[----:B------:R2:W3:Y:S03]  /*ed70*/  SYNCS.PHASECHK.TRANS64.TRYWAIT P0, [R5+URZ+0x31c50], R4 ;  /* 0x031c5004050075a7 */ /* 0x0004e6000800017f */
[----:B---3--:R-:W-:Y:S05]  /*ed80*/  @!P0 NANOSLEEP.SYNCS 0x989680 ;  /* 0x009896800000895d */ /* 0x008fea0003900000 */
[----:B------:R-:W3:Y:S02]  /*ed90*/  @!P0 SYNCS.PHASECHK.TRANS64 P0, [R5+URZ+0x31c50], R4 ;  /* 0x031c5004050085a7 */ /* 0x000ee4000800007f */
[----:B---3--:R-:W-:Y:S05]  /*eda0*/  @!P0 BRA `(.L_x_8400) ;  /* 0xfffffffc00ec8947 */ /* 0x008fea000383ffff */
[----:B------:R-:W-:Y:S05]  /*edb0*/  BRA `(.L_x_8399) ;  /* 0xffffff9800087947 */ /* 0x000fea000383ffff */
.L_x_8431:
        /* <DEDUP_REMOVED lines=8> */
[----:B-1----:R-:W-:Y:S05]  /*ee40*/  WARPSYNC.COLLECTIVE R15, `(.L_x_8500) ;  /* 0x000000000f087348 */ /* 0x002fea0003c00000 */
[----:B------:R0:W2:Y:S02]  /*ee50*/  SHFL.IDX P6, R14, R13, R12, R11 ;  /* 0x0000000c0d0e7389 */ /* 0x0000a400000c000b */
[----:B012---:R-:W-:Y:S01]  /*ee60*/  ENDCOLLECTIVE ;  /* 0x000000000000791b */ /* 0x007fe20003800000 */
.L_x_8500:
[----:B------:R-:W-:Y:S05]  /*ee70*/  BSYNC B0 ;  /* 0x0000000000007941 */ /* 0x000fea0003800000 */
.L_x_8499:
[----:B------:R-:W-:Y:S05]  /*ee80*/  BRA `(.L_x_8501) ;  /* 0xffffffcc00a07947 */ /* 0x000fea000383ffff */
.L_x_8432:
[----:B------:R-:W-:Y:S01]  /*ee90*/  BSSY B0, `(.L_x_8502) ;  /* 0x0000006000007945 */ /* 0x000fe20003800000 */
[----:B------:R-:W-:-:S07]  /*eea0*/  IMAD.MOV.U32 R15, RZ, RZ, -0x1 ;  /* 0xffffffffff0f7424 */ /* 0x000fce00078e00ff */
[----:B-1----:R-:W-:Y:S05]  /*eeb0*/  WARPSYNC.COLLECTIVE R15, `(.L_x_8503) ;  /* 0x000000000f0c7348 */ /* 0x002fea0003c00000 */
[----:B------:R-:W-:Y:S02]  /*eec0*/  ELECT P6, UR62, PT ;  /* 0x00000000003e782f */ /* 0x000fe400038c0000 */
[----:B------:R-:W-:Y:S01]  /*eed0*/  MOV R14, UR62 ;  /* 0x0000003e000e7c02 */ /* 0x000fe20008000f00 */
[----:B-1----:R-:W-:Y:S10]  /*eee0*/  ENDCOLLECTIVE ;  /* 0x000000000000791b */ /* 0x002ff40003800000 */
.L_x_8503:
[----:B------:R-:W-:Y:S05]  /*eef0*/  BSYNC B0 ;  /* 0x0000000000007941 */ /* 0x000fea0003800000 */
.L_x_8502:
[----:B------:R-:W-:Y:S05]  /*ef00*/  BRA `(.L_x_8504) ;  /* 0xffffffcc00947947 */ /* 0x000fea000383ffff */
.L_x_8435:
[----:B--2---:R2:W3:Y:S02]  /*ef10*/  SYNCS.PHASECHK.TRANS64.TRYWAIT P0, [R5+URZ+0x31c40], R4 ;  /* 0x031c4004050075a7 */ /* 0x0044e4000800017f */
[----:B---3--:R-:W-:Y:S05]  /*ef20*/  @!P0 NANOSLEEP.SYNCS 0x989680 ;  /* 0x009896800000895d */ /* 0x008fea0003900000 */
[----:B------:R-:W3:Y:S02]  /*ef30*/  @!P0 SYNCS.PHASECHK.TRANS64 P0, [R5+URZ+0x31c40], R4 ;  /* 0x031c4004050085a7 */ /* 0x000ee4000800007f */
[----:B---3--:R-:W-:Y:S05]  /*ef40*/  @!P0 BRA `(.L_x_8435) ;  /* 0xfffffffc00f08947 */ /* 0x008fea000383ffff */
[----:B------:R-:W-:Y:S05]  /*ef50*/  BRA `(.L_x_8505) ;  /* 0xffffffcc00ec7947 */ /* 0x000fea000383ffff */
.L_x_8438:
[----:B0-----:R0:W2:Y:S02]  /*ef60*/  SYNCS.PHASECHK.TRANS64.TRYWAIT P0, [R26+URZ+0x31c20], R5 ;  /* 0x031c20051a0075a7 */ /* 0x0010a4000800017f */
[----:B--2---:R-:W-:Y:S05]  /*ef70*/  @!P0 NANOSLEEP.SYNCS 0x989680 ;  /* 0x009896800000895d */ /* 0x004fea0003900000 */
[----:B------:R-:W2:Y:S02]  /*ef80*/  @!P0 SYNCS.PHASECHK.TRANS64 P0, [R26+URZ+0x31c20], R5 ;  /* 0x031c20051a0085a7 */ /* 0x000ea4000800007f */
[----:B--2---:R-:W-:Y:S05]  /*ef90*/  @!P0 BRA `(.L_x_8438) ;  /* 0xfffffffc00f08947 */ /* 0x004fea000383ffff */
[----:B------:R-:W-:Y:S05]  /*efa0*/  BRA `(.L_x_8506) ;  /* 0xffffffd4001c7947 */ /* 0x000fea000383ffff */
.L_x_8446:
[----:B--2---:R2:W3:Y:S02]  /*efb0*/  SYNCS.PHASECHK.TRANS64.TRYWAIT P0, [R3+URZ+0x31c40], R2 ;  /* 0x031c4002030075a7 */ /* 0x0044e4000800017f */
[----:B---3--:R-:W-:Y:S05]  /*efc0*/  @!P0 NANOSLEEP.SYNCS 0x989680 ;  /* 0x009896800000895d */ /* 0x008fea0003900000 */
[----:B------:R-:W3:Y:S02]  /*efd0*/  @!P0 SYNCS.PHASECHK.TRANS64 P0, [R3+URZ+0x31c40], R2 ;  /* 0x031c4002030085a7 */ /* 0x000ee4000800007f */
[----:B---3--:R-:W-:Y:S05]  /*efe0*/  @!P0 BRA `(.L_x_8446) ;  /* 0xfffffffc00f08947 */ /* 0x008fea000383ffff */
[----:B------:R-:W-:Y:S05]  /*eff0*/  BRA `(.L_x_8507) ;  /* 0xffffffd400c47947 */ /* 0x000fea000383ffff */
.L_x_8448:
[----:B0-----:R0:W2:Y:S02]  /*f000*/  SYNCS.PHASECHK.TRANS64.TRYWAIT P0, [R2+URZ+0x60], R5 ;  /* 0x00006005020075a7 */ /* 0x0010a4000800017f */
[----:B--2---:R-:W-:Y:S05]  /*f010*/  @!P0 NANOSLEEP.SYNCS 0x989680 ;  /* 0x009896800000895d */ /* 0x004fea0003900000 */
[----:B------:R-:W2:Y:S02]  /*f020*/  @!P0 SYNCS.PHASECHK.TRANS64 P0, [R2+URZ+0x60], R5 ;  /* 0x00006005020085a7 */ /* 0x000ea4000800007f */
[----:B--2---:R-:W-:Y:S05]  /*f030*/  @!P0 BRA `(.L_x_8448) ;  /* 0xfffffffc00f08947 */ /* 0x004fea000383ffff */
[----:B------:R-:W-:Y:S05]  /*f040*/  BRA `(.L_x_8508) ;  /* 0xffffffd800507947 */ /* 0x000fea000383ffff */
.L_x_8453:
[----:B---3--:R3:W4:Y:S02]  /*f050*/  SYNCS.PHASECHK.TRANS64.TRYWAIT P0, [R3+URZ+0x31c40], R2 ;  /* 0x031c4002030075a7 */ /* 0x008724000800017f */
[----:B----4-:R-:W-:Y:S05]  /*f060*/  @!P0 NANOSLEEP.SYNCS 0x989680 ;  /* 0x009896800000895d */ /* 0x010fea0003900000 */
[----:B------:R-:W4:Y:S02]  /*f070*/  @!P0 SYNCS.PHASECHK.TRANS64 P0, [R3+URZ+0x31c40], R2 ;  /* 0x031c4002030085a7 */ /* 0x000f24000800007f */
[----:B----4-:R-:W-:Y:S05]  /*f080*/  @!P0 BRA `(.L_x_8453) ;  /* 0xfffffffc00f08947 */ /* 0x010fea000383ffff */
[----:B------:R-:W-:Y:S05]  /*f090*/  BRA `(.L_x_8509) ;  /* 0xffffffdc00807947 */ /* 0x000fea000383ffff */
.L_x_8455:
[----:B0-----:R0:W2:Y:S02]  /*f0a0*/  SYNCS.PHASECHK.TRANS64.TRYWAIT P1, [R3+URZ+0x60], R24 ;  /* 0x00006018030075a7 */ /* 0x0010a4000802017f */
[----:B--2---:R-:W-:Y:S05]  /*f0b0*/  @!P1 NANOSLEEP.SYNCS 0x989680 ;  /* 0x009896800000995d */ /* 0x004fea0003900000 */
[----:B------:R-:W2:Y:S02]  /*f0c0*/  @!P1 SYNCS.PHASECHK.TRANS64 P1, [R3+URZ+0x60], R24 ;  /* 0x00006018030095a7 */ /* 0x000ea4000802007f */
[----:B--2---:R-:W-:Y:S05]  /*f0d0*/  @!P1 BRA `(.L_x_8455) ;  /* 0xfffffffc00f09947 */ /* 0x004fea000383ffff */
[----:B------:R-:W-:Y:S05]  /*f0e0*/  BRA `(.L_x_8510) ;  /* 0xffffffe0000c7947 */ /* 0x000fea000383ffff */
.L_x_8460:
[----:B--2---:R2:W3:Y:S02]  /*f0f0*/  SYNCS.PHASECHK.TRANS64.TRYWAIT P0, [R2+URZ+0x31c40], R3 ;  /* 0x031c4003020075a7 */ /* 0x0044e4000800017f */
[----:B---3--:R-:W-:Y:S05]  /*f100*/  @!P0 NANOSLEEP.SYNCS 0x989680 ;  /* 0x009896800000895d */ /* 0x008fea0003900000 */
[----:B------:R-:W3:Y:S02]  /*f110*/  @!P0 SYNCS.PHASECHK.TRANS64 P0, [R2+URZ+0x31c40], R3 ;  /* 0x031c4003020085a7 */ /* 0x000ee4000800007f */
[----:B---3--:R-:W-:Y:S05]  /*f120*/  @!P0 BRA `(.L_x_8460) ;  /* 0xfffffffc00f08947 */ /* 0x008fea000383ffff */
[----:B------:R-:W-:Y:S05]  /*f130*/  BRA `(.L_x_8511) ;  /* 0xffffffe400147947 */ /* 0x000fea000383ffff */
.L_x_8462:
[----:B0-----:R0:W2:Y:S02]  /*f140*/  SYNCS.PHASECHK.TRANS64.TRYWAIT P1, [R2+URZ+0x60], R11 ;  /* 0x0000600b020075a7 */ /* 0x0010a4000802017f */
[----:B--2---:R-:W-:Y:S05]  /*f150*/  @!P1 NANOSLEEP.SYNCS 0x989680 ;  /* 0x009896800000995d */ /* 0x004fea0003900000 */
[----:B------:R-:W2:Y:S02]  /*f160*/  @!P1 SYNCS.PHASECHK.TRANS64 P1, [R2+URZ+0x60], R11 ;  /* 0x0000600b020095a7 */ /* 0x000ea4000802007f */
[----:B--2---:R-:W-:Y:S05]  /*f170*/  @!P1 BRA `(.L_x_8462) ;  /* 0xfffffffc00f09947 */ /* 0x004fea000383ffff */
[----:B------:R-:W-:Y:S05]  /*f180*/  BRA `(.L_x_8512) ;  /* 0xffffffe400a87947 */ /* 0x000fea000383ffff */
.L_x_8469:
[----:B--2---:R2:W3:Y:S02]  /*f190*/  SYNCS.PHASECHK.TRANS64.TRYWAIT P0, [R3+URZ+0x31c60], R2 ;  /* 0x031c6002030075a7 */ /* 0x0044e4000800017f */
[----:B---3--:R-:W-:Y:S05]  /*f1a0*/  @!P0 NANOSLEEP.SYNCS 0x989680 ;  /* 0x009896800000895d */ /* 0x008fea0003900000 */
[----:B------:R-:W3:Y:S02]  /*f1b0*/  @!P0 SYNCS.PHASECHK.TRANS64 P0, [R3+URZ+0x31c60], R2 ;  /* 0x031c6002030085a7 */ /* 0x000ee4000800007f */
[----:B---3--:R-:W-:Y:S05]  /*f1c0*/  @!P0 BRA `(.L_x_8469) ;  /* 0xfffffffc00f08947 */ /* 0x008fea000383ffff */
[----:B------:R-:W-:Y:S05]  /*f1d0*/  BRA `(.L_x_8513) ;  /* 0xffffffe800907947 */ /* 0x000fea000383ffff */
.L_x_8471:
[----:B------:R-:W-:Y:S01]  /*f1e0*/  BSSY B0, `(.L_x_8514) ;  /* 0x0000008000007945 */ /* 0x000fe20003800000 */
[----:B------:R-:W-:Y:S02]  /*f1f0*/  IMAD.MOV.U32 R13, RZ, RZ, R16 ;  /* 0x000000ffff0d7224 */ /* 0x000fe400078e0010 */
[----:B------:R-:W-:Y:S02]  /*f200*/  IMAD.MOV.U32 R12, RZ, RZ, RZ ;  /* 0x000000ffff0c7224 */ /* 0x000fe400078e00ff */
[----:B------:R-:W-:Y:S02]  /*f210*/  IMAD.MOV.U32 R11, RZ, RZ, 0x1f ;  /* 0x0000001fff0b7424 */ /* 0x000fe400078e00ff */
[----:B------:R-:W-:-:S07]  /*f220*/  IMAD.MOV.U32 R15, RZ, RZ, -0x1 ;  /* 0xffffffffff0f7424 */ /* 0x000fce00078e00ff */
[----:B01----:R-:W-:Y:S05]  /*f230*/  WARPSYNC.COLLECTIVE R15, `(.L_x_8515) ;  /* 0x000000000f087348 */ /* 0x003fea0003c00000 */
[----:B------:R2:W3:Y:S02]  /*f240*/  SHFL.IDX P6, R14, R13, R12, R11 ;  /* 0x0000000c0d0e7389 */ /* 0x0004e400000c000b */
[----:B0123--:R-:W-:Y:S01]  /*f250*/  ENDCOLLECTIVE ;  /* 0x000000000000791b */ /* 0x00ffe20003800000 */
.L_x_8515:
[----:B------:R-:W-:Y:S05]  /*f260*/  BSYNC B0 ;  /* 0x0000000000007941 */ /* 0x000fea0003800000 */
.L_x_8514:
        /* <DEDUP_REMOVED lines=8> */
.L_x_8516:
[----:B------:R-:W-:Y:S01]  /*f2f0*/  IMAD.MOV.U32 R4, RZ, RZ, R14 ;  /* 0x000000ffff047224 */ /* 0x000fe200078e000e */
[----:B------:R-:W-:Y:S06]  /*f300*/  BRA `(.L_x_8517) ;  /* 0xffffffec00047947 */ /* 0x000fec000383ffff */
.L_x_8474:
[----:B------:R-:W-:Y:S01]  /*f310*/  BSSY B0, `(.L_x_8518) ;  /* 0x0000008000007945 */ /* 0x000fe20003800000 */
[----:B-----5:R-:W-:Y:S02]  /*f320*/  IMAD.MOV.U32 R13, RZ, RZ, R2 ;  /* 0x000000ffff0d7224 */ /* 0x020fe400078e0002 */
[----:B------:R-:W-:Y:S02]  /*f330*/  IMAD.MOV.U32 R12, RZ, RZ, 0x1 ;  /* 0x00000001ff0c7424 */ /* 0x000fe400078e00ff */
[----:B------:R-:W-:Y:S02]  /*f340*/  IMAD.MOV.U32 R11, RZ, RZ, RZ ;  /* 0x000000ffff0b7224 */ /* 0x000fe400078e00ff */
[----:B------:R-:W-:-:S07]  /*f350*/  IMAD.MOV.U32 R15, RZ, RZ, -0x1 ;  /* 0xffffffffff0f7424 */ /* 0x000fce00078e00ff */
[----:B01234-:R-:W-:Y:S05]  /*f360*/  WARPSYNC.COLLECTIVE R15, `(.L_x_8519) ;  /* 0x000000000f087348 */ /* 0x01ffea0003c00000 */
[----:B------:R0:W0:Y:S02]  /*f370*/  SHFL.UP P6, R14, R13, R12, R11 ;  /* 0x0400000c0d0e7389 */ /* 0x00002400000c000b */
[----:B01234-:R-:W-:Y:S01]  /*f380*/  ENDCOLLECTIVE ;  /* 0x000000000000791b */ /* 0x01ffe20003800000 */
.L_x_8519:
[----:B------:R-:W-:Y:S05]  /*f390*/  BSYNC B0 ;  /* 0x0000000000007941 */ /* 0x000fea0003800000 */
.L_x_8518:
        /* <DEDUP_REMOVED lines=10> */
.L_x_8520:
        /* <DEDUP_REMOVED lines=8> */
.L_x_8521:
        /* <DEDUP_REMOVED lines=8> */
.L_x_8522:
        /* <DEDUP_REMOVED lines=8> */
.L_x_8523:
        /* <DEDUP_REMOVED lines=8> */
.L_x_8524:
[----:B------:R-:W-:Y:S05]  /*f640*/  BRA `(.L_x_8525) ;  /* 0xffffffe800c07947 */ /* 0x000fea000383ffff */
.L_x_8479:
        /* <DEDUP_REMOVED lines=8> */
.L_x_8527:
[----:B------:R-:W-:Y:S05]  /*f6d0*/  BSYNC B0 ;  /* 0x0000000000007941 */ /* 0x000fea0003800000 */
.L_x_8526:
        /* <DEDUP_REMOVED lines=10> */
.L_x_8528:
        /* <DEDUP_REMOVED lines=8> */
.L_x_8529:
        /* <DEDUP_REMOVED lines=8> */
.L_x_8530:
        /* <DEDUP_REMOVED lines=8> */
.L_x_8531:
        /* <DEDUP_REMOVED lines=8> */
.L_x_8532:
[----:B------:R-:W-:Y:S05]  /*f980*/  BRA `(.L_x_8533) ;  /* 0xffffffe8009c7947 */ /* 0x000fea000383ffff */
.L_x_8481:
[----:B------:R-:W-:Y:S01]  /*f990*/  BSSY B0, `(.L_x_8534) ;  /* 0x0000006000007945 */ /* 0x000fe20003800000 */
[----:B------:R-:W-:Y:S01]  /*f9a0*/  PLOP3.LUT P6, PT, P6, PT, PT, 0x8, 0x0 ;  /* 0x000000000000781c */ /* 0x000fe200037ce170 */
[----:B------:R-:W-:-:S12]  /*f9b0*/  IMAD.MOV.U32 R15, RZ, RZ, -0x1 ;  /* 0xffffffffff0f7424 */ /* 0x000fd800078e00ff */
[----:B01----:R-:W-:Y:S05]  /*f9c0*/  WARPSYNC.COLLECTIVE R15, `(.L_x_8535) ;  /* 0x000000000f087348 */ /* 0x003fea0003c00000 */
[----:B------:R-:W-:Y:S01]  /*f9d0*/  VOTE.ANY R14, PT, P6 ;  /* 0x00000000000e7806 */ /* 0x000fe200030e0100 */
[----:B01----:R-:W-:Y:S06]  /*f9e0*/  ENDCOLLECTIVE ;  /* 0x000000000000791b */ /* 0x003fec0003800000 */
.L_x_8535:
[----:B------:R-:W-:Y:S05]  /*f9f0*/  BSYNC B0 ;  /* 0x0000000000007941 */ /* 0x000fea0003800000 */
.L_x_8534:
        /* <DEDUP_REMOVED lines=9> */
.L_x_8536:
[----:B------:R-:W-:Y:S01]  /*fa90*/  IMAD.MOV.U32 R17, RZ, RZ, R14 ;  /* 0x000000ffff117224 */ /* 0x000fe200078e000e */
[----:B------:R-:W-:Y:S06]  /*faa0*/  BRA `(.L_x_8537) ;  /* 0xffffffe8008c7947 */ /* 0x000fec000383ffff */
.L_x_8483:
[----:B------:R-:W-:Y:S01]  /*fab0*/  BSSY B0, `(.L_x_8538) ;  /* 0x0000007000007945 */ /* 0x000fe20003800000 */
[----:B------:R-:W-:Y:S02]  /*fac0*/  IMAD.MOV.U32 R13, RZ, RZ, R8 ;  /* 0x000000ffff0d7224 */ /* 0x000fe400078e0008 */
[----:B------:R-:W-:Y:S02]  /*fad0*/  IMAD.MOV.U32 R11, RZ, RZ, 0x1f ;  /* 0x0000001fff0b7424 */ /* 0x000fe400078e00ff */
[----:B------:R-:W-:-:S07]  /*fae0*/  IMAD.MOV.U32 R15, RZ, RZ, -0x1 ;  /* 0xffffffffff0f7424 */ /* 0x000fce00078e00ff */
[----:B0123--:R-:W-:Y:S05]  /*faf0*/  WARPSYNC.COLLECTIVE R15, `(.L_x_8539) ;  /* 0x000000000f087348 */ /* 0x00ffea0003c00000 */
[----:B------:R4:W0:Y:S02]  /*fb00*/  SHFL.IDX P6, R14, R13, R12, R11 ;  /* 0x0000000c0d0e7389 */ /* 0x00082400000c000b */
[----:B01234-:R-:W-:Y:S01]  /*fb10*/  ENDCOLLECTIVE ;  /* 0x000000000000791b */ /* 0x01ffe20003800000 */
.L_x_8539:
[----:B------:R-:W-:Y:S05]  /*fb20*/  BSYNC B0 ;  /* 0x0000000000007941 */ /* 0x000fea0003800000 */
.L_x_8538:
[----:B------:R-:W-:Y:S05]  /*fb30*/  BRA `(.L_x_8482) ;  /* 0xffffffe800847947 */ /* 0x000fea000383ffff */
.L_x_8487:
[----:B0-----:R0:W2:Y:S02]  /*fb40*/  SYNCS.PHASECHK.TRANS64.TRYWAIT P0, [R9+URZ+0x31c20], R0 ;  /* 0x031c2000090075a7 */ /* 0x0010a4000800017f */
[----:B--2---:R-:W-:Y:S05]  /*fb50*/  @!P0 NANOSLEEP.SYNCS 0x989680 ;  /* 0x009896800000895d */ /* 0x004fea0003900000 */
[----:B------:R-:W2:Y:S02]  /*fb60*/  @!P0 SYNCS.PHASECHK.TRANS64 P0, [R9+URZ+0x31c20], R0 ;  /* 0x031c2000090085a7 */ /* 0x000ea4000800007f */
[----:B--2---:R-:W-:Y:S05]  /*fb70*/  @!P0 BRA `(.L_x_8487) ;  /* 0xfffffffc00f08947 */ /* 0x004fea000383ffff */
[----:B------:R-:W-:Y:S05]  /*fb80*/  BRA `(.L_x_8540) ;  /* 0xffffffec00607947 */ /* 0x000fea000383ffff */
.L_x_8488:
        /* <DEDUP_REMOVED lines=8> */
[----:B01----:R-:W-:Y:S05]  /*fc10*/  WARPSYNC.COLLECTIVE R15, `(.L_x_8542) ;  /* 0x000000000f087348 */ /* 0x003fea0003c00000 */
[----:B------:R2:W3:Y:S02]  /*fc20*/  SHFL.IDX P6, R14, R13, R12, R11 ;  /* 0x0000000c0d0e7389 */ /* 0x0004e400000c000b */
[----:B0123--:R-:W-:Y:S01]  /*fc30*/  ENDCOLLECTIVE ;  /* 0x000000000000791b */ /* 0x00ffe20003800000 */
.L_x_8542:
[----:B------:R-:W-:Y:S05]  /*fc40*/  BSYNC B0 ;  /* 0x0000000000007941 */ /* 0x000fea0003800000 */
.L_x_8541:
[----:B------:R-:W-:Y:S05]  /*fc50*/  BRA `(.L_x_8543) ;  /* 0xffffffec00487947 */ /* 0x000fea000383ffff */
.L_x_8491:
[----:B------:R-:W-:Y:S01]  /*fc60*/  BSSY B1, `(.L_x_8544) ;  /* 0x0000006000017945 */ /* 0x000fe20003800000 */
[----:B------:R-:W-:-:S07]  /*fc70*/  IMAD.MOV.U32 R15, RZ, RZ, -0x1 ;  /* 0xffffffffff0f7424 */ /* 0x000fce00078e00ff */
[----:B01----:R-:W-:Y:S05]  /*fc80*/  WARPSYNC.COLLECTIVE R15, `(.L_x_8545) ;  /* 0x000000000f0c7348 */ /* 0x003fea0003c00000 */
[----:B------:R-:W-:Y:S02]  /*fc90*/  ELECT P6, UR62, PT ;  /* 0x00000000003e782f */ /* 0x000fe400038c0000 */
[----:B------:R-:W-:Y:S01]  /*fca0*/  MOV R14, UR62 ;  /* 0x0000003e000e7c02 */ /* 0x000fe20008000f00 */
[----:B01----:R-:W-:Y:S10]  /*fcb0*/  ENDCOLLECTIVE ;  /* 0x000000000000791b */ /* 0x003ff40003800000 */
.L_x_8545:
[----:B------:R-:W-:Y:S05]  /*fcc0*/  BSYNC B1 ;  /* 0x0000000000017941 */ /* 0x000fea0003800000 */
.L_x_8544:
[----:B------:R-:W-:Y:S05]  /*fcd0*/  BRA `(.L_x_8546) ;  /* 0xffffffec00407947 */ /* 0x000fea000383ffff */
.L_x_8493:
[----:B0-----:R0:W2:Y:S02]  /*fce0*/  SYNCS.PHASECHK.TRANS64.TRYWAIT P0, [R7+URZ], R2 ;  /* 0x00000002070075a7 */ /* 0x0010a4000800017f */
[----:B--2---:R-:W-:Y:S05]  /*fcf0*/  @!P0 NANOSLEEP.SYNCS 0x989680 ;  /* 0x009896800000895d */ /* 0x004fea0003900000 */
[----:B------:R-:W2:Y:S02]  /*fd00*/  @!P0 SYNCS.PHASECHK.TRANS64 P0, [R7+URZ], R2 ;  /* 0x00000002070085a7 */ /* 0x000ea4000800007f */
[----:B--2---:R-:W-:Y:S05]  /*fd10*/  @!P0 BRA `(.L_x_8493) ;  /* 0xfffffffc00f08947 */ /* 0x004fea000383ffff */
[----:B------:R-:W-:Y:S05]  /*fd20*/  BRA `(.L_x_8547) ;  /* 0xffffffec00747947 */ /* 0x000fea000383ffff */
.L_x_8494:
[----:B--2---:R2:W3:Y:S02]  /*fd30*/  SYNCS.PHASECHK.TRANS64.TRYWAIT P0, [R3+URZ], R0 ;  /* 0x00000000030075a7 */ /* 0x0044e4000800017f */
[----:B---3--:R-:W-:Y:S05]  /*fd40*/  @!P0 NANOSLEEP.SYNCS 0x989680 ;  /* 0x009896800000895d */ /* 0x008fea0003900000 */
[----:B------:R-:W3:Y:S02]  /*fd50*/  @!P0 SYNCS.PHASECHK.TRANS64 P0, [R3+URZ], R0 ;  /* 0x00000000030085a7 */ /* 0x000ee4000800007f */
[----:B---3--:R-:W-:Y:S05]  /*fd60*/  @!P0 BRA `(.L_x_8494) ;  /* 0xfffffffc00f08947 */ /* 0x008fea000383ffff */
[----:B------:R-:W-:Y:S05]  /*fd70*/  BRA `(.L_x_8548) ;  /* 0xffffffec00687947 */ /* 0x000fea000383ffff */
.L_x_8496:
[----:B--2---:R2:W3:Y:S02]  /*fd80*/  SYNCS.PHASECHK.TRANS64.TRYWAIT P0, [R5+URZ], R2 ;  /* 0x00000002050075a7 */ /* 0x0044e4000800017f */
[----:B---3--:R-:W-:Y:S05]  /*fd90*/  @!P0 NANOSLEEP.SYNCS 0x989680 ;  /* 0x009896800000895d */ /* 0x008fea0003900000 */
[----:B------:R-:W3:Y:S02]  /*fda0*/  @!P0 SYNCS.PHASECHK.TRANS64 P0, [R5+URZ], R2 ;  /* 0x00000002050085a7 */ /* 0x000ee4000800007f */
[----:B---3--:R-:W-:Y:S05]  /*fdb0*/  @!P0 BRA `(.L_x_8496) ;  /* 0xfffffffc00f08947 */ /* 0x008fea000383ffff */
[----:B------:R-:W-:Y:S05]  /*fdc0*/  BRA `(.L_x_8549) ;  /* 0xffffffec006c7947 */ /* 0x000fea000383ffff */
.L_x_8550:
        /* <DEDUP_REMOVED lines=11> */
.L_x_12780:


//--------------------- .text._ZN7cutlass13device_kernelIN5flash11enable_sm90INS1_16FlashAttnFwdSm90INS1_25CollectiveMainloopFwdSm90ILi2EN4cute5tupleIJNS5_1CILi1EEES8_S8_EEENS6_IJNS7_ILi192EEENS7_ILi144EEENS7_ILi96EEEEEELi96ENS_10bfloat16_tEfNS_4arch4Sm90ELb0ELb0ELb0ELb1ELb0ELb1ELb0ELb0ELb1ELb0ELb0ELb0EEENS1_21CollectiveEpilogueFwdINS6_IJSA_SC_SB_EEES9_SE_SG_Li384ELb1ELb0ELb0ELb0EEENS1_36VarlenDynamicPersistentTileSchedulerILi192ELi144ELi384ELi32ELb0ELb0ELb1ELb0ELb1ELb1EEEEEEEEEvNT_6ParamsE --------------------------
	.section	.text._ZN7cutlass13device_kernelIN5flash11enable_sm90INS1_16FlashAttnFwdSm90INS1_25CollectiveMainloopFwdSm90ILi2EN4cute5tupleIJNS5_1CILi1EEES8_S8_EEENS6_IJNS7_ILi192EEENS7_ILi144EEENS7_ILi96EEEEEELi96ENS_10bfloat16_tEfNS_4arch4Sm90ELb0ELb0ELb0ELb1ELb0ELb1ELb0ELb0ELb1ELb0ELb0ELb0EEENS1_21CollectiveEpilogueFwdINS6_IJSA_SC_SB_EEES9_SE_SG_Li384ELb1ELb0ELb0ELb0EEENS1_36VarlenDynamicPersistentTileSchedulerILi192ELi144ELi384ELi32ELb0ELb0ELb1ELb0ELb1ELb1EEEEEEEEEvNT_6ParamsE,"ax",@progbits
	.align	128
.text._ZN7cutlass13device_kernelIN5flash11enable_sm90INS1_16FlashAttnFwdSm90INS1_25CollectiveMainloopFwdSm90ILi2EN4cute5tupleIJNS5_1CILi1EEES8_S8_EEENS6_IJNS7_ILi192EEENS7_ILi144EEENS7_ILi96EEEEEELi96ENS_10bfloat16_tEfNS_4arch4Sm90ELb0ELb0ELb0ELb1ELb0ELb1ELb0ELb0ELb1ELb0ELb0ELb0EEENS1_21CollectiveEpilogueFwdINS6_IJSA_SC_SB_EEES9_SE_SG_Li384ELb1ELb0ELb0ELb0EEENS1_36VarlenDynamicPersistentTileSchedulerILi192ELi144ELi384ELi32ELb0ELb0ELb1ELb0ELb1ELb1EEEEEEEEEvNT_6ParamsE:
        .type           _ZN7cutlass13device_kernelIN5flash11enable_sm90INS1_16FlashAttnFwdSm90INS1_25CollectiveMainloopFwdSm90ILi2EN4cute5tupleIJNS5_1CILi1EEES8_S8_EEENS6_IJNS7_ILi192EEENS7_ILi144EEENS7_ILi96EEEEEELi96ENS_10bfloat16_tEfNS_4arch4Sm90ELb0ELb0ELb0ELb1ELb0ELb1ELb0ELb0ELb1ELb0ELb0ELb0EEENS1_21CollectiveEpilogueFwdINS6_IJSA_SC_SB_EEES9_SE_SG_Li384ELb1ELb0ELb0ELb0EEENS1_36VarlenDynamicPersistentTileSchedulerILi192ELi144ELi384ELi32ELb0ELb0ELb1ELb0ELb1ELb1EEEEEEEEEvNT_6ParamsE,@function
        .size           _ZN7cutlass13device_kernelIN5flash11enable_sm90INS1_16FlashAttnFwdSm90INS1_25CollectiveMainloopFwdSm90ILi2EN4cute5tupleIJNS5_1CILi1EEES8_S8_EEENS6_IJNS7_ILi192EEENS7_ILi144EEENS7_ILi96EEEEEELi96ENS_10bfloat16_tEfNS_4arch4Sm90ELb0ELb0ELb0ELb1ELb0ELb1ELb0ELb0ELb1ELb0ELb0ELb0EEENS1_21CollectiveEpilogueFwdINS6_IJSA_SC_SB_EEES9_SE_SG_Li384ELb1ELb0ELb0ELb0EEENS1_36VarlenDynamicPersistentTileSchedulerILi192ELi144ELi384ELi32ELb0ELb0ELb1ELb0ELb1ELb1EEEEEEEEEvNT_6ParamsE,(.L_x_12781 - _ZN7cutlass13device_kernelIN5flash11enable_sm90INS1_16FlashAttnFwdSm90INS1_25CollectiveMainloopFwdSm90ILi2EN4cute5tupleIJNS5_1CILi1EEES8_S8_EEENS6_IJNS7_ILi192EEENS7_ILi144EEENS7_ILi96EEEEEELi96ENS_10bfloat16_tEfNS_4arch4Sm90ELb0ELb0ELb0ELb1ELb0ELb1ELb0ELb0ELb1ELb0ELb0ELb0EEENS1_21CollectiveEpilogueFwdINS6_IJSA_SC_SB_EEES9_SE_SG_Li384ELb1ELb0ELb0ELb0EEENS1_36VarlenDynamicPersistentTileSchedulerILi192ELi144ELi384ELi32ELb0ELb0ELb1ELb0ELb1ELb1EEEEEEEEEvNT_6ParamsE)
        .other          _ZN7cutlass13device_kernelIN5flash11enable_sm90INS1_16FlashAttnFwdSm90INS1_25CollectiveMainloopFwdSm90ILi2EN4cute5tupleIJNS5_1CILi1EEES8_S8_EEENS6_IJNS7_ILi192EEENS7_ILi144EEENS7_ILi96EEEEEELi96ENS_10bfloat16_tEfNS_4arch4Sm90ELb0ELb0ELb0ELb1ELb0ELb1ELb0ELb0ELb1ELb0ELb0ELb0EEENS1_21CollectiveEpilogueFwdINS6_IJSA_SC_SB_EEES9_SE_SG_Li384ELb1ELb0ELb0ELb0EEENS1_36VarlenDynamicPersistentTileSchedulerILi192ELi144ELi384ELi32ELb0ELb0ELb1ELb0ELb1ELb1EEEEEEEEEvNT_6ParamsE,@"STO_CUDA_ENTRY STV_DEFAULT"
_ZN7cutlass13device_kernelIN5flash11enable_sm90INS1_16FlashAttnFwdSm90INS1_25CollectiveMainloopFwdSm90ILi2EN4cute5tupleIJNS5_1CILi1EEES8_S8_EEENS6_IJNS7_ILi192EEENS7_ILi144EEENS7_ILi96EEEEEELi96ENS_10bfloat16_tEfNS_4arch4Sm90ELb0ELb0ELb0ELb1ELb0ELb1ELb0ELb0ELb1ELb0ELb0ELb0EEENS1_21CollectiveEpilogueFwdINS6_IJSA_SC_SB_EEES9_SE_SG_Li384ELb1ELb0ELb0ELb0EEENS1_36VarlenDynamicPersistentTileSchedulerILi192ELi144ELi384ELi32ELb0ELb0ELb1ELb0ELb1ELb1EEEEEEEEEvNT_6ParamsE:
        /* <DEDUP_REMOVED lines=27> */
.L_x_8552:
[----:B------:R-:W-:Y:S05]  /*01b0*/  BSYNC B0 ;  /* 0x0000000000007941 */ /* 0x000fea0003800000 */
.L_x_8551:
        /* <DEDUP_REMOVED lines=41> */
.L_x_8553:
        /* <DEDUP_REMOVED lines=22> */
.L_x_8554:
        /* <DEDUP_REMOVED lines=18> */
.L_x_8555:
        /* <DEDUP_REMOVED lines=22> */
.L_x_8556:
        /* <DEDUP_REMOVED lines=22> */
.L_x_8557:
        /* <DEDUP_REMOVED lines=10> */
.L_x_8560:
[----:B------:R-:W-:-:S08]  /*0a30*/  NOP ;  /* 0x0000000000007918 */ /* 0x000fd00000000000 */
[----:B------:R-:W1:Y:S02]  /*0a40*/  USETMAXREG.TRY_ALLOC.CTAPOOL UP0, 0xa0 ;  /* 0x000000a0000079c8 */ /* 0x000e640008000600 */
[----:B-1----:R-:W-:-:S13]  /*0a50*/  PLOP3.LUT P0, PT, PT, PT, UP0, 0x80, 0x0 ;  /* 0x000000000000781c */ /* 0x002fda0003f0f008 */
[----:B------:R-:W-:Y:S05]  /*0a60*/  @!P0 BRA `(.L_x_8560) ;  /* 0xfffffffc00f08947 */ /* 0x000fea000383ffff */
[----:B------:R-:W2:Y:S01]  /*0a70*/  LDL.LU R0, [R1+0x28] ;  /* 0x0000280001007983 */ /* 0x000ea20000300800 */
[----:B0-----:R-:W0:Y:S01]  /*0a80*/  S2R R2, SR_TID.X ;  /* 0x0000000000027919 */ /* 0x001e220000002100 */
[----:B------:R-:W1:Y:S01]  /*0a90*/  S2UR UR5, SR_CgaCtaId ;  /* 0x00000000000579c3 */ /* 0x000e620000008800 */
[----:B------:R-:W-:Y:S01]  /*0aa0*/  UMOV UR4, 0x400 ;  /* 0x0000040000047882 */ /* 0x000fe20000000000 */
[----:B0-----:R-:W-:-:S06]  /*0ab0*/  SHF.R.U32.HI R2, RZ, 0x7, R2 ;  /* 0x00000007ff027819 */ /* 0x001fcc0000011602 */
[----:B------:R-:W-:Y:S06]  /*0ac0*/  BAR.ARV 0x8, 0x1a0 ;  /* 0x0206800000007b1d */ /* 0x000fec0000002000 */
[----:B------:R-:W-:-:S13]  /*0ad0*/  ISETP.NE.AND P0, PT, R2, 0x1, PT ;  /* 0x000000010200780c */ /* 0x000fda0003f05270 */
[----:B------:R-:W-:Y:S08]  /*0ae0*/  @!P0 BAR.ARV 0x9, 0x100 ;  /* 0x0244000000008b1d */ /* 0x000ff00000002000 */
[----:B------:R-:W-:Y:S01]  /*0af0*/  BAR.SYNC.DEFER_BLOCKING 0x5, 0x1a0 ;  /* 0x0146800000007b1d */ /* 0x000fe20000010000 */
[----:B-1----:R-:W-:-:S06]  /*0b00*/  ULEA UR4, UR5, UR4, 0x18 ;  /* 0x0000000405047291 */ /* 0x002fcc000f8ec03f */
[----:B------:R-:W-:Y:S01]  /*0b10*/  IMAD.U32 R18, RZ, RZ, UR4 ;  /* 0x00000004ff127e24 */ /* 0x000fe2000f8e00ff */
[----:B------:R-:W-:-:S04]  /*0b20*/  ULDC UR4, c[0x0][0xc14] ;  /* 0x0003050000047ab9 */ /* 0x000fc80000000800 */
[----:B------:R-:W0:Y:S01]  /*0b30*/  LDS.128 R104, [R18+0x31cd0] ;  /* 0x031cd00012687984 */ /* 0x000e220000000c00 */
[----:B------:R-:W-:Y:S06]  /*0b40*/  BAR.ARV 0x4, 0x1a0 ;  /* 0x0106800000007b1d */ /* 0x000fec0000002000 */
[----:B--2---:R-:W-:-:S04]  /*0b50*/  LOP3.LUT R0, R0, 0xffffffef, RZ, 0xc0, !PT ;  /* 0xffffffef00007812 */ /* 0x004fc800078ec0ff */
[----:B------:R-:W-:-:S05]  /*0b60*/  @P0 LOP3.LUT R0, R0, 0x10, RZ, 0xfc, !PT ;  /* 0x0000001000000812 */ /* 0x000fca00078efcff */
[----:B------:R3:W-:Y:S01]  /*0b70*/  STL [R1+0x28], R0 ;  /* 0x0000280001007387 */ /* 0x0007e20000100800 */
[----:B0-----:R-:W-:-:S13]  /*0b80*/  ISETP.GE.AND P0, PT, R107, UR4, PT ;  /* 0x000000046b007c0c */ /* 0x001fda000bf06270 */
[----:B---3--:R-:W-:Y:S05]  /*0b90*/  @P0 BRA `(.L_x_8561) ;  /* 0x000001a800c40947 */ /* 0x008fea0003800000 */
[----:B------:R-:W2:Y:S01]  /*0ba0*/  LDL R2, [R1+0xa0] ;  /* 0x0000a00001027983 */ /* 0x000ea20000100800 */
[----:B------:R-:W-:Y:S01]  /*0bb0*/  IMAD.MOV.U32 R16, RZ, RZ, -0x2 ;  /* 0xfffffffeff107424 */ /* 0x000fe200078e00ff */
[----:B------:R-:W-:Y:S02]  /*0bc0*/  R2UR UR4, R18 ;  /* 0x00000000120472ca */ /* 0x000fe400000e0000 */
[----:B------:R-:W-:Y:S01]  /*0bd0*/  CS2R R148, SRZ ;  /* 0x0000000000947805 */ /* 0x000fe2000001ff00 */
[----:B------:R-:W0:Y:S10]  /*0be0*/  S2R R0, SR_TID.X ;  /* 0x0000000000007919 */ /* 0x000e340000002100 */
[----:B------:R-:W-:Y:S01]  /*0bf0*/  UIADD3 UR4, UR4, 0xda00, URZ ;  /* 0x0000da0004047890 */ /* 0x000fe2000fffe03f */
[----:B0-----:R-:W-:-:S05]  /*0c00*/  VIADD R21, R0, 0xffffff80 ;  /* 0xffffff8000157836 */ /* 0x001fca0000000000 */
[----:B------:R-:W-:Y:S02]  /*0c10*/  SHF.R.S32.HI R0, RZ, 0x1f, R21 ;  /* 0x0000001fff007819 */ /* 0x000fe40000011415 */
[-C--:B------:R-:W-:Y:S02]  /*0c20*/  LEA.HI R12, R21, R21.reuse, RZ, 0x1 ;  /* 0x00000015150c7211 */ /* 0x080fe400078f08ff */
[CC--:B------:R-:W-:Y:S02]  /*0c30*/  LEA.HI R3, R0.reuse, R21.reuse, RZ, 0x4 ;  /* 0x0000001500037211 */ /* 0x0c0fe400078f20ff */
[----:B------:R-:W-:Y:S02]  /*0c40*/  LEA.HI R5, R0, R21, RZ, 0x5 ;  /* 0x0000001500057211 */ /* 0x000fe400078f28ff */
[----:B------:R-:W-:Y:S02]  /*0c50*/  LOP3.LUT R4, R3, 0xfffffff0, RZ, 0xc0, !PT ;  /* 0xfffffff003047812 */ /* 0x000fe400078ec0ff */
[----:B------:R-:W-:-:S02]  /*0c60*/  SHF.R.S32.HI R145, RZ, 0x1, R12 ;  /* 0x00000001ff917819 */ /* 0x000fc4000001140c */
[----:B------:R-:W-:Y:S01]  /*0c70*/  SHF.R.S32.HI R9, RZ, 0x5, R5 ;  /* 0x00000005ff097819 */ /* 0x000fe20000011405 */
[----:B------:R-:W-:Y:S01]  /*0c80*/  IMAD.IADD R4, R21, 0x1, -R4 ;  /* 0x0000000115047824 */ /* 0x000fe200078e0a04 */
[----:B------:R-:W-:-:S03]  /*0c90*/  SHF.R.S32.HI R6, RZ, 0x4, R3 ;  /* 0x00000004ff067819 */ /* 0x000fc60000011403 */
[--C-:B------:R-:W-:Y:S01]  /*0ca0*/  IMAD R17, R9, 0x10, R4.reuse ;  /* 0x0000001009117824 */ /* 0x100fe200078e0204 */
[----:B------:R-:W-:Y:S02]  /*0cb0*/  SHF.R.S32.HI R5, RZ, 0x1f, R4 ;  /* 0x0000001fff057819 */ /* 0x000fe40000011404 */
[----:B------:R-:W-:-:S04]  /*0cc0*/  LEA.HI R3, R3, R6, RZ, 0x1 ;  /* 0x0000000603037211 */ /* 0x000fc800078f08ff */
[----:B------:R-:W-:-:S05]  /*0cd0*/  LOP3.LUT R3, R3, 0x1ffffffe, RZ, 0xc0, !PT ;  /* 0x1ffffffe03037812 */ /* 0x000fca00078ec0ff */
[----:B------:R-:W-:Y:S01]  /*0ce0*/  IMAD.IADD R3, R6, 0x1, -R3 ;  /* 0x0000000106037824 */ /* 0x000fe200078e0a03 */
[----:B--2---:R-:W-:Y:S02]  /*0cf0*/  R2UR UR5, R2 ;  /* 0x00000000020572ca */ /* 0x004fe400000e0000 */
[----:B------:R-:W-:-:S04]  /*0d00*/  LEA.HI R2, R0, R21, RZ, 0x7 ;  /* 0x0000001500027211 */ /* 0x000fc800078f38ff */
[----:B------:R-:W-:Y:S02]  /*0d10*/  LOP3.LUT R7, R2, 0xffffff80, RZ, 0xc0, !PT ;  /* 0xffffff8002077812 */ /* 0x000fe400078ec0ff */
[----:B------:R-:W-:-:S03]  /*0d20*/  SHF.R.S32.HI R19, RZ, 0x7, R2 ;  /* 0x00000007ff137819 */ /* 0x000fc60000011402 */
[----:B------:R-:W-:Y:S01]  /*0d30*/  IMAD.IADD R24, R21, 0x1, -R7 ;  /* 0x0000000115187824 */ /* 0x000fe200078e0a07 */
[C---:B------:R-:W-:Y:S01]  /*0d40*/  LEA.HI R7, R12.reuse, R145, RZ, 0x1 ;  /* 0x000000910c077211 */ /* 0x040fe200078f08ff */
[----:B------:R-:W-:Y:S01]  /*0d50*/  IMAD.HI R2, R19, 0x55555556, RZ ;  /* 0x5555555613027827 */ /* 0x000fe200078e02ff */
[----:B------:R-:W-:Y:S01]  /*0d60*/  LOP3.LUT R12, R12, 0xfffffffe, RZ, 0xc0, !PT ;  /* 0xfffffffe0c0c7812 */ /* 0x000fe200078ec0ff */
[----:B------:R-:W-:Y:S01]  /*0d70*/  ULOP3.LUT UR5, UR5, 0x1, URZ, 0xfc, !UPT ;  /* 0x0000000105057892 */ /* 0x000fe2000f8efc3f */
[----:B------:R-:W-:Y:S02]  /*0d80*/  SHF.R.S32.HI R10, RZ, 0x1f, R24 ;  /* 0x0000001fff0a7819 */ /* 0x000fe40000011418 */
[----:B------:R-:W-:Y:S01]  /*0d90*/  LOP3.LUT R14, R7, 0x7fffffe, RZ, 0xc0, !PT ;  /* 0x07fffffe070e7812 */ /* 0x000fe200078ec0ff */
[----:B------:R-:W-:Y:S01]  /*0da0*/  IMAD.IADD R20, R21, 0x1, -R12 ;  /* 0x0000000115147824 */ /* 0x000fe200078e0a0c */
[----:B------:R-:W-:Y:S02]  /*0db0*/  LEA.HI R11, R10, R24, RZ, 0x2 ;  /* 0x000000180a0b7211 */ /* 0x000fe400078f10ff */
[-C--:B------:R-:W-:Y:S01]  /*0dc0*/  LEA.HI R7, R5, R4.reuse, RZ, 0x3 ;  /* 0x0000000405077211 */ /* 0x080fe200078f18ff */
[----:B------:R-:W-:Y:S01]  /*0dd0*/  IMAD.IADD R13, R145, 0x1, -R14 ;  /* 0x00000001910d7824 */ /* 0x000fe200078e0a0e */
[----:B------:R-:W-:Y:S01]  /*0de0*/  LEA.HI R5, R5, R4, RZ, 0x2 ;  /* 0x0000000405057211 */ /* 0x000fe200078f10ff */
[----:B------:R-:W-:Y:S01]  /*0df0*/  IMAD.SHL.U32 R146, R20, 0x8, RZ ;  /* 0x0000000814927824 */ /* 0x000fe200078e00ff */
[----:B------:R-:W-:Y:S01]  /*0e00*/  LOP3.LUT R15, R11, 0x7ffffffc, RZ, 0xc0, !PT ;  /* 0x7ffffffc0b0f7812 */ /* 0x000fe200078ec0ff */
[----:B------:R-:W-:Y:S01]  /*0e10*/  IMAD.SHL.U32 R8, R7, 0x10, RZ ;  /* 0x0000001007087824 */ /* 0x000fe200078e00ff */
[----:B------:R-:W-:Y:S01]  /*0e20*/  LOP3.LUT R7, R5, 0x7fffffc, RZ, 0xc0, !PT ;  /* 0x07fffffc05077812 */ /* 0x000fe200078ec0ff */
[----:B------:R-:W-:Y:S01]  /*0e30*/  IMAD R13, R6, 0x8, R13 ;  /* 0x00000008060d7824 */ /* 0x000fe200078e020d */
[----:B------:R-:W-:Y:S01]  /*0e40*/  SHF.R.S32.HI R5, RZ, 0x2, R5 ;  /* 0x00000002ff057819 */ /* 0x000fe20000011405 */
[----:B------:R-:W-:Y:S01]  /*0e50*/  IMAD.IADD R15, R24, 0x1, -R15 ;  /* 0x00000001180f7824 */ /* 0x000fe200078e0a0f */
[----:B------:R-:W-:Y:S01]  /*0e60*/  LOP3.LUT R8, R8, 0x7fffff80, RZ, 0xc0, !PT ;  /* 0x7fffff8008087812 */ /* 0x000fe200078ec0ff */
[----:B------:R-:W-:Y:S01]  /*0e70*/  IMAD.IADD R7, R4, 0x1, -R7 ;  /* 0x0000000104077824 */ /* 0x000fe200078e0a07 */
[--C-:B------:R-:W-:Y:S01]  /*0e80*/  SHF.R.S32.HI R6, RZ, 0x2, R11.reuse ;  /* 0x00000002ff067819 */ /* 0x100fe2000001140b */
[----:B------:R-:W-:Y:S01]  /*0e90*/  IMAD R4, R15, R16, 0x90 ;  /* 0x000000900f047424 */ /* 0x000fe200078e0210 */
[----:B------:R-:W-:Y:S01]  /*0ea0*/  SHF.R.S32.HI R11, RZ, 0x1f, R11 ;  /* 0x0000001fff0b7819 */ /* 0x000fe2000001140b */
[----:B------:R-:W-:Y:S01]  /*0eb0*/  IMAD R8, R9, 0x100, R8 ;  /* 0x0000010009087824 */ /* 0x000fe200078e0208 */
[----:B------:R-:W-:Y:S01]  /*0ec0*/  LEA.HI R10, R10, R24, RZ, 0x5 ;  /* 0x000000180a0a7211 */ /* 0x000fe200078f28ff */
[----:B------:R-:W-:Y:S01]  /*0ed0*/  IMAD.SHL.U32 R5, R5, 0x40, RZ ;  /* 0x0000004005057824 */ /* 0x000fe200078e00ff */
[----:B------:R0:W-:Y:S01]  /*0ee0*/  STL [R1+0x90], R4 ;  /* 0x0000900401007387 */ /* 0x0001e20000100800 */
[----:B------:R-:W-:Y:S01]  /*0ef0*/  IMAD R7, R7, 0x10, R8 ;  /* 0x0000001007077824 */ /* 0x000fe200078e0208 */
[----:B------:R-:W-:Y:S01]  /*0f00*/  LEA.HI R11, R11, R6, RZ, 0x3 ;  /* 0x000000060b0b7211 */ /* 0x000fe200078f18ff */
[C---:B------:R-:W-:Y:S01]  /*0f10*/  VIADD R12, R146.reuse, 0x10 ;  /* 0x00000010920c7836 */ /* 0x040fe20000000000 */
[----:B------:R-:W-:Y:S01]  /*0f20*/  LOP3.LUT R5, R5, 0x40, RZ, 0xc0, !PT ;  /* 0x0000004005057812 */ /* 0x000fe200078ec0ff */
[----:B------:R-:W-:Y:S01]  /*0f30*/  VIADD R9, R146, 0x20 ;  /* 0x0000002092097836 */ /* 0x000fe20000000000 */
[----:B------:R-:W-:Y:S01]  /*0f40*/  LOP3.LUT R11, R11, 0xfffffff8, RZ, 0xc0, !PT ;  /* 0xfffffff80b0b7812 */ /* 0x000fe200078ec0ff */
[----:B------:R-:W-:Y:S01]  /*0f50*/  IMAD.SHL.U32 R14, R13, 0x20, RZ ;  /* 0x000000200d0e7824 */ /* 0x000fe200078e00ff */
[----:B------:R-:W-:-:S02]  /*0f60*/  LEA.HI R2, R2, R2, RZ, 0x1 ;  /* 0x0000000202027211 */ /* 0x000fc400078f08ff */
[----:B0-----:R-:W-:Y:S01]  /*0f70*/  LEA.HI R4, R0, R21, RZ, 0x2 ;  /* 0x0000001500047211 */ /* 0x001fe200078f10ff */
[----:B------:R-:W-:Y:S01]  /*0f80*/  IMAD.SHL.U32 R0, R3, 0x8, RZ ;  /* 0x0000000803007824 */ /* 0x000fe200078e00ff */
[----:B------:R-:W-:Y:S01]  /*0f90*/  SHF.R.S32.HI R10, RZ, 0x5, R10 ;  /* 0x00000005ff0a7819 */ /* 0x000fe2000001140a */
[----:B------:R-:W-:Y:S01]  /*0fa0*/  IMAD.IADD R11, R6, 0x1, -R11 ;  /* 0x00000001060b7824 */ /* 0x000fe200078e0a0b */
[----:B------:R-:W-:Y:S01]  /*0fb0*/  SHF.R.S32.HI R22, RZ, 0x2, R4 ;  /* 0x00000002ff167819 */ /* 0x000fe20000011404 */
[----:B------:R-:W-:Y:S01]  /*0fc0*/  IMAD.U32 R3, R17, 0x20, R0 ;  /* 0x0000002011037824 */ /* 0x000fe200078e0000 */
[----:B------:R-:W-:Y:S01]  /*0fd0*/  SHF.R.S32.HI R8, RZ, 0x1f, R4 ;  /* 0x0000001fff087819 */ /* 0x000fe20000011404 */
[----:B------:R-:W-:Y:S01]  /*0fe0*/  IMAD R11, R10, 0x10, R11 ;  /* 0x000000100a0b7824 */ /* 0x000fe200078e020b */
[----:B------:R-:W-:Y:S01]  /*0ff0*/  LOP3.LUT R0, R5, 0x8, R0, 0xf8, !PT ;  /* 0x0000000805007812 */ /* 0x000fe200078ef800 */
[----:B------:R-:W-:Y:S01]  /*1000*/  STL [R1+0x60], R22 ;  /* 0x0000601601007387 */ /* 0x000fe20000100800 */
[----:B------:R-:W-:Y:S01]  /*1010*/  LEA.HI R8, R8, R22, RZ, 0x2 ;  /* 0x0000001608087211 */ /* 0x000fe200078f10ff */
[----:B------:R-:W-:Y:S01]  /*1020*/  IMAD R2, R2, -0x3, R19 ;  /* 0xfffffffd02027824 */ /* 0x000fe200078e0213 */
[----:B------:R-:W-:Y:S01]  /*1030*/  SHF.R.U32.HI R5, RZ, 0x3, R5 ;  /* 0x00000003ff057819 */ /* 0x000fe20000011605 */
[----:B------:R0:W-:Y:S01]  /*1040*/  STL [R1+0x98], R3 ;  /* 0x0000980301007387 */ /* 0x0001e20000100800 */
[----:B------:R-:W-:Y:S01]  /*1050*/  LOP3.LUT R8, R8, 0xfffffffc, RZ, 0xc0, !PT ;  /* 0xfffffffc08087812 */ /* 0x000fe200078ec0ff */
[----:B------:R-:W-:Y:S01]  /*1060*/  IMAD.MOV.U32 R19, RZ, RZ, RZ ;  /* 0x000000ffff137224 */ /* 0x000fe200078e00ff */
[----:B------:R-:W-:Y:S01]  /*1070*/  LOP3.LUT R0, R0, R5, RZ, 0x3c, !PT ;  /* 0x0000000500007212 */ /* 0x000fe200078e3cff */
[----:B------:R1:W-:Y:S01]  /*1080*/  STL [R1+0x30], R12 ;  /* 0x0000300c01007387 */ /* 0x0003e20000100800 */
[----:B------:R-:W-:-:S02]  /*1090*/  SHF.R.S32.HI R5, RZ, 0x1f, R12 ;  /* 0x0000001fff057819 */ /* 0x000fc4000001140c */
[----:B------:R-:W-:Y:S01]  /*10a0*/  LOP3.LUT R4, R4, 0x1ffffffc, RZ, 0xc0, !PT ;  /* 0x1ffffffc04047812 */ /* 0x000fe200078ec0ff */
[----:B------:R2:W-:Y:S01]  /*10b0*/  STL [R1+0x34], R9 ;  /* 0x0000340901007387 */ /* 0x0005e20000100800 */
[CC--:B------:R-:W-:Y:S01]  /*10c0*/  LEA.HI R6, R5.reuse, R12.reuse, RZ, 0x3 ;  /* 0x0000000c05067211 */ /* 0x0c0fe200078f18ff */
[----:B0-----:R-:W-:Y:S01]  /*10d0*/  IMAD.IADD R3, R22, 0x1, -R8 ;  /* 0x0000000116037824 */ /* 0x001fe200078e0a08 */
[----:B------:R-:W-:Y:S01]  /*10e0*/  SHF.R.S32.HI R8, RZ, 0x1f, R9 ;  /* 0x0000001fff087819 */ /* 0x000fe20000011409 */
[----:B------:R-:W-:Y:S01]  /*10f0*/  IMAD.IADD R7, R0, 0x1, R7 ;  /* 0x0000000100077824 */ /* 0x000fe200078e0207 */
[----:B------:R-:W-:Y:S01]  /*1100*/  LEA.HI R5, R5, R12, RZ, 0x5 ;  /* 0x0000000c05057211 */ /* 0x000fe200078f28ff */
[----:B------:R-:W-:Y:S01]  /*1110*/  IMAD R0, R2, 0x40, R11 ;  /* 0x0000004002007824 */ /* 0x000fe200078e020b */
[----:B------:R0:W-:Y:S01]  /*1120*/  STL [R1+0x78], R3 ;  /* 0x0000780301007387 */ /* 0x0001e20000100800 */
[CC--:B-1----:R-:W-:Y:S01]  /*1130*/  LEA.HI R12, R8.reuse, R9.reuse, RZ, 0x5 ;  /* 0x00000009080c7211 */ /* 0x0c2fe200078f28ff */
[----:B------:R-:W-:Y:S01]  /*1140*/  IMAD.IADD R4, R21, 0x1, -R4 ;  /* 0x0000000115047824 */ /* 0x000fe200078e0a04 */
[----:B--2---:R-:W-:Y:S01]  /*1150*/  LEA.HI R9, R8, R9, RZ, 0x3 ;  /* 0x0000000908097211 */ /* 0x004fe200078f18ff */
[----:B------:R-:W-:Y:S01]  /*1160*/  STL [R1+0x3c], R14 ;  /* 0x00003c0e01007387 */ /* 0x000fe20000100800 */
[----:B------:R-:W-:Y:S01]  /*1170*/  SHF.R.S32.HI R8, RZ, 0x5, R12 ;  /* 0x00000005ff087819 */ /* 0x000fe2000001140c */
[----:B------:R-:W-:Y:S01]  /*1180*/  IMAD R144, R7, 0x2, R18 ;  /* 0x0000000207907824 */ /* 0x000fe200078e0212 */
[----:B------:R-:W-:Y:S01]  /*1190*/  SHF.R.S32.HI R5, RZ, 0x5, R5 ;  /* 0x00000005ff057819 */ /* 0x000fe20000011405 */
[----:B0-----:R-:W-:-:S02]  /*11a0*/  IMAD.SHL.U32 R3, R3, 0x40, RZ ;  /* 0x0000004003037824 */ /* 0x001fc400078e00ff */
[--C-:B------:R-:W-:Y:S02]  /*11b0*/  IMAD R13, R8, 0x1800, R14.reuse ;  /* 0x00001800080d7824 */ /* 0x100fe400078e020e */
[----:B------:R-:W-:Y:S01]  /*11c0*/  IMAD R5, R5, 0x1800, R14 ;  /* 0x0000180005057824 */ /* 0x000fe200078e020e */
[----:B------:R-:W-:-:S04]  /*11d0*/  LOP3.LUT R16, R3, 0xc0, RZ, 0xc0, !PT ;  /* 0x000000c003107812 */ /* 0x000fc800078ec0ff */
[----:B------:R-:W-:Y:S01]  /*11e0*/  SHF.R.U32.HI R15, RZ, 0x3, R16 ;  /* 0x00000003ff0f7819 */ /* 0x000fe20000011610 */
[----:B------:R-:W-:Y:S01]  /*11f0*/  STL [R1+0x2c], R16 ;  /* 0x00002c1001007387 */ /* 0x000fe20000100800 */
[C---:B------:R-:W-:Y:S02]  /*1200*/  LOP3.LUT R3, R16.reuse, 0x18, R6, 0xf8, !PT ;  /* 0x0000001810037812 */ /* 0x040fe400078ef806 */
[C---:B------:R-:W-:Y:S01]  /*1210*/  LOP3.LUT R12, R16.reuse, 0x18, R9, 0xf8, !PT ;  /* 0x00000018100c7812 */ /* 0x040fe200078ef809 */
[----:B------:R-:W-:Y:S01]  /*1220*/  STL [R1+0x38], R15 ;  /* 0x0000380f01007387 */ /* 0x000fe20000100800 */
[-C--:B------:R-:W-:Y:S01]  /*1230*/  LOP3.LUT R8, R3, R15.reuse, RZ, 0x3c, !PT ;  /* 0x0000000f03087212 */ /* 0x080fe200078e3cff */
[----:B------:R-:W-:Y:S01]  /*1240*/  IMAD.U32 R3, RZ, RZ, UR4 ;  /* 0x00000004ff037e24 */ /* 0x000fe2000f8e00ff */
[----:B------:R-:W-:Y:S01]  /*1250*/  LOP3.LUT R2, R16, 0x18, R146, 0xf8, !PT ;  /* 0x0000001810027812 */ /* 0x000fe200078ef892 */
[----:B------:R0:W-:Y:S01]  /*1260*/  STL [R1+0x94], R0 ;  /* 0x0000940001007387 */ /* 0x0001e20000100800 */
[-C--:B------:R-:W-:Y:S01]  /*1270*/  LOP3.LUT R12, R12, R15.reuse, RZ, 0x3c, !PT ;  /* 0x0000000f0c0c7212 */ /* 0x080fe200078e3cff */
[----:B------:R-:W-:Y:S01]  /*1280*/  IMAD.IADD R5, R5, 0x1, R8 ;  /* 0x0000000105057824 */ /* 0x000fe200078e0208 */
[----:B------:R-:W-:Y:S01]  /*1290*/  LOP3.LUT R2, R2, R15, RZ, 0x3c, !PT ;  /* 0x0000000f02027212 */ /* 0x000fe200078e3cff */
[----:B------:R-:W-:Y:S02]  /*12a0*/  STL [R1+0x70], RZ ;  /* 0x000070ff01007387 */ /* 0x000fe40000100800 */
[----:B------:R-:W-:-:S02]  /*12b0*/  IMAD.IADD R12, R13, 0x1, R12 ;  /* 0x000000010d0c7824 */ /* 0x000fc400078e020c */
[----:B------:R-:W-:Y:S02]  /*12c0*/  IMAD.IADD R2, R14, 0x1, R2 ;  /* 0x000000010e027824 */ /* 0x000fe400078e0202 */
[----:B0-----:R-:W-:-:S05]  /*12d0*/  IMAD.U32 R0, RZ, RZ, UR5 ;  /* 0x00000005ff007e24 */ /* 0x001fca000f8e00ff */
[----:B------:R0:W-:Y:S04]  /*12e0*/  STL [R1+0x44], R0 ;  /* 0x0000440001007387 */ /* 0x0001e80000100800 */
[----:B------:R-:W-:Y:S04]  /*12f0*/  STL [R1+0x40], RZ ;  /* 0x000040ff01007387 */ /* 0x000fe80000100800 */
[----:B------:R1:W-:Y:S01]  /*1300*/  STL [R1+0x9c], R3 ;  /* 0x00009c0301007387 */ /* 0x0003e20000100800 */
[----:B0-----:R-:W-:Y:S02]  /*1310*/  SHF.R.S32.HI R0, RZ, 0x1f, R145 ;  /* 0x0000001fff007819 */ /* 0x001fe40000011491 */
[----:B------:R-:W-:Y:S01]  /*1320*/  LOP3.LUT R0, R16, 0x8, R146, 0xf8, !PT ;  /* 0x0000000810007812 */ /* 0x000fe200078ef892 */
[----:B------:R-:W-:-:S03]  /*1330*/  IMAD.SHL.U32 R16, R20, 0x4, RZ ;  /* 0x0000000414107824 */ /* 0x000fc600078e00ff */
[----:B------:R-:W-:Y:S01]  /*1340*/  LOP3.LUT R0, R0, R15, RZ, 0x3c, !PT ;  /* 0x0000000f00007212 */ /* 0x000fe200078e3cff */
[----:B-1----:R-:W-:Y:S01]  /*1350*/  IMAD.SHL.U32 R3, R4, 0x8, RZ ;  /* 0x0000000804037824 */ /* 0x002fe200078e00ff */
[----:B------:R-:W-:-:S03]  /*1360*/  SHF.R.S32.HI R4, RZ, 0x3, R6 ;  /* 0x00000003ff047819 */ /* 0x000fc60000011406 */
[----:B------:R-:W-:Y:S01]  /*1370*/  IMAD.IADD R0, R14, 0x1, R0 ;  /* 0x000000010e007824 */ /* 0x000fe200078e0200 */
[----:B------:R0:W-:Y:S04]  /*1380*/  STL [R1+0x54], R3 ;  /* 0x0000540301007387 */ /* 0x0001e80000100800 */
[----:B------:R1:W-:Y:S01]  /*1390*/  STL [R1+0x8c], R4 ;  /* 0x00008c0401007387 */ /* 0x0003e20000100800 */
[----:B0-----:R-:W-:Y:S02]  /*13a0*/  SHF.R.S32.HI R3, RZ, 0x3, R9 ;  /* 0x00000003ff037819 */ /* 0x001fe40000011409 */
[----:B-1----:R-:W-:-:S03]  /*13b0*/  LEA R4, R5, UR4, 0x1 ;  /* 0x0000000405047c11 */ /* 0x002fc6000f8e08ff */
[----:B------:R0:W-:Y:S04]  /*13c0*/  STL [R1+0x88], R3 ;  /* 0x0000880301007387 */ /* 0x0001e80000100800 */
[----:B------:R1:W-:Y:S04]  /*13d0*/  STL [R1+0x58], R0 ;  /* 0x0000580001007387 */ /* 0x0003e80000100800 */
[----:B------:R2:W-:Y:S01]  /*13e0*/  STL [R1+0x80], R4 ;  /* 0x0000800401007387 */ /* 0x0005e20000100800 */
[----:B0-----:R-:W-:Y:S02]  /*13f0*/  LEA R3, R12, UR4, 0x1 ;  /* 0x000000040c037c11 */ /* 0x001fe4000f8e08ff */
[----:B-1----:R-:W-:-:S03]  /*1400*/  LEA R0, R2, UR4, 0x1 ;  /* 0x0000000402007c11 */ /* 0x002fc6000f8e08ff */
[----:B------:R2:W-:Y:S04]  /*1410*/  STL [R1+0x7c], R3 ;  /* 0x00007c0301007387 */ /* 0x0005e80000100800 */
[----:B------:R2:W-:Y:S02]  /*1420*/  STL [R1+0x84], R0 ;  /* 0x0000840001007387 */ /* 0x0005e40000100800 */
.L_x_8701:
[----:B0-2---:R-:W0:Y:S02]  /*1430*/  LDC.64 R2, c[0x0][0xc60] ;  /* 0x00031800ff027b82 */ /* 0x005e240000000a00 */
[----:B0-----:R-:W-:-:S05]  /*1440*/  IMAD.WIDE R2, R107, 0x4, R2 ;  /* 0x000000046b027825 */ /* 0x001fca00078e0202 */
[----:B-1---5:R0:W2:Y:S01]  /*1450*/  LDG.E R10, desc[UR60][R2.64] ;  /* 0x0000003c020a7981 */ /* 0x0220a2000c1e1900 */
[----:B------:R-:W-:Y:S05]  /*1460*/  YIELD ;  /* 0x0000000000007946 */ /* 0x000fea0003800000 */
[----:B------:R-:W-:Y:S01]  /*1470*/  ULDC.64 UR4, c[0x0][0xa28] ;  /* 0x00028a0000047ab9 */ /* 0x000fe20000000a00 */
[----:B------:R-:W-:Y:S01]  /*1480*/  ULDC.64 UR8, c[0x0][0xa18] ;  /* 0x0002860000087ab9 */ /* 0x000fe20000000a00 */
[----:B------:R-:W-:Y:S01]  /*1490*/  ISETP.NE.U32.AND P1, PT, RZ, UR4, PT ;  /* 0x00000004ff007c0c */ /* 0x000fe2000bf25070 */
[----:B------:R-:W-:Y:S01]  /*14a0*/  ULDC.64 UR6, c[0x0][0xa08] ;  /* 0x0002820000067ab9 */ /* 0x000fe20000000a00 */
[----:B0-----:R-:W-:Y:S01]  /*14b0*/  IMAD.MOV.U32 R3, RZ, RZ, RZ ;  /* 0x000000ffff037224 */ /* 0x001fe200078e00ff */
[----:B------:R-:W-:Y:S01]  /*14c0*/  ISETP.NE.U32.AND P0, PT, RZ, UR6, PT ;  /* 0x00000006ff007c0c */ /* 0x000fe2000bf05070 */
[----:B------:R-:W-:Y:S01]  /*14d0*/  IMAD.MOV.U32 R27, RZ, RZ, RZ ;  /* 0x000000ffff1b7224 */ /* 0x000fe200078e00ff */
[----:B------:R-:W-:-:S02]  /*14e0*/  ISETP.NE.AND.EX P1, PT, RZ, UR5, PT, P1 ;  /* 0x00000005ff007c0c */ /* 0x000fc4000bf25310 */
[----:B------:R-:W-:Y:S02]  /*14f0*/  ISETP.NE.AND.EX P0, PT, RZ, UR7, PT, P0 ;  /* 0x00000007ff007c0c */ /* 0x000fe4000bf05300 */
[----:B--2---:R-:W-:Y:S01]  /*1500*/  SHF.R.S32.HI R0, RZ, 0x1f, R10 ;  /* 0x0000001fff007819 */ /* 0x004fe2000001140a */
[----:B------:R-:W-:-:S08]  /*1510*/  IMAD.SHL.U32 R26, R10, 0x4, RZ ;  /* 0x000000040a1a7824 */ /* 0x000fd000078e00ff */
[C---:B---3--:R-:W-:Y:S01]  /*1520*/  @P1 LEA R4, P2, R10.reuse, UR4, 0x2 ;  /* 0x000000040a041c11 */ /* 0x048fe2000f8410ff */
[----:B------:R0:W-:Y:S01]  /*1530*/  STL [R1+0x68], R10 ;  /* 0x0000680a01007387 */ /* 0x0001e20000100800 */
        /* <DEDUP_REMOVED lines=34> */
.L_x_8562:
[----:B------:R-:W-:Y:S01]  /*1760*/  ULDC.64 UR4, c[0x0][0xa20] ;  /* 0x0002880000047ab9 */ /* 0x000fe20000000a00 */
[----:B------:R0:W-:Y:S01]  /*1770*/  STL [R1+0x74], R105 ;  /* 0x0000746901007387 */ /* 0x0001e20000100800 */
[----:B------:R-:W-:-:S03]  /*1780*/  ISETP.NE.U32.AND P1, PT, RZ, UR4, PT ;  /* 0x00000004ff007c0c */ /* 0x000fc6000bf25070 */
[----:B------:R0:W-:Y:S01]  /*1790*/  STL [R1+0x6c], R106 ;  /* 0x00006c6a01007387 */ /* 0x0001e20000100800 */
[----:B------:R-:W-:-:S13]  /*17a0*/  ISETP.NE.AND.EX P1, PT, RZ, UR5, PT, P1 ;  /* 0x00000005ff007c0c */ /* 0x000fda000bf25310 */
[----:B0-----:R-:W-:Y:S05]  /*17b0*/  @!P1 BRA `(.L_x_8563) ;  /* 0x0000000000109947 */ /* 0x001fea0003800000 */
[----:B------:R-:W-:-:S04]  /*17c0*/  IADD3 R4, P0, R26, UR4, RZ ;  /* 0x000000041a047c10 */ /* 0x000fc8000ff1e0ff */
[----:B------:R-:W-:-:S05]  /*17d0*/  IADD3.X R5, R28, UR5, RZ, P0, !PT ;  /* 0x000000051c057c10 */ /* 0x000fca00087fe4ff */
[----:B------:R0:W5:Y:S01]  /*17e0*/  LDG.E R24, desc[UR60][R4.64] ;  /* 0x0000003c04187981 */ /* 0x000162000c1e1900 */
[----:B------:R-:W-:Y:S05]  /*17f0*/  BRA `(.L_x_8564) ;  /* 0x0000000000107947 */ /* 0x000fea0003800000 */
.L_x_8563:
[----:B------:R-:W-:Y:S05]  /*1800*/  @!P0 BRA `(.L_x_8564) ;  /* 0x00000000000c8947 */ /* 0x000fea0003800000 */
[----:B------:R-:W2:Y:S04]  /*1810*/  LDG.E R5, desc[UR60][R8.64] ;  /* 0x0000003c08057981 */ /* 0x000ea8000c1e1900 */
[----:B------:R-:W2:Y:S02]  /*1820*/  LDG.E R24, desc[UR60][R8.64+0x4] ;  /* 0x0000043c08187981 */ /* 0x000ea4000c1e1900 */
[----:B--2---:R-:W-:-:S07]  /*1830*/  IMAD.IADD R24, R24, 0x1, -R5 ;  /* 0x0000000118187824 */ /* 0x004fce00078e0a05 */
.L_x_8564:
        /* <DEDUP_REMOVED lines=26> */
[----:B------:R-:W-:-:S05]  /*19e0*/  IMAD.WIDE.U32 R78, R78, 0x38e38e39, RZ ;  /* 0x38e38e394e4e7825 */ /* 0x000fca00078e00ff */
        /* <DEDUP_REMOVED lines=29> */
.L_x_8567:
[----:B------:R-:W-:Y:S05]  /*1bc0*/  BSYNC B6 ;  /* 0x0000000000067941 */ /* 0x000fea0003800000 */
.L_x_8566:
        /* <DEDUP_REMOVED lines=20> */
.L_x_8569:
[----:B------:R-:W-:Y:S05]  /*1d10*/  BSYNC B6 ;  /* 0x0000000000067941 */ /* 0x000fea0003800000 */
.L_x_8568:
[----:B------:R-:W-:Y:S01]  /*1d20*/  ULDC.64 UR4, c[0x0][0x9f8] ;  /* 0x00027e0000047ab9 */ /* 0x000fe20000000a00 */
[----:B------:R-:W2:Y:S01]  /*1d30*/  LDL R33, [R1+0x30] ;  /* 0x0000300001217983 */ /* 0x000ea20000100800 */
[----:B------:R-:W-:Y:S01]  /*1d40*/  ISETP.NE.U32.AND P0, PT, RZ, UR4, PT ;  /* 0x00000004ff007c0c */ /* 0x000fe2000bf05070 */
[----:B------:R-:W0:Y:S01]  /*1d50*/  LDC R0, c[0x0][0x428] ;  /* 0x00010a00ff007b82 */ /* 0x000e220000000800 */
[----:B------:R-:W-:Y:S01]  /*1d60*/  IMAD.IADD R74, R27, 0x1, R24 ;  /* 0x000000011b4a7824 */ /* 0x000fe200078e0218 */
[----:B------:R-:W1:Y:S01]  /*1d70*/  S2R R20, SR_TID.X ;  /* 0x0000000000147919 */ /* 0x000e620000002100 */
[----:B------:R-:W-:Y:S01]  /*1d80*/  ISETP.NE.AND.EX P0, PT, RZ, UR5, PT, P0 ;  /* 0x00000005ff007c0c */ /* 0x000fe2000bf05300 */
[----:B------:R-:W-:Y:S01]  /*1d90*/  ULDC.64 UR6, c[0x0][0xa08] ;  /* 0x0002820000067ab9 */ /* 0x000fe20000000a00 */
[----:B------:R-:W3:Y:S04]  /*1da0*/  LDL R14, [R1+0x34] ;  /* 0x00003400010e7983 */ /* 0x000ee80000100800 */
[----:B------:R-:W4:Y:S04]  /*1db0*/  LDL R38, [R1+0x3c] ;  /* 0x00003c0001267983 */ /* 0x000f280000100800 */
[----:B------:R-:W4:Y:S01]  /*1dc0*/  LDL R37, [R1+0x38] ;  /* 0x0000380001257983 */ /* 0x000f220000100800 */
[----:B------:R-:W-:Y:S01]  /*1dd0*/  SHF.R.S32.HI R147, RZ, 0x1f, R146 ;  /* 0x0000001fff937819 */ /* 0x000fe20000011492 */
[----:B------:R-:W1:Y:S01]  /*1de0*/  LDC.64 R66, c[0x0][0x3e8] ;  /* 0x0000fa00ff427b82 */ /* 0x000e620000000a00 */
[----:B------:R-:W-:-:S04]  /*1df0*/  @P0 IADD3 R4, P1, R26, UR4, RZ ;  /* 0x000000041a040c10 */ /* 0x000fc8000ff3e0ff */
[----:B------:R-:W-:Y:S01]  /*1e00*/  @P0 IADD3.X R5, R28, UR5, RZ, P1, !PT ;  /* 0x000000051c050c10 */ /* 0x000fe20008ffe4ff */
[----:B------:R-:W-:Y:S02]  /*1e10*/  ULDC.64 UR4, c[0x0][0x2f8] ;  /* 0x0000be0000047ab9 */ /* 0x000fe40000000a00 */
[----:B------:R-:W1:Y:S02]  /*1e20*/  LDC.64 R28, c[0x0][0x2f0] ;  /* 0x0000bc00ff1c7b82 */ /* 0x000e640000000a00 */
[----:B------:R1:W2:Y:S01]  /*1e30*/  @P0 LDG.E R25, desc[UR60][R4.64] ;  /* 0x0000003c04190981 */ /* 0x0002a2000c1e1900 */
[----:B0-----:R-:W-:Y:S02]  /*1e40*/  ISETP.NE.AND P0, PT, R0, 0x1, PT ;  /* 0x000000010000780c */ /* 0x001fe40003f05270 */
[----:B------:R-:W-:Y:S02]  /*1e50*/  SHF.R.S32.HI R9, RZ, 0x1f, R74 ;  /* 0x0000001fff097819 */ /* 0x000fe4000001144a */
[----:B------:R-:W-:Y:S01]  /*1e60*/  SHF.R.S32.HI R32, RZ, 0x1f, R145 ;  /* 0x0000001fff207819 */ /* 0x000fe20000011491 */
[----:B------:R-:W0:Y:S01]  /*1e70*/  LDC R13, c[0x0][0x3d4] ;  /* 0x0000f500ff0d7b82 */ /* 0x000e220000000800 */
[----:B-1----:R-:W-:-:S02]  /*1e80*/  SHF.R.U32.HI R34, RZ, 0x7, R20 ;  /* 0x00000007ff227819 */ /* 0x002fc40000011614 */
[----:B------:R-:W4:Y:S04]  /*1e90*/  LDL R20, [R1+0x2c] ;  /* 0x00002c0001147983 */ /* 0x000f280000100800 */
[----:B------:R-:W4:Y:S01]  /*1ea0*/  LDL.LU R35, [R1+0x28] ;  /* 0x0000280001237983 */ /* 0x000f220000300800 */
[----:B------:R-:W1:Y:S03]  /*1eb0*/  @P0 LDC R3, c[0x0][0x42c] ;  /* 0x00010b00ff030b82 */ /* 0x000e660000000800 */
[----:B------:R-:W4:Y:S01]  /*1ec0*/  LDL R36, [R1+0x78] ;  /* 0x0000780001247983 */ /* 0x000f220000100800 */
[----:B------:R-:W-:-:S04]  /*1ed0*/  IMAD.WIDE.U32 R4, R74, R28, RZ ;  /* 0x0000001c4a047225 */ /* 0x000fc800078e00ff */
[----:B------:R-:W0:Y:S01]  /*1ee0*/  @P0 LDC R7, c[0x0][0x430] ;  /* 0x00010c00ff070b82 */ /* 0x000e220000000800 */
[----:B------:R-:W-:-:S07]  /*1ef0*/  ISETP.NE.AND P6, PT, R34, 0x1, PT ;  /* 0x000000012200780c */ /* 0x000fce0003fc5270 */
[----:B------:R-:W0:Y:S01]  /*1f00*/  LDC.64 R72, c[0x0][0x3d8] ;  /* 0x0000f600ff487b82 */ /* 0x000e220000000a00 */
[----:B-1----:R-:W-:-:S04]  /*1f10*/  @P0 IMAD.HI.U32 R0, R106, R3, RZ ;  /* 0x000000036a000227 */ /* 0x002fc800078e00ff */
[----:B------:R-:W-:Y:S01]  /*1f20*/  IMAD R3, R9, R28, RZ ;  /* 0x0000001c09037224 */ /* 0x000fe200078e02ff */
[----:B0-----:R-:W-:-:S03]  /*1f30*/  @P0 SHF.R.U32.HI R106, RZ, R7, R0 ;  /* 0x00000007ff6a0219 */ /* 0x001fc60000011600 */
[----:B------:R-:W-:Y:S01]  /*1f40*/  IMAD R3, R74, R29, R3 ;  /* 0x0000001d4a037224 */ /* 0x000fe200078e0203 */
[----:B------:R-:W-:Y:S02]  /*1f50*/  ISETP.NE.U32.AND P0, PT, RZ, UR6, PT ;  /* 0x00000006ff007c0c */ /* 0x000fe4000bf05070 */
[----:B------:R-:W-:Y:S01]  /*1f60*/  SHF.R.S32.HI R6, RZ, 0x1f, R106 ;  /* 0x0000001fff067819 */ /* 0x000fe2000001146a */
[----:B------:R-:W-:Y:S01]  /*1f70*/  IMAD.IADD R5, R5, 0x1, R3 ;  /* 0x0000000105057824 */ /* 0x000fe200078e0203 */
[----:B------:R-:W-:-:S03]  /*1f80*/  ISETP.NE.AND.EX P0, PT, RZ, UR7, PT, P0 ;  /* 0x00000007ff007c0c */ /* 0x000fc6000bf05300 */
[----:B------:R-:W-:Y:S02]  /*1f90*/  IMAD R3, R6, UR4, RZ ;  /* 0x0000000406037c24 */ /* 0x000fe4000f8e02ff */
[----:B------:R-:W-:-:S04]  /*1fa0*/  IMAD.WIDE.U32 R4, R106, UR4, R4 ;  /* 0x000000046a047c25 */ /* 0x000fc8000f8e0004 */
[----:B------:R-:W-:Y:S01]  /*1fb0*/  IMAD R3, R106, UR5, R3 ;  /* 0x000000056a037c24 */ /* 0x000fe2000f8e0203 */
[----:B------:R-:W-:-:S03]  /*1fc0*/  ULDC.64 UR4, c[0x0][0x300] ;  /* 0x0000c00000047ab9 */ /* 0x000fc60000000a00 */
[----:B------:R-:W-:Y:S01]  /*1fd0*/  IMAD.IADD R5, R5, 0x1, R3 ;  /* 0x0000000105057824 */ /* 0x000fe200078e0203 */
[----:B------:R-:W-:Y:S01]  /*1fe0*/  SHF.R.S32.HI R17, RZ, 0x1f, R16 ;  /* 0x0000001fff117819 */ /* 0x000fe20000011410 */
[----:B------:R-:W-:-:S04]  /*1ff0*/  IMAD.WIDE.U32 R30, R145, R66, R146 ;  /* 0x00000042911e7225 */ /* 0x000fc800078e0092 */
[----:B------:R-:W-:-:S04]  /*2000*/  IMAD.WIDE.U32 R64, R145, R66, R16 ;  /* 0x0000004291407225 */ /* 0x000fc800078e0010 */
[----:B------:R-:W-:-:S04]  /*2010*/  IMAD.WIDE.U32 R68, R145, R72, R146 ;  /* 0x0000004891447225 */ /* 0x000fc800078e0092 */
[----:B------:R-:W-:-:S04]  /*2020*/  IMAD.WIDE.U32 R70, R145, R72, R16 ;  /* 0x0000004891467225 */ /* 0x000fc800078e0010 */
[----:B------:R-:W-:Y:S02]  /*2030*/  VIADD R77, R146, 0x50 ;  /* 0x00000050924d7836 */ /* 0x000fe40000000000 */
[----:B------:R-:W-:Y:S02]  /*2040*/  IMAD.SHL.U32 R104, R13, 0x2, RZ ;  /* 0x000000020d687824 */ /* 0x000fe400078e00ff */
[----:B------:R-:W-:Y:S02]  /*2050*/  IMAD R89, R29, 0x90, RZ ;  /* 0x000000901d597824 */ /* 0x000fe400078e02ff */
[----:B------:R-:W-:Y:S02]  /*2060*/  IMAD R95, R73, 0x90, RZ ;  /* 0x00000090495f7824 */ /* 0x000fe400078e02ff */
[----:B------:R-:W-:Y:S01]  /*2070*/  VIADD R109, R34, 0x8 ;  /* 0x00000008226d7836 */ /* 0x000fe20000000000 */
[----:B--2---:R-:W-:-:S04]  /*2080*/  SHF.R.S32.HI R0, RZ, 0x1f, R25 ;  /* 0x0000001fff007819 */ /* 0x004fc80000011419 */
[----:B------:R-:W-:Y:S02]  /*2090*/  SEL R11, R0, RZ, !P0 ;  /* 0x000000ff000b7207 */ /* 0x000fe40004000000 */
[----:B------:R-:W-:-:S03]  /*20a0*/  SEL R21, R25, RZ, !P0 ;  /* 0x000000ff19157207 */ /* 0x000fc60004000000 */
[----:B------:R-:W-:Y:S02]  /*20b0*/  IMAD R0, R11, UR4, RZ ;  /* 0x000000040b007c24 */ /* 0x000fe4000f8e02ff */
[----:B------:R-:W-:-:S04]  /*20c0*/  IMAD.WIDE.U32 R24, R21, UR4, R4 ;  /* 0x0000000415187c25 */ /* 0x000fc8000f8e0004 */
[----:B------:R-:W-:Y:S01]  /*20d0*/  IMAD R3, R21, UR5, R0 ;  /* 0x0000000515037c24 */ /* 0x000fe2000f8e0200 */
[----:B------:R-:W-:Y:S05]  /*20e0*/  @!P6 WARPSYNC.ALL ;  /* 0x000000000000e948 */ /* 0x000fea0003800000 */
[----:B------:R-:W-:Y:S01]  /*20f0*/  ULDC.64 UR4, c[0x0][0x320] ;  /* 0x0000c80000047ab9 */ /* 0x000fe20000000a00 */
[----:B------:R-:W-:Y:S01]  /*2100*/  IMAD R0, R32, R28, RZ ;  /* 0x0000001c20007224 */ /* 0x000fe200078e02ff */
[----:B------:R-:W-:Y:S01]  /*2110*/  @!P6 BAR.SYNC.DEFER_BLOCKING 0x9, 0x100 ;  /* 0x024400000000eb1d */ /* 0x000fe20000010000 */
[----:B------:R-:W-:Y:S02]  /*2120*/  IMAD R5, R6, UR4, RZ ;  /* 0x0000000406057c24 */ /* 0x000fe4000f8e02ff */
[----:B------:R-:W-:-:S03]  /*2130*/  IMAD.WIDE.U32 R26, R106, UR4, R146 ;  /* 0x000000046a1a7c25 */ /* 0x000fc6000f8e0092 */
[----:B------:R-:W-:Y:S01]  /*2140*/  ULDC UR4, c[0x0][0x2e4] ;  /* 0x0000b90000047ab9 */ /* 0x000fe20000000800 */
[----:B---3--:R-:W-:Y:S01]  /*2150*/  ISETP.GE.AND P2, PT, R14, R13, PT ;  /* 0x0000000d0e00720c */ /* 0x008fe20003f46270 */
[----:B------:R-:W-:Y:S01]  /*2160*/  ULDC.64 UR6, c[0x0][0x328] ;  /* 0x0000ca0000067ab9 */ /* 0x000fe20000000a00 */
[----:B------:R-:W-:Y:S01]  /*2170*/  ISETP.GE.AND P1, PT, R33, UR4, PT ;  /* 0x0000000421007c0c */ /* 0x000fe2000bf26270 */
[----:B------:R-:W-:Y:S02]  /*2180*/  IMAD R7, R106, UR5, R5 ;  /* 0x000000056a077c24 */ /* 0x000fe4000f8e0205 */
[C---:B------:R-:W-:Y:S01]  /*2190*/  IMAD.WIDE.U32 R4, R145.reuse, R28, R146 ;  /* 0x0000001c91047225 */ /* 0x040fe200078e0092 */
[----:B------:R-:W-:Y:S02]  /*21a0*/  SEL R6, RZ, 0xffffffff, P1 ;  /* 0xffffffffff067807 */ /* 0x000fe40000800000 */
[----:B------:R-:W-:Y:S01]  /*21b0*/  ISETP.GE.AND P0, PT, R146, UR4, PT ;  /* 0x0000000492007c0c */ /* 0x000fe2000bf06270 */
[----:B------:R-:W-:Y:S01]  /*21c0*/  IMAD R85, R145, R29, R0 ;  /* 0x0000001d91557224 */ /* 0x000fe200078e0200 */
[----:B------:R-:W-:Y:S01]  /*21d0*/  IADD3 R88, P1, R24, R4, RZ ;  /* 0x0000000418587210 */ /* 0x000fe20007f3e0ff */
[----:B------:R-:W-:Y:S01]  /*21e0*/  IMAD.IADD R0, R25, 0x1, R3 ;  /* 0x0000000119007824 */ /* 0x000fe200078e0203 */
[----:B------:R-:W-:Y:S01]  /*21f0*/  SEL R3, RZ, 0x1, P0 ;  /* 0x00000001ff037807 */ /* 0x000fe20000000000 */
[----:B------:R-:W-:-:S03]  /*2200*/  IMAD.SHL.U32 R6, R6, 0x2, RZ ;  /* 0x0000000206067824 */ /* 0x000fc600078e00ff */
[----:B------:R-:W-:Y:S02]  /*2210*/  IADD3.X R85, R0, R5, R85, P1, !PT ;  /* 0x0000000500557210 */ /* 0x000fe40000ffe455 */
[----:B------:R-:W-:Y:S01]  /*2220*/  LOP3.LUT R5, R6, 0x2, R3, 0xe2, !PT ;  /* 0x0000000206057812 */ /* 0x000fe200078ee203 */
[----:B------:R-:W-:Y:S01]  /*2230*/  VIADD R3, R146, 0x30 ;  /* 0x0000003092037836 */ /* 0x000fe20000000000 */
[----:B------:R-:W-:Y:S01]  /*2240*/  ISETP.GE.AND P0, PT, R14, UR4, PT ;  /* 0x000000040e007c0c */ /* 0x000fe2000bf06270 */
[----:B------:R-:W-:Y:S02]  /*2250*/  IMAD R6, R32, R66, RZ ;  /* 0x0000004220067224 */ /* 0x000fe400078e02ff */
[----:B------:R-:W-:Y:S01]  /*2260*/  VIADD R4, R146, 0x40 ;  /* 0x0000004092047836 */ /* 0x000fe20000000000 */
[----:B------:R-:W-:Y:S01]  /*2270*/  ISETP.GE.AND P1, PT, R3, UR4, PT ;  /* 0x0000000403007c0c */ /* 0x000fe2000bf26270 */
[----:B------:R-:W-:Y:S01]  /*2280*/  IMAD R15, R145, R67, R6 ;  /* 0x00000043910f7224 */ /* 0x000fe200078e0206 */
[----:B------:R-:W-:Y:S01]  /*2290*/  SEL R6, RZ, 0x4, P0 ;  /* 0x00000004ff067807 */ /* 0x000fe20000000000 */
[----:B------:R-:W-:Y:S01]  /*22a0*/  IMAD.IADD R27, R27, 0x1, R7 ;  /* 0x000000011b1b7824 */ /* 0x000fe200078e0207 */
[----:B------:R-:W-:-:S02]  /*22b0*/  SEL R7, RZ, 0x8, P1 ;  /* 0x00000008ff077807 */ /* 0x000fc40000800000 */
[----:B------:R-:W-:Y:S02]  /*22c0*/  ISETP.GE.AND P0, PT, R4, UR4, PT ;  /* 0x0000000404007c0c */ /* 0x000fe4000bf06270 */
[----:B------:R-:W-:Y:S02]  /*22d0*/  LOP3.LUT R5, R7, R5, R6, 0xfe, !PT ;  /* 0x0000000507057212 */ /* 0x000fe400078efe06 */
[----:B------:R-:W-:Y:S02]  /*22e0*/  SEL R10, RZ, 0x10, P0 ;  /* 0x00000010ff0a7807 */ /* 0x000fe40000000000 */
[-C--:B------:R-:W-:Y:S02]  /*22f0*/  ISETP.GE.AND P0, PT, R146, R13.reuse, PT ;  /* 0x0000000d9200720c */ /* 0x080fe40003f06270 */
[----:B------:R-:W-:Y:S01]  /*2300*/  ISETP.GE.AND P1, PT, R33, R13, PT ;  /* 0x0000000d2100720c */ /* 0x000fe20003f26270 */
[----:B------:R-:W-:Y:S01]  /*2310*/  IMAD R6, R32, R72, RZ ;  /* 0x0000004820067224 */ /* 0x000fe200078e02ff */
[----:B------:R-:W-:-:S02]  /*2320*/  LOP3.LUT R10, R5, R10, RZ, 0xfc, !PT ;  /* 0x0000000a050a7212 */ /* 0x000fc400078efcff */
[C---:B------:R-:W-:Y:S02]  /*2330*/  SEL R5, R13.reuse, RZ, P0 ;  /* 0x000000ff0d057207 */ /* 0x040fe40000000000 */
[----:B------:R-:W-:Y:S01]  /*2340*/  SEL R8, R13, RZ, P2 ;  /* 0x000000ff0d087207 */ /* 0x000fe20001000000 */
[----:B------:R-:W-:Y:S01]  /*2350*/  IMAD.IADD R31, R31, 0x1, R15 ;  /* 0x000000011f1f7824 */ /* 0x000fe200078e020f */
[----:B------:R-:W-:Y:S01]  /*2360*/  SEL R7, R13, RZ, P1 ;  /* 0x000000ff0d077207 */ /* 0x000fe20000800000 */
[----:B------:R-:W-:Y:S01]  /*2370*/  IMAD.IADD R65, R15, 0x1, R65 ;  /* 0x000000010f417824 */ /* 0x000fe200078e0241 */
[----:B----4-:R-:W-:Y:S01]  /*2380*/  LOP3.LUT P3, RZ, R36, 0x2, RZ, 0xc0, !PT ;  /* 0x0000000224ff7812 */ /* 0x010fe2000786c0ff */
[----:B------:R-:W-:Y:S01]  /*2390*/  IMAD R15, R145, R73, R6 ;  /* 0x00000049910f7224 */ /* 0x000fe200078e0206 */
[----:B------:R-:W-:Y:S01]  /*23a0*/  LOP3.LUT R35, R35, 0xfffffffe, RZ, 0xc0, !PT ;  /* 0xfffffffe23237812 */ /* 0x000fe200078ec0ff */
[----:B------:R-:W-:Y:S02]  /*23b0*/  IMAD.IADD R6, R146, 0x1, R5 ;  /* 0x0000000192067824 */ /* 0x000fe400078e0205 */
[----:B------:R-:W-:-:S02]  /*23c0*/  IMAD R11, R11, UR6, RZ ;  /* 0x000000060b0b7c24 */ /* 0x000fc4000f8e02ff */
[----:B------:R-:W-:Y:S02]  /*23d0*/  IMAD.IADD R14, R14, 0x1, R8 ;  /* 0x000000010e0e7824 */ /* 0x000fe400078e0208 */
[----:B------:R-:W-:Y:S01]  /*23e0*/  IMAD.IADD R12, R33, 0x1, R7 ;  /* 0x00000001210c7824 */ /* 0x000fe200078e0207 */
[----:B------:R-:W-:Y:S01]  /*23f0*/  @P2 LOP3.LUT R35, R35, 0x1, RZ, 0xfc, !PT ;  /* 0x0000000123232812 */ /* 0x000fe200078efcff */
[C---:B------:R-:W-:Y:S01]  /*2400*/  IMAD R11, R21.reuse, UR7, R11 ;  /* 0x00000007150b7c24 */ /* 0x040fe2000f8e020b */
[----:B------:R-:W-:Y:S01]  /*2410*/  SHF.R.S32.HI R7, RZ, 0x1f, R6 ;  /* 0x0000001fff077819 */ /* 0x000fe20000011406 */
[----:B------:R-:W-:Y:S01]  /*2420*/  IMAD.WIDE.U32 R26, R21, UR6, R26 ;  /* 0x00000006151a7c25 */ /* 0x000fe2000f8e001a */
[----:B------:R-:W-:-:S03]  /*2430*/  SHF.R.S32.HI R21, RZ, 0x1f, R14 ;  /* 0x0000001fff157819 */ /* 0x000fc6000001140e */
[----:B------:R-:W-:Y:S02]  /*2440*/  IMAD.IADD R69, R69, 0x1, R15 ;  /* 0x0000000145457824 */ /* 0x000fe400078e020f */
[----:B------:R-:W-:Y:S01]  /*2450*/  IMAD.IADD R71, R15, 0x1, R71 ;  /* 0x000000010f477824 */ /* 0x000fe200078e0247 */
[----:B------:R-:W-:Y:S02]  /*2460*/  SHF.R.S32.HI R15, RZ, 0x1f, R12 ;  /* 0x0000001fff0f7819 */ /* 0x000fe4000001140c */
[----:B------:R-:W-:Y:S02]  /*2470*/  LOP3.LUT R35, R35, 0xfffffffd, RZ, 0xc0, !PT ;  /* 0xfffffffd23237812 */ /* 0x000fe400078ec0ff */
[CC--:B------:R-:W-:Y:S02]  /*2480*/  LEA.HI R5, R7.reuse, R6.reuse, RZ, 0x3 ;  /* 0x0000000607057211 */ /* 0x0c0fe400078f18ff */
[----:B------:R-:W-:Y:S02]  /*2490*/  LEA.HI R8, R7, R6, RZ, 0x5 ;  /* 0x0000000607087211 */ /* 0x000fe400078f28ff */
[----:B------:R-:W-:-:S02]  /*24a0*/  LEA.HI R7, R21, R14, RZ, 0x3 ;  /* 0x0000000e15077211 */ /* 0x000fc400078f18ff */
[----:B------:R-:W-:Y:S02]  /*24b0*/  LEA.HI R6, R15, R12, RZ, 0x3 ;  /* 0x0000000c0f067211 */ /* 0x000fe400078f18ff */
[----:B------:R-:W-:Y:S02]  /*24c0*/  LEA.HI R14, R21, R14, RZ, 0x5 ;  /* 0x0000000e150e7211 */ /* 0x000fe400078f28ff */
[----:B------:R-:W-:Y:S02]  /*24d0*/  LEA.HI R15, R15, R12, RZ, 0x5 ;  /* 0x0000000c0f0f7211 */ /* 0x000fe400078f28ff */
[----:B------:R-:W-:Y:S02]  /*24e0*/  @P3 LOP3.LUT R35, R35, 0x2, RZ, 0xfc, !PT ;  /* 0x0000000223233812 */ /* 0x000fe400078efcff */
[----:B------:R-:W-:Y:S02]  /*24f0*/  SHF.R.S32.HI R21, RZ, 0x5, R14 ;  /* 0x00000005ff157819 */ /* 0x000fe4000001140e */
[----:B------:R-:W-:Y:S01]  /*2500*/  SHF.R.S32.HI R12, RZ, 0x5, R8 ;  /* 0x00000005ff0c7819 */ /* 0x000fe20000011408 */
[----:B------:R0:W-:Y:S01]  /*2510*/  STL [R1+0x28], R35 ;  /* 0x0000282301007387 */ /* 0x0001e20000100800 */
[----:B------:R-:W-:-:S02]  /*2520*/  SHF.R.S32.HI R15, RZ, 0x5, R15 ;  /* 0x00000005ff0f7819 */ /* 0x000fc4000001140f */
[C---:B------:R-:W-:Y:S02]  /*2530*/  LOP3.LUT R14, R20.reuse, 0x18, R6, 0xf8, !PT ;  /* 0x00000018140e7812 */ /* 0x040fe400078ef806 */
[----:B-----5:R-:W-:Y:S02]  /*2540*/  SHF.R.S32.HI R33, RZ, 0x1f, R102 ;  /* 0x0000001fff217819 */ /* 0x020fe40000011466 */
[----:B------:R-:W-:Y:S02]  /*2550*/  LOP3.LUT R8, R20, 0x18, R5, 0xf8, !PT ;  /* 0x0000001814087812 */ /* 0x000fe400078ef805 */
[----:B------:R-:W-:Y:S01]  /*2560*/  IADD3 R74, P2, R145, R74, RZ ;  /* 0x0000004a914a7210 */ /* 0x000fe20007f5e0ff */
[----:B------:R-:W-:Y:S01]  /*2570*/  IMAD R15, R15, 0x1200, R38 ;  /* 0x000012000f0f7824 */ /* 0x000fe200078e0226 */
[-C--:B------:R-:W-:Y:S02]  /*2580*/  LOP3.LUT R14, R14, R37.reuse, RZ, 0x3c, !PT ;  /* 0x000000250e0e7212 */ /* 0x080fe400078e3cff */
[----:B------:R-:W-:Y:S01]  /*2590*/  LOP3.LUT R101, R8, R37, RZ, 0x3c, !PT ;  /* 0x0000002508657212 */ /* 0x000fe200078e3cff */
[----:B------:R-:W-:-:S02]  /*25a0*/  IMAD R8, R33, R66, RZ ;  /* 0x0000004221087224 */ /* 0x000fc400078e02ff */
[----:B------:R-:W-:Y:S01]  /*25b0*/  IMAD.X R75, R32, 0x1, R9, P2 ;  /* 0x00000001204b7824 */ /* 0x000fe200010e0609 */
[----:B------:R-:W-:Y:S01]  /*25c0*/  ISETP.GE.AND P2, PT, R77, UR4, PT ;  /* 0x000000044d007c0c */ /* 0x000fe2000bf46270 */
[----:B------:R-:W-:Y:S02]  /*25d0*/  IMAD.IADD R100, R15, 0x1, R14 ;  /* 0x000000010f647824 */ /* 0x000fe400078e020e */
[C---:B------:R-:W-:Y:S02]  /*25e0*/  IMAD R81, R102.reuse, R67, R8 ;  /* 0x0000004366517224 */ /* 0x040fe400078e0208 */
[----:B------:R-:W-:Y:S02]  /*25f0*/  IMAD R15, R67, 0x90, RZ ;  /* 0x00000090430f7824 */ /* 0x000fe400078e02ff */
[----:B------:R-:W-:Y:S01]  /*2600*/  IMAD.WIDE.U32 R30, R102, R66, R30 ;  /* 0x00000042661e7225 */ /* 0x000fe200078e001e */
[----:B------:R-:W-:-:S03]  /*2610*/  LOP3.LUT R20, R20, 0x18, R7, 0xf8, !PT ;  /* 0x0000001814147812 */ /* 0x000fc600078ef807 */
[----:B------:R-:W-:Y:S01]  /*2620*/  IMAD.WIDE.U32 R64, R102, R66, R64 ;  /* 0x0000004266407225 */ /* 0x000fe200078e0040 */
[----:B------:R-:W-:-:S03]  /*2630*/  SEL R13, RZ, 0x20, P2 ;  /* 0x00000020ff0d7807 */ /* 0x000fc60001000000 */
[----:B------:R-:W-:-:S04]  /*2640*/  IMAD.WIDE.U32 R66, R66, 0x90, RZ ;  /* 0x0000009042427825 */ /* 0x000fc800078e00ff */
[-C--:B------:R-:W-:Y:S01]  /*2650*/  IMAD R33, R33, R72.reuse, RZ ;  /* 0x0000004821217224 */ /* 0x080fe200078e02ff */
[----:B------:R-:W-:Y:S01]  /*2660*/  LOP3.LUT R20, R20, R37, RZ, 0x3c, !PT ;  /* 0x0000002514147212 */ /* 0x000fe200078e3cff */
[----:B------:R-:W-:Y:S02]  /*2670*/  IMAD R12, R12, 0x1200, R38 ;  /* 0x000012000c0c7824 */ /* 0x000fe400078e0226 */
[----:B------:R-:W-:Y:S01]  /*2680*/  IMAD.IADD R94, R67, 0x1, R15 ;  /* 0x00000001435e7824 */ /* 0x000fe200078e020f */
[----:B------:R-:W-:Y:S01]  /*2690*/  LOP3.LUT R15, R10, R13, RZ, 0xfc, !PT ;  /* 0x0000000d0a0f7212 */ /* 0x000fe200078efcff */
[C---:B------:R-:W-:Y:S01]  /*26a0*/  IMAD R33, R102.reuse, R73, R33 ;  /* 0x0000004966217224 */ /* 0x040fe200078e0221 */
[----:B------:R-:W-:Y:S01]  /*26b0*/  LOP3.LUT R76, R5, 0xfffffff8, RZ, 0xc0, !PT ;  /* 0xfffffff8054c7812 */ /* 0x000fe200078ec0ff */
[-C--:B------:R-:W-:Y:S01]  /*26c0*/  IMAD.WIDE.U32 R68, R102, R72.reuse, R68 ;  /* 0x0000004866447225 */ /* 0x080fe200078e0044 */
[----:B------:R-:W-:Y:S02]  /*26d0*/  LOP3.LUT R8, R6, 0xfffffff8, RZ, 0xc0, !PT ;  /* 0xfffffff806087812 */ /* 0x000fe400078ec0ff */
[----:B------:R-:W-:Y:S01]  /*26e0*/  LOP3.LUT R9, R7, 0xfffffff8, RZ, 0xc0, !PT ;  /* 0xfffffff807097812 */ /* 0x000fe200078ec0ff */
[----:B------:R-:W-:Y:S01]  /*26f0*/  IMAD.WIDE.U32 R70, R102, R72, R70 ;  /* 0x0000004866467225 */ /* 0x000fe200078e0046 */
[----:B------:R-:W-:-:S03]  /*2700*/  LOP3.LUT R13, R15, 0x8, RZ, 0xc0, !PT ;  /* 0x000000080f0d7812 */ /* 0x000fc600078ec0ff */
[----:B------:R-:W-:Y:S02]  /*2710*/  IMAD R21, R21, 0x1200, R38 ;  /* 0x0000120015157824 */ /* 0x000fe400078e0226 */
[----:B------:R-:W-:Y:S01]  /*2720*/  IMAD.WIDE.U32 R28, R28, 0x90, RZ ;  /* 0x000000901c1c7825 */ /* 0x000fe200078e00ff */
[----:B------:R-:W-:-:S03]  /*2730*/  LOP3.LUT R14, R15, 0x10, RZ, 0xc0, !PT ;  /* 0x000000100f0e7812 */ /* 0x000fc600078ec0ff */
[----:B------:R-:W-:Y:S01]  /*2740*/  IMAD.WIDE.U32 R72, R72, 0x90, RZ ;  /* 0x0000009048487825 */ /* 0x000fe200078e00ff */
[----:B------:R-:W-:-:S03]  /*2750*/  SHF.R.S32.HI R98, RZ, 0x1f, R76 ;  /* 0x0000001fff627819 */ /* 0x000fc6000001144c */
[----:B------:R-:W-:Y:S01]  /*2760*/  IMAD.IADD R101, R12, 0x1, R101 ;  /* 0x000000010c657824 */ /* 0x000fe200078e0265 */
[----:B------:R-:W-:Y:S01]  /*2770*/  LOP3.LUT R12, R15, 0x4, RZ, 0xc0, !PT ;  /* 0x000000040f0c7812 */ /* 0x000fe200078ec0ff */
[----:B------:R-:W-:Y:S01]  /*2780*/  IMAD.IADD R84, R27, 0x1, R11 ;  /* 0x000000011b547824 */ /* 0x000fe200078e020b */
[----:B------:R-:W-:Y:S01]  /*2790*/  LOP3.LUT R11, R15, 0x2, RZ, 0xc0, !PT ;  /* 0x000000020f0b7812 */ /* 0x000fe200078ec0ff */
[----:B------:R-:W-:Y:S01]  /*27a0*/  IMAD.IADD R83, R31, 0x1, R81 ;  /* 0x000000011f537824 */ /* 0x000fe200078e0251 */
[----:B------:R-:W-:Y:S01]  /*27b0*/  SHF.R.S32.HI R97, RZ, 0x1f, R8 ;  /* 0x0000001fff617819 */ /* 0x000fe20000011408 */
[----:B------:R-:W-:Y:S01]  /*27c0*/  IMAD.IADD R99, R21, 0x1, R20 ;  /* 0x0000000115637824 */ /* 0x000fe200078e0214 */
[----:B------:R-:W-:Y:S01]  /*27d0*/  SHF.R.S32.HI R96, RZ, 0x1f, R9 ;  /* 0x0000001fff607819 */ /* 0x000fe20000011409 */
[----:B------:R-:W-:Y:S01]  /*27e0*/  IMAD.IADD R89, R29, 0x1, R89 ;  /* 0x000000011d597824 */ /* 0x000fe200078e0259 */
[----:B------:R-:W-:Y:S01]  /*27f0*/  LOP3.LUT R10, R10, 0x1, RZ, 0xc0, !PT ;  /* 0x000000010a0a7812 */ /* 0x000fe200078ec0ff */
[----:B------:R-:W-:Y:S01]  /*2800*/  IMAD.IADD R95, R73, 0x1, R95 ;  /* 0x00000001495f7824 */ /* 0x000fe200078e025f */
[----:B------:R-:W-:Y:S01]  /*2810*/  LOP3.LUT R15, R15, 0x20, RZ, 0xc0, !PT ;  /* 0x000000200f0f7812 */ /* 0x000fe200078ec0ff */
[----:B------:R-:W-:-:S02]  /*2820*/  IMAD.IADD R81, R81, 0x1, R65 ;  /* 0x0000000151517824 */ /* 0x000fc400078e0241 */
[----:B------:R-:W-:Y:S02]  /*2830*/  IMAD.IADD R82, R69, 0x1, R33 ;  /* 0x0000000145527824 */ /* 0x000fe400078e0221 */
[----:B0-----:R-:W-:-:S07]  /*2840*/  IMAD.IADD R80, R33, 0x1, R71 ;  /* 0x0000000121507824 */ /* 0x001fce00078e0247 */
.L_x_8625:
[----:B------:R-:W2:Y:S01]  /*2850*/  LDL R21, [R1+0x28] ;  /* 0x0000280001157983 */ /* 0x000ea20000100800 */
[----:B------:R-:W0:Y:S03]  /*2860*/  LDC.64 R90, c[0x0][0x2d8] ;  /* 0x0000b600ff5a7b82 */ /* 0x000e260000000a00 */
[----:B---3--:R-:W3:Y:S01]  /*2870*/  LDL R20, [R1+0x58] ;  /* 0x0000580001147983 */ /* 0x008ee20000100800 */
[----:B------:R-:W-:Y:S01]  /*2880*/  VIADD R39, R22, 0xffffffff ;  /* 0xffffffff16277836 */ /* 0x000fe20000000000 */
[----:B------:R-:W-:Y:S05]  /*2890*/  YIELD ;  /* 0x0000000000007946 */ /* 0x000fea0003800000 */
[----:B-1----:R-:W1:Y:S01]  /*28a0*/  LDC R103, c[0x0][0x3d4] ;  /* 0x0000f500ff677b82 */ /* 0x002e620000000800 */
[----:B------:R-:W-:Y:S01]  /*28b0*/  SHF.R.S32.HI R34, RZ, 0x1f, R39 ;  /* 0x0000001fff227819 */ /* 0x000fe20000011427 */
[----:B------:R-:W-:Y:S01]  /*28c0*/  IMAD.WIDE.U32 R60, R28, R39, RZ ;  /* 0x000000271c3c7225 */ /* 0x000fe200078e00ff */
[----:B------:R-:W-:Y:S01]  /*28d0*/  BSSY B0, `(.L_x_8570) ;  /* 0x0000415000007945 */ /* 0x000fe20003800000 */
[----:B--2---:R-:W-:-:S02]  /*28e0*/  LOP3.LUT P4, RZ, R21, 0x2, RZ, 0xc0, !PT ;  /* 0x0000000215ff7812 */ /* 0x004fc4000788c0ff */
[----:B------:R-:W-:Y:S02]  /*28f0*/  IMAD R21, R89, R39, RZ ;  /* 0x0000002759157224 */ /* 0x000fe400078e02ff */
[----:B---3--:R-:W-:Y:S02]  /*2900*/  IMAD R20, R19, 0x3600, R20 ;  /* 0x0000360013147824 */ /* 0x008fe400078e0214 */
[----:B------:R-:W-:Y:S01]  /*2910*/  IMAD R33, R34, R28, R21 ;  /* 0x0000001c22217224 */ /* 0x000fe200078e0215 */
[----:B------:R-:W-:Y:S01]  /*2920*/  IADD3 R21, P2, R88, R60, RZ ;  /* 0x0000003c58157210 */ /* 0x000fe20007f5e0ff */
[C---:B------:R-:W-:Y:S02]  /*2930*/  VIADD R32, R20.reuse, 0x10 ;  /* 0x0000001014207836 */ /* 0x040fe40000000000 */
[----:B------:R-:W-:Y:S01]  /*2940*/  IMAD.IADD R92, R61, 0x1, R33 ;  /* 0x000000013d5c7824 */ /* 0x000fe200078e0221 */
[----:B0-----:R-:W-:Y:S01]  /*2950*/  LEA R36, P3, R21, R90, 0x1 ;  /* 0x0000005a15247211 */ /* 0x001fe200078608ff */
[----:B------:R-:W-:-:S02]  /*2960*/  IMAD R79, R20, 0x2, R23 ;  /* 0x00000002144f7824 */ /* 0x000fc400078e0217 */
[----:B------:R-:W-:Y:S01]  /*2970*/  IMAD.X R22, R92, 0x1, R85, P2 ;  /* 0x000000015c167824 */ /* 0x000fe200010e0655 */
[----:B------:R-:W-:Y:S01]  /*2980*/  ISETP.GT.AND P2, PT, R39, R78, PT ;  /* 0x0000004e2700720c */ /* 0x000fe20003f44270 */
[----:B------:R-:W-:-:S03]  /*2990*/  @P4 VIADD R32, R20, 0xfffffff0 ;  /* 0xfffffff014204836 */ /* 0x000fc60000000000 */
[----:B------:R-:W-:Y:S01]  /*29a0*/  LEA.HI.X R37, R21, R91, R22, 0x1, P3 ;  /* 0x0000005b15257211 */ /* 0x000fe200018f0c16 */
[----:B------:R-:W-:Y:S01]  /*29b0*/  IMAD.MOV.U32 R22, RZ, RZ, R39 ;  /* 0x000000ffff167224 */ /* 0x000fe200078e0027 */
[----:B-1----:R-:W-:Y:S01]  /*29c0*/  ISETP.GE.AND P3, PT, R103, 0x1, PT ;  /* 0x000000016700780c */ /* 0x002fe20003f66270 */
[----:B------:R-:W-:-:S12]  /*29d0*/  IMAD R21, R32, 0x2, R23 ;  /* 0x0000000220157824 */ /* 0x000fd800078e0217 */
[----:B------:R-:W-:Y:S05]  /*29e0*/  @!P3 BRA `(.L_x_8571) ;  /* 0x0000003c0084b947 */ /* 0x000fea0003800000 */
        /* <DEDUP_REMOVED lines=28> */
[----:B------:R-:W-:Y:S01]  /*2bb0*/  IADD3 R58, P3, R70, R58, RZ ;  /* 0x0000003a463a7210 */ /* 0x000fe20007f7e0ff */
[----:B------:R-:W-:Y:S01]  /*2bc0*/  ULDC.64 UR4, c[0x0][0x3c8] ;  /* 0x0000f20000047ab9 */ /* 0x000fe20000000a00 */
[----:B------:R-:W-:Y:S02]  /*2bd0*/  CS2R R62, SRZ ;  /* 0x00000000003e7805 */ /* 0x000fe4000001ff00 */
[----:B------:R-:W-:Y:S01]  /*2be0*/  CS2R R90, SRZ ;  /* 0x00000000005a7805 */ /* 0x000fe2000001ff00 */
[----:B------:R-:W-:Y:S01]  /*2bf0*/  IMAD.X R33, R20, 0x1, R80, P3 ;  /* 0x0000000114217824 */ /* 0x000fe200018e0650 */
[----:B------:R-:W-:-:S05]  /*2c00*/  IADD3 R56, P3, R64, R56, RZ ;  /* 0x0000003840387210 */ /* 0x000fca0007f7e0ff */
[----:B------:R-:W-:Y:S01]  /*2c10*/  IMAD.X R87, R87, 0x1, R81, P3 ;  /* 0x0000000157577824 */ /* 0x000fe200018e0651 */
        /* <DEDUP_REMOVED lines=38> */
.L_x_8574:
[----:B------:R-:W-:Y:S05]  /*2e80*/  BSYNC B1 ;  /* 0x0000000000017941 */ /* 0x000fea0003800000 */
.L_x_8573:
[----:B------:R-:W2:Y:S01]  /*2e90*/  LDL R20, [R1+0x44] ;  /* 0x0000440001147983 */ /* 0x000ea20000100800 */
[----:B0----5:R-:W-:Y:S02]  /*2ea0*/  IMAD.MOV.U32 R32, RZ, RZ, R39 ;  /* 0x000000ffff207224 */ /* 0x021fe400078e0027 */
        /* <DEDUP_REMOVED lines=46> */
[----:B------:R-:W-:Y:S02]  /*3190*/  PRMT R112, R112, 0x5410, R32 ;  /* 0x0000541070707816 */ /* 0x000fe40000000020 */
[----:B------:R-:W-:Y:S01]  /*31a0*/  PRMT R126, R20, 0x7610, R126 ;  /* 0x00007610147e7816 */ /* 0x000fe2000000007e */
[----:B------:R-:W-:-:S05]  /*31b0*/  IMAD.MOV.U32 R20, RZ, RZ, R60 ;  /* 0x000000ffff147224 */ /* 0x000fca00078e003c */
[----:B------:R-:W-:Y:S01]  /*31c0*/  PRMT R111, R111, 0x5410, R20 ;  /* 0x000054106f6f7816 */ /* 0x000fe20000000014 */
[----:B------:R-:W-:Y:S06]  /*31d0*/  @!P3 BRA `(.L_x_8575) ;  /* 0x000000000004b947 */ /* 0x000fec0003800000 */
[----:B------:R-:W-:Y:S01]  /*31e0*/  BPT.TRAP 0x1 ;  /* 0x000000040000795c */ /* 0x000fe20000300000 */
.L_x_8575:
[----:B------:R-:W-:Y:S01]  /*31f0*/  IMAD R20, R19, 0x8, R18 ;  /* 0x0000000813147824 */ /* 0x000fe200078e0212 */
[----:B------:R-:W-:Y:S01]  /*3200*/  SHF.L.U32 R87, R149, 0x1f, RZ ;  /* 0x0000001f95577819 */ /* 0x000fe200000006ff */
[----:B------:R-:W-:Y:S03]  /*3210*/  BSSY B1, `(.L_x_8576) ;  /* 0x0000003000017945 */ /* 0x000fe60003800000 */
[----:B------:R-:W0:Y:S02]  /*3220*/  SYNCS.PHASECHK.TRANS64.TRYWAIT P5, [R20+URZ+0x31c90], R87 ;  /* 0x031c9057140075a7 */ /* 0x000e2400080a017f */
[----:B0-----:R-:W-:Y:S05]  /*3230*/  @!P5 BRA `(.L_x_8577) ;  /* 0x000001840024d947 */ /* 0x001fea0003800000 */
.L_x_8808:
[----:B------:R-:W-:Y:S05]  /*3240*/  BSYNC B1 ;  /* 0x0000000000017941 */ /* 0x000fea0003800000 */
.L_x_8576:
        /* <DEDUP_REMOVED lines=10> */
[----:B------:R-:W-:Y:S02]  /*32f0*/  SHF.R.U64 R56, R62, 0x10, R63 ;  /* 0x000000103e387819 */ /* 0x000fe4000000123f */
[C---:B------:R-:W-:Y:S02]  /*3300*/  PRMT R57, R58.reuse, 0x5410, R57 ;  /* 0x000054103a397816 */ /* 0x040fe40000000039 */
[----:B------:R-:W-:Y:S02]  /*3310*/  PRMT R56, R58, 0x5432, R56 ;  /* 0x000054323a387816 */ /* 0x000fe40000000038 */
[----:B------:R-:W-:Y:S02]  /*3320*/  SHF.R.U32.HI R59, RZ, 0x10, R63 ;  /* 0x00000010ff3b7819 */ /* 0x000fe4000001163f */
[----:B------:R-:W-:-:S02]  /*3330*/  SHF.R.U32.HI R62, RZ, 0x10, R91 ;  /* 0x00000010ff3e7819 */ /* 0x000fc4000001165b */
[----:B------:R-:W-:Y:S02]  /*3340*/  LOP3.LUT R92, R33, 0xffff0000, RZ, 0xc0, !PT ;  /* 0xffff0000215c7812 */ /* 0x000fe400078ec0ff */
[----:B------:R-:W-:Y:S02]  /*3350*/  LOP3.LUT R63, R57, 0xffff0000, RZ, 0xc0, !PT ;  /* 0xffff0000393f7812 */ /* 0x000fe400078ec0ff */
[C---:B------:R-:W-:Y:S01]  /*3360*/  LOP3.LUT R91, R56.reuse, 0xffff0000, RZ, 0xc0, !PT ;  /* 0xffff0000385b7812 */ /* 0x040fe200078ec0ff */
[----:B------:R-:W-:Y:S01]  /*3370*/  IMAD.U32 R56, R56, 0x10000, RZ ;  /* 0x0001000038387824 */ /* 0x000fe200078e00ff */
[C---:B------:R-:W-:Y:S01]  /*3380*/  PRMT R62, R93.reuse, 0x5432, R62 ;  /* 0x000054325d3e7816 */ /* 0x040fe2000000003e */
[C---:B------:R-:W-:Y:S01]  /*3390*/  FMUL.FTZ R33, R92.reuse, R63 ;  /* 0x0000003f5c217220 */ /* 0x040fe20000410000 */
[----:B------:R-:W-:Y:S01]  /*33a0*/  PRMT R59, R93, 0x5410, R59 ;  /* 0x000054105d3b7816 */ /* 0x000fe2000000003b */
[-C--:B------:R-:W-:Y:S02]  /*33b0*/  FMUL.FTZ R92, R92, R91.reuse ;  /* 0x0000005b5c5c7220 */ /* 0x080fe40000410000 */
[----:B------:R-:W-:-:S02]  /*33c0*/  FFMA.FTZ R58, R90, R91, -R33 ;  /* 0x0000005b5a3a7223 */ /* 0x000fc40000010821 */
[----:B------:R-:W-:Y:S01]  /*33d0*/  FFMA.FTZ R33, R90, R63, R92 ;  /* 0x0000003f5a217223 */ /* 0x000fe2000001005c */
[----:B------:R-:W-:Y:S01]  /*33e0*/  LOP3.LUT R92, R34, 0xffff0000, RZ, 0xc0, !PT ;  /* 0xffff0000225c7812 */ /* 0x000fe200078ec0ff */
[C---:B------:R-:W-:Y:S01]  /*33f0*/  IMAD.U32 R63, R62.reuse, 0x10000, RZ ;  /* 0x000100003e3f7824 */ /* 0x040fe200078e00ff */
[----:B------:R-:W-:Y:S01]  /*3400*/  LOP3.LUT R62, R62, 0xffff0000, RZ, 0xc0, !PT ;  /* 0xffff00003e3e7812 */ /* 0x000fe200078ec0ff */
[C---:B------:R-:W-:Y:S01]  /*3410*/  IMAD.U32 R91, R59.reuse, 0x10000, RZ ;  /* 0x000100003b5b7824 */ /* 0x040fe200078e00ff */
[----:B------:R-:W-:Y:S01]  /*3420*/  LOP3.LUT R59, R59, 0xffff0000, RZ, 0xc0, !PT ;  /* 0xffff00003b3b7812 */ /* 0x000fe200078ec0ff */
[----:B------:R-:W-:Y:S01]  /*3430*/  FMUL.FTZ R93, R92, R63 ;  /* 0x0000003f5c5d7220 */ /* 0x000fe20000410000 */
[----:B------:R-:W-:Y:S02]  /*3440*/  IMAD.U32 R90, R34, 0x10000, RZ ;  /* 0x00010000225a7824 */ /* 0x000fe400078e00ff */
[-C--:B------:R-:W-:Y:S01]  /*3450*/  FMUL.FTZ R92, R92, R91.reuse ;  /* 0x0000005b5c5c7220 */ /* 0x080fe20000410000 */
[----:B------:R-:W-:Y:S01]  /*3460*/  F2FP.BF16.F32.PACK_AB R33, R33, R58 ;  /* 0x0000003a2121723e */ /* 0x000fe200000010ff */
[----:B------:R-:W-:-:S02]  /*3470*/  FFMA.FTZ R34, R90, R91, -R93 ;  /* 0x0000005b5a227223 */ /* 0x000fc4000001085d */
[----:B------:R-:W-:Y:S01]  /*3480*/  FFMA.FTZ R63, R90, R63, R92 ;  /* 0x0000003f5a3f7223 */ /* 0x000fe2000001005c */
[C---:B------:R-:W-:Y:S01]  /*3490*/  LOP3.LUT R90, R35.reuse, 0xffff0000, RZ, 0xc0, !PT ;  /* 0xffff0000235a7812 */ /* 0x040fe200078ec0ff */
[----:B------:R-:W-:-:S03]  /*34a0*/  IMAD.U32 R35, R35, 0x10000, RZ ;  /* 0x0001000023237824 */ /* 0x000fc600078e00ff */
[----:B------:R-:W-:Y:S01]  /*34b0*/  F2FP.BF16.F32.PACK_AB R34, R63, R34 ;  /* 0x000000223f22723e */ /* 0x000fe200000010ff */
[CC--:B------:R-:W-:Y:S01]  /*34c0*/  FMUL.FTZ R92, R90.reuse, R62.reuse ;  /* 0x0000003e5a5c7220 */ /* 0x0c0fe20000410000 */
[-C--:B------:R-:W-:Y:S01]  /*34d0*/  FMUL.FTZ R91, R90, R59.reuse ;  /* 0x0000003b5a5b7220 */ /* 0x080fe20000410000 */
[----:B------:R-:W-:Y:S02]  /*34e0*/  IMAD.U32 R90, R57, 0x10000, RZ ;  /* 0x00010000395a7824 */ /* 0x000fe400078e00ff */
[C---:B------:R-:W-:Y:S01]  /*34f0*/  FFMA.FTZ R59, R35.reuse, R59, -R92 ;  /* 0x0000003b233b7223 */ /* 0x040fe2000001085c */
[----:B------:R-:W-:Y:S01]  /*3500*/  FFMA.FTZ R62, R35, R62, R91 ;  /* 0x0000003e233e7223 */ /* 0x000fe2000001005b */
[C---:B------:R-:W-:Y:S01]  /*3510*/  LOP3.LUT R35, R32.reuse, 0xffff0000, RZ, 0xc0, !PT ;  /* 0xffff000020237812 */ /* 0x040fe200078ec0ff */
[----:B------:R-:W-:-:S03]  /*3520*/  IMAD.U32 R57, R32, 0x10000, RZ ;  /* 0x0001000020397824 */ /* 0x000fc600078e00ff */
[----:B------:R-:W-:Y:S01]  /*3530*/  F2FP.BF16.F32.PACK_AB R59, R62, R59 ;  /* 0x0000003b3e3b723e */ /* 0x000fe200000010ff */
[C---:B------:R-:W-:Y:S01]  /*3540*/  FMUL.FTZ R32, R35.reuse, R90 ;  /* 0x0000005a23207220 */ /* 0x040fe20000410000 */
[----:B------:R-:W-:-:S03]  /*3550*/  FMUL.FTZ R35, R35, R56 ;  /* 0x0000003823237220 */ /* 0x000fc60000410000 */
[C---:B------:R-:W-:Y:S01]  /*3560*/  FFMA.FTZ R32, R57.reuse, R56, -R32 ;  /* 0x0000003839207223 */ /* 0x040fe20000010820 */
[----:B------:R-:W-:-:S05]  /*3570*/  FFMA.FTZ R35, R57, R90, R35 ;  /* 0x0000005a39237223 */ /* 0x000fca0000010023 */
[----:B------:R-:W-:Y:S01]  /*3580*/  F2FP.BF16.F32.PACK_AB R32, R35, R32 ;  /* 0x000000202320723e */ /* 0x000fe200000010ff */
[----:B------:R-:W-:-:S07]  /*3590*/  IMAD.MOV.U32 R35, RZ, RZ, R59 ;  /* 0x000000ffff237224 */ /* 0x000fce00078e003b */
.L_x_8582:
[----:B------:R-:W-:Y:S05]  /*35a0*/  BSYNC B2 ;  /* 0x0000000000027941 */ /* 0x000fea0003800000 */
.L_x_8581:
[----:B--2---:R1:W-:Y:S02]  /*35b0*/  STG.E.128 desc[UR60][R36.64], R32 ;  /* 0x0000002024007986 */ /* 0x0043e4000c101d3c */
.L_x_8580:
[----:B------:R-:W-:Y:S05]  /*35c0*/  BSYNC B1 ;  /* 0x0000000000017941 */ /* 0x000fea0003800000 */
.L_x_8579:
        /* <DEDUP_REMOVED lines=8> */
[----:B------:R-:W-:Y:S02]  /*3650*/  SHF.R.U64 R56, R60, 0x10, R61 ;  /* 0x000000103c387819 */ /* 0x000fe4000000123d */
[--C-:B------:R-:W-:Y:S02]  /*3660*/  SHF.R.U64 R54, R54, 0x10, R55.reuse ;  /* 0x0000001036367819 */ /* 0x100fe40000001237 */
[----:B------:R-:W-:Y:S02]  /*3670*/  PRMT R56, R111, 0x5432, R56 ;  /* 0x000054326f387816 */ /* 0x000fe40000000038 */
[----:B------:R-:W-:Y:S02]  /*3680*/  PRMT R54, R106, 0x5432, R54 ;  /* 0x000054326a367816 */ /* 0x000fe40000000036 */
[C---:B--2---:R-:W-:Y:S02]  /*3690*/  LOP3.LUT R59, R33.reuse, 0xffff0000, RZ, 0xc0, !PT ;  /* 0xffff0000213b7812 */ /* 0x044fe400078ec0ff */
[C---:B------:R-:W-:Y:S01]  /*36a0*/  LOP3.LUT R62, R56.reuse, 0xffff0000, RZ, 0xc0, !PT ;  /* 0xffff0000383e7812 */ /* 0x040fe200078ec0ff */
[----:B------:R-:W-:Y:S01]  /*36b0*/  IMAD.U32 R56, R56, 0x10000, RZ ;  /* 0x0001000038387824 */ /* 0x000fe200078e00ff */
[C---:B------:R-:W-:Y:S01]  /*36c0*/  LOP3.LUT R58, R54.reuse, 0xffff0000, RZ, 0xc0, !PT ;  /* 0xffff0000363a7812 */ /* 0x040fe200078ec0ff */
[----:B------:R-:W-:Y:S01]  /*36d0*/  IMAD.U32 R54, R54, 0x10000, RZ ;  /* 0x0001000036367824 */ /* 0x000fe200078e00ff */
[----:B------:R-:W-:Y:S01]  /*36e0*/  SHF.R.U32.HI R57, RZ, 0x10, R55 ;  /* 0x00000010ff397819 */ /* 0x000fe20000011637 */
[----:B------:R-:W-:-:S02]  /*36f0*/  IMAD.U32 R55, R33, 0x10000, RZ ;  /* 0x0001000021377824 */ /* 0x000fc400078e00ff */
[C---:B------:R-:W-:Y:S01]  /*3700*/  FMUL.FTZ R90, R59.reuse, R62 ;  /* 0x0000003e3b5a7220 */ /* 0x040fe20000410000 */
[-C--:B------:R-:W-:Y:S01]  /*3710*/  FMUL.FTZ R33, R59, R58.reuse ;  /* 0x0000003a3b217220 */ /* 0x080fe20000410000 */
[----:B------:R-:W-:Y:S02]  /*3720*/  SHF.R.U32.HI R60, RZ, 0x10, R61 ;  /* 0x00000010ff3c7819 */ /* 0x000fe4000001163d */
[C---:B------:R-:W-:Y:S01]  /*3730*/  FFMA.FTZ R58, R55.reuse, R58, -R90 ;  /* 0x0000003a373a7223 */ /* 0x040fe2000001085a */
[----:B------:R-:W-:Y:S01]  /*3740*/  FFMA.FTZ R55, R55, R62, R33 ;  /* 0x0000003e37377223 */ /* 0x000fe20000010021 */
[----:B------:R-:W-:Y:S01]  /*3750*/  PRMT R33, R124, 0x5410, R57 ;  /* 0x000054107c217816 */ /* 0x000fe20000000039 */
[----:B------:R-:W-:Y:S01]  /*3760*/  IMAD.U32 R62, R35, 0x10000, RZ ;  /* 0x00010000233e7824 */ /* 0x000fe200078e00ff */
[----:B------:R-:W-:Y:S02]  /*3770*/  PRMT R57, R112, 0x5432, R60 ;  /* 0x0000543270397816 */ /* 0x000fe4000000003c */
[C---:B------:R-:W-:Y:S01]  /*3780*/  LOP3.LUT R60, R34.reuse, 0xffff0000, RZ, 0xc0, !PT ;  /* 0xffff0000223c7812 */ /* 0x040fe200078ec0ff */
        /* <DEDUP_REMOVED lines=21> */
[----:B------:R-:W-:Y:S02]  /*38e0*/  F2FP.BF16.F32.PACK_AB R33, R55, R58 ;  /* 0x0000003a3721723e */ /* 0x000fe400000010ff */
[----:B------:R-:W-:Y:S02]  /*38f0*/  F2FP.BF16.F32.PACK_AB R34, R60, R63 ;  /* 0x0000003f3c22723e */ /* 0x000fe400000010ff */
[----:B------:R-:W-:-:S07]  /*3900*/  F2FP.BF16.F32.PACK_AB R32, R57, R32 ;  /* 0x000000203920723e */ /* 0x000fce00000010ff */
.L_x_8586:
[----:B------:R-:W-:Y:S05]  /*3910*/  BSYNC B2 ;  /* 0x0000000000027941 */ /* 0x000fea0003800000 */
.L_x_8585:
[----:B--2---:R2:W-:Y:S02]  /*3920*/  STG.E.128 desc[UR60][R36.64+0x20], R32 ;  /* 0x0000202024007986 */ /* 0x0045e4000c101d3c */
.L_x_8584:
[----:B------:R-:W-:Y:S05]  /*3930*/  BSYNC B1 ;  /* 0x0000000000017941 */ /* 0x000fea0003800000 */
.L_x_8583:
        /* <DEDUP_REMOVED lines=12> */
[----:B------:R-:W-:Y:S01]  /*3a00*/  SHF.R.U32.HI R54, RZ, 0x10, R51 ;  /* 0x00000010ff367819 */ /* 0x000fe20000011633 */
[----:B------:R-:W-:Y:S01]  /*3a10*/  IMAD.U32 R56, R32, 0x10000, RZ ;  /* 0x0001000020387824 */ /* 0x000fe200078e00ff */
[----:B------:R-:W-:Y:S02]  /*3a20*/  PRMT R125, R125, 0x5410, R50 ;  /* 0x000054107d7d7816 */ /* 0x000fe40000000032 */
[----:B------:R-:W-:Y:S02]  /*3a30*/  PRMT R122, R122, 0x5410, R55 ;  /* 0x000054107a7a7816 */ /* 0x000fe40000000037 */
[----:B------:R-:W-:-:S02]  /*3a40*/  SHF.R.U32.HI R53, RZ, 0x10, R53 ;  /* 0x00000010ff357819 */ /* 0x000fc40000011635 */
[----:B------:R-:W-:Y:S01]  /*3a50*/  LOP3.LUT R51, R35, 0xffff0000, RZ, 0xc0, !PT ;  /* 0xffff000023337812 */ /* 0x000fe200078ec0ff */
[C---:B------:R-:W-:Y:S01]  /*3a60*/  IMAD.U32 R35, R33.reuse, 0x10000, RZ ;  /* 0x0001000021237824 */ /* 0x040fe200078e00ff */
[----:B------:R-:W-:Y:S02]  /*3a70*/  LOP3.LUT R33, R33, 0xffff0000, RZ, 0xc0, !PT ;  /* 0xffff000021217812 */ /* 0x000fe400078ec0ff */
[C---:B------:R-:W-:Y:S01]  /*3a80*/  LOP3.LUT R50, R125.reuse, 0xffff0000, RZ, 0xc0, !PT ;  /* 0xffff00007d327812 */ /* 0x040fe200078ec0ff */
[----:B------:R-:W-:Y:S01]  /*3a90*/  IMAD.U32 R125, R125, 0x10000, RZ ;  /* 0x000100007d7d7824 */ /* 0x000fe200078e00ff */
[----:B------:R-:W-:Y:S02]  /*3aa0*/  LOP3.LUT R60, R122, 0xffff0000, RZ, 0xc0, !PT ;  /* 0xffff00007a3c7812 */ /* 0x000fe400078ec0ff */
[----:B------:R-:W-:Y:S01]  /*3ab0*/  PRMT R126, R126, 0x5410, R53 ;  /* 0x000054107e7e7816 */ /* 0x000fe20000000035 */
[----:B------:R-:W-:Y:S01]  /*3ac0*/  FMUL.FTZ R58, R33, R50 ;  /* 0x00000032213a7220 */ /* 0x000fe20000410000 */
[----:B------:R-:W-:Y:S01]  /*3ad0*/  PRMT R123, R123, 0x5410, R54 ;  /* 0x000054107b7b7816 */ /* 0x000fe20000000036 */
[----:B------:R-:W-:Y:S01]  /*3ae0*/  FMUL.FTZ R33, R33, R60 ;  /* 0x0000003c21217220 */ /* 0x000fe20000410000 */
[----:B------:R-:W-:Y:S01]  /*3af0*/  LOP3.LUT R34, R34, 0xffff0000, RZ, 0xc0, !PT ;  /* 0xffff000022227812 */ /* 0x000fe200078ec0ff */
[----:B------:R-:W-:-:S02]  /*3b00*/  IMAD.U32 R53, R126, 0x10000, RZ ;  /* 0x000100007e357824 */ /* 0x000fc400078e00ff */
[----:B------:R-:W-:Y:S01]  /*3b10*/  FFMA.FTZ R58, R35, R60, -R58 ;  /* 0x0000003c233a7223 */ /* 0x000fe2000001083a */
[----:B------:R-:W-:Y:S02]  /*3b20*/  IMAD.U32 R55, R123, 0x10000, RZ ;  /* 0x000100007b377824 */ /* 0x000fe400078e00ff */
[----:B------:R-:W-:Y:S01]  /*3b30*/  FFMA.FTZ R33, R35, R50, R33 ;  /* 0x0000003223217223 */ /* 0x000fe20000010021 */
[----:B------:R-:W-:Y:S01]  /*3b40*/  FMUL.FTZ R59, R34, R53 ;  /* 0x00000035223b7220 */ /* 0x000fe20000410000 */
[----:B------:R-:W-:Y:S01]  /*3b50*/  LOP3.LUT R126, R126, 0xffff0000, RZ, 0xc0, !PT ;  /* 0xffff00007e7e7812 */ /* 0x000fe200078ec0ff */
[-C--:B------:R-:W-:Y:S01]  /*3b60*/  FMUL.FTZ R35, R34, R55.reuse ;  /* 0x0000003722237220 */ /* 0x080fe20000410000 */
[----:B------:R-:W-:Y:S01]  /*3b70*/  LOP3.LUT R34, R123, 0xffff0000, RZ, 0xc0, !PT ;  /* 0xffff00007b227812 */ /* 0x000fe200078ec0ff */
[----:B------:R-:W-:Y:S01]  /*3b80*/  FFMA.FTZ R59, R52, R55, -R59 ;  /* 0x00000037343b7223 */ /* 0x000fe2000001083b */
[----:B------:R-:W-:Y:S01]  /*3b90*/  LOP3.LUT R32, R32, 0xffff0000, RZ, 0xc0, !PT ;  /* 0xffff000020207812 */ /* 0x000fe200078ec0ff */
[----:B------:R-:W-:Y:S01]  /*3ba0*/  FMUL.FTZ R50, R51, R126 ;  /* 0x0000007e33327220 */ /* 0x000fe20000410000 */
[----:B------:R-:W-:-:S02]  /*3bb0*/  IMAD.U32 R55, R122, 0x10000, RZ ;  /* 0x000100007a377824 */ /* 0x000fc400078e00ff */
        /* <DEDUP_REMOVED lines=13> */
.L_x_8590:
[----:B------:R-:W-:Y:S05]  /*3c90*/  BSYNC B2 ;  /* 0x0000000000027941 */ /* 0x000fea0003800000 */
.L_x_8589:
[----:B--2---:R3:W-:Y:S02]  /*3ca0*/  STG.E.128 desc[UR60][R36.64+0x40], R32 ;  /* 0x0000402024007986 */ /* 0x0047e4000c101d3c */
.L_x_8588:
[----:B------:R-:W-:Y:S05]  /*3cb0*/  BSYNC B1 ;  /* 0x0000000000017941 */ /* 0x000fea0003800000 */
.L_x_8587:
        /* <DEDUP_REMOVED lines=12> */
[----:B------:R-:W-:Y:S02]  /*3d80*/  PRMT R119, R119, 0x5410, R48 ;  /* 0x0000541077777816 */ /* 0x000fe40000000030 */
[----:B------:R-:W-:Y:S02]  /*3d90*/  PRMT R121, R121, 0x5410, R50 ;  /* 0x0000541079797816 */ /* 0x000fe40000000032 */
[----:B------:R-:W-:-:S02]  /*3da0*/  SHF.R.U32.HI R51, RZ, 0x10, R47 ;  /* 0x00000010ff337819 */ /* 0x000fc4000001162f */
[----:B------:R-:W-:Y:S02]  /*3db0*/  PRMT R120, R120, 0x5410, R49 ;  /* 0x0000541078787816 */ /* 0x000fe40000000031 */
[----:B------:R-:W-:Y:S02]  /*3dc0*/  LOP3.LUT R49, R33, 0xffff0000, RZ, 0xc0, !PT ;  /* 0xffff000021317812 */ /* 0x000fe400078ec0ff */
[----:B------:R-:W-:Y:S01]  /*3dd0*/  LOP3.LUT R54, R119, 0xffff0000, RZ, 0xc0, !PT ;  /* 0xffff000077367812 */ /* 0x000fe200078ec0ff */
[----:B------:R-:W-:Y:S01]  /*3de0*/  IMAD.U32 R48, R120, 0x10000, RZ ;  /* 0x0001000078307824 */ /* 0x000fe200078e00ff */
[----:B------:R-:W-:Y:S02]  /*3df0*/  LOP3.LUT R50, R121, 0xffff0000, RZ, 0xc0, !PT ;  /* 0xffff000079327812 */ /* 0x000fe400078ec0ff */
[----:B------:R-:W-:Y:S01]  /*3e00*/  PRMT R118, R118, 0x5410, R51 ;  /* 0x0000541076767816 */ /* 0x000fe20000000033 */
[----:B------:R-:W-:Y:S01]  /*3e10*/  IMAD.U32 R51, R33, 0x10000, RZ ;  /* 0x0001000021337824 */ /* 0x000fe200078e00ff */
[----:B------:R-:W-:Y:S01]  /*3e20*/  LOP3.LUT R47, R34, 0xffff0000, RZ, 0xc0, !PT ;  /* 0xffff0000222f7812 */ /* 0x000fe200078ec0ff */
[C---:B------:R-:W-:Y:S01]  /*3e30*/  FMUL.FTZ R56, R49.reuse, R54 ;  /* 0x0000003631387220 */ /* 0x040fe20000410000 */
[----:B------:R-:W-:Y:S01]  /*3e40*/  FMUL.FTZ R53, R49, R50 ;  /* 0x0000003231357220 */ /* 0x000fe20000410000 */
[----:B------:R-:W-:Y:S01]  /*3e50*/  IMAD.U32 R52, R118, 0x10000, RZ ;  /* 0x0001000076347824 */ /* 0x000fe200078e00ff */
[C---:B------:R-:W-:Y:S01]  /*3e60*/  LOP3.LUT R49, R32.reuse, 0xffff0000, RZ, 0xc0, !PT ;  /* 0xffff000020317812 */ /* 0x040fe200078ec0ff */
[----:B------:R-:W-:-:S02]  /*3e70*/  IMAD.U32 R33, R32, 0x10000, RZ ;  /* 0x0001000020217824 */ /* 0x000fc400078e00ff */
[----:B------:R-:W-:Y:S01]  /*3e80*/  FMUL.FTZ R55, R47, R48 ;  /* 0x000000302f377220 */ /* 0x000fe20000410000 */
[C---:B------:R-:W-:Y:S01]  /*3e90*/  FFMA.FTZ R32, R51.reuse, R50, -R56 ;  /* 0x0000003233207223 */ /* 0x040fe20000010838 */
[----:B------:R-:W-:Y:S01]  /*3ea0*/  FFMA.FTZ R51, R51, R54, R53 ;  /* 0x0000003633337223 */ /* 0x000fe20000010035 */
[----:B------:R-:W-:Y:S01]  /*3eb0*/  LOP3.LUT R34, R35, 0xffff0000, RZ, 0xc0, !PT ;  /* 0xffff000023227812 */ /* 0x000fe200078ec0ff */
[-C--:B------:R-:W-:Y:S01]  /*3ec0*/  FMUL.FTZ R53, R47, R52.reuse ;  /* 0x000000342f357220 */ /* 0x080fe20000410000 */
[----:B------:R-:W-:Y:S01]  /*3ed0*/  LOP3.LUT R120, R120, 0xffff0000, RZ, 0xc0, !PT ;  /* 0xffff000078787812 */ /* 0x000fe200078ec0ff */
[----:B------:R-:W-:Y:S01]  /*3ee0*/  FFMA.FTZ R47, R46, R52, -R55 ;  /* 0x000000342e2f7223 */ /* 0x000fe20000010837 */
[----:B------:R-:W-:Y:S01]  /*3ef0*/  LOP3.LUT R118, R118, 0xffff0000, RZ, 0xc0, !PT ;  /* 0xffff000076767812 */ /* 0x000fe200078ec0ff */
[----:B------:R-:W-:Y:S02]  /*3f00*/  IMAD.U32 R52, R119, 0x10000, RZ ;  /* 0x0001000077347824 */ /* 0x000fe400078e00ff */
[----:B------:R-:W-:Y:S01]  /*3f10*/  FFMA.FTZ R46, R46, R48, R53 ;  /* 0x000000302e2e7223 */ /* 0x000fe20000010035 */
[----:B------:R-:W-:-:S02]  /*3f20*/  IMAD.U32 R50, R121, 0x10000, RZ ;  /* 0x0001000079327824 */ /* 0x000fc400078e00ff */
        /* <DEDUP_REMOVED lines=14> */
.L_x_8594:
[----:B------:R-:W-:Y:S05]  /*4010*/  BSYNC B2 ;  /* 0x0000000000027941 */ /* 0x000fea0003800000 */
.L_x_8593:
[----:B--2---:R4:W-:Y:S02]  /*4020*/  STG.E.128 desc[UR60][R36.64+0x60], R32 ;  /* 0x0000602024007986 */ /* 0x0049e4000c101d3c */
.L_x_8592:
[----:B------:R-:W-:Y:S05]  /*4030*/  BSYNC B1 ;  /* 0x0000000000017941 */ /* 0x000fea0003800000 */
.L_x_8591:
        /* <DEDUP_REMOVED lines=12> */
[----:B------:R-:W-:Y:S02]  /*4100*/  SHF.R.U32.HI R44, RZ, 0x10, R45 ;  /* 0x00000010ff2c7819 */ /* 0x000fe4000001162d */
[----:B------:R-:W-:Y:S01]  /*4110*/  PRMT R116, R116, 0x5410, R43 ;  /* 0x0000541074747816 */ /* 0x000fe2000000002b */
[----:B------:R-:W-:Y:S01]  /*4120*/  IMAD.U32 R43, R33, 0x10000, RZ ;  /* 0x00010000212b7824 */ /* 0x000fe200078e00ff */
        /* <DEDUP_REMOVED lines=18> */
[----:B------:R-:W-:-:S02]  /*4250*/  IMAD.U32 R116, R116, 0x10000, RZ ;  /* 0x0001000074747824 */ /* 0x000fc400078e00ff */
[C---:B------:R-:W-:Y:S01]  /*4260*/  FFMA.FTZ R50, R43.reuse, R46, -R50 ;  /* 0x0000002e2b327223 */ /* 0x040fe20000010832 */
[----:B------:R-:W-:Y:S02]  /*4270*/  IMAD.U32 R114, R114, 0x10000, RZ ;  /* 0x0001000072727824 */ /* 0x000fe400078e00ff */
[----:B------:R-:W-:Y:S01]  /*4280*/  FFMA.FTZ R51, R43, R48, R51 ;  /* 0x000000302b337223 */ /* 0x000fe20000010033 */
[----:B------:R-:W-:Y:S01]  /*4290*/  FFMA.FTZ R53, R42, R47, -R53 ;  /* 0x0000002f2a357223 */ /* 0x000fe20000010835 */
[C---:B------:R-:W-:Y:S01]  /*42a0*/  FMUL.FTZ R44, R34.reuse, R117 ;  /* 0x00000075222c7220 */ /* 0x040fe20000410000 */
[----:B------:R-:W-:Y:S01]  /*42b0*/  FMUL.FTZ R46, R34, R115 ;  /* 0x00000073222e7220 */ /* 0x000fe20000410000 */
[----:B------:R-:W-:Y:S02]  /*42c0*/  IMAD.U32 R35, R35, 0x10000, RZ ;  /* 0x0001000023237824 */ /* 0x000fe400078e00ff */
        /* <DEDUP_REMOVED lines=11> */
[----:B------:R-:W-:-:S07]  /*4380*/  F2FP.BF16.F32.PACK_AB R35, R35, R44 ;  /* 0x0000002c2323723e */ /* 0x000fce00000010ff */
.L_x_8598:
[----:B------:R-:W-:Y:S05]  /*4390*/  BSYNC B2 ;  /* 0x0000000000027941 */ /* 0x000fea0003800000 */
.L_x_8597:
[----:B--2---:R1:W-:Y:S02]  /*43a0*/  STG.E.128 desc[UR60][R36.64+0x80], R32 ;  /* 0x0000802024007986 */ /* 0x0043e4000c101d3c */
.L_x_8596:
[----:B------:R-:W-:Y:S05]  /*43b0*/  BSYNC B1 ;  /* 0x0000000000017941 */ /* 0x000fea0003800000 */
.L_x_8595:
        /* <DEDUP_REMOVED lines=24> */
[C---:B------:R-:W-:Y:S01]  /*4540*/  LOP3.LUT R41, R35.reuse, 0xffff0000, RZ, 0xc0, !PT ;  /* 0xffff000023297812 */ /* 0x040fe200078ec0ff */
[----:B------:R-:W-:Y:S01]  /*4550*/  FMUL.FTZ R47, R38, R42 ;  /* 0x0000002a262f7220 */ /* 0x000fe20000410000 */
[----:B------:R-:W-:-:S02]  /*4560*/  IMAD.U32 R34, R35, 0x10000, RZ ;  /* 0x0001000023227824 */ /* 0x000fc400078e00ff */
[C---:B------:R-:W-:Y:S01]  /*4570*/  FMUL.FTZ R38, R40.reuse, R45 ;  /* 0x0000002d28267220 */ /* 0x040fe20000410000 */
[----:B------:R-:W-:Y:S02]  /*4580*/  IMAD.U32 R35, R33, 0x10000, RZ ;  /* 0x0001000021237824 */ /* 0x000fe400078e00ff */
[-C--:B------:R-:W-:Y:S01]  /*4590*/  FMUL.FTZ R40, R40, R43.reuse ;  /* 0x0000002b28287220 */ /* 0x080fe20000410000 */
[----:B------:R-:W-:Y:S01]  /*45a0*/  LOP3.LUT R113, R113, 0xffff0000, RZ, 0xc0, !PT ;  /* 0xffff000071717812 */ /* 0x000fe200078ec0ff */
[----:B------:R-:W-:Y:S01]  /*45b0*/  IMAD.U32 R33, R32, 0x10000, RZ ;  /* 0x0001000020217824 */ /* 0x000fe200078e00ff */
[----:B------:R-:W-:Y:S01]  /*45c0*/  LOP3.LUT R106, R106, 0xffff0000, RZ, 0xc0, !PT ;  /* 0xffff00006a6a7812 */ /* 0x000fe200078ec0ff */
[----:B------:R-:W-:Y:S01]  /*45d0*/  FFMA.FTZ R46, R35, R42, -R46 ;  /* 0x0000002a232e7223 */ /* 0x000fe2000001082e */
[----:B------:R-:W-:Y:S01]  /*45e0*/  LOP3.LUT R32, R32, 0xffff0000, RZ, 0xc0, !PT ;  /* 0xffff000020207812 */ /* 0x000fe200078ec0ff */
[C---:B------:R-:W-:Y:S01]  /*45f0*/  FFMA.FTZ R43, R39.reuse, R43, -R38 ;  /* 0x0000002b272b7223 */ /* 0x040fe20000010826 */
[----:B------:R-:W-:Y:S01]  /*4600*/  FFMA.FTZ R40, R39, R45, R40 ;  /* 0x0000002d27287223 */ /* 0x000fe20000010028 */
[----:B------:R-:W-:-:S02]  /*4610*/  IMAD.U32 R111, R111, 0x10000, RZ ;  /* 0x000100006f6f7824 */ /* 0x000fc400078e00ff */
[C---:B------:R-:W-:Y:S01]  /*4620*/  FMUL.FTZ R39, R41.reuse, R113 ;  /* 0x0000007129277220 */ /* 0x040fe20000410000 */
        /* <DEDUP_REMOVED lines=13> */
.L_x_8600:
[----:B------:R-:W-:Y:S05]  /*4700*/  BSYNC B1 ;  /* 0x0000000000017941 */ /* 0x000fea0003800000 */
.L_x_8599:
[----:B--2---:R1:W-:Y:S01]  /*4710*/  STG.E.128 desc[UR60][R36.64+0xa0], R32 ;  /* 0x0000a02024007986 */ /* 0x0043e2000c101d3c */
[----:B------:R-:W-:Y:S05]  /*4720*/  BRA `(.L_x_8578) ;  /* 0x0000002000bc7947 */ /* 0x000fea0003800000 */
.L_x_8572:
        /* <DEDUP_REMOVED lines=15> */
[----:B------:R-:W2:Y:S04]  /*4820*/  LDL R63, [R1+0x30] ;  /* 0x00003000013f7983 */ /* 0x000ea80000100800 */
[----:B------:R-:W3:Y:S01]  /*4830*/  LDL R62, [R1+0x34] ;  /* 0x00003400013e7983 */ /* 0x000ee20000100800 */
[----:B------:R-:W-:Y:S01]  /*4840*/  IADD3 R58, P3, R68, R58, RZ ;  /* 0x0000003a443a7210 */ /* 0x000fe20007f7e0ff */
[----:B------:R-:W-:Y:S01]  /*4850*/  ULDC.64 UR4, c[0x0][0x3c8] ;  /* 0x0000f20000047ab9 */ /* 0x000fe20000000a00 */
[----:B------:R-:W-:Y:S02]  /*4860*/  CS2R R42, SRZ ;  /* 0x00000000002a7805 */ /* 0x000fe4000001ff00 */
[----:B------:R-:W-:Y:S02]  /*4870*/  CS2R R40, SRZ ;  /* 0x0000000000287805 */ /* 0x000fe4000001ff00 */
[----:B------:R-:W-:Y:S01]  /*4880*/  CS2R R54, SRZ ;  /* 0x0000000000367805 */ /* 0x000fe2000001ff00 */
[----:B------:R-:W-:Y:S01]  /*4890*/  IMAD.X R33, R20, 0x1, R82, P3 ;  /* 0x0000000114217824 */ /* 0x000fe200018e0652 */
[----:B------:R-:W-:-:S02]  /*48a0*/  IADD3 R20, P3, R30, R56, RZ ;  /* 0x000000381e147210 */ /* 0x000fc40007f7e0ff */
[----:B------:R-:W-:-:S03]  /*48b0*/  CS2R R52, SRZ ;  /* 0x0000000000347805 */ /* 0x000fc6000001ff00 */
[----:B------:R-:W-:Y:S01]  /*48c0*/  IMAD.X R87, R87, 0x1, R83, P3 ;  /* 0x0000000157577824 */ /* 0x000fe200018e0653 */
        /* <DEDUP_REMOVED lines=12> */
[----:B------:R-:W-:Y:S02]  /*4990*/  CS2R R34, SRZ ;  /* 0x0000000000227805 */ /* 0x000fe4000001ff00 */
[----:B------:R-:W-:Y:S02]  /*49a0*/  CS2R R32, SRZ ;  /* 0x0000000000207805 */ /* 0x000fe4000001ff00 */
[----:B------:R-:W-:Y:S02]  /*49b0*/  CS2R R46, SRZ ;  /* 0x00000000002e7805 */ /* 0x000fe4000001ff00 */
[----:B------:R-:W-:-:S02]  /*49c0*/  CS2R R44, SRZ ;  /* 0x00000000002c7805 */ /* 0x000fc4000001ff00 */
[----:B--2---:R-:W-:-:S13]  /*49d0*/  ISETP.GE.AND P3, PT, R63, R103, PT ;  /* 0x000000673f00720c */ /* 0x004fda0003f66270 */
[----:B------:R0:W5:Y:S04]  /*49e0*/  @!P3 LDG.E.128 R36, desc[UR60][R56.64+0x20] ;  /* 0x0000203c3824b981 */ /* 0x000168000c1e1d00 */
[----:B------:R0:W5:Y:S01]  /*49f0*/  @!P3 LDG.E.128 R48, desc[UR60][R58.64+0x20] ;  /* 0x0000203c3a30b981 */ /* 0x000162000c1e1d00 */
[----:B---3--:R-:W-:-:S13]  /*4a00*/  ISETP.GE.AND P3, PT, R62, R103, PT ;  /* 0x000000673e00720c */ /* 0x008fda0003f66270 */
[----:B------:R0:W5:Y:S04]  /*4a10*/  @!P3 LDG.E.128 R32, desc[UR60][R56.64+0x40] ;  /* 0x0000403c3820b981 */ /* 0x000168000c1e1d00 */
[----:B------:R0:W5:Y:S02]  /*4a20*/  @!P3 LDG.E.128 R44, desc[UR60][R58.64+0x40] ;  /* 0x0000403c3a2cb981 */ /* 0x000164000c1e1d00 */
.L_x_8602:
[----:B------:R-:W-:Y:S05]  /*4a30*/  BSYNC B1 ;  /* 0x0000000000017941 */ /* 0x000fea0003800000 */
.L_x_8601:
[----:B------:R-:W2:Y:S01]  /*4a40*/  LDL R20, [R1+0x44] ;  /* 0x0000440001147983 */ /* 0x000ea20000100800 */
[----:B0----5:R-:W-:Y:S02]  /*4a50*/  IMAD.MOV.U32 R56, RZ, RZ, R35 ;  /* 0x000000ffff387224 */ /* 0x021fe400078e0023 */
[----:B------:R-:W-:Y:S02]  /*4a60*/  IMAD.MOV.U32 R57, RZ, RZ, R32 ;  /* 0x000000ffff397224 */ /* 0x000fe400078e0020 */
[----:B------:R-:W-:-:S05]  /*4a70*/  IMAD.MOV.U32 R58, RZ, RZ, R39 ;  /* 0x000000ffff3a7224 */ /* 0x000fca00078e0027 */
[----:B------:R-:W-:Y:S01]  /*4a80*/  PRMT R125, R58, 0x7610, R125 ;  /* 0x000076103a7d7816 */ /* 0x000fe2000000007d */
[----:B------:R-:W-:Y:S01]  /*4a90*/  IMAD.MOV.U32 R58, RZ, RZ, R43 ;  /* 0x000000ffff3a7224 */ /* 0x000fe200078e002b */
[----:B--2---:R-:W-:Y:S01]  /*4aa0*/  R2UR UR4, R20 ;  /* 0x00000000140472ca */ /* 0x004fe200000e0000 */
[----:B------:R-:W-:-:S05]  /*4ab0*/  IMAD.MOV.U32 R20, RZ, RZ, R34 ;  /* 0x000000ffff147224 */ /* 0x000fca00078e0022 */
[----:B------:R-:W-:Y:S01]  /*4ac0*/  PRMT R119, R20, 0x5410, R56 ;  /* 0x0000541014777816 */ /* 0x000fe20000000038 */
[----:B------:R-:W-:Y:S02]  /*4ad0*/  IMAD.MOV.U32 R20, RZ, RZ, R33 ;  /* 0x000000ffff147224 */ /* 0x000fe400078e0021 */
[----:B------:R-:W-:-:S03]  /*4ae0*/  IMAD.MOV.U32 R56, RZ, RZ, R38 ;  /* 0x000000ffff387224 */ /* 0x000fc600078e0026 */
        /* <DEDUP_REMOVED lines=37> */
.L_x_8603:
[----:B------:R-:W-:Y:S01]  /*4d40*/  IMAD R20, R19, 0x8, R18 ;  /* 0x0000000813147824 */ /* 0x000fe200078e0212 */
[----:B------:R-:W-:Y:S01]  /*4d50*/  SHF.L.U32 R87, R149, 0x1f, RZ ;  /* 0x0000001f95577819 */ /* 0x000fe200000006ff */
[----:B------:R-:W-:Y:S03]  /*4d60*/  BSSY B1, `(.L_x_8604) ;  /* 0x0000003000017945 */ /* 0x000fe60003800000 */
[----:B------:R-:W0:Y:S02]  /*4d70*/  SYNCS.PHASECHK.TRANS64.TRYWAIT P5, [R20+URZ+0x31c90], R87 ;  /* 0x031c9057140075a7 */ /* 0x000e2400080a017f */
[----:B0-----:R-:W-:Y:S05]  /*4d80*/  @!P5 BRA `(.L_x_8605) ;  /* 0x000001680064d947 */ /* 0x001fea0003800000 */
.L_x_8809:
[----:B------:R-:W-:Y:S05]  /*4d90*/  BSYNC B1 ;  /* 0x0000000000017941 */ /* 0x000fea0003800000 */
.L_x_8604:
[----:B------:R-:W-:Y:S05]  /*4da0*/  @P4 BRA `(.L_x_8578) ;  /* 0x0000001c001c4947 */ /* 0x000fea0003800000 */
[----:B------:R-:W1:Y:S01]  /*4db0*/  LDC R106, c[0x0][0x2e4] ;  /* 0x0000b900ff6a7b82 */ /* 0x000e620000000800 */
[----:B------:R-:W-:Y:S01]  /*4dc0*/  ISETP.NE.AND P4, PT, R10, RZ, PT ;  /* 0x000000ff0a00720c */ /* 0x000fe20003f85270 */
[----:B------:R-:W-:Y:S01]  /*4dd0*/  ULDC.64 UR4, c[0x0][0x2f0] ;  /* 0x0000bc0000047ab9 */ /* 0x000fe20000000a00 */
[----:B------:R-:W-:Y:S01]  /*4de0*/  SHF.R.S32.HI R56, RZ, 0x1f, R145 ;  /* 0x0000001fff387819 */ /* 0x000fe20000011491 */
[----:B------:R-:W-:Y:S01]  /*4df0*/  IMAD.MOV.U32 R93, RZ, RZ, R92 ;  /* 0x000000ffff5d7224 */ /* 0x000fe200078e005c */
[----:B------:R-:W-:Y:S01]  /*4e00*/  BSSY B1, `(.L_x_8606) ;  /* 0x000008d000017945 */ /* 0x000fe20003800000 */
[----:B------:R-:W-:Y:S02]  /*4e10*/  IMAD.MOV.U32 R92, RZ, RZ, R60 ;  /* 0x000000ffff5c7224 */ /* 0x000fe400078e003c */
[----:B------:R-:W-:Y:S02]  /*4e20*/  IMAD R56, R56, UR4, RZ ;  /* 0x0000000438387c24 */ /* 0x000fe4000f8e02ff */
[----:B------:R-:W-:-:S04]  /*4e30*/  IMAD.WIDE.U32 R92, R145, UR4, R92 ;  /* 0x00000004915c7c25 */ /* 0x000fc8000f8e005c */
[----:B------:R-:W-:-:S04]  /*4e40*/  IMAD R56, R145, UR5, R56 ;  /* 0x0000000591387c24 */ /* 0x000fc8000f8e0238 */
[----:B------:R-:W-:Y:S02]  /*4e50*/  IMAD.IADD R111, R56, 0x1, R93 ;  /* 0x00000001386f7824 */ /* 0x000fe400078e025d */
[----:B-1----:R-:W-:Y:S01]  /*4e60*/  IMAD.IADD R112, R106, 0x1, -R104 ;  /* 0x000000016a707824 */ /* 0x002fe200078e0a68 */
[----:B------:R-:W-:Y:S06]  /*4e70*/  @!P4 BRA `(.L_x_8607) ;  /* 0x000000080014c947 */ /* 0x000fec0003800000 */
[----:B------:R-:W2:Y:S04]  /*4e80*/  LDL R62, [R1+0x2c] ;  /* 0x00002c00013e7983 */ /* 0x000ea80000100800 */
[----:B------:R-:W3:Y:S04]  /*4e90*/  LDL R58, [R1+0x38] ;  /* 0x00003800013a7983 */ /* 0x000ee80000100800 */
[----:B------:R-:W4:Y:S01]  /*4ea0*/  LDL R59, [R1+0x3c] ;  /* 0x00003c00013b7983 */ /* 0x000f220000100800 */
[----:B------:R-:W-:-:S04]  /*4eb0*/  SEL R56, R104, R112, !P0 ;  /* 0x0000007068387207 */ /* 0x000fc80004000000 */
[----:B------:R-:W-:-:S04]  /*4ec0*/  SHF.R.S32.HI R57, RZ, 0x1f, R56 ;  /* 0x0000001fff397819 */ /* 0x000fc80000011438 */
[----:B------:R-:W-:-:S04]  /*4ed0*/  LEA.HI R57, R57, R56, RZ, 0x4 ;  /* 0x0000003839397211 */ /* 0x000fc800078f20ff */
[----:B------:R-:W-:-:S04]  /*4ee0*/  SHF.R.S32.HI R57, RZ, 0x4, R57 ;  /* 0x00000004ff397819 */ /* 0x000fc80000011439 */
[----:B------:R-:W-:-:S04]  /*4ef0*/  LEA.HI.SX32 R113, R5, R57, 0x1d ;  /* 0x0000003905717211 */ /* 0x000fc800078feaff */
[----:B------:R-:W-:-:S04]  /*4f00*/  SHF.R.S32.HI R57, RZ, 0x1f, R113 ;  /* 0x0000001fff397819 */ /* 0x000fc80000011471 */
[----:B------:R-:W-:Y:S01]  /*4f10*/  LEA.HI R57, R57, R113, RZ, 0x2 ;  /* 0x0000007139397211 */ /* 0x000fe200078f10ff */
[----:B------:R-:W-:-:S03]  /*4f20*/  IMAD.SHL.U32 R113, R113, 0x8, RZ ;  /* 0x0000000871717824 */ /* 0x000fc600078e00ff */
[----:B------:R-:W-:Y:S02]  /*4f30*/  SHF.R.S32.HI R57, RZ, 0x2, R57 ;  /* 0x00000002ff397819 */ /* 0x000fe40000011439 */
[----:B------:R-:W-:Y:S01]  /*4f40*/  ISETP.GE.AND P4, PT, R146, R103, PT ;  /* 0x000000679200720c */ /* 0x000fe20003f86270 */
[----:B------:R-:W-:Y:S01]  /*4f50*/  BSSY B2, `(.L_x_8608) ;  /* 0x000006b000027945 */ /* 0x000fe20003800000 */
[----:B--2---:R-:W-:-:S04]  /*4f60*/  LOP3.LUT R56, R62, 0x18, R113, 0xf8, !PT ;  /* 0x000000183e387812 */ /* 0x004fc800078ef871 */
[----:B---3--:R-:W-:Y:S01]  /*4f70*/  LOP3.LUT R56, R56, R58, RZ, 0x3c, !PT ;  /* 0x0000003a38387212 */ /* 0x008fe200078e3cff */
[----:B----4-:R-:W-:-:S04]  /*4f80*/  IMAD R57, R57, 0x1200, R59 ;  /* 0x0000120039397824 */ /* 0x010fc800078e023b */
[----:B------:R-:W-:-:S04]  /*4f90*/  IMAD.IADD R56, R57, 0x1, R56 ;  /* 0x0000000139387824 */ /* 0x000fc800078e0238 */
[C---:B------:R-:W-:Y:S02]  /*4fa0*/  IMAD R60, R19.reuse, 0x3600, R56 ;  /* 0x00003600133c7824 */ /* 0x040fe400078e0238 */
[----:B------:R-:W-:Y:S02]  /*4fb0*/  IMAD R56, R19, 0x3600, R101 ;  /* 0x0000360013387824 */ /* 0x000fe400078e0265 */
[--C-:B------:R-:W-:Y:S02]  /*4fc0*/  IMAD R60, R60, 0x2, R18.reuse ;  /* 0x000000023c3c7824 */ /* 0x100fe400078e0212 */
[----:B------:R-:W-:-:S04]  /*4fd0*/  IMAD R56, R56, 0x2, R18 ;  /* 0x0000000238387824 */ /* 0x000fc800078e0212 */
[----:B------:R-:W1:Y:S04]  /*4fe0*/  LDS.128 R60, [R60+0x16a00] ;  /* 0x016a00003c3c7984 */ /* 0x000e680000000c00 */
[----:B------:R-:W2:Y:S01]  /*4ff0*/  LDS.128 R56, [R56+0x16a00] ;  /* 0x016a000038387984 */ /* 0x000ea20000000c00 */
[----:B------:R-:W-:Y:S05]  /*5000*/  @P4 BRA `(.L_x_8609) ;  /* 0x00000004007c4947 */ /* 0x000fea0003800000 */
[--C-:B------:R-:W-:Y:S02]  /*5010*/  SHF.R.U64 R40, R40, 0x10, R41.reuse ;  /* 0x0000001028287819 */ /* 0x100fe40000001229 */
[----:B------:R-:W-:Y:S02]  /*5020*/  SHF.R.U32.HI R41, RZ, 0x10, R41 ;  /* 0x00000010ff297819 */ /* 0x000fe40000011629 */
[C---:B------:R-:W-:Y:S02]  /*5030*/  PRMT R40, R114.reuse, 0x5432, R40 ;  /* 0x0000543272287816 */ /* 0x040fe40000000028 */
[----:B------:R-:W-:Y:S02]  /*5040*/  PRMT R41, R114, 0x5410, R41 ;  /* 0x0000541072297816 */ /* 0x000fe40000000029 */
[----:B------:R-:W-:Y:S02]  /*5050*/  SHF.R.U64 R42, R42, 0x10, R43 ;  /* 0x000000102a2a7819 */ /* 0x000fe4000000122b */
[----:B------:R-:W-:-:S02]  /*5060*/  SHF.R.U32.HI R114, RZ, 0x10, R53 ;  /* 0x00000010ff727819 */ /* 0x000fc40000011635 */
[----:B------:R-:W-:Y:S02]  /*5070*/  SHF.R.U64 R52, R52, 0x10, R53 ;  /* 0x0000001034347819 */ /* 0x000fe40000001235 */
[--C-:B------:R-:W-:Y:S02]  /*5080*/  SHF.R.U64 R53, R54, 0x10, R55.reuse ;  /* 0x0000001036357819 */ /* 0x100fe40000001237 */
[----:B------:R-:W-:Y:S02]  /*5090*/  PRMT R54, R116, 0x5432, R42 ;  /* 0x0000543274367816 */ /* 0x000fe4000000002a */
[----:B------:R-:W-:Y:S01]  /*50a0*/  SHF.R.U32.HI R115, RZ, 0x10, R55 ;  /* 0x00000010ff737819 */ /* 0x000fe20000011637 */
[----:B------:R-:W-:Y:S01]  /*50b0*/  IMAD.U32 R55, R41, 0x10000, RZ ;  /* 0x0001000029377824 */ /* 0x000fe200078e00ff */
[----:B------:R-:W-:Y:S02]  /*50c0*/  PRMT R42, R118, 0x5432, R114 ;  /* 0x00005432762a7816 */ /* 0x000fe40000000072 */
[----:B------:R-:W-:-:S02]  /*50d0*/  SHF.R.U32.HI R43, RZ, 0x10, R43 ;  /* 0x00000010ff2b7819 */ /* 0x000fc4000001162b */
[C---:B------:R-:W-:Y:S02]  /*50e0*/  PRMT R52, R117.reuse, 0x5432, R52 ;  /* 0x0000543275347816 */ /* 0x040fe40000000034 */
[----:B------:R-:W-:Y:S01]  /*50f0*/  PRMT R53, R117, 0x5410, R53 ;  /* 0x0000541075357816 */ /* 0x000fe20000000035 */
[----:B------:R-:W-:Y:S01]  /*5100*/  IMAD.U32 R117, R42, 0x10000, RZ ;  /* 0x000100002a757824 */ /* 0x000fe200078e00ff */
[----:B------:R-:W-:Y:S01]  /*5110*/  PRMT R115, R118, 0x5410, R115 ;  /* 0x0000541076737816 */ /* 0x000fe20000000073 */
[----:B-1----:R-:W-:Y:S01]  /*5120*/  IMAD.U32 R118, R61, 0x10000, RZ ;  /* 0x000100003d767824 */ /* 0x002fe200078e00ff */
[----:B------:R-:W-:Y:S01]  /*5130*/  PRMT R43, R116, 0x5410, R43 ;  /* 0x00005410742b7816 */ /* 0x000fe2000000002b */
[----:B--2---:R-:W-:Y:S01]  /*5140*/  IMAD.U32 R116, R57, 0x10000, RZ ;  /* 0x0001000039747824 */ /* 0x004fe200078e00ff */
[----:B------:R-:W-:Y:S01]  /*5150*/  LOP3.LUT R42, R42, 0xffff0000, RZ, 0xc0, !PT ;  /* 0xffff00002a2a7812 */ /* 0x000fe200078ec0ff */
[----:B------:R-:W-:Y:S01]  /*5160*/  FMUL.FTZ R114, R118, R117 ;  /* 0x0000007576727220 */ /* 0x000fe20000410000 */
[----:B------:R-:W-:-:S02]  /*5170*/  LOP3.LUT R61, R61, 0xffff0000, RZ, 0xc0, !PT ;  /* 0xffff00003d3d7812 */ /* 0x000fc400078ec0ff */
[----:B------:R-:W-:Y:S01]  /*5180*/  LOP3.LUT R57, R57, 0xffff0000, RZ, 0xc0, !PT ;  /* 0xffff000039397812 */ /* 0x000fe200078ec0ff */
[-C--:B------:R-:W-:Y:S01]  /*5190*/  FFMA.FTZ R114, R116, R55.reuse, -R114 ;  /* 0x0000003774727223 */ /* 0x080fe20000010872 */
[----:B------:R-:W-:Y:S01]  /*51a0*/  FMUL.FTZ R55, R118, R55 ;  /* 0x0000003776377220 */ /* 0x000fe20000410000 */
[C---:B------:R-:W-:Y:S01]  /*51b0*/  IMAD.U32 R118, R43.reuse, 0x10000, RZ ;  /* 0x000100002b767824 */ /* 0x040fe200078e00ff */
[----:B------:R-:W-:Y:S02]  /*51c0*/  LOP3.LUT R43, R43, 0xffff0000, RZ, 0xc0, !PT ;  /* 0xffff00002b2b7812 */ /* 0x000fe400078ec0ff */
[----:B------:R-:W-:Y:S01]  /*51d0*/  FFMA.FTZ R55, R116, R117, R55 ;  /* 0x0000007574377223 */ /* 0x000fe20000010037 */
[----:B------:R-:W-:Y:S01]  /*51e0*/  LOP3.LUT R116, R41, 0xffff0000, RZ, 0xc0, !PT ;  /* 0xffff000029747812 */ /* 0x000fe200078ec0ff */
[----:B------:R-:W-:Y:S01]  /*51f0*/  FMUL.FTZ R41, R61, R42 ;  /* 0x0000002a3d297220 */ /* 0x000fe20000410000 */
[C---:B------:R-:W-:Y:S01]  /*5200*/  IMAD.U32 R117, R59.reuse, 0x10000, RZ ;  /* 0x000100003b757824 */ /* 0x040fe200078e00ff */
[----:B------:R-:W-:-:S02]  /*5210*/  LOP3.LUT R59, R59, 0xffff0000, RZ, 0xc0, !PT ;  /* 0xffff00003b3b7812 */ /* 0x000fc400078ec0ff */
[-C--:B------:R-:W-:Y:S01]  /*5220*/  FMUL.FTZ R61, R61, R116.reuse ;  /* 0x000000743d3d7220 */ /* 0x080fe20000410000 */
[----:B------:R-:W-:Y:S01]  /*5230*/  FFMA.FTZ R41, R57, R116, -R41 ;  /* 0x0000007439297223 */ /* 0x000fe20000010829 */
[C---:B------:R-:W-:Y:S01]  /*5240*/  IMAD.U32 R116, R115.reuse, 0x10000, RZ ;  /* 0x0001000073747824 */ /* 0x040fe200078e00ff */
[----:B------:R-:W-:Y:S01]  /*5250*/  LOP3.LUT R115, R115, 0xffff0000, RZ, 0xc0, !PT ;  /* 0xffff000073737812 */ /* 0x000fe200078ec0ff */
[----:B------:R-:W-:Y:S01]  /*5260*/  FFMA.FTZ R42, R57, R42, R61 ;  /* 0x0000002a392a7223 */ /* 0x000fe2000001003d */
[C---:B------:R-:W-:Y:S01]  /*5270*/  IMAD.U32 R61, R63.reuse, 0x10000, RZ ;  /* 0x000100003f3d7824 */ /* 0x040fe200078e00ff */
[----:B------:R-:W-:Y:S02]  /*5280*/  LOP3.LUT R63, R63, 0xffff0000, RZ, 0xc0, !PT ;  /* 0xffff00003f3f7812 */ /* 0x000fe400078ec0ff */
[----:B------:R-:W-:Y:S01]  /*5290*/  F2FP.BF16.F32.PACK_AB R41, R41, R114 ;  /* 0x000000722929723e */ /* 0x000fe200000010ff */
[C---:B------:R-:W-:Y:S01]  /*52a0*/  FMUL.FTZ R57, R61.reuse, R116 ;  /* 0x000000743d397220 */ /* 0x040fe20000410000 */
[----:B------:R-:W-:Y:S01]  /*52b0*/  FMUL.FTZ R61, R61, R118 ;  /* 0x000000763d3d7220 */ /* 0x000fe20000410000 */
[----:B------:R-:W-:Y:S01]  /*52c0*/  F2FP.BF16.F32.PACK_AB R42, R42, R55 ;  /* 0x000000372a2a723e */ /* 0x000fe200000010ff */
[----:B------:R-:W-:-:S02]  /*52d0*/  IMAD.U32 R55, R56, 0x10000, RZ ;  /* 0x0001000038377824 */ /* 0x000fc400078e00ff */
[C---:B------:R-:W-:Y:S01]  /*52e0*/  FFMA.FTZ R57, R117.reuse, R118, -R57 ;  /* 0x0000007675397223 */ /* 0x040fe20000010839 */
[----:B------:R-:W-:Y:S01]  /*52f0*/  FFMA.FTZ R61, R117, R116, R61 ;  /* 0x00000074753d7223 */ /* 0x000fe2000001003d */
[----:B------:R-:W-:Y:S01]  /*5300*/  FMUL.FTZ R116, R63, R115 ;  /* 0x000000733f747220 */ /* 0x000fe20000410000 */
[----:B------:R-:W-:-:S03]  /*5310*/  LOP3.LUT R56, R56, 0xffff0000, RZ, 0xc0, !PT ;  /* 0xffff000038387812 */ /* 0x000fc600078ec0ff */
[-C--:B------:R-:W-:Y:S01]  /*5320*/  FFMA.FTZ R116, R59, R43.reuse, -R116 ;  /* 0x0000002b3b747223 */ /* 0x080fe20000010874 */
[----:B------:R-:W-:-:S04]  /*5330*/  FMUL.FTZ R43, R63, R43 ;  /* 0x0000002b3f2b7220 */ /* 0x000fc80000410000 */
[----:B------:R-:W-:Y:S01]  /*5340*/  FFMA.FTZ R43, R59, R115, R43 ;  /* 0x000000733b2b7223 */ /* 0x000fe2000001002b */
[----:B------:R-:W-:Y:S01]  /*5350*/  F2FP.BF16.F32.PACK_AB R116, R116, R57 ;  /* 0x000000397474723e */ /* 0x000fe200000010ff */
[----:B------:R-:W-:Y:S02]  /*5360*/  IMAD.U32 R59, R60, 0x10000, RZ ;  /* 0x000100003c3b7824 */ /* 0x000fe400078e00ff */
[----:B------:R-:W-:Y:S01]  /*5370*/  IMAD.U32 R57, R52, 0x10000, RZ ;  /* 0x0001000034397824 */ /* 0x000fe200078e00ff */
[----:B------:R-:W-:Y:S01]  /*5380*/  F2FP.BF16.F32.PACK_AB R43, R43, R61 ;  /* 0x0000003d2b2b723e */ /* 0x000fe200000010ff */
[----:B------:R-:W-:Y:S01]  /*5390*/  IMAD.U32 R61, R40, 0x10000, RZ ;  /* 0x00010000283d7824 */ /* 0x000fe200078e00ff */
[----:B------:R-:W-:Y:S01]  /*53a0*/  LOP3.LUT R52, R52, 0xffff0000, RZ, 0xc0, !PT ;  /* 0xffff000034347812 */ /* 0x000fe200078ec0ff */
[C---:B------:R-:W-:Y:S01]  /*53b0*/  FMUL.FTZ R63, R59.reuse, R57 ;  /* 0x000000393b3f7220 */ /* 0x040fe20000410000 */
[----:B------:R-:W-:Y:S01]  /*53c0*/  LOP3.LUT R40, R40, 0xffff0000, RZ, 0xc0, !PT ;  /* 0xffff000028287812 */ /* 0x000fe200078ec0ff */
[----:B------:R-:W-:-:S02]  /*53d0*/  FMUL.FTZ R59, R59, R61 ;  /* 0x0000003d3b3b7220 */ /* 0x000fc40000410000 */
[C---:B------:R-:W-:Y:S01]  /*53e0*/  FFMA.FTZ R63, R55.reuse, R61, -R63 ;  /* 0x0000003d373f7223 */ /* 0x040fe2000001083f */
[----:B------:R-:W-:Y:S02]  /*53f0*/  IMAD.U32 R61, R62, 0x10000, RZ ;  /* 0x000100003e3d7824 */ /* 0x000fe400078e00ff */
[----:B------:R-:W-:Y:S01]  /*5400*/  FFMA.FTZ R59, R55, R57, R59 ;  /* 0x00000039373b7223 */ /* 0x000fe2000001003b */
[----:B------:R-:W-:-:S05]  /*5410*/  LOP3.LUT R55, R60, 0xffff0000, RZ, 0xc0, !PT ;  /* 0xffff00003c377812 */ /* 0x000fca00078ec0ff */
[C---:B------:R-:W-:Y:S01]  /*5420*/  FMUL.FTZ R57, R55.reuse, R52 ;  /* 0x0000003437397220 */ /* 0x040fe20000410000 */
[----:B------:R-:W-:-:S03]  /*5430*/  FMUL.FTZ R55, R55, R40 ;  /* 0x0000002837377220 */ /* 0x000fc60000410000 */
[C---:B------:R-:W-:Y:S01]  /*5440*/  FFMA.FTZ R40, R56.reuse, R40, -R57 ;  /* 0x0000002838287223 */ /* 0x040fe20000010839 */
[----:B------:R-:W-:Y:S01]  /*5450*/  FFMA.FTZ R52, R56, R52, R55 ;  /* 0x0000003438347223 */ /* 0x000fe20000010037 */
[C---:B------:R-:W-:Y:S01]  /*5460*/  IMAD.U32 R56, R53.reuse, 0x10000, RZ ;  /* 0x0001000035387824 */ /* 0x040fe200078e00ff */
[----:B------:R-:W-:Y:S01]  /*5470*/  LOP3.LUT R53, R53, 0xffff0000, RZ, 0xc0, !PT ;  /* 0xffff000035357812 */ /* 0x000fe200078ec0ff */
[C---:B------:R-:W-:Y:S01]  /*5480*/  IMAD.U32 R57, R54.reuse, 0x10000, RZ ;  /* 0x0001000036397824 */ /* 0x040fe200078e00ff */
[----:B------:R-:W-:Y:S01]  /*5490*/  LOP3.LUT R54, R54, 0xffff0000, RZ, 0xc0, !PT ;  /* 0xffff000036367812 */ /* 0x000fe200078ec0ff */
[C---:B------:R-:W-:Y:S01]  /*54a0*/  FMUL.FTZ R60, R61.reuse, R56 ;  /* 0x000000383d3c7220 */ /* 0x040fe20000410000 */
[----:B------:R-:W-:Y:S02]  /*54b0*/  IMAD.U32 R55, R58, 0x10000, RZ ;  /* 0x000100003a377824 */ /* 0x000fe400078e00ff */
[----:B------:R-:W-:Y:S01]  /*54c0*/  FMUL.FTZ R61, R61, R57 ;  /* 0x000000393d3d7220 */ /* 0x000fe20000410000 */
[----:B------:R-:W-:Y:S01]  /*54d0*/  F2FP.BF16.F32.PACK_AB R40, R40, R63 ;  /* 0x0000003f2828723e */ /* 0x000fe200000010ff */
[----:B------:R-:W-:-:S02]  /*54e0*/  IMAD.MOV.U32 R63, RZ, RZ, R43 ;  /* 0x000000ffff3f7224 */ /* 0x000fc400078e002b */
[C---:B------:R-:W-:Y:S01]  /*54f0*/  FFMA.FTZ R60, R55.reuse, R57, -R60 ;  /* 0x00000039373c7223 */ /* 0x040fe2000001083c */
[----:B------:R-:W-:Y:S01]  /*5500*/  FFMA.FTZ R61, R55, R56, R61 ;  /* 0x00000038373d7223 */ /* 0x000fe2000001003d */
[----:B------:R-:W-:Y:S02]  /*5510*/  LOP3.LUT R55, R62, 0xffff0000, RZ, 0xc0, !PT ;  /* 0xffff00003e377812 */ /* 0x000fe400078ec0ff */
[----:B------:R-:W-:Y:S02]  /*5520*/  LOP3.LUT R56, R58, 0xffff0000, RZ, 0xc0, !PT ;  /* 0xffff00003a387812 */ /* 0x000fe400078ec0ff */
[----:B------:R-:W-:Y:S01]  /*5530*/  F2FP.BF16.F32.PACK_AB R52, R52, R59 ;  /* 0x0000003b3434723e */ /* 0x000fe200000010ff */
[CC--:B------:R-:W-:Y:S01]  /*5540*/  FMUL.FTZ R57, R55.reuse, R53.reuse ;  /* 0x0000003537397220 */ /* 0x0c0fe20000410000 */
[-C--:B------:R-:W-:Y:S01]  /*5550*/  FMUL.FTZ R55, R55, R54.reuse ;  /* 0x0000003637377220 */ /* 0x080fe20000410000 */
[----:B------:R-:W-:Y:S02]  /*5560*/  IMAD.MOV.U32 R59, RZ, RZ, R116 ;  /* 0x000000ffff3b7224 */ /* 0x000fe400078e0074 */
[C---:B------:R-:W-:Y:S01]  /*5570*/  FFMA.FTZ R57, R56.reuse, R54, -R57 ;  /* 0x0000003638397223 */ /* 0x040fe20000010839 */
[----:B------:R-:W-:Y:S01]  /*5580*/  FFMA.FTZ R55, R56, R53, R55 ;  /* 0x0000003538377223 */ /* 0x000fe20000010037 */
[----:B------:R-:W-:-:S03]  /*5590*/  IMAD.MOV.U32 R56, RZ, RZ, R40 ;  /* 0x000000ffff387224 */ /* 0x000fc600078e0028 */
[----:B------:R-:W-:Y:S01]  /*55a0*/  F2FP.BF16.F32.PACK_AB R58, R57, R60 ;  /* 0x0000003c393a723e */ /* 0x000fe200000010ff */
[----:B------:R-:W-:Y:S01]  /*55b0*/  IMAD.MOV.U32 R57, RZ, RZ, R41 ;  /* 0x000000ffff397224 */ /* 0x000fe200078e0029 */
[----:B------:R-:W-:Y:S01]  /*55c0*/  F2FP.BF16.F32.PACK_AB R55, R55, R61 ;  /* 0x0000003d3737723e */ /* 0x000fe200000010ff */
[----:B------:R-:W-:Y:S02]  /*55d0*/  IMAD.MOV.U32 R60, RZ, RZ, R52 ;  /* 0x000000ffff3c7224 */ /* 0x000fe400078e0034 */
[----:B------:R-:W-:Y:S02]  /*55e0*/  IMAD.MOV.U32 R61, RZ, RZ, R42 ;  /* 0x000000ffff3d7224 */ /* 0x000fe400078e002a */
[----:B------:R-:W-:-:S07]  /*55f0*/  IMAD.MOV.U32 R62, RZ, RZ, R55 ;  /* 0x000000ffff3e7224 */ /* 0x000fce00078e0037 */
.L_x_8609:
[----:B------:R-:W-:Y:S05]  /*5600*/  BSYNC B2 ;  /* 0x0000000000027941 */ /* 0x000fea0003800000 */
.L_x_8608:
[----:B------:R-:W-:-:S13]  /*5610*/  ISETP.GE.AND P4, PT, R113, R106, PT ;  /* 0x0000006a7100720c */ /* 0x000fda0003f86270 */
[--C-:B------:R-:W-:Y:S02]  /*5620*/  @!P4 SHF.R.S32.HI R43, RZ, 0x1f, R113.reuse ;  /* 0x0000001fff2bc819 */ /* 0x100fe40000011471 */
[----:B------:R-:W-:-:S04]  /*5630*/  @!P4 IADD3 R113, P5, P6, R24, R92, R113 ;  /* 0x0000005c1871c210 */ /* 0x000fc80007ebe071 */
[----:B------:R-:W-:Y:S02]  /*5640*/  @!P4 IADD3.X R43, R0, R111, R43, P5, P6 ;  /* 0x0000006f002bc210 */ /* 0x000fe40002fec42b */
[----:B------:R-:W-:-:S04]  /*5650*/  IADD3 R41, P5, P6, R24, R92, R76 ;  /* 0x0000005c18297210 */ /* 0x000fc80007ebe04c */
[----:B------:R-:W-:Y:S02]  /*5660*/  IADD3.X R42, R0, R111, R98, P5, P6 ;  /* 0x0000006f002a7210 */ /* 0x000fe40002fec462 */
[----:B------:R-:W-:-:S04]  /*5670*/  LEA R40, P5, R41, R90, 0x1 ;  /* 0x0000005a29287211 */ /* 0x000fc800078a08ff */
[----:B------:R-:W-:Y:S02]  /*5680*/  LEA.HI.X R41, R41, R91, R42, 0x1, P5 ;  /* 0x0000005b29297211 */ /* 0x000fe400028f0c2a */
[----:B------:R-:W-:-:S03]  /*5690*/  @!P4 LEA R42, P5, R113, R90, 0x1 ;  /* 0x0000005a712ac211 */ /* 0x000fc600078a08ff */
[----:B--2---:R2:W-:Y:S01]  /*56a0*/  STG.E.128 desc[UR60][R40.64], R56 ;  /* 0x0000003828007986 */ /* 0x0045e2000c101d3c */
[----:B------:R-:W-:-:S05]  /*56b0*/  @!P4 LEA.HI.X R43, R113, R91, R43, 0x1, P5 ;  /* 0x0000005b712bc211 */ /* 0x000fca00028f0c2b */
[----:B-1----:R2:W-:Y:S04]  /*56c0*/  @!P4 STG.E.128 desc[UR60][R42.64], R60 ;  /* 0x0000003c2a00c986 */ /* 0x0025e8000c101d3c */
.L_x_8607:
[----:B------:R-:W-:Y:S05]  /*56d0*/  BSYNC B1 ;  /* 0x0000000000017941 */ /* 0x000fea0003800000 */
.L_x_8606:
[----:B------:R-:W-:Y:S01]  /*56e0*/  ISETP.NE.AND P4, PT, R11, RZ, PT ;  /* 0x000000ff0b00720c */ /* 0x000fe20003f85270 */
[----:B------:R-:W-:-:S12]  /*56f0*/  BSSY B1, `(.L_x_8610) ;  /* 0x0000083000017945 */ /* 0x000fd80003800000 */
[----:B------:R-:W-:Y:S05]  /*5700*/  @!P4 BRA `(.L_x_8611) ;  /* 0x000000080004c947 */ /* 0x000fea0003800000 */
[----:B------:R-:W3:Y:S04]  /*5710*/  LDL R52, [R1+0x2c] ;  /* 0x00002c0001347983 */ /* 0x000ee80000100800 */
[----:B--2---:R-:W2:Y:S04]  /*5720*/  LDL R42, [R1+0x38] ;  /* 0x00003800012a7983 */ /* 0x004ea80000100800 */
[----:B------:R-:W4:Y:S04]  /*5730*/  LDL R43, [R1+0x3c] ;  /* 0x00003c00012b7983 */ /* 0x000f280000100800 */
[----:B------:R-:W5:Y:S01]  /*5740*/  LDL R59, [R1+0x30] ;  /* 0x00003000013b7983 */ /* 0x000f620000100800 */
        /* <DEDUP_REMOVED lines=9> */
[----:B------:R-:W-:-:S04]  /*57e0*/  IADD3 R56, P4, P5, R24, R92, R8 ;  /* 0x0000005c18387210 */ /* 0x000fc80007d9e008 */
[----:B------:R-:W-:Y:S01]  /*57f0*/  IADD3.X R57, R0, R111, R97, P4, P5 ;  /* 0x0000006f00397210 */ /* 0x000fe200027ea461 */
[----:B------:R-:W-:Y:S01]  /*5800*/  BSSY B2, `(.L_x_8612) ;  /* 0x0000067000027945 */ /* 0x000fe20003800000 */
[----:B---3--:R-:W-:-:S04]  /*5810*/  LOP3.LUT R40, R52, 0x18, R58, 0xf8, !PT ;  /* 0x0000001834287812 */ /* 0x008fc800078ef83a */
[----:B--2---:R-:W-:Y:S01]  /*5820*/  LOP3.LUT R40, R40, R42, RZ, 0x3c, !PT ;  /* 0x0000002a28287212 */ /* 0x004fe200078e3cff */
[----:B----4-:R-:W-:-:S04]  /*5830*/  IMAD R41, R41, 0x1200, R43 ;  /* 0x0000120029297824 */ /* 0x010fc800078e022b */
[----:B------:R-:W-:Y:S02]  /*5840*/  IMAD.IADD R41, R41, 0x1, R40 ;  /* 0x0000000129297824 */ /* 0x000fe400078e0228 */
[C---:B------:R-:W-:Y:S02]  /*5850*/  IMAD R40, R19.reuse, 0x3600, R100 ;  /* 0x0000360013287824 */ /* 0x040fe400078e0264 */
[----:B------:R-:W-:Y:S02]  /*5860*/  IMAD R52, R19, 0x3600, R41 ;  /* 0x0000360013347824 */ /* 0x000fe400078e0229 */
[--C-:B------:R-:W-:Y:S02]  /*5870*/  IMAD R40, R40, 0x2, R18.reuse ;  /* 0x0000000228287824 */ /* 0x100fe400078e0212 */
[----:B------:R-:W-:-:S04]  /*5880*/  IMAD R52, R52, 0x2, R18 ;  /* 0x0000000234347824 */ /* 0x000fc800078e0212 */
[----:B------:R-:W1:Y:S04]  /*5890*/  LDS.128 R40, [R40+0x16a00] ;  /* 0x016a000028287984 */ /* 0x000e680000000c00 */
[----:B------:R-:W2:Y:S01]  /*58a0*/  LDS.128 R52, [R52+0x16a00] ;  /* 0x016a000034347984 */ /* 0x000ea20000000c00 */
[----:B-----5:R-:W-:-:S13]  /*58b0*/  ISETP.GE.AND P4, PT, R59, R103, PT ;  /* 0x000000673b00720c */ /* 0x020fda0003f86270 */
[----:B------:R-:W-:Y:S05]  /*58c0*/  @P4 BRA `(.L_x_8613) ;  /* 0x0000000400684947 */ /* 0x000fea0003800000 */
[--C-:B------:R-:W-:Y:S01]  /*58d0*/  SHF.R.U64 R60, R36, 0x10, R37.reuse ;  /* 0x00000010243c7819 */ /* 0x100fe20000001225 */
[----:B--2---:R-:W-:Y:S01]  /*58e0*/  IMAD.U32 R63, R53, 0x10000, RZ ;  /* 0x00010000353f7824 */ /* 0x004fe200078e00ff */
[----:B------:R-:W-:Y:S02]  /*58f0*/  SHF.R.U32.HI R37, RZ, 0x10, R37 ;  /* 0x00000010ff257819 */ /* 0x000fe40000011625 */
[--C-:B------:R-:W-:Y:S02]  /*5900*/  SHF.R.U64 R36, R38, 0x10, R39.reuse ;  /* 0x0000001026247819 */ /* 0x100fe40000001227 */
[----:B------:R-:W-:Y:S02]  /*5910*/  SHF.R.U32.HI R61, RZ, 0x10, R39 ;  /* 0x00000010ff3d7819 */ /* 0x000fe40000011627 */
[----:B------:R-:W-:Y:S02]  /*5920*/  SHF.R.U32.HI R39, RZ, 0x10, R49 ;  /* 0x00000010ff277819 */ /* 0x000fe40000011631 */
[----:B------:R-:W-:-:S02]  /*5930*/  PRMT R38, R126, 0x5432, R37 ;  /* 0x000054327e267816 */ /* 0x000fc40000000025 */
[----:B------:R-:W-:Y:S01]  /*5940*/  PRMT R37, R126, 0x5410, R39 ;  /* 0x000054107e257816 */ /* 0x000fe20000000027 */
[----:B-1----:R-:W-:Y:S01]  /*5950*/  IMAD.U32 R39, R41, 0x10000, RZ ;  /* 0x0001000029277824 */ /* 0x002fe200078e00ff */
[----:B------:R-:W-:Y:S01]  /*5960*/  PRMT R61, R125, 0x5410, R61 ;  /* 0x000054107d3d7816 */ /* 0x000fe2000000003d */
[C---:B------:R-:W-:Y:S01]  /*5970*/  IMAD.U32 R59, R38.reuse, 0x10000, RZ ;  /* 0x00010000263b7824 */ /* 0x040fe200078e00ff */
[----:B------:R-:W-:Y:S01]  /*5980*/  LOP3.LUT R38, R38, 0xffff0000, RZ, 0xc0, !PT ;  /* 0xffff000026267812 */ /* 0x000fe200078ec0ff */
[----:B------:R-:W-:Y:S01]  /*5990*/  IMAD.U32 R62, R37, 0x10000, RZ ;  /* 0x00010000253e7824 */ /* 0x000fe200078e00ff */
[----:B------:R-:W-:Y:S01]  /*59a0*/  SHF.R.U64 R48, R48, 0x10, R49 ;  /* 0x0000001030307819 */ /* 0x000fe20000001231 */
[----:B------:R-:W-:Y:S01]  /*59b0*/  IMAD.U32 R49, R43, 0x10000, RZ ;  /* 0x000100002b317824 */ /* 0x000fe200078e00ff */
[----:B------:R-:W-:Y:S01]  /*59c0*/  PRMT R60, R125, 0x5432, R60 ;  /* 0x000054327d3c7816 */ /* 0x000fe2000000003c */
[C---:B------:R-:W-:Y:S01]  /*59d0*/  FMUL.FTZ R113, R63.reuse, R62 ;  /* 0x0000003e3f717220 */ /* 0x040fe20000410000 */
[----:B------:R-:W-:Y:S01]  /*59e0*/  FMUL.FTZ R63, R63, R59 ;  /* 0x0000003b3f3f7220 */ /* 0x000fe20000410000 */
[----:B------:R-:W-:-:S02]  /*59f0*/  PRMT R48, R124, 0x5432, R48 ;  /* 0x000054327c307816 */ /* 0x000fc40000000030 */
[C---:B------:R-:W-:Y:S01]  /*5a00*/  FFMA.FTZ R59, R39.reuse, R59, -R113 ;  /* 0x0000003b273b7223 */ /* 0x040fe20000010871 */
[----:B------:R-:W-:Y:S01]  /*5a10*/  FFMA.FTZ R39, R39, R62, R63 ;  /* 0x0000003e27277223 */ /* 0x000fe2000001003f */
[----:B------:R-:W-:Y:S02]  /*5a20*/  LOP3.LUT R62, R37, 0xffff0000, RZ, 0xc0, !PT ;  /* 0xffff0000253e7812 */ /* 0x000fe400078ec0ff */
[----:B------:R-:W-:Y:S02]  /*5a30*/  LOP3.LUT R63, R53, 0xffff0000, RZ, 0xc0, !PT ;  /* 0xffff0000353f7812 */ /* 0x000fe400078ec0ff */
[----:B------:R-:W-:Y:S02]  /*5a40*/  LOP3.LUT R37, R41, 0xffff0000, RZ, 0xc0, !PT ;  /* 0xffff000029257812 */ /* 0x000fe400078ec0ff */
[----:B------:R-:W-:Y:S01]  /*5a50*/  SHF.R.U64 R50, R50, 0x10, R51 ;  /* 0x0000001032327819 */ /* 0x000fe20000001233 */
[C---:B------:R-:W-:Y:S01]  /*5a60*/  FMUL.FTZ R53, R63.reuse, R62 ;  /* 0x0000003e3f357220 */ /* 0x040fe20000410000 */
[-C--:B------:R-:W-:Y:S01]  /*5a70*/  FMUL.FTZ R41, R63, R38.reuse ;  /* 0x000000263f297220 */ /* 0x080fe20000410000 */
[C---:B------:R-:W-:Y:S01]  /*5a80*/  IMAD.U32 R63, R55.reuse, 0x10000, RZ ;  /* 0x00010000373f7824 */ /* 0x040fe200078e00ff */
[----:B------:R-:W-:Y:S01]  /*5a90*/  LOP3.LUT R55, R55, 0xffff0000, RZ, 0xc0, !PT ;  /* 0xffff000037377812 */ /* 0x000fe200078ec0ff */
[C---:B------:R-:W-:Y:S01]  /*5aa0*/  FFMA.FTZ R38, R37.reuse, R38, -R53 ;  /* 0x0000002625267223 */ /* 0x040fe20000010835 */
[----:B------:R-:W-:Y:S01]  /*5ab0*/  FFMA.FTZ R37, R37, R62, R41 ;  /* 0x0000003e25257223 */ /* 0x000fe20000010029 */
[----:B------:R-:W-:Y:S01]  /*5ac0*/  SHF.R.U32.HI R41, RZ, 0x10, R51 ;  /* 0x00000010ff297819 */ /* 0x000fe20000011633 */
[----:B------:R-:W-:Y:S01]  /*5ad0*/  IMAD.U32 R53, R61, 0x10000, RZ ;  /* 0x000100003d357824 */ /* 0x000fe200078e00ff */
[----:B------:R-:W-:-:S02]  /*5ae0*/  PRMT R50, R123, 0x5432, R50 ;  /* 0x000054327b327816 */ /* 0x000fc40000000032 */
[----:B------:R-:W-:Y:S02]  /*5af0*/  PRMT R41, R124, 0x5410, R41 ;  /* 0x000054107c297816 */ /* 0x000fe40000000029 */
[----:B------:R-:W-:Y:S02]  /*5b00*/  PRMT R36, R123, 0x5410, R36 ;  /* 0x000054107b247816 */ /* 0x000fe40000000024 */
[----:B------:R-:W-:Y:S01]  /*5b10*/  F2FP.BF16.F32.PACK_AB R38, R38, R59 ;  /* 0x0000003b2626723e */ /* 0x000fe200000010ff */
[----:B------:R-:W-:-:S04]  /*5b20*/  IMAD.U32 R62, R41, 0x10000, RZ ;  /* 0x00010000293e7824 */ /* 0x000fc800078e00ff */
[C---:B------:R-:W-:Y:S01]  /*5b30*/  FMUL.FTZ R113, R63.reuse, R62 ;  /* 0x0000003e3f717220 */ /* 0x040fe20000410000 */
[----:B------:R-:W-:-:S03]  /*5b40*/  FMUL.FTZ R63, R63, R53 ;  /* 0x000000353f3f7220 */ /* 0x000fc60000410000 */
[C---:B------:R-:W-:Y:S01]  /*5b50*/  FFMA.FTZ R53, R49.reuse, R53, -R113 ;  /* 0x0000003531357223 */ /* 0x040fe20000010871 */
[----:B------:R-:W-:Y:S01]  /*5b60*/  FFMA.FTZ R49, R49, R62, R63 ;  /* 0x0000003e31317223 */ /* 0x000fe2000001003f */
[----:B------:R-:W-:Y:S01]  /*5b70*/  LOP3.LUT R62, R61, 0xffff0000, RZ, 0xc0, !PT ;  /* 0xffff00003d3e7812 */ /* 0x000fe200078ec0ff */
[C---:B------:R-:W-:Y:S01]  /*5b80*/  IMAD.U32 R63, R60.reuse, 0x10000, RZ ;  /* 0x000100003c3f7824 */ /* 0x040fe200078e00ff */
[----:B------:R-:W-:Y:S02]  /*5b90*/  LOP3.LUT R61, R41, 0xffff0000, RZ, 0xc0, !PT ;  /* 0xffff0000293d7812 */ /* 0x000fe400078ec0ff */
[----:B------:R-:W-:Y:S02]  /*5ba0*/  LOP3.LUT R41, R43, 0xffff0000, RZ, 0xc0, !PT ;  /* 0xffff00002b297812 */ /* 0x000fe400078ec0ff */
[----:B------:R-:W-:Y:S01]  /*5bb0*/  LOP3.LUT R60, R60, 0xffff0000, RZ, 0xc0, !PT ;  /* 0xffff00003c3c7812 */ /* 0x000fe200078ec0ff */
        /* <DEDUP_REMOVED lines=8> */
[C---:B------:R-:W-:Y:S01]  /*5c40*/  IMAD.U32 R55, R40.reuse, 0x10000, RZ ;  /* 0x0001000028377824 */ /* 0x040fe200078e00ff */
[----:B------:R-:W-:Y:S01]  /*5c50*/  LOP3.LUT R40, R40, 0xffff0000, RZ, 0xc0, !PT ;  /* 0xffff000028287812 */ /* 0x000fe200078ec0ff */
[C---:B------:R-:W-:Y:S01]  /*5c60*/  FMUL.FTZ R113, R62.reuse, R61 ;  /* 0x0000003d3e717220 */ /* 0x040fe20000410000 */
[-C--:B------:R-:W-:Y:S01]  /*5c70*/  FMUL.FTZ R62, R62, R63.reuse ;  /* 0x0000003f3e3e7220 */ /* 0x080fe20000410000 */
[C---:B------:R-:W-:Y:S01]  /*5c80*/  FMUL.FTZ R51, R52.reuse, R48 ;  /* 0x0000003034337220 */ /* 0x040fe20000410000 */
[----:B------:R-:W-:Y:S01]  /*5c90*/  FMUL.FTZ R52, R52, R60 ;  /* 0x0000003c34347220 */ /* 0x000fe20000410000 */
[C---:B------:R-:W-:Y:S01]  /*5ca0*/  FFMA.FTZ R113, R55.reuse, R63, -R113 ;  /* 0x0000003f37717223 */ /* 0x040fe20000010871 */
[----:B------:R-:W-:Y:S01]  /*5cb0*/  FFMA.FTZ R62, R55, R61, R62 ;  /* 0x0000003d373e7223 */ /* 0x000fe2000001003e */
[----:B------:R-:W-:-:S02]  /*5cc0*/  IMAD.U32 R61, R54, 0x10000, RZ ;  /* 0x00010000363d7824 */ /* 0x000fc400078e00ff */
[----:B------:R-:W-:Y:S01]  /*5cd0*/  FFMA.FTZ R52, R40, R48, R52 ;  /* 0x0000003028347223 */ /* 0x000fe20000010034 */
[----:B------:R-:W-:Y:S02]  /*5ce0*/  IMAD.U32 R48, R50, 0x10000, RZ ;  /* 0x0001000032307824 */ /* 0x000fe400078e00ff */
[----:B------:R-:W-:Y:S01]  /*5cf0*/  FFMA.FTZ R51, R40, R60, -R51 ;  /* 0x0000003c28337223 */ /* 0x000fe20000010833 */
[----:B------:R-:W-:Y:S01]  /*5d00*/  IMAD.U32 R55, R36, 0x10000, RZ ;  /* 0x0001000024377824 */ /* 0x000fe200078e00ff */
[----:B------:R-:W-:Y:S01]  /*5d10*/  LOP3.LUT R54, R54, 0xffff0000, RZ, 0xc0, !PT ;  /* 0xffff000036367812 */ /* 0x000fe200078ec0ff */
[C---:B------:R-:W-:Y:S01]  /*5d20*/  FMUL.FTZ R60, R61.reuse, R48 ;  /* 0x000000303d3c7220 */ /* 0x040fe20000410000 */
[----:B------:R-:W-:Y:S02]  /*5d30*/  IMAD.U32 R40, R42, 0x10000, RZ ;  /* 0x000100002a287824 */ /* 0x000fe400078e00ff */
[----:B------:R-:W-:Y:S01]  /*5d40*/  FMUL.FTZ R61, R61, R55 ;  /* 0x000000373d3d7220 */ /* 0x000fe20000410000 */
[----:B------:R-:W-:-:S02]  /*5d50*/  LOP3.LUT R50, R50, 0xffff0000, RZ, 0xc0, !PT ;  /* 0xffff000032327812 */ /* 0x000fc400078ec0ff */
[----:B------:R-:W-:Y:S01]  /*5d60*/  LOP3.LUT R36, R36, 0xffff0000, RZ, 0xc0, !PT ;  /* 0xffff000024247812 */ /* 0x000fe200078ec0ff */
[C---:B------:R-:W-:Y:S01]  /*5d70*/  FFMA.FTZ R60, R40.reuse, R55, -R60 ;  /* 0x00000037283c7223 */ /* 0x040fe2000001083c */
[----:B------:R-:W-:Y:S01]  /*5d80*/  FFMA.FTZ R61, R40, R48, R61 ;  /* 0x00000030283d7223 */ /* 0x000fe2000001003d */
[----:B------:R-:W-:Y:S01]  /*5d90*/  LOP3.LUT R42, R42, 0xffff0000, RZ, 0xc0, !PT ;  /* 0xffff00002a2a7812 */ /* 0x000fe200078ec0ff */
[C---:B------:R-:W-:Y:S01]  /*5da0*/  FMUL.FTZ R40, R54.reuse, R50 ;  /* 0x0000003236287220 */ /* 0x040fe20000410000 */
[-C--:B------:R-:W-:Y:S01]  /*5db0*/  FMUL.FTZ R54, R54, R36.reuse ;  /* 0x0000002436367220 */ /* 0x080fe20000410000 */
[----:B------:R-:W-:Y:S02]  /*5dc0*/  F2FP.BF16.F32.PACK_AB R51, R51, R113 ;  /* 0x000000713333723e */ /* 0x000fe400000010ff */
[C---:B------:R-:W-:Y:S01]  /*5dd0*/  FFMA.FTZ R40, R42.reuse, R36, -R40 ;  /* 0x000000242a287223 */ /* 0x040fe20000010828 */
[----:B------:R-:W-:Y:S01]  /*5de0*/  FFMA.FTZ R54, R42, R50, R54 ;  /* 0x000000322a367223 */ /* 0x000fe20000010036 */
[----:B------:R-:W-:-:S02]  /*5df0*/  F2FP.BF16.F32.PACK_AB R43, R43, R53 ;  /* 0x000000352b2b723e */ /* 0x000fc400000010ff */
[----:B------:R-:W-:Y:S01]  /*5e00*/  F2FP.BF16.F32.PACK_AB R55, R41, R49 ;  /* 0x000000312937723e */ /* 0x000fe200000010ff */
[----:B------:R-:W-:Y:S01]  /*5e10*/  IMAD.MOV.U32 R41, RZ, RZ, R38 ;  /* 0x000000ffff297224 */ /* 0x000fe200078e0026 */
[----:B------:R-:W-:Y:S01]  /*5e20*/  F2FP.BF16.F32.PACK_AB R42, R40, R60 ;  /* 0x0000003c282a723e */ /* 0x000fe200000010ff */
[----:B------:R-:W-:Y:S01]  /*5e30*/  IMAD.MOV.U32 R40, RZ, RZ, R51 ;  /* 0x000000ffff287224 */ /* 0x000fe200078e0033 */
[----:B------:R-:W-:Y:S02]  /*5e40*/  F2FP.BF16.F32.PACK_AB R53, R37, R39 ;  /* 0x000000272535723e */ /* 0x000fe400000010ff */
[----:B------:R-:W-:Y:S02]  /*5e50*/  F2FP.BF16.F32.PACK_AB R52, R52, R62 ;  /* 0x0000003e3434723e */ /* 0x000fe400000010ff */
[----:B------:R-:W-:-:S07]  /*5e60*/  F2FP.BF16.F32.PACK_AB R54, R54, R61 ;  /* 0x0000003d3636723e */ /* 0x000fce00000010ff */
.L_x_8613:
[----:B------:R-:W-:Y:S05]  /*5e70*/  BSYNC B2 ;  /* 0x0000000000027941 */ /* 0x000fea0003800000 */
.L_x_8612:
[----:B------:R-:W-:-:S13]  /*5e80*/  ISETP.GE.AND P4, PT, R58, R106, PT ;  /* 0x0000006a3a00720c */ /* 0x000fda0003f86270 */
[--C-:B------:R-:W-:Y:S02]  /*5e90*/  @!P4 SHF.R.S32.HI R36, RZ, 0x1f, R58.reuse ;  /* 0x0000001fff24c819 */ /* 0x100fe4000001143a */
[----:B------:R-:W-:-:S04]  /*5ea0*/  @!P4 IADD3 R58, P5, P6, R24, R92, R58 ;  /* 0x0000005c183ac210 */ /* 0x000fc80007ebe03a */
[----:B------:R-:W-:Y:S02]  /*5eb0*/  @!P4 IADD3.X R39, R0, R111, R36, P5, P6 ;  /* 0x0000006f0027c210 */ /* 0x000fe40002fec424 */
[----:B------:R-:W-:-:S04]  /*5ec0*/  LEA R36, P5, R56, R90, 0x1 ;  /* 0x0000005a38247211 */ /* 0x000fc800078a08ff */
[----:B------:R-:W-:Y:S02]  /*5ed0*/  LEA.HI.X R37, R56, R91, R57, 0x1, P5 ;  /* 0x0000005b38257211 */ /* 0x000fe400028f0c39 */
[----:B------:R-:W-:-:S03]  /*5ee0*/  @!P4 LEA R38, P5, R58, R90, 0x1 ;  /* 0x0000005a3a26c211 */ /* 0x000fc600078a08ff */
[----:B-1----:R1:W-:Y:S01]  /*5ef0*/  STG.E.128 desc[UR60][R36.64], R40 ;  /* 0x0000002824007986 */ /* 0x0023e2000c101d3c */
[----:B------:R-:W-:-:S05]  /*5f00*/  @!P4 LEA.HI.X R39, R58, R91, R39, 0x1, P5 ;  /* 0x0000005b3a27c211 */ /* 0x000fca00028f0c27 */
[----:B--2---:R1:W-:Y:S04]  /*5f10*/  @!P4 STG.E.128 desc[UR60][R38.64], R52 ;  /* 0x000000342600c986 */ /* 0x0043e8000c101d3c */
.L_x_8611:
[----:B------:R-:W-:Y:S05]  /*5f20*/  BSYNC B1 ;  /* 0x0000000000017941 */ /* 0x000fea0003800000 */
.L_x_8610:
[----:B------:R-:W-:-:S13]  /*5f30*/  ISETP.NE.AND P4, PT, R12, RZ, PT ;  /* 0x000000ff0c00720c */ /* 0x000fda0003f85270 */
[----:B------:R-:W-:Y:S05]  /*5f40*/  @!P4 BRA `(.L_x_8578) ;  /* 0x0000000800b4c947 */ /* 0x000fea0003800000 */
[----:B-1----:R-:W3:Y:S04]  /*5f50*/  LDL R36, [R1+0x28] ;  /* 0x0000280001247983 */ /* 0x002ee80000100800 */
[----:B------:R-:W2:Y:S04]  /*5f60*/  LDL R39, [R1+0x2c] ;  /* 0x00002c0001277983 */ /* 0x000ea80000100800 */
[----:B------:R-:W4:Y:S04]  /*5f70*/  LDL R38, [R1+0x3c] ;  /* 0x00003c0001267983 */ /* 0x000f280000100800 */
[----:B------:R-:W5:Y:S04]  /*5f80*/  LDL R37, [R1+0x38] ;  /* 0x0000380001257983 */ /* 0x000f680000100800 */
[----:B------:R-:W5:Y:S01]  /*5f90*/  LDL R50, [R1+0x34] ;  /* 0x0000340001327983 */ /* 0x000f620000100800 */
[----:B------:R-:W-:Y:S01]  /*5fa0*/  BSSY B1, `(.L_x_8614) ;  /* 0x000007b000017945 */ /* 0x000fe20003800000 */
[----:B---3--:R-:W-:-:S02]  /*5fb0*/  LOP3.LUT P6, RZ, R36, 0x1, RZ, 0xc0, !PT ;  /* 0x0000000124ff7812 */ /* 0x008fc400078cc0ff */
[----:B------:R-:W-:Y:S01]  /*5fc0*/  IADD3 R36, P4, P5, R24, R92, R9 ;  /* 0x0000005c18247210 */ /* 0x000fe20007d9e009 */
[----:B--2---:R-:W-:Y:S02]  /*5fd0*/  IMAD.MOV.U32 R40, RZ, RZ, R39 ;  /* 0x000000ffff287224 */ /* 0x004fe400078e0027 */
[----:B----4-:R-:W-:Y:S01]  /*5fe0*/  IMAD.MOV.U32 R39, RZ, RZ, R38 ;  /* 0x000000ffff277224 */ /* 0x010fe200078e0026 */
[----:B------:R-:W-:Y:S01]  /*5ff0*/  SEL R112, R104, R112, !P6 ;  /* 0x0000007068707207 */ /* 0x000fe20007000000 */
[----:B-----5:R-:W-:Y:S01]  /*6000*/  IMAD.MOV.U32 R38, RZ, RZ, R37 ;  /* 0x000000ffff267224 */ /* 0x020fe200078e0025 */
[----:B------:R-:W-:Y:S02]  /*6010*/  IADD3.X R37, R0, R111, R96, P4, P5 ;  /* 0x0000006f00257210 */ /* 0x000fe400027ea460 */
[----:B------:R-:W-:-:S04]  /*6020*/  LEA R48, P4, R36, R90, 0x1 ;  /* 0x0000005a24307211 */ /* 0x000fc800078808ff */
[----:B------:R-:W-:Y:S02]  /*6030*/  LEA.HI.X R49, R36, R91, R37, 0x1, P4 ;  /* 0x0000005b24317211 */ /* 0x000fe400020f0c25 */
[----:B------:R-:W-:-:S04]  /*6040*/  SHF.R.S32.HI R37, RZ, 0x1f, R112 ;  /* 0x0000001fff257819 */ /* 0x000fc80000011470 */
[----:B------:R-:W-:-:S04]  /*6050*/  LEA.HI R37, R37, R112, RZ, 0x4 ;  /* 0x0000007025257211 */ /* 0x000fc800078f20ff */
[----:B------:R-:W-:-:S04]  /*6060*/  SHF.R.S32.HI R36, RZ, 0x4, R37 ;  /* 0x00000004ff247819 */ /* 0x000fc80000011425 */
        /* <DEDUP_REMOVED lines=13> */
[----:B------:R-:W1:Y:S04]  /*6140*/  LDS.128 R36, [R37+0x16a00] ;  /* 0x016a000025247984 */ /* 0x000e680000000c00 */
[----:B------:R-:W2:Y:S01]  /*6150*/  LDS.128 R40, [R40+0x16a00] ;  /* 0x016a000028287984 */ /* 0x000ea20000000c00 */
[----:B------:R-:W-:-:S13]  /*6160*/  ISETP.GE.AND P4, PT, R50, R103, PT ;  /* 0x000000673200720c */ /* 0x000fda0003f86270 */
[----:B------:R-:W-:Y:S05]  /*6170*/  @P4 BRA `(.L_x_8615) ;  /* 0x0000000400744947 */ /* 0x000fea0003800000 */
[----:B------:R-:W-:Y:S01]  /*6180*/  SHF.R.U64 R53, R32, 0x10, R33 ;  /* 0x0000001020357819 */ /* 0x000fe20000001221 */
[----:B--2---:R-:W-:Y:S01]  /*6190*/  IMAD.U32 R52, R41, 0x10000, RZ ;  /* 0x0001000029347824 */ /* 0x004fe200078e00ff */
[--C-:B------:R-:W-:Y:S01]  /*61a0*/  SHF.R.U64 R32, R34, 0x10, R35.reuse ;  /* 0x0000001022207819 */ /* 0x100fe20000001223 */
[----:B------:R-:W-:Y:S01]  /*61b0*/  IMAD.U32 R58, R43, 0x10000, RZ ;  /* 0x000100002b3a7824 */ /* 0x000fe200078e00ff */
[----:B------:R-:W-:Y:S01]  /*61c0*/  SHF.R.U32.HI R34, RZ, 0x10, R35 ;  /* 0x00000010ff227819 */ /* 0x000fe20000011623 */
[----:B-1----:R-:W-:Y:S01]  /*61d0*/  IMAD.U32 R56, R39, 0x10000, RZ ;  /* 0x0001000027387824 */ /* 0x002fe200078e00ff */
[--C-:B------:R-:W-:Y:S01]  /*61e0*/  SHF.R.U64 R35, R44, 0x10, R45.reuse ;  /* 0x000000102c237819 */ /* 0x100fe2000000122d */
[----:B------:R-:W-:Y:S01]  /*61f0*/  IMAD.U32 R55, R38, 0x10000, RZ ;  /* 0x0001000026377824 */ /* 0x000fe200078e00ff */
[----:B------:R-:W-:Y:S02]  /*6200*/  SHF.R.U32.HI R45, RZ, 0x10, R45 ;  /* 0x00000010ff2d7819 */ /* 0x000fe4000001162d */
        /* <DEDUP_REMOVED lines=10> */
[C---:B------:R-:W-:Y:S01]  /*62b0*/  FMUL.FTZ R60, R52.reuse, R45 ;  /* 0x0000002d343c7220 */ /* 0x040fe20000410000 */
[----:B------:R-:W-:Y:S01]  /*62c0*/  PRMT R44, R121, 0x5410, R44 ;  /* 0x00005410792c7816 */ /* 0x000fe2000000002c */
        /* <DEDUP_REMOVED lines=16> */
[C---:B------:R-:W-:Y:S01]  /*63d0*/  FMUL.FTZ R33, R58.reuse, R61 ;  /* 0x0000003d3a217220 */ /* 0x040fe20000410000 */
[-C--:B------:R-:W-:Y:S01]  /*63e0*/  FMUL.FTZ R58, R58, R45.reuse ;  /* 0x0000002d3a3a7220 */ /* 0x080fe20000410000 */
[----:B------:R-:W-:Y:S01]  /*63f0*/  PRMT R53, R120, 0x5410, R53 ;  /* 0x0000541078357816 */ /* 0x000fe20000000035 */
[----:B------:R-:W-:Y:S01]  /*6400*/  FMUL.FTZ R60, R43, R52 ;  /* 0x000000342b3c7220 */ /* 0x000fe20000410000 */
[----:B------:R-:W-:Y:S01]  /*6410*/  LOP3.LUT R34, R34, 0xffff0000, RZ, 0xc0, !PT ;  /* 0xffff000022227812 */ /* 0x000fe200078ec0ff */
[C---:B------:R-:W-:Y:S01]  /*6420*/  FFMA.FTZ R33, R56.reuse, R45, -R33 ;  /* 0x0000002d38217223 */ /* 0x040fe20000010821 */
[----:B------:R-:W-:Y:S01]  /*6430*/  LOP3.LUT R39, R39, 0xffff0000, RZ, 0xc0, !PT ;  /* 0xffff000027277812 */ /* 0x000fe200078ec0ff */
[----:B------:R-:W-:Y:S01]  /*6440*/  FFMA.FTZ R56, R56, R61, R58 ;  /* 0x0000003d38387223 */ /* 0x000fe2000001003a */
[----:B------:R-:W-:-:S02]  /*6450*/  IMAD.U32 R58, R122, 0x10000, RZ ;  /* 0x000100007a3a7824 */ /* 0x000fc400078e00ff */
[-C--:B------:R-:W-:Y:S01]  /*6460*/  FMUL.FTZ R62, R43, R34.reuse ;  /* 0x000000222b3e7220 */ /* 0x080fe20000410000 */
[----:B------:R-:W-:Y:S02]  /*6470*/  IMAD.U32 R54, R53, 0x10000, RZ ;  /* 0x0001000035367824 */ /* 0x000fe400078e00ff */
[----:B------:R-:W-:Y:S01]  /*6480*/  FFMA.FTZ R34, R39, R34, -R60 ;  /* 0x0000002227227223 */ /* 0x000fe2000001083c */
[----:B------:R-:W-:Y:S02]  /*6490*/  IMAD.U32 R37, R36, 0x10000, RZ ;  /* 0x0001000024257824 */ /* 0x000fe400078e00ff */
[C---:B------:R-:W-:Y:S01]  /*64a0*/  FMUL.FTZ R60, R41.reuse, R58 ;  /* 0x0000003a293c7220 */ /* 0x040fe20000410000 */
[----:B------:R-:W-:Y:S01]  /*64b0*/  LOP3.LUT R40, R40, 0xffff0000, RZ, 0xc0, !PT ;  /* 0xffff000028287812 */ /* 0x000fe200078ec0ff */
[-C--:B------:R-:W-:Y:S01]  /*64c0*/  FMUL.FTZ R45, R41, R54.reuse ;  /* 0x00000036292d7220 */ /* 0x080fe20000410000 */
[----:B------:R-:W-:Y:S01]  /*64d0*/  PRMT R32, R119, 0x5410, R32 ;  /* 0x0000541077207816 */ /* 0x000fe20000000020 */
[----:B------:R-:W-:Y:S01]  /*64e0*/  FFMA.FTZ R41, R37, R54, -R60 ;  /* 0x0000003625297223 */ /* 0x000fe2000001083c */
[----:B------:R-:W-:Y:S01]  /*64f0*/  LOP3.LUT R43, R122, 0xffff0000, RZ, 0xc0, !PT ;  /* 0xffff00007a2b7812 */ /* 0x000fe200078ec0ff */
[----:B------:R-:W-:Y:S01]  /*6500*/  FFMA.FTZ R50, R50, R59, R103 ;  /* 0x0000003b32327223 */ /* 0x000fe20000010067 */
[----:B------:R-:W-:Y:S01]  /*6510*/  LOP3.LUT R53, R53, 0xffff0000, RZ, 0xc0, !PT ;  /* 0xffff000035357812 */ /* 0x000fe200078ec0ff */
[----:B------:R-:W-:Y:S01]  /*6520*/  FFMA.FTZ R37, R37, R58, R45 ;  /* 0x0000003a25257223 */ /* 0x000fe2000001002d */
[----:B------:R-:W-:Y:S01]  /*6530*/  LOP3.LUT R36, R36, 0xffff0000, RZ, 0xc0, !PT ;  /* 0xffff000024247812 */ /* 0x000fe200078ec0ff */
[----:B------:R-:W-:Y:S01]  /*6540*/  FFMA.FTZ R39, R39, R52, R62 ;  /* 0x0000003427277223 */ /* 0x000fe2000001003e */
[----:B------:R-:W-:Y:S01]  /*6550*/  LOP3.LUT R57, R38, 0xffff0000, RZ, 0xc0, !PT ;  /* 0xffff000026397812 */ /* 0x000fe200078ec0ff */
[----:B------:R-:W-:-:S02]  /*6560*/  IMAD.U32 R38, R42, 0x10000, RZ ;  /* 0x000100002a267824 */ /* 0x000fc400078e00ff */
[----:B------:R-:W-:Y:S01]  /*6570*/  FMUL.FTZ R59, R40, R43 ;  /* 0x0000002b283b7220 */ /* 0x000fe20000410000 */
[----:B------:R-:W-:Y:S01]  /*6580*/  IMAD.U32 R45, R32, 0x10000, RZ ;  /* 0x00010000202d7824 */ /* 0x000fe200078e00ff */
[----:B------:R-:W-:Y:S01]  /*6590*/  LOP3.LUT R42, R42, 0xffff0000, RZ, 0xc0, !PT ;  /* 0xffff00002a2a7812 */ /* 0x000fe200078ec0ff */
[-C--:B------:R-:W-:Y:S01]  /*65a0*/  FMUL.FTZ R61, R40, R53.reuse ;  /* 0x00000035283d7220 */ /* 0x080fe20000410000 */
        /* <DEDUP_REMOVED lines=8> */
[----:B------:R-:W-:Y:S01]  /*6630*/  FMUL.FTZ R38, R42, R44 ;  /* 0x0000002c2a267220 */ /* 0x000fe20000410000 */
[C---:B------:R-:W-:Y:S01]  /*6640*/  FFMA.FTZ R54, R55.reuse, R45, -R54 ;  /* 0x0000002d37367223 */ /* 0x040fe20000010836 */
[----:B------:R-:W-:Y:S01]  /*6650*/  FFMA.FTZ R43, R55, R52, R43 ;  /* 0x00000034372b7223 */ /* 0x000fe2000001002b */
[C---:B------:R-:W-:Y:S01]  /*6660*/  FFMA.FTZ R44, R57.reuse, R44, R53 ;  /* 0x0000002c392c7223 */ /* 0x040fe20000010035 */
[----:B------:R-:W-:Y:S01]  /*6670*/  F2FP.BF16.F32.PACK_AB R33, R34, R33 ;  /* 0x000000212221723e */ /* 0x000fe200000010ff */
[----:B------:R-:W-:Y:S01]  /*6680*/  FFMA.FTZ R45, R57, R32, -R38 ;  /* 0x00000020392d7223 */ /* 0x000fe20000010826 */
        /* <DEDUP_REMOVED lines=12> */
.L_x_8615:
[----:B------:R-:W-:Y:S05]  /*6750*/  BSYNC B1 ;  /* 0x0000000000017941 */ /* 0x000fea0003800000 */
.L_x_8614:
[----:B-1----:R3:W-:Y:S01]  /*6760*/  STG.E.128 desc[UR60][R48.64], R36 ;  /* 0x0000002430007986 */ /* 0x0027e2000c101d3c */
[----:B------:R-:W-:-:S13]  /*6770*/  ISETP.GE.AND P4, PT, R51, R106, PT ;  /* 0x0000006a3300720c */ /* 0x000fda0003f86270 */
[----:B------:R-:W-:Y:S05]  /*6780*/  @P4 BRA `(.L_x_8578) ;  /* 0x0000000000a44947 */ /* 0x000fea0003800000 */
[--C-:B------:R-:W-:Y:S02]  /*6790*/  SHF.R.S32.HI R32, RZ, 0x1f, R51.reuse ;  /* 0x0000001fff207819 */ /* 0x100fe40000011433 */
[----:B------:R-:W-:-:S04]  /*67a0*/  IADD3 R51, P4, P5, R24, R92, R51 ;  /* 0x0000005c18337210 */ /* 0x000fc80007d9e033 */
[----:B------:R-:W-:Y:S02]  /*67b0*/  IADD3.X R32, R0, R111, R32, P4, P5 ;  /* 0x0000006f00207210 */ /* 0x000fe400027ea420 */
[----:B------:R-:W-:-:S04]  /*67c0*/  LEA R90, P4, R51, R90, 0x1 ;  /* 0x0000005a335a7211 */ /* 0x000fc800078808ff */
[----:B------:R-:W-:-:S05]  /*67d0*/  LEA.HI.X R91, R51, R91, R32, 0x1, P4 ;  /* 0x0000005b335b7211 */ /* 0x000fca00020f0c20 */
[----:B--2---:R4:W-:Y:S01]  /*67e0*/  STG.E.128 desc[UR60][R90.64], R40 ;  /* 0x000000285a007986 */ /* 0x0049e2000c101d3c */
[----:B------:R-:W-:Y:S05]  /*67f0*/  BRA `(.L_x_8578) ;  /* 0x0000000000887947 */ /* 0x000fea0003800000 */
.L_x_8571:
[----:B------:R-:W2:Y:S02]  /*6800*/  LDL R32, [R1+0x44] ;  /* 0x0000440001207983 */ /* 0x000ea40000100800 */
[----:B--2---:R-:W-:-:S13]  /*6810*/  R2UR UR4, R32 ;  /* 0x00000000200472ca */ /* 0x004fda00000e0000 */
[----:B------:R-:W-:-:S06]  /*6820*/  UISETP.NE.AND UP0, UPT, UR4, 0x3, UPT ;  /* 0x000000030400788c */ /* 0x000fcc000bf05270 */
[----:B------:R-:W-:-:S13]  /*6830*/  PLOP3.LUT P3, PT, PT, PT, UP0, 0x80, 0x0 ;  /* 0x000000000000781c */ /* 0x000fda0003f6f008 */
[----:B------:R-:W-:Y:S05]  /*6840*/  @!P3 BRA `(.L_x_8616) ;  /* 0x000000000004b947 */ /* 0x000fea0003800000 */
[----:B------:R-:W-:Y:S01]  /*6850*/  BPT.TRAP 0x1 ;  /* 0x000000040000795c */ /* 0x000fe20000300000 */
.L_x_8616:
[----:B------:R-:W-:Y:S01]  /*6860*/  IMAD R20, R19, 0x8, R18 ;  /* 0x0000000813147824 */ /* 0x000fe200078e0212 */
[----:B------:R-:W-:Y:S01]  /*6870*/  SHF.L.U32 R87, R149, 0x1f, RZ ;  /* 0x0000001f95577819 */ /* 0x000fe200000006ff */
[----:B------:R-:W-:Y:S01]  /*6880*/  IMAD R86, R22, -0x90, R2 ;  /* 0xffffff7016567824 */ /* 0x000fe200078e0202 */
[----:B------:R-:W-:Y:S02]  /*6890*/  BSSY B1, `(.L_x_8617) ;  /* 0x0000004000017945 */ /* 0x000fe40003800000 */
[----:B------:R-:W0:Y:S02]  /*68a0*/  SYNCS.PHASECHK.TRANS64.TRYWAIT P4, [R20+URZ+0x31c90], R87 ;  /* 0x031c9057140075a7 */ /* 0x000e24000808017f */
[----:B------:R-:W-:Y:S01]  /*68b0*/  VIMNMX R86, R86, 0x90, PT ;  /* 0x0000009056567848 */ /* 0x000fe20003fe0100 */
[----:B0-----:R-:W-:Y:S06]  /*68c0*/  @!P4 BRA `(.L_x_8618) ;  /* 0x0000014c00a8c947 */ /* 0x001fec0003800000 */
.L_x_8810:
[----:B------:R-:W-:Y:S05]  /*68d0*/  BSYNC B1 ;  /* 0x0000000000017941 */ /* 0x000fea0003800000 */
.L_x_8617:
[----:B------:R-:W-:-:S13]  /*68e0*/  ISETP.GE.AND P4, PT, R145, R86, PT ;  /* 0x000000569100720c */ /* 0x000fda0003f86270 */
[----:B------:R-:W-:Y:S05]  /*68f0*/  @P4 BRA `(.L_x_8578) ;  /* 0x0000000000484947 */ /* 0x000fea0003800000 */
        /* <DEDUP_REMOVED lines=18> */
.L_x_8578:
[----:B------:R-:W-:Y:S05]  /*6a20*/  BSYNC B0 ;  /* 0x0000000000007941 */ /* 0x000fea0003800000 */
.L_x_8570:
        /* <DEDUP_REMOVED lines=17> */
.L_x_8620:
[----:B------:R-:W-:Y:S05]  /*6b40*/  BSYNC B0 ;  /* 0x0000000000007941 */ /* 0x000fea0003800000 */
.L_x_8619:
[----:B------:R-:W2:Y:S01]  /*6b50*/  SYNCS.PHASECHK.TRANS64.TRYWAIT P3, [R20+URZ+0x31cb0], R87 ;  /* 0x031cb057140075a7 */ /* 0x000ea2000806017f */
[----:B------:R-:W-:Y:S04]  /*6b60*/  BSSY B0, `(.L_x_8621) ;  /* 0x0000002000007945 */ /* 0x000fe80003800000 */
[----:B--2---:R-:W-:Y:S05]  /*6b70*/  @!P3 BRA `(.L_x_8622) ;  /* 0x0000014c0010b947 */ /* 0x004fea0003800000 */
.L_x_8811:
[----:B------:R-:W-:Y:S05]  /*6b80*/  BSYNC B0 ;  /* 0x0000000000007941 */ /* 0x000fea0003800000 */
.L_x_8621:
[----:B------:R-:W-:Y:S01]  /*6b90*/  ISETP.GE.AND P3, PT, R145, R86, PT ;  /* 0x000000569100720c */ /* 0x000fe20003f66270 */
[----:B------:R-:W-:-:S12]  /*6ba0*/  BSSY B0, `(.L_x_8623) ;  /* 0x0000022000007945 */ /* 0x000fd80003800000 */
[----:B------:R-:W-:Y:S05]  /*6bb0*/  @P3 BRA `(.L_x_8624) ;  /* 0x0000000000803947 */ /* 0x000fea0003800000 */
[----:B------:R-:W3:Y:S04]  /*6bc0*/  LDL R39, [R1+0x34] ;  /* 0x0000340001277983 */ /* 0x000ee80000100800 */
[----:B------:R-:W4:Y:S01]  /*6bd0*/  LDL R38, [R1+0x30] ;  /* 0x0000300001267983 */ /* 0x000f220000100800 */
[----:B------:R-:W-:Y:S01]  /*6be0*/  IMAD.WIDE R34, R22, 0x90, R74 ;  /* 0x0000009016227825 */ /* 0x000fe200078e024a */
[----:B------:R-:W-:-:S03]  /*6bf0*/  ULDC.64 UR4, c[0x0][0x318] ;  /* 0x0000c60000047ab9 */ /* 0x000fc60000000a00 */
[----:B------:R-:W-:Y:S02]  /*6c00*/  IMAD R35, R35, UR4, RZ ;  /* 0x0000000423237c24 */ /* 0x000fe4000f8e02ff */
[----:B-1----:R-:W-:Y:S02]  /*6c10*/  IMAD.MOV.U32 R32, RZ, RZ, R26 ;  /* 0x000000ffff207224 */ /* 0x002fe400078e001a */
[----:B------:R-:W-:Y:S02]  /*6c20*/  IMAD.MOV.U32 R33, RZ, RZ, R84 ;  /* 0x000000ffff217224 */ /* 0x000fe400078e0054 */
[C---:B------:R-:W-:Y:S02]  /*6c30*/  IMAD R35, R34.reuse, UR5, R35 ;  /* 0x0000000522237c24 */ /* 0x040fe4000f8e0223 */
[----:B------:R-:W-:Y:S01]  /*6c40*/  IMAD.WIDE.U32 R32, R34, UR4, R32 ;  /* 0x0000000422207c25 */ /* 0x000fe2000f8e0020 */
[----:B------:R-:W-:-:S03]  /*6c50*/  ULDC.64 UR4, c[0x0][0x308] ;  /* 0x0000c20000047ab9 */ /* 0x000fc60000000a00 */
[----:B------:R-:W-:Y:S01]  /*6c60*/  IMAD.IADD R33, R33, 0x1, R35 ;  /* 0x0000000121217824 */ /* 0x000fe200078e0223 */
[----:B------:R-:W-:Y:S01]  /*6c70*/  LEA R36, P3, R32, UR4, 0x1 ;  /* 0x0000000420247c11 */ /* 0x000fe2000f8608ff */
[----:B------:R-:W-:-:S03]  /*6c80*/  ULDC UR4, c[0x0][0x2e4] ;  /* 0x0000b90000047ab9 */ /* 0x000fc60000000800 */
[----:B------:R-:W-:Y:S02]  /*6c90*/  LEA.HI.X R37, R32, UR5, R33, 0x1, P3 ;  /* 0x0000000520257c11 */ /* 0x000fe400098f0c21 */
[----:B------:R-:W-:-:S13]  /*6ca0*/  ISETP.GE.AND P3, PT, R146, UR4, PT ;  /* 0x0000000492007c0c */ /* 0x000fda000bf66270 */
[----:B------:R-:W1:Y:S04]  /*6cb0*/  @!P3 LDS.128 R32, [R79] ;  /* 0x000000004f20b984 */ /* 0x000e680000000c00 */
[----:B-1----:R-:W-:Y:S01]  /*6cc0*/  @!P3 STG.E.128 desc[UR60][R36.64], R32 ;  /* 0x000000202400b986 */ /* 0x002fe2000c101d3c */
[----:B---3--:R-:W-:-:S13]  /*6cd0*/  ISETP.GE.AND P3, PT, R39, UR4, PT ;  /* 0x0000000427007c0c */ /* 0x008fda000bf66270 */
[----:B------:R-:W1:Y:S04]  /*6ce0*/  @!P3 LDS.128 R32, [R79+0x2400] ;  /* 0x002400004f20b984 */ /* 0x000e680000000c00 */
[----:B-1----:R-:W-:Y:S01]  /*6cf0*/  @!P3 STG.E.128 desc[UR60][R36.64+0x40], R32 ;  /* 0x000040202400b986 */ /* 0x002fe2000c101d3c */
[----:B------:R-:W-:-:S13]  /*6d00*/  ISETP.GE.AND P3, PT, R4, UR4, PT ;  /* 0x0000000404007c0c */ /* 0x000fda000bf66270 */
[----:B------:R-:W1:Y:S04]  /*6d10*/  @!P3 LDS.128 R32, [R79+0x4800] ;  /* 0x004800004f20b984 */ /* 0x000e680000000c00 */
[----:B-1----:R-:W-:Y:S01]  /*6d20*/  @!P3 STG.E.128 desc[UR60][R36.64+0x80], R32 ;  /* 0x000080202400b986 */ /* 0x002fe2000c101d3c */
[----:B----4-:R-:W-:-:S13]  /*6d30*/  ISETP.GE.AND P3, PT, R38, UR4, PT ;  /* 0x0000000426007c0c */ /* 0x010fda000bf66270 */
[----:B------:R-:W1:Y:S04]  /*6d40*/  @!P3 LDS.128 R32, [R21] ;  /* 0x000000001520b984 */ /* 0x000e680000000c00 */
[----:B-1----:R-:W-:Y:S01]  /*6d50*/  @!P3 STG.E.128 desc[UR60][R36.64+0x20], R32 ;  /* 0x000020202400b986 */ /* 0x002fe2000c101d3c */
[----:B------:R-:W-:-:S13]  /*6d60*/  ISETP.GE.AND P3, PT, R3, UR4, PT ;  /* 0x0000000403007c0c */ /* 0x000fda000bf66270 */
[----:B------:R-:W1:Y:S04]  /*6d70*/  @!P3 LDS.128 R32, [R21+0x2400] ;  /* 0x002400001520b984 */ /* 0x000e680000000c00 */
[----:B-1----:R-:W-:Y:S01]  /*6d80*/  @!P3 STG.E.128 desc[UR60][R36.64+0x60], R32 ;  /* 0x000060202400b986 */ /* 0x002fe2000c101d3c */
[----:B------:R-:W-:-:S13]  /*6d90*/  ISETP.GE.AND P3, PT, R77, UR4, PT ;  /* 0x000000044d007c0c */ /* 0x000fda000bf66270 */
[----:B------:R-:W1:Y:S04]  /*6da0*/  @!P3 LDS.128 R32, [R21+0x4800] ;  /* 0x004800001520b984 */ /* 0x000e680000000c00 */
[----:B-1----:R3:W-:Y:S02]  /*6db0*/  @!P3 STG.E.128 desc[UR60][R36.64+0xa0], R32 ;  /* 0x0000a0202400b986 */ /* 0x0027e4000c101d3c */
.L_x_8624:
[----:B------:R-:W-:Y:S05]  /*6dc0*/  BSYNC B0 ;  /* 0x0000000000007941 */ /* 0x000fea0003800000 */
.L_x_8623:
[----:B------:R-:W-:Y:S01]  /*6dd0*/  @!PT LDS RZ, [RZ] ;  /* 0x00000000fffff984 */ /* 0x000fe20000000800 */
[----:B------:R-:W-:Y:S01]  /*6de0*/  @!PT LDS RZ, [RZ] ;  /* 0x00000000fffff984 */ /* 0x000fe20000000800 */
[----:B------:R-:W-:Y:S01]  /*6df0*/  @!PT LDS RZ, [RZ] ;  /* 0x00000000fffff984 */ /* 0x000fe20000000800 */
[----:B------:R-:W-:Y:S01]  /*6e00*/  @!PT LDS RZ, [RZ] ;  /* 0x00000000fffff984 */ /* 0x000fe20000000800 */
[----:B------:R4:W-:Y:S06]  /*6e10*/  MEMBAR.ALL.CTA ;  /* 0x0000000000007992 */ /* 0x0009ec0000008000 */
[----:B----4-:R-:W4:Y:S01]  /*6e20*/  FENCE.VIEW.ASYNC.S ;  /* 0x00000000000073c6 */ /* 0x010f220000000000 */
[----:B0-2---:R-:W-:Y:S02]  /*6e30*/  @!P4 VIADD R20, R20, 0x31cc0 ;  /* 0x00031cc01414c836 */ /* 0x005fe40000000000 */
[----:B------:R-:W-:-:S03]  /*6e40*/  VIADD R19, R19, 0x1 ;  /* 0x0000000113137836 */ /* 0x000fc60000000000 */
[----:B------:R-:W-:Y:S01]  /*6e50*/  @!P4 PRMT R20, RZ, 0x654, R20 ;  /* 0x00000654ff14c816 */ /* 0x000fe20000000014 */
[----:B----4-:R0:W-:Y:S01]  /*6e60*/  BAR.SYNC.DEFER_BLOCKING R109, 0x80 ;  /* 0x0002006d0000751d */ /* 0x0101e20000010000 */
[----:B------:R-:W-:-:S04]  /*6e70*/  ISETP.NE.AND P3, PT, R19, 0x2, PT ;  /* 0x000000021300780c */ /* 0x000fc80003f65270 */
[----:B------:R-:W-:Y:S01]  /*6e80*/  SEL R19, R19, RZ, P3 ;  /* 0x000000ff13137207 */ /* 0x000fe20001800000 */
[----:B------:R2:W-:Y:S02]  /*6e90*/  @!P4 SYNCS.ARRIVE.TRANS64.RED.A1T0 RZ, [R20+URZ], RZ ;  /* 0x000000ff14ffc9a7 */ /* 0x0005e4000810043f */
[----:B--2---:R-:W-:-:S04]  /*6ea0*/  SEL R20, RZ, 0x1, P3 ;  /* 0x00000001ff147807 */ /* 0x004fc80001800000 */
[----:B------:R-:W-:Y:S01]  /*6eb0*/  LOP3.LUT R149, R149, R20, RZ, 0x3c, !PT ;  /* 0x0000001495957212 */ /* 0x000fe200078e3cff */
[----:B0-----:R-:W-:Y:S06]  /*6ec0*/  @P2 BRA `(.L_x_8625) ;  /* 0xffffffb800602947 */ /* 0x001fec000383ffff */
[----:B------:R-:W0:Y:S01]  /*6ed0*/  S2R R21, SR_TID.X ;  /* 0x0000000000157919 */ /* 0x000e220000002100 */
[----:B------:R-:W-:Y:S02]  /*6ee0*/  PLOP3.LUT P0, PT, PT, PT, PT, 0x8, 0x0 ;  /* 0x000000000000781c */ /* 0x000fe40003f0e170 */
[----:B0-----:R-:W-:-:S04]  /*6ef0*/  SHF.R.U32.HI R21, RZ, 0x7, R21 ;  /* 0x00000007ff157819 */ /* 0x001fc80000011615 */
[----:B------:R-:W-:-:S13]  /*6f00*/  ISETP.NE.AND P5, PT, R21, 0x1, PT ;  /* 0x000000011500780c */ /* 0x000fda0003fa5270 */
[----:B------:R-:W-:Y:S06]  /*6f10*/  @!P5 BAR.ARV 0x9, 0x100 ;  /* 0x024400000000db1d */ /* 0x000fec0000002000 */
.L_x_8565:
[----:B------:R-:W-:Y:S02]  /*6f20*/  ISETP.GE.AND P2, PT, R108, 0x1, PT ;  /* 0x000000016c00780c */ /* 0x000fe40003f46270 */
[----:B------:R-:W-:Y:S02]  /*6f30*/  CS2R R2, SRZ ;  /* 0x0000000000027805 */ /* 0x000fe4000001ff00 */
[----:B------:R-:W-:Y:S02]  /*6f40*/  PLOP3.LUT P1, PT, PT, PT, PT, 0x80, 0x0 ;  /* 0x000000000000781c */ /* 0x000fe40003f2f070 */
[----:B---3--:R-:W-:Y:S02]  /*6f50*/  CS2R R34, SRZ ;  /* 0x0000000000227805 */ /* 0x008fe4000001ff00 */
[----:B------:R-:W-:Y:S02]  /*6f60*/  CS2R R30, SRZ ;  /* 0x00000000001e7805 */ /* 0x000fe4000001ff00 */
[----:B------:R-:W-:-:S02]  /*6f70*/  CS2R R52, SRZ ;  /* 0x0000000000347805 */ /* 0x000fc4000001ff00 */
[----:B------:R-:W-:Y:S02]  /*6f80*/  CS2R R36, SRZ ;  /* 0x0000000000247805 */ /* 0x000fe4000001ff00 */
[----:B------:R-:W-:Y:S02]  /*6f90*/  CS2R R44, SRZ ;  /* 0x00000000002c7805 */ /* 0x000fe4000001ff00 */
[----:B-1----:R-:W-:Y:S01]  /*6fa0*/  CS2R R32, SRZ ;  /* 0x0000000000207805 */ /* 0x002fe2000001ff00 */
[----:B------:R-:W-:Y:S01]  /*6fb0*/  IMAD.MOV.U32 R47, RZ, RZ, RZ ;  /* 0x000000ffff2f7224 */ /* 0x000fe200078e00ff */
        /* <DEDUP_REMOVED lines=17> */
[----:B------:R-:W-:Y:S01]  /*70d0*/  IMAD.MOV.U32 R79, RZ, RZ, RZ ;  /* 0x000000ffff4f7224 */ /* 0x000fe200078e00ff */
[----:B------:R-:W-:Y:S06]  /*70e0*/  @P0 BRA `(.L_x_8626) ;  /* 0x00000000000c0947 */ /* 0x000fec0003800000 */
[----:B------:R-:W0:Y:S01]  /*70f0*/  FENCE.VIEW.ASYNC.G ;  /* 0x00000000000073c6 */ /* 0x000e220000000100 */
[----:B------:R-:W-:Y:S05]  /*7100*/  WARPSYNC.ALL ;  /* 0x0000000000007948 */ /* 0x000fea0003800000 */
[----:B0-----:R-:W-:Y:S06]  /*7110*/  BAR.ARV 0xc, 0x1a0 ;  /* 0x0306800000007b1d */ /* 0x001fec0000002000 */
.L_x_8626:
        /* <DEDUP_REMOVED lines=12> */
.L_x_8814:
[----:B------:R-:W0:Y:S01]  /*71e0*/  LDL R3, [R1+0x48] ;  /* 0x0000480001037983 */ /* 0x000e220000100800 */
[----:B------:R-:W-:Y:S01]  /*71f0*/  BSSY B6, `(.L_x_8629) ;  /* 0x000001b000067945 */ /* 0x000fe20003800000 */
[----:B0-----:R-:W-:-:S05]  /*7200*/  IMAD.HI R0, R3, 0x55555556, RZ ;  /* 0x5555555603007827 */ /* 0x001fca00078e02ff */
[----:B------:R-:W-:-:S05]  /*7210*/  LEA.HI R2, R0, R0, RZ, 0x1 ;  /* 0x0000000000027211 */ /* 0x000fca00078f08ff */
[----:B------:R-:W-:Y:S02]  /*7220*/  IMAD R2, R2, -0x3, R3 ;  /* 0xfffffffd02027824 */ /* 0x000fe400078e0203 */
[----:B------:R-:W-:-:S04]  /*7230*/  VIADD R3, R18, 0x24300 ;  /* 0x0002430012037836 */ /* 0x000fc80000000000 */
[----:B------:R-:W-:Y:S01]  /*7240*/  IMAD R0, R2, 0x800, R3 ;  /* 0x0000080002007824 */ /* 0x000fe200078e0203 */
[----:B------:R-:W-:-:S04]  /*7250*/  LOP3.LUT P0, RZ, R3, 0x9f, RZ, 0xc0, !PT ;  /* 0x0000009f03ff7812 */ /* 0x000fc8000780c0ff */
[----:B------:R-:W-:-:S04]  /*7260*/  SHF.R.U32.HI R0, RZ, 0x4, R0 ;  /* 0x00000004ff007819 */ /* 0x000fc80000011600 */
[----:B------:R-:W-:-:S05]  /*7270*/  LOP3.LUT R0, R0, 0x3fff, RZ, 0xc0, !PT ;  /* 0x00003fff00007812 */ /* 0x000fca00078ec0ff */
[----:B------:R0:W-:Y:S01]  /*7280*/  STL [R1+0x50], R0 ;  /* 0x0000500001007387 */ /* 0x0001e20000100800 */
[----:B------:R-:W-:Y:S05]  /*7290*/  @!P0 BRA `(.L_x_8630) ;  /* 0x0000000000408947 */ /* 0x000fea0003800000 */
[----:B0-----:R-:W-:Y:S01]  /*72a0*/  MOV R0, 0x0 ;  /* 0x0000000000007802 */ /* 0x001fe20000000f00 */
        /* <DEDUP_REMOVED lines=15> */
.L_x_8630:
[----:B------:R-:W-:Y:S05]  /*73a0*/  BSYNC B6 ;  /* 0x0000000000067941 */ /* 0x000fea0003800000 */
.L_x_8629:
[----:B------:R-:W-:Y:S02]  /*73b0*/  ULDC UR4, c[0x0][0x3d4] ;  /* 0x0000f50000047ab9 */ /* 0x000fe40000000800 */
[----:B------:R-:W-:-:S13]  /*73c0*/  ISETP.LT.AND P0, PT, RZ, UR4, PT ;  /* 0x00000004ff007c0c */ /* 0x000fda000bf01270 */
[----:B------:R-:W-:Y:S05]  /*73d0*/  @P0 BRA `(.L_x_8631) ;  /* 0x0000000000400947 */ /* 0x000fea0003800000 */
[----:B------:R-:W0:Y:S02]  /*73e0*/  LDL R20, [R1+0x70] ;  /* 0x0000700001147983 */ /* 0x000e240000100800 */
[----:B0-----:R-:W-:-:S04]  /*73f0*/  LEA.HI R0, R20, R20, RZ, 0x1 ;  /* 0x0000001414007211 */ /* 0x001fc800078f08ff */
        /* <DEDUP_REMOVED lines=8> */
.L_x_8634:
[----:B--2---:R2:W3:Y:S02]  /*7480*/  SYNCS.PHASECHK.TRANS64.TRYWAIT P0, [R18+URZ+0x31c00], R3 ;  /* 0x031c0003120075a7 */ /* 0x0044e4000800017f */
[----:B---3--:R-:W-:Y:S05]  /*7490*/  @!P0 NANOSLEEP.SYNCS 0x989680 ;  /* 0x009896800000895d */ /* 0x008fea0003900000 */
[----:B------:R-:W3:Y:S02]  /*74a0*/  @!P0 SYNCS.PHASECHK.TRANS64 P0, [R18+URZ+0x31c00], R3 ;  /* 0x031c0003120085a7 */ /* 0x000ee4000800007f */
[----:B---3--:R-:W-:Y:S05]  /*74b0*/  @!P0 BRA `(.L_x_8634) ;  /* 0xfffffffc00f08947 */ /* 0x008fea000383ffff */
.L_x_8633:
[----:B------:R-:W-:Y:S05]  /*74c0*/  BSYNC B0 ;  /* 0x0000000000007941 */ /* 0x000fea0003800000 */
.L_x_8632:
[----:B------:R-:W-:Y:S05]  /*74d0*/  BRA `(.L_x_8635) ;  /* 0x0000003800a47947 */ /* 0x000fea0003800000 */
.L_x_8631:
[----:B0-----:R-:W2:Y:S01]  /*74e0*/  LDL R0, [R1+0x9c] ;  /* 0x00009c0001007983 */ /* 0x001ea20000100800 */
[----:B------:R-:W-:Y:S01]  /*74f0*/  ULDC.64 UR4, c[0x0][0x3d8] ;  /* 0x0000f60000047ab9 */ /* 0x000fe20000000a00 */
[----:B------:R-:W-:Y:S01]  /*7500*/  ULDC.64 UR6, c[0x0][0x3e8] ;  /* 0x0000fa0000067ab9 */ /* 0x000fe20000000a00 */
[----:B-----5:R-:W-:Y:S01]  /*7510*/  IMAD.WIDE.U32 R46, R102, UR4, RZ ;  /* 0x00000004662e7c25 */ /* 0x020fe2000f8e00ff */
[----:B------:R-:W-:Y:S02]  /*7520*/  SHF.R.S32.HI R8, RZ, 0x1f, R16 ;  /* 0x0000001fff087819 */ /* 0x000fe40000011410 */
[----:B------:R-:W-:Y:S02]  /*7530*/  SHF.R.S32.HI R10, RZ, 0x1f, R146 ;  /* 0x0000001fff0a7819 */ /* 0x000fe40000011492 */
[----:B--2---:R-:W-:Y:S02]  /*7540*/  R2UR UR8, R0 ;  /* 0x00000000000872ca */ /* 0x004fe400000e0000 */
[----:B------:R-:W-:-:S05]  /*7550*/  SHF.R.S32.HI R0, RZ, 0x1f, R102 ;  /* 0x0000001fff007819 */ /* 0x000fca0000011466 */
[C---:B------:R-:W-:Y:S02]  /*7560*/  IMAD R3, R0.reuse, UR4, RZ ;  /* 0x0000000400037c24 */ /* 0x040fe4000f8e02ff */
[----:B------:R-:W-:Y:S01]  /*7570*/  IMAD R5, R0, UR6, RZ ;  /* 0x0000000600057c24 */ /* 0x000fe2000f8e02ff */
[----:B------:R-:W-:Y:S01]  /*7580*/  IADD3 R0, P0, R16, R46, RZ ;  /* 0x0000002e10007210 */ /* 0x000fe20007f1e0ff */
[C---:B------:R-:W-:Y:S01]  /*7590*/  IMAD R3, R102.reuse, UR5, R3 ;  /* 0x0000000566037c24 */ /* 0x040fe2000f8e0203 */
[----:B------:R-:W-:Y:S01]  /*75a0*/  ULDC.64 UR4, c[0x0][0x3c8] ;  /* 0x0000f20000047ab9 */ /* 0x000fe20000000a00 */
[----:B------:R-:W-:Y:S01]  /*75b0*/  IMAD R7, R102, UR7, R5 ;  /* 0x0000000766077c24 */ /* 0x000fe2000f8e0205 */
[----:B------:R-:W-:Y:S01]  /*75c0*/  ULOP3.LUT UP0, URZ, UR8, 0x1bf, URZ, 0xc0, !UPT ;  /* 0x000001bf083f7892 */ /* 0x000fe2000f80c03f */
[----:B------:R-:W-:Y:S01]  /*75d0*/  IMAD.IADD R5, R3, 0x1, R47 ;  /* 0x0000000103057824 */ /* 0x000fe200078e022f */
[----:B------:R-:W-:Y:S01]  /*75e0*/  LEA R44, P1, R46, UR4, 0x1 ;  /* 0x000000042e2c7c11 */ /* 0x000fe2000f8208ff */
[----:B------:R-:W-:Y:S01]  /*75f0*/  IMAD.WIDE.U32 R102, R102, UR6, RZ ;  /* 0x0000000666667c25 */ /* 0x000fe2000f8e00ff */
[----:B------:R-:W-:Y:S01]  /*7600*/  LEA R26, P2, R0, UR4, 0x1 ;  /* 0x00000004001a7c11 */ /* 0x000fe2000f8408ff */
[----:B------:R-:W-:-:S02]  /*7610*/  ULDC.64 UR6, c[0x0][0x3e0] ;  /* 0x0000f80000067ab9 */ /* 0x000fc40000000a00 */
[----:B------:R-:W-:Y:S01]  /*7620*/  IMAD.X R3, R8, 0x1, R5, P0 ;  /* 0x0000000108037824 */ /* 0x000fe200000e0605 */
[----:B------:R-:W-:Y:S01]  /*7630*/  IADD3 R4, P0, R146, R46, RZ ;  /* 0x0000002e92047210 */ /* 0x000fe20007f1e0ff */
[----:B------:R-:W-:Y:S01]  /*7640*/  IMAD.IADD R47, R7, 0x1, R103 ;  /* 0x00000001072f7824 */ /* 0x000fe200078e0267 */
[--C-:B------:R-:W-:Y:S02]  /*7650*/  LEA.HI.X R46, R46, UR5, R5.reuse, 0x1, P1 ;  /* 0x000000052e2e7c11 */ /* 0x100fe400088f0c05 */
[----:B------:R-:W-:Y:S01]  /*7660*/  PLOP3.LUT P1, PT, PT, PT, UP0, 0x80, 0x0 ;  /* 0x000000000000781c */ /* 0x000fe20003f2f008 */
[----:B------:R-:W-:Y:S01]  /*7670*/  IMAD.X R5, R10, 0x1, R5, P0 ;  /* 0x000000010a057824 */ /* 0x000fe200000e0605 */
[----:B------:R-:W-:Y:S02]  /*7680*/  LEA.HI.X R27, R0, UR5, R3, 0x1, P2 ;  /* 0x00000005001b7c11 */ /* 0x000fe400090f0c03 */
[-C--:B------:R-:W-:Y:S02]  /*7690*/  IADD3 R6, P4, R16, R102.reuse, RZ ;  /* 0x0000006610067210 */ /* 0x080fe40007f9e0ff */
[----:B------:R-:W-:-:S02]  /*76a0*/  IADD3 R0, P3, R146, R102, RZ ;  /* 0x0000006692007210 */ /* 0x000fc40007f7e0ff */
[----:B------:R-:W-:Y:S01]  /*76b0*/  LEA R28, P2, R6, UR6, 0x1 ;  /* 0x00000006061c7c11 */ /* 0x000fe2000f8408ff */
[--C-:B------:R-:W-:Y:S01]  /*76c0*/  IMAD.X R7, R8, 0x1, R47.reuse, P4 ;  /* 0x0000000108077824 */ /* 0x100fe200020e062f */
[----:B------:R-:W-:Y:S01]  /*76d0*/  LEA R40, P0, R4, UR4, 0x1 ;  /* 0x0000000404287c11 */ /* 0x000fe2000f8008ff */
[----:B------:R-:W-:Y:S01]  /*76e0*/  IMAD.X R3, R10, 0x1, R47, P3 ;  /* 0x000000010a037824 */ /* 0x000fe200018e062f */
[----:B------:R-:W-:Y:S02]  /*76f0*/  LEA R42, P4, R0, UR6, 0x1 ;  /* 0x00000006002a7c11 */ /* 0x000fe4000f8808ff */
[----:B------:R-:W-:Y:S02]  /*7700*/  LEA R45, P3, R102, UR6, 0x1 ;  /* 0x00000006662d7c11 */ /* 0x000fe4000f8608ff */
[----:B------:R-:W-:Y:S02]  /*7710*/  LEA.HI.X R29, R6, UR7, R7, 0x1, P2 ;  /* 0x00000007061d7c11 */ /* 0x000fe400090f0c07 */
[----:B------:R-:W-:-:S02]  /*7720*/  LEA.HI.X R41, R4, UR5, R5, 0x1, P0 ;  /* 0x0000000504297c11 */ /* 0x000fc400080f0c05 */
[----:B------:R-:W-:Y:S02]  /*7730*/  LEA.HI.X R43, R0, UR7, R3, 0x1, P4 ;  /* 0x00000007002b7c11 */ /* 0x000fe4000a0f0c03 */
[----:B------:R-:W-:Y:S01]  /*7740*/  LEA.HI.X R47, R102, UR7, R47, 0x1, P3 ;  /* 0x00000007662f7c11 */ /* 0x000fe200098f0c2f */
[----:B------:R-:W-:Y:S06]  /*7750*/  @!P1 BRA `(.L_x_8636) ;  /* 0x0000000000409947 */ /* 0x000fec0003800000 */
        /* <DEDUP_REMOVED lines=16> */
.L_x_8636:
        /* <DEDUP_REMOVED lines=24> */
[----:B------:R-:W-:Y:S02]  /*79e0*/  ISETP.GE.AND P5, PT, R16, UR4, PT ;  /* 0x0000000410007c0c */ /* 0x000fe4000bfa6270 */
[----:B------:R-:W-:Y:S02]  /*79f0*/  CS2R R42, SRZ ;  /* 0x00000000002a7805 */ /* 0x000fe4000001ff00 */
[----:B------:R-:W-:Y:S01]  /*7a00*/  ISETP.GE.AND P4, PT, R0, UR4, PT ;  /* 0x0000000400007c0c */ /* 0x000fe2000bf86270 */
[C---:B------:R-:W-:Y:S01]  /*7a10*/  VIADD R0, R16.reuse, 0x18 ;  /* 0x0000001810007836 */ /* 0x040fe20000000000 */
[----:B------:R-:W-:Y:S02]  /*7a20*/  CS2R R48, SRZ ;  /* 0x0000000000307805 */ /* 0x000fe4000001ff00 */
[----:B------:R-:W-:Y:S01]  /*7a30*/  ISETP.GE.AND P3, PT, R3, UR4, PT ;  /* 0x0000000403007c0c */ /* 0x000fe2000bf66270 */
[----:B------:R-:W-:Y:S01]  /*7a40*/  VIADD R3, R16, 0x20 ;  /* 0x0000002010037836 */ /* 0x000fe20000000000 */
[----:B------:R-:W-:Y:S01]  /*7a50*/  ISETP.GE.AND P2, PT, R0, UR4, PT ;  /* 0x0000000400007c0c */ /* 0x000fe2000bf46270 */
[----:B------:R-:W-:-:S03]  /*7a60*/  VIADD R0, R16, 0x28 ;  /* 0x0000002810007836 */ /* 0x000fc60000000000 */
[----:B------:R-:W-:Y:S01]  /*7a70*/  ISETP.GE.AND P1, PT, R3, UR4, PT ;  /* 0x0000000403007c0c */ /* 0x000fe2000bf26270 */
[----:B------:R0:W5:Y:S04]  /*7a80*/  @!P5 LDG.E.64 R42, desc[UR60][R26.64] ;  /* 0x0000003c1a2ad981 */ /* 0x000168000c1e1b00 */
[----:B------:R0:W5:Y:S01]  /*7a90*/  @!P5 LDG.E.64 R48, desc[UR60][R28.64] ;  /* 0x0000003c1c30d981 */ /* 0x000162000c1e1b00 */
[----:B------:R-:W-:Y:S02]  /*7aa0*/  ISETP.GE.AND P5, PT, R0, UR4, PT ;  /* 0x0000000400007c0c */ /* 0x000fe4000bfa6270 */
        /* <DEDUP_REMOVED lines=20> */
.L_x_8640:
[----:B------:R-:W-:Y:S05]  /*7bf0*/  BSYNC B1 ;  /* 0x0000000000017941 */ /* 0x000fea0003800000 */
.L_x_8639:
[----:B------:R-:W2:Y:S01]  /*7c00*/  LDL R6, [R1+0x70] ;  /* 0x0000700001067983 */ /* 0x000ea20000100800 */
[----:B-----5:R-:W-:Y:S01]  /*7c10*/  IMAD.MOV.U32 R0, RZ, RZ, R48 ;  /* 0x000000ffff007224 */ /* 0x020fe200078e0030 */
[----:B------:R-:W-:Y:S01]  /*7c20*/  UMOV UR4, 0xffffffff ;  /* 0xffffffff00047882 */ /* 0x000fe20000000000 */
[----:B------:R-:W-:Y:S02]  /*7c30*/  IMAD.MOV.U32 R3, RZ, RZ, R49 ;  /* 0x000000ffff037224 */ /* 0x000fe400078e0031 */
[----:B------:R-:W-:Y:S01]  /*7c40*/  IMAD.MOV.U32 R4, RZ, RZ, R40 ;  /* 0x000000ffff047224 */ /* 0x000fe200078e0028 */
[----:B0-----:R-:W-:Y:S01]  /*7c50*/  PRMT R27, R27, 0x5410, R0 ;  /* 0x000054101b1b7816 */ /* 0x001fe20000000000 */
        /* <DEDUP_REMOVED lines=8> */
[----:B--2---:R-:W-:Y:S01]  /*7ce0*/  LEA.HI R0, R6, R6, RZ, 0x1 ;  /* 0x0000000606007211 */ /* 0x004fe200078f08ff */
[----:B------:R-:W-:Y:S06]  /*7cf0*/  BRA.DIV UR4, `(.L_x_8641) ;  /* 0x0000013e04047947 */ /* 0x000fec000b800000 */
.L_x_8817:
[----:B------:R-:W-:Y:S01]  /*7d00*/  UMOV UR4, 0xffffffff ;  /* 0xffffffff00047882 */ /* 0x000fe20000000000 */
[----:B------:R-:W-:Y:S02]  /*7d10*/  LOP3.LUT R0, R0, 0xfffffffe, RZ, 0xc0, !PT ;  /* 0xfffffffe00007812 */ /* 0x000fe400078ec0ff */
[----:B------:R-:W-:Y:S05]  /*7d20*/  BRA.DIV UR4, `(.L_x_8642) ;  /* 0x0000013e04207947 */ /* 0x000fea000b800000 */
.L_x_8820:
[----:B------:R-:W-:Y:S01]  /*7d30*/  UMOV UR4, 0xffffffff ;  /* 0xffffffff00047882 */ /* 0x000fe20000000000 */
[----:B------:R-:W-:Y:S02]  /*7d40*/  IMAD.IADD R0, R6, 0x1, -R0 ;  /* 0x0000000106007824 */ /* 0x000fe400078e0a00 */
[----:B------:R-:W-:Y:S05]  /*7d50*/  BRA.DIV UR4, `(.L_x_8643) ;  /* 0x0000013e043c7947 */ /* 0x000fea000b800000 */
.L_x_8823:
[----:B------:R-:W-:Y:S01]  /*7d60*/  UMOV UR4, 0xffffffff ;  /* 0xffffffff00047882 */ /* 0x000fe20000000000 */
[----:B------:R-:W-:Y:S02]  /*7d70*/  SHF.L.U32 R3, R0, 0x1f, RZ ;  /* 0x0000001f00037819 */ /* 0x000fe400000006ff */
[----:B------:R-:W-:Y:S05]  /*7d80*/  BRA.DIV UR4, `(.L_x_8644) ;  /* 0x0000013e04587947 */ /* 0x000fea000b800000 */
.L_x_8826:
        /* <DEDUP_REMOVED lines=9> */
[----:B-1----:R-:W-:Y:S01]  /*7e20*/  PRMT R14, R5, 0x7610, R14 ;  /* 0x00007610050e7816 */ /* 0x002fe2000000000e */
        /* <DEDUP_REMOVED lines=26> */
.L_x_8827:
[----:B------:R-:W-:Y:S05]  /*7fd0*/  BSYNC B1 ;  /* 0x0000000000017941 */ /* 0x000fea0003800000 */
.L_x_8645:
[----:B------:R-:W-:Y:S02]  /*7fe0*/  PRMT R12, R0, 0x7610, R12 ;  /* 0x00007610000c7816 */ /* 0x000fe4000000000c */
[----:B------:R-:W-:Y:S01]  /*7ff0*/  PRMT R13, R4, 0x7610, R13 ;  /* 0x00007610040d7816 */ /* 0x000fe2000000000d */
[----:B------:R-:W-:Y:S06]  /*8000*/  @P0 BRA `(.L_x_8647) ;  /* 0x0000002c00b40947 */ /* 0x000fec0003800000 */
[----:B------:R-:W0:Y:S01]  /*8010*/  LDL R52, [R1+0x58] ;  /* 0x0000580001347983 */ /* 0x000e220000100800 */
[----:B------:R-:W1:Y:S03]  /*8020*/  LDC R5, c[0x0][0x3d4] ;  /* 0x0000f500ff057b82 */ /* 0x000e660000000800 */
[----:B------:R-:W2:Y:S01]  /*8030*/  LDL R7, [R1+0x78] ;  /* 0x0000780001077983 */ /* 0x000ea20000100800 */
[C---:B------:R-:W-:Y:S01]  /*8040*/  VIADD R0, R16.reuse, 0x8 ;  /* 0x0000000810007836 */ /* 0x040fe20000000000 */
[----:B------:R-:W-:Y:S01]  /*8050*/  BSSY B1, `(.L_x_8648) ;  /* 0x000003d000017945 */ /* 0x000fe20003800000 */
[C---:B------:R-:W-:Y:S02]  /*8060*/  VIADD R4, R16.reuse, 0x10 ;  /* 0x0000001010047836 */ /* 0x040fe40000000000 */
[C---:B------:R-:W-:Y:S01]  /*8070*/  VIADD R6, R16.reuse, 0x18 ;  /* 0x0000001810067836 */ /* 0x040fe20000000000 */
[----:B-1----:R-:W-:-:S02]  /*8080*/  ISETP.GE.AND P6, PT, R16, R5, PT ;  /* 0x000000051000720c */ /* 0x002fc40003fc6270 */
[-C--:B------:R-:W-:Y:S01]  /*8090*/  ISETP.GE.AND P0, PT, R0, R5.reuse, PT ;  /* 0x000000050000720c */ /* 0x080fe20003f06270 */
[----:B------:R-:W-:Y:S01]  /*80a0*/  VIADD R0, R16, 0x20 ;  /* 0x0000002010007836 */ /* 0x000fe20000000000 */
[-C--:B------:R-:W-:Y:S01]  /*80b0*/  ISETP.GE.AND P1, PT, R4, R5.reuse, PT ;  /* 0x000000050400720c */ /* 0x080fe20003f26270 */
[----:B------:R-:W-:Y:S01]  /*80c0*/  VIADD R4, R16, 0x28 ;  /* 0x0000002810047836 */ /* 0x000fe20000000000 */
[-C--:B------:R-:W-:Y:S02]  /*80d0*/  ISETP.GE.AND P2, PT, R6, R5.reuse, PT ;  /* 0x000000050600720c */ /* 0x080fe40003f46270 */
[-C--:B------:R-:W-:Y:S02]  /*80e0*/  ISETP.GE.AND P3, PT, R0, R5.reuse, PT ;  /* 0x000000050000720c */ /* 0x080fe40003f66270 */
[----:B------:R-:W-:Y:S01]  /*80f0*/  ISETP.GE.AND P4, PT, R4, R5, PT ;  /* 0x000000050400720c */ /* 0x000fe20003f86270 */
[----:B0-----:R-:W-:-:S04]  /*8100*/  IMAD R3, R52, 0x2, R18 ;  /* 0x0000000234037824 */ /* 0x001fc800078e0212 */
[----:B------:R-:W-:Y:S01]  /*8110*/  VIADD R0, R3, 0x20 ;  /* 0x0000002003007836 */ /* 0x000fe20000000000 */
[----:B--2---:R-:W-:Y:S01]  /*8120*/  LOP3.LUT P5, RZ, R7, 0x2, RZ, 0xc0, !PT ;  /* 0x0000000207ff7812 */ /* 0x004fe200078ac0ff */
[----:B------:R-:W-:-:S12]  /*8130*/  @P6 BRA `(.L_x_8649) ;  /* 0x0000000000b86947 */ /* 0x000fd80003800000 */
[----:B------:R-:W0:Y:S01]  /*8140*/  LDS.128 R4, [R3+0xda00] ;  /* 0x00da000003047984 */ /* 0x000e220000000c00 */
        /* <DEDUP_REMOVED lines=8> */
[----:B------:R-:W-:-:S02]  /*81d0*/  LOP3.LUT R56, R56, 0xffff0000, RZ, 0xc0, !PT ;  /* 0xffff000038387812 */ /* 0x000fc400078ec0ff */
[----:B------:R-:W-:Y:S02]  /*81e0*/  LOP3.LUT R53, R53, 0xffff0000, RZ, 0xc0, !PT ;  /* 0xffff000035357812 */ /* 0x000fe400078ec0ff */
[----:B------:R-:W-:Y:S02]  /*81f0*/  PRMT R52, R11, 0x5432, R52 ;  /* 0x000054320b347816 */ /* 0x000fe40000000034 */
        /* <DEDUP_REMOVED lines=34> */
.L_x_8649:
[----:B------:R-:W-:Y:S05]  /*8420*/  BSYNC B1 ;  /* 0x0000000000017941 */ /* 0x000fea0003800000 */
.L_x_8648:
[----:B------:R-:W-:Y:S01]  /*8430*/  BSSY B1, `(.L_x_8650) ;  /* 0x0000031000017945 */ /* 0x000fe20003800000 */
[----:B------:R-:W-:-:S03]  /*8440*/  @P5 VIADD R0, R3, 0xffffffe0 ;  /* 0xffffffe003005836 */ /* 0x000fc60000000000 */
[----:B------:R-:W-:Y:S05]  /*8450*/  @P0 BRA `(.L_x_8651) ;  /* 0x0000000000b80947 */ /* 0x000fea0003800000 */
[----:B0-----:R-:W0:Y:S01]  /*8460*/  LDS.128 R4, [R0+0xda00] ;  /* 0x00da000000047984 */ /* 0x001e220000000c00 */
        /* <DEDUP_REMOVED lines=45> */
.L_x_8651:
[----:B------:R-:W-:Y:S05]  /*8740*/  BSYNC B1 ;  /* 0x0000000000017941 */ /* 0x000fea0003800000 */
.L_x_8650:
        /* <DEDUP_REMOVED lines=48> */
.L_x_8653:
[----:B------:R-:W-:Y:S05]  /*8a50*/  BSYNC B1 ;  /* 0x0000000000017941 */ /* 0x000fea0003800000 */
.L_x_8652:
[----:B------:R-:W-:Y:S04]  /*8a60*/  BSSY B1, `(.L_x_8654) ;  /* 0x0000030000017945 */ /* 0x000fe80003800000 */
[----:B------:R-:W-:Y:S05]  /*8a70*/  @P2 BRA `(.L_x_8655) ;  /* 0x0000000000b82947 */ /* 0x000fea0003800000 */
[----:B012---:R-:W0:Y:S01]  /*8a80*/  LDS.128 R4, [R0+0x10a00] ;  /* 0x010a000000047984 */ /* 0x007e220000000c00 */
[--C-:B------:R-:W-:Y:S02]  /*8a90*/  SHF.R.U64 R35, R32, 0x10, R33.reuse ;  /* 0x0000001020237819 */ /* 0x100fe40000001221 */
[----:B------:R-:W-:Y:S02]  /*8aa0*/  SHF.R.U32.HI R32, RZ, 0x10, R33 ;  /* 0x00000010ff207819 */ /* 0x000fe40000011621 */
[--C-:B------:R-:W-:Y:S02]  /*8ab0*/  SHF.R.U32.HI R34, RZ, 0x10, R31.reuse ;  /* 0x00000010ff227819 */ /* 0x100fe4000001161f */
[----:B------:R-:W-:Y:S02]  /*8ac0*/  PRMT R45, R45, 0x5410, R32 ;  /* 0x000054102d2d7816 */ /* 0x000fe40000000020 */
[----:B------:R-:W-:Y:S02]  /*8ad0*/  PRMT R34, R29, 0x5410, R34 ;  /* 0x000054101d227816 */ /* 0x000fe40000000022 */
[----:B------:R-:W-:Y:S01]  /*8ae0*/  SHF.R.U64 R33, R30, 0x10, R31 ;  /* 0x000000101e217819 */ /* 0x000fe2000000121f */
[----:B------:R-:W-:Y:S01]  /*8af0*/  IMAD.U32 R32, R45, 0x10000, RZ ;  /* 0x000100002d207824 */ /* 0x000fe200078e00ff */
[----:B------:R-:W-:Y:S01]  /*8b00*/  PRMT R44, R44, 0x5410, R35 ;  /* 0x000054102c2c7816 */ /* 0x000fe20000000023 */
[C---:B------:R-:W-:Y:S01]  /*8b10*/  IMAD.U32 R35, R34.reuse, 0x10000, RZ ;  /* 0x0001000022237824 */ /* 0x040fe200078e00ff */
[----:B------:R-:W-:-:S02]  /*8b20*/  LOP3.LUT R34, R34, 0xffff0000, RZ, 0xc0, !PT ;  /* 0xffff000022227812 */ /* 0x000fc400078ec0ff */
[----:B------:R-:W-:Y:S02]  /*8b30*/  PRMT R33, R28, 0x5410, R33 ;  /* 0x000054101c217816 */ /* 0x000fe40000000021 */
[----:B------:R-:W-:Y:S02]  /*8b40*/  LOP3.LUT R45, R45, 0xffff0000, RZ, 0xc0, !PT ;  /* 0xffff00002d2d7812 */ /* 0x000fe400078ec0ff */
        /* <DEDUP_REMOVED lines=33> */
.L_x_8655:
[----:B------:R-:W-:Y:S05]  /*8d60*/  BSYNC B1 ;  /* 0x0000000000017941 */ /* 0x000fea0003800000 */
.L_x_8654:
[----:B------:R-:W-:Y:S04]  /*8d70*/  BSSY B1, `(.L_x_8656) ;  /* 0x0000030000017945 */ /* 0x000fe80003800000 */
[----:B------:R-:W-:Y:S05]  /*8d80*/  @P3 BRA `(.L_x_8657) ;  /* 0x0000000000b83947 */ /* 0x000fea0003800000 */
[----:B0123--:R-:W0:Y:S01]  /*8d90*/  LDS.128 R4, [R3+0x13a00] ;  /* 0x013a000003047984 */ /* 0x00fe220000000c00 */
[----:B------:R-:W-:Y:S02]  /*8da0*/  SHF.R.U64 R29, R24, 0x10, R25 ;  /* 0x00000010181d7819 */ /* 0x000fe40000001219 */
[----:B------:R-:W-:Y:S02]  /*8db0*/  SHF.R.U32.HI R28, RZ, 0x10, R23 ;  /* 0x00000010ff1c7819 */ /* 0x000fe40000011617 */
[----:B------:R-:W-:Y:S02]  /*8dc0*/  SHF.R.U32.HI R24, RZ, 0x10, R25 ;  /* 0x00000010ff187819 */ /* 0x000fe40000011619 */
[----:B------:R-:W-:Y:S02]  /*8dd0*/  PRMT R28, R15, 0x5410, R28 ;  /* 0x000054100f1c7816 */ /* 0x000fe4000000001c */
[----:B------:R-:W-:Y:S02]  /*8de0*/  PRMT R27, R27, 0x5410, R24 ;  /* 0x000054101b1b7816 */ /* 0x000fe40000000018 */
[----:B------:R-:W-:Y:S01]  /*8df0*/  PRMT R26, R26, 0x5410, R29 ;  /* 0x000054101a1a7816 */ /* 0x000fe2000000001d */
[----:B------:R-:W-:Y:S01]  /*8e00*/  IMAD.U32 R29, R28, 0x10000, RZ ;  /* 0x000100001c1d7824 */ /* 0x000fe200078e00ff */
[----:B------:R-:W-:Y:S01]  /*8e10*/  SHF.R.U64 R25, R22, 0x10, R23 ;  /* 0x0000001016197819 */ /* 0x000fe20000001217 */
[----:B------:R-:W-:Y:S01]  /*8e20*/  IMAD.U32 R24, R27, 0x10000, RZ ;  /* 0x000100001b187824 */ /* 0x000fe200078e00ff */
        /* <DEDUP_REMOVED lines=36> */
.L_x_8657:
[----:B------:R-:W-:Y:S05]  /*9070*/  BSYNC B1 ;  /* 0x0000000000017941 */ /* 0x000fea0003800000 */
.L_x_8656:
[----:B------:R-:W-:Y:S05]  /*9080*/  @P4 BRA `(.L_x_8647) ;  /* 0x0000001c00944947 */ /* 0x000fea0003800000 */
[----:B01234-:R-:W0:Y:S01]  /*9090*/  LDS.128 R4, [R0+0x13a00] ;  /* 0x013a000000047984 */ /* 0x01fe220000000c00 */
[----:B------:R-:W-:Y:S02]  /*90a0*/  SHF.R.U64 R15, R20, 0x10, R21 ;  /* 0x00000010140f7819 */ /* 0x000fe40000001215 */
[--C-:B------:R-:W-:Y:S02]  /*90b0*/  SHF.R.U64 R3, R8, 0x10, R9.reuse ;  /* 0x0000001008037819 */ /* 0x100fe40000001209 */
[----:B------:R-:W-:Y:S02]  /*90c0*/  SHF.R.U32.HI R8, RZ, 0x10, R9 ;  /* 0x00000010ff087819 */ /* 0x000fe40000011609 */
[----:B------:R-:W-:Y:S02]  /*90d0*/  SHF.R.U32.HI R20, RZ, 0x10, R21 ;  /* 0x00000010ff147819 */ /* 0x000fe40000011615 */
[----:B------:R-:W-:Y:S02]  /*90e0*/  PRMT R12, R12, 0x5410, R15 ;  /* 0x000054100c0c7816 */ /* 0x000fe4000000000f */
[----:B------:R-:W-:-:S02]  /*90f0*/  PRMT R15, R11, 0x5410, R8 ;  /* 0x000054100b0f7816 */ /* 0x000fc40000000008 */
[----:B------:R-:W-:Y:S02]  /*9100*/  PRMT R13, R13, 0x5410, R20 ;  /* 0x000054100d0d7816 */ /* 0x000fe40000000014 */
[----:B------:R-:W-:Y:S01]  /*9110*/  PRMT R14, R10, 0x5410, R3 ;  /* 0x000054100a0e7816 */ /* 0x000fe20000000003 */
[C---:B------:R-:W-:Y:S01]  /*9120*/  IMAD.U32 R20, R15.reuse, 0x10000, RZ ;  /* 0x000100000f147824 */ /* 0x040fe200078e00ff */
[----:B------:R-:W-:Y:S01]  /*9130*/  LOP3.LUT R15, R15, 0xffff0000, RZ, 0xc0, !PT ;  /* 0xffff00000f0f7812 */ /* 0x000fe200078ec0ff */
[C---:B------:R-:W-:Y:S01]  /*9140*/  IMAD.U32 R11, R13.reuse, 0x10000, RZ ;  /* 0x000100000d0b7824 */ /* 0x040fe200078e00ff */
[----:B------:R-:W-:Y:S02]  /*9150*/  LOP3.LUT R13, R13, 0xffff0000, RZ, 0xc0, !PT ;  /* 0xffff00000d0d7812 */ /* 0x000fe400078ec0ff */
        /* <DEDUP_REMOVED lines=34> */
.L_x_8638:
        /* <DEDUP_REMOVED lines=15> */
[----:B------:R-:W2:Y:S01]  /*9470*/  LDL R8, [R1+0x30] ;  /* 0x0000300001087983 */ /* 0x000ea20000100800 */
[----:B------:R-:W-:-:S03]  /*9480*/  ULDC UR4, c[0x0][0x3d4] ;  /* 0x0000f50000047ab9 */ /* 0x000fc60000000800 */
[----:B------:R-:W3:Y:S01]  /*9490*/  LDL R3, [R1+0x34] ;  /* 0x0000340001037983 */ /* 0x000ee20000100800 */
        /* <DEDUP_REMOVED lines=13> */
[----:B------:R0:W5:Y:S04]  /*9570*/  @!P1 LDG.E.128 R28, desc[UR60][R40.64] ;  /* 0x0000003c281c9981 */ /* 0x000168000c1e1d00 */
[----:B------:R0:W5:Y:S01]  /*9580*/  @!P1 LDG.E.128 R4, desc[UR60][R42.64] ;  /* 0x0000003c2a049981 */ /* 0x000162000c1e1d00 */
[----:B--2---:R-:W-:Y:S02]  /*9590*/  ISETP.GE.AND P2, PT, R8, UR4, PT ;  /* 0x0000000408007c0c */ /* 0x004fe4000bf46270 */
[----:B---3--:R-:W-:-:S11]  /*95a0*/  ISETP.GE.AND P3, PT, R3, UR4, PT ;  /* 0x0000000403007c0c */ /* 0x008fd6000bf66270 */
[----:B------:R0:W5:Y:S04]  /*95b0*/  @!P2 LDG.E.128 R32, desc[UR60][R40.64+0x20] ;  /* 0x0000203c2820a981 */ /* 0x000168000c1e1d00 */
[----:B------:R0:W5:Y:S04]  /*95c0*/  @!P3 LDG.E.128 R36, desc[UR60][R40.64+0x40] ;  /* 0x0000403c2824b981 */ /* 0x000168000c1e1d00 */
[----:B------:R0:W5:Y:S04]  /*95d0*/  @!P2 LDG.E.128 R20, desc[UR60][R42.64+0x20] ;  /* 0x0000203c2a14a981 */ /* 0x000168000c1e1d00 */
[----:B------:R0:W5:Y:S02]  /*95e0*/  @!P3 LDG.E.128 R24, desc[UR60][R42.64+0x40] ;  /* 0x0000403c2a18b981 */ /* 0x000164000c1e1d00 */
.L_x_8659:
[----:B------:R-:W-:Y:S05]  /*95f0*/  BSYNC B1 ;  /* 0x0000000000017941 */ /* 0x000fea0003800000 */
.L_x_8658:
[----:B------:R-:W2:Y:S01]  /*9600*/  LDL R10, [R1+0x70] ;  /* 0x00007000010a7983 */ /* 0x000ea20000100800 */
[----:B-----5:R-:W-:Y:S01]  /*9610*/  IMAD.MOV.U32 R0, RZ, RZ, R4 ;  /* 0x000000ffff007224 */ /* 0x020fe200078e0004 */
[----:B------:R-:W-:Y:S01]  /*9620*/  UMOV UR4, 0xffffffff ;  /* 0xffffffff00047882 */ /* 0x000fe20000000000 */
        /* <DEDUP_REMOVED lines=8> */
[----:B0-----:R-:W-:-:S02]  /*96b0*/  PRMT R40, R40, 0x5410, R0 ;  /* 0x0000541028287816 */ /* 0x001fc40000000000 */
[----:B------:R-:W-:Y:S02]  /*96c0*/  PRMT R48, R3, 0x7610, R48 ;  /* 0x0000761003307816 */ /* 0x000fe40000000030 */
[----:B------:R-:W-:Y:S02]  /*96d0*/  PRMT R49, R9, 0x7610, R49 ;  /* 0x0000761009317816 */ /* 0x000fe40000000031 */
[----:B--2---:R-:W-:Y:S01]  /*96e0*/  LEA.HI R0, R10, R10, RZ, 0x1 ;  /* 0x0000000a0a007211 */ /* 0x004fe200078f08ff */
[----:B------:R-:W-:Y:S06]  /*96f0*/  BRA.DIV UR4, `(.L_x_8660) ;  /* 0x0000012604387947 */ /* 0x000fec000b800000 */
.L_x_8830:
[----:B------:R-:W-:Y:S01]  /*9700*/  UMOV UR4, 0xffffffff ;  /* 0xffffffff00047882 */ /* 0x000fe20000000000 */
[----:B------:R-:W-:Y:S02]  /*9710*/  LOP3.LUT R0, R0, 0xfffffffe, RZ, 0xc0, !PT ;  /* 0xfffffffe00007812 */ /* 0x000fe400078ec0ff */
[----:B------:R-:W-:Y:S05]  /*9720*/  BRA.DIV UR4, `(.L_x_8661) ;  /* 0x0000012604547947 */ /* 0x000fea000b800000 */
.L_x_8833:
[----:B------:R-:W-:Y:S01]  /*9730*/  UMOV UR4, 0xffffffff ;  /* 0xffffffff00047882 */ /* 0x000fe20000000000 */
[----:B------:R-:W-:Y:S02]  /*9740*/  IMAD.IADD R0, R10, 0x1, -R0 ;  /* 0x000000010a007824 */ /* 0x000fe400078e0a00 */
[----:B------:R-:W-:Y:S05]  /*9750*/  BRA.DIV UR4, `(.L_x_8662) ;  /* 0x0000012604707947 */ /* 0x000fea000b800000 */
.L_x_8836:
[----:B------:R-:W-:Y:S01]  /*9760*/  UMOV UR4, 0xffffffff ;  /* 0xffffffff00047882 */ /* 0x000fe20000000000 */
[----:B------:R-:W-:Y:S02]  /*9770*/  SHF.L.U32 R3, R0, 0x1f, RZ ;  /* 0x0000001f00037819 */ /* 0x000fe400000006ff */
[----:B------:R-:W-:Y:S05]  /*9780*/  BRA.DIV UR4, `(.L_x_8663) ;  /* 0x00000126048c7947 */ /* 0x000fea000b800000 */
.L_x_8839:
        /* <DEDUP_REMOVED lines=37> */
.L_x_8840:
[----:B------:R-:W-:Y:S05]  /*99e0*/  BSYNC B1 ;  /* 0x0000000000017941 */ /* 0x000fea0003800000 */
.L_x_8664:
[----:B------:R-:W-:Y:S02]  /*99f0*/  PRMT R46, R0, 0x7610, R46 ;  /* 0x00007610002e7816 */ /* 0x000fe4000000002e */
[----:B------:R-:W-:Y:S01]  /*9a00*/  PRMT R47, R8, 0x7610, R47 ;  /* 0x00007610082f7816 */ /* 0x000fe2000000002f */
[----:B------:R-:W-:Y:S06]  /*9a10*/  @P0 BRA `(.L_x_8647) ;  /* 0x0000001400300947 */ /* 0x000fec0003800000 */
[----:B------:R-:W2:Y:S01]  /*9a20*/  LDL R10, [R1+0x30] ;  /* 0x00003000010a7983 */ /* 0x000ea20000100800 */
[----:B0-----:R-:W0:Y:S03]  /*9a30*/  LDC R3, c[0x0][0x3d4] ;  /* 0x0000f500ff037b82 */ /* 0x001e260000000800 */
[----:B------:R-:W3:Y:S04]  /*9a40*/  LDL R9, [R1+0x34] ;  /* 0x0000340001097983 */ /* 0x000ee80000100800 */
[----:B------:R4:W5:Y:S04]  /*9a50*/  LDL R72, [R1+0x2c] ;  /* 0x00002c0001487983 */ /* 0x0009680000100800 */
[----:B------:R4:W5:Y:S04]  /*9a60*/  LDL R71, [R1+0x3c] ;  /* 0x00003c0001477983 */ /* 0x0009680000100800 */
[----:B------:R4:W5:Y:S01]  /*9a70*/  LDL R69, [R1+0x38] ;  /* 0x0000380001457983 */ /* 0x0009620000100800 */
[----:B------:R-:W-:Y:S01]  /*9a80*/  BSSY B1, `(.L_x_8666) ;  /* 0x0000071000017945 */ /* 0x000fe20003800000 */
[----:B0-----:R-:W-:-:S02]  /*9a90*/  ISETP.GE.AND P0, PT, R146, R3, PT ;  /* 0x000000039200720c */ /* 0x001fc40003f06270 */
[-C--:B--2---:R-:W-:Y:S02]  /*9aa0*/  ISETP.GE.AND P1, PT, R10, R3.reuse, PT ;  /* 0x000000030a00720c */ /* 0x084fe40003f26270 */
[----:B---3--:R-:W-:-:S09]  /*9ab0*/  ISETP.GE.AND P2, PT, R9, R3, PT ;  /* 0x000000030900720c */ /* 0x008fd20003f46270 */
[----:B----4-:R-:W-:Y:S05]  /*9ac0*/  @P0 BRA `(.L_x_8667) ;  /* 0x0000000400b00947 */ /* 0x010fea0003800000 */
[----:B------:R-:W2:Y:S01]  /*9ad0*/  LDL R73, [R1+0x84] ;  /* 0x0000840001497983 */ /* 0x000ea20000100800 */
[----:B------:R-:W0:Y:S02]  /*9ae0*/  S2R R9, SR_TID.X ;  /* 0x0000000000097919 */ /* 0x000e240000002100 */
[----:B0-----:R-:W-:-:S05]  /*9af0*/  VIADD R10, R9, 0xffffff80 ;  /* 0xffffff80090a7836 */ /* 0x001fca0000000000 */
[----:B------:R-:W-:-:S04]  /*9b00*/  LEA.HI R9, R10, R10, RZ, 0x1 ;  /* 0x0000000a0a097211 */ /* 0x000fc800078f08ff */
[----:B------:R-:W-:-:S05]  /*9b10*/  LOP3.LUT R9, R9, 0xfffffffe, RZ, 0xc0, !PT ;  /* 0xfffffffe09097812 */ /* 0x000fca00078ec0ff */
[----:B------:R-:W-:-:S05]  /*9b20*/  IMAD.IADD R9, R10, 0x1, -R9 ;  /* 0x000000010a097824 */ /* 0x000fca00078e0a09 */
[----:B------:R-:W-:-:S04]  /*9b30*/  LEA.HI R0, R3, R9, RZ, 0x1d ;  /* 0x0000000903007211 */ /* 0x000fc800078fe8ff */
[----:B------:R-:W-:-:S04]  /*9b40*/  SHF.R.S32.HI R9, RZ, 0x1f, R0 ;  /* 0x0000001fff097819 */ /* 0x000fc80000011400 */
[----:B------:R-:W-:Y:S01]  /*9b50*/  LEA.HI R9, R9, R0, RZ, 0x2 ;  /* 0x0000000009097211 */ /* 0x000fe200078f10ff */
[----:B------:R-:W-:-:S03]  /*9b60*/  IMAD.SHL.U32 R0, R0, 0x8, RZ ;  /* 0x0000000800007824 */ /* 0x000fc600078e00ff */
[----:B------:R-:W-:Y:S02]  /*9b70*/  SHF.R.S32.HI R9, RZ, 0x2, R9 ;  /* 0x00000002ff097819 */ /* 0x000fe40000011409 */
[----:B-----5:R-:W-:-:S03]  /*9b80*/  LOP3.LUT R0, R72, 0x18, R0, 0xf8, !PT ;  /* 0x0000001848007812 */ /* 0x020fc600078ef800 */
[----:B------:R-:W-:Y:S01]  /*9b90*/  IMAD R9, R9, 0x1800, R71 ;  /* 0x0000180009097824 */ /* 0x000fe200078e0247 */
[----:B------:R-:W-:-:S05]  /*9ba0*/  LOP3.LUT R0, R0, R69, RZ, 0x3c, !PT ;  /* 0x0000004500007212 */ /* 0x000fca00078e3cff */
[----:B------:R-:W-:-:S04]  /*9bb0*/  IMAD.IADD R13, R9, 0x1, R0 ;  /* 0x00000001090d7824 */ /* 0x000fc800078e0200 */
[----:B------:R-:W-:-:S05]  /*9bc0*/  IMAD R0, R13, 0x2, R18 ;  /* 0x000000020d007824 */ /* 0x000fca00078e0212 */
[----:B-1----:R-:W0:Y:S01]  /*9bd0*/  LDS.128 R12, [R0+0xda00] ;  /* 0x00da0000000c7984 */ /* 0x002e220000000c00 */
[----:B------:R-:W-:Y:S02]  /*9be0*/  SHF.R.U64 R61, R4, 0x10, R5 ;  /* 0x00000010043d7819 */ /* 0x000fe40000001205 */
[----:B------:R-:W-:Y:S02]  /*9bf0*/  SHF.R.U64 R58, R28, 0x10, R29 ;  /* 0x000000101c3a7819 */ /* 0x000fe4000000121d */
[--C-:B------:R-:W-:Y:S02]  /*9c00*/  SHF.R.U64 R28, R30, 0x10, R31.reuse ;  /* 0x000000101e1c7819 */ /* 0x100fe4000000121f */
[----:B------:R-:W-:Y:S02]  /*9c10*/  SHF.R.U32.HI R30, RZ, 0x10, R31 ;  /* 0x00000010ff1e7819 */ /* 0x000fe4000001161f */
[----:B------:R-:W-:Y:S02]  /*9c20*/  SHF.R.U32.HI R59, RZ, 0x10, R29 ;  /* 0x00000010ff3b7819 */ /* 0x000fe4000001161d */
[----:B------:R-:W-:-:S02]  /*9c30*/  SHF.R.U32.HI R63, RZ, 0x10, R5 ;  /* 0x00000010ff3f7819 */ /* 0x000fc40000011605 */
[----:B------:R-:W-:Y:S02]  /*9c40*/  PRMT R61, R56, 0x5410, R61 ;  /* 0x00005410383d7816 */ /* 0x000fe4000000003d */
[----:B------:R-:W-:Y:S02]  /*9c50*/  SHF.R.U64 R65, R6, 0x10, R7 ;  /* 0x0000001006417819 */ /* 0x000fe40000001207 */
[----:B------:R-:W-:Y:S02]  /*9c60*/  PRMT R58, R41, 0x5432, R58 ;  /* 0x00005432293a7816 */ /* 0x000fe4000000003a */
[----:B------:R-:W-:Y:S02]  /*9c70*/  PRMT R5, R43, 0x5432, R30 ;  /* 0x000054322b057816 */ /* 0x000fe4000000001e */
[----:B------:R-:W-:Y:S01]  /*9c80*/  PRMT R59, R62, 0x5410, R59 ;  /* 0x000054103e3b7816 */ /* 0x000fe2000000003b */
[----:B------:R-:W-:Y:S01]  /*9c90*/  IMAD.U32 R62, R61, 0x10000, RZ ;  /* 0x000100003d3e7824 */ /* 0x000fe200078e00ff */
[----:B------:R-:W-:-:S02]  /*9ca0*/  PRMT R63, R57, 0x5410, R63 ;  /* 0x00005410393f7816 */ /* 0x000fc4000000003f */
[----:B------:R-:W-:Y:S02]  /*9cb0*/  SHF.R.U32.HI R66, RZ, 0x10, R7 ;  /* 0x00000010ff427819 */ /* 0x000fe40000011607 */
[----:B------:R-:W-:Y:S01]  /*9cc0*/  PRMT R65, R60, 0x5410, R65 ;  /* 0x000054103c417816 */ /* 0x000fe20000000041 */
[----:B------:R-:W-:Y:S01]  /*9cd0*/  IMAD.U32 R60, R58, 0x10000, RZ ;  /* 0x000100003a3c7824 */ /* 0x000fe200078e00ff */
[----:B------:R-:W-:Y:S01]  /*9ce0*/  PRMT R66, R40, 0x5432, R66 ;  /* 0x0000543228427816 */ /* 0x000fe20000000042 */
[----:B------:R-:W-:Y:S01]  /*9cf0*/  IMAD.U32 R64, R63, 0x10000, RZ ;  /* 0x000100003f407824 */ /* 0x000fe200078e00ff */
[----:B------:R-:W-:Y:S01]  /*9d00*/  PRMT R6, R42, 0x5432, R28 ;  /* 0x000054322a067816 */ /* 0x000fe2000000001c */
[----:B0-----:R-:W-:Y:S02]  /*9d10*/  IMAD.U32 R31, R13, 0x10000, RZ ;  /* 0x000100000d1f7824 */ /* 0x001fe400078e00ff */
[----:B------:R-:W-:Y:S02]  /*9d20*/  IMAD.U32 R57, R15, 0x10000, RZ ;  /* 0x000100000f397824 */ /* 0x000fe400078e00ff */
[----:B------:R-:W-:Y:S01]  /*9d30*/  FMUL.FTZ R67, R31, R64 ;  /* 0x000000401f437220 */ /* 0x000fe20000410000 */
[----:B------:R-:W-:-:S02]  /*9d40*/  LOP3.LUT R61, R61, 0xffff0000, RZ, 0xc0, !PT ;  /* 0xffff00003d3d7812 */ /* 0x000fc400078ec0ff */
[----:B------:R-:W-:Y:S01]  /*9d50*/  LOP3.LUT R13, R13, 0xffff0000, RZ, 0xc0, !PT ;  /* 0xffff00000d0d7812 */ /* 0x000fe200078ec0ff */
        /* <DEDUP_REMOVED lines=8> */
[----:B------:R-:W-:-:S02]  /*9de0*/  IMAD.U32 R11, R12, 0x10000, RZ ;  /* 0x000100000c0b7824 */ /* 0x000fc400078e00ff */
[----:B------:R-:W-:Y:S02]  /*9df0*/  IMAD.U32 R7, R8, 0x10000, RZ ;  /* 0x0001000008077824 */ /* 0x000fe400078e00ff */
[C---:B------:R-:W-:Y:S01]  /*9e00*/  FMUL.FTZ R68, R11.reuse, R62 ;  /* 0x0000003e0b447220 */ /* 0x040fe20000410000 */
[-C--:B------:R-:W-:Y:S01]  /*9e10*/  FMUL.FTZ R70, R11, R60.reuse ;  /* 0x0000003c0b467220 */ /* 0x080fe20000410000 */
[----:B------:R-:W-:Y:S02]  /*9e20*/  IMAD.U32 R28, R9, 0x10000, RZ ;  /* 0x00010000091c7824 */ /* 0x000fe400078e00ff */
[----:B------:R-:W-:Y:S01]  /*9e30*/  FFMA.FTZ R68, R7, R60, -R68 ;  /* 0x0000003c07447223 */ /* 0x000fe20000010844 */
[----:B------:R-:W-:Y:S02]  /*9e40*/  IMAD.U32 R11, R59, 0x10000, RZ ;  /* 0x000100003b0b7824 */ /* 0x000fe400078e00ff */
[----:B------:R-:W-:Y:S02]  /*9e50*/  IMAD.U32 R60, R66, 0x10000, RZ ;  /* 0x00010000423c7824 */ /* 0x000fe400078e00ff */
[----:B------:R-:W-:Y:S01]  /*9e60*/  FFMA.FTZ R70, R7, R62, R70 ;  /* 0x0000003e07467223 */ /* 0x000fe20000010046 */
[----:B------:R-:W-:-:S02]  /*9e70*/  IMAD.U32 R7, R5, 0x10000, RZ ;  /* 0x0001000005077824 */ /* 0x000fc400078e00ff */
[-C--:B------:R-:W-:Y:S01]  /*9e80*/  FMUL.FTZ R31, R31, R11.reuse ;  /* 0x0000000b1f1f7220 */ /* 0x080fe20000410000 */
[----:B------:R-:W-:Y:S01]  /*9e90*/  FFMA.FTZ R67, R28, R11, -R67 ;  /* 0x0000000b1c437223 */ /* 0x000fe20000010843 */
[CC--:B------:R-:W-:Y:S01]  /*9ea0*/  FMUL.FTZ R11, R57.reuse, R60.reuse ;  /* 0x0000003c390b7220 */ /* 0x0c0fe20000410000 */
[----:B------:R-:W-:Y:S01]  /*9eb0*/  LOP3.LUT R12, R12, 0xffff0000, RZ, 0xc0, !PT ;  /* 0xffff00000c0c7812 */ /* 0x000fe200078ec0ff */
[-C--:B------:R-:W-:Y:S01]  /*9ec0*/  FMUL.FTZ R57, R57, R7.reuse ;  /* 0x0000000739397220 */ /* 0x080fe20000410000 */
[----:B------:R-:W-:Y:S01]  /*9ed0*/  LOP3.LUT R8, R8, 0xffff0000, RZ, 0xc0, !PT ;  /* 0xffff000008087812 */ /* 0x000fe200078ec0ff */
[----:B------:R-:W-:Y:S01]  /*9ee0*/  FFMA.FTZ R62, R30, R7, -R11 ;  /* 0x000000071e3e7223 */ /* 0x000fe2000001080b */
[----:B------:R-:W-:Y:S01]  /*9ef0*/  LOP3.LUT R7, R58, 0xffff0000, RZ, 0xc0, !PT ;  /* 0xffff00003a077812 */ /* 0x000fe200078ec0ff */
[----:B------:R-:W-:Y:S01]  /*9f00*/  FMUL.FTZ R11, R12, R61 ;  /* 0x0000003d0c0b7220 */ /* 0x000fe20000410000 */
[----:B------:R-:W-:Y:S01]  /*9f10*/  FFMA.FTZ R60, R30, R60, R57 ;  /* 0x0000003c1e3c7223 */ /* 0x000fe20000010039 */
[----:B------:R-:W-:Y:S01]  /*9f20*/  FFMA.FTZ R64, R28, R64, R31 ;  /* 0x000000401c407223 */ /* 0x000fe2000001001f */
[----:B------:R-:W-:Y:S01]  /*9f30*/  LOP3.LUT R30, R63, 0xffff0000, RZ, 0xc0, !PT ;  /* 0xffff00003f1e7812 */ /* 0x000fe200078ec0ff */
[-C--:B------:R-:W-:Y:S01]  /*9f40*/  FMUL.FTZ R57, R12, R7.reuse ;  /* 0x000000070c397220 */ /* 0x080fe20000410000 */
[----:B------:R-:W-:Y:S01]  /*9f50*/  LOP3.LUT R28, R59, 0xffff0000, RZ, 0xc0, !PT ;  /* 0xffff00003b1c7812 */ /* 0x000fe200078ec0ff */
[----:B------:R-:W-:Y:S01]  /*9f60*/  FFMA.FTZ R31, R8, R7, -R11 ;  /* 0x00000007081f7223 */ /* 0x000fe2000001080b */
[----:B------:R-:W-:Y:S01]  /*9f70*/  IMAD.U32 R11, R65, 0x10000, RZ ;  /* 0x00010000410b7824 */ /* 0x000fe200078e00ff */
[----:B------:R-:W-:Y:S01]  /*9f80*/  LOP3.LUT R9, R9, 0xffff0000, RZ, 0xc0, !PT ;  /* 0xffff000009097812 */ /* 0x000fe200078ec0ff */
[----:B------:R-:W-:Y:S01]  /*9f90*/  FMUL.FTZ R12, R13, R30 ;  /* 0x0000001e0d0c7220 */ /* 0x000fe20000410000 */
[----:B------:R-:W-:-:S02]  /*9fa0*/  IMAD.U32 R7, R6, 0x10000, RZ ;  /* 0x0001000006077824 */ /* 0x000fc400078e00ff */
[-C--:B------:R-:W-:Y:S01]  /*9fb0*/  FMUL.FTZ R13, R13, R28.reuse ;  /* 0x0000001c0d0d7220 */ /* 0x080fe20000410000 */
[----:B------:R-:W-:Y:S01]  /*9fc0*/  FFMA.FTZ R57, R8, R61, R57 ;  /* 0x0000003d08397223 */ /* 0x000fe20000010039 */
[C---:B------:R-:W-:Y:S01]  /*9fd0*/  FMUL.FTZ R8, R56.reuse, R11 ;  /* 0x0000000b38087220 */ /* 0x040fe20000410000 */
[C---:B------:R-:W-:Y:S01]  /*9fe0*/  FFMA.FTZ R12, R9.reuse, R28, -R12 ;  /* 0x0000001c090c7223 */ /* 0x040fe2000001080c */
[----:B------:R-:W-:Y:S01]  /*9ff0*/  FFMA.FTZ R9, R9, R30, R13 ;  /* 0x0000001e09097223 */ /* 0x000fe2000001000d */
[-C--:B------:R-:W-:Y:S01]  /*a000*/  FMUL.FTZ R56, R56, R7.reuse ;  /* 0x0000000738387220 */ /* 0x080fe20000410000 */
[----:B------:R-:W-:Y:S01]  /*a010*/  LOP3.LUT R65, R65, 0xffff0000, RZ, 0xc0, !PT ;  /* 0xffff000041417812 */ /* 0x000fe200078ec0ff */
[----:B------:R-:W-:Y:S01]  /*a020*/  FFMA.FTZ R13, R29, R7, -R8 ;  /* 0x000000071d0d7223 */ /* 0x000fe20000010808 */
[----:B------:R-:W-:Y:S02]  /*a030*/  LOP3.LUT R66, R66, 0xffff0000, RZ, 0xc0, !PT ;  /* 0xffff000042427812 */ /* 0x000fe400078ec0ff */
[----:B------:R-:W-:-:S02]  /*a040*/  LOP3.LUT R7, R6, 0xffff0000, RZ, 0xc0, !PT ;  /* 0xffff000006077812 */ /* 0x000fc400078ec0ff */
[----:B------:R-:W-:Y:S01]  /*a050*/  LOP3.LUT R5, R5, 0xffff0000, RZ, 0xc0, !PT ;  /* 0xffff000005057812 */ /* 0x000fe200078ec0ff */
[----:B------:R-:W-:Y:S01]  /*a060*/  FFMA.FTZ R56, R29, R11, R56 ;  /* 0x0000000b1d387223 */ /* 0x000fe20000010038 */
[C---:B------:R-:W-:Y:S01]  /*a070*/  FMUL.FTZ R11, R14.reuse, R65 ;  /* 0x000000410e0b7220 */ /* 0x040fe20000410000 */
[CC--:B------:R-:W-:Y:S01]  /*a080*/  FMUL.FTZ R29, R15.reuse, R66.reuse ;  /* 0x000000420f1d7220 */ /* 0x0c0fe20000410000 */
        /* <DEDUP_REMOVED lines=16> */
.L_x_8667:
[----:B------:R-:W-:Y:S05]  /*a190*/  BSYNC B1 ;  /* 0x0000000000017941 */ /* 0x000fea0003800000 */
.L_x_8666:
[----:B------:R-:W-:Y:S04]  /*a1a0*/  BSSY B1, `(.L_x_8668) ;  /* 0x000006a000017945 */ /* 0x000fe80003800000 */
[----:B------:R-:W-:Y:S05]  /*a1b0*/  @P1 BRA `(.L_x_8669) ;  /* 0x0000000400a01947 */ /* 0x000fea0003800000 */
[----:B0-----:R-:W2:Y:S04]  /*a1c0*/  LDL R0, [R1+0x8c] ;  /* 0x00008c0001007983 */ /* 0x001ea80000100800 */
        /* <DEDUP_REMOVED lines=10> */
[----:B------:R-:W-:Y:S02]  /*a270*/  PRMT R49, R49, 0x5410, R20 ;  /* 0x0000541031317816 */ /* 0x000fe40000000014 */
[----:B------:R-:W-:Y:S02]  /*a280*/  SHF.R.U64 R15, R34, 0x10, R35 ;  /* 0x00000010220f7819 */ /* 0x000fe40000001223 */
[----:B------:R-:W-:Y:S01]  /*a290*/  SHF.R.U32.HI R23, RZ, 0x10, R23 ;  /* 0x00000010ff177819 */ /* 0x000fe20000011617 */
[----:B------:R-:W-:Y:S01]  /*a2a0*/  IMAD.U32 R28, R49, 0x10000, RZ ;  /* 0x00010000311c7824 */ /* 0x000fe200078e00ff */
[----:B------:R-:W-:-:S02]  /*a2b0*/  SHF.R.U32.HI R34, RZ, 0x10, R35 ;  /* 0x00000010ff227819 */ /* 0x000fc40000011623 */
        /* <DEDUP_REMOVED lines=8> */
[----:B------:R-:W-:-:S04]  /*a340*/  SHF.R.S32.HI R5, RZ, 0x1f, R0 ;  /* 0x0000001fff057819 */ /* 0x000fc80000011400 */
[----:B------:R-:W-:Y:S01]  /*a350*/  LEA.HI R5, R5, R0, RZ, 0x2 ;  /* 0x0000000005057211 */ /* 0x000fe200078f10ff */
[----:B------:R-:W-:-:S03]  /*a360*/  IMAD.SHL.U32 R0, R0, 0x8, RZ ;  /* 0x0000000800007824 */ /* 0x000fc600078e00ff */
[----:B------:R-:W-:Y:S02]  /*a370*/  SHF.R.S32.HI R5, RZ, 0x2, R5 ;  /* 0x00000002ff057819 */ /* 0x000fe40000011405 */
[----:B-----5:R-:W-:-:S03]  /*a380*/  LOP3.LUT R0, R72, 0x18, R0, 0xf8, !PT ;  /* 0x0000001848007812 */ /* 0x020fc600078ef800 */
[----:B------:R-:W-:Y:S01]  /*a390*/  IMAD R5, R5, 0x1800, R71 ;  /* 0x0000180005057824 */ /* 0x000fe200078e0247 */
[----:B------:R-:W-:-:S05]  /*a3a0*/  LOP3.LUT R0, R0, R69, RZ, 0x3c, !PT ;  /* 0x0000004500007212 */ /* 0x000fca00078e3cff */
[----:B------:R-:W-:Y:S02]  /*a3b0*/  IMAD.IADD R9, R5, 0x1, R0 ;  /* 0x0000000105097824 */ /* 0x000fe400078e0200 */
[----:B---3--:R-:W0:Y:S02]  /*a3c0*/  LDS.128 R4, [R56] ;  /* 0x0000000038047984 */ /* 0x008e240000000c00 */
[----:B------:R-:W-:-:S05]  /*a3d0*/  IMAD R0, R9, 0x2, R18 ;  /* 0x0000000209007824 */ /* 0x000fca00078e0212 */
[----:B------:R-:W2:Y:S01]  /*a3e0*/  LDS.128 R8, [R0+0xda00] ;  /* 0x00da000000087984 */ /* 0x000ea20000000c00 */
[C---:B0-----:R-:W-:Y:S01]  /*a3f0*/  IMAD.U32 R12, R4.reuse, 0x10000, RZ ;  /* 0x00010000040c7824 */ /* 0x041fe200078e00ff */
[----:B------:R-:W-:Y:S01]  /*a400*/  LOP3.LUT R4, R4, 0xffff0000, RZ, 0xc0, !PT ;  /* 0xffff000004047812 */ /* 0x000fe200078ec0ff */
[C---:B------:R-:W-:Y:S01]  /*a410*/  IMAD.U32 R13, R5.reuse, 0x10000, RZ ;  /* 0x00010000050d7824 */ /* 0x040fe200078e00ff */
[----:B------:R-:W-:Y:S01]  /*a420*/  LOP3.LUT R5, R5, 0xffff0000, RZ, 0xc0, !PT ;  /* 0xffff000005057812 */ /* 0x000fe200078ec0ff */
[C---:B------:R-:W-:Y:S01]  /*a430*/  IMAD.U32 R15, R7.reuse, 0x10000, RZ ;  /* 0x00010000070f7824 */ /* 0x040fe200078e00ff */
[----:B------:R-:W-:Y:S01]  /*a440*/  LOP3.LUT R7, R7, 0xffff0000, RZ, 0xc0, !PT ;  /* 0xffff000007077812 */ /* 0x000fe200078ec0ff */
[C---:B-1----:R-:W-:Y:S01]  /*a450*/  IMAD.U32 R14, R6.reuse, 0x10000, RZ ;  /* 0x00010000060e7824 */ /* 0x042fe200078e00ff */
[----:B------:R-:W-:Y:S01]  /*a460*/  LOP3.LUT R6, R6, 0xffff0000, RZ, 0xc0, !PT ;  /* 0xffff000006067812 */ /* 0x000fe200078ec0ff */
[C---:B--2---:R-:W-:Y:S01]  /*a470*/  IMAD.U32 R20, R8.reuse, 0x10000, RZ ;  /* 0x0001000008147824 */ /* 0x044fe200078e00ff */
        /* <DEDUP_REMOVED lines=17> */
[----:B------:R-:W-:Y:S01]  /*a590*/  LOP3.LUT R13, R50, 0xffff0000, RZ, 0xc0, !PT ;  /* 0xffff0000320d7812 */ /* 0x000fe200078ec0ff */
[C---:B------:R-:W-:Y:S01]  /*a5a0*/  FFMA.FTZ R31, R15.reuse, R12, -R20 ;  /* 0x0000000c0f1f7223 */ /* 0x040fe20000010814 */
[----:B------:R-:W-:Y:S01]  /*a5b0*/  FFMA.FTZ R48, R15, R30, R23 ;  /* 0x0000001e0f307223 */ /* 0x000fe20000010017 */
[C---:B------:R-:W-:Y:S01]  /*a5c0*/  FMUL.FTZ R15, R8.reuse, R21 ;  /* 0x00000015080f7220 */ /* 0x040fe20000410000 */
[----:B------:R-:W-:Y:S01]  /*a5d0*/  LOP3.LUT R12, R55, 0xffff0000, RZ, 0xc0, !PT ;  /* 0xffff0000370c7812 */ /* 0x000fe200078ec0ff */
[-C--:B------:R-:W-:Y:S01]  /*a5e0*/  FMUL.FTZ R23, R8, R13.reuse ;  /* 0x0000000d08177220 */ /* 0x080fe20000410000 */
[----:B------:R-:W-:Y:S01]  /*a5f0*/  LOP3.LUT R20, R49, 0xffff0000, RZ, 0xc0, !PT ;  /* 0xffff000031147812 */ /* 0x000fe200078ec0ff */
[----:B------:R-:W-:Y:S01]  /*a600*/  FFMA.FTZ R8, R4, R13, -R15 ;  /* 0x0000000d04087223 */ /* 0x000fe2000001080f */
[----:B------:R-:W-:-:S02]  /*a610*/  IMAD.U32 R22, R10, 0x10000, RZ ;  /* 0x000100000a167824 */ /* 0x000fc400078e00ff */
[----:B------:R-:W-:Y:S01]  /*a620*/  FMUL.FTZ R29, R9, R12 ;  /* 0x0000000c091d7220 */ /* 0x000fe20000410000 */
[----:B------:R-:W-:Y:S02]  /*a630*/  IMAD.U32 R15, R53, 0x10000, RZ ;  /* 0x00010000350f7824 */ /* 0x000fe400078e00ff */
[----:B------:R-:W-:Y:S01]  /*a640*/  FMUL.FTZ R30, R9, R20 ;  /* 0x00000014091e7220 */ /* 0x000fe20000410000 */
[----:B------:R-:W-:Y:S02]  /*a650*/  IMAD.U32 R13, R54, 0x10000, RZ ;  /* 0x00010000360d7824 */ /* 0x000fe400078e00ff */
[----:B------:R-:W-:Y:S01]  /*a660*/  FFMA.FTZ R28, R4, R21, R23 ;  /* 0x00000015041c7223 */ /* 0x000fe20000010017 */
[----:B------:R-:W-:Y:S01]  /*a670*/  LOP3.LUT R10, R10, 0xffff0000, RZ, 0xc0, !PT ;  /* 0xffff00000a0a7812 */ /* 0x000fe200078ec0ff */
[C---:B------:R-:W-:Y:S01]  /*a680*/  FMUL.FTZ R21, R22.reuse, R15 ;  /* 0x0000000f16157220 */ /* 0x040fe20000410000 */
[----:B------:R-:W-:Y:S01]  /*a690*/  LOP3.LUT R11, R11, 0xffff0000, RZ, 0xc0, !PT ;  /* 0xffff00000b0b7812 */ /* 0x000fe200078ec0ff */
[C---:B------:R-:W-:Y:S01]  /*a6a0*/  FFMA.FTZ R9, R5.reuse, R12, -R30 ;  /* 0x0000000c05097223 */ /* 0x040fe2000001081e */
        /* <DEDUP_REMOVED lines=25> */
.L_x_8669:
[----:B------:R-:W-:Y:S05]  /*a840*/  BSYNC B1 ;  /* 0x0000000000017941 */ /* 0x000fea0003800000 */
.L_x_8668:
[----:B------:R-:W-:Y:S05]  /*a850*/  @P2 BRA `(.L_x_8647) ;  /* 0x0000000400a02947 */ /* 0x000fea0003800000 */
[----:B0-2---:R-:W2:Y:S04]  /*a860*/  LDL R0, [R1+0x88] ;  /* 0x0000880001007983 */ /* 0x005ea80000100800 */
[----:B------:R-:W3:Y:S01]  /*a870*/  LDL R32, [R1+0x7c] ;  /* 0x00007c0001207983 */ /* 0x000ee20000100800 */
[----:B------:R-:W-:Y:S02]  /*a880*/  SHF.R.U64 R21, R36, 0x10, R37 ;  /* 0x0000001024157819 */ /* 0x000fe40000001225 */
[----:B------:R-:W-:Y:S02]  /*a890*/  SHF.R.U64 R13, R24, 0x10, R25 ;  /* 0x00000010180d7819 */ /* 0x000fe40000001219 */
[----:B------:R-:W-:Y:S02]  /*a8a0*/  SHF.R.U64 R15, R38, 0x10, R39 ;  /* 0x00000010260f7819 */ /* 0x000fe40000001227 */
[----:B------:R-:W-:-:S02]  /*a8b0*/  SHF.R.U32.HI R24, RZ, 0x10, R25 ;  /* 0x00000010ff187819 */ /* 0x000fc40000011619 */
[----:B------:R-:W-:Y:S02]  /*a8c0*/  PRMT R44, R44, 0x5410, R21 ;  /* 0x000054102c2c7816 */ /* 0x000fe40000000015 */
[----:B------:R-:W-:Y:S02]  /*a8d0*/  PRMT R40, R40, 0x5410, R13 ;  /* 0x0000541028287816 */ /* 0x000fe4000000000d */
[----:B------:R-:W-:Y:S02]  /*a8e0*/  PRMT R46, R46, 0x5410, R15 ;  /* 0x000054102e2e7816 */ /* 0x000fe4000000000f */
[----:B------:R-:W-:Y:S01]  /*a8f0*/  PRMT R41, R41, 0x5410, R24 ;  /* 0x0000541029297816 */ /* 0x000fe20000000018 */
[----:B------:R-:W-:Y:S01]  /*a900*/  IMAD.U32 R24, R44, 0x10000, RZ ;  /* 0x000100002c187824 */ /* 0x000fe200078e00ff */
[----:B------:R-:W-:Y:S02]  /*a910*/  SHF.R.U32.HI R38, RZ, 0x10, R39 ;  /* 0x00000010ff267819 */ /* 0x000fe40000011627 */
[----:B------:R-:W-:Y:S01]  /*a920*/  SHF.R.U32.HI R36, RZ, 0x10, R37 ;  /* 0x00000010ff247819 */ /* 0x000fe20000011625 */
[----:B------:R-:W-:Y:S01]  /*a930*/  IMAD.U32 R23, R41, 0x10000, RZ ;  /* 0x0001000029177824 */ /* 0x000fe200078e00ff */
[----:B------:R-:W-:-:S02]  /*a940*/  PRMT R47, R47, 0x5410, R38 ;  /* 0x000054102f2f7816 */ /* 0x000fc40000000026 */
[----:B------:R-:W-:Y:S02]  /*a950*/  PRMT R45, R45, 0x5410, R36 ;  /* 0x000054102d2d7816 */ /* 0x000fe40000000024 */
[----:B--2---:R-:W-:-:S04]  /*a960*/  LEA.HI R3, R3, R0, RZ, 0x1d ;  /* 0x0000000003037211 */ /* 0x004fc800078fe8ff */
[----:B------:R-:W-:Y:S01]  /*a970*/  SHF.R.S32.HI R0, RZ, 0x1f, R3 ;  /* 0x0000001fff007819 */ /* 0x000fe20000011403 */
[----:B---3--:R-:W0:Y:S03]  /*a980*/  LDS.128 R4, [R32] ;  /* 0x0000000020047984 */ /* 0x008e260000000c00 */
[----:B------:R-:W-:Y:S01]  /*a990*/  LEA.HI R0, R0, R3, RZ, 0x2 ;  /* 0x0000000300007211 */ /* 0x000fe200078f10ff */
[----:B------:R-:W-:-:S03]  /*a9a0*/  IMAD.SHL.U32 R3, R3, 0x8, RZ ;  /* 0x0000000803037824 */ /* 0x000fc600078e00ff */
[----:B------:R-:W-:Y:S02]  /*a9b0*/  SHF.R.S32.HI R0, RZ, 0x2, R0 ;  /* 0x00000002ff007819 */ /* 0x000fe40000011400 */
[----:B-----5:R-:W-:-:S03]  /*a9c0*/  LOP3.LUT R3, R72, 0x18, R3, 0xf8, !PT ;  /* 0x0000001848037812 */ /* 0x020fc600078ef803 */
[----:B------:R-:W-:Y:S01]  /*a9d0*/  IMAD R0, R0, 0x1800, R71 ;  /* 0x0000180000007824 */ /* 0x000fe200078e0247 */
[----:B------:R-:W-:-:S05]  /*a9e0*/  LOP3.LUT R3, R3, R69, RZ, 0x3c, !PT ;  /* 0x0000004503037212 */ /* 0x000fca00078e3cff */
[----:B------:R-:W-:-:S04]  /*a9f0*/  IMAD.IADD R3, R0, 0x1, R3 ;  /* 0x0000000100037824 */ /* 0x000fc800078e0203 */
[----:B------:R-:W-:Y:S01]  /*aa00*/  IMAD R0, R3, 0x2, R18 ;  /* 0x0000000203007824 */ /* 0x000fe200078e0212 */
[--C-:B------:R-:W-:Y:S02]  /*aa10*/  SHF.R.U64 R3, R26, 0x10, R27.reuse ;  /* 0x000000101a037819 */ /* 0x100fe4000000121b */
[----:B------:R-:W-:Y:S02]  /*aa20*/  SHF.R.U32.HI R26, RZ, 0x10, R27 ;  /* 0x00000010ff1a7819 */ /* 0x000fe4000001161b */
[----:B------:R-:W2:Y:S01]  /*aa30*/  LDS.128 R8, [R0+0xda00] ;  /* 0x00da000000087984 */ /* 0x000ea20000000c00 */
[----:B------:R-:W-:Y:S02]  /*aa40*/  PRMT R42, R42, 0x5410, R3 ;  /* 0x000054102a2a7816 */ /* 0x000fe40000000003 */
[----:B------:R-:W-:Y:S01]  /*aa50*/  PRMT R43, R43, 0x5410, R26 ;  /* 0x000054102b2b7816 */ /* 0x000fe2000000001a */
[----:B------:R-:W-:-:S04]  /*aa60*/  IMAD.U32 R26, R40, 0x10000, RZ ;  /* 0x00010000281a7824 */ /* 0x000fc800078e00ff */
[----:B------:R-:W-:Y:S02]  /*aa70*/  IMAD.U32 R25, R43, 0x10000, RZ ;  /* 0x000100002b197824 */ /* 0x000fe400078e00ff */
        /* <DEDUP_REMOVED lines=70> */
.L_x_8647:
[----:B------:R-:W-:Y:S05]  /*aee0*/  BSYNC B0 ;  /* 0x0000000000007941 */ /* 0x000fea0003800000 */
.L_x_8637:
        /* <DEDUP_REMOVED lines=8> */
.L_x_8635:
[----:B0-23--:R-:W2:Y:S02]  /*af70*/  LDL R0, [R1+0x44] ;  /* 0x0000440001007983 */ /* 0x00dea40000100800 */
[----:B--2---:R-:W-:-:S13]  /*af80*/  R2UR UR4, R0 ;  /* 0x00000000000472ca */ /* 0x004fda00000e0000 */
[----:B------:R-:W-:-:S05]  /*af90*/  IMAD.U32 R0, RZ, RZ, UR4 ;  /* 0x00000004ff007e24 */ /* 0x000fca000f8e00ff */
[----:B------:R-:W-:-:S13]  /*afa0*/  ISETP.NE.AND P0, PT, R0, 0x3, PT ;  /* 0x000000030000780c */ /* 0x000fda0003f05270 */
[----:B------:R-:W-:Y:S05]  /*afb0*/  @!P0 BRA `(.L_x_8670) ;  /* 0x0000000000048947 */ /* 0x000fea0003800000 */
[----:B------:R-:W-:Y:S01]  /*afc0*/  BPT.TRAP 0x1 ;  /* 0x000000040000795c */ /* 0x000fe20000300000 */
.L_x_8670:
[----:B------:R-:W4:Y:S01]  /*afd0*/  LDL R0, [R1+0x40] ;  /* 0x0000400001007983 */ /* 0x000f220000100800 */
[----:B------:R-:W-:Y:S01]  /*afe0*/  IMAD R15, R148, 0x8, R18 ;  /* 0x00000008940f7824 */ /* 0x000fe200078e0212 */
[----:B----4-:R-:W-:-:S04]  /*aff0*/  SHF.L.U32 R4, R0, 0x1f, RZ ;  /* 0x0000001f00047819 */ /* 0x010fc800000006ff */
[----:B------:R0:W2:Y:S01]  /*b000*/  SYNCS.PHASECHK.TRANS64.TRYWAIT P1, [R15+URZ+0x31c30], R4 ;  /* 0x031c30040f0075a7 */ /* 0x0000a2000802017f */
[----:B------:R-:W-:Y:S05]  /*b010*/  @!P0 BRA `(.L_x_8671) ;  /* 0x0000000000048947 */ /* 0x000fea0003800000 */
[----:B------:R-:W-:Y:S01]  /*b020*/  BPT.TRAP 0x1 ;  /* 0x000000040000795c */ /* 0x000fe20000300000 */
.L_x_8671:
[----:B------:R-:W-:Y:S02]  /*b030*/  VIADD R0, R18, 0x16a00 ;  /* 0x00016a0012007836 */ /* 0x000fe40000000000 */
[----:B------:R-:W-:-:S03]  /*b040*/  IMAD R2, R2, 0x1000, R18 ;  /* 0x0000100002027824 */ /* 0x000fc600078e0212 */
[----:B------:R-:W-:Y:S01]  /*b050*/  SHF.R.U32.HI R0, RZ, 0x4, R0 ;  /* 0x00000004ff007819 */ /* 0x000fe20000011600 */
[----:B------:R-:W-:-:S03]  /*b060*/  VIADD R2, R2, 0xda00 ;  /* 0x0000da0002027836 */ /* 0x000fc60000000000 */
[----:B------:R-:W-:Y:S02]  /*b070*/  LOP3.LUT R0, R0, 0x3fff, RZ, 0xc0, !PT ;  /* 0x00003fff00007812 */ /* 0x000fe400078ec0ff */
[----:B------:R-:W-:Y:S02]  /*b080*/  SHF.R.U32.HI R2, RZ, 0x4, R2 ;  /* 0x00000004ff027819 */ /* 0x000fe40000011602 */
[----:B------:R-:W-:Y:S02]  /*b090*/  LOP3.LUT R0, R0, 0x10000, RZ, 0xfc, !PT ;  /* 0x0001000000007812 */ /* 0x000fe400078efcff */
[----:B------:R-:W-:-:S03]  /*b0a0*/  LOP3.LUT R2, R2, 0x3fff, RZ, 0xc0, !PT ;  /* 0x00003fff02027812 */ /* 0x000fc600078ec0ff */
[----:B------:R3:W-:Y:S01]  /*b0b0*/  STL [R1+0x4c], R0 ;  /* 0x00004c0001007387 */ /* 0x0007e20000100800 */
[----:B--2---:R-:W-:Y:S05]  /*b0c0*/  @P1 BRA `(.L_x_8672) ;  /* 0x0000000000081947 */ /* 0x004fea0003800000 */
[----:B------:R-:W2:Y:S02]  /*b0d0*/  SYNCS.PHASECHK.TRANS64.TRYWAIT P1, [R15+URZ+0x31c30], R4 ;  /* 0x031c30040f0075a7 */ /* 0x000ea4000802017f */
[----:B--2---:R-:W-:Y:S05]  /*b0e0*/  @!P1 BRA `(.L_x_8673) ;  /* 0x0000010c00709947 */ /* 0x004fea0003800000 */
.L_x_8672:
[----:B---3--:R-:W3:Y:S01]  /*b0f0*/  LDL R0, [R1+0x4c] ;  /* 0x00004c0001007983 */ /* 0x008ee20000100800 */
[----:B------:R-:W-:Y:S01]  /*b100*/  IMAD.MOV.U32 R21, RZ, RZ, -0x7fffffe0 ;  /* 0x80000020ff157424 */ /* 0x000fe200078e00ff */
[----:B------:R-:W-:Y:S01]  /*b110*/  LOP3.LUT R2, R2, 0x10000, RZ, 0xfc, !PT ;  /* 0x0001000002027812 */ /* 0x000fe200078efcff */
[----:B------:R-:W-:Y:S01]  /*b120*/  IMAD.MOV.U32 R3, RZ, RZ, -0x7fffffe0 ;  /* 0x80000020ff037424 */ /* 0x000fe200078e00ff */
[----:B------:R-:W-:Y:S05]  /*b130*/  WARPSYNC.ALL ;  /* 0x0000000000007948 */ /* 0x000fea0003800000 */
[----:B------:R-:W-:Y:S02]  /*b140*/  R2UR UR7, R21 ;  /* 0x00000000150772ca */ /* 0x000fe400000e0000 */
[----:B------:R-:W-:-:S02]  /*b150*/  R2UR UR4, R2 ;  /* 0x00000000020472ca */ /* 0x000fc400000e0000 */
[C---:B------:R-:W-:Y:S01]  /*b160*/  R2UR UR5, R3.reuse ;  /* 0x00000000030572ca */ /* 0x040fe200000e0000 */
[----:B------:R-:W-:Y:S01]  /*b170*/  WARPGROUP.ARRIVE ;  /* 0x00000000000079c5 */ /* 0x000fe20000000000 */
[----:B------:R-:W-:Y:S01]  /*b180*/  IMAD.MOV.U32 R5, RZ, RZ, -0x7fffffe0 ;  /* 0x80000020ff057424 */ /* 0x000fe200078e00ff */
[----:B------:R-:W-:Y:S01]  /*b190*/  P2R R98, PR, RZ, 0x1 ;  /* 0x00000001ff627803 */ /* 0x000fe20000000000 */
[----:B------:R-:W-:Y:S01]  /*b1a0*/  IMAD.MOV.U32 R7, RZ, RZ, -0x7fffffe0 ;  /* 0x80000020ff077424 */ /* 0x000fe200078e00ff */
[C---:B------:R-:W-:Y:S02]  /*b1b0*/  R2UR UR8, R2.reuse ;  /* 0x00000000020872ca */ /* 0x040fe400000e0000 */
[----:B------:R-:W-:Y:S02]  /*b1c0*/  R2UR UR9, R3 ;  /* 0x00000000030972ca */ /* 0x000fe400000e0000 */
[----:B------:R-:W-:Y:S02]  /*b1d0*/  R2UR UR11, R7 ;  /* 0x00000000070b72ca */ /* 0x000fe400000e0000 */
[----:B------:R-:W-:-:S02]  /*b1e0*/  R2UR UR12, R2 ;  /* 0x00000000020c72ca */ /* 0x000fc400000e0000 */
[C---:B------:R-:W-:Y:S01]  /*b1f0*/  R2UR UR13, R3.reuse ;  /* 0x00000000030d72ca */ /* 0x040fe200000e0000 */
[----:B------:R-:W-:Y:S01]  /*b200*/  IMAD.MOV.U32 R9, RZ, RZ, -0x7fffffe0 ;  /* 0x80000020ff097424 */ /* 0x000fe200078e00ff */
[----:B------:R-:W-:Y:S02]  /*b210*/  R2UR UR16, R2 ;  /* 0x00000000021072ca */ /* 0x000fe400000e0000 */
[----:B------:R-:W-:Y:S02]  /*b220*/  R2UR UR17, R3 ;  /* 0x00000000031172ca */ /* 0x000fe400000e0000 */
[----:B------:R-:W-:Y:S01]  /*b230*/  R2UR UR19, R9 ;  /* 0x00000000091372ca */ /* 0x000fe200000e0000 */
[----:B---3--:R-:W-:Y:S02]  /*b240*/  IMAD R20, R148, 0x6c0, R0 ;  /* 0x000006c094147824 */ /* 0x008fe400078e0200 */
[----:B------:R-:W-:Y:S01]  /*b250*/  IMAD.MOV.U32 R7, RZ, RZ, -0x7fffffe0 ;  /* 0x80000020ff077424 */ /* 0x000fe200078e00ff */
[----:B------:R-:W-:-:S02]  /*b260*/  R2UR UR20, R2 ;  /* 0x00000000021472ca */ /* 0x000fc400000e0000 */
[C---:B------:R-:W-:Y:S02]  /*b270*/  R2UR UR21, R3.reuse ;  /* 0x00000000031572ca */ /* 0x040fe400000e0000 */
[----:B------:R-:W-:Y:S02]  /*b280*/  R2UR UR24, R2 ;  /* 0x00000000021872ca */ /* 0x000fe400000e0000 */
[C---:B------:R-:W-:Y:S01]  /*b290*/  R2UR UR25, R3.reuse ;  /* 0x00000000031972ca */ /* 0x040fe200000e0000 */
[----:B------:R-:W-:Y:S01]  /*b2a0*/  IMAD.MOV.U32 R9, RZ, RZ, -0x7fffffe0 ;  /* 0x80000020ff097424 */ /* 0x000fe200078e00ff */
[----:B------:R-:W-:Y:S01]  /*b2b0*/  R2UR UR6, R20 ;  /* 0x00000000140672ca */ /* 0x000fe200000e0000 */
[----:B------:R-:W-:Y:S01]  /*b2c0*/  IMAD.MOV.U32 R11, RZ, RZ, -0x7fffffe0 ;  /* 0x80000020ff0b7424 */ /* 0x000fe200078e00ff */
[C---:B------:R-:W-:Y:S01]  /*b2d0*/  R2UR UR28, R2.reuse ;  /* 0x00000000021c72ca */ /* 0x040fe200000e0000 */
[----:B------:R-:W-:Y:S01]  /*b2e0*/  VIADD R12, R2, 0x300 ;  /* 0x00000300020c7836 */ /* 0x000fe20000000000 */
[----:B------:R-:W-:Y:S01]  /*b2f0*/  R2UR UR29, R3 ;  /* 0x00000000031d72ca */ /* 0x000fe200000e0000 */
[----:B------:R-:W-:Y:S01]  /*b300*/  IMAD.MOV.U32 R13, RZ, RZ, -0x7fffffe0 ;  /* 0x80000020ff0d7424 */ /* 0x000fe200078e00ff */
[----:B------:R-:W3:Y:S01]  /*b310*/  LDL R0, [R1+0x90] ;  /* 0x0000900001007983 */ /* 0x000ee20000100800 */
[C---:B0-2---:R-:W-:Y:S01]  /*b320*/  VIADD R4, R20.reuse, 0x40 ;  /* 0x0000004014047836 */ /* 0x045fe20000000000 */
[----:B------:R-:W-:Y:S01]  /*b330*/  R2UR UR23, R7 ;  /* 0x00000000071772ca */ /* 0x000fe200000e0000 */
[C---:B------:R-:W-:Y:S01]  /*b340*/  VIADD R6, R20.reuse, 0x80 ;  /* 0x0000008014067836 */ /* 0x040fe20000000000 */
[----:B------:R-:W-:Y:S01]  /*b350*/  R2UR UR31, R9 ;  /* 0x00000000091f72ca */ /* 0x000fe200000e0000 */
[----:B------:R-:W-:Y:S01]  /*b360*/  VIADD R8, R20, 0x100 ;  /* 0x0000010014087836 */ /* 0x000fe20000000000 */
[----:B------:R-:W0:Y:S01]  /*b370*/  S2R R101, SR_TID.X ;  /* 0x0000000000657919 */ /* 0x000e220000002100 */
[----:B------:R-:W-:Y:S01]  /*b380*/  HGMMA.64x16x16.F32.BF16 R88, gdesc[UR4], RZ, !UPT, gsb0 ;  /* 0x00200000045879f0 */ /* 0x000fe2000c0018ff */
[----:B------:R-:W-:Y:S01]  /*b390*/  R2UR UR6, R4 ;  /* 0x00000000040672ca */ /* 0x000fe200000e0000 */
[----:B------:R-:W-:Y:S01]  /*b3a0*/  VIADD R4, R20, 0xc0 ;  /* 0x000000c014047836 */ /* 0x000fe20000000000 */
[----:B------:R-:W-:Y:S01]  /*b3b0*/  R2UR UR7, R5 ;  /* 0x00000000050772ca */ /* 0x000fe200000e0000 */
[----:B------:R-:W-:Y:S01]  /*b3c0*/  IMAD.MOV.U32 R5, RZ, RZ, -0x7fffffe0 ;  /* 0x80000020ff057424 */ /* 0x000fe200078e00ff */
[----:B------:R-:W-:Y:S01]  /*b3d0*/  R2UR UR4, R2 ;  /* 0x00000000020472ca */ /* 0x000fe200000e0000 */
[----:B------:R-:W-:Y:S01]  /*b3e0*/  IMAD.MOV.U32 R7, RZ, RZ, -0x7fffffe0 ;  /* 0x80000020ff077424 */ /* 0x000fe200078e00ff */
[----:B------:R-:W-:Y:S01]  /*b3f0*/  R2UR UR5, R3 ;  /* 0x00000000030572ca */ /* 0x000fe200000e0000 */
[----:B------:R-:W-:Y:S01]  /*b400*/  IMAD.MOV.U32 R9, RZ, RZ, -0x7fffffe0 ;  /* 0x80000020ff097424 */ /* 0x000fe200078e00ff */
[----:B------:R-:W-:Y:S01]  /*b410*/  R2UR UR10, R6 ;  /* 0x00000000060a72ca */ /* 0x000fe200000e0000 */
[----:B------:R-:W-:Y:S01]  /*b420*/  VIADD R6, R20, 0x140 ;  /* 0x0000014014067836 */ /* 0x000fe20000000000 */
[----:B------:R-:W-:Y:S01]  /*b430*/  R2UR UR14, R4 ;  /* 0x00000000040e72ca */ /* 0x000fe200000e0000 */
[----:B------:R-:W-:Y:S01]  /*b440*/  VIADD R4, R20, 0x180 ;  /* 0x0000018014047836 */ /* 0x000fe20000000000 */
        /* <DEDUP_REMOVED lines=11> */
[C---:B------:R-:W-:Y:S01]  /*b500*/  VIADD R6, R20.reuse, 0x82 ;  /* 0x0000008214067836 */ /* 0x040fe20000000000 */
[----:B------:R-:W-:Y:S01]  /*b510*/  R2UR UR33, R9 ;  /* 0x00000000092172ca */ /* 0x000fe200000e0000 */
[----:B------:R-:W-:Y:S01]  /*b520*/  VIADD R10, R20, 0x102 ;  /* 0x00000102140a7836 */ /* 0x000fe20000000000 */
[----:B------:R-:W-:Y:S01]  /*b530*/  R2UR UR32, R8 ;  /* 0x00000000082072ca */ /* 0x000fe200000e0000 */
[----:B------:R-:W-:-:S02]  /*b540*/  VIADD R22, R20, 0x342 ;  /* 0x0000034214167836 */ /* 0x000fc40000000000 */
[----:B------:R-:W-:Y:S01]  /*b550*/  IMAD.MOV.U32 R23, RZ, RZ, -0x7fffffe0 ;  /* 0x80000020ff177424 */ /* 0x000fe200078e00ff */
[----:B0-----:R-:W-:Y:S01]  /*b560*/  LOP3.LUT R101, R101, 0x7f, RZ, 0xc0, !PT ;  /* 0x0000007f65657812 */ /* 0x001fe200078ec0ff */
[----:B------:R-:W-:Y:S02]  /*b570*/  VIADD R96, R20, 0x580 ;  /* 0x0000058014607836 */ /* 0x000fe40000000000 */
[----:B------:R-:W-:Y:S01]  /*b580*/  IMAD.MOV.U32 R97, RZ, RZ, -0x7fffffe0 ;  /* 0x80000020ff617424 */ /* 0x000fe200078e00ff */
[----:B------:R-:W-:Y:S02]  /*b590*/  WARPGROUP.DEPBAR.LE gsb0, 0x0 ;  /* 0x00008000000079c5 */ /* 0x000fe40000010000 */
[----:B------:R-:W-:-:S06]  /*b5a0*/  WARPGROUP.ARRIVE ;  /* 0x00000000000079c5 */ /* 0x000fcc0000000000 */
[----:B------:R-:W-:Y:S01]  /*b5b0*/  HGMMA.64x16x16.F32.BF16 R80, gdesc[UR4], RZ, !UPT, gsb0 ;  /* 0x00200000045079f0 */ /* 0x000fe2000c0018ff */
[----:B------:R-:W-:Y:S01]  /*b5c0*/  R2UR UR6, R4 ;  /* 0x00000000040672ca */ /* 0x000fe200000e0000 */
[----:B------:R-:W-:Y:S01]  /*b5d0*/  VIADD R4, R20, 0x2 ;  /* 0x0000000214047836 */ /* 0x000fe20000000000 */
[----:B------:R-:W-:Y:S01]  /*b5e0*/  R2UR UR7, R5 ;  /* 0x00000000050772ca */ /* 0x000fe200000e0000 */
[----:B------:R-:W-:Y:S01]  /*b5f0*/  IMAD.MOV.U32 R5, RZ, RZ, -0x7fffffe0 ;  /* 0x80000020ff057424 */ /* 0x000fe200078e00ff */
[----:B------:R-:W-:Y:S02]  /*b600*/  R2UR UR4, R2 ;  /* 0x00000000020472ca */ /* 0x000fe400000e0000 */
[----:B------:R-:W-:Y:S02]  /*b610*/  R2UR UR5, R3 ;  /* 0x00000000030572ca */ /* 0x000fe400000e0000 */
[----:B------:R-:W-:Y:S01]  /*b620*/  R2UR UR34, R4 ;  /* 0x00000000042272ca */ /* 0x000fe200000e0000 */
[----:B------:R-:W-:Y:S01]  /*b630*/  VIADD R4, R20, 0x42 ;  /* 0x0000004214047836 */ /* 0x000fe20000000000 */
[----:B------:R-:W-:Y:S01]  /*b640*/  R2UR UR35, R5 ;  /* 0x00000000052372ca */ /* 0x000fe200000e0000 */
[----:B------:R-:W-:Y:S01]  /*b650*/  IMAD.MOV.U32 R5, RZ, RZ, -0x7fffffe0 ;  /* 0x80000020ff057424 */ /* 0x000fe200078e00ff */
[----:B------:R-:W-:-:S02]  /*b660*/  WARPGROUP.DEPBAR.LE gsb0, 0x0 ;  /* 0x00008000000079c5 */ /* 0x000fc40000010000 */
[----:B-----5:R-:W-:-:S06]  /*b670*/  WARPGROUP.ARRIVE ;  /* 0x00000000000079c5 */ /* 0x020fcc0000000000 */
[----:B------:R-:W-:Y:S01]  /*b680*/  HGMMA.64x16x16.F32.BF16 R72, gdesc[UR8], RZ, !UPT, gsb0 ;  /* 0x00200000084879f0 */ /* 0x000fe2000c0018ff */
[----:B------:R-:W-:Y:S01]  /*b690*/  R2UR UR10, R6 ;  /* 0x00000000060a72ca */ /* 0x000fe200000e0000 */
[----:B------:R-:W-:Y:S01]  /*b6a0*/  VIADD R6, R20, 0x142 ;  /* 0x0000014214067836 */ /* 0x000fe20000000000 */
[----:B------:R-:W-:Y:S01]  /*b6b0*/  R2UR UR11, R7 ;  /* 0x00000000070b72ca */ /* 0x000fe200000e0000 */
[----:B------:R-:W-:Y:S01]  /*b6c0*/  IMAD.MOV.U32 R7, RZ, RZ, -0x7fffffe0 ;  /* 0x80000020ff077424 */ /* 0x000fe200078e00ff */
[----:B------:R-:W-:Y:S02]  /*b6d0*/  R2UR UR8, R8 ;  /* 0x00000000080872ca */ /* 0x000fe400000e0000 */
[----:B------:R-:W-:Y:S01]  /*b6e0*/  R2UR UR9, R9 ;  /* 0x00000000090972ca */ /* 0x000fe200000e0000 */
[----:B------:R-:W-:Y:S02]  /*b6f0*/  WARPGROUP.DEPBAR.LE gsb0, 0x0 ;  /* 0x00008000000079c5 */ /* 0x000fe40000010000 */
[----:B------:R-:W-:-:S06]  /*b700*/  WARPGROUP.ARRIVE ;  /* 0x00000000000079c5 */ /* 0x000fcc0000000000 */
[----:B------:R-:W-:Y:S01]  /*b710*/  HGMMA.64x16x16.F32.BF16 R64, gdesc[UR12], RZ, !UPT, gsb0 ;  /* 0x002000000c4079f0 */ /* 0x000fe2000c0018ff */
[----:B------:R-:W-:Y:S02]  /*b720*/  R2UR UR12, R8 ;  /* 0x00000000080c72ca */ /* 0x000fe400000e0000 */
[----:B------:R-:W-:Y:S01]  /*b730*/  R2UR UR13, R9 ;  /* 0x00000000090d72ca */ /* 0x000fe200000e0000 */
        /* <DEDUP_REMOVED lines=10> */
[----:B------:R-:W-:Y:S01]  /*b7e0*/  WARPGROUP.ARRIVE ;  /* 0x00000000000079c5 */ /* 0x000fe20000000000 */
[----:B---3--:R-:W-:-:S04]  /*b7f0*/  IMAD.IADD R21, R0, 0x1, R108 ;  /* 0x0000000100157824 */ /* 0x008fc800078e026c */
[----:B------:R-:W-:Y:S01]  /*b800*/  IMAD R21, R110, -0x90, R21 ;  /* 0xffffff706e157824 */ /* 0x000fe200078e0215 */
[----:B------:R-:W-:Y:S01]  /*b810*/  HGMMA.64x16x16.F32.BF16 R48, gdesc[UR20], RZ, !UPT, gsb0 ;  /* 0x00200000143079f0 */ /* 0x000fe2000c0018ff */
[----:B------:R-:W-:Y:S01]  /*b820*/  R2UR UR22, R6 ;  /* 0x00000000061672ca */ /* 0x000fe200000e0000 */
[----:B------:R-:W-:Y:S01]  /*b830*/  VIADD R6, R20, 0x1c2 ;  /* 0x000001c214067836 */ /* 0x000fe20000000000 */
[----:B------:R-:W-:Y:S01]  /*b840*/  R2UR UR23, R7 ;  /* 0x00000000071772ca */ /* 0x000fe200000e0000 */
[----:B------:R-:W-:Y:S01]  /*b850*/  IMAD.MOV.U32 R7, RZ, RZ, -0x7fffffe0 ;  /* 0x80000020ff077424 */ /* 0x000fe200078e00ff */
[----:B------:R-:W-:Y:S02]  /*b860*/  R2UR UR20, R8 ;  /* 0x00000000081472ca */ /* 0x000fe400000e0000 */
[----:B------:R-:W-:Y:S02]  /*b870*/  R2UR UR21, R9 ;  /* 0x00000000091572ca */ /* 0x000fe400000e0000 */
[----:B------:R-:W-:-:S02]  /*b880*/  ISETP.GT.AND P1, PT, R21, RZ, PT ;  /* 0x000000ff1500720c */ /* 0x000fc40003f24270 */
[C---:B------:R-:W-:Y:S02]  /*b890*/  ISETP.GT.AND P2, PT, R21.reuse, 0x1, PT ;  /* 0x000000011500780c */ /* 0x040fe40003f44270 */
[C---:B------:R-:W-:Y:S02]  /*b8a0*/  ISETP.GT.AND P3, PT, R21.reuse, 0x8, PT ;  /* 0x000000081500780c */ /* 0x040fe40003f64270 */
[C---:B------:R-:W-:Y:S02]  /*b8b0*/  ISETP.GT.AND P4, PT, R21.reuse, 0x9, PT ;  /* 0x000000091500780c */ /* 0x040fe40003f84270 */
[C---:B------:R-:W-:Y:S02]  /*b8c0*/  ISETP.GT.AND P5, PT, R21.reuse, 0x30, PT ;  /* 0x000000301500780c */ /* 0x040fe40003fa4270 */
[C---:B------:R-:W-:Y:S02]  /*b8d0*/  ISETP.GT.AND P0, PT, R21.reuse, 0x69, PT ;  /* 0x000000691500780c */ /* 0x040fe40003f04270 */
[----:B------:R-:W-:Y:S01]  /*b8e0*/  ISETP.GT.AND P6, PT, R21, 0x70, PT ;  /* 0x000000701500780c */ /* 0x000fe20003fc4270 */
[----:B------:R-:W-:-:S02]  /*b8f0*/  WARPGROUP.DEPBAR.LE gsb0, 0x0 ;  /* 0x00008000000079c5 */ /* 0x000fc40000010000 */
        /* <DEDUP_REMOVED lines=50> */
[----:B------:R-:W-:Y:S01]  /*bc20*/  HGMMA.64x16x16.F32.BF16 R72, gdesc[UR8], R72, gsb0 ;  /* 0x00200000084879f0 */ /* 0x000fe20008001848 */
        /* <DEDUP_REMOVED lines=217> */
[----:B------:R-:W-:Y:S02]  /*c9c0*/  R2UR UR31, R97 ;  /* 0x00000000611f72ca */ /* 0x000fe400000e0000 */
        /* <DEDUP_REMOVED lines=55> */
[----:B------:R-:W-:Y:S01]  /*cd40*/  WARPGROUP.ARRIVE ;  /* 0x00000000000079c5 */ /* 0x000fe20000000000 */
[----:B------:R-:W-:Y:S01]  /*cd50*/  FSEL R96, R88, -INF , P1 ;  /* 0xff80000058607808 */ /* 0x000fe20000800000 */
[----:B------:R-:W-:Y:S01]  /*cd60*/  VIADD R88, R20, 0x602 ;  /* 0x0000060214587836 */ /* 0x000fe20000000000 */
[----:B------:R-:W-:Y:S01]  /*cd70*/  FSEL R97, R89, -INF , P2 ;  /* 0xff80000059617808 */ /* 0x000fe20001000000 */
[----:B------:R-:W-:Y:S01]  /*cd80*/  IMAD.MOV.U32 R89, RZ, RZ, -0x7fffffe0 ;  /* 0x80000020ff597424 */ /* 0x000fe200078e00ff */
[----:B------:R-:W-:Y:S01]  /*cd90*/  FSEL R91, R91, -INF , P2 ;  /* 0xff8000005b5b7808 */ /* 0x000fe20001000000 */
[----:B------:R-:W-:Y:S01]  /*cda0*/  HGMMA.64x16x16.F32.BF16 R80, gdesc[UR4], R80, gsb0 ;  /* 0x00200000045079f0 */ /* 0x000fe20008001850 */
[----:B------:R-:W-:Y:S01]  /*cdb0*/  R2UR UR6, R22 ;  /* 0x00000000160672ca */ /* 0x000fe200000e0000 */
[----:B------:R-:W-:Y:S01]  /*cdc0*/  VIADD R22, R20, 0x542 ;  /* 0x0000054214167836 */ /* 0x000fe20000000000 */
[----:B------:R-:W-:Y:S01]  /*cdd0*/  R2UR UR7, R23 ;  /* 0x00000000170772ca */ /* 0x000fe200000e0000 */
[----:B------:R-:W-:Y:S01]  /*cde0*/  IMAD.MOV.U32 R23, RZ, RZ, -0x7fffffe0 ;  /* 0x80000020ff177424 */ /* 0x000fe200078e00ff */
[----:B------:R-:W-:-:S02]  /*cdf0*/  R2UR UR4, R4 ;  /* 0x00000000040472ca */ /* 0x000fc400000e0000 */
[----:B------:R-:W-:Y:S02]  /*ce00*/  R2UR UR5, R5 ;  /* 0x00000000050572ca */ /* 0x000fe400000e0000 */
[----:B------:R-:W-:Y:S02]  /*ce10*/  ISETP.GT.AND P2, PT, R21, 0x11, PT ;  /* 0x000000111500780c */ /* 0x000fe40003f44270 */
[----:B------:R-:W-:Y:S02]  /*ce20*/  FSEL R92, R92, -INF , P3 ;  /* 0xff8000005c5c7808 */ /* 0x000fe40001800000 */
[----:B------:R-:W-:Y:S02]  /*ce30*/  FSEL R90, R90, -INF , P1 ;  /* 0xff8000005a5a7808 */ /* 0x000fe40000800000 */
        /* <DEDUP_REMOVED lines=9> */
[----:B------:R-:W-:Y:S02]  /*ced0*/  FMNMX.FTZ R81, R96, R97, !PT ;  /* 0x0000006160517209 */ /* 0x000fe40007810000 */
[----:B------:R-:W-:Y:S01]  /*cee0*/  FSEL R99, R80, -INF , P1 ;  /* 0xff80000050637808 */ /* 0x000fe20000800000 */
[----:B------:R-:W-:Y:S01]  /*cef0*/  HGMMA.64x16x16.F32.BF16 R72, gdesc[UR4], R72, gsb0 ;  /* 0x00200000044879f0 */ /* 0x000fe20008001848 */
[----:B------:R-:W-:Y:S01]  /*cf00*/  R2UR UR6, R22 ;  /* 0x00000000160672ca */ /* 0x000fe200000e0000 */
[----:B------:R-:W-:Y:S01]  /*cf10*/  VIADD R22, R20, 0x582 ;  /* 0x0000058214167836 */ /* 0x000fe20000000000 */
[----:B------:R-:W-:Y:S01]  /*cf20*/  R2UR UR7, R23 ;  /* 0x00000000170772ca */ /* 0x000fe200000e0000 */
[----:B------:R-:W-:Y:S01]  /*cf30*/  IMAD.MOV.U32 R23, RZ, RZ, -0x7fffffe0 ;  /* 0x80000020ff177424 */ /* 0x000fe200078e00ff */
[----:B------:R-:W-:Y:S01]  /*cf40*/  R2UR UR4, R4 ;  /* 0x00000000040472ca */ /* 0x000fe200000e0000 */
[----:B------:R-:W-:Y:S01]  /*cf50*/  VIADD R80, R20, 0x682 ;  /* 0x0000068214507836 */ /* 0x000fe20000000000 */
[----:B------:R-:W-:-:S02]  /*cf60*/  R2UR UR5, R5 ;  /* 0x00000000050572ca */ /* 0x000fc400000e0000 */
[----:B------:R-:W-:Y:S01]  /*cf70*/  R2UR UR10, R22 ;  /* 0x00000000160a72ca */ /* 0x000fe200000e0000 */
[----:B------:R-:W-:Y:S01]  /*cf80*/  VIADD R22, R20, 0x5c2 ;  /* 0x000005c214167836 */ /* 0x000fe20000000000 */
[----:B------:R-:W-:Y:S01]  /*cf90*/  R2UR UR11, R23 ;  /* 0x00000000170b72ca */ /* 0x000fe200000e0000 */
[----:B------:R-:W-:Y:S01]  /*cfa0*/  IMAD.MOV.U32 R23, RZ, RZ, -0x7fffffe0 ;  /* 0x80000020ff177424 */ /* 0x000fe200078e00ff */
[----:B------:R-:W-:Y:S01]  /*cfb0*/  FMNMX.FTZ R0, R92, R81, !PT ;  /* 0x000000515c007209 */ /* 0x000fe20007810000 */
[----:B------:R-:W-:Y:S01]  /*cfc0*/  IMAD.MOV.U32 R81, RZ, RZ, -0x7fffffe0 ;  /* 0x80000020ff517424 */ /* 0x000fe200078e00ff */
[----:B------:R-:W-:Y:S02]  /*cfd0*/  FSEL R84, R84, -INF , P3 ;  /* 0xff80000054547808 */ /* 0x000fe40001800000 */
[----:B------:R-:W-:Y:S02]  /*cfe0*/  FMNMX.FTZ R0, R93, R0, !PT ;  /* 0x000000005d007209 */ /* 0x000fe40007810000 */
[----:B------:R-:W-:-:S02]  /*cff0*/  FSEL R82, R82, -INF , P1 ;  /* 0xff80000052527808 */ /* 0x000fc40000800000 */
[----:B------:R-:W-:Y:S02]  /*d000*/  FSEL R85, R85, -INF , P4 ;  /* 0xff80000055557808 */ /* 0x000fe40002000000 */
[----:B------:R-:W-:Y:S02]  /*d010*/  ISETP.GT.AND P1, PT, R21, 0x20, PT ;  /* 0x000000201500780c */ /* 0x000fe40003f24270 */
[----:B------:R-:W-:Y:S02]  /*d020*/  FSEL R83, R83, -INF , P2 ;  /* 0xff80000053537808 */ /* 0x000fe40001000000 */
[C---:B------:R-:W-:Y:S02]  /*d030*/  ISETP.GT.AND P2, PT, R21.reuse, 0x21, PT ;  /* 0x000000211500780c */ /* 0x040fe40003f44270 */
[----:B------:R-:W-:Y:S02]  /*d040*/  FSEL R86, R86, -INF , P3 ;  /* 0xff80000056567808 */ /* 0x000fe40001800000 */
[----:B------:R-:W-:-:S02]  /*d050*/  ISETP.GT.AND P3, PT, R21, 0x28, PT ;  /* 0x000000281500780c */ /* 0x000fc40003f64270 */
[----:B------:R-:W-:Y:S02]  /*d060*/  FSEL R87, R87, -INF , P4 ;  /* 0xff80000057577808 */ /* 0x000fe40002000000 */
[----:B------:R-:W-:Y:S02]  /*d070*/  ISETP.GT.AND P4, PT, R21, 0x29, PT ;  /* 0x000000291500780c */ /* 0x000fe40003f84270 */
[----:B------:R-:W-:Y:S02]  /*d080*/  R2UR UR14, R80 ;  /* 0x00000000500e72ca */ /* 0x000fe400000e0000 */
[----:B------:R-:W-:Y:S01]  /*d090*/  R2UR UR15, R81 ;  /* 0x00000000510f72ca */ /* 0x000fe200000e0000 */
[----:B------:R-:W-:Y:S02]  /*d0a0*/  WARPGROUP.DEPBAR.LE gsb0, 0x0 ;  /* 0x00008000000079c5 */ /* 0x000fe40000010000 */
[----:B------:R-:W-:Y:S01]  /*d0b0*/  WARPGROUP.ARRIVE ;  /* 0x00000000000079c5 */ /* 0x000fe20000000000 */
[----:B------:R-:W-:-:S02]  /*d0c0*/  FSEL R72, R72, -INF , P1 ;  /* 0xff80000048487808 */ /* 0x000fc40000800000 */
[----:B------:R-:W-:Y:S02]  /*d0d0*/  FSEL R73, R73, -INF , P2 ;  /* 0xff80000049497808 */ /* 0x000fe40001000000 */
[----:B------:R-:W-:Y:S01]  /*d0e0*/  FSEL R76, R76, -INF , P3 ;  /* 0xff8000004c4c7808 */ /* 0x000fe20001800000 */
[----:B------:R-:W-:Y:S01]  /*d0f0*/  HGMMA.64x16x16.F32.BF16 R64, gdesc[UR4], R64, gsb0 ;  /* 0x00200000044079f0 */ /* 0x000fe20008001840 */
[----:B------:R-:W-:Y:S01]  /*d100*/  R2UR UR6, R22 ;  /* 0x00000000160672ca */ /* 0x000fe200000e0000 */
[----:B------:R-:W-:Y:S01]  /*d110*/  VIADD R22, R20, 0x642 ;  /* 0x0000064214167836 */ /* 0x000fe20000000000 */
[----:B------:R-:W-:Y:S02]  /*d120*/  R2UR UR7, R23 ;  /* 0x00000000170772ca */ /* 0x000fe400000e0000 */
[----:B------:R-:W-:Y:S02]  /*d130*/  R2UR UR4, R4 ;  /* 0x00000000040472ca */ /* 0x000fe400000e0000 */
[----:B------:R-:W-:-:S02]  /*d140*/  R2UR UR5, R5 ;  /* 0x00000000050572ca */ /* 0x000fc400000e0000 */
[----:B------:R-:W-:Y:S02]  /*d150*/  FMNMX.FTZ R23, R99, R0, !PT ;  /* 0x0000000063177209 */ /* 0x000fe40007810000 */
[----:B------:R-:W-:Y:S02]  /*d160*/  FSEL R77, R77, -INF , P4 ;  /* 0xff8000004d4d7808 */ /* 0x000fe40002000000 */
[----:B------:R-:W-:Y:S02]  /*d170*/  FMNMX.FTZ R23, R100, R23, !PT ;  /* 0x0000001764177209 */ /* 0x000fe40007810000 */
[----:B------:R-:W-:Y:S02]  /*d180*/  FSEL R79, R79, -INF , P4 ;  /* 0xff8000004f4f7808 */ /* 0x000fe40002000000 */
[----:B------:R-:W-:Y:S02]  /*d190*/  FMNMX.FTZ R0, R84, R23, !PT ;  /* 0x0000001754007209 */ /* 0x000fe40007810000 */
[----:B------:R-:W-:-:S02]  /*d1a0*/  ISETP.GT.AND P4, PT, R21, 0x31, PT ;  /* 0x000000311500780c */ /* 0x000fc40003f84270 */
[----:B------:R-:W-:Y:S02]  /*d1b0*/  FMNMX.FTZ R23, R85, R0, !PT ;  /* 0x0000000055177209 */ /* 0x000fe40007810000 */
[----:B------:R-:W-:Y:S02]  /*d1c0*/  FSEL R74, R74, -INF , P1 ;  /* 0xff8000004a4a7808 */ /* 0x000fe40000800000 */
[----:B------:R-:W-:Y:S01]  /*d1d0*/  FMNMX.FTZ R0, R72, R23, !PT ;  /* 0x0000001748007209 */ /* 0x000fe20007810000 */
[----:B------:R-:W-:Y:S01]  /*d1e0*/  IMAD.MOV.U32 R23, RZ, RZ, -0x7fffffe0 ;  /* 0x80000020ff177424 */ /* 0x000fe200078e00ff */
[C---:B------:R-:W-:Y:S02]  /*d1f0*/  ISETP.GT.AND P1, PT, R21.reuse, 0x38, PT ;  /* 0x000000381500780c */ /* 0x040fe40003f24270 */
        /* <DEDUP_REMOVED lines=8> */
[----:B------:R-:W-:Y:S01]  /*d280*/  FSEL R68, R68, -INF , P1 ;  /* 0xff80000044447808 */ /* 0x000fe20000800000 */
[----:B------:R-:W-:Y:S01]  /*d290*/  HGMMA.64x16x16.F32.BF16 R56, gdesc[UR8], R56, gsb0 ;  /* 0x00200000083879f0 */ /* 0x000fe20008001838 */
[----:B------:R-:W-:-:S02]  /*d2a0*/  R2UR UR10, R88 ;  /* 0x00000000580a72ca */ /* 0x000fc400000e0000 */
[----:B------:R-:W-:Y:S02]  /*d2b0*/  R2UR UR11, R89 ;  /* 0x00000000590b72ca */ /* 0x000fe400000e0000 */
[----:B------:R-:W-:Y:S02]  /*d2c0*/  R2UR UR8, R4 ;  /* 0x00000000040872ca */ /* 0x000fe400000e0000 */
[----:B------:R-:W-:Y:S02]  /*d2d0*/  R2UR UR9, R5 ;  /* 0x00000000050972ca */ /* 0x000fe400000e0000 */
[----:B------:R-:W-:Y:S02]  /*d2e0*/  FSEL R69, R69, -INF , P3 ;  /* 0xff80000045457808 */ /* 0x000fe40001800000 */
[----:B------:R-:W-:Y:S02]  /*d2f0*/  FSEL R66, R66, -INF , P5 ;  /* 0xff80000042427808 */ /* 0x000fe40002800000 */
[----:B------:R-:W-:-:S02]  /*d300*/  ISETP.GT.AND P5, PT, R21, 0x41, PT ;  /* 0x000000411500780c */ /* 0x000fc40003fa4270 */
[----:B------:R-:W-:Y:S02]  /*d310*/  FSEL R67, R67, -INF , P4 ;  /* 0xff80000043437808 */ /* 0x000fe40002000000 */
[----:B------:R-:W-:Y:S02]  /*d320*/  ISETP.GT.AND P4, PT, R21, 0x48, PT ;  /* 0x000000481500780c */ /* 0x000fe40003f84270 */
[----:B------:R-:W-:Y:S02]  /*d330*/  FSEL R71, R71, -INF , P3 ;  /* 0xff80000047477808 */ /* 0x000fe40001800000 */
[C---:B------:R-:W-:Y:S02]  /*d340*/  ISETP.GT.AND P3, PT, R21.reuse, 0x49, PT ;  /* 0x000000491500780c */ /* 0x040fe40003f64270 */
[----:B------:R-:W-:Y:S02]  /*d350*/  FSEL R70, R70, -INF , P1 ;  /* 0xff80000046467808 */ /* 0x000fe40000800000 */
[----:B------:R-:W-:-:S02]  /*d360*/  ISETP.GT.AND P1, PT, R21, 0x50, PT ;  /* 0x000000501500780c */ /* 0x000fc40003f24270 */
[----:B------:R-:W-:Y:S01]  /*d370*/  FMNMX.FTZ R89, R90, R91, !PT ;  /* 0x0000005b5a597209 */ /* 0x000fe20007810000 */
        /* <DEDUP_REMOVED lines=10> */
[----:B------:R-:W-:Y:S02]  /*d420*/  FMNMX.FTZ R23, R73, R0, !PT ;  /* 0x0000000049177209 */ /* 0x000fe40007810000 */
[----:B------:R-:W-:Y:S02]  /*d430*/  FSEL R61, R61, -INF , P3 ;  /* 0xff8000003d3d7808 */ /* 0x000fe40001800000 */
[----:B------:R-:W-:-:S02]  /*d440*/  FMNMX.FTZ R0, R76, R23, !PT ;  /* 0x000000174c007209 */ /* 0x000fc40007810000 */
[----:B------:R-:W-:Y:S02]  /*d450*/  FSEL R58, R58, -INF , P2 ;  /* 0xff8000003a3a7808 */ /* 0x000fe40001000000 */
[----:B------:R-:W-:Y:S02]  /*d460*/  FMNMX.FTZ R23, R77, R0, !PT ;  /* 0x000000004d177209 */ /* 0x000fe40007810000 */
[----:B------:R-:W-:Y:S02]  /*d470*/  ISETP.GT.AND P2, PT, R21, 0x51, PT ;  /* 0x000000511500780c */ /* 0x000fe40003f44270 */
[----:B------:R-:W-:Y:S02]  /*d480*/  FMNMX.FTZ R0, R64, R23, !PT ;  /* 0x0000001740007209 */ /* 0x000fe40007810000 */
[----:B------:R-:W-:Y:S02]  /*d490*/  FSEL R59, R59, -INF , P5 ;  /* 0xff8000003b3b7808 */ /* 0x000fe40002800000 */
        /* <DEDUP_REMOVED lines=15> */
[----:B------:R-:W-:Y:S02]  /*d590*/  FSEL R49, R49, -INF , P2 ;  /* 0xff80000031317808 */ /* 0x000fe40001000000 */
[----:B------:R-:W-:Y:S01]  /*d5a0*/  FMNMX.FTZ R0, R48, R23, !PT ;  /* 0x0000001730007209 */ /* 0x000fe20007810000 */
[----:B------:R-:W-:Y:S01]  /*d5b0*/  HGMMA.64x16x16.F32.BF16 R40, gdesc[UR8], R40, gsb0 ;  /* 0x00200000082879f0 */ /* 0x000fe20008001828 */
[----:B------:R-:W-:-:S02]  /*d5c0*/  FSEL R52, R52, -INF , P5 ;  /* 0xff80000034347808 */ /* 0x000fc40002800000 */
[----:B------:R-:W-:Y:S02]  /*d5d0*/  FMNMX.FTZ R23, R49, R0, !PT ;  /* 0x0000000031177209 */ /* 0x000fe40007810000 */
        /* <DEDUP_REMOVED lines=8> */
[C---:B------:R-:W-:Y:S02]  /*d660*/  ISETP.GT.AND P4, PT, R21.reuse, 0x81, PT ;  /* 0x000000811500780c */ /* 0x040fe40003f84270 */
        /* <DEDUP_REMOVED lines=8> */
[----:B------:R-:W-:Y:S01]  /*d6f0*/  FSEL R44, R44, -INF , P2 ;  /* 0xff8000002c2c7808 */ /* 0x000fe20001000000 */
[----:B------:R-:W-:Y:S01]  /*d700*/  ULDC UR4, c[0x0][0x988] ;  /* 0x0002620000047ab9 */ /* 0x000fe20000000800 */
[----:B------:R-:W-:Y:S01]  /*d710*/  FMNMX.FTZ R23, R41, R0, !PT ;  /* 0x0000000029177209 */ /* 0x000fe20007810000 */
[----:B-1----:R-:W-:Y:S01]  /*d720*/  IMAD.U32 R14, RZ, RZ, UR4 ;  /* 0x00000004ff0e7e24 */ /* 0x002fe2000f8e00ff */
[----:B------:R-:W-:-:S02]  /*d730*/  FSEL R45, R45, -INF , P0 ;  /* 0xff8000002d2d7808 */ /* 0x000fc40000000000 */
[----:B------:R-:W-:Y:S02]  /*d740*/  FMNMX.FTZ R0, R44, R23, !PT ;  /* 0x000000172c007209 */ /* 0x000fe40007810000 */
[----:B------:R-:W-:Y:S02]  /*d750*/  ISETP.GT.AND P0, PT, R21, 0x71, PT ;  /* 0x000000711500780c */ /* 0x000fe40003f04270 */
[----:B------:R-:W-:Y:S02]  /*d760*/  FMNMX.FTZ R23, R45, R0, !PT ;  /* 0x000000002d177209 */ /* 0x000fe40007810000 */
[----:B------:R-:W-:Y:S02]  /*d770*/  FSEL R43, R43, -INF , P1 ;  /* 0xff8000002b2b7808 */ /* 0x000fe40000800000 */
[----:B------:R-:W-:Y:S02]  /*d780*/  ISETP.GT.AND P1, PT, R21, 0x78, PT ;  /* 0x000000781500780c */ /* 0x000fe40003f24270 */
[----:B------:R-:W-:-:S02]  /*d790*/  FSEL R46, R46, -INF , P2 ;  /* 0xff8000002e2e7808 */ /* 0x000fc40001000000 */
[C---:B------:R-:W-:Y:S02]  /*d7a0*/  ISETP.GT.AND P2, PT, R21.reuse, 0x79, PT ;  /* 0x000000791500780c */ /* 0x040fe40003f44270 */
[----:B------:R-:W-:Y:S02]  /*d7b0*/  FSEL R42, R42, -INF , P3 ;  /* 0xff8000002a2a7808 */ /* 0x000fe40001800000 */
[----:B------:R-:W-:Y:S02]  /*d7c0*/  ISETP.GT.AND P3, PT, R21, 0x80, PT ;  /* 0x000000801500780c */ /* 0x000fe40003f64270 */
[----:B------:R-:W-:Y:S02]  /*d7d0*/  P2R R81, PR, RZ, 0x4 ;  /* 0x00000004ff517803 */ /* 0x000fe40000000000 */
[----:B------:R-:W-:Y:S02]  /*d7e0*/  P2R R20, PR, RZ, 0x1 ;  /* 0x00000001ff147803 */ /* 0x000fe40000000000 */
[----:B------:R-:W-:Y:S01]  /*d7f0*/  P2R R80, PR, RZ, 0x2 ;  /* 0x00000002ff507803 */ /* 0x000fe20000000000 */
[----:B------:R-:W-:-:S02]  /*d800*/  WARPGROUP.DEPBAR.LE gsb0, 0x0 ;  /* 0x00008000000079c5 */ /* 0x000fc40000010000 */
[----:B------:R-:W-:Y:S01]  /*d810*/  WARPGROUP.ARRIVE ;  /* 0x00000000000079c5 */ /* 0x000fe20000000000 */
[----:B------:R-:W-:Y:S02]  /*d820*/  FSEL R32, R32, -INF , P6 ;  /* 0xff80000020207808 */ /* 0x000fe40003000000 */
[----:B------:R-:W-:Y:S02]  /*d830*/  FSEL R33, R33, -INF , P0 ;  /* 0xff80000021217808 */ /* 0x000fe40000000000 */
[----:B------:R-:W-:Y:S01]  /*d840*/  FMNMX.FTZ R0, R32, R23, !PT ;  /* 0x0000001720007209 */ /* 0x000fe20007810000 */
[----:B------:R-:W-:Y:S01]  /*d850*/  HGMMA.64x16x16.F32.BF16 R24, gdesc[UR12], R24, gsb0 ;  /* 0x002000000c1879f0 */ /* 0x000fe20008001818 */
[----:B------:R-:W-:Y:S02]  /*d860*/  FSEL R36, R36, -INF , P1 ;  /* 0xff80000024247808 */ /* 0x000fe40000800000 */
[----:B------:R-:W-:Y:S02]  /*d870*/  FMNMX.FTZ R23, R33, R0, !PT ;  /* 0x0000000021177209 */ /* 0x000fe40007810000 */
[----:B------:R-:W-:-:S02]  /*d880*/  FSEL R37, R37, -INF , P2 ;  /* 0xff80000025257808 */ /* 0x000fc40001000000 */
[----:B------:R-:W-:Y:S02]  /*d890*/  FMNMX.FTZ R0, R36, R23, !PT ;  /* 0x0000001724007209 */ /* 0x000fe40007810000 */
[----:B------:R-:W-:Y:S02]  /*d8a0*/  ISETP.GT.AND P6, PT, R21, 0x89, PT ;  /* 0x000000891500780c */ /* 0x000fe40003fc4270 */
[----:B------:R-:W-:Y:S02]  /*d8b0*/  FMNMX.FTZ R23, R37, R0, !PT ;  /* 0x0000000025177209 */ /* 0x000fe40007810000 */
[C---:B------:R-:W-:Y:S02]  /*d8c0*/  ISETP.GT.AND P1, PT, R21.reuse, 0x69, PT ;  /* 0x000000691500780c */ /* 0x040fe40003f24270 */
[----:B------:R-:W-:Y:S02]  /*d8d0*/  ISETP.GT.AND P0, PT, R21, 0x70, PT ;  /* 0x000000701500780c */ /* 0x000fe40003f04270 */
[----:B------:R-:W-:-:S02]  /*d8e0*/  FSEL R47, R47, -INF , P1 ;  /* 0xff8000002f2f7808 */ /* 0x000fc40000800000 */
[----:B------:R-:W-:Y:S02]  /*d8f0*/  ISETP.NE.AND P1, PT, R80, RZ, PT ;  /* 0x000000ff5000720c */ /* 0x000fe40003f25270 */
[----:B------:R-:W-:Y:S02]  /*d900*/  FSEL R34, R34, -INF , P0 ;  /* 0xff80000022227808 */ /* 0x000fe40000000000 */
[----:B------:R-:W-:Y:S02]  /*d910*/  ISETP.NE.AND P0, PT, R20, RZ, PT ;  /* 0x000000ff1400720c */ /* 0x000fe40003f05270 */
[----:B------:R-:W-:Y:S02]  /*d920*/  FSEL R38, R38, -INF , P1 ;  /* 0xff80000026267808 */ /* 0x000fe40000800000 */
[----:B------:R-:W-:Y:S02]  /*d930*/  FSEL R35, R35, -INF , P0 ;  /* 0xff80000023237808 */ /* 0x000fe40000000000 */
[----:B------:R-:W-:Y:S01]  /*d940*/  ISETP.NE.AND P0, PT, R98, RZ, PT ;  /* 0x000000ff6200720c */ /* 0x000fe20003f05270 */
[----:B------:R-:W-:-:S02]  /*d950*/  WARPGROUP.DEPBAR.LE gsb0, 0x0 ;  /* 0x00008000000079c5 */ /* 0x000fc40000010000 */
[----:B------:R-:W-:Y:S02]  /*d960*/  FSEL R24, R24, -INF , P3 ;  /* 0xff80000018187808 */ /* 0x000fe40001800000 */
[----:B------:R-:W-:Y:S02]  /*d970*/  FSEL R25, R25, -INF , P4 ;  /* 0xff80000019197808 */ /* 0x000fe40002000000 */
[----:B------:R-:W-:Y:S02]  /*d980*/  FMNMX.FTZ R0, R24, R23, !PT ;  /* 0x0000001718007209 */ /* 0x000fe40007810000 */
[----:B------:R-:W-:Y:S02]  /*d990*/  FSEL R28, R28, -INF , P5 ;  /* 0xff8000001c1c7808 */ /* 0x000fe40002800000 */
[----:B------:R-:W-:Y:S02]  /*d9a0*/  FMNMX.FTZ R23, R25, R0, !PT ;  /* 0x0000000019177209 */ /* 0x000fe40007810000 */
[----:B------:R-:W-:-:S02]  /*d9b0*/  FSEL R29, R29, -INF , P6 ;  /* 0xff8000001d1d7808 */ /* 0x000fc40003000000 */
[----:B------:R-:W-:Y:S02]  /*d9c0*/  FMNMX.FTZ R0, R28, R23, !PT ;  /* 0x000000171c007209 */ /* 0x000fe40007810000 */
[----:B------:R-:W-:Y:S02]  /*d9d0*/  FSEL R26, R26, -INF , P3 ;  /* 0xff8000001a1a7808 */ /* 0x000fe40001800000 */
[----:B------:R-:W-:Y:S02]  /*d9e0*/  FMNMX.FTZ R22, R29, R0, !PT ;  /* 0x000000001d167209 */ /* 0x000fe40007810000 */
[----:B------:R-:W-:Y:S02]  /*d9f0*/  FSEL R27, R27, -INF , P4 ;  /* 0xff8000001b1b7808 */ /* 0x000fe40002000000 */
[----:B------:R-:W-:Y:S01]  /*da00*/  FSEL R30, R30, -INF , P5 ;  /* 0xff8000001e1e7808 */ /* 0x000fe20002800000 */
[----:B------:R-:W0:Y:S01]  /*da10*/  SHFL.BFLY PT, R23, R22, 0x2, 0x1f ;  /* 0x0c401f0016177f89 */ /* 0x000e2200000e0000 */
[----:B------:R-:W-:-:S02]  /*da20*/  FSEL R31, R31, -INF , P6 ;  /* 0xff8000001f1f7808 */ /* 0x000fc40003000000 */
[----:B0-----:R-:W-:-:S05]  /*da30*/  FMNMX.FTZ R23, R22, R23, !PT ;  /* 0x0000001716177209 */ /* 0x001fca0007810000 */
[----:B------:R-:W0:Y:S02]  /*da40*/  SHFL.BFLY PT, R0, R23, 0x1, 0x1f ;  /* 0x0c201f0017007f89 */ /* 0x000e2400000e0000 */
[----:B0-----:R-:W-:-:S04]  /*da50*/  FMNMX.FTZ R0, R23, R0, !PT ;  /* 0x0000000017007209 */ /* 0x001fc80007810000 */
[C---:B------:R-:W-:Y:S01]  /*da60*/  FSETP.NEU.FTZ.AND P2, PT, R0.reuse, -INF , PT ;  /* 0xff8000000000780b */ /* 0x040fe20003f5d000 */
[----:B------:R-:W-:-:S05]  /*da70*/  FMUL.FTZ R88, R0, R14 ;  /* 0x0000000e00587220 */ /* 0x000fca0000410000 */
[----:B------:R-:W-:Y:S02]  /*da80*/  FSEL R21, R88, RZ, P2 ;  /* 0x000000ff58157208 */ /* 0x000fe40001000000 */
[----:B------:R-:W-:-:S03]  /*da90*/  ISETP.NE.AND P2, PT, R81, RZ, PT ;  /* 0x000000ff5100720c */ /* 0x000fc60003f45270 */
[-CC-:B------:R-:W-:Y:S01]  /*daa0*/  FFMA.FTZ R23, R92, R14.reuse, -R21.reuse ;  /* 0x0000000e5c177223 */ /* 0x180fe20000010815 */
[----:B------:R-:W-:Y:S01]  /*dab0*/  FMNMX.FTZ R92, R94, R89, !PT ;  /* 0x000000595e5c7209 */ /* 0x000fe20007810000 */
[-CC-:B------:R-:W-:Y:S01]  /*dac0*/  FFMA.FTZ R80, R93, R14.reuse, -R21.reuse ;  /* 0x0000000e5d507223 */ /* 0x180fe20000010815 */
[-CC-:B------:R-:W-:Y:S01]  /*dad0*/  FFMA.FTZ R22, R97, R14.reuse, -R21.reuse ;  /* 0x0000000e61167223 */ /* 0x180fe20000010815 */
[----:B------:R-:W-:Y:S01]  /*dae0*/  FSEL R97, R39, -INF , P2 ;  /* 0xff80000027617808 */ /* 0x000fe20001000000 */
        /* <DEDUP_REMOVED lines=41> */
[----:B------:R-:W-:-:S02]  /*dd80*/  FMNMX.FTZ R93, R67, R72, !PT ;  /* 0x00000048435d7209 */ /* 0x000fc40007810000 */
[----:B------:R-:W-:Y:S02]  /*dd90*/  ISETP.GE.AND P2, PT, R108, 0x91, PT ;  /* 0x000000916c00780c */ /* 0x000fe40003f46270 */
[----:B------:R-:W-:-:S03]  /*dda0*/  FMNMX.FTZ R72, R70, R93, !PT ;  /* 0x0000005d46487209 */ /* 0x000fc60007810000 */
[----:B------:R-:W0:Y:S01]  /*ddb0*/  MUFU.EX2 R22, R22 ;  /* 0x0000001600167308 */ /* 0x000e220000000800 */
[----:B------:R-:W-:-:S04]  /*ddc0*/  FMNMX.FTZ R93, R71, R72, !PT ;  /* 0x00000048475d7209 */ /* 0x000fc80007810000 */
[----:B------:R-:W-:-:S03]  /*ddd0*/  FMNMX.FTZ R72, R58, R93, !PT ;  /* 0x0000005d3a487209 */ /* 0x000fc60007810000 */
[----:B------:R-:W1:Y:S01]  /*dde0*/  MUFU.EX2 R23, R23 ;  /* 0x0000001700177308 */ /* 0x000e620000000800 */
[----:B------:R-:W-:-:S04]  /*ddf0*/  FMNMX.FTZ R93, R59, R72, !PT ;  /* 0x000000483b5d7209 */ /* 0x000fc80007810000 */
[----:B------:R-:W-:-:S03]  /*de00*/  FMNMX.FTZ R72, R62, R93, !PT ;  /* 0x0000005d3e487209 */ /* 0x000fc60007810000 */
[----:B------:R-:W2:Y:S01]  /*de10*/  MUFU.EX2 R80, R80 ;  /* 0x0000005000507308 */ /* 0x000ea20000000800 */
[----:B------:R-:W-:-:S04]  /*de20*/  FMNMX.FTZ R93, R63, R72, !PT ;  /* 0x000000483f5d7209 */ /* 0x000fc80007810000 */
[----:B------:R-:W-:-:S03]  /*de30*/  FMNMX.FTZ R72, R50, R93, !PT ;  /* 0x0000005d32487209 */ /* 0x000fc60007810000 */
[----:B------:R-:W3:Y:S01]  /*de40*/  MUFU.EX2 R81, R81 ;  /* 0x0000005100517308 */ /* 0x000ee20000000800 */
[----:B------:R-:W-:-:S04]  /*de50*/  FMNMX.FTZ R93, R51, R72, !PT ;  /* 0x00000048335d7209 */ /* 0x000fc80007810000 */
[----:B------:R-:W-:-:S03]  /*de60*/  FMNMX.FTZ R72, R54, R93, !PT ;  /* 0x0000005d36487209 */ /* 0x000fc60007810000 */
[----:B------:R-:W4:Y:S01]  /*de70*/  MUFU.EX2 R88, R88 ;  /* 0x0000005800587308 */ /* 0x000f220000000800 */
        /* <DEDUP_REMOVED lines=17> */
[-CC-:B------:R-:W-:Y:S01]  /*df90*/  FFMA.FTZ R93, R44, R14.reuse, -R21.reuse ;  /* 0x0000000e2c5d7223 */ /* 0x180fe20000010815 */
[----:B------:R-:W-:Y:S01]  /*dfa0*/  FFMA.FTZ R44, R24, R14, -R21 ;  /* 0x0000000e182c7223 */ /* 0x000fe20000010815 */
[----:B------:R-:W-:Y:S01]  /*dfb0*/  MUFU.EX2 R77, R77 ;  /* 0x0000004d004d7308 */ /* 0x000fe20000000800 */
[----:B------:R-:W-:-:S05]  /*dfc0*/  FMNMX.FTZ R72, R31, R48, !PT ;  /* 0x000000301f487209 */ /* 0x000fca0007810000 */
[----:B------:R-:W0:Y:S02]  /*dfd0*/  SHFL.BFLY PT, R99, R72, 0x2, 0x1f ;  /* 0x0c401f0048637f89 */ /* 0x000e2400000e0000 */
[----:B------:R-:W-:Y:S08]  /*dfe0*/  MUFU.EX2 R48, R96 ;  /* 0x0000006000307308 */ /* 0x000ff00000000800 */
[----:B------:R1:W-:Y:S08]  /*dff0*/  MUFU.EX2 R96, R45 ;  /* 0x0000002d00607308 */ /* 0x0003f00000000800 */
[----:B------:R-:W-:Y:S01]  /*e000*/  MUFU.EX2 R64, R64 ;  /* 0x0000004000407308 */ /* 0x000fe20000000800 */
[----:B-1----:R-:W-:Y:S01]  /*e010*/  FFMA.FTZ R45, R25, R14, -R21 ;  /* 0x0000000e192d7223 */ /* 0x002fe20000010815 */
[----:B0-----:R-:W-:-:S06]  /*e020*/  FMNMX.FTZ R99, R72, R99, !PT ;  /* 0x0000006348637209 */ /* 0x001fcc0007810000 */
[----:B------:R-:W-:Y:S01]  /*e030*/  MUFU.EX2 R65, R65 ;  /* 0x0000004100417308 */ /* 0x000fe20000000800 */
[----:B------:R-:W0:Y:S07]  /*e040*/  SHFL.BFLY PT, R72, R99, 0x1, 0x1f ;  /* 0x0c201f0063487f89 */ /* 0x000e2e00000e0000 */
[----:B------:R-:W-:Y:S08]  /*e050*/  MUFU.EX2 R68, R68 ;  /* 0x0000004400447308 */ /* 0x000ff00000000800 */
[----:B------:R-:W-:Y:S08]  /*e060*/  MUFU.EX2 R69, R69 ;  /* 0x0000004500457308 */ /* 0x000ff00000000800 */
[----:B------:R-:W-:Y:S01]  /*e070*/  MUFU.EX2 R56, R56 ;  /* 0x0000003800387308 */ /* 0x000fe20000000800 */
[----:B0-----:R-:W-:-:S04]  /*e080*/  FMNMX.FTZ R72, R99, R72, !PT ;  /* 0x0000004863487209 */ /* 0x001fc80007810000 */
[C---:B------:R-:W-:Y:S01]  /*e090*/  FSETP.NEU.FTZ.AND P1, PT, R72.reuse, -INF , PT ;  /* 0xff8000004800780b */ /* 0x040fe20003f3d000 */
[----:B------:R-:W-:Y:S02]  /*e0a0*/  FMUL.FTZ R99, R72, R14 ;  /* 0x0000000e48637220 */ /* 0x000fe40000410000 */
[----:B------:R-:W-:Y:S03]  /*e0b0*/  MUFU.EX2 R57, R57 ;  /* 0x0000003900397308 */ /* 0x000fe60000000800 */
[----:B------:R-:W-:Y:S02]  /*e0c0*/  FSEL R99, R99, RZ, P1 ;  /* 0x000000ff63637208 */ /* 0x000fe40000800000 */
[----:B------:R-:W-:-:S03]  /*e0d0*/  ISETP.NE.AND P1, PT, R101, RZ, PT ;  /* 0x000000ff6500720c */ /* 0x000fc60003f25270 */
        /* <DEDUP_REMOVED lines=10> */
[----:B------:R-:W-:Y:S01]  /*e180*/  FADD.FTZ R54, R20, R22 ;  /* 0x0000001614367221 */ /* 0x000fe20000010000 */
[-CC-:B------:R-:W-:Y:S01]  /*e190*/  FFMA.FTZ R87, R87, R14.reuse, -R99.reuse ;  /* 0x0000000e57577223 */ /* 0x180fe20000010863 */
[-CC-:B------:R-:W-:Y:S01]  /*e1a0*/  FFMA.FTZ R94, R43, R14.reuse, -R99.reuse ;  /* 0x0000000e2b5e7223 */ /* 0x180fe20000010863 */
[-CC-:B------:R-:W-:Y:S01]  /*e1b0*/  FFMA.FTZ R74, R74, R14.reuse, -R99.reuse ;  /* 0x0000000e4a4a7223 */ /* 0x180fe20000010863 */
[----:B------:R-:W-:Y:S01]  /*e1c0*/  FADD.FTZ R43, R23, R54 ;  /* 0x00000036172b7221 */ /* 0x000fe20000010000 */
[----:B------:R-:W-:Y:S01]  /*e1d0*/  @!P1 VIADD R15, R15, 0x31c40 ;  /* 0x00031c400f0f9836 */ /* 0x000fe20000000000 */
[----:B------:R-:W0:Y:S01]  /*e1e0*/  MUFU.EX2 R25, R25 ;  /* 0x0000001900197308 */ /* 0x000e220000000800 */
[-C--:B------:R-:W-:Y:S01]  /*e1f0*/  FFMA.FTZ R91, R46, R14.reuse, -R99 ;  /* 0x0000000e2e5b7223 */ /* 0x080fe20000010863 */
[----:B--2---:R-:W-:Y:S01]  /*e200*/  FADD.FTZ R46, R80, R43 ;  /* 0x0000002b502e7221 */ /* 0x004fe20000010000 */
[-C--:B------:R-:W-:Y:S01]  /*e210*/  FFMA.FTZ R75, R75, R14.reuse, -R99 ;  /* 0x0000000e4b4b7223 */ /* 0x080fe20000010863 */
[----:B------:R-:W-:Y:S01]  /*e220*/  @!P1 PRMT R15, RZ, 0x654, R15 ;  /* 0x00000654ff0f9816 */ /* 0x000fe2000000000f */
[-CC-:B------:R-:W-:Y:S01]  /*e230*/  FFMA.FTZ R95, R51, R14.reuse, -R99.reuse ;  /* 0x0000000e335f7223 */ /* 0x180fe20000010863 */
[----:B---3--:R-:W-:Y:S01]  /*e240*/  FADD.FTZ R43, R81, R46 ;  /* 0x0000002e512b7221 */ /* 0x008fe20000010000 */
[-CC-:B------:R-:W-:Y:S01]  /*e250*/  FFMA.FTZ R50, R50, R14.reuse, -R99.reuse ;  /* 0x0000000e32327223 */ /* 0x180fe20000010863 */
[----:B------:R-:W1:Y:S01]  /*e260*/  MUFU.EX2 R29, R29 ;  /* 0x0000001d001d7308 */ /* 0x000e620000000800 */
[-CC-:B------:R-:W-:Y:S01]  /*e270*/  FFMA.FTZ R78, R78, R14.reuse, -R99.reuse ;  /* 0x0000000e4e4e7223 */ /* 0x180fe20000010863 */
[-C--:B------:R-:W-:Y:S01]  /*e280*/  FFMA.FTZ R28, R42, R14.reuse, -R99 ;  /* 0x0000000e2a1c7223 */ /* 0x080fe20000010863 */
[----:B----4-:R-:W-:Y:S01]  /*e290*/  FADD.FTZ R43, R88, R43 ;  /* 0x0000002b582b7221 */ /* 0x010fe20000010000 */
[----:B------:R2:W-:Y:S01]  /*e2a0*/  @!P1 SYNCS.ARRIVE.TRANS64.RED.A1T0 RZ, [R15+URZ], RZ ;  /* 0x000000ff0fff99a7 */ /* 0x0005e2000810043f */
[-CC-:B------:R-:W-:Y:S01]  /*e2b0*/  FFMA.FTZ R79, R79, R14.reuse, -R99.reuse ;  /* 0x0000000e4f4f7223 */ /* 0x180fe20000010863 */
[-CC-:B------:R-:W-:Y:S01]  /*e2c0*/  FFMA.FTZ R24, R55, R14.reuse, -R99.reuse ;  /* 0x0000000e37187223 */ /* 0x180fe20000010863 */
[-C--:B------:R-:W-:Y:S01]  /*e2d0*/  FFMA.FTZ R55, R47, R14.reuse, -R99 ;  /* 0x0000000e2f377223 */ /* 0x080fe20000010863 */
[----:B------:R-:W3:Y:S01]  /*e2e0*/  MUFU.EX2 R90, R90 ;  /* 0x0000005a005a7308 */ /* 0x000ee20000000800 */
[----:B0-----:R-:W-:Y:S01]  /*e2f0*/  FADD.FTZ R100, R21, R25 ;  /* 0x0000001915647221 */ /* 0x001fe20000010000 */
[-CC-:B------:R-:W-:Y:S01]  /*e300*/  FFMA.FTZ R47, R26, R14.reuse, -R99.reuse ;  /* 0x0000000e1a2f7223 */ /* 0x180fe20000010863 */
[-CC-:B------:R-:W-:Y:S01]  /*e310*/  FFMA.FTZ R66, R66, R14.reuse, -R99.reuse ;  /* 0x0000000e42427223 */ /* 0x180fe20000010863 */
[-CC-:B------:R-:W-:Y:S01]  /*e320*/  FFMA.FTZ R67, R67, R14.reuse, -R99.reuse ;  /* 0x0000000e43437223 */ /* 0x180fe20000010863 */
[--C-:B------:R-:W-:Y:S01]  /*e330*/  FFMA.FTZ R70, R70, R14, -R99.reuse ;  /* 0x0000000e46467223 */ /* 0x100fe20000010863 */
[----:B------:R-:W-:Y:S01]  /*e340*/  F2FP.BF16.F32.PACK_AB R20, R22, R20 ;  /* 0x000000141614723e */ /* 0x000fe200000010ff */
[-CC-:B------:R-:W-:Y:S01]  /*e350*/  FFMA.FTZ R71, R71, R14.reuse, -R99.reuse ;  /* 0x0000000e47477223 */ /* 0x180fe20000010863 */
[----:B------:R-:W0:Y:S01]  /*e360*/  MUFU.EX2 R82, R82 ;  /* 0x0000005200527308 */ /* 0x000e220000000800 */
[----:B-1----:R-:W-:Y:S01]  /*e370*/  FADD.FTZ R101, R29, R100 ;  /* 0x000000641d657221 */ /* 0x002fe20000010000 */
[----:B------:R-:W-:Y:S01]  /*e380*/  F2FP.BF16.F32.PACK_AB R22, R80, R23 ;  /* 0x000000175016723e */ /* 0x000fe200000010ff */
[-CC-:B------:R-:W-:Y:S01]  /*e390*/  FFMA.FTZ R58, R58, R14.reuse, -R99.reuse ;  /* 0x0000000e3a3a7223 */ /* 0x180fe20000010863 */
[-CC-:B------:R-:W-:Y:S01]  /*e3a0*/  FFMA.FTZ R59, R59, R14.reuse, -R99.reuse ;  /* 0x0000000e3b3b7223 */ /* 0x180fe20000010863 */
[-CC-:B------:R-:W-:Y:S01]  /*e3b0*/  FFMA.FTZ R62, R62, R14.reuse, -R99.reuse ;  /* 0x0000000e3e3e7223 */ /* 0x180fe20000010863 */
[-C--:B------:R-:W-:Y:S01]  /*e3c0*/  FFMA.FTZ R63, R63, R14.reuse, -R99 ;  /* 0x0000000e3f3f7223 */ /* 0x080fe20000010863 */
[----:B------:R-:W-:Y:S01]  /*e3d0*/  F2FP.BF16.F32.PACK_AB R21, R25, R21 ;  /* 0x000000151915723e */ /* 0x000fe200000010ff */
[----:B------:R-:W1:Y:S01]  /*e3e0*/  MUFU.EX2 R83, R83 ;  /* 0x0000005300537308 */ /* 0x000e620000000800 */
[----:B---3--:R-:W-:Y:S01]  /*e3f0*/  FADD.FTZ R101, R90, R101 ;  /* 0x000000655a657221 */ /* 0x008fe20000010000 */
[-CC-:B------:R-:W-:Y:S01]  /*e400*/  FFMA.FTZ R51, R34, R14.reuse, -R99.reuse ;  /* 0x0000000e22337223 */ /* 0x180fe20000010863 */
[-CC-:B------:R-:W-:Y:S01]  /*e410*/  FFMA.FTZ R54, R35, R14.reuse, -R99.reuse ;  /* 0x0000000e23367223 */ /* 0x180fe20000010863 */
[----:B------:R-:W-:-:S04]  /*e420*/  FFMA.FTZ R97, R97, R14, -R99 ;  /* 0x0000000e61617223 */ /* 0x000fc80000010863 */
[----:B------:R-:W3:Y:S01]  /*e430*/  MUFU.EX2 R86, R86 ;  /* 0x0000005600567308 */ /* 0x000ee20000000800 */
[----:B0-----:R-:W-:-:S07]  /*e440*/  FADD.FTZ R46, R82, R101 ;  /* 0x00000065522e7221 */ /* 0x001fce0000010000 */
[----:B------:R-:W0:Y:S01]  /*e450*/  MUFU.EX2 R87, R87 ;  /* 0x0000005700577308 */ /* 0x000e220000000800 */
[----:B-1----:R-:W-:-:S07]  /*e460*/  F2FP.BF16.F32.PACK_AB R25, R83, R82 ;  /* 0x000000525319723e */ /* 0x002fce00000010ff */
[----:B------:R-:W1:Y:S08]  /*e470*/  MUFU.EX2 R74, R74 ;  /* 0x0000004a004a7308 */ /* 0x000e700000000800 */
[----:B------:R-:W4:Y:S08]  /*e480*/  MUFU.EX2 R75, R75 ;  /* 0x0000004b004b7308 */ /* 0x000f300000000800 */
[----:B------:R3:W-:Y:S08]  /*e490*/  MUFU.EX2 R42, R95 ;  /* 0x0000005f002a7308 */ /* 0x0007f00000000800 */
[----:B--2---:R2:W-:Y:S01]  /*e4a0*/  MUFU.EX2 R15, R50 ;  /* 0x00000032000f7308 */ /* 0x0045e20000000800 */
[----:B---3--:R-:W-:Y:S01]  /*e4b0*/  FADD.FTZ R95, R83, R46 ;  /* 0x0000002e535f7221 */ /* 0x008fe20000010000 */
[----:B------:R-:W-:-:S03]  /*e4c0*/  FFMA.FTZ R46, R27, R14, -R99 ;  /* 0x0000000e1b2e7223 */ /* 0x000fc60000010863 */
[----:B------:R-:W-:-:S03]  /*e4d0*/  FADD.FTZ R26, R86, R95 ;  /* 0x0000005f561a7221 */ /* 0x000fc60000010000 */
[----:B------:R-:W3:Y:S01]  /*e4e0*/  MUFU.EX2 R78, R78 ;  /* 0x0000004e004e7308 */ /* 0x000ee20000000800 */
[----:B--2---:R-:W-:Y:S01]  /*e4f0*/  FFMA.FTZ R50, R38, R14, -R99 ;  /* 0x0000000e26327223 */ /* 0x004fe20000010863 */
[----:B------:R-:W-:Y:S01]  /*e500*/  FADD.FTZ R38, R84, R43 ;  /* 0x0000002b54267221 */ /* 0x000fe20000010000 */
[----:B0-----:R-:W-:-:S03]  /*e510*/  FADD.FTZ R27, R87, R26 ;  /* 0x0000001a571b7221 */ /* 0x001fc60000010000 */
[----:B------:R-:W-:Y:S01]  /*e520*/  FADD.FTZ R100, R85, R38 ;  /* 0x0000002655647221 */ /* 0x000fe20000010000 */
[----:B-1----:R-:W-:Y:S01]  /*e530*/  FADD.FTZ R26, R74, R27 ;  /* 0x0000001b4a1a7221 */ /* 0x002fe20000010000 */
[----:B------:R-:W0:Y:S01]  /*e540*/  MUFU.EX2 R79, R79 ;  /* 0x0000004f004f7308 */ /* 0x000e220000000800 */
[-CC-:B------:R-:W-:Y:S01]  /*e550*/  FFMA.FTZ R38, R30, R14.reuse, -R99.reuse ;  /* 0x0000000e1e267223 */ /* 0x180fe20000010863 */
[----:B------:R-:W-:Y:S01]  /*e560*/  FADD.FTZ R100, R89, R100 ;  /* 0x0000006459647221 */ /* 0x000fe20000010000 */
[----:B----4-:R-:W-:Y:S01]  /*e570*/  FADD.FTZ R23, R75, R26 ;  /* 0x0000001a4b177221 */ /* 0x010fe20000010000 */
[----:B------:R-:W-:Y:S02]  /*e580*/  FFMA.FTZ R99, R31, R14, -R99 ;  /* 0x0000000e1f637223 */ /* 0x000fe40000010863 */
[----:B------:R-:W-:Y:S02]  /*e590*/  FADD.FTZ R27, R73, R100 ;  /* 0x00000064491b7221 */ /* 0x000fe40000010000 */
[----:B------:R-:W1:Y:S01]  /*e5a0*/  MUFU.EX2 R66, R66 ;  /* 0x0000004200427308 */ /* 0x000e620000000800 */
[----:B---3--:R-:W-:Y:S01]  /*e5b0*/  FADD.FTZ R30, R78, R23 ;  /* 0x000000174e1e7221 */ /* 0x008fe20000010000 */
[----:B------:R-:W-:-:S04]  /*e5c0*/  FADD.FTZ R26, R76, R27 ;  /* 0x0000001b4c1a7221 */ /* 0x000fc80000010000 */
[----:B------:R-:W-:Y:S01]  /*e5d0*/  FADD.FTZ R23, R77, R26 ;  /* 0x0000001a4d177221 */ /* 0x000fe20000010000 */
[----:B------:R-:W-:Y:S01]  /*e5e0*/  F2FP.BF16.F32.PACK_AB R26, R85, R84 ;  /* 0x00000054551a723e */ /* 0x000fe200000010ff */
[----:B------:R-:W2:Y:S01]  /*e5f0*/  MUFU.EX2 R67, R67 ;  /* 0x0000004300437308 */ /* 0x000ea20000000800 */
[----:B0-----:R-:W-:Y:S01]  /*e600*/  FADD.FTZ R27, R79, R30 ;  /* 0x0000001e4f1b7221 */ /* 0x001fe20000010000 */
[----:B------:R-:W-:Y:S01]  /*e610*/  FADD.FTZ R84, R64, R23 ;  /* 0x0000001740547221 */ /* 0x000fe20000010000 */
[----:B------:R-:W-:Y:S02]  /*e620*/  F2FP.BF16.F32.PACK_AB R30, R77, R76 ;  /* 0x0000004c4d1e723e */ /* 0x000fe400000010ff */
[----:B------:R-:W-:-:S03]  /*e630*/  F2FP.BF16.F32.PACK_AB R23, R90, R29 ;  /* 0x0000001d5a17723e */ /* 0x000fc600000010ff */
[----:B------:R-:W0:Y:S01]  /*e640*/  MUFU.EX2 R70, R70 ;  /* 0x0000004600467308 */ /* 0x000e220000000800 */
[----:B-1----:R-:W-:Y:S01]  /*e650*/  FADD.FTZ R76, R66, R27 ;  /* 0x0000001b424c7221 */ /* 0x002fe20000010000 */
[----:B------:R-:W-:Y:S01]  /*e660*/  FADD.FTZ R27, R65, R84 ;  /* 0x00000054411b7221 */ /* 0x000fe20000010000 */
[----:B------:R1:W-:Y:S03]  /*e670*/  STSM.16.M88.4 [R144+0x24300], R20 ;  /* 0x0243001490007844 */ /* 0x0003e60000000200 */
[----:B------:R-:W-:Y:S01]  /*e680*/  FADD.FTZ R84, R68, R27 ;  /* 0x0000001b44547221 */ /* 0x000fe20000010000 */
[----:B------:R-:W-:Y:S01]  /*e690*/  F2FP.BF16.F32.PACK_AB R27, R87, R86 ;  /* 0x00000056571b723e */ /* 0x000fe200000010ff */
[----:B------:R-:W3:Y:S01]  /*e6a0*/  MUFU.EX2 R71, R71 ;  /* 0x0000004700477308 */ /* 0x000ee20000000800 */
[----:B--2---:R-:W-:Y:S01]  /*e6b0*/  FADD.FTZ R29, R67, R76 ;  /* 0x0000004c431d7221 */ /* 0x004fe20000010000 */
[----:B------:R-:W-:-:S06]  /*e6c0*/  FADD.FTZ R31, R69, R84 ;  /* 0x00000054451f7221 */ /* 0x000fcc0000010000 */
[----:B------:R-:W2:Y:S01]  /*e6d0*/  MUFU.EX2 R58, R58 ;  /* 0x0000003a003a7308 */ /* 0x000ea20000000800 */
[----:B0-----:R-:W-:Y:S01]  /*e6e0*/  FADD.FTZ R82, R70, R29 ;  /* 0x0000001d46527221 */ /* 0x001fe20000010000 */
[----:B------:R-:W-:Y:S01]  /*e6f0*/  F2FP.BF16.F32.PACK_AB R29, R75, R74 ;  /* 0x0000004a4b1d723e */ /* 0x000fe200000010ff */
[----:B------:R-:W-:Y:S01]  /*e700*/  FADD.FTZ R74, R56, R31 ;  /* 0x0000001f384a7221 */ /* 0x000fe20000010000 */
[----:B------:R-:W-:Y:S02]  /*e710*/  F2FP.BF16.F32.PACK_AB R31, R79, R78 ;  /* 0x0000004e4f1f723e */ /* 0x000fe400000010ff */
[----:B-1----:R-:W-:Y:S02]  /*e720*/  F2FP.BF16.F32.PACK_AB R20, R65, R64 ;  /* 0x000000404114723e */ /* 0x002fe400000010ff */
[----:B------:R-:W-:Y:S01]  /*e730*/  MUFU.EX2 R59, R59 ;  /* 0x0000003b003b7308 */ /* 0x000fe20000000800 */
[----:B---3--:R-:W-:Y:S01]  /*e740*/  FADD.FTZ R75, R71, R82 ;  /* 0x00000052474b7221 */ /* 0x008fe20000010000 */
[----:B------:R-:W-:-:S02]  /*e750*/  F2FP.BF16.F32.PACK_AB R22, R69, R68 ;  /* 0x000000444516723e */ /* 0x000fc400000010ff */
[----:B------:R-:W-:-:S04]  /*e760*/  F2FP.BF16.F32.PACK_AB R21, R67, R66 ;  /* 0x000000424315723e */ /* 0x000fc800000010ff */
[----:B------:R-:W-:Y:S01]  /*e770*/  MUFU.EX2 R62, R62 ;  /* 0x0000003e003e7308 */ /* 0x000fe20000000800 */
[----:B--2---:R-:W-:Y:S01]  /*e780*/  FADD.FTZ R78, R58, R75 ;  /* 0x0000004b3a4e7221 */ /* 0x004fe20000010000 */
[----:B------:R-:W-:-:S04]  /*e790*/  FADD.FTZ R75, R57, R74 ;  /* 0x0000004a394b7221 */ /* 0x000fc80000010000 */
[----:B------:R-:W-:Y:S02]  /*e7a0*/  FADD.FTZ R74, R60, R75 ;  /* 0x0000004b3c4a7221 */ /* 0x000fe40000010000 */
[----:B------:R-:W0:Y:S08]  /*e7b0*/  MUFU.EX2 R61, R61 ;  /* 0x0000003d003d7308 */ /* 0x000e300000000800 */
[----:B------:R-:W-:Y:S08]  /*e7c0*/  MUFU.EX2 R63, R63 ;  /* 0x0000003f003f7308 */ /* 0x000ff00000000800 */
[----:B------:R-:W1:Y:S01]  /*e7d0*/  MUFU.EX2 R39, R39 ;  /* 0x0000002700277308 */ /* 0x000e620000000800 */
[----:B0-----:R-:W-:-:S07]  /*e7e0*/  FADD.FTZ R74, R61, R74 ;  /* 0x0000004a3d4a7221 */ /* 0x001fce0000010000 */
[----:B------:R-:W0:Y:S08]  /*e7f0*/  MUFU.EX2 R49, R49 ;  /* 0x0000003100317308 */ /* 0x000e300000000800 */
[----:B------:R2:W-:Y:S01]  /*e800*/  MUFU.EX2 R76, R55 ;  /* 0x00000037004c7308 */ /* 0x0005e20000000800 */
[----:B-1----:R-:W-:-:S07]  /*e810*/  FADD.FTZ R74, R39, R74 ;  /* 0x0000004a274a7221 */ /* 0x002fce0000010000 */
[----:B------:R-:W1:Y:S01]  /*e820*/  MUFU.EX2 R34, R98 ;  /* 0x0000006200227308 */ /* 0x000e620000000800 */
[----:B--2---:R-:W-:-:S04]  /*e830*/  FADD.FTZ R55, R59, R78 ;  /* 0x0000004e3b377221 */ /* 0x004fc80000010000 */
[----:B------:R-:W-:-:S03]  /*e840*/  FADD.FTZ R78, R62, R55 ;  /* 0x000000373e4e7221 */ /* 0x000fc60000010000 */
[----:B------:R-:W2:Y:S01]  /*e850*/  MUFU.EX2 R52, R52 ;  /* 0x0000003400347308 */ /* 0x000ea20000000800 */
[----:B------:R-:W-:-:S04]  /*e860*/  FADD.FTZ R78, R63, R78 ;  /* 0x0000004e3f4e7221 */ /* 0x000fc80000010000 */
[----:B------:R-:W-:-:S03]  /*e870*/  FADD.FTZ R23, R15, R78 ;  /* 0x0000004e0f177221 */ /* 0x000fc60000010000 */
[----:B------:R3:W4:Y:S08]  /*e880*/  MUFU.EX2 R35, R24 ;  /* 0x0000001800237308 */ /* 0x0007300000000800 */
[----:B------:R-:W4:Y:S01]  /*e890*/  MUFU.EX2 R53, R53 ;  /* 0x0000003500357308 */ /* 0x000f220000000800 */
[----:B---3--:R-:W-:-:S05]  /*e8a0*/  F2FP.BF16.F32.PACK_AB R24, R88, R81 ;  /* 0x000000515818723e */ /* 0x008fca00000010ff */
[----:B------:R0:W-:Y:S02]  /*e8b0*/  STSM.16.M88.4 [R144+0x25b00], R24 ;  /* 0x025b001890007844 */ /* 0x0001e40000000200 */
[----:B------:R3:W4:Y:S08]  /*e8c0*/  MUFU.EX2 R43, R28 ;  /* 0x0000001c002b7308 */ /* 0x0007300000000800 */
[----:B------:R-:W4:Y:S01]  /*e8d0*/  MUFU.EX2 R92, R92 ;  /* 0x0000005c005c7308 */ /* 0x000f220000000800 */
[----:B---3--:R-:W-:Y:S01]  /*e8e0*/  F2FP.BF16.F32.PACK_AB R28, R73, R89 ;  /* 0x00000059491c723e */ /* 0x008fe200000010ff */
[----:B0-----:R-:W-:Y:S01]  /*e8f0*/  FADD.FTZ R25, R49, R74 ;  /* 0x0000004a31197221 */ /* 0x001fe20000010000 */
[----:B------:R-:W-:-:S05]  /*e900*/  FADD.FTZ R27, R42, R23 ;  /* 0x000000172a1b7221 */ /* 0x000fca0000010000 */
[----:B------:R-:W0:Y:S01]  /*e910*/  MUFU.EX2 R80, R94 ;  /* 0x0000005e00507308 */ /* 0x000e220000000800 */
[----:B------:R1:W-:Y:S01]  /*e920*/  STSM.16.M88.4 [R144+0x27300], R28 ;  /* 0x0273001c90007844 */ /* 0x0003e20000000200 */
[----:B------:R-:W-:Y:S01]  /*e930*/  FADD.FTZ R25, R48, R25 ;  /* 0x0000001930197221 */ /* 0x000fe20000010000 */
[----:B------:R-:W-:Y:S01]  /*e940*/  F2FP.BF16.F32.PACK_AB R23, R71, R70 ;  /* 0x000000464717723e */ /* 0x000fe200000010ff */
[----:B------:R-:W-:Y:S01]  /*e950*/  IMAD.MOV.U32 R71, RZ, RZ, RZ ;  /* 0x000000ffff477224 */ /* 0x000fe200078e00ff */
[----:B------:R-:W-:Y:S02]  /*e960*/  F2FP.BF16.F32.PACK_AB R24, R57, R56 ;  /* 0x000000383918723e */ /* 0x000fe400000010ff */
[----:B------:R-:W-:Y:S01]  /*e970*/  F2FP.BF16.F32.PACK_AB R26, R61, R60 ;  /* 0x0000003c3d1a723e */ /* 0x000fe200000010ff */
[----:B------:R-:W3:Y:S01]  /*e980*/  MUFU.EX2 R93, R93 ;  /* 0x0000005d005d7308 */ /* 0x000ee20000000800 */
[----:B------:R0:W-:Y:S01]  /*e990*/  STSM.16.M88.4 [R144+0x28b00], R20 ;  /* 0x028b001490007844 */ /* 0x0001e20000000200 */
[----:B------:R-:W-:-:S02]  /*e9a0*/  IMAD.MOV.U32 R70, RZ, RZ, R71 ;  /* 0x000000ffff467224 */ /* 0x000fc400078e0047 */
[--C-:B------:R-:W-:Y:S02]  /*e9b0*/  IMAD.MOV.U32 R69, RZ, RZ, R71.reuse ;  /* 0x000000ffff457224 */ /* 0x100fe400078e0047 */
[----:B------:R-:W-:Y:S02]  /*e9c0*/  IMAD.MOV.U32 R68, RZ, RZ, R71 ;  /* 0x000000ffff447224 */ /* 0x000fe400078e0047 */
[----:B------:R-:W3:Y:S01]  /*e9d0*/  MUFU.EX2 R73, R91 ;  /* 0x0000005b00497308 */ /* 0x000ee20000000800 */
[----:B-1----:R-:W-:Y:S01]  /*e9e0*/  FADD.FTZ R28, R34, R27 ;  /* 0x0000001b221c7221 */ /* 0x002fe20000010000 */
[----:B--2---:R-:W-:Y:S01]  /*e9f0*/  FADD.FTZ R30, R52, R25 ;  /* 0x00000019341e7221 */ /* 0x004fe20000010000 */
[----:B------:R-:W-:Y:S01]  /*ea00*/  F2FP.BF16.F32.PACK_AB R25, R59, R58 ;  /* 0x0000003a3b19723e */ /* 0x000fe200000010ff */
[----:B------:R-:W-:Y:S02]  /*ea10*/  IMAD.MOV.U32 R67, RZ, RZ, R71 ;  /* 0x000000ffff437224 */ /* 0x000fe400078e0047 */
[----:B----4-:R-:W-:Y:S01]  /*ea20*/  FADD.FTZ R28, R35, R28 ;  /* 0x0000001c231c7221 */ /* 0x010fe20000010000 */
[----:B------:R-:W-:Y:S01]  /*ea30*/  FADD.FTZ R29, R53, R30 ;  /* 0x0000001e351d7221 */ /* 0x000fe20000010000 */
[----:B------:R-:W-:Y:S01]  /*ea40*/  F2FP.BF16.F32.PACK_AB R27, R63, R62 ;  /* 0x0000003e3f1b723e */ /* 0x000fe200000010ff */
[----:B------:R-:W1:Y:S01]  /*ea50*/  MUFU.EX2 R40, R40 ;  /* 0x0000002800287308 */ /* 0x000e620000000800 */
[----:B------:R-:W-:Y:S01]  /*ea60*/  FADD.FTZ R55, R43, R28 ;  /* 0x0000001c2b377221 */ /* 0x000fe20000010000 */
[----:B------:R-:W-:Y:S01]  /*ea70*/  FADD.FTZ R28, R92, R29 ;  /* 0x0000001d5c1c7221 */ /* 0x000fe20000010000 */
[----:B0-----:R-:W-:Y:S01]  /*ea80*/  F2FP.BF16.F32.PACK_AB R20, R49, R39 ;  /* 0x000000273114723e */ /* 0x001fe200000010ff */
[----:B------:R0:W-:Y:S01]  /*ea90*/  STSM.16.M88.4 [R144+0x2a300], R24 ;  /* 0x02a3001890007844 */ /* 0x0001e20000000200 */
[----:B------:R-:W-:Y:S01]  /*eaa0*/  FADD.FTZ R30, R80, R55 ;  /* 0x00000037501e7221 */ /* 0x000fe20000010000 */
[----:B---3--:R-:W-:Y:S01]  /*eab0*/  FADD.FTZ R29, R93, R28 ;  /* 0x0000001c5d1d7221 */ /* 0x008fe20000010000 */
[----:B------:R-:W-:Y:S01]  /*eac0*/  F2FP.BF16.F32.PACK_AB R21, R42, R15 ;  /* 0x0000000f2a15723e */ /* 0x000fe200000010ff */
[----:B------:R-:W2:Y:S01]  /*ead0*/  MUFU.EX2 R51, R51 ;  /* 0x0000003300337308 */ /* 0x000ea20000000800 */
[----:B------:R-:W-:Y:S01]  /*eae0*/  FADD.FTZ R39, R73, R30 ;  /* 0x0000001e49277221 */ /* 0x000fe20000010000 */
[----:B------:R-:W-:Y:S01]  /*eaf0*/  FADD.FTZ R29, R96, R29 ;  /* 0x0000001d601d7221 */ /* 0x000fe20000010000 */
[----:B------:R-:W-:Y:S01]  /*eb00*/  F2FP.BF16.F32.PACK_AB R23, R35, R34 ;  /* 0x000000222317723e */ /* 0x000fe200000010ff */
[----:B------:R-:W-:-:S02]  /*eb10*/  IMAD.MOV.U32 R66, RZ, RZ, R71 ;  /* 0x000000ffff427224 */ /* 0x000fc400078e0047 */
[----:B------:R-:W-:Y:S01]  /*eb20*/  FADD.FTZ R28, R76, R39 ;  /* 0x000000274c1c7221 */ /* 0x000fe20000010000 */
[----:B------:R-:W-:Y:S01]  /*eb30*/  F2FP.BF16.F32.PACK_AB R22, R52, R48 ;  /* 0x000000303416723e */ /* 0x000fe200000010ff */
[----:B------:R-:W-:Y:S01]  /*eb40*/  IMAD.MOV.U32 R65, RZ, RZ, R71 ;  /* 0x000000ffff417224 */ /* 0x000fe200078e0047 */
[----:B------:R-:W3:Y:S01]  /*eb50*/  MUFU.EX2 R41, R41 ;  /* 0x0000002900297308 */ /* 0x000ee20000000800 */
[----:B-1----:R-:W-:Y:S01]  /*eb60*/  FADD.FTZ R30, R40, R29 ;  /* 0x0000001d281e7221 */ /* 0x002fe20000010000 */
[--C-:B------:R-:W-:Y:S01]  /*eb70*/  IMAD.MOV.U32 R64, RZ, RZ, R71.reuse ;  /* 0x000000ffff407224 */ /* 0x100fe200078e0047 */
[----:B------:R-:W-:Y:S01]  /*eb80*/  STSM.16.M88.4 [R144+0x2bb00], R20 ;  /* 0x02bb001490007844 */ /* 0x000fe20000000200 */
[----:B0-----:R-:W-:Y:S01]  /*eb90*/  F2FP.BF16.F32.PACK_AB R24, R92, R53 ;  /* 0x000000355c18723e */ /* 0x001fe200000010ff */
[--C-:B------:R-:W-:Y:S01]  /*eba0*/  IMAD.MOV.U32 R63, RZ, RZ, R71.reuse ;  /* 0x000000ffff3f7224 */ /* 0x100fe200078e0047 */
[----:B------:R-:W-:Y:S01]  /*ebb0*/  F2FP.BF16.F32.PACK_AB R26, R96, R93 ;  /* 0x0000005d601a723e */ /* 0x000fe200000010ff */
[--C-:B------:R-:W-:Y:S01]  /*ebc0*/  IMAD.MOV.U32 R62, RZ, RZ, R71.reuse ;  /* 0x000000ffff3e7224 */ /* 0x100fe200078e0047 */
[----:B------:R-:W0:Y:S01]  /*ebd0*/  MUFU.EX2 R54, R54 ;  /* 0x0000003600367308 */ /* 0x000e220000000800 */
[----:B--2---:R-:W-:Y:S01]  /*ebe0*/  FADD.FTZ R15, R51, R28 ;  /* 0x0000001c330f7221 */ /* 0x004fe20000010000 */
[----:B------:R-:W-:Y:S01]  /*ebf0*/  F2FP.BF16.F32.PACK_AB R25, R80, R43 ;  /* 0x0000002b5019723e */ /* 0x000fe200000010ff */
[----:B------:R-:W-:-:S02]  /*ec00*/  IMAD.MOV.U32 R61, RZ, RZ, R71 ;  /* 0x000000ffff3d7224 */ /* 0x000fc400078e0047 */
[--C-:B------:R-:W-:Y:S02]  /*ec10*/  IMAD.MOV.U32 R60, RZ, RZ, R71.reuse ;  /* 0x000000ffff3c7224 */ /* 0x100fe400078e0047 */
[--C-:B------:R-:W-:Y:S01]  /*ec20*/  IMAD.MOV.U32 R59, RZ, RZ, R71.reuse ;  /* 0x000000ffff3b7224 */ /* 0x100fe200078e0047 */
[----:B------:R-:W1:Y:S01]  /*ec30*/  MUFU.EX2 R36, R36 ;  /* 0x0000002400247308 */ /* 0x000e620000000800 */
[----:B---3--:R-:W-:Y:S01]  /*ec40*/  FADD.FTZ R27, R41, R30 ;  /* 0x0000001e291b7221 */ /* 0x008fe20000010000 */
[--C-:B------:R-:W-:Y:S02]  /*ec50*/  IMAD.MOV.U32 R58, RZ, RZ, R71.reuse ;  /* 0x000000ffff3a7224 */ /* 0x100fe400078e0047 */
[--C-:B------:R-:W-:Y:S02]  /*ec60*/  IMAD.MOV.U32 R57, RZ, RZ, R71.reuse ;  /* 0x000000ffff397224 */ /* 0x100fe400078e0047 */
[----:B------:R-:W-:Y:S02]  /*ec70*/  IMAD.MOV.U32 R56, RZ, RZ, R71 ;  /* 0x000000ffff387224 */ /* 0x000fe400078e0047 */
        /* <DEDUP_REMOVED lines=8> */
[----:B------:R-:W-:Y:S01]  /*ed00*/  F2FP.BF16.F32.PACK_AB R27, R76, R73 ;  /* 0x000000494c1b723e */ /* 0x000fe200000010ff */
[--C-:B------:R-:W-:Y:S02]  /*ed10*/  IMAD.MOV.U32 R52, RZ, RZ, R71.reuse ;  /* 0x000000ffff347224 */ /* 0x100fe400078e0047 */
[----:B------:R-:W-:Y:S02]  /*ed20*/  IMAD.MOV.U32 R51, RZ, RZ, R71 ;  /* 0x000000ffff337224 */ /* 0x000fe400078e0047 */
[----:B------:R1:W-:Y:S01]  /*ed30*/  STSM.16.M88.4 [R144+0x2d300], R24 ;  /* 0x02d3001890007844 */ /* 0x0003e20000000200 */
[----:B------:R-:W3:Y:S01]  /*ed40*/  MUFU.EX2 R31, R97 ;  /* 0x00000061001f7308 */ /* 0x000ee20000000800 */
[----:B--2---:R-:W-:Y:S01]  /*ed50*/  FADD.FTZ R30, R50, R15 ;  /* 0x0000000f321e7221 */ /* 0x004fe20000010000 */
[----:B------:R-:W-:-:S02]  /*ed60*/  IMAD.MOV.U32 R49, RZ, RZ, R71 ;  /* 0x000000ffff317224 */ /* 0x000fc400078e0047 */
[--C-:B------:R-:W-:Y:S02]  /*ed70*/  IMAD.MOV.U32 R48, RZ, RZ, R71.reuse ;  /* 0x000000ffff307224 */ /* 0x100fe400078e0047 */
[--C-:B------:R-:W-:Y:S02]  /*ed80*/  IMAD.MOV.U32 R43, RZ, RZ, R71.reuse ;  /* 0x000000ffff2b7224 */ /* 0x100fe400078e0047 */
[----:B------:R-:W2:Y:S01]  /*ed90*/  MUFU.EX2 R44, R44 ;  /* 0x0000002c002c7308 */ /* 0x000ea20000000800 */
[----:B0-----:R-:W-:Y:S01]  /*eda0*/  FADD.FTZ R15, R37, R28 ;  /* 0x0000001c250f7221 */ /* 0x001fe20000010000 */
[----:B------:R-:W-:Y:S01]  /*edb0*/  F2FP.BF16.F32.PACK_AB R28, R41, R40 ;  /* 0x00000028291c723e */ /* 0x000fe200000010ff */
[--C-:B------:R-:W-:Y:S02]  /*edc0*/  IMAD.MOV.U32 R41, RZ, RZ, R71.reuse ;  /* 0x000000ffff297224 */ /* 0x100fe400078e0047 */
[--C-:B------:R-:W-:Y:S02]  /*edd0*/  IMAD.MOV.U32 R40, RZ, RZ, R71.reuse ;  /* 0x000000ffff287224 */ /* 0x100fe400078e0047 */
[--C-:B------:R-:W-:Y:S01]  /*ede0*/  IMAD.MOV.U32 R39, RZ, RZ, R71.reuse ;  /* 0x000000ffff277224 */ /* 0x100fe200078e0047 */
[----:B------:R-:W0:Y:S01]  /*edf0*/  MUFU.EX2 R47, R47 ;  /* 0x0000002f002f7308 */ /* 0x000e220000000800 */
[----:B---3--:R-:W-:Y:S01]  /*ee00*/  FADD.FTZ R34, R31, R30 ;  /* 0x0000001e1f227221 */ /* 0x008fe20000010000 */
[----:B------:R-:W-:Y:S01]  /*ee10*/  F2FP.BF16.F32.PACK_AB R30, R37, R36 ;  /* 0x00000024251e723e */ /* 0x000fe200000010ff */
[--C-:B------:R-:W-:Y:S01]  /*ee20*/  IMAD.MOV.U32 R37, RZ, RZ, R71.reuse ;  /* 0x000000ffff257224 */ /* 0x100fe200078e0047 */
[----:B------:R-:W-:Y:S01]  /*ee30*/  F2FP.BF16.F32.PACK_AB R31, R31, R50 ;  /* 0x000000321f1f723e */ /* 0x000fe200000010ff */
[----:B------:R-:W-:-:S02]  /*ee40*/  IMAD.MOV.U32 R50, RZ, RZ, R71 ;  /* 0x000000ffff327224 */ /* 0x000fc400078e0047 */
[----:B------:R-:W-:Y:S01]  /*ee50*/  IMAD.MOV.U32 R36, RZ, RZ, R71 ;  /* 0x000000ffff247224 */ /* 0x000fe200078e0047 */
[----:B------:R-:W3:Y:S01]  /*ee60*/  MUFU.EX2 R45, R45 ;  /* 0x0000002d002d7308 */ /* 0x000ee20000000800 */
[----:B--2---:R-:W-:Y:S01]  /*ee70*/  FADD.FTZ R42, R44, R15 ;  /* 0x0000000f2c2a7221 */ /* 0x004fe20000010000 */
[----:B------:R2:W-:Y:S01]  /*ee80*/  STSM.16.M88.4 [R144+0x2eb00], R28 ;  /* 0x02eb001c90007844 */ /* 0x0005e20000000200 */
[--C-:B-1----:R-:W-:Y:S02]  /*ee90*/  IMAD.MOV.U32 R27, RZ, RZ, R71.reuse ;  /* 0x000000ffff1b7224 */ /* 0x102fe400078e0047 */
[--C-:B------:R-:W-:Y:S02]  /*eea0*/  IMAD.MOV.U32 R26, RZ, RZ, R71.reuse ;  /* 0x000000ffff1a7224 */ /* 0x100fe400078e0047 */
[--C-:B------:R-:W-:Y:S01]  /*eeb0*/  IMAD.MOV.U32 R25, RZ, RZ, R71.reuse ;  /* 0x000000ffff197224 */ /* 0x100fe200078e0047 */
[----:B------:R-:W-:Y:S01]  /*eec0*/  MUFU.EX2 R32, R32 ;  /* 0x0000002000207308 */ /* 0x000fe20000000800 */
[----:B0-----:R-:W-:Y:S01]  /*eed0*/  FADD.FTZ R15, R47, R34 ;  /* 0x000000222f0f7221 */ /* 0x001fe20000010000 */
[----:B------:R-:W-:-:S02]  /*eee0*/  IMAD.MOV.U32 R34, RZ, RZ, R71 ;  /* 0x000000ffff227224 */ /* 0x000fc400078e0047 */
[----:B------:R-:W-:-:S04]  /*eef0*/  IMAD.MOV.U32 R24, RZ, RZ, R71 ;  /* 0x000000ffff187224 */ /* 0x000fc800078e0047 */
[----:B------:R-:W0:Y:S01]  /*ef00*/  MUFU.EX2 R33, R33 ;  /* 0x0000002100217308 */ /* 0x000e220000000800 */
[C---:B---3--:R-:W-:Y:S01]  /*ef10*/  FADD.FTZ R35, R45.reuse, R42 ;  /* 0x0000002a2d237221 */ /* 0x048fe20000010000 */
[----:B------:R-:W-:Y:S01]  /*ef20*/  F2FP.BF16.F32.PACK_AB R20, R45, R44 ;  /* 0x0000002c2d14723e */ /* 0x000fe200000010ff */
[--C-:B------:R-:W-:Y:S02]  /*ef30*/  IMAD.MOV.U32 R45, RZ, RZ, R71.reuse ;  /* 0x000000ffff2d7224 */ /* 0x100fe400078e0047 */
[--C-:B------:R-:W-:Y:S02]  /*ef40*/  IMAD.MOV.U32 R44, RZ, RZ, R71.reuse ;  /* 0x000000ffff2c7224 */ /* 0x100fe400078e0047 */
[--C-:B------:R-:W-:Y:S01]  /*ef50*/  IMAD.MOV.U32 R42, RZ, RZ, R71.reuse ;  /* 0x000000ffff2a7224 */ /* 0x100fe200078e0047 */
[----:B------:R-:W1:Y:S01]  /*ef60*/  MUFU.EX2 R46, R46 ;  /* 0x0000002e002e7308 */ /* 0x000e620000000800 */
[--C-:B--2---:R-:W-:Y:S02]  /*ef70*/  IMAD.MOV.U32 R31, RZ, RZ, R71.reuse ;  /* 0x000000ffff1f7224 */ /* 0x104fe400078e0047 */
[----:B------:R-:W-:-:S02]  /*ef80*/  IMAD.MOV.U32 R30, RZ, RZ, R71 ;  /* 0x000000ffff1e7224 */ /* 0x000fc400078e0047 */
[--C-:B------:R-:W-:Y:S02]  /*ef90*/  IMAD.MOV.U32 R29, RZ, RZ, R71.reuse ;  /* 0x000000ffff1d7224 */ /* 0x100fe400078e0047 */
[----:B------:R-:W-:Y:S01]  /*efa0*/  IMAD.MOV.U32 R28, RZ, RZ, R71 ;  /* 0x000000ffff1c7224 */ /* 0x000fe200078e0047 */
[----:B------:R-:W-:Y:S01]  /*efb0*/  MUFU.EX2 R38, R38 ;  /* 0x0000002600267308 */ /* 0x000fe20000000800 */
[----:B0-----:R-:W-:Y:S01]  /*efc0*/  F2FP.BF16.F32.PACK_AB R22, R33, R32 ;  /* 0x000000202116723e */ /* 0x001fe200000010ff */
[----:B------:R-:W-:Y:S01]  /*efd0*/  FADD.FTZ R32, R32, R35 ;  /* 0x0000002320207221 */ /* 0x000fe20000010000 */
[----:B------:R-:W-:-:S05]  /*efe0*/  IMAD.MOV.U32 R35, RZ, RZ, R71 ;  /* 0x000000ffff237224 */ /* 0x000fca00078e0047 */
[----:B------:R-:W0:Y:S01]  /*eff0*/  MUFU.EX2 R99, R99 ;  /* 0x0000006300637308 */ /* 0x000e220000000800 */
[C---:B-1----:R-:W-:Y:S01]  /*f000*/  FADD.FTZ R15, R46.reuse, R15 ;  /* 0x0000000f2e0f7221 */ /* 0x042fe20000010000 */
[----:B------:R-:W-:Y:S01]  /*f010*/  F2FP.BF16.F32.PACK_AB R21, R46, R47 ;  /* 0x0000002f2e15723e */ /* 0x000fe200000010ff */
[--C-:B------:R-:W-:Y:S02]  /*f020*/  IMAD.MOV.U32 R47, RZ, RZ, R71.reuse ;  /* 0x000000ffff2f7224 */ /* 0x100fe400078e0047 */
[----:B------:R-:W-:Y:S01]  /*f030*/  IMAD.MOV.U32 R46, RZ, RZ, R71 ;  /* 0x000000ffff2e7224 */ /* 0x000fe200078e0047 */
[----:B0-----:R-:W-:Y:S01]  /*f040*/  F2FP.BF16.F32.PACK_AB R23, R99, R38 ;  /* 0x000000266317723e */ /* 0x001fe200000010ff */
[----:B------:R-:W-:-:S04]  /*f050*/  FADD.FTZ R38, R38, R15 ;  /* 0x0000000f26267221 */ /* 0x000fc80000010000 */
[----:B------:R0:W-:Y:S01]  /*f060*/  STSM.16.M88.4 [R144+0x30300], R20 ;  /* 0x0303001490007844 */ /* 0x0001e20000000200 */
[----:B------:R-:W-:Y:S01]  /*f070*/  FADD.FTZ R15, R99, R38 ;  /* 0x00000026630f7221 */ /* 0x000fe20000010000 */
[--C-:B------:R-:W-:Y:S01]  /*f080*/  IMAD.MOV.U32 R38, RZ, RZ, R71.reuse ;  /* 0x000000ffff267224 */ /* 0x100fe200078e0047 */
[----:B------:R1:W-:Y:S06]  /*f090*/  MEMBAR.ALL.CTA ;  /* 0x0000000000007992 */ /* 0x0003ec0000008000 */
[----:B-1----:R-:W1:Y:S01]  /*f0a0*/  FENCE.VIEW.ASYNC.S ;  /* 0x00000000000073c6 */ /* 0x002e620000000000 */
[----:B0-----:R-:W-:Y:S01]  /*f0b0*/  FADD.FTZ R20, R33, R32 ;  /* 0x0000002021147221 */ /* 0x001fe20000010000 */
[----:B------:R-:W-:-:S02]  /*f0c0*/  IMAD.MOV.U32 R33, RZ, RZ, R71 ;  /* 0x000000ffff217224 */ /* 0x000fc400078e0047 */
[----:B------:R-:W-:Y:S02]  /*f0d0*/  IMAD.MOV.U32 R32, RZ, RZ, R71 ;  /* 0x000000ffff207224 */ /* 0x000fe400078e0047 */
[----:B------:R0:W-:Y:S04]  /*f0e0*/  STL [R1+0x20], R20 ;  /* 0x0000201401007387 */ /* 0x0001e80000100800 */
[----:B------:R0:W-:Y:S01]  /*f0f0*/  STL [R1+0x24], R15 ;  /* 0x0000240f01007387 */ /* 0x0001e20000100800 */
[----:B-1----:R-:W-:Y:S01]  /*f100*/  NOP ;  /* 0x0000000000007918 */ /* 0x002fe20000000000 */
[----:B------:R-:W-:Y:S05]  /*f110*/  @!P2 BRA `(.L_x_8674) ;  /* 0x000000480054a947 */ /* 0x000fea0003800000 */
[----:B------:R-:W-:Y:S02]  /*f120*/  VIADD R14, R110, 0xfffffffe ;  /* 0xfffffffe6e0e7836 */ /* 0x000fe40000000000 */
[----:B------:R-:W-:Y:S02]  /*f130*/  IMAD.MOV.U32 R155, RZ, RZ, R72 ;  /* 0x000000ffff9b7224 */ /* 0x000fe400078e0048 */
[----:B------:R-:W-:Y:S01]  /*f140*/  IMAD.MOV.U32 R154, RZ, RZ, R0 ;  /* 0x000000ffff9a7224 */ /* 0x000fe200078e0000 */
[----:B------:R1:W-:Y:S04]  /*f150*/  STL [R1+0x1c], R14 ;  /* 0x00001c0e01007387 */ /* 0x0003e80000100800 */
[----:B------:R1:W5:Y:S01]  /*f160*/  LDL.LU R156, [R1+0x40] ;  /* 0x00004000019c7983 */ /* 0x0003620000300800 */
[----:B0-----:R-:W-:Y:S01]  /*f170*/  IMAD.MOV.U32 R15, RZ, RZ, R148 ;  /* 0x000000ffff0f7224 */ /* 0x001fe200078e0094 */
        /* <DEDUP_REMOVED lines=23> */
[----:B-1----:R-:W-:-:S07]  /*f2f0*/  CS2R R24, SRZ ;  /* 0x0000000000187805 */ /* 0x002fce000001ff00 */
.L_x_8685:
        /* <DEDUP_REMOVED lines=12> */
.L_x_8676:
[----:B------:R-:W-:Y:S01]  /*f3c0*/  IMAD R0, R148, 0x8, R18 ;  /* 0x0000000894007824 */ /* 0x000fe200078e0212 */
[----:B------:R-:W-:-:S04]  /*f3d0*/  SHF.L.U32 R21, R14, 0x1f, RZ ;  /* 0x0000001f0e157819 */ /* 0x000fc800000006ff */
[----:B------:R0:W1:Y:S01]  /*f3e0*/  SYNCS.PHASECHK.TRANS64.TRYWAIT P3, [R0+URZ+0x31c30], R21 ;  /* 0x031c3015000075a7 */ /* 0x000062000806017f */
[----:B------:R-:W-:Y:S05]  /*f3f0*/  @!P0 BRA `(.L_x_8677) ;  /* 0x0000000000048947 */ /* 0x000fea0003800000 */
[----:B------:R-:W-:Y:S01]  /*f400*/  BPT.TRAP 0x1 ;  /* 0x000000040000795c */ /* 0x000fe20000300000 */
.L_x_8677:
[----:B------:R-:W-:Y:S04]  /*f410*/  BSSY B0, `(.L_x_8675) ;  /* 0x0000004000007945 */ /* 0x000fe80003800000 */
[----:B-1----:R-:W-:Y:S05]  /*f420*/  @P3 BRA `(.L_x_8678) ;  /* 0x0000000000083947 */ /* 0x002fea0003800000 */
[----:B------:R-:W1:Y:S02]  /*f430*/  SYNCS.PHASECHK.TRANS64.TRYWAIT P3, [R0+URZ+0x31c30], R21 ;  /* 0x031c3015000075a7 */ /* 0x000e64000806017f */
[----:B-1----:R-:W-:Y:S05]  /*f440*/  @!P3 BRA `(.L_x_8679) ;  /* 0x000000c800acb947 */ /* 0x002fea0003800000 */
.L_x_8678:
[----:B------:R-:W-:Y:S05]  /*f450*/  BSYNC B0 ;  /* 0x0000000000007941 */ /* 0x000fea0003800000 */
.L_x_8675:
[----:B------:R-:W2:Y:S01]  /*f460*/  LDL R14, [R1+0x4c] ;  /* 0x00004c00010e7983 */ /* 0x000ea20000100800 */
[----:B------:R-:W-:Y:S01]  /*f470*/  IMAD.MOV.U32 R23, RZ, RZ, -0x7fffffe0 ;  /* 0x80000020ff177424 */ /* 0x000fe200078e00ff */
[----:B------:R-:W-:Y:S05]  /*f480*/  WARPSYNC.ALL ;  /* 0x0000000000007948 */ /* 0x000fea0003800000 */
[----:B01----:R-:W0:Y:S01]  /*f490*/  S2R R0, SR_TID.X ;  /* 0x0000000000007919 */ /* 0x003e220000002100 */
[----:B------:R-:W-:Y:S01]  /*f4a0*/  R2UR UR59, R23 ;  /* 0x00000000173b72ca */ /* 0x000fe200000e0000 */
[----:B------:R-:W-:Y:S01]  /*f4b0*/  IMAD.MOV.U32 R151, RZ, RZ, -0x7fffffe0 ;  /* 0x80000020ff977424 */ /* 0x000fe200078e00ff */
[----:B------:R-:W-:Y:S01]  /*f4c0*/  R2UR UR56, R2 ;  /* 0x00000000023872ca */ /* 0x000fe200000e0000 */
[----:B------:R-:W-:Y:S01]  /*f4d0*/  IMAD.MOV.U32 R73, RZ, RZ, -0x7fffffe0 ;  /* 0x80000020ff497424 */ /* 0x000fe200078e00ff */
[----:B------:R-:W-:Y:S01]  /*f4e0*/  R2UR UR57, R3 ;  /* 0x00000000033972ca */ /* 0x000fe200000e0000 */
[----:B------:R-:W-:Y:S01]  /*f4f0*/  IMAD.MOV.U32 R21, RZ, RZ, -0x7fffffe0 ;  /* 0x80000020ff157424 */ /* 0x000fe200078e00ff */
[----:B------:R-:W-:Y:S01]  /*f500*/  R2UR UR19, R23 ;  /* 0x00000000171372ca */ /* 0x000fe200000e0000 */
[----:B------:R-:W-:Y:S01]  /*f510*/  STL [R1+0xbc], R25 ;  /* 0x0000bc1901007387 */ /* 0x000fe20000100800 */
[C---:B------:R-:W-:Y:S01]  /*f520*/  R2UR UR7, R73.reuse ;  /* 0x00000000490772ca */ /* 0x040fe200000e0000 */
[----:B------:R-:W-:Y:S01]  /*f530*/  IMAD.MOV.U32 R153, RZ, RZ, -0x7fffffe0 ;  /* 0x80000020ff997424 */ /* 0x000fe200078e00ff */
[----:B------:R-:W-:Y:S01]  /*f540*/  R2UR UR11, R73 ;  /* 0x00000000490b72ca */ /* 0x000fe200000e0000 */
[----:B------:R-:W-:Y:S01]  /*f550*/  STL [R1+0xb8], R24 ;  /* 0x0000b81801007387 */ /* 0x000fe20000100800 */
[----:B------:R-:W-:-:S02]  /*f560*/  R2UR UR9, R21 ;  /* 0x00000000150972ca */ /* 0x000fc400000e0000 */
[----:B------:R-:W-:Y:S01]  /*f570*/  MOV R78, UR59 ;  /* 0x0000003b004e7c02 */ /* 0x000fe20008000f00 */
[----:B------:R-:W-:Y:S01]  /*f580*/  STL [R1+0xb4], R19 ;  /* 0x0000b41301007387 */ /* 0x000fe20000100800 */
[----:B------:R-:W-:Y:S02]  /*f590*/  R2UR UR59, R151 ;  /* 0x00000000973b72ca */ /* 0x000fe400000e0000 */
[C---:B------:R-:W-:Y:S01]  /*f5a0*/  R2UR UR5, R21.reuse ;  /* 0x00000000150572ca */ /* 0x040fe200000e0000 */
[----:B------:R1:W-:Y:S01]  /*f5b0*/  STL [R1+0xb0], R18 ;  /* 0x0000b01201007387 */ /* 0x0003e20000100800 */
[C---:B------:R-:W-:Y:S02]  /*f5c0*/  R2UR UR15, R21.reuse ;  /* 0x00000000150f72ca */ /* 0x040fe400000e0000 */
[C---:B------:R-:W-:Y:S01]  /*f5d0*/  R2UR UR23, R21.reuse ;  /* 0x00000000151772ca */ /* 0x040fe200000e0000 */
[----:B------:R3:W-:Y:S01]  /*f5e0*/  STL [R1+0xac], R17 ;  /* 0x0000ac1101007387 */ /* 0x0007e20000100800 */
[----:B------:R-:W-:-:S02]  /*f5f0*/  R2UR UR35, R21 ;  /* 0x00000000152372ca */ /* 0x000fc400000e0000 */
[----:B------:R-:W-:Y:S01]  /*f600*/  MOV R75, UR9 ;  /* 0x00000009004b7c02 */ /* 0x000fe20008000f00 */
[----:B------:R-:W-:Y:S01]  /*f610*/  STL [R1+0xa8], R16 ;  /* 0x0000a81001007387 */ /* 0x000fe20000100800 */
[----:B------:R-:W-:Y:S02]  /*f620*/  R2UR UR9, R3 ;  /* 0x00000000030972ca */ /* 0x000fe400000e0000 */
[C---:B------:R-:W-:Y:S01]  /*f630*/  R2UR UR47, R21.reuse ;  /* 0x00000000152f72ca */ /* 0x040fe200000e0000 */
[----:B------:R4:W-:Y:S01]  /*f640*/  STL [R1+0xa4], R15 ;  /* 0x0000a40f01007387 */ /* 0x0009e20000100800 */
[----:B0-----:R-:W-:Y:S02]  /*f650*/  SHF.R.U32.HI R0, RZ, 0x7, R0 ;  /* 0x00000007ff007819 */ /* 0x001fe40000011600 */
[----:B------:R-:W-:Y:S02]  /*f660*/  R2UR UR55, R21 ;  /* 0x00000000153772ca */ /* 0x000fe400000e0000 */
[C---:B------:R-:W-:Y:S01]  /*f670*/  R2UR UR31, R23.reuse ;  /* 0x00000000171f72ca */ /* 0x040fe200000e0000 */
[----:B------:R-:W-:Y:S01]  /*f680*/  VIADD R0, R0, 0x8 ;  /* 0x0000000800007836 */ /* 0x000fe20000000000 */
[----:B------:R-:W-:-:S02]  /*f690*/  R2UR UR39, R23 ;  /* 0x00000000172772ca */ /* 0x000fc400000e0000 */
[C---:B------:R-:W-:Y:S02]  /*f6a0*/  R2UR UR41, R23.reuse ;  /* 0x00000000172972ca */ /* 0x040fe400000e0000 */
[----:B------:R0:W-:Y:S01]  /*f6b0*/  BAR.SYNC.DEFER_BLOCKING R0, 0x100 ;  /* 0x000400000000751d */ /* 0x0001e20000010000 */
[----:B------:R-:W-:Y:S02]  /*f6c0*/  R2UR UR45, R23 ;  /* 0x00000000172d72ca */ /* 0x000fe400000e0000 */
[----:B------:R-:W-:Y:S02]  /*f6d0*/  R2UR UR12, R2 ;  /* 0x00000000020c72ca */ /* 0x000fe400000e0000 */
[----:B------:R-:W-:Y:S02]  /*f6e0*/  R2UR UR13, R3 ;  /* 0x00000000030d72ca */ /* 0x000fe400000e0000 */
[----:B------:R-:W-:Y:S02]  /*f6f0*/  R2UR UR27, R73 ;  /* 0x00000000491b72ca */ /* 0x000fe400000e0000 */
[----:B0-----:R-:W-:Y:S01]  /*f700*/  MOV R0, UR7 ;  /* 0x0000000700007c02 */ /* 0x001fe20008000f00 */
[----:B------:R-:W-:Y:S01]  /*f710*/  UMOV UR7, UR11 ;  /* 0x0000000b00077c82 */ /* 0x000fe20008000000 */
[----:B------:R-:W-:-:S02]  /*f720*/  R2UR UR11, R23 ;  /* 0x00000000170b72ca */ /* 0x000fc400000e0000 */
[C---:B------:R-:W-:Y:S02]  /*f730*/  R2UR UR43, R73.reuse ;  /* 0x00000000492b72ca */ /* 0x040fe400000e0000 */
[C---:B------:R-:W-:Y:S02]  /*f740*/  R2UR UR51, R73.reuse ;  /* 0x00000000493372ca */ /* 0x040fe400000e0000 */
[C---:B------:R-:W-:Y:S02]  /*f750*/  R2UR UR29, R73.reuse ;  /* 0x00000000491d72ca */ /* 0x040fe400000e0000 */
[C---:B------:R-:W-:Y:S02]  /*f760*/  R2UR UR49, R73.reuse ;  /* 0x00000000493172ca */ /* 0x040fe400000e0000 */
[----:B------:R-:W-:Y:S01]  /*f770*/  R2UR UR37, R73 ;  /* 0x00000000492572ca */ /* 0x000fe200000e0000 */
[----:B------:R-:W-:Y:S01]  /*f780*/  IMAD.MOV.U32 R73, RZ, RZ, -0x7fffffe0 ;  /* 0x80000020ff497424 */ /* 0x000fe200078e00ff */
[----:B-1----:R-:W-:Y:S01]  /*f790*/  MOV R18, UR61 ;  /* 0x0000003d00127c02 */ /* 0x002fe20008000f00 */
[----:B------:R-:W-:Y:S01]  /*f7a0*/  WARPGROUP.ARRIVE ;  /* 0x00000000000079c5 */ /* 0x000fe20000000000 */
[----:B------:R-:W-:Y:S01]  /*f7b0*/  MOV R76, UR11 ;  /* 0x0000000b004c7c02 */ /* 0x000fe20008000f00 */
[----:B------:R-:W-:Y:S01]  /*f7c0*/  UMOV UR11, UR5 ;  /* 0x00000005000b7c82 */ /* 0x000fe20008000000 */
[----:B------:R-:W-:Y:S01]  /*f7d0*/  R2UR UR5, R23 ;  /* 0x00000000170572ca */ /* 0x000fe200000e0000 */
[----:B------:R-:W-:Y:S01]  /*f7e0*/  IMAD.MOV.U32 R23, RZ, RZ, -0x7fffffe0 ;  /* 0x80000020ff177424 */ /* 0x000fe200078e00ff */
[----:B------:R-:W-:Y:S01]  /*f7f0*/  R2UR UR33, R73 ;  /* 0x00000000492172ca */ /* 0x000fe200000e0000 */
[----:B------:R-:W-:Y:S01]  /*f800*/  IMAD.MOV.U32 R73, RZ, RZ, -0x7fffffe0 ;  /* 0x80000020ff497424 */ /* 0x000fe200078e00ff */
[----:B---3--:R-:W-:-:S02]  /*f810*/  MOV R17, UR60 ;  /* 0x0000003c00117c02 */ /* 0x008fc40008000f00 */
[----:B------:R-:W-:Y:S01]  /*f820*/  R2UR UR25, R23 ;  /* 0x00000000171972ca */ /* 0x000fe200000e0000 */
[----:B------:R-:W-:Y:S01]  /*f830*/  IMAD.MOV.U32 R23, RZ, RZ, -0x7fffffe0 ;  /* 0x80000020ff177424 */ /* 0x000fe200078e00ff */
[----:B------:R-:W-:Y:S01]  /*f840*/  R2UR UR61, R73 ;  /* 0x00000000493d72ca */ /* 0x000fe200000e0000 */
[----:B------:R-:W-:Y:S01]  /*f850*/  IMAD.MOV.U32 R73, RZ, RZ, -0x7fffffe0 ;  /* 0x80000020ff497424 */ /* 0x000fe200078e00ff */
[----:B------:R-:W-:Y:S02]  /*f860*/  R2UR UR16, R2 ;  /* 0x00000000021072ca */ /* 0x000fe400000e0000 */
[C---:B------:R-:W-:Y:S01]  /*f870*/  R2UR UR17, R3.reuse ;  /* 0x00000000031172ca */ /* 0x040fe200000e0000 */
[----:B------:R-:W-:Y:S01]  /*f880*/  IMAD.U32 R21, RZ, RZ, UR5 ;  /* 0x00000005ff157e24 */ /* 0x000fe2000f8e00ff */
[----:B------:R-:W-:Y:S02]  /*f890*/  R2UR UR5, R3 ;  /* 0x00000000030572ca */ /* 0x000fe400000e0000 */
[----:B------:R-:W-:-:S02]  /*f8a0*/  R2UR UR20, R8 ;  /* 0x00000000081472ca */ /* 0x000fc400000e0000 */
[C---:B------:R-:W-:Y:S02]  /*f8b0*/  R2UR UR21, R9.reuse ;  /* 0x00000000091572ca */ /* 0x040fe400000e0000 */
[----:B------:R-:W-:Y:S02]  /*f8c0*/  R2UR UR52, R8 ;  /* 0x00000000083472ca */ /* 0x000fe400000e0000 */
[----:B------:R-:W-:Y:S01]  /*f8d0*/  R2UR UR53, R9 ;  /* 0x00000000093572ca */ /* 0x000fe200000e0000 */
[----:B--2---:R-:W-:-:S04]  /*f8e0*/  IMAD R150, R148, 0x6c0, R14 ;  /* 0x000006c094967824 */ /* 0x004fc800078e020e */
[C---:B------:R-:W-:Y:S02]  /*f8f0*/  VIADD R22, R150.reuse, 0xc0 ;  /* 0x000000c096167836 */ /* 0x040fe40000000000 */
[C---:B------:R-:W-:Y:S02]  /*f900*/  VIADD R72, R150.reuse, 0x80 ;  /* 0x0000008096487836 */ /* 0x040fe40000000000 */
[----:B------:R-:W-:Y:S01]  /*f910*/  VIADD R20, R150, 0x40 ;  /* 0x0000004096147836 */ /* 0x000fe20000000000 */
[----:B------:R-:W-:Y:S01]  /*f920*/  R2UR UR58, R22 ;  /* 0x00000000163a72ca */ /* 0x000fe200000e0000 */
[----:B------:R-:W-:Y:S01]  /*f930*/  VIADD R22, R150, 0x180 ;  /* 0x0000018096167836 */ /* 0x000fe20000000000 */
[----:B------:R-:W-:Y:S01]  /*f940*/  R2UR UR10, R72 ;  /* 0x00000000480a72ca */ /* 0x000fe200000e0000 */
[----:B------:R-:W-:Y:S01]  /*f950*/  VIADD R72, R150, 0x140 ;  /* 0x0000014096487836 */ /* 0x000fe20000000000 */
[----:B------:R-:W-:Y:S01]  /*f960*/  R2UR UR4, R20 ;  /* 0x00000000140472ca */ /* 0x000fe200000e0000 */
[----:B------:R-:W-:-:S02]  /*f970*/  VIADD R20, R150, 0x100 ;  /* 0x0000010096147836 */ /* 0x000fc40000000000 */
[----:B------:R-:W-:Y:S01]  /*f980*/  VIADD R152, R150, 0x382 ;  /* 0x0000038296987836 */ /* 0x000fe20000000000 */
[----:B------:R-:W-:Y:S01]  /*f990*/  R2UR UR6, R72 ;  /* 0x00000000480672ca */ /* 0x000fe200000e0000 */
[----:B------:R-:W-:Y:S01]  /*f9a0*/  VIADD R72, R150, 0x42 ;  /* 0x0000004296487836 */ /* 0x000fe20000000000 */
[----:B------:R-:W-:Y:S01]  /*f9b0*/  R2UR UR8, R20 ;  /* 0x00000000140872ca */ /* 0x000fe200000e0000 */
[C---:B------:R-:W-:Y:S02]  /*f9c0*/  VIADD R20, R150.reuse, 0x1c0 ;  /* 0x000001c096147836 */ /* 0x040fe40000000000 */
[----:B------:R-:W-:Y:S02]  /*f9d0*/  MOV R79, UR58 ;  /* 0x0000003a004f7c02 */ /* 0x000fe40008000f00 */
[----:B------:R-:W-:Y:S02]  /*f9e0*/  R2UR UR58, R150 ;  /* 0x00000000963a72ca */ /* 0x000fe400000e0000 */
[----:B------:R-:W-:Y:S01]  /*f9f0*/  R2UR UR14, R20 ;  /* 0x00000000140e72ca */ /* 0x000fe200000e0000 */
[----:B------:R-:W-:Y:S01]  /*fa00*/  VIADD R20, R150, 0x2 ;  /* 0x0000000296147836 */ /* 0x000fe20000000000 */
[----:B------:R-:W-:Y:S01]  /*fa10*/  R2UR UR26, R72 ;  /* 0x00000000481a72ca */ /* 0x000fe200000e0000 */
[----:B------:R-:W-:Y:S01]  /*fa20*/  VIADD R72, R150, 0x142 ;  /* 0x0000014296487836 */ /* 0x000fe20000000000 */
[----:B------:R-:W-:Y:S01]  /*fa30*/  MOV R14, UR6 ;  /* 0x00000006000e7c02 */ /* 0x000fe20008000f00 */
[----:B------:R-:W-:Y:S01]  /*fa40*/  UMOV UR6, UR10 ;  /* 0x0000000a00067c82 */ /* 0x000fe20008000000 */
[----:B------:R-:W-:Y:S01]  /*fa50*/  R2UR UR10, R22 ;  /* 0x00000000160a72ca */ /* 0x000fe200000e0000 */
[----:B------:R-:W-:Y:S01]  /*fa60*/  VIADD R22, R150, 0x200 ;  /* 0x0000020096167836 */ /* 0x000fe20000000000 */
[----:B------:R-:W-:-:S02]  /*fa70*/  MOV R74, UR8 ;  /* 0x00000008004a7c02 */ /* 0x000fc40008000f00 */
[----:B------:R-:W-:Y:S01]  /*fa80*/  R2UR UR8, R2 ;  /* 0x00000000020872ca */ /* 0x000fe200000e0000 */
[----:B------:R-:W-:Y:S01]  /*fa90*/  HGMMA.64x16x16.F32.BF16 R136, gdesc[UR56], RZ, !UPT, gsb0 ;  /* 0x00200000388879f0 */ /* 0x000fe2000c0018ff */
[----:B------:R-:W-:Y:S01]  /*faa0*/  R2UR UR18, R22 ;  /* 0x00000000161272ca */ /* 0x000fe200000e0000 */
[----:B------:R-:W-:Y:S01]  /*fab0*/  VIADD R22, R150, 0x82 ;  /* 0x0000008296167836 */ /* 0x000fe20000000000 */
[----:B------:R-:W-:Y:S01]  /*fac0*/  R2UR UR22, R20 ;  /* 0x00000000141672ca */ /* 0x000fe200000e0000 */
[----:B------:R-:W-:Y:S01]  /*fad0*/  VIADD R20, R150, 0xc2 ;  /* 0x000000c296147836 */ /* 0x000fe20000000000 */
[----:B------:R-:W-:Y:S02]  /*fae0*/  R2UR UR59, R78 ;  /* 0x000000004e3b72ca */ /* 0x000fe400000e0000 */
[----:B------:R-:W-:Y:S01]  /*faf0*/  R2UR UR30, R22 ;  /* 0x00000000161e72ca */ /* 0x000fe200000e0000 */
[----:B------:R-:W-:Y:S01]  /*fb00*/  VIADD R22, R150, 0x102 ;  /* 0x0000010296167836 */ /* 0x000fe20000000000 */
[----:B------:R-:W-:Y:S01]  /*fb10*/  MOV R77, UR10 ;  /* 0x0000000a004d7c02 */ /* 0x000fe20008000f00 */
[----:B------:R-:W-:Y:S01]  /*fb20*/  UMOV UR10, UR4 ;  /* 0x00000004000a7c82 */ /* 0x000fe20008000000 */
[----:B------:R-:W-:Y:S01]  /*fb30*/  R2UR UR34, R20 ;  /* 0x00000000142272ca */ /* 0x000fe200000e0000 */
[----:B------:R-:W-:Y:S01]  /*fb40*/  VIADD R20, R150, 0x182 ;  /* 0x0000018296147836 */ /* 0x000fe20000000000 */
[----:B------:R-:W-:Y:S01]  /*fb50*/  R2UR UR38, R22 ;  /* 0x00000000162672ca */ /* 0x000fe200000e0000 */
[----:B------:R-:W-:Y:S01]  /*fb60*/  VIADD R22, R150, 0x240 ;  /* 0x0000024096167836 */ /* 0x000fe20000000000 */
[----:B------:R-:W-:-:S02]  /*fb70*/  R2UR UR58, R79 ;  /* 0x000000004f3a72ca */ /* 0x000fc400000e0000 */
[----:B------:R-:W-:Y:S01]  /*fb80*/  R2UR UR46, R20 ;  /* 0x00000000142e72ca */ /* 0x000fe200000e0000 */
[----:B------:R-:W-:Y:S01]  /*fb90*/  VIADD R20, R150, 0x202 ;  /* 0x0000020296147836 */ /* 0x000fe20000000000 */
[----:B------:R-:W-:Y:S01]  /*fba0*/  R2UR UR4, R22 ;  /* 0x00000000160472ca */ /* 0x000fe200000e0000 */
[----:B------:R-:W-:Y:S01]  /*fbb0*/  VIADD R22, R150, 0x2c0 ;  /* 0x000002c096167836 */ /* 0x000fe20000000000 */
[----:B------:R-:W-:Y:S02]  /*fbc0*/  R2UR UR56, R2 ;  /* 0x00000000023872ca */ /* 0x000fe400000e0000 */
[----:B------:R-:W-:Y:S02]  /*fbd0*/  R2UR UR54, R20 ;  /* 0x00000000143672ca */ /* 0x000fe400000e0000 */
[----:B------:R-:W-:Y:S02]  /*fbe0*/  R2UR UR57, R3 ;  /* 0x00000000033972ca */ /* 0x000fe400000e0000 */
[----:B------:R-:W-:Y:S01]  /*fbf0*/  R2UR UR40, R22 ;  /* 0x00000000162872ca */ /* 0x000fe200000e0000 */
[----:B------:R-:W-:Y:S01]  /*fc00*/  VIADD R22, R150, 0x340 ;  /* 0x0000034096167836 */ /* 0x000fe20000000000 */
[----:B------:R-:W-:Y:S01]  /*fc10*/  R2UR UR42, R72 ;  /* 0x00000000482a72ca */ /* 0x000fe200000e0000 */
[----:B------:R-:W-:-:S02]  /*fc20*/  VIADD R72, R150, 0x1c2 ;  /* 0x000001c296487836 */ /* 0x000fc40000000000 */
[----:B------:R-:W-:Y:S01]  /*fc30*/  IMAD.U32 R20, RZ, RZ, UR4 ;  /* 0x00000004ff147e24 */ /* 0x000fe2000f8e00ff */
[----:B------:R-:W-:Y:S02]  /*fc40*/  R2UR UR4, R2 ;  /* 0x00000000020472ca */ /* 0x000fe400000e0000 */
[----:B------:R-:W-:Y:S01]  /*fc50*/  R2UR UR44, R22 ;  /* 0x00000000162c72ca */ /* 0x000fe200000e0000 */
[----:B------:R-:W-:Y:S01]  /*fc60*/  VIADD R22, R150, 0x3c0 ;  /* 0x000003c096167836 */ /* 0x000fe20000000000 */
[----:B------:R-:W-:Y:S01]  /*fc70*/  R2UR UR50, R72 ;  /* 0x00000000483272ca */ /* 0x000fe200000e0000 */
[----:B------:R-:W-:-:S03]  /*fc80*/  VIADD R72, R150, 0x280 ;  /* 0x0000028096487836 */ /* 0x000fc60000000000 */
[----:B------:R-:W-:Y:S01]  /*fc90*/  R2UR UR24, R22 ;  /* 0x00000000161872ca */ /* 0x000fe200000e0000 */
[----:B------:R-:W-:Y:S01]  /*fca0*/  VIADD R22, R150, 0x440 ;  /* 0x0000044096167836 */ /* 0x000fe20000000000 */
[----:B------:R-:W-:Y:S01]  /*fcb0*/  R2UR UR28, R72 ;  /* 0x00000000481c72ca */ /* 0x000fe200000e0000 */
[----:B------:R-:W-:-:S05]  /*fcc0*/  VIADD R72, R150, 0x300 ;  /* 0x0000030096487836 */ /* 0x000fca0000000000 */
[----:B------:R-:W-:Y:S01]  /*fcd0*/  R2UR UR48, R72 ;  /* 0x00000000483072ca */ /* 0x000fe200000e0000 */
[----:B------:R-:W-:Y:S01]  /*fce0*/  VIADD R72, R150, 0x380 ;  /* 0x0000038096487836 */ /* 0x000fe20000000000 */
[----:B------:R-:W-:Y:S02]  /*fcf0*/  WARPGROUP.DEPBAR.LE gsb0, 0x0 ;  /* 0x00008000000079c5 */ /* 0x000fe40000010000 */
[----:B------:R-:W-:Y:S02]  /*fd00*/  WARPGROUP.ARRIVE ;  /* 0x00000000000079c5 */ /* 0x000fe40000000000 */
[----:B------:R-:W-:Y:S01]  /*fd10*/  R2UR UR36, R72 ;  /* 0x00000000482472ca */ /* 0x000fe200000e0000 */
[----:B------:R-:W-:-:S03]  /*fd20*/  VIADD R72, R150, 0x400 ;  /* 0x0000040096487836 */ /* 0x000fc60000000000 */
[----:B------:R-:W-:Y:S01]  /*fd30*/  HGMMA.64x16x16.F32.BF16 R128, gdesc[UR8], RZ, !UPT, gsb0 ;  /* 0x00200000088079f0 */ /* 0x000fe2000c0018ff */
[----:B------:R-:W-:Y:S01]  /*fd40*/  R2UR UR9, R75 ;  /* 0x000000004b0972ca */ /* 0x000fe200000e0000 */
[----:B------:R-:W-:Y:S01]  /*fd50*/  IMAD.MOV.U32 R75, RZ, RZ, -0x7fffffe0 ;  /* 0x80000020ff4b7424 */ /* 0x000fe200078e00ff */
[----:B------:R-:W-:Y:S01]  /*fd60*/  R2UR UR8, R74 ;  /* 0x000000004a0872ca */ /* 0x000fe200000e0000 */
[----:B------:R-:W-:Y:S01]  /*fd70*/  VIADD R74, R150, 0x302 ;  /* 0x00000302964a7836 */ /* 0x000fe20000000000 */
[----:B------:R-:W-:Y:S02]  /*fd80*/  R2UR UR11, R76 ;  /* 0x000000004c0b72ca */ /* 0x000fe400000e0000 */
[----:B------:R-:W-:Y:S02]  /*fd90*/  R2UR UR10, R77 ;  /* 0x000000004d0a72ca */ /* 0x000fe400000e0000 */
[----:B------:R-:W-:Y:S01]  /*fda0*/  R2UR UR32, R72 ;  /* 0x00000000482072ca */ /* 0x000fe200000e0000 */
[----:B------:R-:W-:-:S05]  /*fdb0*/  VIADD R72, R150, 0x242 ;  /* 0x0000024296487836 */ /* 0x000fca0000000000 */
[----:B------:R-:W-:Y:S01]  /*fdc0*/  R2UR UR60, R72 ;  /* 0x00000000483c72ca */ /* 0x000fe200000e0000 */
[----:B------:R-:W-:Y:S01]  /*fdd0*/  VIADD R72, R150, 0x2c2 ;  /* 0x000002c296487836 */ /* 0x000fe20000000000 */
[----:B------:R-:W-:Y:S02]  /*fde0*/  WARPGROUP.DEPBAR.LE gsb0, 0x0 ;  /* 0x00008000000079c5 */ /* 0x000fe40000010000 */
[----:B------:R-:W-:-:S06]  /*fdf0*/  WARPGROUP.ARRIVE ;  /* 0x00000000000079c5 */ /* 0x000fcc0000000000 */
[----:B------:R-:W-:Y:S01]  /*fe00*/  HGMMA.64x16x16.F32.BF16 R120, gdesc[UR4], RZ, !UPT, gsb0 ;  /* 0x00200000047879f0 */ /* 0x000fe2000c0018ff */
[----:B------:R-:W-:Y:S02]  /*fe10*/  R2UR UR7, R0 ;  /* 0x00000000000772ca */ /* 0x000fe400000e0000 */
[----:B------:R-:W-:Y:S02]  /*fe20*/  R2UR UR6, R14 ;  /* 0x000000000e0672ca */ /* 0x000fe400000e0000 */
        /* <DEDUP_REMOVED lines=10> */
[----:B------:R-:W-:-:S07]  /*fed0*/  R2UR UR57, R3 ;  /* 0x00000000033972ca */ /* 0x000fce00000e0000 */
[----:B------:R-:W-:Y:S01]  /*fee0*/  MOV R25, UR58 ;  /* 0x0000003a00197c02 */ /* 0x000fe20008000f00 */
[----:B------:R-:W-:Y:S01]  /*fef0*/  UMOV UR58, UR8 ;  /* 0x00000008003a7c82 */ /* 0x000fe20008000000 */
[----:B------:R-:W-:Y:S01]  /*ff00*/  MOV R0, UR59 ;  /* 0x0000003b00007c02 */ /* 0x000fe20008000f00 */
[----:B------:R-:W-:Y:S01]  /*ff10*/  UMOV UR59, UR9 ;  /* 0x00000009003b7c82 */ /* 0x000fe20008000000 */
        /* <DEDUP_REMOVED lines=8> */
[----:B------:R-:W-:-:S03]  /*ffa0*/  IMAD.MOV.U32 R73, RZ, RZ, -0x7fffffe0 ;  /* 0x80000020ff497424 */ /* 0x000fc600078e00ff */
[----:B------:R-:W-:Y:S02]  /*ffb0*/  R2UR UR56, R72 ;  /* 0x00000000483872ca */ /* 0x000fe400000e0000 */
[----:B------:R-:W-:Y:S01]  /*ffc0*/  R2UR UR57, R73 ;  /* 0x00000000493972ca */ /* 0x000fe200000e0000 */
[----:B------:R-:W-:Y:S02]  /*ffd0*/  WARPGROUP.DEPBAR.LE gsb0, 0x0 ;  /* 0x00008000000079c5 */ /* 0x000fe40000010000 */
[----:B------:R-:W-:-:S06]  /*ffe0*/  WARPGROUP.ARRIVE ;  /* 0x00000000000079c5 */ /* 0x000fcc0000000000 */
[----:B------:R-:W-:Y:S01]  /*fff0*/  HGMMA.64x16x16.F32.BF16 R96, gdesc[UR4], RZ, !UPT, gsb0 ;  /* 0x00200000046079f0 */ /* 0x000fe2000c0018ff */
[----:B------:R-:W-:Y:S02]  /*10000*/  R2UR UR4, R22 ;  /* 0x00000000160472ca */ /* 0x000fe400000e0000 */
[----:B------:R-:W-:Y:S02]  /*10010*/  R2UR UR5, R23 ;  /* 0x00000000170572ca */ /* 0x000fe400000e0000 */
[----:B------:R-:W-:Y:S01]  /*10020*/  R2UR UR6, R152 ;  /* 0x00000000980672ca */ /* 0x000fe200000e0000 */
[----:B------:R-:W-:Y:S01]  /*10030*/  VIADD R152, R150, 0x3c2 ;  /* 0x000003c296987836 */ /* 0x000fe20000000000 */
[----:B------:R-:W-:Y:S01]  /*10040*/  R2UR UR7, R153 ;  /* 0x00000000990772ca */ /* 0x000fe200000e0000 */
[----:B------:R-:W-:-:S06]  /*10050*/  IMAD.MOV.U32 R153, RZ, RZ, -0x7fffffe0 ;  /* 0x80000020ff997424 */ /* 0x000fcc00078e00ff */
[----:B------:R-:W-:Y:S01]  /*10060*/  IMAD.U32 R22, RZ, RZ, UR4 ;  /* 0x00000004ff167e24 */ /* 0x000fe2000f8e00ff */
[----:B------:R-:W-:Y:S01]  /*10070*/  UMOV UR4, UR44 ;  /* 0x0000002c00047c82 */ /* 0x000fe20008000000 */
[----:B------:R-:W-:Y:S01]  /*10080*/  IMAD.U32 R23, RZ, RZ, UR5 ;  /* 0x00000005ff177e24 */ /* 0x000fe2000f8e00ff */
[----:B------:R-:W-:Y:S01]  /*10090*/  UMOV UR5, UR45 ;  /* 0x0000002d00057c82 */ /* 0x000fe20008000000 */
[C---:B------:R-:W-:Y:S02]  /*100a0*/  R2UR UR44, R8.reuse ;  /* 0x00000000082c72ca */ /* 0x040fe400000e0000 */
[----:B------:R-:W-:Y:S02]  /*100b0*/  R2UR UR45, R9 ;  /* 0x00000000092d72ca */ /* 0x000fe400000e0000 */
[----:B------:R-:W-:Y:S01]  /*100c0*/  MOV R24, UR7 ;  /* 0x0000000700187c02 */ /* 0x000fe20008000f00 */
[----:B------:R-:W-:Y:S01]  /*100d0*/  UMOV UR7, UR49 ;  /* 0x0000003100077c82 */ /* 0x000fe20008000000 */
[----:B------:R-:W-:Y:S01]  /*100e0*/  MOV R19, UR6 ;  /* 0x0000000600137c02 */ /* 0x000fe20008000f00 */
[----:B------:R-:W-:Y:S01]  /*100f0*/  UMOV UR6, UR48 ;  /* 0x0000003000067c82 */ /* 0x000fe20008000000 */
[----:B------:R-:W-:-:S02]  /*10100*/  R2UR UR48, R8 ;  /* 0x00000000083072ca */ /* 0x000fc400000e0000 */
        /* <DEDUP_REMOVED lines=9> */
[----:B------:R-:W-:Y:S01]  /*101a0*/  IMAD.MOV.U32 R153, RZ, RZ, -0x7fffffe0 ;  /* 0x80000020ff997424 */ /* 0x000fe200078e00ff */
[----:B------:R-:W-:Y:S02]  /*101b0*/  WARPGROUP.DEPBAR.LE gsb0, 0x0 ;  /* 0x00008000000079c5 */ /* 0x000fe40000010000 */
[----:B------:R-:W-:-:S06]  /*101c0*/  WARPGROUP.ARRIVE ;  /* 0x00000000000079c5 */ /* 0x000fcc0000000000 */
[----:B------:R-:W-:Y:S01]  /*101d0*/  HGMMA.64x16x16.F32.BF16 R80, gdesc[UR12], RZ, !UPT, gsb0 ;  /* 0x002000000c5079f0 */ /* 0x000fe2000c0018ff */
[----:B------:R-:W-:Y:S01]  /*101e0*/  UMOV UR12, UR36 ;  /* 0x00000024000c7c82 */ /* 0x000fe20008000000 */
[----:B------:R-:W-:Y:S01]  /*101f0*/  UMOV UR13, UR37 ;  /* 0x00000025000d7c82 */ /* 0x000fe20008000000 */
        /* <DEDUP_REMOVED lines=20> */
[----:B------:R-:W-:Y:S01]  /*10340*/  UMOV UR20, UR28 ;  /* 0x0000001c00147c82 */ /* 0x000fe20008000000 */
[----:B------:R-:W-:Y:S01]  /*10350*/  UMOV UR21, UR29 ;  /* 0x0000001d00157c82 */ /* 0x000fe20008000000 */
[C---:B------:R-:W-:Y:S01]  /*10360*/  R2UR UR28, R8.reuse ;  /* 0x00000000081c72ca */ /* 0x040fe200000e0000 */
[----:B------:R-:W-:Y:S01]  /*10370*/  UMOV UR22, UR32 ;  /* 0x0000002000167c82 */ /* 0x000fe20008000000 */
[C---:B------:R-:W-:Y:S01]  /*10380*/  R2UR UR29, R9.reuse ;  /* 0x00000000091d72ca */ /* 0x040fe200000e0000 */
[----:B------:R-:W-:Y:S01]  /*10390*/  UMOV UR23, UR33 ;  /* 0x0000002100177c82 */ /* 0x000fe20008000000 */
[----:B------:R-:W-:Y:S02]  /*103a0*/  R2UR UR32, R8 ;  /* 0x00000000082072ca */ /* 0x000fe400000e0000 */
[----:B------:R-:W-:Y:S01]  /*103b0*/  R2UR UR33, R9 ;  /* 0x00000000092172ca */ /* 0x000fe200000e0000 */
        /* <DEDUP_REMOVED lines=11> */
[----:B------:R-:W-:Y:S02]  /*10470*/  R2UR UR40, R8 ;  /* 0x00000000082872ca */ /* 0x000fe400000e0000 */
[----:B------:R-:W-:Y:S02]  /*10480*/  R2UR UR41, R9 ;  /* 0x00000000092972ca */ /* 0x000fe400000e0000 */
[----:B------:R-:W-:Y:S02]  /*10490*/  R2UR UR32, R12 ;  /* 0x000000000c2072ca */ /* 0x000fe400000e0000 */
[----:B------:R-:W-:Y:S01]  /*104a0*/  R2UR UR33, R13 ;  /* 0x000000000d2172ca */ /* 0x000fe200000e0000 */
        /* <DEDUP_REMOVED lines=8> */
[----:B------:R-:W-:Y:S01]  /*10530*/  UMOV UR42, UR22 ;  /* 0x00000016002a7c82 */ /* 0x000fe20008000000 */
[----:B------:R-:W-:Y:S01]  /*10540*/  UMOV UR43, UR23 ;  /* 0x00000017002b7c82 */ /* 0x000fe20008000000 */
[----:B------:R-:W-:Y:S01]  /*10550*/  R2UR UR22, R152 ;  /* 0x00000000981672ca */ /* 0x000fe200000e0000 */
[----:B------:R-:W-:Y:S01]  /*10560*/  VIADD R152, R150, 0x4c0 ;  /* 0x000004c096987836 */ /* 0x000fe20000000000 */
[----:B------:R-:W-:Y:S01]  /*10570*/  R2UR UR23, R153 ;  /* 0x00000000991772ca */ /* 0x000fe200000e0000 */
[----:B------:R-:W-:-:S03]  /*10580*/  IMAD.MOV.U32 R153, RZ, RZ, -0x7fffffe0 ;  /* 0x80000020ff997424 */ /* 0x000fc600078e00ff */
[----:B------:R-:W-:Y:S02]  /*10590*/  R2UR UR38, R152 ;  /* 0x00000000982672ca */ /* 0x000fe400000e0000 */
[----:B------:R-:W-:-:S05]  /*105a0*/  R2UR UR39, R153 ;  /* 0x00000000992772ca */ /* 0x000fca00000e0000 */
[----:B----4-:R-:W-:Y:S01]  /*105b0*/  MOV R15, UR22 ;  /* 0x00000016000f7c02 */ /* 0x010fe20008000f00 */
[----:B------:R-:W-:Y:S01]  /*105c0*/  UMOV UR22, UR20 ;  /* 0x0000001400167c82 */ /* 0x000fe20008000000 */
[----:B------:R-:W-:Y:S01]  /*105d0*/  MOV R16, UR23 ;  /* 0x0000001700107c02 */ /* 0x000fe20008000f00 */
[----:B------:R-:W-:Y:S01]  /*105e0*/  UMOV UR23, UR21 ;  /* 0x0000001500177c82 */ /* 0x000fe20008000000 */
[----:B------:R-:W-:Y:S02]  /*105f0*/  R2UR UR20, R12 ;  /* 0x000000000c1472ca */ /* 0x000fe400000e0000 */
[----:B------:R-:W-:Y:S02]  /*10600*/  MOV R153, UR38 ;  /* 0x0000002600997c02 */ /* 0x000fe40008000f00 */
[----:B------:R-:W-:Y:S02]  /*10610*/  MOV R157, UR39 ;  /* 0x00000027009d7c02 */ /* 0x000fe40008000f00 */
[----:B------:R-:W-:Y:S01]  /*10620*/  R2UR UR38, R20 ;  /* 0x00000000142672ca */ /* 0x000fe200000e0000 */
[----:B------:R-:W-:Y:S01]  /*10630*/  VIADD R20, R150, 0x500 ;  /* 0x0000050096147836 */ /* 0x000fe20000000000 */
[----:B------:R-:W-:Y:S01]  /*10640*/  R2UR UR39, R21 ;  /* 0x00000000152772ca */ /* 0x000fe200000e0000 */
[----:B------:R-:W-:Y:S01]  /*10650*/  IMAD.MOV.U32 R21, RZ, RZ, -0x7fffffe0 ;  /* 0x80000020ff157424 */ /* 0x000fe200078e00ff */
[----:B------:R-:W-:-:S02]  /*10660*/  R2UR UR21, R13 ;  /* 0x000000000d1572ca */ /* 0x000fc400000e0000 */
[----:B------:R-:W-:Y:S02]  /*10670*/  R2UR UR40, R12 ;  /* 0x000000000c2872ca */ /* 0x000fe400000e0000 */
[----:B------:R-:W-:Y:S02]  /*10680*/  R2UR UR41, R13 ;  /* 0x000000000d2972ca */ /* 0x000fe400000e0000 */
[----:B------:R-:W-:Y:S01]  /*10690*/  R2UR UR30, R20 ;  /* 0x00000000141e72ca */ /* 0x000fe200000e0000 */
[----:B------:R-:W-:Y:S01]  /*106a0*/  VIADD R20, R150, 0x540 ;  /* 0x0000054096147836 */ /* 0x000fe20000000000 */
[----:B------:R-:W-:Y:S01]  /*106b0*/  R2UR UR31, R21 ;  /* 0x00000000151f72ca */ /* 0x000fe200000e0000 */
[----:B------:R-:W-:-:S03]  /*106c0*/  IMAD.MOV.U32 R21, RZ, RZ, -0x7fffffe0 ;  /* 0x80000020ff157424 */ /* 0x000fc600078e00ff */
[----:B------:R-:W-:Y:S01]  /*106d0*/  R2UR UR26, R20 ;  /* 0x00000000141a72ca */ /* 0x000fe200000e0000 */
[----:B------:R-:W-:Y:S01]  /*106e0*/  IMAD.MOV.U32 R20, RZ, RZ, R0 ;  /* 0x000000ffff147224 */ /* 0x000fe200078e0000 */
[----:B------:R-:W-:-:S05]  /*106f0*/  R2UR UR27, R21 ;  /* 0x00000000151b72ca */ /* 0x000fca00000e0000 */
[----:B------:R-:W-:Y:S01]  /*10700*/  MOV R151, UR30 ;  /* 0x0000001e00977c02 */ /* 0x000fe20008000f00 */
[----:B------:R-:W-:Y:S01]  /*10710*/  UMOV UR30, UR58 ;  /* 0x0000003a001e7c82 */ /* 0x000fe20008000000 */
[----:B------:R-:W-:Y:S01]  /*10720*/  MOV R152, UR31 ;  /* 0x0000001f00987c02 */ /* 0x000fe20008000f00 */
[----:B------:R-:W-:Y:S02]  /*10730*/  WARPGROUP.DEPBAR.LE gsb0, 0x0 ;  /* 0x00008000000079c5 */ /* 0x000fe40000010000 */
[----:B------:R-:W-:Y:S01]  /*10740*/  WARPGROUP.ARRIVE ;  /* 0x00000000000079c5 */ /* 0x000fe20000000000 */
[----:B------:R-:W-:Y:S01]  /*10750*/  UMOV UR31, UR59 ;  /* 0x0000003b001f7c82 */ /* 0x000fe20008000000 */
[----:B------:R-:W-:Y:S02]  /*10760*/  R2UR UR59, R20 ;  /* 0x00000000143b72ca */ /* 0x000fe400000e0000 */
[----:B------:R-:W-:Y:S02]  /*10770*/  R2UR UR58, R25 ;  /* 0x00000000193a72ca */ /* 0x000fe400000e0000 */
[----:B------:R-:W-:Y:S01]  /*10780*/  HGMMA.64x16x16.F32.BF16 R88, gdesc[UR44], R88, gsb0 ;  /* 0x002000002c5879f0 */ /* 0x000fe20008001858 */
[----:B------:R-:W-:Y:S01]  /*10790*/  R2UR UR44, R12 ;  /* 0x000000000c2c72ca */ /* 0x000fe200000e0000 */
[----:B------:R-:W-:Y:S01]  /*107a0*/  UMOV UR46, UR16 ;  /* 0x00000010002e7c82 */ /* 0x000fe20008000000 */
[----:B------:R-:W-:Y:S01]  /*107b0*/  R2UR UR45, R13 ;  /* 0x000000000d2d72ca */ /* 0x000fe200000e0000 */
[----:B------:R-:W-:Y:S01]  /*107c0*/  UMOV UR47, UR17 ;  /* 0x00000011002f7c82 */ /* 0x000fe20008000000 */
[----:B------:R-:W-:-:S02]  /*107d0*/  MOV R14, UR27 ;  /* 0x0000001b000e7c02 */ /* 0x000fc40008000f00 */
[----:B------:R-:W-:Y:S02]  /*107e0*/  MOV R0, UR26 ;  /* 0x0000001a00007c02 */ /* 0x000fe40008000f00 */
[C---:B------:R-:W-:Y:S02]  /*107f0*/  R2UR UR24, R10.reuse ;  /* 0x000000000a1872ca */ /* 0x040fe400000e0000 */
[C---:B------:R-:W-:Y:S02]  /*10800*/  R2UR UR25, R11.reuse ;  /* 0x000000000b1972ca */ /* 0x040fe400000e0000 */
[----:B------:R-:W-:Y:S02]  /*10810*/  R2UR UR28, R10 ;  /* 0x000000000a1c72ca */ /* 0x000fe400000e0000 */
[----:B------:R-:W-:Y:S01]  /*10820*/  R2UR UR29, R11 ;  /* 0x000000000b1d72ca */ /* 0x000fe200000e0000 */
[----:B------:R-:W-:Y:S01]  /*10830*/  VIADD R20, R150, 0x580 ;  /* 0x0000058096147836 */ /* 0x000fe20000000000 */
[----:B------:R-:W-:Y:S01]  /*10840*/  R2UR UR26, R22 ;  /* 0x00000000161a72ca */ /* 0x000fe200000e0000 */
[----:B------:R-:W-:Y:S01]  /*10850*/  IMAD.MOV.U32 R21, RZ, RZ, -0x7fffffe0 ;  /* 0x80000020ff157424 */ /* 0x000fe200078e00ff */
[----:B------:R-:W-:Y:S01]  /*10860*/  R2UR UR27, R23 ;  /* 0x00000000171b72ca */ /* 0x000fe200000e0000 */
[----:B------:R0:W5:Y:S01]  /*10870*/  LDL.LU R25, [R1+0xbc] ;  /* 0x0000bc0001197983 */ /* 0x0001620000300800 */
        /* <DEDUP_REMOVED lines=10> */
[----:B------:R-:W-:Y:S01]  /*10920*/  UMOV UR54, UR4 ;  /* 0x0000000400367c82 */ /* 0x000fe20008000000 */
[----:B------:R-:W-:Y:S01]  /*10930*/  UMOV UR55, UR5 ;  /* 0x0000000500377c82 */ /* 0x000fe20008000000 */
[C---:B------:R-:W-:Y:S02]  /*10940*/  R2UR UR4, R12.reuse ;  /* 0x000000000c0472ca */ /* 0x040fe400000e0000 */
[C---:B------:R-:W-:Y:S02]  /*10950*/  R2UR UR5, R13.reuse ;  /* 0x000000000d0572ca */ /* 0x040fe400000e0000 */
        /* <DEDUP_REMOVED lines=29> */
[----:B------:R-:W-:Y:S01]  /*10b30*/  R2UR UR57, R13 ;  /* 0x000000000d3972ca */ /* 0x000fe200000e0000 */
[----:B------:R-:W-:Y:S02]  /*10b40*/  WARPGROUP.DEPBAR.LE gsb0, 0x0 ;  /* 0x00008000000079c5 */ /* 0x000fe40000010000 */
[----:B------:R-:W-:-:S10]  /*10b50*/  WARPGROUP.ARRIVE ;  /* 0x00000000000079c5 */ /* 0x000fd40000000000 */
[----:B------:R-:W-:Y:S01]  /*10b60*/  HGMMA.64x16x16.F32.BF16 R72, gdesc[UR56], R72, gsb0 ;  /* 0x00200000384879f0 */ /* 0x000fe20008001848 */
[----:B------:R-:W-:Y:S02]  /*10b70*/  R2UR UR56, R10 ;  /* 0x000000000a3872ca */ /* 0x000fe400000e0000 */
[----:B------:R-:W-:Y:S01]  /*10b80*/  R2UR UR57, R11 ;  /* 0x000000000b3972ca */ /* 0x000fe200000e0000 */
[----:B------:R-:W-:Y:S01]  /*10b90*/  UMOV UR58, UR60 ;  /* 0x0000003c003a7c82 */ /* 0x000fe20008000000 */
[----:B------:R-:W-:Y:S01]  /*10ba0*/  UMOV UR59, UR61 ;  /* 0x0000003d003b7c82 */ /* 0x000fe20008000000 */
[----:B------:R-:W-:Y:S02]  /*10bb0*/  WARPGROUP.DEPBAR.LE gsb0, 0x0 ;  /* 0x00008000000079c5 */ /* 0x000fe40000010000 */
[----:B------:R-:W-:-:S08]  /*10bc0*/  WARPGROUP.ARRIVE ;  /* 0x00000000000079c5 */ /* 0x000fd00000000000 */
[----:B------:R-:W-:Y:S03]  /*10bd0*/  HGMMA.64x16x16.F32.BF16 R136, gdesc[UR56], R136, gsb0 ;  /* 0x00200000388879f0 */ /* 0x000fe60008001888 */
[----:B------:R-:W-:Y:S02]  /*10be0*/  WARPGROUP.DEPBAR.LE gsb0, 0x0 ;  /* 0x00008000000079c5 */ /* 0x000fe40000010000 */
[----:B------:R-:W-:-:S06]  /*10bf0*/  WARPGROUP.ARRIVE ;  /* 0x00000000000079c5 */ /* 0x000fcc0000000000 */
[----:B------:R-:W-:Y:S03]  /*10c00*/  HGMMA.64x16x16.F32.BF16 R128, gdesc[UR24], R128, gsb0 ;  /* 0x00200000188079f0 */ /* 0x000fe60008001880 */
        /* <DEDUP_REMOVED lines=12> */
[----:B------:R-:W-:Y:S02]  /*10cd0*/  WARPGROUP.DEPBAR.LE gsb0, 0x0 ;  /* 0x00008000000079c5 */ /* 0x000fe40000010000 */
[----:B------:R-:W-:-:S10]  /*10ce0*/  WARPGROUP.ARRIVE ;  /* 0x00000000000079c5 */ /* 0x000fd40000000000 */
[----:B------:R-:W-:Y:S01]  /*10cf0*/  HGMMA.64x16x16.F32.BF16 R104, gdesc[UR20], R104, gsb0 ;  /* 0x00200000146879f0 */ /* 0x000fe20008001868 */
[----:B------:R-:W-:Y:S02]  /*10d00*/  R2UR UR7, R24 ;  /* 0x00000000180772ca */ /* 0x000fe400000e0000 */
[----:B------:R-:W-:Y:S01]  /*10d10*/  R2UR UR6, R19 ;  /* 0x00000000130672ca */ /* 0x000fe200000e0000 */
[----:B------:R0:W5:Y:S01]  /*10d20*/  LDL.LU R24, [R1+0xb8] ;  /* 0x0000b80001187983 */ /* 0x0001620000300800 */
[----:B------:R-:W-:Y:S02]  /*10d30*/  R2UR UR4, R10 ;  /* 0x000000000a0472ca */ /* 0x000fe400000e0000 */
[----:B------:R-:W-:Y:S01]  /*10d40*/  R2UR UR5, R11 ;  /* 0x000000000b0572ca */ /* 0x000fe200000e0000 */
[----:B------:R0:W5:Y:S01]  /*10d50*/  LDL.LU R19, [R1+0xb4] ;  /* 0x0000b40001137983 */ /* 0x0001620000300800 */
[----:B------:R-:W-:Y:S02]  /*10d60*/  WARPGROUP.DEPBAR.LE gsb0, 0x0 ;  /* 0x00008000000079c5 */ /* 0x000fe40000010000 */
[----:B------:R-:W-:-:S09]  /*10d70*/  WARPGROUP.ARRIVE ;  /* 0x00000000000079c5 */ /* 0x000fd20000000000 */
        /* <DEDUP_REMOVED lines=17> */
[----:B------:R-:W-:Y:S02]  /*10e90*/  R2UR UR22, R15 ;  /* 0x000000000f1672ca */ /* 0x000fe400000e0000 */
        /* <DEDUP_REMOVED lines=33> */
[----:B------:R-:W-:Y:S02]  /*110b0*/  VIADD R20, R150, 0x5c0 ;  /* 0x000005c096147836 */ /* 0x000fe40000000000 */
[----:B------:R-:W-:Y:S01]  /*110c0*/  IMAD.MOV.U32 R21, RZ, RZ, -0x7fffffe0 ;  /* 0x80000020ff157424 */ /* 0x000fe200078e00ff */
        /* <DEDUP_REMOVED lines=75> */
[----:B------:R-:W-:-:S02]  /*11580*/  R2UR UR17, R5 ;  /* 0x00000000051172ca */ /* 0x000fc400000e0000 */
[----:B------:R-:W-:Y:S02]  /*11590*/  R2UR UR61, R18 ;  /* 0x00000000123d72ca */ /* 0x000fe400000e0000 */
[----:B------:R0:W5:Y:S01]  /*115a0*/  LDL.LU R18, [R1+0xb0] ;  /* 0x0000b00001127983 */ /* 0x0001620000300800 */
[----:B------:R-:W-:-:S03]  /*115b0*/  R2UR UR60, R17 ;  /* 0x00000000113c72ca */ /* 0x000fc600000e0000 */
[----:B------:R0:W5:Y:S04]  /*115c0*/  LDL.LU R17, [R1+0xac] ;  /* 0x0000ac0001117983 */ /* 0x0001680000300800 */
[----:B------:R0:W5:Y:S04]  /*115d0*/  LDL.LU R16, [R1+0xa8] ;  /* 0x0000a80001107983 */ /* 0x0001680000300800 */
[----:B------:R0:W5:Y:S01]  /*115e0*/  LDL.LU R15, [R1+0xa4] ;  /* 0x0000a400010f7983 */ /* 0x0001620000300800 */
[----:B------:R-:W-:Y:S02]  /*115f0*/  WARPGROUP.DEPBAR.LE gsb0, 0x0 ;  /* 0x00008000000079c5 */ /* 0x000fe40000010000 */
[----:B------:R-:W-:-:S06]  /*11600*/  WARPGROUP.ARRIVE ;  /* 0x00000000000079c5 */ /* 0x000fcc0000000000 */
        /* <DEDUP_REMOVED lines=36> */
[----:B------:R-:W-:Y:S03]  /*11850*/  HGMMA.64x16x16.F32.BF16 R72, gdesc[UR32], R72, gsb0 ;  /* 0x00200000204879f0 */ /* 0x000fe60008001848 */
[----:B------:R-:W-:Y:S02]  /*11860*/  WARPGROUP.DEPBAR.LE gsb0, 0x0 ;  /* 0x00008000000079c5 */ /* 0x000fe40000010000 */
[----:B0-----:R-:W-:Y:S05]  /*11870*/  @P2 BRA `(.L_x_8680) ;  /* 0x0000000000302947 */ /* 0x001fea0003800000 */
[----:B------:R-:W-:Y:S05]  /*11880*/  @!P0 BRA `(.L_x_8681) ;  /* 0x0000000000048947 */ /* 0x000fea0003800000 */
[----:B------:R-:W-:Y:S01]  /*11890*/  BPT.TRAP 0x1 ;  /* 0x000000040000795c */ /* 0x000fe20000300000 */
.L_x_8681:
[----:B------:R-:W-:Y:S01]  /*118a0*/  SHF.L.U32 R0, R156, 0x1f, RZ ;  /* 0x0000001f9c007819 */ /* 0x000fe200000006ff */
[----:B-----5:R-:W-:-:S04]  /*118b0*/  IMAD R14, R15, 0x8, R18 ;  /* 0x000000080f0e7824 */ /* 0x020fc800078e0212 */
[----:B------:R0:W1:Y:S01]  /*118c0*/  SYNCS.PHASECHK.TRANS64.TRYWAIT P2, [R14+URZ+0x31c50], R0 ;  /* 0x031c50000e0075a7 */ /* 0x000062000804017f */
[----:B------:R-:W-:Y:S05]  /*118d0*/  @!P0 BRA `(.L_x_8682) ;  /* 0x0000000000048947 */ /* 0x000fea0003800000 */
[----:B------:R-:W-:Y:S01]  /*118e0*/  BPT.TRAP 0x1 ;  /* 0x000000040000795c */ /* 0x000fe20000300000 */
.L_x_8682:
[----:B------:R-:W-:Y:S04]  /*118f0*/  BSSY B0, `(.L_x_8680) ;  /* 0x0000004000007945 */ /* 0x000fe80003800000 */
[----:B-1----:R-:W-:Y:S05]  /*11900*/  @P2 BRA `(.L_x_8683) ;  /* 0x0000000000082947 */ /* 0x002fea0003800000 */
[----:B------:R-:W1:Y:S02]  /*11910*/  SYNCS.PHASECHK.TRANS64.TRYWAIT P2, [R14+URZ+0x31c50], R0 ;  /* 0x031c50000e0075a7 */ /* 0x000e64000804017f */
[----:B-1----:R-:W-:Y:S05]  /*11920*/  @!P2 BRA `(.L_x_8684) ;  /* 0x000000a40088a947 */ /* 0x002fea0003800000 */
.L_x_8683:
[----:B------:R-:W-:Y:S05]  /*11930*/  BSYNC B0 ;  /* 0x0000000000007941 */ /* 0x000fea0003800000 */
.L_x_8680:
[----:B------:R-:W2:Y:S01]  /*11940*/  LDL.LU R22, [R1+0x20] ;  /* 0x0000200001167983 */ /* 0x000ea20000300800 */
[----:B01----:R-:W-:Y:S01]  /*11950*/  FMNMX.FTZ R0, R136, R154, !PT ;  /* 0x0000009a88007209 */ /* 0x003fe20007810000 */
[----:B------:R-:W-:Y:S05]  /*11960*/  WARPSYNC.ALL ;  /* 0x0000000000007948 */ /* 0x000fea0003800000 */
[----:B------:R-:W-:Y:S01]  /*11970*/  FMNMX.FTZ R0, R137, R0, !PT ;  /* 0x0000000089007209 */ /* 0x000fe20007810000 */
[----:B------:R-:W-:-:S03]  /*11980*/  ULDC UR4, c[0x0][0x988] ;  /* 0x0002620000047ab9 */ /* 0x000fc60000000800 */
        /* <DEDUP_REMOVED lines=38> */
[----:B------:R-:W-:-:S04]  /*11bf0*/  IMAD.U32 R14, RZ, RZ, UR4 ;  /* 0x00000004ff0e7e24 */ /* 0x000fc8000f8e00ff */
[C---:B------:R-:W-:Y:S01]  /*11c00*/  FMUL.FTZ R21, R0.reuse, R14 ;  /* 0x0000000e00157220 */ /* 0x040fe20000410000 */
[----:B------:R-:W-:-:S03]  /*11c10*/  FADD.FTZ R20, -R0, R154 ;  /* 0x0000009a00147221 */ /* 0x000fc60000010100 */
[-CC-:B------:R-:W-:Y:S01]  /*11c20*/  FFMA.FTZ R151, R121, R14.reuse, -R21.reuse ;  /* 0x0000000e79977223 */ /* 0x180fe20000010815 */
[-C--:B------:R-:W-:Y:S01]  /*11c30*/  FMUL.FTZ R20, R20, R14.reuse ;  /* 0x0000000e14147220 */ /* 0x080fe20000410000 */
[----:B------:R-:W3:Y:S01]  /*11c40*/  LDL R121, [R1+0x50] ;  /* 0x0000500001797983 */ /* 0x000ee20000100800 */
        /* <DEDUP_REMOVED lines=39> */
[----:B-----5:R-:W-:Y:S01]  /*11ec0*/  WARPGROUP.ARRIVE ;  /* 0x00000000000079c5 */ /* 0x020fe20000000000 */
[----:B0-----:R-:W4:Y:S01]  /*11ed0*/  LDL.LU R136, [R1+0x24] ;  /* 0x0000240001887983 */ /* 0x001f220000300800 */
[----:B--2---:R-:W-:-:S05]  /*11ee0*/  FFMA.FTZ R21, R80, R22, R20 ;  /* 0x0000001650157223 */ /* 0x004fca0000010014 */
[----:B------:R-:W0:Y:S01]  /*11ef0*/  MUFU.EX2 R22, R140 ;  /* 0x0000008c00167308 */ /* 0x000e220000000800 */
[C---:B-1----:R-:W-:Y:S01]  /*11f00*/  FADD.FTZ R21, R137.reuse, R21 ;  /* 0x0000001589157221 */ /* 0x042fe20000010000 */
[----:B------:R-:W-:-:S03]  /*11f10*/  F2FP.BF16.F32.PACK_AB R20, R137, R20 ;  /* 0x000000148914723e */ /* 0x000fc600000010ff */
[----:B0-----:R-:W-:-:S04]  /*11f20*/  FADD.FTZ R21, R22, R21 ;  /* 0x0000001516157221 */ /* 0x001fc80000010000 */
[----:B------:R-:W-:Y:S01]  /*11f30*/  FADD.FTZ R137, R141, R21 ;  /* 0x000000158d897221 */ /* 0x000fe20000010000 */
        /* <DEDUP_REMOVED lines=38> */
[----:B------:R-:W0:Y:S01]  /*121a0*/  SHFL.BFLY PT, R72, R23, 0x1, 0x1f ;  /* 0x0c201f0017487f89 */ /* 0x000e2200000e0000 */
[----:B------:R-:W-:-:S05]  /*121b0*/  VIADD R21, R18, 0x200 ;  /* 0x0000020012157836 */ /* 0x000fca0000000000 */
[----:B------:R-:W-:-:S04]  /*121c0*/  SHF.R.U32.HI R21, RZ, 0x4, R21 ;  /* 0x00000004ff157819 */ /* 0x000fc80000011615 */
[----:B------:R-:W-:-:S04]  /*121d0*/  LOP3.LUT R21, R21, 0x3fff, RZ, 0xc0, !PT ;  /* 0x00003fff15157812 */ /* 0x000fc800078ec0ff */
[----:B------:R-:W-:Y:S02]  /*121e0*/  LOP3.LUT R21, R21, 0x2400000, RZ, 0xfc, !PT ;  /* 0x0240000015157812 */ /* 0x000fe400078efcff */
[----:B0-----:R-:W-:-:S03]  /*121f0*/  FMNMX.FTZ R72, R23, R72, !PT ;  /* 0x0000004817487209 */ /* 0x001fc60007810000 */
[----:B------:R-:W-:Y:S02]  /*12200*/  IMAD R76, R15, 0x6c0, R21 ;  /* 0x000006c00f4c7824 */ /* 0x000fe400078e0215 */
[----:B------:R-:W-:-:S04]  /*12210*/  FMUL.FTZ R81, R72, R14 ;  /* 0x0000000e48517220 */ /* 0x000fc80000410000 */
[----:B------:R-:W-:Y:S01]  /*12220*/  FFMA.FTZ R73, R78, R14, -R81 ;  /* 0x0000000e4e497223 */ /* 0x000fe20000010851 */
[----:B------:R-:W-:-:S05]  /*12230*/  VIADD R78, R76, 0x40 ;  /* 0x000000404c4e7836 */ /* 0x000fca0000000000 */
[----:B------:R-:W-:Y:S01]  /*12240*/  R2UR UR10, R78 ;  /* 0x000000004e0a72ca */ /* 0x000fe200000e0000 */
        /* <DEDUP_REMOVED lines=8> */
[C---:B------:R-:W-:Y:S01]  /*122d0*/  VIADD R78, R76.reuse, 0x180 ;  /* 0x000001804c4e7836 */ /* 0x040fe20000000000 */
[----:B------:R-:W-:Y:S01]  /*122e0*/  R2UR UR6, R76 ;  /* 0x000000004c0672ca */ /* 0x000fe200000e0000 */
[----:B------:R-:W-:-:S03]  /*122f0*/  IMAD.MOV.U32 R77, RZ, RZ, -0x7fffffe0 ;  /* 0x80000020ff4d7424 */ /* 0x000fc600078e00ff */
[----:B------:R-:W-:Y:S01]  /*12300*/  R2UR UR30, R78 ;  /* 0x000000004e1e72ca */ /* 0x000fe200000e0000 */
[C---:B------:R-:W-:Y:S02]  /*12310*/  VIADD R78, R76.reuse, 0x1c0 ;  /* 0x000001c04c4e7836 */ /* 0x040fe40000000000 */
[----:B------:R-:W-:Y:S01]  /*12320*/  VIADD R76, R76, 0x200 ;  /* 0x000002004c4c7836 */ /* 0x000fe20000000000 */
[C---:B------:R-:W-:Y:S02]  /*12330*/  R2UR UR7, R77.reuse ;  /* 0x000000004d0772ca */ /* 0x040fe400000e0000 */
[----:B------:R-:W-:Y:S01]  /*12340*/  R2UR UR39, R77 ;  /* 0x000000004d2772ca */ /* 0x000fe200000e0000 */
[----:B------:R-:W-:Y:S01]  /*12350*/  IMAD.MOV.U32 R77, RZ, RZ, -0x3ffffff0 ;  /* 0xc0000010ff4d7424 */ /* 0x000fe200078e00ff */
[----:B------:R-:W-:Y:S02]  /*12360*/  R2UR UR38, R76 ;  /* 0x000000004c2672ca */ /* 0x000fe400000e0000 */
[----:B---3--:R-:W-:-:S02]  /*12370*/  LOP3.LUT R76, R121, 0x10000, RZ, 0xfc, !PT ;  /* 0x00010000794c7812 */ /* 0x008fc400078efcff */
[----:B------:R-:W-:Y:S02]  /*12380*/  R2UR UR5, R77 ;  /* 0x000000004d0572ca */ /* 0x000fe400000e0000 */
[----:B------:R-:W-:-:S13]  /*12390*/  R2UR UR4, R76 ;  /* 0x000000004c0472ca */ /* 0x000fda00000e0000 */
[----:B------:R-:W-:Y:S01]  /*123a0*/  HGMMA.64x96x16.F32.BF16 R24, gdesc[UR4].tnspB, R24, gsb0 ;  /* 0x41600000041879f0 */ /* 0x000fe20008001818 */
        /* <DEDUP_REMOVED lines=35> */
[----:B------:R-:W-:Y:S01]  /*125e0*/  IMAD.MOV.U32 R79, RZ, RZ, -0x7fffffe0 ;  /* 0x80000020ff4f7424 */ /* 0x000fe200078e00ff */
[----:B------:R-:W-:Y:S01]  /*125f0*/  R2UR UR34, R78 ;  /* 0x000000004e2272ca */ /* 0x000fe200000e0000 */
[----:B------:R-:W-:-:S03]  /*12600*/  VIADD R78, R76, 0x180 ;  /* 0x000001804c4e7836 */ /* 0x000fc60000000000 */
[C---:B------:R-:W-:Y:S02]  /*12610*/  R2UR UR11, R79.reuse ;  /* 0x000000004f0b72ca */ /* 0x040fe400000e0000 */
[C---:B------:R-:W-:Y:S02]  /*12620*/  R2UR UR15, R79.reuse ;  /* 0x000000004f0f72ca */ /* 0x040fe400000e0000 */
[C---:B------:R-:W-:Y:S02]  /*12630*/  R2UR UR19, R79.reuse ;  /* 0x000000004f1372ca */ /* 0x040fe400000e0000 */
[C---:B------:R-:W-:Y:S02]  /*12640*/  R2UR UR23, R79.reuse ;  /* 0x000000004f1772ca */ /* 0x040fe400000e0000 */
[C---:B------:R-:W-:Y:S02]  /*12650*/  R2UR UR27, R79.reuse ;  /* 0x000000004f1b72ca */ /* 0x040fe400000e0000 */
[----:B------:R-:W-:-:S02]  /*12660*/  R2UR UR31, R79 ;  /* 0x000000004f1f72ca */ /* 0x000fc400000e0000 */
[----:B------:R-:W-:Y:S01]  /*12670*/  R2UR UR35, R79 ;  /* 0x000000004f2372ca */ /* 0x000fe200000e0000 */
[----:B------:R-:W-:Y:S01]  /*12680*/  IMAD.MOV.U32 R79, RZ, RZ, -0x3ffffff0 ;  /* 0xc0000010ff4f7424 */ /* 0x000fe200078e00ff */
[----:B------:R-:W-:-:S04]  /*12690*/  R2UR UR8, R78 ;  /* 0x000000004e0872ca */ /* 0x000fc800000e0000 */
[----:B------:R-:W-:Y:S01]  /*126a0*/  R2UR UR9, R79 ;  /* 0x000000004f0972ca */ /* 0x000fe200000e0000 */
[----:B------:R-:W-:Y:S02]  /*126b0*/  WARPGROUP.DEPBAR.LE gsb0, 0x0 ;  /* 0x00008000000079c5 */ /* 0x000fe40000010000 */
[----:B------:R-:W-:-:S10]  /*126c0*/  WARPGROUP.ARRIVE ;  /* 0x00000000000079c5 */ /* 0x000fd40000000000 */
[----:B------:R-:W-:Y:S01]  /*126d0*/  HGMMA.64x96x16.F32.BF16 R24, gdesc[UR8].tnspB, R24, gsb0 ;  /* 0x41600000081879f0 */ /* 0x000fe20008001818 */
[----:B------:R-:W-:Y:S02]  /*126e0*/  VIADD R78, R76, 0x300 ;  /* 0x000003004c4e7836 */ /* 0x000fe40000000000 */
[----:B------:R-:W-:-:S03]  /*126f0*/  IMAD.MOV.U32 R79, RZ, RZ, -0x3ffffff0 ;  /* 0xc0000010ff4f7424 */ /* 0x000fc600078e00ff */
[----:B------:R-:W-:Y:S02]  /*12700*/  R2UR UR12, R78 ;  /* 0x000000004e0c72ca */ /* 0x000fe400000e0000 */
[----:B------:R-:W-:Y:S01]  /*12710*/  R2UR UR13, R79 ;  /* 0x000000004f0d72ca */ /* 0x000fe200000e0000 */
[----:B------:R-:W-:Y:S02]  /*12720*/  VIADD R78, R76, 0x480 ;  /* 0x000004804c4e7836 */ /* 0x000fe40000000000 */
[----:B------:R-:W-:Y:S01]  /*12730*/  IMAD.MOV.U32 R79, RZ, RZ, -0x3ffffff0 ;  /* 0xc0000010ff4f7424 */ /* 0x000fe200078e00ff */
[----:B------:R-:W-:Y:S02]  /*12740*/  WARPGROUP.DEPBAR.LE gsb0, 0x0 ;  /* 0x00008000000079c5 */ /* 0x000fe40000010000 */
[----:B------:R-:W-:-:S07]  /*12750*/  WARPGROUP.ARRIVE ;  /* 0x00000000000079c5 */ /* 0x000fce0000000000 */
[----:B------:R-:W-:Y:S01]  /*12760*/  HGMMA.64x96x16.F32.BF16 R24, gdesc[UR12].tnspB, R24, gsb0 ;  /* 0x416000000c1879f0 */ /* 0x000fe20008001818 */
[----:B------:R-:W-:Y:S02]  /*12770*/  R2UR UR16, R78 ;  /* 0x000000004e1072ca */ /* 0x000fe400000e0000 */
[----:B------:R-:W-:Y:S01]  /*12780*/  R2UR UR17, R79 ;  /* 0x000000004f1172ca */ /* 0x000fe200000e0000 */
[----:B------:R-:W-:Y:S02]  /*12790*/  VIADD R78, R76, 0x600 ;  /* 0x000006004c4e7836 */ /* 0x000fe40000000000 */
[----:B------:R-:W-:-:S03]  /*127a0*/  IMAD.MOV.U32 R79, RZ, RZ, -0x3ffffff0 ;  /* 0xc0000010ff4f7424 */ /* 0x000fc600078e00ff */
[----:B------:R-:W-:Y:S01]  /*127b0*/  R2UR UR20, R78 ;  /* 0x000000004e1472ca */ /* 0x000fe200000e0000 */
[----:B------:R-:W-:Y:S02]  /*127c0*/  WARPGROUP.DEPBAR.LE gsb0, 0x0 ;  /* 0x00008000000079c5 */ /* 0x000fe40000010000 */
[----:B------:R-:W-:-:S06]  /*127d0*/  WARPGROUP.ARRIVE ;  /* 0x00000000000079c5 */ /* 0x000fcc0000000000 */
[----:B------:R-:W-:Y:S01]  /*127e0*/  HGMMA.64x96x16.F32.BF16 R24, gdesc[UR16].tnspB, R24, gsb0 ;  /* 0x41600000101879f0 */ /* 0x000fe20008001818 */
[----:B------:R-:W-:Y:S01]  /*127f0*/  R2UR UR21, R79 ;  /* 0x000000004f1572ca */ /* 0x000fe200000e0000 */
[----:B------:R-:W-:Y:S02]  /*12800*/  VIADD R78, R76, 0x780 ;  /* 0x000007804c4e7836 */ /* 0x000fe40000000000 */
[----:B------:R-:W-:-:S03]  /*12810*/  IMAD.MOV.U32 R79, RZ, RZ, -0x3ffffff0 ;  /* 0xc0000010ff4f7424 */ /* 0x000fc600078e00ff */
[----:B------:R-:W-:Y:S02]  /*12820*/  R2UR UR24, R78 ;  /* 0x000000004e1872ca */ /* 0x000fe400000e0000 */
[----:B------:R-:W-:Y:S01]  /*12830*/  R2UR UR25, R79 ;  /* 0x000000004f1972ca */ /* 0x000fe200000e0000 */
[----:B------:R-:W-:Y:S02]  /*12840*/  WARPGROUP.DEPBAR.LE gsb0, 0x0 ;  /* 0x00008000000079c5 */ /* 0x000fe40000010000 */
[----:B------:R-:W-:-:S06]  /*12850*/  WARPGROUP.ARRIVE ;  /* 0x00000000000079c5 */ /* 0x000fcc0000000000 */
[----:B------:R-:W-:Y:S01]  /*12860*/  HGMMA.64x96x16.F32.BF16 R24, gdesc[UR20].tnspB, R24, gsb0 ;  /* 0x41600000141879f0 */ /* 0x000fe20008001818 */
        /* <DEDUP_REMOVED lines=21> */
[----:B------:R-:W-:Y:S02]  /*129c0*/  F2FP.BF16.F32.PACK_AB R22, R141, R22 ;  /* 0x000000168d16723e */ /* 0x000fe400000010ff */
[----:B------:R-:W0:Y:S01]  /*129d0*/  S2R R141, SR_TID.X ;  /* 0x00000000008d7919 */ /* 0x000e220000002100 */
[----:B------:R-:W-:-:S04]  /*129e0*/  FADD.FTZ R21, -R72, R155 ;  /* 0x0000009b48157221 */ /* 0x000fc80000010100 */
[----:B------:R-:W-:-:S04]  /*129f0*/  FMUL.FTZ R21, R21, R14 ;  /* 0x0000000e15157220 */ /* 0x000fc80000410000 */
[----:B------:R-:W-:Y:S01]  /*12a00*/  MUFU.EX2 R121, R21 ;  /* 0x0000001500797308 */ /* 0x000fe20000000800 */
[----:B------:R-:W-:Y:S02]  /*12a10*/  WARPGROUP.DEPBAR.LE gsb0, 0x0 ;  /* 0x00008000000079c5 */ /* 0x000fe40000010000 */
[----:B------:R-:W-:-:S06]  /*12a20*/  WARPGROUP.ARRIVE ;  /* 0x00000000000079c5 */ /* 0x000fcc0000000000 */
[----:B------:R-:W-:Y:S01]  /*12a30*/  HGMMA.64x96x16.F32.BF16 R24, gdesc[UR36].tnspB, R24, gsb0 ;  /* 0x41600000241879f0 */ /* 0x000fe20008001818 */
[----:B------:R-:W4:Y:S01]  /*12a40*/  MUFU.EX2 R21, R138 ;  /* 0x0000008a00157308 */ /* 0x000f220000000800 */
[----:B0-----:R-:W-:Y:S02]  /*12a50*/  SHF.R.U32.HI R140, RZ, 0x7, R141 ;  /* 0x00000007ff8c7819 */ /* 0x001fe4000001168d */
[----:B------:R-:W-:-:S03]  /*12a60*/  ISETP.GE.U32.AND P2, PT, R141, 0x180, PT ;  /* 0x000001808d00780c */ /* 0x000fc60003f46070 */
[----:B------:R-:W-:Y:S02]  /*12a70*/  VIADD R76, R140, 0x9 ;  /* 0x000000098c4c7836 */ /* 0x000fe40000000000 */
[----:B------:R-:W0:Y:S03]  /*12a80*/  MUFU.EX2 R139, R139 ;  /* 0x0000008b008b7308 */ /* 0x000e260000000800 */
[----:B------:R-:W-:-:S05]  /*12a90*/  SEL R76, R76, 0x9, !P2 ;  /* 0x000000094c4c7807 */ /* 0x000fca0005000000 */
[----:B------:R-:W1:Y:S08]  /*12aa0*/  MUFU.EX2 R23, R142 ;  /* 0x0000008e00177308 */ /* 0x000e700000000800 */
[----:B------:R-:W2:Y:S01]  /*12ab0*/  MUFU.EX2 R143, R143 ;  /* 0x0000008f008f7308 */ /* 0x000ea20000000800 */
[----:B----4-:R-:W-:Y:S01]  /*12ac0*/  FFMA.FTZ R77, R121, R136, R21 ;  /* 0x00000088794d7223 */ /* 0x010fe20000010015 */
[----:B------:R-:W-:-:S03]  /*12ad0*/  @!P1 IMAD R15, R15, 0x8, R18 ;  /* 0x000000080f0f9824 */ /* 0x000fc600078e0212 */
[----:B0-----:R-:W-:Y:S01]  /*12ae0*/  FADD.FTZ R77, R139, R77 ;  /* 0x0000004d8b4d7221 */ /* 0x001fe20000010000 */
[----:B------:R-:W-:Y:S01]  /*12af0*/  @!P1 VIADD R15, R15, 0x31c60 ;  /* 0x00031c600f0f9836 */ /* 0x000fe20000000000 */
[----:B------:R-:W-:Y:S02]  /*12b00*/  F2FP.BF16.F32.PACK_AB R21, R139, R21 ;  /* 0x000000158b15723e */ /* 0x000fe400000010ff */
[----:B-1----:R-:W-:Y:S02]  /*12b10*/  FADD.FTZ R77, R23, R77 ;  /* 0x0000004d174d7221 */ /* 0x002fe40000010000 */
[----:B------:R-:W-:Y:S01]  /*12b20*/  @!P1 PRMT R15, RZ, 0x654, R15 ;  /* 0x00000654ff0f9816 */ /* 0x000fe2000000000f */
[----:B------:R-:W0:Y:S01]  /*12b30*/  MUFU.EX2 R157, R157 ;  /* 0x0000009d009d7308 */ /* 0x000e220000000800 */
[----:B--2---:R-:W-:-:S07]  /*12b40*/  F2FP.BF16.F32.PACK_AB R23, R143, R23 ;  /* 0x000000178f17723e */ /* 0x004fce00000010ff */
[----:B------:R-:W-:Y:S08]  /*12b50*/  MUFU.EX2 R154, R154 ;  /* 0x0000009a009a7308 */ /* 0x000ff00000000800 */
[----:B------:R-:W-:Y:S01]  /*12b60*/  MUFU.EX2 R131, R131 ;  /* 0x0000008300837308 */ /* 0x000fe20000000800 */
[----:B0-----:R-:W-:Y:S01]  /*12b70*/  FADD.FTZ R137, R157, R137 ;  /* 0x000000899d897221 */ /* 0x001fe20000010000 */
[----:B------:R-:W-:-:S06]  /*12b80*/  FADD.FTZ R77, R143, R77 ;  /* 0x0000004d8f4d7221 */ /* 0x000fcc0000010000 */
[----:B------:R-:W-:Y:S08]  /*12b90*/  MUFU.EX2 R152, R152 ;  /* 0x0000009800987308 */ /* 0x000ff00000000800 */
[----:B------:R-:W-:Y:S01]  /*12ba0*/  MUFU.EX2 R135, R135 ;  /* 0x0000008700877308 */ /* 0x000fe20000000800 */
[----:B------:R-:W-:Y:S02]  /*12bb0*/  WARPGROUP.DEPBAR.LE gsb0, 0x0 ;  /* 0x00008000000079c5 */ /* 0x000fe40000010000 */
[----:B------:R0:W-:Y:S06]  /*12bc0*/  BAR.ARV R76, 0x100 ;  /* 0x0004004c0000751d */ /* 0x0001ec0000002000 */
[----:B0-----:R-:W-:-:S04]  /*12bd0*/  @!P1 IMAD R76, R148, 0x8, R18 ;  /* 0x00000008944c9824 */ /* 0x001fc800078e0212 */
[----:B------:R-:W-:-:S05]  /*12be0*/  @!P1 VIADD R76, R76, 0x31c40 ;  /* 0x00031c404c4c9836 */ /* 0x000fca0000000000 */
[----:B------:R-:W-:-:S04]  /*12bf0*/  @!P1 PRMT R76, RZ, 0x654, R76 ;  /* 0x00000654ff4c9816 */ /* 0x000fc8000000004c */
[----:B------:R0:W-:Y:S01]  /*12c00*/  @!P1 SYNCS.ARRIVE.TRANS64.RED.A1T0 RZ, [R76+URZ], RZ ;  /* 0x000000ff4cff99a7 */ /* 0x0001e2000810043f */
[----:B------:R1:W-:Y:S01]  /*12c10*/  @!P1 SYNCS.ARRIVE.TRANS64.RED.A1T0 RZ, [R15+URZ], RZ ;  /* 0x000000ff0fff99a7 */ /* 0x0003e2000810043f */
[----:B------:R2:W-:Y:S02]  /*12c20*/  STSM.16.M88.4 [R144+0x24300], R20 ;  /* 0x0243001490007844 */ /* 0x0005e40000000200 */
[----:B--2---:R-:W2:Y:S08]  /*12c30*/  MUFU.EX2 R20, R156 ;  /* 0x0000009c00147308 */ /* 0x004eb00000000800 */
[----:B------:R-:W3:Y:S08]  /*12c40*/  MUFU.EX2 R21, R130 ;  /* 0x0000008200157308 */ /* 0x000ef00000000800 */
[----:B------:R-:W4:Y:S01]  /*12c50*/  MUFU.EX2 R22, R153 ;  /* 0x0000009900167308 */ /* 0x000f220000000800 */
[----:B--2---:R-:W-:-:S07]  /*12c60*/  FADD.FTZ R137, R20, R137 ;  /* 0x0000008914897221 */ /* 0x004fce0000010000 */
[----:B------:R-:W2:Y:S01]  /*12c70*/  MUFU.EX2 R23, R134 ;  /* 0x0000008600177308 */ /* 0x000ea20000000800 */
[----:B---3--:R-:W-:Y:S01]  /*12c80*/  FADD.FTZ R77, R21, R77 ;  /* 0x0000004d154d7221 */ /* 0x008fe20000010000 */
[----:B------:R-:W-:-:S06]  /*12c90*/  FADD.FTZ R137, R154, R137 ;  /* 0x000000899a897221 */ /* 0x000fcc0000010000 */
[----:B0-----:R-:W0:Y:S01]  /*12ca0*/  MUFU.EX2 R76, R151 ;  /* 0x00000097004c7308 */ /* 0x001e220000000800 */
[----:B------:R-:W-:-:S07]  /*12cb0*/  FADD.FTZ R77, R131, R77 ;  /* 0x0000004d834d7221 */ /* 0x000fce0000010000 */
[----:B------:R-:W3:Y:S01]  /*12cc0*/  MUFU.EX2 R122, R122 ;  /* 0x0000007a007a7308 */ /* 0x000ee20000000800 */
[----:B----4-:R-:W-:-:S07]  /*12cd0*/  FADD.FTZ R137, R22, R137 ;  /* 0x0000008916897221 */ /* 0x010fce0000010000 */
[----:B------:R-:W-:Y:S01]  /*12ce0*/  MUFU.EX2 R150, R150 ;  /* 0x0000009600967308 */ /* 0x000fe20000000800 */
[----:B--2---:R-:W-:-:S07]  /*12cf0*/  FADD.FTZ R77, R23, R77 ;  /* 0x0000004d174d7221 */ /* 0x004fce0000010000 */
[----:B------:R-:W2:Y:S01]  /*12d00*/  MUFU.EX2 R123, R123 ;  /* 0x0000007b007b7308 */ /* 0x000ea20000000800 */
[----:B------:R-:W-:-:S07]  /*12d10*/  FADD.FTZ R137, R152, R137 ;  /* 0x0000008998897221 */ /* 0x000fce0000010000 */
[----:B------:R-:W-:Y:S01]  /*12d20*/  MUFU.EX2 R78, R133 ;  /* 0x00000085004e7308 */ /* 0x000fe20000000800 */
[----:B------:R-:W-:-:S07]  /*12d30*/  FADD.FTZ R77, R135, R77 ;  /* 0x0000004d874d7221 */ /* 0x000fce0000010000 */
[----:B------:R-:W4:Y:S01]  /*12d40*/  MUFU.EX2 R79, R126 ;  /* 0x0000007e004f7308 */ /* 0x000f220000000800 */
[----:B0-----:R-:W-:-:S07]  /*12d50*/  FADD.FTZ R137, R76, R137 ;  /* 0x000000894c897221 */ /* 0x001fce0000010000 */
[----:B------:R-:W0:Y:S01]  /*12d60*/  MUFU.EX2 R136, R132 ;  /* 0x0000008400887308 */ /* 0x000e220000000800 */
[----:B---3--:R-:W-:-:S07]  /*12d70*/  FADD.FTZ R77, R122, R77 ;  /* 0x0000004d7a4d7221 */ /* 0x008fce0000010000 */
[----:B------:R-:W3:Y:S08]  /*12d80*/  MUFU.EX2 R127, R127 ;  /* 0x0000007f007f7308 */ /* 0x000ef00000000800 */
[----:B------:R-:W-:Y:S01]  /*12d90*/  MUFU.EX2 R133, R128 ;  /* 0x0000008000857308 */ /* 0x000fe20000000800 */
[----:B--2---:R-:W-:-:S07]  /*12da0*/  FADD.FTZ R77, R123, R77 ;  /* 0x0000004d7b4d7221 */ /* 0x004fce0000010000 */
[----:B------:R-:W2:Y:S08]  /*12db0*/  MUFU.EX2 R129, R129 ;  /* 0x0000008100817308 */ /* 0x000eb00000000800 */
[----:B------:R-:W-:Y:S08]  /*12dc0*/  MUFU.EX2 R128, R117 ;  /* 0x0000007500807308 */ /* 0x000ff00000000800 */
[----:B------:R-:W-:Y:S08]  /*12dd0*/  MUFU.EX2 R117, R109 ;  /* 0x0000006d00757308 */ /* 0x000ff00000000800 */
[----:B-1----:R-:W-:Y:S08]  /*12de0*/  MUFU.EX2 R15, R89 ;  /* 0x00000059000f7308 */ /* 0x002ff00000000800 */
[----:B------:R-:W-:Y:S08]  /*12df0*/  MUFU.EX2 R109, R104 ;  /* 0x00000068006d7308 */ /* 0x000ff00000000800 */
[----:B------:R-:W1:Y:S08]  /*12e00*/  MUFU.EX2 R89, R114 ;  /* 0x0000007200597308 */ /* 0x000e700000000800 */
[----:B------:R-:W-:Y:S01]  /*12e10*/  MUFU.EX2 R104, R92 ;  /* 0x0000005c00687308 */ /* 0x000fe20000000800 */
[----:B----4-:R-:W-:-:S07]  /*12e20*/  FADD.FTZ R77, R79, R77 ;  /* 0x0000004d4f4d7221 */ /* 0x010fce0000010000 */
[----:B------:R4:W-:Y:S08]  /*12e30*/  MUFU.EX2 R92, R88 ;  /* 0x00000058005c7308 */ /* 0x0009f00000000800 */
[----:B------:R-:W1:Y:S01]  /*12e40*/  MUFU.EX2 R115, R115 ;  /* 0x0000007300737308 */ /* 0x000e620000000800 */
[----:B----4-:R-:W-:-:S04]  /*12e50*/  FADD.FTZ R88, R150, R137 ;  /* 0x0000008996587221 */ /* 0x010fc80000010000 */
[----:B------:R-:W-:-:S03]  /*12e60*/  FADD.FTZ R88, R78, R88 ;  /* 0x000000584e587221 */ /* 0x000fc60000010000 */
[----:B------:R-:W4:Y:S01]  /*12e70*/  MUFU.EX2 R125, R125 ;  /* 0x0000007d007d7308 */ /* 0x000f220000000800 */
[----:B0-----:R-:W-:Y:S01]  /*12e80*/  FADD.FTZ R88, R136, R88 ;  /* 0x0000005888587221 */ /* 0x001fe20000010000 */
[----:B---3--:R-:W-:-:S06]  /*12e90*/  FADD.FTZ R77, R127, R77 ;  /* 0x0000004d7f4d7221 */ /* 0x008fcc0000010000 */
[----:B------:R-:W0:Y:S01]  /*12ea0*/  MUFU.EX2 R118, R118 ;  /* 0x0000007600767308 */ /* 0x000e220000000800 */
[----:B--2---:R-:W-:-:S07]  /*12eb0*/  FADD.FTZ R88, R129, R88 ;  /* 0x0000005881587221 */ /* 0x004fce0000010000 */
[----:B------:R-:W2:Y:S01]  /*12ec0*/  MUFU.EX2 R132, R124 ;  /* 0x0000007c00847308 */ /* 0x000ea20000000800 */
[----:B-1----:R-:W-:-:S07]  /*12ed0*/  FADD.FTZ R77, R89, R77 ;  /* 0x0000004d594d7221 */ /* 0x002fce0000010000 */
[----:B------:R-:W1:Y:S01]  /*12ee0*/  MUFU.EX2 R119, R119 ;  /* 0x0000007700777308 */ /* 0x000e620000000800 */
[----:B------:R-:W-:-:S07]  /*12ef0*/  FADD.FTZ R88, R133, R88 ;  /* 0x0000005885587221 */ /* 0x000fce0000010000 */
[----:B------:R-:W3:Y:S01]  /*12f00*/  MUFU.EX2 R120, R120 ;  /* 0x0000007800787308 */ /* 0x000ee20000000800 */
[----:B------:R-:W-:-:S07]  /*12f10*/  FADD.FTZ R77, R115, R77 ;  /* 0x0000004d734d7221 */ /* 0x000fce0000010000 */
[----:B------:R-:W3:Y:S01]  /*12f20*/  MUFU.EX2 R106, R106 ;  /* 0x0000006a006a7308 */ /* 0x000ee20000000800 */
[----:B----4-:R-:W-:Y:S01]  /*12f30*/  FADD.FTZ R88, R125, R88 ;  /* 0x000000587d587221 */ /* 0x010fe20000010000 */
[----:B0-----:R-:W-:-:S06]  /*12f40*/  FADD.FTZ R77, R118, R77 ;  /* 0x0000004d764d7221 */ /* 0x001fcc0000010000 */
[----:B------:R-:W0:Y:S08]  /*12f50*/  MUFU.EX2 R107, R107 ;  /* 0x0000006b006b7308 */ /* 0x000e300000000800 */
[----:B------:R-:W4:Y:S08]  /*12f60*/  MUFU.EX2 R116, R116 ;  /* 0x0000007400747308 */ /* 0x000f300000000800 */
[----:B------:R-:W4:Y:S08]  /*12f70*/  MUFU.EX2 R124, R113 ;  /* 0x00000071007c7308 */ /* 0x000f300000000800 */
[----:B------:R-:W4:Y:S08]  /*12f80*/  MUFU.EX2 R110, R110 ;  /* 0x0000006e006e7308 */ /* 0x000f300000000800 */
[----:B------:R-:W-:Y:S08]  /*12f90*/  MUFU.EX2 R113, R84 ;  /* 0x0000005400717308 */ /* 0x000ff00000000800 */
[----:B------:R2:W-:Y:S01]  /*12fa0*/  MUFU.EX2 R84, R90 ;  /* 0x0000005a00547308 */ /* 0x0005e20000000800 */
[----:B------:R-:W-:-:S07]  /*12fb0*/  F2FP.BF16.F32.PACK_AB R20, R20, R157 ;  /* 0x0000009d1414723e */ /* 0x000fce00000010ff */
[----:B------:R-:W-:Y:S01]  /*12fc0*/  MUFU.EX2 R111, R111 ;  /* 0x0000006f006f7308 */ /* 0x000fe20000000800 */
[----:B--2---:R-:W-:Y:S01]  /*12fd0*/  FADD.FTZ R90, R132, R88 ;  /* 0x00000058845a7221 */ /* 0x004fe20000010000 */
[----:B-1----:R-:W-:-:S03]  /*12fe0*/  FADD.FTZ R88, R119, R77 ;  /* 0x0000004d77587221 */ /* 0x002fc60000010000 */
[----:B---3--:R-:W-:-:S03]  /*12ff0*/  FADD.FTZ R90, R120, R90 ;  /* 0x0000005a785a7221 */ /* 0x008fc60000010000 */
[----:B------:R-:W1:Y:S01]  /*13000*/  MUFU.EX2 R112, R112 ;  /* 0x0000007000707308 */ /* 0x000e620000000800 */
[----:B------:R-:W-:Y:S01]  /*13010*/  FADD.FTZ R88, R106, R88 ;  /* 0x000000586a587221 */ /* 0x000fe20000010000 */
[----:B------:R-:W-:Y:S01]  /*13020*/  F2FP.BF16.F32.PACK_AB R21, R131, R21 ;  /* 0x000000158315723e */ /* 0x000fe200000010ff */
[----:B------:R-:W-:Y:S01]  /*13030*/  FADD.FTZ R90, R128, R90 ;  /* 0x0000005a805a7221 */ /* 0x000fe20000010000 */
[----:B------:R-:W-:-:S04]  /*13040*/  F2FP.BF16.F32.PACK_AB R22, R22, R154 ;  /* 0x0000009a1616723e */ /* 0x000fc800000010ff */
[----:B------:R-:W2:Y:S01]  /*13050*/  MUFU.EX2 R98, R98 ;  /* 0x0000006200627308 */ /* 0x000ea20000000800 */
[----:B------:R-:W-:Y:S01]  /*13060*/  F2FP.BF16.F32.PACK_AB R23, R135, R23 ;  /* 0x000000178717723e */ /* 0x000fe200000010ff */
[----:B0-----:R-:W-:Y:S01]  /*13070*/  FADD.FTZ R88, R107, R88 ;  /* 0x000000586b587221 */ /* 0x001fe20000010000 */
[----:B----4-:R-:W-:-:S05]  /*13080*/  FADD.FTZ R90, R116, R90 ;  /* 0x0000005a745a7221 */ /* 0x010fca0000010000 */
[----:B------:R-:W0:Y:S01]  /*13090*/  MUFU.EX2 R99, R99 ;  /* 0x0000006300637308 */ /* 0x000e220000000800 */
[----:B------:R3:W-:Y:S01]  /*130a0*/  STSM.16.M88.4 [R144+0x25b00], R20 ;  /* 0x025b001490007844 */ /* 0x0007e20000000200 */
[----:B------:R-:W-:-:S06]  /*130b0*/  FADD.FTZ R90, R124, R90 ;  /* 0x0000005a7c5a7221 */ /* 0x000fcc0000010000 */
[----:B------:R-:W4:Y:S08]  /*130c0*/  MUFU.EX2 R108, R108 ;  /* 0x0000006c006c7308 */ /* 0x000f300000000800 */
[----:B------:R-:W4:Y:S01]  /*130d0*/  MUFU.EX2 R102, R102 ;  /* 0x0000006600667308 */ /* 0x000f220000000800 */
[----:B---3--:R-:W-:Y:S01]  /*130e0*/  FADD.FTZ R20, R110, R88 ;  /* 0x000000586e147221 */ /* 0x008fe20000010000 */
[----:B-1----:R-:W-:-:S03]  /*130f0*/  FADD.FTZ R21, R112, R90 ;  /* 0x0000005a70157221 */ /* 0x002fc60000010000 */
[----:B------:R-:W-:-:S03]  /*13100*/  FADD.FTZ R20, R111, R20 ;  /* 0x000000146f147221 */ /* 0x000fc60000010000 */
[----:B------:R-:W1:Y:S01]  /*13110*/  MUFU.EX2 R105, R105 ;  /* 0x0000006900697308 */ /* 0x000e620000000800 */
[----:B--2---:R-:W-:-:S07]  /*13120*/  FADD.FTZ R20, R98, R20 ;  /* 0x0000001462147221 */ /* 0x004fce0000010000 */
[----:B------:R-:W2:Y:S01]  /*13130*/  MUFU.EX2 R103, R103 ;  /* 0x0000006700677308 */ /* 0x000ea20000000800 */
[----:B------:R-:W-:Y:S01]  /*13140*/  F2FP.BF16.F32.PACK_AB R76, R76, R152 ;  /* 0x000000984c4c723e */ /* 0x000fe200000010ff */
[----:B------:R-:W-:Y:S01]  /*13150*/  FADD.FTZ R21, R117, R21 ;  /* 0x0000001575157221 */ /* 0x000fe20000010000 */
[----:B------:R-:W-:Y:S02]  /*13160*/  F2FP.BF16.F32.PACK_AB R77, R123, R122 ;  /* 0x0000007a7b4d723e */ /* 0x000fe400000010ff */
[----:B------:R-:W-:Y:S02]  /*13170*/  F2FP.BF16.F32.PACK_AB R78, R78, R150 ;  /* 0x000000964e4e723e */ /* 0x000fe400000010ff */
[----:B------:R-:W-:Y:S01]  /*13180*/  F2FP.BF16.F32.PACK_AB R79, R127, R79 ;  /* 0x0000004f7f4f723e */ /* 0x000fe200000010ff */
[----:B------:R-:W3:Y:S01]  /*13190*/  MUFU.EX2 R101, R101 ;  /* 0x0000006500657308 */ /* 0x000ee20000000800 */
[----:B0-----:R-:W-:Y:S01]  /*131a0*/  FADD.FTZ R22, R99, R20 ;  /* 0x0000001463167221 */ /* 0x001fe20000010000 */
[----:B----4-:R-:W-:-:S06]  /*131b0*/  FADD.FTZ R23, R108, R21 ;  /* 0x000000156c177221 */ /* 0x010fcc0000010000 */
[----:B------:R-:W-:Y:S01]  /*131c0*/  MUFU.EX2 R138, R85 ;  /* 0x00000055008a7308 */ /* 0x000fe20000000800 */
[----:B------:R0:W-:Y:S07]  /*131d0*/  STSM.16.M88.4 [R144+0x27300], R76 ;  /* 0x0273004c90007844 */ /* 0x0001ee0000000200 */
[----:B------:R-:W4:Y:S08]  /*131e0*/  MUFU.EX2 R85, R91 ;  /* 0x0000005b00557308 */ /* 0x000f300000000800 */
[----:B------:R-:W4:Y:S01]  /*131f0*/  MUFU.EX2 R100, R100 ;  /* 0x0000006400647308 */ /* 0x000f220000000800 */
[----:B0-----:R-:W-:Y:S01]  /*13200*/  FADD.FTZ R76, R102, R22 ;  /* 0x00000016664c7221 */ /* 0x001fe20000010000 */
[----:B-1----:R-:W-:-:S06]  /*13210*/  FADD.FTZ R77, R105, R23 ;  /* 0x00000017694d7221 */ /* 0x002fcc0000010000 */
[----:B------:R-:W0:Y:S01]  /*13220*/  MUFU.EX2 R94, R94 ;  /* 0x0000005e005e7308 */ /* 0x000e220000000800 */
[----:B--2---:R-:W-:Y:S01]  /*13230*/  FADD.FTZ R76, R103, R76 ;  /* 0x0000004c674c7221 */ /* 0x004fe20000010000 */
[----:B------:R-:W-:-:S06]  /*13240*/  FADD.FTZ R78, R109, R77 ;  /* 0x0000004d6d4e7221 */ /* 0x000fcc0000010000 */
[----:B------:R-:W1:Y:S01]  /*13250*/  MUFU.EX2 R97, R97 ;  /* 0x0000006100617308 */ /* 0x000e620000000800 */
[----:B------:R-:W-:Y:S01]  /*13260*/  FADD.FTZ R76, R84, R76 ;  /* 0x0000004c544c7221 */ /* 0x000fe20000010000 */
[----:B---3--:R-:W-:-:S06]  /*13270*/  FADD.FTZ R79, R101, R78 ;  /* 0x0000004e654f7221 */ /* 0x008fcc0000010000 */
[----:B------:R-:W2:Y:S01]  /*13280*/  MUFU.EX2 R95, R95 ;  /* 0x0000005f005f7308 */ /* 0x000ea20000000800 */
[----:B----4-:R-:W-:-:S07]  /*13290*/  FADD.FTZ R77, R85, R76 ;  /* 0x0000004c554d7221 */ /* 0x010fce0000010000 */
[----:B------:R-:W3:Y:S01]  /*132a0*/  MUFU.EX2 R96, R96 ;  /* 0x0000006000607308 */ /* 0x000ee20000000800 */
[----:B------:R-:W-:-:S07]  /*132b0*/  FADD.FTZ R78, R100, R79 ;  /* 0x0000004f644e7221 */ /* 0x000fce0000010000 */
[----:B------:R-:W4:Y:S01]  /*132c0*/  MUFU.EX2 R82, R82 ;  /* 0x0000005200527308 */ /* 0x000f220000000800 */
[----:B------:R-:W-:-:S07]  /*132d0*/  F2FP.BF16.F32.PACK_AB R88, R129, R136 ;  /* 0x000000888158723e */ /* 0x000fce00000010ff */
[----:B------:R-:W4:Y:S01]  /*132e0*/  MUFU.EX2 R93, R93 ;  /* 0x0000005d005d7308 */ /* 0x000f220000000800 */
[----:B------:R-:W-:Y:S02]  /*132f0*/  F2FP.BF16.F32.PACK_AB R89, R115, R89 ;  /* 0x000000597359723e */ /* 0x000fe400000010ff */
[----:B------:R-:W-:Y:S02]  /*13300*/  F2FP.BF16.F32.PACK_AB R90, R125, R133 ;  /* 0x000000857d5a723e */ /* 0x000fe400000010ff */
[----:B------:R-:W-:-:S03]  /*13310*/  F2FP.BF16.F32.PACK_AB R91, R119, R118 ;  /* 0x00000076775b723e */ /* 0x000fc600000010ff */
[----:B------:R0:W-:Y:S01]  /*13320*/  MUFU.EX2 R114, R86 ;  /* 0x0000005600727308 */ /* 0x0001e20000000800 */
[----:B------:R-:W-:Y:S01]  /*13330*/  F2FP.BF16.F32.PACK_AB R20, R120, R132 ;  /* 0x000000847814723e */ /* 0x000fe200000010ff */
[----:B------:R2:W-:Y:S01]  /*13340*/  STSM.16.M88.4 [R144+0x28b00], R88 ;  /* 0x028b005890007844 */ /* 0x0005e20000000200 */
[----:B------:R-:W-:Y:S02]  /*13350*/  F2FP.BF16.F32.PACK_AB R21, R107, R106 ;  /* 0x0000006a6b15723e */ /* 0x000fe400000010ff */
[----:B------:R-:W-:Y:S01]  /*13360*/  F2FP.BF16.F32.PACK_AB R22, R116, R128 ;  /* 0x000000807416723e */ /* 0x000fe200000010ff */
[----:B0-----:R-:W-:Y:S01]  /*13370*/  FADD.FTZ R86, R94, R77 ;  /* 0x0000004d5e567221 */ /* 0x001fe20000010000 */
[----:B------:R-:W-:Y:S01]  /*13380*/  F2FP.BF16.F32.PACK_AB R77, R99, R98 ;  /* 0x00000062634d723e */ /* 0x000fe200000010ff */
[----:B-1----:R-:W-:Y:S01]  /*13390*/  FADD.FTZ R99, R97, R78 ;  /* 0x0000004e61637221 */ /* 0x002fe20000010000 */
[----:B------:R-:W-:Y:S01]  /*133a0*/  F2FP.BF16.F32.PACK_AB R23, R111, R110 ;  /* 0x0000006e6f17723e */ /* 0x000fe200000010ff */
[----:B--2---:R-:W-:-:S02]  /*133b0*/  FADD.FTZ R89, R95, R86 ;  /* 0x000000565f597221 */ /* 0x004fc40000010000 */
[----:B---3--:R-:W-:Y:S02]  /*133c0*/  FADD.FTZ R86, R96, R99 ;  /* 0x0000006360567221 */ /* 0x008fe40000010000 */
[----:B------:R4:W-:Y:S02]  /*133d0*/  STSM.16.M88.4 [R144+0x2a300], R20 ;  /* 0x02a3001490007844 */ /* 0x0009e40000000200 */
[----:B----4-:R-:W-:Y:S01]  /*133e0*/  FADD.FTZ R22, R82, R89 ;  /* 0x0000005952167221 */ /* 0x010fe20000010000 */
[----:B------:R-:W-:Y:S01]  /*133f0*/  FADD.FTZ R89, R93, R86 ;  /* 0x000000565d597221 */ /* 0x000fe20000010000 */
[----:B------:R-:W-:-:S03]  /*13400*/  F2FP.BF16.F32.PACK_AB R21, R85, R84 ;  /* 0x000000545515723e */ /* 0x000fc600000010ff */
[----:B------:R-:W-:-:S04]  /*13410*/  FADD.FTZ R84, R104, R89 ;  /* 0x0000005968547221 */ /* 0x000fc80000010000 */
[----:B------:R-:W-:-:S04]  /*13420*/  FADD.FTZ R91, R15, R84 ;  /* 0x000000540f5b7221 */ /* 0x000fc80000010000 */
[C---:B------:R-:W-:Y:S01]  /*13430*/  FADD.FTZ R91, R92.reuse, R91 ;  /* 0x0000005b5c5b7221 */ /* 0x040fe20000010000 */
[----:B------:R-:W-:Y:S02]  /*13440*/  F2FP.BF16.F32.PACK_AB R92, R92, R15 ;  /* 0x0000000f5c5c723e */ /* 0x000fe400000010ff */
[----:B------:R-:W2:Y:S01]  /*13450*/  LDL.LU R15, [R1+0x1c] ;  /* 0x00001c00010f7983 */ /* 0x000ea20000300800 */
[----:B------:R-:W0:Y:S08]  /*13460*/  MUFU.EX2 R83, R83 ;  /* 0x0000005300537308 */ /* 0x000e300000000800 */
[----:B------:R-:W1:Y:S08]  /*13470*/  MUFU.EX2 R87, R87 ;  /* 0x0000005700577308 */ /* 0x000e700000000800 */
[----:B------:R-:W-:Y:S01]  /*13480*/  MUFU.EX2 R74, R74 ;  /* 0x0000004a004a7308 */ /* 0x000fe20000000800 */
[----:B0-----:R-:W-:-:S07]  /*13490*/  FADD.FTZ R23, R83, R22 ;  /* 0x0000001653177221 */ /* 0x001fce0000010000 */
[----:B------:R-:W0:Y:S08]  /*134a0*/  MUFU.EX2 R75, R75 ;  /* 0x0000004b004b7308 */ /* 0x000e300000000800 */
[----:B------:R-:W-:Y:S08]  /*134b0*/  MUFU.EX2 R73, R73 ;  /* 0x0000004900497308 */ /* 0x000ff00000000800 */
[----:B------:R-:W3:Y:S01]  /*134c0*/  MUFU.EX2 R88, R81 ;  /* 0x0000005100587308 */ /* 0x000ee20000000800 */
[----:B------:R-:W-:Y:S01]  /*134d0*/  FADD.FTZ R86, R114, R23 ;  /* 0x0000001772567221 */ /* 0x000fe20000010000 */
[----:B------:R-:W-:-:S02]  /*134e0*/  F2FP.BF16.F32.PACK_AB R76, R112, R124 ;  /* 0x0000007c704c723e */ /* 0x000fc400000010ff */
[----:B------:R-:W-:Y:S01]  /*134f0*/  F2FP.BF16.F32.PACK_AB R78, R108, R117 ;  /* 0x000000756c4e723e */ /* 0x000fe200000010ff */
[----:B-1----:R-:W-:Y:S01]  /*13500*/  FADD.FTZ R89, R87, R86 ;  /* 0x0000005657597221 */ /* 0x002fe20000010000 */
        /* <DEDUP_REMOVED lines=8> */
[----:B0-----:R-:W-:Y:S02]  /*13590*/  F2FP.BF16.F32.PACK_AB R93, R75, R74 ;  /* 0x0000004a4b5d723e */ /* 0x001fe400000010ff */
[----:B------:R-:W-:Y:S02]  /*135a0*/  F2FP.BF16.F32.PACK_AB R94, R113, R138 ;  /* 0x0000008a715e723e */ /* 0x000fe400000010ff */
[----:B---3--:R-:W-:Y:S01]  /*135b0*/  F2FP.BF16.F32.PACK_AB R95, R88, R73 ;  /* 0x00000049585f723e */ /* 0x008fe200000010ff */
[----:B------:R-:W-:Y:S04]  /*135c0*/  STSM.16.M88.4 [R144+0x2bb00], R76 ;  /* 0x02bb004c90007844 */ /* 0x000fe80000000200 */
[----:B------:R0:W-:Y:S04]  /*135d0*/  STSM.16.M88.4 [R144+0x2d300], R20 ;  /* 0x02d3001490007844 */ /* 0x0001e80000000200 */
[----:B------:R-:W-:Y:S04]  /*135e0*/  STSM.16.M88.4 [R144+0x2eb00], R84 ;  /* 0x02eb005490007844 */ /* 0x000fe80000000200 */
[----:B------:R-:W-:Y:S01]  /*135f0*/  STSM.16.M88.4 [R144+0x30300], R92 ;  /* 0x0303005c90007844 */ /* 0x000fe20000000200 */
[----:B------:R-:W-:Y:S01]  /*13600*/  @!PT LDS RZ, [RZ] ;  /* 0x00000000fffff984 */ /* 0x000fe20000000800 */
[----:B------:R-:W-:Y:S01]  /*13610*/  @!PT LDS RZ, [RZ] ;  /* 0x00000000fffff984 */ /* 0x000fe20000000800 */
[----:B------:R-:W-:Y:S01]  /*13620*/  @!PT LDS RZ, [RZ] ;  /* 0x00000000fffff984 */ /* 0x000fe20000000800 */
[----:B------:R-:W-:Y:S01]  /*13630*/  @!PT LDS RZ, [RZ] ;  /* 0x00000000fffff984 */ /* 0x000fe20000000800 */
[----:B------:R1:W-:Y:S06]  /*13640*/  MEMBAR.ALL.CTA ;  /* 0x0000000000007992 */ /* 0x0003ec0000008000 */
[----:B-1----:R-:W1:Y:S01]  /*13650*/  FENCE.VIEW.ASYNC.S ;  /* 0x00000000000073c6 */ /* 0x002e620000000000 */
[----:B------:R-:W-:Y:S01]  /*13660*/  FADD.FTZ R82, R74, R89 ;  /* 0x000000594a527221 */ /* 0x000fe20000010000 */
[----:B------:R-:W-:-:S03]  /*13670*/  FADD.FTZ R90, R138, R91 ;  /* 0x0000005b8a5a7221 */ /* 0x000fc60000010000 */
[----:B------:R-:W-:Y:S01]  /*13680*/  FADD.FTZ R82, R75, R82 ;  /* 0x000000524b527221 */ /* 0x000fe20000010000 */
[----:B------:R-:W-:-:S03]  /*13690*/  FADD.FTZ R74, R113, R90 ;  /* 0x0000005a714a7221 */ /* 0x000fc60000010000 */
[----:B------:R-:W-:-:S04]  /*136a0*/  FADD.FTZ R73, R73, R82 ;  /* 0x0000005249497221 */ /* 0x000fc80000010000 */
[----:B0-----:R-:W-:Y:S01]  /*136b0*/  FADD.FTZ R20, R88, R73 ;  /* 0x0000004958147221 */ /* 0x001fe20000010000 */
[----:B------:R-:W-:Y:S01]  /*136c0*/  STL [R1+0x20], R74 ;  /* 0x0000204a01007387 */ /* 0x000fe20000100800 */
[----:B------:R-:W-:-:S03]  /*136d0*/  FMUL.FTZ R24, R24, R80 ;  /* 0x0000005018187220 */ /* 0x000fc60000410000 */
[----:B------:R-:W-:Y:S01]  /*136e0*/  STL [R1+0x24], R20 ;  /* 0x0000241401007387 */ /* 0x000fe20000100800 */
[-C--:B------:R-:W-:Y:S01]  /*136f0*/  FMUL.FTZ R25, R25, R80.reuse ;  /* 0x0000005019197220 */ /* 0x080fe20000410000 */
[-C--:B------:R-:W-:Y:S02]  /*13700*/  FMUL.FTZ R28, R28, R80.reuse ;  /* 0x000000501c1c7220 */ /* 0x080fe40000410000 */
[----:B------:R3:W5:Y:S01]  /*13710*/  LDL R156, [R1+0x40] ;  /* 0x00004000019c7983 */ /* 0x0007620000100800 */
        /* <DEDUP_REMOVED lines=47> */
[C---:B--2---:R-:W-:Y:S01]  /*13a10*/  ISETP.GT.AND P2, PT, R15.reuse, RZ, PT ;  /* 0x000000ff0f00720c */ /* 0x044fe20003f44270 */
[----:B------:R-:W-:-:S05]  /*13a20*/  VIADD R15, R15, 0xffffffff ;  /* 0xffffffff0f0f7836 */ /* 0x000fca0000000000 */
[----:B------:R0:W-:Y:S02]  /*13a30*/  STL [R1+0x1c], R15 ;  /* 0x00001c0f01007387 */ /* 0x0001e40000100800 */
[----:B0-----:R-:W-:Y:S01]  /*13a40*/  IMAD.MOV.U32 R15, RZ, RZ, R148 ;  /* 0x000000ffff0f7224 */ /* 0x001fe200078e0094 */
[----:B-1----:R-:W-:-:S04]  /*13a50*/  NOP ;  /* 0x0000000000007918 */ /* 0x002fc80000000000 */
[----:B---3--:R-:W-:Y:S05]  /*13a60*/  @P2 BRA `(.L_x_8685) ;  /* 0xffffffb800242947 */ /* 0x008fea000383ffff */
.L_x_8674:
[----:B------:R-:W-:Y:S05]  /*13a70*/  WARPSYNC.ALL ;  /* 0x0000000000007948 */ /* 0x000fea0003800000 */
[----:B------:R-:W-:Y:S06]  /*13a80*/  BAR.ARV 0x8, 0x1a0 ;  /* 0x0206800000007b1d */ /* 0x000fec0000002000 */
[----:B------:R-:W-:Y:S05]  /*13a90*/  @!P0 BRA `(.L_x_8686) ;  /* 0x0000000000048947 */ /* 0x000fea0003800000 */
[----:B------:R-:W-:Y:S01]  /*13aa0*/  BPT.TRAP 0x1 ;  /* 0x000000040000795c */ /* 0x000fe20000300000 */
.L_x_8686:
[----:B------:R-:W2:Y:S01]  /*13ab0*/  LDL R2, [R1+0x40] ;  /* 0x0000400001027983 */ /* 0x000ea20000100800 */
[----:B------:R-:W-:Y:S01]  /*13ac0*/  IMAD R7, R148, 0x8, R18 ;  /* 0x0000000894077824 */ /* 0x000fe200078e0212 */
[----:B--2---:R-:W-:-:S04]  /*13ad0*/  SHF.L.U32 R4, R2, 0x1f, RZ ;  /* 0x0000001f02047819 */ /* 0x004fc800000006ff */
[----:B------:R1:W2:Y:S01]  /*13ae0*/  SYNCS.PHASECHK.TRANS64.TRYWAIT P2, [R7+URZ+0x31c50], R4 ;  /* 0x031c5004070075a7 */ /* 0x0002a2000804017f */
[----:B------:R-:W-:Y:S05]  /*13af0*/  @!P0 BRA `(.L_x_8687) ;  /* 0x0000000000048947 */ /* 0x000fea0003800000 */
[----:B------:R-:W-:Y:S01]  /*13b00*/  BPT.TRAP 0x1 ;  /* 0x000000040000795c */ /* 0x000fe20000300000 */
.L_x_8687:
[----:B------:R-:W3:Y:S01]  /*13b10*/  LDL.LU R2, [R1+0x50] ;  /* 0x0000500001027983 */ /* 0x000ee20000300800 */
[----:B------:R-:W-:Y:S02]  /*13b20*/  VIADD R18, R18, 0x200 ;  /* 0x0000020012127836 */ /* 0x000fe40000000000 */
[----:B------:R-:W-:-:S03]  /*13b30*/  IMAD.MOV.U32 R3, RZ, RZ, -0x3ffffff0 ;  /* 0xc0000010ff037424 */ /* 0x000fc600078e00ff */
[----:B------:R-:W-:-:S04]  /*13b40*/  SHF.R.U32.HI R18, RZ, 0x4, R18 ;  /* 0x00000004ff127819 */ /* 0x000fc80000011612 */
[----:B------:R-:W-:-:S04]  /*13b50*/  LOP3.LUT R18, R18, 0x3fff, RZ, 0xc0, !PT ;  /* 0x00003fff12127812 */ /* 0x000fc800078ec0ff */
[----:B------:R-:W-:Y:S02]  /*13b60*/  LOP3.LUT R5, R18, 0x2400000, RZ, 0xfc, !PT ;  /* 0x0240000012057812 */ /* 0x000fe400078efcff */
[----:B---3--:R-:W-:Y:S01]  /*13b70*/  LOP3.LUT R2, R2, 0x10000, RZ, 0xfc, !PT ;  /* 0x0001000002027812 */ /* 0x008fe200078efcff */
[----:B--2---:R-:W-:Y:S06]  /*13b80*/  @P2 BRA `(.L_x_8688) ;  /* 0x0000000000082947 */ /* 0x004fec0003800000 */
[----:B------:R-:W2:Y:S02]  /*13b90*/  SYNCS.PHASECHK.TRANS64.TRYWAIT P0, [R7+URZ+0x31c50], R4 ;  /* 0x031c5004070075a7 */ /* 0x000ea4000800017f */
[----:B--2---:R-:W-:Y:S05]  /*13ba0*/  @!P0 BRA `(.L_x_8689) ;  /* 0x0000008000fc8947 */ /* 0x004fea0003800000 */
.L_x_8688:
[----:B-12---:R-:W-:Y:S01]  /*13bb0*/  IMAD R4, R148, 0x6c0, R5 ;  /* 0x000006c094047824 */ /* 0x006fe200078e0205 */
[----:B------:R-:W2:Y:S01]  /*13bc0*/  LDL.LU R12, [R1+0x20] ;  /* 0x00002000010c7983 */ /* 0x000ea20000300800 */
[----:B------:R-:W-:Y:S01]  /*13bd0*/  IMAD.MOV.U32 R5, RZ, RZ, -0x7fffffe0 ;  /* 0x80000020ff057424 */ /* 0x000fe200078e00ff */
[----:B------:R-:W-:Y:S05]  /*13be0*/  WARPSYNC.ALL ;  /* 0x0000000000007948 */ /* 0x000fea0003800000 */
[C---:B------:R-:W-:Y:S01]  /*13bf0*/  R2UR UR4, R2.reuse ;  /* 0x00000000020472ca */ /* 0x040fe200000e0000 */
[----:B------:R-:W-:Y:S01]  /*13c00*/  VIADD R10, R2, 0x180 ;  /* 0x00000180020a7836 */ /* 0x000fe20000000000 */
[----:B------:R-:W-:Y:S01]  /*13c10*/  R2UR UR5, R3 ;  /* 0x00000000030572ca */ /* 0x000fe200000e0000 */
[C---:B------:R-:W-:Y:S01]  /*13c20*/  VIADD R8, R4.reuse, 0x40 ;  /* 0x0000004004087836 */ /* 0x040fe20000000000 */
[----:B------:R-:W-:Y:S01]  /*13c30*/  R2UR UR6, R4 ;  /* 0x00000000040672ca */ /* 0x000fe200000e0000 */
[----:B------:R-:W-:Y:S01]  /*13c40*/  IMAD.MOV.U32 R11, RZ, RZ, -0x3ffffff0 ;  /* 0xc0000010ff0b7424 */ /* 0x000fe200078e00ff */
[----:B------:R-:W-:Y:S01]  /*13c50*/  R2UR UR7, R5 ;  /* 0x00000000050772ca */ /* 0x000fe200000e0000 */
[----:B------:R-:W-:Y:S01]  /*13c60*/  WARPGROUP.ARRIVE ;  /* 0x00000000000079c5 */ /* 0x000fe20000000000 */
[----:B------:R-:W-:Y:S01]  /*13c70*/  IMAD.MOV.U32 R9, RZ, RZ, -0x7fffffe0 ;  /* 0x80000020ff097424 */ /* 0x000fe200078e00ff */
[----:B------:R-:W3:Y:S01]  /*13c80*/  LDL.LU R6, [R1+0x24] ;  /* 0x0000240001067983 */ /* 0x000ee20000300800 */
[----:B------:R-:W-:-:S02]  /*13c90*/  IMAD.MOV.U32 R3, RZ, RZ, -0x3ffffff0 ;  /* 0xc0000010ff037424 */ /* 0x000fc400078e00ff */
[----:B------:R-:W-:Y:S01]  /*13ca0*/  IMAD.MOV.U32 R5, RZ, RZ, -0x7fffffe0 ;  /* 0x80000020ff057424 */ /* 0x000fe200078e00ff */
[----:B------:R-:W4:Y:S01]  /*13cb0*/  LDL.LU R13, [R1+0x40] ;  /* 0x00004000010d7983 */ /* 0x000f220000300800 */
[----:B------:R-:W-:-:S05]  /*13cc0*/  VIADD R148, R148, 0x1 ;  /* 0x0000000194947836 */ /* 0x000fca0000000000 */
[----:B------:R-:W-:Y:S01]  /*13cd0*/  HGMMA.64x96x16.F32.BF16 R24, gdesc[UR4].tnspB, R24, gsb0 ;  /* 0x41600000041879f0 */ /* 0x000fe20008001818 */
[----:B------:R-:W-:Y:S01]  /*13ce0*/  R2UR UR4, R10 ;  /* 0x000000000a0472ca */ /* 0x000fe200000e0000 */
[----:B------:R-:W-:Y:S01]  /*13cf0*/  VIADD R10, R2, 0x300 ;  /* 0x00000300020a7836 */ /* 0x000fe20000000000 */
[----:B------:R-:W-:Y:S01]  /*13d00*/  R2UR UR5, R11 ;  /* 0x000000000b0572ca */ /* 0x000fe200000e0000 */
[----:B------:R-:W-:Y:S01]  /*13d10*/  IMAD.MOV.U32 R11, RZ, RZ, -0x3ffffff0 ;  /* 0xc0000010ff0b7424 */ /* 0x000fe200078e00ff */
[----:B------:R-:W-:Y:S01]  /*13d20*/  R2UR UR6, R8 ;  /* 0x00000000080672ca */ /* 0x000fe200000e0000 */
[----:B------:R-:W-:Y:S01]  /*13d30*/  VIADD R8, R4, 0x80 ;  /* 0x0000008004087836 */ /* 0x000fe20000000000 */
[----:B------:R-:W-:Y:S01]  /*13d40*/  R2UR UR7, R9 ;  /* 0x00000000090772ca */ /* 0x000fe200000e0000 */
[----:B------:R-:W-:Y:S01]  /*13d50*/  IMAD.MOV.U32 R9, RZ, RZ, -0x7fffffe0 ;  /* 0x80000020ff097424 */ /* 0x000fe200078e00ff */
[----:B------:R-:W-:Y:S01]  /*13d60*/  ISETP.NE.AND P0, PT, R148, 0x2, PT ;  /* 0x000000029400780c */ /* 0x000fe20003f05270 */
[----:B------:R-:W-:-:S02]  /*13d70*/  WARPGROUP.DEPBAR.LE gsb0, 0x0 ;  /* 0x00008000000079c5 */ /* 0x000fc40000010000 */
[----:B------:R-:W-:-:S08]  /*13d80*/  WARPGROUP.ARRIVE ;  /* 0x00000000000079c5 */ /* 0x000fd00000000000 */
        /* <DEDUP_REMOVED lines=9> */
[----:B------:R-:W-:Y:S02]  /*13e20*/  WARPGROUP.DEPBAR.LE gsb0, 0x0 ;  /* 0x00008000000079c5 */ /* 0x000fe40000010000 */
[----:B------:R-:W-:-:S09]  /*13e30*/  WARPGROUP.ARRIVE ;  /* 0x00000000000079c5 */ /* 0x000fd20000000000 */
        /* <DEDUP_REMOVED lines=41> */
[----:B------:R-:W-:Y:S02]  /*140d0*/  IMAD.MOV.U32 R9, RZ, RZ, -0x7fffffe0 ;  /* 0x80000020ff097424 */ /* 0x000fe400078e00ff */
[----:B------:R-:W-:-:S02]  /*140e0*/  VIADD R2, R2, 0xc00 ;  /* 0x00000c0002027836 */ /* 0x000fc40000000000 */
[----:B------:R-:W-:Y:S01]  /*140f0*/  VIADD R4, R4, 0x200 ;  /* 0x0000020004047836 */ /* 0x000fe20000000000 */
[----:B------:R-:W-:Y:S02]  /*14100*/  WARPGROUP.DEPBAR.LE gsb0, 0x0 ;  /* 0x00008000000079c5 */ /* 0x000fe40000010000 */
[----:B------:R-:W-:-:S06]  /*14110*/  WARPGROUP.ARRIVE ;  /* 0x00000000000079c5 */ /* 0x000fcc0000000000 */
[----:B------:R-:W-:Y:S01]  /*14120*/  HGMMA.64x96x16.F32.BF16 R24, gdesc[UR4].tnspB, R24, gsb0 ;  /* 0x41600000041879f0 */ /* 0x000fe20008001818 */
[----:B------:R-:W-:Y:S02]  /*14130*/  R2UR UR4, R10 ;  /* 0x000000000a0472ca */ /* 0x000fe400000e0000 */
[----:B------:R-:W-:Y:S02]  /*14140*/  R2UR UR5, R11 ;  /* 0x000000000b0572ca */ /* 0x000fe400000e0000 */
[----:B------:R-:W-:Y:S02]  /*14150*/  R2UR UR6, R8 ;  /* 0x00000000080672ca */ /* 0x000fe400000e0000 */
[----:B------:R-:W-:Y:S01]  /*14160*/  R2UR UR7, R9 ;  /* 0x00000000090772ca */ /* 0x000fe200000e0000 */
[----:B------:R-:W-:Y:S02]  /*14170*/  WARPGROUP.DEPBAR.LE gsb0, 0x0 ;  /* 0x00008000000079c5 */ /* 0x000fe40000010000 */
[----:B------:R-:W-:-:S10]  /*14180*/  WARPGROUP.ARRIVE ;  /* 0x00000000000079c5 */ /* 0x000fd40000000000 */
[----:B------:R-:W-:Y:S01]  /*14190*/  HGMMA.64x96x16.F32.BF16 R24, gdesc[UR4].tnspB, R24, gsb0 ;  /* 0x41600000041879f0 */ /* 0x000fe20008001818 */
[----:B------:R-:W-:Y:S02]  /*141a0*/  R2UR UR4, R2 ;  /* 0x00000000020472ca */ /* 0x000fe400000e0000 */
[----:B--2---:R-:W1:Y:S01]  /*141b0*/  SHFL.BFLY PT, R2, R12, 0x2, 0x1f ;  /* 0x0c401f000c027f89 */ /* 0x004e6200000e0000 */
[----:B------:R-:W-:Y:S02]  /*141c0*/  R2UR UR5, R3 ;  /* 0x00000000030572ca */ /* 0x000fe400000e0000 */
[----:B------:R-:W-:Y:S01]  /*141d0*/  R2UR UR6, R4 ;  /* 0x00000000040672ca */ /* 0x000fe200000e0000 */
[----:B---3--:R-:W2:Y:S01]  /*141e0*/  SHFL.BFLY PT, R3, R6, 0x2, 0x1f ;  /* 0x0c401f0006037f89 */ /* 0x008ea200000e0000 */
[----:B------:R-:W-:Y:S01]  /*141f0*/  R2UR UR7, R5 ;  /* 0x00000000050772ca */ /* 0x000fe200000e0000 */
[----:B-1----:R-:W-:Y:S01]  /*14200*/  FADD.FTZ R2, R2, R12 ;  /* 0x0000000c02027221 */ /* 0x002fe20000010000 */
[----:B--2---:R-:W-:-:S04]  /*14210*/  FADD.FTZ R4, R3, R6 ;  /* 0x0000000603047221 */ /* 0x004fc80000010000 */
[----:B------:R-:W1:Y:S04]  /*14220*/  SHFL.BFLY PT, R3, R2, 0x1, 0x1f ;  /* 0x0c201f0002037f89 */ /* 0x000e6800000e0000 */
[----:B------:R-:W2:Y:S01]  /*14230*/  SHFL.BFLY PT, R5, R4, 0x1, 0x1f ;  /* 0x0c201f0004057f89 */ /* 0x000ea200000e0000 */
[----:B-1----:R-:W-:Y:S01]  /*14240*/  FADD.FTZ R11, R2, R3 ;  /* 0x00000003020b7221 */ /* 0x002fe20000010000 */
[----:B------:R-:W-:Y:S01]  /*14250*/  SEL R2, RZ, 0x1, P0 ;  /* 0x00000001ff027807 */ /* 0x000fe20000000000 */
[----:B--2---:R-:W-:-:S03]  /*14260*/  FADD.FTZ R12, R4, R5 ;  /* 0x00000005040c7221 */ /* 0x004fc60000010000 */
[----:B------:R-:W-:Y:S02]  /*14270*/  FSETP.NE.FTZ.AND P2, PT, R11, RZ, PT ;  /* 0x000000ff0b00720b */ /* 0x000fe40003f55000 */
[----:B------:R-:W-:Y:S02]  /*14280*/  CS2R R4, SRZ ;  /* 0x0000000000047805 */ /* 0x000fe4000001ff00 */
[----:B----4-:R-:W-:Y:S02]  /*14290*/  LOP3.LUT R13, R13, R2, RZ, 0x3c, !PT ;  /* 0x000000020d0d7212 */ /* 0x010fe400078e3cff */
[----:B------:R-:W-:-:S07]  /*142a0*/  FSETP.NE.FTZ.AND P3, PT, R12, RZ, PT ;  /* 0x000000ff0c00720b */ /* 0x000fce0003f75000 */
[----:B------:R-:W-:Y:S08]  /*142b0*/  @P2 MUFU.LG2 R6, R11 ;  /* 0x0000000b00062308 */ /* 0x000ff00000000c00 */
[----:B------:R1:W-:Y:S08]  /*142c0*/  @P2 MUFU.RCP R5, R11 ;  /* 0x0000000b00052308 */ /* 0x0003f00000001000 */
[----:B------:R-:W2:Y:S01]  /*142d0*/  @P3 MUFU.LG2 R8, R12 ;  /* 0x0000000c00083308 */ /* 0x000ea20000000c00 */
[----:B-1----:R-:W3:Y:S01]  /*142e0*/  LDL.LU R11, [R1+0x70] ;  /* 0x00007000010b7983 */ /* 0x002ee20000300800 */
[----:B------:R-:W-:-:S02]  /*142f0*/  WARPGROUP.DEPBAR.LE gsb0, 0x0 ;  /* 0x00008000000079c5 */ /* 0x000fc40000010000 */
[----:B------:R-:W-:-:S06]  /*14300*/  WARPGROUP.ARRIVE ;  /* 0x00000000000079c5 */ /* 0x000fcc0000000000 */
[----:B------:R-:W-:Y:S01]  /*14310*/  HGMMA.64x96x16.F32.BF16 R24, gdesc[UR4].tnspB, R24, gsb0 ;  /* 0x41600000041879f0 */ /* 0x000fe20008001818 */
[----:B------:R1:W-:Y:S01]  /*14320*/  STL [R1+0x40], R13 ;  /* 0x0000400d01007387 */ /* 0x0003e20000100800 */
[----:B------:R-:W4:Y:S01]  /*14330*/  @P3 MUFU.RCP R4, R12 ;  /* 0x0000000c00043308 */ /* 0x000f220000001000 */
[----:B------:R-:W-:Y:S02]  /*14340*/  @!P1 VIADD R10, R7, 0x31c60 ;  /* 0x00031c60070a9836 */ /* 0x000fe40000000000 */
[C---:B------:R-:W-:Y:S01]  /*14350*/  @P2 FMUL.FTZ R7, R14.reuse, 0.69314718246459960938 ;  /* 0x3f3172180e072820 */ /* 0x040fe20000410000 */
[----:B------:R-:W-:Y:S01]  /*14360*/  @P3 FMUL.FTZ R14, R14, 0.69314718246459960938 ;  /* 0x3f3172180e0e3820 */ /* 0x000fe20000410000 */
[----:B--2---:R-:W-:Y:S01]  /*14370*/  @P3 FMUL.FTZ R9, R8, 0.69314718246459960938 ;  /* 0x3f31721808093820 */ /* 0x004fe20000410000 */
[----:B------:R-:W-:Y:S01]  /*14380*/  @P2 FMUL.FTZ R6, R6, 0.69314718246459960938 ;  /* 0x3f31721806062820 */ /* 0x000fe20000410000 */
[----:B------:R-:W-:Y:S01]  /*14390*/  IMAD.MOV.U32 R3, RZ, RZ, -0x800000 ;  /* 0xff800000ff037424 */ /* 0x000fe200078e00ff */
[----:B------:R-:W-:Y:S01]  /*143a0*/  @!P1 PRMT R10, RZ, 0x654, R10 ;  /* 0x00000654ff0a9816 */ /* 0x000fe2000000000a */
[----:B------:R-:W-:-:S02]  /*143b0*/  IMAD.MOV.U32 R2, RZ, RZ, -0x800000 ;  /* 0xff800000ff027424 */ /* 0x000fc400078e00ff */
[----:B------:R-:W-:Y:S01]  /*143c0*/  @P3 FFMA.FTZ R3, R14, R72, R9 ;  /* 0x000000480e033223 */ /* 0x000fe20000010009 */
[----:B------:R-:W-:Y:S01]  /*143d0*/  @P2 FFMA.FTZ R2, R7, R0, R6 ;  /* 0x0000000007022223 */ /* 0x000fe20000010006 */
[----:B------:R-:W-:Y:S01]  /*143e0*/  SEL R148, R148, RZ, P0 ;  /* 0x000000ff94947207 */ /* 0x000fe20000000000 */
        /* <DEDUP_REMOVED lines=51> */
[----:B---3--:R-:W-:-:S05]  /*14720*/  VIADD R11, R11, 0x1 ;  /* 0x000000010b0b7836 */ /* 0x008fca0000000000 */
[----:B------:R1:W-:Y:S02]  /*14730*/  STL [R1+0x70], R11 ;  /* 0x0000700b01007387 */ /* 0x0003e40000100800 */
.L_x_8627:
[----:B------:R-:W2:Y:S01]  /*14740*/  LDL R62, [R1+0x68] ;  /* 0x00006800013e7983 */ /* 0x000ea20000100800 */
[----:B------:R-:W-:Y:S05]  /*14750*/  WARPSYNC.ALL ;  /* 0x0000000000007948 */ /* 0x000fea0003800000 */
[----:B------:R-:W3:Y:S01]  /*14760*/  S2UR UR5, SR_CgaCtaId ;  /* 0x00000000000579c3 */ /* 0x000ee20000008800 */
[----:B------:R-:W-:Y:S01]  /*14770*/  UMOV UR4, 0x400 ;  /* 0x0000040000047882 */ /* 0x000fe20000000000 */
[----:B------:R-:W-:Y:S01]  /*14780*/  BSSY B0, `(.L_x_8690) ;  /* 0x0000180000007945 */ /* 0x000fe20003800000 */
[----:B---3--:R-:W-:-:S06]  /*14790*/  ULEA UR4, UR5, UR4, 0x18 ;  /* 0x0000000405047291 */ /* 0x008fcc000f8ec03f */
[----:B------:R-:W-:Y:S01]  /*147a0*/  IMAD.U32 R18, RZ, RZ, UR4 ;  /* 0x00000004ff127e24 */ /* 0x000fe2000f8e00ff */
[----:B------:R-:W-:Y:S06]  /*147b0*/  BAR.SYNC.DEFER_BLOCKING 0x5, 0x1a0 ;  /* 0x0146800000007b1d */ /* 0x000fec0000010000 */
[----:B------:R3:W4:Y:S02]  /*147c0*/  LDS.128 R104, [R18+0x31cd0] ;  /* 0x031cd00012687984 */ /* 0x0007240000000c00 */
[----:B------:R-:W-:Y:S06]  /*147d0*/  BAR.ARV 0x4, 0x1a0 ;  /* 0x0106800000007b1d */ /* 0x000fec0000002000 */
[----:B--2---:R-:W-:Y:S01]  /*147e0*/  SHF.R.S32.HI R26, RZ, 0x1f, R62 ;  /* 0x0000001fff1a7819 */ /* 0x004fe2000001143e */
[----:B------:R-:W-:-:S03]  /*147f0*/  IMAD.SHL.U32 R46, R62, 0x4, RZ ;  /* 0x000000043e2e7824 */ /* 0x000fc600078e00ff */
[----:B------:R-:W-:Y:S01]  /*14800*/  SHF.L.U64.HI R27, R62, 0x2, R26 ;  /* 0x000000023e1b7819 */ /* 0x000fe2000001021a */
[----:B---34-:R-:W-:Y:S06]  /*14810*/  @P1 BRA `(.L_x_8691) ;  /* 0x0000000c00e41947 */ /* 0x018fec0003800000 */
[----:B------:R-:W2:Y:S01]  /*14820*/  LDL R4, [R1+0x98] ;  /* 0x0000980001047983 */ /* 0x000ea20000100800 */
[----:B------:R-:W3:Y:S01]  /*14830*/  S2R R5, SR_SWINHI ;  /* 0x0000000000057919 */ /* 0x000ee20000002f00 */
[----:B------:R-:W-:Y:S05]  /*14840*/  WARPSYNC.ALL ;  /* 0x0000000000007948 */ /* 0x000fea0003800000 */
[----:B------:R-:W-:Y:S01]  /*14850*/  F2FP.BF16.F32.PACK_AB R6, R77, R6 ;  /* 0x000000064d06723e */ /* 0x000fe200000010ff */
[----:B------:R-:W-:Y:S01]  /*14860*/  ULDC.64 UR4, c[0x0][0xbd8] ;  /* 0x0002f60000047ab9 */ /* 0x000fe20000000a00 */
[----:B------:R-:W4:Y:S01]  /*14870*/  LDL R66, [R1+0x6c] ;  /* 0x00006c0001427983 */ /* 0x000f220000100800 */
[----:B------:R-:W-:-:S02]  /*14880*/  MOV R24, R18 ;  /* 0x0000001200187202 */ /* 0x000fc40000000f00 */
[----:B---3--:R-:W-:Y:S02]  /*14890*/  MOV R25, R5 ;  /* 0x0000000500197202 */ /* 0x008fe40000000f00 */
[----:B------:R-:W-:Y:S01]  /*148a0*/  F2FP.BF16.F32.PACK_AB R22, R37, R22 ;  /* 0x000000162516723e */ /* 0x000fe200000010ff */
[----:B------:R-:W-:Y:S01]  /*148b0*/  IMAD.MOV.U32 R37, RZ, RZ, RZ ;  /* 0x000000ffff257224 */ /* 0x000fe200078e00ff */
[----:B------:R-:W-:Y:S01]  /*148c0*/  BAR.SYNC.DEFER_BLOCKING 0x1, 0x180 ;  /* 0x0046000000007b1d */ /* 0x000fe20000010000 */
[----:B--2---:R-:W-:-:S03]  /*148d0*/  IMAD.WIDE R4, R4, 0x2, R24 ;  /* 0x0000000204047825 */ /* 0x004fc600078e0218 */
[----:B------:R-:W-:-:S04]  /*148e0*/  IADD3 R55, P4, R4, 0x20, RZ ;  /* 0x0000002004377810 */ /* 0x000fc80007f9e0ff */
[----:B------:R-:W-:Y:S02]  /*148f0*/  LOP3.LUT R8, R55, 0x180, RZ, 0xc0, !PT ;  /* 0x0000018037087812 */ /* 0x000fe400078ec0ff */
[----:B------:R-:W-:Y:S02]  /*14900*/  IADD3 R59, P3, R4, 0x3000, RZ ;  /* 0x00003000043b7810 */ /* 0x000fe40007f7e0ff */
[----:B------:R-:W-:Y:S02]  /*14910*/  SHF.R.U64 R8, R8, 0x3, RZ ;  /* 0x0000000308087819 */ /* 0x000fe400000012ff */
[C---:B------:R-:W-:Y:S02]  /*14920*/  IADD3 R63, P2, R4.reuse, 0x3020, RZ ;  /* 0x00003020043f7810 */ /* 0x040fe40007f5e0ff */
[C---:B------:R-:W-:Y:S02]  /*14930*/  IADD3 R67, P1, R4.reuse, 0x6000, RZ ;  /* 0x0000600004437810 */ /* 0x040fe40007f3e0ff */
[----:B------:R-:W-:-:S02]  /*14940*/  LOP3.LUT R9, R4, 0x180, RZ, 0xc0, !PT ;  /* 0x0000018004097812 */ /* 0x000fc400078ec0ff */
[----:B------:R-:W-:Y:S02]  /*14950*/  LOP3.LUT R12, R8, R55, RZ, 0x3c, !PT ;  /* 0x00000037080c7212 */ /* 0x000fe400078e3cff */
[----:B------:R-:W-:Y:S02]  /*14960*/  IADD3 R58, P0, R4, 0x6020, RZ ;  /* 0x00006020043a7810 */ /* 0x000fe40007f1e0ff */
[----:B------:R-:W-:Y:S02]  /*14970*/  LOP3.LUT R8, R59, 0x180, RZ, 0xc0, !PT ;  /* 0x000001803b087812 */ /* 0x000fe400078ec0ff */
[----:B-1----:R-:W-:Y:S02]  /*14980*/  LOP3.LUT R10, R63, 0x180, RZ, 0xc0, !PT ;  /* 0x000001803f0a7812 */ /* 0x002fe400078ec0ff */
[----:B------:R-:W-:Y:S02]  /*14990*/  LOP3.LUT R54, R67, 0x180, RZ, 0xc0, !PT ;  /* 0x0000018043367812 */ /* 0x000fe400078ec0ff */
[----:B------:R-:W-:-:S02]  /*149a0*/  SHF.R.U64 R9, R9, 0x3, RZ ;  /* 0x0000000309097819 */ /* 0x000fc400000012ff */
[----:B------:R-:W-:Y:S02]  /*149b0*/  LOP3.LUT R55, R58, 0x180, RZ, 0xc0, !PT ;  /* 0x000001803a377812 */ /* 0x000fe400078ec0ff */
[----:B------:R-:W-:Y:S02]  /*149c0*/  SHF.R.U64 R8, R8, 0x3, RZ ;  /* 0x0000000308087819 */ /* 0x000fe400000012ff */
[----:B------:R-:W-:Y:S02]  /*149d0*/  SHF.R.U64 R10, R10, 0x3, RZ ;  /* 0x000000030a0a7819 */ /* 0x000fe400000012ff */
[----:B------:R-:W-:Y:S02]  /*149e0*/  SHF.R.U64 R54, R54, 0x3, RZ ;  /* 0x0000000336367819 */ /* 0x000fe400000012ff */
[----:B------:R-:W-:Y:S01]  /*149f0*/  LOP3.LUT R4, R9, R4, RZ, 0x3c, !PT ;  /* 0x0000000409047212 */ /* 0x000fe200078e3cff */
[--C-:B------:R-:W-:Y:S01]  /*14a00*/  IMAD.X R13, RZ, RZ, R5.reuse, P4 ;  /* 0x000000ffff0d7224 */ /* 0x100fe200020e0605 */
[----:B------:R-:W-:Y:S01]  /*14a10*/  SHF.R.U64 R55, R55, 0x3, RZ ;  /* 0x0000000337377819 */ /* 0x000fe200000012ff */
[--C-:B0-----:R-:W-:Y:S01]  /*14a20*/  IMAD.X R15, RZ, RZ, R5.reuse, P3 ;  /* 0x000000ffff0f7224 */ /* 0x101fe200018e0605 */
[----:B------:R-:W-:Y:S01]  /*14a30*/  LOP3.LUT R14, R8, R59, RZ, 0x3c, !PT ;  /* 0x0000003b080e7212 */ /* 0x000fe200078e3cff */
[----:B------:R-:W-:Y:S01]  /*14a40*/  IMAD.X R21, RZ, RZ, R5, P2 ;  /* 0x000000ffff157224 */ /* 0x000fe200010e0605 */
[----:B------:R-:W-:-:S02]  /*14a50*/  LOP3.LUT R20, R10, R63, RZ, 0x3c, !PT ;  /* 0x0000003f0a147212 */ /* 0x000fc400078e3cff */
[----:B------:R-:W-:Y:S01]  /*14a60*/  LOP3.LUT R8, R54, R67, RZ, 0x3c, !PT ;  /* 0x0000004336087212 */ /* 0x000fe200078e3cff */
[--C-:B------:R-:W-:Y:S01]  /*14a70*/  IMAD.X R9, RZ, RZ, R5.reuse, P1 ;  /* 0x000000ffff097224 */ /* 0x100fe200008e0605 */
[----:B------:R-:W-:Y:S01]  /*14a80*/  MOV R54, R4 ;  /* 0x0000000400367202 */ /* 0x000fe20000000f00 */
[----:B------:R-:W-:Y:S01]  /*14a90*/  IMAD.X R11, RZ, RZ, R5, P0 ;  /* 0x000000ffff0b7224 */ /* 0x000fe200000e0605 */
[----:B------:R-:W-:Y:S02]  /*14aa0*/  F2FP.BF16.F32.PACK_AB R4, R78, R7 ;  /* 0x000000074e04723e */ /* 0x000fe400000010ff */
[----:B------:R-:W-:Y:S02]  /*14ab0*/  LOP3.LUT R10, R55, R58, RZ, 0x3c, !PT ;  /* 0x0000003a370a7212 */ /* 0x000fe400078e3cff */
[----:B------:R-:W-:Y:S02]  /*14ac0*/  F2FP.BF16.F32.PACK_AB R5, R80, R79 ;  /* 0x0000004f5005723e */ /* 0x000fe400000010ff */
[----:B------:R-:W-:-:S02]  /*14ad0*/  F2FP.BF16.F32.PACK_AB R7, R81, R68 ;  /* 0x000000445107723e */ /* 0x000fc400000010ff */
[----:B------:R-:W-:Y:S02]  /*14ae0*/  MOV R59, R12 ;  /* 0x0000000c003b7202 */ /* 0x000fe40000000f00 */
[----:B------:R-:W-:Y:S02]  /*14af0*/  MOV R58, R14 ;  /* 0x0000000e003a7202 */ /* 0x000fe40000000f00 */
[----:B------:R-:W-:Y:S02]  /*14b00*/  MOV R55, R20 ;  /* 0x0000001400377202 */ /* 0x000fe40000000f00 */
[----:B------:R-:W-:Y:S02]  /*14b10*/  F2FP.BF16.F32.PACK_AB R12, R76, R73 ;  /* 0x000000494c0c723e */ /* 0x000fe400000010ff */
[----:B------:R-:W-:Y:S02]  /*14b20*/  F2FP.BF16.F32.PACK_AB R13, R69, R60 ;  /* 0x0000003c450d723e */ /* 0x000fe400000010ff */
[----:B------:R-:W-:-:S02]  /*14b30*/  F2FP.BF16.F32.PACK_AB R14, R75, R72 ;  /* 0x000000484b0e723e */ /* 0x000fc400000010ff */
[----:B------:R-:W-:Y:S02]  /*14b40*/  F2FP.BF16.F32.PACK_AB R15, R64, R57 ;  /* 0x00000039400f723e */ /* 0x000fe400000010ff */
[----:B------:R-:W-:Y:S02]  /*14b50*/  F2FP.BF16.F32.PACK_AB R20, R74, R23 ;  /* 0x000000174a14723e */ /* 0x000fe400000010ff */
[----:B------:R-:W-:Y:S02]  /*14b60*/  F2FP.BF16.F32.PACK_AB R21, R61, R56 ;  /* 0x000000383d15723e */ /* 0x000fe400000010ff */
[----:B------:R-:W-:Y:S01]  /*14b70*/  F2FP.BF16.F32.PACK_AB R23, R65, R52 ;  /* 0x000000344117723e */ /* 0x000fe200000010ff */
[----:B------:R0:W-:Y:S01]  /*14b80*/  STSM.16.M88.4 [R54], R4 ;  /* 0x0000000436007844 */ /* 0x0001e20000000200 */
[----:B------:R-:W-:Y:S02]  /*14b90*/  MOV R52, R10 ;  /* 0x0000000a00347202 */ /* 0x000fe40000000f00 */
[----:B------:R-:W-:Y:S01]  /*14ba0*/  F2FP.BF16.F32.PACK_AB R10, R49, R32 ;  /* 0x00000020310a723e */ /* 0x000fe200000010ff */
[----:B------:R1:W-:Y:S01]  /*14bb0*/  STSM.16.M88.4 [R59], R12 ;  /* 0x0000000c3b007844 */ /* 0x0003e20000000200 */
[----:B------:R-:W-:-:S02]  /*14bc0*/  F2FP.BF16.F32.PACK_AB R11, R47, R38 ;  /* 0x000000262f0b723e */ /* 0x000fc400000010ff */
[----:B------:R-:W-:Y:S01]  /*14bd0*/  ISETP.NE.U32.AND P0, PT, RZ, UR4, PT ;  /* 0x00000004ff007c0c */ /* 0x000fe2000bf05070 */
[----:B------:R2:W-:Y:S01]  /*14be0*/  STSM.16.M88.4 [R58], R20 ;  /* 0x000000143a007844 */ /* 0x0005e20000000200 */
[----:B0-----:R-:W-:Y:S02]  /*14bf0*/  MOV R54, R8 ;  /* 0x0000000800367202 */ /* 0x001fe40000000f00 */
[----:B------:R-:W-:Y:S02]  /*14c00*/  F2FP.BF16.F32.PACK_AB R4, R41, R0 ;  /* 0x000000002904723e */ /* 0x000fe400000010ff */
[----:B------:R-:W-:Y:S02]  /*14c10*/  F2FP.BF16.F32.PACK_AB R5, R50, R43 ;  /* 0x0000002b3205723e */ /* 0x000fe400000010ff */
[----:B------:R-:W-:Y:S02]  /*14c20*/  F2FP.BF16.F32.PACK_AB R6, R45, R28 ;  /* 0x0000001c2d06723e */ /* 0x000fe400000010ff */
[----:B------:R-:W-:-:S02]  /*14c30*/  F2FP.BF16.F32.PACK_AB R7, R51, R42 ;  /* 0x0000002a3307723e */ /* 0x000fc400000010ff */
[----:B------:R-:W-:Y:S02]  /*14c40*/  F2FP.BF16.F32.PACK_AB R8, R40, R29 ;  /* 0x0000001d2808723e */ /* 0x000fe400000010ff */
[----:B------:R-:W-:Y:S02]  /*14c50*/  F2FP.BF16.F32.PACK_AB R9, R48, R39 ;  /* 0x000000273009723e */ /* 0x000fe400000010ff */
[----:B-1----:R-:W-:Y:S02]  /*14c60*/  F2FP.BF16.F32.PACK_AB R12, R44, R33 ;  /* 0x000000212c0c723e */ /* 0x002fe400000010ff */
[----:B------:R-:W-:Y:S02]  /*14c70*/  F2FP.BF16.F32.PACK_AB R13, R35, R30 ;  /* 0x0000001e230d723e */ /* 0x000fe400000010ff */
[----:B------:R-:W-:Y:S02]  /*14c80*/  F2FP.BF16.F32.PACK_AB R14, R53, R36 ;  /* 0x00000024350e723e */ /* 0x000fe400000010ff */
[----:B------:R-:W-:-:S02]  /*14c90*/  F2FP.BF16.F32.PACK_AB R15, R34, R31 ;  /* 0x0000001f220f723e */ /* 0x000fc400000010ff */
[----:B--2---:R-:W-:Y:S01]  /*14ca0*/  IADD3 R20, P1, R46, UR4, RZ ;  /* 0x000000042e147c10 */ /* 0x004fe2000ff3e0ff */
[----:B------:R0:W-:Y:S01]  /*14cb0*/  STSM.16.M88.4 [R55], R4 ;  /* 0x0000000437007844 */ /* 0x0001e20000000200 */
[----:B------:R-:W-:Y:S02]  /*14cc0*/  ISETP.NE.AND.EX P0, PT, RZ, UR5, PT, P0 ;  /* 0x00000005ff007c0c */ /* 0x000fe4000bf05300 */
[----:B------:R-:W-:Y:S01]  /*14cd0*/  IADD3.X R21, R27, UR5, RZ, P1, !PT ;  /* 0x000000051b157c10 */ /* 0x000fe20008ffe4ff */
[----:B------:R0:W-:Y:S01]  /*14ce0*/  STSM.16.M88.4 [R54], R8 ;  /* 0x0000000836007844 */ /* 0x0001e20000000200 */
[----:B------:R-:W-:-:S03]  /*14cf0*/  ULDC.64 UR4, c[0x0][0xbe0] ;  /* 0x0002f80000047ab9 */ /* 0x000fc60000000a00 */
        /* <DEDUP_REMOVED lines=8> */
[----:B------:R-:W2:Y:S04]  /*14d80*/  @P0 LDG.E R37, desc[UR60][R20.64] ;  /* 0x0000003c14250981 */ /* 0x000ea8000c1e1900 */
[----:B------:R0:W5:Y:S01]  /*14d90*/  @P1 LDG.E R0, desc[UR60][R46.64] ;  /* 0x0000003c2e001981 */ /* 0x000162000c1e1900 */
[----:B----4-:R-:W-:-:S02]  /*14da0*/  SHF.R.S32.HI R38, RZ, 0x1f, R66 ;  /* 0x0000001fff267819 */ /* 0x010fc40000011442 */
[----:B--2---:R-:W-:Y:S01]  /*14db0*/  SHF.R.S32.HI R36, RZ, 0x1f, R37 ;  /* 0x0000001fff247819 */ /* 0x004fe20000011425 */
[----:B0-----:R-:W-:Y:S06]  /*14dc0*/  @P1 BRA `(.L_x_8692) ;  /* 0x0000000000101947 */ /* 0x001fec0003800000 */
[----:B------:R-:W-:Y:S05]  /*14dd0*/  @!P0 BRA `(.L_x_8692) ;  /* 0x00000000000c8947 */ /* 0x000fea0003800000 */
[----:B------:R-:W2:Y:S04]  /*14de0*/  LDG.E R5, desc[UR60][R20.64] ;  /* 0x0000003c14057981 */ /* 0x000ea8000c1e1900 */
[----:B-----5:R-:W2:Y:S02]  /*14df0*/  LDG.E R0, desc[UR60][R20.64+0x4] ;  /* 0x0000043c14007981 */ /* 0x020ea4000c1e1900 */
[----:B--2---:R-:W-:-:S07]  /*14e00*/  IMAD.IADD R0, R0, 0x1, -R5 ;  /* 0x0000000100007824 */ /* 0x004fce00078e0a05 */
.L_x_8692:
[----:B------:R-:W2:Y:S01]  /*14e10*/  LDL.64 R4, [R1+0x60] ;  /* 0x0000600001047983 */ /* 0x000ea20000100a00 */
[----:B------:R-:W-:-:S03]  /*14e20*/  ULDC.64 UR4, c[0x0][0xb70] ;  /* 0x0002dc0000047ab9 */ /* 0x000fc60000000a00 */
[----:B------:R0:W3:Y:S04]  /*14e30*/  LDL.64 R44, [R1+0x60] ;  /* 0x00006000012c7983 */ /* 0x0000e80000100a00 */
[----:B------:R-:W4:Y:S04]  /*14e40*/  LDL R8, [R1+0x94] ;  /* 0x0000940001087983 */ /* 0x000f280000100800 */
[----:B------:R-:W4:Y:S04]  /*14e50*/  LDL.LU R42, [R1+0x74] ;  /* 0x00007400012a7983 */ /* 0x000f280000300800 */
[----:B------:R-:W4:Y:S01]  /*14e60*/  LDL R41, [R1+0x54] ;  /* 0x0000540001297983 */ /* 0x000f220000100800 */
[----:B------:R-:W1:Y:S01]  /*14e70*/  S2R R10, SR_TID.X ;  /* 0x00000000000a7919 */ /* 0x000e620000002100 */
[----:B------:R-:W-:Y:S01]  /*14e80*/  IMAD R6, R38, UR4, RZ ;  /* 0x0000000426067c24 */ /* 0x000fe2000f8e02ff */
[----:B------:R-:W-:-:S03]  /*14e90*/  SEL R40, R26, RZ, !P0 ;  /* 0x000000ff1a287207 */ /* 0x000fc60004000000 */
[----:B------:R-:W-:Y:S01]  /*14ea0*/  IMAD R9, R66, UR5, R6 ;  /* 0x0000000542097c24 */ /* 0x000fe2000f8e0206 */
[----:B------:R-:W-:Y:S01]  /*14eb0*/  SEL R39, R62, RZ, !P0 ;  /* 0x000000ff3e277207 */ /* 0x000fe20004000000 */
[----:B-1----:R-:W-:-:S05]  /*14ec0*/  VIADD R14, R10, 0xffffff80 ;  /* 0xffffff800a0e7836 */ /* 0x002fca0000000000 */
[----:B------:R-:W-:-:S04]  /*14ed0*/  SHF.R.S32.HI R10, RZ, 0x1f, R14 ;  /* 0x0000001fff0a7819 */ /* 0x000fc8000001140e */
[----:B------:R-:W-:-:S04]  /*14ee0*/  LEA.HI R10, R10, R14, RZ, 0x7 ;  /* 0x0000000e0a0a7211 */ /* 0x000fc800078f38ff */
[----:B------:R-:W-:-:S05]  /*14ef0*/  LOP3.LUT R10, R10, 0xffffff80, RZ, 0xc0, !PT ;  /* 0xffffff800a0a7812 */ /* 0x000fca00078ec0ff */
[----:B------:R-:W-:Y:S01]  /*14f00*/  IMAD.IADD R10, R14, 0x1, -R10 ;  /* 0x000000010e0a7824 */ /* 0x000fe200078e0a0a */
[----:B------:R-:W-:Y:S01]  /*14f10*/  BSSY B1, `(.L_x_8693) ;  /* 0x0000071000017945 */ /* 0x000fe20003800000 */
[----:B--2---:R-:W-:Y:S02]  /*14f20*/  IMAD.MOV.U32 R5, RZ, RZ, R36 ;  /* 0x000000ffff057224 */ /* 0x004fe400078e0024 */
[----:B---3--:R-:W-:Y:S02]  /*14f30*/  IMAD.MOV.U32 R44, RZ, RZ, R4 ;  /* 0x000000ffff2c7224 */ /* 0x008fe400078e0004 */
[----:B------:R-:W-:-:S04]  /*14f40*/  IMAD.MOV.U32 R4, RZ, RZ, R37 ;  /* 0x000000ffff047224 */ /* 0x000fc800078e0025 */
[----:B------:R-:W-:Y:S01]  /*14f50*/  IMAD.WIDE.U32 R4, R66, UR4, R4 ;  /* 0x0000000442047c25 */ /* 0x000fe2000f8e0004 */
[----:B------:R-:W-:-:S03]  /*14f60*/  ULDC.64 UR4, c[0x0][0xb78] ;  /* 0x0002de0000047ab9 */ /* 0x000fc60000000a00 */
[----:B----4-:R-:W-:Y:S02]  /*14f70*/  IMAD R7, R44, 0x20, R41 ;  /* 0x000000202c077824 */ /* 0x010fe400078e0229 */
[----:B------:R-:W-:Y:S02]  /*14f80*/  IMAD.IADD R5, R5, 0x1, R9 ;  /* 0x0000000105057824 */ /* 0x000fe400078e0209 */
[----:B------:R-:W-:-:S04]  /*14f90*/  IMAD.WIDE R24, R7, 0x2, R24 ;  /* 0x0000000207187825 */ /* 0x000fc800078e0218 */
[----:B------:R-:W-:Y:S01]  /*14fa0*/  IMAD R6, R40, UR4, RZ ;  /* 0x0000000428067c24 */ /* 0x000fe2000f8e02ff */
[----:B------:R-:W-:Y:S01]  /*14fb0*/  IADD3 R9, P2, R24, 0x1800, RZ ;  /* 0x0000180018097810 */ /* 0x000fe20007f5e0ff */
[----:B------:R-:W-:Y:S02]  /*14fc0*/  IMAD R11, R42, 0xc0, R8 ;  /* 0x000000c02a0b7824 */ /* 0x000fe400078e0208 */
[----:B------:R-:W-:Y:S01]  /*14fd0*/  IMAD.WIDE.U32 R4, R39, UR4, R4 ;  /* 0x0000000427047c25 */ /* 0x000fe2000f8e0004 */
[----:B------:R-:W-:Y:S02]  /*14fe0*/  LOP3.LUT R8, R9, 0x180, RZ, 0xc0, !PT ;  /* 0x0000018009087812 */ /* 0x000fe400078ec0ff */
[----:B------:R-:W-:Y:S01]  /*14ff0*/  SHF.R.S32.HI R7, RZ, 0x1f, R11 ;  /* 0x0000001fff077819 */ /* 0x000fe2000001140b */
[----:B------:R-:W-:Y:S01]  /*15000*/  IMAD R6, R39, UR5, R6 ;  /* 0x0000000527067c24 */ /* 0x000fe2000f8e0206 */
[----:B------:R-:W-:Y:S01]  /*15010*/  IADD3 R4, P0, R11, R4, RZ ;  /* 0x000000040b047210 */ /* 0x000fe20007f1e0ff */
[----:B------:R-:W-:Y:S01]  /*15020*/  ULDC.64 UR4, c[0x0][0xb40] ;  /* 0x0002d00000047ab9 */ /* 0x000fe20000000a00 */
[----:B------:R-:W-:-:S02]  /*15030*/  SHF.R.U64 R8, R8, 0x3, RZ ;  /* 0x0000000308087819 */ /* 0x000fc400000012ff */
[----:B------:R-:W-:Y:S02]  /*15040*/  IADD3.X R7, R7, R5, R6, P0, !PT ;  /* 0x0000000507077210 */ /* 0x000fe400007fe406 */
[----:B------:R-:W-:Y:S01]  /*15050*/  LEA R34, P1, R4, UR4, 0x2 ;  /* 0x0000000404227c11 */ /* 0x000fe2000f8210ff */
[----:B------:R-:W-:Y:S01]  /*15060*/  VIADD R5, R11, 0x8 ;  /* 0x000000080b057836 */ /* 0x000fe20000000000 */
[----:B------:R-:W-:Y:S01]  /*15070*/  LOP3.LUT R8, R8, R9, RZ, 0x3c, !PT ;  /* 0x0000000908087212 */ /* 0x000fe200078e3cff */
[----:B------:R-:W-:Y:S01]  /*15080*/  IMAD.X R9, RZ, RZ, R25, P2 ;  /* 0x000000ffff097224 */ /* 0x000fe200010e0619 */
[C---:B------:R-:W-:Y:S02]  /*15090*/  IADD3 R13, P5, R24.reuse, 0x3000, RZ ;  /* 0x00003000180d7810 */ /* 0x040fe40007fbe0ff */
[C---:B------:R-:W-:Y:S02]  /*150a0*/  IADD3 R21, P4, R24.reuse, 0x4800, RZ ;  /* 0x0000480018157810 */ /* 0x040fe40007f9e0ff */
[----:B------:R-:W-:-:S02]  /*150b0*/  IADD3 R27, P3, R24, 0x6000, RZ ;  /* 0x00006000181b7810 */ /* 0x000fc40007f7e0ff */
[----:B------:R-:W-:Y:S02]  /*150c0*/  LOP3.LUT P0, RZ, R10, 0x3, RZ, 0xc0, !PT ;  /* 0x000000030aff7812 */ /* 0x000fe4000780c0ff */
[----:B------:R-:W-:Y:S01]  /*150d0*/  LEA.HI.X R35, R4, UR5, R7, 0x2, P1 ;  /* 0x0000000504237c11 */ /* 0x000fe200088f1407 */
[----:B------:R-:W-:Y:S01]  /*150e0*/  ULDC.64 UR4, c[0x0][0xaa0] ;  /* 0x0002a80000047ab9 */ /* 0x000fe20000000a00 */
[----:B------:R-:W-:Y:S02]  /*150f0*/  IADD3 R7, P2, R24, 0x7800, RZ ;  /* 0x0000780018077810 */ /* 0x000fe40007f5e0ff */
[----:B------:R-:W-:Y:S02]  /*15100*/  LOP3.LUT R12, R13, 0x180, RZ, 0xc0, !PT ;  /* 0x000001800d0c7812 */ /* 0x000fe400078ec0ff */
[----:B------:R-:W-:Y:S02]  /*15110*/  LOP3.LUT R20, R21, 0x180, RZ, 0xc0, !PT ;  /* 0x0000018015147812 */ /* 0x000fe400078ec0ff */
[----:B------:R-:W-:-:S02]  /*15120*/  LOP3.LUT R26, R27, 0x180, RZ, 0xc0, !PT ;  /* 0x000001801b1a7812 */ /* 0x000fc400078ec0ff */
[-C--:B-----5:R-:W-:Y:S02]  /*15130*/  ISETP.GE.OR P1, PT, R11, R0.reuse, P0 ;  /* 0x000000000b00720c */ /* 0x0a0fe40000726670 */
[----:B------:R-:W-:Y:S02]  /*15140*/  LOP3.LUT R4, R24, 0x180, RZ, 0xc0, !PT ;  /* 0x0000018018047812 */ /* 0x000fe400078ec0ff */
[----:B------:R-:W-:Y:S02]  /*15150*/  ISETP.GE.OR P0, PT, R5, R0, P0 ;  /* 0x000000000500720c */ /* 0x000fe40000706670 */
[----:B------:R-:W-:Y:S02]  /*15160*/  LOP3.LUT R6, R7, 0x180, RZ, 0xc0, !PT ;  /* 0x0000018007067812 */ /* 0x000fe400078ec0ff */
        /* <DEDUP_REMOVED lines=15> */
[----:B------:R-:W-:Y:S01]  /*15260*/  @!P1 STG.E desc[UR60][R34.64], R2 ;  /* 0x0000000222009986 */ /* 0x000fe2000c10193c */
[----:B------:R-:W-:-:S03]  /*15270*/  SHF.R.S32.HI R33, RZ, 0x1f, R41 ;  /* 0x0000001fff217819 */ /* 0x000fc60000011429 */
[----:B------:R1:W-:Y:S01]  /*15280*/  @!P0 STG.E desc[UR60][R34.64+0x20], R3 ;  /* 0x0000200322008986 */ /* 0x0003e2000c10193c */
[----:B------:R-:W-:-:S03]  /*15290*/  IMAD.MOV.U32 R32, RZ, RZ, R41 ;  /* 0x000000ffff207224 */ /* 0x000fc600078e0029 */
[----:B------:R-:W5:Y:S01]  /*152a0*/  LD.E.128 R4, desc[UR60][R4.64] ;  /* 0x0000003c04047980 */ /* 0x000f62000c101d00 */
[----:B------:R-:W-:-:S03]  /*152b0*/  SHF.R.S32.HI R45, RZ, 0x1f, R44 ;  /* 0x0000001fff2d7819 */ /* 0x000fc6000001142c */
        /* <DEDUP_REMOVED lines=12> */
[----:B-1----:R-:W-:-:S03]  /*15380*/  IMAD.WIDE.U32 R2, R37, UR4, R32 ;  /* 0x0000000425027c25 */ /* 0x002fc6000f8e0020 */
[----:B------:R0:W-:Y:S01]  /*15390*/  STL [R1+0x64], R45 ;  /* 0x0000642d01007387 */ /* 0x0001e20000100800 */
[----:B------:R-:W-:Y:S01]  /*153a0*/  IMAD R37, R37, UR5, R36 ;  /* 0x0000000525257c24 */ /* 0x000fe2000f8e0224 */
[----:B------:R-:W-:Y:S01]  /*153b0*/  ULDC.64 UR4, c[0x0][0xae0] ;  /* 0x0002b80000047ab9 */ /* 0x000fe20000000a00 */
[----:B------:R-:W-:Y:S02]  /*153c0*/  IMAD R35, R42, -0xc0, R0 ;  /* 0xffffff402a237824 */ /* 0x000fe400078e0200 */
[----:B------:R-:W-:Y:S02]  /*153d0*/  IMAD.IADD R3, R3, 0x1, R37 ;  /* 0x0000000103037824 */ /* 0x000fe400078e0225 */
[----:B------:R-:W-:Y:S01]  /*153e0*/  IMAD R33, R38, UR4, RZ ;  /* 0x0000000426217c24 */ /* 0x000fe2000f8e02ff */
[C---:B------:R-:W-:Y:S01]  /*153f0*/  ISETP.GE.AND P0, PT, R44.reuse, R35, PT ;  /* 0x000000232c00720c */ /* 0x040fe20003f06270 */
[----:B------:R-:W-:Y:S02]  /*15400*/  VIADD R0, R44, 0x60 ;  /* 0x000000602c007836 */ /* 0x000fe40000000000 */
[----:B------:R-:W-:-:S02]  /*15410*/  VIADD R32, R18, 0x31c20 ;  /* 0x00031c2012207836 */ /* 0x000fc40000000000 */
[C---:B------:R-:W-:Y:S02]  /*15420*/  IMAD R33, R66.reuse, UR5, R33 ;  /* 0x0000000542217c24 */ /* 0x040fe4000f8e0221 */
[----:B------:R-:W-:Y:S01]  /*15430*/  IMAD.WIDE.U32 R2, R66, UR4, R2 ;  /* 0x0000000442027c25 */ /* 0x000fe2000f8e0002 */
[----:B------:R-:W-:Y:S01]  /*15440*/  ULDC.64 UR4, c[0x0][0xae8] ;  /* 0x0002ba0000047ab9 */ /* 0x000fe20000000a00 */
[----:B------:R-:W-:Y:S02]  /*15450*/  ISETP.GE.AND P3, PT, R0, R35, PT ;  /* 0x000000230000720c */ /* 0x000fe40003f66270 */
[----:B------:R-:W-:Y:S01]  /*15460*/  IMAD.IADD R3, R3, 0x1, R33 ;  /* 0x0000000103037824 */ /* 0x000fe200078e0221 */
[----:B------:R-:W-:Y:S01]  /*15470*/  PRMT R32, RZ, 0x654, R32 ;  /* 0x00000654ff207816 */ /* 0x000fe20000000020 */
[----:B------:R-:W-:Y:S02]  /*15480*/  IMAD R0, R40, UR4, RZ ;  /* 0x0000000428007c24 */ /* 0x000fe4000f8e02ff */
[C---:B------:R-:W-:Y:S01]  /*15490*/  IMAD.WIDE.U32 R34, R39.reuse, UR4, R2 ;  /* 0x0000000427227c25 */ /* 0x040fe2000f8e0002 */
[----:B--2---:R1:W-:Y:S03]  /*154a0*/  SYNCS.ARRIVE.TRANS64.RED.A1T0 RZ, [R32+URZ], RZ ;  /* 0x000000ff20ff79a7 */ /* 0x0043e6000810043f */
[----:B------:R-:W-:-:S04]  /*154b0*/  IMAD R37, R39, UR5, R0 ;  /* 0x0000000527257c24 */ /* 0x000fc8000f8e0200 */
[----:B------:R-:W-:Y:S02]  /*154c0*/  IMAD.IADD R39, R35, 0x1, R37 ;  /* 0x0000000123277824 */ /* 0x000fe400078e0225 */
[----:B-1----:R-:W-:Y:S01]  /*154d0*/  IMAD.WIDE R32, R42, 0xc0, R44 ;  /* 0x000000c02a207825 */ /* 0x002fe200078e022c */
        /* <DEDUP_REMOVED lines=20> */
.L_x_8694:
[----:B------:R-:W-:Y:S05]  /*15620*/  BSYNC B1 ;  /* 0x0000000000017941 */ /* 0x000fea0003800000 */
.L_x_8693:
[----:B------:R-:W-:Y:S05]  /*15630*/  @P3 BRA `(.L_x_8695) ;  /* 0x0000000800503947 */ /* 0x000fea0003800000 */
[----:B0----5:R-:W-:Y:S01]  /*15640*/  IADD3 R5, P0, R32, 0x60, RZ ;  /* 0x0000006020057810 */ /* 0x021fe20007f1e0ff */
        /* <DEDUP_REMOVED lines=22> */
.L_x_8691:
[----:B------:R-:W2:Y:S01]  /*157b0*/  S2R R0, SR_TID.X ;  /* 0x0000000000007919 */ /* 0x000ea20000002100 */
[----:B------:R-:W-:Y:S01]  /*157c0*/  ULDC.64 UR4, c[0x0][0xbd8] ;  /* 0x0002f60000047ab9 */ /* 0x000fe20000000a00 */
[----:B------:R-:W-:Y:S01]  /*157d0*/  IMAD.MOV.U32 R7, RZ, RZ, RZ ;  /* 0x000000ffff077224 */ /* 0x000fe200078e00ff */
[----:B------:R-:W-:Y:S02]  /*157e0*/  ISETP.NE.U32.AND P0, PT, RZ, UR4, PT ;  /* 0x00000004ff007c0c */ /* 0x000fe4000bf05070 */
[----:B------:R-:W-:Y:S02]  /*157f0*/  IADD3 R2, P1, R46, UR4, RZ ;  /* 0x000000042e027c10 */ /* 0x000fe4000ff3e0ff */
[----:B------:R-:W-:Y:S02]  /*15800*/  ISETP.NE.AND.EX P0, PT, RZ, UR5, PT, P0 ;  /* 0x00000005ff007c0c */ /* 0x000fe4000bf05300 */
[----:B------:R-:W-:Y:S01]  /*15810*/  IADD3.X R3, R27, UR5, RZ, P1, !PT ;  /* 0x000000051b037c10 */ /* 0x000fe20008ffe4ff */
[----:B------:R-:W-:-:S02]  /*15820*/  ULDC.64 UR4, c[0x0][0xbe0] ;  /* 0x0002f80000047ab9 */ /* 0x000fc40000000a00 */
[----:B------:R-:W-:-:S04]  /*15830*/  ISETP.NE.U32.AND P1, PT, RZ, UR4, PT ;  /* 0x00000004ff007c0c */ /* 0x000fc8000bf25070 */
[----:B------:R-:W-:-:S04]  /*15840*/  ISETP.NE.AND.EX P1, PT, RZ, UR5, PT, P1 ;  /* 0x00000005ff007c0c */ /* 0x000fc8000bf25310 */
[----:B------:R3:W5:Y:S09]  /*15850*/  @P0 LDG.E R7, desc[UR60][R2.64] ;  /* 0x0000003c02070981 */ /* 0x000772000c1e1900 */
[----:B------:R-:W-:Y:S01]  /*15860*/  @P1 IADD3 R46, P2, R46, UR4, RZ ;  /* 0x000000042e2e1c10 */ /* 0x000fe2000ff5e0ff */
[----:B------:R-:W-:Y:S01]  /*15870*/  ULDC UR4, c[0x0][0xa88] ;  /* 0x0002a20000047ab9 */ /* 0x000fe20000000800 */
[----:B--2---:R-:W-:-:S02]  /*15880*/  VIADD R4, R0, 0xffffff80 ;  /* 0xffffff8000047836 */ /* 0x004fc40000000000 */
[----:B------:R-:W-:Y:S01]  /*15890*/  @P1 IADD3.X R47, R27, UR5, RZ, P2, !PT ;  /* 0x000000051b2f1c10 */ /* 0x000fe200097fe4ff */
[----:B------:R-:W-:-:S06]  /*158a0*/  IMAD.U32 R0, RZ, RZ, UR4 ;  /* 0x00000004ff007e24 */ /* 0x000fcc000f8e00ff */
[----:B------:R3:W5:Y:S01]  /*158b0*/  @P1 LDG.E R0, desc[UR60][R46.64] ;  /* 0x0000003c2e001981 */ /* 0x000762000c1e1900 */
[----:B------:R-:W-:Y:S01]  /*158c0*/  ISETP.GT.AND P2, PT, R4, 0xbf, PT ;  /* 0x000000bf0400780c */ /* 0x000fe20003f44270 */
[----:B------:R-:W-:-:S12]  /*158d0*/  @P1 BRA `(.L_x_8696) ;  /* 0x0000000000101947 */ /* 0x000fd80003800000 */
[----:B------:R-:W-:Y:S05]  /*158e0*/  @!P0 BRA `(.L_x_8696) ;  /* 0x00000000000c8947 */ /* 0x000fea0003800000 */
[----:B------:R-:W2:Y:S04]  /*158f0*/  LDG.E R5, desc[UR60][R2.64] ;  /* 0x0000003c02057981 */ /* 0x000ea8000c1e1900 */
[----:B-----5:R-:W2:Y:S02]  /*15900*/  LDG.E R0, desc[UR60][R2.64+0x4] ;  /* 0x0000043c02007981 */ /* 0x020ea4000c1e1900 */
[----:B--2---:R-:W-:-:S07]  /*15910*/  IMAD.IADD R0, R0, 0x1, -R5 ;  /* 0x0000000100007824 */ /* 0x004fce00078e0a05 */
.L_x_8696:
[----:B-1----:R-:W2:Y:S04]  /*15920*/  LDL R13, [R1+0x6c] ;  /* 0x00006c00010d7983 */ /* 0x002ea80000100800 */
[----:B------:R-:W4:Y:S04]  /*15930*/  LDL R10, [R1+0x54] ;  /* 0x00005400010a7983 */ /* 0x000f280000100800 */
[----:B------:R1:W5:Y:S01]  /*15940*/  LDL R12, [R1+0x74] ;  /* 0x00007400010c7983 */ /* 0x0003620000100800 */
[----:B------:R-:W-:Y:S01]  /*15950*/  BSSY B1, `(.L_x_8697) ;  /* 0x000001d000017945 */ /* 0x000fe20003800000 */
[----:B------:R-:W-:-:S02]  /*15960*/  SEL R11, R62, RZ, !P0 ;  /* 0x000000ff3e0b7207 */ /* 0x000fc40004000000 */
[----:B------:R-:W-:Y:S02]  /*15970*/  SEL R26, R26, RZ, !P0 ;  /* 0x000000ff1a1a7207 */ /* 0x000fe40004000000 */
[----:B-----5:R-:W-:Y:S02]  /*15980*/  SHF.R.S32.HI R6, RZ, 0x1f, R7 ;  /* 0x0000001fff067819 */ /* 0x020fe40000011407 */
[----:B--2---:R-:W-:Y:S02]  /*15990*/  SHF.R.S32.HI R8, RZ, 0x1f, R13 ;  /* 0x0000001fff087819 */ /* 0x004fe4000001140d */
[----:B----4-:R-:W-:Y:S01]  /*159a0*/  SHF.R.S32.HI R9, RZ, 0x1f, R10 ;  /* 0x0000001fff097819 */ /* 0x010fe2000001140a */
[----:B-1----:R-:W-:Y:S06]  /*159b0*/  @P2 BRA `(.L_x_8698) ;  /* 0x0000000000582947 */ /* 0x002fec0003800000 */
[----:B---3--:R-:W1:Y:S02]  /*159c0*/  S2R R2, SR_TID.X ;  /* 0x0000000000027919 */ /* 0x008e640000002100 */
[----:B-1----:R-:W-:-:S04]  /*159d0*/  IMAD R2, R12, 0xc0, R2 ;  /* 0x000000c00c027824 */ /* 0x002fc800078e0202 */
[----:B------:R-:W-:-:S05]  /*159e0*/  VIADD R3, R2, 0xffffff80 ;  /* 0xffffff8002037836 */ /* 0x000fca0000000000 */
[----:B------:R-:W-:-:S13]  /*159f0*/  ISETP.GE.AND P0, PT, R3, R0, PT ;  /* 0x000000000300720c */ /* 0x000fda0003f06270 */
[----:B------:R-:W-:Y:S05]  /*15a00*/  @P0 BRA `(.L_x_8698) ;  /* 0x0000000000440947 */ /* 0x000fea0003800000 */
[C---:B------:R-:W-:Y:S01]  /*15a10*/  IADD3 R2, P0, R3.reuse, R7, RZ ;  /* 0x0000000703027210 */ /* 0x040fe20007f1e0ff */
        /* <DEDUP_REMOVED lines=16> */
.L_x_8698:
[----:B------:R-:W-:Y:S05]  /*15b20*/  BSYNC B1 ;  /* 0x0000000000017941 */ /* 0x000fea0003800000 */
.L_x_8697:
[----:B0-----:R-:W2:Y:S01]  /*15b30*/  LDL.64 R14, [R1+0x60] ;  /* 0x00006000010e7983 */ /* 0x001ea20000100a00 */
[----:B------:R-:W-:Y:S01]  /*15b40*/  ULDC.64 UR4, c[0x0][0xaa0] ;  /* 0x0002a80000047ab9 */ /* 0x000fe20000000a00 */
[----:B---3--:R-:W-:Y:S01]  /*15b50*/  IMAD.MOV.U32 R2, RZ, RZ, R10 ;  /* 0x000000ffff027224 */ /* 0x008fe200078e000a */
[----:B------:R-:W-:Y:S01]  /*15b60*/  BSSY B1, `(.L_x_8699) ;  /* 0x000002b000017945 */ /* 0x000fe20003800000 */
[----:B-1----:R-:W-:Y:S02]  /*15b70*/  IMAD.MOV.U32 R3, RZ, RZ, R9 ;  /* 0x000000ffff037224 */ /* 0x002fe400078e0009 */
[----:B------:R-:W-:Y:S02]  /*15b80*/  IMAD R4, R6, UR4, RZ ;  /* 0x0000000406047c24 */ /* 0x000fe4000f8e02ff */
[----:B------:R-:W-:-:S04]  /*15b90*/  IMAD.WIDE.U32 R2, R7, UR4, R2 ;  /* 0x0000000407027c25 */ /* 0x000fc8000f8e0002 */
[----:B------:R-:W-:Y:S01]  /*15ba0*/  IMAD R7, R7, UR5, R4 ;  /* 0x0000000507077c24 */ /* 0x000fe2000f8e0204 */
[----:B------:R-:W-:Y:S02]  /*15bb0*/  ULDC.64 UR4, c[0x0][0xae0] ;  /* 0x0002b80000047ab9 */ /* 0x000fe40000000a00 */
[----:B------:R-:W-:Y:S02]  /*15bc0*/  IMAD R4, R8, UR4, RZ ;  /* 0x0000000408047c24 */ /* 0x000fe4000f8e02ff */
[----:B------:R-:W-:Y:S02]  /*15bd0*/  IMAD.IADD R3, R3, 0x1, R7 ;  /* 0x0000000103037824 */ /* 0x000fe400078e0207 */
[C---:B------:R-:W-:Y:S02]  /*15be0*/  IMAD R5, R13.reuse, UR5, R4 ;  /* 0x000000050d057c24 */ /* 0x040fe4000f8e0204 */
[----:B------:R-:W-:Y:S02]  /*15bf0*/  IMAD R4, R12, -0xc0, R0 ;  /* 0xffffff400c047824 */ /* 0x000fe400078e0200 */
[----:B------:R-:W-:Y:S01]  /*15c00*/  IMAD.WIDE.U32 R2, R13, UR4, R2 ;  /* 0x000000040d027c25 */ /* 0x000fe2000f8e0002 */
[----:B------:R-:W-:-:S03]  /*15c10*/  ULDC.64 UR4, c[0x0][0xae8] ;  /* 0x0002ba0000047ab9 */ /* 0x000fc60000000a00 */
[----:B------:R-:W-:Y:S02]  /*15c20*/  IMAD.IADD R3, R3, 0x1, R5 ;  /* 0x0000000103037824 */ /* 0x000fe400078e0205 */
[----:B------:R-:W-:-:S04]  /*15c30*/  IMAD R0, R26, UR4, RZ ;  /* 0x000000041a007c24 */ /* 0x000fc8000f8e02ff */
[----:B------:R-:W-:Y:S01]  /*15c40*/  IMAD R9, R11, UR5, R0 ;  /* 0x000000050b097c24 */ /* 0x000fe2000f8e0200 */
[C---:B--2---:R-:W-:Y:S01]  /*15c50*/  ISETP.GE.AND P0, PT, R14.reuse, R4, PT ;  /* 0x000000040e00720c */ /* 0x044fe20003f06270 */
[----:B------:R-:W-:Y:S02]  /*15c60*/  VIADD R7, R14, 0x60 ;  /* 0x000000600e077836 */ /* 0x000fe40000000000 */
[----:B------:R-:W-:-:S03]  /*15c70*/  IMAD.MOV.U32 R6, RZ, RZ, R14 ;  /* 0x000000ffff067224 */ /* 0x000fc600078e000e */
[----:B------:R-:W-:Y:S01]  /*15c80*/  ISETP.GE.AND P1, PT, R7, R4, PT ;  /* 0x000000040700720c */ /* 0x000fe20003f26270 */
[----:B------:R-:W-:Y:S01]  /*15c90*/  IMAD.WIDE.U32 R4, R11, UR4, R2 ;  /* 0x000000040b047c25 */ /* 0x000fe2000f8e0002 */
[----:B------:R-:W-:-:S03]  /*15ca0*/  SHF.R.S32.HI R7, RZ, 0x1f, R14 ;  /* 0x0000001fff077819 */ /* 0x000fc6000001140e */
        /* <DEDUP_REMOVED lines=22> */
.L_x_8700:
[----:B------:R-:W-:Y:S05]  /*15e10*/  BSYNC B1 ;  /* 0x0000000000017941 */ /* 0x000fea0003800000 */
.L_x_8699:
        /* <DEDUP_REMOVED lines=22> */
.L_x_8695:
[----:B------:R-:W-:Y:S05]  /*15f80*/  BSYNC B0 ;  /* 0x0000000000007941 */ /* 0x000fea0003800000 */
.L_x_8690:
[----:B------:R-:W-:Y:S02]  /*15f90*/  ULDC UR4, c[0x0][0xc14] ;  /* 0x0003050000047ab9 */ /* 0x000fe40000000800 */
[----:B------:R-:W-:-:S13]  /*15fa0*/  ISETP.GE.AND P0, PT, R107, UR4, PT ;  /* 0x000000046b007c0c */ /* 0x000fda000bf06270 */
[----:B------:R-:W-:Y:S05]  /*15fb0*/  @!P0 BRA `(.L_x_8701) ;  /* 0xfffffeb4001c8947 */ /* 0x000fea000383ffff */
[----:B------:R-:W-:Y:S05]  /*15fc0*/  BRA `(.L_x_8561) ;  /* 0x0000005400b87947 */ /* 0x000fea0003800000 */
.L_x_8559:
        /* <DEDUP_REMOVED lines=9> */
[----:B------:R-:W-:Y:S01]  /*16060*/  IMAD.MOV.U32 R0, RZ, RZ, RZ ;  /* 0x000000ffff007224 */ /* 0x000fe200078e00ff */
        /* <DEDUP_REMOVED lines=17> */
[----:B------:R-:W-:Y:S02]  /*16180*/  IMAD.MOV.U32 R16, RZ, RZ, RZ ;  /* 0x000000ffff107224 */ /* 0x000fe400078e00ff */
        /* <DEDUP_REMOVED lines=35> */
.L_x_8706:
[----:B------:R-:W-:Y:S02]  /*163c0*/  VIADD R0, R19, 0x1f ;  /* 0x0000001f13007836 */ /* 0x000fe40000000000 */
[----:B------:R-:W-:-:S03]  /*163d0*/  IMAD.U32 R19, RZ, RZ, UR7 ;  /* 0x00000007ff137e24 */ /* 0x000fc6000f8e00ff */
[----:B------:R-:W-:-:S13]  /*163e0*/  ISETP.GE.AND P0, PT, R0, UR5, PT ;  /* 0x0000000500007c0c */ /* 0x000fda000bf06270 */
[----:B------:R-:W-:Y:S05]  /*163f0*/  @P0 BRA `(.L_x_8703) ;  /* 0x00000004003c0947 */ /* 0x000fea0003800000 */
[----:B------:R-:W-:Y:S01]  /*16400*/  IMAD.MOV.U32 R19, RZ, RZ, R0 ;  /* 0x000000ffff137224 */ /* 0x000fe200078e0000 */
[C---:B------:R-:W-:Y:S01]  /*16410*/  ISETP.NE.AND P1, PT, R28.reuse, 0x1f, PT ;  /* 0x0000001f1c00780c */ /* 0x040fe20003f25270 */
[----:B------:R-:W-:Y:S01]  /*16420*/  BSSY B0, `(.L_x_8704) ;  /* 0x0000008000007945 */ /* 0x000fe20003800000 */
[----:B------:R-:W-:Y:S02]  /*16430*/  IMAD.MOV.U32 R0, RZ, RZ, RZ ;  /* 0x000000ffff007224 */ /* 0x000fe400078e00ff */
[----:B------:R-:W-:-:S05]  /*16440*/  IMAD.IADD R5, R28, 0x1, R19 ;  /* 0x000000011c057824 */ /* 0x000fca00078e0213 */
[----:B------:R-:W-:-:S13]  /*16450*/  ISETP.GE.OR P0, PT, R5, UR5, !P1 ;  /* 0x0000000505007c0c */ /* 0x000fda000cf06670 */
[----:B------:R-:W-:Y:S05]  /*16460*/  @P0 BRA `(.L_x_8705) ;  /* 0x00000000000c0947 */ /* 0x000fea0003800000 */
[----:B------:R-:W0:Y:S02]  /*16470*/  LDC.64 R2, c[0x0][0xc58] ;  /* 0x00031600ff027b82 */ /* 0x000e240000000a00 */
[----:B0-----:R-:W-:-:S05]  /*16480*/  IMAD.WIDE R2, R5, 0x4, R2 ;  /* 0x0000000405027825 */ /* 0x001fca00078e0202 */
[----:B------:R0:W5:Y:S02]  /*16490*/  LDG.E R0, desc[UR60][R2.64] ;  /* 0x0000003c02007981 */ /* 0x000164000c1e1900 */
.L_x_8705:
[----:B------:R-:W-:Y:S05]  /*164a0*/  BSYNC B0 ;  /* 0x0000000000007941 */ /* 0x000fea0003800000 */
.L_x_8704:
        /* <DEDUP_REMOVED lines=25> */
.L_x_8702:
        /* <DEDUP_REMOVED lines=15> */
.L_x_8707:
        /* <DEDUP_REMOVED lines=28> */
.L_x_8703:
[----:B------:R-:W-:Y:S02]  /*168f0*/  IMAD.MOV.U32 R17, RZ, RZ, RZ ;  /* 0x000000ffff117224 */ /* 0x000fe400078e00ff */
[----:B------:R-:W-:Y:S02]  /*16900*/  IMAD.U32 R16, RZ, RZ, UR6 ;  /* 0x00000006ff107e24 */ /* 0x000fe4000f8e00ff */
[----:B------:R-:W-:-:S07]  /*16910*/  IMAD.MOV.U32 R18, RZ, RZ, RZ ;  /* 0x000000ffff127224 */ /* 0x000fce00078e00ff */
.L_x_8708:
[----:B------:R-:W2:Y:S01]  /*16920*/  LDL.LU R2, [R1+0x28] ;  /* 0x0000280001027983 */ /* 0x000ea20000300800 */
[----:B------:R-:W-:Y:S01]  /*16930*/  ISETP.NE.AND P0, PT, R28, RZ, PT ;  /* 0x000000ff1c00720c */ /* 0x000fe20003f05270 */
[----:B------:R-:W-:Y:S02]  /*16940*/  IMAD.MOV.U32 R24, RZ, RZ, 0x1 ;  /* 0x00000001ff187424 */ /* 0x000fe400078e00ff */
[----:B------:R-:W-:-:S10]  /*16950*/  IMAD.MOV.U32 R22, RZ, RZ, RZ ;  /* 0x000000ffff167224 */ /* 0x000fd400078e00ff */
[----:B------:R-:W0:Y:S01]  /*16960*/  @!P0 S2R R3, SR_CgaCtaId ;  /* 0x0000000000038919 */ /* 0x000e220000008800 */
[----:B------:R-:W-:-:S04]  /*16970*/  @!P0 MOV R0, 0x400 ;  /* 0x0000040000008802 */ /* 0x000fc80000000f00 */
[----:B0-----:R-:W-:-:S05]  /*16980*/  @!P0 LEA R0, R3, R0, 0x18 ;  /* 0x0000000003008211 */ /* 0x001fca00078ec0ff */
[----:B------:R0:W-:Y:S01]  /*16990*/  @!P0 STS.128 [R0+0x31cd0], R16 ;  /* 0x031cd01000008388 */ /* 0x0001e20000000c00 */
[----:B------:R-:W-:Y:S06]  /*169a0*/  BAR.ARV 0x5, 0x1a0 ;  /* 0x0146800000007b1d */ /* 0x000fec0000002000 */
[----:B--2---:R-:W-:-:S04]  /*169b0*/  LOP3.LUT R2, R2, 0xfffffeff, RZ, 0xc0, !PT ;  /* 0xfffffeff02027812 */ /* 0x004fc800078ec0ff */
[----:B------:R-:W-:Y:S02]  /*169c0*/  @P0 LOP3.LUT R2, R2, 0x100, RZ, 0xfc, !PT ;  /* 0x0000010002020812 */ /* 0x000fe400078efcff */
[----:B------:R-:W-:-:S03]  /*169d0*/  ISETP.GE.AND P0, PT, R19, UR5, PT ;  /* 0x0000000513007c0c */ /* 0x000fc6000bf06270 */
[----:B------:R0:W-:Y:S04]  /*169e0*/  STL [R1+0x28], R2 ;  /* 0x0000280201007387 */ /* 0x0001e80000100800 */
[----:B------:R0:W-:Y:S06]  /*169f0*/  STL [R1+0x10], RZ ;  /* 0x000010ff01007387 */ /* 0x0001ec0000100800 */
[----:B------:R-:W-:Y:S05]  /*16a00*/  @P0 BRA `(.L_x_8709) ;  /* 0x0000004800440947 */ /* 0x000fea0003800000 */
[----:B------:R-:W2:Y:S01]  /*16a10*/  LDL R4, [R1+0xa0] ;  /* 0x0000a00001047983 */ /* 0x000ea20000100800 */
[----:B------:R-:W-:Y:S01]  /*16a20*/  ISETP.NE.AND P1, PT, R28, RZ, PT ;  /* 0x000000ff1c00720c */ /* 0x000fe20003f25270 */
[----:B------:R-:W-:Y:S01]  /*16a30*/  IMAD.MOV.U32 R27, RZ, RZ, 0x1 ;  /* 0x00000001ff1b7424 */ /* 0x000fe200078e00ff */
[----:B0-----:R-:W-:Y:S01]  /*16a40*/  LOP3.LUT R2, R2, 0xffffffbf, RZ, 0xc0, !PT ;  /* 0xffffffbf02027812 */ /* 0x001fe200078ec0ff */
[----:B------:R0:W-:Y:S01]  /*16a50*/  STL [R1+0x10], RZ ;  /* 0x000010ff01007387 */ /* 0x0001e20000100800 */
[----:B------:R-:W-:Y:S01]  /*16a60*/  IMAD.MOV.U32 R26, RZ, RZ, RZ ;  /* 0x000000ffff1a7224 */ /* 0x000fe200078e00ff */
[----:B------:R-:W-:Y:S01]  /*16a70*/  ULDC.64 UR36, c[0x0][0x198] ;  /* 0x0000660000247ab9 */ /* 0x000fe20000000a00 */
[----:B------:R-:W-:Y:S01]  /*16a80*/  LOP3.LUT R2, R2, 0xfffffffd, RZ, 0xc0, !PT ;  /* 0xfffffffd02027812 */ /* 0x000fe200078ec0ff */
[----:B------:R-:W-:Y:S01]  /*16a90*/  IMAD.MOV.U32 R24, RZ, RZ, 0x1 ;  /* 0x00000001ff187424 */ /* 0x000fe200078e00ff */
[----:B------:R-:W-:Y:S01]  /*16aa0*/  ULDC UR39, c[0x0][0xc] ;  /* 0x0000030000277ab9 */ /* 0x000fe20000000800 */
[----:B------:R-:W-:Y:S01]  /*16ab0*/  IMAD.MOV.U32 R22, RZ, RZ, RZ ;  /* 0x000000ffff167224 */ /* 0x000fe200078e00ff */
        /* <DEDUP_REMOVED lines=9> */
.L_x_8797:
[----:B01----:R-:W0:Y:S02]  /*16b50*/  LDC.64 R2, c[0x0][0xc60] ;  /* 0x00031800ff027b82 */ /* 0x003e240000000a00 */
[----:B0-----:R-:W-:-:S05]  /*16b60*/  IMAD.WIDE R2, R19, 0x4, R2 ;  /* 0x0000000413027825 */ /* 0x001fca00078e0202 */
[----:B------:R-:W2:Y:S01]  /*16b70*/  LDG.E R9, desc[UR60][R2.64] ;  /* 0x0000003c02097981 */ /* 0x000ea2000c1e1900 */
[----:B------:R-:W-:Y:S05]  /*16b80*/  YIELD ;  /* 0x0000000000007946 */ /* 0x000fea0003800000 */
[----:B------:R-:W-:Y:S01]  /*16b90*/  ULDC.64 UR4, c[0x0][0xa28] ;  /* 0x00028a0000047ab9 */ /* 0x000fe20000000a00 */
[----:B------:R-:W-:Y:S01]  /*16ba0*/  IMAD.MOV.U32 R6, RZ, RZ, RZ ;  /* 0x000000ffff067224 */ /* 0x000fe200078e00ff */
[----:B------:R-:W-:Y:S01]  /*16bb0*/  ISETP.NE.U32.AND P1, PT, RZ, UR4, PT ;  /* 0x00000004ff007c0c */ /* 0x000fe2000bf25070 */
[----:B------:R-:W-:Y:S01]  /*16bc0*/  IMAD.MOV.U32 R23, RZ, RZ, RZ ;  /* 0x000000ffff177224 */ /* 0x000fe200078e00ff */
[----:B------:R-:W-:-:S02]  /*16bd0*/  ULDC.64 UR6, c[0x0][0xa10] ;  /* 0x0002840000067ab9 */ /* 0x000fc40000000a00 */
[----:B------:R-:W-:Y:S02]  /*16be0*/  ISETP.NE.AND.EX P1, PT, RZ, UR5, PT, P1 ;  /* 0x00000005ff007c0c */ /* 0x000fe4000bf25310 */
[----:B--2---:R-:W-:Y:S01]  /*16bf0*/  SHF.R.S32.HI R0, RZ, 0x1f, R9 ;  /* 0x0000001fff007819 */ /* 0x004fe20000011409 */
[----:B------:R-:W-:Y:S10]  /*16c00*/  STL [R1], R9 ;  /* 0x0000000901007387 */ /* 0x000ff40000100800 */
[----:B------:R-:W-:-:S04]  /*16c10*/  @P1 LEA R4, P0, R9, UR4, 0x2 ;  /* 0x0000000409041c11 */ /* 0x000fc8000f8010ff */
[----:B------:R-:W-:Y:S01]  /*16c20*/  @P1 LEA.HI.X R5, R9, UR5, R0, 0x2, P0 ;  /* 0x0000000509051c11 */ /* 0x000fe200080f1400 */
[----:B------:R-:W-:Y:S02]  /*16c30*/  ULDC.64 UR4, c[0x0][0xa00] ;  /* 0x0002800000047ab9 */ /* 0x000fe40000000a00 */
[----:B------:R-:W-:Y:S02]  /*16c40*/  ISETP.NE.U32.AND P0, PT, RZ, UR4, PT ;  /* 0x00000004ff007c0c */ /* 0x000fe4000bf05070 */
[----:B------:R0:W5:Y:S02]  /*16c50*/  @P1 LDG.E R23, desc[UR60][R4.64] ;  /* 0x0000003c04171981 */ /* 0x000164000c1e1900 */
[----:B------:R-:W-:-:S13]  /*16c60*/  ISETP.NE.AND.EX P0, PT, RZ, UR5, PT, P0 ;  /* 0x00000005ff007c0c */ /* 0x000fda000bf05300 */
[----:B------:R-:W-:-:S04]  /*16c70*/  @P0 LEA R2, P2, R9, UR4, 0x2 ;  /* 0x0000000409020c11 */ /* 0x000fc8000f8410ff */
[----:B------:R-:W-:Y:S01]  /*16c80*/  @P0 LEA.HI.X R3, R9, UR5, R0, 0x2, P2 ;  /* 0x0000000509030c11 */ /* 0x000fe200090f1400 */
[----:B------:R-:W-:-:S04]  /*16c90*/  ULDC.64 UR4, c[0x0][0xa20] ;  /* 0x0002880000047ab9 */ /* 0x000fc80000000a00 */
[----:B------:R-:W2:Y:S01]  /*16ca0*/  @P0 LDG.E R6, desc[UR60][R2.64] ;  /* 0x0000003c02060981 */ /* 0x000ea2000c1e1900 */
[----:B------:R-:W-:-:S04]  /*16cb0*/  ISETP.NE.U32.AND P1, PT, RZ, UR4, PT ;  /* 0x00000004ff007c0c */ /* 0x000fc8000bf25070 */
[----:B------:R-:W-:Y:S01]  /*16cc0*/  ISETP.NE.AND.EX P1, PT, RZ, UR5, PT, P1 ;  /* 0x00000005ff007c0c */ /* 0x000fe2000bf25310 */
[C---:B0-----:R-:W-:Y:S01]  /*16cd0*/  IMAD.SHL.U32 R4, R9.reuse, 0x4, RZ ;  /* 0x0000000409047824 */ /* 0x041fe200078e00ff */
[----:B------:R-:W-:-:S04]  /*16ce0*/  SHF.L.U64.HI R0, R9, 0x2, R0 ;  /* 0x0000000209007819 */ /* 0x000fc80000010200 */
[----:B------:R-:W-:Y:S01]  /*16cf0*/  STL [R1+0x8], R4 ;  /* 0x0000080401007387 */ /* 0x000fe20000100800 */
[----:B------:R-:W-:-:S03]  /*16d00*/  IMAD.MOV.U32 R8, RZ, RZ, RZ ;  /* 0x000000ffff087224 */ /* 0x000fc600078e00ff */
[----:B--2---:R0:W-:Y:S03]  /*16d10*/  STL [R1+0x18], R6 ;  /* 0x0000180601007387 */ /* 0x0041e60000100800 */
[----:B0-----:R-:W-:-:S04]  /*16d20*/  @P1 IADD3 R6, P0, R4, UR4, RZ ;  /* 0x0000000404061c10 */ /* 0x001fc8000ff1e0ff */
[----:B------:R-:W-:Y:S01]  /*16d30*/  @P1 IADD3.X R7, R0, UR5, RZ, P0, !PT ;  /* 0x0000000500071c10 */ /* 0x000fe200087fe4ff */
[----:B------:R-:W-:Y:S02]  /*16d40*/  ULDC.64 UR4, c[0x0][0xa08] ;  /* 0x0002820000047ab9 */ /* 0x000fe40000000a00 */
[----:B------:R-:W-:Y:S02]  /*16d50*/  IADD3 R2, P0, R4, UR4, RZ ;  /* 0x0000000404027c10 */ /* 0x000fe4000ff1e0ff */
[----:B------:R-:W-:Y:S02]  /*16d60*/  ISETP.NE.U32.AND P2, PT, RZ, UR4, PT ;  /* 0x00000004ff007c0c */ /* 0x000fe4000bf45070 */
[----:B------:R-:W-:Y:S02]  /*16d70*/  IADD3.X R3, R0, UR5, RZ, P0, !PT ;  /* 0x0000000500037c10 */ /* 0x000fe400087fe4ff */
[----:B------:R-:W-:Y:S01]  /*16d80*/  ISETP.NE.AND.EX P2, PT, RZ, UR5, PT, P2 ;  /* 0x00000005ff007c0c */ /* 0x000fe2000bf45320 */
[----:B------:R-:W-:-:S02]  /*16d90*/  ULDC.64 UR4, c[0x0][0x3f8] ;  /* 0x0000fe0000047ab9 */ /* 0x000fc40000000a00 */
[----:B------:R-:W-:-:S03]  /*16da0*/  UISETP.NE.U32.AND UP0, UPT, UR4, URZ, UPT ;  /* 0x0000003f0400728c */ /* 0x000fc6000bf05070 */
[----:B------:R-:W-:Y:S01]  /*16db0*/  ULDC UR4, c[0x0][0x404] ;  /* 0x0001010000047ab9 */ /* 0x000fe20000000800 */
[----:B------:R-:W-:-:S03]  /*16dc0*/  UISETP.NE.AND.EX UP0, UPT, UR5, URZ, UPT, UP0 ;  /* 0x0000003f0500728c */ /* 0x000fc6000bf05300 */
[----:B------:R-:W-:Y:S01]  /*16dd0*/  ULDC UR5, c[0x0][0x2e0] ;  /* 0x0000b80000057ab9 */ /* 0x000fe20000000800 */
[----:B------:R-:W-:Y:S02]  /*16de0*/  USEL UR4, UR4, 0x1, UP0 ;  /* 0x0000000104047887 */ /* 0x000fe40008000000 */
[----:B------:R0:W5:Y:S02]  /*16df0*/  @P2 LDG.E R8, desc[UR60][R2.64] ;  /* 0x0000003c02082981 */ /* 0x000164000c1e1900 */
[----:B------:R-:W-:-:S06]  /*16e00*/  UIMAD UR4, UR4, UR5, URZ ;  /* 0x00000005040472a4 */ /* 0x000fcc000f8e023f */
[----:B------:R-:W-:-:S06]  /*16e10*/  IMAD.U32 R10, RZ, RZ, UR4 ;  /* 0x00000004ff0a7e24 */ /* 0x000fcc000f8e00ff */
[----:B------:R0:W5:Y:S01]  /*16e20*/  @P1 LDG.E R10, desc[UR60][R6.64] ;  /* 0x0000003c060a1981 */ /* 0x000162000c1e1900 */
[----:B------:R-:W-:Y:S01]  /*16e30*/  IADD3 R4, P0, R4, UR6, RZ ;  /* 0x0000000604047c10 */ /* 0x000fe2000ff1e0ff */
[----:B------:R-:W-:-:S03]  /*16e40*/  ULDC UR4, c[0x0][0x338] ;  /* 0x0000ce0000047ab9 */ /* 0x000fc60000000800 */
[----:B------:R-:W-:Y:S02]  /*16e50*/  IADD3.X R5, R0, UR7, RZ, P0, !PT ;  /* 0x0000000700057c10 */ /* 0x000fe400087fe4ff */
[----:B------:R-:W-:Y:S01]  /*16e60*/  ISETP.NE.U32.AND P0, PT, RZ, UR6, PT ;  /* 0x00000006ff007c0c */ /* 0x000fe2000bf05070 */
[----:B------:R1:W-:Y:S03]  /*16e70*/  STL [R1+0xc], R0 ;  /* 0x00000c0001007387 */ /* 0x0003e60000100800 */
[----:B------:R-:W-:Y:S01]  /*16e80*/  ISETP.NE.AND.EX P0, PT, RZ, UR7, PT, P0 ;  /* 0x00000007ff007c0c */ /* 0x000fe2000bf05300 */
[----:B-1----:R-:W-:Y:S01]  /*16e90*/  IMAD.U32 R0, RZ, RZ, UR4 ;  /* 0x00000004ff007e24 */ /* 0x002fe2000f8e00ff */
[----:B0-----:R-:W-:Y:S11]  /*16ea0*/  @P1 BRA `(.L_x_8710) ;  /* 0x0000000000101947 */ /* 0x001ff60003800000 */
[----:B------:R-:W-:Y:S05]  /*16eb0*/  @!P2 BRA `(.L_x_8710) ;  /* 0x00000000000ca947 */ /* 0x000fea0003800000 */
[----:B------:R-:W2:Y:S04]  /*16ec0*/  LDG.E R7, desc[UR60][R2.64] ;  /* 0x0000003c02077981 */ /* 0x000ea8000c1e1900 */
[----:B-----5:R-:W2:Y:S02]  /*16ed0*/  LDG.E R10, desc[UR60][R2.64+0x4] ;  /* 0x0000043c020a7981 */ /* 0x020ea4000c1e1900 */
[----:B--2---:R-:W-:-:S07]  /*16ee0*/  IMAD.IADD R10, R10, 0x1, -R7 ;  /* 0x000000010a0a7824 */ /* 0x004fce00078e0a07 */
.L_x_8710:
[----:B------:R-:W2:Y:S04]  /*16ef0*/  @P0 LDG.E R3, desc[UR60][R4.64] ;  /* 0x0000003c04030981 */ /* 0x000ea8000c1e1900 */
[----:B------:R-:W2:Y:S02]  /*16f00*/  @P0 LDG.E R2, desc[UR60][R4.64+0x4] ;  /* 0x0000043c04020981 */ /* 0x000ea4000c1e1900 */
[----:B--2---:R-:W-:Y:S02]  /*16f10*/  @P0 IMAD.IADD R0, R2, 0x1, -R3 ;  /* 0x0000000102000824 */ /* 0x004fe400078e0a03 */
[----:B-----5:R-:W-:-:S04]  /*16f20*/  IMAD.IADD R3, R10, 0x1, -R23 ;  /* 0x000000010a037824 */ /* 0x020fc800078e0a17 */
[----:B------:R-:W-:-:S04]  /*16f30*/  IMAD.IADD R6, R3, 0x1, R0 ;  /* 0x0000000103067824 */ /* 0x000fc800078e0200 */
[----:B------:R-:W-:Y:S01]  /*16f40*/  VIADD R2, R6, 0x8f ;  /* 0x0000008f06027836 */ /* 0x000fe20000000000 */
[----:B------:R0:W-:Y:S03]  /*16f50*/  STL [R1+0x14], R6 ;  /* 0x0000140601007387 */ /* 0x0001e60000100800 */
[----:B------:R-:W-:-:S05]  /*16f60*/  IMAD.HI R2, R2, 0x38e38e39, RZ ;  /* 0x38e38e3902027827 */ /* 0x000fca00078e02ff */
[----:B------:R-:W-:-:S04]  /*16f70*/  SHF.R.U32.HI R7, RZ, 0x1f, R2 ;  /* 0x0000001fff077819 */ /* 0x000fc80000011602 */
[----:B0-----:R-:W-:Y:S01]  /*16f80*/  LEA.HI.SX32 R6, R2, R7, 0x1b ;  /* 0x0000000702067211 */ /* 0x001fe200078fdaff */
[----:B------:R-:W-:-:S04]  /*16f90*/  IMAD.MOV R2, RZ, RZ, -R3 ;  /* 0x000000ffff027224 */ /* 0x000fc800078e0a03 */
[----:B------:R-:W-:Y:S01]  /*16fa0*/  IMAD R7, R6, 0x90, -R3 ;  /* 0x0000009006077824 */ /* 0x000fe200078e0a03 */
[----:B------:R-:W-:Y:S01]  /*16fb0*/  VIMNMX R2, RZ, R2, !PT ;  /* 0x00000002ff027248 */ /* 0x000fe20007fe0100 */
[----:B------:R0:W-:Y:S03]  /*16fc0*/  STL [R1+0x4], R6 ;  /* 0x0000040601007387 */ /* 0x0001e60000100800 */
[----:B------:R-:W-:-:S04]  /*16fd0*/  VIMNMX R7, R7, R0, PT ;  /* 0x0000000007077248 */ /* 0x000fc80003fe0100 */
[----:B------:R-:W-:Y:S01]  /*16fe0*/  ISETP.GT.AND P1, PT, R7, R2, PT ;  /* 0x000000020700720c */ /* 0x000fe20003f24270 */
[----:B------:R-:W-:-:S05]  /*16ff0*/  IMAD.WIDE.U32 R2, R2, 0x38e38e39, RZ ;  /* 0x38e38e3902027825 */ /* 0x000fca00078e00ff */
[----:B------:R-:W-:-:S05]  /*17000*/  SHF.R.U32.HI R0, RZ, 0x5, R3 ;  /* 0x00000005ff007819 */ /* 0x000fca0000011603 */
[----:B------:R-:W-:Y:S02]  /*17010*/  IMAD.MOV.U32 R2, RZ, RZ, R0 ;  /* 0x000000ffff027224 */ /* 0x000fe400078e0000 */
[----:B0-----:R-:W-:-:S04]  /*17020*/  @P1 VIADD R6, R7, 0x8f ;  /* 0x0000008f07061836 */ /* 0x001fc80000000000 */
[----:B------:R-:W-:-:S05]  /*17030*/  @P1 IMAD.HI R6, R6, 0x38e38e39, RZ ;  /* 0x38e38e3906061827 */ /* 0x000fca00078e02ff */
[----:B------:R-:W-:-:S04]  /*17040*/  @P1 SHF.R.U32.HI R3, RZ, 0x1f, R6 ;  /* 0x0000001fff031819 */ /* 0x000fc80000011606 */
[----:B------:R-:W-:Y:S01]  /*17050*/  @P1 LEA.HI.SX32 R2, R6, R3, 0x1b ;  /* 0x0000000306021211 */ /* 0x000fe200078fdaff */
[----:B------:R-:W-:-:S06]  /*17060*/  IMAD.MOV.U32 R3, RZ, RZ, RZ ;  /* 0x000000ffff037224 */ /* 0x000fcc00078e00ff */
[----:B------:R0:W5:Y:S01]  /*17070*/  @P0 LDG.E R3, desc[UR60][R4.64] ;  /* 0x0000003c04030981 */ /* 0x000162000c1e1900 */
[----:B------:R-:W-:Y:S01]  /*17080*/  ISETP.GT.AND P1, PT, R2, R0, PT ;  /* 0x000000000200720c */ /* 0x000fe20003f24270 */
[----:B------:R-:W-:Y:S01]  /*17090*/  BSSY B0, `(.L_x_8711) ;  /* 0x00000c3000007945 */ /* 0x000fe20003800000 */
[----:B------:R-:W-:Y:S01]  /*170a0*/  IMAD.IADD R23, R8, 0x1, R23 ;  /* 0x0000000108177824 */ /* 0x000fe200078e0217 */
[----:B------:R-:W-:-:S10]  /*170b0*/  PLOP3.LUT P2, PT, PT, PT, PT, 0x80, 0x0 ;  /* 0x000000000000781c */ /* 0x000fd40003f4f070 */
[----:B0-----:R-:W-:Y:S05]  /*170c0*/  @!P1 BRA `(.L_x_8712) ;  /* 0x0000000800fc9947 */ /* 0x001fea0003800000 */
[----:B------:R-:W0:Y:S01]  /*170d0*/  LDC R4, c[0x0][0x428] ;  /* 0x00010a00ff047b82 */ /* 0x000e220000000800 */
[----:B------:R-:W-:Y:S01]  /*170e0*/  UMOV UR4, 0xffffffff ;  /* 0xffffffff00047882 */ /* 0x000fe20000000000 */
[----:B0-----:R-:W-:-:S13]  /*170f0*/  ISETP.NE.AND P1, PT, R4, 0x1, PT ;  /* 0x000000010400780c */ /* 0x001fda0003f25270 */
[----:B------:R-:W0:Y:S08]  /*17100*/  @P1 LDC R5, c[0x0][0x42c] ;  /* 0x00010b00ff051b82 */ /* 0x000e300000000800 */
[----:B------:R-:W1:Y:S01]  /*17110*/  @P1 LDC R7, c[0x0][0x430] ;  /* 0x00010c00ff071b82 */ /* 0x000e620000000800 */
[----:B0-----:R-:W-:-:S04]  /*17120*/  @P1 IMAD.HI.U32 R4, R18, R5, RZ ;  /* 0x0000000512041227 */ /* 0x001fc800078e00ff */
[----:B------:R-:W-:Y:S01]  /*17130*/  IMAD.MOV.U32 R5, RZ, RZ, R18 ;  /* 0x000000ffff057224 */ /* 0x000fe200078e0012 */
[----:B-1----:R-:W-:Y:S02]  /*17140*/  @P1 SHF.R.U32.HI R5, RZ, R7, R4 ;  /* 0x00000007ff051219 */ /* 0x002fe40000011604 */
[----:B------:R-:W-:Y:S01]  /*17150*/  SEL R4, R9, RZ, !P0 ;  /* 0x000000ff09047207 */ /* 0x000fe20004000000 */
[----:B------:R-:W-:Y:S06]  /*17160*/  BRA.DIV UR4, `(.L_x_8713) ;  /* 0x0000004e04a07947 */ /* 0x000fec000b800000 */
.L_x_8843:
[----:B------:R-:W-:-:S03]  /*17170*/  UMOV UR4, 0xffffffff ;  /* 0xffffffff00047882 */ /* 0x000fc60000000000 */
[----:B------:R-:W-:Y:S05]  /*17180*/  BRA.DIV UR4, `(.L_x_8714) ;  /* 0x0000004e04cc7947 */ /* 0x000fea000b800000 */
[----:B------:R-:W-:-:S13]  /*17190*/  ELECT P6, URZ, PT ;  /* 0x00000000003f782f */ /* 0x000fda00038c0000 */
.L_x_8846:
[----:B------:R-:W2:Y:S01]  /*171a0*/  LDL R6, [R1+0x10] ;  /* 0x0000100001067983 */ /* 0x000ea20000100800 */
[----:B------:R-:W-:Y:S01]  /*171b0*/  MOV R8, 0x400 ;  /* 0x0000040000087802 */ /* 0x000fe20000000f00 */
[----:B------:R-:W-:Y:S01]  /*171c0*/  BSSY B1, `(.L_x_8715) ;  /* 0x000000a000017945 */ /* 0x000fe20003800000 */
[----:B--2---:R-:W-:-:S05]  /*171d0*/  VIADD R7, R6, 0x1 ;  /* 0x0000000106077836 */ /* 0x004fca0000000000 */
[----:B------:R-:W-:-:S04]  /*171e0*/  LEA.HI R6, R7, R7, RZ, 0x1 ;  /* 0x0000000707067211 */ /* 0x000fc800078f08ff */
[----:B------:R-:W-:-:S05]  /*171f0*/  LOP3.LUT R6, R6, 0xfffffffe, RZ, 0xc0, !PT ;  /* 0xfffffffe06067812 */ /* 0x000fca00078ec0ff */
[----:B------:R-:W-:Y:S02]  /*17200*/  IMAD.IADD R7, R7, 0x1, -R6 ;  /* 0x0000000107077824 */ /* 0x000fe400078e0a06 */
[----:B------:R-:W0:Y:S03]  /*17210*/  S2R R6, SR_CgaCtaId ;  /* 0x0000000000067919 */ /* 0x000e260000008800 */
[----:B------:R-:W-:Y:S02]  /*17220*/  SHF.L.U32 R7, R7, 0x1f, RZ ;  /* 0x0000001f07077819 */ /* 0x000fe400000006ff */
[----:B0-----:R-:W-:-:S04]  /*17230*/  LEA R6, R6, R8, 0x18 ;  /* 0x0000000806067211 */ /* 0x001fc800078ec0ff */
[----:B------:R-:W0:Y:S02]  /*17240*/  SYNCS.PHASECHK.TRANS64.TRYWAIT P0, [R6+URZ+0x31c20], R7 ;  /* 0x031c2007060075a7 */ /* 0x000e24000800017f */
[----:B0-----:R-:W-:Y:S05]  /*17250*/  @!P0 BRA `(.L_x_8716) ;  /* 0x0000004c00b88947 */ /* 0x001fea0003800000 */
.L_x_8847:
[----:B------:R-:W-:Y:S05]  /*17260*/  BSYNC B1 ;  /* 0x0000000000017941 */ /* 0x000fea0003800000 */
.L_x_8715:
[----:B------:R-:W-:Y:S04]  /*17270*/  BSSY B1, `(.L_x_8717) ;  /* 0x0000049000017945 */ /* 0x000fe80003800000 */
[----:B------:R-:W-:Y:S05]  /*17280*/  @!P6 BRA `(.L_x_8718) ;  /* 0x00000004001ce947 */ /* 0x000fea0003800000 */
[----:B0-----:R-:W-:Y:S01]  /*17290*/  IMAD R7, R26, 0x8, R6 ;  /* 0x000000081a077824 */ /* 0x001fe200078e0206 */
[----:B------:R-:W-:-:S04]  /*172a0*/  SHF.L.U32 R8, R27, 0x1f, RZ ;  /* 0x0000001f1b087819 */ /* 0x000fc800000006ff */
[----:B------:R-:W0:Y:S02]  /*172b0*/  SYNCS.PHASECHK.TRANS64.TRYWAIT P0, [R7+URZ+0x31ca0], R8 ;  /* 0x031ca008070075a7 */ /* 0x000e24000800017f */
[----:B0-----:R-:W-:Y:S05]  /*172c0*/  @!P0 BRA `(.L_x_8719) ;  /* 0x0000004c00b08947 */ /* 0x001fea0003800000 */
.L_x_8848:
[----:B------:R-:W1:Y:S02]  /*172d0*/  S2R R9, SR_TID.X ;  /* 0x0000000000097919 */ /* 0x000e640000002100 */
[----:B-1----:R-:W-:-:S04]  /*172e0*/  LOP3.LUT R9, R9, 0x7f, RZ, 0xc0, !PT ;  /* 0x0000007f09097812 */ /* 0x002fc800078ec0ff */
[----:B------:R-:W-:-:S13]  /*172f0*/  ISETP.NE.AND P1, PT, R9, RZ, PT ;  /* 0x000000ff0900720c */ /* 0x000fda0003f25270 */
[----:B------:R-:W-:Y:S05]  /*17300*/  @P1 BRA `(.L_x_8720) ;  /* 0x0000000000141947 */ /* 0x000fea0003800000 */
[----:B------:R-:W-:Y:S01]  /*17310*/  ISETP.NE.AND P0, PT, R28, RZ, PT ;  /* 0x000000ff1c00720c */ /* 0x000fe20003f05270 */
[----:B------:R-:W-:-:S04]  /*17320*/  IMAD.MOV.U32 R9, RZ, RZ, 0x6c00 ;  /* 0x00006c00ff097424 */ /* 0x000fc800078e00ff */
[----:B------:R1:W-:Y:S08]  /*17330*/  SYNCS.ARRIVE.TRANS64 RZ, [R7+URZ+0x31c90], R9 ;  /* 0x031c900907ff79a7 */ /* 0x0003f0000800003f */
[----:B------:R-:W-:Y:S05]  /*17340*/  @!P0 BRA `(.L_x_8720) ;  /* 0x0000000000048947 */ /* 0x000fea0003800000 */
[----:B------:R-:W-:Y:S01]  /*17350*/  BPT.TRAP 0x1 ;  /* 0x000000040000795c */ /* 0x000fe20000300000 */
.L_x_8720:
[----:B-1----:R-:W-:Y:S01]  /*17360*/  IMAD R9, R26, 0x6c00, R6 ;  /* 0x00006c001a097824 */ /* 0x002fe200078e0206 */
[----:B------:R-:W-:Y:S01]  /*17370*/  R2UR UR9, R7 ;  /* 0x00000000070972ca */ /* 0x000fe200000e0000 */
[----:B-----5:R-:W-:Y:S01]  /*17380*/  IMAD R10, R2, 0x90, R3 ;  /* 0x00000090020a7824 */ /* 0x020fe200078e0203 */
[----:B------:R-:W-:Y:S01]  /*17390*/  UIADD3 UR4, UP0, UR36, 0x570, URZ ;  /* 0x0000057024047890 */ /* 0x000fe2000ff1e03f */
[----:B------:R-:W-:Y:S01]  /*173a0*/  R2UR UR12, R5 ;  /* 0x00000000050c72ca */ /* 0x000fe200000e0000 */
[----:B------:R-:W-:Y:S01]  /*173b0*/  UMOV UR10, URZ ;  /* 0x0000003f000a7c82 */ /* 0x000fe20008000000 */
[----:B------:R-:W-:Y:S01]  /*173c0*/  R2UR UR15, R9 ;  /* 0x00000000090f72ca */ /* 0x000fe200000e0000 */
[----:B------:R-:W-:Y:S01]  /*173d0*/  VIADD R10, R10, 0xffffff70 ;  /* 0xffffff700a0a7836 */ /* 0x000fe20000000000 */
[----:B------:R-:W-:Y:S01]  /*173e0*/  R2UR UR13, R4 ;  /* 0x00000000040d72ca */ /* 0x000fe200000e0000 */
[----:B------:R-:W-:Y:S01]  /*173f0*/  UIADD3.X UR5, URZ, UR37, URZ, UP0, !UPT ;  /* 0x000000253f057290 */ /* 0x000fe200087fe43f */
[----:B------:R-:W-:-:S02]  /*17400*/  UMOV UR6, 0x0 ;  /* 0x0000000000067882 */ /* 0x000fc40000000000 */
[----:B------:R-:W-:Y:S01]  /*17410*/  R2UR UR11, R10 ;  /* 0x000000000a0b72ca */ /* 0x000fe200000e0000 */
[----:B------:R-:W-:Y:S01]  /*17420*/  UMOV UR7, 0x12f00000 ;  /* 0x12f0000000077882 */ /* 0x000fe20000000000 */
[----:B------:R-:W-:Y:S01]  /*17430*/  UIADD3 UR9, UR9, 0x31c90, URZ ;  /* 0x00031c9009097890 */ /* 0x000fe2000fffe03f */
[----:B------:R-:W-:-:S04]  /*17440*/  UMOV UR16, 0x20 ;  /* 0x0000002000107882 */ /* 0x000fc80000000000 */
        /* <DEDUP_REMOVED lines=13> */
.L_x_8849:
[----:B------:R-:W-:Y:S05]  /*17520*/  @P1 BRA `(.L_x_8722) ;  /* 0x0000000000141947 */ /* 0x000fea0003800000 */
[----:B------:R-:W-:Y:S01]  /*17530*/  ISETP.NE.AND P0, PT, R28, RZ, PT ;  /* 0x000000ff1c00720c */ /* 0x000fe20003f05270 */
[----:B01----:R-:W-:-:S04]  /*17540*/  IMAD.MOV.U32 R8, RZ, RZ, 0x6c00 ;  /* 0x00006c00ff087424 */ /* 0x003fc800078e00ff */
[----:B------:R2:W-:Y:S08]  /*17550*/  SYNCS.ARRIVE.TRANS64 RZ, [R7+URZ+0x31cb0], R8 ;  /* 0x031cb00807ff79a7 */ /* 0x0005f0000800003f */
[----:B------:R-:W-:Y:S05]  /*17560*/  @!P0 BRA `(.L_x_8722) ;  /* 0x0000000000048947 */ /* 0x000fea0003800000 */
[----:B------:R-:W-:Y:S01]  /*17570*/  BPT.TRAP 0x1 ;  /* 0x000000040000795c */ /* 0x000fe20000300000 */
.L_x_8722:
        /* <DEDUP_REMOVED lines=24> */
.L_x_8718:
[----:B------:R-:W-:Y:S05]  /*17700*/  BSYNC B1 ;  /* 0x0000000000017941 */ /* 0x000fea0003800000 */
.L_x_8717:
[----:B------:R-:W-:Y:S01]  /*17710*/  VIADD R26, R26, 0x1 ;  /* 0x000000011a1a7836 */ /* 0x000fe20000000000 */
[----:B------:R-:W-:Y:S01]  /*17720*/  PLOP3.LUT P2, PT, PT, PT, PT, 0x8, 0x0 ;  /* 0x000000000000781c */ /* 0x000fe20003f4e170 */
[----:B------:R-:W-:-:S03]  /*17730*/  VIADD R2, R2, 0xfffffffe ;  /* 0xfffffffe02027836 */ /* 0x000fc60000000000 */
[----:B------:R-:W-:-:S04]  /*17740*/  ISETP.NE.AND P0, PT, R26, 0x2, PT ;  /* 0x000000021a00780c */ /* 0x000fc80003f05270 */
[----:B------:R-:W-:Y:S02]  /*17750*/  SEL R26, R26, RZ, P0 ;  /* 0x000000ff1a1a7207 */ /* 0x000fe40000000000 */
[----:B012---:R-:W-:Y:S02]  /*17760*/  SEL R8, RZ, 0x1, P0 ;  /* 0x00000001ff087807 */ /* 0x007fe40000000000 */
[----:B------:R-:W-:Y:S02]  /*17770*/  ISETP.GE.AND P0, PT, R2, R0, PT ;  /* 0x000000000200720c */ /* 0x000fe40003f06270 */
[----:B------:R-:W-:-:S11]  /*17780*/  LOP3.LUT R27, R27, R8, RZ, 0x3c, !PT ;  /* 0x000000081b1b7212 */ /* 0x000fd600078e3cff */
[----:B------:R-:W-:Y:S05]  /*17790*/  @!P0 BRA `(.L_x_8712) ;  /* 0x0000000400488947 */ /* 0x000fea0003800000 */
.L_x_8729:
[----:B------:R-:W-:Y:S05]  /*177a0*/  YIELD ;  /* 0x0000000000007946 */ /* 0x000fea0003800000 */
[----:B------:R-:W-:Y:S04]  /*177b0*/  BSSY B1, `(.L_x_8723) ;  /* 0x0000048000017945 */ /* 0x000fe80003800000 */
[----:B------:R-:W-:Y:S05]  /*177c0*/  @!P6 BRA `(.L_x_8724) ;  /* 0x000000040018e947 */ /* 0x000fea0003800000 */
[----:B------:R-:W-:Y:S01]  /*177d0*/  IMAD R7, R26, 0x8, R6 ;  /* 0x000000081a077824 */ /* 0x000fe200078e0206 */
[----:B------:R-:W-:-:S04]  /*177e0*/  SHF.L.U32 R8, R27, 0x1f, RZ ;  /* 0x0000001f1b087819 */ /* 0x000fc800000006ff */
[----:B------:R-:W0:Y:S02]  /*177f0*/  SYNCS.PHASECHK.TRANS64.TRYWAIT P0, [R7+URZ+0x31ca0], R8 ;  /* 0x031ca008070075a7 */ /* 0x000e24000800017f */
[----:B0-----:R-:W-:Y:S05]  /*17800*/  @!P0 BRA `(.L_x_8725) ;  /* 0x0000004800888947 */ /* 0x001fea0003800000 */
.L_x_8850:
        /* <DEDUP_REMOVED lines=9> */
.L_x_8726:
[----:B-1----:R-:W-:Y:S01]  /*178a0*/  IMAD R9, R26, 0x6c00, R6 ;  /* 0x00006c001a097824 */ /* 0x002fe200078e0206 */
[----:B------:R-:W-:Y:S01]  /*178b0*/  R2UR UR9, R7 ;  /* 0x00000000070972ca */ /* 0x000fe200000e0000 */
[----:B-----5:R-:W-:Y:S01]  /*178c0*/  IMAD R10, R2, 0x90, R3 ;  /* 0x00000090020a7824 */ /* 0x020fe200078e0203 */
        /* <DEDUP_REMOVED lines=9> */
[----:B------:R-:W-:-:S02]  /*17960*/  UMOV UR16, 0x20 ;  /* 0x0000002000107882 */ /* 0x000fc40000000000 */
[----:B------:R-:W-:-:S05]  /*17970*/  UIADD3 UR9, UR9, 0x31c90, URZ ;  /* 0x00031c9009097890 */ /* 0x000fca000fffe03f */
        /* <DEDUP_REMOVED lines=13> */
.L_x_8851:
[----:B------:R-:W-:Y:S05]  /*17a50*/  @P0 BRA `(.L_x_8728) ;  /* 0x0000000000140947 */ /* 0x000fea0003800000 */
[----:B------:R-:W-:Y:S01]  /*17a60*/  ISETP.NE.AND P1, PT, R28, RZ, PT ;  /* 0x000000ff1c00720c */ /* 0x000fe20003f25270 */
[----:B01----:R-:W-:-:S04]  /*17a70*/  IMAD.MOV.U32 R8, RZ, RZ, 0x6c00 ;  /* 0x00006c00ff087424 */ /* 0x003fc800078e00ff */
[----:B------:R2:W-:Y:S08]  /*17a80*/  SYNCS.ARRIVE.TRANS64 RZ, [R7+URZ+0x31cb0], R8 ;  /* 0x031cb00807ff79a7 */ /* 0x0005f0000800003f */
[----:B------:R-:W-:Y:S05]  /*17a90*/  @!P1 BRA `(.L_x_8728) ;  /* 0x0000000000049947 */ /* 0x000fea0003800000 */
[----:B------:R-:W-:Y:S01]  /*17aa0*/  BPT.TRAP 0x1 ;  /* 0x000000040000795c */ /* 0x000fe20000300000 */
.L_x_8728:
        /* <DEDUP_REMOVED lines=24> */
.L_x_8724:
[----:B------:R-:W-:Y:S05]  /*17c30*/  BSYNC B1 ;  /* 0x0000000000017941 */ /* 0x000fea0003800000 */
.L_x_8723:
[----:B------:R-:W-:-:S05]  /*17c40*/  VIADD R26, R26, 0x1 ;  /* 0x000000011a1a7836 */ /* 0x000fca0000000000 */
[----:B------:R-:W-:-:S04]  /*17c50*/  ISETP.NE.AND P0, PT, R26, 0x2, PT ;  /* 0x000000021a00780c */ /* 0x000fc80003f05270 */
[----:B012---:R-:W-:Y:S02]  /*17c60*/  SEL R8, RZ, 0x1, P0 ;  /* 0x00000001ff087807 */ /* 0x007fe40000000000 */
[----:B------:R-:W-:Y:S02]  /*17c70*/  SEL R26, R26, RZ, P0 ;  /* 0x000000ff1a1a7207 */ /* 0x000fe40000000000 */
[C---:B------:R-:W-:Y:S01]  /*17c80*/  ISETP.GT.AND P0, PT, R2.reuse, R0, PT ;  /* 0x000000000200720c */ /* 0x040fe20003f04270 */
[----:B------:R-:W-:Y:S01]  /*17c90*/  VIADD R2, R2, 0xffffffff ;  /* 0xffffffff02027836 */ /* 0x000fe20000000000 */
[----:B------:R-:W-:-:S11]  /*17ca0*/  LOP3.LUT R27, R27, R8, RZ, 0x3c, !PT ;  /* 0x000000081b1b7212 */ /* 0x000fd600078e3cff */
[----:B------:R-:W-:Y:S05]  /*17cb0*/  @P0 BRA `(.L_x_8729) ;  /* 0xfffffff800b80947 */ /* 0x000fea000383ffff */
.L_x_8712:
[----:B------:R-:W-:Y:S05]  /*17cc0*/  BSYNC B0 ;  /* 0x0000000000007941 */ /* 0x000fea0003800000 */
.L_x_8711:
[----:B------:R-:W2:Y:S01]  /*17cd0*/  LDL R7, [R1+0x14] ;  /* 0x0000140001077983 */ /* 0x000ea20000100800 */
[----:B------:R-:W-:Y:S05]  /*17ce0*/  @!P2 WARPSYNC.ALL ;  /* 0x000000000000a948 */ /* 0x000fea0003800000 */
[----:B------:R-:W-:Y:S01]  /*17cf0*/  BSSY B6, `(.L_x_8730) ;  /* 0x00002cb000067945 */ /* 0x000fe20003800000 */
[----:B------:R-:W-:Y:S01]  /*17d00*/  @!P2 BAR.SYNC.DEFER_BLOCKING 0xc, 0x1a0 ;  /* 0x030680000000ab1d */ /* 0x000fe20000010000 */
[----:B--2---:R-:W-:-:S13]  /*17d10*/  ISETP.GT.AND P0, PT, R7, RZ, PT ;  /* 0x000000ff0700720c */ /* 0x004fda0003f04270 */
[----:B------:R-:W-:Y:S05]  /*17d20*/  @P0 BRA `(.L_x_8731) ;  /* 0x00000000003c0947 */ /* 0x000fea0003800000 */
[----:B------:R-:W-:-:S13]  /*17d30*/  ISETP.NE.AND P1, PT, R28, RZ, PT ;  /* 0x000000ff1c00720c */ /* 0x000fda0003f25270 */
[----:B------:R-:W-:Y:S05]  /*17d40*/  @P1 BRA `(.L_x_8732) ;  /* 0x0000002c00141947 */ /* 0x000fea0003800000 */
[----:B------:R-:W0:Y:S01]  /*17d50*/  S2R R7, SR_LANEID ;  /* 0x0000000000077919 */ /* 0x000e220000000000 */
[----:B------:R-:W-:Y:S01]  /*17d60*/  VOTEU.ANY UR4, UPT, PT ;  /* 0x0000000000047886 */ /* 0x000fe200038e0100 */
[----:B-----5:R-:W1:Y:S01]  /*17d70*/  LDC.64 R2, c[0x0][0xc38] ;  /* 0x00030e00ff027b82 */ /* 0x020e620000000a00 */
        /* <DEDUP_REMOVED lines=10> */
.L_x_8731:
        /* <DEDUP_REMOVED lines=11> */
[----:B-----5:R-:W0:Y:S01]  /*17ed0*/  LDC.64 R2, c[0x4][R2] ;  /* 0x0100000002027b82 */ /* 0x020e220000000a00 */
        /* <DEDUP_REMOVED lines=10> */
.L_x_8733:
[----:B------:R-:W-:-:S05]  /*17f80*/  VIADD R0, R29, 0x200 ;  /* 0x000002001d007836 */ /* 0x000fca0000000000 */
[----:B------:R-:W-:-:S13]  /*17f90*/  LOP3.LUT P0, RZ, R0, 0x1bf, RZ, 0xc0, !PT ;  /* 0x000001bf00ff7812 */ /* 0x000fda000780c0ff */
[----:B------:R-:W-:Y:S05]  /*17fa0*/  @!P0 BRA `(.L_x_8734) ;  /* 0x0000000000808947 */ /* 0x000fea0003800000 */
[----:B------:R-:W-:Y:S01]  /*17fb0*/  MOV R0, 0x0 ;  /* 0x0000000000007802 */ /* 0x000fe20000000f00 */
[----:B------:R-:W-:Y:S01]  /*17fc0*/  ULDC.64 UR6, c[0x4][0x1b8] ;  /* 0x01006e0000067ab9 */ /* 0x000fe20000000a00 */
[----:B------:R-:W-:Y:S01]  /*17fd0*/  ULDC.64 UR8, c[0x4][0x1c0] ;  /* 0x0100700000087ab9 */ /* 0x000fe20000000a00 */
[----:B------:R-:W-:Y:S01]  /*17fe0*/  ULDC.64 UR4, c[0x4][0x58] ;  /* 0x0100160000047ab9 */ /* 0x000fe20000000a00 */
[----:B-----5:R0:W1:Y:S01]  /*17ff0*/  LDC.64 R2, c[0x4][R0] ;  /* 0x0100000000027b82 */ /* 0x0200620000000a00 */
        /* <DEDUP_REMOVED lines=11> */
.L_x_8735:
        /* <DEDUP_REMOVED lines=16> */
.L_x_8734:
[----:B------:R-:W2:Y:S01]  /*181b0*/  LDL.LU R2, [R1+0x8] ;  /* 0x0000080001027983 */ /* 0x000ea20000300800 */
[----:B------:R-:W-:-:S03]  /*181c0*/  ULDC.64 UR4, c[0x0][0x9f8] ;  /* 0x00027e0000047ab9 */ /* 0x000fc60000000a00 */
[----:B------:R-:W3:Y:S04]  /*181d0*/  LDL.LU R0, [R1+0xc] ;  /* 0x00000c0001007983 */ /* 0x000ee80000300800 */
[----:B------:R-:W4:Y:S04]  /*181e0*/  LDL.LU R21, [R1] ;  /* 0x0000000001157983 */ /* 0x000f280000300800 */
[----:B------:R-:W4:Y:S01]  /*181f0*/  LDL.LU R20, [R1+0x18] ;  /* 0x0000180001147983 */ /* 0x000f220000300800 */
[----:B------:R-:W-:-:S04]  /*18200*/  ISETP.NE.U32.AND P0, PT, RZ, UR4, PT ;  /* 0x00000004ff007c0c */ /* 0x000fc8000bf05070 */
[----:B------:R-:W-:Y:S02]  /*18210*/  ISETP.NE.AND.EX P0, PT, RZ, UR5, PT, P0 ;  /* 0x00000005ff007c0c */ /* 0x000fe4000bf05300 */
[----:B------:R-:W-:-:S13]  /*18220*/  ISETP.NE.AND P6, PT, R28, RZ, PT ;  /* 0x000000ff1c00720c */ /* 0x000fda0003fc5270 */
[----:B------:R-:W-:-:S05]  /*18230*/  VOTEU.ALL UP1, P6 ;  /* 0x00000000003f7886 */ /* 0x000fca0003020000 */
[----:B------:R-:W-:-:S04]  /*18240*/  @!UP1 UIADD3 UR8, UP0, UR36, 0x270, URZ ;  /* 0x0000027024089890 */ /* 0x000fc8000ff1e03f */
[----:B------:R-:W-:-:S03]  /*18250*/  @!UP1 UIADD3.X UR9, URZ, UR37, URZ, UP0, !UPT ;  /* 0x000000253f099290 */ /* 0x000fc600087fe43f */
[----:B------:R-:W-:Y:S01]  /*18260*/  VOTEU.ALL UP0, P6 ;  /* 0x00000000003f7886 */ /* 0x000fe20003000000 */
[----:B--2---:R-:W-:-:S04]  /*18270*/  @P0 IADD3 R2, P1, R2, UR4, RZ ;  /* 0x0000000402020c10 */ /* 0x004fc8000ff3e0ff */
[----:B---3-5:R-:W-:Y:S01]  /*18280*/  @P0 IADD3.X R3, R0, UR5, RZ, P1, !PT ;  /* 0x0000000500030c10 */ /* 0x028fe20008ffe4ff */
[----:B------:R-:W-:Y:S01]  /*18290*/  ULDC.64 UR4, c[0x0][0xa00] ;  /* 0x0002800000047ab9 */ /* 0x000fe20000000a00 */
[----:B------:R-:W0:Y:S01]  /*182a0*/  LDC R0, c[0x0][0x428] ;  /* 0x00010a00ff007b82 */ /* 0x000e220000000800 */
[----:B----4-:R-:W-:-:S06]  /*182b0*/  IMAD.MOV.U32 R6, RZ, RZ, R21 ;  /* 0x000000ffff067224 */ /* 0x010fcc00078e0015 */
[----:B------:R1:W5:Y:S01]  /*182c0*/  @P0 LDG.E R6, desc[UR60][R2.64] ;  /* 0x0000003c02060981 */ /* 0x000362000c1e1900 */
[----:B------:R-:W-:Y:S01]  /*182d0*/  IMAD R17, R17, 0xc0, R20 ;  /* 0x000000c011117824 */ /* 0x000fe200078e0214 */
        /* <DEDUP_REMOVED lines=10> */
.L_x_8736:
        /* <DEDUP_REMOVED lines=14> */
.L_x_8737:
        /* <DEDUP_REMOVED lines=13> */
.L_x_8738:
        /* <DEDUP_REMOVED lines=16> */
.L_x_8854:
[----:B------:R-:W2:Y:S01]  /*18630*/  LDL R4, [R1+0x4] ;  /* 0x0000040001047983 */ /* 0x000ea20000100800 */
[----:B------:R-:W-:Y:S01]  /*18640*/  UMOV UR4, 0xffffffff ;  /* 0xffffffff00047882 */ /* 0x000fe20000000000 */
[----:B------:R-:W-:Y:S01]  /*18650*/  SHF.R.S32.HI R11, RZ, 0x1f, R6 ;  /* 0x0000001fff0b7819 */ /* 0x000fe20000011406 */
[----:B--2---:R-:W-:Y:S01]  /*18660*/  VIADD R9, R4, 0xffffffff ;  /* 0xffffffff04097836 */ /* 0x004fe20000000000 */
[----:B------:R-:W-:Y:S06]  /*18670*/  BRA.DIV UR4, `(.L_x_8740) ;  /* 0x0000003e04487947 */ /* 0x000fec000b800000 */
[----:B------:R-:W-:-:S13]  /*18680*/  ELECT P6, URZ, PT ;  /* 0x00000000003f782f */ /* 0x000fda00038c0000 */
.L_x_8857:
[----:B------:R-:W-:Y:S05]  /*18690*/  @!P6 BRA `(.L_x_8741) ;  /* 0x0000000000f8e947 */ /* 0x000fea0003800000 */
[----:B------:R-:W-:Y:S01]  /*186a0*/  ISETP.NE.U32.AND P0, PT, R2, RZ, PT ;  /* 0x000000ff0200720c */ /* 0x000fe20003f05070 */
[----:B------:R-:W-:-:S03]  /*186b0*/  IMAD.MOV.U32 R25, RZ, RZ, R9 ;  /* 0x000000ffff197224 */ /* 0x000fc600078e0009 */
[----:B------:R-:W-:-:S13]  /*186c0*/  ISETP.NE.AND.EX P0, PT, R3, RZ, PT, P0 ;  /* 0x000000ff0300720c */ /* 0x000fda0003f05300 */
[----:B------:R-:W-:Y:S05]  /*186d0*/  @!P0 BRA `(.L_x_8742) ;  /* 0x0000000000448947 */ /* 0x000fea0003800000 */
[----:B------:R-:W0:Y:S01]  /*186e0*/  LDC R10, c[0x0][0x41c] ;  /* 0x00010700ff0a7b82 */ /* 0x000e220000000800 */
[----:B------:R-:W-:Y:S02]  /*186f0*/  ULDC.64 UR4, c[0x0][0x408] ;  /* 0x0001020000047ab9 */ /* 0x000fe40000000a00 */
[----:B------:R-:W-:-:S04]  /*18700*/  IMAD R7, R11, UR4, RZ ;  /* 0x000000040b077c24 */ /* 0x000fc8000f8e02ff */
[----:B------:R-:W-:Y:S01]  /*18710*/  IMAD R7, R6, UR5, R7 ;  /* 0x0000000506077c24 */ /* 0x000fe2000f8e0207 */
[----:B0-----:R-:W-:-:S13]  /*18720*/  ISETP.NE.AND P0, PT, R10, 0x1, PT ;  /* 0x000000010a00780c */ /* 0x001fda0003f05270 */
[----:B------:R-:W0:Y:S02]  /*18730*/  @P0 LDC.64 R4, c[0x0][0x420] ;  /* 0x00010800ff040b82 */ /* 0x000e240000000a00 */
[----:B0-----:R-:W-:-:S04]  /*18740*/  @P0 IMAD.HI.U32 R12, R9, R4, RZ ;  /* 0x00000004090c0227 */ /* 0x001fc800078e00ff */
[----:B------:R-:W-:Y:S01]  /*18750*/  IMAD.MOV.U32 R4, RZ, RZ, R9 ;  /* 0x000000ffff047224 */ /* 0x000fe200078e0009 */
[----:B------:R-:W-:-:S04]  /*18760*/  @P0 SHF.R.U32.HI R4, RZ, R5, R12 ;  /* 0x00000005ff040219 */ /* 0x000fc8000001160c */
[--C-:B------:R-:W-:Y:S01]  /*18770*/  SHF.R.S32.HI R5, RZ, 0x1f, R4.reuse ;  /* 0x0000001fff057819 */ /* 0x100fe20000011404 */
[--C-:B------:R-:W-:Y:S02]  /*18780*/  IMAD.MOV R25, RZ, RZ, -R4.reuse ;  /* 0x000000ffff197224 */ /* 0x100fe400078e0a04 */
[----:B------:R-:W-:-:S04]  /*18790*/  IMAD.WIDE.U32 R4, R6, UR4, R4 ;  /* 0x0000000406047c25 */ /* 0x000fc8000f8e0004 */
[----:B------:R-:W-:Y:S01]  /*187a0*/  IMAD.IADD R7, R5, 0x1, R7 ;  /* 0x0000000105077824 */ /* 0x000fe200078e0207 */
[----:B------:R-:W-:Y:S01]  /*187b0*/  LEA R12, P0, R4, R2, 0x2 ;  /* 0x00000002040c7211 */ /* 0x000fe200078010ff */
[----:B------:R-:W-:-:S03]  /*187c0*/  IMAD R25, R10, R25, R9 ;  /* 0x000000190a197224 */ /* 0x000fc600078e0209 */
[----:B------:R-:W-:-:S05]  /*187d0*/  LEA.HI.X R13, R4, R3, R7, 0x2, P0 ;  /* 0x00000003040d7211 */ /* 0x000fca00000f1407 */
[----:B------:R0:W5:Y:S04]  /*187e0*/  LDG.E R7, desc[UR60][R12.64] ;  /* 0x0000003c0c077981 */ /* 0x000168000c1e1900 */
.L_x_8742:
[----:B------:R-:W-:Y:S01]  /*187f0*/  IMAD R4, R22, 0x8, R29 ;  /* 0x0000000816047824 */ /* 0x000fe200078e021d */
[----:B------:R-:W-:-:S04]  /*18800*/  SHF.L.U32 R5, R24, 0x1f, RZ ;  /* 0x0000001f18057819 */ /* 0x000fc800000006ff */
[----:B------:R-:W1:Y:S02]  /*18810*/  SYNCS.PHASECHK.TRANS64.TRYWAIT P0, [R4+URZ+0x31c40], R5 ;  /* 0x031c4005040075a7 */ /* 0x000e64000800017f */
[----:B-1----:R-:W-:Y:S05]  /*18820*/  @!P0 BRA `(.L_x_8743) ;  /* 0x0000003800fc8947 */ /* 0x002fea0003800000 */
.L_x_8858:
[----:B------:R-:W2:Y:S02]  /*18830*/  S2R R10, SR_TID.X ;  /* 0x00000000000a7919 */ /* 0x000ea40000002100 */
[----:B--2---:R-:W-:-:S04]  /*18840*/  LOP3.LUT R10, R10, 0x7f, RZ, 0xc0, !PT ;  /* 0x0000007f0a0a7812 */ /* 0x004fc800078ec0ff */
[----:B------:R-:W-:-:S13]  /*18850*/  ISETP.NE.AND P0, PT, R10, RZ, PT ;  /* 0x000000ff0a00720c */ /* 0x000fda0003f05270 */
[----:B------:R-:W-:Y:S05]  /*18860*/  @P0 BRA `(.L_x_8744) ;  /* 0x0000000000140947 */ /* 0x000fea0003800000 */
[----:B------:R-:W-:Y:S01]  /*18870*/  ISETP.NE.AND P1, PT, R28, RZ, PT ;  /* 0x000000ff1c00720c */ /* 0x000fe20003f25270 */
[----:B-1----:R-:W-:-:S04]  /*18880*/  IMAD.MOV.U32 R5, RZ, RZ, 0x6c00 ;  /* 0x00006c00ff057424 */ /* 0x002fc800078e00ff */
[----:B------:R2:W-:Y:S08]  /*18890*/  SYNCS.ARRIVE.TRANS64 RZ, [R4+URZ+0x31c30], R5 ;  /* 0x031c300504ff79a7 */ /* 0x0005f0000800003f */
[----:B------:R-:W-:Y:S05]  /*188a0*/  @!P1 BRA `(.L_x_8744) ;  /* 0x0000000000049947 */ /* 0x000fea0003800000 */
[----:B------:R-:W-:Y:S01]  /*188b0*/  BPT.TRAP 0x1 ;  /* 0x000000040000795c */ /* 0x000fe20000300000 */
.L_x_8744:
[----:B------:R-:W-:Y:S01]  /*188c0*/  R2UR UR9, R4 ;  /* 0x00000000040972ca */ /* 0x000fe200000e0000 */
[----:B-12---:R-:W-:Y:S01]  /*188d0*/  IMAD R4, R22, 0x6c00, R29 ;  /* 0x00006c0016047824 */ /* 0x006fe200078e021d */
        /* <DEDUP_REMOVED lines=8> */
[----:B-----5:R-:W-:Y:S01]  /*18960*/  R2UR UR13, R7 ;  /* 0x00000000070d72ca */ /* 0x020fe200000e0000 */
[----:B------:R-:W-:-:S02]  /*18970*/  UMOV UR17, 0x20 ;  /* 0x0000002000117882 */ /* 0x000fc40000000000 */
[----:B------:R-:W-:-:S04]  /*18980*/  UIADD3 UR9, UR9, 0x31c30, URZ ;  /* 0x00031c3009097890 */ /* 0x000fc8000fffe03f */
[----:B------:R-:W-:Y:S02]  /*18990*/  UIMAD UR11, UR11, 0x90, UR5 ;  /* 0x000000900b0b78a4 */ /* 0x000fe4000f8e0205 */
[----:B------:R-:W-:Y:S02]  /*189a0*/  UIADD3 UR14, UR8, 0x16a00, URZ ;  /* 0x00016a00080e7890 */ /* 0x000fe4000fffe03f */
[----:B------:R-:W-:Y:S02]  /*189b0*/  UIADD3.X UR5, URZ, UR37, URZ, UP0, !UPT ;  /* 0x000000253f057290 */ /* 0x000fe400087fe43f */
        /* <DEDUP_REMOVED lines=12> */
.L_x_8741:
[----:B------:R-:W2:Y:S01]  /*18a80*/  LDL.LU R5, [R1+0x10] ;  /* 0x0000100001057983 */ /* 0x000ea20000300800 */
[----:B------:R-:W-:Y:S05]  /*18a90*/  WARPSYNC.ALL ;  /* 0x0000000000007948 */ /* 0x000fea0003800000 */
[----:B------:R-:W-:Y:S02]  /*18aa0*/  R2UR UR24, R29 ;  /* 0x000000001d1872ca */ /* 0x000fe400000e0000 */
        /* <DEDUP_REMOVED lines=27> */
[----:B---3--:R-:W-:Y:S01]  /*18c60*/  @P0 R2UR UR13, R8 ;  /* 0x00000000080d02ca */ /* 0x008fe200000e0000 */
[----:B------:R-:W-:Y:S01]  /*18c70*/  UIADD3 UR8, UR24, 0x13a00, URZ ;  /* 0x00013a0018087890 */ /* 0x000fe2000fffe03f */
[----:B------:R-:W-:Y:S01]  /*18c80*/  @P0 R2UR UR12, R18 ;  /* 0x00000000120c02ca */ /* 0x000fe200000e0000 */
[----:B------:R-:W-:Y:S01]  /*18c90*/  UMOV UR10, 0x40 ;  /* 0x00000040000a7882 */ /* 0x000fe20000000000 */
[----:B------:R-:W-:-:S13]  /*18ca0*/  @P0 R2UR UR11, R17 ;  /* 0x00000000110b02ca */ /* 0x000fda00000e0000 */
[----:B------:R4:W-:Y:S01]  /*18cb0*/  UTMALDG.4D [UR8], [UR4], desc[UR22] ;  /* 0x00001608040075b4 */ /* 0x0009e20008019000 */
[----:B--2---:R-:W-:-:S05]  /*18cc0*/  VIADD R5, R5, 0x1 ;  /* 0x0000000105057836 */ /* 0x004fca0000000000 */
[----:B-1----:R-:W-:Y:S01]  /*18cd0*/  LEA.HI R4, R5, R5, RZ, 0x1 ;  /* 0x0000000505047211 */ /* 0x002fe200078f08ff */
[----:B------:R4:W-:Y:S03]  /*18ce0*/  STL [R1+0x10], R5 ;  /* 0x0000100501007387 */ /* 0x0009e60000100800 */
[----:B------:R-:W-:-:S05]  /*18cf0*/  LOP3.LUT R4, R4, 0xfffffffe, RZ, 0xc0, !PT ;  /* 0xfffffffe04047812 */ /* 0x000fca00078ec0ff */
[----:B------:R-:W-:-:S05]  /*18d00*/  IMAD.IADD R4, R5, 0x1, -R4 ;  /* 0x0000000105047824 */ /* 0x000fca00078e0a04 */
[----:B------:R-:W-:-:S04]  /*18d10*/  SHF.L.U32 R4, R4, 0x1f, RZ ;  /* 0x0000001f04047819 */ /* 0x000fc800000006ff */
[----:B------:R-:W1:Y:S02]  /*18d20*/  SYNCS.PHASECHK.TRANS64.TRYWAIT P0, [R29+URZ+0x31c20], R4 ;  /* 0x031c20041d0075a7 */ /* 0x000e64000800017f */
[----:B-1--4-:R-:W-:Y:S05]  /*18d30*/  @!P0 BRA `(.L_x_8746) ;  /* 0x0000003400cc8947 */ /* 0x012fea0003800000 */
.L_x_8859:
[----:B------:R-:W-:Y:S05]  /*18d40*/  BSYNC B0 ;  /* 0x0000000000007941 */ /* 0x000fea0003800000 */
.L_x_8745:
[----:B------:R-:W2:Y:S01]  /*18d50*/  LDL.LU R5, [R1+0x14] ;  /* 0x0000140001057983 */ /* 0x000ea20000300800 */
[----:B------:R-:W-:Y:S01]  /*18d60*/  BSSY B0, `(.L_x_8747) ;  /* 0x000017d000007945 */ /* 0x000fe20003800000 */
[----:B--2---:R-:W-:-:S13]  /*18d70*/  ISETP.GE.AND P0, PT, R5, 0x91, PT ;  /* 0x000000910500780c */ /* 0x004fda0003f06270 */
[----:B------:R-:W-:Y:S05]  /*18d80*/  @!P0 BRA `(.L_x_8748) ;  /* 0x0000001400e88947 */ /* 0x000fea0003800000 */
[----:B------:R-:W0:Y:S01]  /*18d90*/  LDL R5, [R1+0x4] ;  /* 0x0000040001057983 */ /* 0x000e220000100800 */
[----:B-1----:R-:W-:Y:S01]  /*18da0*/  IMAD.MOV.U32 R4, RZ, RZ, 0x1 ;  /* 0x00000001ff047424 */ /* 0x002fe200078e00ff */
[----:B------:R-:W-:Y:S01]  /*18db0*/  BSSY B1, `(.L_x_8749) ;  /* 0x0000081000017945 */ /* 0x000fe20003800000 */
[----:B0-----:R-:W-:Y:S02]  /*18dc0*/  IMAD.MOV R13, RZ, RZ, -R5 ;  /* 0x000000ffff0d7224 */ /* 0x001fe400078e0a05 */
        /* <DEDUP_REMOVED lines=35> */
.L_x_8753:
[----:B0-----:R-:W-:Y:S01]  /*19000*/  IMAD R3, R10, 0x8, R29 ;  /* 0x000000080a037824 */ /* 0x001fe200078e021d */
[----:B------:R-:W-:-:S04]  /*19010*/  SHF.L.U32 R2, R14, 0x1f, RZ ;  /* 0x0000001f0e027819 */ /* 0x000fc800000006ff */
[----:B------:R-:W0:Y:S02]  /*19020*/  SYNCS.PHASECHK.TRANS64.TRYWAIT P0, [R3+URZ+0x31c40], R2 ;  /* 0x031c4002030075a7 */ /* 0x000e24000800017f */
[----:B0-----:R-:W-:Y:S05]  /*19030*/  @!P0 BRA `(.L_x_8754) ;  /* 0x0000003400208947 */ /* 0x001fea0003800000 */
.L_x_8860:
[----:B------:R-:W1:Y:S02]  /*19040*/  S2R R5, SR_TID.X ;  /* 0x0000000000057919 */ /* 0x000e640000002100 */
[----:B-1----:R-:W-:-:S04]  /*19050*/  LOP3.LUT R5, R5, 0x7f, RZ, 0xc0, !PT ;  /* 0x0000007f05057812 */ /* 0x002fc800078ec0ff */
[----:B------:R-:W-:-:S13]  /*19060*/  ISETP.NE.AND P0, PT, R5, RZ, PT ;  /* 0x000000ff0500720c */ /* 0x000fda0003f05270 */
[----:B------:R-:W-:Y:S05]  /*19070*/  @P0 BRA `(.L_x_8755) ;  /* 0x0000000000140947 */ /* 0x000fea0003800000 */
[----:B------:R-:W-:Y:S01]  /*19080*/  ISETP.NE.AND P1, PT, R28, RZ, PT ;  /* 0x000000ff1c00720c */ /* 0x000fe20003f25270 */
[----:B0-----:R-:W-:-:S04]  /*19090*/  IMAD.MOV.U32 R2, RZ, RZ, 0x6c00 ;  /* 0x00006c00ff027424 */ /* 0x001fc800078e00ff */
[----:B------:R1:W-:Y:S08]  /*190a0*/  SYNCS.ARRIVE.TRANS64 RZ, [R3+URZ+0x31c30], R2 ;  /* 0x031c300203ff79a7 */ /* 0x0003f0000800003f */
[----:B------:R-:W-:Y:S05]  /*190b0*/  @!P1 BRA `(.L_x_8755) ;  /* 0x0000000000049947 */ /* 0x000fea0003800000 */
[----:B------:R-:W-:Y:S01]  /*190c0*/  BPT.TRAP 0x1 ;  /* 0x000000040000795c */ /* 0x000fe20000300000 */
.L_x_8755:
[--C-:B01----:R-:W-:Y:S01]  /*190d0*/  IMAD R2, R10, 0x6c00, R29.reuse ;  /* 0x00006c000a027824 */ /* 0x103fe200078e021d */
        /* <DEDUP_REMOVED lines=12> */
[----:B------:R-:W-:Y:S01]  /*191a0*/  SHF.L.U32 R3, R24, 0x1f, RZ ;  /* 0x0000001f18037819 */ /* 0x000fe200000006ff */
[----:B------:R-:W-:-:S02]  /*191b0*/  IMAD R2, R22, 0x8, R29 ;  /* 0x0000000816027824 */ /* 0x000fc400078e021d */
[----:B------:R-:W-:Y:S02]  /*191c0*/  UIMAD UR11, UR11, 0x90, UR5 ;  /* 0x000000900b0b78a4 */ /* 0x000fe4000f8e0205 */
[----:B------:R-:W-:Y:S02]  /*191d0*/  UIADD3 UR9, UR9, 0x31c30, URZ ;  /* 0x00031c3009097890 */ /* 0x000fe4000fffe03f */
        /* <DEDUP_REMOVED lines=14> */
.L_x_8861:
        /* <DEDUP_REMOVED lines=10> */
.L_x_8757:
[----:B------:R-:W2:Y:S02]  /*19360*/  LDL R3, [R1+0x28] ;  /* 0x0000280001037983 */ /* 0x000ea40000100800 */
[----:B--2---:R-:W-:-:S13]  /*19370*/  LOP3.LUT P0, RZ, R3, 0x40, RZ, 0xc0, !PT ;  /* 0x0000004003ff7812 */ /* 0x004fda000780c0ff */
[----:B------:R-:W-:Y:S05]  /*19380*/  @P0 BRA `(.L_x_8758) ;  /* 0x0000000000040947 */ /* 0x000fea0003800000 */
[----:B------:R-:W-:Y:S01]  /*19390*/  BPT.TRAP 0x1 ;  /* 0x000000040000795c */ /* 0x000fe20000300000 */
.L_x_8758:
        /* <DEDUP_REMOVED lines=29> */
.L_x_8752:
[----:B------:R-:W-:Y:S05]  /*19570*/  BSYNC B2 ;  /* 0x0000000000027941 */ /* 0x000fea0003800000 */
.L_x_8751:
[----:B------:R-:W2:Y:S01]  /*19580*/  LDL.LU R2, [R1+0x4] ;  /* 0x0000040001027983 */ /* 0x000ea20000300800 */
[----:B------:R-:W-:Y:S02]  /*19590*/  IMAD.MOV.U32 R22, RZ, RZ, R10 ;  /* 0x000000ffff167224 */ /* 0x000fe400078e000a */
[----:B------:R-:W-:Y:S02]  /*195a0*/  IMAD.MOV.U32 R24, RZ, RZ, R14 ;  /* 0x000000ffff187224 */ /* 0x000fe400078e000e */
[----:B--2---:R-:W-:-:S07]  /*195b0*/  VIADD R8, R2, 0xfffffffd ;  /* 0xfffffffd02087836 */ /* 0x004fce0000000000 */
.L_x_8750:
[----:B------:R-:W-:Y:S05]  /*195c0*/  BSYNC B1 ;  /* 0x0000000000017941 */ /* 0x000fea0003800000 */
.L_x_8749:
[----:B------:R-:W-:-:S05]  /*195d0*/  IMAD.MOV R2, RZ, RZ, -R13 ;  /* 0x000000ffff027224 */ /* 0x000fca00078e0a0d */
[----:B------:R-:W-:-:S13]  /*195e0*/  ISETP.NE.AND P0, PT, R9, R2, PT ;  /* 0x000000020900720c */ /* 0x000fda0003f05270 */
[----:B------:R-:W-:Y:S05]  /*195f0*/  @!P0 BRA `(.L_x_8748) ;  /* 0x0000000c00cc8947 */ /* 0x000fea0003800000 */
[----:B------:R-:W-:-:S07]  /*19600*/  IMAD.MOV.U32 R4, RZ, RZ, R7 ;  /* 0x000000ffff047224 */ /* 0x000fce00078e0007 */
.L_x_8775:
        /* <DEDUP_REMOVED lines=31> */
.L_x_8761:
[----:B------:R-:W-:Y:S01]  /*19800*/  IMAD R3, R9, 0x8, R29 ;  /* 0x0000000809037824 */ /* 0x000fe200078e021d */
[----:B------:R-:W-:-:S04]  /*19810*/  SHF.L.U32 R2, R10, 0x1f, RZ ;  /* 0x0000001f0a027819 */ /* 0x000fc800000006ff */
[----:B------:R-:W1:Y:S02]  /*19820*/  SYNCS.PHASECHK.TRANS64.TRYWAIT P0, [R3+URZ+0x31c40], R2 ;  /* 0x031c4002030075a7 */ /* 0x000e64000800017f */
[----:B-1----:R-:W-:Y:S05]  /*19830*/  @!P0 BRA `(.L_x_8762) ;  /* 0x0000002c00488947 */ /* 0x002fea0003800000 */
.L_x_8862:
[----:B0-----:R-:W0:Y:S02]  /*19840*/  S2R R5, SR_TID.X ;  /* 0x0000000000057919 */ /* 0x001e240000002100 */
[----:B0-----:R-:W-:-:S04]  /*19850*/  LOP3.LUT R5, R5, 0x7f, RZ, 0xc0, !PT ;  /* 0x0000007f05057812 */ /* 0x001fc800078ec0ff */
[----:B------:R-:W-:-:S13]  /*19860*/  ISETP.NE.AND P0, PT, R5, RZ, PT ;  /* 0x000000ff0500720c */ /* 0x000fda0003f05270 */
[----:B------:R-:W-:Y:S05]  /*19870*/  @P0 BRA `(.L_x_8763) ;  /* 0x0000000000140947 */ /* 0x000fea0003800000 */
[----:B------:R-:W-:Y:S01]  /*19880*/  ISETP.NE.AND P1, PT, R28, RZ, PT ;  /* 0x000000ff1c00720c */ /* 0x000fe20003f25270 */
[----:B-1----:R-:W-:-:S04]  /*19890*/  IMAD.MOV.U32 R2, RZ, RZ, 0x6c00 ;  /* 0x00006c00ff027424 */ /* 0x002fc800078e00ff */
[----:B------:R0:W-:Y:S08]  /*198a0*/  SYNCS.ARRIVE.TRANS64 RZ, [R3+URZ+0x31c30], R2 ;  /* 0x031c300203ff79a7 */ /* 0x0001f0000800003f */
[----:B------:R-:W-:Y:S05]  /*198b0*/  @!P1 BRA `(.L_x_8763) ;  /* 0x0000000000049947 */ /* 0x000fea0003800000 */
[----:B------:R-:W-:Y:S01]  /*198c0*/  BPT.TRAP 0x1 ;  /* 0x000000040000795c */ /* 0x000fe20000300000 */
.L_x_8763:
        /* <DEDUP_REMOVED lines=31> */
.L_x_8863:
        /* <DEDUP_REMOVED lines=10> */
.L_x_8765:
[----:B------:R-:W2:Y:S02]  /*19b60*/  LDL R2, [R1+0x28] ;  /* 0x0000280001027983 */ /* 0x000ea40000100800 */
[----:B--2---:R-:W-:-:S13]  /*19b70*/  LOP3.LUT P0, RZ, R2, 0x40, RZ, 0xc0, !PT ;  /* 0x0000004002ff7812 */ /* 0x004fda000780c0ff */
[----:B------:R-:W-:Y:S05]  /*19b80*/  @P0 BRA `(.L_x_8766) ;  /* 0x0000000000040947 */ /* 0x000fea0003800000 */
[----:B------:R-:W-:Y:S01]  /*19b90*/  BPT.TRAP 0x1 ;  /* 0x000000040000795c */ /* 0x000fe20000300000 */
.L_x_8766:
        /* <DEDUP_REMOVED lines=30> */
.L_x_8760:
[----:B------:R-:W-:Y:S05]  /*19d80*/  BSYNC B1 ;  /* 0x0000000000017941 */ /* 0x000fea0003800000 */
.L_x_8759:
        /* <DEDUP_REMOVED lines=26> */
[----:B------:R-:W-:Y:S01]  /*19f30*/  LEA.HI.X R5, R2, UR5, R3, 0x2, P0 ;  /* 0x0000000502057c11 */ /* 0x000fe200080f1403 */
[----:B------:R-:W-:-:S04]  /*19f40*/  IMAD.MOV R2, RZ, RZ, -R14 ;  /* 0x000000ffff027224 */ /* 0x000fc800078e0a0e */
[----:B------:R0:W5:Y:S01]  /*19f50*/  LDG.E R4, desc[UR60][R4.64] ;  /* 0x0000003c04047981 */ /* 0x000162000c1e1900 */
[----:B------:R-:W-:-:S07]  /*19f60*/  IMAD R13, R12, R2, R13 ;  /* 0x000000020c0d7224 */ /* 0x000fce00078e020d */
.L_x_8769:
[----:B------:R-:W-:Y:S01]  /*19f70*/  IMAD R2, R22, 0x8, R29 ;  /* 0x0000000816027824 */ /* 0x000fe200078e021d */
[----:B------:R-:W-:-:S04]  /*19f80*/  SHF.L.U32 R3, R24, 0x1f, RZ ;  /* 0x0000001f18037819 */ /* 0x000fc800000006ff */
[----:B------:R-:W1:Y:S02]  /*19f90*/  SYNCS.PHASECHK.TRANS64.TRYWAIT P0, [R2+URZ+0x31c40], R3 ;  /* 0x031c4003020075a7 */ /* 0x000e64000800017f */
[----:B-1----:R-:W-:Y:S05]  /*19fa0*/  @!P0 BRA `(.L_x_8770) ;  /* 0x0000002400948947 */ /* 0x002fea0003800000 */
.L_x_8864:
        /* <DEDUP_REMOVED lines=9> */
.L_x_8771:
[----:B------:R-:W-:Y:S01]  /*1a040*/  R2UR UR9, R2 ;  /* 0x00000000020972ca */ /* 0x000fe200000e0000 */
        /* <DEDUP_REMOVED lines=12> */
[----:B------:R-:W-:Y:S01]  /*1a110*/  UIADD3 UR9, UR9, 0x31c30, URZ ;  /* 0x00031c3009097890 */ /* 0x000fe2000fffe03f */
[----:B------:R-:W-:Y:S01]  /*1a120*/  SHF.L.U32 R3, R10, 0x1f, RZ ;  /* 0x0000001f0a037819 */ /* 0x000fe200000006ff */
[----:B------:R-:W-:-:S02]  /*1a130*/  IMAD R2, R9, 0x8, R29 ;  /* 0x0000000809027824 */ /* 0x000fc400078e021d */
[----:B------:R-:W-:Y:S02]  /*1a140*/  UIMAD UR11, UR11, 0x90, UR5 ;  /* 0x000000900b0b78a4 */ /* 0x000fe4000f8e0205 */
        /* <DEDUP_REMOVED lines=14> */
.L_x_8865:
        /* <DEDUP_REMOVED lines=10> */
.L_x_8773:
[----:B------:R-:W2:Y:S02]  /*1a2d0*/  LDL R3, [R1+0x28] ;  /* 0x0000280001037983 */ /* 0x000ea40000100800 */
[----:B--2---:R-:W-:-:S13]  /*1a2e0*/  LOP3.LUT P0, RZ, R3, 0x40, RZ, 0xc0, !PT ;  /* 0x0000004003ff7812 */ /* 0x004fda000780c0ff */
[----:B------:R-:W-:Y:S05]  /*1a2f0*/  @P0 BRA `(.L_x_8774) ;  /* 0x0000000000040947 */ /* 0x000fea0003800000 */
[----:B------:R-:W-:Y:S01]  /*1a300*/  BPT.TRAP 0x1 ;  /* 0x000000040000795c */ /* 0x000fe20000300000 */
.L_x_8774:
        /* <DEDUP_REMOVED lines=29> */
.L_x_8768:
[----:B------:R-:W-:Y:S05]  /*1a4e0*/  BSYNC B1 ;  /* 0x0000000000017941 */ /* 0x000fea0003800000 */
.L_x_8767:
[C---:B------:R-:W-:Y:S01]  /*1a4f0*/  ISETP.GT.AND P0, PT, R8.reuse, 0x1, PT ;  /* 0x000000010800780c */ /* 0x040fe20003f04270 */
[----:B------:R-:W-:-:S04]  /*1a500*/  VIADD R2, R8, 0xfffffffe ;  /* 0xfffffffe08027836 */ /* 0x000fc80000000000 */
[----:B------:R-:W-:-:S08]  /*1a510*/  IMAD.MOV.U32 R8, RZ, RZ, R2 ;  /* 0x000000ffff087224 */ /* 0x000fd000078e0002 */
[----:B------:R-:W-:Y:S05]  /*1a520*/  @P0 BRA `(.L_x_8775) ;  /* 0xfffffff000380947 */ /* 0x000fea000383ffff */
.L_x_8748:
[----:B------:R-:W-:Y:S05]  /*1a530*/  BSYNC B0 ;  /* 0x0000000000007941 */ /* 0x000fea0003800000 */
.L_x_8747:
[----:B------:R-:W-:Y:S01]  /*1a540*/  ISETP.NE.AND P0, PT, R28, RZ, PT ;  /* 0x000000ff1c00720c */ /* 0x000fe20003f05270 */
[----:B------:R-:W-:-:S12]  /*1a550*/  BSSY B0, `(.L_x_8776) ;  /* 0x000000e000007945 */ /* 0x000fd80003800000 */
[----:B------:R-:W-:Y:S05]  /*1a560*/  @P0 BRA `(.L_x_8777) ;  /* 0x0000000000300947 */ /* 0x000fea0003800000 */
[----:B------:R-:W2:Y:S01]  /*1a570*/  S2R R9, SR_LANEID ;  /* 0x0000000000097919 */ /* 0x000ea20000000000 */
[----:B------:R-:W-:Y:S01]  /*1a580*/  VOTEU.ANY UR4, UPT, PT ;  /* 0x0000000000047886 */ /* 0x000fe200038e0100 */
[----:B------:R-:W3:Y:S01]  /*1a590*/  LDC.64 R2, c[0x0][0xc38] ;  /* 0x00030e00ff027b82 */ /* 0x000ee20000000a00 */
[----:B-1----:R-:W2:Y:S08]  /*1a5a0*/  FLO.U32 R4, UR4 ;  /* 0x0000000400047d00 */ /* 0x002eb000080e0000 */
[----:B------:R-:W3:Y:S01]  /*1a5b0*/  POPC R5, UR4 ;  /* 0x0000000400057d09 */ /* 0x000ee20008000000 */
[----:B--2---:R-:W-:-:S13]  /*1a5c0*/  ISETP.EQ.U32.AND P0, PT, R4, R9, PT ;  /* 0x000000090400720c */ /* 0x004fda0003f02070 */
[----:B---3--:R-:W2:Y:S01]  /*1a5d0*/  @P0 ATOMG.E.ADD.STRONG.GPU PT, R3, desc[UR60][R2.64], R5 ;  /* 0x00000005020309a8 */ /* 0x008ea200081ee1fc */
[----:B------:R-:W1:Y:S02]  /*1a5e0*/  S2R R6, SR_LTMASK ;  /* 0x0000000000067919 */ /* 0x000e640000003900 */
[----:B-1----:R-:W-:-:S04]  /*1a5f0*/  LOP3.LUT R6, R6, UR4, RZ, 0xc0, !PT ;  /* 0x0000000406067c12 */ /* 0x002fc8000f8ec0ff */
[----:B------:R-:W1:Y:S01]  /*1a600*/  POPC R9, R6 ;  /* 0x0000000600097309 */ /* 0x000e620000000000 */
[----:B--2---:R-:W1:Y:S02]  /*1a610*/  SHFL.IDX PT, R4, R3, R4, 0x1f ;  /* 0x00001f0403047589 */ /* 0x004e6400000e0000 */
[----:B-1----:R-:W-:-:S07]  /*1a620*/  IADD3 R16, R4, UR39, R9 ;  /* 0x0000002704107c10 */ /* 0x002fce000fffe009 */
.L_x_8777:
[----:B------:R-:W-:Y:S05]  /*1a630*/  BSYNC B0 ;  /* 0x0000000000007941 */ /* 0x000fea0003800000 */
.L_x_8776:
[----:B------:R-:W-:Y:S04]  /*1a640*/  BSSY B0, `(.L_x_8778) ;  /* 0x0000030000007945 */ /* 0x000fe80003800000 */
[----:B------:R-:W-:Y:S05]  /*1a650*/  @!P6 BRA `(.L_x_8779) ;  /* 0x0000000000b8e947 */ /* 0x000fea0003800000 */
[----:B------:R-:W-:Y:S01]  /*1a660*/  IMAD R3, R22, 0x8, R29 ;  /* 0x0000000816037824 */ /* 0x000fe200078e021d */
[----:B------:R-:W-:-:S04]  /*1a670*/  SHF.L.U32 R2, R24, 0x1f, RZ ;  /* 0x0000001f18027819 */ /* 0x000fc800000006ff */
[----:B------:R-:W2:Y:S02]  /*1a680*/  SYNCS.PHASECHK.TRANS64.TRYWAIT P0, [R3+URZ+0x31c60], R2 ;  /* 0x031c6002030075a7 */ /* 0x000ea4000800017f */
[----:B--2---:R-:W-:Y:S05]  /*1a690*/  @!P0 BRA `(.L_x_8780) ;  /* 0x0000002000008947 */ /* 0x004fea0003800000 */
.L_x_8866:
[----:B-1----:R-:W1:Y:S01]  /*1a6a0*/  S2R R4, SR_TID.X ;  /* 0x0000000000047919 */ /* 0x002e620000002100 */
[----:B------:R-:W-:-:S04]  /*1a6b0*/  UPRMT UR4, UR38, 0x9910, URZ ;  /* 0x0000991026047896 */ /* 0x000fc8000800003f */
[----:B------:R-:W-:Y:S01]  /*1a6c0*/  UISETP.NE.AND UP0, UPT, UR4, 0x2, UPT ;  /* 0x000000020400788c */ /* 0x000fe2000bf05270 */
[----:B-1----:R-:W-:-:S04]  /*1a6d0*/  LOP3.LUT R4, R4, 0x7f, RZ, 0xc0, !PT ;  /* 0x0000007f04047812 */ /* 0x002fc800078ec0ff */
[----:B------:R-:W-:-:S13]  /*1a6e0*/  ISETP.NE.AND P0, PT, R4, RZ, PT ;  /* 0x000000ff0400720c */ /* 0x000fda0003f05270 */
[----:B--2---:R-:W-:-:S04]  /*1a6f0*/  @!P0 IMAD.MOV.U32 R2, RZ, RZ, 0x6c00 ;  /* 0x00006c00ff028424 */ /* 0x004fc800078e00ff */
[----:B------:R1:W-:Y:S01]  /*1a700*/  @!P0 SYNCS.ARRIVE.TRANS64 RZ, [R3+URZ+0x31c50], R2 ;  /* 0x031c500203ff89a7 */ /* 0x0003e2000800003f */
[----:B------:R-:W-:-:S13]  /*1a710*/  PLOP3.LUT P0, PT, PT, PT, UP0, 0x40, 0x0 ;  /* 0x000000000000781c */ /* 0x000fda0003f0e808 */
[----:B-1----:R-:W-:Y:S05]  /*1a720*/  @!P0 BRA `(.L_x_8781) ;  /* 0x0000000000048947 */ /* 0x002fea0003800000 */
[----:B------:R-:W-:Y:S01]  /*1a730*/  BPT.TRAP 0x1 ;  /* 0x000000040000795c */ /* 0x000fe20000300000 */
.L_x_8781:
[----:B------:R-:W2:Y:S02]  /*1a740*/  LDL R2, [R1+0x28] ;  /* 0x0000280001027983 */ /* 0x000ea40000100800 */
[----:B--2---:R-:W-:-:S13]  /*1a750*/  LOP3.LUT P0, RZ, R2, 0x40, RZ, 0xc0, !PT ;  /* 0x0000004002ff7812 */ /* 0x004fda000780c0ff */
[----:B------:R-:W-:Y:S05]  /*1a760*/  @P0 BRA `(.L_x_8782) ;  /* 0x0000000000040947 */ /* 0x000fea0003800000 */
[----:B------:R-:W-:Y:S01]  /*1a770*/  BPT.TRAP 0x1 ;  /* 0x000000040000795c */ /* 0x000fe20000300000 */
.L_x_8782:
        /* <DEDUP_REMOVED lines=27> */
[----:B--2---:R-:W-:Y:S01]  /*1a930*/  NOP ;  /* 0x0000000000007918 */ /* 0x004fe20000000000 */
.L_x_8779:
[----:B------:R-:W-:Y:S05]  /*1a940*/  BSYNC B0 ;  /* 0x0000000000007941 */ /* 0x000fea0003800000 */
.L_x_8778:
[----:B------:R-:W-:-:S05]  /*1a950*/  VIADD R22, R22, 0x1 ;  /* 0x0000000116167836 */ /* 0x000fca0000000000 */
[----:B------:R-:W-:-:S04]  /*1a960*/  ISETP.NE.AND P0, PT, R22, 0x2, PT ;  /* 0x000000021600780c */ /* 0x000fc80003f05270 */
[----:B------:R-:W-:Y:S02]  /*1a970*/  SEL R3, RZ, 0x1, P0 ;  /* 0x00000001ff037807 */ /* 0x000fe40000000000 */
[----:B------:R-:W-:Y:S02]  /*1a980*/  SEL R22, R22, RZ, P0 ;  /* 0x000000ff16167207 */ /* 0x000fe40000000000 */
[----:B------:R-:W-:-:S07]  /*1a990*/  LOP3.LUT R24, R24, R3, RZ, 0x3c, !PT ;  /* 0x0000000318187212 */ /* 0x000fce00078e3cff */
.L_x_8732:
[----:B------:R-:W-:Y:S05]  /*1a9a0*/  BSYNC B6 ;  /* 0x0000000000067941 */ /* 0x000fea0003800000 */
.L_x_8730:
[----:B------:R-:W-:-:S03]  /*1a9b0*/  UMOV UR4, 0xffffffff ;  /* 0xffffffff00047882 */ /* 0x000fc60000000000 */
[----:B------:R-:W-:Y:S05]  /*1a9c0*/  BRA.DIV UR4, `(.L_x_8783) ;  /* 0x0000001e04487947 */ /* 0x000fea000b800000 */
[----:B-1----:R1:W2:Y:S04]  /*1a9d0*/  SHFL.IDX PT, R4, R16, RZ, 0x1f ;  /* 0x00001fff10047589 */ /* 0x0022a800000e0000 */
[----:B------:R1:W3:Y:S02]  /*1a9e0*/  SHFL.IDX PT, R5, R16, 0x1, 0x1f ;  /* 0x00201f0010057f89 */ /* 0x0002e400000e0000 */
.L_x_8870:
        /* <DEDUP_REMOVED lines=8> */
[----:B-----5:R-:W4:Y:S02]  /*1aa70*/  LDC.64 R2, c[0x0][0xc58] ;  /* 0x00031600ff027b82 */ /* 0x020f240000000a00 */
[----:B----4-:R-:W-:-:S06]  /*1aa80*/  IMAD.WIDE R2, R7, 0x4, R2 ;  /* 0x0000000407027825 */ /* 0x010fcc00078e0202 */
[----:B------:R4:W5:Y:S02]  /*1aa90*/  LDG.E R2, desc[UR60][R2.64] ;  /* 0x0000003c02027981 */ /* 0x000964000c1e1900 */
.L_x_8785:
[----:B------:R-:W-:Y:S05]  /*1aaa0*/  BSYNC B0 ;  /* 0x0000000000007941 */ /* 0x000fea0003800000 */
.L_x_8784:
[----:B------:R-:W-:-:S03]  /*1aab0*/  UMOV UR4, 0xffffffff ;  /* 0xffffffff00047882 */ /* 0x000fc60000000000 */
[----:B------:R-:W-:Y:S05]  /*1aac0*/  BRA.DIV UR4, `(.L_x_8786) ;  /* 0x0000001e04547947 */ /* 0x000fea000b800000 */
[----:B-----5:R-:W0:Y:S01]  /*1aad0*/  SHFL.UP PT, R14, R2, 0x1, RZ ;  /* 0x04200000020e7989 */ /* 0x020e2200000e00ff */
        /* <DEDUP_REMOVED lines=20> */
.L_x_8878:
[----:B------:R-:W-:Y:S02]  /*1ac20*/  ULDC UR4, c[0x0][0xc10] ;  /* 0x0003040000047ab9 */ /* 0x000fe40000000800 */
[----:B-1----:R-:W-:-:S04]  /*1ac30*/  IMAD.U32 R16, RZ, RZ, UR4 ;  /* 0x00000004ff107e24 */ /* 0x002fc8000f8e00ff */
[----:B----4-:R-:W-:-:S04]  /*1ac40*/  IMAD R14, R14, R16, RZ ;  /* 0x000000100e0e7224 */ /* 0x010fc800078e02ff */
[----:B---3--:R-:W-:-:S05]  /*1ac50*/  IMAD.IADD R5, R5, 0x1, R14 ;  /* 0x0000000105057824 */ /* 0x008fca00078e020e */
[----:B--2---:R-:W-:-:S13]  /*1ac60*/  ISETP.GT.AND P0, PT, R5, R4, PT ;  /* 0x000000040500720c */ /* 0x004fda0003f04270 */
[----:B------:R-:W-:Y:S05]  /*1ac70*/  @P0 BRA `(.L_x_8787) ;  /* 0x0000000000ac0947 */ /* 0x000fea0003800000 */
[----:B------:R-:W1:Y:S02]  /*1ac80*/  LDC R0, c[0x0][0xc14] ;  /* 0x00030500ff007b82 */ /* 0x000e640000000800 */
.L_x_8792:
[----:B------:R-:W-:-:S05]  /*1ac90*/  VIADD R19, R19, 0x1f ;  /* 0x0000001f13137836 */ /* 0x000fca0000000000 */
[----:B-1----:R-:W-:-:S13]  /*1aca0*/  ISETP.GE.AND P0, PT, R19, R0, PT ;  /* 0x000000001300720c */ /* 0x002fda0003f06270 */
[----:B------:R-:W-:Y:S05]  /*1acb0*/  @P0 BRA `(.L_x_8788) ;  /* 0x0000000400540947 */ /* 0x000fea0003800000 */
[C---:B------:R-:W-:Y:S01]  /*1acc0*/  IMAD.IADD R7, R28.reuse, 0x1, R19 ;  /* 0x000000011c077824 */ /* 0x040fe200078e0213 */
[----:B------:R-:W-:Y:S01]  /*1acd0*/  ISETP.NE.AND P1, PT, R28, 0x1f, PT ;  /* 0x0000001f1c00780c */ /* 0x000fe20003f25270 */
[----:B------:R-:W-:Y:S01]  /*1ace0*/  BSSY B0, `(.L_x_8789) ;  /* 0x0000007000007945 */ /* 0x000fe20003800000 */
[----:B------:R-:W-:Y:S02]  /*1acf0*/  IMAD.MOV.U32 R2, RZ, RZ, RZ ;  /* 0x000000ffff027224 */ /* 0x000fe400078e00ff */
[----:B------:R-:W-:-:S13]  /*1ad00*/  ISETP.GE.OR P0, PT, R7, R0, !P1 ;  /* 0x000000000700720c */ /* 0x000fda0004f06670 */
[----:B------:R-:W-:Y:S05]  /*1ad10*/  @P0 BRA `(.L_x_8790) ;  /* 0x00000000000c0947 */ /* 0x000fea0003800000 */
[----:B0-----:R-:W0:Y:S02]  /*1ad20*/  LDC.64 R2, c[0x0][0xc58] ;  /* 0x00031600ff027b82 */ /* 0x001e240000000a00 */
[----:B0-----:R-:W-:-:S06]  /*1ad30*/  IMAD.WIDE R2, R7, 0x4, R2 ;  /* 0x0000000407027825 */ /* 0x001fcc00078e0202 */
[----:B------:R1:W5:Y:S02]  /*1ad40*/  LDG.E R2, desc[UR60][R2.64] ;  /* 0x0000003c02027981 */ /* 0x000364000c1e1900 */
.L_x_8790:
[----:B------:R-:W-:Y:S05]  /*1ad50*/  BSYNC B0 ;  /* 0x0000000000007941 */ /* 0x000fea0003800000 */
.L_x_8789:
[----:B------:R-:W-:-:S03]  /*1ad60*/  UMOV UR4, 0xffffffff ;  /* 0xffffffff00047882 */ /* 0x000fc60000000000 */
[----:B------:R-:W-:Y:S05]  /*1ad70*/  BRA.DIV UR4, `(.L_x_8791) ;  /* 0x0000001e04787947 */ /* 0x000fea000b800000 */
[----:B-----5:R-:W2:Y:S01]  /*1ad80*/  SHFL.UP PT, R14, R2, 0x1, RZ ;  /* 0x04200000020e7989 */ /* 0x020ea200000e00ff */
[C---:B------:R-:W-:Y:S02]  /*1ad90*/  ISETP.NE.AND P0, PT, R28.reuse, RZ, PT ;  /* 0x000000ff1c00720c */ /* 0x040fe40003f05270 */
[----:B------:R-:W-:Y:S02]  /*1ada0*/  ISETP.GE.U32.AND P1, PT, R28, 0x2, PT ;  /* 0x000000021c00780c */ /* 0x000fe40003f26070 */
[----:B--2---:R-:W-:Y:S02]  /*1adb0*/  SEL R13, R14, RZ, P0 ;  /* 0x000000ff0e0d7207 */ /* 0x004fe40000000000 */
[----:B------:R-:W-:-:S03]  /*1adc0*/  ISETP.GE.U32.AND P0, PT, R28, 0x4, PT ;  /* 0x000000041c00780c */ /* 0x000fc60003f06070 */
[----:B------:R-:W-:-:S05]  /*1add0*/  IMAD.IADD R13, R2, 0x1, R13 ;  /* 0x00000001020d7824 */ /* 0x000fca00078e020d */
[----:B------:R-:W2:Y:S02]  /*1ade0*/  SHFL.UP PT, R14, R13, 0x2, RZ ;  /* 0x044000000d0e7989 */ /* 0x000ea400000e00ff */
[----:B--2---:R-:W-:Y:S02]  /*1adf0*/  SEL R14, R14, RZ, P1 ;  /* 0x000000ff0e0e7207 */ /* 0x004fe40000800000 */
[----:B------:R-:W-:-:S03]  /*1ae00*/  ISETP.GE.U32.AND P1, PT, R28, 0x8, PT ;  /* 0x000000081c00780c */ /* 0x000fc60003f26070 */
[----:B01----:R-:W-:-:S05]  /*1ae10*/  IMAD.IADD R3, R13, 0x1, R14 ;  /* 0x000000010d037824 */ /* 0x003fca00078e020e */
        /* <DEDUP_REMOVED lines=11> */
.L_x_8886:
[----:B------:R-:W-:Y:S02]  /*1aed0*/  ULDC UR4, c[0x0][0xc10] ;  /* 0x0003040000047ab9 */ /* 0x000fe40000000800 */
[----:B------:R-:W-:-:S04]  /*1aee0*/  IMAD.U32 R16, RZ, RZ, UR4 ;  /* 0x00000004ff107e24 */ /* 0x000fc8000f8e00ff */
[----:B-1----:R-:W-:-:S04]  /*1aef0*/  IMAD R14, R14, R16, RZ ;  /* 0x000000100e0e7224 */ /* 0x002fc800078e02ff */
[----:B------:R-:W-:-:S05]  /*1af00*/  IMAD.IADD R5, R14, 0x1, R5 ;  /* 0x000000010e057824 */ /* 0x000fca00078e0205 */
[----:B------:R-:W-:-:S13]  /*1af10*/  ISETP.GT.AND P0, PT, R5, R4, PT ;  /* 0x000000040500720c */ /* 0x000fda0003f04270 */
[----:B------:R-:W-:Y:S05]  /*1af20*/  @!P0 BRA `(.L_x_8792) ;  /* 0xfffffffc00588947 */ /* 0x000fea000383ffff */
.L_x_8787:
        /* <DEDUP_REMOVED lines=8> */
.L_x_8890:
[----:B------:R-:W-:Y:S01]  /*1afb0*/  ISETP.NE.AND P0, PT, R6, RZ, PT ;  /* 0x000000ff0600720c */ /* 0x000fe20003f05270 */
[----:B------:R-:W-:-:S12]  /*1afc0*/  IMAD.MOV.U32 R14, RZ, RZ, RZ ;  /* 0x000000ffff0e7224 */ /* 0x000fd800078e00ff */
[----:B------:R-:W-:Y:S05]  /*1afd0*/  @!P0 BRA `(.L_x_8794) ;  /* 0x0000000000108947 */ /* 0x000fea0003800000 */
[----:B------:R-:W-:Y:S01]  /*1afe0*/  UMOV UR4, 0xffffffff ;  /* 0xffffffff00047882 */ /* 0x000fe20000000000 */
[----:B------:R-:W-:Y:S02]  /*1aff0*/  VIADD R12, R5, 0xffffffff ;  /* 0xffffffff050c7836 */ /* 0x000fe40000000000 */
[----:B------:R-:W-:Y:S05]  /*1b000*/  BRA.DIV UR4, `(.L_x_8795) ;  /* 0x0000001e04ec7947 */ /* 0x000fea000b800000 */
[----:B------:R3:W4:Y:S02]  /*1b010*/  SHFL.IDX PT, R14, R3, R12, 0x1f ;  /* 0x00001f0c030e7589 */ /* 0x00072400000e0000 */
.L_x_8794:
[-C--:B--2---:R-:W-:Y:S01]  /*1b020*/  IABS R6, R17.reuse ;  /* 0x0000001100067213 */ /* 0x084fe20000000000 */
[----:B----4-:R-:W-:Y:S01]  /*1b030*/  IMAD R16, R14, R16, R7 ;  /* 0x000000100e107224 */ /* 0x010fe200078e0207 */
[----:B------:R-:W-:Y:S01]  /*1b040*/  IABS R9, R17 ;  /* 0x0000001100097213 */ /* 0x000fe20000000000 */
[----:B-1----:R-:W-:Y:S01]  /*1b050*/  IMAD.MOV.U32 R2, RZ, RZ, RZ ;  /* 0x000000ffff027224 */ /* 0x002fe200078e00ff */
[----:B------:R-:W1:Y:S01]  /*1b060*/  I2F.RP R8, R6 ;  /* 0x0000000600087306 */ /* 0x000e620000209400 */
[----:B------:R-:W-:-:S07]  /*1b070*/  IMAD.IADD R19, R5, 0x1, R19 ;  /* 0x0000000105137824 */ /* 0x000fce00078e0213 */
[----:B-1----:R-:W0:Y:S02]  /*1b080*/  MUFU.RCP R8, R8 ;  /* 0x0000000800087308 */ /* 0x002e240000001000 */
[----:B0--3--:R-:W-:-:S06]  /*1b090*/  VIADD R3, R8, 0xffffffe ;  /* 0x0ffffffe08037836 */ /* 0x009fcc0000000000 */
[----:B------:R-:W0:Y:S02]  /*1b0a0*/  F2I.FTZ.U32.TRUNC.NTZ R3, R3 ;  /* 0x0000000300037305 */ /* 0x000e24000021f000 */
[----:B0-----:R-:W-:-:S04]  /*1b0b0*/  IMAD.MOV R7, RZ, RZ, -R3 ;  /* 0x000000ffff077224 */ /* 0x001fc800078e0a03 */
[----:B------:R-:W-:-:S04]  /*1b0c0*/  IMAD R7, R7, R6, RZ ;  /* 0x0000000607077224 */ /* 0x000fc800078e02ff */
[----:B------:R-:W-:-:S04]  /*1b0d0*/  IMAD.HI.U32 R7, R3, R7, R2 ;  /* 0x0000000703077227 */ /* 0x000fc800078e0002 */
[----:B------:R-:W-:Y:S02]  /*1b0e0*/  IMAD.IADD R2, R4, 0x1, -R16 ;  /* 0x0000000104027824 */ /* 0x000fe400078e0a10 */
[----:B------:R-:W-:-:S03]  /*1b0f0*/  IMAD.MOV R3, RZ, RZ, -R9 ;  /* 0x000000ffff037224 */ /* 0x000fc600078e0a09 */
        /* <DEDUP_REMOVED lines=17> */
.L_x_8788:
[----:B------:R-:W-:Y:S01]  /*1b210*/  UMOV UR4, URZ ;  /* 0x0000003f00047c82 */ /* 0x000fe20008000000 */
[----:B------:R-:W-:Y:S01]  /*1b220*/  UMOV UR5, URZ ;  /* 0x0000003f00057c82 */ /* 0x000fe20008000000 */
[----:B------:R-:W-:Y:S01]  /*1b230*/  ULDC UR6, c[0x0][0xc14] ;  /* 0x0003050000067ab9 */ /* 0x000fe20000000800 */
[----:B------:R-:W-:Y:S02]  /*1b240*/  IMAD.MOV.U32 R16, RZ, RZ, R4 ;  /* 0x000000ffff107224 */ /* 0x000fe400078e0004 */
[----:B------:R-:W-:Y:S02]  /*1b250*/  IMAD.U32 R17, RZ, RZ, UR4 ;  /* 0x00000004ff117e24 */ /* 0x000fe4000f8e00ff */
[----:B------:R-:W-:Y:S02]  /*1b260*/  IMAD.U32 R18, RZ, RZ, UR5 ;  /* 0x00000005ff127e24 */ /* 0x000fe4000f8e00ff */
[----:B------:R-:W-:-:S07]  /*1b270*/  IMAD.U32 R19, RZ, RZ, UR6 ;  /* 0x00000006ff137e24 */ /* 0x000fce000f8e00ff */
.L_x_8796:
[----:B------:R-:W-:Y:S01]  /*1b280*/  ISETP.NE.AND P0, PT, R28, RZ, PT ;  /* 0x000000ff1c00720c */ /* 0x000fe20003f05270 */
[----:B------:R-:W-:Y:S05]  /*1b290*/  WARPSYNC.ALL ;  /* 0x0000000000007948 */ /* 0x000fea0003800000 */
[----:B------:R-:W-:Y:S07]  /*1b2a0*/  BAR.SYNC.DEFER_BLOCKING 0x4, 0x1a0 ;  /* 0x0106800000007b1d */ /* 0x000fee0000010000 */
[----:B------:R-:W-:Y:S01]  /*1b2b0*/  @!P0 MOV R2, 0x400 ;  /* 0x0000040000028802 */ /* 0x000fe20000000f00 */
[----:B0-----:R-:W0:Y:S03]  /*1b2c0*/  @!P0 S2R R3, SR_CgaCtaId ;  /* 0x0000000000038919 */ /* 0x001e260000008800 */
[----:B0-----:R-:W-:-:S05]  /*1b2d0*/  @!P0 LEA R2, R3, R2, 0x18 ;  /* 0x0000000203028211 */ /* 0x001fca00078ec0ff */
[----:B------:R1:W-:Y:S01]  /*1b2e0*/  @!P0 STS.128 [R2+0x31cd0], R16 ;  /* 0x031cd01002008388 */ /* 0x0003e20000000c00 */
[----:B------:R-:W-:Y:S06]  /*1b2f0*/  BAR.ARV 0x5, 0x1a0 ;  /* 0x0146800000007b1d */ /* 0x000fec0000002000 */
[----:B------:R-:W-:-:S13]  /*1b300*/  ISETP.GE.AND P0, PT, R19, R0, PT ;  /* 0x000000001300720c */ /* 0x000fda0003f06270 */
[----:B------:R-:W-:Y:S05]  /*1b310*/  @!P0 BRA `(.L_x_8797) ;  /* 0xffffffb8000c8947 */ /* 0x000fea000383ffff */
.L_x_8709:
[----:B0-----:R-:W2:Y:S01]  /*1b320*/  LDL.LU R0, [R1+0x10] ;  /* 0x0000100001007983 */ /* 0x001ea20000300800 */
[----:B------:R-:W-:Y:S01]  /*1b330*/  BSSY B0, `(.L_x_8798) ;  /* 0x000000b000007945 */ /* 0x000fe20003800000 */
[----:B------:R-:W0:Y:S01]  /*1b340*/  S2R R5, SR_CgaCtaId ;  /* 0x0000000000057919 */ /* 0x000e220000008800 */
[----:B--2---:R-:W-:-:S05]  /*1b350*/  VIADD R0, R0, 0x1 ;  /* 0x0000000100007836 */ /* 0x004fca0000000000 */
[----:B-1----:R-:W-:-:S04]  /*1b360*/  LEA.HI R2, R0, R0, RZ, 0x1 ;  /* 0x0000000000027211 */ /* 0x002fc800078f08ff */
[----:B------:R-:W-:Y:S02]  /*1b370*/  LOP3.LUT R3, R2, 0xfffffffe, RZ, 0xc0, !PT ;  /* 0xfffffffe02037812 */ /* 0x000fe400078ec0ff */
[----:B------:R-:W-:-:S03]  /*1b380*/  MOV R2, 0x400 ;  /* 0x0000040000027802 */ /* 0x000fc60000000f00 */
[----:B------:R-:W-:Y:S01]  /*1b390*/  IMAD.IADD R0, R0, 0x1, -R3 ;  /* 0x0000000100007824 */ /* 0x000fe200078e0a03 */
[----:B0-----:R-:W-:-:S04]  /*1b3a0*/  LEA R9, R5, R2, 0x18 ;  /* 0x0000000205097211 */ /* 0x001fc800078ec0ff */
[----:B------:R-:W-:-:S04]  /*1b3b0*/  SHF.L.U32 R0, R0, 0x1f, RZ ;  /* 0x0000001f00007819 */ /* 0x000fc800000006ff */
[----:B------:R-:W0:Y:S02]  /*1b3c0*/  SYNCS.PHASECHK.TRANS64.TRYWAIT P0, [R9+URZ+0x31c20], R0 ;  /* 0x031c2000090075a7 */ /* 0x000e24000800017f */
[----:B0-----:R-:W-:Y:S05]  /*1b3d0*/  @!P0 BRA `(.L_x_8799) ;  /* 0x0000001c001c8947 */ /* 0x001fea0003800000 */
.L_x_8893:
[----:B------:R-:W-:Y:S05]  /*1b3e0*/  BSYNC B0 ;  /* 0x0000000000007941 */ /* 0x000fea0003800000 */
.L_x_8798:
[----:B------:R-:W-:-:S03]  /*1b3f0*/  UMOV UR4, 0xffffffff ;  /* 0xffffffff00047882 */ /* 0x000fc60000000000 */
[----:B------:R-:W-:Y:S05]  /*1b400*/  BRA.DIV UR4, `(.L_x_8800) ;  /* 0x0000001e04247947 */ /* 0x000fea000b800000 */
[----:B0-----:R-:W0:Y:S02]  /*1b410*/  S2R R0, SR_TID.X ;  /* 0x0000000000007919 */ /* 0x001e240000002100 */
[----:B0-----:R-:W-:-:S04]  /*1b420*/  SHF.R.U32.HI R0, RZ, 0x5, R0 ;  /* 0x00000005ff007819 */ /* 0x001fc80000011600 */
[----:B------:R-:W-:-:S05]  /*1b430*/  LOP3.LUT R0, R0, 0x3, RZ, 0xc0, !PT ;  /* 0x0000000300007812 */ /* 0x000fca00078ec0ff */
[----:B------:R0:W1:Y:S02]  /*1b440*/  SHFL.IDX PT, R14, R0, RZ, 0x1f ;  /* 0x00001fff000e7589 */ /* 0x00006400000e0000 */
.L_x_8896:
[----:B-1----:R-:W-:-:S13]  /*1b450*/  ISETP.NE.AND P0, PT, R14, RZ, PT ;  /* 0x000000ff0e00720c */ /* 0x002fda0003f05270 */
[----:B------:R-:W-:Y:S05]  /*1b460*/  @P0 BRA `(.L_x_8561) ;  /* 0x0000000000900947 */ /* 0x000fea0003800000 */
[----:B------:R-:W-:-:S03]  /*1b470*/  UMOV UR4, 0xffffffff ;  /* 0xffffffff00047882 */ /* 0x000fc60000000000 */
[----:B------:R-:W-:Y:S05]  /*1b480*/  BRA.DIV UR4, `(.L_x_8801) ;  /* 0x0000001e04387947 */ /* 0x000fea000b800000 */
[----:B------:R-:W-:-:S13]  /*1b490*/  ELECT P6, URZ, PT ;  /* 0x00000000003f782f */ /* 0x000fda00038c0000 */
.L_x_8899:
[----:B------:R-:W-:Y:S05]  /*1b4a0*/  @!P6 BRA `(.L_x_8561) ;  /* 0x000000000080e947 */ /* 0x000fea0003800000 */
[----:B0-----:R-:W2:Y:S02]  /*1b4b0*/  LDL R0, [R1+0xa0] ;  /* 0x0000a00001007983 */ /* 0x001ea40000100800 */
[----:B--2---:R-:W-:-:S13]  /*1b4c0*/  R2UR UR4, R0 ;  /* 0x00000000000472ca */ /* 0x004fda00000e0000 */
[----:B------:R-:W-:-:S06]  /*1b4d0*/  ULOP3.LUT UR4, UR4, 0x2, URZ, 0xfc, !UPT ;  /* 0x0000000204047892 */ /* 0x000fcc000f8efc3f */
[----:B------:R-:W-:-:S05]  /*1b4e0*/  IMAD.U32 R0, RZ, RZ, UR4 ;  /* 0x00000004ff007e24 */ /* 0x000fca000f8e00ff */
[----:B------:R-:W-:-:S13]  /*1b4f0*/  ISETP.NE.AND P2, PT, R0, 0x3, PT ;  /* 0x000000030000780c */ /* 0x000fda0003f45270 */
[----:B------:R-:W-:Y:S05]  /*1b500*/  @!P2 BRA `(.L_x_8802) ;  /* 0x000000000004a947 */ /* 0x000fea0003800000 */
[----:B------:R-:W-:Y:S01]  /*1b510*/  BPT.TRAP 0x1 ;  /* 0x000000040000795c */ /* 0x000fe20000300000 */
.L_x_8802:
        /* <DEDUP_REMOVED lines=12> */
.L_x_8900:
[----:B------:R-:W1:Y:S02]  /*1b5e0*/  SYNCS.PHASECHK.TRANS64.TRYWAIT P0, [R3+URZ], R0 ;  /* 0x00000000030075a7 */ /* 0x000e64000800017f */
[----:B-1----:R-:W-:Y:S05]  /*1b5f0*/  @!P0 BRA `(.L_x_8804) ;  /* 0x0000001c00108947 */ /* 0x002fea0003800000 */
.L_x_8901:
[----:B------:R-:W-:Y:S05]  /*1b600*/  @!P2 BRA `(.L_x_8805) ;  /* 0x000000000004a947 */ /* 0x000fea0003800000 */
[----:B------:R-:W-:Y:S01]  /*1b610*/  BPT.TRAP 0x1 ;  /* 0x000000040000795c */ /* 0x000fe20000300000 */
.L_x_8805:
[----:B-1----:R-:W-:-:S04]  /*1b620*/  VIADD R3, R9, 0x31c60 ;  /* 0x00031c6009037836 */ /* 0x002fc80000000000 */
[----:B------:R-:W-:-:S04]  /*1b630*/  IMAD R5, R22, 0x8, R3 ;  /* 0x0000000816057824 */ /* 0x000fc800078e0203 */
[----:B------:R-:W1:Y:S02]  /*1b640*/  SYNCS.PHASECHK.TRANS64.TRYWAIT P0, [R5+URZ], R2 ;  /* 0x00000002050075a7 */ /* 0x000e64000800017f */
[----:B-1----:R-:W-:Y:S05]  /*1b650*/  @!P0 BRA `(.L_x_8806) ;  /* 0x0000001c000c8947 */ /* 0x002fea0003800000 */
.L_x_8902:
[----:B------:R-:W-:-:S07]  /*1b660*/  IMAD R3, R4, 0x8, R3 ;  /* 0x0000000804037824 */ /* 0x000fce00078e0203 */
.L_x_8807:
[----:B--2---:R2:W3:Y:S02]  /*1b670*/  SYNCS.PHASECHK.TRANS64.TRYWAIT P0, [R3+URZ], R0 ;  /* 0x00000000030075a7 */ /* 0x0044e4000800017f */
[----:B---3--:R-:W-:Y:S05]  /*1b680*/  @!P0 NANOSLEEP.SYNCS 0x989680 ;  /* 0x009896800000895d */ /* 0x008fea0003900000 */
[----:B------:R-:W3:Y:S02]  /*1b690*/  @!P0 SYNCS.PHASECHK.TRANS64 P0, [R3+URZ], R0 ;  /* 0x00000000030085a7 */ /* 0x000ee4000800007f */
[----:B---3--:R-:W-:Y:S05]  /*1b6a0*/  @!P0 BRA `(.L_x_8807) ;  /* 0xfffffffc00f08947 */ /* 0x008fea000383ffff */
.L_x_8561:
[----:B------:R-:W-:Y:S05]  /*1b6b0*/  BSYNC B7 ;  /* 0x0000000000077941 */ /* 0x000fea0003800000 */
.L_x_8558:
[----:B------:R-:W-:Y:S05]  /*1b6c0*/  EXIT ;  /* 0x000000000000794d */ /* 0x000fea0003800000 */
.L_x_8577:
[----:B0-----:R0:W1:Y:S02]  /*1b6d0*/  SYNCS.PHASECHK.TRANS64.TRYWAIT P5, [R20+URZ+0x31c90], R87 ;  /* 0x031c9057140075a7 */ /* 0x00106400080a017f */
[----:B-1----:R-:W-:Y:S05]  /*1b6e0*/  @!P5 NANOSLEEP.SYNCS 0x989680 ;  /* 0x009896800000d95d */ /* 0x002fea0003900000 */
[----:B------:R-:W1:Y:S02]  /*1b6f0*/  @!P5 SYNCS.PHASECHK.TRANS64 P5, [R20+URZ+0x31c90], R87 ;  /* 0x031c90571400d5a7 */ /* 0x000e6400080a007f */
[----:B-1----:R-:W-:Y:S05]  /*1b700*/  @!P5 BRA `(.L_x_8577) ;  /* 0xfffffffc00f0d947 */ /* 0x002fea000383ffff */
[----:B------:R-:W-:Y:S05]  /*1b710*/  BRA `(.L_x_8808) ;  /* 0xfffffe7800c87947 */ /* 0x000fea000383ffff */
.L_x_8605:
[----:B0-----:R0:W1:Y:S02]  /*1b720*/  SYNCS.PHASECHK.TRANS64.TRYWAIT P5, [R20+URZ+0x31c90], R87 ;  /* 0x031c9057140075a7 */ /* 0x00106400080a017f */
[----:B-1----:R-:W-:Y:S05]  /*1b730*/  @!P5 NANOSLEEP.SYNCS 0x989680 ;  /* 0x009896800000d95d */ /* 0x002fea0003900000 */
[----:B------:R-:W1:Y:S02]  /*1b740*/  @!P5 SYNCS.PHASECHK.TRANS64 P5, [R20+URZ+0x31c90], R87 ;  /* 0x031c90571400d5a7 */ /* 0x000e6400080a007f */
[----:B-1----:R-:W-:Y:S05]  /*1b750*/  @!P5 BRA `(.L_x_8605) ;  /* 0xfffffffc00f0d947 */ /* 0x002fea000383ffff */
[----:B------:R-:W-:Y:S05]  /*1b760*/  BRA `(.L_x_8809) ;  /* 0xfffffe9400887947 */ /* 0x000fea000383ffff */
.L_x_8618:
[----:B0-----:R0:W1:Y:S02]  /*1b770*/  SYNCS.PHASECHK.TRANS64.TRYWAIT P4, [R20+URZ+0x31c90], R87 ;  /* 0x031c9057140075a7 */ /* 0x001064000808017f */
[----:B-1----:R-:W-:Y:S05]  /*1b780*/  @!P4 NANOSLEEP.SYNCS 0x989680 ;  /* 0x009896800000c95d */ /* 0x002fea0003900000 */
[----:B------:R-:W1:Y:S02]  /*1b790*/  @!P4 SYNCS.PHASECHK.TRANS64 P4, [R20+URZ+0x31c90], R87 ;  /* 0x031c90571400c5a7 */ /* 0x000e64000808007f */
[----:B-1----:R-:W-:Y:S05]  /*1b7a0*/  @!P4 BRA `(.L_x_8618) ;  /* 0xfffffffc00f0c947 */ /* 0x002fea000383ffff */
[----:B------:R-:W-:Y:S05]  /*1b7b0*/  BRA `(.L_x_8810) ;  /* 0xfffffeb000447947 */ /* 0x000fea000383ffff */
.L_x_8622:
[----:B--2---:R2:W3:Y:S02]  /*1b7c0*/  SYNCS.PHASECHK.TRANS64.TRYWAIT P3, [R20+URZ+0x31cb0], R87 ;  /* 0x031cb057140075a7 */ /* 0x0044e4000806017f */
[----:B---3--:R-:W-:Y:S05]  /*1b7d0*/  @!P3 NANOSLEEP.SYNCS 0x989680 ;  /* 0x009896800000b95d */ /* 0x008fea0003900000 */
[----:B------:R-:W3:Y:S02]  /*1b7e0*/  @!P3 SYNCS.PHASECHK.TRANS64 P3, [R20+URZ+0x31cb0], R87 ;  /* 0x031cb0571400b5a7 */ /* 0x000ee4000806007f */
[----:B---3--:R-:W-:Y:S05]  /*1b7f0*/  @!P3 BRA `(.L_x_8622) ;  /* 0xfffffffc00f0b947 */ /* 0x008fea000383ffff */
[----:B------:R-:W-:Y:S05]  /*1b800*/  BRA `(.L_x_8811) ;  /* 0xfffffeb000dc7947 */ /* 0x000fea000383ffff */
.L_x_8628:
        /* <DEDUP_REMOVED lines=13> */
.L_x_8813:
[----:B------:R-:W-:Y:S05]  /*1b8e0*/  BSYNC B0 ;  /* 0x0000000000007941 */ /* 0x000fea0003800000 */
.L_x_8812:
[----:B------:R1:W-:Y:S01]  /*1b8f0*/  STL [R1+0x48], R14 ;  /* 0x0000480e01007387 */ /* 0x0003e20000100800 */
[----:B------:R-:W-:Y:S05]  /*1b900*/  BRA `(.L_x_8814) ;  /* 0xfffffeb800347947 */ /* 0x000fea000383ffff */
.L_x_8641:
[----:B------:R-:W-:Y:S01]  /*1b910*/  BSSY B1, `(.L_x_8815) ;  /* 0x0000008000017945 */ /* 0x000fe20003800000 */
[----:B------:R-:W-:Y:S02]  /*1b920*/  IMAD.MOV.U32 R13, RZ, RZ, R46 ;  /* 0x000000ffff0d7224 */ /* 0x000fe400078e002e */
[----:B------:R-:W-:Y:S02]  /*1b930*/  IMAD.MOV.U32 R12, RZ, RZ, RZ ;  /* 0x000000ffff0c7224 */ /* 0x000fe400078e00ff */
[----:B------:R-:W-:Y:S02]  /*1b940*/  IMAD.MOV.U32 R11, RZ, RZ, 0x1e1f ;  /* 0x00001e1fff0b7424 */ /* 0x000fe400078e00ff */
[----:B------:R-:W-:-:S07]  /*1b950*/  IMAD.MOV.U32 R15, RZ, RZ, -0x1 ;  /* 0xffffffffff0f7424 */ /* 0x000fce00078e00ff */
[----:B-1----:R-:W-:Y:S05]  /*1b960*/  WARPSYNC.COLLECTIVE R15, `(.L_x_8816) ;  /* 0x000000000f087348 */ /* 0x002fea0003c00000 */
[----:B-1----:R0:W1:Y:S02]  /*1b970*/  SHFL.IDX P6, R14, R13, R12, R11 ;  /* 0x0000000c0d0e7389 */ /* 0x00206400000c000b */
[----:B01----:R-:W-:Y:S01]  /*1b980*/  ENDCOLLECTIVE ;  /* 0x000000000000791b */ /* 0x003fe20003800000 */
.L_x_8816:
[----:B------:R-:W-:Y:S05]  /*1b990*/  BSYNC B1 ;  /* 0x0000000000017941 */ /* 0x000fea0003800000 */
.L_x_8815:
[----:B------:R-:W-:Y:S05]  /*1b9a0*/  BRA `(.L_x_8817) ;  /* 0xfffffec000d47947 */ /* 0x000fea000383ffff */
.L_x_8642:
        /* <DEDUP_REMOVED lines=8> */
.L_x_8819:
[----:B------:R-:W-:Y:S05]  /*1ba30*/  BSYNC B1 ;  /* 0x0000000000017941 */ /* 0x000fea0003800000 */
.L_x_8818:
[----:B------:R-:W-:Y:S05]  /*1ba40*/  BRA `(.L_x_8820) ;  /* 0xfffffec000b87947 */ /* 0x000fea000383ffff */
.L_x_8643:
        /* <DEDUP_REMOVED lines=8> */
.L_x_8822:
[----:B------:R-:W-:Y:S05]  /*1bad0*/  BSYNC B1 ;  /* 0x0000000000017941 */ /* 0x000fea0003800000 */
.L_x_8821:
[----:B------:R-:W-:Y:S05]  /*1bae0*/  BRA `(.L_x_8823) ;  /* 0xfffffec0009c7947 */ /* 0x000fea000383ffff */
.L_x_8644:
        /* <DEDUP_REMOVED lines=8> */
.L_x_8825:
[----:B------:R-:W-:Y:S05]  /*1bb70*/  BSYNC B1 ;  /* 0x0000000000017941 */ /* 0x000fea0003800000 */
.L_x_8824:
[----:B------:R-:W-:Y:S05]  /*1bb80*/  BRA `(.L_x_8826) ;  /* 0xfffffec000807947 */ /* 0x000fea000383ffff */
.L_x_8646:
[----:B0-----:R0:W1:Y:S02]  /*1bb90*/  SYNCS.PHASECHK.TRANS64.TRYWAIT P1, [R18+URZ+0x31c00], R3 ;  /* 0x031c0003120075a7 */ /* 0x001064000802017f */
[----:B-1----:R-:W-:Y:S05]  /*1bba0*/  @!P1 NANOSLEEP.SYNCS 0x989680 ;  /* 0x009896800000995d */ /* 0x002fea0003900000 */
[----:B------:R-:W1:Y:S02]  /*1bbb0*/  @!P1 SYNCS.PHASECHK.TRANS64 P1, [R18+URZ+0x31c00], R3 ;  /* 0x031c0003120095a7 */ /* 0x000e64000802007f */
[----:B-1----:R-:W-:Y:S05]  /*1bbc0*/  @!P1 BRA `(.L_x_8646) ;  /* 0xfffffffc00f09947 */ /* 0x002fea000383ffff */
[----:B------:R-:W-:Y:S05]  /*1bbd0*/  BRA `(.L_x_8827) ;  /* 0xfffffec000fc7947 */ /* 0x000fea000383ffff */
.L_x_8660:
        /* <DEDUP_REMOVED lines=8> */
.L_x_8829:
[----:B------:R-:W-:Y:S05]  /*1bc60*/  BSYNC B1 ;  /* 0x0000000000017941 */ /* 0x000fea0003800000 */
.L_x_8828:
[----:B------:R-:W-:Y:S05]  /*1bc70*/  BRA `(.L_x_8830) ;  /* 0xfffffed800a07947 */ /* 0x000fea000383ffff */
.L_x_8661:
        /* <DEDUP_REMOVED lines=8> */
.L_x_8832:
[----:B------:R-:W-:Y:S05]  /*1bd00*/  BSYNC B1 ;  /* 0x0000000000017941 */ /* 0x000fea0003800000 */
.L_x_8831:
[----:B------:R-:W-:Y:S05]  /*1bd10*/  BRA `(.L_x_8833) ;  /* 0xfffffed800847947 */ /* 0x000fea000383ffff */
.L_x_8662:
        /* <DEDUP_REMOVED lines=8> */
.L_x_8835:
[----:B------:R-:W-:Y:S05]  /*1bda0*/  BSYNC B1 ;  /* 0x0000000000017941 */ /* 0x000fea0003800000 */
.L_x_8834:
[----:B------:R-:W-:Y:S05]  /*1bdb0*/  BRA `(.L_x_8836) ;  /* 0xfffffed800687947 */ /* 0x000fea000383ffff */
.L_x_8663:
        /* <DEDUP_REMOVED lines=8> */
.L_x_8838:
[----:B------:R-:W-:Y:S05]  /*1be40*/  BSYNC B1 ;  /* 0x0000000000017941 */ /* 0x000fea0003800000 */
.L_x_8837:
[----:B------:R-:W-:Y:S05]  /*1be50*/  BRA `(.L_x_8839) ;  /* 0xfffffed8004c7947 */ /* 0x000fea000383ffff */
.L_x_8665:
[----:B0-----:R0:W2:Y:S02]  /*1be60*/  SYNCS.PHASECHK.TRANS64.TRYWAIT P1, [R18+URZ+0x31c00], R3 ;  /* 0x031c0003120075a7 */ /* 0x0010a4000802017f */
[----:B--2---:R-:W-:Y:S05]  /*1be70*/  @!P1 NANOSLEEP.SYNCS 0x989680 ;  /* 0x009896800000995d */ /* 0x004fea0003900000 */
[----:B------:R-:W2:Y:S02]  /*1be80*/  @!P1 SYNCS.PHASECHK.TRANS64 P1, [R18+URZ+0x31c00], R3 ;  /* 0x031c0003120095a7 */ /* 0x000ea4000802007f */
[----:B--2---:R-:W-:Y:S05]  /*1be90*/  @!P1 BRA `(.L_x_8665) ;  /* 0xfffffffc00f09947 */ /* 0x004fea000383ffff */
[----:B------:R-:W-:Y:S05]  /*1bea0*/  BRA `(.L_x_8840) ;  /* 0xfffffed800cc7947 */ /* 0x000fea000383ffff */
.L_x_8673:
[----:B--2---:R2:W4:Y:S02]  /*1beb0*/  SYNCS.PHASECHK.TRANS64.TRYWAIT P1, [R15+URZ+0x31c30], R4 ;  /* 0x031c30040f0075a7 */ /* 0x004524000802017f */
[----:B----4-:R-:W-:Y:S05]  /*1bec0*/  @!P1 NANOSLEEP.SYNCS 0x989680 ;  /* 0x009896800000995d */ /* 0x010fea0003900000 */
[----:B------:R-:W4:Y:S02]  /*1bed0*/  @!P1 SYNCS.PHASECHK.TRANS64 P1, [R15+URZ+0x31c30], R4 ;  /* 0x031c30040f0095a7 */ /* 0x000f24000802007f */
[----:B----4-:R-:W-:Y:S05]  /*1bee0*/  @!P1 BRA `(.L_x_8673) ;  /* 0xfffffffc00f09947 */ /* 0x010fea000383ffff */
[----:B------:R-:W-:Y:S05]  /*1bef0*/  BRA `(.L_x_8672) ;  /* 0xfffffef0007c7947 */ /* 0x000fea000383ffff */
.L_x_8679:
[----:B-1----:R1:W2:Y:S02]  /*1bf00*/  SYNCS.PHASECHK.TRANS64.TRYWAIT P3, [R0+URZ+0x31c30], R21 ;  /* 0x031c3015000075a7 */ /* 0x0022a4000806017f */
[----:B--2---:R-:W-:Y:S05]  /*1bf10*/  @!P3 NANOSLEEP.SYNCS 0x989680 ;  /* 0x009896800000b95d */ /* 0x004fea0003900000 */
[----:B------:R-:W2:Y:S02]  /*1bf20*/  @!P3 SYNCS.PHASECHK.TRANS64 P3, [R0+URZ+0x31c30], R21 ;  /* 0x031c30150000b5a7 */ /* 0x000ea4000806007f */
[----:B--2---:R-:W-:Y:S05]  /*1bf30*/  @!P3 BRA `(.L_x_8679) ;  /* 0xfffffffc00f0b947 */ /* 0x004fea000383ffff */
[----:B------:R-:W-:Y:S05]  /*1bf40*/  BRA `(.L_x_8678) ;  /* 0xffffff3400407947 */ /* 0x000fea000383ffff */
.L_x_8684:
[----:B-1----:R1:W2:Y:S02]  /*1bf50*/  SYNCS.PHASECHK.TRANS64.TRYWAIT P2, [R14+URZ+0x31c50], R0 ;  /* 0x031c50000e0075a7 */ /* 0x0022a4000804017f */
[----:B--2---:R-:W-:Y:S05]  /*1bf60*/  @!P2 NANOSLEEP.SYNCS 0x989680 ;  /* 0x009896800000a95d */ /* 0x004fea0003900000 */
[----:B------:R-:W2:Y:S02]  /*1bf70*/  @!P2 SYNCS.PHASECHK.TRANS64 P2, [R14+URZ+0x31c50], R0 ;  /* 0x031c50000e00a5a7 */ /* 0x000ea4000804007f */
[----:B--2---:R-:W-:Y:S05]  /*1bf80*/  @!P2 BRA `(.L_x_8684) ;  /* 0xfffffffc00f0a947 */ /* 0x004fea000383ffff */
[----:B------:R-:W-:Y:S05]  /*1bf90*/  BRA `(.L_x_8683) ;  /* 0xffffff5800647947 */ /* 0x000fea000383ffff */
.L_x_8689:
[----:B--2---:R2:W3:Y:S02]  /*1bfa0*/  SYNCS.PHASECHK.TRANS64.TRYWAIT P0, [R7+URZ+0x31c50], R4 ;  /* 0x031c5004070075a7 */ /* 0x0044e4000800017f */
[----:B---3--:R-:W-:Y:S05]  /*1bfb0*/  @!P0 NANOSLEEP.SYNCS 0x989680 ;  /* 0x009896800000895d */ /* 0x008fea0003900000 */
[----:B------:R-:W3:Y:S02]  /*1bfc0*/  @!P0 SYNCS.PHASECHK.TRANS64 P0, [R7+URZ+0x31c50], R4 ;  /* 0x031c5004070085a7 */ /* 0x000ee4000800007f */
[----:B---3--:R-:W-:Y:S05]  /*1bfd0*/  @!P0 BRA `(.L_x_8689) ;  /* 0xfffffffc00f08947 */ /* 0x008fea000383ffff */
[----:B------:R-:W-:Y:S05]  /*1bfe0*/  BRA `(.L_x_8688) ;  /* 0xffffff7800f07947 */ /* 0x000fea000383ffff */
.L_x_8713:
        /* <DEDUP_REMOVED lines=8> */
[----:B-----5:R-:W-:Y:S05]  /*1c070*/  WARPSYNC.COLLECTIVE R15, `(.L_x_8842) ;  /* 0x000000000f087348 */ /* 0x020fea0003c00000 */
[----:B------:R0:W1:Y:S02]  /*1c080*/  SHFL.IDX P6, R14, R13, R12, R11 ;  /* 0x0000000c0d0e7389 */ /* 0x00006400000c000b */
[----:B01---5:R-:W-:Y:S01]  /*1c090*/  ENDCOLLECTIVE ;  /* 0x000000000000791b */ /* 0x023fe20003800000 */
.L_x_8842:
[----:B------:R-:W-:Y:S05]  /*1c0a0*/  BSYNC B1 ;  /* 0x0000000000017941 */ /* 0x000fea0003800000 */
.L_x_8841:
[----:B------:R-:W-:Y:S05]  /*1c0b0*/  BRA `(.L_x_8843) ;  /* 0xffffffb0002c7947 */ /* 0x000fea000383ffff */
.L_x_8714:
[----:B------:R-:W-:Y:S01]  /*1c0c0*/  BSSY B1, `(.L_x_8844) ;  /* 0x0000006000017945 */ /* 0x000fe20003800000 */
[----:B------:R-:W-:-:S07]  /*1c0d0*/  IMAD.MOV.U32 R15, RZ, RZ, -0x1 ;  /* 0xffffffffff0f7424 */ /* 0x000fce00078e00ff */
[----:B-----5:R-:W-:Y:S05]  /*1c0e0*/  WARPSYNC.COLLECTIVE R15, `(.L_x_8845) ;  /* 0x000000000f0c7348 */ /* 0x020fea0003c00000 */
[----:B------:R-:W-:Y:S02]  /*1c0f0*/  ELECT P6, UR62, PT ;  /* 0x00000000003e782f */ /* 0x000fe400038c0000 */
[----:B------:R-:W-:Y:S01]  /*1c100*/  MOV R14, UR62 ;  /* 0x0000003e000e7c02 */ /* 0x000fe20008000f00 */
[----:B-----5:R-:W-:Y:S10]  /*1c110*/  ENDCOLLECTIVE ;  /* 0x000000000000791b */ /* 0x020ff40003800000 */
.L_x_8845:
[----:B------:R-:W-:Y:S05]  /*1c120*/  BSYNC B1 ;  /* 0x0000000000017941 */ /* 0x000fea0003800000 */
.L_x_8844:
[----:B------:R-:W-:Y:S05]  /*1c130*/  BRA `(.L_x_8846) ;  /* 0xffffffb000187947 */ /* 0x000fea000383ffff */
.L_x_8716:
[----:B0-----:R0:W1:Y:S02]  /*1c140*/  SYNCS.PHASECHK.TRANS64.TRYWAIT P0, [R6+URZ+0x31c20], R7 ;  /* 0x031c2007060075a7 */ /* 0x001064000800017f */
[----:B-1----:R-:W-:Y:S05]  /*1c150*/  @!P0 NANOSLEEP.SYNCS 0x989680 ;  /* 0x009896800000895d */ /* 0x002fea0003900000 */
[----:B------:R-:W1:Y:S02]  /*1c160*/  @!P0 SYNCS.PHASECHK.TRANS64 P0, [R6+URZ+0x31c20], R7 ;  /* 0x031c2007060085a7 */ /* 0x000e64000800007f */
[----:B-1----:R-:W-:Y:S05]  /*1c170*/  @!P0 BRA `(.L_x_8716) ;  /* 0xfffffffc00f08947 */ /* 0x002fea000383ffff */
[----:B------:R-:W-:Y:S05]  /*1c180*/  BRA `(.L_x_8847) ;  /* 0xffffffb000347947 */ /* 0x000fea000383ffff */
.L_x_8719:
[----:B0-----:R0:W1:Y:S02]  /*1c190*/  SYNCS.PHASECHK.TRANS64.TRYWAIT P0, [R7+URZ+0x31ca0], R8 ;  /* 0x031ca008070075a7 */ /* 0x001064000800017f */
[----:B-1----:R-:W-:Y:S05]  /*1c1a0*/  @!P0 NANOSLEEP.SYNCS 0x989680 ;  /* 0x009896800000895d */ /* 0x002fea0003900000 */
[----:B------:R-:W1:Y:S02]  /*1c1b0*/  @!P0 SYNCS.PHASECHK.TRANS64 P0, [R7+URZ+0x31ca0], R8 ;  /* 0x031ca008070085a7 */ /* 0x000e64000800007f */
[----:B-1----:R-:W-:Y:S05]  /*1c1c0*/  @!P0 BRA `(.L_x_8719) ;  /* 0xfffffffc00f08947 */ /* 0x002fea000383ffff */
[----:B------:R-:W-:Y:S05]  /*1c1d0*/  BRA `(.L_x_8848) ;  /* 0xffffffb0003c7947 */ /* 0x000fea000383ffff */
.L_x_8721:
[----:B-1----:R1:W2:Y:S02]  /*1c1e0*/  SYNCS.PHASECHK.TRANS64.TRYWAIT P0, [R7+URZ+0x31cc0], R8 ;  /* 0x031cc008070075a7 */ /* 0x0022a4000800017f */
[----:B--2---:R-:W-:Y:S05]  /*1c1f0*/  @!P0 NANOSLEEP.SYNCS 0x989680 ;  /* 0x009896800000895d */ /* 0x004fea0003900000 */
[----:B------:R-:W2:Y:S02]  /*1c200*/  @!P0 SYNCS.PHASECHK.TRANS64 P0, [R7+URZ+0x31cc0], R8 ;  /* 0x031cc008070085a7 */ /* 0x000ea4000800007f */
[----:B--2---:R-:W-:Y:S05]  /*1c210*/  @!P0 BRA `(.L_x_8721) ;  /* 0xfffffffc00f08947 */ /* 0x004fea000383ffff */
[----:B------:R-:W-:Y:S05]  /*1c220*/  BRA `(.L_x_8849) ;  /* 0xffffffb000bc7947 */ /* 0x000fea000383ffff */
.L_x_8725:
[----:B0-----:R0:W1:Y:S02]  /*1c230*/  SYNCS.PHASECHK.TRANS64.TRYWAIT P0, [R7+URZ+0x31ca0], R8 ;  /* 0x031ca008070075a7 */ /* 0x001064000800017f */
[----:B-1----:R-:W-:Y:S05]  /*1c240*/  @!P0 NANOSLEEP.SYNCS 0x989680 ;  /* 0x009896800000895d */ /* 0x002fea0003900000 */
[----:B------:R-:W1:Y:S02]  /*1c250*/  @!P0 SYNCS.PHASECHK.TRANS64 P0, [R7+URZ+0x31ca0], R8 ;  /* 0x031ca008070085a7 */ /* 0x000e64000800007f */
[----:B-1----:R-:W-:Y:S05]  /*1c260*/  @!P0 BRA `(.L_x_8725) ;  /* 0xfffffffc00f08947 */ /* 0x002fea000383ffff */
[----:B------:R-:W-:Y:S05]  /*1c270*/  BRA `(.L_x_8850) ;  /* 0xffffffb400647947 */ /* 0x000fea000383ffff */
.L_x_8727:
[----:B-1----:R1:W2:Y:S02]  /*1c280*/  SYNCS.PHASECHK.TRANS64.TRYWAIT P1, [R7+URZ+0x31cc0], R8 ;  /* 0x031cc008070075a7 */ /* 0x0022a4000802017f */
[----:B--2---:R-:W-:Y:S05]  /*1c290*/  @!P1 NANOSLEEP.SYNCS 0x989680 ;  /* 0x009896800000995d */ /* 0x004fea0003900000 */
[----:B------:R-:W2:Y:S02]  /*1c2a0*/  @!P1 SYNCS.PHASECHK.TRANS64 P1, [R7+URZ+0x31cc0], R8 ;  /* 0x031cc008070095a7 */ /* 0x000ea4000802007f */
[----:B--2---:R-:W-:Y:S05]  /*1c2b0*/  @!P1 BRA `(.L_x_8727) ;  /* 0xfffffffc00f09947 */ /* 0x004fea000383ffff */
[----:B------:R-:W-:Y:S05]  /*1c2c0*/  BRA `(.L_x_8851) ;  /* 0xffffffb400e07947 */ /* 0x000fea000383ffff */
.L_x_8739:
        /* <DEDUP_REMOVED lines=11> */
.L_x_8853:
[----:B------:R-:W-:Y:S05]  /*1c380*/  BSYNC B0 ;  /* 0x0000000000007941 */ /* 0x000fea0003800000 */
.L_x_8852:
[----:B------:R-:W-:Y:S05]  /*1c390*/  BRA `(.L_x_8854) ;  /* 0xffffffc000a47947 */ /* 0x000fea000383ffff */
.L_x_8740:
[----:B------:R-:W-:Y:S01]  /*1c3a0*/  BSSY B0, `(.L_x_8855) ;  /* 0x0000006000007945 */ /* 0x000fe20003800000 */
[----:B------:R-:W-:-:S07]  /*1c3b0*/  IMAD.MOV.U32 R15, RZ, RZ, -0x1 ;  /* 0xffffffffff0f7424 */ /* 0x000fce00078e00ff */
[----:B------:R-:W-:Y:S05]  /*1c3c0*/  WARPSYNC.COLLECTIVE R15, `(.L_x_8856) ;  /* 0x000000000f0c7348 */ /* 0x000fea0003c00000 */
[----:B------:R-:W-:Y:S02]  /*1c3d0*/  ELECT P6, UR62, PT ;  /* 0x00000000003e782f */ /* 0x000fe400038c0000 */
[----:B------:R-:W-:Y:S01]  /*1c3e0*/  MOV R14, UR62 ;  /* 0x0000003e000e7c02 */ /* 0x000fe20008000f00 */
[----:B------:R-:W-:Y:S10]  /*1c3f0*/  ENDCOLLECTIVE ;  /* 0x000000000000791b */ /* 0x000ff40003800000 */
.L_x_8856:
[----:B------:R-:W-:Y:S05]  /*1c400*/  BSYNC B0 ;  /* 0x0000000000007941 */ /* 0x000fea0003800000 */
.L_x_8855:
[----:B------:R-:W-:Y:S05]  /*1c410*/  BRA `(.L_x_8857) ;  /* 0xffffffc0009c7947 */ /* 0x000fea000383ffff */
.L_x_8743:
[----:B-1----:R1:W2:Y:S02]  /*1c420*/  SYNCS.PHASECHK.TRANS64.TRYWAIT P0, [R4+URZ+0x31c40], R5 ;  /* 0x031c4005040075a7 */ /* 0x0022a4000800017f */
[----:B--2---:R-:W-:Y:S05]  /*1c430*/  @!P0 NANOSLEEP.SYNCS 0x989680 ;  /* 0x009896800000895d */ /* 0x004fea0003900000 */
[----:B------:R-:W2:Y:S02]  /*1c440*/  @!P0 SYNCS.PHASECHK.TRANS64 P0, [R4+URZ+0x31c40], R5 ;  /* 0x031c4005040085a7 */ /* 0x000ea4000800007f */
[----:B--2---:R-:W-:Y:S05]  /*1c450*/  @!P0 BRA `(.L_x_8743) ;  /* 0xfffffffc00f08947 */ /* 0x004fea000383ffff */
[----:B------:R-:W-:Y:S05]  /*1c460*/  BRA `(.L_x_8858) ;  /* 0xffffffc000f07947 */ /* 0x000fea000383ffff */
.L_x_8746:
[----:B-1----:R1:W2:Y:S02]  /*1c470*/  SYNCS.PHASECHK.TRANS64.TRYWAIT P0, [R29+URZ+0x31c20], R4 ;  /* 0x031c20041d0075a7 */ /* 0x0022a4000800017f */
[----:B--2---:R-:W-:Y:S05]  /*1c480*/  @!P0 NANOSLEEP.SYNCS 0x989680 ;  /* 0x009896800000895d */ /* 0x004fea0003900000 */
[----:B------:R-:W2:Y:S02]  /*1c490*/  @!P0 SYNCS.PHASECHK.TRANS64 P0, [R29+URZ+0x31c20], R4 ;  /* 0x031c20041d0085a7 */ /* 0x000ea4000800007f */
[----:B--2---:R-:W-:Y:S05]  /*1c4a0*/  @!P0 BRA `(.L_x_8746) ;  /* 0xfffffffc00f08947 */ /* 0x004fea000383ffff */
[----:B------:R-:W-:Y:S05]  /*1c4b0*/  BRA `(.L_x_8859) ;  /* 0xffffffc800207947 */ /* 0x000fea000383ffff */
.L_x_8754:
[----:B0-----:R0:W1:Y:S02]  /*1c4c0*/  SYNCS.PHASECHK.TRANS64.TRYWAIT P0, [R3+URZ+0x31c40], R2 ;  /* 0x031c4002030075a7 */ /* 0x001064000800017f */
[----:B-1----:R-:W-:Y:S05]  /*1c4d0*/  @!P0 NANOSLEEP.SYNCS 0x989680 ;  /* 0x009896800000895d */ /* 0x002fea0003900000 */
[----:B------:R-:W1:Y:S02]  /*1c4e0*/  @!P0 SYNCS.PHASECHK.TRANS64 P0, [R3+URZ+0x31c40], R2 ;  /* 0x031c4002030085a7 */ /* 0x000e64000800007f */
[----:B-1----:R-:W-:Y:S05]  /*1c4f0*/  @!P0 BRA `(.L_x_8754) ;  /* 0xfffffffc00f08947 */ /* 0x002fea000383ffff */
[----:B------:R-:W-:Y:S05]  /*1c500*/  BRA `(.L_x_8860) ;  /* 0xffffffc800cc7947 */ /* 0x000fea000383ffff */
.L_x_8756:
[----:B0-----:R0:W1:Y:S02]  /*1c510*/  SYNCS.PHASECHK.TRANS64.TRYWAIT P0, [R2+URZ+0x31c60], R3 ;  /* 0x031c6003020075a7 */ /* 0x001064000800017f */
[----:B-1----:R-:W-:Y:S05]  /*1c520*/  @!P0 NANOSLEEP.SYNCS 0x989680 ;  /* 0x009896800000895d */ /* 0x002fea0003900000 */
[----:B------:R-:W1:Y:S02]  /*1c530*/  @!P0 SYNCS.PHASECHK.TRANS64 P0, [R2+URZ+0x31c60], R3 ;  /* 0x031c6003020085a7 */ /* 0x000e64000800007f */
[----:B-1----:R-:W-:Y:S05]  /*1c540*/  @!P0 BRA `(.L_x_8756) ;  /* 0xfffffffc00f08947 */ /* 0x002fea000383ffff */
[----:B------:R-:W-:Y:S05]  /*1c550*/  BRA `(.L_x_8861) ;  /* 0xffffffcc00587947 */ /* 0x000fea000383ffff */
.L_x_8762:
[----:B-1----:R1:W2:Y:S02]  /*1c560*/  SYNCS.PHASECHK.TRANS64.TRYWAIT P0, [R3+URZ+0x31c40], R2 ;  /* 0x031c4002030075a7 */ /* 0x0022a4000800017f */
[----:B--2---:R-:W-:Y:S05]  /*1c570*/  @!P0 NANOSLEEP.SYNCS 0x989680 ;  /* 0x009896800000895d */ /* 0x004fea0003900000 */
[----:B------:R-:W2:Y:S02]  /*1c580*/  @!P0 SYNCS.PHASECHK.TRANS64 P0, [R3+URZ+0x31c40], R2 ;  /* 0x031c4002030085a7 */ /* 0x000ea4000800007f */
[----:B--2---:R-:W-:Y:S05]  /*1c590*/  @!P0 BRA `(.L_x_8762) ;  /* 0xfffffffc00f08947 */ /* 0x004fea000383ffff */
[----:B------:R-:W-:Y:S05]  /*1c5a0*/  BRA `(.L_x_8862) ;  /* 0xffffffd000a47947 */ /* 0x000fea000383ffff */
.L_x_8764:
[----:B0-----:R0:W1:Y:S02]  /*1c5b0*/  SYNCS.PHASECHK.TRANS64.TRYWAIT P0, [R3+URZ+0x31c60], R24 ;  /* 0x031c6018030075a7 */ /* 0x001064000800017f */
[----:B-1----:R-:W-:Y:S05]  /*1c5c0*/  @!P0 NANOSLEEP.SYNCS 0x989680 ;  /* 0x009896800000895d */ /* 0x002fea0003900000 */
[----:B------:R-:W1:Y:S02]  /*1c5d0*/  @!P0 SYNCS.PHASECHK.TRANS64 P0, [R3+URZ+0x31c60], R24 ;  /* 0x031c6018030085a7 */ /* 0x000e64000800007f */
[----:B-1----:R-:W-:Y:S05]  /*1c5e0*/  @!P0 BRA `(.L_x_8764) ;  /* 0xfffffffc00f08947 */ /* 0x002fea000383ffff */
[----:B------:R-:W-:Y:S05]  /*1c5f0*/  BRA `(.L_x_8863) ;  /* 0xffffffd400307947 */ /* 0x000fea000383ffff */
.L_x_8770:
[----:B-1----:R1:W2:Y:S02]  /*1c600*/  SYNCS.PHASECHK.TRANS64.TRYWAIT P0, [R2+URZ+0x31c40], R3 ;  /* 0x031c4003020075a7 */ /* 0x0022a4000800017f */
[----:B--2---:R-:W-:Y:S05]  /*1c610*/  @!P0 NANOSLEEP.SYNCS 0x989680 ;  /* 0x009896800000895d */ /* 0x004fea0003900000 */
[----:B------:R-:W2:Y:S02]  /*1c620*/  @!P0 SYNCS.PHASECHK.TRANS64 P0, [R2+URZ+0x31c40], R3 ;  /* 0x031c4003020085a7 */ /* 0x000ea4000800007f */
[----:B--2---:R-:W-:Y:S05]  /*1c630*/  @!P0 BRA `(.L_x_8770) ;  /* 0xfffffffc00f08947 */ /* 0x004fea000383ffff */
[----:B------:R-:W-:Y:S05]  /*1c640*/  BRA `(.L_x_8864) ;  /* 0xffffffd800587947 */ /* 0x000fea000383ffff */
.L_x_8772:
[----:B0-----:R0:W1:Y:S02]  /*1c650*/  SYNCS.PHASECHK.TRANS64.TRYWAIT P0, [R2+URZ+0x31c60], R3 ;  /* 0x031c6003020075a7 */ /* 0x001064000800017f */
[----:B-1----:R-:W-:Y:S05]  /*1c660*/  @!P0 NANOSLEEP.SYNCS 0x989680 ;  /* 0x009896800000895d */ /* 0x002fea0003900000 */
[----:B------:R-:W1:Y:S02]  /*1c670*/  @!P0 SYNCS.PHASECHK.TRANS64 P0, [R2+URZ+0x31c60], R3 ;  /* 0x031c6003020085a7 */ /* 0x000e64000800007f */
[----:B-1----:R-:W-:Y:S05]  /*1c680*/  @!P0 BRA `(.L_x_8772) ;  /* 0xfffffffc00f08947 */ /* 0x002fea000383ffff */
[----:B------:R-:W-:Y:S05]  /*1c690*/  BRA `(.L_x_8865) ;  /* 0xffffffd800e47947 */ /* 0x000fea000383ffff */
.L_x_8780:
[----:B--2---:R2:W3:Y:S02]  /*1c6a0*/  SYNCS.PHASECHK.TRANS64.TRYWAIT P0, [R3+URZ+0x31c60], R2 ;  /* 0x031c6002030075a7 */ /* 0x0044e4000800017f */
[----:B---3--:R-:W-:Y:S05]  /*1c6b0*/  @!P0 NANOSLEEP.SYNCS 0x989680 ;  /* 0x009896800000895d */ /* 0x008fea0003900000 */
[----:B------:R-:W3:Y:S02]  /*1c6c0*/  @!P0 SYNCS.PHASECHK.TRANS64 P0, [R3+URZ+0x31c60], R2 ;  /* 0x031c6002030085a7 */ /* 0x000ee4000800007f */
[----:B---3--:R-:W-:Y:S05]  /*1c6d0*/  @!P0 BRA `(.L_x_8780) ;  /* 0xfffffffc00f08947 */ /* 0x008fea000383ffff */
[----:B------:R-:W-:Y:S05]  /*1c6e0*/  BRA `(.L_x_8866) ;  /* 0xffffffdc00ec7947 */ /* 0x000fea000383ffff */
.L_x_8783:
        /* <DEDUP_REMOVED lines=8> */
.L_x_8868:
[----:B------:R-:W-:Y:S05]  /*1c770*/  BSYNC B0 ;  /* 0x0000000000007941 */ /* 0x000fea0003800000 */
.L_x_8867:
        /* <DEDUP_REMOVED lines=8> */
.L_x_8869:
[----:B------:R-:W-:Y:S01]  /*1c800*/  IMAD.MOV.U32 R5, RZ, RZ, R14 ;  /* 0x000000ffff057224 */ /* 0x000fe200078e000e */
[----:B------:R-:W-:Y:S06]  /*1c810*/  BRA `(.L_x_8870) ;  /* 0xffffffe000747947 */ /* 0x000fec000383ffff */
.L_x_8786:
        /* <DEDUP_REMOVED lines=8> */
.L_x_8872:
[----:B------:R-:W-:Y:S05]  /*1c8a0*/  BSYNC B0 ;  /* 0x0000000000007941 */ /* 0x000fea0003800000 */
.L_x_8871:
        /* <DEDUP_REMOVED lines=10> */
.L_x_8873:
        /* <DEDUP_REMOVED lines=8> */
.L_x_8874:
        /* <DEDUP_REMOVED lines=8> */
.L_x_8875:
        /* <DEDUP_REMOVED lines=8> */
.L_x_8876:
        /* <DEDUP_REMOVED lines=8> */
.L_x_8877:
[----:B------:R-:W-:Y:S05]  /*1cb50*/  BRA `(.L_x_8878) ;  /* 0xffffffe000307947 */ /* 0x000fea000383ffff */
.L_x_8791:
        /* <DEDUP_REMOVED lines=8> */
.L_x_8880:
[----:B------:R-:W-:Y:S05]  /*1cbe0*/  BSYNC B0 ;  /* 0x0000000000007941 */ /* 0x000fea0003800000 */
.L_x_8879:
        /* <DEDUP_REMOVED lines=10> */
.L_x_8881:
        /* <DEDUP_REMOVED lines=8> */
.L_x_8882:
        /* <DEDUP_REMOVED lines=8> */
.L_x_8883:
        /* <DEDUP_REMOVED lines=8> */
.L_x_8884:
        /* <DEDUP_REMOVED lines=8> */
.L_x_8885:
[----:B------:R-:W-:Y:S05]  /*1ce90*/  BRA `(.L_x_8886) ;  /* 0xffffffe0000c7947 */ /* 0x000fea000383ffff */
.L_x_8793:
[----:B------:R-:W-:Y:S01]  /*1cea0*/  BSSY B0, `(.L_x_8887) ;  /* 0x0000006000007945 */ /* 0x000fe20003800000 */
[----:B------:R-:W-:Y:S01]  /*1ceb0*/  PLOP3.LUT P6, PT, P6, PT, PT, 0x8, 0x0 ;  /* 0x000000000000781c */ /* 0x000fe200037ce170 */
[----:B------:R-:W-:-:S12]  /*1cec0*/  IMAD.MOV.U32 R15, RZ, RZ, -0x1 ;  /* 0xffffffffff0f7424 */ /* 0x000fd800078e00ff */
[----:B0-----:R-:W-:Y:S05]  /*1ced0*/  WARPSYNC.COLLECTIVE R15, `(.L_x_8888) ;  /* 0x000000000f087348 */ /* 0x001fea0003c00000 */
[----:B------:R-:W-:Y:S01]  /*1cee0*/  VOTE.ANY R14, PT, P6 ;  /* 0x00000000000e7806 */ /* 0x000fe200030e0100 */
[----:B0-----:R-:W-:Y:S06]  /*1cef0*/  ENDCOLLECTIVE ;  /* 0x000000000000791b */ /* 0x001fec0003800000 */
.L_x_8888:
[----:B------:R-:W-:Y:S05]  /*1cf00*/  BSYNC B0 ;  /* 0x0000000000007941 */ /* 0x000fea0003800000 */
.L_x_8887:
        /* <DEDUP_REMOVED lines=9> */
.L_x_8889:
[----:B------:R-:W-:Y:S01]  /*1cfa0*/  IMAD.MOV.U32 R17, RZ, RZ, R14 ;  /* 0x000000ffff117224 */ /* 0x000fe200078e000e */
[----:B------:R-:W-:Y:S06]  /*1cfb0*/  BRA `(.L_x_8890) ;  /* 0xffffffdc00fc7947 */ /* 0x000fec000383ffff */
.L_x_8795:
[----:B------:R-:W-:Y:S01]  /*1cfc0*/  BSSY B0, `(.L_x_8891) ;  /* 0x0000007000007945 */ /* 0x000fe20003800000 */
[----:B------:R-:W-:Y:S02]  /*1cfd0*/  IMAD.MOV.U32 R13, RZ, RZ, R3 ;  /* 0x000000ffff0d7224 */ /* 0x000fe400078e0003 */
[----:B------:R-:W-:Y:S02]  /*1cfe0*/  IMAD.MOV.U32 R11, RZ, RZ, 0x1f ;  /* 0x0000001fff0b7424 */ /* 0x000fe400078e00ff */
[----:B------:R-:W-:-:S07]  /*1cff0*/  IMAD.MOV.U32 R15, RZ, RZ, -0x1 ;  /* 0xffffffffff0f7424 */ /* 0x000fce00078e00ff */
[----:B012---:R-:W-:Y:S05]  /*1d000*/  WARPSYNC.COLLECTIVE R15, `(.L_x_8892) ;  /* 0x000000000f087348 */ /* 0x007fea0003c00000 */
[----:B------:R3:W4:Y:S02]  /*1d010*/  SHFL.IDX P6, R14, R13, R12, R11 ;  /* 0x0000000c0d0e7389 */ /* 0x00072400000c000b */
[----:B01234-:R-:W-:Y:S01]  /*1d020*/  ENDCOLLECTIVE ;  /* 0x000000000000791b */ /* 0x01ffe20003800000 */
.L_x_8892:
[----:B------:R-:W-:Y:S05]  /*1d030*/  BSYNC B0 ;  /* 0x0000000000007941 */ /* 0x000fea0003800000 */
.L_x_8891:
[----:B------:R-:W-:Y:S05]  /*1d040*/  BRA `(.L_x_8794) ;  /* 0xffffffdc00f47947 */ /* 0x000fea000383ffff */
.L_x_8799:
[----:B0-----:R0:W1:Y:S02]  /*1d050*/  SYNCS.PHASECHK.TRANS64.TRYWAIT P0, [R9+URZ+0x31c20], R0 ;  /* 0x031c2000090075a7 */ /* 0x001064000800017f */
[----:B-1----:R-:W-:Y:S05]  /*1d060*/  @!P0 NANOSLEEP.SYNCS 0x989680 ;  /* 0x009896800000895d */ /* 0x002fea0003900000 */
[----:B------:R-:W1:Y:S02]  /*1d070*/  @!P0 SYNCS.PHASECHK.TRANS64 P0, [R9+URZ+0x31c20], R0 ;  /* 0x031c2000090085a7 */ /* 0x000e64000800007f */
[----:B-1----:R-:W-:Y:S05]  /*1d080*/  @!P0 BRA `(.L_x_8799) ;  /* 0xfffffffc00f08947 */ /* 0x002fea000383ffff */
[----:B------:R-:W-:Y:S05]  /*1d090*/  BRA `(.L_x_8893) ;  /* 0xffffffe000d07947 */ /* 0x000fea000383ffff */
.L_x_8800:
        /* <DEDUP_REMOVED lines=11> */
.L_x_8895:
[----:B------:R-:W-:Y:S05]  /*1d150*/  BSYNC B0 ;  /* 0x0000000000007941 */ /* 0x000fea0003800000 */
.L_x_8894:
[----:B------:R-:W-:Y:S05]  /*1d160*/  BRA `(.L_x_8896) ;  /* 0xffffffe000b87947 */ /* 0x000fea000383ffff */
.L_x_8801:
[----:B------:R-:W-:Y:S01]  /*1d170*/  BSSY B0, `(.L_x_8897) ;  /* 0x0000006000007945 */ /* 0x000fe20003800000 */
[----:B------:R-:W-:-:S07]  /*1d180*/  IMAD.MOV.U32 R15, RZ, RZ, -0x1 ;  /* 0xffffffffff0f7424 */ /* 0x000fce00078e00ff */
[----:B0-----:R-:W-:Y:S05]  /*1d190*/  WARPSYNC.COLLECTIVE R15, `(.L_x_8898) ;  /* 0x000000000f0c7348 */ /* 0x001fea0003c00000 */
[----:B------:R-:W-:Y:S02]  /*1d1a0*/  ELECT P6, UR62, PT ;  /* 0x00000000003e782f */ /* 0x000fe400038c0000 */
[----:B------:R-:W-:Y:S01]  /*1d1b0*/  MOV R14, UR62 ;  /* 0x0000003e000e7c02 */ /* 0x000fe20008000f00 */
[----:B0-----:R-:W-:Y:S10]  /*1d1c0*/  ENDCOLLECTIVE ;  /* 0x000000000000791b */ /* 0x001ff40003800000 */
.L_x_8898:
[----:B------:R-:W-:Y:S05]  /*1d1d0*/  BSYNC B0 ;  /* 0x0000000000007941 */ /* 0x000fea0003800000 */
.L_x_8897:
[----:B------:R-:W-:Y:S05]  /*1d1e0*/  BRA `(.L_x_8899) ;  /* 0xffffffe000ac7947 */ /* 0x000fea000383ffff */
.L_x_8803:
[----:B0-----:R0:W1:Y:S02]  /*1d1f0*/  SYNCS.PHASECHK.TRANS64.TRYWAIT P0, [R7+URZ], R2 ;  /* 0x00000002070075a7 */ /* 0x001064000800017f */
[----:B-1----:R-:W-:Y:S05]  /*1d200*/  @!P0 NANOSLEEP.SYNCS 0x989680 ;  /* 0x009896800000895d */ /* 0x002fea0003900000 */
[----:B------:R-:W1:Y:S02]  /*1d210*/  @!P0 SYNCS.PHASECHK.TRANS64 P0, [R7+URZ], R2 ;  /* 0x00000002070085a7 */ /* 0x000e64000800007f */
[----:B-1----:R-:W-:Y:S05]  /*1d220*/  @!P0 BRA `(.L_x_8803) ;  /* 0xfffffffc00f08947 */ /* 0x002fea000383ffff */
[----:B------:R-:W-:Y:S05]  /*1d230*/  BRA `(.L_x_8900) ;  /* 0xffffffe000e87947 */ /* 0x000fea000383ffff */
.L_x_8804:
[----:B-1----:R1:W2:Y:S02]  /*1d240*/  SYNCS.PHASECHK.TRANS64.TRYWAIT P0, [R3+URZ], R0 ;  /* 0x00000000030075a7 */ /* 0x0022a4000800017f */
[----:B--2---:R-:W-:Y:S05]  /*1d250*/  @!P0 NANOSLEEP.SYNCS 0x989680 ;  /* 0x009896800000895d */ /* 0x004fea0003900000 */
[----:B------:R-:W2:Y:S02]  /*1d260*/  @!P0 SYNCS.PHASECHK.TRANS64 P0, [R3+URZ], R0 ;  /* 0x00000000030085a7 */ /* 0x000ea4000800007f */
[----:B--2---:R-:W-:Y:S05]  /*1d270*/  @!P0 BRA `(.L_x_8804) ;  /* 0xfffffffc00f08947 */ /* 0x004fea000383ffff */
[----:B------:R-:W-:Y:S05]  /*1d280*/  BRA `(.L_x_8901) ;  /* 0xffffffe000dc7947 */ /* 0x000fea000383ffff */
.L_x_8806:
[----:B-1----:R1:W2:Y:S02]  /*1d290*/  SYNCS.PHASECHK.TRANS64.TRYWAIT P0, [R5+URZ], R2 ;  /* 0x00000002050075a7 */ /* 0x0022a4000800017f */
[----:B--2---:R-:W-:Y:S05]  /*1d2a0*/  @!P0 NANOSLEEP.SYNCS 0x989680 ;  /* 0x009896800000895d */ /* 0x004fea0003900000 */
[----:B------:R-:W2:Y:S02]  /*1d2b0*/  @!P0 SYNCS.PHASECHK.TRANS64 P0, [R5+URZ], R2 ;  /* 0x00000002050085a7 */ /* 0x000ea4000800007f */
[----:B--2---:R-:W-:Y:S05]  /*1d2c0*/  @!P0 BRA `(.L_x_8806) ;  /* 0xfffffffc00f08947 */ /* 0x004fea000383ffff */
[----:B------:R-:W-:Y:S05]  /*1d2d0*/  BRA `(.L_x_8902) ;  /* 0xffffffe000e07947 */ /* 0x000fea000383ffff */
.L_x_8903:
        /* <DEDUP_REMOVED lines=10> */
.L_x_12781:


//--------------------- .text._ZN7cutlass13device_kernelIN5flash11enable_sm90INS1_16FlashAttnFwdSm90INS1_25CollectiveMainloopFwdSm90ILi2EN4cute5tupleIJNS5_1CILi1EEES8_S8_EEENS6_IJNS7_ILi192EEENS7_ILi128EEENS7_ILi96EEEEEELi96ENS_10bfloat16_tEfNS_4arch4Sm90ELb0ELb1ELb0ELb0ELb0ELb0ELb0ELb0ELb1ELb0ELb0ELb0EEENS1_21CollectiveEpilogueFwdINS6_IJSA_SC_SB_EEES9_SE_SG_Li384ELb0ELb0ELb0ELb0EEENS1_30DynamicPersistentTileSchedulerILi384ELi32ELb0ELb0ELb1EEEEEEEEEvNT_6ParamsE --------------------------
	.section	.text._ZN7cutlass13device_kernelIN5flash11enable_sm90INS1_16FlashAttnFwdSm90INS1_25CollectiveMainloopFwdSm90ILi2EN4cute5tupleIJNS5_1CILi1EEES8_S8_EEENS6_IJNS7_ILi192EEENS7_ILi128EEENS7_ILi96EEEEEELi96ENS_10bfloat16_tEfNS_4arch4Sm90ELb0ELb1ELb0ELb0ELb0ELb0ELb0ELb0ELb1ELb0ELb0ELb0EEENS1_21CollectiveEpilogueFwdINS6_IJSA_SC_SB_EEES9_SE_SG_Li384ELb0ELb0ELb0ELb0EEENS1_30DynamicPersistentTileSchedulerILi384ELi32ELb0ELb0ELb1EEEEEEEEEvNT_6ParamsE,"ax",@progbits
	.align	128
.text._ZN7cutlass13device_kernelIN5flash11enable_sm90INS1_16FlashAttnFwdSm90INS1_25CollectiveMainloopFwdSm90ILi2EN4cute5tupleIJNS5_1CILi1EEES8_S8_EEENS6_IJNS7_ILi192EEENS7_ILi128EEENS7_ILi96EEEEEELi96ENS_10bfloat16_tEfNS_4arch4Sm90ELb0ELb1ELb0ELb0ELb0ELb0ELb0ELb0ELb1ELb0ELb0ELb0EEENS1_21CollectiveEpilogueFwdINS6_IJSA_SC_SB_EEES9_SE_SG_Li384ELb0ELb0ELb0ELb0EEENS1_30DynamicPersistentTileSchedulerILi384ELi32ELb0ELb0ELb1EEEEEEEEEvNT_6ParamsE:
        .type           _ZN7cutlass13device_kernelIN5flash11enable_sm90INS1_16FlashAttnFwdSm90INS1_25CollectiveMainloopFwdSm90ILi2EN4cute5tupleIJNS5_1CILi1EEES8_S8_EEENS6_IJNS7_ILi192EEENS7_ILi128EEENS7_ILi96EEEEEELi96ENS_10bfloat16_tEfNS_4arch4Sm90ELb0ELb1ELb0ELb0ELb0ELb0ELb0ELb0ELb1ELb0ELb0ELb0EEENS1_21CollectiveEpilogueFwdINS6_IJSA_SC_SB_EEES9_SE_SG_Li384ELb0ELb0ELb0ELb0EEENS1_30DynamicPersistentTileSchedulerILi384ELi32ELb0ELb0ELb1EEEEEEEEEvNT_6ParamsE,@function
        .size           _ZN7cutlass13device_kernelIN5flash11enable_sm90INS1_16FlashAttnFwdSm90INS1_25CollectiveMainloopFwdSm90ILi2EN4cute5tupleIJNS5_1CILi1EEES8_S8_EEENS6_IJNS7_ILi192EEENS7_ILi128EEENS7_ILi96EEEEEELi96ENS_10bfloat16_tEfNS_4arch4Sm90ELb0ELb1ELb0ELb0ELb0ELb0ELb0ELb0ELb1ELb0ELb0ELb0EEENS1_21CollectiveEpilogueFwdINS6_IJSA_SC_SB_EEES9_SE_SG_Li384ELb0ELb0ELb0ELb0EEENS1_30DynamicPersistentTileSchedulerILi384ELi32ELb0ELb0ELb1EEEEEEEEEvNT_6ParamsE,(.L_x_12782 - _ZN7cutlass13device_kernelIN5flash11enable_sm90INS1_16FlashAttnFwdSm90INS1_25CollectiveMainloopFwdSm90ILi2EN4cute5tupleIJNS5_1CILi1EEES8_S8_EEENS6_IJNS7_ILi192EEENS7_ILi128EEENS7_ILi96EEEEEELi96ENS_10bfloat16_tEfNS_4arch4Sm90ELb0ELb1ELb0ELb0ELb0ELb0ELb0ELb0ELb1ELb0ELb0ELb0EEENS1_21CollectiveEpilogueFwdINS6_IJSA_SC_SB_EEES9_SE_SG_Li384ELb0ELb0ELb0ELb0EEENS1_30DynamicPersistentTileSchedulerILi384ELi32ELb0ELb0ELb1EEEEEEEEEvNT_6ParamsE)
        .other          _ZN7cutlass13device_kernelIN5flash11enable_sm90INS1_16FlashAttnFwdSm90INS1_25CollectiveMainloopFwdSm90ILi2EN4cute5tupleIJNS5_1CILi1EEES8_S8_EEENS6_IJNS7_ILi192EEENS7_ILi128EEENS7_ILi96EEEEEELi96ENS_10bfloat16_tEfNS_4arch4Sm90ELb0ELb1ELb0ELb0ELb0ELb0ELb0ELb0ELb1ELb0ELb0ELb0EEENS1_21CollectiveEpilogueFwdINS6_IJSA_SC_SB_EEES9_SE_SG_Li384ELb0ELb0ELb0ELb0EEENS1_30DynamicPersistentTileSchedulerILi384ELi32ELb0ELb0ELb1EEEEEEEEEvNT_6ParamsE,@"STO_CUDA_ENTRY STV_DEFAULT"
_ZN7cutlass13device_kernelIN5flash11enable_sm90INS1_16FlashAttnFwdSm90INS1_25CollectiveMainloopFwdSm90ILi2EN4cute5tupleIJNS5_1CILi1EEES8_S8_EEENS6_IJNS7_ILi192EEENS7_ILi128EEENS7_ILi96EEEEEELi96ENS_10bfloat16_tEfNS_4arch4Sm90ELb0ELb1ELb0ELb0ELb0ELb0ELb0ELb0ELb1ELb0ELb0ELb0EEENS1_21CollectiveEpilogueFwdINS6_IJSA_SC_SB_EEES9_SE_SG_Li384ELb0ELb0ELb0ELb0EEENS1_30DynamicPersistentTileSchedulerILi384ELi32ELb0ELb0ELb1EEEEEEEEEvNT_6ParamsE:
        /* <DEDUP_REMOVED lines=23> */
.L_x_8905:
[----:B------:R-:W-:Y:S05]  /*0170*/  BSYNC B0 ;  /* 0x0000000000007941 */ /* 0x000fea0003800000 */
.L_x_8904:
        /* <DEDUP_REMOVED lines=37> */
.L_x_8906:
        /* <DEDUP_REMOVED lines=22> */
.L_x_8907:
        /* <DEDUP_REMOVED lines=18> */
.L_x_8908:
        /* <DEDUP_REMOVED lines=22> */
.L_x_8909:
        /* <DEDUP_REMOVED lines=22> */
.L_x_8910:
[----:B------:R-:W-:Y:S01]  /*0910*/  PLOP3.LUT P0, PT, PT, PT, UP0, 0x80, 0x0 ;  /* 0x000000000000781c */ /* 0x000fe20003f0f008 */
[----:B------:R-:W-:Y:S01]  /*0920*/  UMOV UR46, 0x1 ;  /* 0x00000001002e7882 */ /* 0x000fe20000000000 */
[----:B------:R-:W-:Y:S01]  /*0930*/  NOP ;  /* 0x0000000000007918 */ /* 0x000fe20000000000 */
[----:B------:R-:W-:Y:S01]  /*0940*/  USEL UR46, UR46, 0x2, !UP0 ;  /* 0x000000022e2e7887 */ /* 0x000fe2000c000000 */
[----:B------:R-:W-:Y:S01]  /*0950*/  LOP3.LUT R17, R2, 0x7f, RZ, 0xc0, !PT ;  /* 0x0000007f02117812 */ /* 0x000fe200078ec0ff */
[----:B------:R-:W-:Y:S01]  /*0960*/  ULDC.64 UR50, c[0x0][0x208] ;  /* 0x0000820000327ab9 */ /* 0x000fe20000000a00 */
[----:B-123--:R-:W-:Y:S07]  /*0970*/  BAR.SYNC.DEFER_BLOCKING 0x0 ;  /* 0x0000000000007b1d */ /* 0x00efee0000010000 */
[----:B------:R-:W-:Y:S05]  /*0980*/  @!P0 BRA `(.L_x_8911) ;  /* 0x000000e000488947 */ /* 0x000fea0003800000 */
.L_x_8912:
[----:B------:R-:W-:-:S08]  /*0990*/  NOP ;  /* 0x0000000000007918 */ /* 0x000fd00000000000 */
[----:B------:R-:W1:Y:S02]  /*09a0*/  USETMAXREG.TRY_ALLOC.CTAPOOL UP0, 0xa0 ;  /* 0x000000a0000079c8 */ /* 0x000e640008000600 */
[----:B-1----:R-:W-:-:S13]  /*09b0*/  PLOP3.LUT P0, PT, PT, PT, UP0, 0x80, 0x0 ;  /* 0x000000000000781c */ /* 0x002fda0003f0f008 */
[----:B------:R-:W-:Y:S05]  /*09c0*/  @!P0 BRA `(.L_x_8912) ;  /* 0xfffffffc00f08947 */ /* 0x000fea000383ffff */
[----:B------:R-:W-:Y:S01]  /*09d0*/  LOP3.LUT R0, R2, 0xffffff80, RZ, 0xc0, !PT ;  /* 0xffffff8002007812 */ /* 0x000fe200078ec0ff */
[----:B------:R-:W1:Y:S08]  /*09e0*/  S2UR UR7, SR_CTAID.X ;  /* 0x00000000000779c3 */ /* 0x000e700000002500 */
[----:B------:R-:W-:Y:S08]  /*09f0*/  BAR.ARV 0x4, 0x1a0 ;  /* 0x0106800000007b1d */ /* 0x000ff00000002000 */
[----:B------:R-:W-:Y:S06]  /*0a00*/  BAR.ARV 0x8, 0x1a0 ;  /* 0x0206800000007b1d */ /* 0x000fec0000002000 */
[----:B------:R-:W-:-:S02]  /*0a10*/  ISETP.NE.AND P0, PT, R0, 0x80, PT ;  /* 0x000000800000780c */ /* 0x000fc40003f05270 */
[----:B------:R-:W1:Y:S11]  /*0a20*/  LDC R0, c[0x0][0xda8] ;  /* 0x00036a00ff007b82 */ /* 0x000e760000000800 */
[----:B------:R-:W-:Y:S06]  /*0a30*/  @!P0 BAR.ARV 0x9, 0x100 ;  /* 0x0244000000008b1d */ /* 0x000fec0000002000 */
[----:B-1----:R-:W-:-:S13]  /*0a40*/  ISETP.LE.AND P0, PT, R0, UR7, PT ;  /* 0x0000000700007c0c */ /* 0x002fda000bf03270 */
[----:B------:R-:W-:Y:S05]  /*0a50*/  @P0 EXIT ;  /* 0x000000000000094d */ /* 0x000fea0003800000 */
[----:B------:R-:W-:Y:S01]  /*0a60*/  VIADD R0, R2, 0xffffff80 ;  /* 0xffffff8002007836 */ /* 0x000fe20000000000 */
[----:B------:R-:W1:Y:S01]  /*0a70*/  S2UR UR4, SR_CgaCtaId ;  /* 0x00000000000479c3 */ /* 0x000e620000008800 */
[----:B------:R-:W-:Y:S01]  /*0a80*/  UMOV UR39, 0x400 ;  /* 0x0000040000277882 */ /* 0x000fe20000000000 */
[----:B------:R-:W-:Y:S01]  /*0a90*/  IMAD.MOV.U32 R18, RZ, RZ, 0x40 ;  /* 0x00000040ff127424 */ /* 0x000fe200078e00ff */
[----:B------:R-:W-:Y:S01]  /*0aa0*/  ULOP3.LUT UR38, UR46, 0x1, URZ, 0xfc, !UPT ;  /* 0x000000012e267892 */ /* 0x000fe2000f8efc3f */
[----:B------:R-:W-:Y:S01]  /*0ab0*/  SHF.R.S32.HI R3, RZ, 0x1f, R0 ;  /* 0x0000001fff037819 */ /* 0x000fe20000011400 */
[----:B------:R-:W-:Y:S01]  /*0ac0*/  UMOV UR37, URZ ;  /* 0x0000003f00257c82 */ /* 0x000fe20008000000 */
[----:B------:R-:W-:Y:S01]  /*0ad0*/  UMOV UR49, URZ ;  /* 0x0000003f00317c82 */ /* 0x000fe20008000000 */
[----:B------:R-:W-:Y:S01]  /*0ae0*/  UMOV UR36, URZ ;  /* 0x0000003f00247c82 */ /* 0x000fe20008000000 */
[CC--:B------:R-:W-:Y:S01]  /*0af0*/  LEA.HI R6, R3.reuse, R0.reuse, RZ, 0x4 ;  /* 0x0000000003067211 */ /* 0x0c0fe200078f20ff */
[----:B------:R-:W2:Y:S01]  /*0b00*/  S2UR UR6, SR_SWINHI ;  /* 0x00000000000679c3 */ /* 0x000ea20000002f00 */
[----:B------:R-:W-:-:S02]  /*0b10*/  LEA.HI R4, R3, R0, RZ, 0x7 ;  /* 0x0000000003047211 */ /* 0x000fc400078f38ff */
[----:B------:R-:W-:Y:S02]  /*0b20*/  LOP3.LUT R5, R6, 0xfffffff0, RZ, 0xc0, !PT ;  /* 0xfffffff006057812 */ /* 0x000fe400078ec0ff */
[----:B------:R-:W-:Y:S02]  /*0b30*/  LOP3.LUT R11, R4, 0xffffff80, RZ, 0xc0, !PT ;  /* 0xffffff80040b7812 */ /* 0x000fe400078ec0ff */
[----:B------:R-:W-:Y:S01]  /*0b40*/  SHF.R.S32.HI R9, RZ, 0x4, R6 ;  /* 0x00000004ff097819 */ /* 0x000fe20000011406 */
[C---:B------:R-:W-:Y:S01]  /*0b50*/  IMAD.IADD R7, R0.reuse, 0x1, -R5 ;  /* 0x0000000100077824 */ /* 0x040fe200078e0a05 */
[----:B------:R-:W-:Y:S01]  /*0b60*/  SHF.R.S32.HI R5, RZ, 0x7, R4 ;  /* 0x00000007ff057819 */ /* 0x000fe20000011404 */
[----:B------:R-:W-:Y:S01]  /*0b70*/  IMAD.IADD R11, R0, 0x1, -R11 ;  /* 0x00000001000b7824 */ /* 0x000fe200078e0a0b */
[----:B------:R-:W-:Y:S02]  /*0b80*/  LEA.HI R3, R3, R0, RZ, 0x5 ;  /* 0x0000000003037211 */ /* 0x000fe400078f28ff */
[----:B------:R-:W-:Y:S01]  /*0b90*/  SHF.R.S32.HI R4, RZ, 0x1f, R7 ;  /* 0x0000001fff047819 */ /* 0x000fe20000011407 */
[----:B------:R-:W-:Y:S01]  /*0ba0*/  IMAD.HI R8, R5, 0x55555556, RZ ;  /* 0x5555555605087827 */ /* 0x000fe200078e02ff */
[----:B------:R-:W-:Y:S01]  /*0bb0*/  LEA.HI R6, R6, R9, RZ, 0x1 ;  /* 0x0000000906067211 */ /* 0x000fe200078f08ff */
[----:B-1----:R-:W-:Y:S01]  /*0bc0*/  ULEA UR39, UR4, UR39, 0x18 ;  /* 0x0000002704277291 */ /* 0x002fe2000f8ec03f */
[----:B------:R-:W-:-:S02]  /*0bd0*/  LEA.HI R4, R4, R7, RZ, 0x3 ;  /* 0x0000000704047211 */ /* 0x000fc400078f18ff */
[----:B------:R-:W-:Y:S02]  /*0be0*/  LEA.HI R8, R8, R8, RZ, 0x1 ;  /* 0x0000000808087211 */ /* 0x000fe400078f08ff */
[C---:B------:R-:W-:Y:S01]  /*0bf0*/  LOP3.LUT R0, R4.reuse, 0xfffffff8, RZ, 0xc0, !PT ;  /* 0xfffffff804007812 */ /* 0x040fe200078ec0ff */
[----:B------:R-:W-:Y:S01]  /*0c00*/  IMAD.SHL.U32 R4, R4, 0x40, RZ ;  /* 0x0000004004047824 */ /* 0x000fe200078e00ff */
[----:B------:R-:W-:Y:S01]  /*0c10*/  LOP3.LUT R6, R6, 0x1ffffffe, RZ, 0xc0, !PT ;  /* 0x1ffffffe06067812 */ /* 0x000fe200078ec0ff */
[----:B------:R-:W-:Y:S01]  /*0c20*/  IMAD R137, R8, -0x3, R5 ;  /* 0xfffffffd08897824 */ /* 0x000fe200078e0205 */
[----:B------:R-:W-:Y:S01]  /*0c30*/  SHF.R.S32.HI R8, RZ, 0x5, R3 ;  /* 0x00000005ff087819 */ /* 0x000fe20000011403 */
[----:B------:R-:W-:Y:S01]  /*0c40*/  IMAD.IADD R0, R7, 0x1, -R0 ;  /* 0x0000000107007824 */ /* 0x000fe200078e0a00 */
[----:B------:R-:W-:Y:S01]  /*0c50*/  SHF.R.S32.HI R10, RZ, 0x1f, R11 ;  /* 0x0000001fff0a7819 */ /* 0x000fe2000001140b */
[----:B------:R-:W-:Y:S01]  /*0c60*/  IMAD.IADD R6, R9, 0x1, -R6 ;  /* 0x0000000109067824 */ /* 0x000fe200078e0a06 */
[----:B------:R-:W-:Y:S01]  /*0c70*/  LOP3.LUT R5, R4, 0x7ffffe00, RZ, 0xc0, !PT ;  /* 0x7ffffe0004057812 */ /* 0x000fe200078ec0ff */
[C---:B------:R-:W-:Y:S01]  /*0c80*/  IMAD.SHL.U32 R3, R0.reuse, 0x40, RZ ;  /* 0x0000004000037824 */ /* 0x040fe200078e00ff */
[----:B------:R-:W-:Y:S01]  /*0c90*/  R2P PR, R0, 0x6 ;  /* 0x0000000600007804 */ /* 0x000fe20000000000 */
[----:B------:R-:W-:Y:S01]  /*0ca0*/  IMAD.SHL.U32 R6, R6, 0x8, RZ ;  /* 0x0000000806067824 */ /* 0x000fe200078e00ff */
[----:B------:R-:W-:Y:S01]  /*0cb0*/  UMOV UR4, UR39 ;  /* 0x0000002700047c82 */ /* 0x000fe20008000000 */
[----:B--2---:R-:W-:Y:S01]  /*0cc0*/  UMOV UR5, UR6 ;  /* 0x0000000600057c82 */ /* 0x004fe20008000000 */
[C---:B------:R-:W-:Y:S01]  /*0cd0*/  IMAD R13, R8.reuse, 0x10, R7 ;  /* 0x00000010080d7824 */ /* 0x040fe200078e0207 */
[----:B------:R-:W-:Y:S01]  /*0ce0*/  LOP3.LUT R3, R3, 0x1c0, RZ, 0xc0, !PT ;  /* 0x000001c003037812 */ /* 0x000fe200078ec0ff */
[----:B------:R-:W-:Y:S01]  /*0cf0*/  IMAD R5, R8, 0x400, R5 ;  /* 0x0000040008057824 */ /* 0x000fe200078e0205 */
[----:B------:R-:W-:Y:S01]  /*0d00*/  LEA.HI R7, R10, R11, RZ, 0x2 ;  /* 0x0000000b0a077211 */ /* 0x000fe200078f10ff */
[----:B------:R-:W-:Y:S01]  /*0d10*/  IMAD.U32 R140, RZ, RZ, UR4 ;  /* 0x00000004ff8c7e24 */ /* 0x000fe2000f8e00ff */
[----:B------:R-:W-:Y:S01]  /*0d20*/  LOP3.LUT R4, R3, 0x8, R6, 0xf8, !PT ;  /* 0x0000000803047812 */ /* 0x000fe200078ef806 */
[----:B------:R-:W-:Y:S01]  /*0d30*/  IMAD.U32 R141, RZ, RZ, UR5 ;  /* 0x00000005ff8d7e24 */ /* 0x000fe2000f8e00ff */
[----:B------:R-:W-:Y:S01]  /*0d40*/  SHF.R.U32.HI R3, RZ, 0x3, R3 ;  /* 0x00000003ff037819 */ /* 0x000fe20000011603 */
[----:B------:R-:W-:Y:S01]  /*0d50*/  UMOV UR4, UR7 ;  /* 0x0000000700047c82 */ /* 0x000fe20008000000 */
[----:B------:R-:W-:-:S02]  /*0d60*/  SHF.R.S32.HI R9, RZ, 0x2, R7 ;  /* 0x00000002ff097819 */ /* 0x000fc40000011407 */
[----:B------:R-:W-:Y:S01]  /*0d70*/  LOP3.LUT R4, R4, R3, RZ, 0x3c, !PT ;  /* 0x0000000304047212 */ /* 0x000fe200078e3cff */
[----:B------:R-:W-:Y:S01]  /*0d80*/  IMAD.U32 R3, R13, 0x20, R6 ;  /* 0x000000200d037824 */ /* 0x000fe200078e0006 */
[----:B------:R-:W-:Y:S02]  /*0d90*/  SHF.R.S32.HI R12, RZ, 0x1f, R7 ;  /* 0x0000001fff0c7819 */ /* 0x000fe40000011407 */
[----:B------:R-:W-:Y:S01]  /*0da0*/  LEA.HI R10, R10, R11, RZ, 0x5 ;  /* 0x0000000b0a0a7211 */ /* 0x000fe200078f28ff */
[----:B------:R-:W-:Y:S01]  /*0db0*/  IMAD.IADD R4, R5, 0x1, R4 ;  /* 0x0000000105047824 */ /* 0x000fe200078e0204 */
[----:B------:R-:W-:Y:S01]  /*0dc0*/  LEA.HI R12, R12, R9, RZ, 0x3 ;  /* 0x000000090c0c7211 */ /* 0x000fe200078f18ff */
[----:B------:R-:W-:Y:S01]  /*0dd0*/  IMAD.WIDE R140, R3, 0x2, R140 ;  /* 0x00000002038c7825 */ /* 0x000fe200078e028c */
[----:B------:R-:W-:Y:S02]  /*0de0*/  SHF.R.S32.HI R10, RZ, 0x5, R10 ;  /* 0x00000005ff0a7819 */ /* 0x000fe4000001140a */
[----:B------:R-:W-:-:S02]  /*0df0*/  LOP3.LUT R12, R12, 0xfffffff8, RZ, 0xc0, !PT ;  /* 0xfffffff80c0c7812 */ /* 0x000fc400078ec0ff */
[----:B------:R-:W-:Y:S02]  /*0e00*/  LEA R136, R4, UR39, 0x1 ;  /* 0x0000002704887c11 */ /* 0x000fe4000f8e08ff */
[----:B------:R-:W-:Y:S01]  /*0e10*/  SEL R18, R18, 0xffffffc0, !P2 ;  /* 0xffffffc012127807 */ /* 0x000fe20005000000 */
[----:B------:R-:W-:Y:S01]  /*0e20*/  IMAD.IADD R9, R9, 0x1, -R12 ;  /* 0x0000000109097824 */ /* 0x000fe200078e0a0c */
[----:B------:R-:W-:Y:S01]  /*0e30*/  LOP3.LUT R0, R7, 0x7ffffffc, RZ, 0xc0, !PT ;  /* 0x7ffffffc07007812 */ /* 0x000fe200078ec0ff */
[C---:B------:R-:W-:Y:S02]  /*0e40*/  VIADD R22, R136.reuse, 0x21800 ;  /* 0x0002180088167836 */ /* 0x040fe40000000000 */
[----:B------:R-:W-:Y:S02]  /*0e50*/  VIADD R23, R136, 0x21820 ;  /* 0x0002182088177836 */ /* 0x000fe40000000000 */
[----:B------:R-:W-:Y:S02]  /*0e60*/  IMAD R10, R10, 0x10, R9 ;  /* 0x000000100a0a7824 */ /* 0x000fe400078e0209 */
[----:B------:R-:W-:-:S02]  /*0e70*/  @P1 VIADD R23, R22, 0xffffffe0 ;  /* 0xffffffe016171836 */ /* 0x000fc40000000000 */
[----:B------:R-:W-:Y:S02]  /*0e80*/  IMAD.IADD R22, R22, 0x1, R18 ;  /* 0x0000000116167824 */ /* 0x000fe400078e0212 */
[----:B------:R-:W-:Y:S02]  /*0e90*/  IMAD.IADD R19, R11, 0x1, -R0 ;  /* 0x000000010b137824 */ /* 0x000fe400078e0a00 */
[----:B------:R-:W-:Y:S02]  /*0ea0*/  IMAD R137, R137, 0x40, R10 ;  /* 0x0000004089897824 */ /* 0x000fe400078e020a */
[----:B------:R-:W-:Y:S02]  /*0eb0*/  IMAD.IADD R18, R18, 0x1, R23 ;  /* 0x0000000112127824 */ /* 0x000fe400078e0217 */
[----:B------:R-:W-:-:S07]  /*0ec0*/  VIADD R17, R23, 0x6000 ;  /* 0x0000600017117836 */ /* 0x000fce0000000000 */
.L_x_9001:
        /* <DEDUP_REMOVED lines=20> */
.L_x_8913:
[----:B------:R-:W-:Y:S01]  /*1010*/  ULDC UR6, c[0x0][0xdc4] ;  /* 0x0003710000067ab9 */ /* 0x000fe20000000800 */
[----:B------:R-:W-:Y:S01]  /*1020*/  UMOV UR48, UR7 ;  /* 0x0000000700307c82 */ /* 0x000fe20008000000 */
[----:B------:R-:W-:-:S11]  /*1030*/  UISETP.NE.AND UP0, UPT, UR6, 0x1, UPT ;  /* 0x000000010600788c */ /* 0x000fd6000bf05270 */
[----:B------:R-:W-:Y:S02]  /*1040*/  @UP0 ULDC.64 UR10, c[0x0][0xdc8] ;  /* 0x00037200000a0ab9 */ /* 0x000fe40000000a00 */
[----:B------:R-:W-:-:S04]  /*1050*/  UIMAD.WIDE.U32 UR4, UR7, UR10, URZ ;  /* 0x0000000a070472a5 */ /* 0x000fc8000f8e003f */
[----:B------:R-:W-:-:S04]  /*1060*/  @UP0 USHF.R.U32.HI UR48, URZ, UR11, UR5 ;  /* 0x0000000b3f300299 */ /* 0x000fc80008011605 */
[----:B------:R-:W-:-:S12]  /*1070*/  UIMAD UR4, UR48, UR6, URZ ;  /* 0x00000006300472a4 */ /* 0x000fd8000f8e023f */
.L_x_8914:
        /* <DEDUP_REMOVED lines=12> */
[----:B------:R-:W-:Y:S01]  /*1140*/  UIMAD UR42, UR42, 0xc0, URZ ;  /* 0x000000c02a2a78a4 */ /* 0x000fe2000f8e023f */
        /* <DEDUP_REMOVED lines=28> */
.L_x_8916:
[----:B------:R-:W-:-:S11]  /*1310*/  UISETP.NE.AND UP0, UPT, UR5, 0x1, UPT ;  /* 0x000000010500788c */ /* 0x000fd6000bf05270 */
[----:B------:R-:W-:Y:S02]  /*1320*/  @UP0 ULDC.64 UR12, c[0x0][0x9e8] ;  /* 0x00027a00000c0ab9 */ /* 0x000fe40000000a00 */
[----:B------:R-:W-:-:S04]  /*1330*/  UIMAD.WIDE.U32 UR6, UR4, UR12, URZ ;  /* 0x0000000c040672a5 */ /* 0x000fc8000f8e003f */
[----:B------:R-:W-:-:S12]  /*1340*/  @UP0 USHF.R.U32.HI UR4, URZ, UR13, UR7 ;  /* 0x0000000d3f040299 */ /* 0x000fd80008011607 */
.L_x_8917:
[----:B------:R-:W-:-:S06]  /*1350*/  UIMAD UR4, UR4, UR5, UR5 ;  /* 0x00000005040472a4 */ /* 0x000fcc000f8e0205 */
[----:B------:R-:W-:-:S07]  /*1360*/  VIMNMX R0, R0, UR4, PT ;  /* 0x0000000400007c48 */ /* 0x000fce000bfe0100 */
.L_x_8915:
        /* <DEDUP_REMOVED lines=25> */
.L_x_8919:
[----:B------:R-:W-:-:S11]  /*1500*/  UISETP.NE.AND UP0, UPT, UR5, 0x1, UPT ;  /* 0x000000010500788c */ /* 0x000fd6000bf05270 */
[----:B------:R-:W-:Y:S02]  /*1510*/  @UP0 ULDC.64 UR10, c[0x0][0x9e8] ;  /* 0x00027a00000a0ab9 */ /* 0x000fe40000000a00 */
[----:B------:R-:W-:-:S04]  /*1520*/  UIMAD.WIDE.U32 UR6, UR4, UR10, URZ ;  /* 0x0000000a040672a5 */ /* 0x000fc8000f8e003f */
[----:B------:R-:W-:-:S12]  /*1530*/  @UP0 USHF.R.U32.HI UR4, URZ, UR11, UR7 ;  /* 0x0000000b3f040299 */ /* 0x000fd80008011607 */
.L_x_8920:
[----:B------:R-:W-:-:S04]  /*1540*/  UIMAD UR4, UR4, UR5, URZ ;  /* 0x00000005040472a4 */ /* 0x000fc8000f8e023f */
[----:B------:R-:W-:-:S04]  /*1550*/  UISETP.LT.AND UP0, UPT, UR8, UR4, UPT ;  /* 0x000000040800728c */ /* 0x000fc8000bf01270 */
[----:B------:R-:W-:-:S12]  /*1560*/  USEL UR8, UR8, UR4, !UP0 ;  /* 0x0000000408087287 */ /* 0x000fd8000c000000 */
.L_x_8918:
[----:B------:R-:W-:Y:S01]  /*1570*/  USHF.R.S32.HI UR4, URZ, 0x1f, UR8 ;  /* 0x0000001f3f047899 */ /* 0x000fe20008011408 */
[----:B------:R-:W-:Y:S01]  /*1580*/  PLOP3.LUT P0, PT, PT, PT, PT, 0x80, 0x0 ;  /* 0x000000000000781c */ /* 0x000fe20003f0f070 */
[----:B------:R-:W-:Y:S01]  /*1590*/  IMAD.MOV.U32 R0, RZ, RZ, RZ ;  /* 0x000000ffff007224 */ /* 0x000fe200078e00ff */
[----:B------:R-:W-:Y:S01]  /*15a0*/  CS2R R134, SRZ ;  /* 0x0000000000867805 */ /* 0x000fe2000001ff00 */
[----:B------:R-:W-:Y:S01]  /*15b0*/  ULEA.HI UR4, UR4, UR8, URZ, 0x7 ;  /* 0x0000000804047291 */ /* 0x000fe2000f8f383f */
[----:B------:R-:W-:Y:S01]  /*15c0*/  IMAD.MOV.U32 R3, RZ, RZ, RZ ;  /* 0x000000ffff037224 */ /* 0x000fe200078e00ff */
[----:B------:R-:W-:Y:S02]  /*15d0*/  CS2R R132, SRZ ;  /* 0x0000000000847805 */ /* 0x000fe4000001ff00 */
[----:B------:R-:W-:Y:S01]  /*15e0*/  CS2R R130, SRZ ;  /* 0x0000000000827805 */ /* 0x000fe2000001ff00 */
[----:B------:R-:W-:Y:S01]  /*15f0*/  USHF.R.S32.HI UR4, URZ, 0x7, UR4 ;  /* 0x000000073f047899 */ /* 0x000fe20008011404 */
[----:B------:R-:W-:Y:S01]  /*1600*/  CS2R R128, SRZ ;  /* 0x0000000000807805 */ /* 0x000fe2000001ff00 */
[----:B------:R-:W-:Y:S01]  /*1610*/  IMAD.MOV.U32 R123, RZ, RZ, RZ ;  /* 0x000000ffff7b7224 */ /* 0x000fe200078e00ff */
[----:B------:R-:W-:Y:S01]  /*1620*/  CS2R R124, SRZ ;  /* 0x00000000007c7805 */ /* 0x000fe2000001ff00 */
[----:B------:R-:W-:Y:S01]  /*1630*/  UISETP.LT.AND UP0, UPT, URZ, UR4, UPT ;  /* 0x000000043f00728c */ /* 0x000fe2000bf01270 */
[----:B------:R-:W-:Y:S01]  /*1640*/  IMAD.MOV.U32 R126, RZ, RZ, RZ ;  /* 0x000000ffff7e7224 */ /* 0x000fe200078e00ff */
[----:B------:R-:W-:-:S02]  /*1650*/  CS2R R26, SRZ ;  /* 0x00000000001a7805 */ /* 0x000fc4000001ff00 */
[----:B------:R-:W-:Y:S01]  /*1660*/  CS2R R120, SRZ ;  /* 0x0000000000787805 */ /* 0x000fe2000001ff00 */
[----:B------:R-:W-:Y:S01]  /*1670*/  USEL UR40, URZ, UR4, !UP0 ;  /* 0x000000043f287287 */ /* 0x000fe2000c000000 */
[----:B------:R-:W-:Y:S01]  /*1680*/  CS2R R14, SRZ ;  /* 0x00000000000e7805 */ /* 0x000fe2000001ff00 */
[----:B------:R-:W-:Y:S01]  /*1690*/  IMAD.MOV.U32 R118, RZ, RZ, RZ ;  /* 0x000000ffff767224 */ /* 0x000fe200078e00ff */
[----:B------:R-:W-:Y:S01]  /*16a0*/  CS2R R114, SRZ ;  /* 0x0000000000727805 */ /* 0x000fe2000001ff00 */
[----:B------:R-:W-:Y:S01]  /*16b0*/  IMAD.MOV.U32 R117, RZ, RZ, RZ ;  /* 0x000000ffff757224 */ /* 0x000fe200078e00ff */
        /* <DEDUP_REMOVED lines=16> */
[----:B------:R-:W-:Y:S06]  /*17c0*/  @!P1 BRA `(.L_x_8921) ;  /* 0x000000c000cc9947 */ /* 0x000fec0003800000 */
[----:B------:R-:W-:-:S05]  /*17d0*/  VIADD R0, R2, 0xffffff80 ;  /* 0xffffff8002007836 */ /* 0x000fca0000000000 */
[----:B------:R-:W-:-:S04]  /*17e0*/  SHF.R.S32.HI R3, RZ, 0x1f, R0 ;  /* 0x0000001fff037819 */ /* 0x000fc80000011400 */
[----:B------:R-:W-:-:S04]  /*17f0*/  LEA.HI R3, R3, R0, RZ, 0x7 ;  /* 0x0000000003037211 */ /* 0x000fc800078f38ff */
[----:B------:R-:W-:-:S06]  /*1800*/  SHF.R.S32.HI R3, RZ, 0x7, R3 ;  /* 0x00000007ff037819 */ /* 0x000fcc0000011403 */
[----:B------:R-:W1:Y:S02]  /*1810*/  SHFL.IDX PT, R3, R3, RZ, 0x1f ;  /* 0x00001fff03037589 */ /* 0x000e6400000e0000 */
[----:B-1----:R-:W-:-:S13]  /*1820*/  R2UR UR45, R3 ;  /* 0x00000000032d72ca */ /* 0x002fda00000e0000 */
[----:B------:R-:W-:-:S04]  /*1830*/  UIMAD.WIDE UR4, UR45, 0x55555556, URZ ;  /* 0x555555562d0478a5 */ /* 0x000fc8000f8e023f */
[----:B------:R-:W-:Y:S02]  /*1840*/  ULEA.HI UR52, UR5, UR5, URZ, 0x1 ;  /* 0x0000000505347291 */ /* 0x000fe4000f8f083f */
[----:B------:R-:W-:Y:S02]  /*1850*/  UIADD3 UR5, UR39, 0x21800, URZ ;  /* 0x0002180027057890 */ /* 0x000fe4000fffe03f */
[----:B------:R-:W-:Y:S02]  /*1860*/  UIMAD UR52, UR52, -0x3, UR45 ;  /* 0xfffffffd343478a4 */ /* 0x000fe4000f8e022d */
[----:B------:R-:W-:Y:S02]  /*1870*/  ULOP3.LUT UP0, URZ, UR5, 0x3ff, URZ, 0xc0, !UPT ;  /* 0x000003ff053f7892 */ /* 0x000fe4000f80c03f */
[----:B------:R-:W-:Y:S02]  /*1880*/  ULEA UR4, UR52, UR39, 0xc ;  /* 0x0000002734047291 */ /* 0x000fe4000f8e603f */
[----:B------:R-:W-:-:S02]  /*1890*/  ULEA UR5, UR52, UR5, 0xd ;  /* 0x0000000534057291 */ /* 0x000fc4000f8e683f */
[----:B------:R-:W-:Y:S01]  /*18a0*/  PLOP3.LUT P0, PT, PT, PT, UP0, 0x80, 0x0 ;  /* 0x000000000000781c */ /* 0x000fe20003f0f008 */
[----:B------:R-:W-:Y:S02]  /*18b0*/  UIADD3 UR4, UR4, 0xc400, URZ ;  /* 0x0000c40004047890 */ /* 0x000fe4000fffe03f */
[----:B------:R-:W-:Y:S02]  /*18c0*/  USHF.R.U32.HI UR5, URZ, 0x4, UR5 ;  /* 0x000000043f057899 */ /* 0x000fe40008011605 */
[----:B------:R-:W-:Y:S02]  /*18d0*/  USHF.R.U32.HI UR4, URZ, 0x4, UR4 ;  /* 0x000000043f047899 */ /* 0x000fe40008011604 */
[----:B------:R-:W-:Y:S02]  /*18e0*/  ULOP3.LUT UR41, UR5, 0x3fff, URZ, 0xc0, !UPT ;  /* 0x00003fff05297892 */ /* 0x000fe4000f8ec03f */
[----:B------:R-:W-:-:S04]  /*18f0*/  ULOP3.LUT UR54, UR4, 0x3fff, URZ, 0xc0, !UPT ;  /* 0x00003fff04367892 */ /* 0x000fc8000f8ec03f */
[----:B------:R-:W-:Y:S08]  /*1900*/  @!P0 BRA `(.L_x_8922) ;  /* 0x0000000000408947 */ /* 0x000ff00003800000 */
        /* <DEDUP_REMOVED lines=16> */
.L_x_8922:
        /* <DEDUP_REMOVED lines=9> */
.L_x_9066:
[----:B------:R-:W-:Y:S05]  /*1aa0*/  @!P0 BRA `(.L_x_8924) ;  /* 0x0000000000048947 */ /* 0x000fea0003800000 */
[----:B------:R-:W-:Y:S01]  /*1ab0*/  BPT.TRAP 0x1 ;  /* 0x000000040000795c */ /* 0x000fe20000300000 */
.L_x_8924:
[----:B------:R-:W-:Y:S02]  /*1ac0*/  IMAD.U32 R7, RZ, RZ, UR36 ;  /* 0x00000024ff077e24 */ /* 0x000fe4000f8e00ff */
[----:B-1----:R-:W-:-:S03]  /*1ad0*/  IMAD.U32 R0, RZ, RZ, UR49 ;  /* 0x00000031ff007e24 */ /* 0x002fc6000f8e00ff */
[----:B------:R-:W-:Y:S02]  /*1ae0*/  LEA R7, R7, UR39, 0x3 ;  /* 0x0000002707077c11 */ /* 0x000fe4000f8e18ff */
[----:B------:R-:W-:-:S04]  /*1af0*/  SHF.L.U32 R0, R0, 0x1f, RZ ;  /* 0x0000001f00007819 */ /* 0x000fc800000006ff */
[----:B------:R1:W2:Y:S01]  /*1b00*/  SYNCS.PHASECHK.TRANS64.TRYWAIT P2, [R7+URZ+0x2d830], R0 ;  /* 0x02d83000070075a7 */ /* 0x0002a2000804017f */
[----:B------:R-:W-:Y:S05]  /*1b10*/  @!P0 BRA `(.L_x_8925) ;  /* 0x0000000000048947 */ /* 0x000fea0003800000 */
[----:B------:R-:W-:Y:S01]  /*1b20*/  BPT.TRAP 0x1 ;  /* 0x000000040000795c */ /* 0x000fe20000300000 */
.L_x_8925:
[----:B------:R-:W-:Y:S01]  /*1b30*/  LOP3.LUT P1, RZ, R2, 0x7f, RZ, 0xc0, !PT ;  /* 0x0000007f02ff7812 */ /* 0x000fe2000782c0ff */
[----:B--2---:R-:W-:-:S12]  /*1b40*/  @P2 BRA `(.L_x_8926) ;  /* 0x0000000000082947 */ /* 0x004fd80003800000 */
[----:B------:R-:W2:Y:S02]  /*1b50*/  SYNCS.PHASECHK.TRANS64.TRYWAIT P2, [R7+URZ+0x2d830], R0 ;  /* 0x02d83000070075a7 */ /* 0x000ea4000804017f */
[----:B--2---:R-:W-:Y:S05]  /*1b60*/  @!P2 BRA `(.L_x_8927) ;  /* 0x0000010000b8a947 */ /* 0x004fea0003800000 */
.L_x_8926:
[----:B------:R-:W-:Y:S05]  /*1b70*/  WARPSYNC.ALL ;  /* 0x0000000000007948 */ /* 0x000fea0003800000 */
[----:B------:R-:W-:Y:S01]  /*1b80*/  UIADD3 UR4, UR39, 0x15400, URZ ;  /* 0x0001540027047890 */ /* 0x000fe2000fffe03f */
[----:B------:R-:W-:Y:S01]  /*1b90*/  WARPGROUP.ARRIVE ;  /* 0x00000000000079c5 */ /* 0x000fe20000000000 */
[----:B------:R-:W-:Y:S01]  /*1ba0*/  UMOV UR5, 0x80000020 ;  /* 0x8000002000057882 */ /* 0x000fe20000000000 */
[----:B------:R-:W-:Y:S01]  /*1bb0*/  UMOV UR7, 0x80000020 ;  /* 0x8000002000077882 */ /* 0x000fe20000000000 */
[----:B------:R-:W-:Y:S01]  /*1bc0*/  USHF.R.U32.HI UR4, URZ, 0x4, UR4 ;  /* 0x000000043f047899 */ /* 0x000fe20008011604 */
[----:B------:R-:W3:Y:S01]  /*1bd0*/  LDC R5, c[0x0][0x2e0] ;  /* 0x0000b800ff057b82 */ /* 0x000ee20000000800 */
[----:B------:R-:W-:Y:S01]  /*1be0*/  UMOV UR9, 0x80000020 ;  /* 0x8000002000097882 */ /* 0x000fe20000000000 */
[----:B------:R-:W-:Y:S01]  /*1bf0*/  UMOV UR11, 0x80000020 ;  /* 0x80000020000b7882 */ /* 0x000fe20000000000 */
[----:B------:R-:W-:Y:S01]  /*1c00*/  ULOP3.LUT UR4, UR4, 0x3fff, URZ, 0xc0, !UPT ;  /* 0x00003fff04047892 */ /* 0x000fe2000f8ec03f */
[----:B------:R-:W-:Y:S01]  /*1c10*/  IMAD.MOV.U32 R3, RZ, RZ, -0x80 ;  /* 0xffffff80ff037424 */ /* 0x000fe200078e00ff */
[----:B------:R-:W-:Y:S01]  /*1c20*/  UMOV UR13, 0x80000020 ;  /* 0x80000020000d7882 */ /* 0x000fe20000000000 */
[----:B------:R-:W-:Y:S01]  /*1c30*/  UMOV UR15, 0x80000020 ;  /* 0x80000020000f7882 */ /* 0x000fe20000000000 */
[----:B------:R-:W-:Y:S01]  /*1c40*/  ULOP3.LUT UR32, UR4, 0x10000, URZ, 0xfc, !UPT ;  /* 0x0001000004207892 */ /* 0x000fe2000f8efc3f */
[----:B------:R-:W4:Y:S01]  /*1c50*/  LDC R4, c[0x0][0x288] ;  /* 0x0000a200ff047b82 */ /* 0x000f220000000800 */
[----:B------:R-:W-:Y:S01]  /*1c60*/  ULOP3.LUT UR4, UR54, 0x10000, URZ, 0xfc, !UPT ;  /* 0x0001000036047892 */ /* 0x000fe2000f8efc3f */
[----:B-12---:R-:W-:Y:S01]  /*1c70*/  @!P1 VIADD R0, R7, 0x2d840 ;  /* 0x0002d84007009836 */ /* 0x006fe20000000000 */
[----:B------:R-:W-:Y:S01]  /*1c80*/  UIMAD UR6, UR36, 0x600, UR32 ;  /* 0x00000600240678a4 */ /* 0x000fe2000f8e0220 */
[C---:B------:R-:W-:Y:S01]  /*1c90*/  IMAD R12, R88.reuse, R3, 0x80 ;  /* 0x00000080580c7424 */ /* 0x040fe200078e0203 */
[----:B------:R-:W-:Y:S01]  /*1ca0*/  UIADD3 UR8, UR4, 0x2, URZ ;  /* 0x0000000204087890 */ /* 0x000fe2000fffe03f */
[----:B------:R-:W-:Y:S01]  /*1cb0*/  LEA R10, R88, 0xffffff80, 0x7 ;  /* 0xffffff80580a7811 */ /* 0x000fe200078e38ff */
[----:B------:R-:W-:Y:S01]  /*1cc0*/  UIADD3 UR10, UR6, 0x2, URZ ;  /* 0x00000002060a7890 */ /* 0x000fe2000fffe03f */
[----:B------:R-:W-:Y:S01]  /*1cd0*/  @!P1 PRMT R0, RZ, 0x654, R0 ;  /* 0x00000654ff009816 */ /* 0x000fe20000000000 */
[----:B------:R-:W-:-:S02]  /*1ce0*/  UIADD3 UR12, UR4, 0x300, URZ ;  /* 0x00000300040c7890 */ /* 0x000fc4000fffe03f */
[----:B------:R-:W-:Y:S02]  /*1cf0*/  UIADD3 UR14, UR6, 0x200, URZ ;  /* 0x00000200060e7890 */ /* 0x000fe4000fffe03f */
[----:B------:R-:W-:Y:S01]  /*1d00*/  HGMMA.64x128x16.F32.BF16 R24, gdesc[UR4], RZ, !UPT, gsb0 ;  /* 0x01e00000041879f0 */ /* 0x000fe2000c0018ff */
[----:B------:R-:W-:Y:S02]  /*1d10*/  UIADD3 UR16, UR4, 0x302, URZ ;  /* 0x0000030204107890 */ /* 0x000fe4000fffe03f */
[----:B------:R-:W-:Y:S01]  /*1d20*/  UIADD3 UR18, UR6, 0x202, URZ ;  /* 0x0000020206127890 */ /* 0x000fe2000fffe03f */
[----:B---3--:R-:W-:Y:S01]  /*1d30*/  IMAD R3, R5, UR47, R12 ;  /* 0x0000002f05037c24 */ /* 0x008fe2000f8e020c */
        /* <DEDUP_REMOVED lines=11> */
[----:B------:R-:W-:Y:S01]  /*1df0*/  ULDC.64 UR6, c[0x0][0x9e0] ;  /* 0x0002780000067ab9 */ /* 0x000fe20000000a00 */
[----:B------:R-:W-:Y:S01]  /*1e00*/  ULDC UR35, c[0x0][0x9dc] ;  /* 0x0002770000237ab9 */ /* 0x000fe20000000800 */
[----:B------:R-:W-:-:S06]  /*1e10*/  UISETP.GE.AND UP0, UPT, UR7, 0x1, UPT ;  /* 0x000000010700788c */ /* 0x000fcc000bf06270 */
[----:B------:R-:W-:Y:S01]  /*1e20*/  PLOP3.LUT P2, PT, PT, PT, UP0, 0x40, 0x0 ;  /* 0x000000000000781c */ /* 0x000fe20003f4e808 */
[----:B------:R-:W-:Y:S02]  /*1e30*/  WARPGROUP.DEPBAR.LE gsb0, 0x0 ;  /* 0x00008000000079c5 */ /* 0x000fe40000010000 */
[----:B------:R-:W-:-:S06]  /*1e40*/  WARPGROUP.ARRIVE ;  /* 0x00000000000079c5 */ /* 0x000fcc0000000000 */
[----:B------:R-:W-:Y:S01]  /*1e50*/  HGMMA.64x128x16.F32.BF16 R24, gdesc[UR8], R24, gsb0 ;  /* 0x01e00000081879f0 */ /* 0x000fe20008001818 */
[----:B------:R-:W-:Y:S02]  /*1e60*/  ULOP3.LUT UR10, URZ, UR35, URZ, 0x33, !UPT ;  /* 0x000000233f0a7292 */ /* 0x000fe4000f8e333f */
        /* <DEDUP_REMOVED lines=14> */
[----:B----4-:R-:W-:-:S05]  /*1f50*/  IADD3 R0, R3, 0x1, -R4 ;  /* 0x0000000103007810 */ /* 0x010fca0007ffe804 */
[----:B------:R-:W-:Y:S02]  /*1f60*/  IMAD R6, R19, -0x2, R0 ;  /* 0xfffffffe13067824 */ /* 0x000fe400078e0200 */
[----:B------:R-:W-:Y:S02]  /*1f70*/  VIADD R0, R137, UR42 ;  /* 0x0000002a89007c36 */ /* 0x000fe40008000000 */
[C---:B------:R-:W-:Y:S02]  /*1f80*/  VIADD R14, R6.reuse, UR6 ;  /* 0x00000006060e7c36 */ /* 0x040fe40008000000 */
[----:B------:R-:W-:-:S03]  /*1f90*/  VIADD R13, R6, UR10 ;  /* 0x0000000a060d7c36 */ /* 0x000fc60008000000 */
[----:B------:R-:W-:Y:S01]  /*1fa0*/  VIADDMNMX R3, R0, R14, R11, PT ;  /* 0x0000000e00037246 */ /* 0x000fe2000380010b */
[----:B------:R-:W-:Y:S01]  /*1fb0*/  IMAD.IADD R6, R13, 0x1, R0 ;  /* 0x000000010d067824 */ /* 0x000fe200078e0200 */
        /* <DEDUP_REMOVED lines=14> */
.L_x_8930:
[----:B------:R-:W-:-:S06]  /*20a0*/  UISETP.NE.AND UP1, UPT, UR7, 0x1, UPT ;  /* 0x000000010700788c */ /* 0x000fcc000bf25270 */
[----:B------:R-:W-:-:S05]  /*20b0*/  PLOP3.LUT P2, PT, PT, PT, UP1, 0x80, 0x0 ;  /* 0x000000000000781c */ /* 0x000fca0003f4f018 */
[----:B------:R-:W-:-:S08]  /*20c0*/  @UP1 ULDC.64 UR10, c[0x0][0x9e8] ;  /* 0x00027a00000a1ab9 */ /* 0x000fd00000000a00 */
[----:B------:R-:W-:-:S05]  /*20d0*/  @P2 IMAD.HI.U32 R8, R7, UR10, RZ ;  /* 0x0000000a07082c27 */ /* 0x000fca000f8e00ff */
[----:B------:R-:W-:-:S07]  /*20e0*/  @P2 SHF.R.U32.HI R7, RZ, UR11, R8 ;  /* 0x0000000bff072c19 */ /* 0x000fce0008011608 */
.L_x_8931:
[----:B------:R-:W-:Y:S05]  /*20f0*/  BSYNC B0 ;  /* 0x0000000000007941 */ /* 0x000fea0003800000 */
.L_x_8929:
[----:B------:R-:W-:-:S04]  /*2100*/  IMAD R8, R7, UR7, -R10 ;  /* 0x0000000707087c24 */ /* 0x000fc8000f8e0a0a */
[----:B------:R-:W-:-:S05]  /*2110*/  IMAD R8, R19, -0x2, R8 ;  /* 0xfffffffe13087824 */ /* 0x000fca00078e0208 */
[----:B------:R-:W-:Y:S02]  /*2120*/  VIMNMX R6, R6, R8, !PT ;  /* 0x0000000806067248 */ /* 0x000fe40007fe0100 */
[----:B------:R-:W-:-:S07]  /*2130*/  VIADDMNMX R3, R8, UR7, R3, PT ;  /* 0x0000000708037c46 */ /* 0x000fce000b800103 */
.L_x_8928:
[C---:B------:R-:W-:Y:S02]  /*2140*/  ISETP.GE.AND P4, PT, R12.reuse, 0x9, PT ;  /* 0x000000090c00780c */ /* 0x040fe40003f86270 */
[C---:B------:R-:W-:Y:S02]  /*2150*/  ISETP.GE.AND P2, PT, R12.reuse, 0x2, PT ;  /* 0x000000020c00780c */ /* 0x040fe40003f46270 */
[----:B------:R-:W-:Y:S02]  /*2160*/  ISETP.GE.AND P5, PT, R12, 0xa, PT ;  /* 0x0000000a0c00780c */ /* 0x000fe40003fa6270 */
[----:B------:R-:W-:Y:S02]  /*2170*/  LOP3.LUT R138, R138, 0xfffffffd, RZ, 0xc0, !PT ;  /* 0xfffffffd8a8a7812 */ /* 0x000fe400078ec0ff */
[----:B------:R-:W-:-:S04]  /*2180*/  ISETP.GT.AND P3, PT, R6, 0x1, !P2 ;  /* 0x000000010600780c */ /* 0x000fc80005764270 */
[----:B------:R-:W-:Y:S02]  /*2190*/  ISETP.LT.OR P3, PT, R3, 0x2, P3 ;  /* 0x000000020300780c */ /* 0x000fe40001f61670 */
[----:B------:R-:W-:Y:S02]  /*21a0*/  @P4 LOP3.LUT R138, R138, 0x2, RZ, 0xfc, !PT ;  /* 0x000000028a8a4812 */ /* 0x000fe400078efcff */
[----:B------:R-:W-:Y:S02]  /*21b0*/  FSEL R25, R25, -INF , !P3 ;  /* 0xff80000019197808 */ /* 0x000fe40005800000 */
[----:B------:R-:W-:Y:S02]  /*21c0*/  LOP3.LUT R138, R138, 0xfffffffb, RZ, 0xc0, !PT ;  /* 0xfffffffb8a8a7812 */ /* 0x000fe400078ec0ff */
[----:B------:R-:W-:Y:S02]  /*21d0*/  ISETP.GT.AND P4, PT, R6, 0x8, !P4 ;  /* 0x000000080600780c */ /* 0x000fe40006784270 */
[----:B------:R-:W-:-:S02]  /*21e0*/  @P5 LOP3.LUT R138, R138, 0x4, RZ, 0xfc, !PT ;  /* 0x000000048a8a5812 */ /* 0x000fc400078efcff */
[----:B------:R-:W-:Y:S02]  /*21f0*/  ISETP.GT.AND P3, PT, R6, 0x9, !P5 ;  /* 0x000000090600780c */ /* 0x000fe40006f64270 */
[----:B------:R-:W-:Y:S02]  /*2200*/  ISETP.GE.AND P5, PT, R12, 0x11, PT ;  /* 0x000000110c00780c */ /* 0x000fe40003fa6270 */
[C---:B------:R-:W-:Y:S02]  /*2210*/  ISETP.LT.OR P4, PT, R3.reuse, 0x9, P4 ;  /* 0x000000090300780c */ /* 0x040fe40002781670 */
[----:B------:R-:W-:Y:S02]  /*2220*/  ISETP.LT.OR P3, PT, R3, 0xa, P3 ;  /* 0x0000000a0300780c */ /* 0x000fe40001f61670 */
[----:B------:R-:W-:Y:S02]  /*2230*/  FSEL R28, R28, -INF , !P4 ;  /* 0xff8000001c1c7808 */ /* 0x000fe40006000000 */
[----:B------:R-:W-:-:S02]  /*2240*/  ISETP.GE.AND P4, PT, R12, 0x12, PT ;  /* 0x000000120c00780c */ /* 0x000fc40003f86270 */
[----:B------:R-:W-:Y:S02]  /*2250*/  LOP3.LUT R138, R138, 0xfffffff7, RZ, 0xc0, !PT ;  /* 0xfffffff78a8a7812 */ /* 0x000fe400078ec0ff */
[----:B------:R-:W-:Y:S02]  /*2260*/  FSEL R29, R29, -INF , !P3 ;  /* 0xff8000001d1d7808 */ /* 0x000fe40005800000 */
[----:B------:R-:W-:Y:S02]  /*2270*/  ISETP.GT.AND P3, PT, R6, 0x10, !P5 ;  /* 0x000000100600780c */ /* 0x000fe40006f64270 */
[----:B------:R-:W-:Y:S02]  /*2280*/  @P5 LOP3.LUT R138, R138, 0x8, RZ, 0xfc, !PT ;  /* 0x000000088a8a5812 */ /* 0x000fe400078efcff */
[----:B------:R-:W-:Y:S02]  /*2290*/  ISETP.LT.OR P3, PT, R3, 0x11, P3 ;  /* 0x000000110300780c */ /* 0x000fe40001f61670 */
[----:B------:R-:W-:-:S02]  /*22a0*/  LOP3.LUT R138, R138, 0xfdffffff, RZ, 0xc0, !PT ;  /* 0xfdffffff8a8a7812 */ /* 0x000fc400078ec0ff */
[----:B------:R-:W-:Y:S02]  /*22b0*/  FSEL R32, R32, -INF , !P3 ;  /* 0xff80000020207808 */ /* 0x000fe40005800000 */
[----:B------:R-:W-:Y:S02]  /*22c0*/  @P4 LOP3.LUT R138, R138, 0x2000000, RZ, 0xfc, !PT ;  /* 0x020000008a8a4812 */ /* 0x000fe400078efcff */
[----:B------:R-:W-:Y:S02]  /*22d0*/  ISETP.GT.AND P3, PT, R6, 0x11, !P4 ;  /* 0x000000110600780c */ /* 0x000fe40006764270 */
[----:B------:R-:W-:Y:S02]  /*22e0*/  ISETP.GE.AND P4, PT, R12, 0x19, PT ;  /* 0x000000190c00780c */ /* 0x000fe40003f86270 */
[----:B------:R-:W-:Y:S02]  /*22f0*/  ISETP.LT.OR P3, PT, R3, 0x12, P3 ;  /* 0x000000120300780c */ /* 0x000fe40001f61670 */
[----:B------:R-:W-:-:S02]  /*2300*/  LOP3.LUT R138, R138, 0xfeffffff, RZ, 0xc0, !PT ;  /* 0xfeffffff8a8a7812 */ /* 0x000fc400078ec0ff */
[----:B------:R-:W-:Y:S02]  /*2310*/  FSEL R33, R33, -INF , !P3 ;  /* 0xff80000021217808 */ /* 0x000fe40005800000 */
[----:B------:R-:W-:-:S04]  /*2320*/  ISETP.GT.AND P3, PT, R6, 0x18, !P4 ;  /* 0x000000180600780c */ /* 0x000fc80006764270 */
[----:B------:R-:W-:Y:S02]  /*2330*/  ISETP.LT.OR P3, PT, R3, 0x19, P3 ;  /* 0x000000190300780c */ /* 0x000fe40001f61670 */
        /* <DEDUP_REMOVED lines=150> */
[----:B------:R-:W-:Y:S01]  /*2ca0*/  ISETP.LT.OR P6, PT, R3, 0x7a, P6 ;  /* 0x0000007a0300780c */ /* 0x000fe200037c1670 */
[----:B------:R-:W-:-:S03]  /*2cb0*/  VIADD R3, R0, 0x8 ;  /* 0x0000000800037836 */ /* 0x000fc60000000000 */
[----:B------:R-:W-:Y:S01]  /*2cc0*/  FSEL R85, R85, -INF , !P6 ;  /* 0xff80000055557808 */ /* 0x000fe20007000000 */
[----:B------:R-:W-:Y:S01]  /*2cd0*/  IMAD.IADD R8, R13, 0x1, R3 ;  /* 0x000000010d087824 */ /* 0x000fe200078e0203 */
[----:B------:R-:W-:Y:S02]  /*2ce0*/  PLOP3.LUT P6, PT, PT, PT, UP0, 0x40, 0x0 ;  /* 0x000000000000781c */ /* 0x000fe40003fce808 */
[----:B------:R-:W-:-:S11]  /*2cf0*/  VIADDMNMX R6, R3, R14, R11, PT ;  /* 0x0000000e03067246 */ /* 0x000fd6000380010b */
        /* <DEDUP_REMOVED lines=15> */
.L_x_8934:
[----:B------:R-:W-:-:S06]  /*2df0*/  UISETP.NE.AND UP1, UPT, UR7, 0x1, UPT ;  /* 0x000000010700788c */ /* 0x000fcc000bf25270 */
[----:B------:R-:W-:-:S05]  /*2e00*/  PLOP3.LUT P6, PT, PT, PT, UP1, 0x80, 0x0 ;  /* 0x000000000000781c */ /* 0x000fca0003fcf018 */
[----:B------:R-:W-:-:S08]  /*2e10*/  @UP1 ULDC.64 UR10, c[0x0][0x9e8] ;  /* 0x00027a00000a1ab9 */ /* 0x000fd00000000a00 */
[----:B------:R-:W-:Y:S01]  /*2e20*/  @P6 IMAD.HI.U32 R11, R7, UR10, RZ ;  /* 0x0000000a070b6c27 */ /* 0x000fe2000f8e00ff */
[----:B------:R-:W-:-:S13]  /*2e30*/  PLOP3.LUT P6, PT, PT, PT, UP1, 0x80, 0x0 ;  /* 0x000000000000781c */ /* 0x000fda0003fcf018 */
[----:B------:R-:W-:-:S07]  /*2e40*/  @P6 SHF.R.U32.HI R7, RZ, UR11, R11 ;  /* 0x0000000bff076c19 */ /* 0x000fce000801160b */
.L_x_8935:
[----:B------:R-:W-:Y:S05]  /*2e50*/  BSYNC B0 ;  /* 0x0000000000007941 */ /* 0x000fea0003800000 */
.L_x_8933:
[----:B------:R-:W-:-:S04]  /*2e60*/  IMAD R10, R7, UR7, -R10 ;  /* 0x00000007070a7c24 */ /* 0x000fc8000f8e0a0a */
[----:B------:R-:W-:-:S05]  /*2e70*/  IMAD R7, R19, -0x2, R10 ;  /* 0xfffffffe13077824 */ /* 0x000fca00078e020a */
[----:B------:R-:W-:Y:S02]  /*2e80*/  VIMNMX R8, R8, R7, !PT ;  /* 0x0000000708087248 */ /* 0x000fe40007fe0100 */
[----:B------:R-:W-:-:S07]  /*2e90*/  VIADDMNMX R6, R7, UR7, R6, PT ;  /* 0x0000000707067c46 */ /* 0x000fce000b800106 */
.L_x_8932:
[----:B------:R-:W-:Y:S01]  /*2ea0*/  ISETP.GT.AND P2, PT, R8, 0x1, !P2 ;  /* 0x000000010800780c */ /* 0x000fe20005744270 */
[----:B------:R-:W-:Y:S01]  /*2eb0*/  ULDC UR33, c[0x0][0x988] ;  /* 0x0002620000217ab9 */ /* 0x000fe20000000800 */
[----:B------:R-:W-:Y:S01]  /*2ec0*/  LOP3.LUT P6, RZ, R138, 0x8, RZ, 0xc0, !PT ;  /* 0x000000088aff7812 */ /* 0x000fe200078cc0ff */
[----:B------:R-:W-:Y:S01]  /*2ed0*/  IMAD R5, R5, UR47, -R4 ;  /* 0x0000002f05057c24 */ /* 0x000fe2000f8e0a04 */
[----:B------:R-:W-:Y:S02]  /*2ee0*/  ISETP.LT.OR P2, PT, R6, 0x2, P2 ;  /* 0x000000020600780c */ /* 0x000fe40001741670 */
[----:B------:R-:W-:Y:S02]  /*2ef0*/  FMNMX.FTZ R7, R9, R25, !PT ;  /* 0x0000001909077209 */ /* 0x000fe40007810000 */
[----:B------:R-:W-:Y:S02]  /*2f00*/  FSEL R27, R27, -INF , !P2 ;  /* 0xff8000001b1b7808 */ /* 0x000fe40005000000 */
[----:B------:R-:W-:-:S02]  /*2f10*/  LOP3.LUT P2, RZ, R138, 0x2, RZ, 0xc0, !PT ;  /* 0x000000028aff7812 */ /* 0x000fc4000784c0ff */
[----:B------:R-:W-:Y:S02]  /*2f20*/  FMNMX.FTZ R10, R28, R7, !PT ;  /* 0x000000071c0a7209 */ /* 0x000fe40007810000 */
[----:B------:R-:W-:Y:S02]  /*2f30*/  ISETP.GT.AND P2, PT, R8, 0x8, !P2 ;  /* 0x000000080800780c */ /* 0x000fe40005744270 */
[----:B------:R-:W-:Y:S02]  /*2f40*/  FMNMX.FTZ R7, R29, R10, !PT ;  /* 0x0000000a1d077209 */ /* 0x000fe40007810000 */
[----:B------:R-:W-:Y:S02]  /*2f50*/  ISETP.LT.OR P2, PT, R6, 0x9, P2 ;  /* 0x000000090600780c */ /* 0x000fe40001741670 */
[----:B------:R-:W-:Y:S02]  /*2f60*/  FMNMX.FTZ R10, R32, R7, !PT ;  /* 0x00000007200a7209 */ /* 0x000fe40007810000 */
        /* <DEDUP_REMOVED lines=67> */
[----:B------:R-:W-:Y:S01]  /*33a0*/  ISETP.GT.AND P3, PT, R8, 0x70, !P3 ;  /* 0x000000700800780c */ /* 0x000fe20005f64270 */
[----:B------:R-:W1:Y:S01]  /*33b0*/  SHFL.BFLY PT, R7, R10, 0x2, 0x1f ;  /* 0x0c401f000a077f89 */ /* 0x000e6200000e0000 */
[----:B------:R-:W-:Y:S02]  /*33c0*/  FSEL R50, R50, -INF , !P2 ;  /* 0xff80000032327808 */ /* 0x000fe40005000000 */
[----:B------:R-:W-:Y:S02]  /*33d0*/  LOP3.LUT P2, RZ, R138, 0x20000, RZ, 0xc0, !PT ;  /* 0x000200008aff7812 */ /* 0x000fe4000784c0ff */
[C---:B------:R-:W-:Y:S02]  /*33e0*/  ISETP.GT.AND P4, PT, R8.reuse, 0x71, !P4 ;  /* 0x000000710800780c */ /* 0x040fe40006784270 */
[----:B------:R-:W-:Y:S02]  /*33f0*/  ISETP.GT.AND P2, PT, R8, 0x31, !P2 ;  /* 0x000000310800780c */ /* 0x000fe40005744270 */
[----:B------:R-:W-:-:S02]  /*3400*/  ISETP.LT.OR P3, PT, R6, 0x71, P3 ;  /* 0x000000710600780c */ /* 0x000fc40001f61670 */
[----:B------:R-:W-:Y:S02]  /*3410*/  ISETP.LT.OR P2, PT, R6, 0x32, P2 ;  /* 0x000000320600780c */ /* 0x000fe40001741670 */
[----:B------:R-:W-:Y:S02]  /*3420*/  ISETP.GT.AND P5, PT, R8, 0x78, !P5 ;  /* 0x000000780800780c */ /* 0x000fe40006fa4270 */
[----:B------:R-:W-:Y:S02]  /*3430*/  FSEL R51, R51, -INF , !P2 ;  /* 0xff80000033337808 */ /* 0x000fe40005000000 */
[----:B------:R-:W-:Y:S02]  /*3440*/  LOP3.LUT P2, RZ, R138, 0x10000, RZ, 0xc0, !PT ;  /* 0x000100008aff7812 */ /* 0x000fe4000784c0ff */
[----:B------:R-:W-:Y:S02]  /*3450*/  ISETP.LT.OR P4, PT, R6, 0x72, P4 ;  /* 0x000000720600780c */ /* 0x000fe40002781670 */
[----:B------:R-:W-:-:S02]  /*3460*/  ISETP.GT.AND P2, PT, R8, 0x38, !P2 ;  /* 0x000000380800780c */ /* 0x000fc40005744270 */
[----:B------:R-:W-:Y:S02]  /*3470*/  FSEL R82, R82, -INF , !P3 ;  /* 0xff80000052527808 */ /* 0x000fe40005800000 */
[----:B------:R-:W-:Y:S02]  /*3480*/  ISETP.LT.OR P2, PT, R6, 0x39, P2 ;  /* 0x000000390600780c */ /* 0x000fe40001741670 */
[----:B-1----:R-:W-:Y:S02]  /*3490*/  FMNMX.FTZ R11, R10, R7, !PT ;  /* 0x000000070a0b7209 */ /* 0x002fe40007810000 */
[----:B------:R-:W-:Y:S02]  /*34a0*/  FSEL R54, R54, -INF , !P2 ;  /* 0xff80000036367808 */ /* 0x000fe40005000000 */
[----:B------:R-:W-:Y:S01]  /*34b0*/  ISETP.GT.AND P2, PT, R8, 0x39, !P6 ;  /* 0x000000390800780c */ /* 0x000fe20007744270 */
[----:B------:R-:W1:Y:S01]  /*34c0*/  SHFL.BFLY PT, R12, R11, 0x1, 0x1f ;  /* 0x0c201f000b0c7f89 */ /* 0x000e6200000e0000 */
[----:B------:R-:W-:-:S02]  /*34d0*/  LOP3.LUT P6, RZ, R138, 0x10, RZ, 0xc0, !PT ;  /* 0x000000108aff7812 */ /* 0x000fc400078cc0ff */
[C---:B------:R-:W-:Y:S02]  /*34e0*/  ISETP.LT.OR P2, PT, R6.reuse, 0x3a, P2 ;  /* 0x0000003a0600780c */ /* 0x040fe40001741670 */
[----:B------:R-:W-:Y:S02]  /*34f0*/  ISETP.LT.OR P5, PT, R6, 0x79, P5 ;  /* 0x000000790600780c */ /* 0x000fe40002fa1670 */
[----:B------:R-:W-:Y:S02]  /*3500*/  FSEL R55, R55, -INF , !P2 ;  /* 0xff80000037377808 */ /* 0x000fe40005000000 */
[----:B------:R-:W-:Y:S02]  /*3510*/  LOP3.LUT P2, RZ, R138, 0x4000, RZ, 0xc0, !PT ;  /* 0x000040008aff7812 */ /* 0x000fe4000784c0ff */
[----:B------:R-:W-:Y:S02]  /*3520*/  FSEL R83, R83, -INF , !P4 ;  /* 0xff80000053537808 */ /* 0x000fe40006000000 */
[----:B------:R-:W-:-:S02]  /*3530*/  ISETP.GT.AND P2, PT, R8, 0x40, !P2 ;  /* 0x000000400800780c */ /* 0x000fc40005744270 */
[----:B------:R-:W-:Y:S02]  /*3540*/  FSEL R86, R86, -INF , !P5 ;  /* 0xff80000056567808 */ /* 0x000fe40006800000 */
[----:B------:R-:W-:Y:S02]  /*3550*/  ISETP.LT.OR P2, PT, R6, 0x41, P2 ;  /* 0x000000410600780c */ /* 0x000fe40001741670 */
[----:B------:R-:W-:Y:S02]  /*3560*/  R2UR UR10, R5 ;  /* 0x00000000050a72ca */ /* 0x000fe400000e0000 */
[----:B------:R-:W-:Y:S02]  /*3570*/  FSEL R58, R58, -INF , !P2 ;  /* 0xff8000003a3a7808 */ /* 0x000fe40005000000 */
[----:B------:R-:W-:Y:S02]  /*3580*/  LOP3.LUT P2, RZ, R138, 0x2000, RZ, 0xc0, !PT ;  /* 0x000020008aff7812 */ /* 0x000fe4000784c0ff */
[----:B-1----:R-:W-:-:S02]  /*3590*/  FMNMX.FTZ R7, R11, R12, !PT ;  /* 0x0000000c0b077209 */ /* 0x002fc40007810000 */
[----:B------:R-:W-:-:S03]  /*35a0*/  ISETP.GT.AND P2, PT, R8, 0x41, !P2 ;  /* 0x000000410800780c */ /* 0x000fc60005744270 */
[----:B------:R-:W-:Y:S01]  /*35b0*/  FMUL.FTZ R90, R7, UR33 ;  /* 0x00000021075a7c20 */ /* 0x000fe20008410000 */
[----:B------:R-:W-:Y:S01]  /*35c0*/  ISETP.LT.OR P2, PT, R6, 0x42, P2 ;  /* 0x000000420600780c */ /* 0x000fe20001741670 */
[----:B------:R-:W-:-:S03]  /*35d0*/  UIADD3 UR10, UR42, UR10, URZ ;  /* 0x0000000a2a0a7290 */ /* 0x000fc6000fffe03f */
[----:B------:R-:W-:Y:S01]  /*35e0*/  FSEL R59, R59, -INF , !P2 ;  /* 0xff8000003b3b7808 */ /* 0x000fe20005000000 */
[----:B------:R-:W-:Y:S01]  /*35f0*/  UIADD3 UR6, UR10, UR6, URZ ;  /* 0x000000060a067290 */ /* 0x000fe2000fffe03f */
[----:B------:R-:W-:-:S04]  /*3600*/  LOP3.LUT P2, RZ, R138, 0x1000, RZ, 0xc0, !PT ;  /* 0x000010008aff7812 */ /* 0x000fc8000784c0ff */
[----:B------:R-:W-:-:S04]  /*3610*/  ISETP.GT.AND P2, PT, R8, 0x48, !P2 ;  /* 0x000000480800780c */ /* 0x000fc80005744270 */
[----:B------:R-:W-:-:S04]  /*3620*/  ISETP.LT.OR P2, PT, R6, 0x49, P2 ;  /* 0x000000490600780c */ /* 0x000fc80001741670 */
[----:B------:R-:W-:Y:S02]  /*3630*/  FSEL R62, R62, -INF , !P2 ;  /* 0xff8000003e3e7808 */ /* 0x000fe40005000000 */
        /* <DEDUP_REMOVED lines=32> */
[----:B------:R-:W-:-:S04]  /*3840*/  FSETP.NEU.FTZ.AND P2, PT, R7, -INF , PT ;  /* 0xff8000000700780b */ /* 0x000fc80003f5d000 */
[----:B------:R-:W-:Y:S02]  /*3850*/  FSEL R90, R90, RZ, P2 ;  /* 0x000000ff5a5a7208 */ /* 0x000fe40001000000 */
[----:B------:R-:W-:Y:S02]  /*3860*/  ISETP.GT.AND P2, PT, R8, RZ, !P6 ;  /* 0x000000ff0800720c */ /* 0x000fe40007744270 */
[----:B------:R-:W-:Y:S01]  /*3870*/  LOP3.LUT P6, RZ, R138, 0x8000000, RZ, 0xc0, !PT ;  /* 0x080000008aff7812 */ /* 0x000fe200078cc0ff */
[--C-:B------:R-:W-:Y:S01]  /*3880*/  FFMA.FTZ R12, R9, UR33, -R90.reuse ;  /* 0x00000021090c7c23 */ /* 0x100fe2000801085a */
[----:B------:R-:W-:Y:S01]  /*3890*/  ISETP.LT.OR P2, PT, R6, 0x1, P2 ;  /* 0x000000010600780c */ /* 0x000fe20001741670 */
[--C-:B------:R-:W-:Y:S01]  /*38a0*/  FFMA.FTZ R24, R32, UR33, -R90.reuse ;  /* 0x0000002120187c23 */ /* 0x100fe2000801085a */
[--C-:B------:R-:W-:Y:S01]  /*38b0*/  FFMA.FTZ R14, R28, UR33, -R90.reuse ;  /* 0x000000211c0e7c23 */ /* 0x100fe2000801085a */
[--C-:B------:R-:W-:Y:S01]  /*38c0*/  FFMA.FTZ R28, R40, UR33, -R90.reuse ;  /* 0x00000021281c7c23 */ /* 0x100fe2000801085a */
[----:B------:R-:W-:Y:S01]  /*38d0*/  FSEL R20, R26, -INF , !P2 ;  /* 0xff8000001a147808 */ /* 0x000fe20005000000 */
[--C-:B------:R-:W-:Y:S01]  /*38e0*/  FFMA.FTZ R26, R36, UR33, -R90.reuse ;  /* 0x00000021241a7c23 */ /* 0x100fe2000801085a */
[----:B------:R-:W-:Y:S01]  /*38f0*/  LOP3.LUT P2, RZ, R138, 0x4000000, RZ, 0xc0, !PT ;  /* 0x040000008aff7812 */ /* 0x000fe2000784c0ff */
[--C-:B------:R-:W-:Y:S01]  /*3900*/  FFMA.FTZ R11, R25, UR33, -R90.reuse ;  /* 0x00000021190b7c23 */ /* 0x100fe2000801085a */
[----:B------:R-:W-:Y:S01]  /*3910*/  FMNMX.FTZ R9, R20, R27, !PT ;  /* 0x0000001b14097209 */ /* 0x000fe20007810000 */
        /* <DEDUP_REMOVED lines=8> */
[----:B------:R-:W1:Y:S01]  /*39a0*/  MUFU.EX2 R11, R11 ;  /* 0x0000000b000b7308 */ /* 0x000e620000000800 */
[----:B------:R-:W-:Y:S01]  /*39b0*/  FSEL R79, R79, -INF , !P2 ;  /* 0xff8000004f4f7808 */ /* 0x000fe20005000000 */
[--C-:B------:R-:W-:Y:S01]  /*39c0*/  FFMA.FTZ R25, R37, UR33, -R90.reuse ;  /* 0x0000002125197c23 */ /* 0x100fe2000801085a */
[----:B------:R-:W-:Y:S01]  /*39d0*/  FMNMX.FTZ R10, R34, R9, !PT ;  /* 0x00000009220a7209 */ /* 0x000fe20007810000 */
[--C-:B------:R-:W-:Y:S01]  /*39e0*/  FFMA.FTZ R37, R49, UR33, -R90.reuse ;  /* 0x0000002131257c23 */ /* 0x100fe2000801085a */
[----:B------:R-:W-:Y:S01]  /*39f0*/  ISETP.GT.AND P6, PT, R8, 0x79, !P6 ;  /* 0x000000790800780c */ /* 0x000fe200077c4270 */
[--C-:B------:R-:W-:Y:S01]  /*3a00*/  FFMA.FTZ R49, R61, UR33, -R90.reuse ;  /* 0x000000213d317c23 */ /* 0x100fe2000801085a */
[----:B------:R-:W-:Y:S01]  /*3a10*/  FMNMX.FTZ R9, R35, R10, !PT ;  /* 0x0000000a23097209 */ /* 0x000fe20007810000 */
[----:B------:R-:W2:Y:S01]  /*3a20*/  MUFU.EX2 R14, R14 ;  /* 0x0000000e000e7308 */ /* 0x000ea20000000800 */
[----:B------:R-:W-:Y:S01]  /*3a30*/  ISETP.LT.OR P6, PT, R6, 0x7a, P6 ;  /* 0x0000007a0600780c */ /* 0x000fe200037c1670 */
[--C-:B------:R-:W-:Y:S01]  /*3a40*/  FFMA.FTZ R6, R60, UR33, -R90.reuse ;  /* 0x000000213c067c23 */ /* 0x100fe2000801085a */
[----:B------:R-:W-:Y:S01]  /*3a50*/  FMNMX.FTZ R10, R38, R9, !PT ;  /* 0x00000009260a7209 */ /* 0x000fe20007810000 */
[--C-:B------:R-:W-:Y:S01]  /*3a60*/  FFMA.FTZ R29, R41, UR33, -R90.reuse ;  /* 0x00000021291d7c23 */ /* 0x100fe2000801085a */
[----:B------:R-:W-:Y:S01]  /*3a70*/  FSEL R87, R87, -INF , !P6 ;  /* 0xff80000057577808 */ /* 0x000fe20007000000 */
        /* <DEDUP_REMOVED lines=18> */
[----:B------:R-:W-:Y:S03]  /*3ba0*/  MUFU.EX2 R21, R21 ;  /* 0x0000001500157308 */ /* 0x000fe60000000800 */
[----:B------:R-:W-:-:S04]  /*3bb0*/  FMNMX.FTZ R10, R50, R9, !PT ;  /* 0x00000009320a7209 */ /* 0x000fc80007810000 */
[----:B------:R-:W-:Y:S01]  /*3bc0*/  FMNMX.FTZ R9, R51, R10, !PT ;  /* 0x0000000a33097209 */ /* 0x000fe20007810000 */
[----:B------:R-:W-:Y:S01]  /*3bd0*/  FFMA.FTZ R10, R44, UR33, -R90 ;  /* 0x000000212c0a7c23 */ /* 0x000fe2000801085a */
[----:B------:R-:W-:Y:S02]  /*3be0*/  MUFU.EX2 R26, R26 ;  /* 0x0000001a001a7308 */ /* 0x000fe40000000800 */
[----:B------:R-:W-:-:S04]  /*3bf0*/  FMNMX.FTZ R32, R54, R9, !PT ;  /* 0x0000000936207209 */ /* 0x000fc80007810000 */
[----:B------:R-:W-:Y:S02]  /*3c00*/  FMNMX.FTZ R9, R55, R32, !PT ;  /* 0x0000002037097209 */ /* 0x000fe40007810000 */
[----:B------:R-:W-:Y:S02]  /*3c10*/  MUFU.EX2 R25, R25 ;  /* 0x0000001900197308 */ /* 0x000fe40000000800 */
[----:B------:R-:W-:-:S04]  /*3c20*/  FMNMX.FTZ R32, R58, R9, !PT ;  /* 0x000000093a207209 */ /* 0x000fc80007810000 */
[----:B------:R-:W-:Y:S01]  /*3c30*/  FMNMX.FTZ R9, R59, R32, !PT ;  /* 0x000000203b097209 */ /* 0x000fe20007810000 */
[--C-:B------:R-:W-:Y:S01]  /*3c40*/  FFMA.FTZ R32, R48, UR33, -R90.reuse ;  /* 0x0000002130207c23 */ /* 0x100fe2000801085a */
[----:B------:R-:W-:Y:S01]  /*3c50*/  FFMA.FTZ R48, R68, UR33, -R90 ;  /* 0x0000002144307c23 */ /* 0x000fe2000801085a */
[----:B------:R-:W-:Y:S01]  /*3c60*/  MUFU.EX2 R28, R28 ;  /* 0x0000001c001c7308 */ /* 0x000fe20000000800 */
[----:B------:R-:W-:-:S04]  /*3c70*/  FMNMX.FTZ R36, R62, R9, !PT ;  /* 0x000000093e247209 */ /* 0x000fc80007810000 */
[----:B------:R-:W-:-:S03]  /*3c80*/  FMNMX.FTZ R9, R63, R36, !PT ;  /* 0x000000243f097209 */ /* 0x000fc60007810000 */
[----:B------:R-:W-:Y:S01]  /*3c90*/  MUFU.EX2 R29, R29 ;  /* 0x0000001d001d7308 */ /* 0x000fe20000000800 */
        /* <DEDUP_REMOVED lines=19> */
[----:B------:R-:W-:Y:S02]  /*3dd0*/  FFMA.FTZ R40, R64, UR33, -R90 ;  /* 0x0000002140287c23 */ /* 0x000fe4000801085a */
[----:B------:R-:W-:Y:S02]  /*3de0*/  MUFU.EX2 R41, R41 ;  /* 0x0000002900297308 */ /* 0x000fe40000000800 */
[----:B------:R-:W5:Y:S06]  /*3df0*/  SHFL.BFLY PT, R44, R9, 0x2, 0x1f ;  /* 0x0c401f00092c7f89 */ /* 0x000f6c00000e0000 */
[----:B------:R-:W-:Y:S08]  /*3e00*/  MUFU.EX2 R8, R8 ;  /* 0x0000000800087308 */ /* 0x000ff00000000800 */
[----:B------:R-:W-:Y:S08]  /*3e10*/  MUFU.EX2 R45, R45 ;  /* 0x0000002d002d7308 */ /* 0x000ff00000000800 */
[----:B------:R-:W-:Y:S01]  /*3e20*/  MUFU.EX2 R6, R6 ;  /* 0x0000000600067308 */ /* 0x000fe20000000800 */
[----:B-----5:R-:W-:-:S05]  /*3e30*/  FMNMX.FTZ R15, R9, R44, !PT ;  /* 0x0000002c090f7209 */ /* 0x020fca0007810000 */
[----:B------:R-:W5:Y:S02]  /*3e40*/  SHFL.BFLY PT, R60, R15, 0x1, 0x1f ;  /* 0x0c201f000f3c7f89 */ /* 0x000f6400000e0000 */
[----:B------:R-:W-:Y:S08]  /*3e50*/  MUFU.EX2 R44, R72 ;  /* 0x00000048002c7308 */ /* 0x000ff00000000800 */
[----:B------:R-:W-:Y:S08]  /*3e60*/  MUFU.EX2 R49, R49 ;  /* 0x0000003100317308 */ /* 0x000ff00000000800 */
[----:B------:R-:W-:Y:S01]  /*3e70*/  MUFU.EX2 R40, R40 ;  /* 0x0000002800287308 */ /* 0x000fe20000000800 */
[----:B-----5:R-:W-:-:S07]  /*3e80*/  FMNMX.FTZ R9, R15, R60, !PT ;  /* 0x0000003c0f097209 */ /* 0x020fce0007810000 */
[----:B------:R-:W-:Y:S01]  /*3e90*/  MUFU.EX2 R53, R53 ;  /* 0x0000003500357308 */ /* 0x000fe20000000800 */
[----:B------:R-:W-:Y:S01]  /*3ea0*/  FFMA.FTZ R60, R84, UR33, -R90 ;  /* 0x00000021543c7c23 */ /* 0x000fe2000801085a */
[C---:B------:R-:W-:Y:S01]  /*3eb0*/  FSETP.NEU.FTZ.AND P2, PT, R9.reuse, -INF , PT ;  /* 0xff8000000900780b */ /* 0x040fe20003f5d000 */
[----:B------:R-:W-:-:S05]  /*3ec0*/  FMUL.FTZ R64, R9, UR33 ;  /* 0x0000002109407c20 */ /* 0x000fca0008410000 */
[----:B------:R-:W-:Y:S01]  /*3ed0*/  MUFU.EX2 R48, R48 ;  /* 0x0000003000307308 */ /* 0x000fe20000000800 */
[----:B------:R-:W-:Y:S02]  /*3ee0*/  FSEL R64, R64, RZ, P2 ;  /* 0x000000ff40407208 */ /* 0x000fe40001000000 */
[----:B------:R-:W-:-:S03]  /*3ef0*/  PLOP3.LUT P2, PT, PT, PT, UP0, 0x40, 0x0 ;  /* 0x000000000000781c */ /* 0x000fc60003f4e808 */
[--C-:B------:R-:W-:Y:S01]  /*3f00*/  FFMA.FTZ R15, R20, UR33, -R64.reuse ;  /* 0x00000021140f7c23 */ /* 0x100fe20008010840 */
[--C-:B------:R-:W-:Y:S01]  /*3f10*/  FFMA.FTZ R68, R27, UR33, -R64.reuse ;  /* 0x000000211b447c23 */ /* 0x100fe20008010840 */
        /* <DEDUP_REMOVED lines=11> */
[----:B------:R-:W4:Y:S01]  /*3fd0*/  MUFU.EX2 R15, R15 ;  /* 0x0000000f000f7308 */ /* 0x000f220000000800 */
[--C-:B-----5:R-:W-:Y:S01]  /*3fe0*/  FFMA.FTZ R68, R46, UR33, -R64.reuse ;  /* 0x000000212e447c23 */ /* 0x120fe20008010840 */
[--C-:B------:R-:W-:Y:S01]  /*3ff0*/  FFMA.FTZ R46, R55, UR33, -R64.reuse ;  /* 0x00000021372e7c23 */ /* 0x100fe20008010840 */
[----:B-1----:R-:W-:Y:S01]  /*4000*/  FADD.FTZ R55, R12, R11 ;  /* 0x0000000b0c377221 */ /* 0x002fe20000010000 */
[----:B------:R-:W-:Y:S01]  /*4010*/  F2FP.BF16.F32.PACK_AB R12, R11, R12 ;  /* 0x0000000c0b0c723e */ /* 0x000fe200000010ff */
[--C-:B------:R-:W-:Y:S01]  /*4020*/  FFMA.FTZ R42, R42, UR33, -R64.reuse ;  /* 0x000000212a2a7c23 */ /* 0x100fe20008010840 */
[--C-:B------:R-:W-:Y:S01]  /*4030*/  FFMA.FTZ R43, R43, UR33, -R64.reuse ;  /* 0x000000212b2b7c23 */ /* 0x100fe20008010840 */
[----:B--2---:R-:W-:Y:S01]  /*4040*/  FADD.FTZ R58, R14, R55 ;  /* 0x000000370e3a7221 */ /* 0x004fe20000010000 */
[----:B------:R-:W1:Y:S01]  /*4050*/  MUFU.EX2 R30, R30 ;  /* 0x0000001e001e7308 */ /* 0x000e620000000800 */
[C---:B---3--:R-:W-:Y:S01]  /*4060*/  F2FP.BF16.F32.PACK_AB R14, R13.reuse, R14 ;  /* 0x0000000e0d0e723e */ /* 0x048fe200000010ff */
[----:B------:R-:W-:Y:S01]  /*4070*/  FFMA.FTZ R35, R50, UR33, -R64 ;  /* 0x0000002132237c23 */ /* 0x000fe20008010840 */
[----:B------:R-:W-:Y:S01]  /*4080*/  FADD.FTZ R55, R13, R58 ;  /* 0x0000003a0d377221 */ /* 0x000fe20000010000 */
[--C-:B------:R-:W-:Y:S01]  /*4090*/  FFMA.FTZ R39, R54, UR33, -R64.reuse ;  /* 0x0000002136277c23 */ /* 0x100fe20008010840 */
[--C-:B------:R-:W-:Y:S01]  /*40a0*/  FFMA.FTZ R50, R59, UR33, -R64.reuse ;  /* 0x000000213b327c23 */ /* 0x100fe20008010840 */
[----:B------:R-:W-:Y:S01]  /*40b0*/  FFMA.FTZ R54, R63, UR33, -R64 ;  /* 0x000000213f367c23 */ /* 0x000fe20008010840 */
[----:B----4-:R-:W-:Y:S01]  /*40c0*/  FADD.FTZ R62, R24, R55 ;  /* 0x00000037183e7221 */ /* 0x010fe20000010000 */
[----:B------:R-:W2:Y:S01]  /*40d0*/  MUFU.EX2 R81, R76 ;  /* 0x0000004c00517308 */ /* 0x000ea20000000800 */
[----:B------:R-:W-:Y:S01]  /*40e0*/  FADD.FTZ R11, R15, R72 ;  /* 0x000000480f0b7221 */ /* 0x000fe20000010000 */
[----:B------:R-:W-:Y:S01]  /*40f0*/  F2FP.BF16.F32.PACK_AB R13, R72, R15 ;  /* 0x0000000f480d723e */ /* 0x000fe200000010ff */
[----:B------:R-:W-:Y:S01]  /*4100*/  FADD.FTZ R55, R21, R62 ;  /* 0x0000003e15377221 */ /* 0x000fe20000010000 */
[--C-:B------:R-:W-:Y:S01]  /*4110*/  FFMA.FTZ R4, R66, UR33, -R64.reuse ;  /* 0x0000002142047c23 */ /* 0x100fe20008010840 */
[--C-:B------:R-:W-:Y:S01]  /*4120*/  FFMA.FTZ R67, R67, UR33, -R64.reuse ;  /* 0x0000002143437c23 */ /* 0x100fe20008010840 */
[--C-:B------:R-:W-:Y:S01]  /*4130*/  FFMA.FTZ R70, R70, UR33, -R64.reuse ;  /* 0x0000002146467c23 */ /* 0x100fe20008010840 */
[----:B------:R-:W-:Y:S01]  /*4140*/  F2FP.BF16.F32.PACK_AB R24, R21, R24 ;  /* 0x000000181518723e */ /* 0x000fe200000010ff */
[----:B------:R-:W3:Y:S01]  /*4150*/  MUFU.EX2 R20, R20 ;  /* 0x0000001400147308 */ /* 0x000ee20000000800 */
[----:B-1----:R-:W-:Y:S01]  /*4160*/  FADD.FTZ R58, R30, R11 ;  /* 0x0000000b1e3a7221 */ /* 0x002fe20000010000 */
[--C-:B------:R-:W-:Y:S01]  /*4170*/  FFMA.FTZ R71, R71, UR33, -R64.reuse ;  /* 0x0000002147477c23 */ /* 0x100fe20008010840 */
[--C-:B------:R-:W-:Y:S01]  /*4180*/  FFMA.FTZ R74, R74, UR33, -R64.reuse ;  /* 0x000000214a4a7c23 */ /* 0x100fe20008010840 */
[--C-:B------:R-:W-:Y:S01]  /*4190*/  FFMA.FTZ R75, R75, UR33, -R64.reuse ;  /* 0x000000214b4b7c23 */ /* 0x100fe20008010840 */
[--C-:B------:R-:W-:Y:S01]  /*41a0*/  FFMA.FTZ R78, R78, UR33, -R64.reuse ;  /* 0x000000214e4e7c23 */ /* 0x100fe20008010840 */
[--C-:B------:R-:W-:Y:S01]  /*41b0*/  FFMA.FTZ R79, R79, UR33, -R64.reuse ;  /* 0x000000214f4f7c23 */ /* 0x100fe20008010840 */
[----:B------:R-:W-:Y:S01]  /*41c0*/  FFMA.FTZ R82, R82, UR33, -R64 ;  /* 0x0000002152527c23 */ /* 0x000fe20008010840 */
[----:B------:R-:W1:Y:S01]  /*41d0*/  MUFU.EX2 R27, R27 ;  /* 0x0000001b001b7308 */ /* 0x000e620000000800 */
[C---:B--2---:R-:W-:Y:S01]  /*41e0*/  FADD.FTZ R11, R81.reuse, R58 ;  /* 0x0000003a510b7221 */ /* 0x044fe20000010000 */
[----:B------:R-:W-:Y:S01]  /*41f0*/  F2FP.BF16.F32.PACK_AB R15, R81, R30 ;  /* 0x0000001e510f723e */ /* 0x000fe200000010ff */
[----:B------:R-:W-:Y:S01]  /*4200*/  FADD.FTZ R58, R26, R55 ;  /* 0x000000371a3a7221 */ /* 0x000fe20000010000 */
[----:B------:R-:W-:Y:S01]  /*4210*/  F2FP.BF16.F32.PACK_AB R26, R25, R26 ;  /* 0x0000001a191a723e */ /* 0x000fe200000010ff */
[--C-:B------:R-:W-:Y:S01]  /*4220*/  FFMA.FTZ R83, R83, UR33, -R64.reuse ;  /* 0x0000002153537c23 */ /* 0x100fe20008010840 */
[----:B------:R-:W-:Y:S01]  /*4230*/  FFMA.FTZ R86, R86, UR33, -R64 ;  /* 0x0000002156567c23 */ /* 0x000fe20008010840 */
[----:B------:R2:W-:Y:S01]  /*4240*/  STSM.16.M88.4 [R136+0x21800], R12 ;  /* 0x0218000c88007844 */ /* 0x0005e20000000200 */
[----:B------:R-:W4:Y:S01]  /*4250*/  MUFU.EX2 R31, R31 ;  /* 0x0000001f001f7308 */ /* 0x000f220000000800 */
[----:B---3--:R-:W-:Y:S01]  /*4260*/  FADD.FTZ R30, R20, R11 ;  /* 0x0000000b141e7221 */ /* 0x008fe20000010000 */
[----:B------:R-:W-:Y:S01]  /*4270*/  FADD.FTZ R11, R25, R58 ;  /* 0x0000003a190b7221 */ /* 0x000fe20000010000 */
[----:B------:R-:W-:-:S03]  /*4280*/  FFMA.FTZ R64, R87, UR33, -R64 ;  /* 0x0000002157407c23 */ /* 0x000fc60008010840 */
[----:B------:R-:W-:Y:S01]  /*4290*/  FADD.FTZ R58, R28, R11 ;  /* 0x0000000b1c3a7221 */ /* 0x000fe20000010000 */
[----:B------:R-:W-:Y:S01]  /*42a0*/  F2FP.BF16.F32.PACK_AB R28, R29, R28 ;  /* 0x0000001c1d1c723e */ /* 0x000fe200000010ff */
[----:B------:R-:W3:Y:S01]  /*42b0*/  MUFU.EX2 R34, R34 ;  /* 0x0000002200227308 */ /* 0x000ee20000000800 */
[----:B-1----:R-:W-:Y:S01]  /*42c0*/  FADD.FTZ R30, R27, R30 ;  /* 0x0000001e1b1e7221 */ /* 0x002fe20000010000 */
[----:B------:R-:W-:Y:S01]  /*42d0*/  FADD.FTZ R55, R29, R58 ;  /* 0x0000003a1d377221 */ /* 0x000fe20000010000 */
[----:B------:R-:W-:-:S03]  /*42e0*/  F2FP.BF16.F32.PACK_AB R25, R27, R20 ;  /* 0x000000141b19723e */ /* 0x000fc600000010ff */
[----:B------:R-:W-:Y:S01]  /*42f0*/  FADD.FTZ R58, R10, R55 ;  /* 0x000000370a3a7221 */ /* 0x000fe20000010000 */
[----:B--2---:R-:W-:Y:S01]  /*4300*/  F2FP.BF16.F32.PACK_AB R14, R41, R36 ;  /* 0x00000024290e723e */ /* 0x004fe200000010ff */
[----:B------:R-:W1:Y:S01]  /*4310*/  MUFU.EX2 R42, R42 ;  /* 0x0000002a002a7308 */ /* 0x000e620000000800 */
[----:B----4-:R-:W-:Y:S01]  /*4320*/  FADD.FTZ R11, R31, R30 ;  /* 0x0000001e1f0b7221 */ /* 0x010fe20000010000 */
[----:B------:R-:W-:-:S04]  /*4330*/  FADD.FTZ R55, R33, R58 ;  /* 0x0000003a21377221 */ /* 0x000fc80000010000 */
[----:B------:R-:W-:Y:S02]  /*4340*/  FADD.FTZ R58, R32, R55 ;  /* 0x00000037203a7221 */ /* 0x000fe40000010000 */
[----:B------:R-:W2:Y:S01]  /*4350*/  MUFU.EX2 R43, R43 ;  /* 0x0000002b002b7308 */ /* 0x000ea20000000800 */
[C---:B---3--:R-:W-:Y:S01]  /*4360*/  FADD.FTZ R11, R34.reuse, R11 ;  /* 0x0000000b220b7221 */ /* 0x048fe20000010000 */
[----:B------:R-:W-:Y:S02]  /*4370*/  F2FP.BF16.F32.PACK_AB R27, R34, R31 ;  /* 0x0000001f221b723e */ /* 0x000fe400000010ff */
[----:B------:R-:W-:-:S03]  /*4380*/  F2FP.BF16.F32.PACK_AB R34, R49, R6 ;  /* 0x000000063122723e */ /* 0x000fc600000010ff */
[----:B------:R3:W-:Y:S01]  /*4390*/  STSM.16.M88.4 [R23], R24 ;  /* 0x0000001817007844 */ /* 0x0007e20000000200 */
[----:B------:R-:W4:Y:S01]  /*43a0*/  MUFU.EX2 R68, R68 ;  /* 0x0000004400447308 */ /* 0x000f220000000800 */
[----:B-1----:R-:W-:-:S07]  /*43b0*/  FADD.FTZ R30, R42, R11 ;  /* 0x0000000b2a1e7221 */ /* 0x002fce0000010000 */
[----:B------:R-:W1:Y:S01]  /*43c0*/  MUFU.EX2 R77, R77 ;  /* 0x0000004d004d7308 */ /* 0x000e620000000800 */
[C---:B--2---:R-:W-:Y:S01]  /*43d0*/  FADD.FTZ R11, R43.reuse, R30 ;  /* 0x0000001e2b0b7221 */ /* 0x044fe20000010000 */
[----:B------:R-:W-:Y:S02]  /*43e0*/  F2FP.BF16.F32.PACK_AB R29, R43, R42 ;  /* 0x0000002a2b1d723e */ /* 0x000fe400000010ff */
[----:B---3--:R-:W-:-:S04]  /*43f0*/  F2FP.BF16.F32.PACK_AB R24, R53, R40 ;  /* 0x000000283518723e */ /* 0x008fc800000010ff */
[----:B------:R-:W2:Y:S01]  /*4400*/  MUFU.EX2 R35, R35 ;  /* 0x0000002300237308 */ /* 0x000ea20000000800 */
[----:B----4-:R-:W-:Y:S01]  /*4410*/  FADD.FTZ R30, R68, R11 ;  /* 0x0000000b441e7221 */ /* 0x010fe20000010000 */
[----:B------:R-:W-:-:S04]  /*4420*/  FADD.FTZ R11, R37, R58 ;  /* 0x0000003a250b7221 */ /* 0x000fc80000010000 */
[----:B------:R-:W-:Y:S02]  /*4430*/  FADD.FTZ R58, R36, R11 ;  /* 0x0000000b243a7221 */ /* 0x000fe40000010000 */
[----:B------:R-:W3:Y:S01]  /*4440*/  MUFU.EX2 R38, R38 ;  /* 0x0000002600267308 */ /* 0x000ee20000000800 */
[----:B-1----:R-:W-:Y:S01]  /*4450*/  FADD.FTZ R30, R77, R30 ;  /* 0x0000001e4d1e7221 */ /* 0x002fe20000010000 */
[----:B------:R-:W-:Y:S01]  /*4460*/  FADD.FTZ R21, R41, R58 ;  /* 0x0000003a29157221 */ /* 0x000fe20000010000 */
[----:B------:R-:W-:-:S03]  /*4470*/  F2FP.BF16.F32.PACK_AB R31, R77, R68 ;  /* 0x000000444d1f723e */ /* 0x000fc600000010ff */
[----:B------:R-:W-:Y:S02]  /*4480*/  FADD.FTZ R12, R8, R21 ;  /* 0x00000015080c7221 */ /* 0x000fe40000010000 */
[----:B------:R-:W1:Y:S01]  /*4490*/  MUFU.EX2 R39, R39 ;  /* 0x0000002700277308 */ /* 0x000e620000000800 */
[----:B--2---:R-:W-:Y:S01]  /*44a0*/  FADD.FTZ R11, R35, R30 ;  /* 0x0000001e230b7221 */ /* 0x004fe20000010000 */
[----:B------:R-:W-:Y:S01]  /*44b0*/  F2FP.BF16.F32.PACK_AB R30, R33, R10 ;  /* 0x0000000a211e723e */ /* 0x000fe200000010ff */
[----:B------:R-:W-:-:S04]  /*44c0*/  FADD.FTZ R13, R45, R12 ;  /* 0x0000000c2d0d7221 */ /* 0x000fc80000010000 */
[----:B------:R-:W-:Y:S01]  /*44d0*/  FADD.FTZ R12, R6, R13 ;  /* 0x0000000d060c7221 */ /* 0x000fe20000010000 */
[----:B------:R-:W2:Y:S01]  /*44e0*/  MUFU.EX2 R46, R46 ;  /* 0x0000002e002e7308 */ /* 0x000ea20000000800 */
[----:B---3--:R-:W-:Y:S01]  /*44f0*/  FADD.FTZ R10, R38, R11 ;  /* 0x0000000b260a7221 */ /* 0x008fe20000010000 */
[----:B------:R3:W-:Y:S01]  /*4500*/  STSM.16.M88.4 [R22], R28 ;  /* 0x0000001c16007844 */ /* 0x0007e20000000200 */
[----:B------:R-:W-:Y:S01]  /*4510*/  FADD.FTZ R13, R49, R12 ;  /* 0x0000000c310d7221 */ /* 0x000fe20000010000 */
[----:B------:R-:W-:Y:S02]  /*4520*/  F2FP.BF16.F32.PACK_AB R12, R37, R32 ;  /* 0x00000020250c723e */ /* 0x000fe400000010ff */
[----:B------:R-:W-:Y:S01]  /*4530*/  F2FP.BF16.F32.PACK_AB R32, R45, R8 ;  /* 0x000000082d20723e */ /* 0x000fe200000010ff */
[----:B------:R-:W-:Y:S01]  /*4540*/  FADD.FTZ R20, R40, R13 ;  /* 0x0000000d28147221 */ /* 0x000fe20000010000 */
[----:B------:R-:W4:Y:S01]  /*4550*/  MUFU.EX2 R47, R47 ;  /* 0x0000002f002f7308 */ /* 0x000f220000000800 */
[----:B-1----:R-:W-:-:S02]  /*4560*/  FADD.FTZ R11, R39, R10 ;  /* 0x0000000a270b7221 */ /* 0x002fc40000010000 */
[----:B------:R-:W-:-:S04]  /*4570*/  FADD.FTZ R13, R53, R20 ;  /* 0x00000014350d7221 */ /* 0x000fc80000010000 */
[----:B------:R-:W-:Y:S01]  /*4580*/  FADD.FTZ R8, R48, R13 ;  /* 0x0000000d30087221 */ /* 0x000fe20000010000 */
[----:B------:R-:W1:Y:S01]  /*4590*/  MUFU.EX2 R50, R50 ;  /* 0x0000003200327308 */ /* 0x000e620000000800 */
[----:B--2---:R-:W-:Y:S01]  /*45a0*/  FADD.FTZ R10, R46, R11 ;  /* 0x0000000b2e0a7221 */ /* 0x004fe20000010000 */
[----:B------:R-:W-:Y:S02]  /*45b0*/  F2FP.BF16.F32.PACK_AB R13, R38, R35 ;  /* 0x00000023260d723e */ /* 0x000fe400000010ff */
[----:B------:R-:W-:-:S04]  /*45c0*/  F2FP.BF16.F32.PACK_AB R15, R46, R39 ;  /* 0x000000272e0f723e */ /* 0x000fc800000010ff */
[----:B------:R-:W2:Y:S01]  /*45d0*/  MUFU.EX2 R51, R51 ;  /* 0x0000003300337308 */ /* 0x000ea20000000800 */
[----:B----4-:R-:W-:Y:S01]  /*45e0*/  FADD.FTZ R11, R47, R10 ;  /* 0x0000000a2f0b7221 */ /* 0x010fe20000010000 */
[----:B------:R4:W-:Y:S06]  /*45f0*/  STSM.16.M88.4 [R18], R12 ;  /* 0x0000000c12007844 */ /* 0x0009ec0000000200 */
[----:B------:R-:W5:Y:S01]  /*4600*/  MUFU.EX2 R54, R54 ;  /* 0x0000003600367308 */ /* 0x000f620000000800 */
[C---:B-1----:R-:W-:Y:S01]  /*4610*/  FADD.FTZ R10, R50.reuse, R11 ;  /* 0x0000000b320a7221 */ /* 0x042fe20000010000 */
[----:B------:R-:W-:-:S06]  /*4620*/  F2FP.BF16.F32.PACK_AB R33, R50, R47 ;  /* 0x0000002f3221723e */ /* 0x000fcc00000010ff */
[----:B------:R-:W1:Y:S01]  /*4630*/  MUFU.EX2 R4, R4 ;  /* 0x0000000400047308 */ /* 0x000e620000000800 */
[----:B--2---:R-:W-:-:S07]  /*4640*/  FADD.FTZ R11, R51, R10 ;  /* 0x0000000a330b7221 */ /* 0x004fce0000010000 */
[----:B------:R-:W2:Y:S01]  /*4650*/  MUFU.EX2 R67, R67 ;  /* 0x0000004300437308 */ /* 0x000ea20000000800 */
[C---:B-----5:R-:W-:Y:S01]  /*4660*/  FADD.FTZ R11, R54.reuse, R11 ;  /* 0x0000000b360b7221 */ /* 0x060fe20000010000 */
[----:B------:R-:W-:-:S05]  /*4670*/  F2FP.BF16.F32.PACK_AB R35, R54, R51 ;  /* 0x000000333623723e */ /* 0x000fca00000010ff */
[----:B------:R3:W-:Y:S01]  /*4680*/  STSM.16.M88.4 [R136+0x27800], R32 ;  /* 0x0278002088007844 */ /* 0x0007e20000000200 */
[----:B------:R-:W5:Y:S01]  /*4690*/  MUFU.EX2 R70, R70 ;  /* 0x0000004600467308 */ /* 0x000f620000000800 */
[----:B-1----:R-:W-:-:S07]  /*46a0*/  FADD.FTZ R6, R4, R11 ;  /* 0x0000000b04067221 */ /* 0x002fce0000010000 */
[----:B------:R-:W1:Y:S01]  /*46b0*/  MUFU.EX2 R61, R61 ;  /* 0x0000003d003d7308 */ /* 0x000e620000000800 */
[C---:B--2---:R-:W-:Y:S01]  /*46c0*/  FADD.FTZ R11, R67.reuse, R6 ;  /* 0x00000006430b7221 */ /* 0x044fe20000010000 */
[----:B------:R-:W-:-:S06]  /*46d0*/  F2FP.BF16.F32.PACK_AB R25, R67, R4 ;  /* 0x000000044319723e */ /* 0x000fcc00000010ff */
[----:B------:R-:W2:Y:S01]  /*46e0*/  MUFU.EX2 R71, R71 ;  /* 0x0000004700477308 */ /* 0x000ea20000000800 */
[----:B-----5:R-:W-:-:S07]  /*46f0*/  FADD.FTZ R6, R70, R11 ;  /* 0x0000000b46067221 */ /* 0x020fce0000010000 */
[----:B------:R-:W5:Y:S01]  /*4700*/  MUFU.EX2 R57, R57 ;  /* 0x0000003900397308 */ /* 0x000f620000000800 */
[C---:B-1----:R-:W-:Y:S01]  /*4710*/  FADD.FTZ R21, R61.reuse, R8 ;  /* 0x000000083d157221 */ /* 0x042fe20000010000 */
[----:B------:R-:W-:Y:S01]  /*4720*/  F2FP.BF16.F32.PACK_AB R26, R61, R48 ;  /* 0x000000303d1a723e */ /* 0x000fe200000010ff */
[----:B------:R-:W-:Y:S02]  /*4730*/  VIADD R8, R88, 0xfffffffe ;  /* 0xfffffffe58087836 */ /* 0x000fe40000000000 */
[----:B------:R-:W-:-:S03]  /*4740*/  FADD.FTZ R4, R44, R21 ;  /* 0x000000152c047221 */ /* 0x000fc60000010000 */
[----:B------:R-:W1:Y:S01]  /*4750*/  MUFU.EX2 R52, R52 ;  /* 0x0000003400347308 */ /* 0x000e620000000800 */
[C---:B--2---:R-:W-:Y:S01]  /*4760*/  F2FP.BF16.F32.PACK_AB R27, R71.reuse, R70 ;  /* 0x00000046471b723e */ /* 0x044fe200000010ff */
[----:B---3--:R-:W-:-:S04]  /*4770*/  FADD.FTZ R29, R71, R6 ;  /* 0x00000006471d7221 */ /* 0x008fc80000010000 */
[----:B------:R2:W-:Y:S02]  /*4780*/  STSM.16.M88.4 [R17], R24 ;  /* 0x0000001811007844 */ /* 0x0005e40000000200 */
[----:B------:R-:W3:Y:S01]  /*4790*/  MUFU.EX2 R65, R65 ;  /* 0x0000004100417308 */ /* 0x000ee20000000800 */
[C---:B-----5:R-:W-:Y:S01]  /*47a0*/  F2FP.BF16.F32.PACK_AB R44, R57.reuse, R44 ;  /* 0x0000002c392c723e */ /* 0x060fe200000010ff */
[----:B------:R-:W-:-:S06]  /*47b0*/  FADD.FTZ R21, R57, R4 ;  /* 0x0000000439157221 */ /* 0x000fcc0000010000 */
[----:B------:R-:W5:Y:S01]  /*47c0*/  MUFU.EX2 R74, R74 ;  /* 0x0000004a004a7308 */ /* 0x000f620000000800 */
[----:B-1----:R-:W-:-:S07]  /*47d0*/  FADD.FTZ R4, R52, R21 ;  /* 0x0000001534047221 */ /* 0x002fce0000010000 */
[----:B------:R-:W1:Y:S01]  /*47e0*/  MUFU.EX2 R75, R75 ;  /* 0x0000004b004b7308 */ /* 0x000e620000000800 */
[C---:B---3--:R-:W-:Y:S01]  /*47f0*/  F2FP.BF16.F32.PACK_AB R46, R65.reuse, R52 ;  /* 0x00000034412e723e */ /* 0x048fe200000010ff */
[----:B------:R-:W-:-:S06]  /*4800*/  FADD.FTZ R21, R65, R4 ;  /* 0x0000000441157221 */ /* 0x000fcc0000010000 */
[----:B------:R-:W3:Y:S01]  /*4810*/  MUFU.EX2 R78, R78 ;  /* 0x0000004e004e7308 */ /* 0x000ee20000000800 */
[----:B-----5:R-:W-:-:S07]  /*4820*/  FADD.FTZ R6, R74, R29 ;  /* 0x0000001d4a067221 */ /* 0x020fce0000010000 */
[----:B------:R-:W5:Y:S01]  /*4830*/  MUFU.EX2 R79, R79 ;  /* 0x0000004f004f7308 */ /* 0x000f620000000800 */
[C---:B-1----:R-:W-:Y:S01]  /*4840*/  F2FP.BF16.F32.PACK_AB R45, R75.reuse, R74 ;  /* 0x0000004a4b2d723e */ /* 0x042fe200000010ff */
[----:B------:R-:W-:-:S06]  /*4850*/  FADD.FTZ R29, R75, R6 ;  /* 0x000000064b1d7221 */ /* 0x000fcc0000010000 */
[----:B------:R-:W-:Y:S01]  /*4860*/  MUFU.EX2 R56, R56 ;  /* 0x0000003800387308 */ /* 0x000fe20000000800 */
[----:B---3--:R-:W-:-:S07]  /*4870*/  FADD.FTZ R6, R78, R29 ;  /* 0x0000001d4e067221 */ /* 0x008fce0000010000 */
[----:B------:R-:W4:Y:S01]  /*4880*/  MUFU.EX2 R69, R69 ;  /* 0x0000004500457308 */ /* 0x000f220000000800 */
[C---:B-----5:R-:W-:Y:S01]  /*4890*/  F2FP.BF16.F32.PACK_AB R47, R79.reuse, R78 ;  /* 0x0000004e4f2f723e */ /* 0x060fe200000010ff */
[----:B------:R-:W-:-:S04]  /*48a0*/  FADD.FTZ R29, R79, R6 ;  /* 0x000000064f1d7221 */ /* 0x000fc80000010000 */
[----:B------:R2:W-:Y:S02]  /*48b0*/  STSM.16.M88.4 [R22+0x6000], R44 ;  /* 0x0060002c16007844 */ /* 0x0005e40000000200 */
[----:B------:R-:W1:Y:S08]  /*48c0*/  MUFU.EX2 R60, R60 ;  /* 0x0000003c003c7308 */ /* 0x000e700000000800 */
[----:B------:R-:W3:Y:S01]  /*48d0*/  MUFU.EX2 R73, R73 ;  /* 0x0000004900497308 */ /* 0x000ee20000000800 */
[----:B----4-:R-:W-:Y:S01]  /*48e0*/  F2FP.BF16.F32.PACK_AB R12, R69, R56 ;  /* 0x00000038450c723e */ /* 0x010fe200000010ff */
[----:B------:R-:W-:-:S04]  /*48f0*/  FADD.FTZ R56, R56, R21 ;  /* 0x0000001538387221 */ /* 0x000fc80000010000 */
[----:B------:R-:W-:Y:S02]  /*4900*/  FADD.FTZ R69, R69, R56 ;  /* 0x0000003845457221 */ /* 0x000fe40000010000 */
[----:B------:R-:W-:Y:S02]  /*4910*/  MUFU.EX2 R82, R82 ;  /* 0x0000005200527308 */ /* 0x000fe40000000800 */
[----:B-1----:R-:W-:-:S06]  /*4920*/  FADD.FTZ R6, R60, R69 ;  /* 0x000000453c067221 */ /* 0x002fcc0000010000 */
[----:B------:R-:W1:Y:S01]  /*4930*/  MUFU.EX2 R83, R83 ;  /* 0x0000005300537308 */ /* 0x000e620000000800 */
[C---:B---3--:R-:W-:Y:S01]  /*4940*/  F2FP.BF16.F32.PACK_AB R14, R73.reuse, R60 ;  /* 0x0000003c490e723e */ /* 0x048fe200000010ff */
[----:B------:R-:W-:-:S06]  /*4950*/  FADD.FTZ R6, R73, R6 ;  /* 0x0000000649067221 */ /* 0x000fcc0000010000 */
[----:B------:R-:W3:Y:S08]  /*4960*/  MUFU.EX2 R86, R86 ;  /* 0x0000005600567308 */ /* 0x000ef00000000800 */
[----:B------:R-:W4:Y:S01]  /*4970*/  MUFU.EX2 R11, R64 ;  /* 0x00000040000b7308 */ /* 0x000f220000000800 */
[----:B-1----:R-:W-:Y:S01]  /*4980*/  F2FP.BF16.F32.PACK_AB R13, R83, R82 ;  /* 0x00000052530d723e */ /* 0x002fe200000010ff */
[----:B------:R-:W-:-:S04]  /*4990*/  FADD.FTZ R82, R82, R29 ;  /* 0x0000001d52527221 */ /* 0x000fc80000010000 */
[----:B------:R-:W-:-:S04]  /*49a0*/  FADD.FTZ R83, R83, R82 ;  /* 0x0000005253537221 */ /* 0x000fc80000010000 */
[----:B---3--:R-:W-:Y:S01]  /*49b0*/  FADD.FTZ R4, R86, R83 ;  /* 0x0000005356047221 */ /* 0x008fe20000010000 */
[----:B----4-:R-:W-:-:S03]  /*49c0*/  F2FP.BF16.F32.PACK_AB R15, R11, R86 ;  /* 0x000000560b0f723e */ /* 0x010fc600000010ff */
[----:B------:R-:W-:Y:S02]  /*49d0*/  FADD.FTZ R4, R11, R4 ;  /* 0x000000040b047221 */ /* 0x000fe40000010000 */
[----:B------:R2:W-:Y:S01]  /*49e0*/  STSM.16.M88.4 [R18+0x6000], R12 ;  /* 0x0060000c12007844 */ /* 0x0005e20000000200 */
[----:B------:R1:W-:Y:S06]  /*49f0*/  MEMBAR.ALL.CTA ;  /* 0x0000000000007992 */ /* 0x0003ec0000008000 */
[----:B-1----:R-:W1:Y:S02]  /*4a00*/  FENCE.VIEW.ASYNC.S ;  /* 0x00000000000073c6 */ /* 0x002e640000000000 */
[----:B-1----:R-:W-:Y:S01]  /*4a10*/  NOP ;  /* 0x0000000000007918 */ /* 0x002fe20000000000 */
[----:B------:R-:W-:Y:S05]  /*4a20*/  @P2 BRA `(.L_x_8936) ;  /* 0x0000000000442947 */ /* 0x000fea0003800000 */
        /* <DEDUP_REMOVED lines=10> */
.L_x_8937:
[----:B------:R-:W-:-:S11]  /*4ad0*/  UISETP.NE.AND UP1, UPT, UR7, 0x1, UPT ;  /* 0x000000010700788c */ /* 0x000fd6000bf25270 */
[----:B------:R-:W-:Y:S02]  /*4ae0*/  @UP1 ULDC.64 UR10, c[0x0][0x9e8] ;  /* 0x00027a00000a1ab9 */ /* 0x000fe40000000a00 */
[----:B------:R-:W-:-:S04]  /*4af0*/  UIMAD.WIDE.U32 UR14, UR18, UR10, URZ ;  /* 0x0000000a120e72a5 */ /* 0x000fc8000f8e003f */
[----:B------:R-:W-:-:S12]  /*4b00*/  @UP1 USHF.R.U32.HI UR18, URZ, UR11, UR15 ;  /* 0x0000000b3f121299 */ /* 0x000fd8000801160f */
.L_x_8938:
[----:B------:R-:W-:-:S04]  /*4b10*/  UIMAD UR7, UR18, UR7, UR7 ;  /* 0x00000007120772a4 */ /* 0x000fc8000f8e0207 */
[----:B------:R-:W-:-:S04]  /*4b20*/  UISETP.LT.AND UP1, UPT, UR6, UR7, UPT ;  /* 0x000000070600728c */ /* 0x000fc8000bf21270 */
[----:B------:R-:W-:-:S12]  /*4b30*/  USEL UR6, UR6, UR7, UP1 ;  /* 0x0000000706067287 */ /* 0x000fd80008800000 */
.L_x_8936:
        /* <DEDUP_REMOVED lines=33> */
[----:B------:R-:W-:Y:S01]  /*4d50*/  IMAD.MOV.U32 R135, RZ, RZ, RZ ;  /* 0x000000ffff877224 */ /* 0x000fe200078e00ff */
[----:B------:R-:W-:Y:S01]  /*4d60*/  ULDC UR35, c[0x0][0x9dc] ;  /* 0x0002770000237ab9 */ /* 0x000fe20000000800 */
[----:B------:R-:W-:Y:S01]  /*4d70*/  ULDC UR55, c[0x0][0x288] ;  /* 0x0000a20000377ab9 */ /* 0x000fe20000000800 */
[----:B------:R-:W-:Y:S01]  /*4d80*/  ULDC UR33, c[0x0][0x988] ;  /* 0x0002620000217ab9 */ /* 0x000fe20000000800 */
[----:B------:R-:W-:-:S05]  /*4d90*/  ULDC UR54, c[0x0][0x9e0] ;  /* 0x0002780000367ab9 */ /* 0x000fca0000000800 */
.L_x_8956:
[----:B------:R-:W-:Y:S01]  /*4da0*/  UIADD3 UR57, UR36, 0x1, URZ ;  /* 0x0000000124397890 */ /* 0x000fe2000fffe03f */
[----:B------:R-:W-:-:S03]  /*4db0*/  ISETP.NE.AND P3, PT, RZ, UR45, PT ;  /* 0x0000002dff007c0c */ /* 0x000fc6000bf65270 */
[----:B------:R-:W-:-:S04]  /*4dc0*/  UISETP.NE.AND UP1, UPT, UR57, 0x2, UPT ;  /* 0x000000023900788c */ /* 0x000fc8000bf25270 */
[----:B------:R-:W-:Y:S02]  /*4dd0*/  USEL UR56, URZ, 0x1, UP1 ;  /* 0x000000013f387887 */ /* 0x000fe40008800000 */
[----:B------:R-:W-:Y:S02]  /*4de0*/  USEL UR57, UR57, URZ, UP1 ;  /* 0x0000003f39397287 */ /* 0x000fe40008800000 */
[----:B------:R-:W-:Y:S02]  /*4df0*/  ULOP3.LUT UR56, UR49, UR56, URZ, 0x3c, !UPT ;  /* 0x0000003831387292 */ /* 0x000fe4000f8e3c3f */
[----:B----4-:R-:W-:Y:S10]  /*4e00*/  @P3 BRA `(.L_x_8940) ;  /* 0x00000000002c3947 */ /* 0x010ff40003800000 */
[----:B------:R-:W-:Y:S05]  /*4e10*/  @!P0 BRA `(.L_x_8941) ;  /* 0x0000000000048947 */ /* 0x000fea0003800000 */
[----:B------:R-:W-:Y:S01]  /*4e20*/  BPT.TRAP 0x1 ;  /* 0x000000040000795c */ /* 0x000fe20000300000 */
.L_x_8941:
[----:B------:R-:W-:Y:S01]  /*4e30*/  ULEA UR6, UR57, UR39, 0x3 ;  /* 0x0000002739067291 */ /* 0x000fe2000f8e183f */
[----:B------:R-:W-:-:S05]  /*4e40*/  IMAD.U32 R10, RZ, RZ, UR56 ;  /* 0x00000038ff0a7e24 */ /* 0x000fca000f8e00ff */
[----:B------:R-:W-:-:S04]  /*4e50*/  SHF.L.U32 R10, R10, 0x1f, RZ ;  /* 0x0000001f0a0a7819 */ /* 0x000fc800000006ff */
[----:B------:R1:W3:Y:S01]  /*4e60*/  SYNCS.PHASECHK.TRANS64.TRYWAIT P2, [UR6+0x2d830], R10 ;  /* 0x02d8300aff0075a7 */ /* 0x0002e20008040146 */
[----:B------:R-:W-:Y:S05]  /*4e70*/  @!P0 BRA `(.L_x_8942) ;  /* 0x0000000000048947 */ /* 0x000fea0003800000 */
[----:B------:R-:W-:Y:S01]  /*4e80*/  BPT.TRAP 0x1 ;  /* 0x000000040000795c */ /* 0x000fe20000300000 */
.L_x_8942:
[----:B---3--:R-:W-:Y:S05]  /*4e90*/  @P2 BRA `(.L_x_8940) ;  /* 0x0000000000082947 */ /* 0x008fea0003800000 */
[----:B------:R-:W3:Y:S02]  /*4ea0*/  SYNCS.PHASECHK.TRANS64.TRYWAIT P2, [UR6+0x2d830], R10 ;  /* 0x02d8300aff0075a7 */ /* 0x000ee40008040146 */
[----:B---3--:R-:W-:Y:S05]  /*4eb0*/  @!P2 BRA `(.L_x_8943) ;  /* 0x000000cc00f8a947 */ /* 0x008fea0003800000 */
.L_x_8940:
[----:B-1-3--:R-:W-:Y:S01]  /*4ec0*/  VIADD R10, R16, 0x8 ;  /* 0x00000008100a7836 */ /* 0x00afe20000000000 */
[----:B------:R-:W-:Y:S01]  /*4ed0*/  UIMAD UR6, UR57, 0x600, UR32 ;  /* 0x00000600390678a4 */ /* 0x000fe2000f8e0220 */
        /* <DEDUP_REMOVED lines=12> */
[----:B--2---:R-:W-:-:S06]  /*4fa0*/  WARPGROUP.ARRIVE ;  /* 0x00000000000079c5 */ /* 0x004fcc0000000000 */
        /* <DEDUP_REMOVED lines=20> */
.L_x_8945:
[----:B------:R-:W-:Y:S01]  /*50f0*/  ULEA UR6, UR36, UR39, 0x3 ;  /* 0x0000002724067291 */ /* 0x000fe2000f8e183f */
[----:B------:R-:W-:-:S05]  /*5100*/  IMAD.U32 R10, RZ, RZ, UR49 ;  /* 0x00000031ff0a7e24 */ /* 0x000fca000f8e00ff */
[----:B------:R-:W-:-:S04]  /*5110*/  SHF.L.U32 R10, R10, 0x1f, RZ ;  /* 0x0000001f0a0a7819 */ /* 0x000fc800000006ff */
[----:B------:R1:W2:Y:S01]  /*5120*/  SYNCS.PHASECHK.TRANS64.TRYWAIT P2, [UR6+0x2d850], R10 ;  /* 0x02d8500aff0075a7 */ /* 0x0002a20008040146 */
[----:B------:R-:W-:Y:S05]  /*5130*/  @!P0 BRA `(.L_x_8946) ;  /* 0x0000000000048947 */ /* 0x000fea0003800000 */
[----:B------:R-:W-:Y:S01]  /*5140*/  BPT.TRAP 0x1 ;  /* 0x000000040000795c */ /* 0x000fe20000300000 */
.L_x_8946:
[----:B--2---:R-:W-:Y:S05]  /*5150*/  @P2 BRA `(.L_x_8944) ;  /* 0x0000000000082947 */ /* 0x004fea0003800000 */
[----:B------:R-:W2:Y:S02]  /*5160*/  SYNCS.PHASECHK.TRANS64.TRYWAIT P2, [UR6+0x2d850], R10 ;  /* 0x02d8500aff0075a7 */ /* 0x000ea40008040146 */
[----:B--2---:R-:W-:Y:S05]  /*5170*/  @!P2 BRA `(.L_x_8947) ;  /* 0x000000cc0060a947 */ /* 0x004fea0003800000 */
.L_x_8944:
[----:B------:R-:W-:Y:S01]  /*5180*/  UIADD3 UR6, UR39, 0x400, URZ ;  /* 0x0000040027067890 */ /* 0x000fe2000fffe03f */
[----:B------:R-:W-:Y:S01]  /*5190*/  WARPGROUP.ARRIVE ;  /* 0x00000000000079c5 */ /* 0x000fe20000000000 */
[----:B------:R-:W-:Y:S01]  /*51a0*/  ULEA UR7, UR52, UR39, 0xd ;  /* 0x0000002734077291 */ /* 0x000fe2000f8e683f */
[----:B------:R-:W3:Y:S01]  /*51b0*/  LDC R13, c[0x0][0x2e0] ;  /* 0x0000b800ff0d7b82 */ /* 0x000ee20000000800 */
[----:B------:R-:W-:Y:S01]  /*51c0*/  USHF.R.U32.HI UR6, URZ, 0x4, UR6 ;  /* 0x000000043f067899 */ /* 0x000fe20008011606 */
[----:B------:R-:W-:Y:S01]  /*51d0*/  IMAD.SHL.U32 R20, R8, 0x80, RZ ;  /* 0x0000008008147824 */ /* 0x000fe200078e00ff */
[----:B------:R-:W-:Y:S01]  /*51e0*/  UIADD3 UR7, UR7, 0x21800, URZ ;  /* 0x0002180007077890 */ /* 0x000fe2000fffe03f */
[----:B--2---:R-:W-:Y:S01]  /*51f0*/  IMAD.U32 R11, RZ, RZ, UR57 ;  /* 0x00000039ff0b7e24 */ /* 0x004fe2000f8e00ff */
[----:B------:R-:W-:Y:S01]  /*5200*/  ULOP3.LUT UR6, UR6, 0x3fff, URZ, 0xc0, !UPT ;  /* 0x00003fff06067892 */ /* 0x000fe2000f8ec03f */
[----:B-1----:R-:W-:Y:S01]  /*5210*/  VIADD R10, R16, 0x9 ;  /* 0x00000009100a7836 */ /* 0x002fe20000000000 */
[----:B------:R-:W-:Y:S01]  /*5220*/  USHF.R.U32.HI UR7, URZ, 0x4, UR7 ;  /* 0x000000043f077899 */ /* 0x000fe20008011607 */
[----:B------:R-:W-:Y:S01]  /*5230*/  IADD3 R12, -R20, 0x1, RZ ;  /* 0x00000001140c7810 */ /* 0x000fe20007ffe1ff */
[----:B------:R-:W-:Y:S01]  /*5240*/  ULOP3.LUT UR10, UR6, 0x2000000, URZ, 0xfc, !UPT ;  /* 0x02000000060a7892 */ /* 0x000fe2000f8efc3f */
[----:B------:R-:W-:Y:S01]  /*5250*/  ISETP.GE.U32.AND P2, PT, R2, 0x180, PT ;  /* 0x000001800200780c */ /* 0x000fe20003f46070 */
[----:B------:R-:W-:Y:S01]  /*5260*/  ULOP3.LUT UR6, UR7, 0x3fff, URZ, 0xc0, !UPT ;  /* 0x00003fff07067892 */ /* 0x000fe2000f8ec03f */
[----:B------:R-:W-:Y:S01]  /*5270*/  @!P1 LEA R11, R11, UR39, 0x3 ;  /* 0x000000270b0b9c11 */ /* 0x000fe2000f8e18ff */
[----:B------:R-:W-:-:S02]  /*5280*/  UIMAD UR7, UR36, 0x600, UR10 ;  /* 0x00000600240778a4 */ /* 0x000fc4000f8e020a */
[----:B------:R-:W-:Y:S01]  /*5290*/  ULOP3.LUT UR6, UR6, 0x10000, URZ, 0xfc, !UPT ;  /* 0x0001000006067892 */ /* 0x000fe2000f8efc3f */
[----:B------:R-:W-:Y:S01]  /*52a0*/  UMOV UR31, 0x80000020 ;  /* 0x80000020001f7882 */ /* 0x000fe20000000000 */
[----:B------:R-:W-:Y:S01]  /*52b0*/  UMOV UR29, 0x40000040 ;  /* 0x40000040001d7882 */ /* 0x000fe20000000000 */
[----:B------:R-:W-:Y:S02]  /*52c0*/  @!P1 VIADD R11, R11, 0x2d840 ;  /* 0x0002d8400b0b9836 */ /* 0x000fe40000000000 */
[----:B------:R-:W-:Y:S02]  /*52d0*/  UMOV UR30, UR7 ;  /* 0x00000007001e7c82 */ /* 0x000fe40008000000 */
[----:B------:R-:W-:Y:S02]  /*52e0*/  UMOV UR28, UR6 ;  /* 0x00000006001c7c82 */ /* 0x000fe40008000000 */
[----:B------:R-:W-:Y:S01]  /*52f0*/  HGMMA.64x96x16.F32.BF16 R88, gdesc[UR28].tnspB, R88, gsb0 ;  /* 0x416000001c5879f0 */ /* 0x000fe20008001858 */
[----:B------:R-:W-:Y:S01]  /*5300*/  UIADD3 UR30, UR7, 0x40, URZ ;  /* 0x00000040071e7890 */ /* 0x000fe2000fffe03f */
[----:B---3--:R-:W-:Y:S01]  /*5310*/  IMAD R13, R13, UR47, R12 ;  /* 0x0000002f0d0d7c24 */ /* 0x008fe2000f8e020c */
[----:B------:R-:W-:Y:S01]  /*5320*/  UIADD3 UR28, UR6, 0x2, URZ ;  /* 0x00000002061c7890 */ /* 0x000fe2000fffe03f */
[----:B------:R-:W-:Y:S01]  /*5330*/  SEL R12, R10, 0x9, !P2 ;  /* 0x000000090a0c7807 */ /* 0x000fe20005000000 */
[----:B------:R-:W-:Y:S01]  /*5340*/  UMOV UR31, 0x80000020 ;  /* 0x80000020001f7882 */ /* 0x000fe20000000000 */
[----:B------:R-:W-:Y:S01]  /*5350*/  UMOV UR29, 0x40000040 ;  /* 0x40000040001d7882 */ /* 0x000fe20000000000 */
[----:B------:R-:W-:Y:S01]  /*5360*/  PLOP3.LUT P2, PT, PT, PT, UP0, 0x40, 0x0 ;  /* 0x000000000000781c */ /* 0x000fe20003f4e808 */
[----:B------:R-:W-:Y:S01]  /*5370*/  VIADD R10, R13, -UR55 ;  /* 0x800000370d0a7c36 */ /* 0x000fe20008000000 */
[----:B------:R-:W-:-:S03]  /*5380*/  @!P1 PRMT R11, RZ, 0x654, R11 ;  /* 0x00000654ff0b9816 */ /* 0x000fc6000000000b */
[----:B------:R-:W-:-:S04]  /*5390*/  IMAD R10, R19, -0x2, R10 ;  /* 0xfffffffe130a7824 */ /* 0x000fc800078e020a */
[----:B------:R-:W-:Y:S01]  /*53a0*/  VIADD R15, R10, UR54 ;  /* 0x000000360a0f7c36 */ /* 0x000fe20008000000 */
        /* <DEDUP_REMOVED lines=42> */
[----:B------:R-:W-:-:S06]  /*5650*/  ULOP3.LUT UR6, URZ, UR35, URZ, 0x33, !UPT ;  /* 0x000000233f067292 */ /* 0x000fcc000f8e333f */
[----:B------:R-:W-:-:S04]  /*5660*/  VIADD R14, R10, UR6 ;  /* 0x000000060a0e7c36 */ /* 0x000fc80008000000 */
[----:B------:R-:W-:Y:S01]  /*5670*/  IMAD.IADD R10, R0, 0x1, R14 ;  /* 0x00000001000a7824 */ /* 0x000fe200078e020e */
[----:B------:R-:W-:Y:S02]  /*5680*/  WARPGROUP.DEPBAR.LE gsb0, 0x0 ;  /* 0x00008000000079c5 */ /* 0x000fe40000010000 */
[----:B------:R-:W-:-:S06]  /*5690*/  WARPGROUP.ARRIVE ;  /* 0x00000000000079c5 */ /* 0x000fcc0000000000 */
[----:B------:R-:W-:Y:S03]  /*56a0*/  HGMMA.64x96x16.F32.BF16 R88, gdesc[UR28].tnspB, R88, gsb0 ;  /* 0x416000001c5879f0 */ /* 0x000fe60008001858 */
[----:B------:R-:W-:Y:S02]  /*56b0*/  WARPGROUP.DEPBAR.LE gsb0, 0x0 ;  /* 0x00008000000079c5 */ /* 0x000fe40000010000 */
[----:B------:R1:W-:Y:S06]  /*56c0*/  BAR.ARV R12, 0x100 ;  /* 0x0004000c0000751d */ /* 0x0003ec0000002000 */
[----:B------:R2:W-:Y:S02]  /*56d0*/  @!P1 SYNCS.ARRIVE.TRANS64.RED.A1T0 RZ, [R11+URZ], RZ ;  /* 0x000000ff0bff99a7 */ /* 0x0005e4000810043f */
[----:B--2---:R-:W-:Y:S01]  /*56e0*/  IMAD.IADD R11, R0, 0x1, R15 ;  /* 0x00000001000b7824 */ /* 0x004fe200078e020f */
[----:B-1----:R-:W-:Y:S06]  /*56f0*/  @P2 BRA `(.L_x_8948) ;  /* 0x00000000005c2947 */ /* 0x002fec0003800000 */
        /* <DEDUP_REMOVED lines=11> */
.L_x_8950:
[----:B------:R-:W-:-:S05]  /*57b0*/  IMAD.U32 R142, RZ, RZ, UR34 ;  /* 0x00000022ff8e7e24 */ /* 0x000fca000f8e00ff */
[----:B------:R-:W-:-:S13]  /*57c0*/  ISETP.NE.AND P2, PT, R142, 0x1, PT ;  /* 0x000000018e00780c */ /* 0x000fda0003f45270 */
[----:B------:R-:W1:Y:S01]  /*57d0*/  @P2 LDC.64 R12, c[0x0][0x9e8] ;  /* 0x00027a00ff0c2b82 */ /* 0x000e620000000a00 */
[----:B------:R-:W-:-:S04]  /*57e0*/  @P2 IMAD.IADD R139, R0, 0x1, R5 ;  /* 0x00000001008b2824 */ /* 0x000fc800078e0205 */
[----:B-1----:R-:W-:-:S04]  /*57f0*/  @P2 IMAD.HI.U32 R12, R139, R12, RZ ;  /* 0x0000000c8b0c2227 */ /* 0x002fc800078e00ff */
[----:B------:R-:W-:Y:S01]  /*5800*/  IMAD.MOV.U32 R139, RZ, RZ, R21 ;  /* 0x000000ffff8b7224 */ /* 0x000fe200078e0015 */
[----:B------:R-:W-:-:S07]  /*5810*/  @P2 SHF.R.U32.HI R139, RZ, R13, R12 ;  /* 0x0000000dff8b2219 */ /* 0x000fce000001160c */
.L_x_8951:
[----:B------:R-:W-:Y:S05]  /*5820*/  BSYNC B0 ;  /* 0x0000000000007941 */ /* 0x000fea0003800000 */
.L_x_8949:
[----:B------:R-:W-:-:S04]  /*5830*/  IMAD R12, R139, R142, -R20 ;  /* 0x0000008e8b0c7224 */ /* 0x000fc800078e0a14 */
[----:B------:R-:W-:-:S05]  /*5840*/  IMAD R12, R19, -0x2, R12 ;  /* 0xfffffffe130c7824 */ /* 0x000fca00078e020c */
[----:B------:R-:W-:Y:S02]  /*5850*/  VIADDMNMX R11, R12, R142, R11, PT ;  /* 0x0000008e0c0b7246 */ /* 0x000fe4000380010b */
[----:B------:R-:W-:-:S07]  /*5860*/  VIMNMX R10, R10, R12, !PT ;  /* 0x0000000c0a0a7248 */ /* 0x000fce0007fe0100 */
.L_x_8948:
[----:B------:R-:W-:Y:S01]  /*5870*/  ISETP.GT.AND P2, PT, R8, -0x1, PT ;  /* 0xffffffff0800780c */ /* 0x000fe20003f44270 */
[C---:B------:R-:W-:Y:S02]  /*5880*/  IMAD.IADD R15, R3.reuse, 0x1, R15 ;  /* 0x00000001030f7824 */ /* 0x040fe400078e020f */
[----:B------:R-:W-:Y:S01]  /*5890*/  IMAD.IADD R14, R3, 0x1, R14 ;  /* 0x00000001030e7824 */ /* 0x000fe200078e020e */
        /* <DEDUP_REMOVED lines=110> */
.L_x_8954:
[----:B------:R-:W-:-:S05]  /*5f80*/  IMAD.U32 R12, RZ, RZ, UR34 ;  /* 0x00000022ff0c7e24 */ /* 0x000fca000f8e00ff */
[----:B------:R-:W-:-:S13]  /*5f90*/  ISETP.NE.AND P3, PT, R12, 0x1, PT ;  /* 0x000000010c00780c */ /* 0x000fda0003f65270 */
[----:B------:R-:W1:Y:S02]  /*5fa0*/  @P3 LDC.64 R10, c[0x0][0x9e8] ;  /* 0x00027a00ff0a3b82 */ /* 0x000e640000000a00 */
[----:B-1----:R-:W-:-:S05]  /*5fb0*/  @P3 IMAD.HI.U32 R10, R13, R10, RZ ;  /* 0x0000000a0d0a3227 */ /* 0x002fca00078e00ff */
[----:B------:R-:W-:-:S07]  /*5fc0*/  @P3 SHF.R.U32.HI R13, RZ, R11, R10 ;  /* 0x0000000bff0d3219 */ /* 0x000fce000001160a */
.L_x_8955:
[----:B------:R-:W-:Y:S05]  /*5fd0*/  BSYNC B0 ;  /* 0x0000000000007941 */ /* 0x000fea0003800000 */
.L_x_8953:
[----:B------:R-:W-:-:S04]  /*5fe0*/  IMAD R20, R13, R12, -R20 ;  /* 0x0000000c0d147224 */ /* 0x000fc800078e0a14 */
[----:B------:R-:W-:-:S05]  /*5ff0*/  IMAD R20, R19, -0x2, R20 ;  /* 0xfffffffe13147824 */ /* 0x000fca00078e0214 */
[----:B------:R-:W-:Y:S02]  /*6000*/  VIADDMNMX R15, R20, R12, R15, PT ;  /* 0x0000000c140f7246 */ /* 0x000fe4000380010f */
[----:B------:R-:W-:-:S07]  /*6010*/  VIMNMX R14, R14, R20, !PT ;  /* 0x000000140e0e7248 */ /* 0x000fce0007fe0100 */
.L_x_8952:
[----:B------:R-:W-:Y:S01]  /*6020*/  FMNMX.FTZ R10, R24, R7, !PT ;  /* 0x00000007180a7209 */ /* 0x000fe20007810000 */
[----:B------:R-:W-:Y:S01]  /*6030*/  UMOV UR49, UR56 ;  /* 0x0000003800317c82 */ /* 0x000fe20008000000 */
        /* <DEDUP_REMOVED lines=18> */
[----:B------:R-:W-:Y:S02]  /*6160*/  ISETP.GT.AND P5, PT, R14, RZ, P2 ;  /* 0x000000ff0e00720c */ /* 0x000fe400017a4270 */
        /* <DEDUP_REMOVED lines=45> */
[----:B------:R-:W1:Y:S01]  /*6440*/  SHFL.BFLY PT, R10, R11, 0x2, 0x1f ;  /* 0x0c401f000b0a7f89 */ /* 0x000e6200000e0000 */
[----:B------:R-:W-:-:S02]  /*6450*/  FSEL R46, R46, -INF , !P4 ;  /* 0xff8000002e2e7808 */ /* 0x000fc40006000000 */
[C---:B------:R-:W-:Y:S02]  /*6460*/  ISETP.GT.AND P4, PT, R14.reuse, 0x30, P2 ;  /* 0x000000300e00780c */ /* 0x040fe40001784270 */
[----:B------:R-:W-:Y:S02]  /*6470*/  ISETP.LT.OR P5, PT, R15, 0x2a, P3 ;  /* 0x0000002a0f00780c */ /* 0x000fe40001fa1670 */
[C---:B------:R-:W-:Y:S02]  /*6480*/  ISETP.GT.AND P3, PT, R14.reuse, 0x31, P2 ;  /* 0x000000310e00780c */ /* 0x040fe40001764270 */
[----:B------:R-:W-:Y:S02]  /*6490*/  FSEL R47, R47, -INF , !P5 ;  /* 0xff8000002f2f7808 */ /* 0x000fe40006800000 */
[----:B------:R-:W-:Y:S02]  /*64a0*/  ISETP.LT.OR P4, PT, R15, 0x31, P4 ;  /* 0x000000310f00780c */ /* 0x000fe40002781670 */
[----:B------:R-:W-:-:S02]  /*64b0*/  ISETP.GT.AND P5, PT, R14, 0x38, P2 ;  /* 0x000000380e00780c */ /* 0x000fc400017a4270 */
[----:B------:R-:W-:Y:S02]  /*64c0*/  ISETP.LT.OR P3, PT, R15, 0x32, P3 ;  /* 0x000000320f00780c */ /* 0x000fe40001f61670 */
[----:B------:R-:W-:Y:S02]  /*64d0*/  FSEL R50, R50, -INF , !P4 ;  /* 0xff80000032327808 */ /* 0x000fe40006000000 */
[----:B------:R-:W-:Y:S02]  /*64e0*/  ISETP.GT.AND P4, PT, R14, 0x39, P2 ;  /* 0x000000390e00780c */ /* 0x000fe40001784270 */
[----:B------:R-:W-:Y:S02]  /*64f0*/  FSEL R51, R51, -INF , !P3 ;  /* 0xff80000033337808 */ /* 0x000fe40005800000 */
[----:B------:R-:W-:Y:S02]  /*6500*/  ISETP.LT.OR P5, PT, R15, 0x39, P5 ;  /* 0x000000390f00780c */ /* 0x000fe40002fa1670 */
[----:B-1----:R-:W-:-:S02]  /*6510*/  FMNMX.FTZ R12, R11, R10, !PT ;  /* 0x0000000a0b0c7209 */ /* 0x002fc40007810000 */
[----:B------:R-:W-:Y:S02]  /*6520*/  ISETP.GT.AND P3, PT, R14, 0x40, P2 ;  /* 0x000000400e00780c */ /* 0x000fe40001764270 */
[----:B------:R-:W-:Y:S01]  /*6530*/  ISETP.LT.OR P4, PT, R15, 0x3a, P4 ;  /* 0x0000003a0f00780c */ /* 0x000fe20002781670 */
[----:B------:R-:W1:Y:S01]  /*6540*/  SHFL.BFLY PT, R13, R12, 0x1, 0x1f ;  /* 0x0c201f000c0d7f89 */ /* 0x000e6200000e0000 */
[----:B------:R-:W-:Y:S02]  /*6550*/  FSEL R54, R54, -INF , !P5 ;  /* 0xff80000036367808 */ /* 0x000fe40006800000 */
[----:B------:R-:W-:Y:S02]  /*6560*/  ISETP.GT.AND P5, PT, R14, 0x41, P2 ;  /* 0x000000410e00780c */ /* 0x000fe400017a4270 */
[----:B------:R-:W-:Y:S02]  /*6570*/  FSEL R55, R55, -INF , !P4 ;  /* 0xff80000037377808 */ /* 0x000fe40006000000 */
[----:B------:R-:W-:-:S02]  /*6580*/  ISETP.LT.OR P3, PT, R15, 0x41, P3 ;  /* 0x000000410f00780c */ /* 0x000fc40001f61670 */
[----:B------:R-:W-:Y:S02]  /*6590*/  ISETP.GT.AND P4, PT, R14, 0x48, P2 ;  /* 0x000000480e00780c */ /* 0x000fe40001784270 */
[----:B------:R-:W-:Y:S02]  /*65a0*/  ISETP.LT.OR P5, PT, R15, 0x42, P5 ;  /* 0x000000420f00780c */ /* 0x000fe40002fa1670 */
[----:B------:R-:W-:Y:S02]  /*65b0*/  FSEL R58, R58, -INF , !P3 ;  /* 0xff8000003a3a7808 */ /* 0x000fe40005800000 */
[----:B------:R-:W-:Y:S02]  /*65c0*/  ISETP.GT.AND P3, PT, R14, 0x49, P2 ;  /* 0x000000490e00780c */ /* 0x000fe40001764270 */
[----:B------:R-:W-:Y:S02]  /*65d0*/  FSEL R59, R59, -INF , !P5 ;  /* 0xff8000003b3b7808 */ /* 0x000fe40006800000 */
[----:B------:R-:W-:-:S02]  /*65e0*/  ISETP.LT.OR P4, PT, R15, 0x49, P4 ;  /* 0x000000490f00780c */ /* 0x000fc40002781670 */
[----:B------:R-:W-:Y:S02]  /*65f0*/  ISETP.GT.AND P5, PT, R14, 0x50, P2 ;  /* 0x000000500e00780c */ /* 0x000fe400017a4270 */
[----:B------:R-:W-:Y:S02]  /*6600*/  ISETP.LT.OR P3, PT, R15, 0x4a, P3 ;  /* 0x0000004a0f00780c */ /* 0x000fe40001f61670 */
[----:B-1----:R-:W-:Y:S02]  /*6610*/  FMNMX.FTZ R10, R12, R13, !PT ;  /* 0x0000000d0c0a7209 */ /* 0x002fe40007810000 */
[----:B------:R-:W-:Y:S02]  /*6620*/  FSEL R62, R62, -INF , !P4 ;  /* 0xff8000003e3e7808 */ /* 0x000fe40006000000 */
[C---:B------:R-:W-:Y:S01]  /*6630*/  FSETP.NEU.FTZ.AND P6, PT, R10.reuse, -INF , PT ;  /* 0xff8000000a00780b */ /* 0x040fe20003fdd000 */
[----:B------:R-:W-:Y:S01]  /*6640*/  FMUL.FTZ R13, R10, UR33 ;  /* 0x000000210a0d7c20 */ /* 0x000fe20008410000 */
[----:B------:R-:W-:-:S02]  /*6650*/  ISETP.GT.AND P4, PT, R14, 0x51, P2 ;  /* 0x000000510e00780c */ /* 0x000fc40001784270 */
[----:B------:R-:W-:Y:S02]  /*6660*/  FSEL R63, R63, -INF , !P3 ;  /* 0xff8000003f3f7808 */ /* 0x000fe40005800000 */
[----:B------:R-:W-:Y:S02]  /*6670*/  FSEL R11, R13, RZ, P6 ;  /* 0x000000ff0d0b7208 */ /* 0x000fe40003000000 */
[----:B------:R-:W-:Y:S02]  /*6680*/  ISETP.LT.OR P5, PT, R15, 0x51, P5 ;  /* 0x000000510f00780c */ /* 0x000fe40002fa1670 */
[----:B------:R-:W-:Y:S01]  /*6690*/  ISETP.GT.AND P3, PT, R14, 0x58, P2 ;  /* 0x000000580e00780c */ /* 0x000fe20001764270 */
        /* <DEDUP_REMOVED lines=15> */
[----:B------:R1:W-:Y:S01]  /*6790*/  MUFU.EX2 R28, R36 ;  /* 0x00000024001c7308 */ /* 0x0003e20000000800 */
[----:B------:R-:W-:Y:S01]  /*67a0*/  ISETP.LT.OR P4, PT, R15, 0x52, P4 ;  /* 0x000000520f00780c */ /* 0x000fe20002781670 */
[--C-:B------:R-:W-:Y:S01]  /*67b0*/  FFMA.FTZ R56, R56, UR33, -R11.reuse ;  /* 0x0000002138387c23 */ /* 0x100fe2000801080b */
[----:B------:R-:W-:Y:S01]  /*67c0*/  FMNMX.FTZ R32, R34, R33, !PT ;  /* 0x0000002122207209 */ /* 0x000fe20007810000 */
[--C-:B------:R-:W-:Y:S01]  /*67d0*/  FFMA.FTZ R33, R37, UR33, -R11.reuse ;  /* 0x0000002125217c23 */ /* 0x100fe2000801080b */
[----:B------:R-:W-:Y:S01]  /*67e0*/  FSEL R66, R66, -INF , !P5 ;  /* 0xff80000042427808 */ /* 0x000fe20006800000 */
[--C-:B------:R-:W-:Y:S01]  /*67f0*/  FFMA.FTZ R60, R60, UR33, -R11.reuse ;  /* 0x000000213c3c7c23 */ /* 0x100fe2000801080b */
[----:B------:R-:W-:Y:S01]  /*6800*/  FMNMX.FTZ R37, R35, R32, !PT ;  /* 0x0000002023257209 */ /* 0x000fe20007810000 */
[----:B------:R-:W-:Y:S01]  /*6810*/  FFMA.FTZ R85, R85, UR33, -R11 ;  /* 0x0000002155557c23 */ /* 0x000fe2000801080b */
[----:B------:R-:W-:Y:S01]  /*6820*/  ISETP.GT.AND P5, PT, R14, 0x59, P2 ;  /* 0x000000590e00780c */ /* 0x000fe200017a4270 */
[----:B------:R-:W-:Y:S01]  /*6830*/  MUFU.EX2 R13, R13 ;  /* 0x0000000d000d7308 */ /* 0x000fe20000000800 */
[----:B------:R-:W-:-:S02]  /*6840*/  FMNMX.FTZ R32, R38, R37, !PT ;  /* 0x0000002526207209 */ /* 0x000fc40007810000 */
[----:B------:R-:W-:Y:S02]  /*6850*/  FSEL R67, R67, -INF , !P4 ;  /* 0xff80000043437808 */ /* 0x000fe40006000000 */
[----:B------:R-:W-:Y:S02]  /*6860*/  FMNMX.FTZ R37, R39, R32, !PT ;  /* 0x0000002027257209 */ /* 0x000fe40007810000 */
[----:B------:R-:W-:Y:S01]  /*6870*/  ISETP.LT.OR P3, PT, R15, 0x59, P3 ;  /* 0x000000590f00780c */ /* 0x000fe20001f61670 */
[----:B------:R2:W-:Y:S01]  /*6880*/  MUFU.EX2 R32, R40 ;  /* 0x0000002800207308 */ /* 0x0005e20000000800 */
[----:B-1----:R-:W-:Y:S01]  /*6890*/  FMNMX.FTZ R36, R42, R37, !PT ;  /* 0x000000252a247209 */ /* 0x002fe20007810000 */
[----:B------:R-:W-:Y:S01]  /*68a0*/  FFMA.FTZ R37, R41, UR33, -R11 ;  /* 0x0000002129257c23 */ /* 0x000fe2000801080b */
[----:B------:R-:W-:Y:S02]  /*68b0*/  ISETP.GT.AND P4, PT, R14, 0x60, P2 ;  /* 0x000000600e00780c */ /* 0x000fe40001784270 */
[----:B------:R-:W-:-:S02]  /*68c0*/  FMNMX.FTZ R41, R43, R36, !PT ;  /* 0x000000242b297209 */ /* 0x000fc40007810000 */
[----:B------:R-:W-:Y:S01]  /*68d0*/  ISETP.LT.OR P5, PT, R15, 0x5a, P5 ;  /* 0x0000005a0f00780c */ /* 0x000fe20002fa1670 */
[----:B------:R-:W-:Y:S01]  /*68e0*/  MUFU.EX2 R12, R12 ;  /* 0x0000000c000c7308 */ /* 0x000fe20000000800 */
[----:B------:R-:W-:Y:S02]  /*68f0*/  FMNMX.FTZ R36, R46, R41, !PT ;  /* 0x000000292e247209 */ /* 0x000fe40007810000 */
[----:B------:R-:W-:Y:S02]  /*6900*/  FSEL R70, R70, -INF , !P3 ;  /* 0xff80000046467808 */ /* 0x000fe40005800000 */
[----:B------:R-:W-:Y:S02]  /*6910*/  FMNMX.FTZ R41, R47, R36, !PT ;  /* 0x000000242f297209 */ /* 0x000fe40007810000 */
[----:B------:R-:W-:Y:S01]  /*6920*/  ISETP.GT.AND P3, PT, R14, 0x61, P2 ;  /* 0x000000610e00780c */ /* 0x000fe20001764270 */
[----:B------:R1:W-:Y:S01]  /*6930*/  MUFU.EX2 R36, R44 ;  /* 0x0000002c00247308 */ /* 0x0003e20000000800 */
[----:B--2---:R-:W-:Y:S01]  /*6940*/  FMNMX.FTZ R40, R50, R41, !PT ;  /* 0x0000002932287209 */ /* 0x004fe20007810000 */
[----:B------:R-:W-:Y:S01]  /*6950*/  FFMA.FTZ R41, R45, UR33, -R11 ;  /* 0x000000212d297c23 */ /* 0x000fe2000801080b */
[----:B------:R-:W-:-:S02]  /*6960*/  FSEL R71, R71, -INF , !P5 ;  /* 0xff80000047477808 */ /* 0x000fc40006800000 */
[----:B------:R-:W-:Y:S02]  /*6970*/  FMNMX.FTZ R45, R51, R40, !PT ;  /* 0x00000028332d7209 */ /* 0x000fe40007810000 */
[----:B------:R-:W-:Y:S01]  /*6980*/  ISETP.LT.OR P4, PT, R15, 0x61, P4 ;  /* 0x000000610f00780c */ /* 0x000fe20002781670 */
[----:B------:R-:W-:Y:S01]  /*6990*/  MUFU.EX2 R20, R20 ;  /* 0x0000001400147308 */ /* 0x000fe20000000800 */
[----:B------:R-:W-:Y:S02]  /*69a0*/  FMNMX.FTZ R40, R54, R45, !PT ;  /* 0x0000002d36287209 */ /* 0x000fe40007810000 */
[----:B------:R-:W-:Y:S02]  /*69b0*/  ISETP.GT.AND P5, PT, R14, 0x68, P2 ;  /* 0x000000680e00780c */ /* 0x000fe400017a4270 */
[----:B------:R-:W-:Y:S02]  /*69c0*/  FMNMX.FTZ R45, R55, R40, !PT ;  /* 0x00000028372d7209 */ /* 0x000fe40007810000 */
[----:B------:R-:W-:Y:S01]  /*69d0*/  ISETP.LT.OR P3, PT, R15, 0x62, P3 ;  /* 0x000000620f00780c */ /* 0x000fe20001f61670 */
[----:B------:R2:W-:Y:S01]  /*69e0*/  MUFU.EX2 R40, R48 ;  /* 0x0000003000287308 */ /* 0x0005e20000000800 */
[----:B-1----:R-:W-:Y:S01]  /*69f0*/  FMNMX.FTZ R44, R58, R45, !PT ;  /* 0x0000002d3a2c7209 */ /* 0x002fe20007810000 */
[----:B------:R-:W-:Y:S01]  /*6a00*/  FFMA.FTZ R45, R49, UR33, -R11 ;  /* 0x00000021312d7c23 */ /* 0x000fe2000801080b */
[----:B------:R-:W-:-:S02]  /*6a10*/  FSEL R74, R74, -INF , !P4 ;  /* 0xff8000004a4a7808 */ /* 0x000fc40006000000 */
[----:B------:R-:W-:Y:S02]  /*6a20*/  FMNMX.FTZ R49, R59, R44, !PT ;  /* 0x0000002c3b317209 */ /* 0x000fe40007810000 */
[----:B------:R-:W-:Y:S01]  /*6a30*/  ISETP.GT.AND P4, PT, R14, 0x69, P2 ;  /* 0x000000690e00780c */ /* 0x000fe20001784270 */
[----:B------:R-:W-:Y:S01]  /*6a40*/  MUFU.EX2 R25, R25 ;  /* 0x0000001900197308 */ /* 0x000fe20000000800 */
[----:B------:R-:W-:Y:S02]  /*6a50*/  FMNMX.FTZ R44, R62, R49, !PT ;  /* 0x000000313e2c7209 */ /* 0x000fe40007810000 */
[----:B------:R-:W-:Y:S02]  /*6a60*/  FSEL R75, R75, -INF , !P3 ;  /* 0xff8000004b4b7808 */ /* 0x000fe40005800000 */
[----:B------:R-:W-:Y:S02]  /*6a70*/  FMNMX.FTZ R49, R63, R44, !PT ;  /* 0x0000002c3f317209 */ /* 0x000fe40007810000 */
[----:B------:R-:W-:Y:S01]  /*6a80*/  ISETP.LT.OR P5, PT, R15, 0x69, P5 ;  /* 0x000000690f00780c */ /* 0x000fe20002fa1670 */
[----:B------:R1:W-:Y:S01]  /*6a90*/  MUFU.EX2 R44, R52 ;  /* 0x00000034002c7308 */ /* 0x0003e20000000800 */
[----:B--2---:R-:W-:Y:S01]  /*6aa0*/  FMNMX.FTZ R48, R66, R49, !PT ;  /* 0x0000003142307209 */ /* 0x004fe20007810000 */
[----:B------:R-:W-:Y:S01]  /*6ab0*/  FFMA.FTZ R49, R53, UR33, -R11 ;  /* 0x0000002135317c23 */ /* 0x000fe2000801080b */
[----:B------:R-:W-:-:S02]  /*6ac0*/  ISETP.GT.AND P3, PT, R14, 0x70, P2 ;  /* 0x000000700e00780c */ /* 0x000fc40001764270 */
[----:B------:R-:W-:Y:S02]  /*6ad0*/  FMNMX.FTZ R53, R67, R48, !PT ;  /* 0x0000003043357209 */ /* 0x000fe40007810000 */
[----:B------:R-:W-:Y:S01]  /*6ae0*/  ISETP.LT.OR P4, PT, R15, 0x6a, P4 ;  /* 0x0000006a0f00780c */ /* 0x000fe20002781670 */
[----:B------:R-:W-:Y:S01]  /*6af0*/  MUFU.EX2 R24, R24 ;  /* 0x0000001800187308 */ /* 0x000fe20000000800 */
[----:B------:R-:W-:Y:S02]  /*6b00*/  FMNMX.FTZ R48, R70, R53, !PT ;  /* 0x0000003546307209 */ /* 0x000fe40007810000 */
[----:B------:R-:W-:Y:S02]  /*6b10*/  FSEL R139, R78, -INF , !P5 ;  /* 0xff8000004e8b7808 */ /* 0x000fe40006800000 */
[----:B------:R-:W-:Y:S02]  /*6b20*/  FMNMX.FTZ R53, R71, R48, !PT ;  /* 0x0000003047357209 */ /* 0x000fe40007810000 */
[----:B------:R-:W-:Y:S01]  /*6b30*/  ISETP.GT.AND P5, PT, R14, 0x71, P2 ;  /* 0x000000710e00780c */ /* 0x000fe200017a4270 */
[----:B------:R2:W-:Y:S01]  /*6b40*/  MUFU.EX2 R48, R56 ;  /* 0x0000003800307308 */ /* 0x0005e20000000800 */
[----:B-1----:R-:W-:Y:S01]  /*6b50*/  FMNMX.FTZ R52, R74, R53, !PT ;  /* 0x000000354a347209 */ /* 0x002fe20007810000 */
[----:B------:R-:W-:Y:S01]  /*6b60*/  FFMA.FTZ R53, R57, UR33, -R11 ;  /* 0x0000002139357c23 */ /* 0x000fe2000801080b */
[----:B------:R-:W-:-:S02]  /*6b70*/  FSEL R79, R79, -INF , !P4 ;  /* 0xff8000004f4f7808 */ /* 0x000fc40006000000 */
[----:B------:R-:W-:Y:S02]  /*6b80*/  FMNMX.FTZ R52, R75, R52, !PT ;  /* 0x000000344b347209 */ /* 0x000fe40007810000 */
[----:B------:R-:W-:Y:S01]  /*6b90*/  ISETP.LT.OR P3, PT, R15, 0x71, P3 ;  /* 0x000000710f00780c */ /* 0x000fe20001f61670 */
[----:B------:R-:W-:Y:S01]  /*6ba0*/  MUFU.EX2 R29, R29 ;  /* 0x0000001d001d7308 */ /* 0x000fe20000000800 */
[----:B------:R-:W-:Y:S01]  /*6bb0*/  FMNMX.FTZ R52, R139, R52, !PT ;  /* 0x000000348b347209 */ /* 0x000fe20007810000 */
[--C-:B--2---:R-:W-:Y:S01]  /*6bc0*/  FFMA.FTZ R56, R64, UR33, -R11.reuse ;  /* 0x0000002140387c23 */ /* 0x104fe2000801080b */
[----:B------:R-:W-:Y:S01]  /*6bd0*/  ISETP.GT.AND P4, PT, R14, 0x78, P2 ;  /* 0x000000780e00780c */ /* 0x000fe20001784270 */
[--C-:B------:R-:W-:Y:S01]  /*6be0*/  FFMA.FTZ R64, R72, UR33, -R11.reuse ;  /* 0x0000002148407c23 */ /* 0x100fe2000801080b */
[----:B------:R-:W-:Y:S01]  /*6bf0*/  ISETP.LT.OR P5, PT, R15, 0x72, P5 ;  /* 0x000000720f00780c */ /* 0x000fe20002fa1670 */
[----:B------:R-:W-:Y:S01]  /*6c00*/  FFMA.FTZ R72, R80, UR33, -R11 ;  /* 0x0000002150487c23 */ /* 0x000fe2000801080b */
[----:B------:R-:W-:Y:S01]  /*6c10*/  FSEL R82, R82, -INF , !P3 ;  /* 0xff80000052527808 */ /* 0x000fe20005800000 */
[----:B------:R-:W-:Y:S01]  /*6c20*/  MUFU.EX2 R33, R33 ;  /* 0x0000002100217308 */ /* 0x000fe20000000800 */
[----:B------:R-:W-:-:S02]  /*6c30*/  FMNMX.FTZ R57, R79, R52, !PT ;  /* 0x000000344f397209 */ /* 0x000fc40007810000 */
[----:B------:R-:W-:Y:S02]  /*6c40*/  ISETP.GT.AND P2, PT, R14, 0x79, P2 ;  /* 0x000000790e00780c */ /* 0x000fe40001744270 */
[----:B------:R-:W-:Y:S02]  /*6c50*/  ISETP.LT.OR P4, PT, R15, 0x79, P4 ;  /* 0x000000790f00780c */ /* 0x000fe40002781670 */
[----:B------:R-:W-:Y:S01]  /*6c60*/  FSEL R83, R83, -INF , !P5 ;  /* 0xff80000053537808 */ /* 0x000fe20006800000 */
[----:B------:R1:W-:Y:S01]  /*6c70*/  MUFU.EX2 R52, R60 ;  /* 0x0000003c00347308 */ /* 0x0003e20000000800 */
[----:B------:R-:W-:Y:S01]  /*6c80*/  FMNMX.FTZ R14, R82, R57, !PT ;  /* 0x00000039520e7209 */ /* 0x000fe20007810000 */
[--C-:B------:R-:W-:Y:S01]  /*6c90*/  FFMA.FTZ R57, R61, UR33, -R11.reuse ;  /* 0x000000213d397c23 */ /* 0x100fe2000801080b */
[----:B------:R-:W-:Y:S01]  /*6ca0*/  ISETP.LT.OR P2, PT, R15, 0x7a, P2 ;  /* 0x0000007a0f00780c */ /* 0x000fe20001741670 */
[--C-:B------:R-:W-:Y:S01]  /*6cb0*/  FFMA.FTZ R61, R65, UR33, -R11.reuse ;  /* 0x00000021413d7c23 */ /* 0x100fe2000801080b */
[----:B------:R-:W-:Y:S01]  /*6cc0*/  FSEL R86, R86, -INF , !P4 ;  /* 0xff80000056567808 */ /* 0x000fe20006000000 */
[--C-:B------:R-:W-:Y:S01]  /*6cd0*/  FFMA.FTZ R65, R69, UR33, -R11.reuse ;  /* 0x0000002145417c23 */ /* 0x100fe2000801080b */
[----:B------:R-:W-:Y:S01]  /*6ce0*/  FMNMX.FTZ R15, R83, R14, !PT ;  /* 0x0000000e530f7209 */ /* 0x000fe20007810000 */
[--C-:B------:R-:W-:Y:S01]  /*6cf0*/  FFMA.FTZ R69, R73, UR33, -R11.reuse ;  /* 0x0000002149457c23 */ /* 0x100fe2000801080b */
[----:B------:R-:W-:Y:S01]  /*6d00*/  FSEL R87, R87, -INF , !P2 ;  /* 0xff80000057577808 */ /* 0x000fe20005000000 */
[--C-:B-1----:R-:W-:Y:S01]  /*6d10*/  FFMA.FTZ R60, R68, UR33, -R11.reuse ;  /* 0x00000021443c7c23 */ /* 0x102fe2000801080b */
[----:B------:R-:W-:Y:S01]  /*6d20*/  FMNMX.FTZ R14, R86, R15, !PT ;  /* 0x0000000f560e7209 */ /* 0x000fe20007810000 */
[--C-:B------:R-:W-:Y:S01]  /*6d30*/  FFMA.FTZ R68, R76, UR33, -R11.reuse ;  /* 0x000000214c447c23 */ /* 0x100fe2000801080b */
[--C-:B------:R-:W-:Y:S01]  /*6d40*/  FFMA.FTZ R73, R77, UR33, -R11.reuse ;  /* 0x000000214d497c23 */ /* 0x100fe2000801080b */
[--C-:B------:R-:W-:Y:S01]  /*6d50*/  FFMA.FTZ R77, R81, UR33, -R11.reuse ;  /* 0x00000021514d7c23 */ /* 0x100fe2000801080b */
[----:B------:R-:W-:Y:S01]  /*6d60*/  FMNMX.FTZ R14, R87, R14, !PT ;  /* 0x0000000e570e7209 */ /* 0x000fe20007810000 */
[----:B------:R-:W-:Y:S01]  /*6d70*/  FFMA.FTZ R76, R84, UR33, -R11 ;  /* 0x00000021544c7c23 */ /* 0x000fe2000801080b */
[----:B------:R-:W-:Y:S01]  /*6d80*/  FSEL R78, R10, RZ, P6 ;  /* 0x000000ff0a4e7208 */ /* 0x000fe20003000000 */
[----:B------:R-:W-:Y:S02]  /*6d90*/  MUFU.EX2 R37, R37 ;  /* 0x0000002500257308 */ /* 0x000fe40000000800 */
[----:B------:R-:W1:Y:S02]  /*6da0*/  SHFL.BFLY PT, R15, R14, 0x2, 0x1f ;  /* 0x0c401f000e0f7f89 */ /* 0x000e6400000e0000 */
[----:B------:R-:W-:-:S04]  /*6db0*/  FADD.FTZ R78, -R78, R7 ;  /* 0x000000074e4e7221 */ /* 0x000fc80000010100 */
[----:B------:R-:W-:Y:S01]  /*6dc0*/  FMUL.FTZ R78, R78, UR33 ;  /* 0x000000214e4e7c20 */ /* 0x000fe20008410000 */
[----:B------:R-:W-:Y:S08]  /*6dd0*/  MUFU.EX2 R7, R85 ;  /* 0x0000005500077308 */ /* 0x000ff00000000800 */
[----:B------:R-:W2:Y:S08]  /*6de0*/  MUFU.EX2 R78, R78 ;  /* 0x0000004e004e7308 */ /* 0x000eb00000000800 */
[----:B------:R-:W-:Y:S01]  /*6df0*/  MUFU.EX2 R41, R41 ;  /* 0x0000002900297308 */ /* 0x000fe20000000800 */
[----:B-1----:R-:W-:-:S05]  /*6e00*/  FMNMX.FTZ R15, R14, R15, !PT ;  /* 0x0000000f0e0f7209 */ /* 0x002fca0007810000 */
[----:B------:R-:W1:Y:S02]  /*6e10*/  SHFL.BFLY PT, R14, R15, 0x1, 0x1f ;  /* 0x0c201f000f0e7f89 */ /* 0x000e6400000e0000 */
[----:B------:R-:W-:Y:S01]  /*6e20*/  MUFU.EX2 R45, R45 ;  /* 0x0000002d002d7308 */ /* 0x000fe20000000800 */
[-C--:B--2---:R-:W-:Y:S01]  /*6e30*/  FMUL.FTZ R88, R88, R78.reuse ;  /* 0x0000004e58587220 */ /* 0x084fe20000410000 */
        /* <DEDUP_REMOVED lines=19> */
[----:B------:R-:W-:Y:S01]  /*6f70*/  FMUL.FTZ R124, R124, R78 ;  /* 0x0000004e7c7c7220 */ /* 0x000fe20000410000 */
[----:B-1----:R-:W-:Y:S01]  /*6f80*/  FMNMX.FTZ R11, R15, R14, !PT ;  /* 0x0000000e0f0b7209 */ /* 0x002fe20007810000 */
[-C--:B------:R-:W-:Y:S01]  /*6f90*/  FMUL.FTZ R125, R125, R78.reuse ;  /* 0x0000004e7d7d7220 */ /* 0x080fe20000410000 */
[----:B------:R-:W-:Y:S01]  /*6fa0*/  MUFU.EX2 R57, R57 ;  /* 0x0000003900397308 */ /* 0x000fe20000000800 */
[-C--:B------:R-:W-:Y:S01]  /*6fb0*/  FMUL.FTZ R128, R128, R78.reuse ;  /* 0x0000004e80807220 */ /* 0x080fe20000410000 */
[C---:B------:R-:W-:Y:S01]  /*6fc0*/  FSETP.NEU.FTZ.AND P2, PT, R11.reuse, -INF , PT ;  /* 0xff8000000b00780b */ /* 0x040fe20003f5d000 */
[----:B------:R-:W-:Y:S01]  /*6fd0*/  FMUL.FTZ R80, R11, UR33 ;  /* 0x000000210b507c20 */ /* 0x000fe20008410000 */
[-C--:B------:R-:W-:Y:S01]  /*6fe0*/  FMUL.FTZ R129, R129, R78.reuse ;  /* 0x0000004e81817220 */ /* 0x080fe20000410000 */
[-C--:B------:R-:W-:Y:S01]  /*6ff0*/  FMUL.FTZ R132, R132, R78.reuse ;  /* 0x0000004e84847220 */ /* 0x080fe20000410000 */
[----:B------:R-:W-:Y:S01]  /*7000*/  FSEL R14, R11, RZ, P2 ;  /* 0x000000ff0b0e7208 */ /* 0x000fe20001000000 */
[----:B------:R-:W-:Y:S01]  /*7010*/  FMUL.FTZ R133, R133, R78 ;  /* 0x0000004e85857220 */ /* 0x000fe20000410000 */
[----:B------:R-:W-:Y:S01]  /*7020*/  FSEL R80, R80, RZ, P2 ;  /* 0x000000ff50507208 */ /* 0x000fe20001000000 */
[----:B------:R-:W-:Y:S01]  /*7030*/  MUFU.EX2 R56, R56 ;  /* 0x0000003800387308 */ /* 0x000fe20000000800 */
[----:B------:R-:W-:Y:S01]  /*7040*/  ISETP.GT.AND P2, PT, R8, UR58, PT ;  /* 0x0000003a08007c0c */ /* 0x000fe2000bf44270 */
[----:B------:R-:W-:Y:S01]  /*7050*/  FADD.FTZ R14, -R14, R9 ;  /* 0x000000090e0e7221 */ /* 0x000fe20000010100 */
[----:B------:R-:W-:-:S02]  /*7060*/  VIADD R8, R8, 0xffffffff ;  /* 0xffffffff08087836 */ /* 0x000fc40000000000 */
[--C-:B------:R-:W-:Y:S01]  /*7070*/  FFMA.FTZ R26, R26, UR33, -R80.reuse ;  /* 0x000000211a1a7c23 */ /* 0x100fe20008010850 */
[--C-:B------:R-:W-:Y:S01]  /*7080*/  FFMA.FTZ R15, R27, UR33, -R80.reuse ;  /* 0x000000211b0f7c23 */ /* 0x100fe20008010850 */
[----:B------:R-:W-:Y:S01]  /*7090*/  FMUL.FTZ R9, R14, UR33 ;  /* 0x000000210e097c20 */ /* 0x000fe20008410000 */
[----:B------:R-:W-:Y:S02]  /*70a0*/  IMAD.U32 R14, RZ, RZ, UR36 ;  /* 0x00000024ff0e7e24 */ /* 0x000fe4000f8e00ff */
[--C-:B------:R-:W-:Y:S01]  /*70b0*/  FFMA.FTZ R84, R35, UR33, -R80.reuse ;  /* 0x0000002123547c23 */ /* 0x100fe20008010850 */
[--C-:B------:R-:W-:Y:S01]  /*70c0*/  FFMA.FTZ R30, R30, UR33, -R80.reuse ;  /* 0x000000211e1e7c23 */ /* 0x100fe20008010850 */
[----:B------:R-:W-:Y:S01]  /*70d0*/  MUFU.EX2 R26, R26 ;  /* 0x0000001a001a7308 */ /* 0x000fe20000000800 */
[--C-:B------:R-:W-:Y:S01]  /*70e0*/  FFMA.FTZ R35, R38, UR33, -R80.reuse ;  /* 0x0000002126237c23 */ /* 0x100fe20008010850 */
[----:B------:R-:W-:Y:S01]  /*70f0*/  @!P1 LEA R14, R14, UR39, 0x3 ;  /* 0x000000270e0e9c11 */ /* 0x000fe2000f8e18ff */
[--C-:B------:R-:W-:Y:S01]  /*7100*/  FFMA.FTZ R38, R39, UR33, -R80.reuse ;  /* 0x0000002127267c23 */ /* 0x100fe20008010850 */
[--C-:B------:R-:W-:Y:S01]  /*7110*/  FFMA.FTZ R142, R31, UR33, -R80.reuse ;  /* 0x000000211f8e7c23 */ /* 0x100fe20008010850 */
[--C-:B------:R-:W-:Y:S01]  /*7120*/  FFMA.FTZ R39, R42, UR33, -R80.reuse ;  /* 0x000000212a277c23 */ /* 0x100fe20008010850 */
[--C-:B------:R-:W-:Y:S01]  /*7130*/  FFMA.FTZ R42, R43, UR33, -R80.reuse ;  /* 0x000000212b2a7c23 */ /* 0x100fe20008010850 */
[----:B------:R-:W-:Y:S01]  /*7140*/  FFMA.FTZ R43, R54, UR33, -R80 ;  /* 0x00000021362b7c23 */ /* 0x000fe20008010850 */
[----:B------:R-:W1:Y:S01]  /*7150*/  MUFU.EX2 R9, R9 ;  /* 0x0000000900097308 */ /* 0x000e620000000800 */
[----:B------:R-:W-:-:S02]  /*7160*/  @!P1 VIADD R14, R14, 0x2d860 ;  /* 0x0002d8600e0e9836 */ /* 0x000fc40000000000 */
[--C-:B------:R-:W-:Y:S01]  /*7170*/  FFMA.FTZ R54, R55, UR33, -R80.reuse ;  /* 0x0000002137367c23 */ /* 0x100fe20008010850 */
[--C-:B------:R-:W-:Y:S01]  /*7180*/  FFMA.FTZ R27, R34, UR33, -R80.reuse ;  /* 0x00000021221b7c23 */ /* 0x100fe20008010850 */
[----:B------:R-:W-:Y:S01]  /*7190*/  FFMA.FTZ R55, R78, R6, R13 ;  /* 0x000000064e377223 */ /* 0x000fe2000001000d */
[----:B------:R-:W-:Y:S01]  /*71a0*/  FFMA.FTZ R81, R47, UR33, -R80 ;  /* 0x000000212f517c23 */ /* 0x000fe20008010850 */
[----:B------:R-:W-:Y:S01]  /*71b0*/  @!P1 PRMT R14, RZ, 0x654, R14 ;  /* 0x00000654ff0e9816 */ /* 0x000fe2000000000e */
[--C-:B------:R-:W-:Y:S01]  /*71c0*/  FFMA.FTZ R47, R58, UR33, -R80.reuse ;  /* 0x000000213a2f7c23 */ /* 0x100fe20008010850 */
[----:B------:R-:W2:Y:S01]  /*71d0*/  MUFU.EX2 R15, R15 ;  /* 0x0000000f000f7308 */ /* 0x000ea20000000800 */
[C---:B------:R-:W-:Y:S01]  /*71e0*/  FADD.FTZ R55, R12.reuse, R55 ;  /* 0x000000370c377221 */ /* 0x040fe20000010000 */
[----:B------:R3:W-:Y:S01]  /*71f0*/  @!P1 SYNCS.ARRIVE.TRANS64.RED.A1T0 RZ, [R14+URZ], RZ ;  /* 0x000000ff0eff99a7 */ /* 0x0007e2000810043f */
[----:B------:R-:W-:Y:S01]  /*7200*/  F2FP.BF16.F32.PACK_AB R12, R12, R13 ;  /* 0x0000000d0c0c723e */ /* 0x000fe200000010ff */
[--C-:B------:R-:W-:Y:S01]  /*7210*/  FFMA.FTZ R58, R59, UR33, -R80.reuse ;  /* 0x000000213b3a7c23 */ /* 0x100fe20008010850 */
[--C-:B------:R-:W-:Y:S01]  /*7220*/  FFMA.FTZ R46, R46, UR33, -R80.reuse ;  /* 0x000000212e2e7c23 */ /* 0x100fe20008010850 */
[--C-:B------:R-:W-:Y:S01]  /*7230*/  FFMA.FTZ R6, R63, UR33, -R80.reuse ;  /* 0x000000213f067c23 */ /* 0x100fe20008010850 */
[----:B------:R-:W-:Y:S01]  /*7240*/  FFMA.FTZ R31, R51, UR33, -R80 ;  /* 0x00000021331f7c23 */ /* 0x000fe20008010850 */
[----:B------:R4:W5:Y:S01]  /*7250*/  MUFU.EX2 R85, R30 ;  /* 0x0000001e00557308 */ /* 0x0009620000000800 */
[----:B-1----:R-:W-:Y:S01]  /*7260*/  FFMA.FTZ R4, R9, R4, R26 ;  /* 0x0000000409047223 */ /* 0x002fe2000001001a */
[----:B---3--:R-:W-:Y:S01]  /*7270*/  FADD.FTZ R14, R20, R55 ;  /* 0x00000037140e7221 */ /* 0x008fe20000010000 */
[--C-:B------:R-:W-:Y:S01]  /*7280*/  FFMA.FTZ R51, R62, UR33, -R80.reuse ;  /* 0x000000213e337c23 */ /* 0x100fe20008010850 */
[--C-:B------:R-:W-:Y:S01]  /*7290*/  FFMA.FTZ R62, R74, UR33, -R80.reuse ;  /* 0x000000214a3e7c23 */ /* 0x100fe20008010850 */
[----:B------:R-:W-:Y:S01]  /*72a0*/  FFMA.FTZ R75, R75, UR33, -R80 ;  /* 0x000000214b4b7c23 */ /* 0x000fe20008010850 */
[C---:B------:R-:W-:Y:S01]  /*72b0*/  FADD.FTZ R55, R25.reuse, R14 ;  /* 0x0000000e19377221 */ /* 0x040fe20000010000 */
[----:B------:R-:W-:Y:S01]  /*72c0*/  F2FP.BF16.F32.PACK_AB R14, R25, R20 ;  /* 0x00000014190e723e */ /* 0x000fe200000010ff */
[----:B------:R-:W1:Y:S01]  /*72d0*/  MUFU.EX2 R142, R142 ;  /* 0x0000008e008e7308 */ /* 0x000e620000000800 */
[C---:B--2---:R-:W-:Y:S01]  /*72e0*/  FADD.FTZ R4, R15.reuse, R4 ;  /* 0x000000040f047221 */ /* 0x044fe20000010000 */
[----:B------:R-:W-:Y:S01]  /*72f0*/  F2FP.BF16.F32.PACK_AB R13, R15, R26 ;  /* 0x0000001a0f0d723e */ /* 0x000fe200000010ff */
[----:B------:R-:W-:Y:S01]  /*7300*/  FADD.FTZ R26, R24, R55 ;  /* 0x00000037181a7221 */ /* 0x000fe20000010000 */
[--C-:B----4-:R-:W-:Y:S01]  /*7310*/  FFMA.FTZ R30, R50, UR33, -R80.reuse ;  /* 0x00000021321e7c23 */ /* 0x110fe20008010850 */
[--C-:B------:R-:W-:Y:S01]  /*7320*/  FFMA.FTZ R55, R67, UR33, -R80.reuse ;  /* 0x0000002143377c23 */ /* 0x100fe20008010850 */
[----:B------:R-:W-:Y:S01]  /*7330*/  FFMA.FTZ R139, R139, UR33, -R80 ;  /* 0x000000218b8b7c23 */ /* 0x000fe20008010850 */
[----:B------:R-:W-:Y:S01]  /*7340*/  FADD.FTZ R59, R29, R26 ;  /* 0x0000001a1d3b7221 */ /* 0x000fe20000010000 */
[----:B------:R-:W2:Y:S01]  /*7350*/  MUFU.EX2 R27, R27 ;  /* 0x0000001b001b7308 */ /* 0x000ea20000000800 */
[----:B-----5:R-:W-:Y:S01]  /*7360*/  FADD.FTZ R25, R85, R4 ;  /* 0x0000000455197221 */ /* 0x020fe20000010000 */
[--C-:B------:R-:W-:Y:S01]  /*7370*/  FFMA.FTZ R4, R66, UR33, -R80.reuse ;  /* 0x0000002142047c23 */ /* 0x100fe20008010850 */
[----:B------:R-:W-:Y:S01]  /*7380*/  FADD.FTZ R34, R28, R59 ;  /* 0x0000003b1c227221 */ /* 0x000fe20000010000 */
[--C-:B------:R-:W-:Y:S01]  /*7390*/  FFMA.FTZ R59, R70, UR33, -R80.reuse ;  /* 0x00000021463b7c23 */ /* 0x100fe20008010850 */
[--C-:B------:R-:W-:Y:S01]  /*73a0*/  FFMA.FTZ R79, R79, UR33, -R80.reuse ;  /* 0x000000214f4f7c23 */ /* 0x100fe20008010850 */
[----:B------:R-:W-:Y:S01]  /*73b0*/  FFMA.FTZ R82, R82, UR33, -R80 ;  /* 0x0000002152527c23 */ /* 0x000fe20008010850 */
[----:B------:R-:W-:Y:S01]  /*73c0*/  FADD.FTZ R63, R33, R34 ;  /* 0x00000022213f7221 */ /* 0x000fe20000010000 */
[----:B------:R-:W3:Y:S01]  /*73d0*/  MUFU.EX2 R84, R84 ;  /* 0x0000005400547308 */ /* 0x000ee20000000800 */
[C---:B-1----:R-:W-:Y:S01]  /*73e0*/  FADD.FTZ R20, R142.reuse, R25 ;  /* 0x000000198e147221 */ /* 0x042fe20000010000 */
[----:B------:R-:W-:Y:S01]  /*73f0*/  F2FP.BF16.F32.PACK_AB R15, R142, R85 ;  /* 0x000000558e0f723e */ /* 0x000fe200000010ff */
[----:B------:R-:W-:Y:S01]  /*7400*/  FADD.FTZ R34, R32, R63 ;  /* 0x0000003f20227221 */ /* 0x000fe20000010000 */
[--C-:B------:R-:W-:Y:S01]  /*7410*/  FFMA.FTZ R83, R83, UR33, -R80.reuse ;  /* 0x0000002153537c23 */ /* 0x100fe20008010850 */
[----:B------:R-:W-:Y:S01]  /*7420*/  FFMA.FTZ R86, R86, UR33, -R80 ;  /* 0x0000002156567c23 */ /* 0x000fe20008010850 */
[----:B------:R-:W-:Y:S01]  /*7430*/  F2FP.BF16.F32.PACK_AB R24, R29, R24 ;  /* 0x000000181d18723e */ /* 0x000fe200000010ff */
[----:B------:R-:W-:Y:S01]  /*7440*/  FADD.FTZ R63, R37, R34 ;  /* 0x00000022253f7221 */ /* 0x000fe20000010000 */
[----:B------:R-:W1:Y:S01]  /*7450*/  MUFU.EX2 R35, R35 ;  /* 0x0000002300237308 */ /* 0x000e620000000800 */
[----:B--2---:R-:W-:Y:S01]  /*7460*/  FADD.FTZ R25, R27, R20 ;  /* 0x000000141b197221 */ /* 0x004fe20000010000 */
[----:B------:R2:W-:Y:S01]  /*7470*/  STSM.16.M88.4 [R136+0x21800], R12 ;  /* 0x0218000c88007844 */ /* 0x0005e20000000200 */
[--C-:B------:R-:W-:Y:S01]  /*7480*/  FFMA.FTZ R20, R71, UR33, -R80.reuse ;  /* 0x0000002147147c23 */ /* 0x100fe20008010850 */
[----:B------:R-:W-:Y:S01]  /*7490*/  FFMA.FTZ R80, R87, UR33, -R80 ;  /* 0x0000002157507c23 */ /* 0x000fe20008010850 */
[----:B------:R-:W-:Y:S01]  /*74a0*/  F2FP.BF16.F32.PACK_AB R32, R37, R32 ;  /* 0x000000202520723e */ /* 0x000fe200000010ff */
[----:B------:R-:W-:Y:S01]  /*74b0*/  UMOV UR36, UR57 ;  /* 0x0000003900247c82 */ /* 0x000fe20008000000 */
[-C--:B------:R-:W-:Y:S01]  /*74c0*/  FMUL.FTZ R90, R90, R9.reuse ;  /* 0x000000095a5a7220 */ /* 0x080fe20000410000 */
[----:B------:R-:W4:Y:S01]  /*74d0*/  MUFU.EX2 R38, R38 ;  /* 0x0000002600267308 */ /* 0x000f220000000800 */
        /* <DEDUP_REMOVED lines=16> */
[----:B----4-:R-:W-:Y:S01]  /*75e0*/  FADD.FTZ R26, R38, R25 ;  /* 0x00000019261a7221 */ /* 0x010fe20000010000 */
[-C--:B------:R-:W-:Y:S01]  /*75f0*/  FMUL.FTZ R115, R115, R9.reuse ;  /* 0x0000000973737220 */ /* 0x080fe20000410000 */
[-C--:B------:R-:W-:Y:S01]  /*7600*/  FMUL.FTZ R118, R118, R9.reuse ;  /* 0x0000000976767220 */ /* 0x080fe20000410000 */
[-C--:B------:R-:W-:Y:S01]  /*7610*/  FMUL.FTZ R119, R119, R9.reuse ;  /* 0x0000000977777220 */ /* 0x080fe20000410000 */
[-C--:B------:R-:W-:Y:S01]  /*7620*/  FMUL.FTZ R122, R122, R9.reuse ;  /* 0x000000097a7a7220 */ /* 0x080fe20000410000 */
[-C--:B------:R-:W-:Y:S01]  /*7630*/  FMUL.FTZ R123, R123, R9.reuse ;  /* 0x000000097b7b7220 */ /* 0x080fe20000410000 */
[-C--:B------:R-:W-:Y:S01]  /*7640*/  FMUL.FTZ R126, R126, R9.reuse ;  /* 0x000000097e7e7220 */ /* 0x080fe20000410000 */
[----:B------:R-:W4:Y:S01]  /*7650*/  MUFU.EX2 R46, R46 ;  /* 0x0000002e002e7308 */ /* 0x000f220000000800 */
[----:B---3--:R-:W-:Y:S01]  /*7660*/  FADD.FTZ R25, R39, R26 ;  /* 0x0000001a27197221 */ /* 0x008fe20000010000 */
[----:B------:R-:W-:Y:S01]  /*7670*/  FADD.FTZ R26, R36, R63 ;  /* 0x0000003f241a7221 */ /* 0x000fe20000010000 */
[-C--:B------:R-:W-:Y:S01]  /*7680*/  FMUL.FTZ R127, R127, R9.reuse ;  /* 0x000000097f7f7220 */ /* 0x080fe20000410000 */
[-C--:B------:R-:W-:Y:S01]  /*7690*/  FMUL.FTZ R130, R130, R9.reuse ;  /* 0x0000000982827220 */ /* 0x080fe20000410000 */
[-C--:B------:R-:W-:Y:S01]  /*76a0*/  FMUL.FTZ R131, R131, R9.reuse ;  /* 0x0000000983837220 */ /* 0x080fe20000410000 */
[----:B------:R-:W-:Y:S01]  /*76b0*/  FADD.FTZ R63, R41, R26 ;  /* 0x0000001a293f7221 */ /* 0x000fe20000010000 */
[-C--:B------:R-:W-:Y:S01]  /*76c0*/  FMUL.FTZ R134, R134, R9.reuse ;  /* 0x0000000986867220 */ /* 0x080fe20000410000 */
[----:B------:R-:W3:Y:S01]  /*76d0*/  MUFU.EX2 R81, R81 ;  /* 0x0000005100517308 */ /* 0x000ee20000000800 */
[----:B-1----:R-:W-:Y:S01]  /*76e0*/  FADD.FTZ R25, R42, R25 ;  /* 0x000000192a197221 */ /* 0x002fe20000010000 */
[----:B------:R-:W-:Y:S01]  /*76f0*/  FADD.FTZ R34, R40, R63 ;  /* 0x0000003f28227221 */ /* 0x000fe20000010000 */
[----:B------:R-:W-:Y:S01]  /*7700*/  F2FP.BF16.F32.PACK_AB R40, R45, R40 ;  /* 0x000000282d28723e */ /* 0x000fe200000010ff */
[----:B------:R-:W-:Y:S01]  /*7710*/  FMUL.FTZ R135, R135, R9 ;  /* 0x0000000987877220 */ /* 0x000fe20000410000 */
[----:B------:R-:W-:-:S02]  /*7720*/  IMAD.MOV.U32 R9, RZ, RZ, R11 ;  /* 0x000000ffff097224 */ /* 0x000fc400078e000b */
[----:B------:R-:W-:Y:S01]  /*7730*/  FADD.FTZ R63, R45, R34 ;  /* 0x000000222d3f7221 */ /* 0x000fe20000010000 */
[----:B------:R-:W1:Y:S01]  /*7740*/  MUFU.EX2 R30, R30 ;  /* 0x0000001e001e7308 */ /* 0x000e620000000800 */
[----:B----4-:R-:W-:Y:S02]  /*7750*/  FADD.FTZ R26, R46, R25 ;  /* 0x000000192e1a7221 */ /* 0x010fe40000010000 */
[----:B------:R-:W-:-:S05]  /*7760*/  FADD.FTZ R50, R44, R63 ;  /* 0x0000003f2c327221 */ /* 0x000fca0000010000 */
[----:B------:R-:W4:Y:S01]  /*7770*/  MUFU.EX2 R31, R31 ;  /* 0x0000001f001f7308 */ /* 0x000f220000000800 */
[----:B---3--:R-:W-:Y:S01]  /*7780*/  FADD.FTZ R25, R81, R26 ;  /* 0x0000001a51197221 */ /* 0x008fe20000010000 */
[----:B------:R-:W-:Y:S02]  /*7790*/  F2FP.BF16.F32.PACK_AB R26, R33, R28 ;  /* 0x0000001c211a723e */ /* 0x000fe400000010ff */
[----:B------:R-:W-:Y:S02]  /*77a0*/  F2FP.BF16.F32.PACK_AB R33, R42, R39 ;  /* 0x000000272a21723e */ /* 0x000fe400000010ff */
[C---:B------:R-:W-:Y:S02]  /*77b0*/  F2FP.BF16.F32.PACK_AB R42, R49.reuse, R44 ;  /* 0x0000002c312a723e */ /* 0x040fe400000010ff */
[----:B------:R-:W3:Y:S01]  /*77c0*/  MUFU.EX2 R43, R43 ;  /* 0x0000002b002b7308 */ /* 0x000ee20000000800 */
[----:B-1----:R-:W-:Y:S01]  /*77d0*/  FADD.FTZ R34, R30, R25 ;  /* 0x000000191e227221 */ /* 0x002fe20000010000 */
[----:B------:R-:W-:Y:S01]  /*77e0*/  FADD.FTZ R25, R49, R50 ;  /* 0x0000003231197221 */ /* 0x000fe20000010000 */
[----:B------:R-:W-:-:S03]  /*77f0*/  F2FP.BF16.F32.PACK_AB R50, R57, R52 ;  /* 0x000000343932723e */ /* 0x000fc600000010ff */
[----:B--2---:R-:W-:Y:S01]  /*7800*/  FADD.FTZ R14, R48, R25 ;  /* 0x00000019300e7221 */ /* 0x004fe20000010000 */
[----:B------:R-:W-:Y:S01]  /*7810*/  F2FP.BF16.F32.PACK_AB R25, R84, R27 ;  /* 0x0000001b5419723e */ /* 0x000fe200000010ff */
[----:B------:R-:W1:Y:S01]  /*7820*/  MUFU.EX2 R54, R54 ;  /* 0x0000003600367308 */ /* 0x000e620000000800 */
[----:B----4-:R-:W-:Y:S01]  /*7830*/  FADD.FTZ R28, R31, R34 ;  /* 0x000000221f1c7221 */ /* 0x010fe20000010000 */
[----:B------:R-:W-:Y:S01]  /*7840*/  FADD.FTZ R15, R53, R14 ;  /* 0x0000000e350f7221 */ /* 0x000fe20000010000 */
[----:B------:R-:W-:Y:S02]  /*7850*/  F2FP.BF16.F32.PACK_AB R27, R38, R35 ;  /* 0x00000023261b723e */ /* 0x000fe400000010ff */
[----:B------:R-:W-:Y:S01]  /*7860*/  F2FP.BF16.F32.PACK_AB R34, R41, R36 ;  /* 0x000000242922723e */ /* 0x000fe200000010ff */
[----:B------:R-:W-:Y:S01]  /*7870*/  FADD.FTZ R14, R52, R15 ;  /* 0x0000000f340e7221 */ /* 0x000fe20000010000 */
[----:B------:R-:W-:Y:S01]  /*7880*/  F2FP.BF16.F32.PACK_AB R35, R81, R46 ;  /* 0x0000002e5123723e */ /* 0x000fe200000010ff */
[----:B------:R-:W2:Y:S01]  /*7890*/  MUFU.EX2 R47, R47 ;  /* 0x0000002f002f7308 */ /* 0x000ea20000000800 */
[----:B---3--:R-:W-:Y:S01]  /*78a0*/  FADD.FTZ R13, R43, R28 ;  /* 0x0000001c2b0d7221 */ /* 0x008fe20000010000 */
[----:B------:R-:W-:Y:S01]  /*78b0*/  FADD.FTZ R15, R57, R14 ;  /* 0x0000000e390f7221 */ /* 0x000fe20000010000 */
[----:B------:R3:W-:Y:S01]  /*78c0*/  STSM.16.M88.4 [R23], R24 ;  /* 0x0000001817007844 */ /* 0x0007e20000000200 */
[----:B------:R-:W-:-:S02]  /*78d0*/  F2FP.BF16.F32.PACK_AB R41, R31, R30 ;  /* 0x0000001e1f29723e */ /* 0x000fc400000010ff */
[----:B------:R-:W-:Y:S01]  /*78e0*/  F2FP.BF16.F32.PACK_AB R48, R53, R48 ;  /* 0x000000303530723e */ /* 0x000fe200000010ff */
[----:B------:R4:W-:Y:S01]  /*78f0*/  STSM.16.M88.4 [R22], R32 ;  /* 0x0000002016007844 */ /* 0x0009e20000000200 */
[----:B------:R-:W5:Y:S01]  /*7900*/  MUFU.EX2 R58, R58 ;  /* 0x0000003a003a7308 */ /* 0x000f620000000800 */
[C---:B-1----:R-:W-:Y:S01]  /*7910*/  FADD.FTZ R12, R54.reuse, R13 ;  /* 0x0000000d360c7221 */ /* 0x042fe20000010000 */
[----:B------:R-:W-:-:S05]  /*7920*/  F2FP.BF16.F32.PACK_AB R43, R54, R43 ;  /* 0x0000002b362b723e */ /* 0x000fca00000010ff */
[----:B------:R4:W-:Y:S01]  /*7930*/  STSM.16.M88.4 [R18], R40 ;  /* 0x0000002812007844 */ /* 0x0009e20000000200 */
[----:B------:R-:W1:Y:S01]  /*7940*/  MUFU.EX2 R51, R51 ;  /* 0x0000003300337308 */ /* 0x000e620000000800 */
[----:B--2---:R-:W-:-:S07]  /*7950*/  FADD.FTZ R13, R47, R12 ;  /* 0x0000000c2f0d7221 */ /* 0x004fce0000010000 */
[----:B------:R-:W2:Y:S01]  /*7960*/  MUFU.EX2 R6, R6 ;  /* 0x0000000600067308 */ /* 0x000ea20000000800 */
[C---:B-----5:R-:W-:Y:S01]  /*7970*/  FADD.FTZ R12, R58.reuse, R13 ;  /* 0x0000000d3a0c7221 */ /* 0x060fe20000010000 */
[----:B------:R-:W-:-:S06]  /*7980*/  F2FP.BF16.F32.PACK_AB R49, R58, R47 ;  /* 0x0000002f3a31723e */ /* 0x000fcc00000010ff */
[----:B------:R-:W5:Y:S01]  /*7990*/  MUFU.EX2 R61, R61 ;  /* 0x0000003d003d7308 */ /* 0x000f620000000800 */
[----:B-1----:R-:W-:Y:S01]  /*79a0*/  FADD.FTZ R13, R51, R12 ;  /* 0x0000000c330d7221 */ /* 0x002fe20000010000 */
[----:B------:R-:W-:-:S06]  /*79b0*/  FADD.FTZ R12, R56, R15 ;  /* 0x0000000f380c7221 */ /* 0x000fcc0000010000 */
[----:B------:R-:W1:Y:S01]  /*79c0*/  MUFU.EX2 R4, R4 ;  /* 0x0000000400047308 */ /* 0x000e620000000800 */
[C---:B--2---:R-:W-:Y:S01]  /*79d0*/  FADD.FTZ R13, R6.reuse, R13 ;  /* 0x0000000d060d7221 */ /* 0x044fe20000010000 */
[----:B------:R-:W-:-:S05]  /*79e0*/  F2FP.BF16.F32.PACK_AB R51, R6, R51 ;  /* 0x000000330633723e */ /* 0x000fca00000010ff */
[----:B------:R4:W-:Y:S01]  /*79f0*/  STSM.16.M88.4 [R136+0x27800], R48 ;  /* 0x0278003088007844 */ /* 0x0009e20000000200 */
[----:B------:R-:W2:Y:S01]  /*7a00*/  MUFU.EX2 R60, R60 ;  /* 0x0000003c003c7308 */ /* 0x000ea20000000800 */
[C---:B-----5:R-:W-:Y:S01]  /*7a10*/  FADD.FTZ R15, R61.reuse, R12 ;  /* 0x0000000c3d0f7221 */ /* 0x060fe20000010000 */
[----:B------:R-:W-:-:S06]  /*7a20*/  F2FP.BF16.F32.PACK_AB R56, R61, R56 ;  /* 0x000000383d38723e */ /* 0x000fcc00000010ff */
[----:B------:R-:W5:Y:S01]  /*7a30*/  MUFU.EX2 R55, R55 ;  /* 0x0000003700377308 */ /* 0x000f620000000800 */
[----:B-1----:R-:W-:-:S07]  /*7a40*/  FADD.FTZ R12, R4, R13 ;  /* 0x0000000d040c7221 */ /* 0x002fce0000010000 */
[----:B------:R-:W1:Y:S01]  /*7a50*/  MUFU.EX2 R65, R65 ;  /* 0x0000004100417308 */ /* 0x000e620000000800 */
[----:B--2---:R-:W-:-:S07]  /*7a60*/  FADD.FTZ R14, R60, R15 ;  /* 0x0000000f3c0e7221 */ /* 0x004fce0000010000 */
[----:B------:R-:W2:Y:S01]  /*7a70*/  MUFU.EX2 R59, R59 ;  /* 0x0000003b003b7308 */ /* 0x000ea20000000800 */
[C---:B-----5:R-:W-:Y:S01]  /*7a80*/  FADD.FTZ R12, R55.reuse, R12 ;  /* 0x0000000c370c7221 */ /* 0x060fe20000010000 */
[----:B------:R-:W-:-:S06]  /*7a90*/  F2FP.BF16.F32.PACK_AB R57, R55, R4 ;  /* 0x000000043739723e */ /* 0x000fcc00000010ff */
[----:B------:R-:W5:Y:S01]  /*7aa0*/  MUFU.EX2 R64, R64 ;  /* 0x0000004000407308 */ /* 0x000f620000000800 */
[C---:B-1----:R-:W-:Y:S01]  /*7ab0*/  FADD.FTZ R15, R65.reuse, R14 ;  /* 0x0000000e410f7221 */ /* 0x042fe20000010000 */
[----:B------:R-:W-:-:S06]  /*7ac0*/  F2FP.BF16.F32.PACK_AB R58, R65, R60 ;  /* 0x0000003c413a723e */ /* 0x000fcc00000010ff */
[----:B------:R-:W1:Y:S01]  /*7ad0*/  MUFU.EX2 R20, R20 ;  /* 0x0000001400147308 */ /* 0x000e620000000800 */
[----:B--2---:R-:W-:-:S07]  /*7ae0*/  FADD.FTZ R13, R59, R12 ;  /* 0x0000000c3b0d7221 */ /* 0x004fce0000010000 */
[----:B------:R-:W2:Y:S01]  /*7af0*/  MUFU.EX2 R69, R69 ;  /* 0x0000004500457308 */ /* 0x000ea20000000800 */
[----:B-----5:R-:W-:-:S07]  /*7b00*/  FADD.FTZ R12, R64, R15 ;  /* 0x0000000f400c7221 */ /* 0x020fce0000010000 */
[----:B------:R-:W5:Y:S01]  /*7b10*/  MUFU.EX2 R62, R62 ;  /* 0x0000003e003e7308 */ /* 0x000f620000000800 */
[C---:B-1----:R-:W-:Y:S01]  /*7b20*/  FADD.FTZ R13, R20.reuse, R13 ;  /* 0x0000000d140d7221 */ /* 0x042fe20000010000 */
[----:B------:R-:W-:-:S05]  /*7b30*/  F2FP.BF16.F32.PACK_AB R59, R20, R59 ;  /* 0x0000003b143b723e */ /* 0x000fca00000010ff */
[----:B------:R4:W-:Y:S01]  /*7b40*/  STSM.16.M88.4 [R17], R56 ;  /* 0x0000003811007844 */ /* 0x0009e20000000200 */
[----:B------:R-:W1:Y:S01]  /*7b50*/  MUFU.EX2 R68, R68 ;  /* 0x0000004400447308 */ /* 0x000e620000000800 */
[C---:B--2---:R-:W-:Y:S01]  /*7b60*/  FADD.FTZ R15, R69.reuse, R12 ;  /* 0x0000000c450f7221 */ /* 0x044fe20000010000 */
[----:B------:R-:W-:-:S06]  /*7b70*/  F2FP.BF16.F32.PACK_AB R64, R69, R64 ;  /* 0x000000404540723e */ /* 0x000fcc00000010ff */
[----:B------:R-:W2:Y:S01]  /*7b80*/  MUFU.EX2 R75, R75 ;  /* 0x0000004b004b7308 */ /* 0x000ea20000000800 */
[----:B-----5:R-:W-:-:S07]  /*7b90*/  FADD.FTZ R6, R62, R13 ;  /* 0x0000000d3e067221 */ /* 0x020fce0000010000 */
[----:B------:R-:W5:Y:S01]  /*7ba0*/  MUFU.EX2 R73, R73 ;  /* 0x0000004900497308 */ /* 0x000f620000000800 */
[----:B-1----:R-:W-:-:S07]  /*7bb0*/  FADD.FTZ R12, R68, R15 ;  /* 0x0000000f440c7221 */ /* 0x002fce0000010000 */
[----:B------:R-:W1:Y:S01]  /*7bc0*/  MUFU.EX2 R67, R139 ;  /* 0x0000008b00437308 */ /* 0x000e620000000800 */
[C---:B--2---:R-:W-:Y:S01]  /*7bd0*/  FADD.FTZ R6, R75.reuse, R6 ;  /* 0x000000064b067221 */ /* 0x044fe20000010000 */
[----:B------:R-:W-:-:S06]  /*7be0*/  F2FP.BF16.F32.PACK_AB R65, R75, R62 ;  /* 0x0000003e4b41723e */ /* 0x000fcc00000010ff */
        /* <DEDUP_REMOVED lines=8> */
[C---:B-----5:R-:W-:Y:S01]  /*7c70*/  F2FP.BF16.F32.PACK_AB R67, R79.reuse, R67 ;  /* 0x000000434f43723e */ /* 0x060fe200000010ff */
[----:B------:R-:W-:-:S04]  /*7c80*/  FADD.FTZ R6, R79, R6 ;  /* 0x000000064f067221 */ /* 0x000fc80000010000 */
[----:B------:R4:W-:Y:S02]  /*7c90*/  STSM.16.M88.4 [R22+0x6000], R64 ;  /* 0x0060004016007844 */ /* 0x0009e40000000200 */
[----:B---3--:R-:W3:Y:S01]  /*7ca0*/  MUFU.EX2 R25, R82 ;  /* 0x0000005200197308 */ /* 0x008ee20000000800 */
[C---:B-1----:R-:W-:Y:S01]  /*7cb0*/  F2FP.BF16.F32.PACK_AB R72, R77.reuse, R72 ;  /* 0x000000484d48723e */ /* 0x042fe200000010ff */
[----:B------:R-:W-:-:S06]  /*7cc0*/  FADD.FTZ R13, R77, R12 ;  /* 0x0000000c4d0d7221 */ /* 0x000fcc0000010000 */
[----:B------:R-:W1:Y:S01]  /*7cd0*/  MUFU.EX2 R83, R83 ;  /* 0x0000005300537308 */ /* 0x000e620000000800 */
[----:B--2---:R-:W-:Y:S01]  /*7ce0*/  F2FP.BF16.F32.PACK_AB R74, R7, R76 ;  /* 0x0000004c074a723e */ /* 0x004fe200000010ff */
[----:B------:R-:W-:-:S06]  /*7cf0*/  FADD.FTZ R76, R76, R13 ;  /* 0x0000000d4c4c7221 */ /* 0x000fcc0000010000 */
[----:B------:R-:W2:Y:S01]  /*7d00*/  MUFU.EX2 R27, R86 ;  /* 0x00000056001b7308 */ /* 0x000ea20000000800 */
[----:B---3--:R-:W-:-:S07]  /*7d10*/  FADD.FTZ R6, R25, R6 ;  /* 0x0000000619067221 */ /* 0x008fce0000010000 */
[----:B------:R-:W3:Y:S01]  /*7d20*/  MUFU.EX2 R80, R80 ;  /* 0x0000005000507308 */ /* 0x000ee20000000800 */
[C---:B-1----:R-:W-:Y:S01]  /*7d30*/  F2FP.BF16.F32.PACK_AB R73, R83.reuse, R25 ;  /* 0x000000195349723e */ /* 0x042fe200000010ff */
[----:B------:R-:W-:-:S04]  /*7d40*/  FADD.FTZ R6, R83, R6 ;  /* 0x0000000653067221 */ /* 0x000fc80000010000 */
[----:B--2---:R-:W-:Y:S01]  /*7d50*/  FADD.FTZ R4, R27, R6 ;  /* 0x000000061b047221 */ /* 0x004fe20000010000 */
[----:B------:R-:W-:Y:S01]  /*7d60*/  FADD.FTZ R6, R7, R76 ;  /* 0x0000004c07067221 */ /* 0x000fe20000010000 */
[----:B------:R-:W-:Y:S01]  /*7d70*/  IMAD.MOV.U32 R7, RZ, RZ, R10 ;  /* 0x000000ffff077224 */ /* 0x000fe200078e000a */
[C---:B---3--:R-:W-:Y:S01]  /*7d80*/  F2FP.BF16.F32.PACK_AB R75, R80.reuse, R27 ;  /* 0x0000001b504b723e */ /* 0x048fe200000010ff */
[----:B------:R-:W-:-:S04]  /*7d90*/  FADD.FTZ R4, R80, R4 ;  /* 0x0000000450047221 */ /* 0x000fc80000010000 */
[----:B------:R4:W-:Y:S01]  /*7da0*/  STSM.16.M88.4 [R18+0x6000], R72 ;  /* 0x0060004812007844 */ /* 0x0009e20000000200 */
[----:B------:R1:W-:Y:S06]  /*7db0*/  MEMBAR.ALL.CTA ;  /* 0x0000000000007992 */ /* 0x0003ec0000008000 */
[----:B-1----:R-:W1:Y:S02]  /*7dc0*/  FENCE.VIEW.ASYNC.S ;  /* 0x00000000000073c6 */ /* 0x002e640000000000 */
[----:B-1----:R-:W-:Y:S01]  /*7dd0*/  NOP ;  /* 0x0000000000007918 */ /* 0x002fe20000000000 */
[----:B------:R-:W-:Y:S05]  /*7de0*/  @P2 BRA `(.L_x_8956) ;  /* 0xffffffcc00ec2947 */ /* 0x000fea000383ffff */
[----:B------:R-:W-:Y:S01]  /*7df0*/  IMAD.MOV.U32 R9, RZ, RZ, R11 ;  /* 0x000000ffff097224 */ /* 0x000fe200078e000b */
[----:B------:R-:W-:Y:S01]  /*7e00*/  UMOV UR36, UR57 ;  /* 0x0000003900247c82 */ /* 0x000fe20008000000 */
[----:B------:R-:W-:Y:S01]  /*7e10*/  IMAD.MOV.U32 R7, RZ, RZ, R10 ;  /* 0x000000ffff077224 */ /* 0x000fe200078e000a */
[----:B------:R-:W-:-:S06]  /*7e20*/  UMOV UR49, UR56 ;  /* 0x0000003800317c82 */ /* 0x000fcc0008000000 */
.L_x_8939:
        /* <DEDUP_REMOVED lines=15> */
.L_x_8958:
[----:B------:R-:W-:-:S11]  /*7f20*/  UISETP.NE.AND UP0, UPT, UR10, 0x1, UPT ;  /* 0x000000010a00788c */ /* 0x000fd6000bf05270 */
[----:B------:R-:W-:Y:S02]  /*7f30*/  @UP0 ULDC.64 UR14, c[0x0][0x9e8] ;  /* 0x00027a00000e0ab9 */ /* 0x000fe40000000a00 */
[----:B------:R-:W-:-:S04]  /*7f40*/  UIMAD.WIDE.U32 UR6, UR53, UR14, URZ ;  /* 0x0000000e350672a5 */ /* 0x000fc8000f8e003f */
[----:B------:R-:W-:-:S12]  /*7f50*/  @UP0 USHF.R.U32.HI UR53, URZ, UR15, UR7 ;  /* 0x0000000f3f350299 */ /* 0x000fd80008011607 */
.L_x_8959:
[----:B------:R-:W-:-:S04]  /*7f60*/  UIMAD UR53, UR53, UR10, URZ ;  /* 0x0000000a353572a4 */ /* 0x000fc8000f8e023f */
[----:B------:R-:W-:-:S04]  /*7f70*/  UISETP.LT.AND UP0, UPT, UR35, UR53, UPT ;  /* 0x000000352300728c */ /* 0x000fc8000bf01270 */
[----:B------:R-:W-:-:S12]  /*7f80*/  USEL UR35, UR35, UR53, !UP0 ;  /* 0x0000003523237287 */ /* 0x000fd8000c000000 */
.L_x_8957:
        /* <DEDUP_REMOVED lines=13> */
.L_x_8969:
        /* <DEDUP_REMOVED lines=9> */
.L_x_8962:
[----:B------:R-:W-:Y:S01]  /*80f0*/  ULEA UR6, UR36, UR39, 0x3 ;  /* 0x0000002724067291 */ /* 0x000fe2000f8e183f */
[----:B------:R-:W-:-:S05]  /*8100*/  IMAD.U32 R7, RZ, RZ, UR49 ;  /* 0x00000031ff077e24 */ /* 0x000fca000f8e00ff */
[----:B------:R-:W-:-:S04]  /*8110*/  SHF.L.U32 R7, R7, 0x1f, RZ ;  /* 0x0000001f07077819 */ /* 0x000fc800000006ff */
[----:B------:R1:W3:Y:S01]  /*8120*/  SYNCS.PHASECHK.TRANS64.TRYWAIT P2, [UR6+0x2d830], R7 ;  /* 0x02d83007ff0075a7 */ /* 0x0002e20008040146 */
[----:B------:R-:W-:Y:S05]  /*8130*/  @!P0 BRA `(.L_x_8963) ;  /* 0x0000000000048947 */ /* 0x000fea0003800000 */
[----:B------:R-:W-:Y:S01]  /*8140*/  BPT.TRAP 0x1 ;  /* 0x000000040000795c */ /* 0x000fe20000300000 */
.L_x_8963:
[----:B---3--:R-:W-:Y:S05]  /*8150*/  @P2 BRA `(.L_x_8961) ;  /* 0x0000000000082947 */ /* 0x008fea0003800000 */
[----:B------:R-:W3:Y:S02]  /*8160*/  SYNCS.PHASECHK.TRANS64.TRYWAIT P2, [UR6+0x2d830], R7 ;  /* 0x02d83007ff0075a7 */ /* 0x000ee40008040146 */
[----:B---3--:R-:W-:Y:S05]  /*8170*/  @!P2 BRA `(.L_x_8964) ;  /* 0x0000009c0078a947 */ /* 0x008fea0003800000 */
.L_x_8961:
[----:B-12---:R-:W-:Y:S01]  /*8180*/  VIADD R7, R16, 0x8 ;  /* 0x0000000810077836 */ /* 0x006fe20000000000 */
        /* <DEDUP_REMOVED lines=13> */
[----:B----4-:R-:W-:-:S06]  /*8260*/  WARPGROUP.ARRIVE ;  /* 0x00000000000079c5 */ /* 0x010fcc0000000000 */
        /* <DEDUP_REMOVED lines=20> */
.L_x_8966:
[----:B------:R-:W-:Y:S01]  /*83b0*/  ULEA UR6, UR35, UR39, 0x3 ;  /* 0x0000002723067291 */ /* 0x000fe2000f8e183f */
[----:B------:R-:W-:-:S05]  /*83c0*/  IMAD.U32 R7, RZ, RZ, UR28 ;  /* 0x0000001cff077e24 */ /* 0x000fca000f8e00ff */
[----:B------:R-:W-:-:S04]  /*83d0*/  SHF.L.U32 R7, R7, 0x1f, RZ ;  /* 0x0000001f07077819 */ /* 0x000fc800000006ff */
[----:B------:R1:W2:Y:S01]  /*83e0*/  SYNCS.PHASECHK.TRANS64.TRYWAIT P2, [UR6+0x2d850], R7 ;  /* 0x02d85007ff0075a7 */ /* 0x0002a20008040146 */
[----:B------:R-:W-:Y:S05]  /*83f0*/  @!P0 BRA `(.L_x_8967) ;  /* 0x0000000000048947 */ /* 0x000fea0003800000 */
[----:B------:R-:W-:Y:S01]  /*8400*/  BPT.TRAP 0x1 ;  /* 0x000000040000795c */ /* 0x000fe20000300000 */
.L_x_8967:
[----:B--2---:R-:W-:Y:S05]  /*8410*/  @P2 BRA `(.L_x_8965) ;  /* 0x0000000000082947 */ /* 0x004fea0003800000 */
[----:B------:R-:W2:Y:S02]  /*8420*/  SYNCS.PHASECHK.TRANS64.TRYWAIT P2, [UR6+0x2d850], R7 ;  /* 0x02d85007ff0075a7 */ /* 0x000ea40008040146 */
[----:B--2---:R-:W-:Y:S05]  /*8430*/  @!P2 BRA `(.L_x_8968) ;  /* 0x0000009800e0a947 */ /* 0x004fea0003800000 */
.L_x_8965:
[----:B------:R-:W-:Y:S01]  /*8440*/  UIADD3 UR6, UR39, 0x400, URZ ;  /* 0x0000040027067890 */ /* 0x000fe2000fffe03f */
[----:B------:R-:W-:Y:S01]  /*8450*/  WARPGROUP.ARRIVE ;  /* 0x00000000000079c5 */ /* 0x000fe20000000000 */
[----:B------:R-:W-:Y:S01]  /*8460*/  UMOV UR29, 0x40000040 ;  /* 0x40000040001d7882 */ /* 0x000fe20000000000 */
[----:B------:R-:W-:Y:S01]  /*8470*/  UMOV UR31, 0x80000020 ;  /* 0x80000020001f7882 */ /* 0x000fe20000000000 */
[----:B------:R-:W-:Y:S01]  /*8480*/  USHF.R.U32.HI UR6, URZ, 0x4, UR6 ;  /* 0x000000043f067899 */ /* 0x000fe20008011606 */
[----:B--2---:R-:W-:Y:S02]  /*8490*/  FMNMX.FTZ R12, R24, R11, !PT ;  /* 0x0000000b180c7209 */ /* 0x004fe40007810000 */
[----:B------:R-:W-:Y:S01]  /*84a0*/  ISETP.GE.U32.AND P2, PT, R2, 0x180, PT ;  /* 0x000001800200780c */ /* 0x000fe20003f46070 */
[----:B------:R-:W-:Y:S01]  /*84b0*/  ULOP3.LUT UR6, UR6, 0x3fff, URZ, 0xc0, !UPT ;  /* 0x00003fff06067892 */ /* 0x000fe2000f8ec03f */
[----:B-1----:R-:W-:-:S03]  /*84c0*/  FMNMX.FTZ R7, R25, R12, !PT ;  /* 0x0000000c19077209 */ /* 0x002fc60007810000 */
[----:B------:R-:W-:Y:S01]  /*84d0*/  ULOP3.LUT UR7, UR6, 0x2000000, URZ, 0xfc, !UPT ;  /* 0x0200000006077892 */ /* 0x000fe2000f8efc3f */
[----:B------:R-:W-:Y:S01]  /*84e0*/  FMNMX.FTZ R12, R28, R7, !PT ;  /* 0x000000071c0c7209 */ /* 0x000fe20007810000 */
[----:B------:R-:W-:Y:S02]  /*84f0*/  ULOP3.LUT UR6, UR41, 0x10000, URZ, 0xfc, !UPT ;  /* 0x0001000029067892 */ /* 0x000fe4000f8efc3f */
[----:B------:R-:W-:Y:S01]  /*8500*/  UIMAD UR7, UR35, 0x600, UR7 ;  /* 0x00000600230778a4 */ /* 0x000fe2000f8e0207 */
[----:B------:R-:W-:-:S04]  /*8510*/  FMNMX.FTZ R7, R29, R12, !PT ;  /* 0x0000000c1d077209 */ /* 0x000fc80007810000 */
[----:B------:R-:W-:Y:S01]  /*8520*/  UMOV UR28, UR6 ;  /* 0x00000006001c7c82 */ /* 0x000fe20008000000 */
[----:B------:R-:W-:Y:S01]  /*8530*/  FMNMX.FTZ R12, R32, R7, !PT ;  /* 0x00000007200c7209 */ /* 0x000fe20007810000 */
        /* <DEDUP_REMOVED lines=38> */
[----:B------:R-:W1:Y:S01]  /*87a0*/  SHFL.BFLY PT, R7, R12, 0x2, 0x1f ;  /* 0x0c401f000c077f89 */ /* 0x000e6200000e0000 */
[----:B------:R-:W-:Y:S01]  /*87b0*/  UMOV UR29, 0x40000040 ;  /* 0x40000040001d7882 */ /* 0x000fe20000000000 */
[----:B------:R-:W-:Y:S01]  /*87c0*/  UMOV UR31, 0x80000020 ;  /* 0x80000020001f7882 */ /* 0x000fe20000000000 */
[----:B-1----:R-:W-:-:S05]  /*87d0*/  FMNMX.FTZ R9, R12, R7, !PT ;  /* 0x000000070c097209 */ /* 0x002fca0007810000 */
[----:B------:R-:W1:Y:S02]  /*87e0*/  SHFL.BFLY PT, R14, R9, 0x1, 0x1f ;  /* 0x0c201f00090e7f89 */ /* 0x000e6400000e0000 */
[----:B-1----:R-:W-:-:S05]  /*87f0*/  FMNMX.FTZ R7, R9, R14, !PT ;  /* 0x0000000e09077209 */ /* 0x002fca0007810000 */
[C---:B------:R-:W-:Y:S01]  /*8800*/  FMUL.FTZ R12, R7.reuse, UR33 ;  /* 0x00000021070c7c20 */ /* 0x040fe20008410000 */
[----:B------:R-:W-:-:S03]  /*8810*/  FADD.FTZ R11, -R7, R11 ;  /* 0x0000000b070b7221 */ /* 0x000fc60000010100 */
        /* <DEDUP_REMOVED lines=18> */
[----:B------:R-:W-:Y:S01]  /*8940*/  FFMA.FTZ R85, R85, UR33, -R12 ;  /* 0x0000002155557c23 */ /* 0x000fe2000801080c */
[----:B------:R-:W-:-:S02]  /*8950*/  FMUL.FTZ R11, R11, UR33 ;  /* 0x000000210b0b7c20 */ /* 0x000fc40008410000 */
[----:B------:R-:W-:-:S03]  /*8960*/  FMNMX.FTZ R9, R35, R28, !PT ;  /* 0x0000001c23097209 */ /* 0x000fc60007810000 */
[----:B------:R-:W-:Y:S01]  /*8970*/  MUFU.EX2 R14, R14 ;  /* 0x0000000e000e7308 */ /* 0x000fe20000000800 */
[----:B------:R-:W-:Y:S01]  /*8980*/  FMNMX.FTZ R28, R38, R9, !PT ;  /* 0x00000009261c7209 */ /* 0x000fe20007810000 */
[--C-:B-1----:R-:W-:Y:S01]  /*8990*/  FFMA.FTZ R33, R44, UR33, -R12.reuse ;  /* 0x000000212c217c23 */ /* 0x102fe2000801080c */
        /* <DEDUP_REMOVED lines=8> */
[----:B------:R-:W-:Y:S01]  /*8a20*/  FFMA.FTZ R73, R80, UR33, -R12 ;  /* 0x0000002150497c23 */ /* 0x000fe2000801080c */
[----:B------:R-:W-:-:S02]  /*8a30*/  WARPGROUP.DEPBAR.LE gsb0, 0x0 ;  /* 0x00008000000079c5 */ /* 0x000fc40000010000 */
[----:B------:R-:W-:Y:S01]  /*8a40*/  WARPGROUP.ARRIVE ;  /* 0x00000000000079c5 */ /* 0x000fe20000000000 */
[----:B------:R-:W-:Y:S01]  /*8a50*/  FMNMX.FTZ R9, R43, R32, !PT ;  /* 0x000000202b097209 */ /* 0x000fe20007810000 */
[----:B------:R-:W-:Y:S01]  /*8a60*/  MUFU.EX2 R11, R11 ;  /* 0x0000000b000b7308 */ /* 0x000fe20000000800 */
[--C-:B-1----:R-:W-:Y:S01]  /*8a70*/  FFMA.FTZ R37, R48, UR33, -R12.reuse ;  /* 0x0000002130257c23 */ /* 0x102fe2000801080c */
[--C-:B------:R-:W-:Y:S01]  /*8a80*/  FFMA.FTZ R48, R53, UR33, -R12.reuse ;  /* 0x0000002135307c23 */ /* 0x100fe2000801080c */
[----:B------:R-:W-:Y:S01]  /*8a90*/  FMNMX.FTZ R32, R46, R9, !PT ;  /* 0x000000092e207209 */ /* 0x000fe20007810000 */
[----:B------:R-:W-:Y:S01]  /*8aa0*/  HGMMA.64x96x16.F32.BF16 R88, gdesc[UR28].tnspB, R88, gsb0 ;  /* 0x416000001c5879f0 */ /* 0x000fe20008001858 */
[----:B------:R-:W-:Y:S01]  /*8ab0*/  UIADD3 UR28, UR6, 0x6, URZ ;  /* 0x00000006061c7890 */ /* 0x000fe2000fffe03f */
[--C-:B------:R-:W-:Y:S01]  /*8ac0*/  FFMA.FTZ R53, R60, UR33, -R12.reuse ;  /* 0x000000213c357c23 */ /* 0x100fe2000801080c */
[----:B------:R-:W-:Y:S01]  /*8ad0*/  UIADD3 UR30, UR7, 0xc0, URZ ;  /* 0x000000c0071e7890 */ /* 0x000fe2000fffe03f */
[----:B------:R-:W-:Y:S01]  /*8ae0*/  FMNMX.FTZ R9, R47, R32, !PT ;  /* 0x000000202f097209 */ /* 0x000fe20007810000 */
[----:B------:R-:W-:Y:S01]  /*8af0*/  UMOV UR29, 0x40000040 ;  /* 0x40000040001d7882 */ /* 0x000fe20000000000 */
[----:B------:R-:W-:Y:S01]  /*8b00*/  UMOV UR31, 0x80000020 ;  /* 0x80000020001f7882 */ /* 0x000fe20000000000 */
        /* <DEDUP_REMOVED lines=11> */
[----:B------:R-:W-:-:S04]  /*8bc0*/  FMNMX.FTZ R40, R58, R9, !PT ;  /* 0x000000093a287209 */ /* 0x000fc80007810000 */
[----:B------:R-:W-:-:S03]  /*8bd0*/  FMNMX.FTZ R9, R59, R40, !PT ;  /* 0x000000283b097209 */ /* 0x000fc60007810000 */
[----:B------:R1:W-:Y:S01]  /*8be0*/  MUFU.EX2 R45, R52 ;  /* 0x00000034002d7308 */ /* 0x0003e20000000800 */
[----:B------:R-:W-:-:S04]  /*8bf0*/  FMNMX.FTZ R40, R62, R9, !PT ;  /* 0x000000093e287209 */ /* 0x000fc80007810000 */
        /* <DEDUP_REMOVED lines=24> */
[----:B------:R-:W-:Y:S02]  /*8d80*/  MUFU.EX2 R37, R37 ;  /* 0x0000002500257308 */ /* 0x000fe40000000800 */
[----:B------:R-:W1:Y:S06]  /*8d90*/  SHFL.BFLY PT, R9, R40, 0x2, 0x1f ;  /* 0x0c401f0028097f89 */ /* 0x000e6c00000e0000 */
[----:B------:R-:W-:Y:S01]  /*8da0*/  MUFU.EX2 R44, R44 ;  /* 0x0000002c002c7308 */ /* 0x000fe20000000800 */
[----:B------:R-:W-:Y:S02]  /*8db0*/  WARPGROUP.DEPBAR.LE gsb0, 0x0 ;  /* 0x00008000000079c5 */ /* 0x000fe40000010000 */
[----:B------:R-:W-:-:S05]  /*8dc0*/  WARPGROUP.ARRIVE ;  /* 0x00000000000079c5 */ /* 0x000fca0000000000 */
[----:B------:R-:W-:Y:S01]  /*8dd0*/  MUFU.EX2 R48, R48 ;  /* 0x0000003000307308 */ /* 0x000fe20000000800 */
[----:B------:R-:W-:Y:S01]  /*8de0*/  HGMMA.64x96x16.F32.BF16 R88, gdesc[UR28].tnspB, R88, gsb0 ;  /* 0x416000001c5879f0 */ /* 0x000fe20008001858 */
[----:B------:R-:W-:Y:S02]  /*8df0*/  UIADD3 UR28, UR6, 0x600, URZ ;  /* 0x00000600061c7890 */ /* 0x000fe4000fffe03f */
[----:B------:R-:W-:Y:S01]  /*8e00*/  UIADD3 UR30, UR7, 0x100, URZ ;  /* 0x00000100071e7890 */ /* 0x000fe2000fffe03f */
[----:B-1----:R-:W-:Y:S01]  /*8e10*/  FMNMX.FTZ R41, R40, R9, !PT ;  /* 0x0000000928297209 */ /* 0x002fe20007810000 */
[----:B------:R-:W-:Y:S01]  /*8e20*/  UMOV UR29, 0x40000040 ;  /* 0x40000040001d7882 */ /* 0x000fe20000000000 */
[----:B------:R-:W-:Y:S01]  /*8e30*/  UMOV UR31, 0x80000020 ;  /* 0x80000020001f7882 */ /* 0x000fe20000000000 */
[----:B------:R-:W-:Y:S02]  /*8e40*/  MUFU.EX2 R49, R49 ;  /* 0x0000003100317308 */ /* 0x000fe40000000800 */
[----:B------:R-:W1:Y:S06]  /*8e50*/  SHFL.BFLY PT, R40, R41, 0x1, 0x1f ;  /* 0x0c201f0029287f89 */ /* 0x000e6c00000e0000 */
[----:B------:R-:W-:Y:S08]  /*8e60*/  MUFU.EX2 R52, R52 ;  /* 0x0000003400347308 */ /* 0x000ff00000000800 */
[----:B------:R-:W-:Y:S08]  /*8e70*/  MUFU.EX2 R53, R53 ;  /* 0x0000003500357308 */ /* 0x000ff00000000800 */
[----:B------:R-:W-:Y:S01]  /*8e80*/  MUFU.EX2 R56, R56 ;  /* 0x0000003800387308 */ /* 0x000fe20000000800 */
[----:B-1----:R-:W-:-:S05]  /*8e90*/  FMNMX.FTZ R9, R41, R40, !PT ;  /* 0x0000002829097209 */ /* 0x002fca0007810000 */
[C---:B------:R-:W-:Y:S02]  /*8ea0*/  FADD.FTZ R12, -R9.reuse, R10 ;  /* 0x0000000a090c7221 */ /* 0x040fe40000010100 */
[----:B------:R-:W-:Y:S02]  /*8eb0*/  MUFU.EX2 R57, R57 ;  /* 0x0000003900397308 */ /* 0x000fe40000000800 */
[----:B------:R-:W-:Y:S01]  /*8ec0*/  FMUL.FTZ R81, R12, UR33 ;  /* 0x000000210c517c20 */ /* 0x000fe20008410000 */
[----:B------:R-:W-:-:S05]  /*8ed0*/  FMUL.FTZ R12, R9, UR33 ;  /* 0x00000021090c7c20 */ /* 0x000fca0008410000 */
[----:B------:R1:W-:Y:S01]  /*8ee0*/  MUFU.EX2 R10, R85 ;  /* 0x00000055000a7308 */ /* 0x0003e20000000800 */
[--C-:B------:R-:W-:Y:S01]  /*8ef0*/  FFMA.FTZ R26, R26, UR33, -R12.reuse ;  /* 0x000000211a1a7c23 */ /* 0x100fe2000801080c */
[--C-:B------:R-:W-:Y:S01]  /*8f00*/  FFMA.FTZ R27, R27, UR33, -R12.reuse ;  /* 0x000000211b1b7c23 */ /* 0x100fe2000801080c */
[--C-:B------:R-:W-:Y:S01]  /*8f10*/  FFMA.FTZ R139, R43, UR33, -R12.reuse ;  /* 0x000000212b8b7c23 */ /* 0x100fe2000801080c */
[----:B------:R-:W-:Y:S02]  /*8f20*/  IMAD.U32 R43, RZ, RZ, UR35 ;  /* 0x00000023ff2b7e24 */ /* 0x000fe4000f8e00ff */
[--C-:B------:R-:W-:Y:S01]  /*8f30*/  FFMA.FTZ R40, R30, UR33, -R12.reuse ;  /* 0x000000211e287c23 */ /* 0x100fe2000801080c */
[--C-:B------:R-:W-:Y:S01]  /*8f40*/  FFMA.FTZ R41, R34, UR33, -R12.reuse ;  /* 0x0000002122297c23 */ /* 0x100fe2000801080c */
[----:B------:R-:W-:Y:S01]  /*8f50*/  VIADD R34, R16, 0x9 ;  /* 0x0000000910227836 */ /* 0x000fe20000000000 */
[----:B------:R-:W-:Y:S01]  /*8f60*/  MUFU.EX2 R81, R81 ;  /* 0x0000005100517308 */ /* 0x000fe20000000800 */
[----:B-1----:R-:W-:Y:S01]  /*8f70*/  FFMA.FTZ R85, R39, UR33, -R12 ;  /* 0x0000002127557c23 */ /* 0x002fe2000801080c */
[----:B------:R-:W-:-:S02]  /*8f80*/  IMAD.U32 R39, RZ, RZ, UR36 ;  /* 0x00000024ff277e24 */ /* 0x000fc4000f8e00ff */
[--C-:B------:R-:W-:Y:S01]  /*8f90*/  FFMA.FTZ R143, R31, UR33, -R12.reuse ;  /* 0x000000211f8f7c23 */ /* 0x100fe2000801080c */
[----:B------:R-:W-:Y:S01]  /*8fa0*/  @!P1 LEA R43, R43, UR39, 0x3 ;  /* 0x000000272b2b9c11 */ /* 0x000fe2000f8e18ff */
[--C-:B------:R-:W-:Y:S01]  /*8fb0*/  FFMA.FTZ R31, R54, UR33, -R12.reuse ;  /* 0x00000021361f7c23 */ /* 0x100fe2000801080c */
[--C-:B------:R-:W-:Y:S01]  /*8fc0*/  FFMA.FTZ R80, R38, UR33, -R12.reuse ;  /* 0x0000002126507c23 */ /* 0x100fe2000801080c */
[----:B------:R-:W-:Y:S01]  /*8fd0*/  @!P1 LEA R39, R39, UR39, 0x3 ;  /* 0x0000002727279c11 */ /* 0x000fe2000f8e18ff */
[----:B------:R-:W1:Y:S01]  /*8fe0*/  MUFU.EX2 R26, R26 ;  /* 0x0000001a001a7308 */ /* 0x000e620000000800 */
[----:B------:R-:W-:Y:S01]  /*8ff0*/  SEL R54, R34, 0x9, !P2 ;  /* 0x0000000922367807 */ /* 0x000fe20005000000 */
[--C-:B------:R-:W-:Y:S01]  /*9000*/  FFMA.FTZ R38, R42, UR33, -R12.reuse ;  /* 0x000000212a267c23 */ /* 0x100fe2000801080c */
[----:B------:R-:W-:Y:S02]  /*9010*/  @!P1 VIADD R43, R43, 0x2d860 ;  /* 0x0002d8602b2b9836 */ /* 0x000fe40000000000 */
[----:B------:R-:W-:Y:S01]  /*9020*/  FFMA.FTZ R84, R35, UR33, -R12 ;  /* 0x0000002123547c23 */ /* 0x000fe2000801080c */
[----:B------:R-:W-:-:S02]  /*9030*/  @!P1 VIADD R39, R39, 0x2d840 ;  /* 0x0002d84027279836 */ /* 0x000fc40000000000 */
[--C-:B------:R-:W-:Y:S01]  /*9040*/  FFMA.FTZ R34, R58, UR33, -R12.reuse ;  /* 0x000000213a227c23 */ /* 0x100fe2000801080c */
[--C-:B------:R-:W-:Y:S01]  /*9050*/  FFMA.FTZ R35, R46, UR33, -R12.reuse ;  /* 0x000000212e237c23 */ /* 0x100fe2000801080c */
[----:B------:R-:W2:Y:S01]  /*9060*/  MUFU.EX2 R27, R27 ;  /* 0x0000001b001b7308 */ /* 0x000ea20000000800 */
[----:B------:R-:W-:Y:S01]  /*9070*/  @!P1 PRMT R43, RZ, 0x654, R43 ;  /* 0x00000654ff2b9816 */ /* 0x000fe2000000002b */
[--C-:B------:R-:W-:Y:S01]  /*9080*/  FFMA.FTZ R46, R47, UR33, -R12.reuse ;  /* 0x000000212f2e7c23 */ /* 0x100fe2000801080c */
[----:B------:R-:W-:Y:S01]  /*9090*/  @!P1 PRMT R42, RZ, 0x654, R39 ;  /* 0x00000654ff2a9816 */ /* 0x000fe20000000027 */
[--C-:B------:R-:W-:Y:S01]  /*90a0*/  FFMA.FTZ R39, R59, UR33, -R12.reuse ;  /* 0x000000213b277c23 */ /* 0x100fe2000801080c */
[--C-:B------:R-:W-:Y:S01]  /*90b0*/  FFMA.FTZ R30, R50, UR33, -R12.reuse ;  /* 0x00000021321e7c23 */ /* 0x100fe2000801080c */
[--C-:B------:R-:W-:Y:S01]  /*90c0*/  FFMA.FTZ R47, R51, UR33, -R12.reuse ;  /* 0x00000021332f7c23 */ /* 0x100fe2000801080c */
[----:B------:R-:W-:Y:S01]  /*90d0*/  FFMA.FTZ R50, R55, UR33, -R12 ;  /* 0x0000002137327c23 */ /* 0x000fe2000801080c */
[----:B------:R-:W-:Y:S01]  /*90e0*/  MUFU.EX2 R40, R40 ;  /* 0x0000002800287308 */ /* 0x000fe20000000800 */
[----:B-1----:R-:W-:Y:S01]  /*90f0*/  FFMA.FTZ R4, R81, R4, R26 ;  /* 0x0000000451047223 */ /* 0x002fe2000001001a */
        /* <DEDUP_REMOVED lines=9> */
[--C-:B------:R-:W-:Y:S01]  /*9190*/  FFMA.FTZ R82, R82, UR33, -R12.reuse ;  /* 0x0000002152527c23 */ /* 0x100fe2000801080c */
[--C-:B------:R-:W-:Y:S01]  /*91a0*/  FFMA.FTZ R83, R83, UR33, -R12.reuse ;  /* 0x0000002153537c23 */ /* 0x100fe2000801080c */
[--C-:B------:R-:W-:Y:S01]  /*91b0*/  FFMA.FTZ R86, R86, UR33, -R12.reuse ;  /* 0x0000002156567c23 */ /* 0x100fe2000801080c */
[----:B------:R-:W-:Y:S01]  /*91c0*/  FFMA.FTZ R87, R87, UR33, -R12 ;  /* 0x0000002157577c23 */ /* 0x000fe2000801080c */
[C---:B------:R-:W-:Y:S01]  /*91d0*/  ISETP.GT.AND P2, PT, R8.reuse, UR34, PT ;  /* 0x0000002208007c0c */ /* 0x040fe2000bf44270 */
[----:B------:R-:W3:Y:S01]  /*91e0*/  MUFU.EX2 R41, R41 ;  /* 0x0000002900297308 */ /* 0x000ee20000000800 */
[----:B------:R-:W-:Y:S01]  /*91f0*/  UMOV UR35, UR36 ;  /* 0x0000002400237c82 */ /* 0x000fe20008000000 */
[----:B------:R-:W-:Y:S01]  /*9200*/  VIADD R8, R8, 0xffffffff ;  /* 0xffffffff08087836 */ /* 0x000fe20000000000 */
[----:B------:R-:W-:-:S02]  /*9210*/  WARPGROUP.DEPBAR.LE gsb0, 0x0 ;  /* 0x00008000000079c5 */ /* 0x000fc40000010000 */
[----:B------:R-:W-:-:S03]  /*9220*/  WARPGROUP.ARRIVE ;  /* 0x00000000000079c5 */ /* 0x000fc60000000000 */
[----:B------:R-:W4:Y:S03]  /*9230*/  MUFU.EX2 R84, R84 ;  /* 0x0000005400547308 */ /* 0x000f260000000800 */
[----:B------:R-:W-:Y:S01]  /*9240*/  HGMMA.64x96x16.F32.BF16 R88, gdesc[UR28].tnspB, R88, gsb0 ;  /* 0x416000001c5879f0 */ /* 0x000fe20008001858 */
[----:B------:R-:W-:Y:S02]  /*9250*/  UIADD3 UR28, UR6, 0x602, URZ ;  /* 0x00000602061c7890 */ /* 0x000fe4000fffe03f */
[----:B------:R-:W-:Y:S02]  /*9260*/  UIADD3 UR30, UR7, 0x140, URZ ;  /* 0x00000140071e7890 */ /* 0x000fe4000fffe03f */
[----:B------:R-:W5:Y:S01]  /*9270*/  MUFU.EX2 R80, R80 ;  /* 0x0000005000507308 */ /* 0x000f620000000800 */
[----:B------:R-:W-:Y:S01]  /*9280*/  UMOV UR29, 0x40000040 ;  /* 0x40000040001d7882 */ /* 0x000fe20000000000 */
[----:B------:R-:W-:-:S06]  /*9290*/  UMOV UR31, 0x80000020 ;  /* 0x80000020001f7882 */ /* 0x000fcc0000000000 */
        /* <DEDUP_REMOVED lines=49> */
[----:B------:R-:W-:Y:S02]  /*95b0*/  UMOV UR28, UR49 ;  /* 0x00000031001c7c82 */ /* 0x000fe40008000000 */
[----:B------:R-:W-:Y:S02]  /*95c0*/  WARPGROUP.DEPBAR.LE gsb0, 0x0 ;  /* 0x00008000000079c5 */ /* 0x000fe40000010000 */
[----:B------:R2:W-:Y:S06]  /*95d0*/  BAR.ARV R54, 0x100 ;  /* 0x000400360000751d */ /* 0x0005ec0000002000 */
[----:B------:R1:W-:Y:S01]  /*95e0*/  @!P1 SYNCS.ARRIVE.TRANS64.RED.A1T0 RZ, [R42+URZ], RZ ;  /* 0x000000ff2aff99a7 */ /* 0x0003e2000810043f */
[-C--:B------:R-:W-:Y:S01]  /*95f0*/  FMUL.FTZ R88, R88, R11.reuse ;  /* 0x0000000b58587220 */ /* 0x080fe20000410000 */
[----:B--2---:R-:W-:Y:S01]  /*9600*/  FFMA.FTZ R54, R70, UR33, -R12 ;  /* 0x0000002146367c23 */ /* 0x004fe2000801080c */
[-C--:B------:R-:W-:Y:S01]  /*9610*/  FMUL.FTZ R89, R89, R11.reuse ;  /* 0x0000000b59597220 */ /* 0x080fe20000410000 */
[-C--:B------:R-:W-:Y:S01]  /*9620*/  FMUL.FTZ R92, R92, R11.reuse ;  /* 0x0000000b5c5c7220 */ /* 0x080fe20000410000 */
[-C--:B------:R-:W-:Y:S01]  /*9630*/  FMUL.FTZ R93, R93, R11.reuse ;  /* 0x0000000b5d5d7220 */ /* 0x080fe20000410000 */
[-C--:B------:R-:W-:Y:S01]  /*9640*/  FMUL.FTZ R96, R96, R11.reuse ;  /* 0x0000000b60607220 */ /* 0x080fe20000410000 */
[----:B------:R-:W-:Y:S01]  /*9650*/  FMUL.FTZ R97, R97, R11 ;  /* 0x0000000b61617220 */ /* 0x000fe20000410000 */
[----:B-1----:R-:W-:Y:S01]  /*9660*/  FFMA.FTZ R42, R11, R6, R14 ;  /* 0x000000060b2a7223 */ /* 0x002fe2000001000e */
[----:B------:R1:W-:Y:S01]  /*9670*/  @!P1 SYNCS.ARRIVE.TRANS64.RED.A1T0 RZ, [R43+URZ], RZ ;  /* 0x000000ff2bff99a7 */ /* 0x0003e2000810043f */
[----:B------:R-:W-:Y:S01]  /*9680*/  FFMA.FTZ R6, R66, UR33, -R12 ;  /* 0x0000002142067c23 */ /* 0x000fe2000801080c */
[C---:B------:R-:W-:Y:S01]  /*9690*/  F2FP.BF16.F32.PACK_AB R12, R13.reuse, R14 ;  /* 0x0000000e0d0c723e */ /* 0x040fe200000010ff */
[----:B------:R-:W-:Y:S01]  /*96a0*/  FADD.FTZ R42, R13, R42 ;  /* 0x0000002a0d2a7221 */ /* 0x000fe20000010000 */
[----:B------:R-:W-:Y:S01]  /*96b0*/  F2FP.BF16.F32.PACK_AB R14, R20, R15 ;  /* 0x0000000f140e723e */ /* 0x000fe200000010ff */
[----:B------:R-:W-:Y:S01]  /*96c0*/  MUFU.EX2 R54, R54 ;  /* 0x0000003600367308 */ /* 0x000fe20000000800 */
[----:B------:R-:W-:Y:S01]  /*96d0*/  F2FP.BF16.F32.PACK_AB R13, R27, R26 ;  /* 0x0000001a1b0d723e */ /* 0x000fe200000010ff */
[----:B------:R-:W-:Y:S01]  /*96e0*/  FADD.FTZ R59, R15, R42 ;  /* 0x0000002a0f3b7221 */ /* 0x000fe20000010000 */
[----:B-1----:R-:W-:Y:S01]  /*96f0*/  FADD.FTZ R43, R27, R4 ;  /* 0x000000041b2b7221 */ /* 0x002fe20000010000 */
[----:B------:R-:W-:Y:S01]  /*9700*/  F2FP.BF16.F32.PACK_AB R15, R143, R40 ;  /* 0x000000288f0f723e */ /* 0x000fe200000010ff */
[----:B------:R-:W-:Y:S01]  /*9710*/  FMUL.FTZ R100, R100, R11 ;  /* 0x0000000b64647220 */ /* 0x000fe20000410000 */
[----:B------:R-:W-:Y:S01]  /*9720*/  FADD.FTZ R58, R20, R59 ;  /* 0x0000003b143a7221 */ /* 0x000fe20000010000 */
[----:B------:R-:W-:Y:S01]  /*9730*/  FADD.FTZ R42, R40, R43 ;  /* 0x0000002b282a7221 */ /* 0x000fe20000010000 */
[----:B------:R-:W-:Y:S01]  /*9740*/  F2FP.BF16.F32.PACK_AB R40, R24, R21 ;  /* 0x000000151828723e */ /* 0x000fe200000010ff */
[----:B------:R-:W1:Y:S01]  /*9750*/  MUFU.EX2 R4, R63 ;  /* 0x0000003f00047308 */ /* 0x000e620000000800 */
[----:B------:R-:W-:Y:S01]  /*9760*/  FADD.FTZ R43, R21, R58 ;  /* 0x0000003a152b7221 */ /* 0x000fe20000010000 */
[----:B------:R-:W-:Y:S01]  /*9770*/  FADD.FTZ R42, R143, R42 ;  /* 0x0000002a8f2a7221 */ /* 0x000fe20000010000 */
[----:B------:R2:W-:Y:S01]  /*9780*/  STSM.16.M88.4 [R136+0x21800], R12 ;  /* 0x0218000c88007844 */ /* 0x0005e20000000200 */
[-C--:B------:R-:W-:Y:S01]  /*9790*/  FMUL.FTZ R101, R101, R11.reuse ;  /* 0x0000000b65657220 */ /* 0x080fe20000410000 */
[----:B------:R-:W-:Y:S01]  /*97a0*/  FMUL.FTZ R104, R104, R11 ;  /* 0x0000000b68687220 */ /* 0x000fe20000410000 */
[----:B---3--:R-:W-:Y:S01]  /*97b0*/  FADD.FTZ R59, R41, R42 ;  /* 0x0000002a293b7221 */ /* 0x008fe20000010000 */
[----:B------:R-:W-:Y:S01]  /*97c0*/  FADD.FTZ R42, R24, R43 ;  /* 0x0000002b182a7221 */ /* 0x000fe20000010000 */
[----:B------:R-:W-:Y:S01]  /*97d0*/  F2FP.BF16.F32.PACK_AB R24, R32, R29 ;  /* 0x0000001d2018723e */ /* 0x000fe200000010ff */
[----:B------:R-:W3:Y:S01]  /*97e0*/  MUFU.EX2 R6, R6 ;  /* 0x0000000600067308 */ /* 0x000ee20000000800 */
[C---:B----4-:R-:W-:Y:S01]  /*97f0*/  FADD.FTZ R59, R84.reuse, R59 ;  /* 0x0000003b543b7221 */ /* 0x050fe20000010000 */
[----:B------:R-:W-:Y:S01]  /*9800*/  FADD.FTZ R43, R25, R42 ;  /* 0x0000002a192b7221 */ /* 0x000fe20000010000 */
[----:B------:R-:W-:Y:S01]  /*9810*/  F2FP.BF16.F32.PACK_AB R41, R84, R41 ;  /* 0x000000295429723e */ /* 0x000fe200000010ff */
        /* <DEDUP_REMOVED lines=32> */
[----:B------:R-:W-:Y:S01]  /*9a20*/  STSM.16.M88.4 [R23], R40 ;  /* 0x0000002817007844 */ /* 0x000fe20000000200 */
[----:B------:R-:W-:Y:S01]  /*9a30*/  FADD.FTZ R29, R31, R20 ;  /* 0x000000141f1d7221 */ /* 0x000fe20000010000 */
[----:B------:R-:W-:Y:S01]  /*9a40*/  FADD.FTZ R20, R48, R21 ;  /* 0x0000001530147221 */ /* 0x000fe20000010000 */
[----:B------:R-:W-:Y:S01]  /*9a50*/  F2FP.BF16.F32.PACK_AB R27, R46, R35 ;  /* 0x000000232e1b723e */ /* 0x000fe200000010ff */
[----:B------:R-:W-:Y:S01]  /*9a60*/  FMUL.FTZ R129, R129, R11 ;  /* 0x0000000b81817220 */ /* 0x000fe20000410000 */
[C---:B------:R-:W-:Y:S01]  /*9a70*/  FADD.FTZ R29, R50.reuse, R29 ;  /* 0x0000001d321d7221 */ /* 0x040fe20000010000 */
[----:B------:R-:W-:Y:S01]  /*9a80*/  FADD.FTZ R21, R49, R20 ;  /* 0x0000001431157221 */ /* 0x000fe20000010000 */
[----:B------:R-:W-:Y:S01]  /*9a90*/  F2FP.BF16.F32.PACK_AB R31, R50, R31 ;  /* 0x0000001f321f723e */ /* 0x000fe200000010ff */
[----:B------:R4:W-:Y:S01]  /*9aa0*/  STSM.16.M88.4 [R22], R24 ;  /* 0x0000001816007844 */ /* 0x0009e20000000200 */
[----:B------:R-:W-:Y:S01]  /*9ab0*/  FADD.FTZ R20, R34, R29 ;  /* 0x0000001d22147221 */ /* 0x000fe20000010000 */
[----:B------:R-:W-:Y:S01]  /*9ac0*/  FADD.FTZ R28, R52, R21 ;  /* 0x00000015341c7221 */ /* 0x000fe20000010000 */
[----:B------:R-:W-:Y:S01]  /*9ad0*/  F2FP.BF16.F32.PACK_AB R29, R47, R30 ;  /* 0x0000001e2f1d723e */ /* 0x000fe200000010ff */
[----:B------:R-:W-:Y:S01]  /*9ae0*/  FMUL.FTZ R132, R132, R11 ;  /* 0x0000000b84847220 */ /* 0x000fe20000410000 */
[----:B------:R-:W-:Y:S01]  /*9af0*/  FADD.FTZ R20, R39, R20 ;  /* 0x0000001427147221 */ /* 0x000fe20000010000 */
[----:B------:R-:W-:Y:S01]  /*9b00*/  FADD.FTZ R21, R53, R28 ;  /* 0x0000001c35157221 */ /* 0x000fe20000010000 */
[----:B------:R-:W-:Y:S01]  /*9b10*/  F2FP.BF16.F32.PACK_AB R28, R44, R37 ;  /* 0x000000252c1c723e */ /* 0x000fe200000010ff */
[----:B------:R-:W-:Y:S01]  /*9b20*/  FMUL.FTZ R133, R133, R11 ;  /* 0x0000000b85857220 */ /* 0x000fe20000410000 */
[----:B------:R-:W-:Y:S01]  /*9b30*/  FADD.FTZ R33, R51, R20 ;  /* 0x0000001433217221 */ /* 0x000fe20000010000 */
[----:B--2---:R-:W-:Y:S01]  /*9b40*/  FADD.FTZ R12, R56, R21 ;  /* 0x00000015380c7221 */ /* 0x004fe20000010000 */
[----:B------:R-:W-:Y:S01]  /*9b50*/  F2FP.BF16.F32.PACK_AB R30, R48, R45 ;  /* 0x0000002d301e723e */ /* 0x000fe200000010ff */
[----:B------:R-:W-:Y:S01]  /*9b60*/  FMUL.FTZ R90, R90, R81 ;  /* 0x000000515a5a7220 */ /* 0x000fe20000410000 */
[----:B-1----:R-:W-:Y:S01]  /*9b70*/  FADD.FTZ R33, R4, R33 ;  /* 0x0000002104217221 */ /* 0x002fe20000010000 */
[----:B------:R-:W-:Y:S01]  /*9b80*/  FADD.FTZ R13, R57, R12 ;  /* 0x0000000c390d7221 */ /* 0x000fe20000010000 */
[----:B------:R-:W-:Y:S01]  /*9b90*/  F2FP.BF16.F32.PACK_AB R12, R52, R49 ;  /* 0x00000031340c723e */ /* 0x000fe200000010ff */
[----:B------:R1:W-:Y:S01]  /*9ba0*/  STSM.16.M88.4 [R18], R28 ;  /* 0x0000001c12007844 */ /* 0x0003e20000000200 */
[----:B---3--:R-:W-:Y:S01]  /*9bb0*/  FADD.FTZ R14, R6, R33 ;  /* 0x00000021060e7221 */ /* 0x008fe20000010000 */
        /* <DEDUP_REMOVED lines=8> */
[----:B------:R-:W-:Y:S01]  /*9c40*/  F2FP.BF16.F32.PACK_AB R15, R4, R51 ;  /* 0x00000033040f723e */ /* 0x000fe200000010ff */
[----:B------:R-:W-:Y:S01]  /*9c50*/  FADD.FTZ R4, R64, R21 ;  /* 0x0000001540047221 */ /* 0x000fe20000010000 */
[----:B----4-:R-:W-:Y:S01]  /*9c60*/  F2FP.BF16.F32.PACK_AB R24, R60, R57 ;  /* 0x000000393c18723e */ /* 0x010fe200000010ff */
[----:B------:R-:W-:Y:S01]  /*9c70*/  FADD.FTZ R21, R71, R20 ;  /* 0x0000001447157221 */ /* 0x000fe20000010000 */
[----:B------:R-:W-:Y:S01]  /*9c80*/  F2FP.BF16.F32.PACK_AB R26, R64, R61 ;  /* 0x0000003d401a723e */ /* 0x000fe200000010ff */
[----:B------:R-:W-:Y:S01]  /*9c90*/  FADD.FTZ R25, R65, R4 ;  /* 0x0000000441197221 */ /* 0x000fe20000010000 */
[----:B------:R2:W-:Y:S01]  /*9ca0*/  STSM.16.M88.4 [R136+0x27800], R12 ;  /* 0x0278000c88007844 */ /* 0x0005e20000000200 */
[----:B------:R-:W-:Y:S01]  /*9cb0*/  FADD.FTZ R4, R74, R21 ;  /* 0x000000154a047221 */ /* 0x000fe20000010000 */
[----:B------:R-:W-:Y:S01]  /*9cc0*/  F2FP.BF16.F32.PACK_AB R27, R71, R54 ;  /* 0x00000036471b723e */ /* 0x000fe200000010ff */
[----:B------:R-:W-:Y:S01]  /*9cd0*/  FADD.FTZ R20, R68, R25 ;  /* 0x0000001944147221 */ /* 0x000fe20000010000 */
[----:B------:R-:W-:Y:S01]  /*9ce0*/  F2FP.BF16.F32.PACK_AB R25, R55, R6 ;  /* 0x000000063719723e */ /* 0x000fe200000010ff */
[----:B------:R-:W-:Y:S01]  /*9cf0*/  FADD.FTZ R21, R75, R4 ;  /* 0x000000044b157221 */ /* 0x000fe20000010000 */
[----:B-1----:R-:W-:Y:S01]  /*9d00*/  F2FP.BF16.F32.PACK_AB R28, R76, R73 ;  /* 0x000000494c1c723e */ /* 0x002fe200000010ff */
[----:B------:R-:W-:Y:S01]  /*9d10*/  FADD.FTZ R29, R69, R20 ;  /* 0x00000014451d7221 */ /* 0x000fe20000010000 */
[----:B------:R-:W-:Y:S01]  /*9d20*/  F2FP.BF16.F32.PACK_AB R30, R10, R77 ;  /* 0x0000004d0a1e723e */ /* 0x000fe200000010ff */
[----:B------:R1:W-:Y:S01]  /*9d30*/  STSM.16.M88.4 [R17], R24 ;  /* 0x0000001811007844 */ /* 0x0003e20000000200 */
[----:B------:R-:W-:Y:S01]  /*9d40*/  F2FP.BF16.F32.PACK_AB R31, R87, R86 ;  /* 0x00000056571f723e */ /* 0x000fe200000010ff */
[----:B------:R-:W-:Y:S01]  /*9d50*/  FADD.FTZ R4, R72, R29 ;  /* 0x0000001d48047221 */ /* 0x000fe20000010000 */
[----:B------:R-:W-:Y:S01]  /*9d60*/  FADD.FTZ R21, R78, R21 ;  /* 0x000000154e157221 */ /* 0x000fe20000010000 */
[-C--:B------:R-:W-:Y:S01]  /*9d70*/  FMUL.FTZ R95, R95, R81.reuse ;  /* 0x000000515f5f7220 */ /* 0x080fe20000410000 */
[----:B------:R-:W-:Y:S01]  /*9d80*/  FMUL.FTZ R98, R98, R81 ;  /* 0x0000005162627220 */ /* 0x000fe20000410000 */
[----:B------:R-:W-:Y:S01]  /*9d90*/  FADD.FTZ R29, R73, R4 ;  /* 0x00000004491d7221 */ /* 0x000fe20000010000 */
        /* <DEDUP_REMOVED lines=8> */
[C---:B------:R-:W-:Y:S01]  /*9e20*/  F2FP.BF16.F32.PACK_AB R29, R83.reuse, R82 ;  /* 0x00000052531d723e */ /* 0x040fe200000010ff */
[----:B------:R-:W-:Y:S01]  /*9e30*/  FADD.FTZ R21, R83, R21 ;  /* 0x0000001553157221 */ /* 0x000fe20000010000 */
[-C--:B------:R-:W-:Y:S01]  /*9e40*/  FMUL.FTZ R99, R99, R81.reuse ;  /* 0x0000005163637220 */ /* 0x080fe20000410000 */
[----:B------:R1:W-:Y:S01]  /*9e50*/  STSM.16.M88.4 [R22+0x6000], R12 ;  /* 0x0060000c16007844 */ /* 0x0003e20000000200 */
[----:B------:R-:W-:Y:S01]  /*9e60*/  FADD.FTZ R6, R10, R77 ;  /* 0x0000004d0a067221 */ /* 0x000fe20000010000 */
[----:B------:R-:W-:Y:S01]  /*9e70*/  FADD.FTZ R21, R86, R21 ;  /* 0x0000001556157221 */ /* 0x000fe20000010000 */
[-C--:B------:R-:W-:Y:S01]  /*9e80*/  FMUL.FTZ R102, R102, R81.reuse ;  /* 0x0000005166667220 */ /* 0x080fe20000410000 */
[----:B------:R1:W-:Y:S01]  /*9e90*/  STSM.16.M88.4 [R18+0x6000], R28 ;  /* 0x0060001c12007844 */ /* 0x0003e20000000200 */
[-C--:B------:R-:W-:Y:S01]  /*9ea0*/  FMUL.FTZ R103, R103, R81.reuse ;  /* 0x0000005167677220 */ /* 0x080fe20000410000 */
[----:B------:R-:W-:Y:S01]  /*9eb0*/  FADD.FTZ R4, R87, R21 ;  /* 0x0000001557047221 */ /* 0x000fe20000010000 */
[-C--:B------:R-:W-:Y:S01]  /*9ec0*/  FMUL.FTZ R106, R106, R81.reuse ;  /* 0x000000516a6a7220 */ /* 0x080fe20000410000 */
[----:B------:R-:W-:Y:S01]  /*9ed0*/  @!PT LDS RZ, [RZ] ;  /* 0x00000000fffff984 */ /* 0x000fe20000000800 */
[----:B------:R-:W-:Y:S01]  /*9ee0*/  @!PT LDS RZ, [RZ] ;  /* 0x00000000fffff984 */ /* 0x000fe20000000800 */
[----:B------:R-:W-:Y:S01]  /*9ef0*/  @!PT LDS RZ, [RZ] ;  /* 0x00000000fffff984 */ /* 0x000fe20000000800 */
[----:B------:R-:W-:Y:S01]  /*9f00*/  @!PT LDS RZ, [RZ] ;  /* 0x00000000fffff984 */ /* 0x000fe20000000800 */
[----:B------:R2:W-:Y:S06]  /*9f10*/  MEMBAR.ALL.CTA ;  /* 0x0000000000007992 */ /* 0x0005ec0000008000 */
[----:B--2---:R-:W2:Y:S01]  /*9f20*/  FENCE.VIEW.ASYNC.S ;  /* 0x00000000000073c6 */ /* 0x004ea20000000000 */
        /* <DEDUP_REMOVED lines=17> */
[----:B--2---:R-:W-:Y:S01]  /*a040*/  NOP ;  /* 0x0000000000007918 */ /* 0x004fe20000000000 */
[----:B-1----:R-:W-:Y:S05]  /*a050*/  @P2 BRA `(.L_x_8969) ;  /* 0xffffffe000002947 */ /* 0x002fea000383ffff */
.L_x_8960:
[----:B------:R-:W-:-:S13]  /*a060*/  ISETP.GE.AND P2, PT, R8, UR40, PT ;  /* 0x0000002808007c0c */ /* 0x000fda000bf46270 */
[----:B------:R-:W-:Y:S05]  /*a070*/  @!P2 BRA `(.L_x_8970) ;  /* 0x000000300024a947 */ /* 0x000fea0003800000 */
[----:B--2---:R-:W-:Y:S01]  /*a080*/  IMAD.MOV.U32 R12, RZ, RZ, R9 ;  /* 0x000000ffff0c7224 */ /* 0x004fe200078e0009 */
[----:B------:R-:W-:Y:S01]  /*a090*/  UMOV UR28, UR49 ;  /* 0x00000031001c7c82 */ /* 0x000fe20008000000 */
[----:B------:R-:W-:Y:S01]  /*a0a0*/  IMAD.MOV.U32 R11, RZ, RZ, R7 ;  /* 0x000000ffff0b7224 */ /* 0x000fe200078e0007 */
[----:B------:R-:W-:Y:S01]  /*a0b0*/  UMOV UR54, UR36 ;  /* 0x0000002400367c82 */ /* 0x000fe20008000000 */
[----:B------:R-:W-:Y:S01]  /*a0c0*/  IMAD.IADD R10, R0, 0x1, R5 ;  /* 0x00000001000a7824 */ /* 0x000fe200078e0205 */
[----:B------:R-:W-:Y:S01]  /*a0d0*/  ULDC UR34, c[0x0][0x9e4] ;  /* 0x0002790000227ab9 */ /* 0x000fe20000000800 */
[----:B------:R-:W-:Y:S01]  /*a0e0*/  ULDC UR53, c[0x0][0x9dc] ;  /* 0x0002770000357ab9 */ /* 0x000fe20000000800 */
[----:B------:R-:W-:Y:S01]  /*a0f0*/  ULDC UR52, c[0x0][0x288] ;  /* 0x0000a20000347ab9 */ /* 0x000fe20000000800 */
[----:B------:R-:W-:Y:S01]  /*a100*/  ULDC UR33, c[0x0][0x988] ;  /* 0x0002620000217ab9 */ /* 0x000fe20000000800 */
[----:B------:R-:W-:-:S05]  /*a110*/  ULDC UR35, c[0x0][0x9e0] ;  /* 0x0002780000237ab9 */ /* 0x000fca0000000800 */
.L_x_8987:
        /* <DEDUP_REMOVED lines=9> */
.L_x_8972:
[----:B------:R-:W-:Y:S01]  /*a1b0*/  ULEA UR6, UR36, UR39, 0x3 ;  /* 0x0000002724067291 */ /* 0x000fe2000f8e183f */
[----:B------:R-:W-:-:S05]  /*a1c0*/  IMAD.U32 R7, RZ, RZ, UR49 ;  /* 0x00000031ff077e24 */ /* 0x000fca000f8e00ff */
[----:B------:R-:W-:-:S04]  /*a1d0*/  SHF.L.U32 R7, R7, 0x1f, RZ ;  /* 0x0000001f07077819 */ /* 0x000fc800000006ff */
[----:B------:R1:W2:Y:S01]  /*a1e0*/  SYNCS.PHASECHK.TRANS64.TRYWAIT P2, [UR6+0x2d830], R7 ;  /* 0x02d83007ff0075a7 */ /* 0x0002a20008040146 */
[----:B------:R-:W-:Y:S05]  /*a1f0*/  @!P0 BRA `(.L_x_8973) ;  /* 0x0000000000048947 */ /* 0x000fea0003800000 */
[----:B------:R-:W-:Y:S01]  /*a200*/  BPT.TRAP 0x1 ;  /* 0x000000040000795c */ /* 0x000fe20000300000 */
.L_x_8973:
[----:B--2---:R-:W-:Y:S05]  /*a210*/  @P2 BRA `(.L_x_8971) ;  /* 0x0000000000082947 */ /* 0x004fea0003800000 */
[----:B------:R-:W2:Y:S02]  /*a220*/  SYNCS.PHASECHK.TRANS64.TRYWAIT P2, [UR6+0x2d830], R7 ;  /* 0x02d83007ff0075a7 */ /* 0x000ea40008040146 */
[----:B--2---:R-:W-:Y:S05]  /*a230*/  @!P2 BRA `(.L_x_8974) ;  /* 0x0000007c0078a947 */ /* 0x004fea0003800000 */
.L_x_8971:
        /* <DEDUP_REMOVED lines=35> */
.L_x_8976:
[----:B------:R-:W-:Y:S01]  /*a470*/  ULEA UR6, UR54, UR39, 0x3 ;  /* 0x0000002736067291 */ /* 0x000fe2000f8e183f */
[----:B------:R-:W-:-:S05]  /*a480*/  IMAD.U32 R7, RZ, RZ, UR28 ;  /* 0x0000001cff077e24 */ /* 0x000fca000f8e00ff */
[----:B------:R-:W-:-:S04]  /*a490*/  SHF.L.U32 R7, R7, 0x1f, RZ ;  /* 0x0000001f07077819 */ /* 0x000fc800000006ff */
[----:B------:R1:W2:Y:S01]  /*a4a0*/  SYNCS.PHASECHK.TRANS64.TRYWAIT P2, [UR6+0x2d850], R7 ;  /* 0x02d85007ff0075a7 */ /* 0x0002a20008040146 */
[----:B------:R-:W-:Y:S05]  /*a4b0*/  @!P0 BRA `(.L_x_8977) ;  /* 0x0000000000048947 */ /* 0x000fea0003800000 */
[----:B------:R-:W-:Y:S01]  /*a4c0*/  BPT.TRAP 0x1 ;  /* 0x000000040000795c */ /* 0x000fe20000300000 */
.L_x_8977:
[----:B--2---:R-:W-:Y:S05]  /*a4d0*/  @P2 BRA `(.L_x_8975) ;  /* 0x0000000000082947 */ /* 0x004fea0003800000 */
[----:B------:R-:W2:Y:S02]  /*a4e0*/  SYNCS.PHASECHK.TRANS64.TRYWAIT P2, [UR6+0x2d850], R7 ;  /* 0x02d85007ff0075a7 */ /* 0x000ea40008040146 */
[----:B--2---:R-:W-:Y:S05]  /*a4f0*/  @!P2 BRA `(.L_x_8978) ;  /* 0x0000007800e0a947 */ /* 0x004fea0003800000 */
.L_x_8975:
[----:B------:R-:W-:Y:S01]  /*a500*/  UIADD3 UR6, UR39, 0x400, URZ ;  /* 0x0000040027067890 */ /* 0x000fe2000fffe03f */
[----:B------:R-:W-:Y:S01]  /*a510*/  WARPGROUP.ARRIVE ;  /* 0x00000000000079c5 */ /* 0x000fe20000000000 */
[----:B------:R-:W-:Y:S01]  /*a520*/  UMOV UR29, 0x40000040 ;  /* 0x40000040001d7882 */ /* 0x000fe20000000000 */
[----:B------:R-:W-:Y:S01]  /*a530*/  UMOV UR31, 0x80000020 ;  /* 0x80000020001f7882 */ /* 0x000fe20000000000 */
[----:B------:R-:W-:Y:S01]  /*a540*/  USHF.R.U32.HI UR6, URZ, 0x4, UR6 ;  /* 0x000000043f067899 */ /* 0x000fe20008011606 */
[----:B--2---:R-:W2:Y:S01]  /*a550*/  LDC R14, c[0x0][0x2e0] ;  /* 0x0000b800ff0e7b82 */ /* 0x004ea20000000800 */
[----:B------:R-:W-:Y:S01]  /*a560*/  IMAD.SHL.U32 R21, R8, 0x80, RZ ;  /* 0x0000008008157824 */ /* 0x000fe200078e00ff */
[----:B------:R-:W-:Y:S01]  /*a570*/  ISETP.GE.U32.AND P2, PT, R2, 0x180, PT ;  /* 0x000001800200780c */ /* 0x000fe20003f46070 */
[----:B------:R-:W-:Y:S01]  /*a580*/  ULOP3.LUT UR6, UR6, 0x3fff, URZ, 0xc0, !UPT ;  /* 0x00003fff06067892 */ /* 0x000fe2000f8ec03f */
[----:B------:R-:W-:Y:S02]  /*a590*/  IMAD.U32 R13, RZ, RZ, UR36 ;  /* 0x00000024ff0d7e24 */ /* 0x000fe4000f8e00ff */
[----:B-1----:R-:W-:Y:S01]  /*a5a0*/  IADD3 R7, -R21, 0x1, RZ ;  /* 0x0000000115077810 */ /* 0x002fe20007ffe1ff */
[----:B------:R-:W-:Y:S01]  /*a5b0*/  ULOP3.LUT UR7, UR6, 0x2000000, URZ, 0xfc, !UPT ;  /* 0x0200000006077892 */ /* 0x000fe2000f8efc3f */
[----:B------:R-:W-:Y:S01]  /*a5c0*/  VIADD R9, R16, 0x9 ;  /* 0x0000000910097836 */ /* 0x000fe20000000000 */
[----:B------:R-:W-:Y:S01]  /*a5d0*/  ULOP3.LUT UR6, UR41, 0x10000, URZ, 0xfc, !UPT ;  /* 0x0001000029067892 */ /* 0x000fe2000f8efc3f */
[----:B------:R-:W-:Y:S01]  /*a5e0*/  @!P1 LEA R13, R13, UR39, 0x3 ;  /* 0x000000270d0d9c11 */ /* 0x000fe2000f8e18ff */
[----:B------:R-:W-:-:S02]  /*a5f0*/  UIMAD UR7, UR54, 0x600, UR7 ;  /* 0x00000600360778a4 */ /* 0x000fc4000f8e0207 */
[----:B------:R-:W-:Y:S02]  /*a600*/  SEL R15, R9, 0x9, !P2 ;  /* 0x00000009090f7807 */ /* 0x000fe40005000000 */
[----:B------:R-:W-:Y:S01]  /*a610*/  @!P1 VIADD R13, R13, 0x2d840 ;  /* 0x0002d8400d0d9836 */ /* 0x000fe20000000000 */
[----:B------:R-:W-:Y:S02]  /*a620*/  UMOV UR28, UR6 ;  /* 0x00000006001c7c82 */ /* 0x000fe40008000000 */
[----:B------:R-:W-:Y:S02]  /*a630*/  UMOV UR30, UR7 ;  /* 0x00000007001e7c82 */ /* 0x000fe40008000000 */
[----:B------:R-:W-:Y:S01]  /*a640*/  HGMMA.64x96x16.F32.BF16 R88, gdesc[UR28].tnspB, R88, gsb0 ;  /* 0x416000001c5879f0 */ /* 0x000fe20008001858 */
[----:B------:R-:W-:Y:S01]  /*a650*/  UIADD3 UR28, UR6, 0x2, URZ ;  /* 0x00000002061c7890 */ /* 0x000fe2000fffe03f */
[----:B------:R-:W-:Y:S01]  /*a660*/  @!P1 PRMT R13, RZ, 0x654, R13 ;  /* 0x00000654ff0d9816 */ /* 0x000fe2000000000d */
[----:B------:R-:W-:Y:S01]  /*a670*/  UIADD3 UR30, UR7, 0x40, URZ ;  /* 0x00000040071e7890 */ /* 0x000fe2000fffe03f */
[----:B--2---:R-:W-:Y:S01]  /*a680*/  IMAD R7, R14, UR47, R7 ;  /* 0x0000002f0e077c24 */ /* 0x004fe2000f8e0207 */
[----:B------:R-:W-:Y:S01]  /*a690*/  UMOV UR29, 0x40000040 ;  /* 0x40000040001d7882 */ /* 0x000fe20000000000 */
[----:B------:R-:W-:-:S02]  /*a6a0*/  UMOV UR31, 0x80000020 ;  /* 0x80000020001f7882 */ /* 0x000fc40000000000 */
[----:B------:R-:W-:-:S04]  /*a6b0*/  VIADD R14, R7, -UR52 ;  /* 0x80000034070e7c36 */ /* 0x000fc80008000000 */
[----:B------:R-:W-:-:S04]  /*a6c0*/  IMAD R14, R19, -0x2, R14 ;  /* 0xfffffffe130e7824 */ /* 0x000fc800078e020e */
[----:B------:R-:W-:-:S04]  /*a6d0*/  VIADD R20, R14, UR35 ;  /* 0x000000230e147c36 */ /* 0x000fc80008000000 */
[----:B------:R-:W-:Y:S01]  /*a6e0*/  IMAD.IADD R9, R0, 0x1, R20 ;  /* 0x0000000100097824 */ /* 0x000fe200078e0214 */
        /* <DEDUP_REMOVED lines=42> */
[----:B------:R-:W-:Y:S01]  /*a990*/  ULOP3.LUT UR6, URZ, UR53, URZ, 0x33, !UPT ;  /* 0x000000353f067292 */ /* 0x000fe2000f8e333f */
[----:B------:R-:W-:Y:S02]  /*a9a0*/  WARPGROUP.DEPBAR.LE gsb0, 0x0 ;  /* 0x00008000000079c5 */ /* 0x000fe40000010000 */
[----:B------:R-:W-:-:S06]  /*a9b0*/  WARPGROUP.ARRIVE ;  /* 0x00000000000079c5 */ /* 0x000fcc0000000000 */
[----:B------:R-:W-:Y:S03]  /*a9c0*/  HGMMA.64x96x16.F32.BF16 R88, gdesc[UR28].tnspB, R88, gsb0 ;  /* 0x416000001c5879f0 */ /* 0x000fe60008001858 */
[----:B------:R-:W-:Y:S02]  /*a9d0*/  WARPGROUP.DEPBAR.LE gsb0, 0x0 ;  /* 0x00008000000079c5 */ /* 0x000fe40000010000 */
[----:B------:R1:W-:Y:S06]  /*a9e0*/  BAR.ARV R15, 0x100 ;  /* 0x0004000f0000751d */ /* 0x0003ec0000002000 */
[----:B------:R2:W-:Y:S02]  /*a9f0*/  @!P1 SYNCS.ARRIVE.TRANS64.RED.A1T0 RZ, [R13+URZ], RZ ;  /* 0x000000ff0dff99a7 */ /* 0x0005e4000810043f */
[----:B--2---:R-:W-:-:S04]  /*aa00*/  VIADD R13, R14, UR6 ;  /* 0x000000060e0d7c36 */ /* 0x004fc80008000000 */
        /* <DEDUP_REMOVED lines=13> */
.L_x_8981:
[----:B------:R-:W-:-:S05]  /*aae0*/  IMAD.U32 R142, RZ, RZ, UR34 ;  /* 0x00000022ff8e7e24 */ /* 0x000fca000f8e00ff */
[----:B------:R-:W-:-:S13]  /*aaf0*/  ISETP.NE.AND P2, PT, R142, 0x1, PT ;  /* 0x000000018e00780c */ /* 0x000fda0003f45270 */
[----:B------:R-:W1:Y:S01]  /*ab00*/  @P2 LDC.64 R14, c[0x0][0x9e8] ;  /* 0x00027a00ff0e2b82 */ /* 0x000e620000000a00 */
[----:B------:R-:W-:-:S04]  /*ab10*/  @P2 IMAD.IADD R139, R0, 0x1, R5 ;  /* 0x00000001008b2824 */ /* 0x000fc800078e0205 */
[----:B-1----:R-:W-:-:S04]  /*ab20*/  @P2 IMAD.HI.U32 R144, R139, R14, RZ ;  /* 0x0000000e8b902227 */ /* 0x002fc800078e00ff */
[----:B------:R-:W-:Y:S01]  /*ab30*/  IMAD.MOV.U32 R14, RZ, RZ, R10 ;  /* 0x000000ffff0e7224 */ /* 0x000fe200078e000a */
[----:B------:R-:W-:-:S07]  /*ab40*/  @P2 SHF.R.U32.HI R14, RZ, R15, R144 ;  /* 0x0000000fff0e2219 */ /* 0x000fce0000011690 */
.L_x_8982:
[----:B------:R-:W-:Y:S05]  /*ab50*/  BSYNC B0 ;  /* 0x0000000000007941 */ /* 0x000fea0003800000 */
.L_x_8980:
[----:B------:R-:W-:-:S04]  /*ab60*/  IMAD R14, R14, R142, -R21 ;  /* 0x0000008e0e0e7224 */ /* 0x000fc800078e0a15 */
[----:B------:R-:W-:-:S05]  /*ab70*/  IMAD R14, R19, -0x2, R14 ;  /* 0xfffffffe130e7824 */ /* 0x000fca00078e020e */
[----:B------:R-:W-:Y:S02]  /*ab80*/  VIADDMNMX R9, R14, R142, R9, PT ;  /* 0x0000008e0e097246 */ /* 0x000fe40003800109 */
[----:B------:R-:W-:-:S07]  /*ab90*/  VIMNMX R7, R7, R14, !PT ;  /* 0x0000000e07077248 */ /* 0x000fce0007fe0100 */
.L_x_8979:
[----:B------:R-:W-:Y:S01]  /*aba0*/  ISETP.GT.AND P2, PT, R8, -0x1, PT ;  /* 0xffffffff0800780c */ /* 0x000fe20003f44270 */
[C---:B------:R-:W-:Y:S02]  /*abb0*/  IMAD.IADD R20, R3.reuse, 0x1, R20 ;  /* 0x0000000103147824 */ /* 0x040fe400078e0214 */
[----:B------:R-:W-:Y:S01]  /*abc0*/  IMAD.IADD R13, R3, 0x1, R13 ;  /* 0x00000001030d7824 */ /* 0x000fe200078e020d */
[C---:B------:R-:W-:Y:S02]  /*abd0*/  ISETP.GT.AND P4, PT, R7.reuse, RZ, P2 ;  /* 0x000000ff0700720c */ /* 0x040fe40001784270 */
[----:B------:R-:W-:Y:S02]  /*abe0*/  ISETP.GT.AND P6, PT, R7, 0x1, P2 ;  /* 0x000000010700780c */ /* 0x000fe400017c4270 */
[C---:B------:R-:W-:Y:S02]  /*abf0*/  ISETP.LT.OR P4, PT, R9.reuse, 0x1, P4 ;  /* 0x000000010900780c */ /* 0x040fe40002781670 */
[----:B------:R-:W-:-:S02]  /*ac00*/  ISETP.LT.OR P6, PT, R9, 0x2, P6 ;  /* 0x000000020900780c */ /* 0x000fc400037c1670 */
        /* <DEDUP_REMOVED lines=105> */
.L_x_8985:
[----:B------:R-:W-:-:S05]  /*b2a0*/  IMAD.U32 R9, RZ, RZ, UR34 ;  /* 0x00000022ff097e24 */ /* 0x000fca000f8e00ff */
[----:B------:R-:W-:-:S13]  /*b2b0*/  ISETP.NE.AND P3, PT, R9, 0x1, PT ;  /* 0x000000010900780c */ /* 0x000fda0003f65270 */
[----:B------:R-:W1:Y:S02]  /*b2c0*/  @P3 LDC.64 R14, c[0x0][0x9e8] ;  /* 0x00027a00ff0e3b82 */ /* 0x000e640000000a00 */
[----:B-1----:R-:W-:-:S05]  /*b2d0*/  @P3 IMAD.HI.U32 R14, R142, R14, RZ ;  /* 0x0000000e8e0e3227 */ /* 0x002fca00078e00ff */
[----:B------:R-:W-:-:S07]  /*b2e0*/  @P3 SHF.R.U32.HI R142, RZ, R15, R14 ;  /* 0x0000000fff8e3219 */ /* 0x000fce000001160e */
.L_x_8986:
[----:B------:R-:W-:Y:S05]  /*b2f0*/  BSYNC B0 ;  /* 0x0000000000007941 */ /* 0x000fea0003800000 */
.L_x_8984:
[----:B------:R-:W-:-:S04]  /*b300*/  IMAD R142, R142, R9, -R21 ;  /* 0x000000098e8e7224 */ /* 0x000fc800078e0a15 */
[----:B------:R-:W-:-:S05]  /*b310*/  IMAD R142, R19, -0x2, R142 ;  /* 0xfffffffe138e7824 */ /* 0x000fca00078e028e */
[----:B------:R-:W-:Y:S02]  /*b320*/  VIADDMNMX R20, R142, R9, R20, PT ;  /* 0x000000098e147246 */ /* 0x000fe40003800114 */
[----:B------:R-:W-:-:S07]  /*b330*/  VIMNMX R13, R13, R142, !PT ;  /* 0x0000008e0d0d7248 */ /* 0x000fce0007fe0100 */
.L_x_8983:
        /* <DEDUP_REMOVED lines=20> */
[----:B------:R-:W-:Y:S02]  /*b480*/  ISETP.GT.AND P4, PT, R13, 0x1, P2 ;  /* 0x000000010d00780c */ /* 0x000fe40001784270 */
[----:B------:R-:W-:Y:S02]  /*b490*/  FMNMX.FTZ R14, R44, R7, !PT ;  /* 0x000000072c0e7209 */ /* 0x000fe40007810000 */
[----:B------:R-:W-:Y:S02]  /*b4a0*/  FSEL R39, R39, -INF , !P3 ;  /* 0xff80000027277808 */ /* 0x000fe40005800000 */
[----:B------:R-:W-:Y:S02]  /*b4b0*/  FMNMX.FTZ R7, R45, R14, !PT ;  /* 0x0000000e2d077209 */ /* 0x000fe40007810000 */
[----:B------:R-:W-:-:S02]  /*b4c0*/  ISETP.GT.AND P3, PT, R13, 0x21, P2 ;  /* 0x000000210d00780c */ /* 0x000fc40001764270 */
[----:B------:R-:W-:Y:S02]  /*b4d0*/  FMNMX.FTZ R14, R48, R7, !PT ;  /* 0x00000007300e7209 */ /* 0x000fe40007810000 */
[C---:B------:R-:W-:Y:S02]  /*b4e0*/  ISETP.LT.OR P6, PT, R20.reuse, 0x9, P6 ;  /* 0x000000091400780c */ /* 0x040fe400037c1670 */
[----:B------:R-:W-:Y:S02]  /*b4f0*/  FMNMX.FTZ R7, R49, R14, !PT ;  /* 0x0000000e31077209 */ /* 0x000fe40007810000 */
[----:B------:R-:W-:Y:S02]  /*b500*/  ISETP.LT.OR P4, PT, R20, 0x2, P4 ;  /* 0x000000021400780c */ /* 0x000fe40002781670 */
        /* <DEDUP_REMOVED lines=11> */
[----:B------:R-:W-:Y:S02]  /*b5c0*/  ISETP.GT.AND P3, PT, R13, RZ, P2 ;  /* 0x000000ff0d00720c */ /* 0x000fe40001764270 */
        /* <DEDUP_REMOVED lines=24> */
[----:B------:R-:W-:Y:S01]  /*b750*/  ISETP.GT.AND P4, PT, R13, 0x29, P2 ;  /* 0x000000290d00780c */ /* 0x000fe20001784270 */
[----:B------:R-:W1:Y:S03]  /*b760*/  SHFL.BFLY PT, R7, R14, 0x2, 0x1f ;  /* 0x0c401f000e077f89 */ /* 0x000e6600000e0000 */
[----:B------:R-:W-:-:S04]  /*b770*/  ISETP.LT.OR P4, PT, R20, 0x2a, P4 ;  /* 0x0000002a1400780c */ /* 0x000fc80002781670 */
[----:B------:R-:W-:Y:S02]  /*b780*/  FSEL R47, R47, -INF , !P4 ;  /* 0xff8000002f2f7808 */ /* 0x000fe40006000000 */
[----:B------:R-:W-:-:S04]  /*b790*/  ISETP.GT.AND P4, PT, R13, 0x31, P2 ;  /* 0x000000310d00780c */ /* 0x000fc80001784270 */
[----:B------:R-:W-:-:S04]  /*b7a0*/  ISETP.LT.OR P4, PT, R20, 0x32, P4 ;  /* 0x000000321400780c */ /* 0x000fc80002781670 */
[----:B------:R-:W-:Y:S02]  /*b7b0*/  FSEL R51, R51, -INF , !P4 ;  /* 0xff80000033337808 */ /* 0x000fe40006000000 */
[----:B------:R-:W-:-:S04]  /*b7c0*/  ISETP.GT.AND P4, PT, R13, 0x39, P2 ;  /* 0x000000390d00780c */ /* 0x000fc80001784270 */
[----:B------:R-:W-:Y:S02]  /*b7d0*/  ISETP.LT.OR P4, PT, R20, 0x3a, P4 ;  /* 0x0000003a1400780c */ /* 0x000fe40002781670 */
[----:B-1----:R-:W-:Y:S02]  /*b7e0*/  FMNMX.FTZ R9, R14, R7, !PT ;  /* 0x000000070e097209 */ /* 0x002fe40007810000 */
        /* <DEDUP_REMOVED lines=12> */
[C---:B------:R-:W-:Y:S01]  /*b8b0*/  FSETP.NEU.FTZ.AND P6, PT, R7.reuse, -INF , PT ;  /* 0xff8000000700780b */ /* 0x040fe20003fdd000 */
[----:B------:R-:W-:Y:S01]  /*b8c0*/  FMUL.FTZ R9, R7, UR33 ;  /* 0x0000002107097c20 */ /* 0x000fe20008410000 */
[----:B------:R-:W-:-:S04]  /*b8d0*/  ISETP.GT.AND P4, PT, R13, 0x59, P2 ;  /* 0x000000590d00780c */ /* 0x000fc80001784270 */
[----:B------:R-:W-:Y:S02]  /*b8e0*/  FSEL R9, R9, RZ, P6 ;  /* 0x000000ff09097208 */ /* 0x000fe40003000000 */
[----:B------:R-:W-:-:S03]  /*b8f0*/  ISETP.LT.OR P4, PT, R20, 0x5a, P4 ;  /* 0x0000005a1400780c */ /* 0x000fc60002781670 */
[--C-:B------:R-:W-:Y:S01]  /*b900*/  FFMA.FTZ R14, R25, UR33, -R9.reuse ;  /* 0x00000021190e7c23 */ /* 0x100fe20008010809 */
[----:B------:R-:W-:Y:S01]  /*b910*/  FSEL R25, R26, -INF , !P3 ;  /* 0xff8000001a197808 */ /* 0x000fe20005800000 */
[--C-:B------:R-:W-:Y:S01]  /*b920*/  FFMA.FTZ R21, R28, UR33, -R9.reuse ;  /* 0x000000211c157c23 */ /* 0x100fe20008010809 */
[--C-:B------:R-:W-:Y:S01]  /*b930*/  FFMA.FTZ R15, R24, UR33, -R9.reuse ;  /* 0x00000021180f7c23 */ /* 0x100fe20008010809 */
[--C-:B------:R-:W-:Y:S01]  /*b940*/  FFMA.FTZ R24, R29, UR33, -R9.reuse ;  /* 0x000000211d187c23 */ /* 0x100fe20008010809 */
[----:B------:R-:W-:Y:S01]  /*b950*/  FMNMX.FTZ R28, R25, R12, !PT ;  /* 0x0000000c191c7209 */ /* 0x000fe20007810000 */
[--C-:B------:R-:W-:Y:S01]  /*b960*/  FFMA.FTZ R29, R33, UR33, -R9.reuse ;  /* 0x00000021211d7c23 */ /* 0x100fe20008010809 */
        /* <DEDUP_REMOVED lines=13> */
[----:B------:R1:W-:Y:S01]  /*ba40*/  MUFU.EX2 R28, R36 ;  /* 0x00000024001c7308 */ /* 0x0003e20000000800 */
[----:B------:R-:W-:Y:S01]  /*ba50*/  ISETP.GT.AND P3, PT, R13, 0x38, P2 ;  /* 0x000000380d00780c */ /* 0x000fe20001764270 */
[--C-:B------:R-:W-:Y:S01]  /*ba60*/  FFMA.FTZ R142, R64, UR33, -R9.reuse ;  /* 0x00000021408e7c23 */ /* 0x100fe20008010809 */
[----:B------:R-:W-:Y:S01]  /*ba70*/  FMNMX.FTZ R32, R34, R33, !PT ;  /* 0x0000002122207209 */ /* 0x000fe20007810000 */
[--C-:B------:R-:W-:Y:S01]  /*ba80*/  FFMA.FTZ R33, R37, UR33, -R9.reuse ;  /* 0x0000002125217c23 */ /* 0x100fe20008010809 */
[----:B------:R-:W-:Y:S01]  /*ba90*/  ISETP.LT.OR P3, PT, R20, 0x39, P3 ;  /* 0x000000391400780c */ /* 0x000fe20001f61670 */
[--C-:B------:R-:W-:Y:S01]  /*baa0*/  FFMA.FTZ R60, R60, UR33, -R9.reuse ;  /* 0x000000213c3c7c23 */ /* 0x100fe20008010809 */
        /* <DEDUP_REMOVED lines=8> */
[----:B------:R2:W-:Y:S01]  /*bb30*/  MUFU.EX2 R32, R40 ;  /* 0x0000002800207308 */ /* 0x0005e20000000800 */
[----:B-1----:R-:W-:Y:S01]  /*bb40*/  FMNMX.FTZ R36, R42, R37, !PT ;  /* 0x000000252a247209 */ /* 0x002fe20007810000 */
[----:B------:R-:W-:Y:S01]  /*bb50*/  FFMA.FTZ R37, R41, UR33, -R9 ;  /* 0x0000002129257c23 */ /* 0x000fe20008010809 */
[----:B------:R-:W-:Y:S02]  /*bb60*/  FSEL R58, R58, -INF , !P3 ;  /* 0xff8000003a3a7808 */ /* 0x000fe40005800000 */
[----:B------:R-:W-:-:S02]  /*bb70*/  FMNMX.FTZ R41, R43, R36, !PT ;  /* 0x000000242b297209 */ /* 0x000fc40007810000 */
[----:B------:R-:W-:Y:S01]  /*bb80*/  ISETP.GT.AND P3, PT, R13, 0x48, P2 ;  /* 0x000000480d00780c */ /* 0x000fe20001764270 */
[----:B------:R-:W-:Y:S01]  /*bb90*/  MUFU.EX2 R14, R14 ;  /* 0x0000000e000e7308 */ /* 0x000fe20000000800 */
[----:B------:R-:W-:Y:S02]  /*bba0*/  FMNMX.FTZ R36, R46, R41, !PT ;  /* 0x000000292e247209 */ /* 0x000fe40007810000 */
[----:B------:R-:W-:Y:S02]  /*bbb0*/  ISETP.LT.OR P3, PT, R20, 0x49, P3 ;  /* 0x000000491400780c */ /* 0x000fe40001f61670 */
[----:B------:R-:W-:Y:S02]  /*bbc0*/  FMNMX.FTZ R41, R47, R36, !PT ;  /* 0x000000242f297209 */ /* 0x000fe40007810000 */
[----:B------:R-:W-:Y:S01]  /*bbd0*/  FSEL R62, R62, -INF , !P3 ;  /* 0xff8000003e3e7808 */ /* 0x000fe20005800000 */
        /* <DEDUP_REMOVED lines=14> */
[----:B------:R-:W-:-:S02]  /*bcc0*/  ISETP.LT.OR P3, PT, R20, 0x59, P3 ;  /* 0x000000591400780c */ /* 0x000fc40001f61670 */
[----:B------:R-:W-:Y:S02]  /*bcd0*/  FMNMX.FTZ R49, R59, R44, !PT ;  /* 0x0000002c3b317209 */ /* 0x000fe40007810000 */
[----:B------:R-:W-:Y:S01]  /*bce0*/  FSEL R70, R70, -INF , !P3 ;  /* 0xff80000046467808 */ /* 0x000fe20005800000 */
[----:B------:R-:W-:Y:S01]  /*bcf0*/  MUFU.EX2 R24, R24 ;  /* 0x0000001800187308 */ /* 0x000fe20000000800 */
[----:B------:R-:W-:Y:S02]  /*bd00*/  FMNMX.FTZ R44, R62, R49, !PT ;  /* 0x000000313e2c7209 */ /* 0x000fe40007810000 */
[----:B------:R-:W-:Y:S02]  /*bd10*/  ISETP.GT.AND P3, PT, R13, 0x60, P2 ;  /* 0x000000600d00780c */ /* 0x000fe40001764270 */
[----:B------:R-:W-:Y:S02]  /*bd20*/  FMNMX.FTZ R49, R63, R44, !PT ;  /* 0x0000002c3f317209 */ /* 0x000fe40007810000 */
[----:B------:R-:W-:Y:S01]  /*bd30*/  ISETP.LT.OR P3, PT, R20, 0x61, P3 ;  /* 0x000000611400780c */ /* 0x000fe20001f61670 */
[----:B------:R1:W-:Y:S01]  /*bd40*/  MUFU.EX2 R44, R52 ;  /* 0x00000034002c7308 */ /* 0x0003e20000000800 */
[----:B--2---:R-:W-:Y:S01]  /*bd50*/  FMNMX.FTZ R48, R66, R49, !PT ;  /* 0x0000003142307209 */ /* 0x004fe20007810000 */
[----:B------:R-:W-:Y:S01]  /*bd60*/  FFMA.FTZ R49, R53, UR33, -R9 ;  /* 0x0000002135317c23 */ /* 0x000fe20008010809 */
[----:B------:R-:W-:-:S02]  /*bd70*/  FSEL R71, R71, -INF , !P4 ;  /* 0xff80000047477808 */ /* 0x000fc40006000000 */
[----:B------:R-:W-:Y:S02]  /*bd80*/  FMNMX.FTZ R53, R67, R48, !PT ;  /* 0x0000003043357209 */ /* 0x000fe40007810000 */
[C---:B------:R-:W-:Y:S01]  /*bd90*/  ISETP.GT.AND P4, PT, R13.reuse, 0x61, P2 ;  /* 0x000000610d00780c */ /* 0x040fe20001784270 */
[----:B------:R-:W-:Y:S01]  /*bda0*/  MUFU.EX2 R26, R26 ;  /* 0x0000001a001a7308 */ /* 0x000fe20000000800 */
[----:B------:R-:W-:Y:S02]  /*bdb0*/  FSEL R74, R74, -INF , !P3 ;  /* 0xff8000004a4a7808 */ /* 0x000fe40005800000 */
[----:B------:R-:W-:Y:S02]  /*bdc0*/  ISETP.GT.AND P3, PT, R13, 0x68, P2 ;  /* 0x000000680d00780c */ /* 0x000fe40001764270 */
[----:B------:R-:W-:Y:S02]  /*bdd0*/  FMNMX.FTZ R48, R70, R53, !PT ;  /* 0x0000003546307209 */ /* 0x000fe40007810000 */
[C---:B------:R-:W-:Y:S01]  /*bde0*/  ISETP.LT.OR P4, PT, R20.reuse, 0x62, P4 ;  /* 0x000000621400780c */ /* 0x040fe20002781670 */
[----:B------:R-:W-:Y:S01]  /*bdf0*/  MUFU.EX2 R29, R29 ;  /* 0x0000001d001d7308 */ /* 0x000fe20000000800 */
[----:B------:R-:W-:-:S02]  /*be00*/  ISETP.LT.OR P3, PT, R20, 0x69, P3 ;  /* 0x000000691400780c */ /* 0x000fc40001f61670 */
[----:B------:R-:W-:Y:S02]  /*be10*/  FMNMX.FTZ R53, R71, R48, !PT ;  /* 0x0000003047357209 */ /* 0x000fe40007810000 */
[----:B------:R-:W-:Y:S02]  /*be20*/  FSEL R75, R75, -INF , !P4 ;  /* 0xff8000004b4b7808 */ /* 0x000fe40006000000 */
[----:B------:R-:W-:Y:S01]  /*be30*/  ISETP.GT.AND P4, PT, R13, 0x69, P2 ;  /* 0x000000690d00780c */ /* 0x000fe20001784270 */
[----:B------:R2:W-:Y:S01]  /*be40*/  MUFU.EX2 R48, R56 ;  /* 0x0000003800307308 */ /* 0x0005e20000000800 */
[----:B------:R-:W-:Y:S02]  /*be50*/  FSEL R78, R78, -INF , !P3 ;  /* 0xff8000004e4e7808 */ /* 0x000fe40005800000 */
[----:B-1----:R-:W-:Y:S01]  /*be60*/  FMNMX.FTZ R52, R74, R53, !PT ;  /* 0x000000354a347209 */ /* 0x002fe20007810000 */
[----:B------:R-:W-:Y:S01]  /*be70*/  FFMA.FTZ R53, R57, UR33, -R9 ;  /* 0x0000002139357c23 */ /* 0x000fe20008010809 */
[----:B------:R-:W-:-:S02]  /*be80*/  ISETP.GT.AND P3, PT, R13, 0x70, P2 ;  /* 0x000000700d00780c */ /* 0x000fc40001764270 */
[C---:B------:R-:W-:Y:S01]  /*be90*/  ISETP.LT.OR P4, PT, R20.reuse, 0x6a, P4 ;  /* 0x0000006a1400780c */ /* 0x040fe20002781670 */
[----:B------:R-:W-:Y:S01]  /*bea0*/  MUFU.EX2 R33, R33 ;  /* 0x0000002100217308 */ /* 0x000fe20000000800 */
[----:B------:R-:W-:Y:S02]  /*beb0*/  FMNMX.FTZ R57, R75, R52, !PT ;  /* 0x000000344b397209 */ /* 0x000fe40007810000 */
[----:B------:R-:W-:Y:S02]  /*bec0*/  ISETP.LT.OR P3, PT, R20, 0x71, P3 ;  /* 0x000000711400780c */ /* 0x000fe40001f61670 */
[----:B------:R-:W-:Y:S01]  /*bed0*/  FSEL R139, R79, -INF , !P4 ;  /* 0xff8000004f8b7808 */ /* 0x000fe20006000000 */
[--C-:B------:R-:W-:Y:S01]  /*bee0*/  FFMA.FTZ R79, R61, UR33, -R9.reuse ;  /* 0x000000213d4f7c23 */ /* 0x100fe20008010809 */
[----:B------:R-:W-:Y:S01]  /*bef0*/  ISETP.GT.AND P4, PT, R13, 0x71, P2 ;  /* 0x000000710d00780c */ /* 0x000fe20001784270 */
[--C-:B------:R-:W-:Y:S01]  /*bf00*/  FFMA.FTZ R61, R69, UR33, -R9.reuse ;  /* 0x00000021453d7c23 */ /* 0x100fe20008010809 */
[----:B------:R-:W-:Y:S01]  /*bf10*/  FMNMX.FTZ R52, R78, R57, !PT ;  /* 0x000000394e347209 */ /* 0x000fe20007810000 */
[--C-:B------:R-:W-:Y:S01]  /*bf20*/  FFMA.FTZ R57, R65, UR33, -R9.reuse ;  /* 0x0000002141397c23 */ /* 0x100fe20008010809 */
[----:B------:R-:W-:Y:S01]  /*bf30*/  FSEL R82, R82, -INF , !P3 ;  /* 0xff80000052527808 */ /* 0x000fe20005800000 */
[--C-:B------:R-:W-:Y:S01]  /*bf40*/  FFMA.FTZ R65, R73, UR33, -R9.reuse ;  /* 0x0000002149417c23 */ /* 0x100fe20008010809 */
[----:B------:R-:W-:Y:S01]  /*bf50*/  ISETP.GT.AND P3, PT, R13, 0x78, P2 ;  /* 0x000000780d00780c */ /* 0x000fe20001764270 */
[--C-:B------:R-:W-:Y:S01]  /*bf60*/  FFMA.FTZ R69, R77, UR33, -R9.reuse ;  /* 0x000000214d457c23 */ /* 0x100fe20008010809 */
[----:B------:R-:W-:Y:S01]  /*bf70*/  ISETP.GT.AND P2, PT, R13, 0x79, P2 ;  /* 0x000000790d00780c */ /* 0x000fe20001744270 */
[----:B------:R-:W-:Y:S01]  /*bf80*/  FFMA.FTZ R73, R81, UR33, -R9 ;  /* 0x0000002151497c23 */ /* 0x000fe20008010809 */
[----:B------:R-:W-:Y:S01]  /*bf90*/  ISETP.LT.OR P4, PT, R20, 0x72, P4 ;  /* 0x000000721400780c */ /* 0x000fe20002781670 */
[----:B------:R-:W-:Y:S01]  /*bfa0*/  MUFU.EX2 R37, R37 ;  /* 0x0000002500257308 */ /* 0x000fe20000000800 */
[----:B------:R-:W-:-:S02]  /*bfb0*/  FMNMX.FTZ R13, R139, R52, !PT ;  /* 0x000000348b0d7209 */ /* 0x000fc40007810000 */
[----:B------:R-:W-:Y:S02]  /*bfc0*/  ISETP.LT.OR P3, PT, R20, 0x79, P3 ;  /* 0x000000791400780c */ /* 0x000fe40001f61670 */
[----:B------:R-:W-:Y:S02]  /*bfd0*/  FSEL R83, R83, -INF , !P4 ;  /* 0xff80000053537808 */ /* 0x000fe40006000000 */
[----:B--2---:R-:W-:Y:S01]  /*bfe0*/  FMNMX.FTZ R56, R82, R13, !PT ;  /* 0x0000000d52387209 */ /* 0x004fe20007810000 */
[----:B------:R1:W-:Y:S01]  /*bff0*/  MUFU.EX2 R52, R60 ;  /* 0x0000003c00347308 */ /* 0x0003e20000000800 */
[----:B------:R-:W-:Y:S02]  /*c000*/  ISETP.LT.OR P2, PT, R20, 0x7a, P2 ;  /* 0x0000007a1400780c */ /* 0x000fe40001741670 */
[----:B------:R-:W-:Y:S02]  /*c010*/  FSEL R86, R86, -INF , !P3 ;  /* 0xff80000056567808 */ /* 0x000fe40005800000 */
[----:B------:R-:W-:Y:S01]  /*c020*/  FMNMX.FTZ R13, R83, R56, !PT ;  /* 0x00000038530d7209 */ /* 0x000fe20007810000 */
[--C-:B------:R-:W-:Y:S01]  /*c030*/  FFMA.FTZ R56, R68, UR33, -R9.reuse ;  /* 0x0000002144387c23 */ /* 0x100fe20008010809 */
[----:B------:R-:W-:Y:S01]  /*c040*/  FSEL R87, R87, -INF , !P2 ;  /* 0xff80000057577808 */ /* 0x000fe20005000000 */
[--C-:B------:R-:W-:Y:S01]  /*c050*/  FFMA.FTZ R68, R84, UR33, -R9.reuse ;  /* 0x0000002154447c23 */ /* 0x100fe20008010809 */
[----:B------:R-:W-:Y:S01]  /*c060*/  FMNMX.FTZ R20, R86, R13, !PT ;  /* 0x0000000d56147209 */ /* 0x000fe20007810000 */
[--C-:B-1----:R-:W-:Y:S01]  /*c070*/  FFMA.FTZ R60, R72, UR33, -R9.reuse ;  /* 0x00000021483c7c23 */ /* 0x102fe20008010809 */
[----:B------:R-:W-:Y:S01]  /*c080*/  FFMA.FTZ R72, R80, UR33, -R9 ;  /* 0x0000002150487c23 */ /* 0x000fe20008010809 */
[----:B------:R-:W-:Y:S01]  /*c090*/  MUFU.EX2 R41, R41 ;  /* 0x0000002900297308 */ /* 0x000fe20000000800 */
[----:B------:R-:W-:-:S05]  /*c0a0*/  FMNMX.FTZ R13, R87, R20, !PT ;  /* 0x00000014570d7209 */ /* 0x000fca0007810000 */
[----:B------:R-:W1:Y:S02]  /*c0b0*/  SHFL.BFLY PT, R64, R13, 0x2, 0x1f ;  /* 0x0c401f000d407f89 */ /* 0x000e6400000e0000 */
[----:B------:R1:W-:Y:S08]  /*c0c0*/  MUFU.EX2 R20, R142 ;  /* 0x0000008e00147308 */ /* 0x0003f00000000800 */
[----:B------:R-:W-:Y:S08]  /*c0d0*/  MUFU.EX2 R45, R45 ;  /* 0x0000002d002d7308 */ /* 0x000ff00000000800 */
[----:B------:R-:W-:Y:S01]  /*c0e0*/  MUFU.EX2 R49, R49 ;  /* 0x0000003100317308 */ /* 0x000fe20000000800 */
[----:B-1----:R-:W-:Y:S01]  /*c0f0*/  FMNMX.FTZ R142, R13, R64, !PT ;  /* 0x000000400d8e7209 */ /* 0x002fe20007810000 */
[----:B------:R-:W-:Y:S01]  /*c100*/  FFMA.FTZ R64, R76, UR33, -R9 ;  /* 0x000000214c407c23 */ /* 0x000fe20008010809 */
[----:B------:R-:W-:-:S05]  /*c110*/  FSEL R76, R7, RZ, P6 ;  /* 0x000000ff074c7208 */ /* 0x000fca0003000000 */
[----:B------:R-:W-:Y:S01]  /*c120*/  MUFU.EX2 R53, R53 ;  /* 0x0000003500357308 */ /* 0x000fe20000000800 */
[----:B------:R-:W1:Y:S01]  /*c130*/  SHFL.BFLY PT, R13, R142, 0x1, 0x1f ;  /* 0x0c201f008e0d7f89 */ /* 0x000e6200000e0000 */
[----:B------:R-:W-:-:S04]  /*c140*/  FADD.FTZ R76, -R76, R11 ;  /* 0x0000000b4c4c7221 */ /* 0x000fc80000010100 */
[----:B------:R-:W-:Y:S02]  /*c150*/  FMUL.FTZ R76, R76, UR33 ;  /* 0x000000214c4c7c20 */ /* 0x000fe40008410000 */
[----:B------:R-:W-:Y:S08]  /*c160*/  MUFU.EX2 R79, R79 ;  /* 0x0000004f004f7308 */ /* 0x000ff00000000800 */
[----:B------:R-:W2:Y:S08]  /*c170*/  MUFU.EX2 R76, R76 ;  /* 0x0000004c004c7308 */ /* 0x000eb00000000800 */
[----:B------:R-:W-:Y:S01]  /*c180*/  MUFU.EX2 R57, R57 ;  /* 0x0000003900397308 */ /* 0x000fe20000000800 */
[----:B-1----:R-:W-:-:S04]  /*c190*/  FMNMX.FTZ R9, R142, R13, !PT ;  /* 0x0000000d8e097209 */ /* 0x002fc80007810000 */
[C---:B------:R-:W-:Y:S01]  /*c1a0*/  FSETP.NEU.FTZ.AND P2, PT, R9.reuse, -INF , PT ;  /* 0xff8000000900780b */ /* 0x040fe20003f5d000 */
[----:B------:R-:W-:Y:S02]  /*c1b0*/  FMUL.FTZ R80, R9, UR33 ;  /* 0x0000002109507c20 */ /* 0x000fe40008410000 */
[----:B------:R-:W-:Y:S01]  /*c1c0*/  MUFU.EX2 R56, R56 ;  /* 0x0000003800387308 */ /* 0x000fe20000000800 */
[-C--:B--2---:R-:W-:Y:S01]  /*c1d0*/  FMUL.FTZ R88, R88, R76.reuse ;  /* 0x0000004c58587220 */ /* 0x084fe20000410000 */
[-C--:B------:R-:W-:Y:S01]  /*c1e0*/  FMUL.FTZ R89, R89, R76.reuse ;  /* 0x0000004c59597220 */ /* 0x080fe20000410000 */
[----:B------:R-:W-:Y:S01]  /*c1f0*/  FSEL R80, R80, RZ, P2 ;  /* 0x000000ff50507208 */ /* 0x000fe20001000000 */
[-C--:B------:R-:W-:Y:S01]  /*c200*/  FMUL.FTZ R92, R92, R76.reuse ;  /* 0x0000004c5c5c7220 */ /* 0x080fe20000410000 */
[-C--:B------:R-:W-:Y:S01]  /*c210*/  FMUL.FTZ R93, R93, R76.reuse ;  /* 0x0000004c5d5d7220 */ /* 0x080fe20000410000 */
[-C--:B------:R-:W-:Y:S01]  /*c220*/  FMUL.FTZ R96, R96, R76.reuse ;  /* 0x0000004c60607220 */ /* 0x080fe20000410000 */
[----:B------:R-:W-:Y:S01]  /*c230*/  FMUL.FTZ R97, R97, R76 ;  /* 0x0000004c61617220 */ /* 0x000fe20000410000 */
[--C-:B------:R-:W-:Y:S01]  /*c240*/  FFMA.FTZ R144, R31, UR33, -R80.reuse ;  /* 0x000000211f907c23 */ /* 0x100fe20008010850 */
[----:B------:R-:W-:Y:S01]  /*c250*/  FSEL R31, R9, RZ, P2 ;  /* 0x000000ff091f7208 */ /* 0x000fe20001000000 */
[--C-:B------:R-:W-:Y:S01]  /*c260*/  FFMA.FTZ R142, R25, UR33, -R80.reuse ;  /* 0x00000021198e7c23 */ /* 0x100fe20008010850 */
[--C-:B------:R-:W-:Y:S01]  /*c270*/  FFMA.FTZ R13, R27, UR33, -R80.reuse ;  /* 0x000000211b0d7c23 */ /* 0x100fe20008010850 */
[--C-:B------:R-:W-:Y:S01]  /*c280*/  FFMA.FTZ R81, R30, UR33, -R80.reuse ;  /* 0x000000211e517c23 */ /* 0x100fe20008010850 */
[----:B------:R-:W-:Y:S01]  /*c290*/  FFMA.FTZ R84, R35, UR33, -R80 ;  /* 0x0000002123547c23 */ /* 0x000fe20008010850 */
[----:B------:R-:W-:Y:S01]  /*c2a0*/  FADD.FTZ R31, -R31, R12 ;  /* 0x0000000c1f1f7221 */ /* 0x000fe20000010100 */
[----:B------:R-:W-:Y:S01]  /*c2b0*/  IMAD.U32 R12, RZ, RZ, UR54 ;  /* 0x00000036ff0c7e24 */ /* 0x000fe2000f8e00ff */
[----:B------:R-:W-:Y:S01]  /*c2c0*/  MUFU.EX2 R142, R142 ;  /* 0x0000008e008e7308 */ /* 0x000fe20000000800 */
[--C-:B------:R-:W-:Y:S01]  /*c2d0*/  FFMA.FTZ R35, R42, UR33, -R80.reuse ;  /* 0x000000212a237c23 */ /* 0x100fe20008010850 */
[----:B------:R-:W-:Y:S01]  /*c2e0*/  FMUL.FTZ R31, R31, UR33 ;  /* 0x000000211f1f7c20 */ /* 0x000fe20008410000 */
[--C-:B------:R-:W-:Y:S01]  /*c2f0*/  FFMA.FTZ R42, R43, UR33, -R80.reuse ;  /* 0x000000212b2a7c23 */ /* 0x100fe20008010850 */
[--C-:B------:R-:W-:Y:S01]  /*c300*/  FFMA.FTZ R43, R54, UR33, -R80.reuse ;  /* 0x00000021362b7c23 */ /* 0x100fe20008010850 */
[--C-:B------:R-:W-:Y:S01]  /*c310*/  FFMA.FTZ R54, R55, UR33, -R80.reuse ;  /* 0x0000002137367c23 */ /* 0x100fe20008010850 */
[----:B------:R-:W-:Y:S01]  /*c320*/  @!P1 LEA R12, R12, UR39, 0x3 ;  /* 0x000000270c0c9c11 */ /* 0x000fe2000f8e18ff */
[--C-:B------:R-:W-:Y:S01]  /*c330*/  FFMA.FTZ R25, R34, UR33, -R80.reuse ;  /* 0x0000002122197c23 */ /* 0x100fe20008010850 */
[----:B------:R-:W1:Y:S01]  /*c340*/  MUFU.EX2 R31, R31 ;  /* 0x0000001f001f7308 */ /* 0x000e620000000800 */
[----:B------:R-:W-:Y:S01]  /*c350*/  FFMA.FTZ R55, R76, R6, R15 ;  /* 0x000000064c377223 */ /* 0x000fe2000001000f */
[----:B------:R-:W-:Y:S01]  /*c360*/  FFMA.FTZ R27, R38, UR33, -R80 ;  /* 0x00000021261b7c23 */ /* 0x000fe20008010850 */
[----:B------:R-:W-:-:S02]  /*c370*/  @!P1 VIADD R12, R12, 0x2d860 ;  /* 0x0002d8600c0c9836 */ /* 0x000fc40000000000 */
[--C-:B------:R-:W-:Y:S01]  /*c380*/  FFMA.FTZ R38, R39, UR33, -R80.reuse ;  /* 0x0000002127267c23 */ /* 0x100fe20008010850 */
[----:B------:R-:W-:Y:S01]  /*c390*/  FADD.FTZ R6, R14, R55 ;  /* 0x000000370e067221 */ /* 0x000fe20000010000 */
[--C-:B------:R-:W-:Y:S01]  /*c3a0*/  FFMA.FTZ R77, R47, UR33, -R80.reuse ;  /* 0x000000212f4d7c23 */ /* 0x100fe20008010850 */
[----:B------:R-:W-:Y:S01]  /*c3b0*/  FFMA.FTZ R47, R58, UR33, -R80 ;  /* 0x000000213a2f7c23 */ /* 0x000fe20008010850 */
[----:B------:R-:W2:Y:S01]  /*c3c0*/  MUFU.EX2 R13, R13 ;  /* 0x0000000d000d7308 */ /* 0x000ea20000000800 */
[----:B------:R-:W-:Y:S01]  /*c3d0*/  FADD.FTZ R55, R21, R6 ;  /* 0x0000000615377221 */ /* 0x000fe20000010000 */
[----:B------:R-:W-:Y:S01]  /*c3e0*/  @!P1 PRMT R12, RZ, 0x654, R12 ;  /* 0x00000654ff0c9816 */ /* 0x000fe2000000000c */
[--C-:B------:R-:W-:Y:S01]  /*c3f0*/  FFMA.FTZ R58, R59, UR33, -R80.reuse ;  /* 0x000000213b3a7c23 */ /* 0x100fe20008010850 */
[--C-:B------:R-:W-:Y:S01]  /*c400*/  FFMA.FTZ R46, R46, UR33, -R80.reuse ;  /* 0x000000212e2e7c23 */ /* 0x100fe20008010850 */
[----:B------:R-:W-:Y:S01]  /*c410*/  FADD.FTZ R55, R24, R55 ;  /* 0x0000003718377221 */ /* 0x000fe20000010000 */
[----:B------:R3:W-:Y:S01]  /*c420*/  @!P1 SYNCS.ARRIVE.TRANS64.RED.A1T0 RZ, [R12+URZ], RZ ;  /* 0x000000ff0cff99a7 */ /* 0x0007e2000810043f */
[----:B------:R-:W-:Y:S01]  /*c430*/  FFMA.FTZ R6, R63, UR33, -R80 ;  /* 0x000000213f067c23 */ /* 0x000fe20008010850 */
[----:B------:R-:W4:Y:S01]  /*c440*/  MUFU.EX2 R81, R81 ;  /* 0x0000005100517308 */ /* 0x000f220000000800 */
[----:B-1----:R-:W-:Y:S01]  /*c450*/  FFMA.FTZ R4, R31, R4, R142 ;  /* 0x000000041f047223 */ /* 0x002fe2000001008e */
[----:B------:R-:W-:Y:S01]  /*c460*/  FADD.FTZ R34, R26, R55 ;  /* 0x000000371a227221 */ /* 0x000fe20000010000 */
[--C-:B------:R-:W-:Y:S01]  /*c470*/  FFMA.FTZ R30, R50, UR33, -R80.reuse ;  /* 0x00000021321e7c23 */ /* 0x100fe20008010850 */
[--C-:B------:R-:W-:Y:S01]  /*c480*/  FFMA.FTZ R39, R51, UR33, -R80.reuse ;  /* 0x0000002133277c23 */ /* 0x100fe20008010850 */
[----:B------:R-:W-:Y:S01]  /*c490*/  FFMA.FTZ R51, R62, UR33, -R80 ;  /* 0x000000213e337c23 */ /* 0x000fe20008010850 */
[----:B---3--:R-:W-:Y:S01]  /*c4a0*/  F2FP.BF16.F32.PACK_AB R12, R14, R15 ;  /* 0x0000000f0e0c723e */ /* 0x008fe200000010ff */
[----:B------:R-:W-:Y:S01]  /*c4b0*/  FADD.FTZ R55, R29, R34 ;  /* 0x000000221d377221 */ /* 0x000fe20000010000 */
[----:B------:R-:W1:Y:S01]  /*c4c0*/  MUFU.EX2 R144, R144 ;  /* 0x0000009000907308 */ /* 0x000e620000000800 */
[----:B--2---:R-:W-:Y:S01]  /*c4d0*/  FADD.FTZ R4, R13, R4 ;  /* 0x000000040d047221 */ /* 0x004fe20000010000 */
[----:B------:R-:W-:Y:S01]  /*c4e0*/  F2FP.BF16.F32.PACK_AB R14, R24, R21 ;  /* 0x00000015180e723e */ /* 0x000fe200000010ff */
[----:B------:R-:W-:Y:S01]  /*c4f0*/  FADD.FTZ R34, R28, R55 ;  /* 0x000000371c227221 */ /* 0x000fe20000010000 */
[--C-:B------:R-:W-:Y:S01]  /*c500*/  FFMA.FTZ R21, R67, UR33, -R80.reuse ;  /* 0x0000002143157c23 */ /* 0x100fe20008010850 */
[----:B------:R-:W-:Y:S01]  /*c510*/  F2FP.BF16.F32.PACK_AB R13, R13, R142 ;  /* 0x0000008e0d0d723e */ /* 0x000fe200000010ff */
[----:B------:R-:W-:Y:S01]  /*c520*/  FFMA.FTZ R55, R70, UR33, -R80 ;  /* 0x0000002146377c23 */ /* 0x000fe20008010850 */
[----:B------:R-:W-:Y:S01]  /*c530*/  FADD.FTZ R67, R33, R34 ;  /* 0x0000002221437221 */ /* 0x000fe20000010000 */
[----:B------:R-:W2:Y:S01]  /*c540*/  MUFU.EX2 R25, R25 ;  /* 0x0000001900197308 */ /* 0x000ea20000000800 */
[----:B----4-:R-:W-:Y:S01]  /*c550*/  FADD.FTZ R15, R81, R4 ;  /* 0x00000004510f7221 */ /* 0x010fe20000010000 */
        /* <DEDUP_REMOVED lines=9> */
[--C-:B------:R-:W-:Y:S01]  /*c5f0*/  FFMA.FTZ R139, R139, UR33, -R80.reuse ;  /* 0x000000218b8b7c23 */ /* 0x100fe20008010850 */
[--C-:B------:R-:W-:Y:S01]  /*c600*/  FFMA.FTZ R82, R82, UR33, -R80.reuse ;  /* 0x0000002152527c23 */ /* 0x100fe20008010850 */
[--C-:B------:R-:W-:Y:S01]  /*c610*/  FFMA.FTZ R83, R83, UR33, -R80.reuse ;  /* 0x0000002153537c23 */ /* 0x100fe20008010850 */
[----:B------:R-:W-:Y:S01]  /*c620*/  FFMA.FTZ R86, R86, UR33, -R80 ;  /* 0x0000002156567c23 */ /* 0x000fe20008010850 */
[----:B------:R1:W-:Y:S01]  /*c630*/  STSM.16.M88.4 [R136+0x21800], R12 ;  /* 0x0218000c88007844 */ /* 0x0003e20000000200 */
[----:B------:R-:W4:Y:S01]  /*c640*/  MUFU.EX2 R27, R27 ;  /* 0x0000001b001b7308 */ /* 0x000f220000000800 */
[----:B--2---:R-:W-:Y:S01]  /*c650*/  FADD.FTZ R59, R25, R24 ;  /* 0x00000018193b7221 */ /* 0x004fe20000010000 */
[----:B------:R-:W-:Y:S01]  /*c660*/  F2FP.BF16.F32.PACK_AB R32, R37, R32 ;  /* 0x000000202520723e */ /* 0x000fe200000010ff */
[----:B------:R-:W-:Y:S01]  /*c670*/  UMOV UR54, UR36 ;  /* 0x0000002400367c82 */ /* 0x000fe20008000000 */
[----:B------:R-:W-:Y:S01]  /*c680*/  ISETP.GT.AND P2, PT, R8, UR40, PT ;  /* 0x0000002808007c0c */ /* 0x000fe2000bf44270 */
[-C--:B------:R-:W-:Y:S01]  /*c690*/  FMUL.FTZ R100, R100, R76.reuse ;  /* 0x0000004c64647220 */ /* 0x080fe20000410000 */
[-C--:B------:R-:W-:Y:S01]  /*c6a0*/  FMUL.FTZ R101, R101, R76.reuse ;  /* 0x0000004c65657220 */ /* 0x080fe20000410000 */
[-C--:B------:R-:W-:Y:S01]  /*c6b0*/  FMUL.FTZ R104, R104, R76.reuse ;  /* 0x0000004c68687220 */ /* 0x080fe20000410000 */
[----:B------:R-:W2:Y:S01]  /*c6c0*/  MUFU.EX2 R38, R38 ;  /* 0x0000002600267308 */ /* 0x000ea20000000800 */
[----:B---3--:R-:W-:Y:S01]  /*c6d0*/  FADD.FTZ R24, R84, R59 ;  /* 0x0000003b54187221 */ /* 0x008fe20000010000 */
[--C-:B------:R-:W-:Y:S01]  /*c6e0*/  FFMA.FTZ R59, R74, UR33, -R80.reuse ;  /* 0x000000214a3b7c23 */ /* 0x100fe20008010850 */
[----:B------:R-:W-:Y:S01]  /*c6f0*/  FFMA.FTZ R80, R87, UR33, -R80 ;  /* 0x0000002157507c23 */ /* 0x000fe20008010850 */
[----:B------:R-:W-:Y:S01]  /*c700*/  F2FP.BF16.F32.PACK_AB R25, R84, R25 ;  /* 0x000000195419723e */ /* 0x000fe200000010ff */
[-C--:B------:R-:W-:Y:S01]  /*c710*/  FMUL.FTZ R105, R105, R76.reuse ;  /* 0x0000004c69697220 */ /* 0x080fe20000410000 */
[-C--:B------:R-:W-:Y:S01]  /*c720*/  FMUL.FTZ R108, R108, R76.reuse ;  /* 0x0000004c6c6c7220 */ /* 0x080fe20000410000 */
[-C--:B------:R-:W-:Y:S01]  /*c730*/  FMUL.FTZ R109, R109, R76.reuse ;  /* 0x0000004c6d6d7220 */ /* 0x080fe20000410000 */
[----:B------:R-:W3:Y:S01]  /*c740*/  MUFU.EX2 R35, R35 ;  /* 0x0000002300237308 */ /* 0x000ee20000000800 */
        /* <DEDUP_REMOVED lines=16> */
[----:B---3--:R-:W-:Y:S01]  /*c850*/  FADD.FTZ R63, R35, R24 ;  /* 0x00000018233f7221 */ /* 0x008fe20000010000 */
[----:B------:R-:W-:Y:S01]  /*c860*/  FADD.FTZ R24, R36, R67 ;  /* 0x0000004324187221 */ /* 0x000fe20000010000 */
[----:B------:R-:W-:Y:S01]  /*c870*/  FMUL.FTZ R133, R133, R76 ;  /* 0x0000004c85857220 */ /* 0x000fe20000410000 */
[----:B------:R-:W-:-:S02]  /*c880*/  VIADD R8, R8, 0xffffffff ;  /* 0xffffffff08087836 */ /* 0x000fc40000000000 */
[-C--:B------:R-:W-:Y:S01]  /*c890*/  FMUL.FTZ R90, R90, R31.reuse ;  /* 0x0000001f5a5a7220 */ /* 0x080fe20000410000 */
[----:B------:R-:W-:Y:S01]  /*c8a0*/  FADD.FTZ R67, R41, R24 ;  /* 0x0000001829437221 */ /* 0x000fe20000010000 */
[-C--:B------:R-:W-:Y:S01]  /*c8b0*/  FMUL.FTZ R91, R91, R31.reuse ;  /* 0x0000001f5b5b7220 */ /* 0x080fe20000410000 */
[----:B------:R-:W3:Y:S01]  /*c8c0*/  MUFU.EX2 R77, R77 ;  /* 0x0000004d004d7308 */ /* 0x000ee20000000800 */
[----:B----4-:R-:W-:Y:S01]  /*c8d0*/  FADD.FTZ R63, R42, R63 ;  /* 0x0000003f2a3f7221 */ /* 0x010fe20000010000 */
[----:B------:R-:W-:Y:S01]  /*c8e0*/  FADD.FTZ R34, R40, R67 ;  /* 0x0000004328227221 */ /* 0x000fe20000010000 */
[----:B------:R-:W-:Y:S01]  /*c8f0*/  F2FP.BF16.F32.PACK_AB R40, R45, R40 ;  /* 0x000000282d28723e */ /* 0x000fe200000010ff */
[-C--:B------:R-:W-:Y:S01]  /*c900*/  FMUL.FTZ R94, R94, R31.reuse ;  /* 0x0000001f5e5e7220 */ /* 0x080fe20000410000 */
[-C--:B------:R-:W-:Y:S01]  /*c910*/  FMUL.FTZ R95, R95, R31.reuse ;  /* 0x0000001f5f5f7220 */ /* 0x080fe20000410000 */
[----:B------:R-:W-:Y:S01]  /*c920*/  FADD.FTZ R67, R45, R34 ;  /* 0x000000222d437221 */ /* 0x000fe20000010000 */
[-C--:B------:R-:W-:Y:S01]  /*c930*/  FMUL.FTZ R98, R98, R31.reuse ;  /* 0x0000001f62627220 */ /* 0x080fe20000410000 */
[----:B------:R-:W4:Y:S01]  /*c940*/  MUFU.EX2 R30, R30 ;  /* 0x0000001e001e7308 */ /* 0x000f220000000800 */
[----:B--2---:R-:W-:Y:S01]  /*c950*/  FADD.FTZ R24, R46, R63 ;  /* 0x0000003f2e187221 */ /* 0x004fe20000010000 */
[----:B------:R-:W-:Y:S01]  /*c960*/  FADD.FTZ R62, R44, R67 ;  /* 0x000000432c3e7221 */ /* 0x000fe20000010000 */
[-C--:B------:R-:W-:Y:S01]  /*c970*/  FMUL.FTZ R99, R99, R31.reuse ;  /* 0x0000001f63637220 */ /* 0x080fe20000410000 */
[-C--:B------:R-:W-:Y:S01]  /*c980*/  FMUL.FTZ R102, R102, R31.reuse ;  /* 0x0000001f66667220 */ /* 0x080fe20000410000 */
[-C--:B------:R-:W-:Y:S01]  /*c990*/  FMUL.FTZ R103, R103, R31.reuse ;  /* 0x0000001f67677220 */ /* 0x080fe20000410000 */
[-C--:B------:R-:W-:Y:S01]  /*c9a0*/  FMUL.FTZ R106, R106, R31.reuse ;  /* 0x0000001f6a6a7220 */ /* 0x080fe20000410000 */
[-C--:B------:R-:W-:Y:S01]  /*c9b0*/  FMUL.FTZ R107, R107, R31.reuse ;  /* 0x0000001f6b6b7220 */ /* 0x080fe20000410000 */
[----:B------:R-:W2:Y:S01]  /*c9c0*/  MUFU.EX2 R39, R39 ;  /* 0x0000002700277308 */ /* 0x000ea20000000800 */
[----:B---3--:R-:W-:Y:S01]  /*c9d0*/  FADD.FTZ R63, R77, R24 ;  /* 0x000000184d3f7221 */ /* 0x008fe20000010000 */
[----:B------:R-:W-:Y:S01]  /*c9e0*/  F2FP.BF16.F32.PACK_AB R24, R29, R26 ;  /* 0x0000001a1d18723e */ /* 0x000fe200000010ff */
[----:B------:R-:W-:Y:S01]  /*c9f0*/  FADD.FTZ R29, R49, R62 ;  /* 0x0000003e311d7221 */ /* 0x000fe20000010000 */
[----:B------:R-:W-:Y:S01]  /*ca00*/  F2FP.BF16.F32.PACK_AB R26, R33, R28 ;  /* 0x0000001c211a723e */ /* 0x000fe200000010ff */
[----:B------:R-:W-:Y:S01]  /*ca10*/  FMUL.FTZ R110, R110, R31 ;  /* 0x0000001f6e6e7220 */ /* 0x000fe20000410000 */
[----:B------:R-:W-:Y:S01]  /*ca20*/  F2FP.BF16.F32.PACK_AB R33, R42, R35 ;  /* 0x000000232a21723e */ /* 0x000fe200000010ff */
[----:B-1----:R-:W-:Y:S01]  /*ca30*/  FADD.FTZ R14, R48, R29 ;  /* 0x0000001d300e7221 */ /* 0x002fe20000010000 */
[----:B------:R-:W1:Y:S01]  /*ca40*/  MUFU.EX2 R43, R43 ;  /* 0x0000002b002b7308 */ /* 0x000e620000000800 */
[----:B----4-:R-:W-:Y:S01]  /*ca50*/  FADD.FTZ R34, R30, R63 ;  /* 0x0000003f1e227221 */ /* 0x010fe20000010000 */
[----:B------:R3:W-:Y:S01]  /*ca60*/  STSM.16.M88.4 [R23], R24 ;  /* 0x0000001817007844 */ /* 0x0007e20000000200 */
[----:B------:R-:W-:Y:S01]  /*ca70*/  FADD.FTZ R15, R53, R14 ;  /* 0x0000000e350f7221 */ /* 0x000fe20000010000 */
[----:B------:R-:W-:Y:S01]  /*ca80*/  F2FP.BF16.F32.PACK_AB R35, R77, R46 ;  /* 0x0000002e4d23723e */ /* 0x000fe200000010ff */
[-C--:B------:R-:W-:Y:S01]  /*ca90*/  FMUL.FTZ R111, R111, R31.reuse ;  /* 0x0000001f6f6f7220 */ /* 0x080fe20000410000 */
[----:B------:R-:W-:Y:S01]  /*caa0*/  F2FP.BF16.F32.PACK_AB R42, R49, R44 ;  /* 0x0000002c312a723e */ /* 0x000fe200000010ff */
[----:B------:R-:W-:Y:S01]  /*cab0*/  FADD.FTZ R14, R52, R15 ;  /* 0x0000000f340e7221 */ /* 0x000fe20000010000 */
[----:B------:R-:W4:Y:S01]  /*cac0*/  MUFU.EX2 R54, R54 ;  /* 0x0000003600367308 */ /* 0x000f220000000800 */
[----:B--2---:R-:W-:Y:S01]  /*cad0*/  FADD.FTZ R50, R39, R34 ;  /* 0x0000002227327221 */ /* 0x004fe20000010000 */
[----:B------:R-:W-:Y:S01]  /*cae0*/  F2FP.BF16.F32.PACK_AB R34, R41, R36 ;  /* 0x000000242922723e */ /* 0x000fe200000010ff */
[----:B------:R-:W-:Y:S01]  /*caf0*/  FADD.FTZ R15, R79, R14 ;  /* 0x0000000e4f0f7221 */ /* 0x000fe20000010000 */
[----:B------:R-:W-:Y:S01]  /*cb00*/  F2FP.BF16.F32.PACK_AB R41, R39, R30 ;  /* 0x0000001e2729723e */ /* 0x000fe200000010ff */
[-C--:B------:R-:W-:Y:S01]  /*cb10*/  FMUL.FTZ R114, R114, R31.reuse ;  /* 0x0000001f72727220 */ /* 0x080fe20000410000 */
[----:B------:R-:W-:Y:S01]  /*cb20*/  F2FP.BF16.F32.PACK_AB R48, R53, R48 ;  /* 0x000000303530723e */ /* 0x000fe200000010ff */
[----:B------:R-:W-:Y:S01]  /*cb30*/  STSM.16.M88.4 [R22], R32 ;  /* 0x0000002016007844 */ /* 0x000fe20000000200 */
[----:B------:R-:W2:Y:S01]  /*cb40*/  MUFU.EX2 R47, R47 ;  /* 0x0000002f002f7308 */ /* 0x000ea20000000800 */
[----:B-1----:R-:W-:Y:S01]  /*cb50*/  FADD.FTZ R13, R43, R50 ;  /* 0x000000322b0d7221 */ /* 0x002fe20000010000 */
[----:B------:R-:W-:Y:S01]  /*cb60*/  F2FP.BF16.F32.PACK_AB R50, R79, R52 ;  /* 0x000000344f32723e */ /* 0x000fe200000010ff */
[-C--:B------:R-:W-:Y:S01]  /*cb70*/  FMUL.FTZ R115, R115, R31.reuse ;  /* 0x0000001f73737220 */ /* 0x080fe20000410000 */
[-C--:B------:R-:W-:Y:S01]  /*cb80*/  FMUL.FTZ R118, R118, R31.reuse ;  /* 0x0000001f76767220 */ /* 0x080fe20000410000 */
[-C--:B------:R-:W-:Y:S01]  /*cb90*/  FMUL.FTZ R119, R119, R31.reuse ;  /* 0x0000001f77777220 */ /* 0x080fe20000410000 */
[-C--:B------:R-:W-:Y:S01]  /*cba0*/  FMUL.FTZ R122, R122, R31.reuse ;  /* 0x0000001f7a7a7220 */ /* 0x080fe20000410000 */
[----:B------:R-:W-:Y:S01]  /*cbb0*/  FMUL.FTZ R123, R123, R31 ;  /* 0x0000001f7b7b7220 */ /* 0x000fe20000410000 */
[----:B------:R-:W1:Y:S01]  /*cbc0*/  MUFU.EX2 R58, R58 ;  /* 0x0000003a003a7308 */ /* 0x000e620000000800 */
[C---:B----4-:R-:W-:Y:S01]  /*cbd0*/  FADD.FTZ R12, R54.reuse, R13 ;  /* 0x0000000d360c7221 */ /* 0x050fe20000010000 */
[----:B------:R-:W-:Y:S01]  /*cbe0*/  F2FP.BF16.F32.PACK_AB R43, R54, R43 ;  /* 0x0000002b362b723e */ /* 0x000fe200000010ff */
[-C--:B------:R-:W-:Y:S01]  /*cbf0*/  FMUL.FTZ R126, R126, R31.reuse ;  /* 0x0000001f7e7e7220 */ /* 0x080fe20000410000 */
[-C--:B------:R-:W-:Y:S01]  /*cc00*/  FMUL.FTZ R127, R127, R31.reuse ;  /* 0x0000001f7f7f7220 */ /* 0x080fe20000410000 */
[-C--:B------:R-:W-:Y:S01]  /*cc10*/  FMUL.FTZ R130, R130, R31.reuse ;  /* 0x0000001f82827220 */ /* 0x080fe20000410000 */
[-C--:B------:R-:W-:Y:S01]  /*cc20*/  FMUL.FTZ R131, R131, R31.reuse ;  /* 0x0000001f83837220 */ /* 0x080fe20000410000 */
[----:B------:R-:W-:Y:S01]  /*cc30*/  STSM.16.M88.4 [R18], R40 ;  /* 0x0000002812007844 */ /* 0x000fe20000000200 */
[----:B------:R-:W4:Y:S01]  /*cc40*/  MUFU.EX2 R51, R51 ;  /* 0x0000003300337308 */ /* 0x000f220000000800 */
[----:B--2---:R-:W-:Y:S01]  /*cc50*/  FADD.FTZ R13, R47, R12 ;  /* 0x0000000c2f0d7221 */ /* 0x004fe20000010000 */
[-C--:B------:R-:W-:Y:S01]  /*cc60*/  FMUL.FTZ R134, R134, R31.reuse ;  /* 0x0000001f86867220 */ /* 0x080fe20000410000 */
[----:B------:R-:W-:-:S05]  /*cc70*/  FMUL.FTZ R135, R135, R31 ;  /* 0x0000001f87877220 */ /* 0x000fca0000410000 */
[----:B------:R-:W2:Y:S01]  /*cc80*/  MUFU.EX2 R6, R6 ;  /* 0x0000000600067308 */ /* 0x000ea20000000800 */
[C---:B-1----:R-:W-:Y:S01]  /*cc90*/  FADD.FTZ R12, R58.reuse, R13 ;  /* 0x0000000d3a0c7221 */ /* 0x042fe20000010000 */
[----:B------:R-:W-:-:S06]  /*cca0*/  F2FP.BF16.F32.PACK_AB R49, R58, R47 ;  /* 0x0000002f3a31723e */ /* 0x000fcc00000010ff */
[----:B------:R-:W1:Y:S01]  /*ccb0*/  MUFU.EX2 R4, R4 ;  /* 0x0000000400047308 */ /* 0x000e620000000800 */
[----:B----4-:R-:W-:Y:S01]  /*ccc0*/  FADD.FTZ R13, R51, R12 ;  /* 0x0000000c330d7221 */ /* 0x010fe20000010000 */
[----:B------:R-:W-:-:S04]  /*ccd0*/  FADD.FTZ R12, R20, R15 ;  /* 0x0000000f140c7221 */ /* 0x000fc80000010000 */
[----:B------:R-:W-:Y:S02]  /*cce0*/  FADD.FTZ R15, R57, R12 ;  /* 0x0000000c390f7221 */ /* 0x000fe40000010000 */
[----:B------:R-:W4:Y:S01]  /*ccf0*/  MUFU.EX2 R21, R21 ;  /* 0x0000001500157308 */ /* 0x000f220000000800 */
[----:B--2---:R-:W-:Y:S01]  /*cd00*/  FADD.FTZ R13, R6, R13 ;  /* 0x0000000d060d7221 */ /* 0x004fe20000010000 */
[----:B------:R-:W-:Y:S01]  /*cd10*/  FADD.FTZ R14, R56, R15 ;  /* 0x0000000f380e7221 */ /* 0x000fe20000010000 */
[----:B------:R-:W-:-:S05]  /*cd20*/  F2FP.BF16.F32.PACK_AB R51, R6, R51 ;  /* 0x000000330633723e */ /* 0x000fca00000010ff */
[----:B------:R-:W2:Y:S01]  /*cd30*/  MUFU.EX2 R61, R61 ;  /* 0x0000003d003d7308 */ /* 0x000ea20000000800 */
[----:B-1----:R-:W-:Y:S01]  /*cd40*/  FADD.FTZ R12, R4, R13 ;  /* 0x0000000d040c7221 */ /* 0x002fe20000010000 */
[----:B------:R-:W-:Y:S06]  /*cd50*/  STSM.16.M88.4 [R136+0x27800], R48 ;  /* 0x0278003088007844 */ /* 0x000fec0000000200 */
[----:B------:R-:W1:Y:S01]  /*cd60*/  MUFU.EX2 R55, R55 ;  /* 0x0000003700377308 */ /* 0x000e620000000800 */
[----:B----4-:R-:W-:-:S07]  /*cd70*/  FADD.FTZ R12, R21, R12 ;  /* 0x0000000c150c7221 */ /* 0x010fce0000010000 */
[----:B------:R-:W4:Y:S01]  /*cd80*/  MUFU.EX2 R60, R60 ;  /* 0x0000003c003c7308 */ /* 0x000f220000000800 */
[----:B--2---:R-:W-:-:S07]  /*cd90*/  FADD.FTZ R15, R61, R14 ;  /* 0x0000000e3d0f7221 */ /* 0x004fce0000010000 */
[----:B------:R-:W2:Y:S01]  /*cda0*/  MUFU.EX2 R66, R66 ;  /* 0x0000004200427308 */ /* 0x000ea20000000800 */
[----:B-1----:R-:W-:-:S07]  /*cdb0*/  FADD.FTZ R13, R55, R12 ;  /* 0x0000000c370d7221 */ /* 0x002fce0000010000 */
[----:B------:R-:W1:Y:S01]  /*cdc0*/  MUFU.EX2 R65, R65 ;  /* 0x0000004100417308 */ /* 0x000e620000000800 */
[----:B----4-:R-:W-:-:S07]  /*cdd0*/  FADD.FTZ R12, R60, R15 ;  /* 0x0000000f3c0c7221 */ /* 0x010fce0000010000 */
[----:B------:R-:W4:Y:S01]  /*cde0*/  MUFU.EX2 R59, R59 ;  /* 0x0000003b003b7308 */ /* 0x000f220000000800 */
[----:B--2---:R-:W-:-:S07]  /*cdf0*/  FADD.FTZ R6, R66, R13 ;  /* 0x0000000d42067221 */ /* 0x004fce0000010000 */
[----:B------:R-:W2:Y:S01]  /*ce00*/  MUFU.EX2 R64, R64 ;  /* 0x0000004000407308 */ /* 0x000ea20000000800 */
[----:B-1----:R-:W-:Y:S01]  /*ce10*/  FADD.FTZ R15, R65, R12 ;  /* 0x0000000c410f7221 */ /* 0x002fe20000010000 */
[----:B------:R-:W-:Y:S02]  /*ce20*/  F2FP.BF16.F32.PACK_AB R12, R57, R20 ;  /* 0x00000014390c723e */ /* 0x000fe400000010ff */
[----:B------:R-:W-:-:S04]  /*ce30*/  F2FP.BF16.F32.PACK_AB R60, R65, R60 ;  /* 0x0000003c413c723e */ /* 0x000fc800000010ff */
[----:B------:R-:W1:Y:S01]  /*ce40*/  MUFU.EX2 R28, R75 ;  /* 0x0000004b001c7308 */ /* 0x000e620000000800 */
[----:B----4-:R-:W-:-:S07]  /*ce50*/  FADD.FTZ R13, R59, R6 ;  /* 0x000000063b0d7221 */ /* 0x010fce0000010000 */
[----:B------:R-:W4:Y:S01]  /*ce60*/  MUFU.EX2 R69, R69 ;  /* 0x0000004500457308 */ /* 0x000f220000000800 */
[----:B--2---:R-:W-:Y:S01]  /*ce70*/  FADD.FTZ R14, R64, R15 ;  /* 0x0000000f400e7221 */ /* 0x004fe20000010000 */
[----:B------:R-:W-:-:S06]  /*ce80*/  F2FP.BF16.F32.PACK_AB R15, R66, R55 ;  /* 0x00000037420f723e */ /* 0x000fcc00000010ff */
[----:B------:R-:W2:Y:S01]  /*ce90*/  MUFU.EX2 R72, R72 ;  /* 0x0000004800487308 */ /* 0x000ea20000000800 */
[----:B-1----:R-:W-:-:S07]  /*cea0*/  FADD.FTZ R6, R28, R13 ;  /* 0x0000000d1c067221 */ /* 0x002fce0000010000 */
[----:B------:R-:W1:Y:S01]  /*ceb0*/  MUFU.EX2 R63, R78 ;  /* 0x0000004e003f7308 */ /* 0x000e620000000800 */
[----:B----4-:R-:W-:Y:S01]  /*cec0*/  FADD.FTZ R13, R69, R14 ;  /* 0x0000000e450d7221 */ /* 0x010fe20000010000 */
[----:B------:R-:W-:Y:S02]  /*ced0*/  F2FP.BF16.F32.PACK_AB R14, R61, R56 ;  /* 0x000000383d0e723e */ /* 0x000fe400000010ff */
[----:B------:R-:W-:Y:S02]  /*cee0*/  F2FP.BF16.F32.PACK_AB R62, R69, R64 ;  /* 0x00000040453e723e */ /* 0x000fe400000010ff */
[----:B------:R-:W-:Y:S02]  /*cef0*/  F2FP.BF16.F32.PACK_AB R61, R28, R59 ;  /* 0x0000003b1c3d723e */ /* 0x000fe400000010ff */
[----:B------:R-:W3:Y:S01]  /*cf00*/  MUFU.EX2 R73, R73 ;  /* 0x0000004900497308 */ /* 0x000ee20000000800 */
[----:B--2---:R-:W-:Y:S01]  /*cf10*/  FADD.FTZ R20, R72, R13 ;  /* 0x0000000d48147221 */ /* 0x004fe20000010000 */
[----:B------:R-:W-:-:S05]  /*cf20*/  F2FP.BF16.F32.PACK_AB R13, R21, R4 ;  /* 0x00000004150d723e */ /* 0x000fca00000010ff */
[----:B------:R2:W-:Y:S01]  /*cf30*/  STSM.16.M88.4 [R17], R12 ;  /* 0x0000000c11007844 */ /* 0x0005e20000000200 */
[----:B------:R-:W4:Y:S01]  /*cf40*/  MUFU.EX2 R139, R139 ;  /* 0x0000008b008b7308 */ /* 0x000f220000000800 */
[----:B-1----:R-:W-:-:S07]  /*cf50*/  FADD.FTZ R6, R63, R6 ;  /* 0x000000063f067221 */ /* 0x002fce0000010000 */
[----:B------:R-:W-:Y:S01]  /*cf60*/  MUFU.EX2 R68, R68 ;  /* 0x0000004400447308 */ /* 0x000fe20000000800 */
[C---:B---3--:R-:W-:Y:S01]  /*cf70*/  FADD.FTZ R25, R73.reuse, R20 ;  /* 0x0000001449197221 */ /* 0x048fe20000010000 */
[----:B------:R-:W-:Y:S01]  /*cf80*/  F2FP.BF16.F32.PACK_AB R72, R73, R72 ;  /* 0x000000484948723e */ /* 0x000fe200000010ff */
[----:B--2---:R-:W-:-:S05]  /*cf90*/  IMAD.MOV.U32 R12, RZ, RZ, R9 ;  /* 0x000000ffff0c7224 */ /* 0x004fca00078e0009 */
[----:B------:R-:W1:Y:S01]  /*cfa0*/  MUFU.EX2 R11, R85 ;  /* 0x00000055000b7308 */ /* 0x000e620000000800 */
[C---:B----4-:R-:W-:Y:S01]  /*cfb0*/  F2FP.BF16.F32.PACK_AB R63, R139.reuse, R63 ;  /* 0x0000003f8b3f723e */ /* 0x050fe200000010ff */
[----:B------:R-:W-:-:S04]  /*cfc0*/  FADD.FTZ R6, R139, R6 ;  /* 0x000000068b067221 */ /* 0x000fc80000010000 */
[----:B------:R3:W-:Y:S02]  /*cfd0*/  STSM.16.M88.4 [R22+0x6000], R60 ;  /* 0x0060003c16007844 */ /* 0x0007e40000000200 */
[----:B------:R-:W2:Y:S08]  /*cfe0*/  MUFU.EX2 R27, R82 ;  /* 0x00000052001b7308 */ /* 0x000eb00000000800 */
[----:B------:R-:W4:Y:S01]  /*cff0*/  MUFU.EX2 R83, R83 ;  /* 0x0000005300537308 */ /* 0x000f220000000800 */
[----:B-1----:R-:W-:Y:S01]  /*d000*/  F2FP.BF16.F32.PACK_AB R74, R11, R68 ;  /* 0x000000440b4a723e */ /* 0x002fe200000010ff */
[----:B------:R-:W-:-:S06]  /*d010*/  FADD.FTZ R68, R68, R25 ;  /* 0x0000001944447221 */ /* 0x000fcc0000010000 */
[----:B------:R-:W1:Y:S01]  /*d020*/  MUFU.EX2 R29, R86 ;  /* 0x00000056001d7308 */ /* 0x000e620000000800 */
[----:B--2---:R-:W-:-:S07]  /*d030*/  FADD.FTZ R6, R27, R6 ;  /* 0x000000061b067221 */ /* 0x004fce0000010000 */
[----:B------:R-:W2:Y:S01]  /*d040*/  MUFU.EX2 R80, R80 ;  /* 0x0000005000507308 */ /* 0x000ea20000000800 */
[C---:B----4-:R-:W-:Y:S01]  /*d050*/  F2FP.BF16.F32.PACK_AB R73, R83.reuse, R27 ;  /* 0x0000001b5349723e */ /* 0x050fe200000010ff */
[----:B------:R-:W-:-:S04]  /*d060*/  FADD.FTZ R6, R83, R6 ;  /* 0x0000000653067221 */ /* 0x000fc80000010000 */
[----:B-1----:R-:W-:Y:S01]  /*d070*/  FADD.FTZ R4, R29, R6 ;  /* 0x000000061d047221 */ /* 0x002fe20000010000 */
[----:B------:R-:W-:Y:S01]  /*d080*/  FADD.FTZ R6, R11, R68 ;  /* 0x000000440b067221 */ /* 0x000fe20000010000 */
[----:B------:R-:W-:Y:S01]  /*d090*/  IMAD.MOV.U32 R11, RZ, RZ, R7 ;  /* 0x000000ffff0b7224 */ /* 0x000fe200078e0007 */
[C---:B--2---:R-:W-:Y:S01]  /*d0a0*/  F2FP.BF16.F32.PACK_AB R75, R80.reuse, R29 ;  /* 0x0000001d504b723e */ /* 0x044fe200000010ff */
[----:B------:R-:W-:-:S04]  /*d0b0*/  FADD.FTZ R4, R80, R4 ;  /* 0x0000000450047221 */ /* 0x000fc80000010000 */
[----:B------:R3:W-:Y:S01]  /*d0c0*/  STSM.16.M88.4 [R18+0x6000], R72 ;  /* 0x0060004812007844 */ /* 0x0007e20000000200 */
[----:B------:R1:W-:Y:S06]  /*d0d0*/  MEMBAR.ALL.CTA ;  /* 0x0000000000007992 */ /* 0x0003ec0000008000 */
[----:B-1----:R-:W1:Y:S02]  /*d0e0*/  FENCE.VIEW.ASYNC.S ;  /* 0x00000000000073c6 */ /* 0x002e640000000000 */
[----:B-1----:R-:W-:Y:S01]  /*d0f0*/  NOP ;  /* 0x0000000000007918 */ /* 0x002fe20000000000 */
[----:B------:R-:W-:Y:S05]  /*d100*/  @P2 BRA `(.L_x_8987) ;  /* 0xffffffd000042947 */ /* 0x000fea000383ffff */
.L_x_8970:
[----:B------:R-:W-:Y:S06]  /*d110*/  BAR.ARV 0x8, 0x1a0 ;  /* 0x0206800000007b1d */ /* 0x000fec0000002000 */
[----:B------:R-:W-:Y:S05]  /*d120*/  @!P0 BRA `(.L_x_8988) ;  /* 0x0000000000048947 */ /* 0x000fea0003800000 */
[----:B------:R-:W-:Y:S01]  /*d130*/  BPT.TRAP 0x1 ;  /* 0x000000040000795c */ /* 0x000fe20000300000 */
.L_x_8988:
[----:B------:R-:W-:Y:S01]  /*d140*/  ULEA UR9, UR36, UR39, 0x3 ;  /* 0x0000002724097291 */ /* 0x000fe2000f8e183f */
[----:B------:R-:W-:-:S05]  /*d150*/  IMAD.U32 R0, RZ, RZ, UR49 ;  /* 0x00000031ff007e24 */ /* 0x000fca000f8e00ff */
[----:B------:R-:W-:-:S04]  /*d160*/  SHF.L.U32 R0, R0, 0x1f, RZ ;  /* 0x0000001f00007819 */ /* 0x000fc800000006ff */
[----:B------:R1:W1:Y:S01]  /*d170*/  SYNCS.PHASECHK.TRANS64.TRYWAIT P2, [UR9+0x2d850], R0 ;  /* 0x02d85000ff0075a7 */ /* 0x0002620008040149 */
[----:B------:R-:W-:Y:S05]  /*d180*/  @!P0 BRA `(.L_x_8989) ;  /* 0x0000000000048947 */ /* 0x000fea0003800000 */
[----:B------:R-:W-:Y:S01]  /*d190*/  BPT.TRAP 0x1 ;  /* 0x000000040000795c */ /* 0x000fe20000300000 */
.L_x_8989:
[----:B-1----:R-:W-:Y:S05]  /*d1a0*/  @P2 BRA `(.L_x_8990) ;  /* 0x0000000000082947 */ /* 0x002fea0003800000 */
[----:B------:R-:W1:Y:S02]  /*d1b0*/  SYNCS.PHASECHK.TRANS64.TRYWAIT P0, [UR9+0x2d850], R0 ;  /* 0x02d85000ff0075a7 */ /* 0x000e640008000149 */
[----:B-1----:R-:W-:Y:S05]  /*d1c0*/  @!P0 BRA `(.L_x_8991) ;  /* 0x0000004c00c48947 */ /* 0x002fea0003800000 */
.L_x_8990:
[----:B------:R-:W-:Y:S01]  /*d1d0*/  UIADD3 UR39, UR39, 0x400, URZ ;  /* 0x0000040027277890 */ /* 0x000fe2000fffe03f */
[----:B------:R-:W-:Y:S01]  /*d1e0*/  WARPGROUP.ARRIVE ;  /* 0x00000000000079c5 */ /* 0x000fe20000000000 */
[----:B------:R-:W-:Y:S01]  /*d1f0*/  ULOP3.LUT UR41, UR41, 0x10000, URZ, 0xfc, !UPT ;  /* 0x0001000029297892 */ /* 0x000fe2000f8efc3f */
[----:B------:R-:W1:Y:S01]  /*d200*/  SHFL.BFLY PT, R3, R6, 0x2, 0x1f ;  /* 0x0c401f0006037f89 */ /* 0x000e6200000e0000 */
[----:B------:R-:W-:Y:S01]  /*d210*/  USHF.R.U32.HI UR39, URZ, 0x4, UR39 ;  /* 0x000000043f277899 */ /* 0x000fe20008011627 */
[----:B--2---:R-:W-:Y:S01]  /*d220*/  IMAD.U32 R14, RZ, RZ, UR9 ;  /* 0x00000009ff0e7e24 */ /* 0x004fe2000f8e00ff */
[----:B------:R-:W-:Y:S01]  /*d230*/  UMOV UR5, 0x40000040 ;  /* 0x4000004000057882 */ /* 0x000fe20000000000 */
[----:B------:R-:W-:Y:S01]  /*d240*/  UMOV UR7, 0x80000020 ;  /* 0x8000002000077882 */ /* 0x000fe20000000000 */
[----:B------:R-:W-:Y:S01]  /*d250*/  ULOP3.LUT UR39, UR39, 0x3fff, URZ, 0xc0, !UPT ;  /* 0x00003fff27277892 */ /* 0x000fe2000f8ec03f */
[----:B------:R-:W2:Y:S01]  /*d260*/  SHFL.BFLY PT, R5, R4, 0x2, 0x1f ;  /* 0x0c401f0004057f89 */ /* 0x000ea200000e0000 */
[----:B------:R-:W-:Y:S01]  /*d270*/  UMOV UR4, UR41 ;  /* 0x0000002900047c82 */ /* 0x000fe20008000000 */
[----:B------:R-:W-:Y:S01]  /*d280*/  IMAD.MOV.U32 R10, RZ, RZ, RZ ;  /* 0x000000ffff0a7224 */ /* 0x000fe200078e00ff */
[----:B------:R-:W-:Y:S01]  /*d290*/  ULOP3.LUT UR8, UR39, 0x2000000, URZ, 0xfc, !UPT ;  /* 0x0200000027087892 */ /* 0x000fe2000f8efc3f */
[----:B------:R-:W-:Y:S01]  /*d2a0*/  IMAD.U32 R15, RZ, RZ, UR33 ;  /* 0x00000021ff0f7e24 */ /* 0x000fe2000f8e00ff */
[----:B------:R-:W-:-:S02]  /*d2b0*/  UIADD3 UR37, UR37, 0x1, URZ ;  /* 0x0000000125257890 */ /* 0x000fc4000fffe03f */
        /* <DEDUP_REMOVED lines=8> */
[----:B------:R-:W-:Y:S01]  /*d340*/  IMAD.U32 R6, RZ, RZ, UR33 ;  /* 0x00000021ff067e24 */ /* 0x000fe2000f8e00ff */
[----:B------:R-:W-:Y:S01]  /*d350*/  UMOV UR5, 0x40000040 ;  /* 0x4000004000057882 */ /* 0x000fe20000000000 */
[----:B------:R-:W-:Y:S01]  /*d360*/  UMOV UR7, 0x80000020 ;  /* 0x8000002000077882 */ /* 0x000fe20000000000 */
[----:B--2---:R-:W-:Y:S01]  /*d370*/  FADD.FTZ R5, R5, R4 ;  /* 0x0000000405057221 */ /* 0x004fe20000010000 */
[----:B------:R-:W1:Y:S01]  /*d380*/  SHFL.BFLY PT, R0, R3, 0x1, 0x1f ;  /* 0x0c201f0003007f89 */ /* 0x000e6200000e0000 */
[----:B------:R-:W-:Y:S01]  /*d390*/  IMAD.MOV.U32 R4, RZ, RZ, RZ ;  /* 0x000000ffff047224 */ /* 0x000fe200078e00ff */
[----:B------:R-:W-:-:S02]  /*d3a0*/  USEL UR36, UR36, URZ, UP0 ;  /* 0x0000003f24247287 */ /* 0x000fc40008000000 */
[----:B------:R-:W2:Y:S01]  /*d3b0*/  SHFL.BFLY PT, R8, R5, 0x1, 0x1f ;  /* 0x0c201f0005087f89 */ /* 0x000ea200000e0000 */
[----:B-1----:R-:W-:Y:S01]  /*d3c0*/  FADD.FTZ R12, R3, R0 ;  /* 0x00000000030c7221 */ /* 0x002fe20000010000 */
[----:B------:R-:W-:Y:S02]  /*d3d0*/  IMAD.MOV.U32 R3, RZ, RZ, -0x800000 ;  /* 0xff800000ff037424 */ /* 0x000fe400078e00ff */
[----:B------:R-:W-:Y:S02]  /*d3e0*/  IMAD.MOV.U32 R0, RZ, RZ, -0x800000 ;  /* 0xff800000ff007424 */ /* 0x000fe400078e00ff */
[----:B--2---:R-:W-:Y:S01]  /*d3f0*/  FADD.FTZ R13, R5, R8 ;  /* 0x00000008050d7221 */ /* 0x004fe20000010000 */
[----:B------:R-:W-:-:S04]  /*d400*/  FSETP.NE.FTZ.AND P0, PT, R12, RZ, PT ;  /* 0x000000ff0c00720b */ /* 0x000fc80003f15000 */
[----:B------:R-:W-:-:S09]  /*d410*/  FSETP.NE.FTZ.AND P2, PT, R13, RZ, PT ;  /* 0x000000ff0d00720b */ /* 0x000fd20003f55000 */
[----:B------:R-:W1:Y:S01]  /*d420*/  @P0 MUFU.LG2 R8, R12 ;  /* 0x0000000c00080308 */ /* 0x000e620000000c00 */
[----:B------:R-:W-:-:S03]  /*d430*/  @P0 FMUL.FTZ R6, R6, 0.69314718246459960938 ;  /* 0x3f31721806060820 */ /* 0x000fc60000410000 */
[----:B------:R-:W-:-:S04]  /*d440*/  @P2 FMUL.FTZ R15, R15, 0.69314718246459960938 ;  /* 0x3f3172180f0f2820 */ /* 0x000fc80000410000 */
[----:B------:R-:W2:Y:S08]  /*d450*/  @P2 MUFU.LG2 R11, R13 ;  /* 0x0000000d000b2308 */ /* 0x000eb00000000c00 */
[----:B------:R-:W5:Y:S01]  /*d460*/  @P2 MUFU.RCP R10, R13 ;  /* 0x0000000d000a2308 */ /* 0x000f620000001000 */
[----:B-1----:R-:W-:-:S04]  /*d470*/  @P0 FMUL.FTZ R5, R8, 0.69314718246459960938 ;  /* 0x3f31721808050820 */ /* 0x002fc80000410000 */
[----:B------:R-:W-:-:S03]  /*d480*/  @P0 FFMA.FTZ R3, R6, R7, R5 ;  /* 0x0000000706030223 */ /* 0x000fc60000010005 */
[----:B------:R-:W1:Y:S01]  /*d490*/  @P0 MUFU.RCP R4, R12 ;  /* 0x0000000c00040308 */ /* 0x000e620000001000 */
[----:B--2---:R-:W-:Y:S01]  /*d4a0*/  @P2 FMUL.FTZ R8, R11, 0.69314718246459960938 ;  /* 0x3f3172180b082820 */ /* 0x004fe20000410000 */
[----:B------:R-:W-:Y:S01]  /*d4b0*/  @!P1 VIADD R11, R14, 0x2d860 ;  /* 0x0002d8600e0b9836 */ /* 0x000fe20000000000 */
[----:B------:R-:W-:Y:S02]  /*d4c0*/  PLOP3.LUT P0, PT, PT, PT, PT, 0x8, 0x0 ;  /* 0x000000000000781c */ /* 0x000fe40003f0e170 */
[----:B------:R-:W-:Y:S02]  /*d4d0*/  @P2 FFMA.FTZ R0, R15, R9, R8 ;  /* 0x000000090f002223 */ /* 0x000fe40000010008 */
[----:B------:R-:W-:Y:S01]  /*d4e0*/  @!P1 PRMT R11, RZ, 0x654, R11 ;  /* 0x00000654ff0b9816 */ /* 0x000fe2000000000b */
        /* <DEDUP_REMOVED lines=45> */
[----:B------:R-:W-:-:S04]  /*d7c0*/  USEL UR4, URZ, 0x1, UP0 ;  /* 0x000000013f047887 */ /* 0x000fc80008000000 */
[----:B------:R-:W-:Y:S01]  /*d7d0*/  ULOP3.LUT UR49, UR49, UR4, URZ, 0x3c, !UPT ;  /* 0x0000000431317292 */ /* 0x000fe2000f8e3c3f */
[----:B------:R-:W-:Y:S02]  /*d7e0*/  WARPGROUP.DEPBAR.LE gsb0, 0x0 ;  /* 0x00008000000079c5 */ /* 0x000fe40000010000 */
[----:B------:R2:W-:Y:S01]  /*d7f0*/  @!P1 SYNCS.ARRIVE.TRANS64.RED.A1T0 RZ, [R11+URZ], RZ ;  /* 0x000000ff0bff99a7 */ /* 0x0005e2000810043f */
[----:B-----5:R-:W-:Y:S01]  /*d800*/  FMUL.FTZ R26, R123, R10 ;  /* 0x0000000a7b1a7220 */ /* 0x020fe20000410000 */
        /* <DEDUP_REMOVED lines=47> */
.L_x_8921:
[----:B------:R-:W1:Y:S08]  /*db00*/  S2UR UR4, SR_CgaCtaId ;  /* 0x00000000000479c3 */ /* 0x000e700000008800 */
[----:B------:R-:W-:Y:S01]  /*db10*/  BAR.SYNC.DEFER_BLOCKING 0x5, 0x1a0 ;  /* 0x0146800000007b1d */ /* 0x000fe20000010000 */
[----:B------:R-:W-:-:S05]  /*db20*/  VIADD R29, R2, 0xffffff80 ;  /* 0xffffff80021d7836 */ /* 0x000fca0000000000 */
[----:B------:R-:W-:Y:S02]  /*db30*/  UMOV UR39, 0x400 ;  /* 0x0000040000277882 */ /* 0x000fe40000000000 */
        /* <DEDUP_REMOVED lines=10> */
[----:B------:R-:W-:-:S03]  /*dbe0*/  IADD3 R25, P1, R140, 0x6020, RZ ;  /* 0x000060208c197810 */ /* 0x000fc60007f3e0ff */
[----:B----4-:R-:W1:Y:S01]  /*dbf0*/  LDC.64 R34, c[0x0][0xb78] ;  /* 0x0002de00ff227b82 */ /* 0x010e620000000a00 */
[----:B------:R-:W-:Y:S01]  /*dc00*/  SHF.R.U64 R8, R8, 0x3, RZ ;  /* 0x0000000308087819 */ /* 0x000fe200000012ff */
[----:B------:R-:W-:Y:S01]  /*dc10*/  ULDC.64 UR6, c[0x0][0xb70] ;  /* 0x0002dc0000067ab9 */ /* 0x000fe20000000a00 */
[----:B------:R-:W-:Y:S01]  /*dc20*/  IADD3 R13, P3, R140, 0x3020, RZ ;  /* 0x000030208c0d7810 */ /* 0x000fe20007f7e0ff */
[----:B------:R-:W-:Y:S01]  /*dc30*/  UIMAD UR5, UR5, UR6, URZ ;  /* 0x00000006050572a4 */ /* 0x000fe2000f8e023f */
[----:B------:R-:W-:Y:S01]  /*dc40*/  LOP3.LUT R8, R8, R5, RZ, 0x3c, !PT ;  /* 0x0000000508087212 */ /* 0x000fe200078e3cff */
[----:B------:R-:W-:Y:S01]  /*dc50*/  UIMAD.WIDE.U32 UR8, UR43, UR6, URZ ;  /* 0x000000062b0872a5 */ /* 0x000fe2000f8e003f */
[----:B------:R-:W-:Y:S01]  /*dc60*/  LOP3.LUT R5, R140, 0x180, RZ, 0xc0, !PT ;  /* 0x000001808c057812 */ /* 0x000fe200078ec0ff */
[----:B------:R-:W-:Y:S01]  /*dc70*/  UIMAD UR5, UR43, UR7, UR5 ;  /* 0x000000072b0572a4 */ /* 0x000fe2000f8e0205 */
[----:B------:R-:W-:Y:S01]  /*dc80*/  LOP3.LUT R10, R11, 0x180, RZ, 0xc0, !PT ;  /* 0x000001800b0a7812 */ /* 0x000fe200078ec0ff */
[----:B------:R-:W-:Y:S01]  /*dc90*/  USHF.R.S32.HI UR6, URZ, 0x1f, UR44 ;  /* 0x0000001f3f067899 */ /* 0x000fe2000801142c */
[----:B------:R-:W-:Y:S01]  /*dca0*/  SHF.R.U64 R5, R5, 0x3, RZ ;  /* 0x0000000305057819 */ /* 0x000fe200000012ff */
[----:B------:R-:W-:Y:S01]  /*dcb0*/  UIADD3 UR5, UR9, UR5, URZ ;  /* 0x0000000509057290 */ /* 0x000fe2000fffe03f */
[----:B------:R-:W-:-:S02]  /*dcc0*/  LOP3.LUT R24, R25, 0x180, RZ, 0xc0, !PT ;  /* 0x0000018019187812 */ /* 0x000fc400078ec0ff */
[----:B------:R-:W-:Y:S02]  /*dcd0*/  LOP3.LUT R12, R13, 0x180, RZ, 0xc0, !PT ;  /* 0x000001800d0c7812 */ /* 0x000fe400078ec0ff */
[----:B------:R-:W-:Y:S01]  /*dce0*/  LOP3.LUT R4, R5, R140, RZ, 0x3c, !PT ;  /* 0x0000008c05047212 */ /* 0x000fe200078e3cff */
[----:B------:R-:W-:Y:S01]  /*dcf0*/  IMAD.MOV.U32 R5, RZ, RZ, R141 ;  /* 0x000000ffff057224 */ /* 0x000fe200078e008d */
[----:B------:R-:W-:Y:S02]  /*dd00*/  SHF.R.U64 R10, R10, 0x3, RZ ;  /* 0x000000030a0a7819 */ /* 0x000fe400000012ff */
[----:B------:R-:W-:Y:S02]  /*dd10*/  SHF.R.U64 R24, R24, 0x3, RZ ;  /* 0x0000000318187819 */ /* 0x000fe400000012ff */
[----:B------:R-:W-:Y:S02]  /*dd20*/  SHF.R.S32.HI R30, RZ, 0x1f, R29 ;  /* 0x0000001fff1e7819 */ /* 0x000fe4000001141d */
[----:B------:R-:W-:-:S02]  /*dd30*/  SHF.R.U64 R12, R12, 0x3, RZ ;  /* 0x000000030c0c7819 */ /* 0x000fc400000012ff */
[----:B------:R-:W-:Y:S02]  /*dd40*/  LOP3.LUT R10, R10, R11, RZ, 0x3c, !PT ;  /* 0x0000000b0a0a7212 */ /* 0x000fe400078e3cff */
[----:B------:R-:W-:Y:S02]  /*dd50*/  IADD3 R21, P2, R140, 0x6000, RZ ;  /* 0x000060008c157810 */ /* 0x000fe40007f5e0ff */
[----:B------:R-:W-:Y:S02]  /*dd60*/  LOP3.LUT R24, R24, R25, RZ, 0x3c, !PT ;  /* 0x0000001918187212 */ /* 0x000fe400078e3cff */
[----:B------:R-:W-:Y:S02]  /*dd70*/  LEA.HI R11, R30, R29, RZ, 0x7 ;  /* 0x0000001d1e0b7211 */ /* 0x000fe400078f38ff */
[----:B------:R-:W-:Y:S02]  /*dd80*/  MOV R25, R4 ;  /* 0x0000000400197202 */ /* 0x000fe40000000f00 */
[----:B------:R-:W-:-:S02]  /*dd90*/  F2FP.BF16.F32.PACK_AB R4, R89, R28 ;  /* 0x0000001c5904723e */ /* 0x000fc400000010ff */
[----:B------:R-:W-:Y:S02]  /*dda0*/  F2FP.BF16.F32.PACK_AB R5, R91, R90 ;  /* 0x0000005a5b05723e */ /* 0x000fe400000010ff */
[----:B------:R-:W-:Y:S01]  /*ddb0*/  F2FP.BF16.F32.PACK_AB R6, R6, R9 ;  /* 0x000000090606723e */ /* 0x000fe200000010ff */
[--C-:B------:R-:W-:Y:S01]  /*ddc0*/  IMAD.X R9, RZ, RZ, R141.reuse, P5 ;  /* 0x000000ffff097224 */ /* 0x100fe200028e068d */
[----:B------:R-:W-:Y:S02]  /*ddd0*/  F2FP.BF16.F32.PACK_AB R7, R7, R94 ;  /* 0x0000005e0707723e */ /* 0x000fe400000010ff */
[----:B------:R-:W-:Y:S01]  /*dde0*/  LOP3.LUT R12, R12, R13, RZ, 0x3c, !PT ;  /* 0x0000000d0c0c7212 */ /* 0x000fe200078e3cff */
[--C-:B------:R-:W-:Y:S01]  /*ddf0*/  IMAD.X R13, RZ, RZ, R141.reuse, P3 ;  /* 0x000000ffff0d7224 */ /* 0x100fe200018e068d */
[----:B------:R-:W-:Y:S01]  /*de00*/  LOP3.LUT R20, R21, 0x180, RZ, 0xc0, !PT ;  /* 0x0000018015147812 */ /* 0x000fe200078ec0ff */
[----:B------:R2:W-:Y:S01]  /*de10*/  STSM.16.M88.4 [R25], R4 ;  /* 0x0000000419007844 */ /* 0x0005e20000000200 */
[----:B------:R-:W-:Y:S01]  /*de20*/  LOP3.LUT R32, R11, 0xffffff80, RZ, 0xc0, !PT ;  /* 0xffffff800b207812 */ /* 0x000fe200078ec0ff */
[----:B------:R-:W-:Y:S01]  /*de30*/  IMAD.X R11, RZ, RZ, R141, P4 ;  /* 0x000000ffff0b7224 */ /* 0x000fe200020e068d */
[----:B------:R-:W-:-:S02]  /*de40*/  SHF.R.U64 R20, R20, 0x3, RZ ;  /* 0x0000000314147819 */ /* 0x000fc400000012ff */
[----:B------:R-:W-:Y:S01]  /*de50*/  MOV R28, R12 ;  /* 0x0000000c001c7202 */ /* 0x000fe20000000f00 */
[----:B------:R-:W-:Y:S01]  /*de60*/  IMAD.IADD R32, R29, 0x1, -R32 ;  /* 0x000000011d207824 */ /* 0x000fe200078e0a20 */
[----:B------:R-:W-:Y:S01]  /*de70*/  LOP3.LUT R20, R20, R21, RZ, 0x3c, !PT ;  /* 0x0000001514147212 */ /* 0x000fe200078e3cff */
[----:B------:R-:W-:Y:S01]  /*de80*/  IMAD.U32 R13, RZ, RZ, UR9 ;  /* 0x00000009ff0d7e24 */ /* 0x000fe2000f8e00ff */
[----:B------:R-:W-:Y:S01]  /*de90*/  LEA.HI R31, R30, R29, RZ, 0x5 ;  /* 0x0000001d1e1f7211 */ /* 0x000fe200078f28ff */
[----:B------:R-:W-:Y:S01]  /*dea0*/  IMAD.U32 R12, RZ, RZ, UR8 ;  /* 0x00000008ff0c7e24 */ /* 0x000fe2000f8e00ff */
[----:B------:R-:W-:Y:S01]  /*deb0*/  LOP3.LUT P0, RZ, R32, 0x3, RZ, 0xc0, !PT ;  /* 0x0000000320ff7812 */ /* 0x000fe2000780c0ff */
[----:B------:R-:W-:Y:S01]  /*dec0*/  IMAD.U32 R13, RZ, RZ, UR5 ;  /* 0x00000005ff0d7e24 */ /* 0x000fe2000f8e00ff */
[----:B------:R-:W-:Y:S01]  /*ded0*/  ULDC UR5, c[0x0][0xa88] ;  /* 0x0002a20000057ab9 */ /* 0x000fe20000000800 */
[--C-:B------:R-:W-:Y:S01]  /*dee0*/  IMAD.X R21, RZ, RZ, R141.reuse, P2 ;  /* 0x000000ffff157224 */ /* 0x100fe200010e068d */
[----:B------:R-:W-:Y:S01]  /*def0*/  MOV R30, R8 ;  /* 0x00000008001e7202 */ /* 0x000fe20000000f00 */
[----:B--2---:R-:W-:Y:S01]  /*df00*/  IMAD.X R25, RZ, RZ, R141, P1 ;  /* 0x000000ffff197224 */ /* 0x004fe200008e068d */
[----:B------:R-:W-:Y:S01]  /*df10*/  MOV R29, R10 ;  /* 0x0000000a001d7202 */ /* 0x000fe20000000f00 */
[C---:B-1----:R-:W-:Y:S01]  /*df20*/  IMAD R4, R34.reuse, UR6, RZ ;  /* 0x0000000622047c24 */ /* 0x042fe2000f8e02ff */
[----:B------:R-:W-:Y:S01]  /*df30*/  MOV R20, R20 ;  /* 0x0000001400147202 */ /* 0x000fe20000000f00 */
[----:B------:R-:W-:Y:S01]  /*df40*/  IMAD.WIDE.U32 R12, R34, UR44, R12 ;  /* 0x0000002c220c7c25 */ /* 0x000fe2000f8e000c */
[----:B------:R-:W-:Y:S01]  /*df50*/  MOV R24, R24 ;  /* 0x0000001800187202 */ /* 0x000fe20000000f00 */
[----:B------:R-:W-:Y:S01]  /*df60*/  ULDC.64 UR6, c[0x0][0xb40] ;  /* 0x0002d00000067ab9 */ /* 0x000fe20000000a00 */
[----:B------:R-:W-:Y:S01]  /*df70*/  F2FP.BF16.F32.PACK_AB R5, R99, R98 ;  /* 0x000000626305723e */ /* 0x000fe200000010ff */
[----:B------:R-:W-:Y:S01]  /*df80*/  VIADD R25, R137, UR42 ;  /* 0x0000002a89197c36 */ /* 0x000fe20008000000 */
[----:B------:R-:W-:Y:S01]  /*df90*/  F2FP.BF16.F32.PACK_AB R6, R101, R100 ;  /* 0x000000646506723e */ /* 0x000fe200000010ff */
[----:B------:R-:W-:Y:S01]  /*dfa0*/  IMAD R32, R35, UR44, R4 ;  /* 0x0000002c23207c24 */ /* 0x000fe2000f8e0204 */
[----:B------:R-:W-:Y:S01]  /*dfb0*/  F2FP.BF16.F32.PACK_AB R4, R97, R96 ;  /* 0x000000606104723e */ /* 0x000fe200000010ff */
[----:B------:R-:W-:Y:S01]  /*dfc0*/  VIADD R33, R25, 0x8 ;  /* 0x0000000819217836 */ /* 0x000fe20000000000 */
[----:B------:R-:W-:-:S02]  /*dfd0*/  SHF.R.S32.HI R21, RZ, 0x1f, R25 ;  /* 0x0000001fff157819 */ /* 0x000fc40000011419 */
[C---:B------:R-:W-:Y:S02]  /*dfe0*/  ISETP.GE.OR P1, PT, R25.reuse, UR5, P0 ;  /* 0x0000000519007c0c */ /* 0x040fe40008726670 */
[----:B------:R-:W-:Y:S02]  /*dff0*/  IADD3 R25, P2, R25, R12, RZ ;  /* 0x0000000c19197210 */ /* 0x000fe40007f5e0ff */
[----:B------:R-:W-:Y:S02]  /*e000*/  F2FP.BF16.F32.PACK_AB R7, R103, R102 ;  /* 0x000000666707723e */ /* 0x000fe400000010ff */
[----:B------:R-:W-:Y:S02]  /*e010*/  F2FP.BF16.F32.PACK_AB R8, R105, R104 ;  /* 0x000000686908723e */ /* 0x000fe400000010ff */
[----:B------:R-:W-:Y:S01]  /*e020*/  F2FP.BF16.F32.PACK_AB R9, R107, R106 ;  /* 0x0000006a6b09723e */ /* 0x000fe200000010ff */
[----:B------:R1:W-:Y:S01]  /*e030*/  STSM.16.M88.4 [R30], R4 ;  /* 0x000000041e007844 */ /* 0x0003e20000000200 */
[----:B------:R-:W-:-:S02]  /*e040*/  F2FP.BF16.F32.PACK_AB R10, R109, R108 ;  /* 0x0000006c6d0a723e */ /* 0x000fc400000010ff */
[----:B------:R-:W-:Y:S02]  /*e050*/  F2FP.BF16.F32.PACK_AB R11, R111, R110 ;  /* 0x0000006e6f0b723e */ /* 0x000fe400000010ff */
[----:B------:R-:W-:Y:S02]  /*e060*/  IADD3.X R32, R21, R13, R32, P2, !PT ;  /* 0x0000000d15207210 */ /* 0x000fe400017fe420 */
[----:B------:R-:W-:Y:S01]  /*e070*/  F2FP.BF16.F32.PACK_AB R12, R113, R112 ;  /* 0x00000070710c723e */ /* 0x000fe200000010ff */
[----:B------:R-:W-:Y:S01]  /*e080*/  STSM.16.M88.4 [R29], R8 ;  /* 0x000000081d007844 */ /* 0x000fe20000000200 */
        /* <DEDUP_REMOVED lines=9> */
[----:B------:R-:W-:-:S02]  /*e120*/  F2FP.BF16.F32.PACK_AB R129, R131, R130 ;  /* 0x000000828381723e */ /* 0x000fc400000010ff */
[----:B------:R-:W-:Y:S01]  /*e130*/  F2FP.BF16.F32.PACK_AB R130, R133, R132 ;  /* 0x000000848582723e */ /* 0x000fe200000010ff */
[----:B------:R-:W-:Y:S01]  /*e140*/  STSM.16.M88.4 [R20], R120 ;  /* 0x0000007814007844 */ /* 0x000fe20000000200 */
[----:B------:R-:W-:Y:S02]  /*e150*/  F2FP.BF16.F32.PACK_AB R131, R135, R134 ;  /* 0x000000868783723e */ /* 0x000fe400000010ff */
[----:B-1----:R-:W-:Y:S02]  /*e160*/  SHF.R.S32.HI R6, RZ, 0x5, R31 ;  /* 0x00000005ff067819 */ /* 0x002fe4000001141f */
[----:B------:R-:W-:Y:S01]  /*e170*/  ISETP.GE.OR P0, PT, R33, UR5, P0 ;  /* 0x0000000521007c0c */ /* 0x000fe20008706670 */
[----:B------:R-:W-:Y:S01]  /*e180*/  STSM.16.M88.4 [R24], R128 ;  /* 0x0000008018007844 */ /* 0x000fe20000000200 */
[C---:B------:R-:W-:Y:S01]  /*e190*/  LEA R4, P2, R25.reuse, UR6, 0x2 ;  /* 0x0000000619047c11 */ /* 0x040fe2000f8410ff */
[----:B------:R-:W-:Y:S01]  /*e1a0*/  @!PT LDS RZ, [RZ] ;  /* 0x00000000fffff984 */ /* 0x000fe20000000800 */
[----:B------:R-:W-:Y:S01]  /*e1b0*/  @!PT LDS RZ, [RZ] ;  /* 0x00000000fffff984 */ /* 0x000fe20000000800 */
[----:B------:R-:W-:Y:S01]  /*e1c0*/  @!PT LDS RZ, [RZ] ;  /* 0x00000000fffff984 */ /* 0x000fe20000000800 */
[----:B------:R-:W-:Y:S01]  /*e1d0*/  @!PT LDS RZ, [RZ] ;  /* 0x00000000fffff984 */ /* 0x000fe20000000800 */
[----:B------:R1:W-:Y:S06]  /*e1e0*/  MEMBAR.ALL.CTA ;  /* 0x0000000000007992 */ /* 0x0003ec0000008000 */
[----:B-1----:R-:W1:Y:S01]  /*e1f0*/  FENCE.VIEW.ASYNC.S ;  /* 0x00000000000073c6 */ /* 0x002e620000000000 */
[----:B------:R-:W-:-:S03]  /*e200*/  LEA.HI.X R5, R25, UR7, R32, 0x2, P2 ;  /* 0x0000000719057c11 */ /* 0x000fc600090f1420 */
[----:B-1----:R-:W1:Y:S01]  /*e210*/  SHFL.IDX PT, R6, R6, RZ, 0x1f ;  /* 0x00001fff06067589 */ /* 0x002e6200000e0000 */
[----:B------:R-:W-:Y:S06]  /*e220*/  BAR.ARV 0x1, 0x1a0 ;  /* 0x0046800000007b1d */ /* 0x000fec0000002000 */
        /* <DEDUP_REMOVED lines=30> */
.L_x_8995:
[----:B------:R-:W-:Y:S05]  /*e410*/  BSYNC B0 ;  /* 0x0000000000007941 */ /* 0x000fea0003800000 */
.L_x_8994:
[----:B------:R-:W-:Y:S05]  /*e420*/  BRA `(.L_x_8993) ;  /* 0x0000000400907947 */ /* 0x000fea0003800000 */
.L_x_8992:
[----:B------:R-:W1:Y:S01]  /*e430*/  LDC.64 R12, c[0x0][0xae0] ;  /* 0x0002b800ff0c7b82 */ /* 0x000e620000000a00 */
[----:B------:R-:W-:Y:S01]  /*e440*/  SHF.R.S32.HI R0, RZ, 0x1f, R29 ;  /* 0x0000001fff007819 */ /* 0x000fe2000001141d */
[----:B------:R-:W-:Y:S01]  /*e450*/  USHF.R.S32.HI UR5, URZ, 0x1f, UR43 ;  /* 0x0000001f3f057899 */ /* 0x000fe2000801142b */
[----:B------:R-:W-:Y:S01]  /*e460*/  ISETP.GT.AND P0, PT, R29, 0xbf, PT ;  /* 0x000000bf1d00780c */ /* 0x000fe20003f04270 */
[----:B------:R-:W-:Y:S01]  /*e470*/  USHF.R.S32.HI UR6, URZ, 0x1f, UR44 ;  /* 0x0000001f3f067899 */ /* 0x000fe2000801142c */
[----:B------:R-:W-:Y:S01]  /*e480*/  LEA.HI R25, R0, R29, RZ, 0x2 ;  /* 0x0000001d00197211 */ /* 0x000fe200078f10ff */
[----:B------:R-:W-:Y:S02]  /*e490*/  BSSY B0, `(.L_x_8996) ;  /* 0x000001e000007945 */ /* 0x000fe40003800000 */
[----:B------:R-:W2:Y:S01]  /*e4a0*/  LDC R11, c[0x0][0xdac] ;  /* 0x00036b00ff0b7b82 */ /* 0x000ea20000000800 */
[----:B------:R-:W-:-:S05]  /*e4b0*/  LOP3.LUT R0, R25, 0x1ffffffc, RZ, 0xc0, !PT ;  /* 0x1ffffffc19007812 */ /* 0x000fca00078ec0ff */
[----:B------:R-:W-:Y:S02]  /*e4c0*/  IMAD.IADD R0, R29, 0x1, -R0 ;  /* 0x000000011d007824 */ /* 0x000fe400078e0a00 */
[----:B------:R-:W2:Y:S02]  /*e4d0*/  LDC R24, c[0x0][0xa88] ;  /* 0x0002a200ff187b82 */ /* 0x000ea40000000800 */
[----:B------:R-:W-:-:S06]  /*e4e0*/  IMAD.SHL.U32 R8, R0, 0x8, RZ ;  /* 0x0000000800087824 */ /* 0x000fcc00078e00ff */
[----:B------:R-:W2:Y:S01]  /*e4f0*/  LDC.64 R14, c[0x0][0xae8] ;  /* 0x0002ba00ff0e7b82 */ /* 0x000ea20000000a00 */
[----:B-1----:R-:W-:Y:S01]  /*e500*/  IMAD R10, R12, UR5, RZ ;  /* 0x000000050c0a7c24 */ /* 0x002fe2000f8e02ff */
[----:B------:R-:W-:Y:S06]  /*e510*/  @P0 BRA `(.L_x_8997) ;  /* 0x0000000000540947 */ /* 0x000fec0003800000 */
[----:B------:R-:W-:Y:S01]  /*e520*/  IMAD.U32 R5, RZ, RZ, UR42 ;  /* 0x0000002aff057e24 */ /* 0x000fe2000f8e00ff */
[----:B------:R-:W-:-:S04]  /*e530*/  ULDC UR7, c[0x0][0xa88] ;  /* 0x0002a20000077ab9 */ /* 0x000fc80000000800 */
[----:B------:R-:W-:-:S04]  /*e540*/  IADD3 R4, R5, -0x80, R2 ;  /* 0xffffff8005047810 */ /* 0x000fc80007ffe002 */
[----:B------:R-:W-:-:S13]  /*e550*/  ISETP.GE.AND P0, PT, R4, UR7, PT ;  /* 0x0000000704007c0c */ /* 0x000fda000bf06270 */
[----:B------:R-:W-:Y:S05]  /*e560*/  @P0 BRA `(.L_x_8997) ;  /* 0x0000000000400947 */ /* 0x000fea0003800000 */
[----:B------:R-:W1:Y:S01]  /*e570*/  LDC.64 R6, c[0x0][0xb70] ;  /* 0x0002dc00ff067b82 */ /* 0x000e620000000a00 */
[----:B------:R-:W-:Y:S01]  /*e580*/  SHF.R.S32.HI R5, RZ, 0x1f, R4 ;  /* 0x0000001fff057819 */ /* 0x000fe20000011404 */
[----:B------:R-:W-:-:S06]  /*e590*/  ULDC.64 UR8, c[0x0][0xb40] ;  /* 0x0002d00000087ab9 */ /* 0x000fcc0000000a00 */
[----:B------:R-:W5:Y:S01]  /*e5a0*/  LDC.64 R20, c[0x0][0xb78] ;  /* 0x0002de00ff147b82 */ /* 0x000f620000000a00 */
[C---:B-1----:R-:W-:Y:S02]  /*e5b0*/  IMAD R0, R6.reuse, UR5, RZ ;  /* 0x0000000506007c24 */ /* 0x042fe4000f8e02ff */
        /* <DEDUP_REMOVED lines=11> */
.L_x_8997:
[----:B------:R-:W-:Y:S05]  /*e670*/  BSYNC B0 ;  /* 0x0000000000007941 */ /* 0x000fea0003800000 */
.L_x_8996:
[----:B------:R-:W-:Y:S01]  /*e680*/  ULOP3.LUT UR48, URZ, UR48, URZ, 0x33, !UPT ;  /* 0x000000303f307292 */ /* 0x000fe2000f8e333f */
[----:B-1----:R-:W-:Y:S01]  /*e690*/  IMAD R3, R13, UR43, R10 ;  /* 0x0000002b0d037c24 */ /* 0x002fe2000f8e020a */
[----:B------:R-:W-:Y:S01]  /*e6a0*/  SHF.R.S32.HI R4, RZ, 0x2, R25 ;  /* 0x00000002ff047819 */ /* 0x000fe20000011419 */
[----:B--2---:R-:W-:Y:S01]  /*e6b0*/  IMAD R10, R14, UR6, RZ ;  /* 0x000000060e0a7c24 */ /* 0x004fe2000f8e02ff */
[----:B------:R-:W-:Y:S01]  /*e6c0*/  SHF.R.S32.HI R9, RZ, 0x1f, R8 ;  /* 0x0000001fff097819 */ /* 0x000fe20000011408 */
[----:B------:R-:W-:Y:S01]  /*e6d0*/  BSSY B0, `(.L_x_8998) ;  /* 0x0000021000007945 */ /* 0x000fe20003800000 */
[----:B------:R-:W-:Y:S02]  /*e6e0*/  VIADD R13, R11, UR48 ;  /* 0x000000300b0d7c36 */ /* 0x000fe40008000000 */
[----:B------:R-:W-:Y:S02]  /*e6f0*/  VIADD R0, R4, 0x60 ;  /* 0x0000006004007836 */ /* 0x000fe40000000000 */
[----:B------:R-:W-:-:S02]  /*e700*/  IMAD R5, R13, -0xc0, R24 ;  /* 0xffffff400d057824 */ /* 0x000fc400078e0218 */
[----:B------:R-:W-:-:S03]  /*e710*/  IMAD.WIDE.U32 R6, R12, UR43, R8 ;  /* 0x0000002b0c067c25 */ /* 0x000fc6000f8e0008 */
[-C--:B------:R-:W-:Y:S01]  /*e720*/  ISETP.GE.AND P0, PT, R4, R5.reuse, PT ;  /* 0x000000050400720c */ /* 0x080fe20003f06270 */
[----:B------:R-:W-:Y:S01]  /*e730*/  IMAD.IADD R7, R7, 0x1, R3 ;  /* 0x0000000107077824 */ /* 0x000fe200078e0203 */
[----:B------:R-:W-:Y:S01]  /*e740*/  ISETP.GE.AND P3, PT, R0, R5, PT ;  /* 0x000000050000720c */ /* 0x000fe20003f66270 */
[----:B------:R-:W-:Y:S01]  /*e750*/  IMAD R3, R15, UR44, R10 ;  /* 0x0000002c0f037c24 */ /* 0x000fe2000f8e020a */
[----:B------:R-:W-:Y:S01]  /*e760*/  SHF.R.S32.HI R5, RZ, 0x1f, R4 ;  /* 0x0000001fff057819 */ /* 0x000fe20000011404 */
        /* <DEDUP_REMOVED lines=23> */
.L_x_8999:
[----:B------:R-:W-:Y:S05]  /*e8e0*/  BSYNC B0 ;  /* 0x0000000000007941 */ /* 0x000fea0003800000 */
.L_x_8998:
[----:B------:R-:W-:Y:S04]  /*e8f0*/  BSSY B0, `(.L_x_8993) ;  /* 0x0000017000007945 */ /* 0x000fe80003800000 */
[----:B------:R-:W-:Y:S05]  /*e900*/  @P3 BRA `(.L_x_9000) ;  /* 0x0000000000543947 */ /* 0x000fea0003800000 */
[----:B------:R-:W-:Y:S01]  /*e910*/  IADD3 R3, P0, R6, 0x60, RZ ;  /* 0x0000006006037810 */ /* 0x000fe20007f1e0ff */
[----:B------:R-:W-:Y:S01]  /*e920*/  ULDC UR5, c[0x0][0xa8c] ;  /* 0x0002a30000057ab9 */ /* 0x000fe20000000800 */
[----:B------:R-:W-:Y:S01]  /*e930*/  ULDC.64 UR6, c[0x0][0xad8] ;  /* 0x0002b60000067ab9 */ /* 0x000fe20000000a00 */
[----:B------:R-:W-:Y:S01]  /*e940*/  IMAD.MOV.U32 R4, RZ, RZ, R10 ;  /* 0x000000ffff047224 */ /* 0x000fe200078e000a */
[C---:B------:R-:W-:Y:S01]  /*e950*/  ISETP.GE.AND P1, PT, R8.reuse, UR5, PT ;  /* 0x0000000508007c0c */ /* 0x040fe2000bf26270 */
[----:B------:R-:W-:Y:S02]  /*e960*/  IMAD.X R6, RZ, RZ, R7, P0 ;  /* 0x000000ffff067224 */ /* 0x000fe400000e0607 */
[----:B------:R-:W-:Y:S02]  /*e970*/  IMAD.MOV.U32 R5, RZ, RZ, R13 ;  /* 0x000000ffff057224 */ /* 0x000fe400078e000d */
[----:B------:R-:W-:Y:S02]  /*e980*/  VIADD R0, R8, 0x20 ;  /* 0x0000002008007836 */ /* 0x000fe40000000000 */
        /* <DEDUP_REMOVED lines=13> */
.L_x_9000:
[----:B------:R-:W-:Y:S05]  /*ea60*/  BSYNC B0 ;  /* 0x0000000000007941 */ /* 0x000fea0003800000 */
.L_x_8993:
[----:B------:R-:W5:Y:S02]  /*ea70*/  LDC R0, c[0x0][0xda8] ;  /* 0x00036a00ff007b82 */ /* 0x000f640000000800 */
[----:B-----5:R-:W-:-:S13]  /*ea80*/  ISETP.LE.AND P0, PT, R0, UR4, PT ;  /* 0x0000000400007c0c */ /* 0x020fda000bf03270 */
[----:B------:R-:W-:Y:S05]  /*ea90*/  @!P0 BRA `(.L_x_9001) ;  /* 0xffffff24000c8947 */ /* 0x000fea000383ffff */
[----:B------:R-:W-:Y:S05]  /*eaa0*/  EXIT ;  /* 0x000000000000794d */ /* 0x000fea0003800000 */
.L_x_8911:
[----:B------:R-:W-:-:S08]  /*eab0*/  NOP ;  /* 0x0000000000007918 */ /* 0x000fd00000000000 */
[----:B------:R-:W1:-:S00]  /*eac0*/  USETMAXREG.DEALLOC.CTAPOOL 0x20 ;  /* 0x00000020000079c8 */ /* 0x000e4000080e0500 */
[----:B-1----:R-:W-:-:S05]  /*ead0*/  LOP3.LUT R16, R0, 0x3, RZ, 0xc0, !PT ;  /* 0x0000000300107812 */ /* 0x002fca00078ec0ff */
        /* <DEDUP_REMOVED lines=10> */
[----:B------:R-:W-:Y:S01]  /*eb80*/  LOP3.LUT R23, R2, 0x1f, RZ, 0xc0, !PT ;  /* 0x0000001f02177812 */ /* 0x000fe200078ec0ff */
[----:B------:R-:W-:Y:S01]  /*eb90*/  IMAD.U32 R22, RZ, RZ, UR4 ;  /* 0x00000004ff167e24 */ /* 0x000fe2000f8e00ff */
[----:B------:R-:W-:Y:S01]  /*eba0*/  ULDC UR45, c[0x0][0xc] ;  /* 0x00000300002d7ab9 */ /* 0x000fe20000000800 */
[----:B------:R-:W-:Y:S01]  /*ebb0*/  IMAD.MOV.U32 R18, RZ, RZ, 0x1 ;  /* 0x00000001ff127424 */ /* 0x000fe200078e00ff */
[----:B------:R-:W-:Y:S01]  /*ebc0*/  ULDC.64 UR48, c[0x0][0x198] ;  /* 0x0000660000307ab9 */ /* 0x000fe20000000a00 */
[----:B------:R-:W-:Y:S01]  /*ebd0*/  IMAD.MOV.U32 R19, RZ, RZ, RZ ;  /* 0x000000ffff137224 */ /* 0x000fe200078e00ff */
[----:B------:R-:W-:-:S06]  /*ebe0*/  UMOV UR47, URZ ;  /* 0x0000003f002f7c82 */ /* 0x000fcc0008000000 */
.L_x_9056:
        /* <DEDUP_REMOVED lines=21> */
.L_x_9003:
[----:B------:R-:W-:Y:S01]  /*ed40*/  ULDC UR9, c[0x0][0xdc4] ;  /* 0x0003710000097ab9 */ /* 0x000fe20000000800 */
[----:B------:R-:W-:Y:S01]  /*ed50*/  UMOV UR7, UR8 ;  /* 0x0000000800077c82 */ /* 0x000fe20008000000 */
[----:B------:R-:W-:-:S11]  /*ed60*/  UISETP.NE.AND UP0, UPT, UR9, 0x1, UPT ;  /* 0x000000010900788c */ /* 0x000fd6000bf05270 */
[----:B------:R-:W-:Y:S02]  /*ed70*/  @UP0 ULDC.64 UR10, c[0x0][0xdc8] ;  /* 0x00037200000a0ab9 */ /* 0x000fe40000000a00 */
[----:B------:R-:W-:-:S04]  /*ed80*/  UIMAD.WIDE.U32 UR4, UR8, UR10, URZ ;  /* 0x0000000a080472a5 */ /* 0x000fc8000f8e003f */
[----:B------:R-:W-:-:S04]  /*ed90*/  @UP0 USHF.R.U32.HI UR7, URZ, UR11, UR5 ;  /* 0x0000000b3f070299 */ /* 0x000fc80008011605 */
[----:B------:R-:W-:-:S12]  /*eda0*/  UIMAD UR4, UR7, UR9, URZ ;  /* 0x00000009070472a4 */ /* 0x000fd8000f8e023f */
.L_x_9004:
        /* <DEDUP_REMOVED lines=15> */
[----:B------:R-:W-:Y:S02]  /*eea0*/  UIMAD UR37, UR37, 0xc0, URZ ;  /* 0x000000c0252578a4 */ /* 0x000fe4000f8e023f */
        /* <DEDUP_REMOVED lines=24> */
.L_x_9006:
[----:B------:R-:W-:-:S11]  /*f030*/  UISETP.NE.AND UP0, UPT, UR5, 0x1, UPT ;  /* 0x000000010500788c */ /* 0x000fd6000bf05270 */
[----:B------:R-:W-:Y:S02]  /*f040*/  @UP0 ULDC.64 UR14, c[0x0][0x9e8] ;  /* 0x00027a00000e0ab9 */ /* 0x000fe40000000a00 */
[----:B------:R-:W-:-:S04]  /*f050*/  UIMAD.WIDE.U32 UR6, UR8, UR14, URZ ;  /* 0x0000000e080672a5 */ /* 0x000fc8000f8e003f */
[----:B------:R-:W-:-:S12]  /*f060*/  @UP0 USHF.R.U32.HI UR8, URZ, UR15, UR7 ;  /* 0x0000000f3f080299 */ /* 0x000fd80008011607 */
.L_x_9007:
[----:B------:R-:W-:-:S04]  /*f070*/  UIMAD UR8, UR8, UR5, UR5 ;  /* 0x00000005080872a4 */ /* 0x000fc8000f8e0205 */
[----:B------:R-:W-:-:S04]  /*f080*/  UISETP.LT.AND UP0, UPT, UR4, UR8, UPT ;  /* 0x000000080400728c */ /* 0x000fc8000bf01270 */
[----:B------:R-:W-:-:S12]  /*f090*/  USEL UR4, UR4, UR8, UP0 ;  /* 0x0000000804047287 */ /* 0x000fd80008000000 */
.L_x_9005:
        /* <DEDUP_REMOVED lines=25> */
.L_x_9009:
[----:B------:R-:W-:-:S11]  /*f230*/  UISETP.NE.AND UP0, UPT, UR5, 0x1, UPT ;  /* 0x000000010500788c */ /* 0x000fd6000bf05270 */
[----:B------:R-:W-:Y:S02]  /*f240*/  @UP0 ULDC.64 UR10, c[0x0][0x9e8] ;  /* 0x00027a00000a0ab9 */ /* 0x000fe40000000a00 */
[----:B------:R-:W-:-:S04]  /*f250*/  UIMAD.WIDE.U32 UR6, UR4, UR10, URZ ;  /* 0x0000000a040672a5 */ /* 0x000fc8000f8e003f */
[----:B------:R-:W-:-:S12]  /*f260*/  @UP0 USHF.R.U32.HI UR4, URZ, UR11, UR7 ;  /* 0x0000000b3f040299 */ /* 0x000fd80008011607 */
.L_x_9010:
[----:B------:R-:W-:-:S04]  /*f270*/  UIMAD UR4, UR4, UR5, URZ ;  /* 0x00000005040472a4 */ /* 0x000fc8000f8e023f */
[----:B------:R-:W-:-:S04]  /*f280*/  UISETP.LT.AND UP0, UPT, UR8, UR4, UPT ;  /* 0x000000040800728c */ /* 0x000fc8000bf01270 */
[----:B------:R-:W-:-:S12]  /*f290*/  USEL UR8, UR8, UR4, !UP0 ;  /* 0x0000000408087287 */ /* 0x000fd8000c000000 */
.L_x_9008:
        /* <DEDUP_REMOVED lines=9> */
[----:B------:R-:W-:Y:S01]  /*f330*/  ISETP.NE.AND P0, PT, R23, RZ, PT ;  /* 0x000000ff1700720c */ /* 0x000fe20003f05270 */
[----:B------:R-:W-:-:S12]  /*f340*/  IMAD.MOV.U32 R13, RZ, RZ, R22 ;  /* 0x000000ffff0d7224 */ /* 0x000fd800078e0016 */
        /* <DEDUP_REMOVED lines=14> */
.L_x_9012:
        /* <DEDUP_REMOVED lines=10> */
[----:B------:R-:W-:Y:S02]  /*f4d0*/  IMAD.U32 R4, RZ, RZ, UR4 ;  /* 0x00000004ff047e24 */ /* 0x000fe4000f8e00ff */
[----:B------:R-:W-:Y:S01]  /*f4e0*/  IMAD.U32 R5, RZ, RZ, UR5 ;  /* 0x00000005ff057e24 */ /* 0x000fe2000f8e00ff */
[----:B------:R-:W1:Y:S01]  /*f4f0*/  LDC.64 R2, c[0x4][R2] ;  /* 0x0100000002027b82 */ /* 0x000e620000000a00 */
[----:B------:R-:W-:Y:S01]  /*f500*/  ULDC.64 UR4, c[0x4][0x78] ;  /* 0x01001e0000047ab9 */ /* 0x000fe20000000a00 */
        /* <DEDUP_REMOVED lines=9> */
.L_x_9014:
[----:B------:R-:W-:-:S04]  /*f5a0*/  UIADD3 UR4, UR42, 0x400, URZ ;  /* 0x000004002a047890 */ /* 0x000fc8000fffe03f */
[----:B------:R-:W-:-:S06]  /*f5b0*/  ULOP3.LUT UP0, URZ, UR4, 0x1bf, URZ, 0xc0, !UPT ;  /* 0x000001bf043f7892 */ /* 0x000fcc000f80c03f */
[----:B------:R-:W-:-:S13]  /*f5c0*/  PLOP3.LUT P0, PT, PT, PT, UP0, 0x80, 0x0 ;  /* 0x000000000000781c */ /* 0x000fda0003f0f008 */
[----:B------:R-:W-:Y:S05]  /*f5d0*/  @!P0 BRA `(.L_x_9015) ;  /* 0x00000000007c8947 */ /* 0x000fea0003800000 */
        /* <DEDUP_REMOVED lines=16> */
.L_x_9016:
[----:B------:R1:W2:Y:S01]  /*f6e0*/  LDC.64 R2, c[0x4][R24] ;  /* 0x0100000018027b82 */ /* 0x0002a20000000a00 */
[----:B------:R-:W-:Y:S01]  /*f6f0*/  ULDC.64 UR4, c[0x4][0x1b8] ;  /* 0x01006e0000047ab9 */ /* 0x000fe20000000a00 */
[----:B------:R-:W-:Y:S01]  /*f700*/  ULDC.64 UR6, c[0x4][0x1c0] ;  /* 0x0100700000067ab9 */ /* 0x000fe20000000a00 */
[----:B------:R-:W-:Y:S02]  /*f710*/  IMAD.U32 R4, RZ, RZ, UR4 ;  /* 0x00000004ff047e24 */ /* 0x000fe4000f8e00ff */
        /* <DEDUP_REMOVED lines=11> */
.L_x_9015:
[----:B------:R-:W-:Y:S01]  /*f7d0*/  ULDC.64 UR4, c[0x0][0x9f8] ;  /* 0x00027e0000047ab9 */ /* 0x000fe20000000a00 */
[----:B------:R-:W-:Y:S01]  /*f7e0*/  IMAD.U32 R5, RZ, RZ, UR39 ;  /* 0x00000027ff057e24 */ /* 0x000fe2000f8e00ff */
[----:B------:R-:W-:Y:S01]  /*f7f0*/  ISETP.NE.U32.AND P0, PT, RZ, UR4, PT ;  /* 0x00000004ff007c0c */ /* 0x000fe2000bf05070 */
[----:B------:R-:W-:-:S03]  /*f800*/  IMAD.U32 R0, RZ, RZ, UR39 ;  /* 0x00000027ff007e24 */ /* 0x000fc6000f8e00ff */
[----:B------:R-:W-:-:S13]  /*f810*/  ISETP.NE.AND.EX P0, PT, RZ, UR5, PT, P0 ;  /* 0x00000005ff007c0c */ /* 0x000fda000bf05300 */
[----:B------:R-:W1:Y:S02]  /*f820*/  @P0 LDC.64 R2, c[0x0][0x9f8] ;  /* 0x00027e00ff020b82 */ /* 0x000e640000000a00 */
[----:B-1----:R-:W-:-:S06]  /*f830*/  @P0 IMAD.WIDE R4, R5, 0x4, R2 ;  /* 0x0000000405040825 */ /* 0x002fcc00078e0202 */
[----:B------:R-:W1:Y:S01]  /*f840*/  LDC R2, c[0x0][0x428] ;  /* 0x00010a00ff027b82 */ /* 0x000e620000000800 */
[----:B------:R2:W3:Y:S01]  /*f850*/  @P0 LDG.E R0, desc[UR50][R4.64] ;  /* 0x0000003204000981 */ /* 0x0004e2000c1e1900 */
[----:B------:R-:W-:Y:S01]  /*f860*/  ISETP.NE.AND P1, PT, R23, RZ, PT ;  /* 0x000000ff1700720c */ /* 0x000fe20003f25270 */
[----:B------:R-:W-:Y:S01]  /*f870*/  UMOV UR36, URZ ;  /* 0x0000003f00247c82 */ /* 0x000fe20008000000 */
[----:B------:R-:W-:Y:S01]  /*f880*/  UMOV UR12, 0x20 ;  /* 0x00000020000c7882 */ /* 0x000fe20000000000 */
[----:B------:R-:W-:Y:S01]  /*f890*/  UMOV UR13, UR37 ;  /* 0x00000025000d7c82 */ /* 0x000fe20008000000 */
[----:B------:R-:W-:Y:S01]  /*f8a0*/  UMOV UR14, UR38 ;  /* 0x00000026000e7c82 */ /* 0x000fe20008000000 */
[----:B------:R-:W-:Y:S01]  /*f8b0*/  UMOV UR15, UR39 ;  /* 0x00000027000f7c82 */ /* 0x000fe20008000000 */
[----:B------:R-:W-:Y:S01]  /*f8c0*/  UMOV UR8, 0x40 ;  /* 0x0000004000087882 */ /* 0x000fe20000000000 */
[----:B------:R-:W-:Y:S01]  /*f8d0*/  UMOV UR9, UR37 ;  /* 0x0000002500097c82 */ /* 0x000fe20008000000 */
[----:B------:R-:W-:Y:S01]  /*f8e0*/  UMOV UR10, UR38 ;  /* 0x00000026000a7c82 */ /* 0x000fe20008000000 */
[----:B------:R-:W-:Y:S01]  /*f8f0*/  UMOV UR11, UR39 ;  /* 0x00000027000b7c82 */ /* 0x000fe20008000000 */
[----:B------:R-:W-:Y:S01]  /*f900*/  UMOV UR6, 0xffffffff ;  /* 0xffffffff00067882 */ /* 0x000fe20000000000 */
[----:B------:R-:W-:-:S02]  /*f910*/  IMAD.U32 R7, RZ, RZ, UR44 ;  /* 0x0000002cff077e24 */ /* 0x000fc4000f8e00ff */
[----:B------:R-:W-:Y:S02]  /*f920*/  VOTEU.ALL UP1, P1 ;  /* 0x00000000003f7886 */ /* 0x000fe40000820000 */
[----:B------:R-:W-:-:S03]  /*f930*/  VIADD R7, R7, 0xffffffff ;  /* 0xffffffff07077836 */ /* 0x000fc60000000000 */
[----:B------:R-:W-:Y:S01]  /*f940*/  @!UP1 UIADD3 UR4, UP0, UR48, 0x270, URZ ;  /* 0x0000027030049890 */ /* 0x000fe2000ff1e03f */
[----:B-1----:R-:W-:Y:S02]  /*f950*/  ISETP.NE.AND P2, PT, R2, 0x1, PT ;  /* 0x000000010200780c */ /* 0x002fe40003f45270 */
[----:B------:R-:W1:Y:S01]  /*f960*/  LDC.64 R2, c[0x0][0x3f8] ;  /* 0x0000fe00ff027b82 */ /* 0x000e620000000a00 */
[----:B------:R-:W-:-:S09]  /*f970*/  @!UP1 UIADD3.X UR5, URZ, UR49, URZ, UP0, !UPT ;  /* 0x000000313f059290 */ /* 0x000fd200087fe43f */
[----:B------:R4:W-:Y:S01]  /*f980*/  @!UP1 UTMAPF.L2.4D [UR36], [UR4] ;  /* 0x00000024040095b8 */ /* 0x0009e20008018000 */
[----:B------:R-:W2:Y:S01]  /*f990*/  @P2 LDC R6, c[0x0][0x42c] ;  /* 0x00010b00ff062b82 */ /* 0x000ea20000000800 */
[----:B------:R4:W-:Y:S07]  /*f9a0*/  @!UP1 UTMAPF.L2.4D [UR12], [UR4] ;  /* 0x0000000c040095b8 */ /* 0x0009ee0008018000 */
[----:B------:R-:W5:Y:S01]  /*f9b0*/  @P2 LDC R9, c[0x0][0x430] ;  /* 0x00010c00ff092b82 */ /* 0x000f620000000800 */
[----:B-1----:R-:W-:Y:S01]  /*f9c0*/  ISETP.NE.U32.AND P0, PT, R2, RZ, PT ;  /* 0x000000ff0200720c */ /* 0x002fe20003f05070 */
[----:B------:R4:W-:Y:S03]  /*f9d0*/  @!UP1 UTMAPF.L2.4D [UR8], [UR4] ;  /* 0x00000008040095b8 */ /* 0x0009e60008018000 */
[----:B------:R-:W-:Y:S01]  /*f9e0*/  ISETP.NE.AND.EX P0, PT, R3, RZ, PT, P0 ;  /* 0x000000ff0300720c */ /* 0x000fe20003f05300 */
[----:B--2---:R-:W-:-:S04]  /*f9f0*/  @P2 IMAD.HI.U32 R4, R6, UR38, RZ ;  /* 0x0000002606042c27 */ /* 0x004fc8000f8e00ff */
[----:B------:R-:W-:Y:S01]  /*fa00*/  IMAD.U32 R6, RZ, RZ, UR38 ;  /* 0x00000026ff067e24 */ /* 0x000fe2000f8e00ff */
[----:B-----5:R-:W-:Y:S02]  /*fa10*/  @P2 SHF.R.U32.HI R6, RZ, R9, R4 ;  /* 0x00000009ff062219 */ /* 0x020fe40000011604 */
[----:B---3--:R-:W-:Y:S01]  /*fa20*/  SEL R9, R0, RZ, !P0 ;  /* 0x000000ff00097207 */ /* 0x008fe20004000000 */
[----:B----4-:R-:W-:Y:S06]  /*fa30*/  BRA.DIV UR6, `(.L_x_9017) ;  /* 0x0000002606c07947 */ /* 0x010fec000b800000 */
.L_x_9068:
[----:B------:R-:W-:Y:S01]  /*fa40*/  UMOV UR4, 0xffffffff ;  /* 0xffffffff00047882 */ /* 0x000fe20000000000 */
[----:B------:R-:W-:Y:S02]  /*fa50*/  SHF.R.S32.HI R8, RZ, 0x1f, R0 ;  /* 0x0000001fff087819 */ /* 0x000fe40000011400 */
[----:B------:R-:W-:Y:S05]  /*fa60*/  BRA.DIV UR4, `(.L_x_9018) ;  /* 0x0000002604d47947 */ /* 0x000fea000b800000 */
[----:B------:R-:W-:-:S13]  /*fa70*/  ELECT P6, URZ, PT ;  /* 0x00000000003f782f */ /* 0x000fda00038c0000 */
.L_x_9071:
[----:B------:R-:W-:Y:S05]  /*fa80*/  @!P6 BRA `(.L_x_9019) ;  /* 0x0000000000e8e947 */ /* 0x000fea0003800000 */
[----:B------:R-:W-:Y:S01]  /*fa90*/  LEA R13, R19, UR42, 0x3 ;  /* 0x0000002a130d7c11 */ /* 0x000fe2000f8e18ff */
[----:B------:R-:W-:Y:S01]  /*faa0*/  IMAD.MOV.U32 R9, RZ, RZ, R0 ;  /* 0x000000ffff097224 */ /* 0x000fe200078e0000 */
[----:B------:R-:W-:Y:S01]  /*fab0*/  SHF.L.U32 R12, R18, 0x1f, RZ ;  /* 0x0000001f120c7819 */ /* 0x000fe200000006ff */
        /* <DEDUP_REMOVED lines=19> */
.L_x_9020:
[----:B------:R-:W2:Y:S01]  /*fbf0*/  SYNCS.PHASECHK.TRANS64.TRYWAIT P2, [R13+URZ+0x2d840], R12 ;  /* 0x02d8400c0d0075a7 */ /* 0x000ea2000804017f */
[----:B------:R-:W-:Y:S01]  /*fc00*/  ISETP.NE.AND P3, PT, R17, RZ, PT ;  /* 0x000000ff1100720c */ /* 0x000fe20003f65270 */
[----:B--2---:R-:W-:-:S12]  /*fc10*/  @!P2 BRA `(.L_x_9021) ;  /* 0x000000240088a947 */ /* 0x004fd80003800000 */
.L_x_9072:
[----:B------:R-:W-:Y:S05]  /*fc20*/  @P3 BRA `(.L_x_9022) ;  /* 0x0000000000143947 */ /* 0x000fea0003800000 */
[----:B------:R-:W-:Y:S01]  /*fc30*/  ISETP.NE.AND P2, PT, R23, RZ, PT ;  /* 0x000000ff1700720c */ /* 0x000fe20003f45270 */
[----:B-1----:R-:W-:-:S04]  /*fc40*/  IMAD.MOV.U32 R4, RZ, RZ, 0x6000 ;  /* 0x00006000ff047424 */ /* 0x002fc800078e00ff */
[----:B------:R3:W-:Y:S08]  /*fc50*/  SYNCS.ARRIVE.TRANS64 RZ, [R13+URZ+0x2d830], R4 ;  /* 0x02d830040dff79a7 */ /* 0x0007f0000800003f */
[----:B------:R-:W-:Y:S05]  /*fc60*/  @!P2 BRA `(.L_x_9022) ;  /* 0x000000000004a947 */ /* 0x000fea0003800000 */
[----:B------:R-:W-:Y:S01]  /*fc70*/  BPT.TRAP 0x1 ;  /* 0x000000040000795c */ /* 0x000fe20000300000 */
.L_x_9022:
        /* <DEDUP_REMOVED lines=12> */
[----:B------:R-:W-:Y:S02]  /*fd40*/  USHF.L.U32 UR11, UR11, 0x7, URZ ;  /* 0x000000070b0b7899 */ /* 0x000fe4000800063f */
[----:B------:R-:W-:Y:S02]  /*fd50*/  UIADD3 UR9, UR9, 0x2d830, URZ ;  /* 0x0002d83009097890 */ /* 0x000fe4000fffe03f */
[----:B------:R-:W-:Y:S02]  /*fd60*/  UIADD3 UR14, UR8, 0x15400, URZ ;  /* 0x00015400080e7890 */ /* 0x000fe4000fffe03f */
[----:B------:R-:W-:Y:S02]  /*fd70*/  UIADD3 UR15, UR8, 0x17400, URZ ;  /* 0x00017400080f7890 */ /* 0x000fe4000fffe03f */
[----:B------:R-:W-:-:S03]  /*fd80*/  UIADD3 UR17, UR8, 0x19400, URZ ;  /* 0x0001940008117890 */ /* 0x000fc6000fffe03f */
[----:B------:R-:W-:Y:S01]  /*fd90*/  UMOV UR8, UR14 ;  /* 0x0000000e00087c82 */ /* 0x000fe20008000000 */
[----:B------:R-:W-:Y:S01]  /*fda0*/  UMOV UR14, 0x40 ;  /* 0x00000040000e7882 */ /* 0x000fe20000000000 */
[----:B------:R4:W-:Y:S02]  /*fdb0*/  UTMALDG.4D [UR8], [UR4], desc[UR6] ;  /* 0x00000608040075b4 */ /* 0x0009e40008019000 */
[----:B----4-:R-:W-:Y:S01]  /*fdc0*/  UMOV UR8, UR15 ;  /* 0x0000000f00087c82 */ /* 0x010fe20008000000 */
[----:B------:R-:W-:Y:S02]  /*fdd0*/  UMOV UR10, UR16 ;  /* 0x00000010000a7c82 */ /* 0x000fe40008000000 */
[----:B------:R4:W-:Y:S02]  /*fde0*/  UTMALDG.4D [UR8], [UR4], desc[UR6] ;  /* 0x00000608040075b4 */ /* 0x0009e40008019000 */
[----:B----4-:R-:W-:Y:S01]  /*fdf0*/  UMOV UR8, UR17 ;  /* 0x0000001100087c82 */ /* 0x010fe20008000000 */
[----:B------:R-:W-:-:S02]  /*fe00*/  UMOV UR10, UR14 ;  /* 0x0000000e000a7c82 */ /* 0x000fc40008000000 */
[----:B------:R4:W-:Y:S02]  /*fe10*/  UTMALDG.4D [UR8], [UR4], desc[UR6] ;  /* 0x00000608040075b4 */ /* 0x0009e40008019000 */
[----:B----4-:R-:W-:Y:S01]  /*fe20*/  NOP ;  /* 0x0000000000007918 */ /* 0x010fe20000000000 */
.L_x_9019:
        /* <DEDUP_REMOVED lines=9> */
[----:B-1-3--:R-:W-:Y:S01]  /*fec0*/  @P2 IMAD.MOV.U32 R4, RZ, RZ, 0x9000 ;  /* 0x00009000ff042424 */ /* 0x00afe200078e00ff */
        /* <DEDUP_REMOVED lines=26> */
[----:B------:R-:W3:Y:S02]  /*10070*/  SYNCS.PHASECHK.TRANS64.TRYWAIT P2, [UR42+0x2d820], R4 ;  /* 0x02d82004ff0075a7 */ /* 0x000ee4000804016a */
[----:B-1-3--:R-:W-:Y:S05]  /*10080*/  @!P2 BRA `(.L_x_9023) ;  /* 0x000000200080a947 */ /* 0x00afea0003800000 */
.L_x_9073:
[----:B------:R-:W-:-:S04]  /*10090*/  UIADD3 UR4, UR44, -0x2, URZ ;  /* 0xfffffffe2c047890 */ /* 0x000fc8000fffe03f */
[----:B------:R-:W-:-:S06]  /*100a0*/  UISETP.GE.AND UP0, UPT, UR4, UR43, UPT ;  /* 0x0000002b0400728c */ /* 0x000fcc000bf06270 */
[----:B------:R-:W-:-:S13]  /*100b0*/  PLOP3.LUT P2, PT, PT, PT, UP0, 0x80, 0x0 ;  /* 0x000000000000781c */ /* 0x000fda0003f4f008 */
[----:B------:R-:W-:Y:S05]  /*100c0*/  @!P2 BRA `(.L_x_9024) ;  /* 0x00000014004ca947 */ /* 0x000fea0003800000 */
[----:B-1----:R-:W-:Y:S01]  /*100d0*/  IMAD R5, RZ, RZ, -UR44 ;  /* 0x8000002cff057e24 */ /* 0x002fe2000f8e02ff */
[----:B------:R-:W-:Y:S01]  /*100e0*/  LOP3.LUT R10, RZ, UR43, RZ, 0x33, !PT ;  /* 0x0000002bff0a7c12 */ /* 0x000fe2000f8e33ff */
[----:B------:R-:W-:Y:S01]  /*100f0*/  IMAD.U32 R11, RZ, RZ, UR4 ;  /* 0x00000004ff0b7e24 */ /* 0x000fe2000f8e00ff */
[----:B------:R-:W-:Y:S02]  /*10100*/  ULDC.64 UR40, c[0x0][0x408] ;  /* 0x0001020000287ab9 */ /* 0x000fe40000000a00 */
[----:B------:R-:W-:-:S05]  /*10110*/  VIADDMNMX R10, R5, 0x1, R10, !PT ;  /* 0x00000001050a7846 */ /* 0x000fca000780010a */
[----:B------:R-:W-:-:S05]  /*10120*/  VIADD R4, R10, UR44 ;  /* 0x0000002c0a047c36 */ /* 0x000fca0008000000 */
[----:B------:R-:W-:-:S04]  /*10130*/  LOP3.LUT R4, R4, 0x1, RZ, 0xc0, !PT ;  /* 0x0000000104047812 */ /* 0x000fc800078ec0ff */
[----:B------:R-:W-:-:S13]  /*10140*/  ISETP.NE.U32.AND P2, PT, R4, 0x1, PT ;  /* 0x000000010400780c */ /* 0x000fda0003f45070 */
[----:B------:R-:W-:Y:S05]  /*10150*/  @P2 BRA `(.L_x_9025) ;  /* 0x0000000400b42947 */ /* 0x000fea0003800000 */
[----:B--2---:R-:W-:Y:S01]  /*10160*/  VIADD R12, R19, 0x1 ;  /* 0x00000001130c7836 */ /* 0x004fe20000000000 */
        /* <DEDUP_REMOVED lines=26> */
.L_x_9028:
[----:B-1----:R-:W-:Y:S02]  /*10310*/  LEA R3, R12, UR42, 0x3 ;  /* 0x0000002a0c037c11 */ /* 0x002fe4000f8e18ff */
[----:B------:R-:W-:Y:S02]  /*10320*/  SHF.L.U32 R2, R13, 0x1f, RZ ;  /* 0x0000001f0d027819 */ /* 0x000fe400000006ff */
[----:B------:R-:W-:Y:S02]  /*10330*/  ISETP.NE.AND P2, PT, R17, RZ, PT ;  /* 0x000000ff1100720c */ /* 0x000fe40003f45270 */
[----:B------:R-:W1:Y:S02]  /*10340*/  SYNCS.PHASECHK.TRANS64.TRYWAIT P3, [R3+URZ+0x2d840], R2 ;  /* 0x02d84002030075a7 */ /* 0x000e64000806017f */
[----:B-1----:R-:W-:Y:S09]  /*10350*/  @!P3 BRA `(.L_x_9029) ;  /* 0x0000001c00e4b947 */ /* 0x002ff20003800000 */
.L_x_9074:
[----:B------:R-:W-:Y:S05]  /*10360*/  @P2 BRA `(.L_x_9030) ;  /* 0x0000000000142947 */ /* 0x000fea0003800000 */
[----:B------:R-:W-:Y:S01]  /*10370*/  ISETP.NE.AND P3, PT, R23, RZ, PT ;  /* 0x000000ff1700720c */ /* 0x000fe20003f65270 */
[----:B-1----:R-:W-:-:S04]  /*10380*/  IMAD.MOV.U32 R2, RZ, RZ, 0x6000 ;  /* 0x00006000ff027424 */ /* 0x002fc800078e00ff */
[----:B------:R2:W-:Y:S08]  /*10390*/  SYNCS.ARRIVE.TRANS64 RZ, [R3+URZ+0x2d830], R2 ;  /* 0x02d8300203ff79a7 */ /* 0x0005f0000800003f */
[----:B------:R-:W-:Y:S05]  /*103a0*/  @!P3 BRA `(.L_x_9030) ;  /* 0x000000000004b947 */ /* 0x000fea0003800000 */
[----:B------:R-:W-:Y:S01]  /*103b0*/  BPT.TRAP 0x1 ;  /* 0x000000040000795c */ /* 0x000fe20000300000 */
.L_x_9030:
        /* <DEDUP_REMOVED lines=14> */
[----:B-12---:R-:W-:Y:S01]  /*104a0*/  SHF.L.U32 R3, R18, 0x1f, RZ ;  /* 0x0000001f12037819 */ /* 0x006fe200000006ff */
[----:B------:R-:W-:Y:S01]  /*104b0*/  UIADD3 UR9, UR9, 0x2d830, URZ ;  /* 0x0002d83009097890 */ /* 0x000fe2000fffe03f */
[----:B------:R-:W-:Y:S01]  /*104c0*/  LEA R2, R19, UR19, 0x3 ;  /* 0x0000001313027c11 */ /* 0x000fe2000f8e18ff */
[----:B------:R-:W-:-:S02]  /*104d0*/  USHF.L.U32 UR11, UR11, 0x7, URZ ;  /* 0x000000070b0b7899 */ /* 0x000fc4000800063f */
        /* <DEDUP_REMOVED lines=13> */
.L_x_9075:
[----:B------:R-:W-:Y:S05]  /*105b0*/  @P2 BRA `(.L_x_9032) ;  /* 0x0000000000182947 */ /* 0x000fea0003800000 */
[----:B------:R-:W-:Y:S01]  /*105c0*/  ISETP.NE.AND P2, PT, R23, RZ, PT ;  /* 0x000000ff1700720c */ /* 0x000fe20003f45270 */
[----:B-1----:R-:W-:Y:S01]  /*105d0*/  IMAD.MOV.U32 R3, RZ, RZ, 0x6000 ;  /* 0x00006000ff037424 */ /* 0x002fe200078e00ff */
[----:B------:R-:W-:-:S04]  /*105e0*/  LEA R2, R19, UR42, 0x3 ;  /* 0x0000002a13027c11 */ /* 0x000fc8000f8e18ff */
[----:B------:R2:W-:Y:S07]  /*105f0*/  SYNCS.ARRIVE.TRANS64 RZ, [R2+URZ+0x2d850], R3 ;  /* 0x02d8500302ff79a7 */ /* 0x0005ee000800003f */
[----:B------:R-:W-:Y:S05]  /*10600*/  @!P2 BRA `(.L_x_9032) ;  /* 0x000000000004a947 */ /* 0x000fea0003800000 */
[----:B------:R-:W-:Y:S01]  /*10610*/  BPT.TRAP 0x1 ;  /* 0x000000040000795c */ /* 0x000fe20000300000 */
.L_x_9032:
        /* <DEDUP_REMOVED lines=14> */
[----:B------:R-:W-:Y:S02]  /*10700*/  USHF.L.U32 UR11, UR11, 0x7, URZ ;  /* 0x000000070b0b7899 */ /* 0x000fe4000800063f */
[----:B------:R-:W-:Y:S02]  /*10710*/  UIADD3 UR8, UR15, 0x400, URZ ;  /* 0x000004000f087890 */ /* 0x000fe4000fffe03f */
[----:B------:R-:W-:Y:S02]  /*10720*/  UIADD3 UR9, UR9, 0x2d850, URZ ;  /* 0x0002d85009097890 */ /* 0x000fe4000fffe03f */
        /* <DEDUP_REMOVED lines=11> */
.L_x_9027:
[----:B------:R-:W-:Y:S05]  /*107e0*/  BSYNC B0 ;  /* 0x0000000000007941 */ /* 0x000fea0003800000 */
.L_x_9026:
[----:B------:R-:W-:Y:S01]  /*107f0*/  UIADD3 UR4, UR44, -0x3, URZ ;  /* 0xfffffffd2c047890 */ /* 0x000fe2000fffe03f */
[----:B------:R-:W-:Y:S02]  /*10800*/  IMAD.MOV.U32 R19, RZ, RZ, R12 ;  /* 0x000000ffff137224 */ /* 0x000fe400078e000c */
[----:B------:R-:W-:-:S03]  /*10810*/  IMAD.MOV.U32 R18, RZ, RZ, R13 ;  /* 0x000000ffff127224 */ /* 0x000fc600078e000d */
[----:B------:R-:W-:-:S07]  /*10820*/  IMAD.U32 R11, RZ, RZ, UR4 ;  /* 0x00000004ff0b7e24 */ /* 0x000fce000f8e00ff */
.L_x_9025:
[----:B------:R-:W-:Y:S01]  /*10830*/  ULOP3.LUT UR4, URZ, UR44, URZ, 0x33, !UPT ;  /* 0x0000002c3f047292 */ /* 0x000fe2000f8e333f */
[----:B------:R-:W-:Y:S01]  /*10840*/  VIADD R10, R10, 0xfffffffe ;  /* 0xfffffffe0a0a7836 */ /* 0x000fe20000000000 */
[----:B------:R-:W-:Y:S04]  /*10850*/  BSSY B0, `(.L_x_9024) ;  /* 0x00000da000007945 */ /* 0x000fe80003800000 */
[----:B------:R-:W-:-:S13]  /*10860*/  ISETP.NE.AND P2, PT, R10, UR4, PT ;  /* 0x000000040a007c0c */ /* 0x000fda000bf45270 */
[----:B------:R-:W-:Y:S05]  /*10870*/  @!P2 BRA `(.L_x_9033) ;  /* 0x0000000c005ca947 */ /* 0x000fea0003800000 */
[----:B-12---:R-:W-:-:S07]  /*10880*/  IMAD.MOV.U32 R2, RZ, RZ, R9 ;  /* 0x000000ffff027224 */ /* 0x006fce00078e0009 */
.L_x_9048:
        /* <DEDUP_REMOVED lines=11> */
[----:B------:R-:W-:Y:S02]  /*10940*/  IMAD.MOV.U32 R13, RZ, RZ, R11 ;  /* 0x000000ffff0d7224 */ /* 0x000fe400078e000b */
[----:B------:R-:W-:-:S04]  /*10950*/  IMAD R15, R8, UR40, RZ ;  /* 0x00000028080f7c24 */ /* 0x000fc8000f8e02ff */
[----:B------:R-:W-:Y:S01]  /*10960*/  IMAD R15, R0, UR41, R15 ;  /* 0x00000029000f7c24 */ /* 0x000fe2000f8e020f */
[----:B------:R-:W2:Y:S01]  /*10970*/  LDC.64 R2, c[0x0][0x3f8] ;  /* 0x0000fe00ff027b82 */ /* 0x000ea20000000a00 */
        /* <DEDUP_REMOVED lines=13> */
.L_x_9036:
[----:B------:R-:W-:Y:S02]  /*10a50*/  LEA R4, R10, UR42, 0x3 ;  /* 0x0000002a0a047c11 */ /* 0x000fe4000f8e18ff */
[----:B-1----:R-:W-:Y:S02]  /*10a60*/  SHF.L.U32 R3, R12, 0x1f, RZ ;  /* 0x0000001f0c037819 */ /* 0x002fe400000006ff */
[----:B------:R-:W-:Y:S02]  /*10a70*/  ISETP.NE.AND P2, PT, R17, RZ, PT ;  /* 0x000000ff1100720c */ /* 0x000fe40003f45270 */
[----:B------:R-:W1:Y:S02]  /*10a80*/  SYNCS.PHASECHK.TRANS64.TRYWAIT P3, [R4+URZ+0x2d840], R3 ;  /* 0x02d84003040075a7 */ /* 0x000e64000806017f */
[----:B-1----:R-:W-:Y:S09]  /*10a90*/  @!P3 BRA `(.L_x_9037) ;  /* 0x00000018003cb947 */ /* 0x002ff20003800000 */
.L_x_9076:
[----:B------:R-:W-:Y:S05]  /*10aa0*/  @P2 BRA `(.L_x_9038) ;  /* 0x0000000000142947 */ /* 0x000fea0003800000 */
[----:B------:R-:W-:Y:S01]  /*10ab0*/  ISETP.NE.AND P3, PT, R23, RZ, PT ;  /* 0x000000ff1700720c */ /* 0x000fe20003f65270 */
[----:B-1----:R-:W-:-:S04]  /*10ac0*/  IMAD.MOV.U32 R3, RZ, RZ, 0x6000 ;  /* 0x00006000ff037424 */ /* 0x002fc800078e00ff */
[----:B------:R2:W-:Y:S08]  /*10ad0*/  SYNCS.ARRIVE.TRANS64 RZ, [R4+URZ+0x2d830], R3 ;  /* 0x02d8300304ff79a7 */ /* 0x0005f0000800003f */
[----:B------:R-:W-:Y:S05]  /*10ae0*/  @!P3 BRA `(.L_x_9038) ;  /* 0x000000000004b947 */ /* 0x000fea0003800000 */
[----:B------:R-:W-:Y:S01]  /*10af0*/  BPT.TRAP 0x1 ;  /* 0x000000040000795c */ /* 0x000fe20000300000 */
.L_x_9038:
        /* <DEDUP_REMOVED lines=16> */
[----:B-12---:R-:W-:Y:S01]  /*10c00*/  LEA R3, R19, UR19, 0x3 ;  /* 0x0000001313037c11 */ /* 0x006fe2000f8e18ff */
        /* <DEDUP_REMOVED lines=14> */
.L_x_9077:
[----:B------:R-:W-:Y:S05]  /*10cf0*/  @P2 BRA `(.L_x_9040) ;  /* 0x0000000000142947 */ /* 0x000fea0003800000 */
[----:B------:R-:W-:Y:S01]  /*10d00*/  ISETP.NE.AND P2, PT, R23, RZ, PT ;  /* 0x000000ff1700720c */ /* 0x000fe20003f45270 */
[----:B------:R-:W-:-:S04]  /*10d10*/  IMAD.MOV.U32 R4, RZ, RZ, 0x6000 ;  /* 0x00006000ff047424 */ /* 0x000fc800078e00ff */
[----:B------:R2:W-:Y:S08]  /*10d20*/  SYNCS.ARRIVE.TRANS64 RZ, [R3+URZ+0x50], R4 ;  /* 0x0000500403ff79a7 */ /* 0x0005f0000800003f */
[----:B------:R-:W-:Y:S05]  /*10d30*/  @!P2 BRA `(.L_x_9040) ;  /* 0x000000000004a947 */ /* 0x000fea0003800000 */
[----:B------:R-:W-:Y:S01]  /*10d40*/  BPT.TRAP 0x1 ;  /* 0x000000040000795c */ /* 0x000fe20000300000 */
.L_x_9040:
        /* <DEDUP_REMOVED lines=29> */
.L_x_9035:
[----:B------:R-:W-:Y:S05]  /*10f20*/  BSYNC B1 ;  /* 0x0000000000017941 */ /* 0x000fea0003800000 */
.L_x_9034:
[----:B------:R-:W-:Y:S01]  /*10f30*/  VIADD R19, R10, 0x1 ;  /* 0x000000010a137836 */ /* 0x000fe20000000000 */
[----:B------:R-:W-:Y:S01]  /*10f40*/  BSSY B1, `(.L_x_9041) ;  /* 0x0000067000017945 */ /* 0x000fe20003800000 */
[----:B------:R-:W-:-:S03]  /*10f50*/  VIADD R13, R11, 0xffffffff ;  /* 0xffffffff0b0d7836 */ /* 0x000fc60000000000 */
[----:B------:R-:W-:-:S04]  /*10f60*/  ISETP.NE.AND P2, PT, R19, 0x2, PT ;  /* 0x000000021300780c */ /* 0x000fc80003f45270 */
[----:B-12---:R-:W-:Y:S02]  /*10f70*/  SEL R3, RZ, 0x1, P2 ;  /* 0x00000001ff037807 */ /* 0x006fe40001000000 */
        /* <DEDUP_REMOVED lines=9> */
[----:B-1----:R-:W-:-:S13]  /*11010*/  ISETP.NE.AND P2, PT, R14, 0x1, PT ;  /* 0x000000010e00780c */ /* 0x002fda0003f45270 */
[----:B------:R-:W1:Y:S02]  /*11020*/  @P2 LDC.64 R2, c[0x0][0x420] ;  /* 0x00010800ff022b82 */ /* 0x000e640000000a00 */
[----:B-1----:R-:W-:-:S05]  /*11030*/  @P2 IMAD.HI.U32 R2, R13, R2, RZ ;  /* 0x000000020d022227 */ /* 0x002fca00078e00ff */
[----:B------:R-:W-:Y:S02]  /*11040*/  @P2 SHF.R.U32.HI R15, RZ, R3, R2 ;  /* 0x00000003ff0f2219 */ /* 0x000fe40000011602 */
[----:B------:R-:W1:Y:S02]  /*11050*/  LDC.64 R2, c[0x0][0x3f8] ;  /* 0x0000fe00ff027b82 */ /* 0x000e640000000a00 */
[--C-:B------:R-:W-:Y:S01]  /*11060*/  SHF.R.S32.HI R5, RZ, 0x1f, R15.reuse ;  /* 0x0000001fff057819 */ /* 0x100fe2000001140f */
[----:B------:R-:W-:-:S04]  /*11070*/  IMAD.MOV.U32 R4, RZ, RZ, R15 ;  /* 0x000000ffff047224 */ /* 0x000fc800078e000f */
[----:B------:R-:W-:-:S04]  /*11080*/  IMAD.WIDE.U32 R4, R0, UR40, R4 ;  /* 0x0000002800047c25 */ /* 0x000fc8000f8e0004 */
[----:B------:R-:W-:Y:S01]  /*11090*/  IMAD.IADD R5, R21, 0x1, R5 ;  /* 0x0000000115057824 */ /* 0x000fe200078e0205 */
[----:B-1----:R-:W-:-:S04]  /*110a0*/  LEA R2, P2, R4, R2, 0x2 ;  /* 0x0000000204027211 */ /* 0x002fc800078410ff */
[----:B------:R-:W-:-:S05]  /*110b0*/  LEA.HI.X R3, R4, R3, R5, 0x2, P2 ;  /* 0x0000000304037211 */ /* 0x000fca00010f1405 */
[----:B------:R1:W5:Y:S01]  /*110c0*/  LDG.E R2, desc[UR50][R2.64] ;  /* 0x0000003202027981 */ /* 0x000362000c1e1900 */
[----:B------:R-:W-:-:S04]  /*110d0*/  IMAD.MOV R4, RZ, RZ, -R15 ;  /* 0x000000ffff047224 */ /* 0x000fc800078e0a0f */
[----:B------:R-:W-:-:S07]  /*110e0*/  IMAD R14, R14, R4, R13 ;  /* 0x000000040e0e7224 */ /* 0x000fce00078e020d */
.L_x_9043:
[----:B-1----:R-:W-:Y:S02]  /*110f0*/  LEA R3, R19, UR42, 0x3 ;  /* 0x0000002a13037c11 */ /* 0x002fe4000f8e18ff */
[----:B------:R-:W-:Y:S02]  /*11100*/  SHF.L.U32 R4, R18, 0x1f, RZ ;  /* 0x0000001f12047819 */ /* 0x000fe400000006ff */
[----:B------:R-:W-:Y:S02]  /*11110*/  ISETP.NE.AND P2, PT, R17, RZ, PT ;  /* 0x000000ff1100720c */ /* 0x000fe40003f45270 */
[----:B------:R-:W1:Y:S02]  /*11120*/  SYNCS.PHASECHK.TRANS64.TRYWAIT P3, [R3+URZ+0x2d840], R4 ;  /* 0x02d84004030075a7 */ /* 0x000e64000806017f */
[----:B-1----:R-:W-:Y:S09]  /*11130*/  @!P3 BRA `(.L_x_9044) ;  /* 0x0000001000bcb947 */ /* 0x002ff20003800000 */
.L_x_9078:
[----:B------:R-:W-:Y:S05]  /*11140*/  @P2 BRA `(.L_x_9045) ;  /* 0x0000000000142947 */ /* 0x000fea0003800000 */
[----:B------:R-:W-:Y:S01]  /*11150*/  ISETP.NE.AND P3, PT, R23, RZ, PT ;  /* 0x000000ff1700720c */ /* 0x000fe20003f65270 */
[----:B-1----:R-:W-:-:S04]  /*11160*/  IMAD.MOV.U32 R4, RZ, RZ, 0x6000 ;  /* 0x00006000ff047424 */ /* 0x002fc800078e00ff */
[----:B------:R2:W-:Y:S08]  /*11170*/  SYNCS.ARRIVE.TRANS64 RZ, [R3+URZ+0x2d830], R4 ;  /* 0x02d8300403ff79a7 */ /* 0x0005f0000800003f */
[----:B------:R-:W-:Y:S05]  /*11180*/  @!P3 BRA `(.L_x_9045) ;  /* 0x000000000004b947 */ /* 0x000fea0003800000 */
[----:B------:R-:W-:Y:S01]  /*11190*/  BPT.TRAP 0x1 ;  /* 0x000000040000795c */ /* 0x000fe20000300000 */
.L_x_9045:
        /* <DEDUP_REMOVED lines=16> */
[----:B------:R-:W-:Y:S02]  /*112a0*/  USHF.L.U32 UR11, UR11, 0x7, URZ ;  /* 0x000000070b0b7899 */ /* 0x000fe4000800063f */
        /* <DEDUP_REMOVED lines=14> */
.L_x_9079:
[----:B------:R-:W-:Y:S05]  /*11390*/  @P2 BRA `(.L_x_9047) ;  /* 0x0000000000142947 */ /* 0x000fea0003800000 */
[----:B------:R-:W-:Y:S01]  /*113a0*/  ISETP.NE.AND P2, PT, R23, RZ, PT ;  /* 0x000000ff1700720c */ /* 0x000fe20003f45270 */
[----:B------:R-:W-:-:S04]  /*113b0*/  IMAD.MOV.U32 R4, RZ, RZ, 0x6000 ;  /* 0x00006000ff047424 */ /* 0x000fc800078e00ff */
[----:B------:R2:W-:Y:S08]  /*113c0*/  SYNCS.ARRIVE.TRANS64 RZ, [R3+URZ+0x50], R4 ;  /* 0x0000500403ff79a7 */ /* 0x0005f0000800003f */
[----:B------:R-:W-:Y:S05]  /*113d0*/  @!P2 BRA `(.L_x_9047) ;  /* 0x000000000004a947 */ /* 0x000fea0003800000 */
[----:B------:R-:W-:Y:S01]  /*113e0*/  BPT.TRAP 0x1 ;  /* 0x000000040000795c */ /* 0x000fe20000300000 */
.L_x_9047:
        /* <DEDUP_REMOVED lines=28> */
.L_x_9042:
[----:B------:R-:W-:Y:S05]  /*115b0*/  BSYNC B1 ;  /* 0x0000000000017941 */ /* 0x000fea0003800000 */
.L_x_9041:
[----:B------:R-:W-:Y:S01]  /*115c0*/  ISETP.GT.AND P2, PT, R13, UR43, PT ;  /* 0x0000002b0d007c0c */ /* 0x000fe2000bf44270 */
[----:B------:R-:W-:-:S12]  /*115d0*/  VIADD R11, R11, 0xfffffffe ;  /* 0xfffffffe0b0b7836 */ /* 0x000fd80000000000 */
[----:B------:R-:W-:Y:S05]  /*115e0*/  @P2 BRA `(.L_x_9048) ;  /* 0xfffffff000a82947 */ /* 0x000fea000383ffff */
.L_x_9033:
[----:B------:R-:W-:Y:S05]  /*115f0*/  BSYNC B0 ;  /* 0x0000000000007941 */ /* 0x000fea0003800000 */
.L_x_9024:
[----:B------:R-:W-:Y:S04]  /*11600*/  BSSY B0, `(.L_x_9049) ;  /* 0x000000e000007945 */ /* 0x000fe80003800000 */
[----:B------:R-:W-:Y:S05]  /*11610*/  @P1 BRA `(.L_x_9050) ;  /* 0x0000000000301947 */ /* 0x000fea0003800000 */
[----:B------:R-:W3:Y:S01]  /*11620*/  S2R R11, SR_LANEID ;  /* 0x00000000000b7919 */ /* 0x000ee20000000000 */
[----:B------:R-:W-:Y:S01]  /*11630*/  VOTEU.ANY UR4, UPT, PT ;  /* 0x0000000000047886 */ /* 0x000fe200038e0100 */
[----:B-12---:R-:W1:Y:S01]  /*11640*/  LDC.64 R2, c[0x0][0xdf0] ;  /* 0x00037c00ff027b82 */ /* 0x006e620000000a00 */
[----:B------:R-:W3:Y:S08]  /*11650*/  FLO.U32 R0, UR4 ;  /* 0x0000000400007d00 */ /* 0x000ef000080e0000 */
[----:B------:R-:W1:Y:S01]  /*11660*/  POPC R5, UR4 ;  /* 0x0000000400057d09 */ /* 0x000e620008000000 */
[----:B---3--:R-:W-:-:S13]  /*11670*/  ISETP.EQ.U32.AND P0, PT, R0, R11, PT ;  /* 0x0000000b0000720c */ /* 0x008fda0003f02070 */
[----:B-1----:R-:W2:Y:S01]  /*11680*/  @P0 ATOMG.E.ADD.STRONG.GPU PT, R3, desc[UR50][R2.64], R5 ;  /* 0x00000005020309a8 */ /* 0x002ea200081ee1f2 */
[----:B------:R-:W1:Y:S02]  /*11690*/  S2R R4, SR_LTMASK ;  /* 0x0000000000047919 */ /* 0x000e640000003900 */
[----:B-1----:R-:W-:-:S04]  /*116a0*/  LOP3.LUT R4, R4, UR4, RZ, 0xc0, !PT ;  /* 0x0000000404047c12 */ /* 0x002fc8000f8ec0ff */
[----:B------:R-:W1:Y:S01]  /*116b0*/  POPC R11, R4 ;  /* 0x00000004000b7309 */ /* 0x000e620000000000 */
[----:B--2---:R-:W1:Y:S02]  /*116c0*/  SHFL.IDX PT, R0, R3, R0, 0x1f ;  /* 0x00001f0003007589 */ /* 0x004e6400000e0000 */
[----:B-1----:R-:W-:-:S07]  /*116d0*/  IADD3 R22, R0, UR45, R11 ;  /* 0x0000002d00167c10 */ /* 0x002fce000fffe00b */
.L_x_9050:
[----:B------:R-:W-:Y:S05]  /*116e0*/  BSYNC B0 ;  /* 0x0000000000007941 */ /* 0x000fea0003800000 */
.L_x_9049:
[----:B------:R-:W-:Y:S04]  /*116f0*/  BSSY B0, `(.L_x_9051) ;  /* 0x0000028000007945 */ /* 0x000fe80003800000 */
[----:B------:R-:W-:Y:S05]  /*11700*/  @!P6 BRA `(.L_x_9052) ;  /* 0x000000000098e947 */ /* 0x000fea0003800000 */
[----:B-12---:R-:W-:Y:S02]  /*11710*/  LEA R3, R19, UR42, 0x3 ;  /* 0x0000002a13037c11 */ /* 0x006fe4000f8e18ff */
[----:B------:R-:W-:Y:S02]  /*11720*/  SHF.L.U32 R0, R18, 0x1f, RZ ;  /* 0x0000001f12007819 */ /* 0x000fe400000006ff */
[----:B------:R-:W-:Y:S02]  /*11730*/  ISETP.NE.AND P1, PT, R17, RZ, PT ;  /* 0x000000ff1100720c */ /* 0x000fe40003f25270 */
[----:B------:R-:W1:Y:S02]  /*11740*/  SYNCS.PHASECHK.TRANS64.TRYWAIT P0, [R3+URZ+0x2d860], R0 ;  /* 0x02d86000030075a7 */ /* 0x000e64000800017f */
[----:B-1----:R-:W-:Y:S09]  /*11750*/  @!P0 BRA `(.L_x_9053) ;  /* 0x0000000c005c8947 */ /* 0x002ff20003800000 */
.L_x_9080:
[----:B------:R-:W-:Y:S05]  /*11760*/  @P1 BRA `(.L_x_9054) ;  /* 0x0000000000141947 */ /* 0x000fea0003800000 */
[----:B------:R-:W-:Y:S01]  /*11770*/  ISETP.NE.AND P0, PT, R23, RZ, PT ;  /* 0x000000ff1700720c */ /* 0x000fe20003f05270 */
[----:B-1----:R-:W-:-:S04]  /*11780*/  IMAD.MOV.U32 R0, RZ, RZ, 0x6000 ;  /* 0x00006000ff007424 */ /* 0x002fc800078e00ff */
[----:B------:R2:W-:Y:S08]  /*11790*/  SYNCS.ARRIVE.TRANS64 RZ, [R3+URZ+0x2d850], R0 ;  /* 0x02d8500003ff79a7 */ /* 0x0005f0000800003f */
[----:B------:R-:W-:Y:S05]  /*117a0*/  @!P0 BRA `(.L_x_9054) ;  /* 0x0000000000048947 */ /* 0x000fea0003800000 */
[----:B------:R-:W-:Y:S01]  /*117b0*/  BPT.TRAP 0x1 ;  /* 0x000000040000795c */ /* 0x000fe20000300000 */
.L_x_9054:
        /* <DEDUP_REMOVED lines=27> */
.L_x_9052:
[----:B------:R-:W-:Y:S05]  /*11970*/  BSYNC B0 ;  /* 0x0000000000007941 */ /* 0x000fea0003800000 */
.L_x_9051:
[----:B------:R-:W-:Y:S02]  /*11980*/  VIADD R19, R19, 0x1 ;  /* 0x0000000113137836 */ /* 0x000fe40000000000 */
[----:B--2---:R-:W-:-:S03]  /*11990*/  IMAD.MOV.U32 R13, RZ, RZ, R22 ;  /* 0x000000ffff0d7224 */ /* 0x004fc600078e0016 */
[----:B------:R-:W-:-:S04]  /*119a0*/  ISETP.NE.AND P0, PT, R19, 0x2, PT ;  /* 0x000000021300780c */ /* 0x000fc80003f05270 */
[----:B-1----:R-:W-:Y:S02]  /*119b0*/  SEL R3, RZ, 0x1, P0 ;  /* 0x00000001ff037807 */ /* 0x002fe40000000000 */
[----:B------:R-:W-:Y:S02]  /*119c0*/  SEL R19, R19, RZ, P0 ;  /* 0x000000ff13137207 */ /* 0x000fe40000000000 */
[----:B------:R-:W-:-:S07]  /*119d0*/  LOP3.LUT R18, R18, R3, RZ, 0x3c, !PT ;  /* 0x0000000312127212 */ /* 0x000fce00078e3cff */
.L_x_9013:
[----:B------:R-:W-:Y:S05]  /*119e0*/  BSYNC B6 ;  /* 0x0000000000067941 */ /* 0x000fea0003800000 */
.L_x_9011:
[----:B------:R-:W-:-:S03]  /*119f0*/  UMOV UR4, 0xffffffff ;  /* 0xffffffff00047882 */ /* 0x000fc60000000000 */
[----:B------:R-:W-:Y:S05]  /*11a00*/  BRA.DIV UR4, `(.L_x_9055) ;  /* 0x0000000a04c47947 */ /* 0x000fea000b800000 */
[----:B------:R1:W2:Y:S02]  /*11a10*/  SHFL.IDX PT, R14, R13, RZ, 0x1f ;  /* 0x00001fff0d0e7589 */ /* 0x0002a400000e0000 */
.L_x_9083:
        /* <DEDUP_REMOVED lines=12> */
.L_x_9002:
[----:B------:R-:W2:Y:S01]  /*11ae0*/  S2R R3, SR_CgaCtaId ;  /* 0x0000000000037919 */ /* 0x000ea20000008800 */
[----:B------:R-:W-:Y:S01]  /*11af0*/  UIADD3 UR47, UR47, 0x1, URZ ;  /* 0x000000012f2f7890 */ /* 0x000fe2000fffe03f */
[----:B------:R-:W-:-:S03]  /*11b00*/  MOV R0, 0x400 ;  /* 0x0000040000007802 */ /* 0x000fc60000000f00 */
[----:B------:R-:W-:-:S04]  /*11b10*/  ULEA.HI UR4, UR47, UR47, URZ, 0x1 ;  /* 0x0000002f2f047291 */ /* 0x000fc8000f8f083f */
[----:B------:R-:W-:-:S04]  /*11b20*/  ULOP3.LUT UR4, UR4, 0xfffffffe, URZ, 0xc0, !UPT ;  /* 0xfffffffe04047892 */ /* 0x000fc8000f8ec03f */
[----:B------:R-:W-:-:S06]  /*11b30*/  UIADD3 UR4, UR47, -UR4, URZ ;  /* 0x800000042f047290 */ /* 0x000fcc000fffe03f */
[----:B------:R-:W-:Y:S01]  /*11b40*/  IMAD.U32 R2, RZ, RZ, UR4 ;  /* 0x00000004ff027e24 */ /* 0x000fe2000f8e00ff */
[----:B--2---:R-:W-:-:S04]  /*11b50*/  LEA R9, R3, R0, 0x18 ;  /* 0x0000000003097211 */ /* 0x004fc800078ec0ff */
[----:B------:R-:W-:-:S04]  /*11b60*/  SHF.L.U32 R0, R2, 0x1f, RZ ;  /* 0x0000001f02007819 */ /* 0x000fc800000006ff */
[----:B------:R-:W2:Y:S02]  /*11b70*/  SYNCS.PHASECHK.TRANS64.TRYWAIT P0, [R9+URZ+0x2d820], R0 ;  /* 0x02d82000090075a7 */ /* 0x000ea4000800017f */
[----:B--2---:R-:W-:Y:S05]  /*11b80*/  @!P0 BRA `(.L_x_9057) ;  /* 0x0000000800888947 */ /* 0x004fea0003800000 */
.L_x_9084:
[----:B------:R-:W3:Y:S02]  /*11b90*/  SHFL.IDX PT, R16, R16, RZ, 0x1f ;  /* 0x00001fff10107589 */ /* 0x000ee400000e0000 */
[----:B---3--:R-:W-:-:S13]  /*11ba0*/  ISETP.NE.AND P0, PT, R16, RZ, PT ;  /* 0x000000ff1000720c */ /* 0x008fda0003f05270 */
[----:B------:R-:W-:Y:S05]  /*11bb0*/  @P0 EXIT ;  /* 0x000000000000094d */ /* 0x000fea0003800000 */
[----:B------:R-:W-:Y:S01]  /*11bc0*/  ELECT P0, URZ, PT ;  /* 0x00000000003f782f */ /* 0x000fe20003800000 */
[----:B------:R-:W-:-:S12]  /*11bd0*/  BSSY B0, `(.L_x_9058) ;  /* 0x0000020000007945 */ /* 0x000fd80003800000 */
[----:B------:R-:W-:Y:S05]  /*11be0*/  @!P0 BRA `(.L_x_9059) ;  /* 0x0000000000788947 */ /* 0x000fea0003800000 */
[----:B------:R-:W-:-:S06]  /*11bf0*/  ULOP3.LUT UR4, UR46, 0x2, URZ, 0xfc, !UPT ;  /* 0x000000022e047892 */ /* 0x000fcc000f8efc3f */
[----:B--2---:R-:W-:-:S05]  /*11c00*/  IMAD.U32 R0, RZ, RZ, UR4 ;  /* 0x00000004ff007e24 */ /* 0x004fca000f8e00ff */
[----:B------:R-:W-:-:S13]  /*11c10*/  ISETP.NE.AND P2, PT, R0, 0x3, PT ;  /* 0x000000030000780c */ /* 0x000fda0003f45270 */
[----:B------:R-:W-:Y:S05]  /*11c20*/  @!P2 BRA `(.L_x_9060) ;  /* 0x000000000004a947 */ /* 0x000fea0003800000 */
[----:B------:R-:W-:Y:S01]  /*11c30*/  BPT.TRAP 0x1 ;  /* 0x000000040000795c */ /* 0x000fe20000300000 */
.L_x_9060:
        /* <DEDUP_REMOVED lines=12> */
.L_x_9085:
[----:B------:R-:W3:Y:S02]  /*11d00*/  SYNCS.PHASECHK.TRANS64.TRYWAIT P0, [R3+URZ], R2 ;  /* 0x00000002030075a7 */ /* 0x000ee4000800017f */
[----:B---3--:R-:W-:Y:S05]  /*11d10*/  @!P0 BRA `(.L_x_9062) ;  /* 0x00000008004c8947 */ /* 0x008fea0003800000 */
.L_x_9086:
[----:B------:R-:W-:Y:S05]  /*11d20*/  @!P2 BRA `(.L_x_9063) ;  /* 0x000000000004a947 */ /* 0x000fea0003800000 */
[----:B------:R-:W-:Y:S01]  /*11d30*/  BPT.TRAP 0x1 ;  /* 0x000000040000795c */ /* 0x000fe20000300000 */
.L_x_9063:
[----:B------:R-:W-:-:S04]  /*11d40*/  VIADD R0, R9, 0x2d860 ;  /* 0x0002d86009007836 */ /* 0x000fc80000000000 */
[----:B------:R-:W-:-:S04]  /*11d50*/  IMAD R19, R19, 0x8, R0 ;  /* 0x0000000813137824 */ /* 0x000fc800078e0200 */
[----:B------:R-:W4:Y:S02]  /*11d60*/  SYNCS.PHASECHK.TRANS64.TRYWAIT P0, [R19+URZ], R4 ;  /* 0x00000004130075a7 */ /* 0x000f24000800017f */
[----:B----4-:R-:W-:Y:S05]  /*11d70*/  @!P0 BRA `(.L_x_9064) ;  /* 0x0000000800488947 */ /* 0x010fea0003800000 */
.L_x_9087:
[----:B------:R-:W-:-:S07]  /*11d80*/  IMAD R7, R7, 0x8, R0 ;  /* 0x0000000807077824 */ /* 0x000fce00078e0200 */
.L_x_9065:
[----:B------:R1:W1:Y:S02]  /*11d90*/  SYNCS.PHASECHK.TRANS64.TRYWAIT P0, [R7+URZ], R2 ;  /* 0x00000002070075a7 */ /* 0x000264000800017f */
[----:B-1----:R-:W-:Y:S05]  /*11da0*/  @!P0 NANOSLEEP.SYNCS 0x989680 ;  /* 0x009896800000895d */ /* 0x002fea0003900000 */
[----:B------:R-:W1:Y:S02]  /*11db0*/  @!P0 SYNCS.PHASECHK.TRANS64 P0, [R7+URZ], R2 ;  /* 0x00000002070085a7 */ /* 0x000e64000800007f */
[----:B-1----:R-:W-:Y:S05]  /*11dc0*/  @!P0 BRA `(.L_x_9065) ;  /* 0xfffffffc00f08947 */ /* 0x002fea000383ffff */
.L_x_9059:
[----:B------:R-:W-:Y:S05]  /*11dd0*/  BSYNC B0 ;  /* 0x0000000000007941 */ /* 0x000fea0003800000 */
.L_x_9058:
[----:B------:R-:W-:Y:S05]  /*11de0*/  EXIT ;  /* 0x000000000000794d */ /* 0x000fea0003800000 */
.L_x_8923:
[----:B-1----:R-:W-:-:S04]  /*11df0*/  IMAD.U32 R3, RZ, RZ, UR39 ;  /* 0x00000027ff037e24 */ /* 0x002fc8000f8e00ff */
[----:B------:R1:W2:Y:S03]  /*11e00*/  SYNCS.PHASECHK.TRANS64.TRYWAIT P1, [R3+URZ+0x2d800], R0 ;  /* 0x02d80000030075a7 */ /* 0x0002a6000802017f */
[----:B--2---:R-:W-:Y:S05]  /*11e10*/  @!P1 NANOSLEEP.SYNCS 0x989680 ;  /* 0x009896800000995d */ /* 0x004fea0003900000 */
[----:B------:R-:W2:Y:S02]  /*11e20*/  @!P1 SYNCS.PHASECHK.TRANS64 P1, [R3+URZ+0x2d800], R0 ;  /* 0x02d80000030095a7 */ /* 0x000ea4000802007f */
[----:B--2---:R-:W-:Y:S05]  /*11e30*/  @!P1 BRA `(.L_x_8923) ;  /* 0xfffffffc00ec9947 */ /* 0x004fea000383ffff */
[----:B------:R-:W-:Y:S05]  /*11e40*/  BRA `(.L_x_9066) ;  /* 0xfffffefc00147947 */ /* 0x000fea000383ffff */
.L_x_8927:
[----:B--2---:R2:W3:Y:S02]  /*11e50*/  SYNCS.PHASECHK.TRANS64.TRYWAIT P2, [R7+URZ+0x2d830], R0 ;  /* 0x02d83000070075a7 */ /* 0x0044e4000804017f */
[----:B---3--:R-:W-:Y:S05]  /*11e60*/  @!P2 NANOSLEEP.SYNCS 0x989680 ;  /* 0x009896800000a95d */ /* 0x008fea0003900000 */
[----:B------:R-:W3:Y:S02]  /*11e70*/  @!P2 SYNCS.PHASECHK.TRANS64 P2, [R7+URZ+0x2d830], R0 ;  /* 0x02d830000700a5a7 */ /* 0x000ee4000804007f */
[----:B---3--:R-:W-:Y:S05]  /*11e80*/  @!P2 BRA `(.L_x_8927) ;  /* 0xfffffffc00f0a947 */ /* 0x008fea000383ffff */
[----:B------:R-:W-:Y:S05]  /*11e90*/  BRA `(.L_x_8926) ;  /* 0xfffffefc00347947 */ /* 0x000fea000383ffff */
.L_x_8943:
[----:B---3--:R-:W-:-:S04]  /*11ea0*/  IMAD.U32 R11, RZ, RZ, UR6 ;  /* 0x00000006ff0b7e24 */ /* 0x008fc8000f8e00ff */
[----:B------:R3:W4:Y:S03]  /*11eb0*/  SYNCS.PHASECHK.TRANS64.TRYWAIT P2, [R11+URZ+0x2d830], R10 ;  /* 0x02d8300a0b0075a7 */ /* 0x000726000804017f */
[----:B----4-:R-:W-:Y:S05]  /*11ec0*/  @!P2 NANOSLEEP.SYNCS 0x989680 ;  /* 0x009896800000a95d */ /* 0x010fea0003900000 */
[----:B------:R-:W4:Y:S02]  /*11ed0*/  @!P2 SYNCS.PHASECHK.TRANS64 P2, [R11+URZ+0x2d830], R10 ;  /* 0x02d8300a0b00a5a7 */ /* 0x000f24000804007f */
[----:B----4-:R-:W-:Y:S05]  /*11ee0*/  @!P2 BRA `(.L_x_8943) ;  /* 0xfffffffc00eca947 */ /* 0x010fea000383ffff */
[----:B------:R-:W-:Y:S05]  /*11ef0*/  BRA `(.L_x_8940) ;  /* 0xffffff2c00f07947 */ /* 0x000fea000383ffff */
.L_x_8947:
[----:B--2---:R-:W-:-:S04]  /*11f00*/  IMAD.U32 R11, RZ, RZ, UR6 ;  /* 0x00000006ff0b7e24 */ /* 0x004fc8000f8e00ff */
[----:B------:R2:W3:Y:S03]  /*11f10*/  SYNCS.PHASECHK.TRANS64.TRYWAIT P2, [R11+URZ+0x2d850], R10 ;  /* 0x02d8500a0b0075a7 */ /* 0x0004e6000804017f */
[----:B---3--:R-:W-:Y:S05]  /*11f20*/  @!P2 NANOSLEEP.SYNCS 0x989680 ;  /* 0x009896800000a95d */ /* 0x008fea0003900000 */
[----:B------:R-:W3:Y:S02]  /*11f30*/  @!P2 SYNCS.PHASECHK.TRANS64 P2, [R11+URZ+0x2d850], R10 ;  /* 0x02d8500a0b00a5a7 */ /* 0x000ee4000804007f */
[----:B---3--:R-:W-:Y:S05]  /*11f40*/  @!P2 BRA `(.L_x_8947) ;  /* 0xfffffffc00eca947 */ /* 0x008fea000383ffff */
[----:B------:R-:W-:Y:S05]  /*11f50*/  BRA `(.L_x_8944) ;  /* 0xffffff3000887947 */ /* 0x000fea000383ffff */
.L_x_8964:
[----:B--2---:R-:W-:-:S04]  /*11f60*/  IMAD.U32 R12, RZ, RZ, UR6 ;  /* 0x00000006ff0c7e24 */ /* 0x004fc8000f8e00ff */
[----:B------:R2:W3:Y:S03]  /*11f70*/  SYNCS.PHASECHK.TRANS64.TRYWAIT P2, [R12+URZ+0x2d830], R7 ;  /* 0x02d830070c0075a7 */ /* 0x0004e6000804017f */
[----:B---3--:R-:W-:Y:S05]  /*11f80*/  @!P2 NANOSLEEP.SYNCS 0x989680 ;  /* 0x009896800000a95d */ /* 0x008fea0003900000 */
[----:B------:R-:W3:Y:S02]  /*11f90*/  @!P2 SYNCS.PHASECHK.TRANS64 P2, [R12+URZ+0x2d830], R7 ;  /* 0x02d830070c00a5a7 */ /* 0x000ee4000804007f */
[----:B---3--:R-:W-:Y:S05]  /*11fa0*/  @!P2 BRA `(.L_x_8964) ;  /* 0xfffffffc00eca947 */ /* 0x008fea000383ffff */
[----:B------:R-:W-:Y:S05]  /*11fb0*/  BRA `(.L_x_8961) ;  /* 0xffffff6000707947 */ /* 0x000fea000383ffff */
.L_x_8968:
[----:B--2---:R-:W-:-:S04]  /*11fc0*/  IMAD.U32 R12, RZ, RZ, UR6 ;  /* 0x00000006ff0c7e24 */ /* 0x004fc8000f8e00ff */
[----:B------:R2:W3:Y:S03]  /*11fd0*/  SYNCS.PHASECHK.TRANS64.TRYWAIT P2, [R12+URZ+0x2d850], R7 ;  /* 0x02d850070c0075a7 */ /* 0x0004e6000804017f */
[----:B---3--:R-:W-:Y:S05]  /*11fe0*/  @!P2 NANOSLEEP.SYNCS 0x989680 ;  /* 0x009896800000a95d */ /* 0x008fea0003900000 */
[----:B------:R-:W3:Y:S02]  /*11ff0*/  @!P2 SYNCS.PHASECHK.TRANS64 P2, [R12+URZ+0x2d850], R7 ;  /* 0x02d850070c00a5a7 */ /* 0x000ee4000804007f */
[----:B---3--:R-:W-:Y:S05]  /*12000*/  @!P2 BRA `(.L_x_8968) ;  /* 0xfffffffc00eca947 */ /* 0x008fea000383ffff */
[----:B------:R-:W-:Y:S05]  /*12010*/  BRA `(.L_x_8965) ;  /* 0xffffff6400087947 */ /* 0x000fea000383ffff */
.L_x_8974:
[----:B--2---:R-:W-:-:S04]  /*12020*/  IMAD.U32 R14, RZ, RZ, UR6 ;  /* 0x00000006ff0e7e24 */ /* 0x004fc8000f8e00ff */
[----:B------:R2:W3:Y:S03]  /*12030*/  SYNCS.PHASECHK.TRANS64.TRYWAIT P2, [R14+URZ+0x2d830], R7 ;  /* 0x02d830070e0075a7 */ /* 0x0004e6000804017f */
[----:B---3--:R-:W-:Y:S05]  /*12040*/  @!P2 NANOSLEEP.SYNCS 0x989680 ;  /* 0x009896800000a95d */ /* 0x008fea0003900000 */
[----:B------:R-:W3:Y:S02]  /*12050*/  @!P2 SYNCS.PHASECHK.TRANS64 P2, [R14+URZ+0x2d830], R7 ;  /* 0x02d830070e00a5a7 */ /* 0x000ee4000804007f */
[----:B---3--:R-:W-:Y:S05]  /*12060*/  @!P2 BRA `(.L_x_8974) ;  /* 0xfffffffc00eca947 */ /* 0x008fea000383ffff */
[----:B------:R-:W-:Y:S05]  /*12070*/  BRA `(.L_x_8971) ;  /* 0xffffff8000707947 */ /* 0x000fea000383ffff */
.L_x_8978:
[----:B--2---:R-:W-:-:S04]  /*12080*/  IMAD.U32 R14, RZ, RZ, UR6 ;  /* 0x00000006ff0e7e24 */ /* 0x004fc8000f8e00ff */
[----:B------:R2:W3:Y:S03]  /*12090*/  SYNCS.PHASECHK.TRANS64.TRYWAIT P2, [R14+URZ+0x2d850], R7 ;  /* 0x02d850070e0075a7 */ /* 0x0004e6000804017f */
[----:B---3--:R-:W-:Y:S05]  /*120a0*/  @!P2 NANOSLEEP.SYNCS 0x989680 ;  /* 0x009896800000a95d */ /* 0x008fea0003900000 */
[----:B------:R-:W3:Y:S02]  /*120b0*/  @!P2 SYNCS.PHASECHK.TRANS64 P2, [R14+URZ+0x2d850], R7 ;  /* 0x02d850070e00a5a7 */ /* 0x000ee4000804007f */
[----:B---3--:R-:W-:Y:S05]  /*120c0*/  @!P2 BRA `(.L_x_8978) ;  /* 0xfffffffc00eca947 */ /* 0x008fea000383ffff */
[----:B------:R-:W-:Y:S05]  /*120d0*/  BRA `(.L_x_8975) ;  /* 0xffffff8400087947 */ /* 0x000fea000383ffff */
.L_x_8991:
[----:B------:R-:W-:-:S04]  /*120e0*/  IMAD.U32 R3, RZ, RZ, UR9 ;  /* 0x00000009ff037e24 */ /* 0x000fc8000f8e00ff */
[----:B------:R1:W1:Y:S03]  /*120f0*/  SYNCS.PHASECHK.TRANS64.TRYWAIT P0, [R3+URZ+0x2d850], R0 ;  /* 0x02d85000030075a7 */ /* 0x000266000800017f */
[----:B-1----:R-:W-:Y:S05]  /*12100*/  @!P0 NANOSLEEP.SYNCS 0x989680 ;  /* 0x009896800000895d */ /* 0x002fea0003900000 */
[----:B------:R-:W1:Y:S02]  /*12110*/  @!P0 SYNCS.PHASECHK.TRANS64 P0, [R3+URZ+0x2d850], R0 ;  /* 0x02d85000030085a7 */ /* 0x000e64000800007f */
[----:B-1----:R-:W-:Y:S05]  /*12120*/  @!P0 BRA `(.L_x_8991) ;  /* 0xfffffffc00ec8947 */ /* 0x002fea000383ffff */
[----:B------:R-:W-:Y:S05]  /*12130*/  BRA `(.L_x_8990) ;  /* 0xffffffb000247947 */ /* 0x000fea000383ffff */
.L_x_9017:
[----:B------:R-:W-:Y:S02]  /*12140*/  IMAD.MOV.U32 R13, RZ, RZ, R16 ;  /* 0x000000ffff0d7224 */ /* 0x000fe400078e0010 */
[----:B------:R-:W-:Y:S02]  /*12150*/  IMAD.MOV.U32 R12, RZ, RZ, RZ ;  /* 0x000000ffff0c7224 */ /* 0x000fe400078e00ff */
[----:B------:R-:W-:Y:S02]  /*12160*/  IMAD.MOV.U32 R11, RZ, RZ, 0x1f ;  /* 0x0000001fff0b7424 */ /* 0x000fe400078e00ff */
[----:B------:R-:W-:-:S07]  /*12170*/  IMAD.MOV.U32 R15, RZ, RZ, -0x1 ;  /* 0xffffffffff0f7424 */ /* 0x000fce00078e00ff */
[----:B------:R-:W-:Y:S05]  /*12180*/  WARPSYNC.COLLECTIVE R15, `(.L_x_9067) ;  /* 0x000000000f087348 */ /* 0x000fea0003c00000 */
[----:B------:R1:W2:Y:S02]  /*12190*/  SHFL.IDX P6, R14, R13, R12, R11 ;  /* 0x0000000c0d0e7389 */ /* 0x0002a400000c000b */
[----:B-12---:R-:W-:Y:S01]  /*121a0*/  ENDCOLLECTIVE ;  /* 0x000000000000791b */ /* 0x006fe20003800000 */
.L_x_9067:
[----:B------:R-:W-:Y:S05]  /*121b0*/  BRA `(.L_x_9068) ;  /* 0xffffffd800207947 */ /* 0x000fea000383ffff */
.L_x_9018:
[----:B------:R-:W-:Y:S01]  /*121c0*/  BSSY B0, `(.L_x_9069) ;  /* 0x0000006000007945 */ /* 0x000fe20003800000 */
[----:B------:R-:W-:-:S07]  /*121d0*/  IMAD.MOV.U32 R15, RZ, RZ, -0x1 ;  /* 0xffffffffff0f7424 */ /* 0x000fce00078e00ff */
[----:B------:R-:W-:Y:S05]  /*121e0*/  WARPSYNC.COLLECTIVE R15, `(.L_x_9070) ;  /* 0x000000000f0c7348 */ /* 0x000fea0003c00000 */
[----:B------:R-:W-:Y:S02]  /*121f0*/  ELECT P6, UR62, PT ;  /* 0x00000000003e782f */ /* 0x000fe400038c0000 */
[----:B------:R-:W-:Y:S01]  /*12200*/  MOV R14, UR62 ;  /* 0x0000003e000e7c02 */ /* 0x000fe20008000f00 */
[----:B------:R-:W-:Y:S10]  /*12210*/  ENDCOLLECTIVE ;  /* 0x000000000000791b */ /* 0x000ff40003800000 */
.L_x_9070:
[----:B------:R-:W-:Y:S05]  /*12220*/  BSYNC B0 ;  /* 0x0000000000007941 */ /* 0x000fea0003800000 */
.L_x_9069:
[----:B------:R-:W-:Y:S05]  /*12230*/  BRA `(.L_x_9071) ;  /* 0xffffffd800107947 */ /* 0x000fea000383ffff */
.L_x_9021:
[----:B--2---:R2:W3:Y:S02]  /*12240*/  SYNCS.PHASECHK.TRANS64.TRYWAIT P2, [R13+URZ+0x2d840], R12 ;  /* 0x02d8400c0d0075a7 */ /* 0x0044e4000804017f */
[----:B---3--:R-:W-:Y:S05]  /*12250*/  @!P2 NANOSLEEP.SYNCS 0x989680 ;  /* 0x009896800000a95d */ /* 0x008fea0003900000 */
[----:B------:R-:W3:Y:S02]  /*12260*/  @!P2 SYNCS.PHASECHK.TRANS64 P2, [R13+URZ+0x2d840], R12 ;  /* 0x02d8400c0d00a5a7 */ /* 0x000ee4000804007f */
[----:B---3--:R-:W-:Y:S05]  /*12270*/  @!P2 BRA `(.L_x_9021) ;  /* 0xfffffffc00f0a947 */ /* 0x008fea000383ffff */
[----:B------:R-:W-:Y:S05]  /*12280*/  BRA `(.L_x_9072) ;  /* 0xffffffd800647947 */ /* 0x000fea000383ffff */
.L_x_9023:
[----:B-1----:R-:W-:-:S04]  /*12290*/  IMAD.U32 R5, RZ, RZ, UR42 ;  /* 0x0000002aff057e24 */ /* 0x002fc8000f8e00ff */
[----:B------:R1:W3:Y:S03]  /*122a0*/  SYNCS.PHASECHK.TRANS64.TRYWAIT P2, [R5+URZ+0x2d820], R4 ;  /* 0x02d82004050075a7 */ /* 0x0002e6000804017f */
[----:B---3--:R-:W-:Y:S05]  /*122b0*/  @!P2 NANOSLEEP.SYNCS 0x989680 ;  /* 0x009896800000a95d */ /* 0x008fea0003900000 */
[----:B------:R-:W3:Y:S02]  /*122c0*/  @!P2 SYNCS.PHASECHK.TRANS64 P2, [R5+URZ+0x2d820], R4 ;  /* 0x02d820040500a5a7 */ /* 0x000ee4000804007f */
[----:B---3--:R-:W-:Y:S05]  /*122d0*/  @!P2 BRA `(.L_x_9023) ;  /* 0xfffffffc00eca947 */ /* 0x008fea000383ffff */
[----:B------:R-:W-:Y:S05]  /*122e0*/  BRA `(.L_x_9073) ;  /* 0xffffffdc00687947 */ /* 0x000fea000383ffff */
.L_x_9029:
[----:B-1----:R1:W2:Y:S02]  /*122f0*/  SYNCS.PHASECHK.TRANS64.TRYWAIT P3, [R3+URZ+0x2d840], R2 ;  /* 0x02d84002030075a7 */ /* 0x0022a4000806017f */
[----:B--2---:R-:W-:Y:S05]  /*12300*/  @!P3 NANOSLEEP.SYNCS 0x989680 ;  /* 0x009896800000b95d */ /* 0x004fea0003900000 */
[----:B------:R-:W2:Y:S02]  /*12310*/  @!P3 SYNCS.PHASECHK.TRANS64 P3, [R3+URZ+0x2d840], R2 ;  /* 0x02d840020300b5a7 */ /* 0x000ea4000806007f */
[----:B--2---:R-:W-:Y:S05]  /*12320*/  @!P3 BRA `(.L_x_9029) ;  /* 0xfffffffc00f0b947 */ /* 0x004fea000383ffff */
[----:B------:R-:W-:Y:S05]  /*12330*/  BRA `(.L_x_9074) ;  /* 0xffffffe000087947 */ /* 0x000fea000383ffff */
.L_x_9031:
[----:B-1----:R1:W2:Y:S02]  /*12340*/  SYNCS.PHASECHK.TRANS64.TRYWAIT P3, [R2+URZ+0x60], R3 ;  /* 0x00006003020075a7 */ /* 0x0022a4000806017f */
[----:B--2---:R-:W-:Y:S05]  /*12350*/  @!P3 NANOSLEEP.SYNCS 0x989680 ;  /* 0x009896800000b95d */ /* 0x004fea0003900000 */
[----:B------:R-:W2:Y:S02]  /*12360*/  @!P3 SYNCS.PHASECHK.TRANS64 P3, [R2+URZ+0x60], R3 ;  /* 0x000060030200b5a7 */ /* 0x000ea4000806007f */
[----:B--2---:R-:W-:Y:S05]  /*12370*/  @!P3 BRA `(.L_x_9031) ;  /* 0xfffffffc00f0b947 */ /* 0x004fea000383ffff */
[----:B------:R-:W-:Y:S05]  /*12380*/  BRA `(.L_x_9075) ;  /* 0xffffffe000887947 */ /* 0x000fea000383ffff */
.L_x_9037:
[----:B-1----:R1:W2:Y:S02]  /*12390*/  SYNCS.PHASECHK.TRANS64.TRYWAIT P3, [R4+URZ+0x2d840], R3 ;  /* 0x02d84003040075a7 */ /* 0x0022a4000806017f */
[----:B--2---:R-:W-:Y:S05]  /*123a0*/  @!P3 NANOSLEEP.SYNCS 0x989680 ;  /* 0x009896800000b95d */ /* 0x004fea0003900000 */
[----:B------:R-:W2:Y:S02]  /*123b0*/  @!P3 SYNCS.PHASECHK.TRANS64 P3, [R4+URZ+0x2d840], R3 ;  /* 0x02d840030400b5a7 */ /* 0x000ea4000806007f */
[----:B--2---:R-:W-:Y:S05]  /*123c0*/  @!P3 BRA `(.L_x_9037) ;  /* 0xfffffffc00f0b947 */ /* 0x004fea000383ffff */
[----:B------:R-:W-:Y:S05]  /*123d0*/  BRA `(.L_x_9076) ;  /* 0xffffffe400b07947 */ /* 0x000fea000383ffff */
.L_x_9039:
[----:B-1----:R1:W2:Y:S02]  /*123e0*/  SYNCS.PHASECHK.TRANS64.TRYWAIT P3, [R3+URZ+0x60], R18 ;  /* 0x00006012030075a7 */ /* 0x0022a4000806017f */
[----:B--2---:R-:W-:Y:S05]  /*123f0*/  @!P3 NANOSLEEP.SYNCS 0x989680 ;  /* 0x009896800000b95d */ /* 0x004fea0003900000 */
[----:B------:R-:W2:Y:S02]  /*12400*/  @!P3 SYNCS.PHASECHK.TRANS64 P3, [R3+URZ+0x60], R18 ;  /* 0x000060120300b5a7 */ /* 0x000ea4000806007f */
[----:B--2---:R-:W-:Y:S05]  /*12410*/  @!P3 BRA `(.L_x_9039) ;  /* 0xfffffffc00f0b947 */ /* 0x004fea000383ffff */
[----:B------:R-:W-:Y:S05]  /*12420*/  BRA `(.L_x_9077) ;  /* 0xffffffe800307947 */ /* 0x000fea000383ffff */
.L_x_9044:
[----:B-1----:R1:W2:Y:S02]  /*12430*/  SYNCS.PHASECHK.TRANS64.TRYWAIT P3, [R3+URZ+0x2d840], R4 ;  /* 0x02d84004030075a7 */ /* 0x0022a4000806017f */
[----:B--2---:R-:W-:Y:S05]  /*12440*/  @!P3 NANOSLEEP.SYNCS 0x989680 ;  /* 0x009896800000b95d */ /* 0x004fea0003900000 */
[----:B------:R-:W2:Y:S02]  /*12450*/  @!P3 SYNCS.PHASECHK.TRANS64 P3, [R3+URZ+0x2d840], R4 ;  /* 0x02d840040300b5a7 */ /* 0x000ea4000806007f */
[----:B--2---:R-:W-:Y:S05]  /*12460*/  @!P3 BRA `(.L_x_9044) ;  /* 0xfffffffc00f0b947 */ /* 0x004fea000383ffff */
[----:B------:R-:W-:Y:S05]  /*12470*/  BRA `(.L_x_9078) ;  /* 0xffffffec00307947 */ /* 0x000fea000383ffff */
.L_x_9046:
[----:B-1----:R1:W2:Y:S02]  /*12480*/  SYNCS.PHASECHK.TRANS64.TRYWAIT P3, [R3+URZ+0x60], R12 ;  /* 0x0000600c030075a7 */ /* 0x0022a4000806017f */
[----:B--2---:R-:W-:Y:S05]  /*12490*/  @!P3 NANOSLEEP.SYNCS 0x989680 ;  /* 0x009896800000b95d */ /* 0x004fea0003900000 */
[----:B------:R-:W2:Y:S02]  /*124a0*/  @!P3 SYNCS.PHASECHK.TRANS64 P3, [R3+URZ+0x60], R12 ;  /* 0x0000600c0300b5a7 */ /* 0x000ea4000806007f */
[----:B--2---:R-:W-:Y:S05]  /*124b0*/  @!P3 BRA `(.L_x_9046) ;  /* 0xfffffffc00f0b947 */ /* 0x004fea000383ffff */
[----:B------:R-:W-:Y:S05]  /*124c0*/  BRA `(.L_x_9079) ;  /* 0xffffffec00b07947 */ /* 0x000fea000383ffff */
.L_x_9053:
[----:B-1----:R1:W2:Y:S02]  /*124d0*/  SYNCS.PHASECHK.TRANS64.TRYWAIT P0, [R3+URZ+0x2d860], R0 ;  /* 0x02d86000030075a7 */ /* 0x0022a4000800017f */
[----:B--2---:R-:W-:Y:S05]  /*124e0*/  @!P0 NANOSLEEP.SYNCS 0x989680 ;  /* 0x009896800000895d */ /* 0x004fea0003900000 */
[----:B------:R-:W2:Y:S02]  /*124f0*/  @!P0 SYNCS.PHASECHK.TRANS64 P0, [R3+URZ+0x2d860], R0 ;  /* 0x02d86000030085a7 */ /* 0x000ea4000800007f */
[----:B--2---:R-:W-:Y:S05]  /*12500*/  @!P0 BRA `(.L_x_9053) ;  /* 0xfffffffc00f08947 */ /* 0x004fea000383ffff */
[----:B------:R-:W-:Y:S05]  /*12510*/  BRA `(.L_x_9080) ;  /* 0xfffffff000907947 */ /* 0x000fea000383ffff */
.L_x_9055:
[----:B------:R-:W-:Y:S01]  /*12520*/  BSSY B0, `(.L_x_9081) ;  /* 0x0000007000007945 */ /* 0x000fe20003800000 */
[----:B------:R-:W-:Y:S02]  /*12530*/  IMAD.MOV.U32 R12, RZ, RZ, RZ ;  /* 0x000000ffff0c7224 */ /* 0x000fe400078e00ff */
[----:B------:R-:W-:Y:S02]  /*12540*/  IMAD.MOV.U32 R11, RZ, RZ, 0x1f ;  /* 0x0000001fff0b7424 */ /* 0x000fe400078e00ff */
[----:B------:R-:W-:-:S07]  /*12550*/  IMAD.MOV.U32 R15, RZ, RZ, -0x1 ;  /* 0xffffffffff0f7424 */ /* 0x000fce00078e00ff */
[----:B------:R-:W-:Y:S05]  /*12560*/  WARPSYNC.COLLECTIVE R15, `(.L_x_9082) ;  /* 0x000000000f087348 */ /* 0x000fea0003c00000 */
[----:B------:R1:W2:Y:S02]  /*12570*/  SHFL.IDX P6, R14, R13, R12, R11 ;  /* 0x0000000c0d0e7389 */ /* 0x0002a400000c000b */
[----:B-12---:R-:W-:Y:S01]  /*12580*/  ENDCOLLECTIVE ;  /* 0x000000000000791b */ /* 0x006fe20003800000 */
.L_x_9082:
[----:B------:R-:W-:Y:S05]  /*12590*/  BSYNC B0 ;  /* 0x0000000000007941 */ /* 0x000fea0003800000 */
.L_x_9081:
[----:B------:R-:W-:Y:S05]  /*125a0*/  BRA `(.L_x_9083) ;  /* 0xfffffff4001c7947 */ /* 0x000fea000383ffff */
.L_x_9057:
[----:B--2---:R2:W3:Y:S02]  /*125b0*/  SYNCS.PHASECHK.TRANS64.TRYWAIT P0, [R9+URZ+0x2d820], R0 ;  /* 0x02d82000090075a7 */ /* 0x0044e4000800017f */
[----:B---3--:R-:W-:Y:S05]  /*125c0*/  @!P0 NANOSLEEP.SYNCS 0x989680 ;  /* 0x009896800000895d */ /* 0x008fea0003900000 */
[----:B------:R-:W3:Y:S02]  /*125d0*/  @!P0 SYNCS.PHASECHK.TRANS64 P0, [R9+URZ+0x2d820], R0 ;  /* 0x02d82000090085a7 */ /* 0x000ee4000800007f */
[----:B---3--:R-:W-:Y:S05]  /*125e0*/  @!P0 BRA `(.L_x_9057) ;  /* 0xfffffffc00f08947 */ /* 0x008fea000383ffff */
[----:B------:R-:W-:Y:S05]  /*125f0*/  BRA `(.L_x_9084) ;  /* 0xfffffff400647947 */ /* 0x000fea000383ffff */
.L_x_9061:
[----:B--2---:R2:W3:Y:S02]  /*12600*/  SYNCS.PHASECHK.TRANS64.TRYWAIT P0, [R5+URZ], R4 ;  /* 0x00000004050075a7 */ /* 0x0044e4000800017f */
[----:B---3--:R-:W-:Y:S05]  /*12610*/  @!P0 NANOSLEEP.SYNCS 0x989680 ;  /* 0x009896800000895d */ /* 0x008fea0003900000 */
[----:B------:R-:W3:Y:S02]  /*12620*/  @!P0 SYNCS.PHASECHK.TRANS64 P0, [R5+URZ], R4 ;  /* 0x00000004050085a7 */ /* 0x000ee4000800007f */
[----:B---3--:R-:W-:Y:S05]  /*12630*/  @!P0 BRA `(.L_x_9061) ;  /* 0xfffffffc00f08947 */ /* 0x008fea000383ffff */
[----:B------:R-:W-:Y:S05]  /*12640*/  BRA `(.L_x_9085) ;  /* 0xfffffff400ac7947 */ /* 0x000fea000383ffff */
.L_x_9062:
[----:B---3--:R3:W4:Y:S02]  /*12650*/  SYNCS.PHASECHK.TRANS64.TRYWAIT P0, [R3+URZ], R2 ;  /* 0x00000002030075a7 */ /* 0x008724000800017f */
[----:B----4-:R-:W-:Y:S05]  /*12660*/  @!P0 NANOSLEEP.SYNCS 0x989680 ;  /* 0x009896800000895d */ /* 0x010fea0003900000 */
[----:B------:R-:W4:Y:S02]  /*12670*/  @!P0 SYNCS.PHASECHK.TRANS64 P0, [R3+URZ], R2 ;  /* 0x00000002030085a7 */ /* 0x000f24000800007f */
[----:B----4-:R-:W-:Y:S05]  /*12680*/  @!P0 BRA `(.L_x_9062) ;  /* 0xfffffffc00f08947 */ /* 0x010fea000383ffff */
[----:B------:R-:W-:Y:S05]  /*12690*/  BRA `(.L_x_9086) ;  /* 0xfffffff400a07947 */ /* 0x000fea000383ffff */
.L_x_9064:
[----:B----4-:R4:W1:Y:S02]  /*126a0*/  SYNCS.PHASECHK.TRANS64.TRYWAIT P0, [R19+URZ], R4 ;  /* 0x00000004130075a7 */ /* 0x010864000800017f */
[----:B-1----:R-:W-:Y:S05]  /*126b0*/  @!P0 NANOSLEEP.SYNCS 0x989680 ;  /* 0x009896800000895d */ /* 0x002fea0003900000 */
[----:B------:R-:W1:Y:S02]  /*126c0*/  @!P0 SYNCS.PHASECHK.TRANS64 P0, [R19+URZ], R4 ;  /* 0x00000004130085a7 */ /* 0x000e64000800007f */
[----:B-1----:R-:W-:Y:S05]  /*126d0*/  @!P0 BRA `(.L_x_9064) ;  /* 0xfffffffc00f08947 */ /* 0x002fea000383ffff */
[----:B------:R-:W-:Y:S05]  /*126e0*/  BRA `(.L_x_9087) ;  /* 0xfffffff400a47947 */ /* 0x000fea000383ffff */
.L_x_9088:
        /* <DEDUP_REMOVED lines=9> */
.L_x_12782:


//--------------------- .text._ZN7cutlass13device_kernelIN5flash11enable_sm90INS1_16FlashAttnFwdSm90INS1_25CollectiveMainloopFwdSm90ILi2EN4cute5tupleIJNS5_1CILi1EEES8_S8_EEENS6_IJNS7_ILi192EEENS7_ILi128EEENS7_ILi96EEEEEELi96ENS_10bfloat16_tEfNS_4arch4Sm90ELb0ELb1ELb0ELb1ELb0ELb0ELb0ELb0ELb1ELb0ELb0ELb0EEENS1_21CollectiveEpilogueFwdINS6_IJSA_SC_SB_EEES9_SE_SG_Li384ELb1ELb0ELb0ELb0EEENS1_36VarlenDynamicPersistentTileSchedulerILi192ELi128ELi384ELi32ELb0ELb0ELb1ELb1ELb0ELb1EEEEEEEEEvNT_6ParamsE --------------------------
	.section	.text._ZN7cutlass13device_kernelIN5flash11enable_sm90INS1_16FlashAttnFwdSm90INS1_25CollectiveMainloopFwdSm90ILi2EN4cute5tupleIJNS5_1CILi1EEES8_S8_EEENS6_IJNS7_ILi192EEENS7_ILi128EEENS7_ILi96EEEEEELi96ENS_10bfloat16_tEfNS_4arch4Sm90ELb0ELb1ELb0ELb1ELb0ELb0ELb0ELb0ELb1ELb0ELb0ELb0EEENS1_21CollectiveEpilogueFwdINS6_IJSA_SC_SB_EEES9_SE_SG_Li384ELb1ELb0ELb0ELb0EEENS1_36VarlenDynamicPersistentTileSchedulerILi192ELi128ELi384ELi32ELb0ELb0ELb1ELb1ELb0ELb1EEEEEEEEEvNT_6ParamsE,"ax",@progbits
	.align	128
.text._ZN7cutlass13device_kernelIN5flash11enable_sm90INS1_16FlashAttnFwdSm90INS1_25CollectiveMainloopFwdSm90ILi2EN4cute5tupleIJNS5_1CILi1EEES8_S8_EEENS6_IJNS7_ILi192EEENS7_ILi128EEENS7_ILi96EEEEEELi96ENS_10bfloat16_tEfNS_4arch4Sm90ELb0ELb1ELb0ELb1ELb0ELb0ELb0ELb0ELb1ELb0ELb0ELb0EEENS1_21CollectiveEpilogueFwdINS6_IJSA_SC_SB_EEES9_SE_SG_Li384ELb1ELb0ELb0ELb0EEENS1_36VarlenDynamicPersistentTileSchedulerILi192ELi128ELi384ELi32ELb0ELb0ELb1ELb1ELb0ELb1EEEEEEEEEvNT_6ParamsE:
        .type           _ZN7cutlass13device_kernelIN5flash11enable_sm90INS1_16FlashAttnFwdSm90INS1_25CollectiveMainloopFwdSm90ILi2EN4cute5tupleIJNS5_1CILi1EEES8_S8_EEENS6_IJNS7_ILi192EEENS7_ILi128EEENS7_ILi96EEEEEELi96ENS_10bfloat16_tEfNS_4arch4Sm90ELb0ELb1ELb0ELb1ELb0ELb0ELb0ELb0ELb1ELb0ELb0ELb0EEENS1_21CollectiveEpilogueFwdINS6_IJSA_SC_SB_EEES9_SE_SG_Li384ELb1ELb0ELb0ELb0EEENS1_36VarlenDynamicPersistentTileSchedulerILi192ELi128ELi384ELi32ELb0ELb0ELb1ELb1ELb0ELb1EEEEEEEEEvNT_6ParamsE,@function
        .size           _ZN7cutlass13device_kernelIN5flash11enable_sm90INS1_16FlashAttnFwdSm90INS1_25CollectiveMainloopFwdSm90ILi2EN4cute5tupleIJNS5_1CILi1EEES8_S8_EEENS6_IJNS7_ILi192EEENS7_ILi128EEENS7_ILi96EEEEEELi96ENS_10bfloat16_tEfNS_4arch4Sm90ELb0ELb1ELb0ELb1ELb0ELb0ELb0ELb0ELb1ELb0ELb0ELb0EEENS1_21CollectiveEpilogueFwdINS6_IJSA_SC_SB_EEES9_SE_SG_Li384ELb1ELb0ELb0ELb0EEENS1_36VarlenDynamicPersistentTileSchedulerILi192ELi128ELi384ELi32ELb0ELb0ELb1ELb1ELb0ELb1EEEEEEEEEvNT_6ParamsE,(.L_x_12783 - _ZN7cutlass13device_kernelIN5flash11enable_sm90INS1_16FlashAttnFwdSm90INS1_25CollectiveMainloopFwdSm90ILi2EN4cute5tupleIJNS5_1CILi1EEES8_S8_EEENS6_IJNS7_ILi192EEENS7_ILi128EEENS7_ILi96EEEEEELi96ENS_10bfloat16_tEfNS_4arch4Sm90ELb0ELb1ELb0ELb1ELb0ELb0ELb0ELb0ELb1ELb0ELb0ELb0EEENS1_21CollectiveEpilogueFwdINS6_IJSA_SC_SB_EEES9_SE_SG_Li384ELb1ELb0ELb0ELb0EEENS1_36VarlenDynamicPersistentTileSchedulerILi192ELi128ELi384ELi32ELb0ELb0ELb1ELb1ELb0ELb1EEEEEEEEEvNT_6ParamsE)
        .other          _ZN7cutlass13device_kernelIN5flash11enable_sm90INS1_16FlashAttnFwdSm90INS1_25CollectiveMainloopFwdSm90ILi2EN4cute5tupleIJNS5_1CILi1EEES8_S8_EEENS6_IJNS7_ILi192EEENS7_ILi128EEENS7_ILi96EEEEEELi96ENS_10bfloat16_tEfNS_4arch4Sm90ELb0ELb1ELb0ELb1ELb0ELb0ELb0ELb0ELb1ELb0ELb0ELb0EEENS1_21CollectiveEpilogueFwdINS6_IJSA_SC_SB_EEES9_SE_SG_Li384ELb1ELb0ELb0ELb0EEENS1_36VarlenDynamicPersistentTileSchedulerILi192ELi128ELi384ELi32ELb0ELb0ELb1ELb1ELb0ELb1EEEEEEEEEvNT_6ParamsE,@"STO_CUDA_ENTRY STV_DEFAULT"
_ZN7cutlass13device_kernelIN5flash11enable_sm90INS1_16FlashAttnFwdSm90INS1_25CollectiveMainloopFwdSm90ILi2EN4cute5tupleIJNS5_1CILi1EEES8_S8_EEENS6_IJNS7_ILi192EEENS7_ILi128EEENS7_ILi96EEEEEELi96ENS_10bfloat16_tEfNS_4arch4Sm90ELb0ELb1ELb0ELb1ELb0ELb0ELb0ELb0ELb1ELb0ELb0ELb0EEENS1_21CollectiveEpilogueFwdINS6_IJSA_SC_SB_EEES9_SE_SG_Li384ELb1ELb0ELb0ELb0EEENS1_36VarlenDynamicPersistentTileSchedulerILi192ELi128ELi384ELi32ELb0ELb0ELb1ELb1ELb0ELb1EEEEEEEEEvNT_6ParamsE:
        /* <DEDUP_REMOVED lines=21> */
.L_x_9090:
[----:B------:R-:W-:Y:S05]  /*0150*/  BSYNC B0 ;  /* 0x0000000000007941 */ /* 0x000fea0003800000 */
.L_x_9089:
        /* <DEDUP_REMOVED lines=41> */
.L_x_9091:
        /* <DEDUP_REMOVED lines=22> */
.L_x_9092:
        /* <DEDUP_REMOVED lines=18> */
.L_x_9093:
        /* <DEDUP_REMOVED lines=22> */
.L_x_9094:
        /* <DEDUP_REMOVED lines=22> */
.L_x_9095:
[----:B------:R-:W-:Y:S01]  /*0930*/  PLOP3.LUT P0, PT, PT, PT, UP0, 0x80, 0x0 ;  /* 0x000000000000781c */ /* 0x000fe20003f0f008 */
[----:B------:R-:W-:Y:S01]  /*0940*/  UMOV UR36, 0x1 ;  /* 0x0000000100247882 */ /* 0x000fe20000000000 */
[----:B------:R-:W-:Y:S01]  /*0950*/  NOP ;  /* 0x0000000000007918 */ /* 0x000fe20000000000 */
[----:B------:R-:W-:Y:S01]  /*0960*/  USEL UR36, UR36, 0x2, !UP0 ;  /* 0x0000000224247887 */ /* 0x000fe2000c000000 */
[----:B------:R-:W-:Y:S01]  /*0970*/  ULDC.64 UR48, c[0x0][0x208] ;  /* 0x0000820000307ab9 */ /* 0x000fe20000000a00 */
[----:B012-4-:R-:W-:Y:S08]  /*0980*/  BAR.SYNC.DEFER_BLOCKING 0x0 ;  /* 0x0000000000007b1d */ /* 0x017ff00000010000 */
[----:B------:R-:W-:Y:S05]  /*0990*/  @!P0 BRA `(.L_x_9096) ;  /* 0x000000e800ac8947 */ /* 0x000fea0003800000 */
.L_x_9097:
        /* <DEDUP_REMOVED lines=18> */
[----:B------:R-:W-:Y:S01]  /*0ac0*/  VIADD R153, R2, 0xffffff80 ;  /* 0xffffff8002997836 */ /* 0x000fe20000000000 */
[----:B------:R-:W-:Y:S01]  /*0ad0*/  R2UR UR6, R146 ;  /* 0x00000000920672ca */ /* 0x000fe200000e0000 */
[----:B------:R-:W-:Y:S01]  /*0ae0*/  IMAD.MOV.U32 R18, RZ, RZ, 0x40 ;  /* 0x00000040ff127424 */ /* 0x000fe200078e00ff */
[----:B------:R-:W-:Y:S01]  /*0af0*/  R2UR UR5, R147 ;  /* 0x00000000930572ca */ /* 0x000fe200000e0000 */
[----:B------:R-:W-:Y:S01]  /*0b00*/  ULOP3.LUT UR45, UR36, 0x1, URZ, 0xfc, !UPT ;  /* 0x00000001242d7892 */ /* 0x000fe2000f8efc3f */
[----:B------:R-:W-:Y:S01]  /*0b10*/  SHF.R.S32.HI R0, RZ, 0x1f, R153 ;  /* 0x0000001fff007819 */ /* 0x000fe20000011499 */
[----:B------:R-:W-:Y:S01]  /*0b20*/  UMOV UR44, URZ ;  /* 0x0000003f002c7c82 */ /* 0x000fe20008000000 */
[----:B------:R-:W-:Y:S01]  /*0b30*/  UMOV UR46, URZ ;  /* 0x0000003f002e7c82 */ /* 0x000fe20008000000 */
[----:B------:R-:W-:Y:S01]  /*0b40*/  UMOV UR43, URZ ;  /* 0x0000003f002b7c82 */ /* 0x000fe20008000000 */
[CC--:B------:R-:W-:Y:S02]  /*0b50*/  LEA.HI R151, R0.reuse, R153.reuse, RZ, 0x7 ;  /* 0x0000009900977211 */ /* 0x0c0fe400078f38ff */
[----:B------:R-:W-:-:S02]  /*0b60*/  LEA.HI R2, R0, R153, RZ, 0x4 ;  /* 0x0000009900027211 */ /* 0x000fc400078f20ff */
[----:B------:R-:W-:Y:S02]  /*0b70*/  LOP3.LUT R4, R151, 0xffffff80, RZ, 0xc0, !PT ;  /* 0xffffff8097047812 */ /* 0x000fe400078ec0ff */
[----:B------:R-:W-:Y:S02]  /*0b80*/  SHF.R.S32.HI R7, RZ, 0x4, R2 ;  /* 0x00000004ff077819 */ /* 0x000fe40000011402 */
[----:B------:R-:W-:Y:S01]  /*0b90*/  LEA.HI R6, R0, R153, RZ, 0x5 ;  /* 0x0000009900067211 */ /* 0x000fe200078f28ff */
[C---:B------:R-:W-:Y:S01]  /*0ba0*/  IMAD.IADD R149, R153.reuse, 0x1, -R4 ;  /* 0x0000000199957824 */ /* 0x040fe200078e0a04 */
[C---:B------:R-:W-:Y:S02]  /*0bb0*/  LOP3.LUT R4, R2.reuse, 0xfffffff0, RZ, 0xc0, !PT ;  /* 0xfffffff002047812 */ /* 0x040fe400078ec0ff */
[----:B------:R-:W-:Y:S02]  /*0bc0*/  LEA.HI R2, R2, R7, RZ, 0x1 ;  /* 0x0000000702027211 */ /* 0x000fe400078f08ff */
[----:B------:R-:W-:Y:S01]  /*0bd0*/  SHF.R.S32.HI R10, RZ, 0x1f, R149 ;  /* 0x0000001fff0a7819 */ /* 0x000fe20000011495 */
[----:B------:R-:W-:Y:S01]  /*0be0*/  IMAD.IADD R4, R153, 0x1, -R4 ;  /* 0x0000000199047824 */ /* 0x000fe200078e0a04 */
[----:B------:R-:W-:-:S02]  /*0bf0*/  LOP3.LUT R2, R2, 0x1ffffffe, RZ, 0xc0, !PT ;  /* 0x1ffffffe02027812 */ /* 0x000fc400078ec0ff */
[----:B------:R-:W-:Y:S02]  /*0c00*/  LEA.HI R11, R10, R149, RZ, 0x2 ;  /* 0x000000950a0b7211 */ /* 0x000fe400078f10ff */
[----:B------:R-:W-:Y:S01]  /*0c10*/  SHF.R.S32.HI R3, RZ, 0x1f, R4 ;  /* 0x0000001fff037819 */ /* 0x000fe20000011404 */
[----:B------:R-:W-:Y:S01]  /*0c20*/  IMAD.IADD R2, R7, 0x1, -R2 ;  /* 0x0000000107027824 */ /* 0x000fe200078e0a02 */
[--C-:B------:R-:W-:Y:S02]  /*0c30*/  SHF.R.S32.HI R8, RZ, 0x2, R11.reuse ;  /* 0x00000002ff087819 */ /* 0x100fe4000001140b */
[----:B------:R-:W-:Y:S02]  /*0c40*/  SHF.R.S32.HI R5, RZ, 0x1f, R11 ;  /* 0x0000001fff057819 */ /* 0x000fe4000001140b */
[----:B------:R-:W-:Y:S02]  /*0c50*/  LEA.HI R3, R3, R4, RZ, 0x3 ;  /* 0x0000000403037211 */ /* 0x000fe400078f18ff */
[----:B------:R-:W-:-:S02]  /*0c60*/  LEA.HI R9, R5, R8, RZ, 0x3 ;  /* 0x0000000805097211 */ /* 0x000fc400078f18ff */
[C---:B------:R-:W-:Y:S02]  /*0c70*/  LOP3.LUT R5, R3.reuse, 0xfffffff8, RZ, 0xc0, !PT ;  /* 0xfffffff803057812 */ /* 0x040fe400078ec0ff */
[----:B------:R-:W-:Y:S01]  /*0c80*/  SHF.R.S32.HI R7, RZ, 0x5, R6 ;  /* 0x00000005ff077819 */ /* 0x000fe20000011406 */
[----:B------:R-:W-:Y:S01]  /*0c90*/  IMAD.SHL.U32 R6, R3, 0x40, RZ ;  /* 0x0000004003067824 */ /* 0x000fe200078e00ff */
[----:B------:R-:W-:Y:S01]  /*0ca0*/  LOP3.LUT R9, R9, 0xfffffff8, RZ, 0xc0, !PT ;  /* 0xfffffff809097812 */ /* 0x000fe200078ec0ff */
[----:B------:R-:W-:Y:S01]  /*0cb0*/  IMAD.IADD R5, R4, 0x1, -R5 ;  /* 0x0000000104057824 */ /* 0x000fe200078e0a05 */
[----:B------:R-:W-:Y:S01]  /*0cc0*/  SHF.R.S32.HI R151, RZ, 0x7, R151 ;  /* 0x00000007ff977819 */ /* 0x000fe20000011497 */
[----:B------:R-:W-:Y:S01]  /*0cd0*/  IMAD R152, R7, 0x10, R4 ;  /* 0x0000001007987824 */ /* 0x000fe200078e0204 */
[----:B------:R-:W-:Y:S01]  /*0ce0*/  LOP3.LUT R6, R6, 0x7ffffe00, RZ, 0xc0, !PT ;  /* 0x7ffffe0006067812 */ /* 0x000fe200078ec0ff */
[C---:B------:R-:W-:Y:S01]  /*0cf0*/  IMAD.SHL.U32 R4, R5.reuse, 0x40, RZ ;  /* 0x0000004005047824 */ /* 0x040fe200078e00ff */
[----:B------:R-:W-:Y:S01]  /*0d00*/  R2P PR, R5, 0x6 ;  /* 0x0000000605007804 */ /* 0x000fe20000000000 */
[----:B------:R-:W-:Y:S01]  /*0d10*/  IMAD.SHL.U32 R3, R2, 0x8, RZ ;  /* 0x0000000802037824 */ /* 0x000fe200078e00ff */
[----:B------:R-:W-:Y:S01]  /*0d20*/  LEA.HI R10, R10, R149, RZ, 0x5 ;  /* 0x000000950a0a7211 */ /* 0x000fe200078f28ff */
[----:B------:R-:W-:Y:S01]  /*0d30*/  IMAD.IADD R13, R8, 0x1, -R9 ;  /* 0x00000001080d7824 */ /* 0x000fe200078e0a09 */
[----:B------:R-:W-:Y:S01]  /*0d40*/  LOP3.LUT R4, R4, 0x1c0, RZ, 0xc0, !PT ;  /* 0x000001c004047812 */ /* 0x000fe200078ec0ff */
[----:B------:R-:W-:Y:S01]  /*0d50*/  IMAD R6, R7, 0x400, R6 ;  /* 0x0000040007067824 */ /* 0x000fe200078e0206 */
[----:B------:R-:W-:Y:S01]  /*0d60*/  LEA.HI R0, R0, R153, RZ, 0x2 ;  /* 0x0000009900007211 */ /* 0x000fe200078f10ff */
[----:B------:R-:W-:Y:S01]  /*0d70*/  IMAD.HI R8, R151, 0x55555556, RZ ;  /* 0x5555555697087827 */ /* 0x000fe200078e02ff */
[----:B------:R-:W-:-:S02]  /*0d80*/  LOP3.LUT R2, R4, 0x8, R3, 0xf8, !PT ;  /* 0x0000000804027812 */ /* 0x000fc400078ef803 */
[----:B------:R-:W-:Y:S01]  /*0d90*/  SHF.R.U32.HI R9, RZ, 0x3, R4 ;  /* 0x00000003ff097819 */ /* 0x000fe20000011604 */
[----:B------:R-:W-:Y:S01]  /*0da0*/  IMAD.U32 R152, R152, 0x20, R3 ;  /* 0x0000002098987824 */ /* 0x000fe200078e0003 */
[----:B------:R-:W-:Y:S02]  /*0db0*/  LEA.HI R8, R8, R8, RZ, 0x1 ;  /* 0x0000000808087211 */ /* 0x000fe400078f08ff */
[----:B------:R-:W-:Y:S02]  /*0dc0*/  LOP3.LUT R9, R2, R9, RZ, 0x3c, !PT ;  /* 0x0000000902097212 */ /* 0x000fe400078e3cff */
[----:B------:R-:W-:Y:S01]  /*0dd0*/  SHF.R.S32.HI R10, RZ, 0x5, R10 ;  /* 0x00000005ff0a7819 */ /* 0x000fe2000001140a */
[----:B------:R-:W-:Y:S01]  /*0de0*/  IMAD R8, R8, -0x3, R151 ;  /* 0xfffffffd08087824 */ /* 0x000fe200078e0297 */
[----:B------:R-:W-:Y:S01]  /*0df0*/  LOP3.LUT R2, R0, 0x1ffffffc, RZ, 0xc0, !PT ;  /* 0x1ffffffc00027812 */ /* 0x000fe200078ec0ff */
[----:B------:R-:W-:Y:S01]  /*0e00*/  IMAD.IADD R6, R6, 0x1, R9 ;  /* 0x0000000106067824 */ /* 0x000fe200078e0209 */
[----:B------:R-:W-:Y:S01]  /*0e10*/  SEL R18, R18, 0xffffffc0, !P2 ;  /* 0xffffffc012127807 */ /* 0x000fe20005000000 */
[----:B------:R-:W-:Y:S01]  /*0e20*/  IMAD R13, R10, 0x10, R13 ;  /* 0x000000100a0d7824 */ /* 0x000fe200078e020d */
[----:B------:R-:W-:Y:S01]  /*0e30*/  LOP3.LUT R16, R11, 0x7ffffffc, RZ, 0xc0, !PT ;  /* 0x7ffffffc0b107812 */ /* 0x000fe200078ec0ff */
[----:B------:R-:W-:Y:S01]  /*0e40*/  IMAD.IADD R2, R153, 0x1, -R2 ;  /* 0x0000000199027824 */ /* 0x000fe200078e0a02 */
[----:B------:R-:W-:Y:S01]  /*0e50*/  LEA R17, R6, UR42, 0x1 ;  /* 0x0000002a06117c11 */ /* 0x000fe2000f8e08ff */
[----:B------:R-:W-:Y:S01]  /*0e60*/  IMAD R150, R8, 0x40, R13 ;  /* 0x0000004008967824 */ /* 0x000fe200078e020d */
[----:B------:R-:W-:Y:S01]  /*0e70*/  SHF.R.S32.HI R142, RZ, 0x2, R0 ;  /* 0x00000002ff8e7819 */ /* 0x000fe20000011400 */
[----:B------:R-:W-:-:S02]  /*0e80*/  IMAD.SHL.U32 R140, R2, 0x8, RZ ;  /* 0x00000008028c7824 */ /* 0x000fc400078e00ff */
[C---:B------:R-:W-:Y:S02]  /*0e90*/  VIADD R19, R17.reuse, 0x21800 ;  /* 0x0002180011137836 */ /* 0x040fe40000000000 */
[----:B------:R-:W-:Y:S02]  /*0ea0*/  VIADD R23, R17, 0x21820 ;  /* 0x0002182011177836 */ /* 0x000fe40000000000 */
[C---:B------:R-:W-:Y:S02]  /*0eb0*/  @P1 VIADD R23, R19.reuse, 0xffffffe0 ;  /* 0xffffffe013171836 */ /* 0x040fe40000000000 */
[----:B------:R-:W-:Y:S02]  /*0ec0*/  IMAD.IADD R19, R19, 0x1, R18 ;  /* 0x0000000113137824 */ /* 0x000fe400078e0212 */
[----:B------:R-:W-:Y:S02]  /*0ed0*/  IMAD.IADD R16, R149, 0x1, -R16 ;  /* 0x0000000195107824 */ /* 0x000fe400078e0a10 */
[----:B------:R-:W-:-:S02]  /*0ee0*/  IMAD.IADD R18, R18, 0x1, R23 ;  /* 0x0000000112127824 */ /* 0x000fc400078e0217 */
[----:B------:R-:W-:-:S07]  /*0ef0*/  VIADD R136, R23, 0x6000 ;  /* 0x0000600017887836 */ /* 0x000fce0000000000 */
.L_x_9189:
[----:B------:R-:W-:Y:S01]  /*0f00*/  ULDC.64 UR8, c[0x0][0xa28] ;  /* 0x00028a0000087ab9 */ /* 0x000fe20000000a00 */
[----:B0-----:R-:W0:Y:S01]  /*0f10*/  LDC R139, c[0x0][0x288] ;  /* 0x0000a200ff8b7b82 */ /* 0x001e220000000800 */
[----:B------:R-:W-:Y:S01]  /*0f20*/  UISETP.NE.U32.AND UP0, UPT, UR8, URZ, UPT ;  /* 0x0000003f0800728c */ /* 0x000fe2000bf05070 */
[----:B-1---5:R-:W-:-:S03]  /*0f30*/  IMAD.MOV.U32 R6, RZ, RZ, RZ ;  /* 0x000000ffff067224 */ /* 0x022fc600078e00ff */
[----:B------:R-:W-:-:S03]  /*0f40*/  UISETP.NE.AND.EX UP0, UPT, UR9, URZ, UPT, UP0 ;  /* 0x0000003f0900728c */ /* 0x000fc6000bf05300 */
[----:B------:R-:W-:Y:S01]  /*0f50*/  ULDC.64 UR8, c[0x0][0xa18] ;  /* 0x0002860000087ab9 */ /* 0x000fe20000000a00 */
[----:B--2---:R-:W1:Y:S01]  /*0f60*/  LDC.64 R8, c[0x0][0x3f8] ;  /* 0x0000fe00ff087b82 */ /* 0x004e620000000a00 */
        /* <DEDUP_REMOVED lines=12> */
[----:B----4-:R4:W5:Y:S02]  /*1030*/  @P0 LDG.E R6, desc[UR48][R2.64] ;  /* 0x0000003002060981 */ /* 0x010964000c1e1900 */
        /* <DEDUP_REMOVED lines=22> */
.L_x_9098:
        /* <DEDUP_REMOVED lines=10> */
.L_x_9099:
        /* <DEDUP_REMOVED lines=11> */
.L_x_9100:
[----:B------:R-:W1:Y:S01]  /*12f0*/  LDC.64 R8, c[0x0][0x9e0] ;  /* 0x00027800ff087b82 */ /* 0x000e620000000a00 */
[----:B------:R-:W-:Y:S02]  /*1300*/  IMAD.MOV.U32 R0, RZ, RZ, 0xc0 ;  /* 0x000000c0ff007424 */ /* 0x000fe400078e00ff */
[----:B-----5:R-:W-:Y:S02]  /*1310*/  IMAD.IADD R137, R137, 0x1, -R6 ;  /* 0x0000000189897824 */ /* 0x020fe400078e0a06 */
[----:B------:R-:W-:-:S05]  /*1320*/  IMAD R0, R145, R0, 0xc0 ;  /* 0x000000c091007424 */ /* 0x000fca00078e0200 */
        /* <DEDUP_REMOVED lines=14> */
.L_x_9102:
[----:B------:R-:W-:-:S13]  /*1410*/  ISETP.NE.AND P0, PT, R9, 0x1, PT ;  /* 0x000000010900780c */ /* 0x000fda0003f05270 */
[----:B------:R-:W0:Y:S02]  /*1420*/  @P0 LDC.64 R4, c[0x0][0x9e8] ;  /* 0x00027a00ff040b82 */ /* 0x000e240000000a00 */
[----:B0-----:R-:W-:-:S05]  /*1430*/  @P0 IMAD.HI.U32 R4, R2, R4, RZ ;  /* 0x0000000402040227 */ /* 0x001fca00078e00ff */
[----:B------:R-:W-:-:S07]  /*1440*/  @P0 SHF.R.U32.HI R2, RZ, R5, R4 ;  /* 0x00000005ff020219 */ /* 0x000fce0000011604 */
.L_x_9103:
[----:B------:R-:W-:-:S05]  /*1450*/  IMAD R3, R2, R9, R9 ;  /* 0x0000000902037224 */ /* 0x000fca00078e0209 */
[----:B------:R-:W-:-:S07]  /*1460*/  VIMNMX R0, R0, R3, PT ;  /* 0x0000000300007248 */ /* 0x000fce0003fe0100 */
.L_x_9101:
        /* <DEDUP_REMOVED lines=24> */
.L_x_9105:
[----:B------:R-:W-:-:S13]  /*15f0*/  ISETP.NE.AND P0, PT, R9, 0x1, PT ;  /* 0x000000010900780c */ /* 0x000fda0003f05270 */
[----:B------:R-:W0:Y:S02]  /*1600*/  @P0 LDC.64 R2, c[0x0][0x9e8] ;  /* 0x00027a00ff020b82 */ /* 0x000e240000000a00 */
[----:B0-----:R-:W-:-:S05]  /*1610*/  @P0 IMAD.HI.U32 R0, R4, R2, RZ ;  /* 0x0000000204000227 */ /* 0x001fca00078e00ff */
[----:B------:R-:W-:-:S07]  /*1620*/  @P0 SHF.R.U32.HI R4, RZ, R3, R0 ;  /* 0x00000003ff040219 */ /* 0x000fce0000011600 */
.L_x_9106:
[----:B------:R-:W-:-:S05]  /*1630*/  IMAD R4, R4, R9, RZ ;  /* 0x0000000904047224 */ /* 0x000fca00078e02ff */
[----:B------:R-:W-:-:S13]  /*1640*/  R2UR UR5, R4 ;  /* 0x00000000040572ca */ /* 0x000fda00000e0000 */
[----:B------:R-:W-:-:S04]  /*1650*/  UISETP.LT.AND UP0, UPT, UR4, UR5, UPT ;  /* 0x000000050400728c */ /* 0x000fc8000bf01270 */
[----:B------:R-:W-:-:S12]  /*1660*/  USEL UR4, UR4, UR5, !UP0 ;  /* 0x0000000504047287 */ /* 0x000fd8000c000000 */
.L_x_9104:
        /* <DEDUP_REMOVED lines=17> */
[----:B------:R-:W-:Y:S02]  /*1780*/  CS2R R116, SRZ ;  /* 0x0000000000747805 */ /* 0x000fe4000001ff00 */
[----:B------:R-:W-:Y:S02]  /*1790*/  CS2R R114, SRZ ;  /* 0x0000000000727805 */ /* 0x000fe4000001ff00 */
[----:B------:R-:W-:Y:S02]  /*17a0*/  CS2R R112, SRZ ;  /* 0x0000000000707805 */ /* 0x000fe4000001ff00 */
[----:B------:R-:W-:Y:S02]  /*17b0*/  CS2R R110, SRZ ;  /* 0x00000000006e7805 */ /* 0x000fe4000001ff00 */
[----:B------:R-:W-:-:S02]  /*17c0*/  CS2R R108, SRZ ;  /* 0x00000000006c7805 */ /* 0x000fc4000001ff00 */
[----:B------:R-:W-:Y:S02]  /*17d0*/  ISETP.GT.AND P1, PT, R88, UR39, PT ;  /* 0x0000002758007c0c */ /* 0x000fe4000bf24270 */
        /* <DEDUP_REMOVED lines=21> */
[----:B------:R-:W-:Y:S02]  /*1930*/  ULEA UR4, UR5, UR42, 0xc ;  /* 0x0000002a05047291 */ /* 0x000fe4000f8e603f */
[----:B------:R-:W-:Y:S02]  /*1940*/  ULEA UR5, UR5, UR6, 0xd ;  /* 0x0000000605057291 */ /* 0x000fe4000f8e683f */
[----:B------:R-:W-:Y:S02]  /*1950*/  UIADD3 UR4, UR4, 0xc400, URZ ;  /* 0x0000c40004047890 */ /* 0x000fe4000fffe03f */
[----:B------:R-:W-:Y:S02]  /*1960*/  USHF.R.U32.HI UR5, URZ, 0x4, UR5 ;  /* 0x000000043f057899 */ /* 0x000fe40008011605 */
[----:B------:R-:W-:Y:S02]  /*1970*/  USHF.R.U32.HI UR4, URZ, 0x4, UR4 ;  /* 0x000000043f047899 */ /* 0x000fe40008011604 */
[----:B------:R-:W-:-:S02]  /*1980*/  ULOP3.LUT UR37, UR5, 0x3fff, URZ, 0xc0, !UPT ;  /* 0x00003fff05257892 */ /* 0x000fc4000f8ec03f */
        /* <DEDUP_REMOVED lines=18> */
.L_x_9108:
        /* <DEDUP_REMOVED lines=9> */
.L_x_9285:
[----:B------:R-:W-:Y:S05]  /*1b40*/  @!P0 BRA `(.L_x_9110) ;  /* 0x0000000000048947 */ /* 0x000fea0003800000 */
[----:B------:R-:W-:Y:S01]  /*1b50*/  BPT.TRAP 0x1 ;  /* 0x000000040000795c */ /* 0x000fe20000300000 */
.L_x_9110:
[----:B------:R-:W-:Y:S02]  /*1b60*/  IMAD.U32 R5, RZ, RZ, UR43 ;  /* 0x0000002bff057e24 */ /* 0x000fe4000f8e00ff */
[----:B0-----:R-:W-:-:S03]  /*1b70*/  IMAD.U32 R0, RZ, RZ, UR46 ;  /* 0x0000002eff007e24 */ /* 0x001fc6000f8e00ff */
[----:B------:R-:W-:Y:S02]  /*1b80*/  LEA R5, R5, UR42, 0x3 ;  /* 0x0000002a05057c11 */ /* 0x000fe4000f8e18ff */
[----:B------:R-:W-:-:S04]  /*1b90*/  SHF.L.U32 R0, R0, 0x1f, RZ ;  /* 0x0000001f00007819 */ /* 0x000fc800000006ff */
[----:B------:R0:W1:Y:S01]  /*1ba0*/  SYNCS.PHASECHK.TRANS64.TRYWAIT P2, [R5+URZ+0x2d830], R0 ;  /* 0x02d83000050075a7 */ /* 0x000062000804017f */
[----:B------:R-:W-:Y:S05]  /*1bb0*/  @!P0 BRA `(.L_x_9111) ;  /* 0x0000000000048947 */ /* 0x000fea0003800000 */
[----:B------:R-:W-:Y:S01]  /*1bc0*/  BPT.TRAP 0x1 ;  /* 0x000000040000795c */ /* 0x000fe20000300000 */
.L_x_9111:
[----:B------:R-:W2:Y:S02]  /*1bd0*/  S2R R2, SR_TID.X ;  /* 0x0000000000027919 */ /* 0x000ea40000002100 */
[----:B--2---:R-:W-:Y:S01]  /*1be0*/  LOP3.LUT P1, RZ, R2, 0x7f, RZ, 0xc0, !PT ;  /* 0x0000007f02ff7812 */ /* 0x004fe2000782c0ff */
[----:B-1----:R-:W-:-:S12]  /*1bf0*/  @P2 BRA `(.L_x_9112) ;  /* 0x0000000000082947 */ /* 0x002fd80003800000 */
[----:B------:R-:W1:Y:S02]  /*1c00*/  SYNCS.PHASECHK.TRANS64.TRYWAIT P2, [R5+URZ+0x2d830], R0 ;  /* 0x02d83000050075a7 */ /* 0x000e64000804017f */
[----:B-1----:R-:W-:Y:S05]  /*1c10*/  @!P2 BRA `(.L_x_9113) ;  /* 0x00000124008ca947 */ /* 0x002fea0003800000 */
.L_x_9112:
[----:B------:R-:W-:Y:S05]  /*1c20*/  WARPSYNC.ALL ;  /* 0x0000000000007948 */ /* 0x000fea0003800000 */
[----:B------:R-:W-:Y:S01]  /*1c30*/  UIADD3 UR4, UR42, 0x15400, URZ ;  /* 0x000154002a047890 */ /* 0x000fe2000fffe03f */
[----:B------:R-:W-:Y:S01]  /*1c40*/  WARPGROUP.ARRIVE ;  /* 0x00000000000079c5 */ /* 0x000fe20000000000 */
[----:B------:R-:W-:Y:S01]  /*1c50*/  UMOV UR5, 0x80000020 ;  /* 0x8000002000057882 */ /* 0x000fe20000000000 */
[----:B------:R-:W-:Y:S01]  /*1c60*/  UMOV UR7, 0x80000020 ;  /* 0x8000002000077882 */ /* 0x000fe20000000000 */
[----:B------:R-:W-:Y:S01]  /*1c70*/  USHF.R.U32.HI UR4, URZ, 0x4, UR4 ;  /* 0x000000043f047899 */ /* 0x000fe20008011604 */
[----:B------:R-:W-:Y:S01]  /*1c80*/  IMAD.MOV.U32 R3, RZ, RZ, -0x80 ;  /* 0xffffff80ff037424 */ /* 0x000fe200078e00ff */
        /* <DEDUP_REMOVED lines=8> */
[----:B------:R-:W-:Y:S01]  /*1d10*/  ULOP3.LUT UR4, UR47, 0x10000, URZ, 0xfc, !UPT ;  /* 0x000100002f047892 */ /* 0x000fe2000f8efc3f */
[----:B01----:R-:W-:Y:S01]  /*1d20*/  @!P1 VIADD R0, R5, 0x2d840 ;  /* 0x0002d84005009836 */ /* 0x003fe20000000000 */
[----:B------:R-:W-:Y:S01]  /*1d30*/  UIMAD UR6, UR43, 0x600, UR32 ;  /* 0x000006002b0678a4 */ /* 0x000fe2000f8e0220 */
[----:B------:R-:W-:Y:S01]  /*1d40*/  IMAD R6, R145, 0xc0, R150 ;  /* 0x000000c091067824 */ /* 0x000fe200078e0296 */
[----:B------:R-:W-:Y:S01]  /*1d50*/  UIADD3 UR8, UR4, 0x2, URZ ;  /* 0x0000000204087890 */ /* 0x000fe2000fffe03f */
[----:B------:R-:W-:Y:S01]  /*1d60*/  IADD3 R3, -R139, 0x1, R2 ;  /* 0x000000018b037810 */ /* 0x000fe20007ffe102 */
[----:B------:R-:W-:Y:S01]  /*1d70*/  UIADD3 UR10, UR6, 0x2, URZ ;  /* 0x00000002060a7890 */ /* 0x000fe2000fffe03f */
[----:B------:R-:W-:Y:S01]  /*1d80*/  @!P1 PRMT R0, RZ, 0x654, R0 ;  /* 0x00000654ff009816 */ /* 0x000fe20000000000 */
[----:B------:R-:W-:Y:S01]  /*1d90*/  UIADD3 UR12, UR4, 0x300, URZ ;  /* 0x00000300040c7890 */ /* 0x000fe2000fffe03f */
[----:B------:R-:W-:Y:S01]  /*1da0*/  IMAD R8, R16, -0x2, R2 ;  /* 0xfffffffe10087824 */ /* 0x000fe200078e0202 */
[----:B------:R-:W-:-:S02]  /*1db0*/  UIADD3 UR14, UR6, 0x200, URZ ;  /* 0x00000200060e7890 */ /* 0x000fc4000fffe03f */
[----:B------:R-:W-:Y:S01]  /*1dc0*/  HGMMA.64x128x16.F32.BF16 R24, gdesc[UR4], RZ, !UPT, gsb0 ;  /* 0x01e00000041879f0 */ /* 0x000fe2000c0018ff */
[----:B------:R-:W-:Y:S01]  /*1dd0*/  UIADD3 UR16, UR4, 0x302, URZ ;  /* 0x0000030204107890 */ /* 0x000fe2000fffe03f */
[----:B------:R-:W-:Y:S01]  /*1de0*/  IMAD R3, R16, -0x2, R3 ;  /* 0xfffffffe10037824 */ /* 0x000fe200078e0203 */
[----:B------:R-:W-:Y:S01]  /*1df0*/  UIADD3 UR18, UR6, 0x202, URZ ;  /* 0x0000020206127890 */ /* 0x000fe2000fffe03f */
[----:B------:R-:W-:Y:S01]  /*1e00*/  LEA R9, R88, 0xffffff80, 0x7 ;  /* 0xffffff8058097811 */ /* 0x000fe200078e38ff */
        /* <DEDUP_REMOVED lines=49> */
.L_x_9116:
[----:B------:R-:W-:-:S06]  /*2120*/  UISETP.NE.AND UP1, UPT, UR7, 0x1, UPT ;  /* 0x000000010700788c */ /* 0x000fcc000bf25270 */
[----:B------:R-:W-:-:S05]  /*2130*/  PLOP3.LUT P2, PT, PT, PT, UP1, 0x80, 0x0 ;  /* 0x000000000000781c */ /* 0x000fca0003f4f018 */
[----:B------:R-:W-:-:S08]  /*2140*/  @UP1 ULDC.64 UR10, c[0x0][0x9e8] ;  /* 0x00027a00000a1ab9 */ /* 0x000fd00000000a00 */
[----:B------:R-:W-:-:S05]  /*2150*/  @P2 IMAD.HI.U32 R5, R3, UR10, RZ ;  /* 0x0000000a03052c27 */ /* 0x000fca000f8e00ff */
[----:B------:R-:W-:-:S07]  /*2160*/  @P2 SHF.R.U32.HI R3, RZ, UR11, R5 ;  /* 0x0000000bff032c19 */ /* 0x000fce0008011605 */
.L_x_9117:
[----:B------:R-:W-:Y:S05]  /*2170*/  BSYNC B0 ;  /* 0x0000000000007941 */ /* 0x000fea0003800000 */
.L_x_9115:
[----:B------:R-:W-:-:S04]  /*2180*/  IMAD R3, R3, UR7, -R9 ;  /* 0x0000000703037c24 */ /* 0x000fc8000f8e0a09 */
[----:B------:R-:W-:-:S05]  /*2190*/  IMAD R3, R16, -0x2, R3 ;  /* 0xfffffffe10037824 */ /* 0x000fca00078e0203 */
[----:B------:R-:W-:Y:S02]  /*21a0*/  VIMNMX R2, R2, R3, !PT ;  /* 0x0000000302027248 */ /* 0x000fe40007fe0100 */
[----:B------:R-:W-:-:S07]  /*21b0*/  VIADDMNMX R0, R3, UR7, R0, PT ;  /* 0x0000000703007c46 */ /* 0x000fce000b800100 */
.L_x_9114:
[----:B------:R-:W-:Y:S01]  /*21c0*/  ISETP.GE.AND P4, PT, R4, 0x9, PT ;  /* 0x000000090400780c */ /* 0x000fe20003f86270 */
[----:B------:R-:W-:Y:S01]  /*21d0*/  VIADD R5, R6, 0x8 ;  /* 0x0000000806057836 */ /* 0x000fe20000000000 */
[C---:B------:R-:W-:Y:S02]  /*21e0*/  ISETP.GE.AND P2, PT, R4.reuse, 0x2, PT ;  /* 0x000000020400780c */ /* 0x040fe40003f46270 */
[----:B------:R-:W-:Y:S01]  /*21f0*/  ISETP.GE.AND P5, PT, R4, 0xa, PT ;  /* 0x0000000a0400780c */ /* 0x000fe20003fa6270 */
[----:B------:R-:W-:Y:S01]  /*2200*/  IMAD.IADD R3, R10, 0x1, R5 ;  /* 0x000000010a037824 */ /* 0x000fe200078e0205 */
        /* <DEDUP_REMOVED lines=178> */
[----:B------:R-:W-:Y:S02]  /*2d30*/  ISETP.GT.AND P6, PT, R2, 0x79, !P6 ;  /* 0x000000790200780c */ /* 0x000fe400077c4270 */
[----:B------:R-:W-:Y:S02]  /*2d40*/  VIADDMNMX R2, R5, R11, R8, PT ;  /* 0x0000000b05027246 */ /* 0x000fe40003800108 */
        /* <DEDUP_REMOVED lines=18> */
.L_x_9120:
[----:B------:R-:W-:-:S06]  /*2e70*/  UISETP.NE.AND UP1, UPT, UR7, 0x1, UPT ;  /* 0x000000010700788c */ /* 0x000fcc000bf25270 */
[----:B------:R-:W-:-:S05]  /*2e80*/  PLOP3.LUT P6, PT, PT, PT, UP1, 0x80, 0x0 ;  /* 0x000000000000781c */ /* 0x000fca0003fcf018 */
[----:B------:R-:W-:-:S08]  /*2e90*/  @UP1 ULDC.64 UR10, c[0x0][0x9e8] ;  /* 0x00027a00000a1ab9 */ /* 0x000fd00000000a00 */
[----:B------:R-:W-:Y:S01]  /*2ea0*/  @P6 IMAD.HI.U32 R4, R0, UR10, RZ ;  /* 0x0000000a00046c27 */ /* 0x000fe2000f8e00ff */
[----:B------:R-:W-:-:S13]  /*2eb0*/  PLOP3.LUT P6, PT, PT, PT, UP1, 0x80, 0x0 ;  /* 0x000000000000781c */ /* 0x000fda0003fcf018 */
[----:B------:R-:W-:-:S07]  /*2ec0*/  @P6 SHF.R.U32.HI R0, RZ, UR11, R4 ;  /* 0x0000000bff006c19 */ /* 0x000fce0008011604 */
.L_x_9121:
[----:B------:R-:W-:Y:S05]  /*2ed0*/  BSYNC B0 ;  /* 0x0000000000007941 */ /* 0x000fea0003800000 */
.L_x_9119:
[----:B------:R-:W-:-:S04]  /*2ee0*/  IMAD R9, R0, UR7, -R9 ;  /* 0x0000000700097c24 */ /* 0x000fc8000f8e0a09 */
[----:B------:R-:W-:-:S05]  /*2ef0*/  IMAD R9, R16, -0x2, R9 ;  /* 0xfffffffe10097824 */ /* 0x000fca00078e0209 */
[----:B------:R-:W-:Y:S02]  /*2f00*/  VIMNMX R3, R3, R9, !PT ;  /* 0x0000000903037248 */ /* 0x000fe40007fe0100 */
[----:B------:R-:W-:-:S07]  /*2f10*/  VIADDMNMX R2, R9, UR7, R2, PT ;  /* 0x0000000709027c46 */ /* 0x000fce000b800102 */
.L_x_9118:
[----:B------:R-:W-:Y:S01]  /*2f20*/  ISETP.GT.AND P2, PT, R3, 0x1, !P2 ;  /* 0x000000010300780c */ /* 0x000fe20005744270 */
[----:B------:R-:W-:Y:S01]  /*2f30*/  ULDC UR33, c[0x0][0x988] ;  /* 0x0002620000217ab9 */ /* 0x000fe20000000800 */
[----:B------:R-:W-:Y:S02]  /*2f40*/  LOP3.LUT P6, RZ, R22, 0x8, RZ, 0xc0, !PT ;  /* 0x0000000816ff7812 */ /* 0x000fe400078cc0ff */
        /* <DEDUP_REMOVED lines=76> */
[C---:B------:R-:W-:Y:S01]  /*3410*/  ISETP.GT.AND P3, PT, R3.reuse, 0x70, !P3 ;  /* 0x000000700300780c */ /* 0x040fe20005f64270 */
[----:B------:R-:W0:Y:S01]  /*3420*/  SHFL.BFLY PT, R9, R8, 0x2, 0x1f ;  /* 0x0c401f0008097f89 */ /* 0x000e2200000e0000 */
[----:B------:R-:W-:Y:S02]  /*3430*/  FSEL R50, R50, -INF , !P2 ;  /* 0xff80000032327808 */ /* 0x000fe40005000000 */
[----:B------:R-:W-:Y:S02]  /*3440*/  LOP3.LUT P2, RZ, R22, 0x20000, RZ, 0xc0, !PT ;  /* 0x0002000016ff7812 */ /* 0x000fe4000784c0ff */
[C---:B------:R-:W-:Y:S02]  /*3450*/  ISETP.GT.AND P4, PT, R3.reuse, 0x71, !P4 ;  /* 0x000000710300780c */ /* 0x040fe40006784270 */
[C---:B------:R-:W-:Y:S02]  /*3460*/  ISETP.GT.AND P2, PT, R3.reuse, 0x31, !P2 ;  /* 0x000000310300780c */ /* 0x040fe40005744270 */
[----:B------:R-:W-:-:S02]  /*3470*/  ISETP.GT.AND P5, PT, R3, 0x78, !P5 ;  /* 0x000000780300780c */ /* 0x000fc40006fa4270 */
[C---:B------:R-:W-:Y:S02]  /*3480*/  ISETP.LT.OR P2, PT, R2.reuse, 0x32, P2 ;  /* 0x000000320200780c */ /* 0x040fe40001741670 */
[----:B------:R-:W-:Y:S02]  /*3490*/  ISETP.LT.OR P3, PT, R2, 0x71, P3 ;  /* 0x000000710200780c */ /* 0x000fe40001f61670 */
[----:B------:R-:W-:Y:S02]  /*34a0*/  FSEL R51, R51, -INF , !P2 ;  /* 0xff80000033337808 */ /* 0x000fe40005000000 */
[----:B------:R-:W-:Y:S02]  /*34b0*/  LOP3.LUT P2, RZ, R22, 0x10000, RZ, 0xc0, !PT ;  /* 0x0001000016ff7812 */ /* 0x000fe4000784c0ff */
        /* <DEDUP_REMOVED lines=16> */
[----:B------:R-:W-:-:S04]  /*35c0*/  ISETP.LT.OR P2, PT, R2, 0x41, P2 ;  /* 0x000000410200780c */ /* 0x000fc80001741670 */
[----:B------:R-:W-:Y:S02]  /*35d0*/  FSEL R58, R58, -INF , !P2 ;  /* 0xff8000003a3a7808 */ /* 0x000fe40005000000 */
[----:B------:R-:W-:Y:S02]  /*35e0*/  LOP3.LUT P2, RZ, R22, 0x2000, RZ, 0xc0, !PT ;  /* 0x0000200016ff7812 */ /* 0x000fe4000784c0ff */
[----:B0-----:R-:W-:Y:S02]  /*35f0*/  FMNMX.FTZ R0, R9, R0, !PT ;  /* 0x0000000009007209 */ /* 0x001fe40007810000 */
[----:B------:R-:W-:-:S03]  /*3600*/  ISETP.GT.AND P2, PT, R3, 0x41, !P2 ;  /* 0x000000410300780c */ /* 0x000fc60005744270 */
[----:B------:R-:W-:Y:S01]  /*3610*/  FMUL.FTZ R20, R0, UR33 ;  /* 0x0000002100147c20 */ /* 0x000fe20008410000 */
        /* <DEDUP_REMOVED lines=46> */
[----:B------:R-:W-:Y:S01]  /*3900*/  ISETP.GT.AND P6, PT, R3, 0x79, !P6 ;  /* 0x000000790300780c */ /* 0x000fe200077c4270 */
[--C-:B------:R-:W-:Y:S01]  /*3910*/  FFMA.FTZ R56, R56, UR33, -R20.reuse ;  /* 0x0000002138387c23 */ /* 0x100fe20008010814 */
[----:B------:R-:W-:Y:S01]  /*3920*/  FSEL R4, R26, -INF , !P2 ;  /* 0xff8000001a047808 */ /* 0x000fe20005000000 */
[--C-:B------:R-:W-:Y:S01]  /*3930*/  FFMA.FTZ R57, R57, UR33, -R20.reuse ;  /* 0x0000002139397c23 */ /* 0x100fe20008010814 */
[----:B------:R-:W-:Y:S01]  /*3940*/  LOP3.LUT P2, RZ, R22, 0x4000000, RZ, 0xc0, !PT ;  /* 0x0400000016ff7812 */ /* 0x000fe2000784c0ff */
[--C-:B------:R-:W-:Y:S01]  /*3950*/  FFMA.FTZ R9, R25, UR33, -R20.reuse ;  /* 0x0000002119097c23 */ /* 0x100fe20008010814 */
[----:B------:R-:W-:Y:S01]  /*3960*/  FMNMX.FTZ R7, R4, R27, !PT ;  /* 0x0000001b04077209 */ /* 0x000fe20007810000 */
[--C-:B------:R-:W-:Y:S01]  /*3970*/  FFMA.FTZ R11, R29, UR33, -R20.reuse ;  /* 0x000000211d0b7c23 */ /* 0x100fe20008010814 */
[----:B------:R-:W-:Y:S01]  /*3980*/  ISETP.GT.AND P2, PT, R3, 0x69, !P2 ;  /* 0x000000690300780c */ /* 0x000fe20005744270 */
        /* <DEDUP_REMOVED lines=26> */
[----:B0-----:R-:W-:-:S03]  /*3b30*/  FFMA.FTZ R57, R76, UR33, -R20 ;  /* 0x000000214c397c23 */ /* 0x001fc60008010814 */
[----:B------:R-:W-:Y:S01]  /*3b40*/  FMNMX.FTZ R7, R43, R24, !PT ;  /* 0x000000182b077209 */ /* 0x000fe20007810000 */
[----:B------:R-:W-:Y:S02]  /*3b50*/  FFMA.FTZ R24, R40, UR33, -R20 ;  /* 0x0000002128187c23 */ /* 0x000fe40008010814 */
[----:B------:R-:W0:Y:S01]  /*3b60*/  MUFU.EX2 R9, R9 ;  /* 0x0000000900097308 */ /* 0x000e220000000800 */
[----:B------:R-:W-:-:S04]  /*3b70*/  FMNMX.FTZ R26, R46, R7, !PT ;  /* 0x000000072e1a7209 */ /* 0x000fc80007810000 */
[----:B------:R-:W-:-:S03]  /*3b80*/  FMNMX.FTZ R7, R47, R26, !PT ;  /* 0x0000001a2f077209 */ /* 0x000fc60007810000 */
[----:B------:R-:W1:Y:S01]  /*3b90*/  MUFU.EX2 R10, R10 ;  /* 0x0000000a000a7308 */ /* 0x000e620000000800 */
[----:B------:R-:W-:-:S04]  /*3ba0*/  FMNMX.FTZ R26, R50, R7, !PT ;  /* 0x00000007321a7209 */ /* 0x000fc80007810000 */
[----:B------:R-:W-:Y:S01]  /*3bb0*/  FMNMX.FTZ R7, R51, R26, !PT ;  /* 0x0000001a33077209 */ /* 0x000fe20007810000 */
[----:B------:R-:W-:Y:S02]  /*3bc0*/  FFMA.FTZ R26, R44, UR33, -R20 ;  /* 0x000000212c1a7c23 */ /* 0x000fe40008010814 */
[----:B------:R-:W2:Y:S01]  /*3bd0*/  MUFU.EX2 R11, R11 ;  /* 0x0000000b000b7308 */ /* 0x000ea20000000800 */
        /* <DEDUP_REMOVED lines=26> */
[----:B------:R-:W-:Y:S01]  /*3d80*/  FMNMX.FTZ R7, R83, R36, !PT ;  /* 0x0000002453077209 */ /* 0x000fe20007810000 */
[--C-:B------:R-:W-:Y:S02]  /*3d90*/  FFMA.FTZ R36, R60, UR33, -R20.reuse ;  /* 0x000000213c247c23 */ /* 0x100fe40008010814 */
[----:B------:R-:W-:Y:S01]  /*3da0*/  MUFU.EX2 R26, R26 ;  /* 0x0000001a001a7308 */ /* 0x000fe20000000800 */
[----:B------:R-:W-:Y:S01]  /*3db0*/  FMNMX.FTZ R40, R86, R7, !PT ;  /* 0x0000000756287209 */ /* 0x000fe20007810000 */
[----:B---3--:R-:W-:-:S03]  /*3dc0*/  FFMA.FTZ R56, R73, UR33, -R20 ;  /* 0x0000002149387c23 */ /* 0x008fc60008010814 */
[----:B------:R-:W-:Y:S01]  /*3dd0*/  FMNMX.FTZ R7, R87, R40, !PT ;  /* 0x0000002857077209 */ /* 0x000fe20007810000 */
[--C-:B------:R-:W-:Y:S02]  /*3de0*/  FFMA.FTZ R40, R64, UR33, -R20.reuse ;  /* 0x0000002140287c23 */ /* 0x100fe40008010814 */
[----:B------:R-:W-:Y:S02]  /*3df0*/  MUFU.EX2 R25, R25 ;  /* 0x0000001900197308 */ /* 0x000fe40000000800 */
[----:B------:R-:W3:Y:S06]  /*3e00*/  SHFL.BFLY PT, R44, R7, 0x2, 0x1f ;  /* 0x0c401f00072c7f89 */ /* 0x000eec00000e0000 */
[----:B------:R-:W-:Y:S08]  /*3e10*/  MUFU.EX2 R28, R28 ;  /* 0x0000001c001c7308 */ /* 0x000ff00000000800 */
[----:B------:R-:W-:Y:S08]  /*3e20*/  MUFU.EX2 R29, R29 ;  /* 0x0000001d001d7308 */ /* 0x000ff00000000800 */
[----:B------:R-:W-:Y:S01]  /*3e30*/  MUFU.EX2 R32, R32 ;  /* 0x0000002000207308 */ /* 0x000fe20000000800 */
[----:B---3--:R-:W-:Y:S01]  /*3e40*/  FMNMX.FTZ R60, R7, R44, !PT ;  /* 0x0000002c073c7209 */ /* 0x008fe20007810000 */
[----:B------:R-:W-:-:S04]  /*3e50*/  FFMA.FTZ R44, R77, UR33, -R20 ;  /* 0x000000214d2c7c23 */ /* 0x000fc80008010814 */
[----:B------:R-:W3:Y:S02]  /*3e60*/  SHFL.BFLY PT, R7, R60, 0x1, 0x1f ;  /* 0x0c201f003c077f89 */ /* 0x000ee400000e0000 */
[----:B------:R-:W-:Y:S08]  /*3e70*/  MUFU.EX2 R33, R33 ;  /* 0x0000002100217308 */ /* 0x000ff00000000800 */
[----:B------:R-:W-:Y:S08]  /*3e80*/  MUFU.EX2 R36, R36 ;  /* 0x0000002400247308 */ /* 0x000ff00000000800 */
[----:B------:R-:W-:Y:S01]  /*3e90*/  MUFU.EX2 R37, R37 ;  /* 0x0000002500257308 */ /* 0x000fe20000000800 */
[----:B---3--:R-:W-:Y:S01]  /*3ea0*/  FMNMX.FTZ R7, R60, R7, !PT ;  /* 0x000000073c077209 */ /* 0x008fe20007810000 */
[----:B------:R-:W-:-:S06]  /*3eb0*/  FFMA.FTZ R60, R84, UR33, -R20 ;  /* 0x00000021543c7c23 */ /* 0x000fcc0008010814 */
[----:B------:R-:W-:Y:S01]  /*3ec0*/  MUFU.EX2 R40, R40 ;  /* 0x0000002800287308 */ /* 0x000fe20000000800 */
[C---:B------:R-:W-:Y:S01]  /*3ed0*/  FSETP.NEU.FTZ.AND P2, PT, R7.reuse, -INF , PT ;  /* 0xff8000000700780b */ /* 0x040fe20003f5d000 */
[----:B------:R-:W-:-:S05]  /*3ee0*/  FMUL.FTZ R64, R7, UR33 ;  /* 0x0000002107407c20 */ /* 0x000fca0008410000 */
[----:B------:R-:W-:Y:S01]  /*3ef0*/  FSEL R20, R64, RZ, P2 ;  /* 0x000000ff40147208 */ /* 0x000fe20001000000 */
[----:B------:R-:W-:Y:S01]  /*3f00*/  MUFU.EX2 R41, R41 ;  /* 0x0000002900297308 */ /* 0x000fe20000000800 */
[----:B------:R-:W-:-:S03]  /*3f10*/  PLOP3.LUT P2, PT, PT, PT, UP0, 0x40, 0x0 ;  /* 0x000000000000781c */ /* 0x000fc60003f4e808 */
        /* <DEDUP_REMOVED lines=10> */
[----:B0-----:R-:W-:Y:S01]  /*3fc0*/  FADD.FTZ R59, R8, R9 ;  /* 0x00000009083b7221 */ /* 0x001fe20000010000 */
[--C-:B------:R-:W-:Y:S01]  /*3fd0*/  FFMA.FTZ R34, R42, UR33, -R20.reuse ;  /* 0x000000212a227c23 */ /* 0x100fe20008010814 */
[--C-:B------:R-:W-:Y:S01]  /*3fe0*/  FFMA.FTZ R35, R43, UR33, -R20.reuse ;  /* 0x000000212b237c23 */ /* 0x100fe20008010814 */
[--C-:B------:R-:W-:Y:S01]  /*3ff0*/  FFMA.FTZ R42, R50, UR33, -R20.reuse ;  /* 0x00000021322a7c23 */ /* 0x100fe20008010814 */
[----:B------:R-:W0:Y:S01]  /*4000*/  MUFU.EX2 R65, R65 ;  /* 0x0000004100417308 */ /* 0x000e220000000800 */
[--C-:B------:R-:W-:Y:S01]  /*4010*/  FFMA.FTZ R43, R47, UR33, -R20.reuse ;  /* 0x000000212f2b7c23 */ /* 0x100fe20008010814 */
[--C-:B------:R-:W-:Y:S01]  /*4020*/  FFMA.FTZ R50, R62, UR33, -R20.reuse ;  /* 0x000000213e327c23 */ /* 0x100fe20008010814 */
[--C-:B------:R-:W-:Y:S01]  /*4030*/  FFMA.FTZ R47, R51, UR33, -R20.reuse ;  /* 0x00000021332f7c23 */ /* 0x100fe20008010814 */
[----:B-1----:R-:W-:Y:S01]  /*4040*/  FADD.FTZ R62, R10, R59 ;  /* 0x0000003b0a3e7221 */ /* 0x002fe20000010000 */
[--C-:B------:R-:W-:Y:S01]  /*4050*/  FFMA.FTZ R51, R54, UR33, -R20.reuse ;  /* 0x0000002136337c23 */ /* 0x100fe20008010814 */
[----:B------:R-:W-:Y:S01]  /*4060*/  F2FP.BF16.F32.PACK_AB R8, R9, R8 ;  /* 0x000000080908723e */ /* 0x000fe200000010ff */
[--C-:B------:R-:W-:Y:S01]  /*4070*/  FFMA.FTZ R54, R55, UR33, -R20.reuse ;  /* 0x0000002137367c23 */ /* 0x100fe20008010814 */
[----:B------:R-:W1:Y:S01]  /*4080*/  MUFU.EX2 R68, R68 ;  /* 0x0000004400447308 */ /* 0x000e620000000800 */
[--C-:B------:R-:W-:Y:S01]  /*4090*/  FFMA.FTZ R31, R39, UR33, -R20.reuse ;  /* 0x00000021271f7c23 */ /* 0x100fe20008010814 */
[----:B------:R-:W-:Y:S01]  /*40a0*/  FFMA.FTZ R55, R63, UR33, -R20 ;  /* 0x000000213f377c23 */ /* 0x000fe20008010814 */
[C---:B--2---:R-:W-:Y:S01]  /*40b0*/  FADD.FTZ R63, R11.reuse, R62 ;  /* 0x0000003e0b3f7221 */ /* 0x044fe20000010000 */
[--C-:B------:R-:W-:Y:S01]  /*40c0*/  FFMA.FTZ R39, R58, UR33, -R20.reuse ;  /* 0x000000213a277c23 */ /* 0x100fe20008010814 */
[--C-:B------:R-:W-:Y:S01]  /*40d0*/  FFMA.FTZ R58, R66, UR33, -R20.reuse ;  /* 0x00000021423a7c23 */ /* 0x100fe20008010814 */
[----:B------:R-:W-:Y:S01]  /*40e0*/  F2FP.BF16.F32.PACK_AB R10, R11, R10 ;  /* 0x0000000a0b0a723e */ /* 0x000fe200000010ff */
[--C-:B------:R-:W-:Y:S01]  /*40f0*/  FFMA.FTZ R59, R67, UR33, -R20.reuse ;  /* 0x00000021433b7c23 */ /* 0x100fe20008010814 */
[----:B------:R-:W2:Y:S01]  /*4100*/  MUFU.EX2 R69, R69 ;  /* 0x0000004500457308 */ /* 0x000ea20000000800 */
[----:B0-----:R-:W-:Y:S01]  /*4110*/  FADD.FTZ R9, R64, R65 ;  /* 0x0000004140097221 */ /* 0x001fe20000010000 */
[--C-:B------:R-:W-:Y:S01]  /*4120*/  FFMA.FTZ R71, R71, UR33, -R20.reuse ;  /* 0x0000002147477c23 */ /* 0x100fe20008010814 */
[--C-:B------:R-:W-:Y:S01]  /*4130*/  FFMA.FTZ R74, R74, UR33, -R20.reuse ;  /* 0x000000214a4a7c23 */ /* 0x100fe20008010814 */
[--C-:B------:R-:W-:Y:S01]  /*4140*/  FFMA.FTZ R75, R75, UR33, -R20.reuse ;  /* 0x000000214b4b7c23 */ /* 0x100fe20008010814 */
[--C-:B------:R-:W-:Y:S01]  /*4150*/  FFMA.FTZ R78, R78, UR33, -R20.reuse ;  /* 0x000000214e4e7c23 */ /* 0x100fe20008010814 */
[--C-:B------:R-:W-:Y:S01]  /*4160*/  FFMA.FTZ R79, R79, UR33, -R20.reuse ;  /* 0x000000214f4f7c23 */ /* 0x100fe20008010814 */
[--C-:B------:R-:W-:Y:S01]  /*4170*/  FFMA.FTZ R82, R82, UR33, -R20.reuse ;  /* 0x0000002152527c23 */ /* 0x100fe20008010814 */
[----:B------:R-:W0:Y:S01]  /*4180*/  MUFU.EX2 R4, R4 ;  /* 0x0000000400047308 */ /* 0x000e220000000800 */
[----:B-1----:R-:W-:Y:S01]  /*4190*/  FADD.FTZ R62, R68, R9 ;  /* 0x00000009443e7221 */ /* 0x002fe20000010000 */
[----:B------:R-:W-:Y:S01]  /*41a0*/  F2FP.BF16.F32.PACK_AB R9, R65, R64 ;  /* 0x000000404109723e */ /* 0x000fe200000010ff */
[----:B------:R-:W-:Y:S01]  /*41b0*/  FADD.FTZ R64, R12, R63 ;  /* 0x0000003f0c407221 */ /* 0x000fe20000010000 */
[----:B------:R-:W-:Y:S01]  /*41c0*/  F2FP.BF16.F32.PACK_AB R12, R13, R12 ;  /* 0x0000000c0d0c723e */ /* 0x000fe200000010ff */
[--C-:B------:R-:W-:Y:S01]  /*41d0*/  FFMA.FTZ R83, R83, UR33, -R20.reuse ;  /* 0x0000002153537c23 */ /* 0x100fe20008010814 */
[----:B------:R-:W-:Y:S01]  /*41e0*/  FFMA.FTZ R86, R86, UR33, -R20 ;  /* 0x0000002156567c23 */ /* 0x000fe20008010814 */
[----:B------:R-:W-:Y:S01]  /*41f0*/  FADD.FTZ R65, R13, R64 ;  /* 0x000000400d417221 */ /* 0x000fe20000010000 */
[----:B------:R-:W1:Y:S01]  /*4200*/  MUFU.EX2 R27, R27 ;  /* 0x0000001b001b7308 */ /* 0x000e620000000800 */
[C---:B--2---:R-:W-:Y:S01]  /*4210*/  FADD.FTZ R63, R69.reuse, R62 ;  /* 0x0000003e453f7221 */ /* 0x044fe20000010000 */
[----:B------:R-:W-:Y:S01]  /*4220*/  F2FP.BF16.F32.PACK_AB R11, R69, R68 ;  /* 0x00000044450b723e */ /* 0x000fe200000010ff */
[----:B------:R-:W-:Y:S01]  /*4230*/  FADD.FTZ R66, R14, R65 ;  /* 0x000000410e427221 */ /* 0x000fe20000010000 */
[----:B------:R-:W-:Y:S01]  /*4240*/  F2FP.BF16.F32.PACK_AB R14, R15, R14 ;  /* 0x0000000e0f0e723e */ /* 0x000fe200000010ff */
[--C-:B------:R-:W-:Y:S01]  /*4250*/  FFMA.FTZ R62, R70, UR33, -R20.reuse ;  /* 0x00000021463e7c23 */ /* 0x100fe20008010814 */
[----:B------:R-:W-:Y:S01]  /*4260*/  FFMA.FTZ R20, R87, UR33, -R20 ;  /* 0x0000002157147c23 */ /* 0x000fe20008010814 */
[----:B------:R-:W-:Y:S01]  /*4270*/  FADD.FTZ R65, R15, R66 ;  /* 0x000000420f417221 */ /* 0x000fe20000010000 */
[----:B------:R-:W2:Y:S01]  /*4280*/  MUFU.EX2 R30, R30 ;  /* 0x0000001e001e7308 */ /* 0x000ea20000000800 */
[----:B0-----:R-:W-:Y:S01]  /*4290*/  FADD.FTZ R64, R4, R63 ;  /* 0x0000003f04407221 */ /* 0x001fe20000010000 */
[----:B------:R0:W-:Y:S01]  /*42a0*/  STSM.16.M88.4 [R17+0x21800], R8 ;  /* 0x0218000811007844 */ /* 0x0001e20000000200 */
[----:B------:R-:W-:Y:S01]  /*42b0*/  FADD.FTZ R66, R24, R65 ;  /* 0x0000004118427221 */ /* 0x000fe20000010000 */
[----:B------:R-:W-:-:S03]  /*42c0*/  F2FP.BF16.F32.PACK_AB R24, R21, R24 ;  /* 0x000000181518723e */ /* 0x000fc600000010ff */
[----:B------:R-:W-:Y:S01]  /*42d0*/  FADD.FTZ R65, R21, R66 ;  /* 0x0000004215417221 */ /* 0x000fe20000010000 */
[----:B------:R-:W3:Y:S01]  /*42e0*/  MUFU.EX2 R31, R31 ;  /* 0x0000001f001f7308 */ /* 0x000ee20000000800 */
[----:B-1----:R-:W-:Y:S02]  /*42f0*/  FADD.FTZ R63, R27, R64 ;  /* 0x000000401b3f7221 */ /* 0x002fe40000010000 */
[----:B------:R-:W-:Y:S01]  /*4300*/  FADD.FTZ R66, R26, R65 ;  /* 0x000000411a427221 */ /* 0x000fe20000010000 */
[----:B------:R-:W-:-:S03]  /*4310*/  F2FP.BF16.F32.PACK_AB R26, R25, R26 ;  /* 0x0000001a191a723e */ /* 0x000fc600000010ff */
[----:B------:R-:W-:Y:S01]  /*4320*/  FADD.FTZ R65, R25, R66 ;  /* 0x0000004219417221 */ /* 0x000fe20000010000 */
[----:B------:R-:W1:Y:S01]  /*4330*/  MUFU.EX2 R34, R34 ;  /* 0x0000002200227308 */ /* 0x000e620000000800 */
[----:B--2---:R-:W-:Y:S01]  /*4340*/  FADD.FTZ R64, R30, R63 ;  /* 0x0000003f1e407221 */ /* 0x004fe20000010000 */
[----:B0-----:R-:W-:Y:S01]  /*4350*/  F2FP.BF16.F32.PACK_AB R8, R29, R28 ;  /* 0x0000001c1d08723e */ /* 0x001fe200000010ff */
[----:B------:R-:W-:-:S04]  /*4360*/  FADD.FTZ R66, R28, R65 ;  /* 0x000000411c427221 */ /* 0x000fc80000010000 */
[----:B------:R-:W-:Y:S01]  /*4370*/  FADD.FTZ R15, R29, R66 ;  /* 0x000000421d0f7221 */ /* 0x000fe20000010000 */
[----:B------:R-:W0:Y:S01]  /*4380*/  MUFU.EX2 R35, R35 ;  /* 0x0000002300237308 */ /* 0x000e220000000800 */
[C---:B---3--:R-:W-:Y:S02]  /*4390*/  FADD.FTZ R63, R31.reuse, R64 ;  /* 0x000000401f3f7221 */ /* 0x048fe40000010000 */
[----:B------:R-:W-:Y:S01]  /*43a0*/  FADD.FTZ R10, R32, R15 ;  /* 0x0000000f200a7221 */ /* 0x000fe20000010000 */
[----:B------:R-:W-:Y:S02]  /*43b0*/  F2FP.BF16.F32.PACK_AB R15, R31, R30 ;  /* 0x0000001e1f0f723e */ /* 0x000fe400000010ff */
[----:B------:R-:W-:Y:S01]  /*43c0*/  F2FP.BF16.F32.PACK_AB R30, R37, R36 ;  /* 0x00000024251e723e */ /* 0x000fe200000010ff */
[C---:B------:R-:W-:Y:S01]  /*43d0*/  FADD.FTZ R28, R33.reuse, R10 ;  /* 0x0000000a211c7221 */ /* 0x040fe20000010000 */
[----:B------:R-:W2:Y:S01]  /*43e0*/  MUFU.EX2 R38, R38 ;  /* 0x0000002600267308 */ /* 0x000ea20000000800 */
[----:B-1----:R-:W-:Y:S01]  /*43f0*/  FADD.FTZ R64, R34, R63 ;  /* 0x0000003f22407221 */ /* 0x002fe20000010000 */
[----:B------:R-:W-:Y:S01]  /*4400*/  F2FP.BF16.F32.PACK_AB R10, R33, R32 ;  /* 0x00000020210a723e */ /* 0x000fe200000010ff */
[----:B------:R-:W-:Y:S01]  /*4410*/  FADD.FTZ R11, R3, R28 ;  /* 0x0000001c030b7221 */ /* 0x000fe20000010000 */
[----:B------:R-:W-:-:S03]  /*4420*/  IMAD.IADD R32, R137, 0x1, -R139 ;  /* 0x0000000189207824 */ /* 0x000fc600078e0a8b */
[----:B------:R-:W-:Y:S01]  /*4430*/  FADD.FTZ R11, R2, R11 ;  /* 0x0000000b020b7221 */ /* 0x000fe20000010000 */
[----:B------:R-:W1:Y:S01]  /*4440*/  MUFU.EX2 R43, R43 ;  /* 0x0000002b002b7308 */ /* 0x000e620000000800 */
[C---:B0-----:R-:W-:Y:S01]  /*4450*/  FADD.FTZ R63, R35.reuse, R64 ;  /* 0x00000040233f7221 */ /* 0x041fe20000010000 */
[----:B------:R-:W-:Y:S01]  /*4460*/  F2FP.BF16.F32.PACK_AB R25, R35, R34 ;  /* 0x000000222319723e */ /* 0x000fe200000010ff */
[----:B------:R-:W-:-:S05]  /*4470*/  IMAD R32, R145, 0xc0, R32 ;  /* 0x000000c091207824 */ /* 0x000fca00078e0220 */
[----:B------:R-:W0:Y:S01]  /*4480*/  MUFU.EX2 R42, R42 ;  /* 0x0000002a002a7308 */ /* 0x000e220000000800 */
[----:B--2---:R-:W-:Y:S01]  /*4490*/  FADD.FTZ R64, R38, R63 ;  /* 0x0000003f26407221 */ /* 0x004fe20000010000 */
[----:B------:R-:W-:-:S06]  /*44a0*/  R2UR UR10, R32 ;  /* 0x00000000200a72ca */ /* 0x000fcc00000e0000 */
[----:B------:R-:W2:Y:S01]  /*44b0*/  MUFU.EX2 R47, R47 ;  /* 0x0000002f002f7308 */ /* 0x000ea20000000800 */
[----:B-1----:R-:W-:-:S06]  /*44c0*/  FADD.FTZ R13, R43, R64 ;  /* 0x000000402b0d7221 */ /* 0x002fcc0000010000 */
[----:B------:R-:W-:Y:S01]  /*44d0*/  UIADD3 UR6, UR10, UR6, URZ ;  /* 0x000000060a067290 */ /* 0x000fe2000fffe03f */
[----:B------:R-:W1:Y:S01]  /*44e0*/  MUFU.EX2 R51, R51 ;  /* 0x0000003300337308 */ /* 0x000e620000000800 */
[----:B0-----:R-:W-:Y:S01]  /*44f0*/  FADD.FTZ R64, R42, R13 ;  /* 0x0000000d2a407221 */ /* 0x001fe20000010000 */
[----:B------:R-:W-:Y:S02]  /*4500*/  F2FP.BF16.F32.PACK_AB R13, R27, R4 ;  /* 0x000000041b0d723e */ /* 0x000fe400000010ff */
[----:B------:R-:W-:-:S03]  /*4510*/  F2FP.BF16.F32.PACK_AB R27, R43, R38 ;  /* 0x000000262b1b723e */ /* 0x000fc600000010ff */
[----:B------:R0:W-:Y:S01]  /*4520*/  STSM.16.M88.4 [R23], R12 ;  /* 0x0000000c17007844 */ /* 0x0001e20000000200 */
[----:B------:R-:W3:Y:S01]  /*4530*/  MUFU.EX2 R54, R54 ;  /* 0x0000003600367308 */ /* 0x000ee20000000800 */
[----:B--2---:R-:W-:Y:S02]  /*4540*/  FADD.FTZ R64, R47, R64 ;  /* 0x000000402f407221 */ /* 0x004fe40000010000 */
[----:B------:R-:W-:Y:S05]  /*4550*/  STSM.16.M88.4 [R19], R24 ;  /* 0x0000001813007844 */ /* 0x000fea0000000200 */
[----:B------:R-:W2:Y:S01]  /*4560*/  MUFU.EX2 R39, R39 ;  /* 0x0000002700277308 */ /* 0x000ea20000000800 */
[----:B-1----:R-:W-:Y:S01]  /*4570*/  FADD.FTZ R9, R51, R64 ;  /* 0x0000004033097221 */ /* 0x002fe20000010000 */
[----:B0-----:R-:W-:-:S06]  /*4580*/  F2FP.BF16.F32.PACK_AB R12, R41, R40 ;  /* 0x00000028290c723e */ /* 0x001fcc00000010ff */
[----:B------:R-:W0:Y:S01]  /*4590*/  MUFU.EX2 R46, R46 ;  /* 0x0000002e002e7308 */ /* 0x000e220000000800 */
[----:B---3--:R-:W-:Y:S01]  /*45a0*/  FADD.FTZ R4, R54, R9 ;  /* 0x0000000936047221 */ /* 0x008fe20000010000 */
[----:B------:R-:W-:-:S06]  /*45b0*/  F2FP.BF16.F32.PACK_AB R9, R47, R42 ;  /* 0x0000002a2f09723e */ /* 0x000fcc00000010ff */
[----:B------:R-:W1:Y:S01]  /*45c0*/  MUFU.EX2 R50, R50 ;  /* 0x0000003200327308 */ /* 0x000e620000000800 */
[----:B--2---:R-:W-:Y:S01]  /*45d0*/  FADD.FTZ R21, R39, R4 ;  /* 0x0000000427157221 */ /* 0x004fe20000010000 */
[----:B------:R-:W-:Y:S01]  /*45e0*/  FADD.FTZ R4, R36, R11 ;  /* 0x0000000b24047221 */ /* 0x000fe20000010000 */
[----:B------:R-:W-:-:S03]  /*45f0*/  F2FP.BF16.F32.PACK_AB R11, R54, R51 ;  /* 0x00000033360b723e */ /* 0x000fc600000010ff */
[----:B------:R-:W-:Y:S02]  /*4600*/  FADD.FTZ R29, R37, R4 ;  /* 0x00000004251d7221 */ /* 0x000fe40000010000 */
[----:B------:R-:W2:Y:S01]  /*4610*/  MUFU.EX2 R55, R55 ;  /* 0x0000003700377308 */ /* 0x000ea20000000800 */
[----:B0-----:R-:W-:Y:S01]  /*4620*/  FADD.FTZ R21, R46, R21 ;  /* 0x000000152e157221 */ /* 0x001fe20000010000 */
[----:B------:R-:W-:Y:S01]  /*4630*/  FADD.FTZ R28, R40, R29 ;  /* 0x0000001d281c7221 */ /* 0x000fe20000010000 */
[----:B------:R0:W-:Y:S01]  /*4640*/  STSM.16.M88.4 [R18], R8 ;  /* 0x0000000812007844 */ /* 0x0001e20000000200 */
[----:B------:R-:W-:-:S04]  /*4650*/  F2FP.BF16.F32.PACK_AB R29, R46, R39 ;  /* 0x000000272e1d723e */ /* 0x000fc800000010ff */
[----:B------:R-:W3:Y:S01]  /*4660*/  MUFU.EX2 R58, R58 ;  /* 0x0000003a003a7308 */ /* 0x000ee20000000800 */
[----:B-1----:R-:W-:-:S07]  /*4670*/  FADD.FTZ R4, R50, R21 ;  /* 0x0000001532047221 */ /* 0x002fce0000010000 */
[----:B------:R-:W1:Y:S01]  /*4680*/  MUFU.EX2 R59, R59 ;  /* 0x0000003b003b7308 */ /* 0x000e620000000800 */
[----:B--2---:R-:W-:Y:S01]  /*4690*/  FADD.FTZ R21, R55, R4 ;  /* 0x0000000437157221 */ /* 0x004fe20000010000 */
[----:B------:R-:W-:Y:S01]  /*46a0*/  FADD.FTZ R4, R41, R28 ;  /* 0x0000001c29047221 */ /* 0x000fe20000010000 */
[----:B------:R-:W-:Y:S02]  /*46b0*/  F2FP.BF16.F32.PACK_AB R28, R2, R3 ;  /* 0x00000003021c723e */ /* 0x000fe400000010ff */
[----:B------:R-:W-:-:S03]  /*46c0*/  F2FP.BF16.F32.PACK_AB R31, R55, R50 ;  /* 0x00000032371f723e */ /* 0x000fc600000010ff */
[----:B------:R-:W2:Y:S01]  /*46d0*/  MUFU.EX2 R45, R45 ;  /* 0x0000002d002d7308 */ /* 0x000ea20000000800 */
[----:B---3--:R-:W-:Y:S01]  /*46e0*/  FADD.FTZ R2, R58, R21 ;  /* 0x000000153a027221 */ /* 0x008fe20000010000 */
[----:B------:R3:W-:Y:S06]  /*46f0*/  STSM.16.M88.4 [R17+0x27800], R28 ;  /* 0x0278001c11007844 */ /* 0x0007ec0000000200 */
[----:B------:R-:W4:Y:S01]  /*4700*/  MUFU.EX2 R62, R62 ;  /* 0x0000003e003e7308 */ /* 0x000f220000000800 */
[----:B-1----:R-:W-:-:S07]  /*4710*/  FADD.FTZ R3, R59, R2 ;  /* 0x000000023b037221 */ /* 0x002fce0000010000 */
[----:B------:R-:W1:Y:S01]  /*4720*/  MUFU.EX2 R52, R52 ;  /* 0x0000003400347308 */ /* 0x000e620000000800 */
[----:B--2---:R-:W-:-:S07]  /*4730*/  FADD.FTZ R13, R45, R4 ;  /* 0x000000042d0d7221 */ /* 0x004fce0000010000 */
[----:B------:R-:W0:Y:S01]  /*4740*/  MUFU.EX2 R71, R71 ;  /* 0x0000004700477308 */ /* 0x000e220000000800 */
[----:B----4-:R-:W-:-:S07]  /*4750*/  FADD.FTZ R2, R62, R3 ;  /* 0x000000033e027221 */ /* 0x010fce0000010000 */
[----:B------:R-:W2:Y:S01]  /*4760*/  MUFU.EX2 R49, R49 ;  /* 0x0000003100317308 */ /* 0x000ea20000000800 */
[C---:B-1----:R-:W-:Y:S01]  /*4770*/  FADD.FTZ R4, R52.reuse, R13 ;  /* 0x0000000d34047221 */ /* 0x042fe20000010000 */
[----:B------:R-:W-:Y:S02]  /*4780*/  F2FP.BF16.F32.PACK_AB R14, R52, R45 ;  /* 0x0000002d340e723e */ /* 0x000fe400000010ff */
[----:B------:R-:W-:-:S04]  /*4790*/  F2FP.BF16.F32.PACK_AB R13, R59, R58 ;  /* 0x0000003a3b0d723e */ /* 0x000fc800000010ff */
[----:B------:R-:W1:Y:S01]  /*47a0*/  MUFU.EX2 R74, R74 ;  /* 0x0000004a004a7308 */ /* 0x000e620000000800 */
[C---:B0-----:R-:W-:Y:S01]  /*47b0*/  FADD.FTZ R9, R71.reuse, R2 ;  /* 0x0000000247097221 */ /* 0x041fe20000010000 */
[----:B------:R-:W-:-:S05]  /*47c0*/  F2FP.BF16.F32.PACK_AB R15, R71, R62 ;  /* 0x0000003e470f723e */ /* 0x000fca00000010ff */
[----:B------:R3:W-:Y:S01]  /*47d0*/  STSM.16.M88.4 [R136], R12 ;  /* 0x0000000c88007844 */ /* 0x0007e20000000200 */
        /* <DEDUP_REMOVED lines=9> */
[----:B------:R-:W-:-:S06]  /*4870*/  F2FP.BF16.F32.PACK_AB R9, R75, R74 ;  /* 0x0000004a4b09723e */ /* 0x000fcc00000010ff */
[----:B------:R-:W2:Y:S01]  /*4880*/  MUFU.EX2 R44, R44 ;  /* 0x0000002c002c7308 */ /* 0x000ea20000000800 */
[----:B-1----:R-:W-:-:S07]  /*4890*/  FADD.FTZ R2, R78, R11 ;  /* 0x0000000b4e027221 */ /* 0x002fce0000010000 */
[----:B------:R-:W1:Y:S01]  /*48a0*/  MUFU.EX2 R79, R79 ;  /* 0x0000004f004f7308 */ /* 0x000e620000000800 */
[----:B0-----:R-:W-:-:S07]  /*48b0*/  FADD.FTZ R21, R57, R4 ;  /* 0x0000000439157221 */ /* 0x001fce0000010000 */
[----:B------:R-:W-:Y:S01]  /*48c0*/  MUFU.EX2 R48, R48 ;  /* 0x0000003000307308 */ /* 0x000fe20000000800 */
[C---:B--2---:R-:W-:Y:S01]  /*48d0*/  F2FP.BF16.F32.PACK_AB R10, R44.reuse, R57 ;  /* 0x000000392c0a723e */ /* 0x044fe200000010ff */
[----:B------:R-:W-:-:S06]  /*48e0*/  FADD.FTZ R21, R44, R21 ;  /* 0x000000152c157221 */ /* 0x000fcc0000010000 */
[----:B------:R-:W0:Y:S01]  /*48f0*/  MUFU.EX2 R53, R53 ;  /* 0x0000003500357308 */ /* 0x000e220000000800 */
[C---:B-1----:R-:W-:Y:S01]  /*4900*/  F2FP.BF16.F32.PACK_AB R11, R79.reuse, R78 ;  /* 0x0000004e4f0b723e */ /* 0x042fe200000010ff */
[----:B------:R-:W-:Y:S01]  /*4910*/  FADD.FTZ R79, R79, R2 ;  /* 0x000000024f4f7221 */ /* 0x000fe20000010000 */
[----:B------:R-:W-:-:S03]  /*4920*/  VIADD R2, R88, 0xfffffffe ;  /* 0xfffffffe58027836 */ /* 0x000fc60000000000 */
[----:B------:R3:W-:Y:S02]  /*4930*/  STSM.16.M88.4 [R19+0x6000], R8 ;  /* 0x0060000813007844 */ /* 0x0007e40000000200 */
[----:B------:R-:W1:Y:S08]  /*4940*/  MUFU.EX2 R60, R60 ;  /* 0x0000003c003c7308 */ /* 0x000e700000000800 */
[----:B------:R-:W2:Y:S01]  /*4950*/  MUFU.EX2 R61, R61 ;  /* 0x0000003d003d7308 */ /* 0x000ea20000000800 */
[----:B0-----:R-:W-:Y:S01]  /*4960*/  F2FP.BF16.F32.PACK_AB R24, R53, R48 ;  /* 0x000000303518723e */ /* 0x001fe200000010ff */
[----:B------:R-:W-:-:S04]  /*4970*/  FADD.FTZ R48, R48, R21 ;  /* 0x0000001530307221 */ /* 0x000fc80000010000 */
[----:B------:R-:W-:Y:S02]  /*4980*/  FADD.FTZ R53, R53, R48 ;  /* 0x0000003035357221 */ /* 0x000fe40000010000 */
[----:B------:R-:W-:Y:S02]  /*4990*/  MUFU.EX2 R82, R82 ;  /* 0x0000005200527308 */ /* 0x000fe40000000800 */
[----:B-1----:R-:W-:-:S06]  /*49a0*/  FADD.FTZ R4, R60, R53 ;  /* 0x000000353c047221 */ /* 0x002fcc0000010000 */
[----:B------:R-:W0:Y:S01]  /*49b0*/  MUFU.EX2 R83, R83 ;  /* 0x0000005300537308 */ /* 0x000e220000000800 */
[C---:B--2---:R-:W-:Y:S01]  /*49c0*/  F2FP.BF16.F32.PACK_AB R26, R61.reuse, R60 ;  /* 0x0000003c3d1a723e */ /* 0x044fe200000010ff */
[----:B------:R-:W-:-:S06]  /*49d0*/  FADD.FTZ R4, R61, R4 ;  /* 0x000000043d047221 */ /* 0x000fcc0000010000 */
[----:B------:R-:W-:Y:S08]  /*49e0*/  MUFU.EX2 R86, R86 ;  /* 0x0000005600567308 */ /* 0x000ff00000000800 */
[----:B------:R-:W1:Y:S01]  /*49f0*/  MUFU.EX2 R3, R20 ;  /* 0x0000001400037308 */ /* 0x000e620000000800 */
[----:B0-----:R-:W-:Y:S01]  /*4a00*/  F2FP.BF16.F32.PACK_AB R25, R83, R82 ;  /* 0x000000525319723e */ /* 0x001fe200000010ff */
[----:B------:R-:W-:-:S04]  /*4a10*/  FADD.FTZ R82, R82, R79 ;  /* 0x0000004f52527221 */ /* 0x000fc80000010000 */
[----:B------:R-:W-:Y:S01]  /*4a20*/  FADD.FTZ R83, R83, R82 ;  /* 0x0000005253537221 */ /* 0x000fe20000010000 */
[----:B-1----:R-:W-:-:S03]  /*4a30*/  F2FP.BF16.F32.PACK_AB R27, R3, R86 ;  /* 0x00000056031b723e */ /* 0x002fc600000010ff */
[----:B------:R-:W-:Y:S02]  /*4a40*/  FADD.FTZ R86, R86, R83 ;  /* 0x0000005356567221 */ /* 0x000fe40000010000 */
[----:B------:R3:W-:Y:S02]  /*4a50*/  STSM.16.M88.4 [R18+0x6000], R24 ;  /* 0x0060001812007844 */ /* 0x0007e40000000200 */
[----:B------:R-:W-:Y:S01]  /*4a60*/  FADD.FTZ R3, R3, R86 ;  /* 0x0000005603037221 */ /* 0x000fe20000010000 */
[----:B------:R0:W-:Y:S06]  /*4a70*/  MEMBAR.ALL.CTA ;  /* 0x0000000000007992 */ /* 0x0001ec0000008000 */
[----:B0-----:R-:W0:Y:S02]  /*4a80*/  FENCE.VIEW.ASYNC.S ;  /* 0x00000000000073c6 */ /* 0x001e240000000000 */
[----:B0-----:R-:W-:Y:S01]  /*4a90*/  NOP ;  /* 0x0000000000007918 */ /* 0x001fe20000000000 */
[----:B------:R-:W-:Y:S05]  /*4aa0*/  @P2 BRA `(.L_x_9122) ;  /* 0x0000000000482947 */ /* 0x000fea0003800000 */
[C---:B------:R-:W-:Y:S01]  /*4ab0*/  ISETP.GT.AND P2, PT, R32.reuse, RZ, PT ;  /* 0x000000ff2000720c */ /* 0x040fe20003f44270 */
[----:B---3--:R-:W-:-:S05]  /*4ac0*/  VIADD R8, R32, 0xffffffff ;  /* 0xffffffff20087836 */ /* 0x008fca0000000000 */
        /* <DEDUP_REMOVED lines=9> */
.L_x_9123:
[----:B------:R-:W-:-:S11]  /*4b60*/  UISETP.NE.AND UP1, UPT, UR7, 0x1, UPT ;  /* 0x000000010700788c */ /* 0x000fd6000bf25270 */
[----:B------:R-:W-:Y:S02]  /*4b70*/  @UP1 ULDC.64 UR18, c[0x0][0x9e8] ;  /* 0x00027a0000121ab9 */ /* 0x000fe40000000a00 */
[----:B------:R-:W-:-:S04]  /*4b80*/  UIMAD.WIDE.U32 UR10, UR14, UR18, URZ ;  /* 0x000000120e0a72a5 */ /* 0x000fc8000f8e003f */
[----:B------:R-:W-:-:S12]  /*4b90*/  @UP1 USHF.R.U32.HI UR14, URZ, UR19, UR11 ;  /* 0x000000133f0e1299 */ /* 0x000fd8000801160b */
.L_x_9124:
[----:B------:R-:W-:-:S04]  /*4ba0*/  UIMAD UR7, UR14, UR7, UR7 ;  /* 0x000000070e0772a4 */ /* 0x000fc8000f8e0207 */
[----:B------:R-:W-:-:S04]  /*4bb0*/  UISETP.LT.AND UP1, UPT, UR6, UR7, UPT ;  /* 0x000000070600728c */ /* 0x000fc8000bf21270 */
[----:B------:R-:W-:-:S12]  /*4bc0*/  USEL UR6, UR6, UR7, UP1 ;  /* 0x0000000706067287 */ /* 0x000fd80008800000 */
.L_x_9122:
        /* <DEDUP_REMOVED lines=31> */
[----:B---3--:R-:W-:Y:S01]  /*4dc0*/  IADD3 R8, R6, R137, -R139 ;  /* 0x0000008906087210 */ /* 0x008fe20007ffe88b */
[----:B------:R-:W-:Y:S01]  /*4dd0*/  IMAD.MOV.U32 R135, RZ, RZ, RZ ;  /* 0x000000ffff877224 */ /* 0x000fe200078e00ff */
[----:B------:R-:W-:Y:S01]  /*4de0*/  ULDC UR34, c[0x0][0x9e4] ;  /* 0x0002790000227ab9 */ /* 0x000fe20000000800 */
[----:B------:R-:W-:Y:S01]  /*4df0*/  ULDC UR35, c[0x0][0x9dc] ;  /* 0x0002770000237ab9 */ /* 0x000fe20000000800 */
[----:B------:R-:W-:Y:S01]  /*4e00*/  LOP3.LUT R10, RZ, R8, RZ, 0x33, !PT ;  /* 0x00000008ff0a7212 */ /* 0x000fe200078e33ff */
[----:B------:R-:W-:Y:S01]  /*4e10*/  VIADD R9, R8, 0x8 ;  /* 0x0000000808097836 */ /* 0x000fe20000000000 */
[----:B------:R-:W-:Y:S01]  /*4e20*/  ULDC UR33, c[0x0][0x988] ;  /* 0x0002620000217ab9 */ /* 0x000fe20000000800 */
[----:B------:R-:W-:-:S03]  /*4e30*/  ULDC UR47, c[0x0][0x9e0] ;  /* 0x00027800002f7ab9 */ /* 0x000fc60000000800 */
[----:B------:R-:W-:-:S07]  /*4e40*/  LOP3.LUT R11, RZ, R9, RZ, 0x33, !PT ;  /* 0x00000009ff0b7212 */ /* 0x000fce00078e33ff */
.L_x_9142:
[----:B------:R-:W-:Y:S01]  /*4e50*/  UIADD3 UR51, UR43, 0x1, URZ ;  /* 0x000000012b337890 */ /* 0x000fe2000fffe03f */
[----:B------:R-:W-:-:S03]  /*4e60*/  ISETP.NE.AND P3, PT, RZ, UR38, PT ;  /* 0x00000026ff007c0c */ /* 0x000fc6000bf65270 */
[----:B------:R-:W-:-:S04]  /*4e70*/  UISETP.NE.AND UP1, UPT, UR51, 0x2, UPT ;  /* 0x000000023300788c */ /* 0x000fc8000bf25270 */
[----:B------:R-:W-:Y:S02]  /*4e80*/  USEL UR50, URZ, 0x1, UP1 ;  /* 0x000000013f327887 */ /* 0x000fe40008800000 */
[----:B------:R-:W-:Y:S02]  /*4e90*/  USEL UR51, UR51, URZ, UP1 ;  /* 0x0000003f33337287 */ /* 0x000fe40008800000 */
[----:B------:R-:W-:Y:S02]  /*4ea0*/  ULOP3.LUT UR50, UR46, UR50, URZ, 0x3c, !UPT ;  /* 0x000000322e327292 */ /* 0x000fe4000f8e3c3f */
[----:B--2---:R-:W-:Y:S10]  /*4eb0*/  @P3 BRA `(.L_x_9126) ;  /* 0x00000000002c3947 */ /* 0x004ff40003800000 */
[----:B------:R-:W-:Y:S05]  /*4ec0*/  @!P0 BRA `(.L_x_9127) ;  /* 0x0000000000048947 */ /* 0x000fea0003800000 */
[----:B------:R-:W-:Y:S01]  /*4ed0*/  BPT.TRAP 0x1 ;  /* 0x000000040000795c */ /* 0x000fe20000300000 */
.L_x_9127:
[----:B------:R-:W-:Y:S01]  /*4ee0*/  ULEA UR6, UR51, UR42, 0x3 ;  /* 0x0000002a33067291 */ /* 0x000fe2000f8e183f */
[----:B------:R-:W-:-:S05]  /*4ef0*/  IMAD.U32 R12, RZ, RZ, UR50 ;  /* 0x00000032ff0c7e24 */ /* 0x000fca000f8e00ff */
[----:B------:R-:W-:-:S04]  /*4f00*/  SHF.L.U32 R12, R12, 0x1f, RZ ;  /* 0x0000001f0c0c7819 */ /* 0x000fc800000006ff */
[----:B------:R0:W1:Y:S01]  /*4f10*/  SYNCS.PHASECHK.TRANS64.TRYWAIT P2, [UR6+0x2d830], R12 ;  /* 0x02d8300cff0075a7 */ /* 0x0000620008040146 */
[----:B------:R-:W-:Y:S05]  /*4f20*/  @!P0 BRA `(.L_x_9128) ;  /* 0x0000000000048947 */ /* 0x000fea0003800000 */
[----:B------:R-:W-:Y:S01]  /*4f30*/  BPT.TRAP 0x1 ;  /* 0x000000040000795c */ /* 0x000fe20000300000 */
.L_x_9128:
[----:B-1----:R-:W-:Y:S05]  /*4f40*/  @P2 BRA `(.L_x_9126) ;  /* 0x0000000000082947 */ /* 0x002fea0003800000 */
[----:B------:R-:W1:Y:S02]  /*4f50*/  SYNCS.PHASECHK.TRANS64.TRYWAIT P2, [UR6+0x2d830], R12 ;  /* 0x02d8300cff0075a7 */ /* 0x000e640008040146 */
[----:B-1----:R-:W-:Y:S05]  /*4f60*/  @!P2 BRA `(.L_x_9129) ;  /* 0x000000f000cca947 */ /* 0x002fea0003800000 */
.L_x_9126:
[----:B-1----:R-:W1:Y:S01]  /*4f70*/  S2R R13, SR_TID.X ;  /* 0x00000000000d7919 */ /* 0x002e620000002100 */
[----:B------:R-:W-:Y:S01]  /*4f80*/  UIMAD UR6, UR51, 0x600, UR32 ;  /* 0x00000600330678a4 */ /* 0x000fe2000f8e0220 */
        /* <DEDUP_REMOVED lines=35> */
.L_x_9131:
[----:B------:R-:W-:Y:S01]  /*51c0*/  ULEA UR6, UR43, UR42, 0x3 ;  /* 0x0000002a2b067291 */ /* 0x000fe2000f8e183f */
[----:B------:R-:W-:-:S05]  /*51d0*/  IMAD.U32 R12, RZ, RZ, UR46 ;  /* 0x0000002eff0c7e24 */ /* 0x000fca000f8e00ff */
[----:B------:R-:W-:-:S04]  /*51e0*/  SHF.L.U32 R12, R12, 0x1f, RZ ;  /* 0x0000001f0c0c7819 */ /* 0x000fc800000006ff */
[----:B------:R0:W1:Y:S01]  /*51f0*/  SYNCS.PHASECHK.TRANS64.TRYWAIT P2, [UR6+0x2d850], R12 ;  /* 0x02d8500cff0075a7 */ /* 0x0000620008040146 */
[----:B------:R-:W-:Y:S05]  /*5200*/  @!P0 BRA `(.L_x_9132) ;  /* 0x0000000000048947 */ /* 0x000fea0003800000 */
[----:B------:R-:W-:Y:S01]  /*5210*/  BPT.TRAP 0x1 ;  /* 0x000000040000795c */ /* 0x000fe20000300000 */
.L_x_9132:
[----:B-1----:R-:W-:Y:S05]  /*5220*/  @P2 BRA `(.L_x_9130) ;  /* 0x0000000000082947 */ /* 0x002fea0003800000 */
[----:B------:R-:W1:Y:S02]  /*5230*/  SYNCS.PHASECHK.TRANS64.TRYWAIT P2, [UR6+0x2d850], R12 ;  /* 0x02d8500cff0075a7 */ /* 0x000e640008040146 */
[----:B-1----:R-:W-:Y:S05]  /*5240*/  @!P2 BRA `(.L_x_9133) ;  /* 0x000000f0002ca947 */ /* 0x002fea0003800000 */
.L_x_9130:
[----:B------:R-:W-:Y:S01]  /*5250*/  UIADD3 UR6, UR42, 0x400, URZ ;  /* 0x000004002a067890 */ /* 0x000fe2000fffe03f */
[----:B------:R-:W-:Y:S01]  /*5260*/  WARPGROUP.ARRIVE ;  /* 0x00000000000079c5 */ /* 0x000fe20000000000 */
[----:B------:R-:W-:Y:S01]  /*5270*/  UMOV UR29, 0x40000040 ;  /* 0x40000040001d7882 */ /* 0x000fe20000000000 */
[----:B------:R-:W-:Y:S01]  /*5280*/  UMOV UR31, 0x80000020 ;  /* 0x80000020001f7882 */ /* 0x000fe20000000000 */
[----:B------:R-:W-:-:S03]  /*5290*/  USHF.R.U32.HI UR6, URZ, 0x4, UR6 ;  /* 0x000000043f067899 */ /* 0x000fc60008011606 */
[----:B------:R-:W1:Y:S01]  /*52a0*/  S2R R15, SR_TID.X ;  /* 0x00000000000f7919 */ /* 0x000e620000002100 */
[----:B------:R-:W-:Y:S01]  /*52b0*/  IMAD.U32 R14, RZ, RZ, UR51 ;  /* 0x00000033ff0e7e24 */ /* 0x000fe2000f8e00ff */
[----:B------:R-:W-:-:S04]  /*52c0*/  ULOP3.LUT UR6, UR6, 0x3fff, URZ, 0xc0, !UPT ;  /* 0x00003fff06067892 */ /* 0x000fc8000f8ec03f */
[----:B------:R-:W-:Y:S01]  /*52d0*/  @!P1 LEA R14, R14, UR42, 0x3 ;  /* 0x0000002a0e0e9c11 */ /* 0x000fe2000f8e18ff */
[----:B------:R-:W-:Y:S02]  /*52e0*/  ULOP3.LUT UR7, UR6, 0x2000000, URZ, 0xfc, !UPT ;  /* 0x0200000006077892 */ /* 0x000fe4000f8efc3f */
[----:B------:R-:W-:Y:S02]  /*52f0*/  ULOP3.LUT UR6, UR37, 0x10000, URZ, 0xfc, !UPT ;  /* 0x0001000025067892 */ /* 0x000fe4000f8efc3f */
[----:B------:R-:W-:Y:S01]  /*5300*/  UIMAD UR7, UR43, 0x600, UR7 ;  /* 0x000006002b0778a4 */ /* 0x000fe2000f8e0207 */
[----:B------:R-:W-:-:S04]  /*5310*/  @!P1 VIADD R14, R14, 0x2d840 ;  /* 0x0002d8400e0e9836 */ /* 0x000fc80000000000 */
[----:B------:R-:W-:Y:S01]  /*5320*/  UMOV UR28, UR6 ;  /* 0x00000006001c7c82 */ /* 0x000fe20008000000 */
[----:B------:R-:W-:Y:S01]  /*5330*/  @!P1 PRMT R14, RZ, 0x654, R14 ;  /* 0x00000654ff0e9816 */ /* 0x000fe2000000000e */
[----:B------:R-:W-:Y:S02]  /*5340*/  UMOV UR30, UR7 ;  /* 0x00000007001e7c82 */ /* 0x000fe40008000000 */
[----:B------:R-:W-:Y:S01]  /*5350*/  HGMMA.64x96x16.F32.BF16 R88, gdesc[UR28].tnspB, R88, gsb0 ;  /* 0x416000001c5879f0 */ /* 0x000fe20008001858 */
[----:B------:R-:W-:Y:S02]  /*5360*/  UIADD3 UR28, UR6, 0x2, URZ ;  /* 0x00000002061c7890 */ /* 0x000fe4000fffe03f */
[----:B------:R-:W-:Y:S01]  /*5370*/  UIADD3 UR30, UR7, 0x40, URZ ;  /* 0x00000040071e7890 */ /* 0x000fe2000fffe03f */
[----:B------:R-:W-:Y:S01]  /*5380*/  UMOV UR29, 0x40000040 ;  /* 0x40000040001d7882 */ /* 0x000fe20000000000 */
[----:B------:R-:W-:Y:S01]  /*5390*/  UMOV UR31, 0x80000020 ;  /* 0x80000020001f7882 */ /* 0x000fe20000000000 */
[----:B-1----:R-:W-:-:S02]  /*53a0*/  SHF.R.U32.HI R13, RZ, 0x7, R15 ;  /* 0x00000007ff0d7819 */ /* 0x002fc4000001160f */
[----:B------:R-:W-:-:S03]  /*53b0*/  ISETP.GE.U32.AND P2, PT, R15, 0x180, PT ;  /* 0x000001800f00780c */ /* 0x000fc60003f46070 */
[----:B0-----:R-:W-:-:S05]  /*53c0*/  VIADD R12, R13, 0x9 ;  /* 0x000000090d0c7836 */ /* 0x001fca0000000000 */
[----:B------:R-:W-:Y:S01]  /*53d0*/  SEL R13, R12, 0x9, !P2 ;  /* 0x000000090c0d7807 */ /* 0x000fe20005000000 */
[----:B------:R-:W-:Y:S01]  /*53e0*/  IMAD.SHL.U32 R12, R2, 0x80, RZ ;  /* 0x00000080020c7824 */ /* 0x000fe200078e00ff */
[----:B------:R-:W-:-:S04]  /*53f0*/  PLOP3.LUT P2, PT, PT, PT, UP0, 0x40, 0x0 ;  /* 0x000000000000781c */ /* 0x000fc80003f4e808 */
[----:B------:R-:W-:-:S05]  /*5400*/  IADD3 R20, R137, 0x1, -R12 ;  /* 0x0000000189147810 */ /* 0x000fca0007ffe80c */
[----:B------:R-:W-:-:S04]  /*5410*/  IMAD.IADD R15, R20, 0x1, -R139 ;  /* 0x00000001140f7824 */ /* 0x000fc800078e0a8b */
        /* <DEDUP_REMOVED lines=46> */
[----:B------:R-:W-:Y:S01]  /*5700*/  VIADD R21, R15, UR6 ;  /* 0x000000060f157c36 */ /* 0x000fe20008000000 */
[----:B------:R-:W-:Y:S02]  /*5710*/  WARPGROUP.DEPBAR.LE gsb0, 0x0 ;  /* 0x00008000000079c5 */ /* 0x000fe40000010000 */
[----:B------:R-:W-:-:S06]  /*5720*/  WARPGROUP.ARRIVE ;  /* 0x00000000000079c5 */ /* 0x000fcc0000000000 */
[----:B------:R-:W-:Y:S03]  /*5730*/  HGMMA.64x96x16.F32.BF16 R88, gdesc[UR28].tnspB, R88, gsb0 ;  /* 0x416000001c5879f0 */ /* 0x000fe60008001858 */
[----:B------:R-:W-:Y:S02]  /*5740*/  WARPGROUP.DEPBAR.LE gsb0, 0x0 ;  /* 0x00008000000079c5 */ /* 0x000fe40000010000 */
[----:B------:R0:W-:Y:S06]  /*5750*/  BAR.ARV R13, 0x100 ;  /* 0x0004000d0000751d */ /* 0x0001ec0000002000 */
[----:B------:R1:W-:Y:S01]  /*5760*/  @!P1 SYNCS.ARRIVE.TRANS64.RED.A1T0 RZ, [R14+URZ], RZ ;  /* 0x000000ff0eff99a7 */ /* 0x0003e2000810043f */
[----:B0-----:R-:W-:Y:S01]  /*5770*/  IMAD.IADD R13, R6, 0x1, R21 ;  /* 0x00000001060d7824 */ /* 0x001fe200078e0215 */
[----:B------:R-:W-:Y:S06]  /*5780*/  @P2 BRA `(.L_x_9134) ;  /* 0x0000000000582947 */ /* 0x000fec0003800000 */
[----:B------:R-:W-:Y:S01]  /*5790*/  ISETP.GT.AND P2, PT, R8, -0x1, PT ;  /* 0xffffffff0800780c */ /* 0x000fe20003f44270 */
[----:B------:R-:W-:-:S12]  /*57a0*/  BSSY B0, `(.L_x_9135) ;  /* 0x0000010000007945 */ /* 0x000fd80003800000 */
[----:B------:R-:W-:Y:S05]  /*57b0*/  @P2 BRA `(.L_x_9136) ;  /* 0x0000000000202947 */ /* 0x000fea0003800000 */
[----:B------:R-:W-:-:S05]  /*57c0*/  IMAD.U32 R141, RZ, RZ, UR34 ;  /* 0x00000022ff8d7e24 */ /* 0x000fca000f8e00ff */
[----:B------:R-:W-:-:S13]  /*57d0*/  ISETP.NE.AND P2, PT, R141, 0x1, PT ;  /* 0x000000018d00780c */ /* 0x000fda0003f45270 */
[----:B-1----:R-:W0:Y:S02]  /*57e0*/  @P2 LDC.64 R14, c[0x0][0x9e8] ;  /* 0x00027a00ff0e2b82 */ /* 0x002e240000000a00 */
[----:B0-----:R-:W-:-:S04]  /*57f0*/  @P2 IMAD.HI.U32 R144, R10, R14, RZ ;  /* 0x0000000e0a902227 */ /* 0x001fc800078e00ff */
[----:B------:R-:W-:Y:S01]  /*5800*/  IMAD.MOV.U32 R14, RZ, RZ, R10 ;  /* 0x000000ffff0e7224 */ /* 0x000fe200078e000a */
[----:B------:R-:W-:-:S04]  /*5810*/  @P2 SHF.R.U32.HI R14, RZ, R15, R144 ;  /* 0x0000000fff0e2219 */ /* 0x000fc80000011690 */
[----:B------:R-:W-:Y:S01]  /*5820*/  LOP3.LUT R14, RZ, R14, RZ, 0x33, !PT ;  /* 0x0000000eff0e7212 */ /* 0x000fe200078e33ff */
[----:B------:R-:W-:Y:S06]  /*5830*/  BRA `(.L_x_9137) ;  /* 0x0000000000187947 */ /* 0x000fec0003800000 */
.L_x_9136:
[----:B------:R-:W-:-:S05]  /*5840*/  IMAD.U32 R141, RZ, RZ, UR34 ;  /* 0x00000022ff8d7e24 */ /* 0x000fca000f8e00ff */
[----:B------:R-:W-:-:S13]  /*5850*/  ISETP.NE.AND P2, PT, R141, 0x1, PT ;  /* 0x000000018d00780c */ /* 0x000fda0003f45270 */
[----:B-1----:R-:W0:Y:S02]  /*5860*/  @P2 LDC.64 R14, c[0x0][0x9e8] ;  /* 0x00027a00ff0e2b82 */ /* 0x002e240000000a00 */
[----:B0-----:R-:W-:-:S04]  /*5870*/  @P2 IMAD.HI.U32 R144, R8, R14, RZ ;  /* 0x0000000e08902227 */ /* 0x001fc800078e00ff */
[----:B------:R-:W-:Y:S01]  /*5880*/  IMAD.MOV.U32 R14, RZ, RZ, R8 ;  /* 0x000000ffff0e7224 */ /* 0x000fe200078e0008 */
[----:B------:R-:W-:-:S07]  /*5890*/  @P2 SHF.R.U32.HI R14, RZ, R15, R144 ;  /* 0x0000000fff0e2219 */ /* 0x000fce0000011690 */
.L_x_9137:
[----:B------:R-:W-:Y:S05]  /*58a0*/  BSYNC B0 ;  /* 0x0000000000007941 */ /* 0x000fea0003800000 */
.L_x_9135:
[----:B------:R-:W-:-:S04]  /*58b0*/  IMAD R15, R14, R141, -R12 ;  /* 0x0000008d0e0f7224 */ /* 0x000fc800078e0a0c */
[----:B------:R-:W-:-:S05]  /*58c0*/  IMAD R14, R16, -0x2, R15 ;  /* 0xfffffffe100e7824 */ /* 0x000fca00078e020f */
[----:B------:R-:W-:Y:S02]  /*58d0*/  VIADDMNMX R20, R14, R141, R20, PT ;  /* 0x0000008d0e147246 */ /* 0x000fe40003800114 */
[----:B------:R-:W-:-:S07]  /*58e0*/  VIMNMX R13, R13, R14, !PT ;  /* 0x0000000e0d0d7248 */ /* 0x000fce0007fe0100 */
.L_x_9134:
        /* <DEDUP_REMOVED lines=112> */
.L_x_9140:
[----:B------:R-:W-:-:S05]  /*5ff0*/  IMAD.U32 R13, RZ, RZ, UR34 ;  /* 0x00000022ff0d7e24 */ /* 0x000fca000f8e00ff */
[----:B------:R-:W-:-:S13]  /*6000*/  ISETP.NE.AND P3, PT, R13, 0x1, PT ;  /* 0x000000010d00780c */ /* 0x000fda0003f65270 */
[----:B-1----:R-:W0:Y:S02]  /*6010*/  @P3 LDC.64 R14, c[0x0][0x9e8] ;  /* 0x00027a00ff0e3b82 */ /* 0x002e240000000a00 */
[----:B0-----:R-:W-:-:S04]  /*6020*/  @P3 IMAD.HI.U32 R20, R9, R14, RZ ;  /* 0x0000000e09143227 */ /* 0x001fc800078e00ff */
[----:B------:R-:W-:Y:S01]  /*6030*/  IMAD.MOV.U32 R14, RZ, RZ, R9 ;  /* 0x000000ffff0e7224 */ /* 0x000fe200078e0009 */
[----:B------:R-:W-:-:S07]  /*6040*/  @P3 SHF.R.U32.HI R14, RZ, R15, R20 ;  /* 0x0000000fff0e3219 */ /* 0x000fce0000011614 */
.L_x_9141:
[----:B------:R-:W-:Y:S05]  /*6050*/  BSYNC B0 ;  /* 0x0000000000007941 */ /* 0x000fea0003800000 */
.L_x_9139:
[----:B------:R-:W-:-:S04]  /*6060*/  IMAD R15, R14, R13, -R12 ;  /* 0x0000000d0e0f7224 */ /* 0x000fc800078e0a0c */
[----:B------:R-:W-:-:S05]  /*6070*/  IMAD R12, R16, -0x2, R15 ;  /* 0xfffffffe100c7824 */ /* 0x000fca00078e020f */
[----:B------:R-:W-:Y:S02]  /*6080*/  VIADDMNMX R138, R12, R13, R138, PT ;  /* 0x0000000d0c8a7246 */ /* 0x000fe4000380018a */
[----:B------:R-:W-:-:S07]  /*6090*/  VIMNMX R21, R21, R12, !PT ;  /* 0x0000000c15157248 */ /* 0x000fce0007fe0100 */
.L_x_9138:
        /* <DEDUP_REMOVED lines=32> */
[----:B------:R-:W-:Y:S02]  /*62a0*/  ISETP.LT.OR P3, PT, R138, 0x2, P3 ;  /* 0x000000028a00780c */ /* 0x000fe40001f61670 */
        /* <DEDUP_REMOVED lines=11> */
[C---:B------:R-:W-:Y:S02]  /*6360*/  ISETP.GT.AND P3, PT, R21.reuse, 0x11, P2 ;  /* 0x000000111500780c */ /* 0x040fe40001764270 */
[----:B------:R-:W-:Y:S02]  /*6370*/  FMNMX.FTZ R12, R68, R13, !PT ;  /* 0x0000000d440c7209 */ /* 0x000fe40007810000 */
[----:B------:R-:W-:Y:S02]  /*6380*/  ISETP.GT.AND P4, PT, R21, 0x49, P2 ;  /* 0x000000491500780c */ /* 0x000fe40001784270 */
[----:B------:R-:W-:Y:S02]  /*6390*/  FMNMX.FTZ R13, R69, R12, !PT ;  /* 0x0000000c450d7209 */ /* 0x000fe40007810000 */
[----:B------:R-:W-:-:S02]  /*63a0*/  FSEL R38, R38, -INF , !P5 ;  /* 0xff80000026267808 */ /* 0x000fc40006800000 */
[----:B------:R-:W-:Y:S02]  /*63b0*/  FMNMX.FTZ R12, R72, R13, !PT ;  /* 0x0000000d480c7209 */ /* 0x000fe40007810000 */
[----:B------:R-:W-:Y:S02]  /*63c0*/  ISETP.GT.AND P5, PT, R21, 0x28, P2 ;  /* 0x000000281500780c */ /* 0x000fe400017a4270 */
[----:B------:R-:W-:Y:S02]  /*63d0*/  FMNMX.FTZ R13, R73, R12, !PT ;  /* 0x0000000c490d7209 */ /* 0x000fe40007810000 */
[----:B------:R-:W-:Y:S02]  /*63e0*/  ISETP.LT.OR P6, PT, R138, 0x11, P6 ;  /* 0x000000118a00780c */ /* 0x000fe400037c1670 */
[----:B------:R-:W-:Y:S02]  /*63f0*/  FMNMX.FTZ R12, R76, R13, !PT ;  /* 0x0000000d4c0c7209 */ /* 0x000fe40007810000 */
[----:B------:R-:W-:-:S02]  /*6400*/  ISETP.LT.OR P3, PT, R138, 0x12, P3 ;  /* 0x000000128a00780c */ /* 0x000fc40001f61670 */
[----:B------:R-:W-:Y:S02]  /*6410*/  FMNMX.FTZ R13, R77, R12, !PT ;  /* 0x0000000c4d0d7209 */ /* 0x000fe40007810000 */
[----:B------:R-:W-:Y:S02]  /*6420*/  ISETP.LT.OR P4, PT, R138, 0x4a, P4 ;  /* 0x0000004a8a00780c */ /* 0x000fe40002781670 */
[----:B------:R-:W-:Y:S02]  /*6430*/  FMNMX.FTZ R12, R80, R13, !PT ;  /* 0x0000000d500c7209 */ /* 0x000fe40007810000 */
[----:B------:R-:W-:Y:S02]  /*6440*/  ISETP.LT.OR P5, PT, R138, 0x29, P5 ;  /* 0x000000298a00780c */ /* 0x000fe40002fa1670 */
[----:B------:R-:W-:Y:S02]  /*6450*/  FMNMX.FTZ R13, R81, R12, !PT ;  /* 0x0000000c510d7209 */ /* 0x000fe40007810000 */
[----:B------:R-:W-:-:S02]  /*6460*/  FSEL R34, R34, -INF , !P6 ;  /* 0xff80000022227808 */ /* 0x000fc40007000000 */
[----:B------:R-:W-:Y:S02]  /*6470*/  FMNMX.FTZ R12, R84, R13, !PT ;  /* 0x0000000d540c7209 */ /* 0x000fe40007810000 */
[----:B------:R-:W-:Y:S02]  /*6480*/  FSEL R35, R35, -INF , !P3 ;  /* 0xff80000023237808 */ /* 0x000fe40005800000 */
[----:B------:R-:W-:Y:S02]  /*6490*/  FMNMX.FTZ R13, R85, R12, !PT ;  /* 0x0000000c550d7209 */ /* 0x000fe40007810000 */
[----:B------:R-:W-:Y:S02]  /*64a0*/  FSEL R63, R63, -INF , !P4 ;  /* 0xff8000003f3f7808 */ /* 0x000fe40006000000 */
[C---:B------:R-:W-:Y:S01]  /*64b0*/  ISETP.GT.AND P6, PT, R21.reuse, 0x20, P2 ;  /* 0x000000201500780c */ /* 0x040fe200017c4270 */
[----:B------:R-:W1:Y:S01]  /*64c0*/  SHFL.BFLY PT, R12, R13, 0x2, 0x1f ;  /* 0x0c401f000d0c7f89 */ /* 0x000e6200000e0000 */
[----:B------:R-:W-:-:S02]  /*64d0*/  ISETP.GT.AND P3, PT, R21, 0x21, P2 ;  /* 0x000000211500780c */ /* 0x000fc40001764270 */
[C---:B------:R-:W-:Y:S02]  /*64e0*/  ISETP.GT.AND P4, PT, R21.reuse, 0x58, P2 ;  /* 0x000000581500780c */ /* 0x040fe40001784270 */
[----:B------:R-:W-:Y:S02]  /*64f0*/  FSEL R46, R46, -INF , !P5 ;  /* 0xff8000002e2e7808 */ /* 0x000fe40006800000 */
[----:B------:R-:W-:Y:S02]  /*6500*/  ISETP.GT.AND P5, PT, R21, 0x38, P2 ;  /* 0x000000381500780c */ /* 0x000fe400017a4270 */
[C---:B------:R-:W-:Y:S02]  /*6510*/  ISETP.LT.OR P6, PT, R138.reuse, 0x21, P6 ;  /* 0x000000218a00780c */ /* 0x040fe400037c1670 */
[C---:B------:R-:W-:Y:S02]  /*6520*/  ISETP.LT.OR P3, PT, R138.reuse, 0x22, P3 ;  /* 0x000000228a00780c */ /* 0x040fe40001f61670 */
[----:B------:R-:W-:-:S02]  /*6530*/  ISETP.LT.OR P4, PT, R138, 0x59, P4 ;  /* 0x000000598a00780c */ /* 0x000fc40002781670 */
[----:B------:R-:W-:Y:S02]  /*6540*/  ISETP.LT.OR P5, PT, R138, 0x39, P5 ;  /* 0x000000398a00780c */ /* 0x000fe40002fa1670 */
[----:B------:R-:W-:Y:S02]  /*6550*/  FSEL R42, R42, -INF , !P6 ;  /* 0xff8000002a2a7808 */ /* 0x000fe40007000000 */
[----:B------:R-:W-:Y:S02]  /*6560*/  FSEL R43, R43, -INF , !P3 ;  /* 0xff8000002b2b7808 */ /* 0x000fe40005800000 */
[----:B------:R-:W-:Y:S02]  /*6570*/  FSEL R70, R70, -INF , !P4 ;  /* 0xff80000046467808 */ /* 0x000fe40006000000 */
[----:B------:R-:W-:Y:S02]  /*6580*/  ISETP.GT.AND P6, PT, R21, 0x30, P2 ;  /* 0x000000301500780c */ /* 0x000fe400017c4270 */
[----:B-1----:R-:W-:-:S02]  /*6590*/  FMNMX.FTZ R14, R13, R12, !PT ;  /* 0x0000000c0d0e7209 */ /* 0x002fc40007810000 */
[C---:B------:R-:W-:Y:S02]  /*65a0*/  ISETP.GT.AND P3, PT, R21.reuse, 0x31, P2 ;  /* 0x000000311500780c */ /* 0x040fe40001764270 */
[C---:B------:R-:W-:Y:S01]  /*65b0*/  ISETP.GT.AND P4, PT, R21.reuse, 0x61, P2 ;  /* 0x000000611500780c */ /* 0x040fe20001784270 */
[----:B------:R-:W0:Y:S01]  /*65c0*/  SHFL.BFLY PT, R15, R14, 0x1, 0x1f ;  /* 0x0c201f000e0f7f89 */ /* 0x000e2200000e0000 */
        /* <DEDUP_REMOVED lines=11> */
[----:B------:R-:W-:Y:S02]  /*6680*/  ISETP.GT.AND P4, PT, R21, RZ, P2 ;  /* 0x000000ff1500720c */ /* 0x000fe40001784270 */
[----:B0-----:R-:W-:Y:S02]  /*6690*/  FMNMX.FTZ R12, R14, R15, !PT ;  /* 0x0000000f0e0c7209 */ /* 0x001fe40007810000 */
[----:B------:R-:W-:Y:S02]  /*66a0*/  FSEL R62, R62, -INF , !P5 ;  /* 0xff8000003e3e7808 */ /* 0x000fe40006800000 */
[C---:B------:R-:W-:Y:S01]  /*66b0*/  FSETP.NEU.FTZ.AND P5, PT, R12.reuse, -INF , PT ;  /* 0xff8000000c00780b */ /* 0x040fe20003fbd000 */
[----:B------:R-:W-:Y:S01]  /*66c0*/  FMUL.FTZ R13, R12, UR33 ;  /* 0x000000210c0d7c20 */ /* 0x000fe20008410000 */
[----:B------:R-:W-:-:S02]  /*66d0*/  ISETP.LT.OR P6, PT, R138, 0x41, P6 ;  /* 0x000000418a00780c */ /* 0x000fc400037c1670 */
[C---:B------:R-:W-:Y:S02]  /*66e0*/  ISETP.LT.OR P3, PT, R138.reuse, 0x42, P3 ;  /* 0x000000428a00780c */ /* 0x040fe40001f61670 */
[----:B------:R-:W-:Y:S02]  /*66f0*/  ISETP.LT.OR P4, PT, R138, 0x1, P4 ;  /* 0x000000018a00780c */ /* 0x000fe40002781670 */
[----:B------:R-:W-:Y:S02]  /*6700*/  FSEL R13, R13, RZ, P5 ;  /* 0x000000ff0d0d7208 */ /* 0x000fe40002800000 */
[----:B------:R-:W-:Y:S02]  /*6710*/  FSEL R58, R58, -INF , !P6 ;  /* 0xff8000003a3a7808 */ /* 0x000fe40007000000 */
[----:B------:R-:W-:Y:S01]  /*6720*/  FSEL R59, R59, -INF , !P3 ;  /* 0xff8000003b3b7808 */ /* 0x000fe20005800000 */
[--C-:B------:R-:W-:Y:S01]  /*6730*/  FFMA.FTZ R14, R24, UR33, -R13.reuse ;  /* 0x00000021180e7c23 */ /* 0x100fe2000801080d */
[----:B------:R-:W-:Y:S01]  /*6740*/  FSEL R26, R26, -INF , !P4 ;  /* 0xff8000001a1a7808 */ /* 0x000fe20006000000 */
[--C-:B------:R-:W-:Y:S01]  /*6750*/  FFMA.FTZ R15, R25, UR33, -R13.reuse ;  /* 0x00000021190f7c23 */ /* 0x100fe2000801080d */
[----:B------:R-:W-:Y:S01]  /*6760*/  ISETP.GT.AND P6, PT, R21, 0x50, P2 ;  /* 0x000000501500780c */ /* 0x000fe200017c4270 */
[--C-:B------:R-:W-:Y:S01]  /*6770*/  FFMA.FTZ R25, R29, UR33, -R13.reuse ;  /* 0x000000211d197c23 */ /* 0x100fe2000801080d */
[----:B------:R-:W-:Y:S01]  /*6780*/  ISETP.GT.AND P3, PT, R21, 0x51, P2 ;  /* 0x000000511500780c */ /* 0x000fe20001764270 */
[--C-:B------:R-:W-:Y:S01]  /*6790*/  FFMA.FTZ R20, R28, UR33, -R13.reuse ;  /* 0x000000211c147c23 */ /* 0x100fe2000801080d */
[----:B------:R-:W-:Y:S01]  /*67a0*/  FMNMX.FTZ R24, R26, R7, !PT ;  /* 0x000000071a187209 */ /* 0x000fe20007810000 */
[--C-:B------:R-:W-:Y:S01]  /*67b0*/  FFMA.FTZ R28, R33, UR33, -R13.reuse ;  /* 0x00000021211c7c23 */ /* 0x100fe2000801080d */
[C---:B------:R-:W-:Y:S01]  /*67c0*/  ISETP.LT.OR P6, PT, R138.reuse, 0x51, P6 ;  /* 0x000000518a00780c */ /* 0x040fe200037c1670 */
[--C-:B------:R-:W-:Y:S01]  /*67d0*/  FFMA.FTZ R141, R45, UR33, -R13.reuse ;  /* 0x000000212d8d7c23 */ /* 0x100fe2000801080d */
[----:B------:R-:W-:Y:S01]  /*67e0*/  ISETP.LT.OR P3, PT, R138, 0x52, P3 ;  /* 0x000000528a00780c */ /* 0x000fe20001f61670 */
[--C-:B------:R-:W-:Y:S01]  /*67f0*/  FFMA.FTZ R36, R36, UR33, -R13.reuse ;  /* 0x0000002124247c23 */ /* 0x100fe2000801080d */
[----:B------:R-:W-:Y:S01]  /*6800*/  FMNMX.FTZ R29, R27, R24, !PT ;  /* 0x000000181b1d7209 */ /* 0x000fe20007810000 */
[--C-:B------:R-:W-:Y:S01]  /*6810*/  FFMA.FTZ R40, R40, UR33, -R13.reuse ;  /* 0x0000002128287c23 */ /* 0x100fe2000801080d */
[----:B------:R-:W-:Y:S01]  /*6820*/  FSEL R66, R66, -INF , !P6 ;  /* 0xff80000042427808 */ /* 0x000fe20007000000 */
[--C-:B------:R-:W-:Y:S01]  /*6830*/  FFMA.FTZ R44, R44, UR33, -R13.reuse ;  /* 0x000000212c2c7c23 */ /* 0x100fe2000801080d */
[----:B------:R-:W-:Y:S01]  /*6840*/  FSEL R67, R67, -INF , !P3 ;  /* 0xff80000043437808 */ /* 0x000fe20005800000 */
[--C-:B------:R-:W-:Y:S01]  /*6850*/  FFMA.FTZ R48, R48, UR33, -R13.reuse ;  /* 0x0000002130307c23 */ /* 0x100fe2000801080d */
[C---:B------:R-:W-:Y:S01]  /*6860*/  ISETP.GT.AND P6, PT, R21.reuse, 0x59, P2 ;  /* 0x000000591500780c */ /* 0x040fe200017c4270 */
[--C-:B------:R-:W-:Y:S01]  /*6870*/  FFMA.FTZ R52, R52, UR33, -R13.reuse ;  /* 0x0000002134347c23 */ /* 0x100fe2000801080d */
[----:B------:R-:W-:Y:S01]  /*6880*/  ISETP.GT.AND P3, PT, R21, 0x60, P2 ;  /* 0x000000601500780c */ /* 0x000fe20001764270 */
[--C-:B------:R-:W-:Y:S01]  /*6890*/  FFMA.FTZ R56, R56, UR33, -R13.reuse ;  /* 0x0000002138387c23 */ /* 0x100fe2000801080d */
[----:B------:R-:W-:Y:S01]  /*68a0*/  FMNMX.FTZ R24, R30, R29, !PT ;  /* 0x0000001d1e187209 */ /* 0x000fe20007810000 */
[--C-:B------:R-:W-:Y:S01]  /*68b0*/  FFMA.FTZ R60, R60, UR33, -R13.reuse ;  /* 0x000000213c3c7c23 */ /* 0x100fe2000801080d */
[C---:B------:R-:W-:Y:S01]  /*68c0*/  ISETP.LT.OR P6, PT, R138.reuse, 0x5a, P6 ;  /* 0x0000005a8a00780c */ /* 0x040fe200037c1670 */
[----:B------:R-:W-:Y:S01]  /*68d0*/  MUFU.EX2 R29, R36 ;  /* 0x00000024001d7308 */ /* 0x000fe20000000800 */
[----:B------:R-:W-:Y:S01]  /*68e0*/  ISETP.LT.OR P3, PT, R138, 0x61, P3 ;  /* 0x000000618a00780c */ /* 0x000fe20001f61670 */
[----:B------:R-:W-:Y:S01]  /*68f0*/  FFMA.FTZ R85, R85, UR33, -R13 ;  /* 0x0000002155557c23 */ /* 0x000fe2000801080d */
[----:B------:R-:W-:-:S02]  /*6900*/  FMNMX.FTZ R33, R31, R24, !PT ;  /* 0x000000181f217209 */ /* 0x000fc40007810000 */
[----:B------:R-:W-:Y:S02]  /*6910*/  FSEL R71, R71, -INF , !P6 ;  /* 0xff80000047477808 */ /* 0x000fe40007000000 */
[----:B------:R-:W-:Y:S01]  /*6920*/  FSEL R74, R74, -INF , !P3 ;  /* 0xff8000004a4a7808 */ /* 0x000fe20005800000 */
[----:B------:R-:W-:Y:S01]  /*6930*/  MUFU.EX2 R14, R14 ;  /* 0x0000000e000e7308 */ /* 0x000fe20000000800 */
[C---:B------:R-:W-:Y:S02]  /*6940*/  ISETP.GT.AND P6, PT, R21.reuse, 0x68, P2 ;  /* 0x000000681500780c */ /* 0x040fe400017c4270 */
[----:B------:R-:W-:Y:S02]  /*6950*/  ISETP.GT.AND P3, PT, R21, 0x69, P2 ;  /* 0x000000691500780c */ /* 0x000fe40001764270 */
[----:B------:R-:W-:Y:S02]  /*6960*/  FMNMX.FTZ R24, R34, R33, !PT ;  /* 0x0000002122187209 */ /* 0x000fe40007810000 */
[C---:B------:R-:W-:Y:S01]  /*6970*/  ISETP.LT.OR P6, PT, R138.reuse, 0x69, P6 ;  /* 0x000000698a00780c */ /* 0x040fe200037c1670 */
[----:B------:R-:W-:Y:S01]  /*6980*/  MUFU.EX2 R15, R15 ;  /* 0x0000000f000f7308 */ /* 0x000fe20000000800 */
[----:B------:R-:W-:-:S02]  /*6990*/  ISETP.LT.OR P3, PT, R138, 0x6a, P3 ;  /* 0x0000006a8a00780c */ /* 0x000fc40001f61670 */
[----:B------:R-:W-:Y:S02]  /*69a0*/  FMNMX.FTZ R33, R35, R24, !PT ;  /* 0x0000001823217209 */ /* 0x000fe40007810000 */
[----:B------:R-:W-:Y:S02]  /*69b0*/  FSEL R78, R78, -INF , !P6 ;  /* 0xff8000004e4e7808 */ /* 0x000fe40007000000 */
[----:B------:R-:W-:Y:S01]  /*69c0*/  FSEL R79, R79, -INF , !P3 ;  /* 0xff8000004f4f7808 */ /* 0x000fe20005800000 */
[----:B------:R-:W-:Y:S01]  /*69d0*/  MUFU.EX2 R20, R20 ;  /* 0x0000001400147308 */ /* 0x000fe20000000800 */
[C---:B------:R-:W-:Y:S02]  /*69e0*/  ISETP.GT.AND P6, PT, R21.reuse, 0x70, P2 ;  /* 0x000000701500780c */ /* 0x040fe400017c4270 */
[C---:B------:R-:W-:Y:S02]  /*69f0*/  ISETP.GT.AND P3, PT, R21.reuse, 0x71, P2 ;  /* 0x000000711500780c */ /* 0x040fe40001764270 */
[----:B------:R-:W-:-:S02]  /*6a00*/  ISETP.GT.AND P4, PT, R21, 0x78, P2 ;  /* 0x000000781500780c */ /* 0x000fc40001784270 */
[----:B------:R-:W-:Y:S01]  /*6a10*/  FMNMX.FTZ R24, R38, R33, !PT ;  /* 0x0000002126187209 */ /* 0x000fe20007810000 */
[----:B------:R-:W-:Y:S01]  /*6a20*/  MUFU.EX2 R25, R25 ;  /* 0x0000001900197308 */ /* 0x000fe20000000800 */
[----:B------:R-:W-:Y:S01]  /*6a30*/  ISETP.GT.AND P2, PT, R21, 0x79, P2 ;  /* 0x000000791500780c */ /* 0x000fe20001744270 */
[--C-:B------:R-:W-:Y:S01]  /*6a40*/  FFMA.FTZ R21, R32, UR33, -R13.reuse ;  /* 0x0000002120157c23 */ /* 0x100fe2000801080d */
[----:B------:R-:W-:Y:S01]  /*6a50*/  FFMA.FTZ R32, R37, UR33, -R13 ;  /* 0x0000002125207c23 */ /* 0x000fe2000801080d */
[----:B------:R-:W-:Y:S02]  /*6a60*/  FMNMX.FTZ R37, R39, R24, !PT ;  /* 0x0000001827257209 */ /* 0x000fe40007810000 */
[----:B------:R-:W-:Y:S02]  /*6a70*/  ISETP.LT.OR P6, PT, R138, 0x71, P6 ;  /* 0x000000718a00780c */ /* 0x000fe400037c1670 */
[----:B------:R-:W-:Y:S01]  /*6a80*/  FMNMX.FTZ R24, R42, R37, !PT ;  /* 0x000000252a187209 */ /* 0x000fe20007810000 */
[----:B------:R-:W-:Y:S01]  /*6a90*/  MUFU.EX2 R33, R40 ;  /* 0x0000002800217308 */ /* 0x000fe20000000800 */
[----:B------:R-:W-:-:S02]  /*6aa0*/  ISETP.LT.OR P3, PT, R138, 0x72, P3 ;  /* 0x000000728a00780c */ /* 0x000fc40001f61670 */
[----:B------:R-:W-:Y:S02]  /*6ab0*/  FMNMX.FTZ R37, R43, R24, !PT ;  /* 0x000000182b257209 */ /* 0x000fe40007810000 */
[----:B------:R-:W-:Y:S02]  /*6ac0*/  ISETP.LT.OR P4, PT, R138, 0x79, P4 ;  /* 0x000000798a00780c */ /* 0x000fe40002781670 */
[----:B------:R-:W-:Y:S01]  /*6ad0*/  FMNMX.FTZ R24, R46, R37, !PT ;  /* 0x000000252e187209 */ /* 0x000fe20007810000 */
[----:B------:R0:W-:Y:S01]  /*6ae0*/  MUFU.EX2 R40, R141 ;  /* 0x0000008d00287308 */ /* 0x0001e20000000800 */
[----:B------:R-:W-:Y:S01]  /*6af0*/  ISETP.LT.OR P2, PT, R138, 0x7a, P2 ;  /* 0x0000007a8a00780c */ /* 0x000fe20001741670 */
[----:B------:R-:W-:Y:S01]  /*6b00*/  FFMA.FTZ R138, R41, UR33, -R13 ;  /* 0x00000021298a7c23 */ /* 0x000fe2000801080d */
[----:B------:R-:W-:Y:S02]  /*6b10*/  FMNMX.FTZ R41, R47, R24, !PT ;  /* 0x000000182f297209 */ /* 0x000fe40007810000 */
[----:B------:R-:W-:-:S02]  /*6b20*/  FSEL R82, R82, -INF , !P6 ;  /* 0xff80000052527808 */ /* 0x000fc40007000000 */
[----:B------:R-:W-:Y:S01]  /*6b30*/  FMNMX.FTZ R24, R50, R41, !PT ;  /* 0x0000002932187209 */ /* 0x000fe20007810000 */
[----:B------:R1:W-:Y:S01]  /*6b40*/  MUFU.EX2 R36, R138 ;  /* 0x0000008a00247308 */ /* 0x0003e20000000800 */
[--C-:B0-----:R-:W-:Y:S01]  /*6b50*/  FFMA.FTZ R141, R53, UR33, -R13.reuse ;  /* 0x00000021358d7c23 */ /* 0x101fe2000801080d */
[----:B------:R-:W-:Y:S02]  /*6b60*/  FSEL R83, R83, -INF , !P3 ;  /* 0xff80000053537808 */ /* 0x000fe40005800000 */
[----:B------:R-:W-:Y:S02]  /*6b70*/  FMNMX.FTZ R41, R51, R24, !PT ;  /* 0x0000001833297209 */ /* 0x000fe40007810000 */
[----:B------:R-:W-:Y:S02]  /*6b80*/  FSEL R86, R86, -INF , !P4 ;  /* 0xff80000056567808 */ /* 0x000fe40006000000 */
[----:B------:R-:W-:Y:S01]  /*6b90*/  FMNMX.FTZ R24, R54, R41, !PT ;  /* 0x0000002936187209 */ /* 0x000fe20007810000 */
[----:B-1----:R-:W-:Y:S01]  /*6ba0*/  FFMA.FTZ R138, R49, UR33, -R13 ;  /* 0x00000021318a7c23 */ /* 0x002fe2000801080d */
[----:B------:R-:W-:Y:S01]  /*6bb0*/  MUFU.EX2 R37, R44 ;  /* 0x0000002c00257308 */ /* 0x000fe20000000800 */
[----:B------:R-:W-:-:S02]  /*6bc0*/  FSEL R87, R87, -INF , !P2 ;  /* 0xff80000057577808 */ /* 0x000fc40005000000 */
[----:B------:R-:W-:-:S04]  /*6bd0*/  FMNMX.FTZ R45, R55, R24, !PT ;  /* 0x00000018372d7209 */ /* 0x000fc80007810000 */
[----:B------:R-:W-:Y:S01]  /*6be0*/  FMNMX.FTZ R24, R58, R45, !PT ;  /* 0x0000002d3a187209 */ /* 0x000fe20007810000 */
[----:B------:R0:W-:Y:S03]  /*6bf0*/  MUFU.EX2 R44, R138 ;  /* 0x0000008a002c7308 */ /* 0x0001e60000000800 */
[----:B------:R-:W-:-:S04]  /*6c00*/  FMNMX.FTZ R45, R59, R24, !PT ;  /* 0x000000183b2d7209 */ /* 0x000fc80007810000 */
[----:B------:R-:W-:Y:S01]  /*6c10*/  FMNMX.FTZ R24, R62, R45, !PT ;  /* 0x0000002d3e187209 */ /* 0x000fe20007810000 */
[----:B------:R-:W-:Y:S01]  /*6c20*/  MUFU.EX2 R41, R48 ;  /* 0x0000003000297308 */ /* 0x000fe20000000800 */
[----:B0-----:R-:W-:Y:S02]  /*6c30*/  FFMA.FTZ R138, R57, UR33, -R13 ;  /* 0x00000021398a7c23 */ /* 0x001fe4000801080d */
        /* <DEDUP_REMOVED lines=11> */
[----:B------:R1:W-:Y:S01]  /*6cf0*/  MUFU.EX2 R49, R56 ;  /* 0x0000003800317308 */ /* 0x0003e20000000800 */
[--C-:B0-----:R-:W-:Y:S01]  /*6d00*/  FFMA.FTZ R138, R64, UR33, -R13.reuse ;  /* 0x00000021408a7c23 */ /* 0x101fe2000801080d */
[--C-:B------:R-:W-:Y:S01]  /*6d10*/  FFMA.FTZ R64, R69, UR33, -R13.reuse ;  /* 0x0000002145407c23 */ /* 0x100fe2000801080d */
[----:B------:R-:W-:Y:S01]  /*6d20*/  FMNMX.FTZ R57, R79, R24, !PT ;  /* 0x000000184f397209 */ /* 0x000fe20007810000 */
[--C-:B------:R-:W-:Y:S01]  /*6d30*/  FFMA.FTZ R69, R76, UR33, -R13.reuse ;  /* 0x000000214c457c23 */ /* 0x100fe2000801080d */
[--C-:B------:R-:W-:Y:S01]  /*6d40*/  FFMA.FTZ R76, R81, UR33, -R13.reuse ;  /* 0x00000021514c7c23 */ /* 0x100fe2000801080d */
[----:B------:R-:W-:Y:S02]  /*6d50*/  FSEL R81, R12, RZ, P5 ;  /* 0x000000ff0c517208 */ /* 0x000fe40002800000 */
[----:B------:R-:W-:Y:S01]  /*6d60*/  FMNMX.FTZ R24, R82, R57, !PT ;  /* 0x0000003952187209 */ /* 0x000fe20007810000 */
[----:B------:R0:W-:Y:S01]  /*6d70*/  MUFU.EX2 R53, R60 ;  /* 0x0000003c00357308 */ /* 0x0001e20000000800 */
[--C-:B-1----:R-:W-:Y:S01]  /*6d80*/  FFMA.FTZ R56, R61, UR33, -R13.reuse ;  /* 0x000000213d387c23 */ /* 0x102fe2000801080d */
[--C-:B------:R-:W-:Y:S01]  /*6d90*/  FFMA.FTZ R61, R68, UR33, -R13.reuse ;  /* 0x00000021443d7c23 */ /* 0x100fe2000801080d */
[----:B------:R-:W-:Y:S01]  /*6da0*/  FMNMX.FTZ R57, R83, R24, !PT ;  /* 0x0000001853397209 */ /* 0x000fe20007810000 */
[--C-:B------:R-:W-:Y:S01]  /*6db0*/  FFMA.FTZ R68, R73, UR33, -R13.reuse ;  /* 0x0000002149447c23 */ /* 0x100fe2000801080d */
[--C-:B------:R-:W-:Y:S01]  /*6dc0*/  FFMA.FTZ R73, R80, UR33, -R13.reuse ;  /* 0x0000002150497c23 */ /* 0x100fe2000801080d */
[----:B------:R-:W-:Y:S01]  /*6dd0*/  FADD.FTZ R81, -R81, R0 ;  /* 0x0000000051517221 */ /* 0x000fe20000010100 */
[----:B------:R-:W-:Y:S01]  /*6de0*/  FMNMX.FTZ R24, R86, R57, !PT ;  /* 0x0000003956187209 */ /* 0x000fe20007810000 */
[----:B------:R-:W-:Y:S01]  /*6df0*/  MUFU.EX2 R21, R21 ;  /* 0x0000001500157308 */ /* 0x000fe20000000800 */
[--C-:B0-----:R-:W-:Y:S01]  /*6e00*/  FFMA.FTZ R60, R65, UR33, -R13.reuse ;  /* 0x00000021413c7c23 */ /* 0x101fe2000801080d */
[--C-:B------:R-:W-:Y:S01]  /*6e10*/  FFMA.FTZ R65, R72, UR33, -R13.reuse ;  /* 0x0000002148417c23 */ /* 0x100fe2000801080d */
[----:B------:R-:W-:Y:S01]  /*6e20*/  FMNMX.FTZ R24, R87, R24, !PT ;  /* 0x0000001857187209 */ /* 0x000fe20007810000 */
[--C-:B------:R-:W-:Y:S01]  /*6e30*/  FFMA.FTZ R72, R77, UR33, -R13.reuse ;  /* 0x000000214d487c23 */ /* 0x100fe2000801080d */
[----:B------:R-:W-:Y:S01]  /*6e40*/  FFMA.FTZ R77, R84, UR33, -R13 ;  /* 0x00000021544d7c23 */ /* 0x000fe2000801080d */
[----:B------:R-:W-:-:S02]  /*6e50*/  FMUL.FTZ R80, R81, UR33 ;  /* 0x0000002151507c20 */ /* 0x000fc40008410000 */
[----:B------:R-:W0:Y:S01]  /*6e60*/  SHFL.BFLY PT, R141, R24, 0x2, 0x1f ;  /* 0x0c401f00188d7f89 */ /* 0x000e2200000e0000 */
[----:B------:R0:W-:Y:S08]  /*6e70*/  MUFU.EX2 R57, R138 ;  /* 0x0000008a00397308 */ /* 0x0001f00000000800 */
[----:B------:R-:W1:Y:S08]  /*6e80*/  MUFU.EX2 R80, R80 ;  /* 0x0000005000507308 */ /* 0x000e700000000800 */
[----:B------:R2:W-:Y:S01]  /*6e90*/  MUFU.EX2 R0, R85 ;  /* 0x0000005500007308 */ /* 0x0005e20000000800 */
[----:B0-----:R-:W-:-:S07]  /*6ea0*/  FMNMX.FTZ R138, R24, R141, !PT ;  /* 0x0000008d188a7209 */ /* 0x001fce0007810000 */
[----:B------:R-:W-:Y:S01]  /*6eb0*/  MUFU.EX2 R28, R28 ;  /* 0x0000001c001c7308 */ /* 0x000fe20000000800 */
[----:B-1----:R-:W-:Y:S01]  /*6ec0*/  FFMA.FTZ R4, R80, R4, R14 ;  /* 0x0000000450047223 */ /* 0x002fe2000001000e */
[-C--:B------:R-:W-:Y:S01]  /*6ed0*/  FMUL.FTZ R88, R88, R80.reuse ;  /* 0x0000005058587220 */ /* 0x080fe20000410000 */
[-C--:B------:R-:W-:Y:S01]  /*6ee0*/  FMUL.FTZ R89, R89, R80.reuse ;  /* 0x0000005059597220 */ /* 0x080fe20000410000 */
[----:B------:R-:W0:Y:S01]  /*6ef0*/  SHFL.BFLY PT, R141, R138, 0x1, 0x1f ;  /* 0x0c201f008a8d7f89 */ /* 0x000e2200000e0000 */
        /* <DEDUP_REMOVED lines=23> */
[----:B0-----:R-:W-:Y:S01]  /*7070*/  FMNMX.FTZ R13, R138, R141, !PT ;  /* 0x0000008d8a0d7209 */ /* 0x001fe20007810000 */
[-C--:B------:R-:W-:Y:S01]  /*7080*/  FMUL.FTZ R132, R132, R80.reuse ;  /* 0x0000005084847220 */ /* 0x080fe20000410000 */
[----:B------:R-:W-:-:S02]  /*7090*/  FMUL.FTZ R133, R133, R80 ;  /* 0x0000005085857220 */ /* 0x000fc40000410000 */
[C---:B------:R-:W-:Y:S01]  /*70a0*/  FSETP.NEU.FTZ.AND P2, PT, R13.reuse, -INF , PT ;  /* 0xff8000000d00780b */ /* 0x040fe20003f5d000 */
[C---:B------:R-:W-:Y:S01]  /*70b0*/  FMUL.FTZ R24, R13.reuse, UR33 ;  /* 0x000000210d187c20 */ /* 0x040fe20008410000 */
[----:B------:R-:W-:Y:S04]  /*70c0*/  MUFU.EX2 R61, R61 ;  /* 0x0000003d003d7308 */ /* 0x000fe80000000800 */
[----:B------:R-:W-:Y:S02]  /*70d0*/  FSEL R81, R24, RZ, P2 ;  /* 0x000000ff18517208 */ /* 0x000fe40001000000 */
[----:B------:R-:W-:Y:S02]  /*70e0*/  FSEL R24, R13, RZ, P2 ;  /* 0x000000ff0d187208 */ /* 0x000fe40001000000 */
[----:B------:R-:W-:Y:S01]  /*70f0*/  MUFU.EX2 R64, R64 ;  /* 0x0000004000407308 */ /* 0x000fe20000000800 */
[--C-:B------:R-:W-:Y:S01]  /*7100*/  FFMA.FTZ R138, R26, UR33, -R81.reuse ;  /* 0x000000211a8a7c23 */ /* 0x100fe20008010851 */
[----:B------:R-:W-:Y:S01]  /*7110*/  FFMA.FTZ R27, R27, UR33, -R81 ;  /* 0x000000211b1b7c23 */ /* 0x000fe20008010851 */
[----:B------:R-:W-:Y:S01]  /*7120*/  FADD.FTZ R24, -R24, R7 ;  /* 0x0000000718187221 */ /* 0x000fe20000010100 */
[--C-:B------:R-:W-:Y:S01]  /*7130*/  FFMA.FTZ R30, R30, UR33, -R81.reuse ;  /* 0x000000211e1e7c23 */ /* 0x100fe20008010851 */
[--C-:B------:R-:W-:Y:S01]  /*7140*/  FFMA.FTZ R144, R31, UR33, -R81.reuse ;  /* 0x000000211f907c23 */ /* 0x100fe20008010851 */
[--C-:B------:R-:W-:Y:S01]  /*7150*/  FFMA.FTZ R31, R34, UR33, -R81.reuse ;  /* 0x00000021221f7c23 */ /* 0x100fe20008010851 */
[----:B------:R-:W-:Y:S01]  /*7160*/  FMUL.FTZ R7, R24, UR33 ;  /* 0x0000002118077c20 */ /* 0x000fe20008410000 */
[----:B------:R-:W-:Y:S01]  /*7170*/  IMAD.U32 R24, RZ, RZ, UR43 ;  /* 0x0000002bff187e24 */ /* 0x000fe2000f8e00ff */
[----:B------:R-:W-:Y:S01]  /*7180*/  MUFU.EX2 R138, R138 ;  /* 0x0000008a008a7308 */ /* 0x000fe20000000800 */
[--C-:B--2---:R-:W-:Y:S01]  /*7190*/  FFMA.FTZ R85, R42, UR33, -R81.reuse ;  /* 0x000000212a557c23 */ /* 0x104fe20008010851 */
[--C-:B------:R-:W-:Y:S01]  /*71a0*/  FFMA.FTZ R42, R51, UR33, -R81.reuse ;  /* 0x00000021332a7c23 */ /* 0x100fe20008010851 */
[--C-:B------:R-:W-:Y:S01]  /*71b0*/  FFMA.FTZ R51, R59, UR33, -R81.reuse ;  /* 0x000000213b337c23 */ /* 0x100fe20008010851 */
[----:B------:R-:W-:Y:S01]  /*71c0*/  @!P1 LEA R24, R24, UR42, 0x3 ;  /* 0x0000002a18189c11 */ /* 0x000fe2000f8e18ff */
[--C-:B------:R-:W-:Y:S01]  /*71d0*/  FFMA.FTZ R35, R35, UR33, -R81.reuse ;  /* 0x0000002123237c23 */ /* 0x100fe20008010851 */
[----:B------:R-:W-:Y:S01]  /*71e0*/  FADD.FTZ R59, R15, R4 ;  /* 0x000000040f3b7221 */ /* 0x000fe20000010000 */
[----:B------:R-:W-:Y:S01]  /*71f0*/  FFMA.FTZ R84, R38, UR33, -R81 ;  /* 0x0000002126547c23 */ /* 0x000fe20008010851 */
[----:B------:R-:W0:Y:S01]  /*7200*/  MUFU.EX2 R7, R7 ;  /* 0x0000000700077308 */ /* 0x000e220000000800 */
[----:B------:R-:W-:-:S02]  /*7210*/  @!P1 VIADD R24, R24, 0x2d860 ;  /* 0x0002d86018189836 */ /* 0x000fc40000000000 */
[----:B------:R-:W-:Y:S01]  /*7220*/  FADD.FTZ R26, R20, R59 ;  /* 0x0000003b141a7221 */ /* 0x000fe20000010000 */
[--C-:B------:R-:W-:Y:S01]  /*7230*/  FFMA.FTZ R39, R39, UR33, -R81.reuse ;  /* 0x0000002127277c23 */ /* 0x100fe20008010851 */
[--C-:B------:R-:W-:Y:S01]  /*7240*/  FFMA.FTZ R141, R43, UR33, -R81.reuse ;  /* 0x000000212b8d7c23 */ /* 0x100fe20008010851 */
[--C-:B------:R-:W-:Y:S01]  /*7250*/  FFMA.FTZ R46, R46, UR33, -R81.reuse ;  /* 0x000000212e2e7c23 */ /* 0x100fe20008010851 */
[----:B------:R-:W-:Y:S01]  /*7260*/  @!P1 PRMT R24, RZ, 0x654, R24 ;  /* 0x00000654ff189816 */ /* 0x000fe20000000018 */
[--C-:B------:R-:W-:Y:S01]  /*7270*/  FFMA.FTZ R146, R47, UR33, -R81.reuse ;  /* 0x000000212f927c23 */ /* 0x100fe20008010851 */
[----:B------:R-:W1:Y:S01]  /*7280*/  MUFU.EX2 R27, R27 ;  /* 0x0000001b001b7308 */ /* 0x000e620000000800 */
[--C-:B------:R-:W-:Y:S01]  /*7290*/  FFMA.FTZ R34, R50, UR33, -R81.reuse ;  /* 0x0000002132227c23 */ /* 0x100fe20008010851 */
[----:B------:R2:W-:Y:S01]  /*72a0*/  @!P1 SYNCS.ARRIVE.TRANS64.RED.A1T0 RZ, [R24+URZ], RZ ;  /* 0x000000ff18ff99a7 */ /* 0x0005e2000810043f */
[--C-:B------:R-:W-:Y:S01]  /*72b0*/  FFMA.FTZ R47, R54, UR33, -R81.reuse ;  /* 0x00000021362f7c23 */ /* 0x100fe20008010851 */
[--C-:B------:R-:W-:Y:S01]  /*72c0*/  FFMA.FTZ R43, R55, UR33, -R81.reuse ;  /* 0x00000021372b7c23 */ /* 0x100fe20008010851 */
[--C-:B------:R-:W-:Y:S01]  /*72d0*/  FFMA.FTZ R50, R58, UR33, -R81.reuse ;  /* 0x000000213a327c23 */ /* 0x100fe20008010851 */
[--C-:B------:R-:W-:Y:S01]  /*72e0*/  FFMA.FTZ R55, R62, UR33, -R81.reuse ;  /* 0x000000213e377c23 */ /* 0x100fe20008010851 */
[--C-:B------:R-:W-:Y:S01]  /*72f0*/  FFMA.FTZ R4, R63, UR33, -R81.reuse ;  /* 0x000000213f047c23 */ /* 0x100fe20008010851 */
[----:B------:R-:W3:Y:S01]  /*7300*/  MUFU.EX2 R30, R30 ;  /* 0x0000001e001e7308 */ /* 0x000ee20000000800 */
[--C-:B------:R-:W-:Y:S01]  /*7310*/  FFMA.FTZ R63, R70, UR33, -R81.reuse ;  /* 0x00000021463f7c23 */ /* 0x100fe20008010851 */
[----:B--2---:R-:W-:Y:S01]  /*7320*/  F2FP.BF16.F32.PACK_AB R24, R15, R14 ;  /* 0x0000000e0f18723e */ /* 0x004fe200000010ff */
[----:B0-----:R-:W-:Y:S01]  /*7330*/  FFMA.FTZ R14, R7, R3, R138 ;  /* 0x00000003070e7223 */ /* 0x001fe2000001008a */
[--C-:B------:R-:W-:Y:S01]  /*7340*/  FFMA.FTZ R75, R75, UR33, -R81.reuse ;  /* 0x000000214b4b7c23 */ /* 0x100fe20008010851 */
[--C-:B------:R-:W-:Y:S01]  /*7350*/  FFMA.FTZ R78, R78, UR33, -R81.reuse ;  /* 0x000000214e4e7c23 */ /* 0x100fe20008010851 */
[--C-:B------:R-:W-:Y:S01]  /*7360*/  FFMA.FTZ R79, R79, UR33, -R81.reuse ;  /* 0x000000214f4f7c23 */ /* 0x100fe20008010851 */
[--C-:B------:R-:W-:Y:S01]  /*7370*/  FFMA.FTZ R82, R82, UR33, -R81.reuse ;  /* 0x0000002152527c23 */ /* 0x100fe20008010851 */
[----:B------:R-:W0:Y:S01]  /*7380*/  MUFU.EX2 R144, R144 ;  /* 0x0000009000907308 */ /* 0x000e220000000800 */
[----:B-1----:R-:W-:Y:S01]  /*7390*/  FADD.FTZ R3, R27, R14 ;  /* 0x0000000e1b037221 */ /* 0x002fe20000010000 */
[C---:B------:R-:W-:Y:S01]  /*73a0*/  FADD.FTZ R14, R25.reuse, R26 ;  /* 0x0000001a190e7221 */ /* 0x040fe20000010000 */
[----:B------:R-:W-:Y:S01]  /*73b0*/  F2FP.BF16.F32.PACK_AB R26, R25, R20 ;  /* 0x00000014191a723e */ /* 0x000fe200000010ff */
[--C-:B------:R-:W-:Y:S01]  /*73c0*/  FFMA.FTZ R83, R83, UR33, -R81.reuse ;  /* 0x0000002153537c23 */ /* 0x100fe20008010851 */
[----:B------:R-:W-:Y:S01]  /*73d0*/  F2FP.BF16.F32.PACK_AB R25, R27, R138 ;  /* 0x0000008a1b19723e */ /* 0x000fe200000010ff */
[----:B------:R-:W-:Y:S01]  /*73e0*/  FADD.FTZ R59, R21, R14 ;  /* 0x0000000e153b7221 */ /* 0x000fe20000010000 */
[----:B------:R-:W-:Y:S01]  /*73f0*/  FFMA.FTZ R14, R67, UR33, -R81 ;  /* 0x00000021430e7c23 */ /* 0x000fe20008010851 */
[----:B------:R-:W1:Y:S01]  /*7400*/  MUFU.EX2 R31, R31 ;  /* 0x0000001f001f7308 */ /* 0x000e620000000800 */
[----:B---3--:R-:W-:Y:S01]  /*7410*/  FADD.FTZ R15, R30, R3 ;  /* 0x000000031e0f7221 */ /* 0x008fe20000010000 */
[C---:B------:R-:W-:Y:S01]  /*7420*/  FADD.FTZ R38, R28.reuse, R59 ;  /* 0x0000003b1c267221 */ /* 0x040fe20000010000 */
[----:B------:R-:W-:Y:S01]  /*7430*/  F2FP.BF16.F32.PACK_AB R28, R28, R21 ;  /* 0x000000151c1c723e */ /* 0x000fe200000010ff */
[--C-:B------:R-:W-:Y:S01]  /*7440*/  FFMA.FTZ R3, R66, UR33, -R81.reuse ;  /* 0x0000002142037c23 */ /* 0x100fe20008010851 */
[----:B------:R-:W-:Y:S01]  /*7450*/  FFMA.FTZ R86, R86, UR33, -R81 ;  /* 0x0000002156567c23 */ /* 0x000fe20008010851 */
[----:B------:R-:W-:Y:S01]  /*7460*/  F2FP.BF16.F32.PACK_AB R62, R64, R61 ;  /* 0x0000003d403e723e */ /* 0x000fe200000010ff */
[----:B------:R-:W-:Y:S01]  /*7470*/  UMOV UR43, UR51 ;  /* 0x00000033002b7c82 */ /* 0x000fe20008000000 */
[----:B------:R-:W2:Y:S01]  /*7480*/  MUFU.EX2 R35, R35 ;  /* 0x0000002300237308 */ /* 0x000ea20000000800 */
[C---:B0-----:R-:W-:Y:S01]  /*7490*/  FADD.FTZ R20, R144.reuse, R15 ;  /* 0x0000000f90147221 */ /* 0x041fe20000010000 */
[----:B------:R-:W-:Y:S01]  /*74a0*/  F2FP.BF16.F32.PACK_AB R27, R144, R30 ;  /* 0x0000001e901b723e */ /* 0x000fe200000010ff */
[----:B------:R-:W-:Y:S01]  /*74b0*/  FADD.FTZ R15, R29, R38 ;  /* 0x000000261d0f7221 */ /* 0x000fe20000010000 */
[----:B------:R-:W-:Y:S01]  /*74c0*/  ISETP.GT.AND P2, PT, R2, UR52, PT ;  /* 0x0000003402007c0c */ /* 0x000fe2000bf44270 */
[-C--:B------:R-:W-:Y:S01]  /*74d0*/  FMUL.FTZ R90, R90, R7.reuse ;  /* 0x000000075a5a7220 */ /* 0x080fe20000410000 */
[-C--:B------:R-:W-:Y:S01]  /*74e0*/  FMUL.FTZ R91, R91, R7.reuse ;  /* 0x000000075b5b7220 */ /* 0x080fe20000410000 */
[----:B------:R-:W-:Y:S01]  /*74f0*/  FADD.FTZ R38, R32, R15 ;  /* 0x0000000f20267221 */ /* 0x000fe20000010000 */
[----:B------:R-:W0:Y:S01]  /*7500*/  MUFU.EX2 R84, R84 ;  /* 0x0000005400547308 */ /* 0x000e220000000800 */
[----:B-1----:R-:W-:Y:S01]  /*7510*/  FADD.FTZ R30, R31, R20 ;  /* 0x000000141f1e7221 */ /* 0x002fe20000010000 */
[----:B------:R1:W-:Y:S01]  /*7520*/  STSM.16.M88.4 [R17+0x21800], R24 ;  /* 0x0218001811007844 */ /* 0x0003e20000000200 */
[--C-:B------:R-:W-:Y:S01]  /*7530*/  FFMA.FTZ R20, R71, UR33, -R81.reuse ;  /* 0x0000002147147c23 */ /* 0x100fe20008010851 */
[--C-:B------:R-:W-:Y:S01]  /*7540*/  FFMA.FTZ R15, R74, UR33, -R81.reuse ;  /* 0x000000214a0f7c23 */ /* 0x100fe20008010851 */
[----:B------:R-:W-:Y:S01]  /*7550*/  FFMA.FTZ R81, R87, UR33, -R81 ;  /* 0x0000002157517c23 */ /* 0x000fe20008010851 */
[-C--:B------:R-:W-:Y:S01]  /*7560*/  FMUL.FTZ R94, R94, R7.reuse ;  /* 0x000000075e5e7220 */ /* 0x080fe20000410000 */
[-C--:B------:R-:W-:Y:S01]  /*7570*/  FMUL.FTZ R95, R95, R7.reuse ;  /* 0x000000075f5f7220 */ /* 0x080fe20000410000 */
[----:B------:R-:W3:Y:S01]  /*7580*/  MUFU.EX2 R39, R39 ;  /* 0x0000002700277308 */ /* 0x000ee20000000800 */
        /* <DEDUP_REMOVED lines=9> */
[----:B------:R-:W-:Y:S01]  /*7620*/  FADD.FTZ R59, R33, R38 ;  /* 0x00000026213b7221 */ /* 0x000fe20000010000 */
[-C--:B------:R-:W-:Y:S01]  /*7630*/  FMUL.FTZ R110, R110, R7.reuse ;  /* 0x000000076e6e7220 */ /* 0x080fe20000410000 */
[-C--:B------:R-:W-:Y:S01]  /*7640*/  FMUL.FTZ R111, R111, R7.reuse ;  /* 0x000000076f6f7220 */ /* 0x080fe20000410000 */
[----:B------:R-:W-:Y:S01]  /*7650*/  FMUL.FTZ R114, R114, R7 ;  /* 0x0000000772727220 */ /* 0x000fe20000410000 */
[C---:B------:R-:W-:Y:S01]  /*7660*/  FADD.FTZ R38, R36.reuse, R59 ;  /* 0x0000003b24267221 */ /* 0x040fe20000010000 */
[----:B------:R-:W-:Y:S01]  /*7670*/  F2FP.BF16.F32.PACK_AB R36, R36, R33 ;  /* 0x000000212424723e */ /* 0x000fe200000010ff */
[----:B------:R-:W0:Y:S01]  /*7680*/  MUFU.EX2 R141, R141 ;  /* 0x0000008d008d7308 */ /* 0x000e220000000800 */
[----:B---3--:R-:W-:Y:S01]  /*7690*/  FADD.FTZ R30, R39, R30 ;  /* 0x0000001e271e7221 */ /* 0x008fe20000010000 */
[----:B------:R-:W-:Y:S01]  /*76a0*/  FADD.FTZ R67, R37, R38 ;  /* 0x0000002625437221 */ /* 0x000fe20000010000 */
[----:B------:R-:W-:Y:S01]  /*76b0*/  F2FP.BF16.F32.PACK_AB R38, R40, R37 ;  /* 0x000000252826723e */ /* 0x000fe200000010ff */
[-C--:B------:R-:W-:Y:S01]  /*76c0*/  FMUL.FTZ R115, R115, R7.reuse ;  /* 0x0000000773737220 */ /* 0x080fe20000410000 */
[-C--:B------:R-:W-:Y:S01]  /*76d0*/  FMUL.FTZ R118, R118, R7.reuse ;  /* 0x0000000776767220 */ /* 0x080fe20000410000 */
        /* <DEDUP_REMOVED lines=9> */
[----:B------:R-:W-:Y:S01]  /*7770*/  FMUL.FTZ R134, R134, R7 ;  /* 0x0000000786867220 */ /* 0x000fe20000410000 */
[----:B------:R-:W2:Y:S01]  /*7780*/  MUFU.EX2 R146, R146 ;  /* 0x0000009200927308 */ /* 0x000ea20000000800 */
[C---:B0-----:R-:W-:Y:S01]  /*7790*/  FADD.FTZ R59, R141.reuse, R30 ;  /* 0x0000001e8d3b7221 */ /* 0x041fe20000010000 */
[----:B------:R-:W-:Y:S01]  /*77a0*/  FADD.FTZ R30, R40, R67 ;  /* 0x00000043281e7221 */ /* 0x000fe20000010000 */
[----:B------:R-:W-:Y:S01]  /*77b0*/  F2FP.BF16.F32.PACK_AB R37, R141, R85 ;  /* 0x000000558d25723e */ /* 0x000fe200000010ff */
[----:B------:R-:W-:Y:S01]  /*77c0*/  FMUL.FTZ R135, R135, R7 ;  /* 0x0000000787877220 */ /* 0x000fe20000410000 */
[----:B------:R-:W-:-:S02]  /*77d0*/  VIADD R2, R2, 0xffffffff ;  /* 0xffffffff02027836 */ /* 0x000fc40000000000 */
[----:B------:R-:W-:Y:S01]  /*77e0*/  FADD.FTZ R67, R41, R30 ;  /* 0x0000001e29437221 */ /* 0x000fe20000010000 */
[----:B------:R-:W-:Y:S01]  /*77f0*/  IMAD.MOV.U32 R7, RZ, RZ, R13 ;  /* 0x000000ffff077224 */ /* 0x000fe200078e000d */
[----:B------:R-:W0:Y:S01]  /*7800*/  MUFU.EX2 R34, R34 ;  /* 0x0000002200227308 */ /* 0x000e220000000800 */
[----:B---3--:R-:W-:Y:S01]  /*7810*/  FADD.FTZ R59, R46, R59 ;  /* 0x0000003b2e3b7221 */ /* 0x008fe20000010000 */
[C---:B------:R-:W-:Y:S01]  /*7820*/  FADD.FTZ R30, R44.reuse, R67 ;  /* 0x000000432c1e7221 */ /* 0x040fe20000010000 */
[----:B------:R-:W-:-:S03]  /*7830*/  F2FP.BF16.F32.PACK_AB R44, R44, R41 ;  /* 0x000000292c2c723e */ /* 0x000fc600000010ff */
[----:B------:R-:W-:Y:S01]  /*7840*/  FADD.FTZ R21, R45, R30 ;  /* 0x0000001e2d157221 */ /* 0x000fe20000010000 */
[----:B------:R-:W-:Y:S01]  /*7850*/  F2FP.BF16.F32.PACK_AB R30, R32, R29 ;  /* 0x0000001d201e723e */ /* 0x000fe200000010ff */
[----:B------:R-:W3:Y:S01]  /*7860*/  MUFU.EX2 R42, R42 ;  /* 0x0000002a002a7308 */ /* 0x000ee20000000800 */
[----:B--2---:R-:W-:Y:S01]  /*7870*/  FADD.FTZ R59, R146, R59 ;  /* 0x0000003b923b7221 */ /* 0x004fe20000010000 */
[----:B------:R-:W-:Y:S01]  /*7880*/  FADD.FTZ R54, R48, R21 ;  /* 0x0000001530367221 */ /* 0x000fe20000010000 */
[----:B------:R-:W-:Y:S02]  /*7890*/  F2FP.BF16.F32.PACK_AB R29, R35, R31 ;  /* 0x0000001f231d723e */ /* 0x000fe400000010ff */
[----:B------:R-:W-:Y:S01]  /*78a0*/  F2FP.BF16.F32.PACK_AB R31, R39, R84 ;  /* 0x00000054271f723e */ /* 0x000fe200000010ff */
[----:B-1----:R-:W-:Y:S01]  /*78b0*/  FADD.FTZ R25, R49, R54 ;  /* 0x0000003631197221 */ /* 0x002fe20000010000 */
[----:B------:R-:W-:Y:S01]  /*78c0*/  F2FP.BF16.F32.PACK_AB R39, R146, R46 ;  /* 0x0000002e9227723e */ /* 0x000fe200000010ff */
[----:B------:R-:W1:Y:S01]  /*78d0*/  MUFU.EX2 R47, R47 ;  /* 0x0000002f002f7308 */ /* 0x000e620000000800 */
[----:B0-----:R-:W-:Y:S01]  /*78e0*/  FADD.FTZ R59, R34, R59 ;  /* 0x0000003b223b7221 */ /* 0x001fe20000010000 */
[----:B------:R0:W-:Y:S01]  /*78f0*/  STSM.16.M88.4 [R23], R28 ;  /* 0x0000001c17007844 */ /* 0x0001e20000000200 */
[----:B------:R-:W-:-:S02]  /*7900*/  F2FP.BF16.F32.PACK_AB R46, R48, R45 ;  /* 0x0000002d302e723e */ /* 0x000fc400000010ff */
[----:B------:R-:W-:Y:S01]  /*7910*/  F2FP.BF16.F32.PACK_AB R54, R56, R53 ;  /* 0x000000353836723e */ /* 0x000fe200000010ff */
[----:B------:R2:W-:Y:S02]  /*7920*/  STSM.16.M88.4 [R19], R36 ;  /* 0x0000002413007844 */ /* 0x0005e40000000200 */
[----:B------:R-:W4:Y:S01]  /*7930*/  MUFU.EX2 R43, R43 ;  /* 0x0000002b002b7308 */ /* 0x000f220000000800 */
[C---:B---3--:R-:W-:Y:S01]  /*7940*/  FADD.FTZ R32, R42.reuse, R59 ;  /* 0x0000003b2a207221 */ /* 0x048fe20000010000 */
[----:B------:R-:W-:-:S06]  /*7950*/  F2FP.BF16.F32.PACK_AB R45, R42, R34 ;  /* 0x000000222a2d723e */ /* 0x000fcc00000010ff */
[----:B------:R-:W3:Y:S01]  /*7960*/  MUFU.EX2 R50, R50 ;  /* 0x0000003200327308 */ /* 0x000ee20000000800 */
[----:B-1----:R-:W-:-:S07]  /*7970*/  FADD.FTZ R32, R47, R32 ;  /* 0x000000202f207221 */ /* 0x002fce0000010000 */
[----:B------:R-:W1:Y:S01]  /*7980*/  MUFU.EX2 R51, R51 ;  /* 0x0000003300337308 */ /* 0x000e620000000800 */
[C---:B----4-:R-:W-:Y:S01]  /*7990*/  FADD.FTZ R21, R43.reuse, R32 ;  /* 0x000000202b157221 */ /* 0x050fe20000010000 */
[C---:B------:R-:W-:Y:S01]  /*79a0*/  FADD.FTZ R32, R52.reuse, R25 ;  /* 0x0000001934207221 */ /* 0x040fe20000010000 */
[----:B------:R-:W-:Y:S02]  /*79b0*/  F2FP.BF16.F32.PACK_AB R47, R43, R47 ;  /* 0x0000002f2b2f723e */ /* 0x000fe400000010ff */
[----:B------:R-:W-:-:S03]  /*79c0*/  F2FP.BF16.F32.PACK_AB R52, R52, R49 ;  /* 0x000000313434723e */ /* 0x000fc600000010ff */
[----:B------:R-:W4:Y:S01]  /*79d0*/  MUFU.EX2 R55, R55 ;  /* 0x0000003700377308 */ /* 0x000f220000000800 */
[----:B---3--:R-:W-:Y:S01]  /*79e0*/  FADD.FTZ R24, R50, R21 ;  /* 0x0000001532187221 */ /* 0x008fe20000010000 */
[----:B------:R-:W-:Y:S01]  /*79f0*/  FADD.FTZ R21, R53, R32 ;  /* 0x0000002035157221 */ /* 0x000fe20000010000 */
[----:B------:R2:W-:Y:S03]  /*7a00*/  STSM.16.M88.4 [R18], R44 ;  /* 0x0000002c12007844 */ /* 0x0005e60000000200 */
[----:B------:R-:W-:Y:S02]  /*7a10*/  FADD.FTZ R40, R56, R21 ;  /* 0x0000001538287221 */ /* 0x000fe40000010000 */
[----:B------:R-:W3:Y:S01]  /*7a20*/  MUFU.EX2 R4, R4 ;  /* 0x0000000400047308 */ /* 0x000ee20000000800 */
[----:B-1----:R-:W-:Y:S01]  /*7a30*/  FADD.FTZ R24, R51, R24 ;  /* 0x0000001833187221 */ /* 0x002fe20000010000 */
[----:B------:R-:W-:Y:S01]  /*7a40*/  FADD.FTZ R25, R57, R40 ;  /* 0x0000002839197221 */ /* 0x000fe20000010000 */
[----:B------:R-:W-:-:S03]  /*7a50*/  F2FP.BF16.F32.PACK_AB R53, R51, R50 ;  /* 0x000000323335723e */ /* 0x000fc600000010ff */
[C---:B------:R-:W-:Y:S01]  /*7a60*/  FADD.FTZ R40, R60.reuse, R25 ;  /* 0x000000193c287221 */ /* 0x040fe20000010000 */
[----:B------:R-:W-:Y:S01]  /*7a70*/  F2FP.BF16.F32.PACK_AB R60, R60, R57 ;  /* 0x000000393c3c723e */ /* 0x000fe200000010ff */
[----:B------:R-:W1:Y:S01]  /*7a80*/  MUFU.EX2 R3, R3 ;  /* 0x0000000300037308 */ /* 0x000e620000000800 */
[----:B----4-:R-:W-:Y:S01]  /*7a90*/  FADD.FTZ R21, R55, R24 ;  /* 0x0000001837157221 */ /* 0x010fe20000010000 */
[----:B------:R-:W-:-:S04]  /*7aa0*/  FADD.FTZ R25, R61, R40 ;  /* 0x000000283d197221 */ /* 0x000fc80000010000 */
[----:B0-----:R-:W-:Y:S02]  /*7ab0*/  FADD.FTZ R28, R64, R25 ;  /* 0x00000019401c7221 */ /* 0x001fe40000010000 */
[----:B------:R-:W0:Y:S01]  /*7ac0*/  MUFU.EX2 R14, R14 ;  /* 0x0000000e000e7308 */ /* 0x000e220000000800 */
[C---:B---3--:R-:W-:Y:S01]  /*7ad0*/  FADD.FTZ R24, R4.reuse, R21 ;  /* 0x0000001504187221 */ /* 0x048fe20000010000 */
[----:B------:R-:W-:-:S05]  /*7ae0*/  F2FP.BF16.F32.PACK_AB R55, R4, R55 ;  /* 0x000000370437723e */ /* 0x000fca00000010ff */
[----:B------:R2:W-:Y:S01]  /*7af0*/  STSM.16.M88.4 [R17+0x27800], R52 ;  /* 0x0278003411007844 */ /* 0x0005e20000000200 */
[----:B------:R-:W3:Y:S01]  /*7b00*/  MUFU.EX2 R65, R65 ;  /* 0x0000004100417308 */ /* 0x000ee20000000800 */
[----:B-1----:R-:W-:-:S07]  /*7b10*/  FADD.FTZ R21, R3, R24 ;  /* 0x0000001803157221 */ /* 0x002fce0000010000 */
[----:B------:R-:W1:Y:S01]  /*7b20*/  MUFU.EX2 R63, R63 ;  /* 0x0000003f003f7308 */ /* 0x000e620000000800 */
[C---:B0-----:R-:W-:Y:S01]  /*7b30*/  FADD.FTZ R24, R14.reuse, R21 ;  /* 0x000000150e187221 */ /* 0x041fe20000010000 */
[----:B------:R-:W-:-:S06]  /*7b40*/  F2FP.BF16.F32.PACK_AB R61, R14, R3 ;  /* 0x000000030e3d723e */ /* 0x000fcc00000010ff */
[----:B------:R-:W0:Y:S01]  /*7b50*/  MUFU.EX2 R68, R68 ;  /* 0x0000004400447308 */ /* 0x000e220000000800 */
[----:B---3--:R-:W-:-:S07]  /*7b60*/  FADD.FTZ R25, R65, R28 ;  /* 0x0000001c41197221 */ /* 0x008fce0000010000 */
[----:B------:R-:W3:Y:S01]  /*7b70*/  MUFU.EX2 R20, R20 ;  /* 0x0000001400147308 */ /* 0x000ee20000000800 */
[----:B-1----:R-:W-:-:S07]  /*7b80*/  FADD.FTZ R21, R63, R24 ;  /* 0x000000183f157221 */ /* 0x002fce0000010000 */
[----:B------:R-:W1:Y:S01]  /*7b90*/  MUFU.EX2 R69, R69 ;  /* 0x0000004500457308 */ /* 0x000e620000000800 */
[C---:B0-----:R-:W-:Y:S01]  /*7ba0*/  FADD.FTZ R24, R68.reuse, R25 ;  /* 0x0000001944187221 */ /* 0x041fe20000010000 */
[----:B------:R-:W-:-:S06]  /*7bb0*/  F2FP.BF16.F32.PACK_AB R68, R68, R65 ;  /* 0x000000414444723e */ /* 0x000fcc00000010ff */
[----:B------:R-:W0:Y:S01]  /*7bc0*/  MUFU.EX2 R15, R15 ;  /* 0x0000000f000f7308 */ /* 0x000e220000000800 */
[C---:B---3--:R-:W-:Y:S01]  /*7bd0*/  FADD.FTZ R4, R20.reuse, R21 ;  /* 0x0000001514047221 */ /* 0x048fe20000010000 */
[----:B------:R-:W-:-:S05]  /*7be0*/  F2FP.BF16.F32.PACK_AB R63, R20, R63 ;  /* 0x0000003f143f723e */ /* 0x000fca00000010ff */
[----:B------:R2:W-:Y:S01]  /*7bf0*/  STSM.16.M88.4 [R136], R60 ;  /* 0x0000003c88007844 */ /* 0x0005e20000000200 */
[----:B------:R-:W3:Y:S01]  /*7c00*/  MUFU.EX2 R72, R72 ;  /* 0x0000004800487308 */ /* 0x000ee20000000800 */
[----:B-1----:R-:W-:-:S07]  /*7c10*/  FADD.FTZ R25, R69, R24 ;  /* 0x0000001845197221 */ /* 0x002fce0000010000 */
[----:B------:R-:W1:Y:S01]  /*7c20*/  MUFU.EX2 R26, R75 ;  /* 0x0000004b001a7308 */ /* 0x000e620000000800 */
[----:B0-----:R-:W-:-:S07]  /*7c30*/  FADD.FTZ R21, R15, R4 ;  /* 0x000000040f157221 */ /* 0x001fce0000010000 */
[----:B------:R-:W0:Y:S01]  /*7c40*/  MUFU.EX2 R73, R73 ;  /* 0x0000004900497308 */ /* 0x000e220000000800 */
[C---:B---3--:R-:W-:Y:S01]  /*7c50*/  FADD.FTZ R24, R72.reuse, R25 ;  /* 0x0000001948187221 */ /* 0x048fe20000010000 */
[----:B------:R-:W-:-:S06]  /*7c60*/  F2FP.BF16.F32.PACK_AB R70, R72, R69 ;  /* 0x000000454846723e */ /* 0x000fcc00000010ff */
[----:B------:R-:W3:Y:S01]  /*7c70*/  MUFU.EX2 R71, R78 ;  /* 0x0000004e00477308 */ /* 0x000ee20000000800 */
[C---:B-1----:R-:W-:Y:S01]  /*7c80*/  FADD.FTZ R4, R26.reuse, R21 ;  /* 0x000000151a047221 */ /* 0x042fe20000010000 */
[----:B------:R-:W-:-:S06]  /*7c90*/  F2FP.BF16.F32.PACK_AB R69, R26, R15 ;  /* 0x0000000f1a45723e */ /* 0x000fcc00000010ff */
[----:B------:R-:W1:Y:S01]  /*7ca0*/  MUFU.EX2 R76, R76 ;  /* 0x0000004c004c7308 */ /* 0x000e620000000800 */
[----:B0-----:R-:W-:-:S07]  /*7cb0*/  FADD.FTZ R25, R73, R24 ;  /* 0x0000001849197221 */ /* 0x001fce0000010000 */
[----:B------:R-:W0:Y:S01]  /*7cc0*/  MUFU.EX2 R32, R79 ;  /* 0x0000004f00207308 */ /* 0x000e220000000800 */
[----:B---3--:R-:W-:-:S07]  /*7cd0*/  FADD.FTZ R21, R71, R4 ;  /* 0x0000000447157221 */ /* 0x008fce0000010000 */
[----:B------:R-:W3:Y:S01]  /*7ce0*/  MUFU.EX2 R77, R77 ;  /* 0x0000004d004d7308 */ /* 0x000ee20000000800 */
[C---:B-1----:R-:W-:Y:S01]  /*7cf0*/  FADD.FTZ R4, R76.reuse, R25 ;  /* 0x000000194c047221 */ /* 0x042fe20000010000 */
[----:B------:R-:W-:-:S06]  /*7d00*/  F2FP.BF16.F32.PACK_AB R24, R76, R73 ;  /* 0x000000494c18723e */ /* 0x000fcc00000010ff */
[----:B------:R-:W1:Y:S01]  /*7d10*/  MUFU.EX2 R82, R82 ;  /* 0x0000005200527308 */ /* 0x000e620000000800 */
[C---:B0-----:R-:W-:Y:S01]  /*7d20*/  F2FP.BF16.F32.PACK_AB R71, R32.reuse, R71 ;  /* 0x000000472047723e */ /* 0x041fe200000010ff */
[----:B------:R-:W-:-:S04]  /*7d30*/  FADD.FTZ R21, R32, R21 ;  /* 0x0000001520157221 */ /* 0x000fc80000010000 */
[----:B------:R2:W-:Y:S02]  /*7d40*/  STSM.16.M88.4 [R19+0x6000], R68 ;  /* 0x0060004413007844 */ /* 0x0005e40000000200 */
[----:B------:R-:W0:Y:S01]  /*7d50*/  MUFU.EX2 R83, R83 ;  /* 0x0000005300537308 */ /* 0x000e220000000800 */
[----:B---3--:R-:W-:Y:S01]  /*7d60*/  F2FP.BF16.F32.PACK_AB R26, R0, R77 ;  /* 0x0000004d001a723e */ /* 0x008fe200000010ff */
[----:B------:R-:W-:-:S04]  /*7d70*/  FADD.FTZ R77, R77, R4 ;  /* 0x000000044d4d7221 */ /* 0x000fc80000010000 */
[----:B------:R-:W-:Y:S01]  /*7d80*/  FADD.FTZ R4, R0, R77 ;  /* 0x0000004d00047221 */ /* 0x000fe20000010000 */
[----:B------:R-:W-:Y:S01]  /*7d90*/  IMAD.MOV.U32 R0, RZ, RZ, R12 ;  /* 0x000000ffff007224 */ /* 0x000fe200078e000c */
[----:B------:R-:W3:Y:S01]  /*7da0*/  MUFU.EX2 R86, R86 ;  /* 0x0000005600567308 */ /* 0x000ee20000000800 */
[----:B-1----:R-:W-:-:S07]  /*7db0*/  FADD.FTZ R21, R82, R21 ;  /* 0x0000001552157221 */ /* 0x002fce0000010000 */
[----:B------:R-:W1:Y:S01]  /*7dc0*/  MUFU.EX2 R81, R81 ;  /* 0x0000005100517308 */ /* 0x000e620000000800 */
[C---:B0-----:R-:W-:Y:S01]  /*7dd0*/  F2FP.BF16.F32.PACK_AB R25, R83.reuse, R82 ;  /* 0x000000525319723e */ /* 0x041fe200000010ff */
[----:B------:R-:W-:-:S04]  /*7de0*/  FADD.FTZ R21, R83, R21 ;  /* 0x0000001553157221 */ /* 0x000fc80000010000 */
[----:B---3--:R-:W-:Y:S01]  /*7df0*/  FADD.FTZ R21, R86, R21 ;  /* 0x0000001556157221 */ /* 0x008fe20000010000 */
[----:B-1----:R-:W-:-:S03]  /*7e00*/  F2FP.BF16.F32.PACK_AB R27, R81, R86 ;  /* 0x00000056511b723e */ /* 0x002fc600000010ff */
[----:B------:R-:W-:Y:S02]  /*7e10*/  FADD.FTZ R3, R81, R21 ;  /* 0x0000001551037221 */ /* 0x000fe40000010000 */
[----:B------:R2:W-:Y:S01]  /*7e20*/  STSM.16.M88.4 [R18+0x6000], R24 ;  /* 0x0060001812007844 */ /* 0x0005e20000000200 */
[----:B------:R0:W-:Y:S06]  /*7e30*/  MEMBAR.ALL.CTA ;  /* 0x0000000000007992 */ /* 0x0001ec0000008000 */
[----:B0-----:R-:W0:Y:S02]  /*7e40*/  FENCE.VIEW.ASYNC.S ;  /* 0x00000000000073c6 */ /* 0x001e240000000000 */
[----:B0-----:R-:W-:Y:S01]  /*7e50*/  NOP ;  /* 0x0000000000007918 */ /* 0x001fe20000000000 */
[----:B------:R-:W-:Y:S05]  /*7e60*/  @P2 BRA `(.L_x_9142) ;  /* 0xffffffcc00f82947 */ /* 0x000fea000383ffff */
[----:B------:R-:W-:Y:S01]  /*7e70*/  IMAD.MOV.U32 R7, RZ, RZ, R13 ;  /* 0x000000ffff077224 */ /* 0x000fe200078e000d */
[----:B------:R-:W-:Y:S01]  /*7e80*/  UMOV UR43, UR51 ;  /* 0x00000033002b7c82 */ /* 0x000fe20008000000 */
[----:B------:R-:W-:Y:S01]  /*7e90*/  IMAD.MOV.U32 R0, RZ, RZ, R12 ;  /* 0x000000ffff007224 */ /* 0x000fe200078e000c */
[----:B------:R-:W-:-:S06]  /*7ea0*/  UMOV UR46, UR50 ;  /* 0x00000032002e7c82 */ /* 0x000fcc0008000000 */
.L_x_9125:
[----:B---3--:R-:W-:Y:S01]  /*7eb0*/  IADD3 R8, R137, 0xc0, -R139 ;  /* 0x000000c089087810 */ /* 0x008fe20007ffe88b */
        /* <DEDUP_REMOVED lines=17> */
.L_x_9144:
[----:B------:R-:W-:-:S11]  /*7fd0*/  UISETP.NE.AND UP0, UPT, UR11, 0x1, UPT ;  /* 0x000000010b00788c */ /* 0x000fd6000bf05270 */
[----:B------:R-:W-:Y:S02]  /*7fe0*/  @UP0 ULDC.64 UR14, c[0x0][0x9e8] ;  /* 0x00027a00000e0ab9 */ /* 0x000fe40000000a00 */
[----:B------:R-:W-:-:S04]  /*7ff0*/  UIMAD.WIDE.U32 UR6, UR10, UR14, URZ ;  /* 0x0000000e0a0672a5 */ /* 0x000fc8000f8e003f */
[----:B------:R-:W-:-:S12]  /*8000*/  @UP0 USHF.R.U32.HI UR10, URZ, UR15, UR7 ;  /* 0x0000000f3f0a0299 */ /* 0x000fd80008011607 */
.L_x_9145:
[----:B------:R-:W-:-:S04]  /*8010*/  UIMAD UR10, UR10, UR11, URZ ;  /* 0x0000000b0a0a72a4 */ /* 0x000fc8000f8e023f */
[----:B------:R-:W-:-:S04]  /*8020*/  UISETP.LT.AND UP0, UPT, UR35, UR10, UPT ;  /* 0x0000000a2300728c */ /* 0x000fc8000bf01270 */
[----:B------:R-:W-:-:S12]  /*8030*/  USEL UR35, UR35, UR10, !UP0 ;  /* 0x0000000a23237287 */ /* 0x000fd8000c000000 */
.L_x_9143:
        /* <DEDUP_REMOVED lines=13> */
.L_x_9155:
[----:B------:R-:W-:Y:S01]  /*8110*/  UIADD3 UR43, UR35, 0x1, URZ ;  /* 0x00000001232b7890 */ /* 0x000fe2000fffe03f */
[----:B------:R-:W-:-:S03]  /*8120*/  ISETP.NE.AND P3, PT, RZ, UR38, PT ;  /* 0x00000026ff007c0c */ /* 0x000fc6000bf65270 */
[----:B------:R-:W-:-:S04]  /*8130*/  UISETP.NE.AND UP0, UPT, UR43, 0x2, UPT ;  /* 0x000000022b00788c */ /* 0x000fc8000bf05270 */
[----:B------:R-:W-:Y:S02]  /*8140*/  USEL UR46, URZ, 0x1, UP0 ;  /* 0x000000013f2e7887 */ /* 0x000fe40008000000 */
[----:B------:R-:W-:Y:S02]  /*8150*/  USEL UR43, UR43, URZ, UP0 ;  /* 0x0000003f2b2b7287 */ /* 0x000fe40008000000 */
[----:B------:R-:W-:Y:S02]  /*8160*/  ULOP3.LUT UR46, UR28, UR46, URZ, 0x3c, !UPT ;  /* 0x0000002e1c2e7292 */ /* 0x000fe4000f8e3c3f */
[----:B-1----:R-:W-:Y:S10]  /*8170*/  @P3 BRA `(.L_x_9147) ;  /* 0x00000000002c3947 */ /* 0x002ff40003800000 */
[----:B------:R-:W-:Y:S05]  /*8180*/  @!P0 BRA `(.L_x_9148) ;  /* 0x0000000000048947 */ /* 0x000fea0003800000 */
[----:B------:R-:W-:Y:S01]  /*8190*/  BPT.TRAP 0x1 ;  /* 0x000000040000795c */ /* 0x000fe20000300000 */
.L_x_9148:
[----:B------:R-:W-:Y:S01]  /*81a0*/  ULEA UR6, UR43, UR42, 0x3 ;  /* 0x0000002a2b067291 */ /* 0x000fe2000f8e183f */
[----:B------:R-:W-:-:S05]  /*81b0*/  IMAD.U32 R0, RZ, RZ, UR46 ;  /* 0x0000002eff007e24 */ /* 0x000fca000f8e00ff */
[----:B------:R-:W-:-:S04]  /*81c0*/  SHF.L.U32 R0, R0, 0x1f, RZ ;  /* 0x0000001f00007819 */ /* 0x000fc800000006ff */
[----:B------:R0:W1:Y:S01]  /*81d0*/  SYNCS.PHASECHK.TRANS64.TRYWAIT P2, [UR6+0x2d830], R0 ;  /* 0x02d83000ff0075a7 */ /* 0x0000620008040146 */
[----:B------:R-:W-:Y:S05]  /*81e0*/  @!P0 BRA `(.L_x_9149) ;  /* 0x0000000000048947 */ /* 0x000fea0003800000 */
[----:B------:R-:W-:Y:S01]  /*81f0*/  BPT.TRAP 0x1 ;  /* 0x000000040000795c */ /* 0x000fe20000300000 */
.L_x_9149:
[----:B-1----:R-:W-:Y:S05]  /*8200*/  @P2 BRA `(.L_x_9147) ;  /* 0x0000000000082947 */ /* 0x002fea0003800000 */
[----:B------:R-:W1:Y:S02]  /*8210*/  SYNCS.PHASECHK.TRANS64.TRYWAIT P2, [UR6+0x2d830], R0 ;  /* 0x02d83000ff0075a7 */ /* 0x000e640008040146 */
[----:B-1----:R-:W-:Y:S05]  /*8220*/  @!P2 BRA `(.L_x_9150) ;  /* 0x000000c0004ca947 */ /* 0x002fea0003800000 */
.L_x_9147:
        /* <DEDUP_REMOVED lines=37> */
.L_x_9152:
[----:B------:R-:W-:Y:S01]  /*8480*/  ULEA UR6, UR35, UR42, 0x3 ;  /* 0x0000002a23067291 */ /* 0x000fe2000f8e183f */
[----:B------:R-:W-:-:S05]  /*8490*/  IMAD.U32 R0, RZ, RZ, UR28 ;  /* 0x0000001cff007e24 */ /* 0x000fca000f8e00ff */
[----:B------:R-:W-:-:S04]  /*84a0*/  SHF.L.U32 R0, R0, 0x1f, RZ ;  /* 0x0000001f00007819 */ /* 0x000fc800000006ff */
[----:B------:R0:W1:Y:S01]  /*84b0*/  SYNCS.PHASECHK.TRANS64.TRYWAIT P2, [UR6+0x2d850], R0 ;  /* 0x02d85000ff0075a7 */ /* 0x0000620008040146 */
[----:B------:R-:W-:Y:S05]  /*84c0*/  @!P0 BRA `(.L_x_9153) ;  /* 0x0000000000048947 */ /* 0x000fea0003800000 */
[----:B------:R-:W-:Y:S01]  /*84d0*/  BPT.TRAP 0x1 ;  /* 0x000000040000795c */ /* 0x000fe20000300000 */
.L_x_9153:
[----:B-1----:R-:W-:Y:S05]  /*84e0*/  @P2 BRA `(.L_x_9151) ;  /* 0x0000000000082947 */ /* 0x002fea0003800000 */
[----:B------:R-:W1:Y:S02]  /*84f0*/  SYNCS.PHASECHK.TRANS64.TRYWAIT P2, [UR6+0x2d850], R0 ;  /* 0x02d85000ff0075a7 */ /* 0x000e640008040146 */
[----:B-1----:R-:W-:Y:S05]  /*8500*/  @!P2 BRA `(.L_x_9154) ;  /* 0x000000bc00aca947 */ /* 0x002fea0003800000 */
.L_x_9151:
[----:B------:R-:W-:Y:S01]  /*8510*/  UIADD3 UR6, UR42, 0x400, URZ ;  /* 0x000004002a067890 */ /* 0x000fe2000fffe03f */
[----:B------:R-:W-:Y:S01]  /*8520*/  WARPGROUP.ARRIVE ;  /* 0x00000000000079c5 */ /* 0x000fe20000000000 */
[----:B------:R-:W-:Y:S01]  /*8530*/  UMOV UR29, 0x40000040 ;  /* 0x40000040001d7882 */ /* 0x000fe20000000000 */
[----:B------:R-:W-:Y:S01]  /*8540*/  UMOV UR31, 0x80000020 ;  /* 0x80000020001f7882 */ /* 0x000fe20000000000 */
[----:B------:R-:W-:Y:S01]  /*8550*/  USHF.R.U32.HI UR6, URZ, 0x4, UR6 ;  /* 0x000000043f067899 */ /* 0x000fe20008011606 */
[----:B01----:R-:W-:Y:S02]  /*8560*/  FMNMX.FTZ R0, R24, R9, !PT ;  /* 0x0000000918007209 */ /* 0x003fe40007810000 */
[----:B------:R-:W0:Y:S01]  /*8570*/  S2R R141, SR_TID.X ;  /* 0x00000000008d7919 */ /* 0x000e220000002100 */
[----:B------:R-:W-:Y:S01]  /*8580*/  FMNMX.FTZ R20, R26, R8, !PT ;  /* 0x000000081a147209 */ /* 0x000fe20007810000 */
[----:B------:R-:W-:Y:S01]  /*8590*/  ULOP3.LUT UR6, UR6, 0x3fff, URZ, 0xc0, !UPT ;  /* 0x00003fff06067892 */ /* 0x000fe2000f8ec03f */
[----:B------:R-:W-:-:S03]  /*85a0*/  FMNMX.FTZ R7, R25, R0, !PT ;  /* 0x0000000019077209 */ /* 0x000fc60007810000 */
        /* <DEDUP_REMOVED lines=15> */
[----:B------:R-:W-:Y:S02]  /*86a0*/  FMNMX.FTZ R7, R37, R0, !PT ;  /* 0x0000000025077209 */ /* 0x000fe40007810000 */
[----:B0-----:R-:W-:Y:S02]  /*86b0*/  SHF.R.U32.HI R138, RZ, 0x7, R141 ;  /* 0x00000007ff8a7819 */ /* 0x001fe4000001168d */
[----:B------:R-:W-:Y:S02]  /*86c0*/  FMNMX.FTZ R0, R40, R7, !PT ;  /* 0x0000000728007209 */ /* 0x000fe40007810000 */
[----:B------:R-:W-:Y:S02]  /*86d0*/  ISETP.GE.U32.AND P2, PT, R141, 0x180, PT ;  /* 0x000001808d00780c */ /* 0x000fe40003f46070 */
        /* <DEDUP_REMOVED lines=28> */
[----:B------:R-:W0:Y:S01]  /*88a0*/  SHFL.BFLY PT, R0, R7, 0x2, 0x1f ;  /* 0x0c401f0007007f89 */ /* 0x000e2200000e0000 */
[----:B------:R-:W-:Y:S01]  /*88b0*/  UMOV UR29, 0x40000040 ;  /* 0x40000040001d7882 */ /* 0x000fe20000000000 */
[----:B------:R-:W-:Y:S01]  /*88c0*/  UMOV UR31, 0x80000020 ;  /* 0x80000020001f7882 */ /* 0x000fe20000000000 */
[----:B0-----:R-:W-:Y:S02]  /*88d0*/  FMNMX.FTZ R13, R7, R0, !PT ;  /* 0x00000000070d7209 */ /* 0x001fe40007810000 */
[----:B------:R-:W-:-:S03]  /*88e0*/  FMNMX.FTZ R7, R27, R20, !PT ;  /* 0x000000141b077209 */ /* 0x000fc60007810000 */
[----:B------:R-:W0:Y:S01]  /*88f0*/  SHFL.BFLY PT, R0, R13, 0x1, 0x1f ;  /* 0x0c201f000d007f89 */ /* 0x000e2200000e0000 */
[----:B------:R-:W-:-:S04]  /*8900*/  FMNMX.FTZ R20, R30, R7, !PT ;  /* 0x000000071e147209 */ /* 0x000fc80007810000 */
[----:B------:R-:W-:Y:S02]  /*8910*/  FMNMX.FTZ R7, R31, R20, !PT ;  /* 0x000000141f077209 */ /* 0x000fe40007810000 */
[----:B0-----:R-:W-:-:S05]  /*8920*/  FMNMX.FTZ R0, R13, R0, !PT ;  /* 0x000000000d007209 */ /* 0x001fca0007810000 */
        /* <DEDUP_REMOVED lines=16> */
[----:B------:R-:W-:Y:S01]  /*8a30*/  FMUL.FTZ R9, R9, UR33 ;  /* 0x0000002109097c20 */ /* 0x000fe20008410000 */
        /* <DEDUP_REMOVED lines=12> */
[--C-:B------:R-:W-:Y:S01]  /*8b00*/  FFMA.FTZ R48, R57, UR33, -R10.reuse ;  /* 0x0000002139307c23 */ /* 0x100fe2000801080a */
[--C-:B------:R-:W-:Y:S01]  /*8b10*/  FFMA.FTZ R57, R68, UR33, -R10.reuse ;  /* 0x0000002144397c23 */ /* 0x100fe2000801080a */
[----:B------:R-:W-:Y:S01]  /*8b20*/  FMNMX.FTZ R7, R47, R28, !PT ;  /* 0x0000001c2f077209 */ /* 0x000fe20007810000 */
[--C-:B------:R-:W-:Y:S01]  /*8b30*/  FFMA.FTZ R68, R77, UR33, -R10.reuse ;  /* 0x000000214d447c23 */ /* 0x100fe2000801080a */
[----:B------:R0:W-:Y:S01]  /*8b40*/  MUFU.EX2 R28, R41 ;  /* 0x00000029001c7308 */ /* 0x0001e20000000800 */
[--C-:B------:R-:W-:Y:S01]  /*8b50*/  FFMA.FTZ R40, R49, UR33, -R10.reuse ;  /* 0x0000002131287c23 */ /* 0x100fe2000801080a */
[----:B------:R-:W-:Y:S01]  /*8b60*/  FMNMX.FTZ R32, R50, R7, !PT ;  /* 0x0000000732207209 */ /* 0x000fe20007810000 */
[--C-:B------:R-:W-:Y:S01]  /*8b70*/  FFMA.FTZ R45, R56, UR33, -R10.reuse ;  /* 0x00000021382d7c23 */ /* 0x100fe2000801080a */
[----:B------:R-:W-:Y:S01]  /*8b80*/  FFMA.FTZ R49, R60, UR33, -R10 ;  /* 0x000000213c317c23 */ /* 0x000fe2000801080a */
[----:B------:R-:W-:-:S02]  /*8b90*/  WARPGROUP.DEPBAR.LE gsb0, 0x0 ;  /* 0x00008000000079c5 */ /* 0x000fc40000010000 */
[----:B------:R-:W-:Y:S01]  /*8ba0*/  WARPGROUP.ARRIVE ;  /* 0x00000000000079c5 */ /* 0x000fe20000000000 */
[----:B------:R-:W-:Y:S01]  /*8bb0*/  FMNMX.FTZ R7, R51, R32, !PT ;  /* 0x0000002033077209 */ /* 0x000fe20007810000 */
[--C-:B0-----:R-:W-:Y:S01]  /*8bc0*/  FFMA.FTZ R41, R52, UR33, -R10.reuse ;  /* 0x0000002134297c23 */ /* 0x101fe2000801080a */
[----:B------:R-:W-:Y:S01]  /*8bd0*/  MUFU.EX2 R9, R9 ;  /* 0x0000000900097308 */ /* 0x000fe20000000800 */
        /* <DEDUP_REMOVED lines=39> */
[----:B------:R-:W0:Y:S01]  /*8e50*/  SHFL.BFLY PT, R7, R32, 0x2, 0x1f ;  /* 0x0c401f0020077f89 */ /* 0x000e2200000e0000 */
[----:B------:R-:W-:Y:S08]  /*8e60*/  MUFU.EX2 R36, R36 ;  /* 0x0000002400247308 */ /* 0x000ff00000000800 */
[----:B------:R-:W-:Y:S08]  /*8e70*/  MUFU.EX2 R37, R37 ;  /* 0x0000002500257308 */ /* 0x000ff00000000800 */
[----:B------:R-:W-:Y:S01]  /*8e80*/  MUFU.EX2 R40, R40 ;  /* 0x0000002800287308 */ /* 0x000fe20000000800 */
[----:B0-----:R-:W-:-:S07]  /*8e90*/  FMNMX.FTZ R33, R32, R7, !PT ;  /* 0x0000000720217209 */ /* 0x001fce0007810000 */
[----:B------:R-:W-:Y:S01]  /*8ea0*/  MUFU.EX2 R41, R41 ;  /* 0x0000002900297308 */ /* 0x000fe20000000800 */
[----:B------:R-:W-:Y:S02]  /*8eb0*/  WARPGROUP.DEPBAR.LE gsb0, 0x0 ;  /* 0x00008000000079c5 */ /* 0x000fe40000010000 */
[----:B------:R-:W-:Y:S01]  /*8ec0*/  WARPGROUP.ARRIVE ;  /* 0x00000000000079c5 */ /* 0x000fe20000000000 */
[----:B------:R-:W0:Y:S04]  /*8ed0*/  SHFL.BFLY PT, R32, R33, 0x1, 0x1f ;  /* 0x0c201f0021207f89 */ /* 0x000e2800000e0000 */
[----:B------:R-:W-:Y:S01]  /*8ee0*/  MUFU.EX2 R44, R44 ;  /* 0x0000002c002c7308 */ /* 0x000fe20000000800 */
[----:B------:R-:W-:Y:S01]  /*8ef0*/  HGMMA.64x96x16.F32.BF16 R88, gdesc[UR28].tnspB, R88, gsb0 ;  /* 0x416000001c5879f0 */ /* 0x000fe20008001858 */
[----:B------:R-:W-:-:S02]  /*8f00*/  UIADD3 UR28, UR6, 0x600, URZ ;  /* 0x00000600061c7890 */ /* 0x000fc4000fffe03f */
[----:B------:R-:W-:-:S04]  /*8f10*/  UIADD3 UR30, UR7, 0x100, URZ ;  /* 0x00000100071e7890 */ /* 0x000fc8000fffe03f */
[----:B------:R-:W-:Y:S01]  /*8f20*/  MUFU.EX2 R45, R45 ;  /* 0x0000002d002d7308 */ /* 0x000fe20000000800 */
[----:B------:R-:W-:Y:S01]  /*8f30*/  UMOV UR29, 0x40000040 ;  /* 0x40000040001d7882 */ /* 0x000fe20000000000 */
[----:B------:R-:W-:-:S06]  /*8f40*/  UMOV UR31, 0x80000020 ;  /* 0x80000020001f7882 */ /* 0x000fcc0000000000 */
[----:B------:R-:W-:Y:S01]  /*8f50*/  MUFU.EX2 R48, R48 ;  /* 0x0000003000307308 */ /* 0x000fe20000000800 */
[----:B0-----:R-:W-:-:S07]  /*8f60*/  FMNMX.FTZ R7, R33, R32, !PT ;  /* 0x0000002021077209 */ /* 0x001fce0007810000 */
[----:B------:R-:W-:Y:S01]  /*8f70*/  MUFU.EX2 R49, R49 ;  /* 0x0000003100317308 */ /* 0x000fe20000000800 */
[C---:B------:R-:W-:Y:S01]  /*8f80*/  FMUL.FTZ R32, R7.reuse, UR33 ;  /* 0x0000002107207c20 */ /* 0x040fe20008410000 */
[----:B------:R-:W-:-:S03]  /*8f90*/  FADD.FTZ R8, -R7, R8 ;  /* 0x0000000807087221 */ /* 0x000fc60000010100 */
[--C-:B------:R-:W-:Y:S01]  /*8fa0*/  FFMA.FTZ R77, R34, UR33, -R32.reuse ;  /* 0x00000021224d7c23 */ /* 0x100fe20008010820 */
[--C-:B------:R-:W-:Y:S01]  /*8fb0*/  FFMA.FTZ R84, R35, UR33, -R32.reuse ;  /* 0x0000002123547c23 */ /* 0x100fe20008010820 */
[----:B------:R-:W-:Y:S02]  /*8fc0*/  IMAD.U32 R34, RZ, RZ, UR43 ;  /* 0x0000002bff227e24 */ /* 0x000fe4000f8e00ff */
[----:B------:R-:W-:Y:S01]  /*8fd0*/  FMUL.FTZ R8, R8, UR33 ;  /* 0x0000002108087c20 */ /* 0x000fe20008410000 */
[--C-:B------:R-:W-:Y:S01]  /*8fe0*/  FFMA.FTZ R33, R26, UR33, -R32.reuse ;  /* 0x000000211a217c23 */ /* 0x100fe20008010820 */
[----:B------:R-:W-:Y:S02]  /*8ff0*/  IMAD.U32 R35, RZ, RZ, UR35 ;  /* 0x00000023ff237e24 */ /* 0x000fe4000f8e00ff */
[--C-:B------:R-:W-:Y:S01]  /*9000*/  FFMA.FTZ R26, R27, UR33, -R32.reuse ;  /* 0x000000211b1a7c23 */ /* 0x100fe20008010820 */
[----:B------:R-:W-:Y:S01]  /*9010*/  @!P1 LEA R34, R34, UR42, 0x3 ;  /* 0x0000002a22229c11 */ /* 0x000fe2000f8e18ff */
[--C-:B------:R-:W-:Y:S01]  /*9020*/  FFMA.FTZ R80, R30, UR33, -R32.reuse ;  /* 0x000000211e507c23 */ /* 0x100fe20008010820 */
[----:B------:R-:W-:Y:S01]  /*9030*/  MUFU.EX2 R8, R8 ;  /* 0x0000000800087308 */ /* 0x000fe20000000800 */
[----:B------:R-:W-:Y:S01]  /*9040*/  @!P1 LEA R35, R35, UR42, 0x3 ;  /* 0x0000002a23239c11 */ /* 0x000fe2000f8e18ff */
[----:B------:R-:W-:Y:S01]  /*9050*/  FFMA.FTZ R85, R39, UR33, -R32 ;  /* 0x0000002127557c23 */ /* 0x000fe20008010820 */
[----:B------:R-:W-:-:S02]  /*9060*/  VIADD R30, R138, 0x9 ;  /* 0x000000098a1e7836 */ /* 0x000fc40000000000 */
[--C-:B------:R-:W-:Y:S01]  /*9070*/  FFMA.FTZ R39, R42, UR33, -R32.reuse ;  /* 0x000000212a277c23 */ /* 0x100fe20008010820 */
[--C-:B------:R-:W-:Y:S01]  /*9080*/  FFMA.FTZ R42, R43, UR33, -R32.reuse ;  /* 0x000000212b2a7c23 */ /* 0x100fe20008010820 */
[----:B------:R-:W-:Y:S02]  /*9090*/  @!P1 VIADD R34, R34, 0x2d840 ;  /* 0x0002d84022229836 */ /* 0x000fe40000000000 */
[--C-:B------:R-:W-:Y:S01]  /*90a0*/  FFMA.FTZ R43, R47, UR33, -R32.reuse ;  /* 0x000000212f2b7c23 */ /* 0x100fe20008010820 */
[----:B------:R-:W0:Y:S01]  /*90b0*/  MUFU.EX2 R33, R33 ;  /* 0x0000002100217308 */ /* 0x000e220000000800 */
[----:B------:R-:W-:Y:S02]  /*90c0*/  @!P1 VIADD R35, R35, 0x2d860 ;  /* 0x0002d86023239836 */ /* 0x000fe40000000000 */
[--C-:B------:R-:W-:Y:S01]  /*90d0*/  FFMA.FTZ R47, R55, UR33, -R32.reuse ;  /* 0x00000021372f7c23 */ /* 0x100fe20008010820 */
[--C-:B------:R-:W-:Y:S01]  /*90e0*/  FFMA.FTZ R81, R31, UR33, -R32.reuse ;  /* 0x000000211f517c23 */ /* 0x100fe20008010820 */
[----:B------:R-:W-:Y:S01]  /*90f0*/  SEL R55, R30, 0x9, !P2 ;  /* 0x000000091e377807 */ /* 0x000fe20005000000 */
[----:B------:R-:W-:Y:S01]  /*9100*/  FFMA.FTZ R76, R38, UR33, -R32 ;  /* 0x00000021264c7c23 */ /* 0x000fe20008010820 */
[----:B------:R-:W-:Y:S01]  /*9110*/  @!P1 PRMT R34, RZ, 0x654, R34 ;  /* 0x00000654ff229816 */ /* 0x000fe20000000022 */
[--C-:B------:R-:W-:Y:S01]  /*9120*/  FFMA.FTZ R27, R46, UR33, -R32.reuse ;  /* 0x000000212e1b7c23 */ /* 0x100fe20008010820 */
[----:B------:R-:W1:Y:S01]  /*9130*/  MUFU.EX2 R26, R26 ;  /* 0x0000001a001a7308 */ /* 0x000e620000000800 */
[----:B------:R-:W-:Y:S01]  /*9140*/  @!P1 PRMT R35, RZ, 0x654, R35 ;  /* 0x00000654ff239816 */ /* 0x000fe20000000023 */
[--C-:B------:R-:W-:Y:S01]  /*9150*/  FFMA.FTZ R46, R51, UR33, -R32.reuse ;  /* 0x00000021332e7c23 */ /* 0x100fe20008010820 */
[--C-:B------:R-:W-:Y:S01]  /*9160*/  FFMA.FTZ R51, R62, UR33, -R32.reuse ;  /* 0x000000213e337c23 */ /* 0x100fe20008010820 */
[--C-:B------:R-:W-:Y:S01]  /*9170*/  FFMA.FTZ R38, R50, UR33, -R32.reuse ;  /* 0x0000002132267c23 */ /* 0x100fe20008010820 */
[--C-:B------:R-:W-:Y:S01]  /*9180*/  FFMA.FTZ R50, R59, UR33, -R32.reuse ;  /* 0x000000213b327c23 */ /* 0x100fe20008010820 */
[--C-:B------:R-:W-:Y:S01]  /*9190*/  FFMA.FTZ R31, R54, UR33, -R32.reuse ;  /* 0x00000021361f7c23 */ /* 0x100fe20008010820 */
[--C-:B------:R-:W-:Y:S01]  /*91a0*/  FFMA.FTZ R30, R58, UR33, -R32.reuse ;  /* 0x000000213a1e7c23 */ /* 0x100fe20008010820 */
[----:B------:R-:W2:Y:S01]  /*91b0*/  MUFU.EX2 R80, R80 ;  /* 0x0000005000507308 */ /* 0x000ea20000000800 */
[----:B0-----:R-:W-:Y:S01]  /*91c0*/  FFMA.FTZ R3, R8, R3, R33 ;  /* 0x0000000308037223 */ /* 0x001fe20000010021 */
        /* <DEDUP_REMOVED lines=15> */
[----:B------:R-:W-:Y:S01]  /*92c0*/  F2FP.BF16.F32.PACK_AB R33, R26, R33 ;  /* 0x000000211a21723e */ /* 0x000fe200000010ff */
[----:B------:R-:W-:Y:S01]  /*92d0*/  UMOV UR35, UR43 ;  /* 0x0000002b00237c82 */ /* 0x000fe20008000000 */
[C---:B------:R-:W-:Y:S01]  /*92e0*/  ISETP.GT.AND P2, PT, R2.reuse, UR34, PT ;  /* 0x0000002202007c0c */ /* 0x040fe2000bf44270 */
[----:B------:R-:W-:-:S04]  /*92f0*/  VIADD R2, R2, 0xffffffff ;  /* 0xffffffff02027836 */ /* 0x000fc80000000000 */
[----:B------:R-:W3:Y:S08]  /*9300*/  MUFU.EX2 R84, R84 ;  /* 0x0000005400547308 */ /* 0x000ef00000000800 */
[----:B------:R-:W4:Y:S08]  /*9310*/  MUFU.EX2 R76, R76 ;  /* 0x0000004c004c7308 */ /* 0x000f300000000800 */
        /* <DEDUP_REMOVED lines=19> */
[----:B------:R-:W5:Y:S08]  /*9450*/  MUFU.EX2 R51, R51 ;  /* 0x0000003300337308 */ /* 0x000f700000000800 */
        /* <DEDUP_REMOVED lines=39> */
[----:B------:R-:W-:Y:S01]  /*96d0*/  @!P1 SYNCS.ARRIVE.TRANS64.RED.A1T0 RZ, [R34+URZ], RZ ;  /* 0x000000ff22ff99a7 */ /* 0x000fe2000810043f */
[----:B------:R-:W-:Y:S01]  /*96e0*/  FMUL.FTZ R88, R88, R9 ;  /* 0x0000000958587220 */ /* 0x000fe20000410000 */
[----:B--2---:R-:W-:Y:S01]  /*96f0*/  FFMA.FTZ R55, R70, UR33, -R32 ;  /* 0x0000002146377c23 */ /* 0x004fe20008010820 */
[----:B------:R-:W-:Y:S01]  /*9700*/  F2FP.BF16.F32.PACK_AB R32, R12, R11 ;  /* 0x0000000b0c20723e */ /* 0x000fe200000010ff */
[-C--:B------:R-:W-:Y:S01]  /*9710*/  FMUL.FTZ R89, R89, R9.reuse ;  /* 0x0000000959597220 */ /* 0x080fe20000410000 */
[-C--:B------:R-:W-:Y:S01]  /*9720*/  FMUL.FTZ R92, R92, R9.reuse ;  /* 0x000000095c5c7220 */ /* 0x080fe20000410000 */
[-C--:B------:R-:W-:Y:S01]  /*9730*/  FMUL.FTZ R93, R93, R9.reuse ;  /* 0x000000095d5d7220 */ /* 0x080fe20000410000 */
[-C--:B------:R-:W-:Y:S01]  /*9740*/  FMUL.FTZ R96, R96, R9.reuse ;  /* 0x0000000960607220 */ /* 0x080fe20000410000 */
[----:B------:R2:W-:Y:S01]  /*9750*/  @!P1 SYNCS.ARRIVE.TRANS64.RED.A1T0 RZ, [R35+URZ], RZ ;  /* 0x000000ff23ff99a7 */ /* 0x0005e2000810043f */
[----:B------:R-:W-:Y:S01]  /*9760*/  MUFU.EX2 R55, R55 ;  /* 0x0000003700377308 */ /* 0x000fe20000000800 */
[-C--:B------:R-:W-:Y:S01]  /*9770*/  FMUL.FTZ R97, R97, R9.reuse ;  /* 0x0000000961617220 */ /* 0x080fe20000410000 */
[-C--:B------:R-:W-:Y:S01]  /*9780*/  FMUL.FTZ R100, R100, R9.reuse ;  /* 0x0000000964647220 */ /* 0x080fe20000410000 */
[-C--:B------:R-:W-:Y:S01]  /*9790*/  FMUL.FTZ R101, R101, R9.reuse ;  /* 0x0000000965657220 */ /* 0x080fe20000410000 */
[-C--:B------:R-:W-:Y:S01]  /*97a0*/  FMUL.FTZ R104, R104, R9.reuse ;  /* 0x0000000968687220 */ /* 0x080fe20000410000 */
[-C--:B------:R-:W-:Y:S01]  /*97b0*/  FMUL.FTZ R105, R105, R9.reuse ;  /* 0x0000000969697220 */ /* 0x080fe20000410000 */
[-C--:B------:R-:W-:Y:S01]  /*97c0*/  FMUL.FTZ R108, R108, R9.reuse ;  /* 0x000000096c6c7220 */ /* 0x080fe20000410000 */
[----:B--2---:R-:W-:Y:S01]  /*97d0*/  FFMA.FTZ R35, R9, R4, R11 ;  /* 0x0000000409237223 */ /* 0x004fe2000001000b */
[-C--:B------:R-:W-:Y:S01]  /*97e0*/  FMUL.FTZ R109, R109, R9.reuse ;  /* 0x000000096d6d7220 */ /* 0x080fe20000410000 */
[----:B------:R-:W-:Y:S01]  /*97f0*/  MUFU.EX2 R4, R63 ;  /* 0x0000003f00047308 */ /* 0x000fe20000000800 */
        /* <DEDUP_REMOVED lines=8> */
[----:B------:R-:W2:Y:S01]  /*9880*/  MUFU.EX2 R3, R66 ;  /* 0x0000004200037308 */ /* 0x000ea20000000800 */
        /* <DEDUP_REMOVED lines=8> */
[----:B------:R-:W-:Y:S01]  /*9910*/  FADD.FTZ R34, R20, R35 ;  /* 0x0000002314227221 */ /* 0x000fe20000010000 */
[----:B---3--:R-:W-:Y:S01]  /*9920*/  FADD.FTZ R59, R84, R59 ;  /* 0x0000003b543b7221 */ /* 0x008fe20000010000 */
[-C--:B------:R-:W-:Y:S01]  /*9930*/  FMUL.FTZ R129, R129, R9.reuse ;  /* 0x0000000981817220 */ /* 0x080fe20000410000 */
[-C--:B------:R-:W-:Y:S01]  /*9940*/  FMUL.FTZ R132, R132, R9.reuse ;  /* 0x0000000984847220 */ /* 0x080fe20000410000 */
[----:B------:R-:W-:Y:S01]  /*9950*/  FADD.FTZ R35, R21, R34 ;  /* 0x0000002215237221 */ /* 0x000fe20000010000 */
[----:B----4-:R-:W-:Y:S01]  /*9960*/  FADD.FTZ R34, R76, R59 ;  /* 0x0000003b4c227221 */ /* 0x010fe20000010000 */
[----:B------:R-:W-:Y:S01]  /*9970*/  FMUL.FTZ R133, R133, R9 ;  /* 0x0000000985857220 */ /* 0x000fe20000410000 */
[-C--:B------:R-:W-:Y:S01]  /*9980*/  FMUL.FTZ R90, R90, R8.reuse ;  /* 0x000000085a5a7220 */ /* 0x080fe20000410000 */
[----:B------:R-:W-:Y:S01]  /*9990*/  FADD.FTZ R62, R24, R35 ;  /* 0x00000023183e7221 */ /* 0x000fe20000010000 */
[----:B-----5:R-:W-:Y:S01]  /*99a0*/  FADD.FTZ R34, R85, R34 ;  /* 0x0000002255227221 */ /* 0x020fe20000010000 */
[-C--:B------:R-:W-:Y:S01]  /*99b0*/  FMUL.FTZ R91, R91, R8.reuse ;  /* 0x000000085b5b7220 */ /* 0x080fe20000410000 */
        /* <DEDUP_REMOVED lines=28> */
[----:B0-----:R-:W0:Y:S01]  /*9b80*/  MUFU.EX2 R33, R82 ;  /* 0x0000005200217308 */ /* 0x001e220000000800 */
[----:B------:R-:W-:Y:S01]  /*9b90*/  FADD.FTZ R28, R44, R11 ;  /* 0x0000000b2c1c7221 */ /* 0x000fe20000010000 */
[----:B------:R-:W-:Y:S01]  /*9ba0*/  FADD.FTZ R11, R47, R20 ;  /* 0x000000142f0b7221 */ /* 0x000fe20000010000 */
[----:B------:R-:W-:Y:S01]  /*9bb0*/  F2FP.BF16.F32.PACK_AB R25, R42, R39 ;  /* 0x000000272a19723e */ /* 0x000fe200000010ff */
[----:B------:R1:W-:Y:S01]  /*9bc0*/  STSM.16.M88.4 [R23], R12 ;  /* 0x0000000c17007844 */ /* 0x0003e20000000200 */
[----:B------:R-:W-:Y:S01]  /*9bd0*/  FADD.FTZ R21, R45, R28 ;  /* 0x0000001c2d157221 */ /* 0x000fe20000010000 */
[----:B------:R-:W-:Y:S01]  /*9be0*/  FADD.FTZ R11, R30, R11 ;  /* 0x0000000b1e0b7221 */ /* 0x000fe20000010000 */
[----:B------:R-:W-:Y:S01]  /*9bf0*/  F2FP.BF16.F32.PACK_AB R26, R36, R29 ;  /* 0x0000001d241a723e */ /* 0x000fe200000010ff */
[----:B------:R-:W3:Y:S01]  /*9c00*/  MUFU.EX2 R35, R86 ;  /* 0x0000005600237308 */ /* 0x000ee20000000800 */
[----:B------:R-:W-:Y:S01]  /*9c10*/  FADD.FTZ R20, R48, R21 ;  /* 0x0000001530147221 */ /* 0x000fe20000010000 */
[----:B------:R-:W-:Y:S01]  /*9c20*/  FADD.FTZ R28, R50, R11 ;  /* 0x0000000b321c7221 */ /* 0x000fe20000010000 */
[----:B------:R-:W-:Y:S01]  /*9c30*/  F2FP.BF16.F32.PACK_AB R27, R43, R27 ;  /* 0x0000001b2b1b723e */ /* 0x000fe200000010ff */
[----:B------:R-:W-:Y:S01]  /*9c40*/  FMUL.FTZ R106, R106, R8 ;  /* 0x000000086a6a7220 */ /* 0x000fe20000410000 */
[----:B------:R-:W-:Y:S01]  /*9c50*/  FADD.FTZ R11, R49, R20 ;  /* 0x00000014310b7221 */ /* 0x000fe20000010000 */
[----:B------:R-:W-:Y:S01]  /*9c60*/  FADD.FTZ R21, R51, R28 ;  /* 0x0000001c33157221 */ /* 0x000fe20000010000 */
[----:B--2---:R-:W-:Y:S01]  /*9c70*/  F2FP.BF16.F32.PACK_AB R29, R54, R3 ;  /* 0x00000003361d723e */ /* 0x004fe200000010ff */
[----:B------:R2:W-:Y:S01]  /*9c80*/  STSM.16.M88.4 [R19], R24 ;  /* 0x0000001813007844 */ /* 0x0005e20000000200 */
[----:B------:R-:W-:Y:S01]  /*9c90*/  FADD.FTZ R20, R52, R11 ;  /* 0x0000000b34147221 */ /* 0x000fe20000010000 */
[----:B------:R-:W-:Y:S01]  /*9ca0*/  FADD.FTZ R28, R4, R21 ;  /* 0x00000015041c7221 */ /* 0x000fe20000010000 */
[----:B------:R-:W4:Y:S01]  /*9cb0*/  MUFU.EX2 R32, R87 ;  /* 0x0000005700207308 */ /* 0x000f220000000800 */
[----:B-1----:R-:W-:Y:S01]  /*9cc0*/  F2FP.BF16.F32.PACK_AB R12, R40, R37 ;  /* 0x00000025280c723e */ /* 0x002fe200000010ff */
        /* <DEDUP_REMOVED lines=12> */
[----:B--2---:R-:W-:Y:S01]  /*9d90*/  F2FP.BF16.F32.PACK_AB R27, R4, R51 ;  /* 0x00000033041b723e */ /* 0x004fe200000010ff */
[----:B------:R-:W-:Y:S01]  /*9da0*/  FADD.FTZ R4, R60, R11 ;  /* 0x0000000b3c047221 */ /* 0x000fe20000010000 */
[----:B------:R-:W-:Y:S01]  /*9db0*/  FADD.FTZ R21, R58, R21 ;  /* 0x000000153a157221 */ /* 0x000fe20000010000 */
[----:B------:R1:W-:Y:S01]  /*9dc0*/  STSM.16.M88.4 [R18], R12 ;  /* 0x0000000c12007844 */ /* 0x0003e20000000200 */
[----:B------:R-:W-:Y:S01]  /*9dd0*/  F2FP.BF16.F32.PACK_AB R24, R48, R45 ;  /* 0x0000002d3018723e */ /* 0x000fe200000010ff */
        /* <DEDUP_REMOVED lines=12> */
[----:B------:R-:W-:Y:S01]  /*9ea0*/  F2FP.BF16.F32.PACK_AB R30, R60, R57 ;  /* 0x000000393c1e723e */ /* 0x000fe200000010ff */
[----:B------:R-:W-:Y:S01]  /*9eb0*/  FADD.FTZ R4, R79, R4 ;  /* 0x000000044f047221 */ /* 0x000fe20000010000 */
[----:B-1----:R-:W-:Y:S01]  /*9ec0*/  FADD.FTZ R14, R68, R11 ;  /* 0x0000000b440e7221 */ /* 0x002fe20000010000 */
[----:B------:R-:W-:Y:S01]  /*9ed0*/  F2FP.BF16.F32.PACK_AB R31, R58, R55 ;  /* 0x000000373a1f723e */ /* 0x000fe200000010ff */
[----:B------:R-:W-:Y:S01]  /*9ee0*/  FMUL.FTZ R118, R118, R8 ;  /* 0x0000000876767220 */ /* 0x000fe20000410000 */
[----:B------:R-:W-:Y:S01]  /*9ef0*/  F2FP.BF16.F32.PACK_AB R12, R64, R61 ;  /* 0x0000003d400c723e */ /* 0x000fe200000010ff */
[----:B------:R-:W-:Y:S01]  /*9f00*/  FADD.FTZ R3, R69, R14 ;  /* 0x0000000e45037221 */ /* 0x000fe20000010000 */
[----:B------:R-:W-:Y:S01]  /*9f10*/  F2FP.BF16.F32.PACK_AB R13, R75, R74 ;  /* 0x0000004a4b0d723e */ /* 0x000fe200000010ff */
[----:B------:R1:W-:Y:S01]  /*9f20*/  STSM.16.M88.4 [R136], R28 ;  /* 0x0000001c88007844 */ /* 0x0003e20000000200 */
[----:B------:R-:W-:Y:S01]  /*9f30*/  F2FP.BF16.F32.PACK_AB R14, R68, R65 ;  /* 0x00000041440e723e */ /* 0x000fe200000010ff */
[----:B0-----:R-:W-:Y:S01]  /*9f40*/  FADD.FTZ R4, R33, R4 ;  /* 0x0000000421047221 */ /* 0x001fe20000010000 */
[----:B------:R-:W-:Y:S01]  /*9f50*/  F2FP.BF16.F32.PACK_AB R15, R79, R78 ;  /* 0x0000004e4f0f723e */ /* 0x000fe200000010ff */
[C---:B------:R-:W-:Y:S01]  /*9f60*/  FADD.FTZ R20, R72.reuse, R3 ;  /* 0x0000000348147221 */ /* 0x040fe20000010000 */
[-C--:B------:R-:W-:Y:S01]  /*9f70*/  FMUL.FTZ R119, R119, R8.reuse ;  /* 0x0000000877777220 */ /* 0x080fe20000410000 */
[C---:B------:R-:W-:Y:S01]  /*9f80*/  FADD.FTZ R4, R83.reuse, R4 ;  /* 0x0000000453047221 */ /* 0x040fe20000010000 */
[----:B--2---:R-:W-:Y:S01]  /*9f90*/  F2FP.BF16.F32.PACK_AB R24, R72, R69 ;  /* 0x000000454818723e */ /* 0x004fe200000010ff */
[----:B------:R1:W-:Y:S01]  /*9fa0*/  STSM.16.M88.4 [R19+0x6000], R12 ;  /* 0x0060000c13007844 */ /* 0x0003e20000000200 */
[----:B------:R-:W-:Y:S01]  /*9fb0*/  F2FP.BF16.F32.PACK_AB R25, R83, R33 ;  /* 0x000000215319723e */ /* 0x000fe200000010ff */
[----:B---3--:R-:W-:Y:S01]  /*9fc0*/  FADD.FTZ R3, R35, R4 ;  /* 0x0000000423037221 */ /* 0x008fe20000010000 */
[----:B------:R-:W-:Y:S01]  /*9fd0*/  F2FP.BF16.F32.PACK_AB R26, R10, R73 ;  /* 0x000000490a1a723e */ /* 0x000fe200000010ff */
[----:B------:R-:W-:Y:S01]  /*9fe0*/  FADD.FTZ R73, R73, R20 ;  /* 0x0000001449497221 */ /* 0x000fe20000010000 */
[----:B----4-:R-:W-:Y:S01]  /*9ff0*/  F2FP.BF16.F32.PACK_AB R27, R32, R35 ;  /* 0x00000023201b723e */ /* 0x010fe200000010ff */
[-C--:B------:R-:W-:Y:S01]  /*a000*/  FMUL.FTZ R122, R122, R8.reuse ;  /* 0x000000087a7a7220 */ /* 0x080fe20000410000 */
[-C--:B------:R-:W-:Y:S01]  /*a010*/  FMUL.FTZ R123, R123, R8.reuse ;  /* 0x000000087b7b7220 */ /* 0x080fe20000410000 */
[-C--:B------:R-:W-:Y:S01]  /*a020*/  FMUL.FTZ R126, R126, R8.reuse ;  /* 0x000000087e7e7220 */ /* 0x080fe20000410000 */
[-C--:B------:R-:W-:Y:S01]  /*a030*/  FMUL.FTZ R127, R127, R8.reuse ;  /* 0x000000087f7f7220 */ /* 0x080fe20000410000 */
[----:B------:R1:W-:Y:S01]  /*a040*/  STSM.16.M88.4 [R18+0x6000], R24 ;  /* 0x0060001812007844 */ /* 0x0003e20000000200 */
[-C--:B------:R-:W-:Y:S01]  /*a050*/  FMUL.FTZ R130, R130, R8.reuse ;  /* 0x0000000882827220 */ /* 0x080fe20000410000 */
[-C--:B------:R-:W-:Y:S01]  /*a060*/  FMUL.FTZ R131, R131, R8.reuse ;  /* 0x0000000883837220 */ /* 0x080fe20000410000 */
[-C--:B------:R-:W-:Y:S01]  /*a070*/  FMUL.FTZ R134, R134, R8.reuse ;  /* 0x0000000886867220 */ /* 0x080fe20000410000 */
[----:B------:R-:W-:Y:S01]  /*a080*/  @!PT LDS RZ, [RZ] ;  /* 0x00000000fffff984 */ /* 0x000fe20000000800 */
[----:B------:R-:W-:Y:S01]  /*a090*/  @!PT LDS RZ, [RZ] ;  /* 0x00000000fffff984 */ /* 0x000fe20000000800 */
[----:B------:R-:W-:Y:S01]  /*a0a0*/  @!PT LDS RZ, [RZ] ;  /* 0x00000000fffff984 */ /* 0x000fe20000000800 */
[----:B------:R-:W-:Y:S01]  /*a0b0*/  @!PT LDS RZ, [RZ] ;  /* 0x00000000fffff984 */ /* 0x000fe20000000800 */
[----:B------:R0:W-:Y:S06]  /*a0c0*/  MEMBAR.ALL.CTA ;  /* 0x0000000000007992 */ /* 0x0001ec0000008000 */
[----:B0-----:R-:W0:Y:S01]  /*a0d0*/  FENCE.VIEW.ASYNC.S ;  /* 0x00000000000073c6 */ /* 0x001e220000000000 */
[----:B------:R-:W-:Y:S01]  /*a0e0*/  FMUL.FTZ R135, R135, R8 ;  /* 0x0000000887877220 */ /* 0x000fe20000410000 */
[----:B------:R-:W-:Y:S01]  /*a0f0*/  FADD.FTZ R4, R10, R73 ;  /* 0x000000490a047221 */ /* 0x000fe20000010000 */
[----:B------:R-:W-:Y:S01]  /*a100*/  FADD.FTZ R3, R32, R3 ;  /* 0x0000000320037221 */ /* 0x000fe20000010000 */
[----:B------:R-:W-:-:S02]  /*a110*/  IMAD.MOV.U32 R8, RZ, RZ, R7 ;  /* 0x000000ffff087224 */ /* 0x000fc400078e0007 */
[----:B------:R-:W-:Y:S01]  /*a120*/  IMAD.MOV.U32 R9, RZ, RZ, R0 ;  /* 0x000000ffff097224 */ /* 0x000fe200078e0000 */
[----:B0-----:R-:W-:Y:S01]  /*a130*/  NOP ;  /* 0x0000000000007918 */ /* 0x001fe20000000000 */
[----:B------:R-:W-:Y:S05]  /*a140*/  @P2 BRA `(.L_x_9155) ;  /* 0xffffffdc00f02947 */ /* 0x000fea000383ffff */
.L_x_9146:
[----:B------:R-:W-:-:S13]  /*a150*/  ISETP.GE.AND P2, PT, R2, UR39, PT ;  /* 0x0000002702007c0c */ /* 0x000fda000bf46270 */
[----:B------:R-:W-:Y:S05]  /*a160*/  @!P2 BRA `(.L_x_9156) ;  /* 0x000000300034a947 */ /* 0x000fea0003800000 */
[----:B------:R-:W-:Y:S01]  /*a170*/  IMAD.IADD R10, R137, 0x1, -R139 ;  /* 0x00000001890a7824 */ /* 0x000fe200078e0a8b */
[----:B------:R-:W-:Y:S01]  /*a180*/  UMOV UR28, UR46 ;  /* 0x0000002e001c7c82 */ /* 0x000fe20008000000 */
[----:B-1----:R-:W-:Y:S01]  /*a190*/  IMAD.MOV.U32 R13, RZ, RZ, R7 ;  /* 0x000000ffff0d7224 */ /* 0x002fe200078e0007 */
[----:B------:R-:W-:Y:S01]  /*a1a0*/  UMOV UR50, UR43 ;  /* 0x0000002b00327c82 */ /* 0x000fe20008000000 */
[--C-:B------:R-:W-:Y:S01]  /*a1b0*/  IMAD.IADD R11, R6, 0x1, R10.reuse ;  /* 0x00000001060b7824 */ /* 0x100fe200078e020a */
[----:B------:R-:W-:Y:S01]  /*a1c0*/  ULDC UR34, c[0x0][0x9e4] ;  /* 0x0002790000227ab9 */ /* 0x000fe20000000800 */
[----:B------:R-:W-:Y:S01]  /*a1d0*/  IMAD.IADD R10, R5, 0x1, R10 ;  /* 0x00000001050a7824 */ /* 0x000fe200078e020a */
[----:B------:R-:W-:Y:S01]  /*a1e0*/  ULDC UR47, c[0x0][0x9dc] ;  /* 0x00027700002f7ab9 */ /* 0x000fe20000000800 */
[----:B------:R-:W-:Y:S01]  /*a1f0*/  IMAD.MOV.U32 R12, RZ, RZ, R0 ;  /* 0x000000ffff0c7224 */ /* 0x000fe200078e0000 */
[----:B------:R-:W-:Y:S01]  /*a200*/  LOP3.LUT R9, RZ, R11, RZ, 0x33, !PT ;  /* 0x0000000bff097212 */ /* 0x000fe200078e33ff */
[----:B------:R-:W-:Y:S01]  /*a210*/  ULDC UR33, c[0x0][0x988] ;  /* 0x0002620000217ab9 */ /* 0x000fe20000000800 */
[----:B------:R-:W-:Y:S01]  /*a220*/  LOP3.LUT R8, RZ, R10, RZ, 0x33, !PT ;  /* 0x0000000aff087212 */ /* 0x000fe200078e33ff */
[----:B------:R-:W-:-:S06]  /*a230*/  ULDC UR35, c[0x0][0x9e0] ;  /* 0x0002780000237ab9 */ /* 0x000fcc0000000800 */
.L_x_9173:
        /* <DEDUP_REMOVED lines=9> */
.L_x_9158:
[----:B------:R-:W-:Y:S01]  /*a2d0*/  ULEA UR6, UR43, UR42, 0x3 ;  /* 0x0000002a2b067291 */ /* 0x000fe2000f8e183f */
[----:B------:R-:W-:-:S05]  /*a2e0*/  IMAD.U32 R0, RZ, RZ, UR46 ;  /* 0x0000002eff007e24 */ /* 0x000fca000f8e00ff */
[----:B------:R-:W-:-:S04]  /*a2f0*/  SHF.L.U32 R0, R0, 0x1f, RZ ;  /* 0x0000001f00007819 */ /* 0x000fc800000006ff */
[----:B------:R0:W1:Y:S01]  /*a300*/  SYNCS.PHASECHK.TRANS64.TRYWAIT P2, [UR6+0x2d830], R0 ;  /* 0x02d83000ff0075a7 */ /* 0x0000620008040146 */
[----:B------:R-:W-:Y:S05]  /*a310*/  @!P0 BRA `(.L_x_9159) ;  /* 0x0000000000048947 */ /* 0x000fea0003800000 */
[----:B------:R-:W-:Y:S01]  /*a320*/  BPT.TRAP 0x1 ;  /* 0x000000040000795c */ /* 0x000fe20000300000 */
.L_x_9159:
[----:B-1----:R-:W-:Y:S05]  /*a330*/  @P2 BRA `(.L_x_9157) ;  /* 0x0000000000082947 */ /* 0x002fea0003800000 */
[----:B------:R-:W1:Y:S02]  /*a340*/  SYNCS.PHASECHK.TRANS64.TRYWAIT P2, [UR6+0x2d830], R0 ;  /* 0x02d83000ff0075a7 */ /* 0x000e640008040146 */
[----:B-1----:R-:W-:Y:S05]  /*a350*/  @!P2 BRA `(.L_x_9160) ;  /* 0x000000a00030a947 */ /* 0x002fea0003800000 */
.L_x_9157:
        /* <DEDUP_REMOVED lines=37> */
.L_x_9162:
[----:B------:R-:W-:Y:S01]  /*a5b0*/  ULEA UR6, UR50, UR42, 0x3 ;  /* 0x0000002a32067291 */ /* 0x000fe2000f8e183f */
[----:B------:R-:W-:-:S05]  /*a5c0*/  IMAD.U32 R0, RZ, RZ, UR28 ;  /* 0x0000001cff007e24 */ /* 0x000fca000f8e00ff */
[----:B------:R-:W-:-:S04]  /*a5d0*/  SHF.L.U32 R0, R0, 0x1f, RZ ;  /* 0x0000001f00007819 */ /* 0x000fc800000006ff */
[----:B------:R0:W1:Y:S01]  /*a5e0*/  SYNCS.PHASECHK.TRANS64.TRYWAIT P2, [UR6+0x2d850], R0 ;  /* 0x02d85000ff0075a7 */ /* 0x0000620008040146 */
[----:B------:R-:W-:Y:S05]  /*a5f0*/  @!P0 BRA `(.L_x_9163) ;  /* 0x0000000000048947 */ /* 0x000fea0003800000 */
[----:B------:R-:W-:Y:S01]  /*a600*/  BPT.TRAP 0x1 ;  /* 0x000000040000795c */ /* 0x000fe20000300000 */
.L_x_9163:
[----:B-1----:R-:W-:Y:S05]  /*a610*/  @P2 BRA `(.L_x_9161) ;  /* 0x0000000000082947 */ /* 0x002fea0003800000 */
[----:B------:R-:W1:Y:S02]  /*a620*/  SYNCS.PHASECHK.TRANS64.TRYWAIT P2, [UR6+0x2d850], R0 ;  /* 0x02d85000ff0075a7 */ /* 0x000e640008040146 */
[----:B-1----:R-:W-:Y:S05]  /*a630*/  @!P2 BRA `(.L_x_9164) ;  /* 0x0000009c0090a947 */ /* 0x002fea0003800000 */
.L_x_9161:
[----:B------:R-:W-:Y:S01]  /*a640*/  UIADD3 UR6, UR42, 0x400, URZ ;  /* 0x000004002a067890 */ /* 0x000fe2000fffe03f */
[----:B------:R-:W-:Y:S01]  /*a650*/  WARPGROUP.ARRIVE ;  /* 0x00000000000079c5 */ /* 0x000fe20000000000 */
[----:B------:R-:W-:Y:S01]  /*a660*/  UMOV UR29, 0x40000040 ;  /* 0x40000040001d7882 */ /* 0x000fe20000000000 */
[----:B------:R-:W-:Y:S01]  /*a670*/  UMOV UR31, 0x80000020 ;  /* 0x80000020001f7882 */ /* 0x000fe20000000000 */
[----:B------:R-:W-:-:S03]  /*a680*/  USHF.R.U32.HI UR6, URZ, 0x4, UR6 ;  /* 0x000000043f067899 */ /* 0x000fc60008011606 */
[----:B------:R-:W2:Y:S01]  /*a690*/  S2R R14, SR_TID.X ;  /* 0x00000000000e7919 */ /* 0x000ea20000002100 */
[----:B01----:R-:W-:Y:S01]  /*a6a0*/  IMAD.U32 R0, RZ, RZ, UR43 ;  /* 0x0000002bff007e24 */ /* 0x003fe2000f8e00ff */
[----:B------:R-:W-:-:S04]  /*a6b0*/  ULOP3.LUT UR6, UR6, 0x3fff, URZ, 0xc0, !UPT ;  /* 0x00003fff06067892 */ /* 0x000fc8000f8ec03f */
[----:B------:R-:W-:Y:S01]  /*a6c0*/  @!P1 LEA R0, R0, UR42, 0x3 ;  /* 0x0000002a00009c11 */ /* 0x000fe2000f8e18ff */
[----:B------:R-:W-:Y:S02]  /*a6d0*/  ULOP3.LUT UR7, UR6, 0x2000000, URZ, 0xfc, !UPT ;  /* 0x0200000006077892 */ /* 0x000fe4000f8efc3f */
[----:B------:R-:W-:Y:S02]  /*a6e0*/  ULOP3.LUT UR6, UR37, 0x10000, URZ, 0xfc, !UPT ;  /* 0x0001000025067892 */ /* 0x000fe4000f8efc3f */
[----:B------:R-:W-:-:S05]  /*a6f0*/  UIMAD UR7, UR50, 0x600, UR7 ;  /* 0x00000600320778a4 */ /* 0x000fca000f8e0207 */
[----:B------:R-:W-:Y:S02]  /*a700*/  UMOV UR28, UR6 ;  /* 0x00000006001c7c82 */ /* 0x000fe40008000000 */
[----:B------:R-:W-:Y:S02]  /*a710*/  UMOV UR30, UR7 ;  /* 0x00000007001e7c82 */ /* 0x000fe40008000000 */
[----:B------:R-:W-:Y:S01]  /*a720*/  HGMMA.64x96x16.F32.BF16 R88, gdesc[UR28].tnspB, R88, gsb0 ;  /* 0x416000001c5879f0 */ /* 0x000fe20008001858 */
[----:B------:R-:W-:Y:S02]  /*a730*/  UIADD3 UR28, UR6, 0x2, URZ ;  /* 0x00000002061c7890 */ /* 0x000fe4000fffe03f */
[----:B------:R-:W-:Y:S01]  /*a740*/  UIADD3 UR30, UR7, 0x40, URZ ;  /* 0x00000040071e7890 */ /* 0x000fe2000fffe03f */
[----:B------:R-:W-:Y:S01]  /*a750*/  UMOV UR29, 0x40000040 ;  /* 0x40000040001d7882 */ /* 0x000fe20000000000 */
[----:B------:R-:W-:Y:S01]  /*a760*/  UMOV UR31, 0x80000020 ;  /* 0x80000020001f7882 */ /* 0x000fe20000000000 */
[----:B--2---:R-:W-:-:S02]  /*a770*/  SHF.R.U32.HI R7, RZ, 0x7, R14 ;  /* 0x00000007ff077819 */ /* 0x004fc4000001160e */
[----:B------:R-:W-:Y:S01]  /*a780*/  ISETP.GE.U32.AND P2, PT, R14, 0x180, PT ;  /* 0x000001800e00780c */ /* 0x000fe20003f46070 */
[----:B------:R-:W-:Y:S02]  /*a790*/  @!P1 VIADD R14, R0, 0x2d840 ;  /* 0x0002d840000e9836 */ /* 0x000fe40000000000 */
[----:B------:R-:W-:Y:S02]  /*a7a0*/  VIADD R7, R7, 0x9 ;  /* 0x0000000907077836 */ /* 0x000fe40000000000 */
[----:B------:R-:W-:-:S03]  /*a7b0*/  IMAD.SHL.U32 R0, R2, 0x80, RZ ;  /* 0x0000008002007824 */ /* 0x000fc600078e00ff */
[----:B------:R-:W-:Y:S02]  /*a7c0*/  SEL R15, R7, 0x9, !P2 ;  /* 0x00000009070f7807 */ /* 0x000fe40005000000 */
[----:B------:R-:W-:Y:S02]  /*a7d0*/  @!P1 PRMT R7, RZ, 0x654, R14 ;  /* 0x00000654ff079816 */ /* 0x000fe4000000000e */
[----:B------:R-:W-:Y:S01]  /*a7e0*/  IADD3 R14, R137, 0x1, -R0 ;  /* 0x00000001890e7810 */ /* 0x000fe20007ffe800 */
        /* <DEDUP_REMOVED lines=49> */
[----:B-1----:R-:W-:-:S04]  /*ab00*/  IMAD.IADD R7, R14, 0x1, -R139 ;  /* 0x000000010e077824 */ /* 0x002fc800078e0a8b */
[----:B------:R-:W-:-:S04]  /*ab10*/  IMAD R7, R16, -0x2, R7 ;  /* 0xfffffffe10077824 */ /* 0x000fc800078e0207 */
[C---:B------:R-:W-:Y:S02]  /*ab20*/  VIADD R138, R7.reuse, UR35 ;  /* 0x00000023078a7c36 */ /* 0x040fe40008000000 */
[----:B------:R-:W-:Y:S02]  /*ab30*/  VIADD R21, R7, UR6 ;  /* 0x0000000607157c36 */ /* 0x000fe40008000000 */
[C---:B------:R-:W-:Y:S02]  /*ab40*/  IMAD.IADD R20, R6.reuse, 0x1, R138 ;  /* 0x0000000106147824 */ /* 0x040fe400078e028a */
[----:B------:R-:W-:Y:S01]  /*ab50*/  IMAD.IADD R7, R6, 0x1, R21 ;  /* 0x0000000106077824 */ /* 0x000fe200078e0215 */
[----:B0-----:R-:W-:Y:S06]  /*ab60*/  @!P5 BRA `(.L_x_9165) ;  /* 0x000000000058d947 */ /* 0x001fec0003800000 */
        /* <DEDUP_REMOVED lines=11> */
.L_x_9167:
[----:B------:R-:W-:-:S05]  /*ac20*/  IMAD.U32 R141, RZ, RZ, UR34 ;  /* 0x00000022ff8d7e24 */ /* 0x000fca000f8e00ff */
[----:B------:R-:W-:-:S13]  /*ac30*/  ISETP.NE.AND P2, PT, R141, 0x1, PT ;  /* 0x000000018d00780c */ /* 0x000fda0003f45270 */
[----:B------:R-:W0:Y:S02]  /*ac40*/  @P2 LDC.64 R14, c[0x0][0x9e8] ;  /* 0x00027a00ff0e2b82 */ /* 0x000e240000000a00 */
[----:B0-----:R-:W-:-:S04]  /*ac50*/  @P2 IMAD.HI.U32 R144, R11, R14, RZ ;  /* 0x0000000e0b902227 */ /* 0x001fc800078e00ff */
[----:B------:R-:W-:Y:S01]  /*ac60*/  IMAD.MOV.U32 R14, RZ, RZ, R11 ;  /* 0x000000ffff0e7224 */ /* 0x000fe200078e000b */
[----:B------:R-:W-:-:S07]  /*ac70*/  @P2 SHF.R.U32.HI R14, RZ, R15, R144 ;  /* 0x0000000fff0e2219 */ /* 0x000fce0000011690 */
.L_x_9168:
[----:B------:R-:W-:Y:S05]  /*ac80*/  BSYNC B0 ;  /* 0x0000000000007941 */ /* 0x000fea0003800000 */
.L_x_9166:
[----:B------:R-:W-:-:S04]  /*ac90*/  IMAD R15, R14, R141, -R0 ;  /* 0x0000008d0e0f7224 */ /* 0x000fc800078e0a00 */
[----:B------:R-:W-:-:S05]  /*aca0*/  IMAD R14, R16, -0x2, R15 ;  /* 0xfffffffe100e7824 */ /* 0x000fca00078e020f */
[----:B------:R-:W-:Y:S02]  /*acb0*/  VIADDMNMX R20, R14, R141, R20, PT ;  /* 0x0000008d0e147246 */ /* 0x000fe40003800114 */
[----:B------:R-:W-:-:S07]  /*acc0*/  VIMNMX R7, R7, R14, !PT ;  /* 0x0000000e07077248 */ /* 0x000fce0007fe0100 */
.L_x_9165:
        /* <DEDUP_REMOVED lines=111> */
.L_x_9171:
[----:B------:R-:W-:Y:S02]  /*b3c0*/  IMAD.U32 R20, RZ, RZ, UR34 ;  /* 0x00000022ff147e24 */ /* 0x000fe4000f8e00ff */
[----:B------:R-:W-:-:S03]  /*b3d0*/  IMAD.MOV.U32 R7, RZ, RZ, R10 ;  /* 0x000000ffff077224 */ /* 0x000fc600078e000a */
[----:B------:R-:W-:-:S13]  /*b3e0*/  ISETP.NE.AND P3, PT, R20, 0x1, PT ;  /* 0x000000011400780c */ /* 0x000fda0003f65270 */
[----:B------:R-:W0:Y:S02]  /*b3f0*/  @P3 LDC.64 R14, c[0x0][0x9e8] ;  /* 0x00027a00ff0e3b82 */ /* 0x000e240000000a00 */
[----:B0-----:R-:W-:-:S05]  /*b400*/  @P3 IMAD.HI.U32 R14, R10, R14, RZ ;  /* 0x0000000e0a0e3227 */ /* 0x001fca00078e00ff */
[----:B------:R-:W-:-:S07]  /*b410*/  @P3 SHF.R.U32.HI R7, RZ, R15, R14 ;  /* 0x0000000fff073219 */ /* 0x000fce000001160e */
.L_x_9172:
[----:B------:R-:W-:Y:S05]  /*b420*/  BSYNC B0 ;  /* 0x0000000000007941 */ /* 0x000fea0003800000 */
.L_x_9170:
[----:B------:R-:W-:-:S04]  /*b430*/  IMAD R7, R7, R20, -R0 ;  /* 0x0000001407077224 */ /* 0x000fc800078e0a00 */
[----:B------:R-:W-:-:S05]  /*b440*/  IMAD R7, R16, -0x2, R7 ;  /* 0xfffffffe10077824 */ /* 0x000fca00078e0207 */
[----:B------:R-:W-:Y:S02]  /*b450*/  VIADDMNMX R138, R7, R20, R138, PT ;  /* 0x00000014078a7246 */ /* 0x000fe4000380018a */
[----:B------:R-:W-:-:S07]  /*b460*/  VIMNMX R21, R21, R7, !PT ;  /* 0x0000000715157248 */ /* 0x000fce0007fe0100 */
.L_x_9169:
[----:B------:R-:W-:Y:S01]  /*b470*/  FMNMX.FTZ R0, R24, R12, !PT ;  /* 0x0000000c18007209 */ /* 0x000fe20007810000 */
[----:B------:R-:W-:Y:S01]  /*b480*/  UMOV UR28, UR46 ;  /* 0x0000002e001c7c82 */ /* 0x000fe20008000000 */
        /* <DEDUP_REMOVED lines=63> */
[----:B------:R-:W-:Y:S01]  /*b880*/  FSEL R34, R34, -INF , !P4 ;  /* 0xff80000022227808 */ /* 0x000fe20006000000 */
[----:B------:R-:W0:Y:S01]  /*b890*/  SHFL.BFLY PT, R0, R7, 0x2, 0x1f ;  /* 0x0c401f0007007f89 */ /* 0x000e2200000e0000 */
[----:B------:R-:W-:-:S02]  /*b8a0*/  ISETP.GT.AND P4, PT, R21, 0x19, P2 ;  /* 0x000000191500780c */ /* 0x000fc40001784270 */
[C---:B------:R-:W-:Y:S02]  /*b8b0*/  ISETP.LT.OR P3, PT, R138.reuse, 0x39, P3 ;  /* 0x000000398a00780c */ /* 0x040fe40001f61670 */
[----:B------:R-:W-:Y:S02]  /*b8c0*/  FSEL R55, R55, -INF , !P6 ;  /* 0xff80000037377808 */ /* 0x000fe40007000000 */
[C---:B------:R-:W-:Y:S02]  /*b8d0*/  ISETP.GT.AND P6, PT, R21.reuse, 0x48, P2 ;  /* 0x000000481500780c */ /* 0x040fe400017c4270 */
[----:B------:R-:W-:Y:S02]  /*b8e0*/  ISETP.LT.OR P4, PT, R138, 0x1a, P4 ;  /* 0x0000001a8a00780c */ /* 0x000fe40002781670 */
[----:B------:R-:W-:Y:S02]  /*b8f0*/  FSEL R54, R54, -INF , !P3 ;  /* 0xff80000036367808 */ /* 0x000fe40005800000 */
[----:B------:R-:W-:-:S02]  /*b900*/  ISETP.GT.AND P3, PT, R21, 0x41, P2 ;  /* 0x000000411500780c */ /* 0x000fc40001764270 */
[C---:B------:R-:W-:Y:S02]  /*b910*/  ISETP.LT.OR P6, PT, R138.reuse, 0x49, P6 ;  /* 0x000000498a00780c */ /* 0x040fe400037c1670 */
[----:B------:R-:W-:Y:S02]  /*b920*/  FSEL R39, R39, -INF , !P4 ;  /* 0xff80000027277808 */ /* 0x000fe40006000000 */
[----:B------:R-:W-:Y:S02]  /*b930*/  ISETP.GT.AND P4, PT, R21, 0x28, P2 ;  /* 0x000000281500780c */ /* 0x000fe40001784270 */
[----:B------:R-:W-:Y:S02]  /*b940*/  ISETP.LT.OR P3, PT, R138, 0x42, P3 ;  /* 0x000000428a00780c */ /* 0x000fe40001f61670 */
[----:B------:R-:W-:Y:S02]  /*b950*/  FSEL R62, R62, -INF , !P6 ;  /* 0xff8000003e3e7808 */ /* 0x000fe40007000000 */
[----:B0-----:R-:W-:-:S02]  /*b960*/  FMNMX.FTZ R0, R7, R0, !PT ;  /* 0x0000000007007209 */ /* 0x001fc40007810000 */
[----:B------:R-:W-:Y:S02]  /*b970*/  ISETP.GT.AND P6, PT, R21, 0x51, P2 ;  /* 0x000000511500780c */ /* 0x000fe400017c4270 */
[C---:B------:R-:W-:Y:S01]  /*b980*/  ISETP.LT.OR P4, PT, R138.reuse, 0x29, P4 ;  /* 0x000000298a00780c */ /* 0x040fe20002781670 */
[----:B------:R-:W0:Y:S01]  /*b990*/  SHFL.BFLY PT, R7, R0, 0x1, 0x1f ;  /* 0x0c201f0000077f89 */ /* 0x000e2200000e0000 */
[----:B------:R-:W-:Y:S02]  /*b9a0*/  FSEL R59, R59, -INF , !P3 ;  /* 0xff8000003b3b7808 */ /* 0x000fe40005800000 */
[----:B------:R-:W-:Y:S02]  /*b9b0*/  ISETP.GT.AND P3, PT, R21, 0x50, P2 ;  /* 0x000000501500780c */ /* 0x000fe40001764270 */
[----:B------:R-:W-:Y:S02]  /*b9c0*/  ISETP.LT.OR P6, PT, R138, 0x52, P6 ;  /* 0x000000528a00780c */ /* 0x000fe400037c1670 */
[----:B------:R-:W-:-:S02]  /*b9d0*/  FSEL R46, R46, -INF , !P4 ;  /* 0xff8000002e2e7808 */ /* 0x000fc40006000000 */
[----:B------:R-:W-:Y:S02]  /*b9e0*/  ISETP.GT.AND P4, PT, R21, 0x31, P2 ;  /* 0x000000311500780c */ /* 0x000fe40001784270 */
[C---:B------:R-:W-:Y:S02]  /*b9f0*/  ISETP.LT.OR P3, PT, R138.reuse, 0x51, P3 ;  /* 0x000000518a00780c */ /* 0x040fe40001f61670 */
        /* <DEDUP_REMOVED lines=10> */
[C---:B------:R-:W-:Y:S02]  /*baa0*/  ISETP.GT.AND P6, PT, R21.reuse, 0x61, P2 ;  /* 0x000000611500780c */ /* 0x040fe400017c4270 */
[----:B------:R-:W-:Y:S02]  /*bab0*/  ISETP.LT.OR P4, PT, R138, 0x41, P4 ;  /* 0x000000418a00780c */ /* 0x000fe40002781670 */
[----:B------:R-:W-:Y:S02]  /*bac0*/  FSEL R70, R70, -INF , !P3 ;  /* 0xff80000046467808 */ /* 0x000fe40005800000 */
[----:B------:R-:W-:Y:S02]  /*bad0*/  ISETP.GT.AND P3, PT, R21, 0x60, P2 ;  /* 0x000000601500780c */ /* 0x000fe40001764270 */
[----:B------:R-:W-:Y:S02]  /*bae0*/  ISETP.LT.OR P6, PT, R138, 0x62, P6 ;  /* 0x000000628a00780c */ /* 0x000fe400037c1670 */
[----:B------:R-:W-:-:S02]  /*baf0*/  FSEL R58, R58, -INF , !P4 ;  /* 0xff8000003a3a7808 */ /* 0x000fc40006000000 */
[----:B------:R-:W-:Y:S02]  /*bb00*/  ISETP.GT.AND P4, PT, R21, 0x49, P2 ;  /* 0x000000491500780c */ /* 0x000fe40001784270 */
[----:B------:R-:W-:Y:S02]  /*bb10*/  ISETP.LT.OR P3, PT, R138, 0x61, P3 ;  /* 0x000000618a00780c */ /* 0x000fe40001f61670 */
[----:B------:R-:W-:Y:S02]  /*bb20*/  FSEL R75, R75, -INF , !P6 ;  /* 0xff8000004b4b7808 */ /* 0x000fe40007000000 */
[----:B0-----:R-:W-:Y:S02]  /*bb30*/  FMNMX.FTZ R0, R0, R7, !PT ;  /* 0x0000000700007209 */ /* 0x001fe40007810000 */
[----:B------:R-:W-:Y:S02]  /*bb40*/  ISETP.GT.AND P6, PT, R21, 0x69, P2 ;  /* 0x000000691500780c */ /* 0x000fe400017c4270 */
[----:B------:R-:W-:Y:S01]  /*bb50*/  ISETP.LT.OR P4, PT, R138, 0x4a, P4 ;  /* 0x0000004a8a00780c */ /* 0x000fe20002781670 */
[----:B------:R-:W-:Y:S01]  /*bb60*/  FMUL.FTZ R7, R0, UR33 ;  /* 0x0000002100077c20 */ /* 0x000fe20008410000 */
[----:B------:R-:W-:-:S02]  /*bb70*/  FSEL R74, R74, -INF , !P3 ;  /* 0xff8000004a4a7808 */ /* 0x000fc40005800000 */
[----:B------:R-:W-:Y:S02]  /*bb80*/  ISETP.GT.AND P3, PT, R21, 0x68, P2 ;  /* 0x000000681500780c */ /* 0x000fe40001764270 */
[----:B------:R-:W-:Y:S02]  /*bb90*/  ISETP.LT.OR P6, PT, R138, 0x6a, P6 ;  /* 0x0000006a8a00780c */ /* 0x000fe400037c1670 */
[----:B------:R-:W-:Y:S02]  /*bba0*/  FSEL R63, R63, -INF , !P4 ;  /* 0xff8000003f3f7808 */ /* 0x000fe40006000000 */
[----:B------:R-:W-:Y:S02]  /*bbb0*/  FSETP.NEU.FTZ.AND P4, PT, R0, -INF , PT ;  /* 0xff8000000000780b */ /* 0x000fe40003f9d000 */
[----:B------:R-:W-:Y:S02]  /*bbc0*/  ISETP.LT.OR P3, PT, R138, 0x69, P3 ;  /* 0x000000698a00780c */ /* 0x000fe40001f61670 */
[----:B------:R-:W-:-:S02]  /*bbd0*/  FSEL R79, R79, -INF , !P6 ;  /* 0xff8000004f4f7808 */ /* 0x000fc40007000000 */
[----:B------:R-:W-:Y:S02]  /*bbe0*/  ISETP.GT.AND P6, PT, R21, RZ, P2 ;  /* 0x000000ff1500720c */ /* 0x000fe400017c4270 */
[----:B------:R-:W-:Y:S02]  /*bbf0*/  FSEL R7, R7, RZ, P4 ;  /* 0x000000ff07077208 */ /* 0x000fe40002000000 */
[----:B------:R-:W-:Y:S02]  /*bc00*/  FSEL R78, R78, -INF , !P3 ;  /* 0xff8000004e4e7808 */ /* 0x000fe40005800000 */
[----:B------:R-:W-:Y:S01]  /*bc10*/  ISETP.GT.AND P3, PT, R21, 0x70, P2 ;  /* 0x000000701500780c */ /* 0x000fe20001764270 */
[--C-:B------:R-:W-:Y:S01]  /*bc20*/  FFMA.FTZ R15, R25, UR33, -R7.reuse ;  /* 0x00000021190f7c23 */ /* 0x100fe20008010807 */
[C---:B------:R-:W-:Y:S01]  /*bc30*/  ISETP.LT.OR P6, PT, R138.reuse, 0x1, P6 ;  /* 0x000000018a00780c */ /* 0x040fe200037c1670 */
[--C-:B------:R-:W-:Y:S01]  /*bc40*/  FFMA.FTZ R25, R29, UR33, -R7.reuse ;  /* 0x000000211d197c23 */ /* 0x100fe20008010807 */
[----:B------:R-:W-:Y:S01]  /*bc50*/  ISETP.LT.OR P3, PT, R138, 0x71, P3 ;  /* 0x000000718a00780c */ /* 0x000fe20001f61670 */
[--C-:B------:R-:W-:Y:S01]  /*bc60*/  FFMA.FTZ R20, R28, UR33, -R7.reuse ;  /* 0x000000211c147c23 */ /* 0x100fe20008010807 */
[----:B------:R-:W-:Y:S01]  /*bc70*/  FSEL R29, R26, -INF , !P6 ;  /* 0xff8000001a1d7808 */ /* 0x000fe20007000000 */
[--C-:B------:R-:W-:Y:S01]  /*bc80*/  FFMA.FTZ R14, R24, UR33, -R7.reuse ;  /* 0x00000021180e7c23 */ /* 0x100fe20008010807 */
[----:B------:R-:W-:Y:S01]  /*bc90*/  FSEL R82, R82, -INF , !P3 ;  /* 0xff80000052527808 */ /* 0x000fe20005800000 */
[--C-:B------:R-:W-:Y:S01]  /*bca0*/  FFMA.FTZ R24, R32, UR33, -R7.reuse ;  /* 0x0000002120187c23 */ /* 0x100fe20008010807 */
[----:B------:R-:W-:Y:S01]  /*bcb0*/  FMNMX.FTZ R26, R29, R13, !PT ;  /* 0x0000000d1d1a7209 */ /* 0x000fe20007810000 */
[--C-:B------:R-:W-:Y:S01]  /*bcc0*/  FFMA.FTZ R141, R41, UR33, -R7.reuse ;  /* 0x00000021298d7c23 */ /* 0x100fe20008010807 */
[----:B------:R-:W-:Y:S01]  /*bcd0*/  ISETP.GT.AND P3, PT, R21, 0x71, P2 ;  /* 0x000000711500780c */ /* 0x000fe20001764270 */
[--C-:B------:R-:W-:Y:S01]  /*bce0*/  FFMA.FTZ R144, R45, UR33, -R7.reuse ;  /* 0x000000212d907c23 */ /* 0x100fe20008010807 */
[----:B------:R-:W-:Y:S01]  /*bcf0*/  ISETP.GT.AND P6, PT, R21, 0x78, P2 ;  /* 0x000000781500780c */ /* 0x000fe200017c4270 */
[--C-:B------:R-:W-:Y:S01]  /*bd00*/  FFMA.FTZ R57, R57, UR33, -R7.reuse ;  /* 0x0000002139397c23 */ /* 0x100fe20008010807 */
[----:B------:R-:W-:Y:S01]  /*bd10*/  ISETP.GT.AND P2, PT, R21, 0x79, P2 ;  /* 0x000000791500780c */ /* 0x000fe20001744270 */
[--C-:B------:R-:W-:Y:S01]  /*bd20*/  FFMA.FTZ R21, R33, UR33, -R7.reuse ;  /* 0x0000002121157c23 */ /* 0x100fe20008010807 */
[----:B------:R-:W-:Y:S01]  /*bd30*/  FMNMX.FTZ R33, R27, R26, !PT ;  /* 0x0000001a1b217209 */ /* 0x000fe20007810000 */
[--C-:B------:R-:W-:Y:S01]  /*bd40*/  FFMA.FTZ R26, R36, UR33, -R7.reuse ;  /* 0x00000021241a7c23 */ /* 0x100fe20008010807 */
[----:B------:R-:W-:Y:S01]  /*bd50*/  ISETP.LT.OR P3, PT, R138, 0x72, P3 ;  /* 0x000000728a00780c */ /* 0x000fe20001f61670 */
[----:B------:R-:W-:Y:S01]  /*bd60*/  FFMA.FTZ R61, R61, UR33, -R7 ;  /* 0x000000213d3d7c23 */ /* 0x000fe20008010807 */
[----:B------:R-:W-:Y:S01]  /*bd70*/  FMNMX.FTZ R28, R30, R33, !PT ;  /* 0x000000211e1c7209 */ /* 0x000fe20007810000 */
[----:B------:R-:W-:Y:S01]  /*bd80*/  MUFU.EX2 R14, R14 ;  /* 0x0000000e000e7308 */ /* 0x000fe20000000800 */
[----:B------:R-:W-:-:S02]  /*bd90*/  ISETP.LT.OR P6, PT, R138, 0x79, P6 ;  /* 0x000000798a00780c */ /* 0x000fc400037c1670 */
[----:B------:R-:W-:Y:S01]  /*bda0*/  FMNMX.FTZ R33, R31, R28, !PT ;  /* 0x0000001c1f217209 */ /* 0x000fe20007810000 */
[--C-:B------:R-:W-:Y:S01]  /*bdb0*/  FFMA.FTZ R28, R37, UR33, -R7.reuse ;  /* 0x00000021251c7c23 */ /* 0x100fe20008010807 */
[----:B------:R-:W-:Y:S02]  /*bdc0*/  FSEL R83, R83, -INF , !P3 ;  /* 0xff80000053537808 */ /* 0x000fe40005800000 */
[----:B------:R-:W-:Y:S01]  /*bdd0*/  FMNMX.FTZ R32, R34, R33, !PT ;  /* 0x0000002122207209 */ /* 0x000fe20007810000 */
[----:B------:R-:W-:Y:S01]  /*bde0*/  MUFU.EX2 R15, R15 ;  /* 0x0000000f000f7308 */ /* 0x000fe20000000800 */
[----:B------:R-:W-:Y:S02]  /*bdf0*/  ISETP.LT.OR P2, PT, R138, 0x7a, P2 ;  /* 0x0000007a8a00780c */ /* 0x000fe40001741670 */
[----:B------:R-:W-:Y:S01]  /*be00*/  FMNMX.FTZ R33, R35, R32, !PT ;  /* 0x0000002023217209 */ /* 0x000fe20007810000 */
[----:B------:R-:W-:Y:S01]  /*be10*/  FFMA.FTZ R32, R40, UR33, -R7 ;  /* 0x0000002128207c23 */ /* 0x000fe20008010807 */
[----:B------:R-:W-:-:S02]  /*be20*/  FSEL R86, R86, -INF , !P6 ;  /* 0xff80000056567808 */ /* 0x000fc40007000000 */
[----:B------:R-:W-:Y:S01]  /*be30*/  FMNMX.FTZ R36, R38, R33, !PT ;  /* 0x0000002126247209 */ /* 0x000fe20007810000 */
[----:B------:R-:W-:Y:S01]  /*be40*/  MUFU.EX2 R20, R20 ;  /* 0x0000001400147308 */ /* 0x000fe20000000800 */
[----:B------:R-:W-:Y:S02]  /*be50*/  FSEL R87, R87, -INF , !P2 ;  /* 0xff80000057577808 */ /* 0x000fe40005000000 */
[----:B------:R-:W-:-:S04]  /*be60*/  FMNMX.FTZ R33, R39, R36, !PT ;  /* 0x0000002427217209 */ /* 0x000fc80007810000 */
[----:B------:R-:W-:Y:S01]  /*be70*/  FMNMX.FTZ R36, R42, R33, !PT ;  /* 0x000000212a247209 */ /* 0x000fe20007810000 */
[----:B------:R-:W-:Y:S03]  /*be80*/  MUFU.EX2 R25, R25 ;  /* 0x0000001900197308 */ /* 0x000fe60000000800 */
[----:B------:R-:W-:Y:S01]  /*be90*/  FMNMX.FTZ R37, R43, R36, !PT ;  /* 0x000000242b257209 */ /* 0x000fe20007810000 */
[----:B------:R-:W-:-:S03]  /*bea0*/  FFMA.FTZ R36, R44, UR33, -R7 ;  /* 0x000000212c247c23 */ /* 0x000fc60008010807 */
[----:B------:R-:W-:Y:S01]  /*beb0*/  FMNMX.FTZ R40, R46, R37, !PT ;  /* 0x000000252e287209 */ /* 0x000fe20007810000 */
[----:B------:R0:W-:Y:S03]  /*bec0*/  MUFU.EX2 R33, R141 ;  /* 0x0000008d00217308 */ /* 0x0001e60000000800 */
[----:B------:R-:W-:-:S04]  /*bed0*/  FMNMX.FTZ R37, R47, R40, !PT ;  /* 0x000000282f257209 */ /* 0x000fc80007810000 */
[----:B------:R-:W-:Y:S01]  /*bee0*/  FMNMX.FTZ R40, R50, R37, !PT ;  /* 0x0000002532287209 */ /* 0x000fe20007810000 */
[----:B------:R-:W-:Y:S01]  /*bef0*/  MUFU.EX2 R24, R24 ;  /* 0x0000001800187308 */ /* 0x000fe20000000800 */
[--C-:B0-----:R-:W-:Y:S02]  /*bf00*/  FFMA.FTZ R141, R49, UR33, -R7.reuse ;  /* 0x00000021318d7c23 */ /* 0x101fe40008010807 */
        /* <DEDUP_REMOVED lines=11> */
[----:B------:R-:W-:Y:S03]  /*bfc0*/  MUFU.EX2 R41, R141 ;  /* 0x0000008d00297308 */ /* 0x000fe60000000800 */
[----:B------:R-:W-:-:S04]  /*bfd0*/  FMNMX.FTZ R45, R63, R48, !PT ;  /* 0x000000303f2d7209 */ /* 0x000fc80007810000 */
[----:B------:R-:W-:Y:S01]  /*bfe0*/  FMNMX.FTZ R48, R66, R45, !PT ;  /* 0x0000002d42307209 */ /* 0x000fe20007810000 */
[----:B------:R-:W-:Y:S03]  /*bff0*/  MUFU.EX2 R26, R26 ;  /* 0x0000001a001a7308 */ /* 0x000fe60000000800 */
        /* <DEDUP_REMOVED lines=13> */
[----:B------:R-:W-:Y:S03]  /*c0d0*/  MUFU.EX2 R36, R36 ;  /* 0x0000002400247308 */ /* 0x000fe60000000800 */
[----:B0-----:R-:W-:Y:S01]  /*c0e0*/  FMNMX.FTZ R57, R83, R56, !PT ;  /* 0x0000003853397209 */ /* 0x001fe20007810000 */
[--C-:B------:R-:W-:Y:S01]  /*c0f0*/  FFMA.FTZ R56, R64, UR33, -R7.reuse ;  /* 0x0000002140387c23 */ /* 0x100fe20008010807 */
[--C-:B------:R-:W-:Y:S01]  /*c100*/  FFMA.FTZ R64, R72, UR33, -R7.reuse ;  /* 0x0000002148407c23 */ /* 0x100fe20008010807 */
[--C-:B------:R-:W-:Y:S01]  /*c110*/  FFMA.FTZ R72, R80, UR33, -R7.reuse ;  /* 0x0000002150487c23 */ /* 0x100fe20008010807 */
[----:B------:R-:W-:Y:S01]  /*c120*/  FMNMX.FTZ R60, R86, R57, !PT ;  /* 0x00000039563c7209 */ /* 0x000fe20007810000 */
[----:B------:R0:W-:Y:S01]  /*c130*/  MUFU.EX2 R53, R61 ;  /* 0x0000003d00357308 */ /* 0x0001e20000000800 */
[--C-:B------:R-:W-:Y:S01]  /*c140*/  FFMA.FTZ R57, R65, UR33, -R7.reuse ;  /* 0x0000002141397c23 */ /* 0x100fe20008010807 */
[--C-:B------:R-:W-:Y:S01]  /*c150*/  FFMA.FTZ R65, R73, UR33, -R7.reuse ;  /* 0x0000002149417c23 */ /* 0x100fe20008010807 */
[----:B------:R-:W-:Y:S01]  /*c160*/  FMNMX.FTZ R141, R87, R60, !PT ;  /* 0x0000003c578d7209 */ /* 0x000fe20007810000 */
[--C-:B------:R-:W-:Y:S01]  /*c170*/  FFMA.FTZ R60, R68, UR33, -R7.reuse ;  /* 0x00000021443c7c23 */ /* 0x100fe20008010807 */
[--C-:B------:R-:W-:Y:S01]  /*c180*/  FFMA.FTZ R68, R76, UR33, -R7.reuse ;  /* 0x000000214c447c23 */ /* 0x100fe20008010807 */
[--C-:B------:R-:W-:Y:S01]  /*c190*/  FFMA.FTZ R73, R81, UR33, -R7.reuse ;  /* 0x0000002151497c23 */ /* 0x100fe20008010807 */
[--C-:B------:R-:W-:Y:S01]  /*c1a0*/  FFMA.FTZ R76, R84, UR33, -R7.reuse ;  /* 0x00000021544c7c23 */ /* 0x100fe20008010807 */
[----:B------:R-:W1:Y:S01]  /*c1b0*/  SHFL.BFLY PT, R138, R141, 0x2, 0x1f ;  /* 0x0c401f008d8a7f89 */ /* 0x000e6200000e0000 */
[--C-:B0-----:R-:W-:Y:S01]  /*c1c0*/  FFMA.FTZ R61, R69, UR33, -R7.reuse ;  /* 0x00000021453d7c23 */ /* 0x101fe20008010807 */
[--C-:B------:R-:W-:Y:S01]  /*c1d0*/  FFMA.FTZ R69, R77, UR33, -R7.reuse ;  /* 0x000000214d457c23 */ /* 0x100fe20008010807 */
[----:B------:R-:W-:Y:S01]  /*c1e0*/  FFMA.FTZ R80, R85, UR33, -R7 ;  /* 0x0000002155507c23 */ /* 0x000fe20008010807 */
[----:B------:R-:W-:Y:S01]  /*c1f0*/  FSEL R77, R0, RZ, P4 ;  /* 0x000000ff004d7208 */ /* 0x000fe20002000000 */
[----:B------:R-:W-:Y:S04]  /*c200*/  MUFU.EX2 R45, R144 ;  /* 0x00000090002d7308 */ /* 0x000fe80000000800 */
[----:B------:R-:W-:-:S04]  /*c210*/  FADD.FTZ R77, -R77, R12 ;  /* 0x0000000c4d4d7221 */ /* 0x000fc80000010100 */
[----:B------:R-:W-:Y:S01]  /*c220*/  FMUL.FTZ R77, R77, UR33 ;  /* 0x000000214d4d7c20 */ /* 0x000fe20008410000 */
[----:B------:R-:W-:Y:S08]  /*c230*/  MUFU.EX2 R40, R40 ;  /* 0x0000002800287308 */ /* 0x000ff00000000800 */
[----:B------:R-:W0:Y:S01]  /*c240*/  MUFU.EX2 R77, R77 ;  /* 0x0000004d004d7308 */ /* 0x000e220000000800 */
[----:B-1----:R-:W-:-:S05]  /*c250*/  FMNMX.FTZ R138, R141, R138, !PT ;  /* 0x0000008a8d8a7209 */ /* 0x002fca0007810000 */
[----:B------:R-:W1:Y:S02]  /*c260*/  SHFL.BFLY PT, R141, R138, 0x1, 0x1f ;  /* 0x0c201f008a8d7f89 */ /* 0x000e6400000e0000 */
[----:B------:R-:W-:Y:S08]  /*c270*/  MUFU.EX2 R44, R44 ;  /* 0x0000002c002c7308 */ /* 0x000ff00000000800 */
[----:B------:R-:W-:Y:S01]  /*c280*/  MUFU.EX2 R48, R48 ;  /* 0x0000003000307308 */ /* 0x000fe20000000800 */
[-C--:B0-----:R-:W-:Y:S01]  /*c290*/  FMUL.FTZ R88, R88, R77.reuse ;  /* 0x0000004d58587220 */ /* 0x081fe20000410000 */
        /* <DEDUP_REMOVED lines=12> */
[----:B------:R-:W-:Y:S01]  /*c360*/  FMUL.FTZ R112, R112, R77 ;  /* 0x0000004d70707220 */ /* 0x000fe20000410000 */
[----:B-1----:R-:W-:Y:S01]  /*c370*/  FMNMX.FTZ R7, R138, R141, !PT ;  /* 0x0000008d8a077209 */ /* 0x002fe20007810000 */
[----:B------:R-:W-:Y:S01]  /*c380*/  MUFU.EX2 R56, R56 ;  /* 0x0000003800387308 */ /* 0x000fe20000000800 */
[-C--:B------:R-:W-:Y:S01]  /*c390*/  FMUL.FTZ R113, R113, R77.reuse ;  /* 0x0000004d71717220 */ /* 0x080fe20000410000 */
[-C--:B------:R-:W-:Y:S01]  /*c3a0*/  FMUL.FTZ R116, R116, R77.reuse ;  /* 0x0000004d74747220 */ /* 0x080fe20000410000 */
[C---:B------:R-:W-:Y:S01]  /*c3b0*/  FSETP.NEU.FTZ.AND P2, PT, R7.reuse, -INF , PT ;  /* 0xff8000000700780b */ /* 0x040fe20003f5d000 */
[----:B------:R-:W-:Y:S01]  /*c3c0*/  FMUL.FTZ R84, R7, UR33 ;  /* 0x0000002107547c20 */ /* 0x000fe20008410000 */
[-C--:B------:R-:W-:Y:S01]  /*c3d0*/  FMUL.FTZ R117, R117, R77.reuse ;  /* 0x0000004d75757220 */ /* 0x080fe20000410000 */
[-C--:B------:R-:W-:Y:S01]  /*c3e0*/  FMUL.FTZ R120, R120, R77.reuse ;  /* 0x0000004d78787220 */ /* 0x080fe20000410000 */
[----:B------:R-:W-:Y:S01]  /*c3f0*/  FSEL R12, R7, RZ, P2 ;  /* 0x000000ff070c7208 */ /* 0x000fe20001000000 */
[----:B------:R-:W-:Y:S01]  /*c400*/  MUFU.EX2 R57, R57 ;  /* 0x0000003900397308 */ /* 0x000fe20000000800 */
[----:B------:R-:W-:Y:S01]  /*c410*/  FSEL R84, R84, RZ, P2 ;  /* 0x000000ff54547208 */ /* 0x000fe20001000000 */
[----:B------:R-:W-:Y:S01]  /*c420*/  FMUL.FTZ R121, R121, R77 ;  /* 0x0000004d79797220 */ /* 0x000fe20000410000 */
[----:B------:R-:W-:Y:S01]  /*c430*/  ISETP.GT.AND P2, PT, R2, UR39, PT ;  /* 0x0000002702007c0c */ /* 0x000fe2000bf44270 */
[----:B------:R-:W-:Y:S01]  /*c440*/  FADD.FTZ R12, -R12, R13 ;  /* 0x0000000d0c0c7221 */ /* 0x000fe20000010100 */
[----:B------:R-:W-:-:S02]  /*c450*/  IMAD.U32 R13, RZ, RZ, UR50 ;  /* 0x00000032ff0d7e24 */ /* 0x000fc4000f8e00ff */
[--C-:B------:R-:W-:Y:S01]  /*c460*/  FFMA.FTZ R81, R29, UR33, -R84.reuse ;  /* 0x000000211d517c23 */ /* 0x100fe20008010854 */
[--C-:B------:R-:W-:Y:S01]  /*c470*/  FFMA.FTZ R85, R27, UR33, -R84.reuse ;  /* 0x000000211b557c23 */ /* 0x100fe20008010854 */
[----:B------:R-:W-:Y:S01]  /*c480*/  FMUL.FTZ R12, R12, UR33 ;  /* 0x000000210c0c7c20 */ /* 0x000fe20008410000 */
[--C-:B------:R-:W-:Y:S01]  /*c490*/  FFMA.FTZ R138, R30, UR33, -R84.reuse ;  /* 0x000000211e8a7c23 */ /* 0x100fe20008010854 */
[----:B------:R-:W-:Y:S01]  /*c4a0*/  @!P1 LEA R13, R13, UR42, 0x3 ;  /* 0x0000002a0d0d9c11 */ /* 0x000fe2000f8e18ff */
[--C-:B------:R-:W-:Y:S01]  /*c4b0*/  FFMA.FTZ R145, R31, UR33, -R84.reuse ;  /* 0x000000211f917c23 */ /* 0x100fe20008010854 */
[----:B------:R-:W-:Y:S01]  /*c4c0*/  MUFU.EX2 R81, R81 ;  /* 0x0000005100517308 */ /* 0x000fe20000000800 */
[----:B------:R-:W-:Y:S01]  /*c4d0*/  FFMA.FTZ R27, R34, UR33, -R84 ;  /* 0x00000021221b7c23 */ /* 0x000fe20008010854 */
[----:B------:R-:W-:Y:S01]  /*c4e0*/  FFMA.FTZ R34, R77, R4, R14 ;  /* 0x000000044d227223 */ /* 0x000fe2000001000e */
[----:B------:R-:W-:Y:S02]  /*c4f0*/  @!P1 VIADD R13, R13, 0x2d860 ;  /* 0x0002d8600d0d9836 */ /* 0x000fe40000000000 */
[--C-:B------:R-:W-:Y:S01]  /*c500*/  FFMA.FTZ R35, R35, UR33, -R84.reuse ;  /* 0x0000002123237c23 */ /* 0x100fe20008010854 */
[--C-:B------:R-:W-:Y:S01]  /*c510*/  FFMA.FTZ R30, R50, UR33, -R84.reuse ;  /* 0x00000021321e7c23 */ /* 0x100fe20008010854 */
[--C-:B------:R-:W-:Y:S01]  /*c520*/  FFMA.FTZ R38, R38, UR33, -R84.reuse ;  /* 0x0000002126267c23 */ /* 0x100fe20008010854 */
[--C-:B------:R-:W-:Y:S01]  /*c530*/  FFMA.FTZ R39, R39, UR33, -R84.reuse ;  /* 0x0000002127277c23 */ /* 0x100fe20008010854 */
[----:B------:R0:W1:Y:S01]  /*c540*/  MUFU.EX2 R29, R12 ;  /* 0x0000000c001d7308 */ /* 0x0000620000000800 */
[----:B------:R-:W-:Y:S01]  /*c550*/  @!P1 PRMT R13, RZ, 0x654, R13 ;  /* 0x00000654ff0d9816 */ /* 0x000fe2000000000d */
[--C-:B------:R-:W-:Y:S01]  /*c560*/  FFMA.FTZ R42, R42, UR33, -R84.reuse ;  /* 0x000000212a2a7c23 */ /* 0x100fe20008010854 */
[--C-:B------:R-:W-:Y:S01]  /*c570*/  FFMA.FTZ R63, R63, UR33, -R84.reuse ;  /* 0x000000213f3f7c23 */ /* 0x100fe20008010854 */
[--C-:B------:R-:W-:Y:S01]  /*c580*/  FFMA.FTZ R141, R43, UR33, -R84.reuse ;  /* 0x000000212b8d7c23 */ /* 0x100fe20008010854 */
[----:B------:R2:W-:Y:S01]  /*c590*/  @!P1 SYNCS.ARRIVE.TRANS64.RED.A1T0 RZ, [R13+URZ], RZ ;  /* 0x000000ff0dff99a7 */ /* 0x0005e2000810043f */
[--C-:B------:R-:W-:Y:S01]  /*c5a0*/  FFMA.FTZ R46, R46, UR33, -R84.reuse ;  /* 0x000000212e2e7c23 */ /* 0x100fe20008010854 */
[--C-:B------:R-:W-:Y:S01]  /*c5b0*/  FFMA.FTZ R144, R47, UR33, -R84.reuse ;  /* 0x000000212f907c23 */ /* 0x100fe20008010854 */
[----:B------:R-:W3:Y:S01]  /*c5c0*/  MUFU.EX2 R85, R85 ;  /* 0x0000005500557308 */ /* 0x000ee20000000800 */
[----:B0-----:R-:W-:Y:S01]  /*c5d0*/  F2FP.BF16.F32.PACK_AB R12, R15, R14 ;  /* 0x0000000e0f0c723e */ /* 0x001fe200000010ff */
[--C-:B------:R-:W-:Y:S01]  /*c5e0*/  FFMA.FTZ R47, R55, UR33, -R84.reuse ;  /* 0x00000021372f7c23 */ /* 0x100fe20008010854 */
[----:B------:R-:W-:Y:S01]  /*c5f0*/  F2FP.BF16.F32.PACK_AB R14, R25, R20 ;  /* 0x00000014190e723e */ /* 0x000fe200000010ff */
[----:B------:R-:W-:Y:S01]  /*c600*/  FFMA.FTZ R55, R67, UR33, -R84 ;  /* 0x0000002143377c23 */ /* 0x000fe20008010854 */
[----:B--2---:R-:W-:Y:S01]  /*c610*/  FADD.FTZ R13, R15, R34 ;  /* 0x000000220f0d7221 */ /* 0x004fe20000010000 */
[--C-:B------:R-:W-:Y:S01]  /*c620*/  FFMA.FTZ R31, R51, UR33, -R84.reuse ;  /* 0x00000021331f7c23 */ /* 0x100fe20008010854 */
[--C-:B------:R-:W-:Y:S01]  /*c630*/  FFMA.FTZ R43, R54, UR33, -R84.reuse ;  /* 0x00000021362b7c23 */ /* 0x100fe20008010854 */
[----:B------:R-:W0:Y:S01]  /*c640*/  MUFU.EX2 R138, R138 ;  /* 0x0000008a008a7308 */ /* 0x000e220000000800 */
[----:B-1----:R-:W-:Y:S01]  /*c650*/  FFMA.FTZ R34, R29, R3, R81 ;  /* 0x000000031d227223 */ /* 0x002fe20000010051 */
[----:B------:R-:W-:Y:S01]  /*c660*/  FADD.FTZ R50, R20, R13 ;  /* 0x0000000d14327221 */ /* 0x000fe20000010000 */
[--C-:B------:R-:W-:Y:S01]  /*c670*/  FFMA.FTZ R51, R58, UR33, -R84.reuse ;  /* 0x000000213a337c23 */ /* 0x100fe20008010854 */
[--C-:B------:R-:W-:Y:S01]  /*c680*/  FFMA.FTZ R54, R59, UR33, -R84.reuse ;  /* 0x000000213b367c23 */ /* 0x100fe20008010854 */
[----:B------:R-:W-:Y:S01]  /*c690*/  FFMA.FTZ R4, R62, UR33, -R84 ;  /* 0x000000213e047c23 */ /* 0x000fe20008010854 */
[----:B------:R-:W-:Y:S01]  /*c6a0*/  FADD.FTZ R15, R25, R50 ;  /* 0x00000032190f7221 */ /* 0x000fe20000010000 */
[----:B------:R-:W-:Y:S01]  /*c6b0*/  FFMA.FTZ R59, R70, UR33, -R84 ;  /* 0x00000021463b7c23 */ /* 0x000fe20008010854 */
[----:B------:R-:W1:Y:S01]  /*c6c0*/  MUFU.EX2 R145, R145 ;  /* 0x0000009100917308 */ /* 0x000e620000000800 */
[C---:B---3--:R-:W-:Y:S01]  /*c6d0*/  FADD.FTZ R3, R85.reuse, R34 ;  /* 0x0000002255037221 */ /* 0x048fe20000010000 */
[----:B------:R-:W-:Y:S01]  /*c6e0*/  FADD.FTZ R50, R24, R15 ;  /* 0x0000000f18327221 */ /* 0x000fe20000010000 */
[----:B------:R-:W-:Y:S01]  /*c6f0*/  F2FP.BF16.F32.PACK_AB R13, R85, R81 ;  /* 0x00000051550d723e */ /* 0x000fe200000010ff */
[----:B------:R-:W-:Y:S01]  /*c700*/  FFMA.FTZ R62, R71, UR33, -R84 ;  /* 0x00000021473e7c23 */ /* 0x000fe20008010854 */
[C---:B------:R-:W-:Y:S01]  /*c710*/  F2FP.BF16.F32.PACK_AB R24, R21.reuse, R24 ;  /* 0x000000181518723e */ /* 0x040fe200000010ff */
[----:B------:R-:W-:Y:S01]  /*c720*/  FADD.FTZ R25, R21, R50 ;  /* 0x0000003215197221 */ /* 0x000fe20000010000 */
        /* <DEDUP_REMOVED lines=8> */
[----:B------:R-:W-:Y:S01]  /*c7b0*/  FFMA.FTZ R86, R86, UR33, -R84 ;  /* 0x0000002156567c23 */ /* 0x000fe20008010854 */
[----:B------:R-:W0:Y:S01]  /*c7c0*/  MUFU.EX2 R35, R35 ;  /* 0x0000002300237308 */ /* 0x000e220000000800 */
[C---:B-1----:R-:W-:Y:S01]  /*c7d0*/  FADD.FTZ R34, R145.reuse, R34 ;  /* 0x0000002291227221 */ /* 0x042fe20000010000 */
[----:B------:R-:W-:Y:S01]  /*c7e0*/  F2FP.BF16.F32.PACK_AB R15, R145, R138 ;  /* 0x0000008a910f723e */ /* 0x000fe200000010ff */
[----:B------:R-:W-:Y:S01]  /*c7f0*/  UMOV UR50, UR43 ;  /* 0x0000002b00327c82 */ /* 0x000fe20008000000 */
[-C--:B------:R-:W-:Y:S01]  /*c800*/  FMUL.FTZ R124, R124, R77.reuse ;  /* 0x0000004d7c7c7220 */ /* 0x080fe20000410000 */
[-C--:B------:R-:W-:Y:S01]  /*c810*/  FMUL.FTZ R125, R125, R77.reuse ;  /* 0x0000004d7d7d7220 */ /* 0x080fe20000410000 */
[-C--:B------:R-:W-:Y:S01]  /*c820*/  FMUL.FTZ R128, R128, R77.reuse ;  /* 0x0000004d80807220 */ /* 0x080fe20000410000 */
[----:B------:R1:W-:Y:S01]  /*c830*/  STSM.16.M88.4 [R17+0x21800], R12 ;  /* 0x0218000c11007844 */ /* 0x0003e20000000200 */
[----:B------:R-:W3:Y:S01]  /*c840*/  MUFU.EX2 R38, R38 ;  /* 0x0000002600267308 */ /* 0x000ee20000000800 */
[----:B--2---:R-:W-:Y:S01]  /*c850*/  FADD.FTZ R34, R27, R34 ;  /* 0x000000221b227221 */ /* 0x004fe20000010000 */
[-C--:B------:R-:W-:Y:S01]  /*c860*/  FMUL.FTZ R129, R129, R77.reuse ;  /* 0x0000004d81817220 */ /* 0x080fe20000410000 */
[-C--:B------:R-:W-:Y:S01]  /*c870*/  FMUL.FTZ R132, R132, R77.reuse ;  /* 0x0000004d84847220 */ /* 0x080fe20000410000 */
[----:B------:R-:W-:Y:S01]  /*c880*/  FMUL.FTZ R133, R133, R77 ;  /* 0x0000004d85857220 */ /* 0x000fe20000410000 */
[----:B------:R-:W-:-:S02]  /*c890*/  VIADD R2, R2, 0xffffffff ;  /* 0xffffffff02027836 */ /* 0x000fc40000000000 */
[-C--:B------:R-:W-:Y:S01]  /*c8a0*/  FMUL.FTZ R90, R90, R29.reuse ;  /* 0x0000001d5a5a7220 */ /* 0x080fe20000410000 */
[-C--:B------:R-:W-:Y:S01]  /*c8b0*/  FMUL.FTZ R91, R91, R29.reuse ;  /* 0x0000001d5b5b7220 */ /* 0x080fe20000410000 */
[----:B------:R-:W2:Y:S01]  /*c8c0*/  MUFU.EX2 R39, R39 ;  /* 0x0000002700277308 */ /* 0x000ea20000000800 */
[-C--:B------:R-:W-:Y:S01]  /*c8d0*/  FMUL.FTZ R94, R94, R29.reuse ;  /* 0x0000001d5e5e7220 */ /* 0x080fe20000410000 */
[-C--:B------:R-:W-:Y:S01]  /*c8e0*/  FMUL.FTZ R95, R95, R29.reuse ;  /* 0x0000001d5f5f7220 */ /* 0x080fe20000410000 */
        /* <DEDUP_REMOVED lines=13> */
[----:B------:R5:W-:Y:S01]  /*c9c0*/  MUFU.EX2 R20, R63 ;  /* 0x0000003f00147308 */ /* 0x000be20000000800 */
[-C--:B------:R-:W-:Y:S01]  /*c9d0*/  FMUL.FTZ R122, R122, R29.reuse ;  /* 0x0000001d7a7a7220 */ /* 0x080fe20000410000 */
[-C--:B------:R-:W-:Y:S01]  /*c9e0*/  FMUL.FTZ R123, R123, R29.reuse ;  /* 0x0000001d7b7b7220 */ /* 0x080fe20000410000 */
[-C--:B------:R-:W-:Y:S01]  /*c9f0*/  FMUL.FTZ R126, R126, R29.reuse ;  /* 0x0000001d7e7e7220 */ /* 0x080fe20000410000 */
[-C--:B------:R-:W-:Y:S01]  /*ca00*/  FMUL.FTZ R127, R127, R29.reuse ;  /* 0x0000001d7f7f7220 */ /* 0x080fe20000410000 */
[-C--:B------:R-:W-:Y:S01]  /*ca10*/  FMUL.FTZ R130, R130, R29.reuse ;  /* 0x0000001d82827220 */ /* 0x080fe20000410000 */
[-C--:B------:R-:W-:Y:S01]  /*ca20*/  FMUL.FTZ R131, R131, R29.reuse ;  /* 0x0000001d83837220 */ /* 0x080fe20000410000 */
[-C--:B------:R-:W-:Y:S01]  /*ca30*/  FMUL.FTZ R134, R134, R29.reuse ;  /* 0x0000001d86867220 */ /* 0x080fe20000410000 */
[----:B------:R-:W1:Y:S01]  /*ca40*/  MUFU.EX2 R141, R141 ;  /* 0x0000008d008d7308 */ /* 0x000e620000000800 */
[----:B-----5:R-:W-:Y:S01]  /*ca50*/  FADD.FTZ R63, R26, R25 ;  /* 0x000000191a3f7221 */ /* 0x020fe20000010000 */
[----:B0-----:R-:W-:Y:S01]  /*ca60*/  FADD.FTZ R25, R35, R34 ;  /* 0x0000002223197221 */ /* 0x001fe20000010000 */
[C---:B------:R-:W-:Y:S01]  /*ca70*/  F2FP.BF16.F32.PACK_AB R26, R28.reuse, R26 ;  /* 0x0000001a1c1a723e */ /* 0x040fe200000010ff */
[----:B------:R-:W-:Y:S01]  /*ca80*/  FMUL.FTZ R135, R135, R29 ;  /* 0x0000001d87877220 */ /* 0x000fe20000410000 */
[----:B------:R-:W-:Y:S01]  /*ca90*/  FADD.FTZ R67, R28, R63 ;  /* 0x0000003f1c437221 */ /* 0x000fe20000010000 */
[----:B---3--:R-:W-:Y:S01]  /*caa0*/  FADD.FTZ R34, R38, R25 ;  /* 0x0000001926227221 */ /* 0x008fe20000010000 */
[----:B------:R-:W-:Y:S01]  /*cab0*/  FFMA.FTZ R63, R74, UR33, -R84 ;  /* 0x000000214a3f7c23 */ /* 0x000fe20008010854 */
[----:B------:R-:W0:Y:S01]  /*cac0*/  MUFU.EX2 R46, R46 ;  /* 0x0000002e002e7308 */ /* 0x000e220000000800 */
[----:B------:R-:W-:Y:S01]  /*cad0*/  FADD.FTZ R50, R32, R67 ;  /* 0x0000004320327221 */ /* 0x000fe20000010000 */
[----:B--2---:R-:W-:Y:S01]  /*cae0*/  FADD.FTZ R25, R39, R34 ;  /* 0x0000002227197221 */ /* 0x004fe20000010000 */
[----:B------:R-:W-:Y:S01]  /*caf0*/  FFMA.FTZ R84, R87, UR33, -R84 ;  /* 0x0000002157547c23 */ /* 0x000fe20008010854 */
[C---:B------:R-:W-:Y:S01]  /*cb00*/  F2FP.BF16.F32.PACK_AB R32, R33.reuse, R32 ;  /* 0x000000202120723e */ /* 0x040fe200000010ff */
[----:B------:R-:W-:Y:S01]  /*cb10*/  FADD.FTZ R67, R33, R50 ;  /* 0x0000003221437221 */ /* 0x000fe20000010000 */
[----:B----4-:R-:W-:-:S02]  /*cb20*/  FADD.FTZ R34, R42, R25 ;  /* 0x000000192a227221 */ /* 0x010fc40000010000 */
[----:B------:R-:W2:Y:S01]  /*cb30*/  MUFU.EX2 R144, R144 ;  /* 0x0000009000907308 */ /* 0x000ea20000000800 */
[----:B------:R-:W-:Y:S01]  /*cb40*/  FADD.FTZ R50, R36, R67 ;  /* 0x0000004324327221 */ /* 0x000fe20000010000 */
[C---:B-1----:R-:W-:Y:S01]  /*cb50*/  FADD.FTZ R25, R141.reuse, R34 ;  /* 0x000000228d197221 */ /* 0x042fe20000010000 */
[----:B------:R-:W-:Y:S02]  /*cb60*/  F2FP.BF16.F32.PACK_AB R33, R141, R42 ;  /* 0x0000002a8d21723e */ /* 0x000fe400000010ff */
[----:B------:R-:W-:Y:S01]  /*cb70*/  FADD.FTZ R67, R37, R50 ;  /* 0x0000003225437221 */ /* 0x000fe20000010000 */
[----:B------:R-:W-:Y:S02]  /*cb80*/  F2FP.BF16.F32.PACK_AB R42, R45, R44 ;  /* 0x0000002c2d2a723e */ /* 0x000fe400000010ff */
        /* <DEDUP_REMOVED lines=8> */
[----:B------:R-:W-:Y:S01]  /*cc10*/  FADD.FTZ R21, R45, R50 ;  /* 0x000000322d157221 */ /* 0x000fe20000010000 */
[----:B------:R-:W-:Y:S01]  /*cc20*/  F2FP.BF16.F32.PACK_AB R50, R53, R52 ;  /* 0x000000343532723e */ /* 0x000fe200000010ff */
[----:B------:R-:W2:Y:S01]  /*cc30*/  MUFU.EX2 R43, R43 ;  /* 0x0000002b002b7308 */ /* 0x000ea20000000800 */
[----:B-1----:R-:W-:Y:S01]  /*cc40*/  FADD.FTZ R34, R30, R25 ;  /* 0x000000191e227221 */ /* 0x002fe20000010000 */
[----:B------:R-:W-:Y:S01]  /*cc50*/  FADD.FTZ R14, R48, R21 ;  /* 0x00000015300e7221 */ /* 0x000fe20000010000 */
[----:B------:R-:W-:Y:S02]  /*cc60*/  F2FP.BF16.F32.PACK_AB R25, R35, R27 ;  /* 0x0000001b2319723e */ /* 0x000fe400000010ff */
[----:B------:R-:W-:Y:S01]  /*cc70*/  F2FP.BF16.F32.PACK_AB R27, R39, R38 ;  /* 0x00000026271b723e */ /* 0x000fe200000010ff */
[C---:B------:R-:W-:Y:S01]  /*cc80*/  FADD.FTZ R15, R49.reuse, R14 ;  /* 0x0000000e310f7221 */ /* 0x040fe20000010000 */
[----:B------:R-:W-:Y:S01]  /*cc90*/  F2FP.BF16.F32.PACK_AB R48, R49, R48 ;  /* 0x000000303130723e */ /* 0x000fe200000010ff */
[----:B------:R-:W1:Y:S01]  /*cca0*/  MUFU.EX2 R47, R47 ;  /* 0x0000002f002f7308 */ /* 0x000e620000000800 */
[----:B0-----:R-:W-:Y:S01]  /*ccb0*/  FADD.FTZ R28, R31, R34 ;  /* 0x000000221f1c7221 */ /* 0x001fe20000010000 */
[----:B------:R-:W-:Y:S01]  /*ccc0*/  FADD.FTZ R14, R52, R15 ;  /* 0x0000000f340e7221 */ /* 0x000fe20000010000 */
[----:B------:R-:W-:Y:S01]  /*ccd0*/  F2FP.BF16.F32.PACK_AB R34, R37, R36 ;  /* 0x000000242522723e */ /* 0x000fe200000010ff */
[----:B------:R0:W-:Y:S01]  /*cce0*/  STSM.16.M88.4 [R23], R24 ;  /* 0x0000001817007844 */ /* 0x0001e20000000200 */
[----:B------:R-:W-:Y:S01]  /*ccf0*/  F2FP.BF16.F32.PACK_AB R35, R144, R46 ;  /* 0x0000002e9023723e */ /* 0x000fe200000010ff */
[----:B------:R-:W-:Y:S01]  /*cd00*/  FADD.FTZ R15, R53, R14 ;  /* 0x0000000e350f7221 */ /* 0x000fe20000010000 */
[----:B------:R-:W-:Y:S01]  /*cd10*/  F2FP.BF16.F32.PACK_AB R41, R31, R30 ;  /* 0x0000001e1f29723e */ /* 0x000fe200000010ff */
[----:B------:R-:W3:Y:S01]  /*cd20*/  MUFU.EX2 R51, R51 ;  /* 0x0000003300337308 */ /* 0x000ee20000000800 */
[----:B--2---:R-:W-:Y:S01]  /*cd30*/  FADD.FTZ R28, R43, R28 ;  /* 0x0000001c2b1c7221 */ /* 0x004fe20000010000 */
[----:B------:R-:W-:Y:S01]  /*cd40*/  FADD.FTZ R36, R56, R15 ;  /* 0x0000000f38247221 */ /* 0x000fe20000010000 */
[----:B------:R-:W-:Y:S01]  /*cd50*/  F2FP.BF16.F32.PACK_AB R56, R57, R56 ;  /* 0x000000383938723e */ /* 0x000fe200000010ff */
[----:B------:R4:W-:Y:S04]  /*cd60*/  STSM.16.M88.4 [R19], R32 ;  /* 0x0000002013007844 */ /* 0x0009e80000000200 */
[----:B------:R-:W2:Y:S01]  /*cd70*/  MUFU.EX2 R54, R54 ;  /* 0x0000003600367308 */ /* 0x000ea20000000800 */
[C---:B-1----:R-:W-:Y:S01]  /*cd80*/  FADD.FTZ R28, R47.reuse, R28 ;  /* 0x0000001c2f1c7221 */ /* 0x042fe20000010000 */
[----:B------:R-:W-:-:S05]  /*cd90*/  F2FP.BF16.F32.PACK_AB R43, R47, R43 ;  /* 0x0000002b2f2b723e */ /* 0x000fca00000010ff */
[----:B------:R4:W-:Y:S01]  /*cda0*/  STSM.16.M88.4 [R18], R40 ;  /* 0x0000002812007844 */ /* 0x0009e20000000200 */
[----:B------:R-:W1:Y:S01]  /*cdb0*/  MUFU.EX2 R4, R4 ;  /* 0x0000000400047308 */ /* 0x000e620000000800 */
[----:B---3--:R-:W-:-:S07]  /*cdc0*/  FADD.FTZ R13, R51, R28 ;  /* 0x0000001c330d7221 */ /* 0x008fce0000010000 */
[----:B------:R-:W3:Y:S01]  /*cdd0*/  MUFU.EX2 R3, R3 ;  /* 0x0000000300037308 */ /* 0x000ee20000000800 */
[C---:B--2---:R-:W-:Y:S01]  /*cde0*/  FADD.FTZ R13, R54.reuse, R13 ;  /* 0x0000000d360d7221 */ /* 0x044fe20000010000 */
[----:B------:R-:W-:-:S06]  /*cdf0*/  F2FP.BF16.F32.PACK_AB R49, R54, R51 ;  /* 0x000000333631723e */ /* 0x000fcc00000010ff */
[----:B------:R-:W0:Y:S01]  /*ce00*/  MUFU.EX2 R60, R60 ;  /* 0x0000003c003c7308 */ /* 0x000e220000000800 */
[----:B-1----:R-:W-:Y:S01]  /*ce10*/  FADD.FTZ R13, R4, R13 ;  /* 0x0000000d040d7221 */ /* 0x002fe20000010000 */
[----:B------:R-:W-:-:S03]  /*ce20*/  F2FP.BF16.F32.PACK_AB R51, R20, R4 ;  /* 0x000000041433723e */ /* 0x000fc600000010ff */
[----:B------:R-:W-:Y:S01]  /*ce30*/  FADD.FTZ R28, R20, R13 ;  /* 0x0000000d141c7221 */ /* 0x000fe20000010000 */
[----:B------:R-:W-:Y:S01]  /*ce40*/  FADD.FTZ R13, R57, R36 ;  /* 0x00000024390d7221 */ /* 0x000fe20000010000 */
[----:B------:R4:W-:Y:S01]  /*ce50*/  STSM.16.M88.4 [R17+0x27800], R48 ;  /* 0x0278003011007844 */ /* 0x0009e20000000200 */
[----:B------:R-:W1:Y:S01]  /*ce60*/  MUFU.EX2 R55, R55 ;  /* 0x0000003700377308 */ /* 0x000e620000000800 */
[----:B---3--:R-:W-:-:S07]  /*ce70*/  FADD.FTZ R28, R3, R28 ;  /* 0x0000001c031c7221 */ /* 0x008fce0000010000 */
        /* <DEDUP_REMOVED lines=14> */
[----:B------:R-:W-:-:S05]  /*cf60*/  F2FP.BF16.F32.PACK_AB R59, R62, R59 ;  /* 0x0000003b3e3b723e */ /* 0x000fca00000010ff */
[----:B------:R4:W-:Y:S01]  /*cf70*/  STSM.16.M88.4 [R136], R56 ;  /* 0x0000003888007844 */ /* 0x0009e20000000200 */
        /* <DEDUP_REMOVED lines=22> */
[C---:B--2---:R-:W-:Y:S01]  /*d0e0*/  F2FP.BF16.F32.PACK_AB R67, R14.reuse, R67 ;  /* 0x000000430e43723e */ /* 0x044fe200000010ff */
[----:B------:R-:W-:-:S04]  /*d0f0*/  FADD.FTZ R13, R14, R13 ;  /* 0x0000000d0e0d7221 */ /* 0x000fc80000010000 */
[----:B------:R4:W-:Y:S02]  /*d100*/  STSM.16.M88.4 [R19+0x6000], R64 ;  /* 0x0060004013007844 */ /* 0x0009e40000000200 */
[----:B------:R-:W2:Y:S01]  /*d110*/  MUFU.EX2 R82, R82 ;  /* 0x0000005200527308 */ /* 0x000ea20000000800 */
[----:B0-----:R-:W-:-:S07]  /*d120*/  FADD.FTZ R15, R76, R15 ;  /* 0x0000000f4c0f7221 */ /* 0x001fce0000010000 */
[----:B------:R-:W0:Y:S01]  /*d130*/  MUFU.EX2 R83, R83 ;  /* 0x0000005300537308 */ /* 0x000e220000000800 */
[C---:B-1----:R-:W-:Y:S01]  /*d140*/  F2FP.BF16.F32.PACK_AB R74, R80.reuse, R76 ;  /* 0x0000004c504a723e */ /* 0x042fe200000010ff */
[----:B------:R-:W-:-:S06]  /*d150*/  FADD.FTZ R4, R80, R15 ;  /* 0x0000000f50047221 */ /* 0x000fcc0000010000 */
[----:B------:R-:W1:Y:S01]  /*d160*/  MUFU.EX2 R86, R86 ;  /* 0x0000005600567308 */ /* 0x000e620000000800 */
[----:B--2---:R-:W-:-:S07]  /*d170*/  FADD.FTZ R13, R82, R13 ;  /* 0x0000000d520d7221 */ /* 0x004fce0000010000 */
[----:B------:R-:W2:Y:S01]  /*d180*/  MUFU.EX2 R84, R84 ;  /* 0x0000005400547308 */ /* 0x000ea20000000800 */
[C---:B0-----:R-:W-:Y:S01]  /*d190*/  F2FP.BF16.F32.PACK_AB R73, R83.reuse, R82 ;  /* 0x000000525349723e */ /* 0x041fe200000010ff */
[----:B------:R-:W-:-:S04]  /*d1a0*/  FADD.FTZ R13, R83, R13 ;  /* 0x0000000d530d7221 */ /* 0x000fc80000010000 */
[----:B-1----:R-:W-:Y:S01]  /*d1b0*/  FADD.FTZ R13, R86, R13 ;  /* 0x0000000d560d7221 */ /* 0x002fe20000010000 */
[----:B--2---:R-:W-:-:S03]  /*d1c0*/  F2FP.BF16.F32.PACK_AB R75, R84, R86 ;  /* 0x00000056544b723e */ /* 0x004fc600000010ff */
[----:B------:R-:W-:Y:S01]  /*d1d0*/  FADD.FTZ R3, R84, R13 ;  /* 0x0000000d54037221 */ /* 0x000fe20000010000 */
[----:B------:R-:W-:Y:S01]  /*d1e0*/  IMAD.MOV.U32 R13, RZ, RZ, R7 ;  /* 0x000000ffff0d7224 */ /* 0x000fe200078e0007 */
[----:B------:R4:W-:Y:S01]  /*d1f0*/  STSM.16.M88.4 [R18+0x6000], R72 ;  /* 0x0060004812007844 */ /* 0x0009e20000000200 */
[----:B------:R0:W-:Y:S06]  /*d200*/  MEMBAR.ALL.CTA ;  /* 0x0000000000007992 */ /* 0x0001ec0000008000 */
[----:B0-----:R-:W0:Y:S02]  /*d210*/  FENCE.VIEW.ASYNC.S ;  /* 0x00000000000073c6 */ /* 0x001e240000000000 */
[----:B0-----:R-:W-:Y:S01]  /*d220*/  NOP ;  /* 0x0000000000007918 */ /* 0x001fe20000000000 */
[----:B------:R-:W-:Y:S05]  /*d230*/  @P2 BRA `(.L_x_9173) ;  /* 0xffffffd000002947 */ /* 0x000fea000383ffff */
.L_x_9156:
[----:B------:R-:W-:Y:S06]  /*d240*/  BAR.ARV 0x8, 0x1a0 ;  /* 0x0206800000007b1d */ /* 0x000fec0000002000 */
[----:B------:R-:W-:Y:S05]  /*d250*/  @!P0 BRA `(.L_x_9174) ;  /* 0x0000000000048947 */ /* 0x000fea0003800000 */
[----:B------:R-:W-:Y:S01]  /*d260*/  BPT.TRAP 0x1 ;  /* 0x000000040000795c */ /* 0x000fe20000300000 */
.L_x_9174:
[----:B------:R-:W-:Y:S01]  /*d270*/  ULEA UR9, UR43, UR42, 0x3 ;  /* 0x0000002a2b097291 */ /* 0x000fe2000f8e183f */
[----:B------:R-:W-:-:S05]  /*d280*/  IMAD.U32 R2, RZ, RZ, UR46 ;  /* 0x0000002eff027e24 */ /* 0x000fca000f8e00ff */
[----:B------:R-:W-:-:S04]  /*d290*/  SHF.L.U32 R2, R2, 0x1f, RZ ;  /* 0x0000001f02027819 */ /* 0x000fc800000006ff */
[----:B------:R0:W3:Y:S01]  /*d2a0*/  SYNCS.PHASECHK.TRANS64.TRYWAIT P2, [UR9+0x2d850], R2 ;  /* 0x02d85002ff0075a7 */ /* 0x0000e20008040149 */
[----:B------:R-:W-:Y:S05]  /*d2b0*/  @!P0 BRA `(.L_x_9175) ;  /* 0x0000000000048947 */ /* 0x000fea0003800000 */
[----:B------:R-:W-:Y:S01]  /*d2c0*/  BPT.TRAP 0x1 ;  /* 0x000000040000795c */ /* 0x000fe20000300000 */
.L_x_9175:
[----:B---3--:R-:W-:Y:S05]  /*d2d0*/  @P2 BRA `(.L_x_9176) ;  /* 0x0000000000082947 */ /* 0x008fea0003800000 */
[----:B------:R-:W3:Y:S02]  /*d2e0*/  SYNCS.PHASECHK.TRANS64.TRYWAIT P0, [UR9+0x2d850], R2 ;  /* 0x02d85002ff0075a7 */ /* 0x000ee40008000149 */
[----:B---3--:R-:W-:Y:S05]  /*d2f0*/  @!P0 BRA `(.L_x_9177) ;  /* 0x0000007000788947 */ /* 0x008fea0003800000 */
.L_x_9176:
[----:B------:R-:W-:Y:S01]  /*d300*/  UIADD3 UR42, UR42, 0x400, URZ ;  /* 0x000004002a2a7890 */ /* 0x000fe2000fffe03f */
[----:B------:R-:W-:Y:S01]  /*d310*/  WARPGROUP.ARRIVE ;  /* 0x00000000000079c5 */ /* 0x000fe20000000000 */
[----:B------:R-:W-:Y:S01]  /*d320*/  ULOP3.LUT UR37, UR37, 0x10000, URZ, 0xfc, !UPT ;  /* 0x0001000025257892 */ /* 0x000fe2000f8efc3f */
[----:B---3--:R-:W3:Y:S01]  /*d330*/  SHFL.BFLY PT, R5, R4, 0x2, 0x1f ;  /* 0x0c401f0004057f89 */ /* 0x008ee200000e0000 */
[----:B------:R-:W-:Y:S01]  /*d340*/  USHF.R.U32.HI UR42, URZ, 0x4, UR42 ;  /* 0x000000043f2a7899 */ /* 0x000fe2000801162a */
[----:B-1----:R-:W-:Y:S01]  /*d350*/  IMAD.U32 R13, RZ, RZ, UR33 ;  /* 0x00000021ff0d7e24 */ /* 0x002fe2000f8e00ff */
[----:B------:R-:W-:Y:S01]  /*d360*/  UMOV UR5, 0x40000040 ;  /* 0x4000004000057882 */ /* 0x000fe20000000000 */
[----:B------:R-:W-:Y:S01]  /*d370*/  UMOV UR7, 0x80000020 ;  /* 0x8000002000077882 */ /* 0x000fe20000000000 */
[----:B------:R-:W-:Y:S01]  /*d380*/  ULOP3.LUT UR42, UR42, 0x3fff, URZ, 0xc0, !UPT ;  /* 0x00003fff2a2a7892 */ /* 0x000fe2000f8ec03f */
[----:B0-----:R-:W0:Y:S01]  /*d390*/  SHFL.BFLY PT, R2, R3, 0x2, 0x1f ;  /* 0x0c401f0003027f89 */ /* 0x001e2200000e0000 */
[----:B------:R-:W-:Y:S01]  /*d3a0*/  UMOV UR4, UR37 ;  /* 0x0000002500047c82 */ /* 0x000fe20008000000 */
[----:B------:R-:W-:-:S02]  /*d3b0*/  UIADD3 UR44, UR44, 0x1, URZ ;  /* 0x000000012c2c7890 */ /* 0x000fc4000fffe03f */
[----:B------:R-:W-:-:S04]  /*d3c0*/  ULOP3.LUT UR8, UR42, 0x2000000, URZ, 0xfc, !UPT ;  /* 0x020000002a087892 */ /* 0x000fc8000f8efc3f */
[----:B------:R-:W-:Y:S02]  /*d3d0*/  UIMAD UR8, UR43, 0x600, UR8 ;  /* 0x000006002b0878a4 */ /* 0x000fe4000f8e0208 */
[----:B------:R-:W-:-:S04]  /*d3e0*/  UIADD3 UR43, UR43, 0x1, URZ ;  /* 0x000000012b2b7890 */ /* 0x000fc8000fffe03f */
[----:B------:R-:W-:Y:S01]  /*d3f0*/  UISETP.NE.AND UP0, UPT, UR43, 0x2, UPT ;  /* 0x000000022b00788c */ /* 0x000fe2000bf05270 */
[----:B------:R-:W-:Y:S02]  /*d400*/  UMOV UR6, UR8 ;  /* 0x0000000800067c82 */ /* 0x000fe40008000000 */
[----:B------:R-:W-:Y:S01]  /*d410*/  HGMMA.64x96x16.F32.BF16 R88, gdesc[UR4].tnspB, R88, gsb0 ;  /* 0x41600000045879f0 */ /* 0x000fe20008001858 */
[----:B------:R-:W-:Y:S01]  /*d420*/  UIADD3 UR4, UR37, 0x2, URZ ;  /* 0x0000000225047890 */ /* 0x000fe2000fffe03f */
[----:B---3--:R-:W-:Y:S01]  /*d430*/  FADD.FTZ R5, R5, R4 ;  /* 0x0000000405057221 */ /* 0x008fe20000010000 */
[----:B------:R-:W-:Y:S01]  /*d440*/  UIADD3 UR6, UR8, 0x40, URZ ;  /* 0x0000004008067890 */ /* 0x000fe2000fffe03f */
[----:B------:R-:W-:Y:S01]  /*d450*/  IMAD.MOV.U32 R4, RZ, RZ, RZ ;  /* 0x000000ffff047224 */ /* 0x000fe200078e00ff */
[----:B------:R-:W-:Y:S01]  /*d460*/  UMOV UR5, 0x40000040 ;  /* 0x4000004000057882 */ /* 0x000fe20000000000 */
[----:B------:R-:W-:Y:S01]  /*d470*/  UMOV UR7, 0x80000020 ;  /* 0x8000002000077882 */ /* 0x000fe20000000000 */
[----:B0-----:R-:W-:Y:S01]  /*d480*/  FADD.FTZ R6, R2, R3 ;  /* 0x0000000302067221 */ /* 0x001fe20000010000 */
[----:B------:R-:W-:Y:S01]  /*d490*/  IMAD.MOV.U32 R3, RZ, RZ, -0x800000 ;  /* 0xff800000ff037424 */ /* 0x000fe200078e00ff */
[----:B------:R-:W0:Y:S01]  /*d4a0*/  SHFL.BFLY PT, R2, R5, 0x1, 0x1f ;  /* 0x0c201f0005027f89 */ /* 0x000e2200000e0000 */
[----:B------:R-:W-:-:S03]  /*d4b0*/  USEL UR43, UR43, URZ, UP0 ;  /* 0x0000003f2b2b7287 */ /* 0x000fc60008000000 */
[----:B------:R-:W1:Y:S01]  /*d4c0*/  SHFL.BFLY PT, R9, R6, 0x1, 0x1f ;  /* 0x0c201f0006097f89 */ /* 0x000e6200000e0000 */
[----:B0-----:R-:W-:Y:S01]  /*d4d0*/  FADD.FTZ R11, R5, R2 ;  /* 0x00000002050b7221 */ /* 0x001fe20000010000 */
[----:B------:R-:W-:Y:S02]  /*d4e0*/  IMAD.U32 R5, RZ, RZ, UR33 ;  /* 0x00000021ff057e24 */ /* 0x000fe4000f8e00ff */
[----:B------:R-:W-:Y:S02]  /*d4f0*/  IMAD.MOV.U32 R2, RZ, RZ, -0x800000 ;  /* 0xff800000ff027424 */ /* 0x000fe400078e00ff */
[----:B-1----:R-:W-:Y:S01]  /*d500*/  FADD.FTZ R12, R6, R9 ;  /* 0x00000009060c7221 */ /* 0x002fe20000010000 */
[----:B------:R-:W-:Y:S01]  /*d510*/  FSETP.NE.FTZ.AND P0, PT, R11, RZ, PT ;  /* 0x000000ff0b00720b */ /* 0x000fe20003f15000 */
[----:B------:R-:W-:Y:S02]  /*d520*/  IMAD.U32 R6, RZ, RZ, UR9 ;  /* 0x00000009ff067e24 */ /* 0x000fe4000f8e00ff */
[----:B------:R-:W-:Y:S01]  /*d530*/  IMAD.MOV.U32 R9, RZ, RZ, RZ ;  /* 0x000000ffff097224 */ /* 0x000fe200078e00ff */
[----:B------:R-:W-:Y:S01]  /*d540*/  FSETP.NE.FTZ.AND P2, PT, R12, RZ, PT ;  /* 0x000000ff0c00720b */ /* 0x000fe20003f55000 */
[----:B------:R-:W-:-:S08]  /*d550*/  @!P1 VIADD R6, R6, 0x2d860 ;  /* 0x0002d86006069836 */ /* 0x000fd00000000000 */
[----:B------:R-:W0:Y:S01]  /*d560*/  @P0 MUFU.LG2 R8, R11 ;  /* 0x0000000b00080308 */ /* 0x000e220000000c00 */
[----:B------:R-:W-:-:S07]  /*d570*/  @P0 FMUL.FTZ R5, R5, 0.69314718246459960938 ;  /* 0x3f31721805050820 */ /* 0x000fce0000410000 */
[----:B------:R-:W1:Y:S08]  /*d580*/  @P2 MUFU.LG2 R10, R12 ;  /* 0x0000000c000a2308 */ /* 0x000e700000000c00 */
[----:B------:R3:W5:Y:S01]  /*d590*/  @P0 MUFU.RCP R4, R11 ;  /* 0x0000000b00040308 */ /* 0x0007620000001000 */
[----:B0-----:R-:W-:-:S04]  /*d5a0*/  @P0 FMUL.FTZ R8, R8, 0.69314718246459960938 ;  /* 0x3f31721808080820 */ /* 0x001fc80000410000 */
[----:B------:R-:W-:Y:S01]  /*d5b0*/  @P0 FFMA.FTZ R2, R5, R0, R8 ;  /* 0x0000000005020223 */ /* 0x000fe20000010008 */
[----:B------:R-:W-:Y:S02]  /*d5c0*/  @!P1 PRMT R5, RZ, 0x654, R6 ;  /* 0x00000654ff059816 */ /* 0x000fe40000000006 */
[----:B------:R-:W0:Y:S01]  /*d5d0*/  @P2 MUFU.RCP R9, R12 ;  /* 0x0000000c00092308 */ /* 0x000e220000001000 */
[----:B---3--:R-:W-:Y:S01]  /*d5e0*/  @P2 FMUL.FTZ R11, R13, 0.69314718246459960938 ;  /* 0x3f3172180d0b2820 */ /* 0x008fe20000410000 */
[----:B-1----:R-:W-:Y:S01]  /*d5f0*/  @P2 FMUL.FTZ R10, R10, 0.69314718246459960938 ;  /* 0x3f3172180a0a2820 */ /* 0x002fe20000410000 */
[----:B------:R-:W-:-:S03]  /*d600*/  PLOP3.LUT P0, PT, PT, PT, PT, 0x8, 0x0 ;  /* 0x000000000000781c */ /* 0x000fc60003f0e170 */
        /* <DEDUP_REMOVED lines=50> */
[-C--:B-----5:R-:W-:Y:S01]  /*d930*/  FMUL.FTZ R0, R88, R4.reuse ;  /* 0x0000000458007220 */ /* 0x0a0fe20000410000 */
        /* <DEDUP_REMOVED lines=17> */
[-C--:B--2---:R-:W-:Y:S01]  /*da50*/  FMUL.FTZ R26, R124, R4.reuse ;  /* 0x000000047c1a7220 */ /* 0x084fe20000410000 */
        /* <DEDUP_REMOVED lines=29> */
.L_x_9107:
[----:B------:R-:W0:Y:S08]  /*dc30*/  S2UR UR4, SR_CgaCtaId ;  /* 0x00000000000479c3 */ /* 0x000e300000008800 */
[----:B------:R-:W-:Y:S06]  /*dc40*/  BAR.SYNC.DEFER_BLOCKING 0x5, 0x1a0 ;  /* 0x0146800000007b1d */ /* 0x000fec0000010000 */
[----:B------:R-:W-:Y:S01]  /*dc50*/  UMOV UR42, 0x400 ;  /* 0x00000400002a7882 */ /* 0x000fe20000000000 */
[----:B------:R-:W-:Y:S01]  /*dc60*/  BSSY B0, `(.L_x_9178) ;  /* 0x0000179000007945 */ /* 0x000fe20003800000 */
[----:B0-----:R-:W-:-:S09]  /*dc70*/  ULEA UR42, UR4, UR42, 0x18 ;  /* 0x0000002a042a7291 */ /* 0x001fd2000f8ec03f */
[----:B------:R-:W0:Y:S02]  /*dc80*/  LDS.128 R144, [UR42+0x2d8d0] ;  /* 0x02d8d02aff907984 */ /* 0x000e240008000c00 */
[----:B0-----:R-:W-:Y:S02]  /*dc90*/  R2UR UR6, R146 ;  /* 0x00000000920672ca */ /* 0x001fe400000e0000 */
[----:B------:R-:W-:Y:S01]  /*dca0*/  R2UR UR5, R147 ;  /* 0x00000000930572ca */ /* 0x000fe200000e0000 */
[----:B------:R-:W-:Y:S06]  /*dcb0*/  BAR.ARV 0x4, 0x1a0 ;  /* 0x0106800000007b1d */ /* 0x000fec0000002000 */
[----:B------:R-:W-:Y:S08]  /*dcc0*/  @P0 BRA `(.L_x_9179) ;  /* 0x0000000c00cc0947 */ /* 0x000ff00003800000 */
[----:B------:R-:W0:Y:S08]  /*dcd0*/  S2UR UR4, SR_SWINHI ;  /* 0x00000000000479c3 */ /* 0x000e300000002f00 */
[----:B------:R-:W-:Y:S01]  /*dce0*/  BAR.SYNC.DEFER_BLOCKING 0x1, 0x180 ;  /* 0x0046000000007b1d */ /* 0x000fe20000010000 */
[----:B------:R-:W-:Y:S02]  /*dcf0*/  F2FP.BF16.F32.PACK_AB R6, R6, R29 ;  /* 0x0000001d0606723e */ /* 0x000fe400000010ff */
[----:B------:R-:W-:-:S02]  /*dd00*/  F2FP.BF16.F32.PACK_AB R7, R7, R94 ;  /* 0x0000005e0707723e */ /* 0x000fc400000010ff */
[----:B------:R-:W-:Y:S02]  /*dd10*/  F2FP.BF16.F32.PACK_AB R128, R129, R128 ;  /* 0x000000808180723e */ /* 0x000fe400000010ff */
[----:B------:R-:W-:Y:S02]  /*dd20*/  F2FP.BF16.F32.PACK_AB R26, R125, R26 ;  /* 0x0000001a7d1a723e */ /* 0x000fe400000010ff */
[----:B------:R-:W-:Y:S02]  /*dd30*/  F2FP.BF16.F32.PACK_AB R27, R27, R126 ;  /* 0x0000007e1b1b723e */ /* 0x000fe400000010ff */
[----:B------:R-:W-:Y:S02]  /*dd40*/  F2FP.BF16.F32.PACK_AB R129, R131, R130 ;  /* 0x000000828381723e */ /* 0x000fe400000010ff */
[----:B------:R-:W-:Y:S02]  /*dd50*/  F2FP.BF16.F32.PACK_AB R130, R133, R132 ;  /* 0x000000848582723e */ /* 0x000fe400000010ff */
[----:B------:R-:W-:Y:S01]  /*dd60*/  F2FP.BF16.F32.PACK_AB R131, R135, R134 ;  /* 0x000000868783723e */ /* 0x000fe200000010ff */
[----:B------:R-:W-:Y:S01]  /*dd70*/  UMOV UR8, UR42 ;  /* 0x0000002a00087c82 */ /* 0x000fe20008000000 */
[----:B0-----:R-:W-:Y:S01]  /*dd80*/  UMOV UR9, UR4 ;  /* 0x0000000400097c82 */ /* 0x001fe20008000000 */
[----:B------:R-:W-:-:S02]  /*dd90*/  IMAD.U32 R20, RZ, RZ, UR8 ;  /* 0x00000008ff147e24 */ /* 0x000fc4000f8e00ff */
[----:B------:R-:W-:Y:S01]  /*dda0*/  IMAD.U32 R21, RZ, RZ, UR9 ;  /* 0x00000009ff157e24 */ /* 0x000fe2000f8e00ff */
[----:B------:R-:W-:Y:S02]  /*ddb0*/  ULDC.64 UR8, c[0x0][0xbd8] ;  /* 0x0002f60000087ab9 */ /* 0x000fe40000000a00 */
[----:B------:R-:W-:Y:S01]  /*ddc0*/  UISETP.NE.U32.AND UP0, UPT, UR8, URZ, UPT ;  /* 0x0000003f0800728c */ /* 0x000fe2000bf05070 */
[----:B------:R-:W-:-:S03]  /*ddd0*/  IMAD.WIDE R4, R152, 0x2, R20 ;  /* 0x0000000298047825 */ /* 0x000fc600078e0214 */
[----:B------:R-:W-:Y:S01]  /*dde0*/  UISETP.NE.AND.EX UP0, UPT, UR9, URZ, UPT, UP0 ;  /* 0x0000003f0900728c */ /* 0x000fe2000bf05300 */
[C---:B------:R-:W-:Y:S02]  /*ddf0*/  LOP3.LUT R9, R4.reuse, 0x180, RZ, 0xc0, !PT ;  /* 0x0000018004097812 */ /* 0x040fe400078ec0ff */
[----:B------:R-:W-:Y:S01]  /*de00*/  ULDC.64 UR8, c[0x0][0xbd8] ;  /* 0x0002f60000087ab9 */ /* 0x000fe20000000a00 */
[C---:B------:R-:W-:Y:S01]  /*de10*/  IADD3 R25, P0, R4.reuse, 0x6020, RZ ;  /* 0x0000602004197810 */ /* 0x040fe20007f1e0ff */
[----:B------:R-:W-:Y:S01]  /*de20*/  UIMAD.WIDE UR8, UR40, 0x4, UR8 ;  /* 0x00000004280878a5 */ /* 0x000fe2000f8e0208 */
[----:B------:R-:W-:Y:S02]  /*de30*/  SHF.R.U64 R9, R9, 0x3, RZ ;  /* 0x0000000309097819 */ /* 0x000fe400000012ff */
[C---:B------:R-:W-:Y:S02]  /*de40*/  IADD3 R11, P1, R4.reuse, 0x6000, RZ ;  /* 0x00006000040b7810 */ /* 0x040fe40007f3e0ff */
[----:B------:R-:W-:-:S02]  /*de50*/  IADD3 R37, P2, R4, 0x3020, RZ ;  /* 0x0000302004257810 */ /* 0x000fc40007f5e0ff */
[C---:B----4-:R-:W-:Y:S02]  /*de60*/  IADD3 R35, P3, R4.reuse, 0x3000, RZ ;  /* 0x0000300004237810 */ /* 0x050fe40007f7e0ff */
[----:B------:R-:W-:Y:S01]  /*de70*/  IADD3 R33, P4, R4, 0x20, RZ ;  /* 0x0000002004217810 */ /* 0x000fe20007f9e0ff */
[--C-:B------:R-:W-:Y:S01]  /*de80*/  IMAD.X R13, RZ, RZ, R5.reuse, P2 ;  /* 0x000000ffff0d7224 */ /* 0x100fe200010e0605 */
[----:B------:R-:W-:Y:S01]  /*de90*/  LOP3.LUT R4, R9, R4, RZ, 0x3c, !PT ;  /* 0x0000000409047212 */ /* 0x000fe200078e3cff */
[--C-:B------:R-:W-:Y:S01]  /*dea0*/  IMAD.X R15, RZ, RZ, R5.reuse, P3 ;  /* 0x000000ffff0f7224 */ /* 0x100fe200018e0605 */
[----:B------:R-:W-:Y:S01]  /*deb0*/  LOP3.LUT R24, R25, 0x180, RZ, 0xc0, !PT ;  /* 0x0000018019187812 */ /* 0x000fe200078ec0ff */
[----:B------:R-:W-:Y:S01]  /*dec0*/  IMAD.X R9, RZ, RZ, R5, P4 ;  /* 0x000000ffff097224 */ /* 0x000fe200020e0605 */
[----:B------:R-:W-:Y:S02]  /*ded0*/  LOP3.LUT R10, R11, 0x180, RZ, 0xc0, !PT ;  /* 0x000001800b0a7812 */ /* 0x000fe400078ec0ff */
[----:B------:R-:W-:-:S02]  /*dee0*/  MOV R31, R4 ;  /* 0x00000004001f7202 */ /* 0x000fc40000000f00 */
[----:B------:R-:W-:Y:S02]  /*def0*/  F2FP.BF16.F32.PACK_AB R4, R89, R0 ;  /* 0x000000005904723e */ /* 0x000fe400000010ff */
        /* <DEDUP_REMOVED lines=10> */
[----:B------:R-:W-:Y:S01]  /*dfa0*/  IMAD.X R11, RZ, RZ, R5, P1 ;  /* 0x000000ffff0b7224 */ /* 0x000fe200008e0605 */
[----:B------:R-:W-:Y:S02]  /*dfb0*/  SHF.R.U64 R12, R12, 0x3, RZ ;  /* 0x000000030c0c7819 */ /* 0x000fe400000012ff */
[----:B------:R-:W-:-:S02]  /*dfc0*/  LOP3.LUT R14, R8, R35, RZ, 0x3c, !PT ;  /* 0x00000023080e7212 */ /* 0x000fc400078e3cff */
[----:B------:R-:W-:Y:S02]  /*dfd0*/  F2FP.BF16.F32.PACK_AB R5, R91, R90 ;  /* 0x0000005a5b05723e */ /* 0x000fe400000010ff */
[----:B------:R-:W-:Y:S02]  /*dfe0*/  LOP3.LUT R8, R0, R33, RZ, 0x3c, !PT ;  /* 0x0000002100087212 */ /* 0x000fe400078e3cff */
[----:B------:R-:W-:Y:S01]  /*dff0*/  LOP3.LUT R12, R12, R37, RZ, 0x3c, !PT ;  /* 0x000000250c0c7212 */ /* 0x000fe200078e3cff */
[----:B------:R0:W-:Y:S01]  /*e000*/  STSM.16.M88.4 [R31], R4 ;  /* 0x000000041f007844 */ /* 0x0001e20000000200 */
[----:B------:R-:W-:Y:S02]  /*e010*/  MOV R29, R10 ;  /* 0x0000000a001d7202 */ /* 0x000fe40000000f00 */
[----:B------:R-:W-:Y:S02]  /*e020*/  MOV R0, R8 ;  /* 0x0000000800007202 */ /* 0x000fe40000000f00 */
[----:B------:R-:W-:-:S02]  /*e030*/  F2FP.BF16.F32.PACK_AB R8, R97, R96 ;  /* 0x000000606108723e */ /* 0x000fc400000010ff */
[----:B------:R-:W-:Y:S02]  /*e040*/  F2FP.BF16.F32.PACK_AB R9, R99, R98 ;  /* 0x000000626309723e */ /* 0x000fe400000010ff */
[----:B------:R-:W-:Y:S02]  /*e050*/  F2FP.BF16.F32.PACK_AB R10, R101, R100 ;  /* 0x00000064650a723e */ /* 0x000fe400000010ff */
[----:B------:R-:W-:Y:S02]  /*e060*/  F2FP.BF16.F32.PACK_AB R11, R103, R102 ;  /* 0x00000066670b723e */ /* 0x000fe400000010ff */
[----:B------:R-:W-:Y:S02]  /*e070*/  MOV R30, R12 ;  /* 0x0000000c001e7202 */ /* 0x000fe40000000f00 */
[----:B------:R-:W-:Y:S01]  /*e080*/  MOV R28, R24 ;  /* 0x00000018001c7202 */ /* 0x000fe20000000f00 */
[----:B------:R1:W-:Y:S01]  /*e090*/  STSM.16.M88.4 [R0], R8 ;  /* 0x0000000800007844 */ /* 0x0003e20000000200 */
[----:B0-----:R-:W-:-:S02]  /*e0a0*/  MOV R31, R14 ;  /* 0x0000000e001f7202 */ /* 0x001fc40000000f00 */
[----:B------:R-:W-:Y:S02]  /*e0b0*/  F2FP.BF16.F32.PACK_AB R4, R105, R104 ;  /* 0x000000686904723e */ /* 0x000fe400000010ff */
[----:B------:R-:W-:Y:S02]  /*e0c0*/  F2FP.BF16.F32.PACK_AB R5, R107, R106 ;  /* 0x0000006a6b05723e */ /* 0x000fe400000010ff */
[----:B------:R-:W-:Y:S02]  /*e0d0*/  F2FP.BF16.F32.PACK_AB R6, R109, R108 ;  /* 0x0000006c6d06723e */ /* 0x000fe400000010ff */
[----:B------:R-:W-:Y:S02]  /*e0e0*/  F2FP.BF16.F32.PACK_AB R7, R111, R110 ;  /* 0x0000006e6f07723e */ /* 0x000fe400000010ff */
[----:B------:R-:W-:Y:S02]  /*e0f0*/  F2FP.BF16.F32.PACK_AB R12, R113, R112 ;  /* 0x00000070710c723e */ /* 0x000fe400000010ff */
[----:B------:R-:W-:Y:S01]  /*e100*/  F2FP.BF16.F32.PACK_AB R13, R115, R114 ;  /* 0x00000072730d723e */ /* 0x000fe200000010ff */
[----:B------:R0:W-:Y:S01]  /*e110*/  STSM.16.M88.4 [R31], R4 ;  /* 0x000000041f007844 */ /* 0x0001e20000000200 */
[----:B------:R-:W-:Y:S01]  /*e120*/  F2FP.BF16.F32.PACK_AB R14, R117, R116 ;  /* 0x00000074750e723e */ /* 0x000fe200000010ff */
[----:B-1----:R-:W-:Y:S01]  /*e130*/  IMAD.U32 R8, RZ, RZ, UR8 ;  /* 0x00000008ff087e24 */ /* 0x002fe2000f8e00ff */
[----:B------:R-:W-:Y:S01]  /*e140*/  F2FP.BF16.F32.PACK_AB R15, R119, R118 ;  /* 0x00000076770f723e */ /* 0x000fe200000010ff */
[----:B------:R-:W-:Y:S01]  /*e150*/  IMAD.U32 R9, RZ, RZ, UR9 ;  /* 0x00000009ff097e24 */ /* 0x000fe2000f8e00ff */
[----:B------:R-:W-:Y:S01]  /*e160*/  F2FP.BF16.F32.PACK_AB R24, R121, R120 ;  /* 0x000000787918723e */ /* 0x000fe200000010ff */
[----:B------:R-:W-:Y:S01]  /*e170*/  ULDC.64 UR8, c[0x0][0xbe0] ;  /* 0x0002f80000087ab9 */ /* 0x000fe20000000a00 */
[----:B------:R-:W-:Y:S01]  /*e180*/  F2FP.BF16.F32.PACK_AB R25, R123, R122 ;  /* 0x0000007a7b19723e */ /* 0x000fe200000010ff */
[----:B------:R1:W-:Y:S01]  /*e190*/  STSM.16.M88.4 [R30], R12 ;  /* 0x0000000c1e007844 */ /* 0x0003e20000000200 */
[----:B------:R-:W2:Y:S01]  /*e1a0*/  LDC R39, c[0x0][0xa88] ;  /* 0x0002a200ff277b82 */ /* 0x000ea20000000800 */
[----:B------:R-:W-:-:S02]  /*e1b0*/  PLOP3.LUT P0, PT, PT, PT, UP0, 0x80, 0x0 ;  /* 0x000000000000781c */ /* 0x000fc40003f0f008 */
[----:B------:R1:W-:Y:S04]  /*e1c0*/  STSM.16.M88.4 [R29], R24 ;  /* 0x000000181d007844 */ /* 0x0003e80000000200 */
[----:B------:R1:W-:Y:S01]  /*e1d0*/  STSM.16.M88.4 [R28], R128 ;  /* 0x000000801c007844 */ /* 0x0003e20000000200 */
[----:B------:R-:W-:Y:S01]  /*e1e0*/  UISETP.NE.U32.AND UP1, UPT, UR8, URZ, UPT ;  /* 0x0000003f0800728c */ /* 0x000fe2000bf25070 */
[----:B------:R-:W-:Y:S03]  /*e1f0*/  BAR.SYNC.DEFER_BLOCKING 0x1, 0x180 ;  /* 0x0046000000007b1d */ /* 0x000fe60000010000 */
[----:B------:R-:W-:-:S06]  /*e200*/  UISETP.NE.AND.EX UP1, UPT, UR9, URZ, UPT, UP1 ;  /* 0x0000003f0900728c */ /* 0x000fcc000bf25310 */
[----:B------:R-:W-:-:S05]  /*e210*/  PLOP3.LUT P1, PT, PT, PT, UP1, 0x80, 0x0 ;  /* 0x000000000000781c */ /* 0x000fca0003f2f018 */
[----:B------:R-:W-:Y:S02]  /*e220*/  @UP1 ULDC.64 UR8, c[0x0][0xbe0] ;  /* 0x0002f80000081ab9 */ /* 0x000fe40000000a00 */
[----:B------:R-:W-:-:S06]  /*e230*/  @UP1 UIMAD.WIDE UR8, UR40, 0x4, UR8 ;  /* 0x00000004280818a5 */ /* 0x000fcc000f8e0208 */
[----:B0-----:R-:W-:Y:S02]  /*e240*/  IMAD.U32 R6, RZ, RZ, UR8 ;  /* 0x00000008ff067e24 */ /* 0x001fe4000f8e00ff */
[----:B------:R-:W-:Y:S01]  /*e250*/  IMAD.U32 R7, RZ, RZ, UR9 ;  /* 0x00000009ff077e24 */ /* 0x000fe2000f8e00ff */
[----:B------:R-:W3:Y:S01]  /*e260*/  @P0 LDG.E R0, desc[UR48][R8.64] ;  /* 0x0000003008000981 */ /* 0x000ee2000c1e1900 */
[----:B------:R-:W-:Y:S01]  /*e270*/  IMAD R5, R142, 0x20, R140 ;  /* 0x000000208e057824 */ /* 0x000fe200078e028c */
[----:B------:R-:W-:Y:S02]  /*e280*/  UMOV UR4, URZ ;  /* 0x0000003f00047c82 */ /* 0x000fe40008000000 */
[----:B--2---:R1:W5:Y:S01]  /*e290*/  @P1 LDG.E R39, desc[UR48][R6.64] ;  /* 0x0000003006271981 */ /* 0x004362000c1e1900 */
[----:B------:R-:W-:-:S03]  /*e2a0*/  IMAD.WIDE R20, R5, 0x2, R20 ;  /* 0x0000000205147825 */ /* 0x000fc600078e0214 */
[----:B------:R-:W-:Y:S02]  /*e2b0*/  IADD3 R5, P6, R20, 0x1800, RZ ;  /* 0x0000180014057810 */ /* 0x000fe40007fde0ff */
[----:B---3--:R-:W-:Y:S01]  /*e2c0*/  @P0 R2UR UR4, R0 ;  /* 0x00000000000402ca */ /* 0x008fe200000e0000 */
[----:B-1----:R-:W-:-:S14]  /*e2d0*/  @P1 BRA `(.L_x_9180) ;  /* 0x0000000000101947 */ /* 0x002fdc0003800000 */
[----:B------:R-:W-:Y:S05]  /*e2e0*/  @!P0 BRA `(.L_x_9180) ;  /* 0x00000000000c8947 */ /* 0x000fea0003800000 */
[----:B------:R-:W2:Y:S04]  /*e2f0*/  LDG.E R0, desc[UR48][R8.64] ;  /* 0x0000003008007981 */ /* 0x000ea8000c1e1900 */
[----:B-----5:R-:W2:Y:S02]  /*e300*/  LDG.E R39, desc[UR48][R8.64+0x4] ;  /* 0x0000043008277981 */ /* 0x020ea4000c1e1900 */
[----:B--2---:R-:W-:-:S07]  /*e310*/  IMAD.IADD R39, R39, 0x1, -R0 ;  /* 0x0000000127277824 */ /* 0x004fce00078e0a00 */
.L_x_9180:
[----:B------:R-:W-:Y:S01]  /*e320*/  USHF.R.S32.HI UR14, URZ, 0x1f, UR41 ;  /* 0x0000001f3f0e7899 */ /* 0x000fe20008011429 */
[----:B------:R-:W-:Y:S01]  /*e330*/  LOP3.LUT R4, R5, 0x180, RZ, 0xc0, !PT ;  /* 0x0000018005047812 */ /* 0x000fe200078ec0ff */
[----:B------:R-:W-:Y:S01]  /*e340*/  ULDC.64 UR12, c[0x0][0xb70] ;  /* 0x0002dc00000c7ab9 */ /* 0x000fe20000000a00 */
[----:B------:R-:W-:Y:S01]  /*e350*/  USHF.R.S32.HI UR11, URZ, 0x1f, UR4 ;  /* 0x0000001f3f0b7899 */ /* 0x000fe20008011404 */
[----:B------:R-:W-:Y:S01]  /*e360*/  IMAD R8, R148, 0xc0, R150 ;  /* 0x000000c094087824 */ /* 0x000fe200078e0296 */
[----:B------:R-:W-:Y:S01]  /*e370*/  UIMAD UR7, UR14, UR12, URZ ;  /* 0x0000000c0e0772a4 */ /* 0x000fe2000f8e023f */
[----:B------:R-:W-:Y:S01]  /*e380*/  SHF.R.U64 R4, R4, 0x3, RZ ;  /* 0x0000000304047819 */ /* 0x000fe200000012ff */
[----:B------:R-:W-:Y:S01]  /*e390*/  UMOV UR10, UR4 ;  /* 0x00000004000a7c82 */ /* 0x000fe20008000000 */
[----:B------:R-:W-:Y:S01]  /*e3a0*/  USEL UR16, UR40, URZ, !UP0 ;  /* 0x0000003f28107287 */ /* 0x000fe2000c000000 */
[----:B------:R-:W-:Y:S01]  /*e3b0*/  SHF.R.S32.HI R0, RZ, 0x1f, R8 ;  /* 0x0000001fff007819 */ /* 0x000fe20000011408 */
[----:B------:R-:W-:Y:S01]  /*e3c0*/  UIMAD.WIDE.U32 UR8, UR41, UR12, UR10 ;  /* 0x0000000c290872a5 */ /* 0x000fe2000f8e000a */
[----:B------:R-:W-:Y:S01]  /*e3d0*/  LOP3.LUT R4, R4, R5, RZ, 0x3c, !PT ;  /* 0x0000000504047212 */ /* 0x000fe200078e3cff */
[----:B------:R-:W-:Y:S01]  /*e3e0*/  UIMAD UR10, UR41, UR13, UR7 ;  /* 0x0000000d290a72a4 */ /* 0x000fe2000f8e0207 */
[----:B------:R-:W-:Y:S01]  /*e3f0*/  LOP3.LUT P0, RZ, R149, 0x3, RZ, 0xc0, !PT ;  /* 0x0000000395ff7812 */ /* 0x000fe2000780c0ff */
[----:B------:R-:W-:Y:S01]  /*e400*/  USHF.R.S32.HI UR7, URZ, 0x1f, UR40 ;  /* 0x0000001f3f077899 */ /* 0x000fe20008011428 */
[C---:B------:R-:W-:Y:S01]  /*e410*/  IADD3 R25, P5, R20.reuse, 0x3000, RZ ;  /* 0x0000300014197810 */ /* 0x040fe20007fbe0ff */
[----:B------:R-:W-:Y:S01]  /*e420*/  ULDC.64 UR12, c[0x0][0xb78] ;  /* 0x0002de00000c7ab9 */ /* 0x000fe20000000a00 */
[----:B------:R-:W-:Y:S01]  /*e430*/  UIADD3 UR9, UR9, UR10, URZ ;  /* 0x0000000a09097290 */ /* 0x000fe2000fffe03f */
[C---:B------:R-:W-:Y:S01]  /*e440*/  IADD3 R13, P4, R20.reuse, 0x4800, RZ ;  /* 0x00004800140d7810 */ /* 0x040fe20007f9e0ff */
[----:B------:R-:W-:Y:S01]  /*e450*/  USEL UR15, UR7, URZ, !UP0 ;  /* 0x0000003f070f7287 */ /* 0x000fe2000c000000 */
[----:B------:R-:W-:Y:S01]  /*e460*/  IADD3 R33, P3, R20, 0x6000, RZ ;  /* 0x0000600014217810 */ /* 0x000fe20007f7e0ff */
[----:B------:R-:W-:Y:S01]  /*e470*/  UIMAD.WIDE.U32 UR8, UR16, UR12, UR8 ;  /* 0x0000000c100872a5 */ /* 0x000fe2000f8e0008 */
[----:B------:R-:W-:Y:S01]  /*e480*/  LOP3.LUT R24, R25, 0x180, RZ, 0xc0, !PT ;  /* 0x0000018019187812 */ /* 0x000fe200078ec0ff */
[----:B------:R-:W-:Y:S01]  /*e490*/  UIMAD UR7, UR15, UR12, URZ ;  /* 0x0000000c0f0772a4 */ /* 0x000fe2000f8e023f */
[----:B------:R-:W-:-:S02]  /*e4a0*/  LOP3.LUT R12, R13, 0x180, RZ, 0xc0, !PT ;  /* 0x000001800d0c7812 */ /* 0x000fc400078ec0ff */
[----:B------:R-:W-:Y:S01]  /*e4b0*/  LOP3.LUT R32, R33, 0x180, RZ, 0xc0, !PT ;  /* 0x0000018021207812 */ /* 0x000fe200078ec0ff */
[----:B------:R-:W-:Y:S01]  /*e4c0*/  UIMAD UR7, UR16, UR13, UR7 ;  /* 0x0000000d100772a4 */ /* 0x000fe2000f8e0207 */
[----:B------:R-:W-:Y:S02]  /*e4d0*/  IADD3 R5, P1, R8, UR8, RZ ;  /* 0x0000000808057c10 */ /* 0x000fe4000ff3e0ff */
[----:B------:R-:W-:Y:S01]  /*e4e0*/  ULDC.64 UR12, c[0x0][0xb40] ;  /* 0x0002d000000c7ab9 */ /* 0x000fe20000000a00 */
[----:B------:R-:W-:Y:S02]  /*e4f0*/  LOP3.LUT R9, R20, 0x180, RZ, 0xc0, !PT ;  /* 0x0000018014097812 */ /* 0x000fe400078ec0ff */
[----:B------:R-:W-:Y:S01]  /*e500*/  IMAD.U32 R7, RZ, RZ, UR7 ;  /* 0x00000007ff077e24 */ /* 0x000fe2000f8e00ff */
[----:B------:R-:W-:Y:S02]  /*e510*/  LEA R36, P2, R5, UR12, 0x2 ;  /* 0x0000000c05247c11 */ /* 0x000fe4000f8410ff */
[----:B------:R-:W-:-:S02]  /*e520*/  SHF.R.U64 R24, R24, 0x3, RZ ;  /* 0x0000000318187819 */ /* 0x000fc400000012ff */
[----:B------:R-:W-:Y:S01]  /*e530*/  IADD3.X R6, R0, UR9, R7, P1, !PT ;  /* 0x0000000900067c10 */ /* 0x000fe20008ffe407 */
[C---:B------:R-:W-:Y:S01]  /*e540*/  VIADD R0, R8.reuse, 0x8 ;  /* 0x0000000808007836 */ /* 0x040fe20000000000 */
[-C--:B-----5:R-:W-:Y:S01]  /*e550*/  ISETP.GE.OR P1, PT, R8, R39.reuse, P0 ;  /* 0x000000270800720c */ /* 0x0a0fe20000726670 */
[----:B------:R-:W-:Y:S01]  /*e560*/  ULDC.64 UR8, c[0x0][0xaa0] ;  /* 0x0002a80000087ab9 */ /* 0x000fe20000000a00 */
[----:B------:R-:W-:Y:S01]  /*e570*/  LEA.HI.X R37, R5, UR13, R6, 0x2, P2 ;  /* 0x0000000d05257c11 */ /* 0x000fe200090f1406 */
[--C-:B------:R-:W-:Y:S01]  /*e580*/  IMAD.X R5, RZ, RZ, R21.reuse, P6 ;  /* 0x000000ffff057224 */ /* 0x100fe200030e0615 */
[----:B------:R-:W-:Y:S02]  /*e590*/  IADD3 R7, P2, R20, 0x7800, RZ ;  /* 0x0000780014077810 */ /* 0x000fe40007f5e0ff */
[----:B------:R-:W-:Y:S02]  /*e5a0*/  ISETP.GE.OR P0, PT, R0, R39, P0 ;  /* 0x000000270000720c */ /* 0x000fe40000706670 */
[----:B------:R-:W-:Y:S01]  /*e5b0*/  LOP3.LUT R0, R7, 0x180, RZ, 0xc0, !PT ;  /* 0x0000018007007812 */ /* 0x000fe200078ec0ff */
[----:B------:R-:W-:Y:S01]  /*e5c0*/  IMAD.X R29, RZ, RZ, R21, P2 ;  /* 0x000000ffff1d7224 */ /* 0x000fe200010e0615 */
[----:B------:R-:W-:-:S02]  /*e5d0*/  SHF.R.U64 R12, R12, 0x3, RZ ;  /* 0x000000030c0c7819 */ /* 0x000fc400000012ff */
[----:B------:R-:W-:Y:S02]  /*e5e0*/  SHF.R.U64 R32, R32, 0x3, RZ ;  /* 0x0000000320207819 */ /* 0x000fe400000012ff */
[----:B------:R-:W-:Y:S02]  /*e5f0*/  SHF.R.U64 R9, R9, 0x3, RZ ;  /* 0x0000000309097819 */ /* 0x000fe400000012ff */
[----:B------:R-:W-:Y:S01]  /*e600*/  LOP3.LUT R24, R24, R25, RZ, 0x3c, !PT ;  /* 0x0000001918187212 */ /* 0x000fe200078e3cff */
[--C-:B------:R-:W-:Y:S01]  /*e610*/  IMAD.X R25, RZ, RZ, R21.reuse, P5 ;  /* 0x000000ffff197224 */ /* 0x100fe200028e0615 */
[----:B------:R-:W-:Y:S01]  /*e620*/  SHF.R.U64 R0, R0, 0x3, RZ ;  /* 0x0000000300007819 */ /* 0x000fe200000012ff */
[----:B------:R-:W-:Y:S01]  /*e630*/  UIMAD UR7, UR11, UR8, URZ ;  /* 0x000000080b0772a4 */ /* 0x000fe2000f8e023f */
[----:B------:R-:W-:Y:S01]  /*e640*/  LOP3.LUT R12, R12, R13, RZ, 0x3c, !PT ;  /* 0x0000000d0c0c7212 */ /* 0x000fe200078e3cff */
[--C-:B------:R-:W-:Y:S01]  /*e650*/  IMAD.X R13, RZ, RZ, R21.reuse, P4 ;  /* 0x000000ffff0d7224 */ /* 0x100fe200020e0615 */
[----:B------:R-:W-:Y:S01]  /*e660*/  LOP3.LUT R32, R32, R33, RZ, 0x3c, !PT ;  /* 0x0000002120207212 */ /* 0x000fe200078e3cff */
[----:B------:R-:W-:Y:S01]  /*e670*/  IMAD.X R33, RZ, RZ, R21, P3 ;  /* 0x000000ffff217224 */ /* 0x000fe200018e0615 */
[----:B------:R-:W-:Y:S01]  /*e680*/  LOP3.LUT R28, R0, R7, RZ, 0x3c, !PT ;  /* 0x00000007001c7212 */ /* 0x000fe200078e3cff */
[----:B------:R-:W-:Y:S01]  /*e690*/  IMAD.U32 R41, RZ, RZ, UR8 ;  /* 0x00000008ff297e24 */ /* 0x000fe2000f8e00ff */
[----:B------:R-:W-:Y:S01]  /*e6a0*/  LOP3.LUT R20, R9, R20, RZ, 0x3c, !PT ;  /* 0x0000001409147212 */ /* 0x000fe200078e3cff */
[----:B------:R-:W-:Y:S01]  /*e6b0*/  @!P1 STG.E desc[UR48][R36.64], R2 ;  /* 0x0000000224009986 */ /* 0x000fe2000c101930 */
[----:B------:R-:W-:Y:S01]  /*e6c0*/  SHF.R.S32.HI R141, RZ, 0x1f, R140 ;  /* 0x0000001fff8d7819 */ /* 0x000fe2000001148c */
[----:B------:R-:W-:-:S02]  /*e6d0*/  UIMAD UR7, UR4, UR9, UR7 ;  /* 0x00000009040772a4 */ /* 0x000fc4000f8e0207 */
[----:B------:R0:W-:Y:S01]  /*e6e0*/  @!P0 STG.E desc[UR48][R36.64+0x20], R3 ;  /* 0x0000200324008986 */ /* 0x0001e2000c101930 */
[----:B------:R-:W-:-:S03]  /*e6f0*/  ULDC.64 UR8, c[0x0][0xae0] ;  /* 0x0002b80000087ab9 */ /* 0x000fc60000000a00 */
[----:B------:R1:W5:Y:S04]  /*e700*/  LD.E.128 R8, desc[UR48][R20.64] ;  /* 0x0000003014087980 */ /* 0x000368000c101d00 */
[----:B------:R-:W5:Y:S04]  /*e710*/  LD.E.128 R4, desc[UR48][R4.64] ;  /* 0x0000003004047980 */ /* 0x000f68000c101d00 */
[----:B------:R-:W5:Y:S01]  /*e720*/  LD.E.128 R24, desc[UR48][R24.64] ;  /* 0x0000003018187980 */ /* 0x000f62000c101d00 */
[----:B0-----:R-:W-:-:S03]  /*e730*/  IMAD.WIDE.U32 R2, R41, UR4, R140 ;  /* 0x0000000429027c25 */ /* 0x001fc6000f8e008c */
        /* <DEDUP_REMOVED lines=15> */
[----:B------:R-:W-:Y:S01]  /*e830*/  UIADD3 UR4, UR42, 0x2d820, URZ ;  /* 0x0002d8202a047890 */ /* 0x000fe2000fffe03f */
[----:B------:R-:W-:Y:S01]  /*e840*/  IMAD.WIDE.U32 R2, R21, UR41, R2 ;  /* 0x0000002915027c25 */ /* 0x000fe2000f8e0002 */
[----:B------:R-:W-:Y:S01]  /*e850*/  ULDC.64 UR8, c[0x0][0xae8] ;  /* 0x0002ba0000087ab9 */ /* 0x000fe20000000a00 */
[----:B------:R-:W-:Y:S01]  /*e860*/  BSSY B1, `(.L_x_9181) ;  /* 0x0000021000017945 */ /* 0x000fe20003800000 */
[----:B------:R-:W-:Y:S01]  /*e870*/  ISETP.GE.AND P0, PT, R142, R39, PT ;  /* 0x000000278e00720c */ /* 0x000fe20003f06270 */
[----:B------:R-:W-:Y:S01]  /*e880*/  VIADD R3, R3, UR7 ;  /* 0x0000000703037c36 */ /* 0x000fe20008000000 */
[----:B------:R-:W-:-:S02]  /*e890*/  UIMAD UR7, UR15, UR8, URZ ;  /* 0x000000080f0772a4 */ /* 0x000fc4000f8e023f */
[----:B------:R-:W-:Y:S01]  /*e8a0*/  IMAD.U32 R37, RZ, RZ, UR8 ;  /* 0x00000008ff257e24 */ /* 0x000fe2000f8e00ff */
[----:B------:R-:W-:Y:S01]  /*e8b0*/  UPRMT UR4, URZ, 0x654, UR4 ;  /* 0x000006543f047896 */ /* 0x000fe20008000004 */
[----:B------:R-:W-:Y:S01]  /*e8c0*/  VIADD R0, R142, 0x60 ;  /* 0x000000608e007836 */ /* 0x000fe20000000000 */
[----:B------:R-:W-:Y:S02]  /*e8d0*/  UIMAD UR7, UR16, UR9, UR7 ;  /* 0x00000009100772a4 */ /* 0x000fe4000f8e0207 */
[----:B------:R-:W-:Y:S02]  /*e8e0*/  IMAD.WIDE.U32 R36, R37, UR16, R2 ;  /* 0x0000001025247c25 */ /* 0x000fe4000f8e0002 */
[----:B------:R-:W-:Y:S02]  /*e8f0*/  ISETP.GE.AND P3, PT, R0, R39, PT ;  /* 0x000000270000720c */ /* 0x000fe40003f66270 */
[----:B------:R-:W-:-:S04]  /*e900*/  IMAD.WIDE R20, R148, 0xc0, R142 ;  /* 0x000000c094147825 */ /* 0x000fc800078e028e */
[----:B------:R-:W-:Y:S01]  /*e910*/  VIADD R41, R37, UR7 ;  /* 0x0000000725297c36 */ /* 0x000fe20008000000 */
[----:B0-----:R-:W-:Y:S01]  /*e920*/  SYNCS.ARRIVE.TRANS64.RED.A1T0 RZ, [UR4], RZ ;  /* 0x000000ffffff79a7 */ /* 0x001fe20008100404 */
[----:B------:R-:W-:Y:S05]  /*e930*/  @P0 BRA `(.L_x_9182) ;  /* 0x00000000004c0947 */ /* 0x000fea0003800000 */
        /* <DEDUP_REMOVED lines=19> */
.L_x_9182:
[----:B------:R-:W-:Y:S05]  /*ea70*/  BSYNC B1 ;  /* 0x0000000000017941 */ /* 0x000fea0003800000 */
.L_x_9181:
[----:B------:R-:W-:Y:S05]  /*ea80*/  @P3 BRA `(.L_x_9183) ;  /* 0x0000000800583947 */ /* 0x000fea0003800000 */
[----:B0----5:R-:W-:Y:S01]  /*ea90*/  IADD3 R9, P0, R20, 0x60, RZ ;  /* 0x0000006014097810 */ /* 0x021fe20007f1e0ff */
        /* <DEDUP_REMOVED lines=22> */
.L_x_9179:
        /* <DEDUP_REMOVED lines=27> */
.L_x_9184:
        /* <DEDUP_REMOVED lines=31> */
.L_x_9186:
[----:B------:R-:W-:Y:S05]  /*efa0*/  BSYNC B1 ;  /* 0x0000000000017941 */ /* 0x000fea0003800000 */
.L_x_9185:
[----:B------:R-:W-:Y:S01]  /*efb0*/  ULDC.64 UR12, c[0x0][0xaa0] ;  /* 0x0002a800000c7ab9 */ /* 0x000fe20000000a00 */
[----:B------:R-:W-:Y:S01]  /*efc0*/  IMAD R7, R148, -0xc0, R7 ;  /* 0xffffff4094077824 */ /* 0x000fe200078e0207 */
[----:B------:R-:W-:Y:S01]  /*efd0*/  BSSY B1, `(.L_x_9187) ;  /* 0x000002b000017945 */ /* 0x000fe20003800000 */
[----:B------:R-:W-:Y:S02]  /*efe0*/  IMAD R0, R6, UR12, RZ ;  /* 0x0000000c06007c24 */ /* 0x000fe4000f8e02ff */
[----:B01----:R-:W-:Y:S01]  /*eff0*/  IMAD.WIDE.U32 R2, R9, UR12, R140 ;  /* 0x0000000c09027c25 */ /* 0x003fe2000f8e008c */
[----:B------:R-:W-:-:S03]  /*f000*/  ISETP.GE.AND P0, PT, R142, R7, PT ;  /* 0x000000078e00720c */ /* 0x000fc60003f06270 */
[----:B------:R-:W-:Y:S01]  /*f010*/  IMAD R9, R9, UR13, R0 ;  /* 0x0000000d09097c24 */ /* 0x000fe2000f8e0200 */
[----:B------:R-:W-:Y:S01]  /*f020*/  ULDC.64 UR12, c[0x0][0xae0] ;  /* 0x0002b800000c7ab9 */ /* 0x000fe20000000a00 */
[----:B------:R-:W-:Y:S01]  /*f030*/  VIADD R0, R142, 0x60 ;  /* 0x000000608e007836 */ /* 0x000fe20000000000 */
[----:B------:R-:W-:Y:S01]  /*f040*/  UIMAD UR4, UR8, UR12, URZ ;  /* 0x0000000c080472a4 */ /* 0x000fe2000f8e023f */
[----:B------:R-:W-:Y:S02]  /*f050*/  IMAD.IADD R3, R3, 0x1, R9 ;  /* 0x0000000103037824 */ /* 0x000fe400078e0209 */
[----:B------:R-:W-:Y:S01]  /*f060*/  IMAD.U32 R5, RZ, RZ, UR12 ;  /* 0x0000000cff057e24 */ /* 0x000fe2000f8e00ff */
[----:B------:R-:W-:Y:S01]  /*f070*/  UIMAD UR4, UR41, UR13, UR4 ;  /* 0x0000000d290472a4 */ /* 0x000fe2000f8e0204 */
[----:B------:R-:W-:Y:S01]  /*f080*/  ISETP.GE.AND P1, PT, R0, R7, PT ;  /* 0x000000070000720c */ /* 0x000fe20003f26270 */
[----:B------:R-:W-:Y:S01]  /*f090*/  IMAD.MOV.U32 R6, RZ, RZ, R142 ;  /* 0x000000ffff067224 */ /* 0x000fe200078e008e */
[----:B------:R-:W-:Y:S01]  /*f0a0*/  ULDC.64 UR12, c[0x0][0xae8] ;  /* 0x0002ba00000c7ab9 */ /* 0x000fe20000000a00 */
[----:B------:R-:W-:Y:S01]  /*f0b0*/  IMAD.WIDE.U32 R2, R5, UR41, R2 ;  /* 0x0000002905027c25 */ /* 0x000fe2000f8e0002 */
[----:B------:R-:W-:-:S03]  /*f0c0*/  SHF.R.S32.HI R7, RZ, 0x1f, R142 ;  /* 0x0000001fff077819 */ /* 0x000fc6000001148e */
[----:B------:R-:W-:Y:S01]  /*f0d0*/  VIADD R3, R3, UR4 ;  /* 0x0000000403037c36 */ /* 0x000fe20008000000 */
[----:B------:R-:W-:Y:S02]  /*f0e0*/  UIMAD UR4, UR9, UR12, URZ ;  /* 0x0000000c090472a4 */ /* 0x000fe4000f8e023f */
[----:B------:R-:W-:Y:S02]  /*f0f0*/  IMAD.U32 R5, RZ, RZ, UR12 ;  /* 0x0000000cff057e24 */ /* 0x000fe4000f8e00ff */
[----:B------:R-:W-:Y:S01]  /*f100*/  IMAD.WIDE R6, R148, 0xc0, R6 ;  /* 0x000000c094067825 */ /* 0x000fe200078e0206 */
[----:B------:R-:W-:-:S03]  /*f110*/  UIMAD UR4, UR10, UR13, UR4 ;  /* 0x0000000d0a0472a4 */ /* 0x000fc6000f8e0204 */
[----:B------:R-:W-:-:S04]  /*f120*/  IMAD.WIDE.U32 R4, R5, UR10, R2 ;  /* 0x0000000a05047c25 */ /* 0x000fc8000f8e0002 */
[----:B------:R-:W-:Y:S01]  /*f130*/  VIADD R11, R5, UR4 ;  /* 0x00000004050b7c36 */ /* 0x000fe20008000000 */
        /* <DEDUP_REMOVED lines=20> */
.L_x_9188:
[----:B------:R-:W-:Y:S05]  /*f280*/  BSYNC B1 ;  /* 0x0000000000017941 */ /* 0x000fea0003800000 */
.L_x_9187:
        /* <DEDUP_REMOVED lines=22> */
.L_x_9183:
[----:B------:R-:W-:Y:S05]  /*f3f0*/  BSYNC B0 ;  /* 0x0000000000007941 */ /* 0x000fea0003800000 */
.L_x_9178:
[----:B------:R-:W-:Y:S02]  /*f400*/  ULDC UR4, c[0x0][0xc14] ;  /* 0x0003050000047ab9 */ /* 0x000fe40000000800 */
[----:B------:R-:W-:-:S06]  /*f410*/  UISETP.GE.AND UP0, UPT, UR5, UR4, UPT ;  /* 0x000000040500728c */ /* 0x000fcc000bf06270 */
[----:B------:R-:W-:-:S13]  /*f420*/  PLOP3.LUT P0, PT, PT, PT, UP0, 0x80, 0x0 ;  /* 0x000000000000781c */ /* 0x000fda0003f0f008 */
[----:B------:R-:W-:Y:S05]  /*f430*/  @!P0 BRA `(.L_x_9189) ;  /* 0xffffff1800b08947 */ /* 0x000fea000383ffff */
[----:B------:R-:W-:Y:S05]  /*f440*/  EXIT ;  /* 0x000000000000794d */ /* 0x000fea0003800000 */
.L_x_9096:
        /* <DEDUP_REMOVED lines=61> */
.L_x_9194:
        /* <DEDUP_REMOVED lines=13> */
.L_x_9193:
[----:B------:R-:W-:Y:S05]  /*f8f0*/  BSYNC B0 ;  /* 0x0000000000007941 */ /* 0x000fea0003800000 */
.L_x_9192:
        /* <DEDUP_REMOVED lines=26> */
.L_x_9190:
        /* <DEDUP_REMOVED lines=18> */
[----:B------:R-:W-:-:S06]  /*fbc0*/  VIADD R16, R13, 0xffffffff ;  /* 0xffffffff0d107836 */ /* 0x000fcc0000000000 */
[----:B------:R2:W3:Y:S02]  /*fbd0*/  SHFL.IDX PT, R16, R5, R16, 0x1f ;  /* 0x00001f1005107589 */ /* 0x0004e400000e0000 */
.L_x_9195:
[----:B---3--:R-:W-:Y:S01]  /*fbe0*/  IMAD R16, R16, UR4, R11 ;  /* 0x0000000410107c24 */ /* 0x008fe2000f8e020b */
[----:B------:R-:W-:Y:S01]  /*fbf0*/  IABS R2, R4 ;  /* 0x0000000400027213 */ /* 0x000fe20000000000 */
[----:B-1----:R-:W-:-:S03]  /*fc00*/  IMAD.MOV R9, RZ, RZ, -R3 ;  /* 0x000000ffff097224 */ /* 0x002fc600078e0a03 */
[----:B--2---:R-:W-:Y:S01]  /*fc10*/  IADD3 R5, -R16, UR6, RZ ;  /* 0x0000000610057c10 */ /* 0x004fe2000fffe1ff */
[----:B0-----:R-:W-:Y:S02]  /*fc20*/  IMAD.MOV R10, RZ, RZ, -R2 ;  /* 0x000000ffff0a7224 */ /* 0x001fe400078e0a02 */
[----:B------:R-:W-:Y:S01]  /*fc30*/  IMAD R9, R9, R6, RZ ;  /* 0x0000000609097224 */ /* 0x000fe200078e02ff */
[----:B------:R-:W-:Y:S01]  /*fc40*/  IABS R8, R5 ;  /* 0x0000000500087213 */ /* 0x000fe20000000000 */
[----:B------:R-:W-:-:S04]  /*fc50*/  IMAD.MOV.U32 R2, RZ, RZ, RZ ;  /* 0x000000ffff027224 */ /* 0x000fc800078e00ff */
[----:B------:R-:W-:-:S04]  /*fc60*/  IMAD.HI.U32 R2, R3, R9, R2 ;  /* 0x0000000903027227 */ /* 0x000fc800078e0002 */
[----:B------:R-:W-:Y:S02]  /*fc70*/  IMAD.MOV.U32 R3, RZ, RZ, R8 ;  /* 0x000000ffff037224 */ /* 0x000fe400078e0008 */
[----:B------:R-:W-:Y:S02]  /*fc80*/  IMAD.MOV.U32 R8, RZ, RZ, R10 ;  /* 0x000000ffff087224 */ /* 0x000fe400078e000a */
        /* <DEDUP_REMOVED lines=17> */
[----:B------:R-:W-:Y:S02]  /*fda0*/  VIADDMNMX R7, R8, UR4, R7, PT ;  /* 0x0000000408077c46 */ /* 0x000fe4000b800107 */
[----:B------:R-:W-:-:S02]  /*fdb0*/  IABS R11, R4 ;  /* 0x00000004000b7213 */ /* 0x000fc40000000000 */
[----:B------:R-:W-:-:S04]  /*fdc0*/  IABS R8, R7 ;  /* 0x0000000700087213 */ /* 0x000fc80000000000 */
[----:B------:R-:W0:Y:S08]  /*fdd0*/  I2F.RP R9, R8 ;  /* 0x0000000800097306 */ /* 0x000e300000209400 */
[----:B0-----:R-:W0:Y:S02]  /*fde0*/  MUFU.RCP R9, R9 ;  /* 0x0000000900097308 */ /* 0x001e240000001000 */
[----:B0-----:R-:W-:-:S06]  /*fdf0*/  VIADD R3, R9, 0xffffffe ;  /* 0x0ffffffe09037836 */ /* 0x001fcc0000000000 */
[----:B------:R-:W0:Y:S02]  /*fe00*/  F2I.FTZ.U32.TRUNC.NTZ R3, R3 ;  /* 0x0000000300037305 */ /* 0x000e24000021f000 */
[----:B0-----:R-:W-:-:S04]  /*fe10*/  IMAD.MOV R10, RZ, RZ, -R3 ;  /* 0x000000ffff0a7224 */ /* 0x001fc800078e0a03 */
[----:B------:R-:W-:Y:S01]  /*fe20*/  IMAD.MOV.U32 R5, RZ, RZ, R10 ;  /* 0x000000ffff057224 */ /* 0x000fe200078e000a */
[----:B------:R-:W-:-:S03]  /*fe30*/  IABS R10, R7 ;  /* 0x00000007000a7213 */ /* 0x000fc60000000000 */
        /* <DEDUP_REMOVED lines=11> */
[----:B------:R-:W-:Y:S01]  /*fef0*/  ISETP.GE.AND P0, PT, R3, RZ, PT ;  /* 0x000000ff0300720c */ /* 0x000fe20003f06270 */
[----:B------:R-:W-:-:S12]  /*ff00*/  IMAD.IADD R3, R4, 0x1, R6 ;  /* 0x0000000104037824 */ /* 0x000fd800078e0206 */
        /* <DEDUP_REMOVED lines=8> */
.L_x_9191:
[----:B------:R-:W-:Y:S02]  /*ff90*/  IMAD.MOV.U32 R17, RZ, RZ, RZ ;  /* 0x000000ffff117224 */ /* 0x000fe400078e00ff */
[----:B------:R-:W-:Y:S02]  /*ffa0*/  IMAD.U32 R16, RZ, RZ, UR6 ;  /* 0x00000006ff107e24 */ /* 0x000fe4000f8e00ff */
[----:B------:R-:W-:-:S07]  /*ffb0*/  IMAD.MOV.U32 R18, RZ, RZ, RZ ;  /* 0x000000ffff127224 */ /* 0x000fce00078e00ff */
.L_x_9196:
[----:B------:R-:W-:Y:S01]  /*ffc0*/  ISETP.NE.AND P0, PT, R27, RZ, PT ;  /* 0x000000ff1b00720c */ /* 0x000fe20003f05270 */
[----:B------:R-:W-:Y:S02]  /*ffd0*/  IMAD.MOV.U32 R24, RZ, RZ, 0x1 ;  /* 0x00000001ff187424 */ /* 0x000fe400078e00ff */
[----:B------:R-:W-:Y:S02]  /*ffe0*/  IMAD.MOV.U32 R22, RZ, RZ, RZ ;  /* 0x000000ffff167224 */ /* 0x000fe400078e00ff */
[----:B------:R-:W-:-:S08]  /*fff0*/  IMAD.MOV.U32 R29, RZ, RZ, RZ ;  /* 0x000000ffff1d7224 */ /* 0x000fd000078e00ff */
[----:B------:R-:W0:Y:S01]  /*10000*/  @!P0 S2R R3, SR_CgaCtaId ;  /* 0x0000000000038919 */ /* 0x000e220000008800 */
[----:B------:R-:W-:-:S04]  /*10010*/  @!P0 MOV R0, 0x400 ;  /* 0x0000040000008802 */ /* 0x000fc80000000f00 */
[----:B0-----:R-:W-:-:S05]  /*10020*/  @!P0 LEA R0, R3, R0, 0x18 ;  /* 0x0000000003008211 */ /* 0x001fca00078ec0ff */
[----:B------:R0:W-:Y:S01]  /*10030*/  @!P0 STS.128 [R0+0x2d8d0], R16 ;  /* 0x02d8d01000008388 */ /* 0x0001e20000000c00 */
[----:B------:R-:W-:Y:S06]  /*10040*/  BAR.ARV 0x5, 0x1a0 ;  /* 0x0146800000007b1d */ /* 0x000fec0000002000 */
[----:B------:R-:W-:-:S13]  /*10050*/  ISETP.GE.AND P0, PT, R19, UR5, PT ;  /* 0x0000000513007c0c */ /* 0x000fda000bf06270 */
[----:B------:R-:W-:Y:S05]  /*10060*/  @P0 BRA `(.L_x_9197) ;  /* 0x0000003c007c0947 */ /* 0x000fea0003800000 */
[----:B------:R-:W-:Y:S01]  /*10070*/  IMAD.MOV.U32 R24, RZ, RZ, 0x1 ;  /* 0x00000001ff187424 */ /* 0x000fe200078e00ff */
[----:B------:R-:W-:Y:S01]  /*10080*/  ULDC UR37, c[0x0][0xc] ;  /* 0x0000030000257ab9 */ /* 0x000fe20000000800 */
[----:B------:R-:W-:Y:S01]  /*10090*/  IMAD.MOV.U32 R29, RZ, RZ, RZ ;  /* 0x000000ffff1d7224 */ /* 0x000fe200078e00ff */
[----:B------:R-:W-:Y:S01]  /*100a0*/  ULDC.64 UR38, c[0x0][0x198] ;  /* 0x0000660000267ab9 */ /* 0x000fe20000000a00 */
[----:B------:R-:W-:-:S07]  /*100b0*/  IMAD.MOV.U32 R22, RZ, RZ, RZ ;  /* 0x000000ffff167224 */ /* 0x000fce00078e00ff */
.L_x_9272:
[----:B------:R-:W-:Y:S05]  /*100c0*/  YIELD ;  /* 0x0000000000007946 */ /* 0x000fea0003800000 */
[----:B------:R-:W-:Y:S01]  /*100d0*/  ULDC.64 UR4, c[0x0][0xa28] ;  /* 0x00028a0000047ab9 */ /* 0x000fe20000000a00 */
[----:B0-----:R-:W-:Y:S01]  /*100e0*/  IMAD.MOV.U32 R0, RZ, RZ, RZ ;  /* 0x000000ffff007224 */ /* 0x001fe200078e00ff */
[----:B------:R-:W-:-:S04]  /*100f0*/  ISETP.NE.U32.AND P0, PT, RZ, UR4, PT ;  /* 0x00000004ff007c0c */ /* 0x000fc8000bf05070 */
[----:B------:R-:W-:Y:S01]  /*10100*/  ISETP.NE.AND.EX P0, PT, RZ, UR5, PT, P0 ;  /* 0x00000005ff007c0c */ /* 0x000fe2000bf05300 */
[----:B------:R-:W-:-:S12]  /*10110*/  ULDC.64 UR4, c[0x0][0xa00] ;  /* 0x0002800000047ab9 */ /* 0x000fd80000000a00 */
[----:B-1----:R-:W0:Y:S01]  /*10120*/  @P0 LDC.64 R2, c[0x0][0xa28] ;  /* 0x00028a00ff020b82 */ /* 0x002e220000000a00 */
[----:B------:R-:W-:Y:S01]  /*10130*/  ISETP.NE.U32.AND P2, PT, RZ, UR4, PT ;  /* 0x00000004ff007c0c */ /* 0x000fe2000bf45070 */
[----:B0-----:R-:W-:-:S05]  /*10140*/  @P0 IMAD.WIDE R2, R19, 0x4, R2 ;  /* 0x0000000413020825 */ /* 0x001fca00078e0202 */
[----:B------:R0:W5:Y:S01]  /*10150*/  @P0 LDG.E R0, desc[UR48][R2.64] ;  /* 0x0000003002000981 */ /* 0x000162000c1e1900 */
[----:B------:R-:W-:Y:S01]  /*10160*/  ISETP.NE.AND.EX P2, PT, RZ, UR5, PT, P2 ;  /* 0x00000005ff007c0c */ /* 0x000fe2000bf45320 */
[----:B------:R-:W-:Y:S01]  /*10170*/  IMAD.MOV.U32 R4, RZ, RZ, RZ ;  /* 0x000000ffff047224 */ /* 0x000fe200078e00ff */
[----:B------:R-:W-:Y:S01]  /*10180*/  ULDC.64 UR4, c[0x0][0xa18] ;  /* 0x0002860000047ab9 */ /* 0x000fe20000000a00 */
[----:B0-----:R-:W0:Y:S02]  /*10190*/  LDC.64 R2, c[0x0][0xa00] ;  /* 0x00028000ff027b82 */ /* 0x001e240000000a00 */
[----:B0-----:R-:W-:-:S08]  /*101a0*/  IMAD.WIDE R2, R19, 0x4, R2 ;  /* 0x0000000413027825 */ /* 0x001fd000078e0202 */
[----:B------:R-:W2:Y:S01]  /*101b0*/  @P2 LDG.E R4, desc[UR48][R2.64] ;  /* 0x0000003002042981 */ /* 0x000ea2000c1e1900 */
[----:B------:R-:W-:Y:S01]  /*101c0*/  ISETP.NE.U32.AND P1, PT, RZ, UR4, PT ;  /* 0x00000004ff007c0c */ /* 0x000fe2000bf25070 */
[----:B------:R-:W-:Y:S02]  /*101d0*/  ULDC UR6, c[0x0][0x288] ;  /* 0x0000a20000067ab9 */ /* 0x000fe40000000800 */
[----:B------:R-:W-:Y:S01]  /*101e0*/  IMAD.U32 R6, RZ, RZ, UR6 ;  /* 0x00000006ff067e24 */ /* 0x000fe2000f8e00ff */
[----:B------:R-:W-:Y:S01]  /*101f0*/  ISETP.NE.AND.EX P1, PT, RZ, UR5, PT, P1 ;  /* 0x00000005ff007c0c */ /* 0x000fe2000bf25310 */
[----:B------:R-:W-:Y:S01]  /*10200*/  ULDC.64 UR4, c[0x0][0x3f8] ;  /* 0x0000fe0000047ab9 */ /* 0x000fe20000000a00 */
[----:B------:R-:W-:Y:S01]  /*10210*/  ULDC.64 UR6, c[0x0][0xa08] ;  /* 0x0002820000067ab9 */ /* 0x000fe20000000a00 */
[----:B------:R-:W-:-:S03]  /*10220*/  UISETP.NE.U32.AND UP0, UPT, UR4, URZ, UPT ;  /* 0x0000003f0400728c */ /* 0x000fc6000bf05070 */
[----:B------:R-:W-:Y:S01]  /*10230*/  ULDC UR4, c[0x0][0x404] ;  /* 0x0001010000047ab9 */ /* 0x000fe20000000800 */
[----:B--2---:R0:W-:Y:S06]  /*10240*/  STL [R1], R4 ;  /* 0x0000000401007387 */ /* 0x0041ec0000100800 */
[----:B0-----:R-:W0:Y:S02]  /*10250*/  @P1 LDC.64 R4, c[0x0][0xa18] ;  /* 0x00028600ff041b82 */ /* 0x001e240000000a00 */
[----:B0-----:R-:W-:-:S05]  /*10260*/  @P1 IMAD.WIDE R4, R19, 0x4, R4 ;  /* 0x0000000413041825 */ /* 0x001fca00078e0204 */
[----:B------:R0:W5:Y:S01]  /*10270*/  @P1 LDG.E R6, desc[UR48][R4.64] ;  /* 0x0000003004061981 */ /* 0x000162000c1e1900 */
[----:B------:R-:W-:Y:S01]  /*10280*/  UISETP.NE.AND.EX UP0, UPT, UR5, URZ, UPT, UP0 ;  /* 0x0000003f0500728c */ /* 0x000fe2000bf05300 */
[----:B------:R-:W-:Y:S02]  /*10290*/  ISETP.NE.U32.AND P0, PT, RZ, UR6, PT ;  /* 0x00000006ff007c0c */ /* 0x000fe4000bf05070 */
[----:B------:R-:W-:Y:S01]  /*102a0*/  ULDC UR5, c[0x0][0x2e0] ;  /* 0x0000b80000057ab9 */ /* 0x000fe20000000800 */
[----:B------:R-:W-:Y:S01]  /*102b0*/  USEL UR4, UR4, 0x1, UP0 ;  /* 0x0000000104047887 */ /* 0x000fe20008000000 */
[----:B------:R-:W-:-:S03]  /*102c0*/  ISETP.NE.AND.EX P0, PT, RZ, UR7, PT, P0 ;  /* 0x00000007ff007c0c */ /* 0x000fc6000bf05300 */
[----:B------:R-:W-:-:S06]  /*102d0*/  UIMAD UR4, UR4, UR5, URZ ;  /* 0x00000005040472a4 */ /* 0x000fcc000f8e023f */
[----:B------:R-:W-:Y:S01]  /*102e0*/  IMAD.U32 R7, RZ, RZ, UR4 ;  /* 0x00000004ff077e24 */ /* 0x000fe2000f8e00ff */
[----:B0--3--:R-:W-:Y:S06]  /*102f0*/  @P1 BRA `(.L_x_9198) ;  /* 0x0000000000101947 */ /* 0x009fec0003800000 */
[----:B------:R-:W-:Y:S05]  /*10300*/  @!P2 BRA `(.L_x_9198) ;  /* 0x00000000000ca947 */ /* 0x000fea0003800000 */
[----:B------:R-:W2:Y:S04]  /*10310*/  LDG.E R5, desc[UR48][R2.64] ;  /* 0x0000003002057981 */ /* 0x000ea8000c1e1900 */
[----:B-----5:R-:W2:Y:S02]  /*10320*/  LDG.E R6, desc[UR48][R2.64+0x4] ;  /* 0x0000043002067981 */ /* 0x020ea4000c1e1900 */
[----:B--2---:R-:W-:-:S07]  /*10330*/  IMAD.IADD R6, R6, 0x1, -R5 ;  /* 0x0000000106067824 */ /* 0x004fce00078e0a05 */
.L_x_9198:
[----:B------:R-:W0:Y:S01]  /*10340*/  LDC.64 R2, c[0x0][0xa08] ;  /* 0x00028200ff027b82 */ /* 0x000e220000000a00 */
[----:B------:R-:W-:Y:S01]  /*10350*/  IMAD.MOV.U32 R23, RZ, RZ, RZ ;  /* 0x000000ffff177224 */ /* 0x000fe200078e00ff */
[----:B------:R-:W-:Y:S01]  /*10360*/  ULDC.64 UR4, c[0x0][0xa20] ;  /* 0x0002880000047ab9 */ /* 0x000fe20000000a00 */
[----:B0-----:R-:W-:-:S05]  /*10370*/  IMAD.WIDE R2, R19, 0x4, R2 ;  /* 0x0000000413027825 */ /* 0x001fca00078e0202 */
[----:B------:R-:W2:Y:S01]  /*10380*/  @P0 LDG.E R23, desc[UR48][R2.64] ;  /* 0x0000003002170981 */ /* 0x000ea2000c1e1900 */
[----:B------:R-:W-:-:S04]  /*10390*/  ISETP.NE.U32.AND P1, PT, RZ, UR4, PT ;  /* 0x00000004ff007c0c */ /* 0x000fc8000bf25070 */
[----:B------:R-:W-:Y:S01]  /*103a0*/  ISETP.NE.AND.EX P1, PT, RZ, UR5, PT, P1 ;  /* 0x00000005ff007c0c */ /* 0x000fe2000bf25310 */
[----:B--2--5:R-:W-:-:S12]  /*103b0*/  IMAD.IADD R23, R23, 0x1, R0 ;  /* 0x0000000117177824 */ /* 0x024fd800078e0200 */
[----:B------:R-:W-:Y:S05]  /*103c0*/  @!P1 BRA `(.L_x_9199) ;  /* 0x0000000000109947 */ /* 0x000fea0003800000 */
[----:B------:R-:W0:Y:S02]  /*103d0*/  LDC.64 R2, c[0x0][0xa20] ;  /* 0x00028800ff027b82 */ /* 0x000e240000000a00 */
[----:B0-----:R-:W-:-:S05]  /*103e0*/  IMAD.WIDE R2, R19, 0x4, R2 ;  /* 0x0000000413027825 */ /* 0x001fca00078e0202 */
[----:B------:R0:W5:Y:S01]  /*103f0*/  LDG.E R7, desc[UR48][R2.64] ;  /* 0x0000003002077981 */ /* 0x000162000c1e1900 */
[----:B------:R-:W-:Y:S05]  /*10400*/  BRA `(.L_x_9200) ;  /* 0x0000000000107947 */ /* 0x000fea0003800000 */
.L_x_9199:
[----:B------:R-:W-:Y:S05]  /*10410*/  @!P0 BRA `(.L_x_9200) ;  /* 0x00000000000c8947 */ /* 0x000fea0003800000 */
[----:B------:R-:W2:Y:S04]  /*10420*/  LDG.E R4, desc[UR48][R2.64] ;  /* 0x0000003002047981 */ /* 0x000ea8000c1e1900 */
[----:B------:R-:W2:Y:S02]  /*10430*/  LDG.E R7, desc[UR48][R2.64+0x4] ;  /* 0x0000043002077981 */ /* 0x000ea4000c1e1900 */
[----:B--2---:R-:W-:-:S07]  /*10440*/  IMAD.IADD R7, R7, 0x1, -R4 ;  /* 0x0000000107077824 */ /* 0x004fce00078e0a04 */
.L_x_9200:
[----:B0-----:R-:W0:Y:S01]  /*10450*/  LDC.64 R2, c[0x0][0x9e0] ;  /* 0x00027800ff027b82 */ /* 0x001e220000000a00 */
[----:B------:R-:W-:Y:S02]  /*10460*/  IMAD R5, R17, 0xc0, RZ ;  /* 0x000000c011057824 */ /* 0x000fe400078e02ff */
[----:B-----5:R-:W-:-:S03]  /*10470*/  IMAD.IADD R0, R7, 0x1, -R0 ;  /* 0x0000000107007824 */ /* 0x020fc600078e0a00 */
[----:B------:R-:W-:-:S05]  /*10480*/  IADD3 R5, -R6, 0xc0, R5 ;  /* 0x000000c006057810 */ /* 0x000fca0007ffe105 */
[----:B------:R-:W-:Y:S01]  /*10490*/  IMAD.IADD R9, R0, 0x1, R5 ;  /* 0x0000000100097824 */ /* 0x000fe200078e0205 */
[----:B0-----:R-:W-:-:S03]  /*104a0*/  ISETP.GE.AND P0, PT, R3, 0x1, PT ;  /* 0x000000010300780c */ /* 0x001fc60003f06270 */
[----:B------:R-:W-:-:S10]  /*104b0*/  IMAD.IADD R2, R9, 0x1, R2 ;  /* 0x0000000109027824 */ /* 0x000fd400078e0202 */
        /* <DEDUP_REMOVED lines=12> */
.L_x_9203:
[----:B------:R-:W-:-:S13]  /*10580*/  ISETP.NE.AND P1, PT, R3, 0x1, PT ;  /* 0x000000010300780c */ /* 0x000fda0003f25270 */
[----:B------:R-:W0:Y:S02]  /*10590*/  @P1 LDC.64 R4, c[0x0][0x9e8] ;  /* 0x00027a00ff041b82 */ /* 0x000e240000000a00 */
[----:B0-----:R-:W-:-:S05]  /*105a0*/  @P1 IMAD.HI.U32 R4, R7, R4, RZ ;  /* 0x0000000407041227 */ /* 0x001fca00078e00ff */
[----:B------:R-:W-:-:S07]  /*105b0*/  @P1 SHF.R.U32.HI R7, RZ, R5, R4 ;  /* 0x00000005ff071219 */ /* 0x000fce0000011604 */
.L_x_9204:
[----:B------:R-:W-:Y:S05]  /*105c0*/  BSYNC B0 ;  /* 0x0000000000007941 */ /* 0x000fea0003800000 */
.L_x_9202:
[----:B------:R-:W-:-:S05]  /*105d0*/  IMAD R7, R7, R3, R3 ;  /* 0x0000000307077224 */ /* 0x000fca00078e0203 */
[----:B------:R-:W-:-:S07]  /*105e0*/  VIMNMX R2, R2, R7, PT ;  /* 0x0000000702027248 */ /* 0x000fce0003fe0100 */
.L_x_9201:
[----:B------:R-:W-:Y:S01]  /*105f0*/  VIADD R2, R2, 0x7f ;  /* 0x0000007f02027836 */ /* 0x000fe20000000000 */
[----:B------:R-:W-:Y:S01]  /*10600*/  ULDC UR4, c[0x0][0x9dc] ;  /* 0x0002770000047ab9 */ /* 0x000fe20000000800 */
[----:B------:R-:W-:-:S03]  /*10610*/  IMAD R7, R17, 0xc0, -R6 ;  /* 0x000000c011077824 */ /* 0x000fc600078e0a06 */
[----:B------:R-:W-:Y:S01]  /*10620*/  SHF.R.S32.HI R5, RZ, 0x1f, R2 ;  /* 0x0000001fff057819 */ /* 0x000fe20000011402 */
[----:B------:R-:W-:-:S03]  /*10630*/  IMAD.IADD R7, R0, 0x1, R7 ;  /* 0x0000000100077824 */ /* 0x000fc600078e0207 */
[----:B------:R-:W-:Y:S01]  /*10640*/  LEA.HI R4, R5, R2, RZ, 0x7 ;  /* 0x0000000205047211 */ /* 0x000fe200078f38ff */
[----:B------:R-:W-:Y:S02]  /*10650*/  VIADD R2, R0, 0x7f ;  /* 0x0000007f00027836 */ /* 0x000fe40000000000 */
[----:B------:R-:W-:Y:S01]  /*10660*/  VIADD R0, R7, -UR4 ;  /* 0x8000000407007c36 */ /* 0x000fe20008000000 */
[----:B------:R-:W-:Y:S02]  /*10670*/  SHF.R.S32.HI R4, RZ, 0x7, R4 ;  /* 0x00000007ff047819 */ /* 0x000fe40000011404 */
        /* <DEDUP_REMOVED lines=15> */
.L_x_9207:
[----:B------:R-:W-:-:S13]  /*10770*/  ISETP.NE.AND P0, PT, R3, 0x1, PT ;  /* 0x000000010300780c */ /* 0x000fda0003f05270 */
[----:B------:R-:W0:Y:S02]  /*10780*/  @P0 LDC.64 R4, c[0x0][0x9e8] ;  /* 0x00027a00ff040b82 */ /* 0x000e240000000a00 */
[----:B0-----:R-:W-:-:S05]  /*10790*/  @P0 IMAD.HI.U32 R4, R7, R4, RZ ;  /* 0x0000000407040227 */ /* 0x001fca00078e00ff */
[----:B------:R-:W-:-:S07]  /*107a0*/  @P0 SHF.R.U32.HI R7, RZ, R5, R4 ;  /* 0x00000005ff070219 */ /* 0x000fce0000011604 */
.L_x_9208:
[----:B------:R-:W-:Y:S05]  /*107b0*/  BSYNC B0 ;  /* 0x0000000000007941 */ /* 0x000fea0003800000 */
.L_x_9206:
[----:B------:R-:W-:-:S05]  /*107c0*/  IMAD R3, R7, R3, RZ ;  /* 0x0000000307037224 */ /* 0x000fca00078e02ff */
[----:B------:R-:W-:-:S07]  /*107d0*/  VIMNMX R0, R0, R3, !PT ;  /* 0x0000000300007248 */ /* 0x000fce0007fe0100 */
.L_x_9205:
[----:B------:R-:W-:Y:S01]  /*107e0*/  SHF.R.S32.HI R3, RZ, 0x1f, R0 ;  /* 0x0000001fff037819 */ /* 0x000fe20000011400 */
[----:B------:R-:W-:Y:S03]  /*107f0*/  BSSY B6, `(.L_x_9209) ;  /* 0x00002ac000067945 */ /* 0x000fe60003800000 */
[----:B------:R-:W-:-:S04]  /*10800*/  LEA.HI R3, R3, R0, RZ, 0x7 ;  /* 0x0000000003037211 */ /* 0x000fc800078f38ff */
[----:B------:R-:W-:-:S04]  /*10810*/  SHF.R.S32.HI R3, RZ, 0x7, R3 ;  /* 0x00000007ff037819 */ /* 0x000fc80000011403 */
[----:B------:R-:W-:-:S04]  /*10820*/  VIMNMX R26, RZ, R3, !PT ;  /* 0x00000003ff1a7248 */ /* 0x000fc80007fe0100 */
[----:B------:R-:W-:-:S13]  /*10830*/  ISETP.GT.AND P0, PT, R28, R26, PT ;  /* 0x0000001a1c00720c */ /* 0x000fda0003f04270 */
[----:B------:R-:W-:Y:S05]  /*10840*/  @P0 BRA `(.L_x_9210) ;  /* 0x00000000003c0947 */ /* 0x000fea0003800000 */
[----:B------:R-:W-:-:S13]  /*10850*/  ISETP.NE.AND P1, PT, R27, RZ, PT ;  /* 0x000000ff1b00720c */ /* 0x000fda0003f25270 */
[----:B------:R-:W-:Y:S05]  /*10860*/  @P1 BRA `(.L_x_9211) ;  /* 0x0000002800901947 */ /* 0x000fea0003800000 */
[----:B------:R-:W0:Y:S01]  /*10870*/  S2R R7, SR_LANEID ;  /* 0x0000000000077919 */ /* 0x000e220000000000 */
        /* <DEDUP_REMOVED lines=12> */
.L_x_9210:
        /* <DEDUP_REMOVED lines=22> */
.L_x_9212:
[----:B------:R-:W-:-:S05]  /*10aa0*/  VIADD R0, R25, 0x400 ;  /* 0x0000040019007836 */ /* 0x000fca0000000000 */
        /* <DEDUP_REMOVED lines=18> */
.L_x_9214:
        /* <DEDUP_REMOVED lines=16> */
.L_x_9213:
[----:B------:R-:W2:Y:S01]  /*10cd0*/  LDL.LU R20, [R1] ;  /* 0x0000000001147983 */ /* 0x000ea20000300800 */
[----:B------:R-:W-:Y:S01]  /*10ce0*/  ULDC.64 UR4, c[0x0][0x9f8] ;  /* 0x00027e0000047ab9 */ /* 0x000fe20000000a00 */
[----:B------:R-:W0:Y:S01]  /*10cf0*/  LDC R0, c[0x0][0x428] ;  /* 0x00010a00ff007b82 */ /* 0x000e220000000800 */
[----:B------:R-:W-:Y:S01]  /*10d00*/  ISETP.NE.U32.AND P0, PT, RZ, UR4, PT ;  /* 0x00000004ff007c0c */ /* 0x000fe2000bf05070 */
[----:B------:R-:W-:-:S03]  /*10d10*/  IMAD.MOV.U32 R6, RZ, RZ, R19 ;  /* 0x000000ffff067224 */ /* 0x000fc600078e0013 */
[----:B------:R-:W-:Y:S01]  /*10d20*/  ISETP.NE.AND.EX P0, PT, RZ, UR5, PT, P0 ;  /* 0x00000005ff007c0c */ /* 0x000fe2000bf05300 */
[----:B------:R-:W-:-:S12]  /*10d30*/  ULDC.64 UR4, c[0x0][0xa00] ;  /* 0x0002800000047ab9 */ /* 0x000fd80000000a00 */
[----:B------:R-:W1:Y:S02]  /*10d40*/  @P0 LDC.64 R2, c[0x0][0x9f8] ;  /* 0x00027e00ff020b82 */ /* 0x000e640000000a00 */
[----:B-1----:R-:W-:-:S05]  /*10d50*/  @P0 IMAD.WIDE R2, R19, 0x4, R2 ;  /* 0x0000000413020825 */ /* 0x002fca00078e0202 */
[----:B------:R1:W5:Y:S01]  /*10d60*/  @P0 LDG.E R6, desc[UR48][R2.64] ;  /* 0x0000003002060981 */ /* 0x000362000c1e1900 */
[----:B0-----:R-:W-:Y:S01]  /*10d70*/  ISETP.NE.AND P0, PT, R0, 0x1, PT ;  /* 0x000000010000780c */ /* 0x001fe20003f05270 */
[----:B------:R-:W-:Y:S01]  /*10d80*/  IMAD.MOV.U32 R0, RZ, RZ, R18 ;  /* 0x000000ffff007224 */ /* 0x000fe200078e0012 */
[----:B------:R-:W-:-:S04]  /*10d90*/  ISETP.NE.AND P6, PT, R27, RZ, PT ;  /* 0x000000ff1b00720c */ /* 0x000fc80003fc5270 */
[----:B------:R-:W-:-:S07]  /*10da0*/  PLOP3.LUT P1, PT, P6, PT, PT, 0x8, 0x0 ;  /* 0x000000000000781c */ /* 0x000fce000372e170 */
[----:B------:R-:W0:Y:S02]  /*10db0*/  @P0 LDC R5, c[0x0][0x42c] ;  /* 0x00010b00ff050b82 */ /* 0x000e240000000800 */
[----:B------:R-:W-:-:S05]  /*10dc0*/  VOTEU.ALL UP1, P6 ;  /* 0x00000000003f7886 */ /* 0x000fca0003020000 */
[----:B------:R-:W-:Y:S01]  /*10dd0*/  @!UP1 UIADD3 UR8, UP0, UR38, 0x270, URZ ;  /* 0x0000027026089890 */ /* 0x000fe2000ff1e03f */
[----:B------:R-:W3:Y:S03]  /*10de0*/  @P0 LDC R7, c[0x0][0x430] ;  /* 0x00010c00ff070b82 */ /* 0x000ee60000000800 */
[----:B------:R-:W-:-:S03]  /*10df0*/  @!UP1 UIADD3.X UR9, URZ, UR39, URZ, UP0, !UPT ;  /* 0x000000273f099290 */ /* 0x000fc600087fe43f */
[----:B------:R-:W-:Y:S01]  /*10e00*/  VOTEU.ALL UP0, P6 ;  /* 0x00000000003f7886 */ /* 0x000fe20003000000 */
[----:B0-----:R-:W-:-:S05]  /*10e10*/  @P0 IMAD.HI.U32 R4, R18, R5, RZ ;  /* 0x0000000512040227 */ /* 0x001fca00078e00ff */
[----:B---3--:R-:W-:Y:S02]  /*10e20*/  @P0 SHF.R.U32.HI R0, RZ, R7, R4 ;  /* 0x00000007ff000219 */ /* 0x008fe40000011604 */
[----:B------:R-:W-:-:S04]  /*10e30*/  ISETP.NE.U32.AND P0, PT, RZ, UR4, PT ;  /* 0x00000004ff007c0c */ /* 0x000fc8000bf05070 */
[----:B------:R-:W-:-:S04]  /*10e40*/  ISETP.NE.AND.EX P0, PT, RZ, UR5, PT, P0 ;  /* 0x00000005ff007c0c */ /* 0x000fc8000bf05300 */
[----:B------:R-:W-:Y:S01]  /*10e50*/  SEL R10, R19, RZ, !P0 ;  /* 0x000000ff130a7207 */ /* 0x000fe20004000000 */
[----:B-12---:R-:W-:-:S08]  /*10e60*/  IMAD R17, R17, 0xc0, R20 ;  /* 0x000000c011117824 */ /* 0x006fd000078e0214 */
.L_x_9215:
        /* <DEDUP_REMOVED lines=14> */
.L_x_9216:
        /* <DEDUP_REMOVED lines=13> */
.L_x_9217:
        /* <DEDUP_REMOVED lines=10> */
[----:B------:R-:W-:Y:S01]  /*110c0*/  ULDC.64 UR4, c[0x0][0xa08] ;  /* 0x0002820000047ab9 */ /* 0x000fe20000000a00 */
[----:B------:R-:W-:Y:S01]  /*110d0*/  VIADD R7, R28, 0xffffffff ;  /* 0xffffffff1c077836 */ /* 0x000fe20000000000 */
[----:B0-----:R-:W-:Y:S01]  /*110e0*/  LOP3.LUT P0, RZ, R2, UR4, RZ, 0xfc, !PT ;  /* 0x0000000402ff7c12 */ /* 0x001fe2000f80fcff */
[----:B------:R-:W-:-:S03]  /*110f0*/  UMOV UR4, 0xffffffff ;  /* 0xffffffff00047882 */ /* 0x000fc60000000000 */
[----:B------:R-:W-:-:S04]  /*11100*/  LOP3.LUT P0, RZ, R3, UR5, RZ, 0xfc, P0 ;  /* 0x0000000503ff7c12 */ /* 0x000fc8000800fcff */
[----:B-----5:R-:W-:Y:S01]  /*11110*/  SEL R8, R6, RZ, !P0 ;  /* 0x000000ff06087207 */ /* 0x020fe20004000000 */
[----:B------:R-:W-:Y:S08]  /*11120*/  BRA.DIV UR4, `(.L_x_9218) ;  /* 0x0000003604047947 */ /* 0x000ff0000b800000 */
.L_x_9288:
[----:B------:R-:W-:Y:S01]  /*11130*/  UMOV UR4, 0xffffffff ;  /* 0xffffffff00047882 */ /* 0x000fe20000000000 */
[----:B------:R-:W-:Y:S02]  /*11140*/  SHF.R.S32.HI R9, RZ, 0x1f, R6 ;  /* 0x0000001fff097819 */ /* 0x000fe40000011406 */
[----:B------:R-:W-:Y:S05]  /*11150*/  BRA.DIV UR4, `(.L_x_9219) ;  /* 0x00000036042c7947 */ /* 0x000fea000b800000 */
[----:B------:R-:W-:-:S13]  /*11160*/  ELECT P6, URZ, PT ;  /* 0x00000000003f782f */ /* 0x000fda00038c0000 */
.L_x_9291:
[----:B------:R-:W-:Y:S05]  /*11170*/  @!P6 BRA `(.L_x_9220) ;  /* 0x0000000000f8e947 */ /* 0x000fea0003800000 */
[----:B------:R-:W-:-:S04]  /*11180*/  ISETP.NE.U32.AND P0, PT, R2, RZ, PT ;  /* 0x000000ff0200720c */ /* 0x000fc80003f05070 */
        /* <DEDUP_REMOVED lines=20> */
.L_x_9221:
[----:B------:R-:W-:Y:S01]  /*112d0*/  IMAD R5, R22, 0x8, R25 ;  /* 0x0000000816057824 */ /* 0x000fe200078e0219 */
[----:B------:R-:W-:-:S04]  /*112e0*/  SHF.L.U32 R4, R24, 0x1f, RZ ;  /* 0x0000001f18047819 */ /* 0x000fc800000006ff */
[----:B------:R-:W1:Y:S02]  /*112f0*/  SYNCS.PHASECHK.TRANS64.TRYWAIT P0, [R5+URZ+0x2d840], R4 ;  /* 0x02d84004050075a7 */ /* 0x000e64000800017f */
[----:B-1----:R-:W-:Y:S05]  /*11300*/  @!P0 BRA `(.L_x_9222) ;  /* 0x0000003000e08947 */ /* 0x002fea0003800000 */
.L_x_9292:
        /* <DEDUP_REMOVED lines=9> */
.L_x_9223:
        /* <DEDUP_REMOVED lines=12> */
[----:B------:R-:W-:Y:S02]  /*11460*/  ULEA UR11, UR11, UR5, 0x7 ;  /* 0x000000050b0b7291 */ /* 0x000fe4000f8e383f */
        /* <DEDUP_REMOVED lines=15> */
.L_x_9220:
[----:B------:R-:W-:Y:S05]  /*11560*/  WARPSYNC.ALL ;  /* 0x0000000000007948 */ /* 0x000fea0003800000 */
[----:B------:R-:W-:Y:S01]  /*11570*/  BAR.SYNC.DEFER_BLOCKING 0x8, 0x1a0 ;  /* 0x0206800000007b1d */ /* 0x000fe20000010000 */
[----:B------:R-:W-:Y:S02]  /*11580*/  R2UR UR24, R25 ;  /* 0x00000000191872ca */ /* 0x000fe400000e0000 */
[----:B------:R-:W-:-:S13]  /*11590*/  ELECT P0, URZ, PT ;  /* 0x00000000003f782f */ /* 0x000fda0003800000 */
[----:B------:R-:W-:Y:S01]  /*115a0*/  @P0 R2UR UR13, R10 ;  /* 0x000000000a0d02ca */ /* 0x000fe200000e0000 */
[----:B------:R-:W-:Y:S01]  /*115b0*/  UIADD3 UR4, UP0, UR38, 0x270, URZ ;  /* 0x0000027026047890 */ /* 0x000fe2000ff1e03f */
[----:B------:R-:W-:Y:S01]  /*115c0*/  @P0 R2UR UR12, R18 ;  /* 0x00000000120c02ca */ /* 0x000fe200000e0000 */
[----:B------:R-:W-:Y:S01]  /*115d0*/  VIADD R29, R29, 0x1 ;  /* 0x000000011d1d7836 */ /* 0x000fe20000000000 */
[C---:B------:R-:W-:Y:S01]  /*115e0*/  @P0 R2UR UR11, R17.reuse ;  /* 0x00000000110b02ca */ /* 0x040fe200000e0000 */
[----:B------:R-:W-:Y:S01]  /*115f0*/  UIADD3.X UR5, URZ, UR39, URZ, UP0, !UPT ;  /* 0x000000273f057290 */ /* 0x000fe200087fe43f */
[----:B------:R-:W-:Y:S01]  /*11600*/  @P0 R2UR UR21, R10 ;  /* 0x000000000a1502ca */ /* 0x000fe200000e0000 */
[----:B------:R-:W-:Y:S01]  /*11610*/  UMOV UR6, 0x0 ;  /* 0x0000000000067882 */ /* 0x000fe20000000000 */
[----:B------:R-:W-:Y:S01]  /*11620*/  UMOV UR7, 0x12f00000 ;  /* 0x12f0000000077882 */ /* 0x000fe20000000000 */
[----:B------:R-:W-:Y:S01]  /*11630*/  UMOV UR10, URZ ;  /* 0x0000003f000a7c82 */ /* 0x000fe20008000000 */
[----:B------:R-:W-:Y:S01]  /*11640*/  @P0 R2UR UR20, R18 ;  /* 0x00000000121402ca */ /* 0x000fe200000e0000 */
        /* <DEDUP_REMOVED lines=13> */
[----:B------:R-:W-:-:S03]  /*11720*/  UMOV UR23, 0x12f00000 ;  /* 0x12f0000000177882 */ /* 0x000fc60000000000 */
[----:B------:R3:W-:Y:S01]  /*11730*/  UTMALDG.4D [UR16], [UR4], desc[UR14] ;  /* 0x00000e10040075b4 */ /* 0x0007e20008019000 */
[----:B-1----:R-:W-:-:S04]  /*11740*/  LEA.HI R4, R29, R29, RZ, 0x1 ;  /* 0x0000001d1d047211 */ /* 0x002fc800078f08ff */
[----:B------:R-:W-:-:S05]  /*11750*/  LOP3.LUT R4, R4, 0xfffffffe, RZ, 0xc0, !PT ;  /* 0xfffffffe04047812 */ /* 0x000fca00078ec0ff */
[----:B------:R-:W-:-:S05]  /*11760*/  IMAD.IADD R4, R29, 0x1, -R4 ;  /* 0x000000011d047824 */ /* 0x000fca00078e0a04 */
[----:B------:R-:W-:Y:S02]  /*11770*/  SHF.L.U32 R4, R4, 0x1f, RZ ;  /* 0x0000001f04047819 */ /* 0x000fe400000006ff */
[----:B--2---:R-:W-:Y:S01]  /*11780*/  @P0 R2UR UR13, R10 ;  /* 0x000000000a0d02ca */ /* 0x004fe200000e0000 */
[----:B------:R-:W-:Y:S01]  /*11790*/  UIADD3 UR8, UR24, 0x12400, URZ ;  /* 0x0001240018087890 */ /* 0x000fe2000fffe03f */
[----:B------:R-:W-:Y:S01]  /*117a0*/  @P0 R2UR UR12, R18 ;  /* 0x00000000120c02ca */ /* 0x000fe200000e0000 */
[----:B------:R-:W-:Y:S01]  /*117b0*/  UMOV UR10, 0x40 ;  /* 0x00000040000a7882 */ /* 0x000fe20000000000 */
[----:B------:R-:W-:-:S13]  /*117c0*/  @P0 R2UR UR11, R17 ;  /* 0x00000000110b02ca */ /* 0x000fda00000e0000 */
[----:B------:R3:W-:Y:S01]  /*117d0*/  UTMALDG.4D [UR8], [UR4], desc[UR22] ;  /* 0x00001608040075b4 */ /* 0x0007e20008019000 */
[----:B------:R-:W1:Y:S02]  /*117e0*/  SYNCS.PHASECHK.TRANS64.TRYWAIT P0, [R25+URZ+0x2d820], R4 ;  /* 0x02d82004190075a7 */ /* 0x000e64000800017f */
[----:B-1-3--:R-:W-:Y:S05]  /*117f0*/  @!P0 BRA `(.L_x_9225) ;  /* 0x0000002c00b88947 */ /* 0x00afea0003800000 */
.L_x_9293:
[----:B------:R-:W-:Y:S05]  /*11800*/  BSYNC B0 ;  /* 0x0000000000007941 */ /* 0x000fea0003800000 */
.L_x_9224:
[----:B------:R-:W-:Y:S01]  /*11810*/  VIADD R10, R28, 0xfffffffe ;  /* 0xfffffffe1c0a7836 */ /* 0x000fe20000000000 */
[----:B------:R-:W-:Y:S04]  /*11820*/  BSSY B0, `(.L_x_9226) ;  /* 0x0000167000007945 */ /* 0x000fe80003800000 */
[----:B------:R-:W-:-:S13]  /*11830*/  ISETP.GE.AND P0, PT, R10, R26, PT ;  /* 0x0000001a0a00720c */ /* 0x000fda0003f06270 */
[----:B------:R-:W-:Y:S05]  /*11840*/  @!P0 BRA `(.L_x_9227) ;  /* 0x0000001400908947 */ /* 0x000fea0003800000 */
[----:B-1----:R-:W-:Y:S01]  /*11850*/  IMAD.MOV R4, RZ, RZ, -R28 ;  /* 0x000000ffff047224 */ /* 0x002fe200078e0a1c */
[----:B------:R-:W-:Y:S01]  /*11860*/  LOP3.LUT R11, RZ, R26, RZ, 0x33, !PT ;  /* 0x0000001aff0b7212 */ /* 0x000fe200078e33ff */
[----:B------:R-:W-:Y:S03]  /*11870*/  BSSY B1, `(.L_x_9228) ;  /* 0x0000078000017945 */ /* 0x000fe60003800000 */
[----:B------:R-:W-:-:S05]  /*11880*/  VIADDMNMX R11, R4, 0x1, R11, !PT ;  /* 0x00000001040b7846 */ /* 0x000fca000780010b */
[----:B------:R-:W-:-:S05]  /*11890*/  IMAD.IADD R4, R28, 0x1, R11 ;  /* 0x000000011c047824 */ /* 0x000fca00078e020b */
[----:B------:R-:W-:-:S04]  /*118a0*/  LOP3.LUT R4, R4, 0x1, RZ, 0xc0, !PT ;  /* 0x0000000104047812 */ /* 0x000fc800078ec0ff */
[----:B------:R-:W-:-:S13]  /*118b0*/  ISETP.NE.U32.AND P0, PT, R4, 0x1, PT ;  /* 0x000000010400780c */ /* 0x000fda0003f05070 */
[----:B------:R-:W-:Y:S05]  /*118c0*/  @P0 BRA `(.L_x_9229) ;  /* 0x0000000400c80947 */ /* 0x000fea0003800000 */
[----:B0-----:R-:W-:Y:S01]  /*118d0*/  VIADD R12, R22, 0x1 ;  /* 0x00000001160c7836 */ /* 0x001fe20000000000 */
        /* <DEDUP_REMOVED lines=28> */
.L_x_9232:
[----:B0-----:R-:W-:Y:S01]  /*11aa0*/  IMAD R3, R12, 0x8, R25 ;  /* 0x000000080c037824 */ /* 0x001fe200078e0219 */
[----:B------:R-:W-:-:S04]  /*11ab0*/  SHF.L.U32 R2, R13, 0x1f, RZ ;  /* 0x0000001f0d027819 */ /* 0x000fc800000006ff */
[----:B------:R-:W0:Y:S02]  /*11ac0*/  SYNCS.PHASECHK.TRANS64.TRYWAIT P0, [R3+URZ+0x2d840], R2 ;  /* 0x02d84002030075a7 */ /* 0x000e24000800017f */
[----:B0-----:R-:W-:Y:S05]  /*11ad0*/  @!P0 BRA `(.L_x_9233) ;  /* 0x0000002c00148947 */ /* 0x001fea0003800000 */
.L_x_9294:
        /* <DEDUP_REMOVED lines=9> */
.L_x_9234:
[----:B01----:R-:W-:Y:S01]  /*11b70*/  IMAD R2, R12, 0x6000, R25 ;  /* 0x000060000c027824 */ /* 0x003fe200078e0219 */
        /* <DEDUP_REMOVED lines=14> */
[----:B------:R-:W-:Y:S01]  /*11c60*/  ULEA UR11, UR11, UR5, 0x7 ;  /* 0x000000050b0b7291 */ /* 0x000fe2000f8e383f */
        /* <DEDUP_REMOVED lines=15> */
.L_x_9295:
[----:B------:R-:W-:Y:S05]  /*11d60*/  @P1 BRA `(.L_x_9236) ;  /* 0x0000000000181947 */ /* 0x000fea0003800000 */
[----:B------:R-:W-:Y:S01]  /*11d70*/  ISETP.NE.AND P0, PT, R27, RZ, PT ;  /* 0x000000ff1b00720c */ /* 0x000fe20003f05270 */
[----:B0-----:R-:W-:Y:S02]  /*11d80*/  IMAD R2, R22, 0x8, R25 ;  /* 0x0000000816027824 */ /* 0x001fe400078e0219 */
[----:B------:R-:W-:-:S04]  /*11d90*/  IMAD.MOV.U32 R3, RZ, RZ, 0x6000 ;  /* 0x00006000ff037424 */ /* 0x000fc800078e00ff */
[----:B------:R1:W-:Y:S06]  /*11da0*/  SYNCS.ARRIVE.TRANS64 RZ, [R2+URZ+0x2d850], R3 ;  /* 0x02d8500302ff79a7 */ /* 0x0003ec000800003f */
[----:B------:R-:W-:Y:S05]  /*11db0*/  @!P0 BRA `(.L_x_9236) ;  /* 0x0000000000048947 */ /* 0x000fea0003800000 */
[----:B------:R-:W-:Y:S01]  /*11dc0*/  BPT.TRAP 0x1 ;  /* 0x000000040000795c */ /* 0x000fe20000300000 */
.L_x_9236:
[C-C-:B01----:R-:W-:Y:S01]  /*11dd0*/  IMAD R2, R22.reuse, 0x8, R25.reuse ;  /* 0x0000000816027824 */ /* 0x143fe200078e0219 */
        /* <DEDUP_REMOVED lines=14> */
[----:B------:R-:W-:Y:S02]  /*11ec0*/  ULEA UR11, UR11, UR5, 0x7 ;  /* 0x000000050b0b7291 */ /* 0x000fe4000f8e383f */
        /* <DEDUP_REMOVED lines=14> */
.L_x_9231:
[----:B------:R-:W-:Y:S05]  /*11fb0*/  BSYNC B2 ;  /* 0x0000000000027941 */ /* 0x000fea0003800000 */
.L_x_9230:
[----:B------:R-:W-:Y:S02]  /*11fc0*/  IMAD.MOV.U32 R22, RZ, RZ, R12 ;  /* 0x000000ffff167224 */ /* 0x000fe400078e000c */
[----:B------:R-:W-:Y:S02]  /*11fd0*/  IMAD.MOV.U32 R24, RZ, RZ, R13 ;  /* 0x000000ffff187224 */ /* 0x000fe400078e000d */
[----:B------:R-:W-:-:S07]  /*11fe0*/  VIADD R10, R28, 0xfffffffd ;  /* 0xfffffffd1c0a7836 */ /* 0x000fce0000000000 */
.L_x_9229:
[----:B------:R-:W-:Y:S05]  /*11ff0*/  BSYNC B1 ;  /* 0x0000000000017941 */ /* 0x000fea0003800000 */
.L_x_9228:
[----:B------:R-:W-:Y:S01]  /*12000*/  VIADD R11, R11, 0xfffffffe ;  /* 0xfffffffe0b0b7836 */ /* 0x000fe20000000000 */
[----:B------:R-:W-:-:S04]  /*12010*/  LOP3.LUT R28, RZ, R28, RZ, 0x33, !PT ;  /* 0x0000001cff1c7212 */ /* 0x000fc800078e33ff */
[----:B------:R-:W-:-:S13]  /*12020*/  ISETP.NE.AND P0, PT, R11, R28, PT ;  /* 0x0000001c0b00720c */ /* 0x000fda0003f05270 */
[----:B------:R-:W-:Y:S05]  /*12030*/  @!P0 BRA `(.L_x_9227) ;  /* 0x0000000c00948947 */ /* 0x000fea0003800000 */
[----:B------:R-:W-:-:S07]  /*12040*/  IMAD.MOV.U32 R4, RZ, RZ, R8 ;  /* 0x000000ffff047224 */ /* 0x000fce00078e0008 */
.L_x_9251:
[----:B------:R-:W-:Y:S01]  /*12050*/  VIADD R11, R22, 0x1 ;  /* 0x00000001160b7836 */ /* 0x000fe20000000000 */
[----:B------:R-:W-:Y:S05]  /*12060*/  YIELD ;  /* 0x0000000000007946 */ /* 0x000fea0003800000 */
[----:B------:R-:W-:Y:S01]  /*12070*/  ISETP.NE.AND P0, PT, R11, 0x2, PT ;  /* 0x000000020b00780c */ /* 0x000fe20003f05270 */
[----:B------:R-:W-:Y:S03]  /*12080*/  BSSY B1, `(.L_x_9237) ;  /* 0x000006c000017945 */ /* 0x000fe60003800000 */
[----:B01----:R-:W-:-:S02]  /*12090*/  SEL R3, RZ, 0x1, P0 ;  /* 0x00000001ff037807 */ /* 0x003fc40000000000 */
[----:B------:R-:W-:Y:S02]  /*120a0*/  SEL R11, R11, RZ, P0 ;  /* 0x000000ff0b0b7207 */ /* 0x000fe40000000000 */
[----:B0-----:R-:W-:Y:S01]  /*120b0*/  LOP3.LUT R12, R24, R3, RZ, 0x3c, !PT ;  /* 0x00000003180c7212 */ /* 0x001fe200078e3cff */
        /* <DEDUP_REMOVED lines=24> */
.L_x_9239:
[----:B------:R-:W-:Y:S01]  /*12240*/  IMAD R3, R11, 0x8, R25 ;  /* 0x000000080b037824 */ /* 0x000fe200078e0219 */
[----:B------:R-:W-:-:S04]  /*12250*/  SHF.L.U32 R2, R12, 0x1f, RZ ;  /* 0x0000001f0c027819 */ /* 0x000fc800000006ff */
[----:B------:R-:W1:Y:S02]  /*12260*/  SYNCS.PHASECHK.TRANS64.TRYWAIT P0, [R3+URZ+0x2d840], R2 ;  /* 0x02d84002030075a7 */ /* 0x000e64000800017f */
[----:B-1----:R-:W-:Y:S05]  /*12270*/  @!P0 BRA `(.L_x_9240) ;  /* 0x0000002400548947 */ /* 0x002fea0003800000 */
.L_x_9296:
        /* <DEDUP_REMOVED lines=9> */
.L_x_9241:
        /* <DEDUP_REMOVED lines=31> */
.L_x_9297:
[----:B------:R-:W-:Y:S05]  /*12500*/  @P0 BRA `(.L_x_9243) ;  /* 0x0000000000140947 */ /* 0x000fea0003800000 */
[----:B------:R-:W-:Y:S01]  /*12510*/  ISETP.NE.AND P1, PT, R27, RZ, PT ;  /* 0x000000ff1b00720c */ /* 0x000fe20003f25270 */
[----:B------:R-:W-:-:S04]  /*12520*/  IMAD.MOV.U32 R2, RZ, RZ, 0x6000 ;  /* 0x00006000ff027424 */ /* 0x000fc800078e00ff */
[----:B------:R1:W-:Y:S08]  /*12530*/  SYNCS.ARRIVE.TRANS64 RZ, [R3+URZ+0x50], R2 ;  /* 0x0000500203ff79a7 */ /* 0x0003f0000800003f */
[----:B------:R-:W-:Y:S05]  /*12540*/  @!P1 BRA `(.L_x_9243) ;  /* 0x0000000000049947 */ /* 0x000fea0003800000 */
[----:B------:R-:W-:Y:S01]  /*12550*/  BPT.TRAP 0x1 ;  /* 0x000000040000795c */ /* 0x000fe20000300000 */
.L_x_9243:
        /* <DEDUP_REMOVED lines=14> */
[----:B------:R-:W-:Y:S02]  /*12640*/  ULEA UR11, UR11, UR5, 0x7 ;  /* 0x000000050b0b7291 */ /* 0x000fe4000f8e383f */
        /* <DEDUP_REMOVED lines=15> */
.L_x_9238:
[----:B------:R-:W-:Y:S05]  /*12740*/  BSYNC B1 ;  /* 0x0000000000017941 */ /* 0x000fea0003800000 */
.L_x_9237:
[----:B------:R-:W-:Y:S01]  /*12750*/  VIADD R22, R11, 0x1 ;  /* 0x000000010b167836 */ /* 0x000fe20000000000 */
[----:B------:R-:W-:Y:S01]  /*12760*/  BSSY B1, `(.L_x_9244) ;  /* 0x000006f000017945 */ /* 0x000fe20003800000 */
[----:B------:R-:W-:-:S03]  /*12770*/  VIADD R13, R10, 0xffffffff ;  /* 0xffffffff0a0d7836 */ /* 0x000fc60000000000 */
[----:B------:R-:W-:-:S04]  /*12780*/  ISETP.NE.AND P0, PT, R22, 0x2, PT ;  /* 0x000000021600780c */ /* 0x000fc80003f05270 */
[----:B01----:R-:W-:Y:S02]  /*12790*/  SEL R3, RZ, 0x1, P0 ;  /* 0x00000001ff037807 */ /* 0x003fe40000000000 */
        /* <DEDUP_REMOVED lines=26> */
.L_x_9246:
[----:B------:R-:W-:Y:S01]  /*12940*/  IMAD R2, R22, 0x8, R25 ;  /* 0x0000000816027824 */ /* 0x000fe200078e0219 */
[----:B------:R-:W-:-:S04]  /*12950*/  SHF.L.U32 R3, R24, 0x1f, RZ ;  /* 0x0000001f18037819 */ /* 0x000fc800000006ff */
[----:B------:R-:W1:Y:S02]  /*12960*/  SYNCS.PHASECHK.TRANS64.TRYWAIT P0, [R2+URZ+0x2d840], R3 ;  /* 0x02d84003020075a7 */ /* 0x000e64000800017f */
[----:B-1----:R-:W-:Y:S05]  /*12970*/  @!P0 BRA `(.L_x_9247) ;  /* 0x0000001c00bc8947 */ /* 0x002fea0003800000 */
.L_x_9298:
        /* <DEDUP_REMOVED lines=9> */
.L_x_9248:
[----:B01----:R-:W-:Y:S01]  /*12a10*/  IMAD R2, R22, 0x6000, R25 ;  /* 0x0000600016027824 */ /* 0x003fe200078e0219 */
[----:B------:R-:W-:Y:S01]  /*12a20*/  R2UR UR11, R14 ;  /* 0x000000000e0b72ca */ /* 0x000fe200000e0000 */
[----:B------:R-:W-:Y:S01]  /*12a30*/  UIADD3 UR4, UP0, UR38, 0x370, URZ ;  /* 0x0000037026047890 */ /* 0x000fe2000ff1e03f */
[----:B------:R-:W-:Y:S01]  /*12a40*/  R2UR UR5, R23 ;  /* 0x00000000170572ca */ /* 0x000fe200000e0000 */
[----:B------:R-:W-:Y:S01]  /*12a50*/  UMOV UR10, URZ ;  /* 0x0000003f000a7c82 */ /* 0x000fe20008000000 */
[----:B------:R-:W-:Y:S01]  /*12a60*/  R2UR UR8, R2 ;  /* 0x00000000020872ca */ /* 0x000fe200000e0000 */
[----:B------:R-:W-:Y:S01]  /*12a70*/  VIADD R2, R25, 0x2d800 ;  /* 0x0002d80019027836 */ /* 0x000fe20000000000 */
[----:B------:R-:W-:Y:S01]  /*12a80*/  R2UR UR12, R0 ;  /* 0x00000000000c72ca */ /* 0x000fe200000e0000 */
[----:B------:R-:W-:Y:S01]  /*12a90*/  UMOV UR6, 0x0 ;  /* 0x0000000000067882 */ /* 0x000fe20000000000 */
[----:B-----5:R-:W-:Y:S01]  /*12aa0*/  R2UR UR13, R4 ;  /* 0x00000000040d72ca */ /* 0x020fe200000e0000 */
[--C-:B------:R-:W-:Y:S01]  /*12ab0*/  IMAD R3, R22, 0x8, R2.reuse ;  /* 0x0000000816037824 */ /* 0x100fe200078e0202 */
[----:B------:R-:W-:Y:S01]  /*12ac0*/  UMOV UR7, 0x14f00000 ;  /* 0x14f0000000077882 */ /* 0x000fe20000000000 */
[----:B------:R-:W-:Y:S01]  /*12ad0*/  UMOV UR17, 0x20 ;  /* 0x0000002000117882 */ /* 0x000fe20000000000 */
[----:B------:R-:W-:Y:S01]  /*12ae0*/  UMOV UR18, 0x40 ;  /* 0x0000004000127882 */ /* 0x000fe20000000000 */
[----:B------:R-:W-:Y:S01]  /*12af0*/  IMAD R2, R11, 0x8, R2 ;  /* 0x000000080b027824 */ /* 0x000fe200078e0202 */
[----:B------:R-:W-:Y:S01]  /*12b00*/  R2UR UR9, R3 ;  /* 0x00000000030972ca */ /* 0x000fe200000e0000 */
[----:B------:R-:W-:Y:S01]  /*12b10*/  ULEA UR11, UR11, UR5, 0x7 ;  /* 0x000000050b0b7291 */ /* 0x000fe2000f8e383f */
[----:B------:R-:W-:Y:S01]  /*12b20*/  SHF.L.U32 R3, R12, 0x1f, RZ ;  /* 0x0000001f0c037819 */ /* 0x000fe200000006ff */
[----:B------:R-:W-:-:S02]  /*12b30*/  UIADD3 UR14, UR8, 0x15400, URZ ;  /* 0x00015400080e7890 */ /* 0x000fc4000fffe03f */
[----:B------:R-:W-:Y:S02]  /*12b40*/  UIADD3.X UR5, URZ, UR39, URZ, UP0, !UPT ;  /* 0x000000273f057290 */ /* 0x000fe400087fe43f */
[----:B------:R-:W-:Y:S02]  /*12b50*/  UIADD3 UR15, UR8, 0x17400, URZ ;  /* 0x00017400080f7890 */ /* 0x000fe4000fffe03f */
[----:B------:R-:W-:-:S03]  /*12b60*/  UIADD3 UR16, UR8, 0x19400, URZ ;  /* 0x0001940008107890 */ /* 0x000fc6000fffe03f */
[----:B------:R-:W-:Y:S01]  /*12b70*/  UMOV UR8, UR14 ;  /* 0x0000000e00087c82 */ /* 0x000fe20008000000 */
[----:B------:R-:W-:-:S09]  /*12b80*/  UIADD3 UR9, UR9, 0x30, URZ ;  /* 0x0000003009097890 */ /* 0x000fd2000fffe03f */
        /* <DEDUP_REMOVED lines=9> */
.L_x_9299:
[----:B------:R-:W-:Y:S05]  /*12c20*/  @P0 BRA `(.L_x_9250) ;  /* 0x0000000000140947 */ /* 0x000fea0003800000 */
[----:B------:R-:W-:Y:S01]  /*12c30*/  ISETP.NE.AND P1, PT, R27, RZ, PT ;  /* 0x000000ff1b00720c */ /* 0x000fe20003f25270 */
[----:B0-----:R-:W-:-:S04]  /*12c40*/  IMAD.MOV.U32 R3, RZ, RZ, 0x6000 ;  /* 0x00006000ff037424 */ /* 0x001fc800078e00ff */
[----:B------:R1:W-:Y:S08]  /*12c50*/  SYNCS.ARRIVE.TRANS64 RZ, [R2+URZ+0x50], R3 ;  /* 0x0000500302ff79a7 */ /* 0x0003f0000800003f */
[----:B------:R-:W-:Y:S05]  /*12c60*/  @!P1 BRA `(.L_x_9250) ;  /* 0x0000000000049947 */ /* 0x000fea0003800000 */
[----:B------:R-:W-:Y:S01]  /*12c70*/  BPT.TRAP 0x1 ;  /* 0x000000040000795c */ /* 0x000fe20000300000 */
.L_x_9250:
        /* <DEDUP_REMOVED lines=29> */
.L_x_9245:
[----:B------:R-:W-:Y:S05]  /*12e50*/  BSYNC B1 ;  /* 0x0000000000017941 */ /* 0x000fea0003800000 */
.L_x_9244:
[----:B------:R-:W-:Y:S01]  /*12e60*/  ISETP.GT.AND P0, PT, R13, R26, PT ;  /* 0x0000001a0d00720c */ /* 0x000fe20003f04270 */
[----:B------:R-:W-:-:S12]  /*12e70*/  VIADD R10, R10, 0xfffffffe ;  /* 0xfffffffe0a0a7836 */ /* 0x000fd80000000000 */
[----:B------:R-:W-:Y:S05]  /*12e80*/  @P0 BRA `(.L_x_9251) ;  /* 0xfffffff000700947 */ /* 0x000fea000383ffff */
.L_x_9227:
[----:B------:R-:W-:Y:S05]  /*12e90*/  BSYNC B0 ;  /* 0x0000000000007941 */ /* 0x000fea0003800000 */
.L_x_9226:
[----:B------:R-:W-:Y:S01]  /*12ea0*/  ISETP.NE.AND P0, PT, R27, RZ, PT ;  /* 0x000000ff1b00720c */ /* 0x000fe20003f05270 */
[----:B------:R-:W-:-:S12]  /*12eb0*/  BSSY B0, `(.L_x_9252) ;  /* 0x000000e000007945 */ /* 0x000fd80003800000 */
[----:B------:R-:W-:Y:S05]  /*12ec0*/  @P0 BRA `(.L_x_9253) ;  /* 0x0000000000300947 */ /* 0x000fea0003800000 */
[----:B------:R-:W2:Y:S01]  /*12ed0*/  S2R R9, SR_LANEID ;  /* 0x0000000000097919 */ /* 0x000ea20000000000 */
[----:B------:R-:W-:Y:S01]  /*12ee0*/  VOTEU.ANY UR4, UPT, PT ;  /* 0x0000000000047886 */ /* 0x000fe200038e0100 */
[----:B01----:R-:W0:Y:S01]  /*12ef0*/  LDC.64 R2, c[0x0][0xc38] ;  /* 0x00030e00ff027b82 */ /* 0x003e220000000a00 */
[----:B------:R-:W2:Y:S08]  /*12f00*/  FLO.U32 R4, UR4 ;  /* 0x0000000400047d00 */ /* 0x000eb000080e0000 */
[----:B------:R-:W0:Y:S01]  /*12f10*/  POPC R5, UR4 ;  /* 0x0000000400057d09 */ /* 0x000e220008000000 */
[----:B--2---:R-:W-:-:S13]  /*12f20*/  ISETP.EQ.U32.AND P0, PT, R4, R9, PT ;  /* 0x000000090400720c */ /* 0x004fda0003f02070 */
[----:B0-----:R-:W2:Y:S01]  /*12f30*/  @P0 ATOMG.E.ADD.STRONG.GPU PT, R3, desc[UR48][R2.64], R5 ;  /* 0x00000005020309a8 */ /* 0x001ea200081ee1f0 */
[----:B------:R-:W0:Y:S02]  /*12f40*/  S2R R6, SR_LTMASK ;  /* 0x0000000000067919 */ /* 0x000e240000003900 */
[----:B0-----:R-:W-:-:S04]  /*12f50*/  LOP3.LUT R6, R6, UR4, RZ, 0xc0, !PT ;  /* 0x0000000406067c12 */ /* 0x001fc8000f8ec0ff */
[----:B------:R-:W0:Y:S01]  /*12f60*/  POPC R9, R6 ;  /* 0x0000000600097309 */ /* 0x000e220000000000 */
[----:B--2---:R-:W0:Y:S02]  /*12f70*/  SHFL.IDX PT, R4, R3, R4, 0x1f ;  /* 0x00001f0403047589 */ /* 0x004e2400000e0000 */
[----:B0-----:R-:W-:-:S07]  /*12f80*/  IADD3 R16, R4, UR37, R9 ;  /* 0x0000002504107c10 */ /* 0x001fce000fffe009 */
.L_x_9253:
[----:B------:R-:W-:Y:S05]  /*12f90*/  BSYNC B0 ;  /* 0x0000000000007941 */ /* 0x000fea0003800000 */
.L_x_9252:
[----:B------:R-:W-:Y:S04]  /*12fa0*/  BSSY B0, `(.L_x_9254) ;  /* 0x000002b000007945 */ /* 0x000fe80003800000 */
[----:B------:R-:W-:Y:S05]  /*12fb0*/  @!P6 BRA `(.L_x_9255) ;  /* 0x0000000000a4e947 */ /* 0x000fea0003800000 */
[----:B01----:R-:W-:Y:S01]  /*12fc0*/  IMAD R3, R22, 0x8, R25 ;  /* 0x0000000816037824 */ /* 0x003fe200078e0219 */
[----:B------:R-:W-:-:S04]  /*12fd0*/  SHF.L.U32 R2, R24, 0x1f, RZ ;  /* 0x0000001f18027819 */ /* 0x000fc800000006ff */
[----:B------:R-:W0:Y:S02]  /*12fe0*/  SYNCS.PHASECHK.TRANS64.TRYWAIT P0, [R3+URZ+0x2d860], R2 ;  /* 0x02d86002030075a7 */ /* 0x000e24000800017f */
[----:B0-----:R-:W-:Y:S05]  /*12ff0*/  @!P0 BRA `(.L_x_9256) ;  /* 0x0000001800448947 */ /* 0x001fea0003800000 */
.L_x_9300:
        /* <DEDUP_REMOVED lines=9> */
.L_x_9257:
        /* <DEDUP_REMOVED lines=28> */
.L_x_9255:
[----:B------:R-:W-:Y:S05]  /*13250*/  BSYNC B0 ;  /* 0x0000000000007941 */ /* 0x000fea0003800000 */
.L_x_9254:
[----:B------:R-:W-:-:S05]  /*13260*/  VIADD R22, R22, 0x1 ;  /* 0x0000000116167836 */ /* 0x000fca0000000000 */
[----:B------:R-:W-:-:S04]  /*13270*/  ISETP.NE.AND P0, PT, R22, 0x2, PT ;  /* 0x000000021600780c */ /* 0x000fc80003f05270 */
[----:B01----:R-:W-:Y:S02]  /*13280*/  SEL R3, RZ, 0x1, P0 ;  /* 0x00000001ff037807 */ /* 0x003fe40000000000 */
[----:B------:R-:W-:Y:S02]  /*13290*/  SEL R22, R22, RZ, P0 ;  /* 0x000000ff16167207 */ /* 0x000fe40000000000 */
[----:B------:R-:W-:-:S07]  /*132a0*/  LOP3.LUT R24, R24, R3, RZ, 0x3c, !PT ;  /* 0x0000000318187212 */ /* 0x000fce00078e3cff */
.L_x_9211:
[----:B------:R-:W-:Y:S05]  /*132b0*/  BSYNC B6 ;  /* 0x0000000000067941 */ /* 0x000fea0003800000 */
.L_x_9209:
[----:B------:R-:W-:-:S03]  /*132c0*/  UMOV UR4, 0xffffffff ;  /* 0xffffffff00047882 */ /* 0x000fc60000000000 */
[----:B------:R-:W-:Y:S05]  /*132d0*/  BRA.DIV UR4, `(.L_x_9258) ;  /* 0x0000001604a07947 */ /* 0x000fea000b800000 */
[----:B------:R0:W1:Y:S04]  /*132e0*/  SHFL.IDX PT, R5, R16, RZ, 0x1f ;  /* 0x00001fff10057589 */ /* 0x00006800000e0000 */
[----:B------:R0:W2:Y:S02]  /*132f0*/  SHFL.IDX PT, R4, R16, 0x1, 0x1f ;  /* 0x00201f0010047f89 */ /* 0x0000a400000e0000 */
.L_x_9304:
        /* <DEDUP_REMOVED lines=8> */
[----:B------:R-:W3:Y:S02]  /*13380*/  LDC.64 R2, c[0x0][0xc58] ;  /* 0x00031600ff027b82 */ /* 0x000ee40000000a00 */
[----:B---3--:R-:W-:-:S06]  /*13390*/  IMAD.WIDE R2, R7, 0x4, R2 ;  /* 0x0000000407027825 */ /* 0x008fcc00078e0202 */
[----:B------:R3:W5:Y:S02]  /*133a0*/  LDG.E R2, desc[UR48][R2.64] ;  /* 0x0000003002027981 */ /* 0x000764000c1e1900 */
.L_x_9260:
[----:B------:R-:W-:Y:S05]  /*133b0*/  BSYNC B0 ;  /* 0x0000000000007941 */ /* 0x000fea0003800000 */
.L_x_9259:
[----:B------:R-:W-:-:S03]  /*133c0*/  UMOV UR4, 0xffffffff ;  /* 0xffffffff00047882 */ /* 0x000fc60000000000 */
[----:B------:R-:W-:Y:S05]  /*133d0*/  BRA.DIV UR4, `(.L_x_9261) ;  /* 0x0000001604ac7947 */ /* 0x000fea000b800000 */
[----:B-----5:R-:W4:Y:S01]  /*133e0*/  SHFL.UP PT, R14, R2, 0x1, RZ ;  /* 0x04200000020e7989 */ /* 0x020f2200000e00ff */
[C---:B------:R-:W-:Y:S02]  /*133f0*/  ISETP.NE.AND P0, PT, R27.reuse, RZ, PT ;  /* 0x000000ff1b00720c */ /* 0x040fe40003f05270 */
[C---:B------:R-:W-:Y:S02]  /*13400*/  ISETP.GE.U32.AND P1, PT, R27.reuse, 0x2, PT ;  /* 0x000000021b00780c */ /* 0x040fe40003f26070 */
[----:B----4-:R-:W-:Y:S02]  /*13410*/  SEL R13, R14, RZ, P0 ;  /* 0x000000ff0e0d7207 */ /* 0x010fe40000000000 */
[----:B------:R-:W-:-:S03]  /*13420*/  ISETP.GE.U32.AND P0, PT, R27, 0x4, PT ;  /* 0x000000041b00780c */ /* 0x000fc60003f06070 */
[----:B------:R-:W-:-:S05]  /*13430*/  IMAD.IADD R13, R2, 0x1, R13 ;  /* 0x00000001020d7824 */ /* 0x000fca00078e020d */
[----:B------:R-:W4:Y:S02]  /*13440*/  SHFL.UP PT, R14, R13, 0x2, RZ ;  /* 0x044000000d0e7989 */ /* 0x000f2400000e00ff */
[----:B----4-:R-:W-:Y:S02]  /*13450*/  SEL R14, R14, RZ, P1 ;  /* 0x000000ff0e0e7207 */ /* 0x010fe40000800000 */
[----:B------:R-:W-:-:S03]  /*13460*/  ISETP.GE.U32.AND P1, PT, R27, 0x8, PT ;  /* 0x000000081b00780c */ /* 0x000fc60003f26070 */
[----:B---3--:R-:W-:-:S05]  /*13470*/  IMAD.IADD R3, R13, 0x1, R14 ;  /* 0x000000010d037824 */ /* 0x008fca00078e020e */
[----:B------:R-:W3:Y:S02]  /*13480*/  SHFL.UP PT, R14, R3, 0x4, RZ ;  /* 0x04800000030e7989 */ /* 0x000ee400000e00ff */
[----:B---3--:R-:W-:Y:S02]  /*13490*/  SEL R6, R14, RZ, P0 ;  /* 0x000000ff0e067207 */ /* 0x008fe40000000000 */
[----:B------:R-:W-:-:S03]  /*134a0*/  ISETP.GE.U32.AND P0, PT, R27, 0x10, PT ;  /* 0x000000101b00780c */ /* 0x000fc60003f06070 */
[----:B------:R-:W-:-:S05]  /*134b0*/  IMAD.IADD R6, R3, 0x1, R6 ;  /* 0x0000000103067824 */ /* 0x000fca00078e0206 */
[----:B------:R-:W3:Y:S02]  /*134c0*/  SHFL.UP PT, R14, R6, 0x8, RZ ;  /* 0x05000000060e7989 */ /* 0x000ee400000e00ff */
[----:B---3--:R-:W-:-:S05]  /*134d0*/  SEL R7, R14, RZ, P1 ;  /* 0x000000ff0e077207 */ /* 0x008fca0000800000 */
[----:B------:R-:W-:-:S05]  /*134e0*/  IMAD.IADD R7, R6, 0x1, R7 ;  /* 0x0000000106077824 */ /* 0x000fca00078e0207 */
[----:B------:R-:W3:Y:S02]  /*134f0*/  SHFL.UP PT, R14, R7, 0x10, RZ ;  /* 0x06000000070e7989 */ /* 0x000ee400000e00ff */
[----:B---3--:R-:W-:-:S05]  /*13500*/  SEL R8, R14, RZ, P0 ;  /* 0x000000ff0e087207 */ /* 0x008fca0000000000 */
[----:B------:R-:W-:-:S05]  /*13510*/  IMAD.IADD R8, R7, 0x1, R8 ;  /* 0x0000000107087824 */ /* 0x000fca00078e0208 */
[----:B------:R3:W4:Y:S02]  /*13520*/  SHFL.IDX PT, R14, R8, 0x1f, 0x1f ;  /* 0x03e01f00080e7f89 */ /* 0x00072400000e0000 */
.L_x_9312:
[----:B------:R-:W-:Y:S02]  /*13530*/  ULDC UR4, c[0x0][0xc10] ;  /* 0x0003040000047ab9 */ /* 0x000fe40000000800 */
[----:B------:R-:W-:-:S04]  /*13540*/  IMAD.U32 R6, RZ, RZ, UR4 ;  /* 0x00000004ff067e24 */ /* 0x000fc8000f8e00ff */
[----:B----4-:R-:W-:-:S04]  /*13550*/  IMAD R7, R14, R6, RZ ;  /* 0x000000060e077224 */ /* 0x010fc800078e02ff */
[----:B--2---:R-:W-:-:S05]  /*13560*/  IMAD.IADD R4, R4, 0x1, R7 ;  /* 0x0000000104047824 */ /* 0x004fca00078e0207 */
[----:B-1----:R-:W-:-:S13]  /*13570*/  ISETP.GT.AND P0, PT, R4, R5, PT ;  /* 0x000000050400720c */ /* 0x002fda0003f04270 */
[----:B------:R-:W-:Y:S05]  /*13580*/  @P0 BRA `(.L_x_9262) ;  /* 0x0000000000ac0947 */ /* 0x000fea0003800000 */
[----:B------:R-:W1:Y:S02]  /*13590*/  LDC R0, c[0x0][0xc14] ;  /* 0x00030500ff007b82 */ /* 0x000e640000000800 */
.L_x_9267:
        /* <DEDUP_REMOVED lines=9> */
[----:B------:R-:W1:Y:S02]  /*13630*/  LDC.64 R2, c[0x0][0xc58] ;  /* 0x00031600ff027b82 */ /* 0x000e640000000a00 */
[----:B-1----:R-:W-:-:S06]  /*13640*/  IMAD.WIDE R2, R7, 0x4, R2 ;  /* 0x0000000407027825 */ /* 0x002fcc00078e0202 */
[----:B------:R1:W5:Y:S02]  /*13650*/  LDG.E R2, desc[UR48][R2.64] ;  /* 0x0000003002027981 */ /* 0x000364000c1e1900 */
.L_x_9265:
[----:B------:R-:W-:Y:S05]  /*13660*/  BSYNC B0 ;  /* 0x0000000000007941 */ /* 0x000fea0003800000 */
.L_x_9264:
        /* <DEDUP_REMOVED lines=19> */
[----:B------:R-:W3:Y:S02]  /*137a0*/  SHFL.UP PT, R14, R7, 0x10, RZ ;  /* 0x06000000070e7989 */ /* 0x000ee400000e00ff */
[----:B---3--:R-:W-:-:S05]  /*137b0*/  SEL R8, R14, RZ, P0 ;  /* 0x000000ff0e087207 */ /* 0x008fca0000000000 */
[----:B------:R-:W-:-:S05]  /*137c0*/  IMAD.IADD R8, R7, 0x1, R8 ;  /* 0x0000000107087824 */ /* 0x000fca00078e0208 */
[----:B------:R1:W2:Y:S02]  /*137d0*/  SHFL.IDX PT, R14, R8, 0x1f, 0x1f ;  /* 0x03e01f00080e7f89 */ /* 0x0002a400000e0000 */
.L_x_9320:
[----:B------:R-:W-:Y:S02]  /*137e0*/  ULDC UR4, c[0x0][0xc10] ;  /* 0x0003040000047ab9 */ /* 0x000fe40000000800 */
[----:B------:R-:W-:-:S04]  /*137f0*/  IMAD.U32 R6, RZ, RZ, UR4 ;  /* 0x00000004ff067e24 */ /* 0x000fc8000f8e00ff */
[----:B--2---:R-:W-:-:S04]  /*13800*/  IMAD R7, R14, R6, RZ ;  /* 0x000000060e077224 */ /* 0x004fc800078e02ff */
[----:B------:R-:W-:-:S05]  /*13810*/  IMAD.IADD R4, R7, 0x1, R4 ;  /* 0x0000000107047824 */ /* 0x000fca00078e0204 */
[----:B------:R-:W-:-:S13]  /*13820*/  ISETP.GT.AND P0, PT, R4, R5, PT ;  /* 0x000000050400720c */ /* 0x000fda0003f04270 */
[----:B------:R-:W-:Y:S05]  /*13830*/  @!P0 BRA `(.L_x_9267) ;  /* 0xfffffffc00588947 */ /* 0x000fea000383ffff */
.L_x_9262:
[----:B------:R-:W-:Y:S01]  /*13840*/  IMAD.IADD R7, R4, 0x1, -R7 ;  /* 0x0000000104077824 */ /* 0x000fe200078e0a07 */
[----:B------:R-:W-:-:S03]  /*13850*/  UMOV UR4, 0xffffffff ;  /* 0xffffffff00047882 */ /* 0x000fc60000000000 */
[----:B------:R-:W-:-:S05]  /*13860*/  IMAD R4, R8, R6, R7 ;  /* 0x0000000608047224 */ /* 0x000fca00078e0207 */
[----:B------:R-:W-:Y:S01]  /*13870*/  ISETP.GT.AND P6, PT, R4, R5, PT ;  /* 0x000000050400720c */ /* 0x000fe20003fc4270 */
[----:B------:R-:W-:-:S12]  /*13880*/  BRA.DIV UR4, `(.L_x_9268) ;  /* 0x0000001a04207947 */ /* 0x000fd8000b800000 */
[----:B------:R-:W-:-:S04]  /*13890*/  VOTE.ANY R3, PT, !P6 ;  /* 0x0000000000037806 */ /* 0x000fc800070e0100 */
[----:B------:R-:W2:Y:S02]  /*138a0*/  POPC R4, R3 ;  /* 0x0000000300047309 */ /* 0x000ea40000000000 */
[----:B--2---:R2:W4:Y:S02]  /*138b0*/  SHFL.IDX PT, R17, R2, R4, 0x1f ;  /* 0x00001f0402117589 */ /* 0x00452400000e0000 */
.L_x_9324:
[----:B------:R-:W-:Y:S01]  /*138c0*/  ISETP.NE.AND P0, PT, R3, RZ, PT ;  /* 0x000000ff0300720c */ /* 0x000fe20003f05270 */
[----:B------:R-:W-:-:S12]  /*138d0*/  IMAD.MOV.U32 R14, RZ, RZ, RZ ;  /* 0x000000ffff0e7224 */ /* 0x000fd800078e00ff */
[----:B------:R-:W-:Y:S05]  /*138e0*/  @!P0 BRA `(.L_x_9269) ;  /* 0x0000000000108947 */ /* 0x000fea0003800000 */
[----:B------:R-:W-:Y:S01]  /*138f0*/  UMOV UR4, 0xffffffff ;  /* 0xffffffff00047882 */ /* 0x000fe20000000000 */
[----:B------:R-:W-:Y:S02]  /*13900*/  VIADD R12, R4, 0xffffffff ;  /* 0xffffffff040c7836 */ /* 0x000fe40000000000 */
[----:B------:R-:W-:Y:S05]  /*13910*/  BRA.DIV UR4, `(.L_x_9270) ;  /* 0x0000001a04447947 */ /* 0x000fea000b800000 */
[----:B------:R0:W0:Y:S02]  /*13920*/  SHFL.IDX PT, R14, R8, R12, 0x1f ;  /* 0x00001f0c080e7589 */ /* 0x00002400000e0000 */
.L_x_9269:
[----:B--2---:R-:W2:Y:S01]  /*13930*/  LDC.64 R2, c[0x0][0xc68] ;  /* 0x00031a00ff027b82 */ /* 0x004ea20000000a00 */
[----:B------:R-:W-:-:S04]  /*13940*/  IMAD.IADD R19, R4, 0x1, R19 ;  /* 0x0000000104137824 */ /* 0x000fc800078e0213 */
[----:B--2---:R-:W-:-:S05]  /*13950*/  IMAD.WIDE R2, R19, 0x4, R2 ;  /* 0x0000000413027825 */ /* 0x004fca00078e0202 */
[----:B01-3--:R0:W4:Y:S01]  /*13960*/  LDG.E R8, desc[UR48][R2.64] ;  /* 0x0000003002087981 */ /* 0x00b122000c1e1900 */
[----:B------:R-:W-:-:S04]  /*13970*/  IMAD R16, R14, R6, R7 ;  /* 0x000000060e107224 */ /* 0x000fc800078e0207 */
[----:B------:R-:W-:Y:S02]  /*13980*/  IMAD.IADD R5, R5, 0x1, -R16 ;  /* 0x0000000105057824 */ /* 0x000fe400078e0a10 */
[----:B0-----:R-:W-:Y:S02]  /*13990*/  IMAD.MOV.U32 R2, RZ, RZ, RZ ;  /* 0x000000ffff027224 */ /* 0x001fe400078e00ff */
[----:B----4-:R-:W-:-:S05]  /*139a0*/  IMAD R4, R17, R8, RZ ;  /* 0x0000000811047224 */ /* 0x010fca00078e02ff */
        /* <DEDUP_REMOVED lines=33> */
[----:B0-----:R-:W-:Y:S01]  /*13bc0*/  VIADD R3, R9, 0xffffffe ;  /* 0x0ffffffe09037836 */ /* 0x001fe20000000000 */
[----:B------:R-:W-:-:S05]  /*13bd0*/  IABS R9, R6 ;  /* 0x0000000600097213 */ /* 0x000fca0000000000 */
[----:B------:R-:W0:Y:S02]  /*13be0*/  F2I.FTZ.U32.TRUNC.NTZ R3, R3 ;  /* 0x0000000300037305 */ /* 0x000e24000021f000 */
[----:B0-----:R-:W-:-:S04]  /*13bf0*/  IMAD.MOV R11, RZ, RZ, -R3 ;  /* 0x000000ffff0b7224 */ /* 0x001fc800078e0a03 */
[----:B------:R-:W-:-:S04]  /*13c00*/  IMAD R5, R11, R8, RZ ;  /* 0x000000080b057224 */ /* 0x000fc800078e02ff */
[----:B------:R-:W-:Y:S01]  /*13c10*/  IMAD.HI.U32 R2, R3, R5, R2 ;  /* 0x0000000503027227 */ /* 0x000fe200078e0002 */
        /* <DEDUP_REMOVED lines=19> */
.L_x_9263:
[----:B------:R-:W-:Y:S01]  /*13d50*/  UMOV UR4, URZ ;  /* 0x0000003f00047c82 */ /* 0x000fe20008000000 */
[----:B------:R-:W-:Y:S01]  /*13d60*/  UMOV UR5, URZ ;  /* 0x0000003f00057c82 */ /* 0x000fe20008000000 */
[----:B------:R-:W-:Y:S01]  /*13d70*/  ULDC UR6, c[0x0][0xc14] ;  /* 0x0003050000067ab9 */ /* 0x000fe20000000800 */
[----:B0-----:R-:W-:Y:S02]  /*13d80*/  IMAD.MOV.U32 R16, RZ, RZ, R5 ;  /* 0x000000ffff107224 */ /* 0x001fe400078e0005 */
[----:B------:R-:W-:Y:S02]  /*13d90*/  IMAD.U32 R17, RZ, RZ, UR4 ;  /* 0x00000004ff117e24 */ /* 0x000fe4000f8e00ff */
[----:B------:R-:W-:Y:S02]  /*13da0*/  IMAD.U32 R18, RZ, RZ, UR5 ;  /* 0x00000005ff127e24 */ /* 0x000fe4000f8e00ff */
[----:B------:R-:W-:-:S07]  /*13db0*/  IMAD.U32 R19, RZ, RZ, UR6 ;  /* 0x00000006ff137e24 */ /* 0x000fce000f8e00ff */
.L_x_9271:
[----:B------:R-:W-:Y:S01]  /*13dc0*/  ISETP.NE.AND P0, PT, R27, RZ, PT ;  /* 0x000000ff1b00720c */ /* 0x000fe20003f05270 */
[----:B------:R-:W-:Y:S05]  /*13dd0*/  WARPSYNC.ALL ;  /* 0x0000000000007948 */ /* 0x000fea0003800000 */
[----:B------:R-:W-:Y:S07]  /*13de0*/  BAR.SYNC.DEFER_BLOCKING 0x4, 0x1a0 ;  /* 0x0106800000007b1d */ /* 0x000fee0000010000 */
[----:B------:R-:W-:Y:S01]  /*13df0*/  @!P0 MOV R2, 0x400 ;  /* 0x0000040000028802 */ /* 0x000fe20000000f00 */
[----:B------:R-:W0:Y:S03]  /*13e00*/  @!P0 S2R R3, SR_CgaCtaId ;  /* 0x0000000000038919 */ /* 0x000e260000008800 */
[----:B0-----:R-:W-:-:S05]  /*13e10*/  @!P0 LEA R2, R3, R2, 0x18 ;  /* 0x0000000203028211 */ /* 0x001fca00078ec0ff */
[----:B------:R1:W-:Y:S01]  /*13e20*/  @!P0 STS.128 [R2+0x2d8d0], R16 ;  /* 0x02d8d01002008388 */ /* 0x0003e20000000c00 */
[----:B------:R-:W-:Y:S06]  /*13e30*/  BAR.ARV 0x5, 0x1a0 ;  /* 0x0146800000007b1d */ /* 0x000fec0000002000 */
[----:B------:R-:W-:-:S13]  /*13e40*/  ISETP.GE.AND P0, PT, R19, R0, PT ;  /* 0x000000001300720c */ /* 0x000fda0003f06270 */
[----:B------:R-:W-:Y:S05]  /*13e50*/  @!P0 BRA `(.L_x_9272) ;  /* 0xffffffc000988947 */ /* 0x000fea000383ffff */
.L_x_9197:
[----:B------:R-:W2:Y:S01]  /*13e60*/  S2R R3, SR_CgaCtaId ;  /* 0x0000000000037919 */ /* 0x000ea20000008800 */
[----:B------:R-:W-:Y:S01]  /*13e70*/  VIADD R29, R29, 0x1 ;  /* 0x000000011d1d7836 */ /* 0x000fe20000000000 */
[----:B-1----:R-:W-:Y:S01]  /*13e80*/  MOV R2, 0x400 ;  /* 0x0000040000027802 */ /* 0x002fe20000000f00 */
[----:B------:R-:W-:Y:S03]  /*13e90*/  BSSY B0, `(.L_x_9273) ;  /* 0x0000008000007945 */ /* 0x000fe60003800000 */
[----:B0-----:R-:W-:-:S04]  /*13ea0*/  LEA.HI R0, R29, R29, RZ, 0x1 ;  /* 0x0000001d1d007211 */ /* 0x001fc800078f08ff */
[----:B------:R-:W-:-:S05]  /*13eb0*/  LOP3.LUT R0, R0, 0xfffffffe, RZ, 0xc0, !PT ;  /* 0xfffffffe00007812 */ /* 0x000fca00078ec0ff */
[----:B------:R-:W-:-:S05]  /*13ec0*/  IMAD.IADD R0, R29, 0x1, -R0 ;  /* 0x000000011d007824 */ /* 0x000fca00078e0a00 */
[----:B------:R-:W-:Y:S02]  /*13ed0*/  SHF.L.U32 R0, R0, 0x1f, RZ ;  /* 0x0000001f00007819 */ /* 0x000fe400000006ff */
[----:B--2---:R-:W-:-:S04]  /*13ee0*/  LEA R9, R3, R2, 0x18 ;  /* 0x0000000203097211 */ /* 0x004fc800078ec0ff */
[----:B------:R-:W0:Y:S02]  /*13ef0*/  SYNCS.PHASECHK.TRANS64.TRYWAIT P0, [R9+URZ+0x2d820], R0 ;  /* 0x02d82000090075a7 */ /* 0x000e24000800017f */
[----:B0-----:R-:W-:Y:S05]  /*13f00*/  @!P0 BRA `(.L_x_9274) ;  /* 0x0000001000ec8947 */ /* 0x001fea0003800000 */
.L_x_9327:
[----:B------:R-:W-:Y:S05]  /*13f10*/  BSYNC B0 ;  /* 0x0000000000007941 */ /* 0x000fea0003800000 */
.L_x_9273:
[----:B------:R-:W-:-:S03]  /*13f20*/  UMOV UR4, 0xffffffff ;  /* 0xffffffff00047882 */ /* 0x000fc60000000000 */
[----:B------:R-:W-:Y:S05]  /*13f30*/  BRA.DIV UR4, `(.L_x_9275) ;  /* 0x0000001204f47947 */ /* 0x000fea000b800000 */
[----:B0-----:R-:W0:Y:S02]  /*13f40*/  S2R R0, SR_TID.X ;  /* 0x0000000000007919 */ /* 0x001e240000002100 */
[----:B0-----:R-:W-:-:S04]  /*13f50*/  SHF.R.U32.HI R0, RZ, 0x5, R0 ;  /* 0x00000005ff007819 */ /* 0x001fc80000011600 */
[----:B------:R-:W-:-:S05]  /*13f60*/  LOP3.LUT R0, R0, 0x3, RZ, 0xc0, !PT ;  /* 0x0000000300007812 */ /* 0x000fca00078ec0ff */
[----:B------:R0:W1:Y:S02]  /*13f70*/  SHFL.IDX PT, R14, R0, RZ, 0x1f ;  /* 0x00001fff000e7589 */ /* 0x00006400000e0000 */
.L_x_9330:
[----:B-1----:R-:W-:Y:S01]  /*13f80*/  ISETP.NE.AND P0, PT, R14, RZ, PT ;  /* 0x000000ff0e00720c */ /* 0x002fe20003f05270 */
[----:B------:R-:W-:-:S12]  /*13f90*/  BSSY B0, `(.L_x_9276) ;  /* 0x0000024000007945 */ /* 0x000fd80003800000 */
[----:B------:R-:W-:Y:S05]  /*13fa0*/  @P0 BRA `(.L_x_9277) ;  /* 0x0000000000880947 */ /* 0x000fea0003800000 */
[----:B------:R-:W-:-:S03]  /*13fb0*/  UMOV UR4, 0xffffffff ;  /* 0xffffffff00047882 */ /* 0x000fc60000000000 */
[----:B------:R-:W-:Y:S05]  /*13fc0*/  BRA.DIV UR4, `(.L_x_9278) ;  /* 0x0000001604047947 */ /* 0x000fea000b800000 */
[----:B------:R-:W-:-:S13]  /*13fd0*/  ELECT P6, URZ, PT ;  /* 0x00000000003f782f */ /* 0x000fda00038c0000 */
.L_x_9333:
[----:B------:R-:W-:Y:S05]  /*13fe0*/  @!P6 BRA `(.L_x_9277) ;  /* 0x000000000078e947 */ /* 0x000fea0003800000 */
[----:B------:R-:W-:-:S06]  /*13ff0*/  ULOP3.LUT UR4, UR36, 0x2, URZ, 0xfc, !UPT ;  /* 0x0000000224047892 */ /* 0x000fcc000f8efc3f */
[----:B0-----:R-:W-:-:S05]  /*14000*/  IMAD.U32 R0, RZ, RZ, UR4 ;  /* 0x00000004ff007e24 */ /* 0x001fca000f8e00ff */
[----:B------:R-:W-:-:S13]  /*14010*/  ISETP.NE.AND P2, PT, R0, 0x3, PT ;  /* 0x000000030000780c */ /* 0x000fda0003f45270 */
[----:B------:R-:W-:Y:S05]  /*14020*/  @!P2 BRA `(.L_x_9279) ;  /* 0x000000000004a947 */ /* 0x000fea0003800000 */
[----:B------:R-:W-:Y:S01]  /*14030*/  BPT.TRAP 0x1 ;  /* 0x000000040000795c */ /* 0x000fe20000300000 */
.L_x_9279:
        /* <DEDUP_REMOVED lines=12> */
.L_x_9334:
[----:B------:R-:W1:Y:S02]  /*14100*/  SYNCS.PHASECHK.TRANS64.TRYWAIT P0, [R3+URZ], R0 ;  /* 0x00000000030075a7 */ /* 0x000e64000800017f */
[----:B-1----:R-:W-:Y:S05]  /*14110*/  @!P0 BRA `(.L_x_9281) ;  /* 0x0000001000e48947 */ /* 0x002fea0003800000 */
.L_x_9335:
[----:B------:R-:W-:Y:S05]  /*14120*/  @!P2 BRA `(.L_x_9282) ;  /* 0x000000000004a947 */ /* 0x000fea0003800000 */
[----:B------:R-:W-:Y:S01]  /*14130*/  BPT.TRAP 0x1 ;  /* 0x000000040000795c */ /* 0x000fe20000300000 */
.L_x_9282:
[----:B-1----:R-:W-:-:S04]  /*14140*/  VIADD R3, R9, 0x2d860 ;  /* 0x0002d86009037836 */ /* 0x002fc80000000000 */
[----:B------:R-:W-:-:S04]  /*14150*/  IMAD R5, R22, 0x8, R3 ;  /* 0x0000000816057824 */ /* 0x000fc800078e0203 */
[----:B------:R-:W1:Y:S02]  /*14160*/  SYNCS.PHASECHK.TRANS64.TRYWAIT P0, [R5+URZ], R2 ;  /* 0x00000002050075a7 */ /* 0x000e64000800017f */
[----:B-1----:R-:W-:Y:S05]  /*14170*/  @!P0 BRA `(.L_x_9283) ;  /* 0x0000001000e08947 */ /* 0x002fea0003800000 */
.L_x_9336:
[----:B------:R-:W-:-:S07]  /*14180*/  IMAD R3, R4, 0x8, R3 ;  /* 0x0000000804037824 */ /* 0x000fce00078e0203 */
.L_x_9284:
[----:B--2---:R2:W4:Y:S02]  /*14190*/  SYNCS.PHASECHK.TRANS64.TRYWAIT P0, [R3+URZ], R0 ;  /* 0x00000000030075a7 */ /* 0x004524000800017f */
[----:B----4-:R-:W-:Y:S05]  /*141a0*/  @!P0 NANOSLEEP.SYNCS 0x989680 ;  /* 0x009896800000895d */ /* 0x010fea0003900000 */
[----:B------:R-:W4:Y:S02]  /*141b0*/  @!P0 SYNCS.PHASECHK.TRANS64 P0, [R3+URZ], R0 ;  /* 0x00000000030085a7 */ /* 0x000f24000800007f */
[----:B----4-:R-:W-:Y:S05]  /*141c0*/  @!P0 BRA `(.L_x_9284) ;  /* 0xfffffffc00f08947 */ /* 0x010fea000383ffff */
.L_x_9277:
[----:B------:R-:W-:Y:S05]  /*141d0*/  BSYNC B0 ;  /* 0x0000000000007941 */ /* 0x000fea0003800000 */
.L_x_9276:
[----:B------:R-:W-:Y:S05]  /*141e0*/  EXIT ;  /* 0x000000000000794d */ /* 0x000fea0003800000 */
.L_x_9109:
[----:B0-----:R-:W-:-:S04]  /*141f0*/  IMAD.U32 R3, RZ, RZ, UR42 ;  /* 0x0000002aff037e24 */ /* 0x001fc8000f8e00ff */
[----:B------:R0:W1:Y:S03]  /*14200*/  SYNCS.PHASECHK.TRANS64.TRYWAIT P1, [R3+URZ+0x2d800], R0 ;  /* 0x02d80000030075a7 */ /* 0x000066000802017f */
[----:B-1----:R-:W-:Y:S05]  /*14210*/  @!P1 NANOSLEEP.SYNCS 0x989680 ;  /* 0x009896800000995d */ /* 0x002fea0003900000 */
[----:B------:R-:W1:Y:S02]  /*14220*/  @!P1 SYNCS.PHASECHK.TRANS64 P1, [R3+URZ+0x2d800], R0 ;  /* 0x02d80000030095a7 */ /* 0x000e64000802007f */
[----:B-1----:R-:W-:Y:S05]  /*14230*/  @!P1 BRA `(.L_x_9109) ;  /* 0xfffffffc00ec9947 */ /* 0x002fea000383ffff */
[----:B------:R-:W-:Y:S05]  /*14240*/  BRA `(.L_x_9285) ;  /* 0xfffffed8003c7947 */ /* 0x000fea000383ffff */
.L_x_9113:
[----:B-1----:R1:W2:Y:S02]  /*14250*/  SYNCS.PHASECHK.TRANS64.TRYWAIT P2, [R5+URZ+0x2d830], R0 ;  /* 0x02d83000050075a7 */ /* 0x0022a4000804017f */
[----:B--2---:R-:W-:Y:S05]  /*14260*/  @!P2 NANOSLEEP.SYNCS 0x989680 ;  /* 0x009896800000a95d */ /* 0x004fea0003900000 */
[----:B------:R-:W2:Y:S02]  /*14270*/  @!P2 SYNCS.PHASECHK.TRANS64 P2, [R5+URZ+0x2d830], R0 ;  /* 0x02d830000500a5a7 */ /* 0x000ea4000804007f */
[----:B--2---:R-:W-:Y:S05]  /*14280*/  @!P2 BRA `(.L_x_9113) ;  /* 0xfffffffc00f0a947 */ /* 0x004fea000383ffff */
[----:B------:R-:W-:Y:S05]  /*14290*/  BRA `(.L_x_9112) ;  /* 0xfffffed800607947 */ /* 0x000fea000383ffff */
.L_x_9129:
[----:B-1----:R-:W-:-:S04]  /*142a0*/  IMAD.U32 R13, RZ, RZ, UR6 ;  /* 0x00000006ff0d7e24 */ /* 0x002fc8000f8e00ff */
[----:B------:R1:W2:Y:S03]  /*142b0*/  SYNCS.PHASECHK.TRANS64.TRYWAIT P2, [R13+URZ+0x2d830], R12 ;  /* 0x02d8300c0d0075a7 */ /* 0x0002a6000804017f */
[----:B--2---:R-:W-:Y:S05]  /*142c0*/  @!P2 NANOSLEEP.SYNCS 0x989680 ;  /* 0x009896800000a95d */ /* 0x004fea0003900000 */
[----:B------:R-:W2:Y:S02]  /*142d0*/  @!P2 SYNCS.PHASECHK.TRANS64 P2, [R13+URZ+0x2d830], R12 ;  /* 0x02d8300c0d00a5a7 */ /* 0x000ea4000804007f */
[----:B--2---:R-:W-:Y:S05]  /*142e0*/  @!P2 BRA `(.L_x_9129) ;  /* 0xfffffffc00eca947 */ /* 0x004fea000383ffff */
[----:B------:R-:W-:Y:S05]  /*142f0*/  BRA `(.L_x_9126) ;  /* 0xffffff0c001c7947 */ /* 0x000fea000383ffff */
.L_x_9133:
[----:B-1----:R-:W-:-:S04]  /*14300*/  IMAD.U32 R13, RZ, RZ, UR6 ;  /* 0x00000006ff0d7e24 */ /* 0x002fc8000f8e00ff */
[----:B------:R1:W2:Y:S03]  /*14310*/  SYNCS.PHASECHK.TRANS64.TRYWAIT P2, [R13+URZ+0x2d850], R12 ;  /* 0x02d8500c0d0075a7 */ /* 0x0002a6000804017f */
[----:B--2---:R-:W-:Y:S05]  /*14320*/  @!P2 NANOSLEEP.SYNCS 0x989680 ;  /* 0x009896800000a95d */ /* 0x004fea0003900000 */
[----:B------:R-:W2:Y:S02]  /*14330*/  @!P2 SYNCS.PHASECHK.TRANS64 P2, [R13+URZ+0x2d850], R12 ;  /* 0x02d8500c0d00a5a7 */ /* 0x000ea4000804007f */
[----:B--2---:R-:W-:Y:S05]  /*14340*/  @!P2 BRA `(.L_x_9133) ;  /* 0xfffffffc00eca947 */ /* 0x004fea000383ffff */
[----:B------:R-:W-:Y:S05]  /*14350*/  BRA `(.L_x_9130) ;  /* 0xffffff0c00bc7947 */ /* 0x000fea000383ffff */
.L_x_9150:
[----:B-1----:R-:W-:-:S04]  /*14360*/  IMAD.U32 R7, RZ, RZ, UR6 ;  /* 0x00000006ff077e24 */ /* 0x002fc8000f8e00ff */
[----:B------:R1:W3:Y:S03]  /*14370*/  SYNCS.PHASECHK.TRANS64.TRYWAIT P2, [R7+URZ+0x2d830], R0 ;  /* 0x02d83000070075a7 */ /* 0x0002e6000804017f */
[----:B---3--:R-:W-:Y:S05]  /*14380*/  @!P2 NANOSLEEP.SYNCS 0x989680 ;  /* 0x009896800000a95d */ /* 0x008fea0003900000 */
[----:B------:R-:W3:Y:S02]  /*14390*/  @!P2 SYNCS.PHASECHK.TRANS64 P2, [R7+URZ+0x2d830], R0 ;  /* 0x02d830000700a5a7 */ /* 0x000ee4000804007f */
[----:B---3--:R-:W-:Y:S05]  /*143a0*/  @!P2 BRA `(.L_x_9150) ;  /* 0xfffffffc00eca947 */ /* 0x008fea000383ffff */
[----:B------:R-:W-:Y:S05]  /*143b0*/  BRA `(.L_x_9147) ;  /* 0xffffff3c009c7947 */ /* 0x000fea000383ffff */
.L_x_9154:
[----:B-1----:R-:W-:-:S04]  /*143c0*/  IMAD.U32 R7, RZ, RZ, UR6 ;  /* 0x00000006ff077e24 */ /* 0x002fc8000f8e00ff */
[----:B------:R1:W2:Y:S03]  /*143d0*/  SYNCS.PHASECHK.TRANS64.TRYWAIT P2, [R7+URZ+0x2d850], R0 ;  /* 0x02d85000070075a7 */ /* 0x0002a6000804017f */
[----:B--2---:R-:W-:Y:S05]  /*143e0*/  @!P2 NANOSLEEP.SYNCS 0x989680 ;  /* 0x009896800000a95d */ /* 0x004fea0003900000 */
[----:B------:R-:W2:Y:S02]  /*143f0*/  @!P2 SYNCS.PHASECHK.TRANS64 P2, [R7+URZ+0x2d850], R0 ;  /* 0x02d850000700a5a7 */ /* 0x000ea4000804007f */
[----:B--2---:R-:W-:Y:S05]  /*14400*/  @!P2 BRA `(.L_x_9154) ;  /* 0xfffffffc00eca947 */ /* 0x004fea000383ffff */
[----:B------:R-:W-:Y:S05]  /*14410*/  BRA `(.L_x_9151) ;  /* 0xffffff40003c7947 */ /* 0x000fea000383ffff */
.L_x_9160:
[----:B-1----:R-:W-:-:S04]  /*14420*/  IMAD.U32 R7, RZ, RZ, UR6 ;  /* 0x00000006ff077e24 */ /* 0x002fc8000f8e00ff */
[----:B------:R1:W3:Y:S03]  /*14430*/  SYNCS.PHASECHK.TRANS64.TRYWAIT P2, [R7+URZ+0x2d830], R0 ;  /* 0x02d83000070075a7 */ /* 0x0002e6000804017f */
[----:B---3--:R-:W-:Y:S05]  /*14440*/  @!P2 NANOSLEEP.SYNCS 0x989680 ;  /* 0x009896800000a95d */ /* 0x008fea0003900000 */
[----:B------:R-:W3:Y:S02]  /*14450*/  @!P2 SYNCS.PHASECHK.TRANS64 P2, [R7+URZ+0x2d830], R0 ;  /* 0x02d830000700a5a7 */ /* 0x000ee4000804007f */
[----:B---3--:R-:W-:Y:S05]  /*14460*/  @!P2 BRA `(.L_x_9160) ;  /* 0xfffffffc00eca947 */ /* 0x008fea000383ffff */
[----:B------:R-:W-:Y:S05]  /*14470*/  BRA `(.L_x_9157) ;  /* 0xffffff5c00b87947 */ /* 0x000fea000383ffff */
.L_x_9164:
[----:B-1----:R-:W-:-:S04]  /*14480*/  IMAD.U32 R7, RZ, RZ, UR6 ;  /* 0x00000006ff077e24 */ /* 0x002fc8000f8e00ff */
[----:B------:R1:W2:Y:S03]  /*14490*/  SYNCS.PHASECHK.TRANS64.TRYWAIT P2, [R7+URZ+0x2d850], R0 ;  /* 0x02d85000070075a7 */ /* 0x0002a6000804017f */
[----:B--2---:R-:W-:Y:S05]  /*144a0*/  @!P2 NANOSLEEP.SYNCS 0x989680 ;  /* 0x009896800000a95d */ /* 0x004fea0003900000 */
[----:B------:R-:W2:Y:S02]  /*144b0*/  @!P2 SYNCS.PHASECHK.TRANS64 P2, [R7+URZ+0x2d850], R0 ;  /* 0x02d850000700a5a7 */ /* 0x000ea4000804007f */
[----:B--2---:R-:W-:Y:S05]  /*144c0*/  @!P2 BRA `(.L_x_9164) ;  /* 0xfffffffc00eca947 */ /* 0x004fea000383ffff */
[----:B------:R-:W-:Y:S05]  /*144d0*/  BRA `(.L_x_9161) ;  /* 0xffffff6000587947 */ /* 0x000fea000383ffff */
.L_x_9177:
[----:B---3--:R-:W-:-:S04]  /*144e0*/  IMAD.U32 R5, RZ, RZ, UR9 ;  /* 0x00000009ff057e24 */ /* 0x008fc8000f8e00ff */
[----:B------:R3:W0:Y:S03]  /*144f0*/  SYNCS.PHASECHK.TRANS64.TRYWAIT P0, [R5+URZ+0x2d850], R2 ;  /* 0x02d85002050075a7 */ /* 0x000626000800017f */
[----:B0-----:R-:W-:Y:S05]  /*14500*/  @!P0 NANOSLEEP.SYNCS 0x989680 ;  /* 0x009896800000895d */ /* 0x001fea0003900000 */
[----:B------:R-:W0:Y:S02]  /*14510*/  @!P0 SYNCS.PHASECHK.TRANS64 P0, [R5+URZ+0x2d850], R2 ;  /* 0x02d85002050085a7 */ /* 0x000e24000800007f */
[----:B0-----:R-:W-:Y:S05]  /*14520*/  @!P0 BRA `(.L_x_9177) ;  /* 0xfffffffc00ec8947 */ /* 0x001fea000383ffff */
[----:B------:R-:W-:Y:S05]  /*14530*/  BRA `(.L_x_9176) ;  /* 0xffffff8c00707947 */ /* 0x000fea000383ffff */
.L_x_9218:
        /* <DEDUP_REMOVED lines=11> */
.L_x_9287:
[----:B------:R-:W-:Y:S05]  /*145f0*/  BSYNC B0 ;  /* 0x0000000000007941 */ /* 0x000fea0003800000 */
.L_x_9286:
[----:B------:R-:W-:Y:S05]  /*14600*/  BRA `(.L_x_9288) ;  /* 0xffffffc800c87947 */ /* 0x000fea000383ffff */
.L_x_9219:
[----:B------:R-:W-:Y:S01]  /*14610*/  BSSY B0, `(.L_x_9289) ;  /* 0x0000006000007945 */ /* 0x000fe20003800000 */
[----:B------:R-:W-:-:S07]  /*14620*/  IMAD.MOV.U32 R15, RZ, RZ, -0x1 ;  /* 0xffffffffff0f7424 */ /* 0x000fce00078e00ff */
[----:B------:R-:W-:Y:S05]  /*14630*/  WARPSYNC.COLLECTIVE R15, `(.L_x_9290) ;  /* 0x000000000f0c7348 */ /* 0x000fea0003c00000 */
[----:B------:R-:W-:Y:S02]  /*14640*/  ELECT P6, UR62, PT ;  /* 0x00000000003e782f */ /* 0x000fe400038c0000 */
[----:B------:R-:W-:Y:S01]  /*14650*/  MOV R14, UR62 ;  /* 0x0000003e000e7c02 */ /* 0x000fe20008000f00 */
[----:B------:R-:W-:Y:S10]  /*14660*/  ENDCOLLECTIVE ;  /* 0x000000000000791b */ /* 0x000ff40003800000 */
.L_x_9290:
[----:B------:R-:W-:Y:S05]  /*14670*/  BSYNC B0 ;  /* 0x0000000000007941 */ /* 0x000fea0003800000 */
.L_x_9289:
[----:B------:R-:W-:Y:S05]  /*14680*/  BRA `(.L_x_9291) ;  /* 0xffffffc800b87947 */ /* 0x000fea000383ffff */
.L_x_9222:
[----:B-1----:R1:W2:Y:S02]  /*14690*/  SYNCS.PHASECHK.TRANS64.TRYWAIT P0, [R5+URZ+0x2d840], R4 ;  /* 0x02d84004050075a7 */ /* 0x0022a4000800017f */
[----:B--2---:R-:W-:Y:S05]  /*146a0*/  @!P0 NANOSLEEP.SYNCS 0x989680 ;  /* 0x009896800000895d */ /* 0x004fea0003900000 */
[----:B------:R-:W2:Y:S02]  /*146b0*/  @!P0 SYNCS.PHASECHK.TRANS64 P0, [R5+URZ+0x2d840], R4 ;  /* 0x02d84004050085a7 */ /* 0x000ea4000800007f */
[----:B--2---:R-:W-:Y:S05]  /*146c0*/  @!P0 BRA `(.L_x_9222) ;  /* 0xfffffffc00f08947 */ /* 0x004fea000383ffff */
[----:B------:R-:W-:Y:S05]  /*146d0*/  BRA `(.L_x_9292) ;  /* 0xffffffcc000c7947 */ /* 0x000fea000383ffff */
.L_x_9225:
[----:B-1----:R1:W2:Y:S02]  /*146e0*/  SYNCS.PHASECHK.TRANS64.TRYWAIT P0, [R25+URZ+0x2d820], R4 ;  /* 0x02d82004190075a7 */ /* 0x0022a4000800017f */
[----:B--2---:R-:W-:Y:S05]  /*146f0*/  @!P0 NANOSLEEP.SYNCS 0x989680 ;  /* 0x009896800000895d */ /* 0x004fea0003900000 */
[----:B------:R-:W2:Y:S02]  /*14700*/  @!P0 SYNCS.PHASECHK.TRANS64 P0, [R25+URZ+0x2d820], R4 ;  /* 0x02d82004190085a7 */ /* 0x000ea4000800007f */
[----:B--2---:R-:W-:Y:S05]  /*14710*/  @!P0 BRA `(.L_x_9225) ;  /* 0xfffffffc00f08947 */ /* 0x004fea000383ffff */
[----:B------:R-:W-:Y:S05]  /*14720*/  BRA `(.L_x_9293) ;  /* 0xffffffd000347947 */ /* 0x000fea000383ffff */
.L_x_9233:
[----:B0-----:R0:W1:Y:S02]  /*14730*/  SYNCS.PHASECHK.TRANS64.TRYWAIT P0, [R3+URZ+0x2d840], R2 ;  /* 0x02d84002030075a7 */ /* 0x001064000800017f */
[----:B-1----:R-:W-:Y:S05]  /*14740*/  @!P0 NANOSLEEP.SYNCS 0x989680 ;  /* 0x009896800000895d */ /* 0x002fea0003900000 */
[----:B------:R-:W1:Y:S02]  /*14750*/  @!P0 SYNCS.PHASECHK.TRANS64 P0, [R3+URZ+0x2d840], R2 ;  /* 0x02d84002030085a7 */ /* 0x000e64000800007f */
[----:B-1----:R-:W-:Y:S05]  /*14760*/  @!P0 BRA `(.L_x_9233) ;  /* 0xfffffffc00f08947 */ /* 0x002fea000383ffff */
[----:B------:R-:W-:Y:S05]  /*14770*/  BRA `(.L_x_9294) ;  /* 0xffffffd000d87947 */ /* 0x000fea000383ffff */
.L_x_9235:
[----:B0-----:R0:W1:Y:S02]  /*14780*/  SYNCS.PHASECHK.TRANS64.TRYWAIT P0, [R2+URZ+0x60], R5 ;  /* 0x00006005020075a7 */ /* 0x001064000800017f */
[----:B-1----:R-:W-:Y:S05]  /*14790*/  @!P0 NANOSLEEP.SYNCS 0x989680 ;  /* 0x009896800000895d */ /* 0x002fea0003900000 */
[----:B------:R-:W1:Y:S02]  /*147a0*/  @!P0 SYNCS.PHASECHK.TRANS64 P0, [R2+URZ+0x60], R5 ;  /* 0x00006005020085a7 */ /* 0x000e64000800007f */
[----:B-1----:R-:W-:Y:S05]  /*147b0*/  @!P0 BRA `(.L_x_9235) ;  /* 0xfffffffc00f08947 */ /* 0x002fea000383ffff */
[----:B------:R-:W-:Y:S05]  /*147c0*/  BRA `(.L_x_9295) ;  /* 0xffffffd400647947 */ /* 0x000fea000383ffff */
.L_x_9240:
[----:B-1----:R1:W2:Y:S02]  /*147d0*/  SYNCS.PHASECHK.TRANS64.TRYWAIT P0, [R3+URZ+0x2d840], R2 ;  /* 0x02d84002030075a7 */ /* 0x0022a4000800017f */
[----:B--2---:R-:W-:Y:S05]  /*147e0*/  @!P0 NANOSLEEP.SYNCS 0x989680 ;  /* 0x009896800000895d */ /* 0x004fea0003900000 */
[----:B------:R-:W2:Y:S02]  /*147f0*/  @!P0 SYNCS.PHASECHK.TRANS64 P0, [R3+URZ+0x2d840], R2 ;  /* 0x02d84002030085a7 */ /* 0x000ea4000800007f */
[----:B--2---:R-:W-:Y:S05]  /*14800*/  @!P0 BRA `(.L_x_9240) ;  /* 0xfffffffc00f08947 */ /* 0x004fea000383ffff */
[----:B------:R-:W-:Y:S05]  /*14810*/  BRA `(.L_x_9296) ;  /* 0xffffffd800987947 */ /* 0x000fea000383ffff */
.L_x_9242:
[----:B0-----:R0:W1:Y:S02]  /*14820*/  SYNCS.PHASECHK.TRANS64.TRYWAIT P1, [R3+URZ+0x60], R24 ;  /* 0x00006018030075a7 */ /* 0x001064000802017f */
[----:B-1----:R-:W-:Y:S05]  /*14830*/  @!P1 NANOSLEEP.SYNCS 0x989680 ;  /* 0x009896800000995d */ /* 0x002fea0003900000 */
[----:B------:R-:W1:Y:S02]  /*14840*/  @!P1 SYNCS.PHASECHK.TRANS64 P1, [R3+URZ+0x60], R24 ;  /* 0x00006018030095a7 */ /* 0x000e64000802007f */
[----:B-1----:R-:W-:Y:S05]  /*14850*/  @!P1 BRA `(.L_x_9242) ;  /* 0xfffffffc00f09947 */ /* 0x002fea000383ffff */
[----:B------:R-:W-:Y:S05]  /*14860*/  BRA `(.L_x_9297) ;  /* 0xffffffdc00247947 */ /* 0x000fea000383ffff */
.L_x_9247:
[----:B-1----:R1:W2:Y:S02]  /*14870*/  SYNCS.PHASECHK.TRANS64.TRYWAIT P0, [R2+URZ+0x2d840], R3 ;  /* 0x02d84003020075a7 */ /* 0x0022a4000800017f */
[----:B--2---:R-:W-:Y:S05]  /*14880*/  @!P0 NANOSLEEP.SYNCS 0x989680 ;  /* 0x009896800000895d */ /* 0x004fea0003900000 */
[----:B------:R-:W2:Y:S02]  /*14890*/  @!P0 SYNCS.PHASECHK.TRANS64 P0, [R2+URZ+0x2d840], R3 ;  /* 0x02d84003020085a7 */ /* 0x000ea4000800007f */
[----:B--2---:R-:W-:Y:S05]  /*148a0*/  @!P0 BRA `(.L_x_9247) ;  /* 0xfffffffc00f08947 */ /* 0x004fea000383ffff */
[----:B------:R-:W-:Y:S05]  /*148b0*/  BRA `(.L_x_9298) ;  /* 0xffffffe000307947 */ /* 0x000fea000383ffff */
.L_x_9249:
[----:B0-----:R0:W1:Y:S02]  /*148c0*/  SYNCS.PHASECHK.TRANS64.TRYWAIT P1, [R2+URZ+0x60], R3 ;  /* 0x00006003020075a7 */ /* 0x001064000802017f */
[----:B-1----:R-:W-:Y:S05]  /*148d0*/  @!P1 NANOSLEEP.SYNCS 0x989680 ;  /* 0x009896800000995d */ /* 0x002fea0003900000 */
[----:B------:R-:W1:Y:S02]  /*148e0*/  @!P1 SYNCS.PHASECHK.TRANS64 P1, [R2+URZ+0x60], R3 ;  /* 0x00006003020095a7 */ /* 0x000e64000802007f */
[----:B-1----:R-:W-:Y:S05]  /*148f0*/  @!P1 BRA `(.L_x_9249) ;  /* 0xfffffffc00f09947 */ /* 0x002fea000383ffff */
[----:B------:R-:W-:Y:S05]  /*14900*/  BRA `(.L_x_9299) ;  /* 0xffffffe000c47947 */ /* 0x000fea000383ffff */
.L_x_9256:
[----:B0-----:R0:W1:Y:S02]  /*14910*/  SYNCS.PHASECHK.TRANS64.TRYWAIT P0, [R3+URZ+0x2d860], R2 ;  /* 0x02d86002030075a7 */ /* 0x001064000800017f */
[----:B-1----:R-:W-:Y:S05]  /*14920*/  @!P0 NANOSLEEP.SYNCS 0x989680 ;  /* 0x009896800000895d */ /* 0x002fea0003900000 */
[----:B------:R-:W1:Y:S02]  /*14930*/  @!P0 SYNCS.PHASECHK.TRANS64 P0, [R3+URZ+0x2d860], R2 ;  /* 0x02d86002030085a7 */ /* 0x000e64000800007f */
[----:B-1----:R-:W-:Y:S05]  /*14940*/  @!P0 BRA `(.L_x_9256) ;  /* 0xfffffffc00f08947 */ /* 0x002fea000383ffff */
[----:B------:R-:W-:Y:S05]  /*14950*/  BRA `(.L_x_9300) ;  /* 0xffffffe400a87947 */ /* 0x000fea000383ffff */
.L_x_9258:
        /* <DEDUP_REMOVED lines=8> */
.L_x_9302:
[----:B------:R-:W-:Y:S05]  /*149e0*/  BSYNC B0 ;  /* 0x0000000000007941 */ /* 0x000fea0003800000 */
.L_x_9301:
        /* <DEDUP_REMOVED lines=8> */
.L_x_9303:
[----:B------:R-:W-:Y:S01]  /*14a70*/  IMAD.MOV.U32 R4, RZ, RZ, R14 ;  /* 0x000000ffff047224 */ /* 0x000fe200078e000e */
[----:B------:R-:W-:Y:S06]  /*14a80*/  BRA `(.L_x_9304) ;  /* 0xffffffe8001c7947 */ /* 0x000fec000383ffff */
.L_x_9261:
[----:B------:R-:W-:Y:S01]  /*14a90*/  BSSY B0, `(.L_x_9305) ;  /* 0x0000008000007945 */ /* 0x000fe20003800000 */
[----:B-----5:R-:W-:Y:S02]  /*14aa0*/  IMAD.MOV.U32 R13, RZ, RZ, R2 ;  /* 0x000000ffff0d7224 */ /* 0x020fe400078e0002 */
[----:B------:R-:W-:Y:S02]  /*14ab0*/  IMAD.MOV.U32 R12, RZ, RZ, 0x1 ;  /* 0x00000001ff0c7424 */ /* 0x000fe400078e00ff */
[----:B------:R-:W-:Y:S02]  /*14ac0*/  IMAD.MOV.U32 R11, RZ, RZ, RZ ;  /* 0x000000ffff0b7224 */ /* 0x000fe400078e00ff */
[----:B------:R-:W-:-:S07]  /*14ad0*/  IMAD.MOV.U32 R15, RZ, RZ, -0x1 ;  /* 0xffffffffff0f7424 */ /* 0x000fce00078e00ff */
[----:B0123--:R-:W-:Y:S05]  /*14ae0*/  WARPSYNC.COLLECTIVE R15, `(.L_x_9306) ;  /* 0x000000000f087348 */ /* 0x00ffea0003c00000 */
[----:B------:R4:W0:Y:S02]  /*14af0*/  SHFL.UP P6, R14, R13, R12, R11 ;  /* 0x0400000c0d0e7389 */ /* 0x00082400000c000b */
[----:B01234-:R-:W-:Y:S01]  /*14b00*/  ENDCOLLECTIVE ;  /* 0x000000000000791b */ /* 0x01ffe20003800000 */
.L_x_9306:
[----:B------:R-:W-:Y:S05]  /*14b10*/  BSYNC B0 ;  /* 0x0000000000007941 */ /* 0x000fea0003800000 */
.L_x_9305:
        /* <DEDUP_REMOVED lines=10> */
.L_x_9307:
        /* <DEDUP_REMOVED lines=8> */
.L_x_9308:
        /* <DEDUP_REMOVED lines=8> */
.L_x_9309:
        /* <DEDUP_REMOVED lines=8> */
.L_x_9310:
        /* <DEDUP_REMOVED lines=8> */
.L_x_9311:
[----:B------:R-:W-:Y:S05]  /*14dc0*/  BRA `(.L_x_9312) ;  /* 0xffffffe400d87947 */ /* 0x000fea000383ffff */
.L_x_9266:
[----:B------:R-:W-:Y:S01]  /*14dd0*/  BSSY B0, `(.L_x_9313) ;  /* 0x0000008000007945 */ /* 0x000fe20003800000 */
[----:B-----5:R-:W-:Y:S02]  /*14de0*/  IMAD.MOV.U32 R13, RZ, RZ, R2 ;  /* 0x000000ffff0d7224 */ /* 0x020fe400078e0002 */
[----:B------:R-:W-:Y:S02]  /*14df0*/  IMAD.MOV.U32 R12, RZ, RZ, 0x1 ;  /* 0x00000001ff0c7424 */ /* 0x000fe400078e00ff */
[----:B------:R-:W-:Y:S02]  /*14e00*/  IMAD.MOV.U32 R11, RZ, RZ, RZ ;  /* 0x000000ffff0b7224 */ /* 0x000fe400078e00ff */
[----:B------:R-:W-:-:S07]  /*14e10*/  IMAD.MOV.U32 R15, RZ, RZ, -0x1 ;  /* 0xffffffffff0f7424 */ /* 0x000fce00078e00ff */
[----:B01-3--:R-:W-:Y:S05]  /*14e20*/  WARPSYNC.COLLECTIVE R15, `(.L_x_9314) ;  /* 0x000000000f087348 */ /* 0x00bfea0003c00000 */
[----:B------:R2:W4:Y:S02]  /*14e30*/  SHFL.UP P6, R14, R13, R12, R11 ;  /* 0x0400000c0d0e7389 */ /* 0x00052400000c000b */
[----:B01234-:R-:W-:Y:S01]  /*14e40*/  ENDCOLLECTIVE ;  /* 0x000000000000791b */ /* 0x01ffe20003800000 */
.L_x_9314:
[----:B------:R-:W-:Y:S05]  /*14e50*/  BSYNC B0 ;  /* 0x0000000000007941 */ /* 0x000fea0003800000 */
.L_x_9313:
        /* <DEDUP_REMOVED lines=10> */
.L_x_9315:
        /* <DEDUP_REMOVED lines=8> */
.L_x_9316:
        /* <DEDUP_REMOVED lines=8> */
.L_x_9317:
        /* <DEDUP_REMOVED lines=8> */
.L_x_9318:
        /* <DEDUP_REMOVED lines=8> */
.L_x_9319:
[----:B------:R-:W-:Y:S05]  /*15100*/  BRA `(.L_x_9320) ;  /* 0xffffffe400b47947 */ /* 0x000fea000383ffff */
.L_x_9268:
[----:B------:R-:W-:Y:S01]  /*15110*/  BSSY B0, `(.L_x_9321) ;  /* 0x0000006000007945 */ /* 0x000fe20003800000 */
[----:B------:R-:W-:Y:S01]  /*15120*/  PLOP3.LUT P6, PT, P6, PT, PT, 0x8, 0x0 ;  /* 0x000000000000781c */ /* 0x000fe200037ce170 */
[----:B------:R-:W-:-:S12]  /*15130*/  IMAD.MOV.U32 R15, RZ, RZ, -0x1 ;  /* 0xffffffffff0f7424 */ /* 0x000fd800078e00ff */
[----:B01-3--:R-:W-:Y:S05]  /*15140*/  WARPSYNC.COLLECTIVE R15, `(.L_x_9322) ;  /* 0x000000000f087348 */ /* 0x00bfea0003c00000 */
[----:B------:R-:W-:Y:S01]  /*15150*/  VOTE.ANY R14, PT, P6 ;  /* 0x00000000000e7806 */ /* 0x000fe200030e0100 */
[----:B01-3--:R-:W-:Y:S06]  /*15160*/  ENDCOLLECTIVE ;  /* 0x000000000000791b */ /* 0x00bfec0003800000 */
.L_x_9322:
[----:B------:R-:W-:Y:S05]  /*15170*/  BSYNC B0 ;  /* 0x0000000000007941 */ /* 0x000fea0003800000 */
.L_x_9321:
        /* <DEDUP_REMOVED lines=9> */
.L_x_9323:
[----:B------:R-:W-:Y:S01]  /*15210*/  IMAD.MOV.U32 R17, RZ, RZ, R14 ;  /* 0x000000ffff117224 */ /* 0x000fe200078e000e */
[----:B------:R-:W-:Y:S06]  /*15220*/  BRA `(.L_x_9324) ;  /* 0xffffffe400a47947 */ /* 0x000fec000383ffff */
.L_x_9270:
[----:B------:R-:W-:Y:S01]  /*15230*/  BSSY B0, `(.L_x_9325) ;  /* 0x0000007000007945 */ /* 0x000fe20003800000 */
[----:B------:R-:W-:Y:S02]  /*15240*/  IMAD.MOV.U32 R13, RZ, RZ, R8 ;  /* 0x000000ffff0d7224 */ /* 0x000fe400078e0008 */
[----:B------:R-:W-:Y:S02]  /*15250*/  IMAD.MOV.U32 R11, RZ, RZ, 0x1f ;  /* 0x0000001fff0b7424 */ /* 0x000fe400078e00ff */
[----:B------:R-:W-:-:S07]  /*15260*/  IMAD.MOV.U32 R15, RZ, RZ, -0x1 ;  /* 0xffffffffff0f7424 */ /* 0x000fce00078e00ff */
[----:B01234-:R-:W-:Y:S05]  /*15270*/  WARPSYNC.COLLECTIVE R15, `(.L_x_9326) ;  /* 0x000000000f087348 */ /* 0x01ffea0003c00000 */
[----:B------:R0:W0:Y:S02]  /*15280*/  SHFL.IDX P6, R14, R13, R12, R11 ;  /* 0x0000000c0d0e7389 */ /* 0x00002400000c000b */
[----:B01234-:R-:W-:Y:S01]  /*15290*/  ENDCOLLECTIVE ;  /* 0x000000000000791b */ /* 0x01ffe20003800000 */
.L_x_9326:
[----:B------:R-:W-:Y:S05]  /*152a0*/  BSYNC B0 ;  /* 0x0000000000007941 */ /* 0x000fea0003800000 */
.L_x_9325:
[----:B------:R-:W-:Y:S05]  /*152b0*/  BRA `(.L_x_9269) ;  /* 0xffffffe4009c7947 */ /* 0x000fea000383ffff */
.L_x_9274:
[----:B0-----:R0:W1:Y:S02]  /*152c0*/  SYNCS.PHASECHK.TRANS64.TRYWAIT P0, [R9+URZ+0x2d820], R0 ;  /* 0x02d82000090075a7 */ /* 0x001064000800017f */
[----:B-1----:R-:W-:Y:S05]  /*152d0*/  @!P0 NANOSLEEP.SYNCS 0x989680 ;  /* 0x009896800000895d */ /* 0x002fea0003900000 */
[----:B------:R-:W1:Y:S02]  /*152e0*/  @!P0 SYNCS.PHASECHK.TRANS64 P0, [R9+URZ+0x2d820], R0 ;  /* 0x02d82000090085a7 */ /* 0x000e64000800007f */
[----:B-1----:R-:W-:Y:S05]  /*152f0*/  @!P0 BRA `(.L_x_9274) ;  /* 0xfffffffc00f08947 */ /* 0x002fea000383ffff */
[----:B------:R-:W-:Y:S05]  /*15300*/  BRA `(.L_x_9327) ;  /* 0xffffffec00007947 */ /* 0x000fea000383ffff */
.L_x_9275:
        /* <DEDUP_REMOVED lines=8> */
[----:B0--3--:R-:W-:Y:S05]  /*15390*/  WARPSYNC.COLLECTIVE R15, `(.L_x_9329) ;  /* 0x000000000f087348 */ /* 0x009fea0003c00000 */
[----:B------:R1:W2:Y:S02]  /*153a0*/  SHFL.IDX P6, R14, R13, R12, R11 ;  /* 0x0000000c0d0e7389 */ /* 0x0002a400000c000b */
[----:B0123--:R-:W-:Y:S01]  /*153b0*/  ENDCOLLECTIVE ;  /* 0x000000000000791b */ /* 0x00ffe20003800000 */
.L_x_9329:
[----:B------:R-:W-:Y:S05]  /*153c0*/  BSYNC B0 ;  /* 0x0000000000007941 */ /* 0x000fea0003800000 */
.L_x_9328:
[----:B------:R-:W-:Y:S05]  /*153d0*/  BRA `(.L_x_9330) ;  /* 0xffffffe800e87947 */ /* 0x000fea000383ffff */
.L_x_9278:
[----:B------:R-:W-:Y:S01]  /*153e0*/  BSSY B1, `(.L_x_9331) ;  /* 0x0000006000017945 */ /* 0x000fe20003800000 */
[----:B------:R-:W-:-:S07]  /*153f0*/  IMAD.MOV.U32 R15, RZ, RZ, -0x1 ;  /* 0xffffffffff0f7424 */ /* 0x000fce00078e00ff */
[----:B0--3--:R-:W-:Y:S05]  /*15400*/  WARPSYNC.COLLECTIVE R15, `(.L_x_9332) ;  /* 0x000000000f0c7348 */ /* 0x009fea0003c00000 */
[----:B------:R-:W-:Y:S02]  /*15410*/  ELECT P6, UR62, PT ;  /* 0x00000000003e782f */ /* 0x000fe400038c0000 */
[----:B------:R-:W-:Y:S01]  /*15420*/  MOV R14, UR62 ;  /* 0x0000003e000e7c02 */ /* 0x000fe20008000f00 */
[----:B0--3--:R-:W-:Y:S10]  /*15430*/  ENDCOLLECTIVE ;  /* 0x000000000000791b */ /* 0x009ff40003800000 */
.L_x_9332:
[----:B------:R-:W-:Y:S05]  /*15440*/  BSYNC B1 ;  /* 0x0000000000017941 */ /* 0x000fea0003800000 */
.L_x_9331:
[----:B------:R-:W-:Y:S05]  /*15450*/  BRA `(.L_x_9333) ;  /* 0xffffffe800e07947 */ /* 0x000fea000383ffff */
.L_x_9280:
[----:B0-----:R0:W1:Y:S02]  /*15460*/  SYNCS.PHASECHK.TRANS64.TRYWAIT P0, [R7+URZ], R2 ;  /* 0x00000002070075a7 */ /* 0x001064000800017f */
[----:B-1----:R-:W-:Y:S05]  /*15470*/  @!P0 NANOSLEEP.SYNCS 0x989680 ;  /* 0x009896800000895d */ /* 0x002fea0003900000 */
[----:B------:R-:W1:Y:S02]  /*15480*/  @!P0 SYNCS.PHASECHK.TRANS64 P0, [R7+URZ], R2 ;  /* 0x00000002070085a7 */ /* 0x000e64000800007f */
[----:B-1----:R-:W-:Y:S05]  /*15490*/  @!P0 BRA `(.L_x_9280) ;  /* 0xfffffffc00f08947 */ /* 0x002fea000383ffff */
[----:B------:R-:W-:Y:S05]  /*154a0*/  BRA `(.L_x_9334) ;  /* 0xffffffec00147947 */ /* 0x000fea000383ffff */
.L_x_9281:
[----:B-1----:R1:W2:Y:S02]  /*154b0*/  SYNCS.PHASECHK.TRANS64.TRYWAIT P0, [R3+URZ], R0 ;  /* 0x00000000030075a7 */ /* 0x0022a4000800017f */
[----:B--2---:R-:W-:Y:S05]  /*154c0*/  @!P0 NANOSLEEP.SYNCS 0x989680 ;  /* 0x009896800000895d */ /* 0x004fea0003900000 */
[----:B------:R-:W2:Y:S02]  /*154d0*/  @!P0 SYNCS.PHASECHK.TRANS64 P0, [R3+URZ], R0 ;  /* 0x00000000030085a7 */ /* 0x000ea4000800007f */
[----:B--2---:R-:W-:Y:S05]  /*154e0*/  @!P0 BRA `(.L_x_9281) ;  /* 0xfffffffc00f08947 */ /* 0x004fea000383ffff */
[----:B------:R-:W-:Y:S05]  /*154f0*/  BRA `(.L_x_9335) ;  /* 0xffffffec00087947 */ /* 0x000fea000383ffff */
.L_x_9283:
[----:B-1----:R1:W2:Y:S02]  /*15500*/  SYNCS.PHASECHK.TRANS64.TRYWAIT P0, [R5+URZ], R2 ;  /* 0x00000002050075a7 */ /* 0x0022a4000800017f */
[----:B--2---:R-:W-:Y:S05]  /*15510*/  @!P0 NANOSLEEP.SYNCS 0x989680 ;  /* 0x009896800000895d */ /* 0x004fea0003900000 */
[----:B------:R-:W2:Y:S02]  /*15520*/  @!P0 SYNCS.PHASECHK.TRANS64 P0, [R5+URZ], R2 ;  /* 0x00000002050085a7 */ /* 0x000ea4000800007f */
[----:B--2---:R-:W-:Y:S05]  /*15530*/  @!P0 BRA `(.L_x_9283) ;  /* 0xfffffffc00f08947 */ /* 0x004fea000383ffff */
[----:B------:R-:W-:Y:S05]  /*15540*/  BRA `(.L_x_9336) ;  /* 0xffffffec000c7947 */ /* 0x000fea000383ffff */
.L_x_9337:
        /* <DEDUP_REMOVED lines=11> */
.L_x_12783:


//--------------------- .text._ZN7cutlass13device_kernelIN5flash11enable_sm90INS1_16FlashAttnFwdSm90INS1_25CollectiveMainloopFwdSm90ILi2EN4cute5tupleIJNS5_1CILi1EEES8_S8_EEENS6_IJNS7_ILi192EEENS7_ILi128EEENS7_ILi96EEEEEELi96ENS_10bfloat16_tEfNS_4arch4Sm90ELb0ELb1ELb0ELb1ELb0ELb1ELb0ELb0ELb1ELb0ELb0ELb0EEENS1_21CollectiveEpilogueFwdINS6_IJSA_SC_SB_EEES9_SE_SG_Li384ELb1ELb0ELb0ELb0EEENS1_36VarlenDynamicPersistentTileSchedulerILi192ELi128ELi384ELi32ELb0ELb0ELb1ELb1ELb0ELb1EEEEEEEEEvNT_6ParamsE --------------------------
	.section	.text._ZN7cutlass13device_kernelIN5flash11enable_sm90INS1_16FlashAttnFwdSm90INS1_25CollectiveMainloopFwdSm90ILi2EN4cute5tupleIJNS5_1CILi1EEES8_S8_EEENS6_IJNS7_ILi192EEENS7_ILi128EEENS7_ILi96EEEEEELi96ENS_10bfloat16_tEfNS_4arch4Sm90ELb0ELb1ELb0ELb1ELb0ELb1ELb0ELb0ELb1ELb0ELb0ELb0EEENS1_21CollectiveEpilogueFwdINS6_IJSA_SC_SB_EEES9_SE_SG_Li384ELb1ELb0ELb0ELb0EEENS1_36VarlenDynamicPersistentTileSchedulerILi192ELi128ELi384ELi32ELb0ELb0ELb1ELb1ELb0ELb1EEEEEEEEEvNT_6ParamsE,"ax",@progbits
	.align	128
.text._ZN7cutlass13device_kernelIN5flash11enable_sm90INS1_16FlashAttnFwdSm90INS1_25CollectiveMainloopFwdSm90ILi2EN4cute5tupleIJNS5_1CILi1EEES8_S8_EEENS6_IJNS7_ILi192EEENS7_ILi128EEENS7_ILi96EEEEEELi96ENS_10bfloat16_tEfNS_4arch4Sm90ELb0ELb1ELb0ELb1ELb0ELb1ELb0ELb0ELb1ELb0ELb0ELb0EEENS1_21CollectiveEpilogueFwdINS6_IJSA_SC_SB_EEES9_SE_SG_Li384ELb1ELb0ELb0ELb0EEENS1_36VarlenDynamicPersistentTileSchedulerILi192ELi128ELi384ELi32ELb0ELb0ELb1ELb1ELb0ELb1EEEEEEEEEvNT_6ParamsE:
        .type           _ZN7cutlass13device_kernelIN5flash11enable_sm90INS1_16FlashAttnFwdSm90INS1_25CollectiveMainloopFwdSm90ILi2EN4cute5tupleIJNS5_1CILi1EEES8_S8_EEENS6_IJNS7_ILi192EEENS7_ILi128EEENS7_ILi96EEEEEELi96ENS_10bfloat16_tEfNS_4arch4Sm90ELb0ELb1ELb0ELb1ELb0ELb1ELb0ELb0ELb1ELb0ELb0ELb0EEENS1_21CollectiveEpilogueFwdINS6_IJSA_SC_SB_EEES9_SE_SG_Li384ELb1ELb0ELb0ELb0EEENS1_36VarlenDynamicPersistentTileSchedulerILi192ELi128ELi384ELi32ELb0ELb0ELb1ELb1ELb0ELb1EEEEEEEEEvNT_6ParamsE,@function
        .size           _ZN7cutlass13device_kernelIN5flash11enable_sm90INS1_16FlashAttnFwdSm90INS1_25CollectiveMainloopFwdSm90ILi2EN4cute5tupleIJNS5_1CILi1EEES8_S8_EEENS6_IJNS7_ILi192EEENS7_ILi128EEENS7_ILi96EEEEEELi96ENS_10bfloat16_tEfNS_4arch4Sm90ELb0ELb1ELb0ELb1ELb0ELb1ELb0ELb0ELb1ELb0ELb0ELb0EEENS1_21CollectiveEpilogueFwdINS6_IJSA_SC_SB_EEES9_SE_SG_Li384ELb1ELb0ELb0ELb0EEENS1_36VarlenDynamicPersistentTileSchedulerILi192ELi128ELi384ELi32ELb0ELb0ELb1ELb1ELb0ELb1EEEEEEEEEvNT_6ParamsE,(.L_x_12784 - _ZN7cutlass13device_kernelIN5flash11enable_sm90INS1_16FlashAttnFwdSm90INS1_25CollectiveMainloopFwdSm90ILi2EN4cute5tupleIJNS5_1CILi1EEES8_S8_EEENS6_IJNS7_ILi192EEENS7_ILi128EEENS7_ILi96EEEEEELi96ENS_10bfloat16_tEfNS_4arch4Sm90ELb0ELb1ELb0ELb1ELb0ELb1ELb0ELb0ELb1ELb0ELb0ELb0EEENS1_21CollectiveEpilogueFwdINS6_IJSA_SC_SB_EEES9_SE_SG_Li384ELb1ELb0ELb0ELb0EEENS1_36VarlenDynamicPersistentTileSchedulerILi192ELi128ELi384ELi32ELb0ELb0ELb1ELb1ELb0ELb1EEEEEEEEEvNT_6ParamsE)
        .other          _ZN7cutlass13device_kernelIN5flash11enable_sm90INS1_16FlashAttnFwdSm90INS1_25CollectiveMainloopFwdSm90ILi2EN4cute5tupleIJNS5_1CILi1EEES8_S8_EEENS6_IJNS7_ILi192EEENS7_ILi128EEENS7_ILi96EEEEEELi96ENS_10bfloat16_tEfNS_4arch4Sm90ELb0ELb1ELb0ELb1ELb0ELb1ELb0ELb0ELb1ELb0ELb0ELb0EEENS1_21CollectiveEpilogueFwdINS6_IJSA_SC_SB_EEES9_SE_SG_Li384ELb1ELb0ELb0ELb0EEENS1_36VarlenDynamicPersistentTileSchedulerILi192ELi128ELi384ELi32ELb0ELb0ELb1ELb1ELb0ELb1EEEEEEEEEvNT_6ParamsE,@"STO_CUDA_ENTRY STV_DEFAULT"
_ZN7cutlass13device_kernelIN5flash11enable_sm90INS1_16FlashAttnFwdSm90INS1_25CollectiveMainloopFwdSm90ILi2EN4cute5tupleIJNS5_1CILi1EEES8_S8_EEENS6_IJNS7_ILi192EEENS7_ILi128EEENS7_ILi96EEEEEELi96ENS_10bfloat16_tEfNS_4arch4Sm90ELb0ELb1ELb0ELb1ELb0ELb1ELb0ELb0ELb1ELb0ELb0ELb0EEENS1_21CollectiveEpilogueFwdINS6_IJSA_SC_SB_EEES9_SE_SG_Li384ELb1ELb0ELb0ELb0EEENS1_36VarlenDynamicPersistentTileSchedulerILi192ELi128ELi384ELi32ELb0ELb0ELb1ELb1ELb0ELb1EEEEEEEEEvNT_6ParamsE:
        /* <DEDUP_REMOVED lines=26> */
.L_x_9339:
[----:B------:R-:W-:Y:S05]  /*01a0*/  BSYNC B0 ;  /* 0x0000000000007941 */ /* 0x000fea0003800000 */
.L_x_9338:
        /* <DEDUP_REMOVED lines=40> */
.L_x_9340:
        /* <DEDUP_REMOVED lines=22> */
.L_x_9341:
        /* <DEDUP_REMOVED lines=18> */
.L_x_9342:
        /* <DEDUP_REMOVED lines=22> */
.L_x_9343:
        /* <DEDUP_REMOVED lines=22> */
.L_x_9344:
        /* <DEDUP_REMOVED lines=9> */
.L_x_9347:
[----:B------:R-:W-:-:S08]  /*0a00*/  NOP ;  /* 0x0000000000007918 */ /* 0x000fd00000000000 */
[----:B------:R-:W0:Y:S02]  /*0a10*/  USETMAXREG.TRY_ALLOC.CTAPOOL UP0, 0xa0 ;  /* 0x000000a0000079c8 */ /* 0x000e240008000600 */
[----:B0-----:R-:W-:-:S13]  /*0a20*/  PLOP3.LUT P0, PT, PT, PT, UP0, 0x80, 0x0 ;  /* 0x000000000000781c */ /* 0x001fda0003f0f008 */
[----:B------:R-:W-:Y:S05]  /*0a30*/  @!P0 BRA `(.L_x_9347) ;  /* 0xfffffffc00f08947 */ /* 0x000fea000383ffff */
[----:B------:R-:W3:Y:S01]  /*0a40*/  LDL.LU R0, [R1] ;  /* 0x0000000001007983 */ /* 0x000ee20000300800 */
[----:B--2---:R-:W0:Y:S01]  /*0a50*/  S2R R2, SR_TID.X ;  /* 0x0000000000027919 */ /* 0x004e220000002100 */
        /* <DEDUP_REMOVED lines=12> */
[----:B---3--:R-:W-:-:S04]  /*0b20*/  LOP3.LUT R0, R0, 0xdfffffff, RZ, 0xc0, !PT ;  /* 0xdfffffff00007812 */ /* 0x008fc800078ec0ff */
[----:B------:R-:W-:-:S05]  /*0b30*/  @P0 LOP3.LUT R0, R0, 0x20000000, RZ, 0xfc, !PT ;  /* 0x2000000000000812 */ /* 0x000fca00078efcff */
[----:B------:R1:W-:Y:S01]  /*0b40*/  STL [R1], R0 ;  /* 0x0000000001007387 */ /* 0x0003e20000100800 */
[----:B0-----:R-:W-:-:S13]  /*0b50*/  ISETP.GE.AND P0, PT, R15, UR4, PT ;  /* 0x000000040f007c0c */ /* 0x001fda000bf06270 */
[----:B-1----:R-:W-:Y:S05]  /*0b60*/  @P0 BRA `(.L_x_9348) ;  /* 0x000001f800b40947 */ /* 0x002fea0003800000 */
[----:B------:R-:W2:Y:S01]  /*0b70*/  LDL.LU R12, [R1+0xc] ;  /* 0x00000c00010c7983 */ /* 0x000ea20000300800 */
[----:B------:R-:W0:Y:S02]  /*0b80*/  S2R R0, SR_TID.X ;  /* 0x0000000000007919 */ /* 0x000e240000002100 */
[----:B0-----:R-:W-:-:S05]  /*0b90*/  VIADD R0, R0, 0xffffff80 ;  /* 0xffffff8000007836 */ /* 0x001fca0000000000 */
[----:B------:R-:W-:-:S04]  /*0ba0*/  SHF.R.S32.HI R3, RZ, 0x1f, R0 ;  /* 0x0000001fff037819 */ /* 0x000fc80000011400 */
[----:B------:R-:W-:-:S04]  /*0bb0*/  LEA.HI R4, R3, R0, RZ, 0x4 ;  /* 0x0000000003047211 */ /* 0x000fc800078f20ff */
[----:B------:R-:W-:Y:S02]  /*0bc0*/  LOP3.LUT R5, R4, 0xfffffff0, RZ, 0xc0, !PT ;  /* 0xfffffff004057812 */ /* 0x000fe400078ec0ff */
[----:B------:R-:W-:-:S03]  /*0bd0*/  LEA.HI R6, R3, R0, RZ, 0x2 ;  /* 0x0000000003067211 */ /* 0x000fc600078f10ff */
[C---:B------:R-:W-:Y:S01]  /*0be0*/  IMAD.IADD R5, R0.reuse, 0x1, -R5 ;  /* 0x0000000100057824 */ /* 0x040fe200078e0a05 */
[CC--:B------:R-:W-:Y:S02]  /*0bf0*/  LEA.HI R7, R3.reuse, R0.reuse, RZ, 0x5 ;  /* 0x0000000003077211 */ /* 0x0c0fe400078f28ff */
[-C--:B------:R-:W-:Y:S02]  /*0c00*/  LEA.HI R10, R0, R0.reuse, RZ, 0x1 ;  /* 0x00000000000a7211 */ /* 0x080fe400078f08ff */
[----:B------:R-:W-:Y:S02]  /*0c10*/  LEA.HI R3, R3, R0, RZ, 0x7 ;  /* 0x0000000003037211 */ /* 0x000fe400078f38ff */
[--C-:B------:R-:W-:Y:S02]  /*0c20*/  SHF.R.S32.HI R8, RZ, 0x2, R6.reuse ;  /* 0x00000002ff087819 */ /* 0x100fe40000011406 */
[----:B------:R-:W-:Y:S02]  /*0c30*/  SHF.R.S32.HI R17, RZ, 0x1f, R6 ;  /* 0x0000001fff117819 */ /* 0x000fe40000011406 */
[----:B------:R-:W-:-:S02]  /*0c40*/  SHF.R.S32.HI R6, RZ, 0x1f, R5 ;  /* 0x0000001fff067819 */ /* 0x000fc40000011405 */
[----:B------:R-:W-:Y:S02]  /*0c50*/  LOP3.LUT R11, R10, 0xfffffffe, RZ, 0xc0, !PT ;  /* 0xfffffffe0a0b7812 */ /* 0x000fe400078ec0ff */
[----:B------:R-:W-:Y:S02]  /*0c60*/  LOP3.LUT R9, R3, 0xffffff80, RZ, 0xc0, !PT ;  /* 0xffffff8003097812 */ /* 0x000fe400078ec0ff */
[----:B------:R-:W-:Y:S02]  /*0c70*/  SHF.R.S32.HI R3, RZ, 0x4, R4 ;  /* 0x00000004ff037819 */ /* 0x000fe40000011404 */
[----:B------:R-:W-:Y:S01]  /*0c80*/  LEA.HI R6, R6, R5, RZ, 0x3 ;  /* 0x0000000506067211 */ /* 0x000fe200078f18ff */
[----:B------:R-:W-:Y:S01]  /*0c90*/  IMAD.IADD R11, R0, 0x1, -R11 ;  /* 0x00000001000b7824 */ /* 0x000fe200078e0a0b */
[----:B------:R-:W-:Y:S01]  /*0ca0*/  LEA.HI R4, R4, R3, RZ, 0x1 ;  /* 0x0000000304047211 */ /* 0x000fe200078f08ff */
[----:B------:R-:W-:Y:S01]  /*0cb0*/  IMAD.IADD R9, R0, 0x1, -R9 ;  /* 0x0000000100097824 */ /* 0x000fe200078e0a09 */
[----:B------:R-:W-:-:S02]  /*0cc0*/  LOP3.LUT R0, R6, 0xfffffff8, RZ, 0xc0, !PT ;  /* 0xfffffff806007812 */ /* 0x000fc400078ec0ff */
[----:B------:R-:W-:-:S03]  /*0cd0*/  LOP3.LUT R4, R4, 0x1ffffffe, RZ, 0xc0, !PT ;  /* 0x1ffffffe04047812 */ /* 0x000fc600078ec0ff */
[----:B------:R-:W-:Y:S02]  /*0ce0*/  IMAD.IADD R0, R5, 0x1, -R0 ;  /* 0x0000000105007824 */ /* 0x000fe400078e0a00 */
[----:B------:R-:W-:Y:S02]  /*0cf0*/  IMAD.IADD R4, R3, 0x1, -R4 ;  /* 0x0000000103047824 */ /* 0x000fe400078e0a04 */
[----:B------:R-:W-:Y:S01]  /*0d00*/  IMAD.SHL.U32 R5, R0, 0x40, RZ ;  /* 0x0000004000057824 */ /* 0x000fe200078e00ff */
[----:B------:R-:W-:Y:S02]  /*0d10*/  LEA.HI R17, R17, R8, RZ, 0x2 ;  /* 0x0000000811117211 */ /* 0x000fe400078f10ff */
[----:B------:R-:W-:Y:S01]  /*0d20*/  SHF.R.S32.HI R23, RZ, 0x1, R10 ;  /* 0x00000001ff177819 */ /* 0x000fe2000001140a */
[----:B------:R-:W-:Y:S01]  /*0d30*/  IMAD.SHL.U32 R4, R4, 0x8, RZ ;  /* 0x0000000804047824 */ /* 0x000fe200078e00ff */
[----:B------:R-:W-:Y:S01]  /*0d40*/  LOP3.LUT R5, R5, 0x1c0, RZ, 0xc0, !PT ;  /* 0x000001c005057812 */ /* 0x000fe200078ec0ff */
[----:B------:R-:W-:Y:S01]  /*0d50*/  IMAD.SHL.U32 R6, R6, 0x40, RZ ;  /* 0x0000004006067824 */ /* 0x000fe200078e00ff */
[----:B------:R-:W-:-:S02]  /*0d60*/  LOP3.LUT R17, R17, 0xfffffffc, RZ, 0xc0, !PT ;  /* 0xfffffffc11117812 */ /* 0x000fc400078ec0ff */
[----:B------:R-:W-:Y:S02]  /*0d70*/  LEA.HI R10, R10, R23, RZ, 0x1 ;  /* 0x000000170a0a7211 */ /* 0x000fe400078f08ff */
[----:B------:R-:W-:Y:S01]  /*0d80*/  R2P PR, R0, 0x6 ;  /* 0x0000000600007804 */ /* 0x000fe20000000000 */
[----:B------:R-:W-:Y:S01]  /*0d90*/  VIADD R0, R2, 0xc400 ;  /* 0x0000c40002007836 */ /* 0x000fe20000000000 */
[----:B------:R-:W-:Y:S01]  /*0da0*/  LOP3.LUT R4, R5, 0x8, R4, 0xf8, !PT ;  /* 0x0000000805047812 */ /* 0x000fe200078ef804 */
[----:B------:R-:W-:Y:S01]  /*0db0*/  STL [R1+0x34], R13 ;  /* 0x0000340d01007387 */ /* 0x000fe20000100800 */
[----:B------:R-:W-:Y:S01]  /*0dc0*/  SHF.R.S32.HI R7, RZ, 0x5, R7 ;  /* 0x00000005ff077819 */ /* 0x000fe20000011407 */
[----:B------:R-:W-:Y:S01]  /*0dd0*/  IMAD.IADD R17, R8, 0x1, -R17 ;  /* 0x0000000108117824 */ /* 0x000fe200078e0a11 */
[----:B------:R-:W-:Y:S01]  /*0de0*/  LOP3.LUT R10, R10, 0x7fffffe, RZ, 0xc0, !PT ;  /* 0x07fffffe0a0a7812 */ /* 0x000fe200078ec0ff */
[----:B------:R-:W-:Y:S01]  /*0df0*/  STL [R1+0x38], R14 ;  /* 0x0000380e01007387 */ /* 0x000fe20000100800 */
[----:B------:R-:W-:-:S02]  /*0e00*/  LOP3.LUT R6, R6, 0x7ffffe00, RZ, 0xc0, !PT ;  /* 0x7ffffe0006067812 */ /* 0x000fc400078ec0ff */
[----:B------:R-:W-:Y:S01]  /*0e10*/  SHF.R.U32.HI R5, RZ, 0x3, R5 ;  /* 0x00000003ff057819 */ /* 0x000fe20000011605 */
[----:B------:R-:W-:Y:S01]  /*0e20*/  STL [R1+0x3c], R15 ;  /* 0x00003c0f01007387 */ /* 0x000fe20000100800 */
[----:B------:R-:W-:Y:S02]  /*0e30*/  IMAD.IADD R10, R23, 0x1, -R10 ;  /* 0x00000001170a7824 */ /* 0x000fe400078e0a0a */
[----:B------:R-:W-:Y:S01]  /*0e40*/  LOP3.LUT R5, R4, R5, RZ, 0x3c, !PT ;  /* 0x0000000504057212 */ /* 0x000fe200078e3cff */
[----:B------:R-:W-:Y:S01]  /*0e50*/  STL [R1+0x50], RZ ;  /* 0x000050ff01007387 */ /* 0x000fe20000100800 */
[----:B------:R-:W-:-:S03]  /*0e60*/  IMAD R6, R7, 0x400, R6 ;  /* 0x0000040007067824 */ /* 0x000fc600078e0206 */
[----:B------:R0:W-:Y:S01]  /*0e70*/  STL [R1+0x58], R0 ;  /* 0x0000580001007387 */ /* 0x0001e20000100800 */
[----:B------:R-:W-:Y:S02]  /*0e80*/  IMAD R10, R3, 0x8, R10 ;  /* 0x00000008030a7824 */ /* 0x000fe400078e020a */
[----:B------:R-:W-:Y:S02]  /*0e90*/  IMAD.IADD R5, R6, 0x1, R5 ;  /* 0x0000000106057824 */ /* 0x000fe400078e0205 */
[----:B------:R-:W-:Y:S02]  /*0ea0*/  IMAD.SHL.U32 R19, R11, 0x8, RZ ;  /* 0x000000080b137824 */ /* 0x000fe400078e00ff */
[----:B0-----:R-:W-:Y:S02]  /*0eb0*/  IMAD.SHL.U32 R0, R17, 0x40, RZ ;  /* 0x0000004011007824 */ /* 0x001fe400078e00ff */
[----:B------:R-:W-:-:S03]  /*0ec0*/  IMAD R137, R5, 0x2, R2 ;  /* 0x0000000205897824 */ /* 0x000fc600078e0202 */
[----:B------:R-:W-:-:S04]  /*0ed0*/  LOP3.LUT R3, R0, 0xc0, RZ, 0xc0, !PT ;  /* 0x000000c000037812 */ /* 0x000fc800078ec0ff */
[----:B------:R-:W-:Y:S02]  /*0ee0*/  LOP3.LUT R0, R3, 0x8, R19, 0xf8, !PT ;  /* 0x0000000803007812 */ /* 0x000fe400078ef813 */
[----:B------:R-:W-:Y:S01]  /*0ef0*/  SHF.R.U32.HI R5, RZ, 0x3, R3 ;  /* 0x00000003ff057819 */ /* 0x000fe20000011603 */
[----:B------:R-:W-:Y:S01]  /*0f00*/  VIADD R139, R137, 0x21800 ;  /* 0x00021800898b7836 */ /* 0x000fe20000000000 */
[----:B------:R-:W-:Y:S01]  /*0f10*/  SHF.R.S32.HI R4, RZ, 0x1f, R23 ;  /* 0x0000001fff047819 */ /* 0x000fe20000011417 */
[----:B------:R-:W-:Y:S01]  /*0f20*/  VIADD R4, R19, 0x10 ;  /* 0x0000001013047836 */ /* 0x000fe20000000000 */
[----:B------:R-:W-:Y:S01]  /*0f30*/  LOP3.LUT R0, R0, R5, RZ, 0x3c, !PT ;  /* 0x0000000500007212 */ /* 0x000fe200078e3cff */
[----:B------:R-:W-:Y:S01]  /*0f40*/  STL [R1+0x8], RZ ;  /* 0x000008ff01007387 */ /* 0x000fe20000100800 */
[----:B------:R-:W-:-:S03]  /*0f50*/  IMAD.SHL.U32 R4, R10, 0x20, RZ ;  /* 0x000000200a047824 */ /* 0x000fc600078e00ff */
[----:B------:R0:W-:Y:S01]  /*0f60*/  STL [R1+0x18], R3 ;  /* 0x0000180301007387 */ /* 0x0001e20000100800 */
[----:B------:R-:W-:-:S03]  /*0f70*/  IMAD.IADD R0, R4, 0x1, R0 ;  /* 0x0000000104007824 */ /* 0x000fc600078e0200 */
[----:B------:R-:W-:Y:S01]  /*0f80*/  STL [R1+0x1c], R5 ;  /* 0x00001c0501007387 */ /* 0x000fe20000100800 */
[----:B0-----:R-:W-:Y:S02]  /*0f90*/  VIADD R3, R137, 0x21820 ;  /* 0x0002182089037836 */ /* 0x001fe40000000000 */
[----:B------:R-:W-:Y:S01]  /*0fa0*/  @P1 VIADD R3, R139, 0xffffffe0 ;  /* 0xffffffe08b031836 */ /* 0x000fe20000000000 */
[----:B------:R-:W-:Y:S04]  /*0fb0*/  STL [R1+0x20], R4 ;  /* 0x0000200401007387 */ /* 0x000fe80000100800 */
[----:B------:R-:W-:Y:S04]  /*0fc0*/  STL [R1+0x28], R3 ;  /* 0x0000280301007387 */ /* 0x000fe80000100800 */
[----:B------:R0:W-:Y:S02]  /*0fd0*/  STL [R1+0x44], R0 ;  /* 0x0000440001007387 */ /* 0x0001e40000100800 */
[----:B0-----:R-:W-:-:S05]  /*0fe0*/  VIADD R0, R3, 0x6000 ;  /* 0x0000600003007836 */ /* 0x001fca0000000000 */
[----:B------:R0:W-:Y:S01]  /*0ff0*/  STL [R1+0x2c], R0 ;  /* 0x00002c0001007387 */ /* 0x0001e20000100800 */
[----:B------:R-:W-:Y:S01]  /*1000*/  SHF.R.S32.HI R8, RZ, 0x1f, R9 ;  /* 0x0000001fff087819 */ /* 0x000fe20000011409 */
[----:B------:R-:W-:-:S03]  /*1010*/  IMAD.MOV.U32 R138, RZ, RZ, 0x40 ;  /* 0x00000040ff8a7424 */ /* 0x000fc600078e00ff */
[----:B------:R-:W-:Y:S02]  /*1020*/  LEA.HI R8, R8, R9, RZ, 0x2 ;  /* 0x0000000908087211 */ /* 0x000fe400078f10ff */
[----:B------:R-:W-:Y:S02]  /*1030*/  SEL R138, R138, 0xffffffc0, !P2 ;  /* 0xffffffc08a8a7807 */ /* 0x000fe40005000000 */
[----:B------:R-:W-:Y:S01]  /*1040*/  LOP3.LUT R8, R8, 0x7ffffffc, RZ, 0xc0, !PT ;  /* 0x7ffffffc08087812 */ /* 0x000fe200078ec0ff */
[----:B------:R-:W-:Y:S02]  /*1050*/  IMAD.MOV.U32 R18, RZ, RZ, RZ ;  /* 0x000000ffff127224 */ /* 0x000fe400078e00ff */
[----:B------:R-:W-:Y:S02]  /*1060*/  IMAD.IADD R139, R139, 0x1, R138 ;  /* 0x000000018b8b7824 */ /* 0x000fe400078e028a */
[----:B------:R-:W-:Y:S02]  /*1070*/  IMAD.IADD R136, R9, 0x1, -R8 ;  /* 0x0000000109887824 */ /* 0x000fe400078e0a08 */
[----:B------:R-:W-:-:S02]  /*1080*/  IMAD.MOV.U32 R22, RZ, RZ, RZ ;  /* 0x000000ffff167224 */ /* 0x000fc400078e00ff */
[----:B------:R-:W-:Y:S02]  /*1090*/  IMAD.MOV.U32 R17, RZ, RZ, RZ ;  /* 0x000000ffff117224 */ /* 0x000fe400078e00ff */
[----:B------:R-:W-:Y:S02]  /*10a0*/  IMAD.SHL.U32 R16, R11, 0x4, RZ ;  /* 0x000000040b107824 */ /* 0x000fe400078e00ff */
[----:B------:R-:W-:Y:S02]  /*10b0*/  VIADD R5, R19, 0x20 ;  /* 0x0000002013057836 */ /* 0x000fe40000000000 */
[----:B------:R-:W-:Y:S01]  /*10c0*/  IMAD.IADD R138, R138, 0x1, R3 ;  /* 0x000000018a8a7824 */ /* 0x000fe200078e0203 */
[----:B0-2---:R-:W-:-:S07]  /*10d0*/  LOP3.LUT R157, R12, 0x1, RZ, 0xfc, !PT ;  /* 0x000000010c9d7812 */ /* 0x005fce00078efcff */
.L_x_9557:
[----:B0-2--5:R-:W2:Y:S01]  /*10e0*/  LDL R30, [R1+0x3c] ;  /* 0x00003c00011e7983 */ /* 0x025ea20000100800 */
[----:B------:R-:W-:Y:S05]  /*10f0*/  YIELD ;  /* 0x0000000000007946 */ /* 0x000fea0003800000 */
[----:B------:R-:W-:Y:S01]  /*1100*/  ULDC.64 UR4, c[0x0][0xa28] ;  /* 0x00028a0000047ab9 */ /* 0x000fe20000000a00 */
[----:B-1-3--:R-:W2:Y:S01]  /*1110*/  LDC.64 R6, c[0x0][0xa08] ;  /* 0x00028200ff067b82 */ /* 0x00aea20000000a00 */
        /* <DEDUP_REMOVED lines=9> */
[----:B------:R-:W0:Y:S08]  /*11b0*/  @P1 LDC.64 R4, c[0x0][0xa28] ;  /* 0x00028a00ff041b82 */ /* 0x000e300000000a00 */
[----:B------:R-:W1:Y:S01]  /*11c0*/  @P2 LDC.64 R8, c[0x0][0xa18] ;  /* 0x00028600ff082b82 */ /* 0x000e620000000a00 */
[----:B------:R-:W-:Y:S01]  /*11d0*/  ULDC UR4, c[0x0][0x288] ;  /* 0x0000a20000047ab9 */ /* 0x000fe20000000800 */
[----:B------:R-:W-:Y:S01]  /*11e0*/  ISETP.NE.AND.EX P0, PT, RZ, UR5, PT, P0 ;  /* 0x00000005ff007c0c */ /* 0x000fe2000bf05300 */
[----:B------:R-:W-:Y:S01]  /*11f0*/  IMAD.U32 R3, RZ, RZ, UR4 ;  /* 0x00000004ff037e24 */ /* 0x000fe2000f8e00ff */
[----:B------:R-:W-:Y:S01]  /*1200*/  ULDC.64 UR4, c[0x0][0x3f8] ;  /* 0x0000fe0000047ab9 */ /* 0x000fe20000000a00 */
[----:B--2---:R-:W-:-:S04]  /*1210*/  IMAD.WIDE R10, R30, 0x4, R6 ;  /* 0x000000041e0a7825 */ /* 0x004fc800078e0206 */
[----:B-1----:R-:W-:-:S06]  /*1220*/  @P2 IMAD.WIDE R6, R30, 0x4, R8 ;  /* 0x000000041e062825 */ /* 0x002fcc00078e0208 */
[----:B------:R1:W5:Y:S01]  /*1230*/  @P0 LDG.E R72, desc[UR38][R10.64] ;  /* 0x000000260a480981 */ /* 0x000362000c1e1900 */
[----:B0-----:R-:W-:-:S03]  /*1240*/  @P1 IMAD.WIDE R4, R30, 0x4, R4 ;  /* 0x000000041e041825 */ /* 0x001fc600078e0204 */
[----:B------:R-:W2:Y:S04]  /*1250*/  @P2 LDG.E R3, desc[UR38][R6.64] ;  /* 0x0000002606032981 */ /* 0x000ea8000c1e1900 */
        /* <DEDUP_REMOVED lines=10> */
[----:B--2---:R1:W-:Y:S01]  /*1300*/  STL [R1+0x40], R3 ;  /* 0x0000400301007387 */ /* 0x0043e20000100800 */
[----:B------:R-:W-:Y:S01]  /*1310*/  IMAD.MOV.U32 R14, RZ, RZ, R3 ;  /* 0x000000ffff0e7224 */ /* 0x000fe200078e0003 */
[----:B------:R-:W-:Y:S06]  /*1320*/  @P2 BRA `(.L_x_9349) ;  /* 0x0000000000282947 */ /* 0x000fec0003800000 */
[----:B------:R-:W-:Y:S02]  /*1330*/  ULDC.64 UR4, c[0x0][0xa00] ;  /* 0x0002800000047ab9 */ /* 0x000fe40000000a00 */
[----:B------:R-:W-:-:S04]  /*1340*/  ISETP.NE.U32.AND P1, PT, RZ, UR4, PT ;  /* 0x00000004ff007c0c */ /* 0x000fc8000bf25070 */
[----:B------:R-:W-:-:S13]  /*1350*/  ISETP.NE.AND.EX P1, PT, RZ, UR5, PT, P1 ;  /* 0x00000005ff007c0c */ /* 0x000fda000bf25310 */
[----:B------:R-:W-:Y:S05]  /*1360*/  @!P1 BRA `(.L_x_9349) ;  /* 0x0000000000189947 */ /* 0x000fea0003800000 */
[----:B-1----:R-:W0:Y:S02]  /*1370*/  LDC.64 R4, c[0x0][0xa00] ;  /* 0x00028000ff047b82 */ /* 0x002e240000000a00 */
[----:B0-----:R-:W-:-:S05]  /*1380*/  IMAD.WIDE R4, R30, 0x4, R4 ;  /* 0x000000041e047825 */ /* 0x001fca00078e0204 */
[----:B------:R-:W2:Y:S04]  /*1390*/  LDG.E R3, desc[UR38][R4.64] ;  /* 0x0000002604037981 */ /* 0x000ea8000c1e1900 */
[----:B------:R-:W2:Y:S02]  /*13a0*/  LDG.E R6, desc[UR38][R4.64+0x4] ;  /* 0x0000042604067981 */ /* 0x000ea4000c1e1900 */
[----:B--2---:R-:W-:-:S05]  /*13b0*/  IMAD.IADD R14, R6, 0x1, -R3 ;  /* 0x00000001060e7824 */ /* 0x004fca00078e0a03 */
[----:B------:R0:W-:Y:S02]  /*13c0*/  STL [R1+0x40], R14 ;  /* 0x0000400e01007387 */ /* 0x0001e40000100800 */
.L_x_9349:
[----:B------:R-:W2:Y:S01]  /*13d0*/  LDL R13, [R1+0x34] ;  /* 0x00003400010d7983 */ /* 0x000ea20000100800 */
[----:B------:R-:W-:-:S03]  /*13e0*/  ULDC.64 UR4, c[0x0][0xa20] ;  /* 0x0002880000047ab9 */ /* 0x000fc60000000a00 */
[----:B------:R-:W3:Y:S01]  /*13f0*/  LDL R29, [R1+0x38] ;  /* 0x00003800011d7983 */ /* 0x000ee20000100800 */
[----:B------:R-:W-:-:S04]  /*1400*/  ISETP.NE.U32.AND P1, PT, RZ, UR4, PT ;  /* 0x00000004ff007c0c */ /* 0x000fc8000bf25070 */
[----:B------:R-:W-:Y:S01]  /*1410*/  ISETP.NE.AND.EX P1, PT, RZ, UR5, PT, P1 ;  /* 0x00000005ff007c0c */ /* 0x000fe2000bf25310 */
[----:B--2---:R2:W-:Y:S04]  /*1420*/  STL [R1+0x54], R13 ;  /* 0x0000540d01007387 */ /* 0x0045e80000100800 */
[----:B---3--:R2:W-:Y:S04]  /*1430*/  STL [R1+0x48], R29 ;  /* 0x0000481d01007387 */ /* 0x0085e80000100800 */
[----:B------:R2:W-:Y:S04]  /*1440*/  STL [R1+0x4c], R30 ;  /* 0x00004c1e01007387 */ /* 0x0005e80000100800 */
[----:B------:R-:W-:Y:S05]  /*1450*/  @!P1 BRA `(.L_x_9350) ;  /* 0x0000000000109947 */ /* 0x000fea0003800000 */
[----:B-1----:R-:W1:Y:S02]  /*1460*/  LDC.64 R4, c[0x0][0xa20] ;  /* 0x00028800ff047b82 */ /* 0x002e640000000a00 */
[----:B-1----:R-:W-:-:S05]  /*1470*/  IMAD.WIDE R4, R30, 0x4, R4 ;  /* 0x000000041e047825 */ /* 0x002fca00078e0204 */
[----:B------:R3:W5:Y:S01]  /*1480*/  LDG.E R27, desc[UR38][R4.64] ;  /* 0x00000026041b7981 */ /* 0x000762000c1e1900 */
[----:B------:R-:W-:Y:S05]  /*1490*/  BRA `(.L_x_9351) ;  /* 0x0000000000107947 */ /* 0x000fea0003800000 */
.L_x_9350:
[----:B------:R-:W-:Y:S05]  /*14a0*/  @!P0 BRA `(.L_x_9351) ;  /* 0x00000000000c8947 */ /* 0x000fea0003800000 */
[----:B-1----:R-:W3:Y:S04]  /*14b0*/  LDG.E R4, desc[UR38][R10.64] ;  /* 0x000000260a047981 */ /* 0x002ee8000c1e1900 */
[----:B------:R-:W3:Y:S02]  /*14c0*/  LDG.E R27, desc[UR38][R10.64+0x4] ;  /* 0x000004260a1b7981 */ /* 0x000ee4000c1e1900 */
[----:B---3--:R-:W-:-:S07]  /*14d0*/  IMAD.IADD R27, R27, 0x1, -R4 ;  /* 0x000000011b1b7824 */ /* 0x008fce00078e0a04 */
.L_x_9351:
[----:B------:R-:W-:Y:S01]  /*14e0*/  ULDC.64 UR4, c[0x0][0xa10] ;  /* 0x0002840000047ab9 */ /* 0x000fe20000000a00 */
[----:B-1----:R-:W1:Y:S01]  /*14f0*/  LDC.64 R10, c[0x0][0x9e0] ;  /* 0x00027800ff0a7b82 */ /* 0x002e620000000a00 */
[----:B------:R-:W-:-:S04]  /*1500*/  ISETP.NE.U32.AND P0, PT, RZ, UR4, PT ;  /* 0x00000004ff007c0c */ /* 0x000fc8000bf05070 */
[----:B------:R-:W-:Y:S01]  /*1510*/  ISETP.NE.AND.EX P0, PT, RZ, UR5, PT, P0 ;  /* 0x00000005ff007c0c */ /* 0x000fe2000bf05300 */
[----:B------:R-:W-:Y:S02]  /*1520*/  ULDC.64 UR4, c[0x0][0xa30] ;  /* 0x00028c0000047ab9 */ /* 0x000fe40000000a00 */
[----:B------:R-:W-:-:S04]  /*1530*/  ISETP.NE.U32.AND P1, PT, RZ, UR4, PT ;  /* 0x00000004ff007c0c */ /* 0x000fc8000bf25070 */
[----:B------:R-:W-:-:S06]  /*1540*/  ISETP.NE.AND.EX P1, PT, RZ, UR5, PT, P1 ;  /* 0x00000005ff007c0c */ /* 0x000fcc000bf25310 */
[----:B---3--:R-:W3:Y:S08]  /*1550*/  @P0 LDC.64 R4, c[0x0][0xa10] ;  /* 0x00028400ff040b82 */ /* 0x008ef00000000a00 */
[----:B------:R-:W4:Y:S01]  /*1560*/  @P1 LDC.64 R6, c[0x0][0xa30] ;  /* 0x00028c00ff061b82 */ /* 0x000f220000000a00 */
[----:B---3--:R-:W-:-:S05]  /*1570*/  @P0 IMAD.WIDE R4, R30, 0x4, R4 ;  /* 0x000000041e040825 */ /* 0x008fca00078e0204 */
[----:B------:R-:W3:Y:S04]  /*1580*/  @P0 LDG.E R3, desc[UR38][R4.64] ;  /* 0x0000002604030981 */ /* 0x000ee8000c1e1900 */
[----:B------:R-:W3:Y:S01]  /*1590*/  @P0 LDG.E R8, desc[UR38][R4.64+0x4] ;  /* 0x0000042604080981 */ /* 0x000ee2000c1e1900 */
[----:B-----5:R-:W-:Y:S02]  /*15a0*/  IMAD.IADD R9, R27, 0x1, -R0 ;  /* 0x000000011b097824 */ /* 0x020fe400078e0a00 */
[----:B------:R-:W-:Y:S02]  /*15b0*/  IMAD.MOV.U32 R105, RZ, RZ, R27 ;  /* 0x000000ffff697224 */ /* 0x000fe400078e001b */
[----:B----4-:R-:W-:-:S05]  /*15c0*/  @P1 IMAD.WIDE R6, R30, 0x4, R6 ;  /* 0x000000041e061825 */ /* 0x010fca00078e0206 */
[----:B------:R4:W5:Y:S01]  /*15d0*/  @P1 LDG.E R105, desc[UR38][R6.64] ;  /* 0x0000002606691981 */ /* 0x000962000c1e1900 */
[----:B-1----:R-:W-:Y:S01]  /*15e0*/  ISETP.GE.AND P1, PT, R11, 0x1, PT ;  /* 0x000000010b00780c */ /* 0x002fe20003f26270 */
[----:B------:R-:W-:-:S04]  /*15f0*/  IMAD.MOV.U32 R108, RZ, RZ, 0xc0 ;  /* 0x000000c0ff6c7424 */ /* 0x000fc800078e00ff */
[----:B------:R-:W-:Y:S02]  /*1600*/  IMAD R108, R13, R108, 0xc0 ;  /* 0x000000c00d6c7424 */ /* 0x000fe400078e026c */
[----:B---3--:R-:W-:-:S04]  /*1610*/  @P0 IMAD.IADD R24, R8, 0x1, -R3 ;  /* 0x0000000108180824 */ /* 0x008fc800078e0a03 */
[----:B------:R-:W-:-:S04]  /*1620*/  IMAD.IADD R12, R9, 0x1, R24 ;  /* 0x00000001090c7824 */ /* 0x000fc800078e0218 */
[C---:B------:R-:W-:Y:S01]  /*1630*/  VIADD R0, R12.reuse, 0x7f ;  /* 0x0000007f0c007836 */ /* 0x040fe20000000000 */
[----:B------:R4:W-:Y:S01]  /*1640*/  STL [R1+0x30], R12 ;  /* 0x0000300c01007387 */ /* 0x0009e20000100800 */
[----:B------:R-:W-:-:S03]  /*1650*/  IADD3 R108, R12, R108, -R14 ;  /* 0x0000006c0c6c7210 */ /* 0x000fc60007ffe80e */
[----:B------:R-:W-:-:S04]  /*1660*/  SHF.R.S32.HI R3, RZ, 0x1f, R0 ;  /* 0x0000001fff037819 */ /* 0x000fc80000011400 */
[----:B------:R-:W-:Y:S01]  /*1670*/  LEA.HI R3, R3, R0, RZ, 0x7 ;  /* 0x0000000003037211 */ /* 0x000fe200078f38ff */
[----:B------:R-:W-:-:S03]  /*1680*/  IMAD.IADD R0, R108, 0x1, R10 ;  /* 0x000000016c007824 */ /* 0x000fc600078e020a */
[----:B------:R-:W-:Y:S01]  /*1690*/  SHF.R.S32.HI R111, RZ, 0x7, R3 ;  /* 0x00000007ff6f7819 */ /* 0x000fe20000011403 */
[----:B----4-:R-:W-:Y:S06]  /*16a0*/  @!P1 BRA `(.L_x_9352) ;  /* 0x0000000000489947 */ /* 0x010fec0003800000 */
        /* <DEDUP_REMOVED lines=11> */
.L_x_9354:
[----:B------:R-:W-:-:S13]  /*1760*/  ISETP.NE.AND P0, PT, R11, 0x1, PT ;  /* 0x000000010b00780c */ /* 0x000fda0003f05270 */
[----:B------:R-:W1:Y:S02]  /*1770*/  @P0 LDC.64 R4, c[0x0][0x9e8] ;  /* 0x00027a00ff040b82 */ /* 0x000e640000000a00 */
[----:B-1----:R-:W-:-:S05]  /*1780*/  @P0 IMAD.HI.U32 R4, R3, R4, RZ ;  /* 0x0000000403040227 */ /* 0x002fca00078e00ff */
[----:B------:R-:W-:-:S07]  /*1790*/  @P0 SHF.R.U32.HI R3, RZ, R5, R4 ;  /* 0x00000005ff030219 */ /* 0x000fce0000011604 */
.L_x_9355:
[----:B------:R-:W-:Y:S05]  /*17a0*/  BSYNC B0 ;  /* 0x0000000000007941 */ /* 0x000fea0003800000 */
.L_x_9353:
[----:B------:R-:W-:-:S05]  /*17b0*/  IMAD R3, R3, R11, R11 ;  /* 0x0000000b03037224 */ /* 0x000fca00078e020b */
[----:B------:R-:W-:-:S07]  /*17c0*/  VIMNMX R0, R0, R3, PT ;  /* 0x0000000300007248 */ /* 0x000fce0003fe0100 */
.L_x_9352:
        /* <DEDUP_REMOVED lines=15> */
.L_x_9358:
[----:B------:R-:W-:Y:S01]  /*18c0*/  ISETP.NE.AND P0, PT, R11, 0x1, PT ;  /* 0x000000010b00780c */ /* 0x000fe20003f05270 */
[----:B------:R-:W-:-:S12]  /*18d0*/  IMAD.MOV.U32 R4, RZ, RZ, R106 ;  /* 0x000000ffff047224 */ /* 0x000fd800078e006a */
[----:B------:R-:W1:Y:S02]  /*18e0*/  @P0 LDC.64 R6, c[0x0][0x9e8] ;  /* 0x00027a00ff060b82 */ /* 0x000e640000000a00 */
[----:B-1----:R-:W-:-:S05]  /*18f0*/  @P0 IMAD.HI.U32 R6, R106, R6, RZ ;  /* 0x000000066a060227 */ /* 0x002fca00078e00ff */
[----:B------:R-:W-:-:S07]  /*1900*/  @P0 SHF.R.U32.HI R4, RZ, R7, R6 ;  /* 0x00000007ff040219 */ /* 0x000fce0000011606 */
.L_x_9359:
[----:B------:R-:W-:Y:S05]  /*1910*/  BSYNC B0 ;  /* 0x0000000000007941 */ /* 0x000fea0003800000 */
.L_x_9357:
[----:B------:R-:W-:-:S05]  /*1920*/  IMAD R4, R4, R11, RZ ;  /* 0x0000000b04047224 */ /* 0x000fca00078e02ff */
[----:B------:R-:W-:-:S07]  /*1930*/  VIMNMX R3, R3, R4, !PT ;  /* 0x0000000403037248 */ /* 0x000fce0007fe0100 */
.L_x_9356:
        /* <DEDUP_REMOVED lines=31> */
[----:B0-----:R0:W1:Y:S01]  /*1b30*/  LDC.64 R14, c[0x4][R0] ;  /* 0x01000000000e7b82 */ /* 0x0010620000000a00 */
        /* <DEDUP_REMOVED lines=8> */
[----:B0-2---:R-:W-:-:S07]  /*1bc0*/  IMAD.MOV.U32 R13, RZ, RZ, RZ ;  /* 0x000000ffff0d7224 */ /* 0x005fce00078e00ff */
[----:B------:R-:W-:-:S07]  /*1bd0*/  LEPC R20, `(.L_x_9362) ;  /* 0x000000001014794e */ /* 0x000fce0000000000 */
[----:B-1---5:R-:W-:Y:S05]  /*1be0*/  CALL.ABS.NOINC R14 ;  /* 0x000000000e007343 */ /* 0x022fea0003c00000 */
.L_x_9362:
[----:B------:R-:W-:Y:S05]  /*1bf0*/  BSYNC B6 ;  /* 0x0000000000067941 */ /* 0x000fea0003800000 */
.L_x_9361:
        /* <DEDUP_REMOVED lines=20> */
.L_x_9364:
[----:B------:R-:W-:Y:S05]  /*1d40*/  BSYNC B6 ;  /* 0x0000000000067941 */ /* 0x000fea0003800000 */
.L_x_9363:
[----:B------:R-:W-:Y:S01]  /*1d50*/  ULDC.64 UR4, c[0x0][0x9f8] ;  /* 0x00027e0000047ab9 */ /* 0x000fe20000000a00 */
[----:B------:R-:W-:Y:S01]  /*1d60*/  IMAD.MOV.U32 R3, RZ, RZ, R30 ;  /* 0x000000ffff037224 */ /* 0x000fe200078e001e */
[----:B------:R-:W-:Y:S01]  /*1d70*/  ISETP.NE.U32.AND P0, PT, RZ, UR4, PT ;  /* 0x00000004ff007c0c */ /* 0x000fe2000bf05070 */
[----:B------:R-:W3:Y:S01]  /*1d80*/  LDL.LU R38, [R1] ;  /* 0x0000000001267983 */ /* 0x000ee20000300800 */
[----:B------:R-:W1:Y:S01]  /*1d90*/  LDC R0, c[0x0][0x428] ;  /* 0x00010a00ff007b82 */ /* 0x000e620000000800 */
[----:B------:R-:W4:Y:S01]  /*1da0*/  S2R R20, SR_TID.X ;  /* 0x0000000000147919 */ /* 0x000f220000002100 */
[----:B------:R-:W-:-:S06]  /*1db0*/  ISETP.NE.AND.EX P0, PT, RZ, UR5, PT, P0 ;  /* 0x00000005ff007c0c */ /* 0x000fcc000bf05300 */
[----:B------:R-:W0:Y:S01]  /*1dc0*/  LDC.64 R6, c[0x0][0x2f0] ;  /* 0x0000bc00ff067b82 */ /* 0x000e220000000a00 */
[----:B------:R-:W-:Y:S01]  /*1dd0*/  IMAD.IADD R72, R72, 0x1, R27 ;  /* 0x0000000148487824 */ /* 0x000fe200078e021b */
[----:B------:R-:W-:Y:S01]  /*1de0*/  ULDC.64 UR6, c[0x0][0xa08] ;  /* 0x0002820000067ab9 */ /* 0x000fe20000000a00 */
[----:B------:R-:W-:Y:S01]  /*1df0*/  IMAD.MOV.U32 R15, RZ, RZ, R29 ;  /* 0x000000ffff0f7224 */ /* 0x000fe200078e001d */
[----:B------:R-:W-:Y:S01]  /*1e00*/  ULDC.64 UR4, c[0x0][0x2f8] ;  /* 0x0000be0000047ab9 */ /* 0x000fe20000000a00 */
[----:B------:R-:W-:Y:S01]  /*1e10*/  SHF.R.S32.HI R32, RZ, 0x1f, R23 ;  /* 0x0000001fff207819 */ /* 0x000fe20000011417 */
[C---:B------:R-:W-:Y:S01]  /*1e20*/  VIADD R37, R19.reuse, 0x10 ;  /* 0x0000001013257836 */ /* 0x040fe20000000000 */
[----:B------:R-:W3:Y:S01]  /*1e30*/  LDL R36, [R1+0x18] ;  /* 0x0000180001247983 */ /* 0x000ee20000100800 */
[C---:B------:R-:W-:Y:S01]  /*1e40*/  VIADD R103, R19.reuse, 0x30 ;  /* 0x0000003013677836 */ /* 0x040fe20000000000 */
[----:B------:R-:W2:Y:S01]  /*1e50*/  @P0 LDC.64 R4, c[0x0][0x9f8] ;  /* 0x00027e00ff040b82 */ /* 0x000ea20000000a00 */
[----:B------:R-:W-:Y:S01]  /*1e60*/  VIADD R31, R19, 0x20 ;  /* 0x00000020131f7836 */ /* 0x000fe20000000000 */
[----:B------:R-:W3:Y:S06]  /*1e70*/  LDL R35, [R1+0x1c] ;  /* 0x00001c0001237983 */ /* 0x000eec0000100800 */
[----:B------:R-:W3:Y:S01]  /*1e80*/  LDC R104, c[0x0][0x3d4] ;  /* 0x0000f500ff687b82 */ /* 0x000ee20000000800 */
[----:B--2---:R-:W-:-:S05]  /*1e90*/  @P0 IMAD.WIDE R4, R30, 0x4, R4 ;  /* 0x000000041e040825 */ /* 0x004fca00078e0204 */
[----:B------:R2:W3:Y:S01]  /*1ea0*/  @P0 LDG.E R3, desc[UR38][R4.64] ;  /* 0x0000002604030981 */ /* 0x0004e2000c1e1900 */
[----:B-1----:R-:W-:Y:S02]  /*1eb0*/  ISETP.NE.AND P0, PT, R0, 0x1, PT ;  /* 0x000000010000780c */ /* 0x002fe40003f05270 */
[----:B------:R-:W-:Y:S02]  /*1ec0*/  SHF.R.S32.HI R13, RZ, 0x1f, R72 ;  /* 0x0000001fff0d7819 */ /* 0x000fe40000011448 */
[----:B----4-:R-:W-:-:S03]  /*1ed0*/  SHF.R.U32.HI R34, RZ, 0x7, R20 ;  /* 0x00000007ff227819 */ /* 0x010fc60000011614 */
[-C--:B0-----:R-:W-:Y:S02]  /*1ee0*/  IMAD R8, R13, R6.reuse, RZ ;  /* 0x000000060d087224 */ /* 0x081fe400078e02ff */
[----:B--2---:R-:W-:-:S04]  /*1ef0*/  IMAD.WIDE.U32 R4, R72, R6, RZ ;  /* 0x0000000648047225 */ /* 0x004fc800078e00ff */
[----:B------:R-:W0:Y:S08]  /*1f00*/  @P0 LDC R0, c[0x0][0x42c] ;  /* 0x00010b00ff000b82 */ /* 0x000e300000000800 */
[----:B------:R-:W1:Y:S01]  /*1f10*/  @P0 LDC R9, c[0x0][0x430] ;  /* 0x00010c00ff090b82 */ /* 0x000e620000000800 */
[----:B0-----:R-:W-:-:S05]  /*1f20*/  @P0 IMAD.HI.U32 R0, R29, R0, RZ ;  /* 0x000000001d000227 */ /* 0x001fca00078e00ff */
[----:B-1----:R-:W-:Y:S01]  /*1f30*/  @P0 SHF.R.U32.HI R15, RZ, R9, R0 ;  /* 0x00000009ff0f0219 */ /* 0x002fe20000011600 */
[----:B------:R-:W-:Y:S01]  /*1f40*/  VIADD R0, R20, 0xffffff80 ;  /* 0xffffff8014007836 */ /* 0x000fe20000000000 */
[----:B------:R-:W-:Y:S01]  /*1f50*/  ISETP.NE.U32.AND P0, PT, RZ, UR6, PT ;  /* 0x00000006ff007c0c */ /* 0x000fe2000bf05070 */
[----:B------:R-:W-:Y:S01]  /*1f60*/  IMAD R9, R72, R7, R8 ;  /* 0x0000000748097224 */ /* 0x000fe200078e0208 */
[----:B------:R-:W-:Y:S02]  /*1f70*/  SHF.R.S32.HI R10, RZ, 0x1f, R15 ;  /* 0x0000001fff0a7819 */ /* 0x000fe4000001140f */
[----:B------:R-:W-:Y:S01]  /*1f80*/  SHF.R.S32.HI R11, RZ, 0x1f, R0 ;  /* 0x0000001fff0b7819 */ /* 0x000fe20000011400 */
[----:B------:R-:W-:Y:S01]  /*1f90*/  IMAD.IADD R5, R5, 0x1, R9 ;  /* 0x0000000105057824 */ /* 0x000fe200078e0209 */
[----:B------:R-:W-:Y:S01]  /*1fa0*/  ISETP.NE.AND.EX P0, PT, RZ, UR7, PT, P0 ;  /* 0x00000007ff007c0c */ /* 0x000fe2000bf05300 */
[----:B------:R-:W-:Y:S01]  /*1fb0*/  IMAD R8, R10, UR4, RZ ;  /* 0x000000040a087c24 */ /* 0x000fe2000f8e02ff */
[----:B------:R-:W-:Y:S01]  /*1fc0*/  LEA.HI R11, R11, R0, RZ, 0x2 ;  /* 0x000000000b0b7211 */ /* 0x000fe200078f10ff */
[----:B------:R-:W-:Y:S01]  /*1fd0*/  IMAD.WIDE.U32 R4, R15, UR4, R4 ;  /* 0x000000040f047c25 */ /* 0x000fe2000f8e0004 */
[----:B------:R-:W-:-:S02]  /*1fe0*/  ISETP.NE.AND P6, PT, R34, 0x1, PT ;  /* 0x000000012200780c */ /* 0x000fc40003fc5270 */
[--C-:B------:R-:W-:Y:S01]  /*1ff0*/  SHF.R.S32.HI R21, RZ, 0x2, R11.reuse ;  /* 0x00000002ff157819 */ /* 0x100fe2000001140b */
[----:B------:R-:W-:Y:S01]  /*2000*/  IMAD R9, R15, UR5, R8 ;  /* 0x000000050f097c24 */ /* 0x000fe2000f8e0208 */
[----:B------:R-:W-:Y:S01]  /*2010*/  ULDC.64 UR4, c[0x0][0x300] ;  /* 0x0000c00000047ab9 */ /* 0x000fe20000000a00 */
[----:B------:R-:W-:Y:S02]  /*2020*/  SHF.R.S32.HI R8, RZ, 0x1f, R11 ;  /* 0x0000001fff087819 */ /* 0x000fe4000001140b */
[----:B------:R-:W-:Y:S02]  /*2030*/  IMAD.IADD R5, R5, 0x1, R9 ;  /* 0x0000000105057824 */ /* 0x000fe400078e0209 */
[----:B------:R-:W-:-:S04]  /*2040*/  LEA.HI R8, R8, R21, RZ, 0x2 ;  /* 0x0000001508087211 */ /* 0x000fc800078f10ff */
[----:B------:R-:W-:-:S05]  /*2050*/  LOP3.LUT R8, R8, 0xfffffffc, RZ, 0xc0, !PT ;  /* 0xfffffffc08087812 */ /* 0x000fca00078ec0ff */
[----:B------:R-:W-:Y:S01]  /*2060*/  IMAD.IADD R21, R21, 0x1, -R8 ;  /* 0x0000000115157824 */ /* 0x000fe200078e0a08 */
[----:B---3--:R-:W-:Y:S02]  /*2070*/  LOP3.LUT R38, R38, 0xfffffffd, RZ, 0xc0, !PT ;  /* 0xfffffffd26267812 */ /* 0x008fe400078ec0ff */
[----:B------:R-:W-:Y:S02]  /*2080*/  SHF.R.S32.HI R0, RZ, 0x1f, R3 ;  /* 0x0000001fff007819 */ /* 0x000fe40000011403 */
[----:B------:R-:W-:Y:S02]  /*2090*/  SEL R63, R3, RZ, !P0 ;  /* 0x000000ff033f7207 */ /* 0x000fe40004000000 */
[----:B------:R-:W-:-:S05]  /*20a0*/  SEL R30, R0, RZ, !P0 ;  /* 0x000000ff001e7207 */ /* 0x000fca0004000000 */
[----:B------:R-:W-:Y:S02]  /*20b0*/  IMAD R0, R30, UR4, RZ ;  /* 0x000000041e007c24 */ /* 0x000fe4000f8e02ff */
[----:B------:R-:W-:-:S04]  /*20c0*/  IMAD.WIDE.U32 R60, R63, UR4, R4 ;  /* 0x000000043f3c7c25 */ /* 0x000fc8000f8e0004 */
[----:B------:R-:W-:Y:S01]  /*20d0*/  IMAD R3, R63, UR5, R0 ;  /* 0x000000053f037c24 */ /* 0x000fe2000f8e0200 */
[----:B------:R-:W-:Y:S05]  /*20e0*/  @!P6 WARPSYNC.ALL ;  /* 0x000000000000e948 */ /* 0x000fea0003800000 */
[----:B------:R-:W-:Y:S01]  /*20f0*/  ULDC.64 UR4, c[0x0][0x320] ;  /* 0x0000c80000047ab9 */ /* 0x000fe20000000a00 */
[--C-:B------:R-:W-:Y:S01]  /*2100*/  SHF.R.S32.HI R5, RZ, 0x1f, R19.reuse ;  /* 0x0000001fff057819 */ /* 0x100fe20000011413 */
[----:B------:R-:W-:Y:S01]  /*2110*/  IMAD R0, R10, UR4, RZ ;  /* 0x000000040a007c24 */ /* 0x000fe2000f8e02ff */
[----:B------:R-:W-:Y:S01]  /*2120*/  ULDC.64 UR6, c[0x0][0x328] ;  /* 0x0000ca0000067ab9 */ /* 0x000fe20000000a00 */
[----:B------:R-:W-:Y:S01]  /*2130*/  IMAD.MOV.U32 R4, RZ, RZ, R19 ;  /* 0x000000ffff047224 */ /* 0x000fe200078e0013 */
[----:B------:R-:W0:Y:S01]  /*2140*/  LDC.64 R10, c[0x0][0x3e8] ;  /* 0x0000fa00ff0a7b82 */ /* 0x000e220000000a00 */
[----:B------:R-:W-:-:S02]  /*2150*/  IMAD R27, R15, UR5, R0 ;  /* 0x000000050f1b7c24 */ /* 0x000fc4000f8e0200 */
[----:B------:R-:W-:Y:S01]  /*2160*/  IMAD.WIDE.U32 R14, R15, UR4, R4 ;  /* 0x000000040f0e7c25 */ /* 0x000fe2000f8e0004 */
[----:B------:R-:W-:-:S03]  /*2170*/  ULDC UR4, c[0x0][0x2e4] ;  /* 0x0000b90000047ab9 */ /* 0x000fc60000000800 */
[-C--:B------:R-:W-:Y:S01]  /*2180*/  IMAD R0, R32, R6.reuse, RZ ;  /* 0x0000000620007224 */ /* 0x080fe200078e02ff */
[----:B------:R-:W-:Y:S02]  /*2190*/  ISETP.GE.AND P0, PT, R19, UR4, PT ;  /* 0x0000000413007c0c */ /* 0x000fe4000bf06270 */
[----:B------:R-:W-:Y:S01]  /*21a0*/  ISETP.GE.AND P1, PT, R37, UR4, PT ;  /* 0x0000000425007c0c */ /* 0x000fe2000bf26270 */
[----:B------:R-:W-:Y:S02]  /*21b0*/  IMAD R83, R23, R7, R0 ;  /* 0x0000000717537224 */ /* 0x000fe400078e0200 */
[----:B------:R-:W-:Y:S01]  /*21c0*/  IMAD.IADD R0, R61, 0x1, R3 ;  /* 0x000000013d007824 */ /* 0x000fe200078e0203 */
[----:B------:R-:W-:Y:S02]  /*21d0*/  SEL R3, RZ, 0x1, P0 ;  /* 0x00000001ff037807 */ /* 0x000fe40000000000 */
[----:B------:R-:W-:Y:S02]  /*21e0*/  LOP3.LUT P0, RZ, R21, 0x2, RZ, 0xc0, !PT ;  /* 0x0000000215ff7812 */ /* 0x000fe4000780c0ff */
[----:B------:R-:W-:Y:S01]  /*21f0*/  SEL R12, RZ, 0xffffffff, P1 ;  /* 0xffffffffff0c7807 */ /* 0x000fe20000800000 */
[----:B------:R-:W-:-:S04]  /*2200*/  IMAD.WIDE.U32 R8, R23, R6, R4 ;  /* 0x0000000617087225 */ /* 0x000fc800078e0004 */
[----:B------:R-:W-:Y:S01]  /*2210*/  IMAD.SHL.U32 R12, R12, 0x2, RZ ;  /* 0x000000020c0c7824 */ /* 0x000fe200078e00ff */
[----:B------:R-:W-:-:S04]  /*2220*/  IADD3 R84, P1, R60, R8, RZ ;  /* 0x000000083c547210 */ /* 0x000fc80007f3e0ff */
[----:B------:R-:W-:Y:S01]  /*2230*/  LOP3.LUT R3, R12, 0x2, R3, 0xe2, !PT ;  /* 0x000000020c037812 */ /* 0x000fe200078ee203 */
[----:B0-----:R-:W-:Y:S01]  /*2240*/  IMAD R12, R32, R10, RZ ;  /* 0x0000000a200c7224 */ /* 0x001fe200078e02ff */
[----:B------:R-:W-:Y:S02]  /*2250*/  IADD3.X R83, R0, R9, R83, P1, !PT ;  /* 0x0000000900537210 */ /* 0x000fe40000ffe453 */
[----:B------:R-:W-:Y:S01]  /*2260*/  @P0 LOP3.LUT R38, R38, 0x2, RZ, 0xfc, !PT ;  /* 0x0000000226260812 */ /* 0x000fe200078efcff */
[----:B------:R-:W-:Y:S01]  /*2270*/  IMAD.IADD R15, R15, 0x1, R27 ;  /* 0x000000010f0f7824 */ /* 0x000fe200078e021b */
[----:B------:R-:W-:Y:S01]  /*2280*/  ISETP.GE.AND P0, PT, R31, UR4, PT ;  /* 0x000000041f007c0c */ /* 0x000fe2000bf06270 */
[----:B------:R-:W0:Y:S01]  /*2290*/  LDC.64 R8, c[0x0][0x3d8] ;  /* 0x0000f600ff087b82 */ /* 0x000e220000000a00 */
[----:B------:R-:W-:Y:S01]  /*22a0*/  ISETP.GE.AND P1, PT, R103, UR4, PT ;  /* 0x0000000467007c0c */ /* 0x000fe2000bf26270 */
[----:B------:R-:W-:Y:S01]  /*22b0*/  IMAD R27, R23, R11, R12 ;  /* 0x0000000b171b7224 */ /* 0x000fe200078e020c */
[----:B------:R-:W-:-:S02]  /*22c0*/  SEL R12, RZ, 0x4, P0 ;  /* 0x00000004ff0c7807 */ /* 0x000fc40000000000 */
[----:B------:R-:W-:-:S04]  /*22d0*/  SEL R20, RZ, 0x8, P1 ;  /* 0x00000008ff147807 */ /* 0x000fc80000800000 */
[----:B------:R-:W-:Y:S01]  /*22e0*/  LOP3.LUT R3, R20, R3, R12, 0xfe, !PT ;  /* 0x0000000314037212 */ /* 0x000fe200078efe0c */
[----:B------:R-:W-:Y:S02]  /*22f0*/  IMAD R20, R30, UR6, RZ ;  /* 0x000000061e147c24 */ /* 0x000fe4000f8e02ff */
[----:B------:R-:W2:Y:S01]  /*2300*/  LDL R30, [R1+0x20] ;  /* 0x00002000011e7983 */ /* 0x000ea20000100800 */
[----:B------:R-:W-:-:S05]  /*2310*/  VIADD R102, R19, 0x40 ;  /* 0x0000004013667836 */ /* 0x000fca0000000000 */
[----:B------:R-:W-:Y:S01]  /*2320*/  ISETP.GE.AND P0, PT, R102, UR4, PT ;  /* 0x0000000466007c0c */ /* 0x000fe2000bf06270 */
[----:B------:R-:W-:-:S03]  /*2330*/  IMAD R33, R63, UR7, R20 ;  /* 0x000000073f217c24 */ /* 0x000fc6000f8e0214 */
[----:B------:R-:W-:Y:S02]  /*2340*/  SEL R12, RZ, 0x10, P0 ;  /* 0x00000010ff0c7807 */ /* 0x000fe40000000000 */
[-C--:B------:R-:W-:Y:S01]  /*2350*/  ISETP.GE.AND P0, PT, R19, R104.reuse, PT ;  /* 0x000000681300720c */ /* 0x080fe20003f06270 */
[----:B------:R-:W-:Y:S01]  /*2360*/  IMAD.WIDE.U32 R62, R63, UR6, R14 ;  /* 0x000000063f3e7c25 */ /* 0x000fe2000f8e000e */
[--C-:B------:R-:W-:Y:S02]  /*2370*/  SHF.R.S32.HI R29, RZ, 0x1f, R16.reuse ;  /* 0x0000001fff1d7819 */ /* 0x100fe40000011410 */
[-C--:B------:R-:W-:Y:S01]  /*2380*/  ISETP.GE.AND P1, PT, R37, R104.reuse, PT ;  /* 0x000000682500720c */ /* 0x080fe20003f26270 */
[----:B------:R-:W-:Y:S01]  /*2390*/  IMAD.MOV.U32 R28, RZ, RZ, R16 ;  /* 0x000000ffff1c7224 */ /* 0x000fe200078e0010 */
[----:B------:R-:W-:Y:S01]  /*23a0*/  ISETP.GE.AND P2, PT, R31, R104, PT ;  /* 0x000000681f00720c */ /* 0x000fe20003f46270 */
[----:B------:R-:W-:Y:S01]  /*23b0*/  IMAD.WIDE.U32 R64, R23, R10, R4 ;  /* 0x0000000a17407225 */ /* 0x000fe200078e0004 */
[----:B------:R-:W-:-:S03]  /*23c0*/  LOP3.LUT R12, R3, R12, RZ, 0xfc, !PT ;  /* 0x0000000c030c7212 */ /* 0x000fc600078efcff */
[-C--:B0-----:R-:W-:Y:S02]  /*23d0*/  IMAD R14, R32, R8.reuse, RZ ;  /* 0x00000008200e7224 */ /* 0x081fe400078e02ff */
[CC--:B------:R-:W-:Y:S01]  /*23e0*/  IMAD.WIDE.U32 R68, R23.reuse, R8.reuse, R4 ;  /* 0x0000000817447225 */ /* 0x0c0fe200078e0004 */
[C---:B------:R-:W-:Y:S02]  /*23f0*/  SEL R4, R104.reuse, RZ, P0 ;  /* 0x000000ff68047207 */ /* 0x040fe40000000000 */
[C---:B------:R-:W-:Y:S01]  /*2400*/  SEL R3, R104.reuse, RZ, P1 ;  /* 0x000000ff68037207 */ /* 0x040fe20000800000 */
[C---:B------:R-:W-:Y:S01]  /*2410*/  IMAD R15, R23.reuse, R9, R14 ;  /* 0x00000009170f7224 */ /* 0x040fe200078e020e */
[----:B------:R-:W-:Y:S01]  /*2420*/  SEL R5, R104, RZ, P2 ;  /* 0x000000ff68057207 */ /* 0x000fe20001000000 */
[----:B------:R-:W-:-:S04]  /*2430*/  IMAD.WIDE.U32 R70, R23, R8, R28 ;  /* 0x0000000817467225 */ /* 0x000fc800078e001c */
[----:B------:R-:W-:-:S04]  /*2440*/  IMAD.WIDE.U32 R66, R23, R10, R28 ;  /* 0x0000000a17427225 */ /* 0x000fc800078e001c */
[----:B------:R-:W-:Y:S02]  /*2450*/  IMAD.IADD R4, R19, 0x1, R4 ;  /* 0x0000000113047824 */ /* 0x000fe400078e0204 */
[----:B------:R-:W-:Y:S02]  /*2460*/  IMAD.IADD R69, R69, 0x1, R15 ;  /* 0x0000000145457824 */ /* 0x000fe400078e020f */
[----:B------:R-:W-:Y:S02]  /*2470*/  IMAD.IADD R71, R15, 0x1, R71 ;  /* 0x000000010f477824 */ /* 0x000fe400078e0247 */
[----:B------:R-:W-:Y:S02]  /*2480*/  IMAD.IADD R65, R65, 0x1, R27 ;  /* 0x0000000141417824 */ /* 0x000fe400078e021b */
[----:B------:R-:W-:Y:S02]  /*2490*/  IMAD.IADD R67, R27, 0x1, R67 ;  /* 0x000000011b437824 */ /* 0x000fe400078e0243 */
[----:B------:R-:W-:-:S02]  /*24a0*/  IMAD.IADD R15, R37, 0x1, R3 ;  /* 0x00000001250f7824 */ /* 0x000fc400078e0203 */
[----:B------:R-:W-:Y:S01]  /*24b0*/  IMAD.IADD R27, R31, 0x1, R5 ;  /* 0x000000011f1b7824 */ /* 0x000fe200078e0205 */
[----:B------:R-:W-:Y:S02]  /*24c0*/  SHF.R.S32.HI R5, RZ, 0x1f, R4 ;  /* 0x0000001fff057819 */ /* 0x000fe40000011404 */
[----:B------:R-:W-:Y:S02]  /*24d0*/  SHF.R.S32.HI R20, RZ, 0x1f, R15 ;  /* 0x0000001fff147819 */ /* 0x000fe4000001140f */
[CC--:B------:R-:W-:Y:S02]  /*24e0*/  LEA.HI R14, R5.reuse, R4.reuse, RZ, 0x5 ;  /* 0x00000004050e7211 */ /* 0x0c0fe400078f28ff */
[----:B------:R-:W-:Y:S02]  /*24f0*/  LEA.HI R3, R5, R4, RZ, 0x3 ;  /* 0x0000000405037211 */ /* 0x000fe400078f18ff */
[CC--:B------:R-:W-:Y:S02]  /*2500*/  LEA.HI R4, R20.reuse, R15.reuse, RZ, 0x3 ;  /* 0x0000000f14047211 */ /* 0x0c0fe400078f18ff */
[----:B------:R-:W-:Y:S01]  /*2510*/  LEA.HI R20, R20, R15, RZ, 0x5 ;  /* 0x0000000f14147211 */ /* 0x000fe200078f28ff */
[----:B------:R-:W-:Y:S01]  /*2520*/  IMAD.SHL.U32 R15, R14, 0x80, RZ ;  /* 0x000000800e0f7824 */ /* 0x000fe200078e00ff */
[----:B------:R-:W-:-:S02]  /*2530*/  LOP3.LUT R38, R38, 0xfffffffe, RZ, 0xc0, !PT ;  /* 0xfffffffe26267812 */ /* 0x000fc400078ec0ff */
[----:B------:R-:W-:Y:S02]  /*2540*/  LOP3.LUT R14, R36, 0x18, R3, 0xf8, !PT ;  /* 0x00000018240e7812 */ /* 0x000fe400078ef803 */
[----:B------:R-:W-:Y:S02]  /*2550*/  @P2 LOP3.LUT R38, R38, 0x1, RZ, 0xfc, !PT ;  /* 0x0000000126262812 */ /* 0x000fe400078efcff */
[----:B-----5:R-:W-:Y:S02]  /*2560*/  SHF.R.S32.HI R31, RZ, 0x1f, R105 ;  /* 0x0000001fff1f7819 */ /* 0x020fe40000011469 */
[----:B------:R-:W-:Y:S02]  /*2570*/  LOP3.LUT R15, R15, 0xfffff000, RZ, 0xc0, !PT ;  /* 0xfffff0000f0f7812 */ /* 0x000fe400078ec0ff */
[----:B------:R-:W-:Y:S01]  /*2580*/  LOP3.LUT R14, R14, R35, RZ, 0x3c, !PT ;  /* 0x000000230e0e7212 */ /* 0x000fe200078e3cff */
[----:B------:R0:W-:Y:S01]  /*2590*/  STL [R1], R38 ;  /* 0x0000002601007387 */ /* 0x0001e20000100800 */
[----:B------:R-:W-:Y:S01]  /*25a0*/  SHF.R.S32.HI R28, RZ, 0x1f, R27 ;  /* 0x0000001fff1c7819 */ /* 0x000fe2000001141b */
[----:B------:R-:W-:Y:S01]  /*25b0*/  VIADD R101, R19, 0x50 ;  /* 0x0000005013657836 */ /* 0x000fe20000000000 */
[----:B------:R-:W-:-:S02]  /*25c0*/  IADD3 R72, P2, R23, R72, RZ ;  /* 0x0000004817487210 */ /* 0x000fc40007f5e0ff */
[CC--:B------:R-:W-:Y:S02]  /*25d0*/  LEA.HI R5, R28.reuse, R27.reuse, RZ, 0x3 ;  /* 0x0000001b1c057211 */ /* 0x0c0fe400078f18ff */
[----:B------:R-:W-:Y:S01]  /*25e0*/  LEA.HI R28, R28, R27, RZ, 0x5 ;  /* 0x0000001b1c1c7211 */ /* 0x000fe200078f28ff */
[----:B------:R-:W-:Y:S01]  /*25f0*/  IMAD.SHL.U32 R27, R20, 0x80, RZ ;  /* 0x00000080141b7824 */ /* 0x000fe200078e00ff */
[----:B------:R-:W-:Y:S01]  /*2600*/  LOP3.LUT R20, R36, 0x18, R4, 0xf8, !PT ;  /* 0x0000001824147812 */ /* 0x000fe200078ef804 */
[----:B------:R-:W-:Y:S01]  /*2610*/  IMAD.X R73, R32, 0x1, R13, P2 ;  /* 0x0000000120497824 */ /* 0x000fe200010e060d */
[----:B------:R-:W-:Y:S01]  /*2620*/  ISETP.GE.AND P2, PT, R101, UR4, PT ;  /* 0x0000000465007c0c */ /* 0x000fe2000bf46270 */
[----:B------:R-:W-:Y:S01]  /*2630*/  IMAD.SHL.U32 R29, R28, 0x80, RZ ;  /* 0x000000801c1d7824 */ /* 0x000fe200078e00ff */
[----:B------:R-:W-:Y:S02]  /*2640*/  SHF.L.U64.HI R93, R8, 0x7, R9 ;  /* 0x00000007085d7819 */ /* 0x000fe40000010209 */
[----:B------:R-:W-:-:S02]  /*2650*/  LOP3.LUT R27, R27, 0xfffff000, RZ, 0xc0, !PT ;  /* 0xfffff0001b1b7812 */ /* 0x000fc400078ec0ff */
[-C--:B------:R-:W-:Y:S02]  /*2660*/  LOP3.LUT R20, R20, R35.reuse, RZ, 0x3c, !PT ;  /* 0x0000002314147212 */ /* 0x080fe400078e3cff */
[----:B------:R-:W-:Y:S01]  /*2670*/  LOP3.LUT R28, R36, 0x18, R5, 0xf8, !PT ;  /* 0x00000018241c7812 */ /* 0x000fe200078ef805 */
[----:B------:R-:W-:Y:S01]  /*2680*/  IMAD.WIDE.U32 R68, R105, R8, R68 ;  /* 0x0000000869447225 */ /* 0x000fe200078e0044 */
[----:B------:R-:W-:Y:S02]  /*2690*/  LOP3.LUT R29, R29, 0xfffff000, RZ, 0xc0, !PT ;  /* 0xfffff0001d1d7812 */ /* 0x000fe400078ec0ff */
[----:B------:R-:W-:Y:S01]  /*26a0*/  LOP3.LUT R28, R28, R35, RZ, 0x3c, !PT ;  /* 0x000000231c1c7212 */ /* 0x000fe200078e3cff */
[-C--:B------:R-:W-:Y:S01]  /*26b0*/  IMAD.WIDE.U32 R64, R105, R10.reuse, R64 ;  /* 0x0000000a69407225 */ /* 0x080fe200078e0040 */
[----:B------:R-:W-:Y:S02]  /*26c0*/  LOP3.LUT R75, R3, 0xfffffff8, RZ, 0xc0, !PT ;  /* 0xfffffff8034b7812 */ /* 0x000fe400078ec0ff */
[----:B------:R-:W-:Y:S01]  /*26d0*/  LOP3.LUT R74, R4, 0xfffffff8, RZ, 0xc0, !PT ;  /* 0xfffffff8044a7812 */ /* 0x000fe200078ec0ff */
[----:B------:R-:W-:Y:S01]  /*26e0*/  IMAD.WIDE.U32 R66, R105, R10, R66 ;  /* 0x0000000a69427225 */ /* 0x000fe200078e0042 */
[----:B------:R-:W-:-:S03]  /*26f0*/  SHF.L.U64.HI R87, R6, 0x7, R7 ;  /* 0x0000000706577819 */ /* 0x000fc60000010207 */
[----:B------:R-:W-:Y:S01]  /*2700*/  IMAD.WIDE.U32 R70, R105, R8, R70 ;  /* 0x0000000869467225 */ /* 0x000fe200078e0046 */
[----:B------:R-:W-:-:S03]  /*2710*/  SHF.L.U64.HI R92, R10, 0x7, R11 ;  /* 0x000000070a5c7819 */ /* 0x000fc6000001020b */
[----:B------:R-:W-:Y:S01]  /*2720*/  IMAD.SHL.U32 R7, R10, 0x80, RZ ;  /* 0x000000800a077824 */ /* 0x000fe200078e00ff */
[----:B------:R-:W-:Y:S01]  /*2730*/  SHF.R.S32.HI R96, RZ, 0x1f, R75 ;  /* 0x0000001fff607819 */ /* 0x000fe2000001144b */
[----:B------:R-:W-:Y:S01]  /*2740*/  IMAD.SHL.U32 R6, R6, 0x80, RZ ;  /* 0x0000008006067824 */ /* 0x000fe200078e00ff */
[----:B------:R-:W-:Y:S01]  /*2750*/  SHF.R.S32.HI R95, RZ, 0x1f, R74 ;  /* 0x0000001fff5f7819 */ /* 0x000fe2000001144a */
[----:B------:R-:W-:Y:S02]  /*2760*/  VIADD R109, R34, 0x8 ;  /* 0x00000008226d7836 */ /* 0x000fe40000000000 */
[----:B------:R-:W-:Y:S02]  /*2770*/  IMAD.SHL.U32 R107, R104, 0x2, RZ ;  /* 0x00000002686b7824 */ /* 0x000fe400078e00ff */
[----:B------:R-:W-:Y:S01]  /*2780*/  IMAD.IADD R82, R63, 0x1, R33 ;  /* 0x000000013f527824 */ /* 0x000fe200078e0221 */
[----:B--2---:R-:W-:Y:S01]  /*2790*/  IADD3 R100, R14, R15, R30 ;  /* 0x0000000f0e647210 */ /* 0x004fe20007ffe01e */
[----:B------:R-:W-:-:S04]  /*27a0*/  IMAD R14, R31, R10, RZ ;  /* 0x0000000a1f0e7224 */ /* 0x000fc800078e02ff */
[----:B------:R-:W-:Y:S02]  /*27b0*/  IMAD R15, R105, R11, R14 ;  /* 0x0000000b690f7224 */ /* 0x000fe400078e020e */
[----:B------:R-:W-:-:S04]  /*27c0*/  IMAD R14, R31, R8, RZ ;  /* 0x000000081f0e7224 */ /* 0x000fc800078e02ff */
[----:B------:R-:W-:Y:S01]  /*27d0*/  IMAD R77, R105, R9, R14 ;  /* 0x00000009694d7224 */ /* 0x000fe200078e020e */
[----:B------:R-:W-:Y:S02]  /*27e0*/  SEL R9, RZ, 0x20, P2 ;  /* 0x00000020ff097807 */ /* 0x000fe40001000000 */
[----:B------:R-:W-:Y:S02]  /*27f0*/  IADD3 R98, R20, R27, R30 ;  /* 0x0000001b14627210 */ /* 0x000fe40007ffe01e */
[C---:B------:R-:W-:Y:S02]  /*2800*/  LOP3.LUT R14, R12.reuse, R9, RZ, 0xfc, !PT ;  /* 0x000000090c0e7212 */ /* 0x040fe400078efcff */
[----:B------:R-:W-:Y:S01]  /*2810*/  LOP3.LUT R27, R5, 0xfffffff8, RZ, 0xc0, !PT ;  /* 0xfffffff8051b7812 */ /* 0x000fe200078ec0ff */
[----:B------:R-:W-:Y:S01]  /*2820*/  IMAD.IADD R79, R69, 0x1, R77 ;  /* 0x00000001454f7824 */ /* 0x000fe200078e024d */
[----:B------:R-:W-:Y:S01]  /*2830*/  LOP3.LUT R9, R12, 0x1, RZ, 0xc0, !PT ;  /* 0x000000010c097812 */ /* 0x000fe200078ec0ff */
[----:B------:R-:W-:Y:S01]  /*2840*/  IMAD.SHL.U32 R8, R8, 0x80, RZ ;  /* 0x0000008008087824 */ /* 0x000fe200078e00ff */
[C---:B------:R-:W-:Y:S01]  /*2850*/  LOP3.LUT R10, R14.reuse, 0x2, RZ, 0xc0, !PT ;  /* 0x000000020e0a7812 */ /* 0x040fe200078ec0ff */
[----:B------:R-:W-:Y:S01]  /*2860*/  IMAD.IADD R81, R65, 0x1, R15 ;  /* 0x0000000141517824 */ /* 0x000fe200078e020f */
[C---:B------:R-:W-:Y:S01]  /*2870*/  LOP3.LUT R11, R14.reuse, 0x4, RZ, 0xc0, !PT ;  /* 0x000000040e0b7812 */ /* 0x040fe200078ec0ff */
[----:B------:R-:W-:Y:S01]  /*2880*/  IMAD.IADD R78, R15, 0x1, R67 ;  /* 0x000000010f4e7824 */ /* 0x000fe200078e0243 */
[C---:B------:R-:W-:Y:S01]  /*2890*/  LOP3.LUT R12, R14.reuse, 0x8, RZ, 0xc0, !PT ;  /* 0x000000080e0c7812 */ /* 0x040fe200078ec0ff */
[----:B------:R-:W-:Y:S01]  /*28a0*/  IMAD.IADD R77, R77, 0x1, R71 ;  /* 0x000000014d4d7824 */ /* 0x000fe200078e0247 */
[----:B------:R-:W-:-:S02]  /*28b0*/  LOP3.LUT R13, R14, 0x10, RZ, 0xc0, !PT ;  /* 0x000000100e0d7812 */ /* 0x000fc400078ec0ff */
[----:B------:R-:W-:Y:S02]  /*28c0*/  IADD3 R97, R28, R29, R30 ;  /* 0x0000001d1c617210 */ /* 0x000fe40007ffe01e */
[----:B------:R-:W-:Y:S02]  /*28d0*/  SHF.R.S32.HI R94, RZ, 0x1f, R27 ;  /* 0x0000001fff5e7819 */ /* 0x000fe4000001141b */
[----:B------:R-:W-:Y:S01]  /*28e0*/  LOP3.LUT R14, R14, 0x20, RZ, 0xc0, !PT ;  /* 0x000000200e0e7812 */ /* 0x000fe200078ec0ff */
[----:B0-----:R-:W-:Y:S06]  /*28f0*/  @!P6 BAR.SYNC.DEFER_BLOCKING 0x9, 0x100 ;  /* 0x024400000000eb1d */ /* 0x001fec0000010000 */
.L_x_9420:
[----:B-1-3--:R-:W2:Y:S01]  /*2900*/  LDL R28, [R1+0x44] ;  /* 0x00004400011c7983 */ /* 0x00aea20000100800 */
[----:B0-----:R-:W0:Y:S01]  /*2910*/  LDC.64 R88, c[0x0][0x2d8] ;  /* 0x0000b600ff587b82 */ /* 0x001e220000000a00 */
[----:B------:R-:W-:Y:S01]  /*2920*/  VIADD R31, R25, 0xffffffff ;  /* 0xffffffff191f7836 */ /* 0x000fe20000000000 */
[----:B------:R-:W-:Y:S01]  /*2930*/  LOP3.LUT P4, RZ, R21, 0x2, RZ, 0xc0, !PT ;  /* 0x0000000215ff7812 */ /* 0x000fe2000788c0ff */
[----:B------:R-:W-:Y:S05]  /*2940*/  YIELD ;  /* 0x0000000000007946 */ /* 0x000fea0003800000 */
[----:B------:R-:W1:Y:S01]  /*2950*/  LDC R99, c[0x0][0x3d4] ;  /* 0x0000f500ff637b82 */ /* 0x000e620000000800 */
[----:B------:R-:W-:Y:S01]  /*2960*/  SHF.R.S32.HI R30, RZ, 0x1f, R31 ;  /* 0x0000001fff1e7819 */ /* 0x000fe2000001141f */
[-C--:B------:R-:W-:Y:S01]  /*2970*/  IMAD R15, R87, R31.reuse, RZ ;  /* 0x0000001f570f7224 */ /* 0x080fe200078e02ff */
[----:B------:R-:W-:Y:S01]  /*2980*/  BSSY B0, `(.L_x_9365) ;  /* 0x0000412000007945 */ /* 0x000fe20003800000 */
[----:B------:R-:W-:-:S04]  /*2990*/  IMAD.WIDE.U32 R56, R6, R31, RZ ;  /* 0x0000001f06387225 */ /* 0x000fc800078e00ff */
[----:B------:R-:W-:Y:S01]  /*29a0*/  IMAD R15, R30, R6, R15 ;  /* 0x000000061e0f7224 */ /* 0x000fe200078e020f */
[----:B------:R-:W-:-:S03]  /*29b0*/  IADD3 R20, P2, R84, R56, RZ ;  /* 0x0000003854147210 */ /* 0x000fc60007f5e0ff */
[----:B------:R-:W-:-:S04]  /*29c0*/  IMAD.IADD R91, R57, 0x1, R15 ;  /* 0x00000001395b7824 */ /* 0x000fc800078e020f */
[----:B------:R-:W-:Y:S01]  /*29d0*/  IMAD.X R25, R91, 0x1, R83, P2 ;  /* 0x000000015b197824 */ /* 0x000fe200010e0653 */
[C---:B0-----:R-:W-:Y:S02]  /*29e0*/  LEA R32, P3, R20.reuse, R88, 0x1 ;  /* 0x0000005814207211 */ /* 0x041fe400078608ff */
[----:B------:R-:W-:Y:S02]  /*29f0*/  ISETP.GT.AND P2, PT, R31, R76, PT ;  /* 0x0000004c1f00720c */ /* 0x000fe40003f44270 */
[----:B------:R-:W-:Y:S01]  /*2a00*/  LEA.HI.X R33, R20, R89, R25, 0x1, P3 ;  /* 0x0000005914217211 */ /* 0x000fe200018f0c19 */
[----:B------:R-:W-:Y:S01]  /*2a10*/  IMAD.MOV.U32 R25, RZ, RZ, R31 ;  /* 0x000000ffff197224 */ /* 0x000fe200078e001f */
[----:B-1----:R-:W-:Y:S01]  /*2a20*/  ISETP.GE.AND P3, PT, R99, 0x1, PT ;  /* 0x000000016300780c */ /* 0x002fe20003f66270 */
[----:B--2---:R-:W-:-:S04]  /*2a30*/  IMAD R15, R18, 0x3000, R28 ;  /* 0x00003000120f7824 */ /* 0x004fc800078e021c */
[C---:B------:R-:W-:Y:S02]  /*2a40*/  VIADD R29, R15.reuse, 0x10 ;  /* 0x000000100f1d7836 */ /* 0x040fe40000000000 */
[C---:B------:R-:W-:Y:S02]  /*2a50*/  @P4 VIADD R29, R15.reuse, 0xfffffff0 ;  /* 0xfffffff00f1d4836 */ /* 0x040fe40000000000 */
[--C-:B------:R-:W-:Y:S02]  /*2a60*/  IMAD R80, R15, 0x2, R26.reuse ;  /* 0x000000020f507824 */ /* 0x100fe400078e021a */
[----:B------:R-:W-:Y:S02]  /*2a70*/  IMAD R20, R29, 0x2, R26 ;  /* 0x000000021d147824 */ /* 0x000fe400078e021a */
[----:B------:R-:W-:Y:S05]  /*2a80*/  @!P3 BRA `(.L_x_9366) ;  /* 0x0000003c0084b947 */ /* 0x000fea0003800000 */
[----:B------:R-:W-:Y:S01]  /*2a90*/  ULDC.U8 UR4, c[0x0][0x3f0] ;  /* 0x0000fc0000047ab9 */ /* 0x000fe20000000000 */
[-C--:B------:R-:W-:Y:S01]  /*2aa0*/  IMAD R15, R93, R31.reuse, RZ ;  /* 0x0000001f5d0f7224 */ /* 0x080fe200078e02ff */
[----:B------:R-:W-:Y:S01]  /*2ab0*/  ISETP.NE.AND P3, PT, RZ, UR4, PT ;  /* 0x00000004ff007c0c */ /* 0x000fe2000bf65270 */
[----:B------:R-:W-:Y:S02]  /*2ac0*/  IMAD R28, R92, R31, RZ ;  /* 0x0000001f5c1c7224 */ /* 0x000fe400078e02ff */
        /* <DEDUP_REMOVED lines=69> */
.L_x_9369:
[----:B------:R-:W-:Y:S05]  /*2f20*/  BSYNC B1 ;  /* 0x0000000000017941 */ /* 0x000fea0003800000 */
.L_x_9368:
[----:B-----5:R-:W-:Y:S01]  /*2f30*/  IMAD.MOV.U32 R15, RZ, RZ, R34 ;  /* 0x000000ffff0f7224 */ /* 0x020fe200078e0022 */
[----:B------:R-:W-:Y:S01]  /*2f40*/  ISETP.NE.AND P3, PT, R157, 0x3, PT ;  /* 0x000000039d00780c */ /* 0x000fe20003f65270 */
[----:B0-----:R-:W-:Y:S02]  /*2f50*/  IMAD.MOV.U32 R28, RZ, RZ, R35 ;  /* 0x000000ffff1c7224 */ /* 0x001fe400078e0023 */
        /* <DEDUP_REMOVED lines=48> */
.L_x_9370:
[----:B------:R-:W2:Y:S01]  /*3260*/  LDL R28, [R1+0x8] ;  /* 0x00000800011c7983 */ /* 0x000ea20000100800 */
[----:B------:R-:W-:Y:S01]  /*3270*/  IMAD R15, R18, 0x8, R2 ;  /* 0x00000008120f7824 */ /* 0x000fe200078e0202 */
[----:B------:R-:W-:Y:S01]  /*3280*/  BSSY B1, `(.L_x_9371) ;  /* 0x0000004000017945 */ /* 0x000fe20003800000 */
[----:B--2---:R-:W-:-:S04]  /*3290*/  SHF.L.U32 R86, R28, 0x1f, RZ ;  /* 0x0000001f1c567819 */ /* 0x004fc800000006ff */
[----:B------:R-:W0:Y:S02]  /*32a0*/  SYNCS.PHASECHK.TRANS64.TRYWAIT P5, [R15+URZ+0x2d890], R86 ;  /* 0x02d890560f0075a7 */ /* 0x000e2400080a017f */
[----:B0-----:R-:W-:Y:S05]  /*32b0*/  @!P5 BRA `(.L_x_9372) ;  /* 0x000001d000e8d947 */ /* 0x001fea0003800000 */
.L_x_9682:
[----:B------:R-:W-:Y:S05]  /*32c0*/  BSYNC B1 ;  /* 0x0000000000017941 */ /* 0x000fea0003800000 */
.L_x_9371:
        /* <DEDUP_REMOVED lines=9> */
[----:B------:R-:W-:Y:S02]  /*3360*/  SHF.R.U64 R52, R88, 0x10, R89 ;  /* 0x0000001058347819 */ /* 0x000fe40000001259 */
[C---:B------:R-:W-:Y:S02]  /*3370*/  PRMT R53, R54.reuse, 0x5410, R53 ;  /* 0x0000541036357816 */ /* 0x040fe40000000035 */
[----:B------:R-:W-:Y:S02]  /*3380*/  PRMT R52, R54, 0x5432, R52 ;  /* 0x0000543236347816 */ /* 0x000fe40000000034 */
[----:B--2---:R-:W-:Y:S02]  /*3390*/  LOP3.LUT R88, R29, 0xffff0000, RZ, 0xc0, !PT ;  /* 0xffff00001d587812 */ /* 0x004fe400078ec0ff */
[C---:B------:R-:W-:Y:S01]  /*33a0*/  LOP3.LUT R54, R52.reuse, 0xffff0000, RZ, 0xc0, !PT ;  /* 0xffff000034367812 */ /* 0x040fe200078ec0ff */
[----:B------:R-:W-:Y:S01]  /*33b0*/  IMAD.U32 R52, R52, 0x10000, RZ ;  /* 0x0001000034347824 */ /* 0x000fe200078e00ff */
[C---:B------:R-:W-:Y:S01]  /*33c0*/  LOP3.LUT R55, R53.reuse, 0xffff0000, RZ, 0xc0, !PT ;  /* 0xffff000035377812 */ /* 0x040fe200078ec0ff */
[----:B------:R-:W-:Y:S01]  /*33d0*/  IMAD.U32 R53, R53, 0x10000, RZ ;  /* 0x0001000035357824 */ /* 0x000fe200078e00ff */
[----:B------:R-:W-:Y:S01]  /*33e0*/  SHF.R.U32.HI R58, RZ, 0x10, R59 ;  /* 0x00000010ff3a7819 */ /* 0x000fe2000001163b */
[----:B------:R-:W-:-:S02]  /*33f0*/  IMAD.U32 R59, R29, 0x10000, RZ ;  /* 0x000100001d3b7824 */ /* 0x000fc400078e00ff */
[CC--:B------:R-:W-:Y:S01]  /*3400*/  FMUL.FTZ R122, R88.reuse, R54.reuse ;  /* 0x00000036587a7220 */ /* 0x0c0fe20000410000 */
[-C--:B------:R-:W-:Y:S01]  /*3410*/  FMUL.FTZ R121, R88, R55.reuse ;  /* 0x0000003758797220 */ /* 0x080fe20000410000 */
[----:B------:R-:W-:Y:S02]  /*3420*/  SHF.R.U32.HI R88, RZ, 0x10, R89 ;  /* 0x00000010ff587819 */ /* 0x000fe40000011659 */
[C---:B------:R-:W-:Y:S01]  /*3430*/  FFMA.FTZ R29, R59.reuse, R55, -R122 ;  /* 0x000000373b1d7223 */ /* 0x040fe2000001087a */
[----:B------:R-:W-:Y:S01]  /*3440*/  FFMA.FTZ R54, R59, R54, R121 ;  /* 0x000000363b367223 */ /* 0x000fe20000010079 */
[----:B------:R-:W-:Y:S01]  /*3450*/  PRMT R121, R91, 0x5432, R88 ;  /* 0x000054325b797816 */ /* 0x000fe20000000058 */
[----:B------:R-:W-:Y:S01]  /*3460*/  IMAD.U32 R55, R30, 0x10000, RZ ;  /* 0x000100001e377824 */ /* 0x000fe200078e00ff */
[----:B------:R-:W-:Y:S01]  /*3470*/  PRMT R122, R90, 0x5432, R58 ;  /* 0x000054325a7a7816 */ /* 0x000fe2000000003a */
[----:B------:R-:W-:Y:S01]  /*3480*/  IMAD.U32 R59, R28, 0x10000, RZ ;  /* 0x000100001c3b7824 */ /* 0x000fe200078e00ff */
[----:B------:R-:W-:Y:S01]  /*3490*/  LOP3.LUT R89, R30, 0xffff0000, RZ, 0xc0, !PT ;  /* 0xffff00001e597812 */ /* 0x000fe200078ec0ff */
[----:B------:R-:W-:Y:S01]  /*34a0*/  IMAD.U32 R88, R121, 0x10000, RZ ;  /* 0x0001000079587824 */ /* 0x000fe200078e00ff */
[----:B------:R-:W-:Y:S01]  /*34b0*/  LOP3.LUT R30, R31, 0xffff0000, RZ, 0xc0, !PT ;  /* 0xffff00001f1e7812 */ /* 0x000fe200078ec0ff */
[C---:B------:R-:W-:Y:S01]  /*34c0*/  IMAD.U32 R128, R122.reuse, 0x10000, RZ ;  /* 0x000100007a807824 */ /* 0x040fe200078e00ff */
[----:B------:R-:W-:Y:S01]  /*34d0*/  LOP3.LUT R121, R121, 0xffff0000, RZ, 0xc0, !PT ;  /* 0xffff000079797812 */ /* 0x000fe200078ec0ff */
[C---:B------:R-:W-:Y:S01]  /*34e0*/  FMUL.FTZ R130, R89.reuse, R88 ;  /* 0x0000005859827220 */ /* 0x040fe20000410000 */
[----:B------:R-:W-:Y:S01]  /*34f0*/  LOP3.LUT R122, R122, 0xffff0000, RZ, 0xc0, !PT ;  /* 0xffff00007a7a7812 */ /* 0x000fe200078ec0ff */
[-C--:B------:R-:W-:Y:S01]  /*3500*/  FMUL.FTZ R58, R89, R128.reuse ;  /* 0x00000080593a7220 */ /* 0x080fe20000410000 */
[----:B------:R-:W-:Y:S01]  /*3510*/  LOP3.LUT R28, R28, 0xffff0000, RZ, 0xc0, !PT ;  /* 0xffff00001c1c7812 */ /* 0x000fe200078ec0ff */
[----:B------:R-:W-:Y:S01]  /*3520*/  FFMA.FTZ R89, R55, R128, -R130 ;  /* 0x0000008037597223 */ /* 0x000fe20000010882 */
[----:B------:R-:W-:-:S02]  /*3530*/  IMAD.U32 R31, R31, 0x10000, RZ ;  /* 0x000100001f1f7824 */ /* 0x000fc400078e00ff */
        /* <DEDUP_REMOVED lines=13> */
[----:B------:R-:W-:-:S07]  /*3610*/  F2FP.BF16.F32.PACK_AB R31, R31, R88 ;  /* 0x000000581f1f723e */ /* 0x000fce00000010ff */
.L_x_9377:
[----:B------:R-:W-:Y:S05]  /*3620*/  BSYNC B2 ;  /* 0x0000000000027941 */ /* 0x000fea0003800000 */
.L_x_9376:
[----:B--2---:R1:W-:Y:S02]  /*3630*/  STG.E.128 desc[UR38][R32.64], R28 ;  /* 0x0000001c20007986 */ /* 0x0043e4000c101d26 */
.L_x_9375:
[----:B------:R-:W-:Y:S05]  /*3640*/  BSYNC B1 ;  /* 0x0000000000017941 */ /* 0x000fea0003800000 */
.L_x_9374:
        /* <DEDUP_REMOVED lines=18> */
[----:B------:R-:W-:Y:S01]  /*3770*/  LOP3.LUT R51, R30, 0xffff0000, RZ, 0xc0, !PT ;  /* 0xffff00001e337812 */ /* 0x000fe200078ec0ff */
[----:B------:R-:W-:Y:S01]  /*3780*/  IMAD.U32 R55, R129, 0x10000, RZ ;  /* 0x0001000081377824 */ /* 0x000fe200078e00ff */
[----:B------:R-:W-:-:S02]  /*3790*/  PRMT R127, R127, 0x5410, R58 ;  /* 0x000054107f7f7816 */ /* 0x000fc4000000003a */
        /* <DEDUP_REMOVED lines=33> */
.L_x_9381:
[----:B------:R-:W-:Y:S05]  /*39b0*/  BSYNC B2 ;  /* 0x0000000000027941 */ /* 0x000fea0003800000 */
.L_x_9380:
[----:B--2---:R2:W-:Y:S02]  /*39c0*/  STG.E.128 desc[UR38][R32.64+0x20], R28 ;  /* 0x0000201c20007986 */ /* 0x0045e4000c101d26 */
.L_x_9379:
[----:B------:R-:W-:Y:S05]  /*39d0*/  BSYNC B1 ;  /* 0x0000000000017941 */ /* 0x000fea0003800000 */
.L_x_9378:
        /* <DEDUP_REMOVED lines=53> */
.L_x_9385:
[----:B------:R-:W-:Y:S05]  /*3d30*/  BSYNC B2 ;  /* 0x0000000000027941 */ /* 0x000fea0003800000 */
.L_x_9384:
[----:B--2---:R3:W-:Y:S02]  /*3d40*/  STG.E.128 desc[UR38][R32.64+0x40], R28 ;  /* 0x0000401c20007986 */ /* 0x0047e4000c101d26 */
.L_x_9383:
[----:B------:R-:W-:Y:S05]  /*3d50*/  BSYNC B1 ;  /* 0x0000000000017941 */ /* 0x000fea0003800000 */
.L_x_9382:
        /* <DEDUP_REMOVED lines=32> */
[-C--:B------:R-:W-:Y:S01]  /*3f60*/  FMUL.FTZ R44, R45, R48.reuse ;  /* 0x000000302d2c7220 */ /* 0x080fe20000410000 */
[----:B------:R-:W-:Y:S01]  /*3f70*/  IMAD.U32 R29, R28, 0x10000, RZ ;  /* 0x000100001c1d7824 */ /* 0x000fe200078e00ff */
        /* <DEDUP_REMOVED lines=19> */
.L_x_9389:
[----:B------:R-:W-:Y:S05]  /*40b0*/  BSYNC B2 ;  /* 0x0000000000027941 */ /* 0x000fea0003800000 */
.L_x_9388:
[----:B--2---:R4:W-:Y:S02]  /*40c0*/  STG.E.128 desc[UR38][R32.64+0x60], R28 ;  /* 0x0000601c20007986 */ /* 0x0049e4000c101d26 */
.L_x_9387:
[----:B------:R-:W-:Y:S05]  /*40d0*/  BSYNC B1 ;  /* 0x0000000000017941 */ /* 0x000fea0003800000 */
.L_x_9386:
        /* <DEDUP_REMOVED lines=54> */
.L_x_9393:
[----:B------:R-:W-:Y:S05]  /*4440*/  BSYNC B2 ;  /* 0x0000000000027941 */ /* 0x000fea0003800000 */
.L_x_9392:
[----:B--2---:R1:W-:Y:S02]  /*4450*/  STG.E.128 desc[UR38][R32.64+0x80], R28 ;  /* 0x0000801c20007986 */ /* 0x0043e4000c101d26 */
.L_x_9391:
[----:B------:R-:W-:Y:S05]  /*4460*/  BSYNC B1 ;  /* 0x0000000000017941 */ /* 0x000fea0003800000 */
.L_x_9390:
        /* <DEDUP_REMOVED lines=30> */
[C---:B------:R-:W-:Y:S01]  /*4650*/  FMUL.FTZ R43, R31.reuse, R40 ;  /* 0x000000281f2b7220 */ /* 0x040fe20000410000 */
[----:B------:R-:W-:Y:S01]  /*4660*/  LOP3.LUT R90, R90, 0xffff0000, RZ, 0xc0, !PT ;  /* 0xffff00005a5a7812 */ /* 0x000fe200078ec0ff */
[----:B------:R-:W-:Y:S01]  /*4670*/  FFMA.FTZ R34, R34, R41, R35 ;  /* 0x0000002922227223 */ /* 0x000fe20000010023 */
[----:B------:R-:W-:Y:S01]  /*4680*/  FMUL.FTZ R31, R31, R38 ;  /* 0x000000261f1f7220 */ /* 0x000fe20000410000 */
[----:B------:R-:W-:Y:S01]  /*4690*/  LOP3.LUT R28, R28, 0xffff0000, RZ, 0xc0, !PT ;  /* 0xffff00001c1c7812 */ /* 0x000fe200078ec0ff */
[----:B------:R-:W-:Y:S01]  /*46a0*/  FMUL.FTZ R35, R37, R112 ;  /* 0x0000007025237220 */ /* 0x000fe20000410000 */
[----:B------:R-:W-:-:S02]  /*46b0*/  IMAD.U32 R110, R110, 0x10000, RZ ;  /* 0x000100006e6e7824 */ /* 0x000fc400078e00ff */
[----:B------:R-:W-:Y:S01]  /*46c0*/  FMUL.FTZ R37, R37, R90 ;  /* 0x0000005a25257220 */ /* 0x000fe20000410000 */
        /* <DEDUP_REMOVED lines=15> */
.L_x_9395:
[----:B------:R-:W-:Y:S05]  /*47c0*/  BSYNC B1 ;  /* 0x0000000000017941 */ /* 0x000fea0003800000 */
.L_x_9394:
[----:B--2---:R1:W-:Y:S01]  /*47d0*/  STG.E.128 desc[UR38][R32.64+0xa0], R28 ;  /* 0x0000a01c20007986 */ /* 0x0043e2000c101d26 */
[----:B------:R-:W-:Y:S05]  /*47e0*/  BRA `(.L_x_9373) ;  /* 0x0000002000ac7947 */ /* 0x000fea0003800000 */
.L_x_9367:
        /* <DEDUP_REMOVED lines=21> */
[----:B------:R-:W-:Y:S02]  /*4940*/  IADD3 R15, P3, R64, R52, RZ ;  /* 0x00000034400f7210 */ /* 0x000fe40007f7e0ff */
[----:B------:R-:W-:-:S03]  /*4950*/  CS2R R48, SRZ ;  /* 0x0000000000307805 */ /* 0x000fc6000001ff00 */
        /* <DEDUP_REMOVED lines=9> */
[----:B------:R-:W-:Y:S02]  /*49f0*/  CS2R R32, SRZ ;  /* 0x0000000000207805 */ /* 0x000fe4000001ff00 */
[----:B------:R-:W-:Y:S02]  /*4a00*/  CS2R R46, SRZ ;  /* 0x00000000002e7805 */ /* 0x000fe4000001ff00 */
[----:B------:R-:W-:-:S05]  /*4a10*/  CS2R R44, SRZ ;  /* 0x00000000002c7805 */ /* 0x000fca000001ff00 */
[----:B------:R0:W5:Y:S04]  /*4a20*/  @!P3 LDG.E.128 R36, desc[UR38][R52.64] ;  /* 0x000000263424b981 */ /* 0x000168000c1e1d00 */
[----:B------:R0:W5:Y:S01]  /*4a30*/  @!P3 LDG.E.128 R48, desc[UR38][R54.64] ;  /* 0x000000263630b981 */ /* 0x000162000c1e1d00 */
[----:B------:R-:W-:Y:S01]  /*4a40*/  ISETP.GE.AND P3, PT, R58, R99, PT ;  /* 0x000000633a00720c */ /* 0x000fe20003f66270 */
[----:B------:R-:W-:Y:S01]  /*4a50*/  VIADD R58, R19, 0x20 ;  /* 0x00000020133a7836 */ /* 0x000fe20000000000 */
        /* <DEDUP_REMOVED lines=9> */
.L_x_9397:
[----:B------:R-:W-:Y:S05]  /*4af0*/  BSYNC B1 ;  /* 0x0000000000017941 */ /* 0x000fea0003800000 */
.L_x_9396:
        /* <DEDUP_REMOVED lines=51> */
.L_x_9398:
[----:B------:R-:W2:Y:S01]  /*4e30*/  LDL R52, [R1+0x8] ;  /* 0x0000080001347983 */ /* 0x000ea20000100800 */
[----:B------:R-:W-:Y:S01]  /*4e40*/  IMAD R15, R18, 0x8, R2 ;  /* 0x00000008120f7824 */ /* 0x000fe200078e0202 */
[----:B------:R-:W-:Y:S01]  /*4e50*/  BSSY B1, `(.L_x_9399) ;  /* 0x0000004000017945 */ /* 0x000fe20003800000 */
[----:B--2---:R-:W-:-:S04]  /*4e60*/  SHF.L.U32 R86, R52, 0x1f, RZ ;  /* 0x0000001f34567819 */ /* 0x004fc800000006ff */
[----:B------:R-:W0:Y:S02]  /*4e70*/  SYNCS.PHASECHK.TRANS64.TRYWAIT P5, [R15+URZ+0x2d890], R86 ;  /* 0x02d890560f0075a7 */ /* 0x000e2400080a017f */
[----:B0-----:R-:W-:Y:S05]  /*4e80*/  @!P5 BRA `(.L_x_9400) ;  /* 0x000001b80008d947 */ /* 0x001fea0003800000 */
.L_x_9683:
[----:B------:R-:W-:Y:S05]  /*4e90*/  BSYNC B1 ;  /* 0x0000000000017941 */ /* 0x000fea0003800000 */
.L_x_9399:
[----:B------:R-:W-:Y:S05]  /*4ea0*/  @P4 BRA `(.L_x_9373) ;  /* 0x0000001800fc4947 */ /* 0x000fea0003800000 */
[----:B------:R-:W1:Y:S01]  /*4eb0*/  LDC R110, c[0x0][0x2e4] ;  /* 0x0000b900ff6e7b82 */ /* 0x000e620000000800 */
[----:B------:R-:W-:Y:S01]  /*4ec0*/  ISETP.NE.AND P4, PT, R9, RZ, PT ;  /* 0x000000ff0900720c */ /* 0x000fe20003f85270 */
[----:B------:R-:W-:Y:S01]  /*4ed0*/  ULDC.64 UR4, c[0x0][0x2f0] ;  /* 0x0000bc0000047ab9 */ /* 0x000fe20000000a00 */
[----:B------:R-:W-:Y:S01]  /*4ee0*/  SHF.R.S32.HI R52, RZ, 0x1f, R23 ;  /* 0x0000001fff347819 */ /* 0x000fe20000011417 */
[----:B------:R-:W-:Y:S01]  /*4ef0*/  IMAD.MOV.U32 R90, RZ, RZ, R56 ;  /* 0x000000ffff5a7224 */ /* 0x000fe200078e0038 */
[----:B------:R-:W-:Y:S03]  /*4f00*/  BSSY B1, `(.L_x_9401) ;  /* 0x0000089000017945 */ /* 0x000fe60003800000 */
        /* <DEDUP_REMOVED lines=9> */
[----:B------:R-:W-:Y:S01]  /*4fa0*/  SEL R52, R107, R113, !P0 ;  /* 0x000000716b347207 */ /* 0x000fe20004000000 */
[----:B------:R-:W-:Y:S01]  /*4fb0*/  BSSY B2, `(.L_x_9403) ;  /* 0x0000071000027945 */ /* 0x000fe20003800000 */
[----:B------:R-:W-:-:S02]  /*4fc0*/  ISETP.GE.AND P4, PT, R19, R99, PT ;  /* 0x000000631300720c */ /* 0x000fc40003f86270 */
[----:B------:R-:W-:-:S04]  /*4fd0*/  SHF.R.S32.HI R53, RZ, 0x1f, R52 ;  /* 0x0000001fff357819 */ /* 0x000fc80000011434 */
[----:B------:R-:W-:-:S04]  /*4fe0*/  LEA.HI R53, R53, R52, RZ, 0x4 ;  /* 0x0000003435357211 */ /* 0x000fc800078f20ff */
[----:B------:R-:W-:-:S04]  /*4ff0*/  SHF.R.S32.HI R52, RZ, 0x4, R53 ;  /* 0x00000004ff347819 */ /* 0x000fc80000011435 */
[----:B------:R-:W-:-:S04]  /*5000*/  LEA.HI.SX32 R52, R3, R52, 0x1d ;  /* 0x0000003403347211 */ /* 0x000fc800078feaff */
[----:B------:R-:W-:Y:S01]  /*5010*/  SHF.R.S32.HI R53, RZ, 0x1f, R52 ;  /* 0x0000001fff357819 */ /* 0x000fe20000011434 */
[----:B------:R-:W-:-:S03]  /*5020*/  IMAD.SHL.U32 R121, R52, 0x8, RZ ;  /* 0x0000000834797824 */ /* 0x000fc600078e00ff */
[----:B------:R-:W-:-:S05]  /*5030*/  LEA.HI R52, R53, R52, RZ, 0x2 ;  /* 0x0000003435347211 */ /* 0x000fca00078f10ff */
[----:B------:R-:W-:-:S05]  /*5040*/  IMAD.SHL.U32 R52, R52, 0x400, RZ ;  /* 0x0000040034347824 */ /* 0x000fca00078e00ff */
[----:B------:R-:W-:Y:S02]  /*5050*/  LOP3.LUT R52, R52, 0x7ffff000, RZ, 0xc0, !PT ;  /* 0x7ffff00034347812 */ /* 0x000fe400078ec0ff */
[----:B--2---:R-:W-:-:S04]  /*5060*/  LOP3.LUT R53, R58, 0x18, R121, 0xf8, !PT ;  /* 0x000000183a357812 */ /* 0x004fc800078ef879 */
[----:B---3--:R-:W-:Y:S01]  /*5070*/  LOP3.LUT R53, R53, R55, RZ, 0x3c, !PT ;  /* 0x0000003735357212 */ /* 0x008fe200078e3cff */
[----:B------:R-:W-:-:S03]  /*5080*/  IMAD R55, R18, 0x3000, R100 ;  /* 0x0000300012377824 */ /* 0x000fc600078e0264 */
[----:B----4-:R-:W-:Y:S01]  /*5090*/  IADD3 R53, R53, R52, R54 ;  /* 0x0000003435357210 */ /* 0x010fe20007ffe036 */
[----:B------:R-:W-:-:S04]  /*50a0*/  IMAD R52, R55, 0x2, R2 ;  /* 0x0000000237347824 */ /* 0x000fc800078e0202 */
[----:B------:R-:W-:-:S04]  /*50b0*/  IMAD R53, R18, 0x3000, R53 ;  /* 0x0000300012357824 */ /* 0x000fc800078e0235 */
[----:B------:R-:W-:Y:S02]  /*50c0*/  IMAD R56, R53, 0x2, R2 ;  /* 0x0000000235387824 */ /* 0x000fe400078e0202 */
[----:B------:R-:W1:Y:S04]  /*50d0*/  LDS.128 R52, [R52+0x15400] ;  /* 0x0154000034347984 */ /* 0x000e680000000c00 */
[----:B------:R-:W2:Y:S01]  /*50e0*/  LDS.128 R56, [R56+0x15400] ;  /* 0x0154000038387984 */ /* 0x000ea20000000c00 */
[----:B------:R-:W-:Y:S05]  /*50f0*/  @P4 BRA `(.L_x_9404) ;  /* 0x0000000400704947 */ /* 0x000fea0003800000 */
[----:B------:R-:W-:Y:S01]  /*5100*/  SHF.R.U64 R122, R36, 0x10, R37 ;  /* 0x00000010247a7819 */ /* 0x000fe20000001225 */
[----:B--2---:R-:W-:Y:S01]  /*5110*/  IMAD.U32 R133, R57, 0x10000, RZ ;  /* 0x0001000039857824 */ /* 0x004fe200078e00ff */
[----:B------:R-:W-:Y:S02]  /*5120*/  SHF.R.U32.HI R124, RZ, 0x10, R49 ;  /* 0x00000010ff7c7819 */ /* 0x000fe40000011631 */
[----:B------:R-:W-:Y:S02]  /*5130*/  SHF.R.U32.HI R123, RZ, 0x10, R37 ;  /* 0x00000010ff7b7819 */ /* 0x000fe40000011625 */
[--C-:B------:R-:W-:Y:S02]  /*5140*/  SHF.R.U64 R36, R38, 0x10, R39.reuse ;  /* 0x0000001026247819 */ /* 0x100fe40000001227 */
[----:B------:R-:W-:Y:S02]  /*5150*/  SHF.R.U32.HI R38, RZ, 0x10, R39 ;  /* 0x00000010ff267819 */ /* 0x000fe40000011627 */
[----:B------:R-:W-:-:S02]  /*5160*/  SHF.R.U64 R39, R48, 0x10, R49 ;  /* 0x0000001030277819 */ /* 0x000fc40000001231 */
[----:B------:R-:W-:Y:S02]  /*5170*/  PRMT R48, R117, 0x5432, R124 ;  /* 0x0000543275307816 */ /* 0x000fe4000000007c */
[----:B------:R-:W-:Y:S01]  /*5180*/  PRMT R49, R125, 0x5410, R123 ;  /* 0x000054107d317816 */ /* 0x000fe2000000007b */
[----:B-1----:R-:W-:Y:S01]  /*5190*/  IMAD.U32 R123, R53, 0x10000, RZ ;  /* 0x00010000357b7824 */ /* 0x002fe200078e00ff */
[--C-:B------:R-:W-:Y:S01]  /*51a0*/  SHF.R.U64 R37, R50, 0x10, R51.reuse ;  /* 0x0000001032257819 */ /* 0x100fe20000001233 */
[----:B------:R-:W-:Y:S01]  /*51b0*/  IMAD.U32 R50, R48, 0x10000, RZ ;  /* 0x0001000030327824 */ /* 0x000fe200078e00ff */
[----:B------:R-:W-:Y:S01]  /*51c0*/  SHF.R.U32.HI R51, RZ, 0x10, R51 ;  /* 0x00000010ff337819 */ /* 0x000fe20000011633 */
        /* <DEDUP_REMOVED lines=11> */
[----:B------:R-:W-:-:S02]  /*5280*/  LOP3.LUT R49, R48, 0xffff0000, RZ, 0xc0, !PT ;  /* 0xffff000030317812 */ /* 0x000fc400078ec0ff */
[----:B------:R-:W-:-:S03]  /*5290*/  LOP3.LUT R48, R53, 0xffff0000, RZ, 0xc0, !PT ;  /* 0xffff000035307812 */ /* 0x000fc600078ec0ff */
[C---:B------:R-:W-:Y:S01]  /*52a0*/  FMUL.FTZ R53, R124.reuse, R49 ;  /* 0x000000317c357220 */ /* 0x040fe20000410000 */
[----:B------:R-:W-:-:S03]  /*52b0*/  FMUL.FTZ R124, R124, R133 ;  /* 0x000000857c7c7220 */ /* 0x000fc60000410000 */
[C---:B------:R-:W-:Y:S01]  /*52c0*/  FFMA.FTZ R50, R48.reuse, R133, -R53 ;  /* 0x0000008530327223 */ /* 0x040fe20000010835 */
[----:B------:R-:W-:Y:S01]  /*52d0*/  FFMA.FTZ R48, R48, R49, R124 ;  /* 0x0000003130307223 */ /* 0x000fe2000001007c */
[----:B------:R-:W-:Y:S02]  /*52e0*/  PRMT R49, R115, 0x5432, R38 ;  /* 0x0000543273317816 */ /* 0x000fe40000000026 */
[----:B------:R-:W-:Y:S01]  /*52f0*/  PRMT R38, R128, 0x5410, R51 ;  /* 0x0000541080267816 */ /* 0x000fe20000000033 */
[----:B------:R-:W-:Y:S01]  /*5300*/  IMAD.U32 R51, R55, 0x10000, RZ ;  /* 0x0001000037337824 */ /* 0x000fe200078e00ff */
[----:B------:R-:W-:Y:S01]  /*5310*/  PRMT R53, R116, 0x5432, R122 ;  /* 0x0000543274357816 */ /* 0x000fe2000000007a */
[C---:B------:R-:W-:Y:S01]  /*5320*/  IMAD.U32 R122, R49.reuse, 0x10000, RZ ;  /* 0x00010000317a7824 */ /* 0x040fe200078e00ff */
[----:B------:R-:W-:Y:S01]  /*5330*/  LOP3.LUT R49, R49, 0xffff0000, RZ, 0xc0, !PT ;  /* 0xffff000031317812 */ /* 0x000fe200078ec0ff */
[----:B------:R-:W-:Y:S01]  /*5340*/  IMAD.U32 R124, R38, 0x10000, RZ ;  /* 0x00010000267c7824 */ /* 0x000fe200078e00ff */
[----:B------:R-:W-:-:S03]  /*5350*/  F2FP.BF16.F32.PACK_AB R48, R48, R123 ;  /* 0x0000007b3030723e */ /* 0x000fc600000010ff */
[C---:B------:R-:W-:Y:S01]  /*5360*/  FMUL.FTZ R126, R57.reuse, R124 ;  /* 0x0000007c397e7220 */ /* 0x040fe20000410000 */
[----:B------:R-:W-:-:S03]  /*5370*/  FMUL.FTZ R57, R57, R122 ;  /* 0x0000007a39397220 */ /* 0x000fc60000410000 */
[C---:B------:R-:W-:Y:S01]  /*5380*/  FFMA.FTZ R122, R51.reuse, R122, -R126 ;  /* 0x0000007a337a7223 */ /* 0x040fe2000001087e */
[----:B------:R-:W-:Y:S01]  /*5390*/  FFMA.FTZ R51, R51, R124, R57 ;  /* 0x0000007c33337223 */ /* 0x000fe20000010039 */
[----:B------:R-:W-:Y:S01]  /*53a0*/  LOP3.LUT R57, R38, 0xffff0000, RZ, 0xc0, !PT ;  /* 0xffff000026397812 */ /* 0x000fe200078ec0ff */
[----:B------:R-:W-:Y:S01]  /*53b0*/  IMAD.U32 R126, R53, 0x10000, RZ ;  /* 0x00010000357e7824 */ /* 0x000fe200078e00ff */
[----:B------:R-:W-:Y:S02]  /*53c0*/  LOP3.LUT R124, R59, 0xffff0000, RZ, 0xc0, !PT ;  /* 0xffff00003b7c7812 */ /* 0x000fe400078ec0ff */
[----:B------:R-:W-:-:S03]  /*53d0*/  LOP3.LUT R38, R55, 0xffff0000, RZ, 0xc0, !PT ;  /* 0xffff000037267812 */ /* 0x000fc600078ec0ff */
[C---:B------:R-:W-:Y:S01]  /*53e0*/  FMUL.FTZ R55, R124.reuse, R57 ;  /* 0x000000397c377220 */ /* 0x040fe20000410000 */
[----:B------:R-:W-:-:S03]  /*53f0*/  FMUL.FTZ R124, R124, R49 ;  /* 0x000000317c7c7220 */ /* 0x000fc60000410000 */
[C---:B------:R-:W-:Y:S01]  /*5400*/  FFMA.FTZ R49, R38.reuse, R49, -R55 ;  /* 0x0000003126317223 */ /* 0x040fe20000010837 */
[----:B------:R-:W-:Y:S01]  /*5410*/  FFMA.FTZ R38, R38, R57, R124 ;  /* 0x0000003926267223 */ /* 0x000fe2000001007c */
[C---:B------:R-:W-:Y:S01]  /*5420*/  IMAD.U32 R57, R56.reuse, 0x10000, RZ ;  /* 0x0001000038397824 */ /* 0x040fe200078e00ff */
[----:B------:R-:W-:Y:S01]  /*5430*/  LOP3.LUT R56, R56, 0xffff0000, RZ, 0xc0, !PT ;  /* 0xffff000038387812 */ /* 0x000fe200078ec0ff */
[----:B------:R-:W-:Y:S01]  /*5440*/  IMAD.U32 R124, R39, 0x10000, RZ ;  /* 0x00010000277c7824 */ /* 0x000fe200078e00ff */
[----:B------:R-:W-:Y:S01]  /*5450*/  F2FP.BF16.F32.PACK_AB R49, R49, R122 ;  /* 0x0000007a3131723e */ /* 0x000fe200000010ff */
[C---:B------:R-:W-:Y:S01]  /*5460*/  IMAD.U32 R55, R52.reuse, 0x10000, RZ ;  /* 0x0001000034377824 */ /* 0x040fe200078e00ff */
[----:B------:R-:W-:Y:S01]  /*5470*/  LOP3.LUT R52, R52, 0xffff0000, RZ, 0xc0, !PT ;  /* 0xffff000034347812 */ /* 0x000fe200078ec0ff */
[C---:B------:R-:W-:Y:S01]  /*5480*/  FMUL.FTZ R128, R57.reuse, R124 ;  /* 0x0000007c39807220 */ /* 0x040fe20000410000 */
[----:B------:R-:W-:Y:S01]  /*5490*/  FMUL.FTZ R57, R57, R126 ;  /* 0x0000007e39397220 */ /* 0x000fe20000410000 */
[----:B------:R-:W-:-:S02]  /*54a0*/  F2FP.BF16.F32.PACK_AB R38, R38, R51 ;  /* 0x000000332626723e */ /* 0x000fc400000010ff */
[C---:B------:R-:W-:Y:S01]  /*54b0*/  FFMA.FTZ R128, R55.reuse, R126, -R128 ;  /* 0x0000007e37807223 */ /* 0x040fe20000010880 */
[----:B------:R-:W-:Y:S01]  /*54c0*/  FFMA.FTZ R57, R55, R124, R57 ;  /* 0x0000007c37397223 */ /* 0x000fe20000010039 */
[----:B------:R-:W-:Y:S01]  /*54d0*/  LOP3.LUT R55, R39, 0xffff0000, RZ, 0xc0, !PT ;  /* 0xffff000027377812 */ /* 0x000fe200078ec0ff */
[----:B------:R-:W-:Y:S01]  /*54e0*/  IMAD.U32 R124, R36, 0x10000, RZ ;  /* 0x00010000247c7824 */ /* 0x000fe200078e00ff */
[----:B------:R-:W-:-:S03]  /*54f0*/  LOP3.LUT R39, R53, 0xffff0000, RZ, 0xc0, !PT ;  /* 0xffff000035277812 */ /* 0x000fc600078ec0ff */
[C---:B------:R-:W-:Y:S02]  /*5500*/  FMUL.FTZ R53, R56.reuse, R55 ;  /* 0x0000003738357220 */ /* 0x040fe40000410000 */
[-C--:B------:R-:W-:Y:S02]  /*5510*/  FMUL.FTZ R56, R56, R39.reuse ;  /* 0x0000002738387220 */ /* 0x080fe40000410000 */
[----:B------:R-:W-:Y:S01]  /*5520*/  FFMA.FTZ R39, R52, R39, -R53 ;  /* 0x0000002734277223 */ /* 0x000fe20000010835 */
[----:B------:R-:W-:Y:S02]  /*5530*/  IMAD.U32 R53, R54, 0x10000, RZ ;  /* 0x0001000036357824 */ /* 0x000fe400078e00ff */
[----:B------:R-:W-:Y:S01]  /*5540*/  FFMA.FTZ R52, R52, R55, R56 ;  /* 0x0000003734347223 */ /* 0x000fe20000010038 */
[C---:B------:R-:W-:Y:S01]  /*5550*/  IMAD.U32 R55, R58.reuse, 0x10000, RZ ;  /* 0x000100003a377824 */ /* 0x040fe200078e00ff */
[----:B------:R-:W-:Y:S01]  /*5560*/  LOP3.LUT R58, R58, 0xffff0000, RZ, 0xc0, !PT ;  /* 0xffff00003a3a7812 */ /* 0x000fe200078ec0ff */
[C---:B------:R-:W-:Y:S01]  /*5570*/  IMAD.U32 R56, R37.reuse, 0x10000, RZ ;  /* 0x0001000025387824 */ /* 0x040fe200078e00ff */
[----:B------:R-:W-:-:S02]  /*5580*/  LOP3.LUT R37, R37, 0xffff0000, RZ, 0xc0, !PT ;  /* 0xffff000025257812 */ /* 0x000fc400078ec0ff */
[----:B------:R-:W-:Y:S01]  /*5590*/  LOP3.LUT R54, R54, 0xffff0000, RZ, 0xc0, !PT ;  /* 0xffff000036367812 */ /* 0x000fe200078ec0ff */
[C---:B------:R-:W-:Y:S01]  /*55a0*/  FMUL.FTZ R126, R55.reuse, R56 ;  /* 0x00000038377e7220 */ /* 0x040fe20000410000 */
[----:B------:R-:W-:Y:S01]  /*55b0*/  FMUL.FTZ R55, R55, R124 ;  /* 0x0000007c37377220 */ /* 0x000fe20000410000 */
[----:B------:R-:W-:Y:S01]  /*55c0*/  FMUL.FTZ R59, R58, R37 ;  /* 0x000000253a3b7220 */ /* 0x000fe20000410000 */
[----:B------:R-:W-:Y:S01]  /*55d0*/  F2FP.BF16.F32.PACK_AB R128, R39, R128 ;  /* 0x000000802780723e */ /* 0x000fe200000010ff */
[C---:B------:R-:W-:Y:S01]  /*55e0*/  FFMA.FTZ R126, R53.reuse, R124, -R126 ;  /* 0x0000007c357e7223 */ /* 0x040fe2000001087e */
[----:B------:R-:W-:Y:S01]  /*55f0*/  FFMA.FTZ R55, R53, R56, R55 ;  /* 0x0000003835377223 */ /* 0x000fe20000010037 */
[----:B------:R-:W-:Y:S02]  /*5600*/  LOP3.LUT R53, R36, 0xffff0000, RZ, 0xc0, !PT ;  /* 0xffff000024357812 */ /* 0x000fe400078ec0ff */
[----:B------:R-:W-:Y:S01]  /*5610*/  F2FP.BF16.F32.PACK_AB R56, R52, R57 ;  /* 0x000000393438723e */ /* 0x000fe200000010ff */
[----:B------:R-:W-:-:S02]  /*5620*/  IMAD.MOV.U32 R52, RZ, RZ, R128 ;  /* 0x000000ffff347224 */ /* 0x000fc400078e0080 */
[-C--:B------:R-:W-:Y:S01]  /*5630*/  FMUL.FTZ R58, R58, R53.reuse ;  /* 0x000000353a3a7220 */ /* 0x080fe20000410000 */
[----:B------:R-:W-:Y:S01]  /*5640*/  FFMA.FTZ R59, R54, R53, -R59 ;  /* 0x00000035363b7223 */ /* 0x000fe2000001083b */
[----:B------:R-:W-:Y:S01]  /*5650*/  F2FP.BF16.F32.PACK_AB R53, R50, R125 ;  /* 0x0000007d3235723e */ /* 0x000fe200000010ff */
[----:B------:R-:W-:Y:S02]  /*5660*/  IMAD.MOV.U32 R57, RZ, RZ, R48 ;  /* 0x000000ffff397224 */ /* 0x000fe400078e0030 */
[----:B------:R-:W-:Y:S01]  /*5670*/  FFMA.FTZ R58, R54, R37, R58 ;  /* 0x00000025363a7223 */ /* 0x000fe2000001003a */
[----:B------:R-:W-:Y:S01]  /*5680*/  F2FP.BF16.F32.PACK_AB R54, R59, R126 ;  /* 0x0000007e3b36723e */ /* 0x000fe200000010ff */
[----:B------:R-:W-:-:S03]  /*5690*/  IMAD.MOV.U32 R59, RZ, RZ, R38 ;  /* 0x000000ffff3b7224 */ /* 0x000fc600078e0026 */
[----:B------:R-:W-:Y:S01]  /*56a0*/  F2FP.BF16.F32.PACK_AB R58, R58, R55 ;  /* 0x000000373a3a723e */ /* 0x000fe200000010ff */
[----:B------:R-:W-:-:S07]  /*56b0*/  IMAD.MOV.U32 R55, RZ, RZ, R49 ;  /* 0x000000ffff377224 */ /* 0x000fce00078e0031 */
.L_x_9404:
[----:B------:R-:W-:Y:S05]  /*56c0*/  BSYNC B2 ;  /* 0x0000000000027941 */ /* 0x000fea0003800000 */
.L_x_9403:
[----:B------:R-:W-:-:S04]  /*56d0*/  IADD3 R38, P4, P5, R60, R90, R75 ;  /* 0x0000005a3c267210 */ /* 0x000fc80007d9e04b */
[----:B------:R-:W-:Y:S02]  /*56e0*/  IADD3.X R39, R0, R112, R96, P4, P5 ;  /* 0x0000007000277210 */ /* 0x000fe400027ea460 */
        /* <DEDUP_REMOVED lines=10> */
.L_x_9402:
[----:B------:R-:W-:Y:S05]  /*5790*/  BSYNC B1 ;  /* 0x0000000000017941 */ /* 0x000fea0003800000 */
.L_x_9401:
[----:B------:R-:W-:Y:S01]  /*57a0*/  ISETP.NE.AND P4, PT, R10, RZ, PT ;  /* 0x000000ff0a00720c */ /* 0x000fe20003f85270 */
[----:B------:R-:W-:-:S12]  /*57b0*/  BSSY B1, `(.L_x_9405) ;  /* 0x0000086000017945 */ /* 0x000fd80003800000 */
[----:B------:R-:W-:Y:S05]  /*57c0*/  @!P4 BRA `(.L_x_9406) ;  /* 0x000000080010c947 */ /* 0x000fea0003800000 */
[----:B------:R-:W2:Y:S04]  /*57d0*/  LDL R48, [R1+0x18] ;  /* 0x0000180001307983 */ /* 0x000ea80000100800 */
[----:B-1----:R-:W3:Y:S04]  /*57e0*/  LDL R39, [R1+0x1c] ;  /* 0x00001c0001277983 */ /* 0x002ee80000100800 */
[----:B------:R-:W4:Y:S01]  /*57f0*/  LDL R38, [R1+0x20] ;  /* 0x0000200001267983 */ /* 0x000f220000100800 */
[----:B------:R-:W-:Y:S01]  /*5800*/  SEL R36, R107, R113, !P1 ;  /* 0x000000716b247207 */ /* 0x000fe20004800000 */
[----:B------:R-:W-:Y:S01]  /*5810*/  VIADD R54, R19, 0x10 ;  /* 0x0000001013367836 */ /* 0x000fe20000000000 */
[----:B------:R-:W-:Y:S01]  /*5820*/  IADD3 R52, P4, P5, R60, R90, R74 ;  /* 0x0000005a3c347210 */ /* 0x000fe20007d9e04a */
[----:B------:R-:W-:Y:S01]  /*5830*/  BSSY B2, `(.L_x_9407) ;  /* 0x0000073000027945 */ /* 0x000fe20003800000 */
[----:B------:R-:W-:-:S02]  /*5840*/  SHF.R.S32.HI R37, RZ, 0x1f, R36 ;  /* 0x0000001fff257819 */ /* 0x000fc40000011424 */
[----:B------:R-:W-:Y:S02]  /*5850*/  IADD3.X R53, R0, R112, R95, P4, P5 ;  /* 0x0000007000357210 */ /* 0x000fe400027ea45f */
[----:B------:R-:W-:Y:S02]  /*5860*/  LEA.HI R37, R37, R36, RZ, 0x4 ;  /* 0x0000002425257211 */ /* 0x000fe400078f20ff */
[----:B------:R-:W-:Y:S02]  /*5870*/  ISETP.GE.AND P4, PT, R54, R99, PT ;  /* 0x000000633600720c */ /* 0x000fe40003f86270 */
        /* <DEDUP_REMOVED lines=22> */
[----:B------:R-:W-:Y:S01]  /*59e0*/  SHF.R.U64 R44, R44, 0x10, R45 ;  /* 0x000000102c2c7819 */ /* 0x000fe2000000122d */
[----:B------:R-:W-:Y:S01]  /*59f0*/  IMAD.U32 R54, R140, 0x10000, RZ ;  /* 0x000100008c367824 */ /* 0x000fe200078e00ff */
[--C-:B------:R-:W-:Y:S01]  /*5a00*/  SHF.R.U64 R57, R34, 0x10, R35.reuse ;  /* 0x0000001022397819 */ /* 0x100fe20000001223 */
[----:B------:R-:W-:Y:S01]  /*5a10*/  IMAD.U32 R56, R141, 0x10000, RZ ;  /* 0x000100008d387824 */ /* 0x000fe200078e00ff */
[----:B------:R-:W-:Y:S01]  /*5a20*/  SHF.R.U32.HI R34, RZ, 0x10, R35 ;  /* 0x00000010ff227819 */ /* 0x000fe20000011623 */
[----:B-1----:R-:W-:-:S02]  /*5a30*/  IMAD.U32 R45, R37, 0x10000, RZ ;  /* 0x00010000252d7824 */ /* 0x002fc400078e00ff */
[C---:B------:R-:W-:Y:S01]  /*5a40*/  FMUL.FTZ R58, R59.reuse, R54 ;  /* 0x000000363b3a7220 */ /* 0x040fe20000410000 */
[-C--:B------:R-:W-:Y:S01]  /*5a50*/  FMUL.FTZ R59, R59, R56.reuse ;  /* 0x000000383b3b7220 */ /* 0x080fe20000410000 */
[----:B------:R-:W-:Y:S02]  /*5a60*/  SHF.R.U64 R33, R32, 0x10, R33 ;  /* 0x0000001020217819 */ /* 0x000fe40000001221 */
[C---:B------:R-:W-:Y:S01]  /*5a70*/  FFMA.FTZ R35, R45.reuse, R56, -R58 ;  /* 0x000000382d237223 */ /* 0x040fe2000001083a */
[----:B------:R-:W-:Y:S01]  /*5a80*/  FFMA.FTZ R45, R45, R54, R59 ;  /* 0x000000362d2d7223 */ /* 0x000fe2000001003b */
[----:B------:R-:W-:Y:S01]  /*5a90*/  SHF.R.U64 R32, R46, 0x10, R47 ;  /* 0x000000102e207819 */ /* 0x000fe2000000122f */
[----:B------:R-:W-:Y:S01]  /*5aa0*/  IMAD.U32 R56, R39, 0x10000, RZ ;  /* 0x0001000027387824 */ /* 0x000fe200078e00ff */
[----:B------:R-:W-:Y:S02]  /*5ab0*/  LOP3.LUT R59, R49, 0xffff0000, RZ, 0xc0, !PT ;  /* 0xffff0000313b7812 */ /* 0x000fe400078ec0ff */
[----:B------:R-:W-:-:S02]  /*5ac0*/  LOP3.LUT R140, R140, 0xffff0000, RZ, 0xc0, !PT ;  /* 0xffff00008c8c7812 */ /* 0x000fc400078ec0ff */
[----:B------:R-:W-:Y:S02]  /*5ad0*/  LOP3.LUT R46, R141, 0xffff0000, RZ, 0xc0, !PT ;  /* 0xffff00008d2e7812 */ /* 0x000fe400078ec0ff */
[----:B------:R-:W-:Y:S01]  /*5ae0*/  SHF.R.U32.HI R47, RZ, 0x10, R47 ;  /* 0x00000010ff2f7819 */ /* 0x000fe2000001162f */
[----:B------:R-:W-:Y:S01]  /*5af0*/  FMUL.FTZ R54, R59, R140 ;  /* 0x0000008c3b367220 */ /* 0x000fe20000410000 */
[----:B------:R-:W-:Y:S01]  /*5b00*/  LOP3.LUT R49, R37, 0xffff0000, RZ, 0xc0, !PT ;  /* 0xffff000025317812 */ /* 0x000fe200078ec0ff */
[-C--:B------:R-:W-:Y:S01]  /*5b10*/  FMUL.FTZ R59, R59, R46.reuse ;  /* 0x0000002e3b3b7220 */ /* 0x080fe20000410000 */
[----:B------:R-:W-:Y:S01]  /*5b20*/  PRMT R135, R135, 0x5410, R34 ;  /* 0x0000541087877816 */ /* 0x000fe20000000022 */
[----:B------:R-:W-:Y:S01]  /*5b30*/  IMAD.U32 R37, R36, 0x10000, RZ ;  /* 0x0001000024257824 */ /* 0x000fe200078e00ff */
[----:B------:R-:W-:Y:S01]  /*5b40*/  PRMT R134, R134, 0x5410, R47 ;  /* 0x0000541086867816 */ /* 0x000fe2000000002f */
[C---:B------:R-:W-:Y:S01]  /*5b50*/  FFMA.FTZ R46, R49.reuse, R46, -R54 ;  /* 0x0000002e312e7223 */ /* 0x040fe20000010836 */
[----:B------:R-:W-:Y:S01]  /*5b60*/  FFMA.FTZ R34, R49, R140, R59 ;  /* 0x0000008c31227223 */ /* 0x000fe2000001003b */
[----:B------:R-:W-:Y:S01]  /*5b70*/  IMAD.U32 R54, R51, 0x10000, RZ ;  /* 0x0001000033367824 */ /* 0x000fe200078e00ff */
[----:B------:R-:W-:Y:S01]  /*5b80*/  PRMT R131, R131, 0x5410, R44 ;  /* 0x0000541083837816 */ /* 0x000fe2000000002c */
[----:B------:R-:W-:Y:S01]  /*5b90*/  IMAD.U32 R49, R134, 0x10000, RZ ;  /* 0x0001000086317824 */ /* 0x000fe200078e00ff */
[----:B------:R-:W-:Y:S01]  /*5ba0*/  PRMT R132, R132, 0x5410, R33 ;  /* 0x0000541084847816 */ /* 0x000fe20000000021 */
[C---:B------:R-:W-:Y:S01]  /*5bb0*/  IMAD.U32 R59, R135.reuse, 0x10000, RZ ;  /* 0x00010000873b7824 */ /* 0x040fe200078e00ff */
[----:B------:R-:W-:Y:S01]  /*5bc0*/  LOP3.LUT R135, R135, 0xffff0000, RZ, 0xc0, !PT ;  /* 0xffff000087877812 */ /* 0x000fe200078ec0ff */
[----:B------:R-:W-:Y:S01]  /*5bd0*/  FMUL.FTZ R121, R54, R49 ;  /* 0x0000003136797220 */ /* 0x000fe20000410000 */
[----:B------:R-:W-:-:S02]  /*5be0*/  IMAD.U32 R47, R48, 0x10000, RZ ;  /* 0x00010000302f7824 */ /* 0x000fc400078e00ff */
[-C--:B------:R-:W-:Y:S01]  /*5bf0*/  FMUL.FTZ R58, R54, R59.reuse ;  /* 0x0000003b363a7220 */ /* 0x080fe20000410000 */
[----:B------:R-:W-:Y:S02]  /*5c00*/  IMAD.U32 R44, R131, 0x10000, RZ ;  /* 0x00010000832c7824 */ /* 0x000fe400078e00ff */
[----:B------:R-:W-:Y:S01]  /*5c10*/  FFMA.FTZ R54, R56, R59, -R121 ;  /* 0x0000003b38367223 */ /* 0x000fe20000010879 */
[----:B------:R-:W-:Y:S01]  /*5c20*/  LOP3.LUT R59, R134, 0xffff0000, RZ, 0xc0, !PT ;  /* 0xffff0000863b7812 */ /* 0x000fe200078ec0ff */
[----:B------:R-:W-:Y:S01]  /*5c30*/  FFMA.FTZ R49, R56, R49, R58 ;  /* 0x0000003138317223 */ /* 0x000fe2000001003a */
[----:B------:R-:W-:Y:S01]  /*5c40*/  LOP3.LUT R58, R51, 0xffff0000, RZ, 0xc0, !PT ;  /* 0xffff0000333a7812 */ /* 0x000fe200078ec0ff */
[----:B------:R-:W-:Y:S01]  /*5c50*/  FMUL.FTZ R122, R47, R44 ;  /* 0x0000002c2f7a7220 */ /* 0x000fe20000410000 */
[----:B------:R-:W-:Y:S01]  /*5c60*/  LOP3.LUT R56, R39, 0xffff0000, RZ, 0xc0, !PT ;  /* 0xffff000027387812 */ /* 0x000fe200078ec0ff */
[----:B------:R-:W-:Y:S01]  /*5c70*/  IMAD.U32 R51, R50, 0x10000, RZ ;  /* 0x0001000032337824 */ /* 0x000fe200078e00ff */
[----:B------:R-:W-:Y:S01]  /*5c80*/  PRMT R130, R130, 0x5410, R57 ;  /* 0x0000541082827816 */ /* 0x000fe20000000039 */
[C---:B------:R-:W-:Y:S01]  /*5c90*/  FMUL.FTZ R121, R58.reuse, R59 ;  /* 0x0000003b3a797220 */ /* 0x040fe20000410000 */
[----:B------:R-:W-:Y:S01]  /*5ca0*/  FMUL.FTZ R58, R58, R135 ;  /* 0x000000873a3a7220 */ /* 0x000fe20000410000 */
[----:B------:R-:W-:Y:S01]  /*5cb0*/  LOP3.LUT R48, R48, 0xffff0000, RZ, 0xc0, !PT ;  /* 0xffff000030307812 */ /* 0x000fe200078ec0ff */
[----:B------:R-:W-:-:S02]  /*5cc0*/  IMAD.U32 R39, R38, 0x10000, RZ ;  /* 0x0001000026277824 */ /* 0x000fc400078e00ff */
[C---:B------:R-:W-:Y:S01]  /*5cd0*/  FFMA.FTZ R33, R56.reuse, R135, -R121 ;  /* 0x0000008738217223 */ /* 0x040fe20000010879 */
[----:B------:R-:W-:Y:S01]  /*5ce0*/  FFMA.FTZ R56, R56, R59, R58 ;  /* 0x0000003b38387223 */ /* 0x000fe2000001003a */
[----:B------:R-:W-:Y:S01]  /*5cf0*/  IMAD.U32 R58, R132, 0x10000, RZ ;  /* 0x00010000843a7824 */ /* 0x000fe200078e00ff */
[----:B------:R-:W-:Y:S02]  /*5d00*/  LOP3.LUT R57, R131, 0xffff0000, RZ, 0xc0, !PT ;  /* 0xffff000083397812 */ /* 0x000fe400078ec0ff */
[----:B------:R-:W-:Y:S01]  /*5d10*/  LOP3.LUT R36, R36, 0xffff0000, RZ, 0xc0, !PT ;  /* 0xffff000024247812 */ /* 0x000fe200078ec0ff */
[-C--:B------:R-:W-:Y:S01]  /*5d20*/  FMUL.FTZ R47, R47, R58.reuse ;  /* 0x0000003a2f2f7220 */ /* 0x080fe20000410000 */
[----:B------:R-:W-:Y:S01]  /*5d30*/  LOP3.LUT R59, R132, 0xffff0000, RZ, 0xc0, !PT ;  /* 0xffff0000843b7812 */ /* 0x000fe200078ec0ff */
[C---:B------:R-:W-:Y:S01]  /*5d40*/  FMUL.FTZ R121, R48.reuse, R57 ;  /* 0x0000003930797220 */ /* 0x040fe20000410000 */
[----:B------:R-:W-:Y:S01]  /*5d50*/  PRMT R129, R129, 0x5410, R32 ;  /* 0x0000541081817816 */ /* 0x000fe20000000020 */
[C---:B------:R-:W-:Y:S01]  /*5d60*/  FFMA.FTZ R58, R37.reuse, R58, -R122 ;  /* 0x0000003a253a7223 */ /* 0x040fe2000001087a */
        /* <DEDUP_REMOVED lines=31> */
.L_x_9408:
[----:B------:R-:W-:Y:S05]  /*5f60*/  BSYNC B2 ;  /* 0x0000000000027941 */ /* 0x000fea0003800000 */
.L_x_9407:
        /* <DEDUP_REMOVED lines=10> */
.L_x_9406:
[----:B------:R-:W-:Y:S05]  /*6010*/  BSYNC B1 ;  /* 0x0000000000017941 */ /* 0x000fea0003800000 */
.L_x_9405:
[----:B------:R-:W-:-:S13]  /*6020*/  ISETP.NE.AND P4, PT, R11, RZ, PT ;  /* 0x000000ff0b00720c */ /* 0x000fda0003f85270 */
[----:B------:R-:W-:Y:S05]  /*6030*/  @!P4 BRA `(.L_x_9373) ;  /* 0x000000080098c947 */ /* 0x000fea0003800000 */
[----:B-1-3--:R-:W2:Y:S04]  /*6040*/  LDL R36, [R1+0x18] ;  /* 0x0000180001247983 */ /* 0x00aea80000100800 */
[----:B------:R-:W3:Y:S04]  /*6050*/  LDL R35, [R1+0x1c] ;  /* 0x00001c0001237983 */ /* 0x000ee80000100800 */
[----:B------:R-:W4:Y:S01]  /*6060*/  LDL R34, [R1+0x20] ;  /* 0x0000200001227983 */ /* 0x000f220000100800 */
[----:B------:R-:W-:Y:S01]  /*6070*/  VIADD R46, R19, 0x20 ;  /* 0x00000020132e7836 */ /* 0x000fe20000000000 */
[----:B------:R-:W-:Y:S01]  /*6080*/  IADD3 R32, P4, P5, R60, R90, R27 ;  /* 0x0000005a3c207210 */ /* 0x000fe20007d9e01b */
[----:B------:R-:W-:Y:S03]  /*6090*/  BSSY B1, `(.L_x_9409) ;  /* 0x0000076000017945 */ /* 0x000fe60003800000 */
[----:B------:R-:W-:-:S02]  /*60a0*/  ISETP.GE.AND P6, PT, R46, R104, PT ;  /* 0x000000682e00720c */ /* 0x000fc40003fc6270 */
[----:B------:R-:W-:Y:S02]  /*60b0*/  IADD3.X R33, R0, R112, R94, P4, P5 ;  /* 0x0000007000217210 */ /* 0x000fe400027ea45e */
[C---:B------:R-:W-:Y:S02]  /*60c0*/  LEA R44, P4, R32.reuse, R88, 0x1 ;  /* 0x00000058202c7211 */ /* 0x040fe400078808ff */
[----:B------:R-:W-:Y:S02]  /*60d0*/  SEL R113, R107, R113, !P6 ;  /* 0x000000716b717207 */ /* 0x000fe40007000000 */
[----:B------:R-:W-:Y:S02]  /*60e0*/  LEA.HI.X R45, R32, R89, R33, 0x1, P4 ;  /* 0x00000059202d7211 */ /* 0x000fe400020f0c21 */
[----:B------:R-:W-:Y:S02]  /*60f0*/  SHF.R.S32.HI R32, RZ, 0x1f, R113 ;  /* 0x0000001fff207819 */ /* 0x000fe40000011471 */
[----:B------:R-:W-:-:S02]  /*6100*/  ISETP.GE.AND P4, PT, R46, R99, PT ;  /* 0x000000632e00720c */ /* 0x000fc40003f86270 */
        /* <DEDUP_REMOVED lines=23> */
[----:B------:R-:W-:Y:S01]  /*6280*/  SHF.R.U32.HI R50, RZ, 0x10, R31 ;  /* 0x00000010ff327819 */ /* 0x000fe2000001161f */
[----:B------:R-:W-:Y:S01]  /*6290*/  IMAD.U32 R52, R127, 0x10000, RZ ;  /* 0x000100007f347824 */ /* 0x000fe200078e00ff */
[----:B------:R-:W-:Y:S01]  /*62a0*/  SHF.R.U64 R49, R40, 0x10, R41 ;  /* 0x0000001028317819 */ /* 0x000fe20000001229 */
[----:B-1----:R-:W-:Y:S01]  /*62b0*/  IMAD.U32 R41, R33, 0x10000, RZ ;  /* 0x0001000021297824 */ /* 0x002fe200078e00ff */
[----:B------:R-:W-:-:S02]  /*62c0*/  SHF.R.U64 R51, R42, 0x10, R43 ;  /* 0x000000102a337819 */ /* 0x000fc4000000122b */
[----:B------:R-:W-:Y:S01]  /*62d0*/  SHF.R.U32.HI R46, RZ, 0x10, R43 ;  /* 0x00000010ff2e7819 */ /* 0x000fe2000001162b */
[----:B------:R-:W-:Y:S01]  /*62e0*/  IMAD.U32 R43, R39, 0x10000, RZ ;  /* 0x00010000272b7824 */ /* 0x000fe200078e00ff */
[----:B------:R-:W-:Y:S02]  /*62f0*/  LOP3.LUT R40, R33, 0xffff0000, RZ, 0xc0, !PT ;  /* 0xffff000021287812 */ /* 0x000fe400078ec0ff */
[----:B------:R-:W-:Y:S01]  /*6300*/  LOP3.LUT R42, R37, 0xffff0000, RZ, 0xc0, !PT ;  /* 0xffff0000252a7812 */ /* 0x000fe200078ec0ff */
[C---:B------:R-:W-:Y:S01]  /*6310*/  IMAD.U32 R37, R35.reuse, 0x10000, RZ ;  /* 0x0001000023257824 */ /* 0x040fe200078e00ff */
[----:B------:R-:W-:Y:S02]  /*6320*/  LOP3.LUT R33, R35, 0xffff0000, RZ, 0xc0, !PT ;  /* 0xffff000023217812 */ /* 0x000fe400078ec0ff */
[----:B------:R-:W-:Y:S01]  /*6330*/  LOP3.LUT R35, R39, 0xffff0000, RZ, 0xc0, !PT ;  /* 0xffff000027237812 */ /* 0x000fe200078ec0ff */
[----:B------:R-:W-:Y:S01]  /*6340*/  IMAD.U32 R39, R117, 0x10000, RZ ;  /* 0x0001000075277824 */ /* 0x000fe200078e00ff */
[----:B------:R-:W-:Y:S01]  /*6350*/  PRMT R115, R115, 0x5410, R50 ;  /* 0x0000541073737816 */ /* 0x000fe20000000032 */
[CC--:B------:R-:W-:Y:S01]  /*6360*/  FMUL.FTZ R50, R48.reuse, R52.reuse ;  /* 0x0000003430327220 */ /* 0x0c0fe20000410000 */
[----:B------:R-:W-:Y:S01]  /*6370*/  PRMT R119, R119, 0x5410, R46 ;  /* 0x0000541077777816 */ /* 0x000fe2000000002e */
[-C--:B------:R-:W-:Y:S01]  /*6380*/  FMUL.FTZ R48, R48, R39.reuse ;  /* 0x0000002730307220 */ /* 0x080fe20000410000 */
[----:B------:R-:W-:Y:S01]  /*6390*/  LOP3.LUT R127, R127, 0xffff0000, RZ, 0xc0, !PT ;  /* 0xffff00007f7f7812 */ /* 0x000fe200078ec0ff */
[----:B------:R-:W-:Y:S01]  /*63a0*/  FFMA.FTZ R39, R41, R39, -R50 ;  /* 0x0000002729277223 */ /* 0x000fe20000010832 */
[----:B------:R-:W-:Y:S01]  /*63b0*/  LOP3.LUT R117, R117, 0xffff0000, RZ, 0xc0, !PT ;  /* 0xffff000075757812 */ /* 0x000fe200078ec0ff */
[----:B------:R-:W-:Y:S01]  /*63c0*/  IMAD.U32 R50, R119, 0x10000, RZ ;  /* 0x0001000077327824 */ /* 0x000fe200078e00ff */
[----:B------:R-:W-:Y:S01]  /*63d0*/  PRMT R120, R120, 0x5410, R49 ;  /* 0x0000541078787816 */ /* 0x000fe20000000031 */
[----:B------:R-:W-:Y:S01]  /*63e0*/  FMUL.FTZ R49, R42, R127 ;  /* 0x0000007f2a317220 */ /* 0x000fe20000410000 */
[----:B------:R-:W-:Y:S01]  /*63f0*/  IMAD.U32 R46, R115, 0x10000, RZ ;  /* 0x00010000732e7824 */ /* 0x000fe200078e00ff */
[----:B------:R-:W-:Y:S01]  /*6400*/  SHF.R.U64 R55, R28, 0x10, R29 ;  /* 0x000000101c377819 */ /* 0x000fe2000000121d */
[----:B------:R-:W-:Y:S01]  /*6410*/  FFMA.FTZ R41, R41, R52, R48 ;  /* 0x0000003429297223 */ /* 0x000fe20000010030 */
[----:B------:R-:W-:Y:S01]  /*6420*/  PRMT R118, R118, 0x5410, R51 ;  /* 0x0000541076767816 */ /* 0x000fe20000000033 */
[-C--:B------:R-:W-:Y:S01]  /*6430*/  FMUL.FTZ R51, R42, R117.reuse ;  /* 0x000000752a337220 */ /* 0x080fe20000410000 */
[----:B------:R-:W-:Y:S01]  /*6440*/  FFMA.FTZ R42, R40, R117, -R49 ;  /* 0x00000075282a7223 */ /* 0x000fe20000010831 */
[----:B------:R-:W-:Y:S01]  /*6450*/  FMUL.FTZ R48, R43, R50 ;  /* 0x000000322b307220 */ /* 0x000fe20000410000 */
[----:B------:R-:W-:Y:S01]  /*6460*/  LOP3.LUT R52, R119, 0xffff0000, RZ, 0xc0, !PT ;  /* 0xffff000077347812 */ /* 0x000fe200078ec0ff */
[-C--:B------:R-:W-:Y:S01]  /*6470*/  FMUL.FTZ R49, R43, R46.reuse ;  /* 0x0000002e2b317220 */ /* 0x080fe20000410000 */
[----:B------:R-:W-:Y:S01]  /*6480*/  PRMT R116, R116, 0x5410, R55 ;  /* 0x0000541074747816 */ /* 0x000fe20000000037 */
[----:B------:R-:W-:Y:S01]  /*6490*/  FFMA.FTZ R43, R37, R46, -R48 ;  /* 0x0000002e252b7223 */ /* 0x000fe20000010830 */
[----:B------:R-:W-:Y:S01]  /*64a0*/  LOP3.LUT R48, R115, 0xffff0000, RZ, 0xc0, !PT ;  /* 0xffff000073307812 */ /* 0x000fe200078ec0ff */
[----:B------:R-:W-:Y:S01]  /*64b0*/  FFMA.FTZ R37, R37, R50, R49 ;  /* 0x0000003225257223 */ /* 0x000fe20000010031 */
[----:B------:R-:W-:Y:S01]  /*64c0*/  FMUL.FTZ R50, R35, R52 ;  /* 0x0000003423327220 */ /* 0x000fe20000410000 */
[----:B------:R-:W-:Y:S01]  /*64d0*/  SHF.R.U64 R53, R30, 0x10, R31 ;  /* 0x000000101e357819 */ /* 0x000fe2000000121f */
[----:B------:R-:W-:-:S02]  /*64e0*/  IMAD.U32 R29, R36, 0x10000, RZ ;  /* 0x00010000241d7824 */ /* 0x000fc400078e00ff */
[----:B------:R-:W-:Y:S01]  /*64f0*/  FFMA.FTZ R40, R40, R127, R51 ;  /* 0x0000007f28287223 */ /* 0x000fe20000010033 */
[----:B------:R-:W-:Y:S01]  /*6500*/  IMAD.U32 R46, R116, 0x10000, RZ ;  /* 0x00010000742e7824 */ /* 0x000fe200078e00ff */
[----:B------:R-:W-:Y:S01]  /*6510*/  LOP3.LUT R36, R36, 0xffff0000, RZ, 0xc0, !PT ;  /* 0xffff000024247812 */ /* 0x000fe200078ec0ff */
[C---:B------:R-:W-:Y:S01]  /*6520*/  IMAD.U32 R49, R120.reuse, 0x10000, RZ ;  /* 0x0001000078317824 */ /* 0x040fe200078e00ff */
[----:B------:R-:W-:Y:S01]  /*6530*/  LOP3.LUT R51, R120, 0xffff0000, RZ, 0xc0, !PT ;  /* 0xffff000078337812 */ /* 0x000fe200078ec0ff */
[-C--:B------:R-:W-:Y:S01]  /*6540*/  FMUL.FTZ R54, R35, R48.reuse ;  /* 0x0000003023367220 */ /* 0x080fe20000410000 */
[----:B------:R-:W-:Y:S01]  /*6550*/  FFMA.FTZ R50, R33, R48, -R50 ;  /* 0x0000003021327223 */ /* 0x000fe20000010832 */
[----:B------:R-:W-:Y:S01]  /*6560*/  IMAD.U32 R28, R32, 0x10000, RZ ;  /* 0x00010000201c7824 */ /* 0x000fe200078e00ff */
[----:B------:R-:W-:Y:S01]  /*6570*/  PRMT R114, R114, 0x5410, R53 ;  /* 0x0000541072727816 */ /* 0x000fe20000000035 */
[C---:B------:R-:W-:Y:S01]  /*6580*/  FMUL.FTZ R48, R29.reuse, R46 ;  /* 0x0000002e1d307220 */ /* 0x040fe20000410000 */
[----:B------:R-:W-:Y:S01]  /*6590*/  LOP3.LUT R35, R116, 0xffff0000, RZ, 0xc0, !PT ;  /* 0xffff000074237812 */ /* 0x000fe200078ec0ff */
[----:B------:R-:W-:Y:S01]  /*65a0*/  FMUL.FTZ R53, R29, R49 ;  /* 0x000000311d357220 */ /* 0x000fe20000410000 */
[----:B------:R-:W-:Y:S01]  /*65b0*/  LOP3.LUT R32, R32, 0xffff0000, RZ, 0xc0, !PT ;  /* 0xffff000020207812 */ /* 0x000fe200078ec0ff */
[----:B------:R-:W-:Y:S01]  /*65c0*/  FMUL.FTZ R29, R36, R51 ;  /* 0x00000033241d7220 */ /* 0x000fe20000410000 */
[----:B------:R-:W-:Y:S01]  /*65d0*/  FFMA.FTZ R48, R28, R49, R48 ;  /* 0x000000311c307223 */ /* 0x000fe20000010030 */
[----:B------:R-:W-:Y:S01]  /*65e0*/  FMUL.FTZ R49, R36, R35 ;  /* 0x0000002324317220 */ /* 0x000fe20000410000 */
[----:B------:R-:W-:-:S02]  /*65f0*/  IMAD.U32 R31, R38, 0x10000, RZ ;  /* 0x00010000261f7824 */ /* 0x000fc400078e00ff */
[----:B------:R-:W-:Y:S01]  /*6600*/  FFMA.FTZ R54, R33, R52, R54 ;  /* 0x0000003421367223 */ /* 0x000fe20000010036 */
[----:B------:R-:W-:Y:S01]  /*6610*/  FFMA.FTZ R53, R28, R46, -R53 ;  /* 0x0000002e1c357223 */ /* 0x000fe20000010835 */
[----:B------:R-:W-:Y:S01]  /*6620*/  FFMA.FTZ R36, R32, R35, -R29 ;  /* 0x0000002320247223 */ /* 0x000fe2000001081d */
[----:B------:R-:W-:Y:S01]  /*6630*/  LOP3.LUT R38, R38, 0xffff0000, RZ, 0xc0, !PT ;  /* 0xffff000026267812 */ /* 0x000fe200078ec0ff */
[C---:B------:R-:W-:Y:S01]  /*6640*/  IMAD.U32 R33, R118.reuse, 0x10000, RZ ;  /* 0x0001000076217824 */ /* 0x040fe200078e00ff */
[----:B------:R-:W-:Y:S01]  /*6650*/  LOP3.LUT R35, R118, 0xffff0000, RZ, 0xc0, !PT ;  /* 0xffff000076237812 */ /* 0x000fe200078ec0ff */
[C---:B------:R-:W-:Y:S01]  /*6660*/  IMAD.U32 R28, R114.reuse, 0x10000, RZ ;  /* 0x00010000721c7824 */ /* 0x040fe200078e00ff */
[----:B------:R-:W-:Y:S01]  /*6670*/  LOP3.LUT R29, R114, 0xffff0000, RZ, 0xc0, !PT ;  /* 0xffff0000721d7812 */ /* 0x000fe200078ec0ff */
[----:B------:R-:W-:Y:S01]  /*6680*/  FFMA.FTZ R49, R32, R51, R49 ;  /* 0x0000003320317223 */ /* 0x000fe20000010031 */
[C---:B------:R-:W-:Y:S02]  /*6690*/  IMAD.U32 R30, R34.reuse, 0x10000, RZ ;  /* 0x00010000221e7824 */ /* 0x040fe400078e00ff */
[C---:B------:R-:W-:Y:S01]  /*66a0*/  FMUL.FTZ R51, R31.reuse, R33 ;  /* 0x000000211f337220 */ /* 0x040fe20000410000 */
[-C--:B------:R-:W-:Y:S01]  /*66b0*/  FMUL.FTZ R32, R31, R28.reuse ;  /* 0x0000001c1f207220 */ /* 0x080fe20000410000 */
[----:B------:R-:W-:Y:S01]  /*66c0*/  LOP3.LUT R34, R34, 0xffff0000, RZ, 0xc0, !PT ;  /* 0xffff000022227812 */ /* 0x000fe200078ec0ff */
[C---:B------:R-:W-:Y:S01]  /*66d0*/  FMUL.FTZ R31, R38.reuse, R35 ;  /* 0x00000023261f7220 */ /* 0x040fe20000410000 */
[----:B------:R-:W-:Y:S01]  /*66e0*/  FMUL.FTZ R38, R38, R29 ;  /* 0x0000001d26267220 */ /* 0x000fe20000410000 */
[C---:B------:R-:W-:Y:S01]  /*66f0*/  FFMA.FTZ R32, R30.reuse, R33, R32 ;  /* 0x000000211e207223 */ /* 0x040fe20000010020 */
[----:B------:R-:W-:Y:S01]  /*6700*/  FFMA.FTZ R51, R30, R28, -R51 ;  /* 0x0000001c1e337223 */ /* 0x000fe20000010833 */
[----:B------:R-:W-:Y:S01]  /*6710*/  F2FP.BF16.F32.PACK_AB R36, R36, R53 ;  /* 0x000000352424723e */ /* 0x000fe200000010ff */
[C---:B------:R-:W-:Y:S01]  /*6720*/  FFMA.FTZ R35, R34.reuse, R35, R38 ;  /* 0x0000002322237223 */ /* 0x040fe20000010026 */
[----:B------:R-:W-:Y:S01]  /*6730*/  FFMA.FTZ R28, R34, R29, -R31 ;  /* 0x0000001d221c7223 */ /* 0x000fe2000001081f */
        /* <DEDUP_REMOVED lines=10> */
[----:B------:R-:W-:-:S07]  /*67e0*/  IMAD.MOV.U32 R35, RZ, RZ, R43 ;  /* 0x000000ffff237224 */ /* 0x000fce00078e002b */
.L_x_9410:
[----:B------:R-:W-:Y:S05]  /*67f0*/  BSYNC B1 ;  /* 0x0000000000017941 */ /* 0x000fea0003800000 */
.L_x_9409:
        /* <DEDUP_REMOVED lines=10> */
.L_x_9366:
[----:B------:R-:W-:-:S13]  /*68a0*/  ISETP.NE.AND P3, PT, R157, 0x3, PT ;  /* 0x000000039d00780c */ /* 0x000fda0003f65270 */
[----:B------:R-:W-:Y:S05]  /*68b0*/  @!P3 BRA `(.L_x_9411) ;  /* 0x000000000004b947 */ /* 0x000fea0003800000 */
[----:B------:R-:W-:Y:S01]  /*68c0*/  BPT.TRAP 0x1 ;  /* 0x000000040000795c */ /* 0x000fe20000300000 */
.L_x_9411:
[----:B------:R-:W2:Y:S01]  /*68d0*/  LDL R28, [R1+0x8] ;  /* 0x00000800011c7983 */ /* 0x000ea20000100800 */
[----:B------:R-:W-:Y:S01]  /*68e0*/  IMAD R15, R18, 0x8, R2 ;  /* 0x00000008120f7824 */ /* 0x000fe200078e0202 */
[----:B------:R-:W-:Y:S01]  /*68f0*/  BSSY B1, `(.L_x_9412) ;  /* 0x0000006000017945 */ /* 0x000fe20003800000 */
[----:B------:R-:W-:-:S05]  /*6900*/  IMAD R85, R25, -0x80, R24 ;  /* 0xffffff8019557824 */ /* 0x000fca00078e0218 */
[----:B------:R-:W-:Y:S02]  /*6910*/  VIMNMX R85, R85, 0x80, PT ;  /* 0x0000008055557848 */ /* 0x000fe40003fe0100 */
[----:B--2---:R-:W-:-:S04]  /*6920*/  SHF.L.U32 R86, R28, 0x1f, RZ ;  /* 0x0000001f1c567819 */ /* 0x004fc800000006ff */
[----:B------:R-:W0:Y:S02]  /*6930*/  SYNCS.PHASECHK.TRANS64.TRYWAIT P4, [R15+URZ+0x2d890], R86 ;  /* 0x02d890560f0075a7 */ /* 0x000e24000808017f */
[----:B0-----:R-:W-:Y:S05]  /*6940*/  @!P4 BRA `(.L_x_9413) ;  /* 0x0000019c006cc947 */ /* 0x001fea0003800000 */
.L_x_9684:
[----:B------:R-:W-:Y:S05]  /*6950*/  BSYNC B1 ;  /* 0x0000000000017941 */ /* 0x000fea0003800000 */
.L_x_9412:
        /* <DEDUP_REMOVED lines=20> */
.L_x_9373:
[----:B------:R-:W-:Y:S05]  /*6aa0*/  BSYNC B0 ;  /* 0x0000000000007941 */ /* 0x000fea0003800000 */
.L_x_9365:
        /* <DEDUP_REMOVED lines=17> */
.L_x_9415:
[----:B------:R-:W-:Y:S05]  /*6bc0*/  BSYNC B0 ;  /* 0x0000000000007941 */ /* 0x000fea0003800000 */
.L_x_9414:
[----:B------:R-:W2:Y:S01]  /*6bd0*/  SYNCS.PHASECHK.TRANS64.TRYWAIT P3, [R15+URZ+0x2d8b0], R86 ;  /* 0x02d8b0560f0075a7 */ /* 0x000ea2000806017f */
[----:B------:R-:W-:Y:S04]  /*6be0*/  BSSY B0, `(.L_x_9416) ;  /* 0x0000002000007945 */ /* 0x000fe80003800000 */
[----:B--2---:R-:W-:Y:S05]  /*6bf0*/  @!P3 BRA `(.L_x_9417) ;  /* 0x0000019800d4b947 */ /* 0x004fea0003800000 */
.L_x_9685:
[----:B------:R-:W-:Y:S05]  /*6c00*/  BSYNC B0 ;  /* 0x0000000000007941 */ /* 0x000fea0003800000 */
.L_x_9416:
[----:B------:R-:W-:Y:S01]  /*6c10*/  ISETP.GE.AND P3, PT, R23, R85, PT ;  /* 0x000000551700720c */ /* 0x000fe20003f66270 */
[----:B------:R-:W-:-:S12]  /*6c20*/  BSSY B0, `(.L_x_9418) ;  /* 0x0000022000007945 */ /* 0x000fd80003800000 */
[----:B------:R-:W-:Y:S05]  /*6c30*/  @P3 BRA `(.L_x_9419) ;  /* 0x0000000000803947 */ /* 0x000fea0003800000 */
        /* <DEDUP_REMOVED lines=9> */
[C---:B------:R-:W-:Y:S01]  /*6cd0*/  LEA R32, P3, R28.reuse, UR4, 0x1 ;  /* 0x000000041c207c11 */ /* 0x040fe2000f8608ff */
[----:B------:R-:W-:Y:S01]  /*6ce0*/  ULDC UR4, c[0x0][0x2e4] ;  /* 0x0000b90000047ab9 */ /* 0x000fe20000000800 */
[C---:B------:R-:W-:Y:S02]  /*6cf0*/  VIADD R34, R19.reuse, 0x20 ;  /* 0x0000002013227836 */ /* 0x040fe40000000000 */
[----:B------:R-:W-:Y:S02]  /*6d00*/  LEA.HI.X R33, R28, UR5, R29, 0x1, P3 ;  /* 0x000000051c217c11 */ /* 0x000fe400098f0c1d */
[----:B------:R-:W-:-:S13]  /*6d10*/  ISETP.GE.AND P3, PT, R19, UR4, PT ;  /* 0x0000000413007c0c */ /* 0x000fda000bf66270 */
[----:B------:R-:W1:Y:S04]  /*6d20*/  @!P3 LDS.128 R28, [R80] ;  /* 0x00000000501cb984 */ /* 0x000e680000000c00 */
[----:B-1----:R-:W-:Y:S01]  /*6d30*/  @!P3 STG.E.128 desc[UR38][R32.64], R28 ;  /* 0x0000001c2000b986 */ /* 0x002fe2000c101d26 */
[----:B------:R-:W-:Y:S01]  /*6d40*/  ISETP.GE.AND P3, PT, R34, UR4, PT ;  /* 0x0000000422007c0c */ /* 0x000fe2000bf66270 */
[----:B------:R-:W-:-:S12]  /*6d50*/  VIADD R34, R19, 0x10 ;  /* 0x0000001013227836 */ /* 0x000fd80000000000 */
[----:B------:R-:W1:Y:S04]  /*6d60*/  @!P3 LDS.128 R28, [R80+0x2000] ;  /* 0x00200000501cb984 */ /* 0x000e680000000c00 */
[----:B-1----:R-:W-:Y:S01]  /*6d70*/  @!P3 STG.E.128 desc[UR38][R32.64+0x40], R28 ;  /* 0x0000401c2000b986 */ /* 0x002fe2000c101d26 */
[----:B------:R-:W-:-:S13]  /*6d80*/  ISETP.GE.AND P3, PT, R102, UR4, PT ;  /* 0x0000000466007c0c */ /* 0x000fda000bf66270 */
[----:B------:R-:W1:Y:S04]  /*6d90*/  @!P3 LDS.128 R28, [R80+0x4000] ;  /* 0x00400000501cb984 */ /* 0x000e680000000c00 */
        /* <DEDUP_REMOVED lines=10> */
.L_x_9419:
[----:B------:R-:W-:Y:S05]  /*6e40*/  BSYNC B0 ;  /* 0x0000000000007941 */ /* 0x000fea0003800000 */
.L_x_9418:
[----:B------:R-:W4:Y:S01]  /*6e50*/  LDL.LU R20, [R1+0x8] ;  /* 0x0000080001147983 */ /* 0x000f220000300800 */
[----:B0-2---:R-:W-:Y:S02]  /*6e60*/  @!P4 VIADD R15, R15, 0x2d8c0 ;  /* 0x0002d8c00f0fc836 */ /* 0x005fe40000000000 */
        /* <DEDUP_REMOVED lines=8> */
[----:B0-----:R0:W-:Y:S01]  /*6ef0*/  BAR.SYNC.DEFER_BLOCKING R109, 0x80 ;  /* 0x0002006d0000751d */ /* 0x0011e20000010000 */
[----:B------:R-:W-:-:S04]  /*6f00*/  ISETP.NE.AND P3, PT, R18, 0x2, PT ;  /* 0x000000021200780c */ /* 0x000fc80003f65270 */
[----:B------:R-:W-:Y:S01]  /*6f10*/  SEL R18, R18, RZ, P3 ;  /* 0x000000ff12127207 */ /* 0x000fe20001800000 */
[----:B------:R2:W-:Y:S02]  /*6f20*/  @!P4 SYNCS.ARRIVE.TRANS64.RED.A1T0 RZ, [R15+URZ], RZ ;  /* 0x000000ff0fffc9a7 */ /* 0x0005e4000810043f */
[----:B--2---:R-:W-:-:S04]  /*6f30*/  SEL R15, RZ, 0x1, P3 ;  /* 0x00000001ff0f7807 */ /* 0x004fc80001800000 */
[----:B----4-:R-:W-:-:S05]  /*6f40*/  LOP3.LUT R20, R20, R15, RZ, 0x3c, !PT ;  /* 0x0000000f14147212 */ /* 0x010fca00078e3cff */
[----:B------:R0:W-:Y:S01]  /*6f50*/  STL [R1+0x8], R20 ;  /* 0x0000081401007387 */ /* 0x0001e20000100800 */
[----:B------:R-:W-:Y:S05]  /*6f60*/  @P2 BRA `(.L_x_9420) ;  /* 0xffffffb800642947 */ /* 0x000fea000383ffff */
[----:B0-----:R-:W0:Y:S01]  /*6f70*/  S2R R20, SR_TID.X ;  /* 0x0000000000147919 */ /* 0x001e220000002100 */
[----:B------:R-:W-:Y:S02]  /*6f80*/  PLOP3.LUT P0, PT, PT, PT, PT, 0x8, 0x0 ;  /* 0x000000000000781c */ /* 0x000fe40003f0e170 */
[----:B0-----:R-:W-:-:S04]  /*6f90*/  SHF.R.U32.HI R20, RZ, 0x7, R20 ;  /* 0x00000007ff147819 */ /* 0x001fc80000011614 */
[----:B------:R-:W-:-:S13]  /*6fa0*/  ISETP.NE.AND P5, PT, R20, 0x1, PT ;  /* 0x000000011400780c */ /* 0x000fda0003fa5270 */
[----:B------:R-:W-:Y:S06]  /*6fb0*/  @!P5 BAR.ARV 0x9, 0x100 ;  /* 0x024400000000db1d */ /* 0x000fec0000002000 */
.L_x_9360:
[----:B------:R-:W4:Y:S02]  /*6fc0*/  LDC.64 R4, c[0x0][0x9e0] ;  /* 0x00027800ff047b82 */ /* 0x000f240000000a00 */
[----:B----4-:R-:W-:Y:S01]  /*6fd0*/  ISETP.GE.AND P1, PT, R5, 0x1, PT ;  /* 0x000000010500780c */ /* 0x010fe20003f26270 */
[----:B------:R-:W-:-:S12]  /*6fe0*/  @P0 BRA `(.L_x_9421) ;  /* 0x00000000000c0947 */ /* 0x000fd80003800000 */
[----:B------:R-:W4:Y:S01]  /*6ff0*/  FENCE.VIEW.ASYNC.G ;  /* 0x00000000000073c6 */ /* 0x000f220000000100 */
[----:B------:R-:W-:Y:S05]  /*7000*/  WARPSYNC.ALL ;  /* 0x0000000000007948 */ /* 0x000fea0003800000 */
[----:B----4-:R-:W-:Y:S06]  /*7010*/  BAR.ARV 0xc, 0x1a0 ;  /* 0x0306800000007b1d */ /* 0x010fec0000002000 */
.L_x_9421:
        /* <DEDUP_REMOVED lines=8> */
[----:B------:R-:W4:Y:S02]  /*70a0*/  @P0 LDC.64 R6, c[0x0][0x9e8] ;  /* 0x00027a00ff060b82 */ /* 0x000f240000000a00 */
[----:B----4-:R-:W-:-:S05]  /*70b0*/  @P0 IMAD.HI.U32 R4, R3, R6, RZ ;  /* 0x0000000603040227 */ /* 0x010fca00078e00ff */
[----:B------:R-:W-:-:S04]  /*70c0*/  @P0 SHF.R.U32.HI R3, RZ, R7, R4 ;  /* 0x00000007ff030219 */ /* 0x000fc80000011604 */
[----:B------:R-:W-:Y:S01]  /*70d0*/  LOP3.LUT R3, RZ, R3, RZ, 0x33, !PT ;  /* 0x00000003ff037212 */ /* 0x000fe200078e33ff */
[----:B------:R-:W-:Y:S06]  /*70e0*/  BRA `(.L_x_9425) ;  /* 0x0000000000107947 */ /* 0x000fec0003800000 */
.L_x_9424:
[----:B------:R-:W-:-:S13]  /*70f0*/  ISETP.NE.AND P0, PT, R5, 0x1, PT ;  /* 0x000000010500780c */ /* 0x000fda0003f05270 */
[----:B------:R-:W4:Y:S02]  /*7100*/  @P0 LDC.64 R6, c[0x0][0x9e8] ;  /* 0x00027a00ff060b82 */ /* 0x000f240000000a00 */
[----:B----4-:R-:W-:-:S05]  /*7110*/  @P0 IMAD.HI.U32 R4, R3, R6, RZ ;  /* 0x0000000603040227 */ /* 0x010fca00078e00ff */
[----:B------:R-:W-:-:S07]  /*7120*/  @P0 SHF.R.U32.HI R3, RZ, R7, R4 ;  /* 0x00000007ff030219 */ /* 0x000fce0000011604 */
.L_x_9425:
[----:B------:R-:W-:Y:S05]  /*7130*/  BSYNC B0 ;  /* 0x0000000000007941 */ /* 0x000fea0003800000 */
.L_x_9423:
[----:B------:R-:W-:-:S05]  /*7140*/  IMAD R3, R3, R5, R5 ;  /* 0x0000000503037224 */ /* 0x000fca00078e0205 */
[----:B------:R-:W-:-:S07]  /*7150*/  VIMNMX R0, R0, R3, PT ;  /* 0x0000000300007248 */ /* 0x000fce0003fe0100 */
.L_x_9422:
[----:B------:R-:W-:Y:S01]  /*7160*/  VIADD R0, R0, 0x7f ;  /* 0x0000007f00007836 */ /* 0x000fe20000000000 */
[----:B------:R-:W-:-:S04]  /*7170*/  ULDC UR4, c[0x0][0x9dc] ;  /* 0x0002770000047ab9 */ /* 0x000fc80000000800 */
[----:B------:R-:W-:-:S04]  /*7180*/  SHF.R.S32.HI R3, RZ, 0x1f, R0 ;  /* 0x0000001fff037819 */ /* 0x000fc80000011400 */
[----:B------:R-:W-:Y:S01]  /*7190*/  LEA.HI R3, R3, R0, RZ, 0x7 ;  /* 0x0000000003037211 */ /* 0x000fe200078f38ff */
[----:B------:R-:W-:-:S03]  /*71a0*/  VIADD R0, R106, -UR4 ;  /* 0x800000046a007c36 */ /* 0x000fc60008000000 */
        /* <DEDUP_REMOVED lines=13> */
.L_x_9428:
[----:B------:R-:W-:-:S13]  /*7280*/  ISETP.NE.AND P0, PT, R5, 0x1, PT ;  /* 0x000000010500780c */ /* 0x000fda0003f05270 */
[----:B------:R-:W4:Y:S02]  /*7290*/  @P0 LDC.64 R6, c[0x0][0x9e8] ;  /* 0x00027a00ff060b82 */ /* 0x000f240000000a00 */
[----:B----4-:R-:W-:-:S05]  /*72a0*/  @P0 IMAD.HI.U32 R6, R106, R6, RZ ;  /* 0x000000066a060227 */ /* 0x010fca00078e00ff */
[----:B------:R-:W-:-:S07]  /*72b0*/  @P0 SHF.R.U32.HI R106, RZ, R7, R6 ;  /* 0x00000007ff6a0219 */ /* 0x000fce0000011606 */
.L_x_9429:
[----:B------:R-:W-:Y:S05]  /*72c0*/  BSYNC B0 ;  /* 0x0000000000007941 */ /* 0x000fea0003800000 */
.L_x_9427:
[----:B------:R-:W-:-:S05]  /*72d0*/  IMAD R3, R106, R5, RZ ;  /* 0x000000056a037224 */ /* 0x000fca00078e02ff */
[----:B------:R-:W-:-:S07]  /*72e0*/  VIMNMX R0, R0, R3, !PT ;  /* 0x0000000300007248 */ /* 0x000fce0007fe0100 */
.L_x_9426:
[----:B------:R-:W-:Y:S01]  /*72f0*/  SHF.R.S32.HI R3, RZ, 0x1f, R0 ;  /* 0x0000001fff037819 */ /* 0x000fe20000011400 */
[----:B------:R-:W-:Y:S01]  /*7300*/  IMAD.MOV.U32 R36, RZ, RZ, RZ ;  /* 0x000000ffff247224 */ /* 0x000fe200078e00ff */
[----:B------:R-:W-:Y:S01]  /*7310*/  PLOP3.LUT P0, PT, PT, PT, PT, 0x80, 0x0 ;  /* 0x000000000000781c */ /* 0x000fe20003f0f070 */
[----:B------:R-:W-:Y:S01]  /*7320*/  IMAD.MOV.U32 R21, RZ, RZ, RZ ;  /* 0x000000ffff157224 */ /* 0x000fe200078e00ff */
[----:B------:R-:W-:Y:S02]  /*7330*/  LEA.HI R3, R3, R0, RZ, 0x7 ;  /* 0x0000000003037211 */ /* 0x000fe400078f38ff */
[----:B------:R-:W-:Y:S02]  /*7340*/  CS2R R134, SRZ ;  /* 0x0000000000867805 */ /* 0x000fe4000001ff00 */
[----:B------:R-:W-:Y:S02]  /*7350*/  CS2R R132, SRZ ;  /* 0x0000000000847805 */ /* 0x000fe4000001ff00 */
[----:B------:R-:W-:-:S02]  /*7360*/  CS2R R130, SRZ ;  /* 0x0000000000827805 */ /* 0x000fc4000001ff00 */
[----:B------:R-:W-:Y:S02]  /*7370*/  SHF.R.S32.HI R3, RZ, 0x7, R3 ;  /* 0x00000007ff037819 */ /* 0x000fe40000011403 */
[----:B------:R-:W-:Y:S02]  /*7380*/  CS2R R128, SRZ ;  /* 0x0000000000807805 */ /* 0x000fe4000001ff00 */
[----:B------:R-:W-:Y:S02]  /*7390*/  CS2R R126, SRZ ;  /* 0x00000000007e7805 */ /* 0x000fe4000001ff00 */
[----:B------:R-:W-:Y:S02]  /*73a0*/  CS2R R124, SRZ ;  /* 0x00000000007c7805 */ /* 0x000fe4000001ff00 */
[----:B------:R-:W-:Y:S02]  /*73b0*/  VIMNMX R4, RZ, R3, !PT ;  /* 0x00000003ff047248 */ /* 0x000fe40007fe0100 */
[----:B------:R-:W-:-:S02]  /*73c0*/  CS2R R122, SRZ ;  /* 0x00000000007a7805 */ /* 0x000fc4000001ff00 */
[----:B------:R-:W-:Y:S02]  /*73d0*/  CS2R R120, SRZ ;  /* 0x0000000000787805 */ /* 0x000fe4000001ff00 */
[----:B------:R-:W-:Y:S02]  /*73e0*/  CS2R R118, SRZ ;  /* 0x0000000000767805 */ /* 0x000fe4000001ff00 */
[----:B------:R-:W-:Y:S01]  /*73f0*/  ISETP.GT.AND P1, PT, R88, R4, PT ;  /* 0x000000045800720c */ /* 0x000fe20003f24270 */
[----:B------:R4:W-:Y:S01]  /*7400*/  STL [R1+0x38], R4 ;  /* 0x0000380401007387 */ /* 0x0009e20000100800 */
[----:B------:R-:W-:Y:S02]  /*7410*/  CS2R R116, SRZ ;  /* 0x0000000000747805 */ /* 0x000fe4000001ff00 */
[----:B------:R-:W-:Y:S02]  /*7420*/  CS2R R114, SRZ ;  /* 0x0000000000727805 */ /* 0x000fe4000001ff00 */
[----:B------:R-:W-:-:S02]  /*7430*/  CS2R R112, SRZ ;  /* 0x0000000000707805 */ /* 0x000fc4000001ff00 */
[----:B------:R-:W-:Y:S01]  /*7440*/  CS2R R110, SRZ ;  /* 0x00000000006e7805 */ /* 0x000fe2000001ff00 */
[----:B-1----:R-:W-:Y:S01]  /*7450*/  IMAD.MOV.U32 R109, RZ, RZ, RZ ;  /* 0x000000ffff6d7224 */ /* 0x002fe200078e00ff */
        /* <DEDUP_REMOVED lines=8> */
[----:B------:R-:W-:Y:S01]  /*74e0*/  CS2R R6, SRZ ;  /* 0x0000000000067805 */ /* 0x000fe2000001ff00 */
[----:B------:R-:W-:Y:S01]  /*74f0*/  IMAD.MOV.U32 R93, RZ, RZ, RZ ;  /* 0x000000ffff5d7224 */ /* 0x000fe200078e00ff */
[----:B------:R-:W-:Y:S01]  /*7500*/  CS2R R90, SRZ ;  /* 0x00000000005a7805 */ /* 0x000fe2000001ff00 */
[----:B--23--:R-:W-:Y:S02]  /*7510*/  IMAD.MOV.U32 R30, RZ, RZ, RZ ;  /* 0x000000ffff1e7224 */ /* 0x00cfe400078e00ff */
[----:B------:R-:W-:Y:S01]  /*7520*/  IMAD.MOV.U32 R3, RZ, RZ, RZ ;  /* 0x000000ffff037224 */ /* 0x000fe200078e00ff */
[----:B----4-:R-:W-:Y:S06]  /*7530*/  @!P1 BRA `(.L_x_9430) ;  /* 0x0000011400509947 */ /* 0x010fec0003800000 */
[----:B------:R-:W1:Y:S01]  /*7540*/  S2R R4, SR_TID.X ;  /* 0x0000000000047919 */ /* 0x000e620000002100 */
[----:B------:R-:W-:Y:S01]  /*7550*/  UMOV UR4, 0xffffffff ;  /* 0xffffffff00047882 */ /* 0x000fe20000000000 */
[----:B-1----:R-:W-:-:S05]  /*7560*/  VIADD R46, R4, 0xffffff80 ;  /* 0xffffff80042e7836 */ /* 0x002fca0000000000 */
[----:B------:R-:W-:-:S04]  /*7570*/  SHF.R.S32.HI R59, RZ, 0x1f, R46 ;  /* 0x0000001fff3b7819 */ /* 0x000fc8000001142e */
[----:B------:R-:W-:-:S04]  /*7580*/  LEA.HI R47, R59, R46, RZ, 0x7 ;  /* 0x0000002e3b2f7211 */ /* 0x000fc800078f38ff */
[----:B------:R-:W-:Y:S01]  /*7590*/  SHF.R.S32.HI R44, RZ, 0x7, R47 ;  /* 0x00000007ff2c7819 */ /* 0x000fe2000001142f */
[----:B------:R-:W-:Y:S06]  /*75a0*/  BRA.DIV UR4, `(.L_x_9431) ;  /* 0x00000192047c7947 */ /* 0x000fec000b800000 */
[----:B------:R-:W1:Y:S04]  /*75b0*/  SHFL.IDX PT, R0, R44, RZ, 0x1f ;  /* 0x00001fff2c007589 */ /* 0x000e6800000e0000 */
[----:B-1----:R1:W-:Y:S02]  /*75c0*/  STL [R1+0xc], R0 ;  /* 0x00000c0001007387 */ /* 0x0023e40000100800 */
.L_x_9688:
[----:B------:R-:W1:Y:S01]  /*75d0*/  LDL R3, [R1+0xc] ;  /* 0x00000c0001037983 */ /* 0x000e620000100800 */
[----:B------:R-:W-:Y:S01]  /*75e0*/  VIADD R4, R2, 0x21800 ;  /* 0x0002180002047836 */ /* 0x000fe20000000000 */
[----:B------:R-:W-:Y:S04]  /*75f0*/  BSSY B6, `(.L_x_9432) ;  /* 0x000001e000067945 */ /* 0x000fe80003800000 */
[----:B------:R-:W-:Y:S01]  /*7600*/  LOP3.LUT P0, RZ, R4, 0x3ff, RZ, 0xc0, !PT ;  /* 0x000003ff04ff7812 */ /* 0x000fe2000780c0ff */
[----:B-1----:R-:W-:-:S05]  /*7610*/  IMAD.HI R0, R3, 0x55555556, RZ ;  /* 0x5555555603007827 */ /* 0x002fca00078e02ff */
[----:B------:R-:W-:-:S05]  /*7620*/  LEA.HI R0, R0, R0, RZ, 0x1 ;  /* 0x0000000000007211 */ /* 0x000fca00078f08ff */
[----:B------:R-:W-:-:S04]  /*7630*/  IMAD R3, R0, -0x3, R3 ;  /* 0xfffffffd00037824 */ /* 0x000fc800078e0203 */
[C---:B------:R-:W-:Y:S02]  /*7640*/  IMAD R0, R3.reuse, 0x1000, R2 ;  /* 0x0000100003007824 */ /* 0x040fe400078e0202 */
[----:B------:R-:W-:Y:S02]  /*7650*/  IMAD R3, R3, 0x2000, R4 ;  /* 0x0000200003037824 */ /* 0x000fe400078e0204 */
[----:B------:R-:W-:-:S03]  /*7660*/  VIADD R0, R0, 0xc400 ;  /* 0x0000c40000007836 */ /* 0x000fc60000000000 */
[----:B------:R-:W-:Y:S02]  /*7670*/  SHF.R.U32.HI R3, RZ, 0x4, R3 ;  /* 0x00000004ff037819 */ /* 0x000fe40000011603 */
[----:B------:R-:W-:Y:S02]  /*7680*/  SHF.R.U32.HI R0, RZ, 0x4, R0 ;  /* 0x00000004ff007819 */ /* 0x000fe40000011600 */
[----:B------:R-:W-:Y:S02]  /*7690*/  LOP3.LUT R3, R3, 0x3fff, RZ, 0xc0, !PT ;  /* 0x00003fff03037812 */ /* 0x000fe400078ec0ff */
[----:B------:R-:W-:-:S03]  /*76a0*/  LOP3.LUT R45, R0, 0x3fff, RZ, 0xc0, !PT ;  /* 0x00003fff002d7812 */ /* 0x000fc600078ec0ff */
[----:B------:R1:W-:Y:S01]  /*76b0*/  STL [R1+0x14], R3 ;  /* 0x0000140301007387 */ /* 0x0003e20000100800 */
[----:B------:R-:W-:Y:S05]  /*76c0*/  @!P0 BRA `(.L_x_9433) ;  /* 0x0000000000408947 */ /* 0x000fea0003800000 */
[----:B------:R-:W-:Y:S01]  /*76d0*/  MOV R0, 0x0 ;  /* 0x0000000000007802 */ /* 0x000fe20000000f00 */
[----:B------:R-:W-:Y:S01]  /*76e0*/  ULDC.64 UR4, c[0x4][0x1b8] ;  /* 0x01006e0000047ab9 */ /* 0x000fe20000000a00 */
[----:B------:R-:W-:Y:S01]  /*76f0*/  ULDC.64 UR6, c[0x4][0x1c0] ;  /* 0x0100700000067ab9 */ /* 0x000fe20000000a00 */
[----:B------:R-:W-:Y:S01]  /*7700*/  IMAD.U32 R4, RZ, RZ, UR4 ;  /* 0x00000004ff047e24 */ /* 0x000fe2000f8e00ff */
[----:B0-2---:R0:W2:Y:S01]  /*7710*/  LDC.64 R14, c[0x4][R0] ;  /* 0x01000000000e7b82 */ /* 0x0050a20000000a00 */
        /* <DEDUP_REMOVED lines=10> */
[----:B-12--5:R-:W-:Y:S05]  /*77c0*/  CALL.ABS.NOINC R14 ;  /* 0x000000000e007343 */ /* 0x026fea0003c00000 */
.L_x_9433:
[----:B------:R-:W-:Y:S05]  /*77d0*/  BSYNC B6 ;  /* 0x0000000000067941 */ /* 0x000fea0003800000 */
.L_x_9432:
[----:B------:R-:W-:Y:S02]  /*77e0*/  ULDC UR4, c[0x0][0x3d4] ;  /* 0x0000f50000047ab9 */ /* 0x000fe40000000800 */
[----:B------:R-:W-:-:S13]  /*77f0*/  ISETP.LT.AND P0, PT, RZ, UR4, PT ;  /* 0x00000004ff007c0c */ /* 0x000fda000bf01270 */
[----:B------:R-:W-:Y:S05]  /*7800*/  @P0 BRA `(.L_x_9434) ;  /* 0x0000000000400947 */ /* 0x000fea0003800000 */
[----:B------:R-:W3:Y:S02]  /*7810*/  LDL R20, [R1+0x50] ;  /* 0x0000500001147983 */ /* 0x000ee40000100800 */
[----:B---3--:R-:W-:-:S04]  /*7820*/  LEA.HI R0, R20, R20, RZ, 0x1 ;  /* 0x0000001414007211 */ /* 0x008fc800078f08ff */
[----:B------:R-:W-:-:S05]  /*7830*/  LOP3.LUT R0, R0, 0xfffffffe, RZ, 0xc0, !PT ;  /* 0xfffffffe00007812 */ /* 0x000fca00078ec0ff */
[----:B------:R-:W-:-:S05]  /*7840*/  IMAD.IADD R0, R20, 0x1, -R0 ;  /* 0x0000000114007824 */ /* 0x000fca00078e0a00 */
[----:B-1----:R-:W-:-:S04]  /*7850*/  SHF.L.U32 R3, R0, 0x1f, RZ ;  /* 0x0000001f00037819 */ /* 0x002fc800000006ff */
[----:B------:R1:W3:Y:S03]  /*7860*/  SYNCS.PHASECHK.TRANS64.TRYWAIT P0, [R2+URZ+0x2d800], R3 ;  /* 0x02d80003020075a7 */ /* 0x0002e6000800017f */
[----:B---3--:R-:W-:Y:S05]  /*7870*/  @!P0 NANOSLEEP.SYNCS 0x989680 ;  /* 0x009896800000895d */ /* 0x008fea0003900000 */
[----:B------:R-:W3:Y:S01]  /*7880*/  @!P0 SYNCS.PHASECHK.TRANS64 P0, [R2+URZ+0x2d800], R3 ;  /* 0x02d80003020085a7 */ /* 0x000ee2000800007f */
[----:B------:R-:W-:Y:S04]  /*7890*/  BSSY B0, `(.L_x_9435) ;  /* 0x0000006000007945 */ /* 0x000fe80003800000 */
[----:B---3--:R-:W-:Y:S05]  /*78a0*/  @P0 BRA `(.L_x_9436) ;  /* 0x0000000000100947 */ /* 0x008fea0003800000 */
.L_x_9437:
[----:B---3--:R3:W4:Y:S02]  /*78b0*/  SYNCS.PHASECHK.TRANS64.TRYWAIT P0, [R2+URZ+0x2d800], R3 ;  /* 0x02d80003020075a7 */ /* 0x008724000800017f */
[----:B----4-:R-:W-:Y:S05]  /*78c0*/  @!P0 NANOSLEEP.SYNCS 0x989680 ;  /* 0x009896800000895d */ /* 0x010fea0003900000 */
[----:B------:R-:W4:Y:S02]  /*78d0*/  @!P0 SYNCS.PHASECHK.TRANS64 P0, [R2+URZ+0x2d800], R3 ;  /* 0x02d80003020085a7 */ /* 0x000f24000800007f */
[----:B----4-:R-:W-:Y:S05]  /*78e0*/  @!P0 BRA `(.L_x_9437) ;  /* 0xfffffffc00f08947 */ /* 0x010fea000383ffff */
.L_x_9436:
[----:B------:R-:W-:Y:S05]  /*78f0*/  BSYNC B0 ;  /* 0x0000000000007941 */ /* 0x000fea0003800000 */
.L_x_9435:
[----:B------:R-:W-:Y:S05]  /*7900*/  BRA `(.L_x_9438) ;  /* 0x0000004000647947 */ /* 0x000fea0003800000 */
.L_x_9434:
[----:B-1----:R-:W3:Y:S01]  /*7910*/  LDL R3, [R1+0x58] ;  /* 0x0000580001037983 */ /* 0x002ee20000100800 */
[----:B-----5:R-:W-:Y:S01]  /*7920*/  SHF.R.S32.HI R0, RZ, 0x1f, R105 ;  /* 0x0000001fff007819 */ /* 0x020fe20000011469 */
[----:B------:R-:W-:Y:S01]  /*7930*/  ULDC.64 UR4, c[0x0][0x3d8] ;  /* 0x0000f60000047ab9 */ /* 0x000fe20000000a00 */
[----:B------:R-:W-:Y:S01]  /*7940*/  ULDC.64 UR6, c[0x0][0x3e8] ;  /* 0x0000fa0000067ab9 */ /* 0x000fe20000000a00 */
[----:B------:R-:W-:Y:S01]  /*7950*/  IMAD.WIDE.U32 R48, R105, UR4, RZ ;  /* 0x0000000469307c25 */ /* 0x000fe2000f8e00ff */
[----:B------:R-:W-:Y:S02]  /*7960*/  SHF.R.S32.HI R61, RZ, 0x1f, R16 ;  /* 0x0000001fff3d7819 */ /* 0x000fe40000011410 */
[----:B------:R-:W-:Y:S01]  /*7970*/  SHF.R.S32.HI R62, RZ, 0x1f, R19 ;  /* 0x0000001fff3e7819 */ /* 0x000fe20000011413 */
[C---:B------:R-:W-:Y:S02]  /*7980*/  IMAD R4, R0.reuse, UR4, RZ ;  /* 0x0000000400047c24 */ /* 0x040fe4000f8e02ff */
[----:B------:R-:W-:-:S02]  /*7990*/  IMAD R0, R0, UR6, RZ ;  /* 0x0000000600007c24 */ /* 0x000fc4000f8e02ff */
[C---:B------:R-:W-:Y:S02]  /*79a0*/  IMAD R57, R105.reuse, UR5, R4 ;  /* 0x0000000569397c24 */ /* 0x040fe4000f8e0204 */
[C---:B------:R-:W-:Y:S02]  /*79b0*/  IMAD R55, R105.reuse, UR7, R0 ;  /* 0x0000000769377c24 */ /* 0x040fe4000f8e0200 */
[----:B------:R-:W-:-:S04]  /*79c0*/  IMAD.WIDE.U32 R50, R105, UR6, RZ ;  /* 0x0000000669327c25 */ /* 0x000fc8000f8e00ff */
[----:B------:R-:W-:Y:S02]  /*79d0*/  IMAD.IADD R57, R57, 0x1, R49 ;  /* 0x0000000139397824 */ /* 0x000fe400078e0231 */
[----:B------:R-:W-:Y:S01]  /*79e0*/  IMAD.IADD R55, R55, 0x1, R51 ;  /* 0x0000000137377824 */ /* 0x000fe200078e0233 */
[----:B---3--:R-:W-:-:S13]  /*79f0*/  LOP3.LUT P0, RZ, R3, 0x1bf, RZ, 0xc0, !PT ;  /* 0x000001bf03ff7812 */ /* 0x008fda000780c0ff */
[----:B------:R-:W-:Y:S05]  /*7a00*/  @!P0 BRA `(.L_x_9439) ;  /* 0x0000000000408947 */ /* 0x000fea0003800000 */
[----:B------:R-:W-:Y:S01]  /*7a10*/  MOV R0, 0x0 ;  /* 0x0000000000007802 */ /* 0x000fe20000000f00 */
[----:B------:R-:W-:Y:S01]  /*7a20*/  ULDC.64 UR4, c[0x4][0x1b8] ;  /* 0x01006e0000047ab9 */ /* 0x000fe20000000a00 */
[----:B------:R-:W-:Y:S01]  /*7a30*/  ULDC.64 UR6, c[0x4][0x1c0] ;  /* 0x0100700000067ab9 */ /* 0x000fe20000000a00 */
[----:B------:R-:W-:Y:S01]  /*7a40*/  IMAD.U32 R4, RZ, RZ, UR4 ;  /* 0x00000004ff047e24 */ /* 0x000fe2000f8e00ff */
[----:B0-2---:R0:W1:Y:S01]  /*7a50*/  LDC.64 R14, c[0x4][R0] ;  /* 0x01000000000e7b82 */ /* 0x0050620000000a00 */
        /* <DEDUP_REMOVED lines=11> */
.L_x_9439:
[----:B------:R-:W3:Y:S01]  /*7b10*/  LDL R56, [R1+0x34] ;  /* 0x0000340001387983 */ /* 0x000ee20000100800 */
[----:B------:R-:W1:Y:S01]  /*7b20*/  LDC.64 R12, c[0x0][0x3d8] ;  /* 0x0000f600ff0c7b82 */ /* 0x000e620000000a00 */
[----:B------:R-:W-:Y:S02]  /*7b30*/  ULDC.U8 UR4, c[0x0][0x3f0] ;  /* 0x0000fc0000047ab9 */ /* 0x000fe40000000000 */
[----:B------:R-:W4:Y:S05]  /*7b40*/  LDL R20, [R1+0x40] ;  /* 0x0000400001147983 */ /* 0x000f2a0000100800 */
[----:B------:R-:W5:Y:S01]  /*7b50*/  LDC.64 R10, c[0x0][0x3e8] ;  /* 0x0000fa00ff0a7b82 */ /* 0x000f620000000a00 */
[----:B------:R-:W-:Y:S01]  /*7b60*/  ISETP.NE.AND P0, PT, RZ, UR4, PT ;  /* 0x00000004ff007c0c */ /* 0x000fe2000bf05270 */
[----:B------:R-:W-:Y:S01]  /*7b70*/  BSSY B0, `(.L_x_9440) ;  /* 0x00003ea000007945 */ /* 0x000fe20003800000 */
[----:B---3--:R-:W-:Y:S01]  /*7b80*/  SHF.R.S32.HI R3, RZ, 0x1f, R56 ;  /* 0x0000001fff037819 */ /* 0x008fe20000011438 */
[----:B-1----:R-:W-:-:S04]  /*7b90*/  IMAD.WIDE.U32 R52, R56, R12, RZ ;  /* 0x0000000c38347225 */ /* 0x002fc800078e00ff */
[C---:B------:R-:W-:Y:S02]  /*7ba0*/  IMAD R4, R3.reuse, R12, RZ ;  /* 0x0000000c03047224 */ /* 0x040fe400078e02ff */
[-C--:B-----5:R-:W-:Y:S02]  /*7bb0*/  IMAD R6, R3, R10.reuse, RZ ;  /* 0x0000000a03067224 */ /* 0x0a0fe400078e02ff */
[C---:B----4-:R-:W-:Y:S02]  /*7bc0*/  IMAD R0, R56.reuse, -0xc0, R20 ;  /* 0xffffff4038007824 */ /* 0x050fe400078e0214 */
[----:B0-2---:R-:W-:-:S04]  /*7bd0*/  IMAD.WIDE.U32 R14, R56, R10, RZ ;  /* 0x0000000a380e7225 */ /* 0x005fc800078e00ff */
[C---:B------:R-:W-:Y:S02]  /*7be0*/  IMAD R3, R56.reuse, R13, R4 ;  /* 0x0000000d38037224 */ /* 0x040fe400078e0204 */
[----:B------:R-:W-:Y:S01]  /*7bf0*/  IMAD R5, R56, R11, R6 ;  /* 0x0000000b38057224 */ /* 0x000fe200078e0206 */
[----:B------:R-:W-:Y:S01]  /*7c00*/  VIMNMX R4, R0, 0xc0, PT ;  /* 0x000000c000047848 */ /* 0x000fe20003fe0100 */
[----:B------:R-:W-:Y:S02]  /*7c10*/  IMAD.IADD R60, R53, 0x1, R3 ;  /* 0x00000001353c7824 */ /* 0x000fe400078e0203 */
[----:B------:R-:W-:Y:S01]  /*7c20*/  IMAD.IADD R0, R15, 0x1, R5 ;  /* 0x000000010f007824 */ /* 0x000fe200078e0205 */
        /* <DEDUP_REMOVED lines=17> */
[----:B------:R-:W-:Y:S01]  /*7d40*/  SHF.R.S32.HI R58, RZ, 0x1f, R23 ;  /* 0x0000001fff3a7819 */ /* 0x000fe20000011417 */
[----:B------:R-:W-:Y:S01]  /*7d50*/  IMAD.MOV.U32 R4, RZ, RZ, R16 ;  /* 0x000000ffff047224 */ /* 0x000fe200078e0010 */
[----:B------:R-:W-:Y:S01]  /*7d60*/  ULDC UR4, c[0x0][0x3d4] ;  /* 0x0000f50000047ab9 */ /* 0x000fe20000000800 */
[----:B------:R-:W-:Y:S01]  /*7d70*/  IMAD.MOV.U32 R5, RZ, RZ, R61 ;  /* 0x000000ffff057224 */ /* 0x000fe200078e003d */
[----:B------:R-:W-:Y:S01]  /*7d80*/  ISETP.GE.AND P4, PT, R16, UR4, PT ;  /* 0x0000000410007c0c */ /* 0x000fe2000bf86270 */
[CC--:B------:R-:W-:Y:S01]  /*7d90*/  IMAD R20, R58.reuse, R12.reuse, RZ ;  /* 0x0000000c3a147224 */ /* 0x0c0fe200078e02ff */
[----:B------:R-:W-:Y:S01]  /*7da0*/  ULDC.64 UR6, c[0x0][0x3c8] ;  /* 0x0000f20000067ab9 */ /* 0x000fe20000000a00 */
[----:B------:R-:W-:Y:S01]  /*7db0*/  IMAD.WIDE.U32 R6, R23, R12, R4 ;  /* 0x0000000c17067225 */ /* 0x000fe200078e0004 */
[----:B------:R-:W-:Y:S01]  /*7dc0*/  ULDC.64 UR8, c[0x0][0x3e0] ;  /* 0x0000f80000087ab9 */ /* 0x000fe20000000a00 */
[----:B------:R-:W-:Y:S02]  /*7dd0*/  CS2R R40, SRZ ;  /* 0x0000000000287805 */ /* 0x000fe4000001ff00 */
[----:B------:R-:W-:Y:S01]  /*7de0*/  CS2R R42, SRZ ;  /* 0x00000000002a7805 */ /* 0x000fe2000001ff00 */
[----:B------:R-:W-:-:S02]  /*7df0*/  IMAD R24, R58, R10, RZ ;  /* 0x0000000a3a187224 */ /* 0x000fc400078e02ff */
[----:B------:R-:W-:Y:S01]  /*7e00*/  IMAD.WIDE.U32 R8, R23, R10, R4 ;  /* 0x0000000a17087225 */ /* 0x000fe200078e0004 */
[----:B------:R-:W-:-:S03]  /*7e10*/  IADD3 R4, P1, R6, R48, RZ ;  /* 0x0000003006047210 */ /* 0x000fc60007f3e0ff */
[C---:B------:R-:W-:Y:S01]  /*7e20*/  IMAD R20, R23.reuse, R13, R20 ;  /* 0x0000000d17147224 */ /* 0x040fe200078e0214 */
[----:B------:R-:W-:Y:S01]  /*7e30*/  IADD3 R6, P2, R8, R50, RZ ;  /* 0x0000003208067210 */ /* 0x000fe20007f5e0ff */
[----:B------:R-:W-:Y:S02]  /*7e40*/  IMAD R24, R23, R11, R24 ;  /* 0x0000000b17187224 */ /* 0x000fe400078e0218 */
[C---:B------:R-:W-:Y:S01]  /*7e50*/  VIADD R3, R16.reuse, 0x8 ;  /* 0x0000000810037836 */ /* 0x040fe20000000000 */
[----:B------:R-:W-:Y:S01]  /*7e60*/  IADD3.X R5, R57, R20, R7, P1, !PT ;  /* 0x0000001439057210 */ /* 0x000fe20000ffe407 */
[----:B------:R-:W-:Y:S01]  /*7e70*/  VIADD R8, R16, 0x10 ;  /* 0x0000001010087836 */ /* 0x000fe20000000000 */
[----:B------:R-:W-:Y:S02]  /*7e80*/  IADD3.X R7, R55, R24, R9, P2, !PT ;  /* 0x0000001837077210 */ /* 0x000fe400017fe409 */
[----:B------:R-:W-:Y:S01]  /*7e90*/  ISETP.GE.AND P1, PT, R3, UR4, PT ;  /* 0x0000000403007c0c */ /* 0x000fe2000bf26270 */
[----:B------:R-:W-:Y:S01]  /*7ea0*/  IMAD.WIDE.U32 R52, R52, 0xc0, R4 ;  /* 0x000000c034347825 */ /* 0x000fe200078e0004 */
[----:B------:R-:W-:-:S03]  /*7eb0*/  ISETP.GE.AND P3, PT, R8, UR4, PT ;  /* 0x0000000408007c0c */ /* 0x000fc6000bf66270 */
[----:B------:R-:W-:Y:S01]  /*7ec0*/  IMAD R5, R60, 0xc0, RZ ;  /* 0x000000c03c057824 */ /* 0x000fe200078e02ff */
[----:B------:R-:W-:Y:S01]  /*7ed0*/  LEA R4, P2, R52, UR6, 0x1 ;  /* 0x0000000634047c11 */ /* 0x000fe2000f8408ff */
[----:B------:R-:W-:-:S04]  /*7ee0*/  IMAD.WIDE.U32 R14, R14, 0xc0, R6 ;  /* 0x000000c00e0e7825 */ /* 0x000fc800078e0006 */
[----:B------:R-:W-:Y:S01]  /*7ef0*/  IMAD R3, R0, 0xc0, RZ ;  /* 0x000000c000037824 */ /* 0x000fe200078e02ff */
[----:B------:R-:W-:Y:S01]  /*7f00*/  LEA R6, P5, R14, UR8, 0x1 ;  /* 0x000000080e067c11 */ /* 0x000fe2000f8a08ff */
[----:B------:R-:W-:Y:S02]  /*7f10*/  IMAD.IADD R5, R53, 0x1, R5 ;  /* 0x0000000135057824 */ /* 0x000fe400078e0205 */
[----:B------:R-:W-:Y:S02]  /*7f20*/  VIADD R0, R16, 0x18 ;  /* 0x0000001810007836 */ /* 0x000fe40000000000 */
[----:B------:R-:W-:Y:S01]  /*7f30*/  IMAD.IADD R3, R15, 0x1, R3 ;  /* 0x000000010f037824 */ /* 0x000fe200078e0203 */
[----:B------:R-:W-:Y:S01]  /*7f40*/  LEA.HI.X R5, R52, UR7, R5, 0x1, P2 ;  /* 0x0000000734057c11 */ /* 0x000fe200090f0c05 */
[----:B------:R-:W-:Y:S01]  /*7f50*/  VIADD R8, R16, 0x20 ;  /* 0x0000002010087836 */ /* 0x000fe20000000000 */
[----:B------:R-:W-:Y:S01]  /*7f60*/  ISETP.GE.AND P2, PT, R0, UR4, PT ;  /* 0x0000000400007c0c */ /* 0x000fe2000bf46270 */
[----:B------:R-:W-:Y:S01]  /*7f70*/  VIADD R0, R16, 0x28 ;  /* 0x0000002810007836 */ /* 0x000fe20000000000 */
        /* <DEDUP_REMOVED lines=25> */
.L_x_9443:
[----:B------:R-:W-:Y:S05]  /*8110*/  BSYNC B1 ;  /* 0x0000000000017941 */ /* 0x000fea0003800000 */
.L_x_9442:
[----:B------:R-:W2:Y:S01]  /*8120*/  LDL R52, [R1+0x50] ;  /* 0x0000500001347983 */ /* 0x000ea20000100800 */
[----:B0-----:R-:W-:Y:S01]  /*8130*/  ISETP.NE.AND P1, PT, R54, 0x1, PT ;  /* 0x000000013600780c */ /* 0x001fe20003f25270 */
[----:B------:R-:W-:Y:S01]  /*8140*/  IMAD R3, R56, 0xc0, R23 ;  /* 0x000000c038037824 */ /* 0x000fe200078e0217 */
[----:B------:R-:W-:Y:S01]  /*8150*/  ULDC.64 UR4, c[0x0][0x3c8] ;  /* 0x0000f20000047ab9 */ /* 0x000fe20000000a00 */
[----:B-1---5:R-:W-:Y:S01]  /*8160*/  IMAD.MOV.U32 R4, RZ, RZ, R43 ;  /* 0x000000ffff047224 */ /* 0x022fe200078e002b */
[----:B------:R-:W-:-:S09]  /*8170*/  ULDC.64 UR6, c[0x0][0x3e0] ;  /* 0x0000f80000067ab9 */ /* 0x000fd20000000a00 */
[----:B------:R-:W0:Y:S08]  /*8180*/  @P1 LDC R0, c[0x0][0x42c] ;  /* 0x00010b00ff001b82 */ /* 0x000e300000000800 */
[----:B------:R-:W1:Y:S01]  /*8190*/  @P1 LDC R5, c[0x0][0x430] ;  /* 0x00010c00ff051b82 */ /* 0x000e620000000800 */
[----:B------:R-:W-:Y:S02]  /*81a0*/  IMAD.MOV.U32 R6, RZ, RZ, R38 ;  /* 0x000000ffff067224 */ /* 0x000fe400078e0026 */
[----:B------:R-:W-:-:S02]  /*81b0*/  IMAD.MOV.U32 R7, RZ, RZ, R39 ;  /* 0x000000ffff077224 */ /* 0x000fc400078e0027 */
[----:B0-----:R-:W-:-:S05]  /*81c0*/  @P1 IMAD.HI.U32 R0, R3, R0, RZ ;  /* 0x0000000003001227 */ /* 0x001fca00078e00ff */
[----:B-1----:R-:W-:Y:S01]  /*81d0*/  @P1 SHF.R.U32.HI R3, RZ, R5, R0 ;  /* 0x00000005ff031219 */ /* 0x002fe20000011600 */
[----:B------:R-:W-:-:S03]  /*81e0*/  IMAD.MOV.U32 R0, RZ, RZ, R42 ;  /* 0x000000ffff007224 */ /* 0x000fc600078e002a */
[----:B------:R-:W-:Y:S01]  /*81f0*/  SHF.R.S32.HI R5, RZ, 0x1f, R3 ;  /* 0x0000001fff057819 */ /* 0x000fe20000011403 */
[----:B------:R-:W-:Y:S01]  /*8200*/  IMAD.MOV.U32 R56, RZ, RZ, R48 ;  /* 0x000000ffff387224 */ /* 0x000fe200078e0030 */
[----:B------:R-:W-:Y:S01]  /*8210*/  PRMT R62, R0, 0x7610, R62 ;  /* 0x00007610003e7816 */ /* 0x000fe2000000003e */
[----:B------:R-:W-:Y:S01]  /*8220*/  IMAD.MOV.U32 R54, RZ, RZ, R50 ;  /* 0x000000ffff367224 */ /* 0x000fe200078e0032 */
[----:B------:R-:W-:Y:S01]  /*8230*/  PRMT R48, R48, 0x5410, R4 ;  /* 0x0000541030307816 */ /* 0x000fe20000000004 */
[C---:B------:R-:W-:Y:S02]  /*8240*/  IMAD R0, R5.reuse, R12, RZ ;  /* 0x0000000c05007224 */ /* 0x040fe400078e02ff */
[-C--:B------:R-:W-:Y:S01]  /*8250*/  IMAD R4, R5, R10.reuse, RZ ;  /* 0x0000000a05047224 */ /* 0x080fe200078e02ff */
[----:B------:R-:W-:Y:S01]  /*8260*/  PRMT R60, R6, 0x7610, R60 ;  /* 0x00007610063c7816 */ /* 0x000fe2000000003c */
[----:B------:R-:W-:Y:S01]  /*8270*/  IMAD.WIDE.U32 R14, R3, R10, R54 ;  /* 0x0000000a030e7225 */ /* 0x000fe200078e0036 */
[----:B------:R-:W-:-:S03]  /*8280*/  PRMT R58, R7, 0x7610, R58 ;  /* 0x00007610073a7816 */ /* 0x000fc6000000003a */
[----:B------:R-:W-:-:S04]  /*8290*/  IMAD.WIDE.U32 R6, R3, R12, R56 ;  /* 0x0000000c03067225 */ /* 0x000fc800078e0038 */
[C---:B------:R-:W-:Y:S02]  /*82a0*/  IMAD R13, R3.reuse, R13, R0 ;  /* 0x0000000d030d7224 */ /* 0x040fe400078e0200 */
[----:B------:R-:W-:Y:S01]  /*82b0*/  IMAD R3, R3, R11, R4 ;  /* 0x0000000b03037224 */ /* 0x000fe200078e0204 */
[----:B------:R-:W-:Y:S01]  /*82c0*/  LEA R4, P1, R6, UR4, 0x1 ;  /* 0x0000000406047c11 */ /* 0x000fe2000f8208ff */
[----:B------:R-:W-:Y:S01]  /*82d0*/  IMAD.IADD R13, R7, 0x1, R13 ;  /* 0x00000001070d7824 */ /* 0x000fe200078e020d */
[----:B------:R-:W-:Y:S01]  /*82e0*/  LEA R0, P2, R14, UR6, 0x1 ;  /* 0x000000060e007c11 */ /* 0x000fe2000f8408ff */
[----:B------:R-:W-:Y:S01]  /*82f0*/  IMAD.IADD R3, R15, 0x1, R3 ;  /* 0x000000010f037824 */ /* 0x000fe200078e0203 */
[----:B------:R-:W-:Y:S01]  /*8300*/  UMOV UR4, 0xffffffff ;  /* 0xffffffff00047882 */ /* 0x000fe20000000000 */
[----:B------:R-:W-:Y:S02]  /*8310*/  IMAD.MOV.U32 R5, RZ, RZ, R32 ;  /* 0x000000ffff057224 */ /* 0x000fe400078e0020 */
[----:B------:R-:W-:Y:S01]  /*8320*/  IMAD.MOV.U32 R10, RZ, RZ, R33 ;  /* 0x000000ffff0a7224 */ /* 0x000fe200078e0021 */
[----:B------:R-:W-:-:S02]  /*8330*/  LEA.HI.X R13, R6, UR5, R13, 0x1, P1 ;  /* 0x00000005060d7c11 */ /* 0x000fc400088f0c0d */
[----:B------:R-:W-:Y:S02]  /*8340*/  LEA.HI.X R3, R14, UR7, R3, 0x1, P2 ;  /* 0x000000070e037c11 */ /* 0x000fe400090f0c03 */
[----:B------:R-:W-:Y:S02]  /*8350*/  PRMT R50, R5, 0x7610, R50 ;  /* 0x0000761005327816 */ /* 0x000fe40000000032 */
[----:B------:R-:W-:Y:S02]  /*8360*/  PRMT R51, R10, 0x7610, R51 ;  /* 0x000076100a337816 */ /* 0x000fe40000000033 */
[----:B--2---:R-:W-:Y:S01]  /*8370*/  LEA.HI R5, R52, R52, RZ, 0x1 ;  /* 0x0000003434057211 */ /* 0x004fe200078f08ff */
[----:B------:R-:W-:Y:S06]  /*8380*/  BRA.DIV UR4, `(.L_x_9444) ;  /* 0x0000018604307947 */ /* 0x000fec000b800000 */
.L_x_9691:
[----:B------:R-:W-:Y:S01]  /*8390*/  UMOV UR4, 0xffffffff ;  /* 0xffffffff00047882 */ /* 0x000fe20000000000 */
[----:B------:R-:W-:Y:S02]  /*83a0*/  LOP3.LUT R5, R5, 0xfffffffe, RZ, 0xc0, !PT ;  /* 0xfffffffe05057812 */ /* 0x000fe400078ec0ff */
[----:B------:R-:W-:Y:S05]  /*83b0*/  BRA.DIV UR4, `(.L_x_9445) ;  /* 0x0000018604487947 */ /* 0x000fea000b800000 */
.L_x_9694:
[----:B------:R-:W-:Y:S01]  /*83c0*/  UMOV UR4, 0xffffffff ;  /* 0xffffffff00047882 */ /* 0x000fe20000000000 */
[----:B------:R-:W-:Y:S02]  /*83d0*/  IMAD.IADD R5, R52, 0x1, -R5 ;  /* 0x0000000134057824 */ /* 0x000fe400078e0a05 */
[----:B------:R-:W-:Y:S05]  /*83e0*/  BRA.DIV UR4, `(.L_x_9446) ;  /* 0x0000018604647947 */ /* 0x000fea000b800000 */
.L_x_9697:
[----:B------:R-:W-:Y:S01]  /*83f0*/  UMOV UR4, 0xffffffff ;  /* 0xffffffff00047882 */ /* 0x000fe20000000000 */
[----:B------:R-:W-:Y:S02]  /*8400*/  SHF.L.U32 R3, R5, 0x1f, RZ ;  /* 0x0000001f05037819 */ /* 0x000fe400000006ff */
[----:B------:R-:W-:Y:S05]  /*8410*/  BRA.DIV UR4, `(.L_x_9447) ;  /* 0x0000018604807947 */ /* 0x000fea000b800000 */
.L_x_9700:
        /* <DEDUP_REMOVED lines=37> */
.L_x_9701:
[----:B------:R-:W-:Y:S05]  /*8670*/  BSYNC B1 ;  /* 0x0000000000017941 */ /* 0x000fea0003800000 */
.L_x_9448:
[----:B------:R-:W-:Y:S02]  /*8680*/  PRMT R12, R0, 0x7610, R12 ;  /* 0x00007610000c7816 */ /* 0x000fe4000000000c */
[----:B------:R-:W-:Y:S01]  /*8690*/  PRMT R13, R4, 0x7610, R13 ;  /* 0x00007610040d7816 */ /* 0x000fe2000000000d */
[----:B------:R-:W-:Y:S06]  /*86a0*/  @P0 BRA `(.L_x_9450) ;  /* 0x0000003000d80947 */ /* 0x000fec0003800000 */
[----:B------:R-:W2:Y:S01]  /*86b0*/  LDL R6, [R1+0x44] ;  /* 0x0000440001067983 */ /* 0x000ea20000100800 */
[----:B------:R-:W1:Y:S01]  /*86c0*/  LDC R5, c[0x0][0x3d4] ;  /* 0x0000f500ff057b82 */ /* 0x000e620000000800 */
[----:B------:R-:W-:Y:S01]  /*86d0*/  LEA.HI R59, R59, R46, RZ, 0x2 ;  /* 0x0000002e3b3b7211 */ /* 0x000fe200078f10ff */
[----:B------:R-:W-:Y:S03]  /*86e0*/  BSSY B1, `(.L_x_9451) ;  /* 0x0000043000017945 */ /* 0x000fe60003800000 */
[--C-:B0-----:R-:W-:Y:S02]  /*86f0*/  SHF.R.S32.HI R3, RZ, 0x2, R59.reuse ;  /* 0x00000002ff037819 */ /* 0x101fe4000001143b */
[----:B------:R-:W-:-:S04]  /*8700*/  SHF.R.S32.HI R0, RZ, 0x1f, R59 ;  /* 0x0000001fff007819 */ /* 0x000fc8000001143b */
[----:B------:R-:W-:-:S04]  /*8710*/  LEA.HI R0, R0, R3, RZ, 0x2 ;  /* 0x0000000300007211 */ /* 0x000fc800078f10ff */
[----:B------:R-:W-:Y:S01]  /*8720*/  LOP3.LUT R4, R0, 0xfffffffc, RZ, 0xc0, !PT ;  /* 0xfffffffc00047812 */ /* 0x000fe200078ec0ff */
[----:B------:R-:W-:-:S04]  /*8730*/  VIADD R0, R16, 0x8 ;  /* 0x0000000810007836 */ /* 0x000fc80000000000 */
[----:B------:R-:W-:Y:S02]  /*8740*/  IMAD.IADD R3, R3, 0x1, -R4 ;  /* 0x0000000103037824 */ /* 0x000fe400078e0a04 */
[C---:B------:R-:W-:Y:S01]  /*8750*/  VIADD R4, R16.reuse, 0x10 ;  /* 0x0000001010047836 */ /* 0x040fe20000000000 */
[-C--:B-1----:R-:W-:Y:S02]  /*8760*/  ISETP.GE.AND P6, PT, R16, R5.reuse, PT ;  /* 0x000000051000720c */ /* 0x082fe40003fc6270 */
[-C--:B------:R-:W-:Y:S01]  /*8770*/  ISETP.GE.AND P0, PT, R0, R5.reuse, PT ;  /* 0x000000050000720c */ /* 0x080fe20003f06270 */
[----:B------:R-:W-:Y:S01]  /*8780*/  VIADD R0, R16, 0x18 ;  /* 0x0000001810007836 */ /* 0x000fe20000000000 */
[----:B------:R-:W-:Y:S02]  /*8790*/  LOP3.LUT P1, RZ, R3, 0x2, RZ, 0xc0, !PT ;  /* 0x0000000203ff7812 */ /* 0x000fe4000782c0ff */
[-C--:B------:R-:W-:Y:S01]  /*87a0*/  ISETP.GE.AND P2, PT, R4, R5.reuse, PT ;  /* 0x000000050400720c */ /* 0x080fe20003f46270 */
[----:B------:R-:W-:Y:S01]  /*87b0*/  VIADD R4, R16, 0x20 ;  /* 0x0000002010047836 */ /* 0x000fe20000000000 */
[----:B------:R-:W-:-:S04]  /*87c0*/  ISETP.GE.AND P3, PT, R0, R5, PT ;  /* 0x000000050000720c */ /* 0x000fc80003f66270 */
[----:B------:R-:W-:Y:S01]  /*87d0*/  ISETP.GE.AND P4, PT, R4, R5, PT ;  /* 0x000000050400720c */ /* 0x000fe20003f86270 */
[----:B--2---:R-:W-:Y:S02]  /*87e0*/  IMAD R3, R6, 0x2, R2 ;  /* 0x0000000206037824 */ /* 0x004fe400078e0202 */
[----:B------:R-:W-:Y:S02]  /*87f0*/  VIADD R6, R16, 0x28 ;  /* 0x0000002810067836 */ /* 0x000fe40000000000 */
[----:B------:R-:W-:-:S03]  /*8800*/  VIADD R0, R3, 0x20 ;  /* 0x0000002003007836 */ /* 0x000fc60000000000 */
[----:B------:R-:W-:Y:S01]  /*8810*/  ISETP.GE.AND P5, PT, R6, R5, PT ;  /* 0x000000050600720c */ /* 0x000fe20003fa6270 */
[----:B------:R-:W-:-:S12]  /*8820*/  @P6 BRA `(.L_x_9452) ;  /* 0x0000000000b86947 */ /* 0x000fd80003800000 */
[----:B------:R-:W0:Y:S01]  /*8830*/  LDS.128 R4, [R3+0xc400] ;  /* 0x00c4000003047984 */ /* 0x000e220000000c00 */
[----:B------:R-:W-:Y:S02]  /*8840*/  SHF.R.U32.HI R64, RZ, 0x10, R43 ;  /* 0x00000010ff407819 */ /* 0x000fe4000001162b */
[--C-:B------:R-:W-:Y:S02]  /*8850*/  SHF.R.U32.HI R61, RZ, 0x10, R41.reuse ;  /* 0x00000010ff3d7819 */ /* 0x100fe40000011629 */
[----:B------:R-:W-:Y:S02]  /*8860*/  SHF.R.U64 R59, R40, 0x10, R41 ;  /* 0x00000010283b7819 */ /* 0x000fe40000001229 */
[----:B------:R-:W-:Y:S02]  /*8870*/  PRMT R64, R48, 0x5432, R64 ;  /* 0x0000543230407816 */ /* 0x000fe40000000040 */
[----:B------:R-:W-:Y:S02]  /*8880*/  SHF.R.U64 R63, R42, 0x10, R43 ;  /* 0x000000102a3f7819 */ /* 0x000fe4000000122b */
        /* <DEDUP_REMOVED lines=16> */
[----:B------:R-:W-:Y:S02]  /*8990*/  IMAD.U32 R7, R5, 0x10000, RZ ;  /* 0x0001000005077824 */ /* 0x000fe400078e00ff */
[----:B------:R-:W-:Y:S01]  /*89a0*/  FFMA.FTZ R66, R40, R65, R66 ;  /* 0x0000004128427223 */ /* 0x000fe20000010042 */
[----:B------:R-:W-:Y:S01]  /*89b0*/  LOP3.LUT R4, R4, 0xffff0000, RZ, 0xc0, !PT ;  /* 0xffff000004047812 */ /* 0x000fe200078ec0ff */
[-C--:B------:R-:W-:Y:S01]  /*89c0*/  FMUL.FTZ R69, R43, R61.reuse ;  /* 0x0000003d2b457220 */ /* 0x080fe20000410000 */
        /* <DEDUP_REMOVED lines=15> */
[----:B------:R-:W-:Y:S02]  /*8ac0*/  F2FP.BF16.F32.PACK_AB R6, R66, R67 ;  /* 0x000000434206723e */ /* 0x000fe400000010ff */
[----:B------:R-:W-:-:S02]  /*8ad0*/  F2FP.BF16.F32.PACK_AB R7, R68, R65 ;  /* 0x000000414407723e */ /* 0x000fc400000010ff */
[----:B------:R-:W-:Y:S02]  /*8ae0*/  F2FP.BF16.F32.PACK_AB R4, R43, R4 ;  /* 0x000000042b04723e */ /* 0x000fe400000010ff */
[----:B------:R-:W-:-:S05]  /*8af0*/  F2FP.BF16.F32.PACK_AB R5, R62, R5 ;  /* 0x000000053e05723e */ /* 0x000fca00000010ff */
[----:B------:R0:W-:Y:S02]  /*8b00*/  STS.128 [R3+0xc400], R4 ;  /* 0x00c4000403007388 */ /* 0x0001e40000000c00 */
.L_x_9452:
[----:B------:R-:W-:Y:S05]  /*8b10*/  BSYNC B1 ;  /* 0x0000000000017941 */ /* 0x000fea0003800000 */
.L_x_9451:
[----:B------:R-:W-:Y:S01]  /*8b20*/  BSSY B1, `(.L_x_9453) ;  /* 0x0000031000017945 */ /* 0x000fe20003800000 */
[----:B------:R-:W-:-:S03]  /*8b30*/  @P1 VIADD R0, R3, 0xffffffe0 ;  /* 0xffffffe003001836 */ /* 0x000fc60000000000 */
        /* <DEDUP_REMOVED lines=47> */
.L_x_9454:
[----:B------:R-:W-:Y:S05]  /*8e30*/  BSYNC B1 ;  /* 0x0000000000017941 */ /* 0x000fea0003800000 */
.L_x_9453:
        /* <DEDUP_REMOVED lines=48> */
.L_x_9456:
[----:B------:R-:W-:Y:S05]  /*9140*/  BSYNC B1 ;  /* 0x0000000000017941 */ /* 0x000fea0003800000 */
.L_x_9455:
        /* <DEDUP_REMOVED lines=48> */
.L_x_9458:
[----:B------:R-:W-:Y:S05]  /*9450*/  BSYNC B1 ;  /* 0x0000000000017941 */ /* 0x000fea0003800000 */
.L_x_9457:
[----:B------:R-:W-:Y:S04]  /*9460*/  BSSY B1, `(.L_x_9459) ;  /* 0x0000030000017945 */ /* 0x000fe80003800000 */
[----:B------:R-:W-:Y:S05]  /*9470*/  @P4 BRA `(.L_x_9460) ;  /* 0x0000000000b84947 */ /* 0x000fea0003800000 */
[----:B0123--:R-:W0:Y:S01]  /*9480*/  LDS.128 R4, [R3+0x12400] ;  /* 0x0124000003047984 */ /* 0x00fe220000000c00 */
        /* <DEDUP_REMOVED lines=45> */
.L_x_9460:
[----:B------:R-:W-:Y:S05]  /*9760*/  BSYNC B1 ;  /* 0x0000000000017941 */ /* 0x000fea0003800000 */
.L_x_9459:
        /* <DEDUP_REMOVED lines=48> */
.L_x_9441:
[----:B------:R-:W2:Y:S01]  /*9a70*/  LDL R5, [R1+0x34] ;  /* 0x0000340001057983 */ /* 0x000ea20000100800 */
[----:B------:R-:W0:Y:S01]  /*9a80*/  LDC R3, c[0x0][0x428] ;  /* 0x00010a00ff037b82 */ /* 0x000e220000000800 */
[----:B------:R-:W-:Y:S01]  /*9a90*/  ISETP.GE.AND P0, PT, R23, R4, PT ;  /* 0x000000041700720c */ /* 0x000fe20003f06270 */
[----:B------:R-:W-:Y:S01]  /*9aa0*/  BSSY B1, `(.L_x_9461) ;  /* 0x0000046000017945 */ /* 0x000fe20003800000 */
        /* <DEDUP_REMOVED lines=13> */
[----:B0-----:R-:W-:-:S13]  /*9b80*/  ISETP.NE.AND P1, PT, R3, 0x1, PT ;  /* 0x000000010300780c */ /* 0x001fda0003f25270 */
[----:B------:R-:W0:Y:S08]  /*9b90*/  @P1 LDC R58, c[0x0][0x42c] ;  /* 0x00010b00ff3a1b82 */ /* 0x000e300000000800 */
[----:B------:R-:W1:Y:S01]  /*9ba0*/  @P1 LDC R59, c[0x0][0x430] ;  /* 0x00010c00ff3b1b82 */ /* 0x000e620000000800 */
[----:B--2---:R-:W-:Y:S01]  /*9bb0*/  IMAD R3, R5, 0xc0, R23 ;  /* 0x000000c005037824 */ /* 0x004fe200078e0217 */
[----:B------:R-:W-:-:S03]  /*9bc0*/  CS2R R4, SRZ ;  /* 0x0000000000047805 */ /* 0x000fc6000001ff00 */
[----:B0-----:R-:W-:Y:S01]  /*9bd0*/  @P1 IMAD.HI.U32 R58, R3, R58, RZ ;  /* 0x0000003a033a1227 */ /* 0x001fe200078e00ff */
[----:B-1----:R-:W-:Y:S06]  /*9be0*/  @P0 BRA `(.L_x_9462) ;  /* 0x0000000000c40947 */ /* 0x002fec0003800000 */
[----:B------:R-:W-:Y:S01]  /*9bf0*/  IMAD.MOV.U32 R4, RZ, RZ, R19 ;  /* 0x000000ffff047224 */ /* 0x000fe200078e0013 */
[----:B------:R-:W-:Y:S01]  /*9c00*/  SHF.R.S32.HI R9, RZ, 0x1f, R23 ;  /* 0x0000001fff097819 */ /* 0x000fe20000011417 */
[----:B------:R-:W-:Y:S01]  /*9c10*/  IMAD.MOV.U32 R5, RZ, RZ, R62 ;  /* 0x000000ffff057224 */ /* 0x000fe200078e003e */
[----:B------:R-:W-:Y:S01]  /*9c20*/  ULDC.64 UR4, c[0x0][0x3c8] ;  /* 0x0000f20000047ab9 */ /* 0x000fe20000000a00 */
[----:B------:R-:W-:Y:S01]  /*9c30*/  ULDC.64 UR6, c[0x0][0x3e0] ;  /* 0x0000f80000067ab9 */ /* 0x000fe20000000a00 */
[----:B------:R-:W-:Y:S01]  /*9c40*/  VIADD R63, R19, 0x10 ;  /* 0x00000010133f7836 */ /* 0x000fe20000000000 */
[----:B------:R-:W-:Y:S01]  /*9c50*/  CS2R R32, SRZ ;  /* 0x0000000000207805 */ /* 0x000fe2000001ff00 */
[----:B------:R-:W-:Y:S01]  /*9c60*/  IMAD.WIDE.U32 R6, R23, R12, R4 ;  /* 0x0000000c17067225 */ /* 0x000fe200078e0004 */
[----:B------:R-:W-:Y:S02]  /*9c70*/  CS2R R34, SRZ ;  /* 0x0000000000227805 */ /* 0x000fe4000001ff00 */
[----:B------:R-:W-:-:S02]  /*9c80*/  CS2R R36, SRZ ;  /* 0x0000000000247805 */ /* 0x000fc4000001ff00 */
[----:B------:R-:W-:Y:S01]  /*9c90*/  CS2R R38, SRZ ;  /* 0x0000000000267805 */ /* 0x000fe2000001ff00 */
[C---:B------:R-:W-:Y:S01]  /*9ca0*/  IMAD R8, R9.reuse, R12, RZ ;  /* 0x0000000c09087224 */ /* 0x040fe200078e02ff */
[----:B------:R-:W-:Y:S01]  /*9cb0*/  IADD3 R48, P2, R6, R48, RZ ;  /* 0x0000003006307210 */ /* 0x000fe20007f5e0ff */
[-C--:B------:R-:W-:Y:S01]  /*9cc0*/  IMAD R20, R9, R10.reuse, RZ ;  /* 0x0000000a09147224 */ /* 0x080fe200078e02ff */
[----:B------:R-:W-:Y:S01]  /*9cd0*/  CS2R R40, SRZ ;  /* 0x0000000000287805 */ /* 0x000fe2000001ff00 */
[C---:B------:R-:W-:Y:S01]  /*9ce0*/  IMAD.WIDE.U32 R4, R23.reuse, R10, R4 ;  /* 0x0000000a17047225 */ /* 0x040fe200078e0004 */
[----:B------:R-:W-:Y:S02]  /*9cf0*/  CS2R R42, SRZ ;  /* 0x00000000002a7805 */ /* 0x000fe4000001ff00 */
[----:B------:R-:W-:Y:S02]  /*9d00*/  CS2R R24, SRZ ;  /* 0x0000000000187805 */ /* 0x000fe4000001ff00 */
[----:B------:R-:W-:Y:S01]  /*9d10*/  CS2R R26, SRZ ;  /* 0x00000000001a7805 */ /* 0x000fe2000001ff00 */
[C---:B------:R-:W-:Y:S01]  /*9d20*/  IMAD R6, R23.reuse, R13, R8 ;  /* 0x0000000d17067224 */ /* 0x040fe200078e0208 */
[----:B------:R-:W-:Y:S01]  /*9d30*/  IADD3 R50, P3, R4, R50, RZ ;  /* 0x0000003204327210 */ /* 0x000fe20007f7e0ff */
[----:B------:R-:W-:Y:S01]  /*9d40*/  IMAD R20, R23, R11, R20 ;  /* 0x0000000b17147224 */ /* 0x000fe200078e0214 */
[----:B------:R-:W-:Y:S01]  /*9d50*/  CS2R R28, SRZ ;  /* 0x00000000001c7805 */ /* 0x000fe2000001ff00 */
[----:B------:R-:W-:Y:S01]  /*9d60*/  VIADD R61, R19, 0x20 ;  /* 0x00000020133d7836 */ /* 0x000fe20000000000 */
[----:B------:R-:W-:Y:S01]  /*9d70*/  IADD3.X R49, R57, R7, R6, P2, !PT ;  /* 0x0000000739317210 */ /* 0x000fe200017fe406 */
[----:B------:R-:W-:Y:S01]  /*9d80*/  IMAD R7, R60, 0xc0, RZ ;  /* 0x000000c03c077824 */ /* 0x000fe200078e02ff */
[----:B------:R-:W-:Y:S01]  /*9d90*/  IADD3.X R51, R55, R5, R20, P3, !PT ;  /* 0x0000000537337210 */ /* 0x000fe20001ffe414 */
[----:B------:R-:W-:Y:S01]  /*9da0*/  IMAD R5, R0, 0xc0, RZ ;  /* 0x000000c000057824 */ /* 0x000fe200078e02ff */
[----:B------:R-:W-:Y:S01]  /*9db0*/  CS2R R30, SRZ ;  /* 0x00000000001e7805 */ /* 0x000fe2000001ff00 */
[----:B------:R-:W-:-:S04]  /*9dc0*/  IMAD.WIDE.U32 R52, R52, 0xc0, R48 ;  /* 0x000000c034347825 */ /* 0x000fc800078e0030 */
[----:B------:R-:W-:Y:S01]  /*9dd0*/  IMAD.WIDE.U32 R14, R14, 0xc0, R50 ;  /* 0x000000c00e0e7825 */ /* 0x000fe200078e0032 */
[----:B------:R-:W-:Y:S01]  /*9de0*/  LEA R8, P2, R52, UR4, 0x1 ;  /* 0x0000000434087c11 */ /* 0x000fe2000f8408ff */
[----:B------:R-:W-:Y:S02]  /*9df0*/  ULDC UR4, c[0x0][0x3d4] ;  /* 0x0000f50000047ab9 */ /* 0x000fe40000000800 */
[----:B------:R-:W-:Y:S01]  /*9e00*/  IMAD.IADD R7, R7, 0x1, R53 ;  /* 0x0000000107077824 */ /* 0x000fe200078e0235 */
[----:B------:R-:W-:Y:S01]  /*9e10*/  LEA R20, P3, R14, UR6, 0x1 ;  /* 0x000000060e147c11 */ /* 0x000fe2000f8608ff */
[----:B------:R-:W-:Y:S01]  /*9e20*/  IMAD.IADD R5, R5, 0x1, R15 ;  /* 0x0000000105057824 */ /* 0x000fe200078e020f */
[----:B------:R-:W-:Y:S02]  /*9e30*/  ISETP.GE.AND P4, PT, R61, UR4, PT ;  /* 0x000000043d007c0c */ /* 0x000fe4000bf86270 */
[----:B------:R-:W-:Y:S02]  /*9e40*/  LEA.HI.X R9, R52, UR5, R7, 0x1, P2 ;  /* 0x0000000534097c11 */ /* 0x000fe400090f0c07 */
[----:B------:R-:W-:-:S02]  /*9e50*/  CS2R R6, SRZ ;  /* 0x0000000000067805 */ /* 0x000fc4000001ff00 */
[----:B------:R-:W-:Y:S02]  /*9e60*/  LEA.HI.X R21, R14, UR7, R5, 0x1, P3 ;  /* 0x000000070e157c11 */ /* 0x000fe400098f0c05 */
[----:B------:R-:W-:Y:S02]  /*9e70*/  CS2R R4, SRZ ;  /* 0x0000000000047805 */ /* 0x000fe4000001ff00 */
[----:B------:R-:W-:Y:S02]  /*9e80*/  ISETP.GE.AND P2, PT, R19, UR4, PT ;  /* 0x0000000413007c0c */ /* 0x000fe4000bf46270 */
[----:B------:R-:W-:Y:S01]  /*9e90*/  ISETP.GE.AND P3, PT, R63, UR4, PT ;  /* 0x000000043f007c0c */ /* 0x000fe2000bf66270 */
[----:B------:R0:W5:Y:S04]  /*9ea0*/  @!P4 LDG.E.128 R40, desc[UR38][R8.64+0x40] ;  /* 0x000040260828c981 */ /* 0x000168000c1e1d00 */
[----:B------:R0:W5:Y:S06]  /*9eb0*/  @!P4 LDG.E.128 R28, desc[UR38][R20.64+0x40] ;  /* 0x00004026141cc981 */ /* 0x00016c000c1e1d00 */
[----:B------:R0:W5:Y:S04]  /*9ec0*/  @!P2 LDG.E.128 R32, desc[UR38][R8.64] ;  /* 0x000000260820a981 */ /* 0x000168000c1e1d00 */
[----:B------:R0:W5:Y:S04]  /*9ed0*/  @!P3 LDG.E.128 R36, desc[UR38][R8.64+0x20] ;  /* 0x000020260824b981 */ /* 0x000168000c1e1d00 */
[----:B------:R0:W5:Y:S04]  /*9ee0*/  @!P2 LDG.E.128 R4, desc[UR38][R20.64] ;  /* 0x000000261404a981 */ /* 0x000168000c1e1d00 */
[----:B------:R0:W5:Y:S02]  /*9ef0*/  @!P3 LDG.E.128 R24, desc[UR38][R20.64+0x20] ;  /* 0x000020261418b981 */ /* 0x000164000c1e1d00 */
.L_x_9462:
[----:B------:R-:W-:Y:S05]  /*9f00*/  BSYNC B1 ;  /* 0x0000000000017941 */ /* 0x000fea0003800000 */
.L_x_9461:
[----:B------:R-:W2:Y:S01]  /*9f10*/  LDL R49, [R1+0x50] ;  /* 0x0000500001317983 */ /* 0x000ea20000100800 */
[----:B------:R-:W-:Y:S01]  /*9f20*/  @P1 SHF.R.U32.HI R3, RZ, R59, R58 ;  /* 0x0000003bff031219 */ /* 0x000fe2000001163a */
[----:B-----5:R-:W-:Y:S01]  /*9f30*/  IMAD.MOV.U32 R0, RZ, RZ, R4 ;  /* 0x000000ffff007224 */ /* 0x020fe200078e0004 */
[----:B------:R-:W-:Y:S01]  /*9f40*/  ULDC.64 UR4, c[0x0][0x3c8] ;  /* 0x0000f20000047ab9 */ /* 0x000fe20000000a00 */
[----:B0-----:R-:W-:Y:S01]  /*9f50*/  IMAD.MOV.U32 R8, RZ, RZ, R5 ;  /* 0x000000ffff087224 */ /* 0x001fe200078e0005 */
[----:B------:R-:W-:Y:S01]  /*9f60*/  SHF.R.S32.HI R9, RZ, 0x1f, R3 ;  /* 0x0000001fff097819 */ /* 0x000fe20000011403 */
[----:B------:R-:W-:Y:S01]  /*9f70*/  IMAD.MOV.U32 R14, RZ, RZ, R6 ;  /* 0x000000ffff0e7224 */ /* 0x000fe200078e0006 */
[----:B------:R-:W-:Y:S01]  /*9f80*/  PRMT R20, R20, 0x5410, R0 ;  /* 0x0000541014147816 */ /* 0x000fe20000000000 */
[----:B------:R-:W-:Y:S01]  /*9f90*/  IMAD.MOV.U32 R15, RZ, RZ, R7 ;  /* 0x000000ffff0f7224 */ /* 0x000fe200078e0007 */
[----:B------:R-:W-:Y:S01]  /*9fa0*/  PRMT R21, R21, 0x5410, R8 ;  /* 0x0000541015157816 */ /* 0x000fe20000000008 */
[C---:B------:R-:W-:Y:S01]  /*9fb0*/  IMAD R0, R9.reuse, R12, RZ ;  /* 0x0000000c09007224 */ /* 0x040fe200078e02ff */
[----:B------:R-:W-:Y:S01]  /*9fc0*/  PRMT R48, R48, 0x5410, R14 ;  /* 0x0000541030307816 */ /* 0x000fe2000000000e */
[----:B------:R-:W-:Y:S01]  /*9fd0*/  IMAD R8, R9, R10, RZ ;  /* 0x0000000a09087224 */ /* 0x000fe200078e02ff */
[----:B------:R-:W-:Y:S01]  /*9fe0*/  PRMT R64, R15, 0x7610, R64 ;  /* 0x000076100f407816 */ /* 0x000fe20000000040 */
[----:B------:R-:W-:Y:S01]  /*9ff0*/  IMAD.WIDE.U32 R56, R3, R12, R56 ;  /* 0x0000000c03387225 */ /* 0x000fe200078e0038 */
[----:B------:R-:W-:-:S03]  /*a000*/  ULDC.64 UR6, c[0x0][0x3e0] ;  /* 0x0000f80000067ab9 */ /* 0x000fc60000000a00 */
        /* <DEDUP_REMOVED lines=16> */
.L_x_9704:
[----:B------:R-:W-:Y:S01]  /*a110*/  UMOV UR4, 0xffffffff ;  /* 0xffffffff00047882 */ /* 0x000fe20000000000 */
[----:B------:R-:W-:Y:S02]  /*a120*/  LOP3.LUT R9, R9, 0xfffffffe, RZ, 0xc0, !PT ;  /* 0xfffffffe09097812 */ /* 0x000fe400078ec0ff */
[----:B------:R-:W-:Y:S05]  /*a130*/  BRA.DIV UR4, `(.L_x_9464) ;  /* 0x0000016a04987947 */ /* 0x000fea000b800000 */
.L_x_9707:
[----:B------:R-:W-:Y:S01]  /*a140*/  UMOV UR4, 0xffffffff ;  /* 0xffffffff00047882 */ /* 0x000fe20000000000 */
[----:B------:R-:W-:Y:S02]  /*a150*/  IMAD.IADD R9, R49, 0x1, -R9 ;  /* 0x0000000131097824 */ /* 0x000fe400078e0a09 */
[----:B------:R-:W-:Y:S05]  /*a160*/  BRA.DIV UR4, `(.L_x_9465) ;  /* 0x0000016a04b47947 */ /* 0x000fea000b800000 */
.L_x_9710:
[----:B------:R-:W-:Y:S01]  /*a170*/  UMOV UR4, 0xffffffff ;  /* 0xffffffff00047882 */ /* 0x000fe20000000000 */
[----:B------:R-:W-:Y:S02]  /*a180*/  SHF.L.U32 R9, R9, 0x1f, RZ ;  /* 0x0000001f09097819 */ /* 0x000fe400000006ff */
[----:B------:R-:W-:Y:S05]  /*a190*/  BRA.DIV UR4, `(.L_x_9466) ;  /* 0x0000016a04d07947 */ /* 0x000fea000b800000 */
.L_x_9713:
        /* <DEDUP_REMOVED lines=37> */
.L_x_9714:
[----:B------:R-:W-:Y:S05]  /*a3f0*/  BSYNC B1 ;  /* 0x0000000000017941 */ /* 0x000fea0003800000 */
.L_x_9467:
[----:B------:R-:W-:Y:S02]  /*a400*/  PRMT R51, R0, 0x7610, R51 ;  /* 0x0000761000337816 */ /* 0x000fe40000000033 */
[----:B------:R-:W-:Y:S01]  /*a410*/  PRMT R52, R8, 0x7610, R52 ;  /* 0x0000761008347816 */ /* 0x000fe20000000034 */
[----:B------:R-:W-:Y:S06]  /*a420*/  @P0 BRA `(.L_x_9450) ;  /* 0x0000001400780947 */ /* 0x000fec0003800000 */
[----:B------:R1:W5:Y:S01]  /*a430*/  LDL R81, [R1+0x18] ;  /* 0x0000180001517983 */ /* 0x0003620000100800 */
[----:B------:R-:W2:Y:S03]  /*a440*/  LDC R0, c[0x0][0x3d4] ;  /* 0x0000f500ff007b82 */ /* 0x000ea60000000800 */
[----:B------:R1:W5:Y:S04]  /*a450*/  LDL R80, [R1+0x58] ;  /* 0x0000580001507983 */ /* 0x0003680000100800 */
[----:B------:R1:W5:Y:S04]  /*a460*/  LDL R78, [R1+0x20] ;  /* 0x00002000014e7983 */ /* 0x0003680000100800 */
[----:B------:R1:W5:Y:S01]  /*a470*/  LDL R76, [R1+0x1c] ;  /* 0x00001c00014c7983 */ /* 0x0003620000100800 */
[C---:B------:R-:W-:Y:S01]  /*a480*/  VIADD R83, R19.reuse, 0x10 ;  /* 0x0000001013537836 */ /* 0x040fe20000000000 */
[----:B------:R-:W-:Y:S01]  /*a490*/  BSSY B1, `(.L_x_9469) ;  /* 0x0000073000017945 */ /* 0x000fe20003800000 */
[C---:B------:R-:W-:Y:S01]  /*a4a0*/  VIADD R82, R19.reuse, 0x20 ;  /* 0x0000002013527836 */ /* 0x040fe20000000000 */
[----:B--2---:R-:W-:-:S02]  /*a4b0*/  ISETP.GE.AND P0, PT, R19, R0, PT ;  /* 0x000000001300720c */ /* 0x004fc40003f06270 */
[-C--:B------:R-:W-:Y:S02]  /*a4c0*/  ISETP.GE.AND P1, PT, R83, R0.reuse, PT ;  /* 0x000000005300720c */ /* 0x080fe40003f26270 */
[----:B------:R-:W-:-:S09]  /*a4d0*/  ISETP.GE.AND P2, PT, R82, R0, PT ;  /* 0x000000005200720c */ /* 0x000fd20003f46270 */
[----:B-1----:R-:W-:Y:S05]  /*a4e0*/  @P0 BRA `(.L_x_9470) ;  /* 0x0000000400b40947 */ /* 0x002fea0003800000 */
[----:B------:R-:W-:Y:S02]  /*a4f0*/  LEA.HI R8, R46, R46, RZ, 0x1 ;  /* 0x0000002e2e087211 */ /* 0x000fe400078f08ff */
[----:B-----5:R-:W-:Y:S02]  /*a500*/  LOP3.LUT R10, R81, 0x18, R19, 0xf8, !PT ;  /* 0x00000018510a7812 */ /* 0x020fe400078ef813 */
[----:B0-----:R-:W-:Y:S02]  /*a510*/  LOP3.LUT R9, R8, 0xfffffffe, RZ, 0xc0, !PT ;  /* 0xfffffffe08097812 */ /* 0x001fe400078ec0ff */
[----:B------:R-:W-:Y:S02]  /*a520*/  LOP3.LUT R10, R10, R76, RZ, 0x3c, !PT ;  /* 0x0000004c0a0a7212 */ /* 0x000fe400078e3cff */
[----:B------:R-:W-:Y:S01]  /*a530*/  SHF.R.U64 R68, R4, 0x10, R5 ;  /* 0x0000001004447819 */ /* 0x000fe20000001205 */
[----:B------:R-:W-:Y:S01]  /*a540*/  IMAD.IADD R9, R46, 0x1, -R9 ;  /* 0x000000012e097824 */ /* 0x000fe200078e0a09 */
[----:B------:R-:W-:Y:S01]  /*a550*/  SHF.R.U64 R63, R32, 0x10, R33 ;  /* 0x00000010203f7819 */ /* 0x000fe20000001221 */
[----:B------:R-:W-:Y:S01]  /*a560*/  IMAD.IADD R10, R78, 0x1, R10 ;  /* 0x000000014e0a7824 */ /* 0x000fe200078e020a */
[----:B------:R-:W-:-:S02]  /*a570*/  SHF.R.U32.HI R70, RZ, 0x10, R5 ;  /* 0x00000010ff467819 */ /* 0x000fc40000011605 */
[----:B------:R-:W-:Y:S01]  /*a580*/  LEA.HI R8, R0, R9, RZ, 0x1d ;  /* 0x0000000900087211 */ /* 0x000fe200078fe8ff */
[----:B------:R-:W-:Y:S01]  /*a590*/  IMAD R53, R10, 0x2, R80 ;  /* 0x000000020a357824 */ /* 0x000fe200078e0250 */
[----:B------:R-:W-:Y:S02]  /*a5a0*/  PRMT R68, R20, 0x5432, R68 ;  /* 0x0000543214447816 */ /* 0x000fe40000000044 */
[----:B------:R-:W-:Y:S02]  /*a5b0*/  SHF.R.S32.HI R9, RZ, 0x1f, R8 ;  /* 0x0000001fff097819 */ /* 0x000fe40000011408 */
[--C-:B------:R-:W-:Y:S02]  /*a5c0*/  SHF.R.U64 R72, R6, 0x10, R7.reuse ;  /* 0x0000001006487819 */ /* 0x100fe40000001207 */
[----:B------:R-:W-:Y:S01]  /*a5d0*/  LEA.HI R9, R9, R8, RZ, 0x2 ;  /* 0x0000000809097211 */ /* 0x000fe200078f10ff */
[----:B------:R-:W-:Y:S01]  /*a5e0*/  IMAD.SHL.U32 R8, R8, 0x8, RZ ;  /* 0x0000000808087824 */ /* 0x000fe200078e00ff */
[----:B------:R-:W-:-:S02]  /*a5f0*/  SHF.R.U32.HI R73, RZ, 0x10, R7 ;  /* 0x00000010ff497819 */ /* 0x000fc40000011607 */
[----:B------:R-:W-:Y:S02]  /*a600*/  SHF.R.S32.HI R9, RZ, 0x2, R9 ;  /* 0x00000002ff097819 */ /* 0x000fe40000011409 */
[----:B------:R-:W-:Y:S02]  /*a610*/  LOP3.LUT R8, R81, 0x18, R8, 0xf8, !PT ;  /* 0x0000001851087812 */ /* 0x000fe400078ef808 */
[----:B------:R-:W-:Y:S01]  /*a620*/  PRMT R63, R69, 0x5410, R63 ;  /* 0x00005410453f7816 */ /* 0x000fe2000000003f */
[----:B------:R-:W-:Y:S01]  /*a630*/  IMAD R9, R9, 0x1800, R78 ;  /* 0x0000180009097824 */ /* 0x000fe200078e024e */
[----:B------:R-:W-:Y:S01]  /*a640*/  LOP3.LUT R8, R8, R76, RZ, 0x3c, !PT ;  /* 0x0000004c08087212 */ /* 0x000fe200078e3cff */
[----:B------:R-:W-:Y:S01]  /*a650*/  IMAD.U32 R69, R68, 0x10000, RZ ;  /* 0x0001000044457824 */ /* 0x000fe200078e00ff */
[----:B------:R-:W-:Y:S02]  /*a660*/  SHF.R.U32.HI R65, RZ, 0x10, R33 ;  /* 0x00000010ff417819 */ /* 0x000fe40000011621 */
[----:B------:R-:W-:Y:S01]  /*a670*/  PRMT R70, R21, 0x5432, R70 ;  /* 0x0000543215467816 */ /* 0x000fe20000000046 */
[----:B------:R-:W-:Y:S01]  /*a680*/  IMAD.IADD R13, R9, 0x1, R8 ;  /* 0x00000001090d7824 */ /* 0x000fe200078e0208 */
[----:B------:R-:W-:Y:S01]  /*a690*/  PRMT R73, R64, 0x5410, R73 ;  /* 0x0000541040497816 */ /* 0x000fe20000000049 */
[----:B------:R-:W0:Y:S01]  /*a6a0*/  LDS.128 R8, [R53] ;  /* 0x0000000035087984 */ /* 0x000e220000000c00 */
[----:B------:R-:W-:Y:S01]  /*a6b0*/  SHF.R.U32.HI R67, RZ, 0x10, R35 ;  /* 0x00000010ff437819 */ /* 0x000fe20000011623 */
[----:B------:R-:W-:Y:S01]  /*a6c0*/  IMAD R56, R13, 0x2, R2 ;  /* 0x000000020d387824 */ /* 0x000fe200078e0202 */
[----:B------:R-:W-:Y:S01]  /*a6d0*/  PRMT R65, R71, 0x5410, R65 ;  /* 0x0000541047417816 */ /* 0x000fe20000000041 */
[----:B------:R-:W-:Y:S01]  /*a6e0*/  IMAD.U32 R64, R63, 0x10000, RZ ;  /* 0x000100003f407824 */ /* 0x000fe200078e00ff */
[----:B------:R-:W-:Y:S01]  /*a6f0*/  PRMT R67, R74, 0x5410, R67 ;  /* 0x000054104a437816 */ /* 0x000fe20000000043 */
[----:B------:R-:W-:Y:S01]  /*a700*/  IMAD.U32 R71, R70, 0x10000, RZ ;  /* 0x0001000046477824 */ /* 0x000fe200078e00ff */
[----:B------:R-:W1:Y:S01]  /*a710*/  LDS.128 R12, [R56+0xc400] ;  /* 0x00c40000380c7984 */ /* 0x000e620000000c00 */
[----:B------:R-:W-:-:S02]  /*a720*/  SHF.R.U64 R66, R34, 0x10, R35 ;  /* 0x0000001022427819 */ /* 0x000fc40000001223 */
[----:B------:R-:W-:Y:S02]  /*a730*/  LOP3.LUT R68, R68, 0xffff0000, RZ, 0xc0, !PT ;  /* 0xffff000044447812 */ /* 0x000fe400078ec0ff */
[----:B------:R-:W-:Y:S02]  /*a740*/  LOP3.LUT R63, R63, 0xffff0000, RZ, 0xc0, !PT ;  /* 0xffff00003f3f7812 */ /* 0x000fe400078ec0ff */
        /* <DEDUP_REMOVED lines=71> */
.L_x_9470:
[----:B------:R-:W-:Y:S05]  /*abc0*/  BSYNC B1 ;  /* 0x0000000000017941 */ /* 0x000fea0003800000 */
.L_x_9469:
[----:B------:R-:W-:Y:S04]  /*abd0*/  BSSY B1, `(.L_x_9471) ;  /* 0x0000072000017945 */ /* 0x000fe80003800000 */
[----:B------:R-:W-:Y:S05]  /*abe0*/  @P1 BRA `(.L_x_9472) ;  /* 0x0000000400c01947 */ /* 0x000fea0003800000 */
[----:B-1----:R-:W-:Y:S02]  /*abf0*/  SHF.R.S32.HI R4, RZ, 0x1f, R83 ;  /* 0x0000001fff047819 */ /* 0x002fe40000011453 */
[----:B------:R-:W-:Y:S02]  /*ac00*/  SHF.R.U64 R34, R36, 0x10, R37 ;  /* 0x0000001024227819 */ /* 0x000fe40000001225 */
[CC--:B------:R-:W-:Y:S02]  /*ac10*/  LEA.HI R5, R4.reuse, R83.reuse, RZ, 0x3 ;  /* 0x0000005304057211 */ /* 0x0c0fe400078f18ff */
[----:B------:R-:W-:Y:S02]  /*ac20*/  LEA.HI R6, R4, R83, RZ, 0x5 ;  /* 0x0000005304067211 */ /* 0x000fe400078f28ff */
[----:B------:R-:W-:Y:S02]  /*ac30*/  SHF.R.S32.HI R7, RZ, 0x3, R5 ;  /* 0x00000003ff077819 */ /* 0x000fe40000011405 */
[----:B------:R-:W-:-:S02]  /*ac40*/  SHF.R.U64 R15, R24, 0x10, R25 ;  /* 0x00000010180f7819 */ /* 0x000fc40000001219 */
[----:B------:R-:W-:Y:S02]  /*ac50*/  LEA.HI R4, R0, R7, RZ, 0x1d ;  /* 0x0000000700047211 */ /* 0x000fe400078fe8ff */
[----:B------:R-:W-:Y:S02]  /*ac60*/  SHF.R.S32.HI R7, RZ, 0x5, R6 ;  /* 0x00000005ff077819 */ /* 0x000fe40000011406 */
[----:B-----5:R-:W-:Y:S02]  /*ac70*/  LOP3.LUT R6, R81, 0x18, R5, 0xf8, !PT ;  /* 0x0000001851067812 */ /* 0x020fe400078ef805 */
[----:B------:R-:W-:Y:S01]  /*ac80*/  SHF.R.S32.HI R5, RZ, 0x1f, R4 ;  /* 0x0000001fff057819 */ /* 0x000fe20000011404 */
[----:B------:R-:W-:Y:S01]  /*ac90*/  IMAD R7, R7, 0x1800, R78 ;  /* 0x0000180007077824 */ /* 0x000fe200078e024e */
[----:B------:R-:W-:Y:S02]  /*aca0*/  LOP3.LUT R6, R6, R76, RZ, 0x3c, !PT ;  /* 0x0000004c06067212 */ /* 0x000fe400078e3cff */
[----:B------:R-:W-:Y:S01]  /*acb0*/  LEA.HI R5, R5, R4, RZ, 0x2 ;  /* 0x0000000405057211 */ /* 0x000fe200078f10ff */
[----:B------:R-:W-:Y:S01]  /*acc0*/  IMAD.SHL.U32 R4, R4, 0x8, RZ ;  /* 0x0000000804047824 */ /* 0x000fe200078e00ff */
[----:B------:R-:W-:Y:S01]  /*acd0*/  SHF.R.U32.HI R37, RZ, 0x10, R37 ;  /* 0x00000010ff257819 */ /* 0x000fe20000011625 */
[----:B------:R-:W-:Y:S01]  /*ace0*/  IMAD.IADD R6, R7, 0x1, R6 ;  /* 0x0000000107067824 */ /* 0x000fe200078e0206 */
[----:B------:R-:W-:-:S02]  /*acf0*/  SHF.R.S32.HI R5, RZ, 0x2, R5 ;  /* 0x00000002ff057819 */ /* 0x000fc40000011405 */
[----:B------:R-:W-:Y:S01]  /*ad00*/  LOP3.LUT R4, R81, 0x18, R4, 0xf8, !PT ;  /* 0x0000001851047812 */ /* 0x000fe200078ef804 */
[----:B------:R-:W-:Y:S01]  /*ad10*/  IMAD R12, R6, 0x2, R80 ;  /* 0x00000002060c7824 */ /* 0x000fe200078e0250 */
[----:B------:R-:W-:Y:S01]  /*ad20*/  PRMT R59, R59, 0x5410, R34 ;  /* 0x000054103b3b7816 */ /* 0x000fe20000000022 */
[----:B------:R-:W-:Y:S01]  /*ad30*/  IMAD R5, R5, 0x1800, R78 ;  /* 0x0000180005057824 */ /* 0x000fe200078e024e */
[----:B------:R-:W-:Y:S02]  /*ad40*/  LOP3.LUT R4, R4, R76, RZ, 0x3c, !PT ;  /* 0x0000004c04047212 */ /* 0x000fe400078e3cff */
[----:B------:R-:W-:Y:S01]  /*ad50*/  PRMT R54, R54, 0x5410, R15 ;  /* 0x0000541036367816 */ /* 0x000fe2000000000f */
[----:B------:R-:W-:Y:S01]  /*ad60*/  IMAD.U32 R35, R59, 0x10000, RZ ;  /* 0x000100003b237824 */ /* 0x000fe200078e00ff */
[----:B------:R-:W-:Y:S01]  /*ad70*/  SHF.R.U32.HI R24, RZ, 0x10, R25 ;  /* 0x00000010ff187819 */ /* 0x000fe20000011619 */
[----:B------:R-:W-:Y:S01]  /*ad80*/  IMAD.IADD R13, R5, 0x1, R4 ;  /* 0x00000001050d7824 */ /* 0x000fe200078e0204 */
[----:B------:R-:W-:Y:S01]  /*ad90*/  SHF.R.U64 R14, R26, 0x10, R27 ;  /* 0x000000101a0e7819 */ /* 0x000fe2000000121b */
[----:B------:R-:W1:Y:S01]  /*ada0*/  LDS.128 R4, [R12] ;  /* 0x000000000c047984 */ /* 0x000e620000000c00 */
[----:B------:R-:W-:Y:S01]  /*adb0*/  PRMT R60, R60, 0x5410, R37 ;  /* 0x000054103c3c7816 */ /* 0x000fe20000000025 */
[----:B------:R-:W-:Y:S01]  /*adc0*/  IMAD R13, R13, 0x2, R2 ;  /* 0x000000020d0d7824 */ /* 0x000fe200078e0202 */
[--C-:B------:R-:W-:Y:S01]  /*add0*/  SHF.R.U64 R32, R38, 0x10, R39.reuse ;  /* 0x0000001026207819 */ /* 0x100fe20000001227 */
[----:B------:R-:W-:Y:S01]  /*ade0*/  IMAD.U32 R37, R54, 0x10000, RZ ;  /* 0x0001000036257824 */ /* 0x000fe200078e00ff */
[----:B------:R-:W-:-:S02]  /*adf0*/  SHF.R.U32.HI R39, RZ, 0x10, R39 ;  /* 0x00000010ff277819 */ /* 0x000fc40000011627 */
[----:B0-----:R-:W0:Y:S01]  /*ae00*/  LDS.128 R8, [R13+0xc400] ;  /* 0x00c400000d087984 */ /* 0x001e220000000c00 */
[----:B------:R-:W-:Y:S02]  /*ae10*/  SHF.R.U32.HI R27, RZ, 0x10, R27 ;  /* 0x00000010ff1b7819 */ /* 0x000fe4000001161b */
[----:B------:R-:W-:Y:S02]  /*ae20*/  PRMT R55, R55, 0x5410, R24 ;  /* 0x0000541037377816 */ /* 0x000fe40000000018 */
[----:B------:R-:W-:Y:S02]  /*ae30*/  PRMT R57, R57, 0x5410, R14 ;  /* 0x0000541039397816 */ /* 0x000fe4000000000e */
[----:B------:R-:W-:Y:S02]  /*ae40*/  PRMT R62, R62, 0x5410, R39 ;  /* 0x000054103e3e7816 */ /* 0x000fe40000000027 */
[----:B------:R-:W-:Y:S02]  /*ae50*/  PRMT R58, R58, 0x5410, R27 ;  /* 0x000054103a3a7816 */ /* 0x000fe4000000001b */
[----:B------:R-:W-:-:S02]  /*ae60*/  LOP3.LUT R39, R54, 0xffff0000, RZ, 0xc0, !PT ;  /* 0xffff000036277812 */ /* 0x000fc400078ec0ff */
[----:B------:R-:W-:Y:S02]  /*ae70*/  LOP3.LUT R59, R59, 0xffff0000, RZ, 0xc0, !PT ;  /* 0xffff00003b3b7812 */ /* 0x000fe400078ec0ff */
[----:B------:R-:W-:Y:S01]  /*ae80*/  PRMT R61, R61, 0x5410, R32 ;  /* 0x000054103d3d7816 */ /* 0x000fe20000000020 */
        /* <DEDUP_REMOVED lines=15> */
[C---:B------:R-:W-:Y:S01]  /*af80*/  FFMA.FTZ R53, R14.reuse, R35, -R53 ;  /* 0x000000230e357223 */ /* 0x040fe20000010835 */
[----:B------:R-:W-:Y:S01]  /*af90*/  FFMA.FTZ R63, R14, R37, R63 ;  /* 0x000000250e3f7223 */ /* 0x000fe2000001003f */
[----:B------:R-:W-:Y:S02]  /*afa0*/  IMAD.U32 R14, R60, 0x10000, RZ ;  /* 0x000100003c0e7824 */ /* 0x000fe400078e00ff */
[C---:B------:R-:W-:Y:S01]  /*afb0*/  FMUL.FTZ R35, R8.reuse, R39 ;  /* 0x0000002708237220 */ /* 0x040fe20000410000 */
[-C--:B------:R-:W-:Y:S01]  /*afc0*/  FMUL.FTZ R37, R8, R59.reuse ;  /* 0x0000003b08257220 */ /* 0x080fe20000410000 */
[----:B------:R-:W-:Y:S01]  /*afd0*/  FMUL.FTZ R38, R27, R26 ;  /* 0x0000001a1b267220 */ /* 0x000fe20000410000 */
[----:B------:R-:W-:Y:S01]  /*afe0*/  LOP3.LUT R8, R55, 0xffff0000, RZ, 0xc0, !PT ;  /* 0xffff000037087812 */ /* 0x000fe200078ec0ff */
[----:B------:R-:W-:Y:S01]  /*aff0*/  FMUL.FTZ R27, R27, R14 ;  /* 0x0000000e1b1b7220 */ /* 0x000fe20000410000 */
[----:B------:R-:W-:Y:S01]  /*b000*/  LOP3.LUT R60, R60, 0xffff0000, RZ, 0xc0, !PT ;  /* 0xffff00003c3c7812 */ /* 0x000fe200078ec0ff */
[C---:B------:R-:W-:Y:S01]  /*b010*/  FFMA.FTZ R34, R4.reuse, R59, -R35 ;  /* 0x0000003b04227223 */ /* 0x040fe20000010823 */
[----:B------:R-:W-:Y:S01]  /*b020*/  FFMA.FTZ R36, R4, R39, R37 ;  /* 0x0000002704247223 */ /* 0x000fe20000010025 */
[----:B------:R-:W-:Y:S01]  /*b030*/  FFMA.FTZ R26, R15, R26, R27 ;  /* 0x0000001a0f1a7223 */ /* 0x000fe2000001001b */
[----:B------:R-:W-:-:S02]  /*b040*/  IMAD.U32 R32, R10, 0x10000, RZ ;  /* 0x000100000a207824 */ /* 0x000fc400078e00ff */
[----:B------:R-:W-:Y:S01]  /*b050*/  FFMA.FTZ R38, R15, R14, -R38 ;  /* 0x0000000e0f267223 */ /* 0x000fe20000010826 */
[----:B------:R-:W-:Y:S01]  /*b060*/  FMUL.FTZ R4, R9, R8 ;  /* 0x0000000809047220 */ /* 0x000fe20000410000 */
[----:B------:R-:W-:Y:S02]  /*b070*/  IMAD.U32 R27, R57, 0x10000, RZ ;  /* 0x00010000391b7824 */ /* 0x000fe400078e00ff */
[-C--:B------:R-:W-:Y:S01]  /*b080*/  FMUL.FTZ R54, R9, R60.reuse ;  /* 0x0000003c09367220 */ /* 0x080fe20000410000 */
[----:B------:R-:W-:Y:S02]  /*b090*/  IMAD.U32 R33, R11, 0x10000, RZ ;  /* 0x000100000b217824 */ /* 0x000fe400078e00ff */
[----:B------:R-:W-:Y:S01]  /*b0a0*/  FFMA.FTZ R9, R5, R60, -R4 ;  /* 0x0000003c05097223 */ /* 0x000fe20000010804 */
[----:B------:R-:W-:Y:S02]  /*b0b0*/  IMAD.U32 R15, R61, 0x10000, RZ ;  /* 0x000100003d0f7824 */ /* 0x000fe400078e00ff */
[----:B------:R-:W-:Y:S01]  /*b0c0*/  FMUL.FTZ R37, R32, R27 ;  /* 0x0000001b20257220 */ /* 0x000fe20000410000 */
[----:B------:R-:W-:-:S02]  /*b0d0*/  IMAD.U32 R14, R58, 0x10000, RZ ;  /* 0x000100003a0e7824 */ /* 0x000fc400078e00ff */
[----:B------:R-:W-:Y:S01]  /*b0e0*/  FFMA.FTZ R35, R5, R8, R54 ;  /* 0x0000000805237223 */ /* 0x000fe20000010036 */
[----:B------:R-:W-:Y:S01]  /*b0f0*/  LOP3.LUT R10, R10, 0xffff0000, RZ, 0xc0, !PT ;  /* 0xffff00000a0a7812 */ /* 0x000fe200078ec0ff */
[----:B------:R-:W-:Y:S01]  /*b100*/  IMAD.U32 R4, R62, 0x10000, RZ ;  /* 0x000100003e047824 */ /* 0x000fe200078e00ff */
[----:B------:R-:W-:Y:S01]  /*b110*/  LOP3.LUT R11, R11, 0xffff0000, RZ, 0xc0, !PT ;  /* 0xffff00000b0b7812 */ /* 0x000fe200078ec0ff */
[-C--:B------:R-:W-:Y:S01]  /*b120*/  FMUL.FTZ R32, R32, R15.reuse ;  /* 0x0000000f20207220 */ /* 0x080fe20000410000 */
[----:B------:R-:W-:Y:S01]  /*b130*/  FMUL.FTZ R8, R33, R14 ;  /* 0x0000000e21087220 */ /* 0x000fe20000410000 */
[----:B------:R-:W-:Y:S01]  /*b140*/  LOP3.LUT R57, R57, 0xffff0000, RZ, 0xc0, !PT ;  /* 0xffff000039397812 */ /* 0x000fe200078ec0ff */
[----:B------:R-:W-:Y:S01]  /*b150*/  FFMA.FTZ R37, R24, R15, -R37 ;  /* 0x0000000f18257223 */ /* 0x000fe20000010825 */
[----:B------:R-:W-:Y:S01]  /*b160*/  LOP3.LUT R58, R58, 0xffff0000, RZ, 0xc0, !PT ;  /* 0xffff00003a3a7812 */ /* 0x000fe200078ec0ff */
[----:B------:R-:W-:Y:S01]  /*b170*/  FFMA.FTZ R32, R24, R27, R32 ;  /* 0x0000001b18207223 */ /* 0x000fe20000010020 */
[----:B------:R-:W-:Y:S01]  /*b180*/  LOP3.LUT R61, R61, 0xffff0000, RZ, 0xc0, !PT ;  /* 0xffff00003d3d7812 */ /* 0x000fe200078ec0ff */
[-C--:B------:R-:W-:Y:S01]  /*b190*/  FFMA.FTZ R15, R25, R4.reuse, -R8 ;  /* 0x00000004190f7223 */ /* 0x080fe20000010808 */
[----:B------:R-:W-:Y:S01]  /*b1a0*/  LOP3.LUT R62, R62, 0xffff0000, RZ, 0xc0, !PT ;  /* 0xffff00003e3e7812 */ /* 0x000fe200078ec0ff */
[----:B------:R-:W-:Y:S01]  /*b1b0*/  FMUL.FTZ R24, R33, R4 ;  /* 0x0000000421187220 */ /* 0x000fe20000410000 */
[C---:B------:R-:W-:Y:S01]  /*b1c0*/  FMUL.FTZ R5, R10.reuse, R57 ;  /* 0x000000390a057220 */ /* 0x040fe20000410000 */
[C---:B------:R-:W-:Y:S01]  /*b1d0*/  FMUL.FTZ R8, R11.reuse, R58 ;  /* 0x0000003a0b087220 */ /* 0x040fe20000410000 */
        /* <DEDUP_REMOVED lines=17> */
.L_x_9472:
[----:B------:R-:W-:Y:S05]  /*b2f0*/  BSYNC B1 ;  /* 0x0000000000017941 */ /* 0x000fea0003800000 */
.L_x_9471:
[----:B------:R-:W-:Y:S05]  /*b300*/  @P2 BRA `(.L_x_9450) ;  /* 0x0000000400c02947 */ /* 0x000fea0003800000 */
[----:B-12---:R-:W-:Y:S02]  /*b310*/  SHF.R.S32.HI R4, RZ, 0x1f, R82 ;  /* 0x0000001fff047819 */ /* 0x006fe40000011452 */
[----:B------:R-:W-:Y:S02]  /*b320*/  SHF.R.U64 R14, R28, 0x10, R29 ;  /* 0x000000101c0e7819 */ /* 0x000fe4000000121d */
[CC--:B------:R-:W-:Y:S02]  /*b330*/  LEA.HI R5, R4.reuse, R82.reuse, RZ, 0x3 ;  /* 0x0000005204057211 */ /* 0x0c0fe400078f18ff */
[----:B------:R-:W-:Y:S02]  /*b340*/  LEA.HI R4, R4, R82, RZ, 0x5 ;  /* 0x0000005204047211 */ /* 0x000fe400078f28ff */
[----:B------:R-:W-:Y:S02]  /*b350*/  SHF.R.S32.HI R7, RZ, 0x3, R5 ;  /* 0x00000003ff077819 */ /* 0x000fe40000011405 */
[----:B------:R-:W-:-:S02]  /*b360*/  SHF.R.S32.HI R6, RZ, 0x5, R4 ;  /* 0x00000005ff067819 */ /* 0x000fc40000011404 */
[----:B------:R-:W-:Y:S02]  /*b370*/  LEA.HI R0, R0, R7, RZ, 0x1d ;  /* 0x0000000700007211 */ /* 0x000fe400078fe8ff */
[----:B-----5:R-:W-:Y:S01]  /*b380*/  LOP3.LUT R4, R81, 0x18, R5, 0xf8, !PT ;  /* 0x0000001851047812 */ /* 0x020fe200078ef805 */
[----:B------:R-:W-:Y:S01]  /*b390*/  IMAD R6, R6, 0x1800, R78 ;  /* 0x0000180006067824 */ /* 0x000fe200078e024e */
[----:B------:R-:W-:Y:S02]  /*b3a0*/  SHF.R.S32.HI R5, RZ, 0x1f, R0 ;  /* 0x0000001fff057819 */ /* 0x000fe40000011400 */
[----:B------:R-:W-:Y:S02]  /*b3b0*/  LOP3.LUT R7, R4, R76, RZ, 0x3c, !PT ;  /* 0x0000004c04077212 */ /* 0x000fe400078e3cff */
[----:B------:R-:W-:Y:S01]  /*b3c0*/  LEA.HI R5, R5, R0, RZ, 0x2 ;  /* 0x0000000005057211 */ /* 0x000fe200078f10ff */
[----:B------:R-:W-:Y:S01]  /*b3d0*/  IMAD.SHL.U32 R0, R0, 0x8, RZ ;  /* 0x0000000800007824 */ /* 0x000fe200078e00ff */
[----:B------:R-:W-:Y:S01]  /*b3e0*/  SHF.R.U64 R26, R40, 0x10, R41 ;  /* 0x00000010281a7819 */ /* 0x000fe20000001229 */
[----:B------:R-:W-:Y:S01]  /*b3f0*/  IMAD.IADD R6, R6, 0x1, R7 ;  /* 0x0000000106067824 */ /* 0x000fe200078e0207 */
[----:B------:R-:W-:-:S02]  /*b400*/  SHF.R.S32.HI R5, RZ, 0x2, R5 ;  /* 0x00000002ff057819 */ /* 0x000fc40000011405 */
[----:B------:R-:W-:Y:S01]  /*b410*/  LOP3.LUT R4, R81, 0x18, R0, 0xf8, !PT ;  /* 0x0000001851047812 */ /* 0x000fe200078ef800 */
[----:B------:R-:W-:Y:S01]  /*b420*/  IMAD R0, R6, 0x2, R80 ;  /* 0x0000000206007824 */ /* 0x000fe200078e0250 */
[----:B------:R-:W-:Y:S01]  /*b430*/  SHF.R.U32.HI R29, RZ, 0x10, R29 ;  /* 0x00000010ff1d7819 */ /* 0x000fe2000001161d */
[----:B------:R-:W-:Y:S01]  /*b440*/  IMAD R5, R5, 0x1800, R78 ;  /* 0x0000180005057824 */ /* 0x000fe200078e024e */
[----:B------:R-:W-:Y:S02]  /*b450*/  LOP3.LUT R4, R4, R76, RZ, 0x3c, !PT ;  /* 0x0000004c04047212 */ /* 0x000fe400078e3cff */
[----:B------:R-:W-:Y:S02]  /*b460*/  PRMT R27, R3, 0x5410, R14 ;  /* 0x00005410031b7816 */ /* 0x000fe4000000000e */
[----:B------:R-:W-:Y:S01]  /*b470*/  PRMT R49, R49, 0x5410, R26 ;  /* 0x0000541031317816 */ /* 0x000fe2000000001a */
[----:B0-----:R-:W-:Y:S01]  /*b480*/  IMAD.IADD R9, R5, 0x1, R4 ;  /* 0x0000000105097824 */ /* 0x001fe200078e0204 */
[----:B------:R-:W-:Y:S01]  /*b490*/  PRMT R29, R20, 0x5410, R29 ;  /* 0x00005410141d7816 */ /* 0x000fe2000000001d */
[----:B------:R-:W0:Y:S01]  /*b4a0*/  LDS.128 R4, [R0] ;  /* 0x0000000000047984 */ /* 0x000e220000000c00 */
[----:B------:R-:W-:Y:S01]  /*b4b0*/  IMAD.U32 R28, R27, 0x10000, RZ ;  /* 0x000100001b1c7824 */ /* 0x000fe200078e00ff */
[----:B------:R-:W-:Y:S01]  /*b4c0*/  SHF.R.U32.HI R41, RZ, 0x10, R41 ;  /* 0x00000010ff297819 */ /* 0x000fe20000011629 */
[----:B------:R-:W-:Y:S01]  /*b4d0*/  IMAD R12, R9, 0x2, R2 ;  /* 0x00000002090c7824 */ /* 0x000fe200078e0202 */
[----:B------:R-:W-:Y:S01]  /*b4e0*/  SHF.R.U64 R30, R30, 0x10, R31 ;  /* 0x000000101e1e7819 */ /* 0x000fe2000000121f */
[----:B------:R-:W-:Y:S01]  /*b4f0*/  IMAD.U32 R26, R49, 0x10000, RZ ;  /* 0x00010000311a7824 */ /* 0x000fe200078e00ff */
[----:B------:R-:W-:-:S02]  /*b500*/  PRMT R50, R50, 0x5410, R41 ;  /* 0x0000541032327816 */ /* 0x000fc40000000029 */
[----:B------:R-:W1:Y:S01]  /*b510*/  LDS.128 R8, [R12+0xc400] ;  /* 0x00c400000c087984 */ /* 0x000e620000000c00 */
[----:B------:R-:W-:Y:S02]  /*b520*/  PRMT R30, R21, 0x5410, R30 ;  /* 0x00005410151e7816 */ /* 0x000fe4000000001e */
[----:B------:R-:W-:Y:S02]  /*b530*/  SHF.R.U32.HI R31, RZ, 0x10, R31 ;  /* 0x00000010ff1f7819 */ /* 0x000fe4000001161f */
[----:B------:R-:W-:Y:S02]  /*b540*/  LOP3.LUT R27, R27, 0xffff0000, RZ, 0xc0, !PT ;  /* 0xffff00001b1b7812 */ /* 0x000fe400078ec0ff */
[----:B------:R-:W-:Y:S02]  /*b550*/  LOP3.LUT R49, R49, 0xffff0000, RZ, 0xc0, !PT ;  /* 0xffff000031317812 */ /* 0x000fe400078ec0ff */
[----:B------:R-:W-:Y:S02]  /*b560*/  SHF.R.U64 R24, R42, 0x10, R43 ;  /* 0x000000102a187819 */ /* 0x000fe4000000122b */
[----:B------:R-:W-:-:S02]  /*b570*/  PRMT R48, R48, 0x5410, R31 ;  /* 0x0000541030307816 */ /* 0x000fc4000000001f */
[----:B------:R-:W-:Y:S02]  /*b580*/  PRMT R51, R51, 0x5410, R24 ;  /* 0x0000541033337816 */ /* 0x000fe40000000018 */
[----:B------:R-:W-:-:S04]  /*b590*/  SHF.R.U32.HI R43, RZ, 0x10, R43 ;  /* 0x00000010ff2b7819 */ /* 0x000fc8000001162b */
        /* <DEDUP_REMOVED lines=18> */
[----:B------:R-:W-:Y:S02]  /*b6c0*/  IMAD.U32 R26, R29, 0x10000, RZ ;  /* 0x000100001d1a7824 */ /* 0x000fe400078e00ff */
[----:B------:R-:W-:Y:S01]  /*b6d0*/  FFMA.FTZ R28, R3, R28, R20 ;  /* 0x0000001c031c7223 */ /* 0x000fe20000010014 */
[----:B------:R-:W-:Y:S02]  /*b6e0*/  IMAD.U32 R20, R50, 0x10000, RZ ;  /* 0x0001000032147824 */ /* 0x000fe400078e00ff */
[-C--:B------:R-:W-:Y:S01]  /*b6f0*/  FMUL.FTZ R3, R8, R49.reuse ;  /* 0x0000003108037220 */ /* 0x080fe20000410000 */
[----:B------:R-:W-:Y:S01]  /*b700*/  FMUL.FTZ R34, R21, R26 ;  /* 0x0000001a15227220 */ /* 0x000fe20000410000 */
[----:B------:R-:W-:Y:S01]  /*b710*/  LOP3.LUT R8, R29, 0xffff0000, RZ, 0xc0, !PT ;  /* 0xffff00001d087812 */ /* 0x000fe200078ec0ff */
[-C--:B------:R-:W-:Y:S01]  /*b720*/  FMUL.FTZ R21, R21, R20.reuse ;  /* 0x0000001415157220 */ /* 0x080fe20000410000 */
[----:B------:R-:W-:Y:S01]  /*b730*/  LOP3.LUT R50, R50, 0xffff0000, RZ, 0xc0, !PT ;  /* 0xffff000032327812 */ /* 0x000fe200078ec0ff */
[C---:B------:R-:W-:Y:S01]  /*b740*/  FFMA.FTZ R34, R13.reuse, R20, -R34 ;  /* 0x000000140d227223 */ /* 0x040fe20000010822 */
[----:B------:R-:W-:Y:S01]  /*b750*/  FFMA.FTZ R31, R4, R49, -R31 ;  /* 0x00000031041f7223 */ /* 0x000fe2000001081f */
[----:B------:R-:W-:Y:S01]  /*b760*/  FFMA.FTZ R21, R13, R26, R21 ;  /* 0x0000001a0d157223 */ /* 0x000fe20000010015 */
[----:B------:R-:W-:-:S02]  /*b770*/  IMAD.U32 R13, R30, 0x10000, RZ ;  /* 0x000100001e0d7824 */ /* 0x000fc400078e00ff */
[----:B------:R-:W-:Y:S01]  /*b780*/  FFMA.FTZ R27, R4, R27, R3 ;  /* 0x0000001b041b7223 */ /* 0x000fe20000010003 */
[----:B------:R-:W-:Y:S01]  /*b790*/  FMUL.FTZ R4, R9, R8 ;  /* 0x0000000809047220 */ /* 0x000fe20000410000 */
[----:B------:R-:W-:Y:S02]  /*b7a0*/  IMAD.U32 R3, R51, 0x10000, RZ ;  /* 0x0001000033037824 */ /* 0x000fe400078e00ff */
[-C--:B------:R-:W-:Y:S01]  /*b7b0*/  FMUL.FTZ R26, R9, R50.reuse ;  /* 0x00000032091a7220 */ /* 0x080fe20000410000 */
[----:B------:R-:W-:Y:S01]  /*b7c0*/  FMUL.FTZ R29, R24, R13 ;  /* 0x0000000d181d7220 */ /* 0x000fe20000410000 */
[----:B------:R-:W-:Y:S02]  /*b7d0*/  IMAD.U32 R25, R11, 0x10000, RZ ;  /* 0x000100000b197824 */ /* 0x000fe400078e00ff */
[C---:B------:R-:W-:Y:S01]  /*b7e0*/  FFMA.FTZ R9, R5.reuse, R50, -R4 ;  /* 0x0000003205097223 */ /* 0x040fe20000010804 */
[----:B------:R-:W-:Y:S02]  /*b7f0*/  IMAD.U32 R20, R48, 0x10000, RZ ;  /* 0x0001000030147824 */ /* 0x000fe400078e00ff */
[-C--:B------:R-:W-:Y:S01]  /*b800*/  FMUL.FTZ R24, R24, R3.reuse ;  /* 0x0000000318187220 */ /* 0x080fe20000410000 */
[----:B------:R-:W-:Y:S01]  /*b810*/  FFMA.FTZ R26, R5, R8, R26 ;  /* 0x00000008051a7223 */ /* 0x000fe2000001001a */
        /* <DEDUP_REMOVED lines=8> */
[-C--:B------:R-:W-:Y:S01]  /*b8a0*/  FFMA.FTZ R13, R15, R4.reuse, -R8 ;  /* 0x000000040f0d7223 */ /* 0x080fe20000010808 */
[----:B------:R-:W-:Y:S01]  /*b8b0*/  LOP3.LUT R51, R51, 0xffff0000, RZ, 0xc0, !PT ;  /* 0xffff000033337812 */ /* 0x000fe200078ec0ff */
[----:B------:R-:W-:Y:S01]  /*b8c0*/  FMUL.FTZ R14, R25, R4 ;  /* 0x00000004190e7220 */ /* 0x000fe20000410000 */
[----:B------:R-:W-:Y:S01]  /*b8d0*/  LOP3.LUT R52, R52, 0xffff0000, RZ, 0xc0, !PT ;  /* 0xffff000034347812 */ /* 0x000fe200078ec0ff */
[C---:B------:R-:W-:Y:S01]  /*b8e0*/  FMUL.FTZ R5, R10.reuse, R3 ;  /* 0x000000030a057220 */ /* 0x040fe20000410000 */
[----:B------:R-:W-:Y:S01]  /*b8f0*/  FMUL.FTZ R8, R11, R48 ;  /* 0x000000300b087220 */ /* 0x000fe20000410000 */
[-C--:B------:R-:W-:Y:S01]  /*b900*/  FMUL.FTZ R4, R10, R51.reuse ;  /* 0x000000330a047220 */ /* 0x080fe20000410000 */
[----:B------:R-:W-:Y:S01]  /*b910*/  FFMA.FTZ R14, R15, R20, R14 ;  /* 0x000000140f0e7223 */ /* 0x000fe2000001000e */
        /* <DEDUP_REMOVED lines=15> */
.L_x_9450:
[----:B------:R-:W-:Y:S05]  /*ba10*/  BSYNC B0 ;  /* 0x0000000000007941 */ /* 0x000fea0003800000 */
.L_x_9440:
        /* <DEDUP_REMOVED lines=8> */
.L_x_9438:
[----:B------:R-:W-:-:S13]  /*baa0*/  ISETP.NE.AND P0, PT, R157, 0x3, PT ;  /* 0x000000039d00780c */ /* 0x000fda0003f05270 */
[----:B------:R-:W-:Y:S05]  /*bab0*/  @!P0 BRA `(.L_x_9473) ;  /* 0x0000000000048947 */ /* 0x000fea0003800000 */
[----:B------:R-:W-:Y:S01]  /*bac0*/  BPT.TRAP 0x1 ;  /* 0x000000040000795c */ /* 0x000fe20000300000 */
.L_x_9473:
[----:B01234-:R-:W-:Y:S01]  /*bad0*/  IMAD R3, R17, 0x8, R2 ;  /* 0x0000000811037824 */ /* 0x01ffe200078e0202 */
[----:B------:R-:W-:-:S04]  /*bae0*/  SHF.L.U32 R0, R22, 0x1f, RZ ;  /* 0x0000001f16007819 */ /* 0x000fc800000006ff */
[----:B------:R0:W1:Y:S01]  /*baf0*/  SYNCS.PHASECHK.TRANS64.TRYWAIT P2, [R3+URZ+0x2d830], R0 ;  /* 0x02d83000030075a7 */ /* 0x000062000804017f */
[----:B------:R-:W-:Y:S05]  /*bb00*/  @!P0 BRA `(.L_x_9474) ;  /* 0x0000000000048947 */ /* 0x000fea0003800000 */
[----:B------:R-:W-:Y:S01]  /*bb10*/  BPT.TRAP 0x1 ;  /* 0x000000040000795c */ /* 0x000fe20000300000 */
.L_x_9474:
[----:B------:R-:W2:Y:S01]  /*bb20*/  S2R R8, SR_TID.X ;  /* 0x0000000000087919 */ /* 0x000ea20000002100 */
[----:B------:R-:W-:-:S05]  /*bb30*/  LOP3.LUT R47, R47, 0xffffff80, RZ, 0xc0, !PT ;  /* 0xffffff802f2f7812 */ /* 0x000fca00078ec0ff */
[----:B------:R-:W-:-:S05]  /*bb40*/  IMAD.IADD R47, R46, 0x1, -R47 ;  /* 0x000000012e2f7824 */ /* 0x000fca00078e0a2f */
[----:B------:R-:W-:-:S04]  /*bb50*/  SHF.R.S32.HI R6, RZ, 0x1f, R47 ;  /* 0x0000001fff067819 */ /* 0x000fc8000001142f */
[CC--:B------:R-:W-:Y:S02]  /*bb60*/  LEA.HI R4, R6.reuse, R47.reuse, RZ, 0x2 ;  /* 0x0000002f06047211 */ /* 0x0c0fe400078f10ff */
[----:B------:R-:W-:Y:S02]  /*bb70*/  LEA.HI R6, R6, R47, RZ, 0x5 ;  /* 0x0000002f06067211 */ /* 0x000fe400078f28ff */
[--C-:B------:R-:W-:Y:S02]  /*bb80*/  SHF.R.S32.HI R7, RZ, 0x2, R4.reuse ;  /* 0x00000002ff077819 */ /* 0x100fe40000011404 */
[----:B------:R-:W-:Y:S02]  /*bb90*/  SHF.R.S32.HI R4, RZ, 0x1f, R4 ;  /* 0x0000001fff047819 */ /* 0x000fe40000011404 */
[----:B------:R-:W-:Y:S02]  /*bba0*/  SHF.R.S32.HI R6, RZ, 0x5, R6 ;  /* 0x00000005ff067819 */ /* 0x000fe40000011406 */
[----:B------:R-:W-:Y:S01]  /*bbb0*/  LEA.HI R5, R4, R7, RZ, 0x3 ;  /* 0x0000000704057211 */ /* 0x000fe200078f18ff */
[----:B------:R-:W-:Y:S01]  /*bbc0*/  IMAD.HI R4, R44, 0x55555556, RZ ;  /* 0x555555562c047827 */ /* 0x000fe200078e02ff */
[----:B--2---:R-:W-:-:S02]  /*bbd0*/  LOP3.LUT R9, R8, 0x7f, RZ, 0xc0, !PT ;  /* 0x0000007f08097812 */ /* 0x004fc400078ec0ff */
[----:B------:R-:W-:Y:S02]  /*bbe0*/  LOP3.LUT R8, R5, 0xfffffff8, RZ, 0xc0, !PT ;  /* 0xfffffff805087812 */ /* 0x000fe400078ec0ff */
[----:B------:R-:W-:Y:S02]  /*bbf0*/  LEA.HI R5, R4, R4, RZ, 0x1 ;  /* 0x0000000404057211 */ /* 0x000fe400078f08ff */
[----:B------:R-:W-:Y:S01]  /*bc00*/  ISETP.NE.AND P1, PT, R9, RZ, PT ;  /* 0x000000ff0900720c */ /* 0x000fe20003f25270 */
[----:B------:R-:W-:Y:S02]  /*bc10*/  IMAD.IADD R7, R7, 0x1, -R8 ;  /* 0x0000000107077824 */ /* 0x000fe400078e0a08 */
[----:B------:R-:W-:Y:S02]  /*bc20*/  IMAD R5, R5, -0x3, R44 ;  /* 0xfffffffd05057824 */ /* 0x000fe400078e022c */
[----:B------:R-:W-:Y:S01]  /*bc30*/  IMAD R6, R6, 0x10, R7 ;  /* 0x0000001006067824 */ /* 0x000fe200078e0207 */
[----:B-1----:R-:W-:Y:S07]  /*bc40*/  @P2 BRA `(.L_x_9475) ;  /* 0x0000000000082947 */ /* 0x002fee0003800000 */
[----:B------:R-:W1:Y:S02]  /*bc50*/  SYNCS.PHASECHK.TRANS64.TRYWAIT P2, [R3+URZ+0x2d830], R0 ;  /* 0x02d83000030075a7 */ /* 0x000e64000804017f */
[----:B-1----:R-:W-:Y:S05]  /*bc60*/  @!P2 BRA `(.L_x_9476) ;  /* 0x000001500058a947 */ /* 0x002fea0003800000 */
.L_x_9475:
[----:B------:R-:W-:Y:S05]  /*bc70*/  WARPSYNC.ALL ;  /* 0x0000000000007948 */ /* 0x000fea0003800000 */
[----:B------:R-:W-:Y:S02]  /*bc80*/  IMAD R155, R5, 0x40, R6 ;  /* 0x00000040059b7824 */ /* 0x000fe400078e0206 */
[----:B01----:R-:W-:Y:S01]  /*bc90*/  VIADD R0, R2, 0x15400 ;  /* 0x0001540002007836 */ /* 0x003fe20000000000 */
[----:B------:R-:W-:Y:S01]  /*bca0*/  LOP3.LUT R12, R45, 0x10000, RZ, 0xfc, !PT ;  /* 0x000100002d0c7812 */ /* 0x000fe200078efcff */
[----:B------:R-:W-:Y:S01]  /*bcb0*/  IMAD.MOV.U32 R13, RZ, RZ, -0x7fffffe0 ;  /* 0x80000020ff0d7424 */ /* 0x000fe200078e00ff */
[----:B------:R-:W0:Y:S02]  /*bcc0*/  LDC.64 R8, c[0x0][0x9e0] ;  /* 0x00027800ff087b82 */ /* 0x000e240000000a00 */
[----:B------:R-:W-:-:S04]  /*bcd0*/  SHF.R.U32.HI R0, RZ, 0x4, R0 ;  /* 0x00000004ff007819 */ /* 0x000fc80000011600 */
[----:B------:R-:W-:-:S04]  /*bce0*/  LOP3.LUT R0, R0, 0x3fff, RZ, 0xc0, !PT ;  /* 0x00003fff00007812 */ /* 0x000fc800078ec0ff */
[----:B------:R-:W-:Y:S01]  /*bcf0*/  LOP3.LUT R4, R0, 0x10000, RZ, 0xfc, !PT ;  /* 0x0001000000047812 */ /* 0x000fe200078efcff */
[----:B------:R-:W-:-:S04]  /*bd00*/  IMAD.MOV.U32 R5, RZ, RZ, -0x7fffffe0 ;  /* 0x80000020ff057424 */ /* 0x000fc800078e00ff */
[----:B------:R1:W-:Y:S01]  /*bd10*/  STL [R1+0x10], R4 ;  /* 0x0000100401007387 */ /* 0x0003e20000100800 */
[C---:B------:R-:W-:Y:S02]  /*bd20*/  R2UR UR4, R12.reuse ;  /* 0x000000000c0472ca */ /* 0x040fe400000e0000 */
[----:B------:R-:W-:Y:S01]  /*bd30*/  R2UR UR5, R13 ;  /* 0x000000000d0572ca */ /* 0x000fe200000e0000 */
[----:B-----5:R-:W-:Y:S01]  /*bd40*/  WARPGROUP.ARRIVE ;  /* 0x00000000000079c5 */ /* 0x020fe20000000000 */
[----:B------:R-:W-:Y:S01]  /*bd50*/  R2UR UR7, R5 ;  /* 0x00000000050772ca */ /* 0x000fe200000e0000 */
[----:B------:R-:W-:Y:S01]  /*bd60*/  VIADD R152, R12, 0x2 ;  /* 0x000000020c987836 */ /* 0x000fe20000000000 */
[----:B------:R-:W2:Y:S01]  /*bd70*/  LDL R92, [R1+0x30] ;  /* 0x00003000015c7983 */ /* 0x000ea20000100800 */
[----:B-1----:R-:W-:-:S03]  /*bd80*/  IMAD R4, R17, 0x600, R4 ;  /* 0x0000060011047824 */ /* 0x002fc600078e0204 */
[----:B------:R-:W3:Y:S02]  /*bd90*/  LDL R94, [R1+0x40] ;  /* 0x00004000015e7983 */ /* 0x000ee40000100800 */
[C---:B------:R-:W-:Y:S01]  /*bda0*/  R2UR UR6, R4.reuse ;  /* 0x00000000040672ca */ /* 0x040fe200000e0000 */
[----:B------:R-:W-:Y:S01]  /*bdb0*/  IMAD.MOV.U32 R153, RZ, RZ, -0x7fffffe0 ;  /* 0x80000020ff997424 */ /* 0x000fe200078e00ff */
[----:B------:R-:W4:Y:S11]  /*bdc0*/  LDL R90, [R1+0x34] ;  /* 0x00003400015a7983 */ /* 0x000f360000100800 */
[----:B------:R-:W-:Y:S01]  /*bdd0*/  HGMMA.64x128x16.F32.BF16 R24, gdesc[UR4], RZ, !UPT, gsb0 ;  /* 0x01e00000041879f0 */ /* 0x000fe2000c0018ff */
[----:B------:R-:W-:-:S02]  /*bde0*/  VIADD R6, R4, 0x2 ;  /* 0x0000000204067836 */ /* 0x000fc40000000000 */
[----:B------:R-:W-:Y:S01]  /*bdf0*/  IMAD.MOV.U32 R7, RZ, RZ, -0x7fffffe0 ;  /* 0x80000020ff077424 */ /* 0x000fe200078e00ff */
[----:B------:R-:W-:Y:S02]  /*be00*/  R2UR UR4, R152 ;  /* 0x00000000980472ca */ /* 0x000fe400000e0000 */
[----:B------:R-:W-:Y:S02]  /*be10*/  R2UR UR5, R153 ;  /* 0x00000000990572ca */ /* 0x000fe400000e0000 */
[----:B------:R-:W-:Y:S02]  /*be20*/  R2UR UR6, R6 ;  /* 0x00000000060672ca */ /* 0x000fe400000e0000 */
[----:B------:R-:W-:Y:S01]  /*be30*/  R2UR UR7, R7 ;  /* 0x00000000070772ca */ /* 0x000fe200000e0000 */
[----:B------:R-:W-:Y:S02]  /*be40*/  VIADD R150, R12, 0x300 ;  /* 0x000003000c967836 */ /* 0x000fe40000000000 */
[----:B------:R-:W-:-:S02]  /*be50*/  VIADD R6, R4, 0x200 ;  /* 0x0000020004067836 */ /* 0x000fc40000000000 */
[----:B------:R-:W-:Y:S02]  /*be60*/  IMAD.MOV.U32 R151, RZ, RZ, -0x7fffffe0 ;  /* 0x80000020ff977424 */ /* 0x000fe400078e00ff */
[----:B------:R-:W-:Y:S01]  /*be70*/  IMAD.MOV.U32 R7, RZ, RZ, -0x7fffffe0 ;  /* 0x80000020ff077424 */ /* 0x000fe200078e00ff */
[----:B------:R-:W-:Y:S02]  /*be80*/  WARPGROUP.DEPBAR.LE gsb0, 0x0 ;  /* 0x00008000000079c5 */ /* 0x000fe40000010000 */
[----:B------:R-:W-:-:S06]  /*be90*/  WARPGROUP.ARRIVE ;  /* 0x00000000000079c5 */ /* 0x000fcc0000000000 */
[----:B------:R-:W-:Y:S01]  /*bea0*/  HGMMA.64x128x16.F32.BF16 R24, gdesc[UR4], R24, gsb0 ;  /* 0x01e00000041879f0 */ /* 0x000fe20008001818 */
        /* <DEDUP_REMOVED lines=37> */
[----:B------:R-:W-:-:S04]  /*c100*/  IMAD.MOV.U32 R15, RZ, RZ, -0x80 ;  /* 0xffffff80ff0f7424 */ /* 0x000fc800078e00ff */
[----:B------:R-:W-:Y:S02]  /*c110*/  IMAD R15, R88, R15, 0x80 ;  /* 0x00000080580f7424 */ /* 0x000fe400078e020f */
[----:B------:R-:W-:Y:S02]  /*c120*/  @!P1 VIADD R0, R3, 0x2d840 ;  /* 0x0002d84003009836 */ /* 0x000fe40000000000 */
[----:B--2---:R-:W-:Y:S01]  /*c130*/  IMAD.IADD R3, R92, 0x1, R15 ;  /* 0x000000015c037824 */ /* 0x004fe200078e020f */
[----:B0-----:R-:W-:-:S04]  /*c140*/  ISETP.GE.AND P2, PT, R9, 0x1, PT ;  /* 0x000000010900780c */ /* 0x001fc80003f46270 */
[----:B---3--:R-:W-:Y:S01]  /*c150*/  IADD3 R5, -R94, 0x1, R3 ;  /* 0x000000015e057810 */ /* 0x008fe20007ffe103 */
[----:B------:R-:W-:Y:S02]  /*c160*/  WARPGROUP.DEPBAR.LE gsb0, 0x0 ;  /* 0x00008000000079c5 */ /* 0x000fe40000010000 */
[----:B------:R-:W-:-:S06]  /*c170*/  WARPGROUP.ARRIVE ;  /* 0x00000000000079c5 */ /* 0x000fcc0000000000 */
[----:B------:R-:W-:Y:S01]  /*c180*/  HGMMA.64x128x16.F32.BF16 R24, gdesc[UR4], R24, gsb0 ;  /* 0x01e00000041879f0 */ /* 0x000fe20008001818 */
[----:B------:R-:W-:Y:S02]  /*c190*/  ULDC UR4, c[0x0][0x9dc] ;  /* 0x0002770000047ab9 */ /* 0x000fe40000000800 */
[----:B------:R-:W-:Y:S02]  /*c1a0*/  IMAD.U32 R20, RZ, RZ, UR4 ;  /* 0x00000004ff147e24 */ /* 0x000fe4000f8e00ff */
[----:B------:R-:W-:Y:S01]  /*c1b0*/  IMAD R5, R136, -0x2, R5 ;  /* 0xfffffffe88057824 */ /* 0x000fe200078e0205 */
[----:B------:R-:W-:Y:S02]  /*c1c0*/  @!P1 PRMT R0, RZ, 0x654, R0 ;  /* 0x00000654ff009816 */ /* 0x000fe40000000000 */
[----:B------:R-:W-:Y:S01]  /*c1d0*/  LOP3.LUT R10, RZ, R20, RZ, 0x33, !PT ;  /* 0x00000014ff0a7212 */ /* 0x000fe200078e33ff */
[----:B----4-:R-:W-:Y:S02]  /*c1e0*/  IMAD R155, R90, 0xc0, R155 ;  /* 0x000000c05a9b7824 */ /* 0x010fe400078e029b */
[----:B------:R-:W-:-:S02]  /*c1f0*/  IMAD R3, R136, -0x2, R3 ;  /* 0xfffffffe88037824 */ /* 0x000fc400078e0203 */
[C---:B------:R-:W-:Y:S02]  /*c200*/  IMAD.IADD R6, R5.reuse, 0x1, R8 ;  /* 0x0000000105067824 */ /* 0x040fe400078e0208 */
[----:B------:R-:W-:-:S03]  /*c210*/  IMAD.IADD R10, R5, 0x1, R10 ;  /* 0x00000001050a7824 */ /* 0x000fc600078e020a */
[----:B------:R-:W-:Y:S01]  /*c220*/  VIADDMNMX R14, R155, R6, R3, PT ;  /* 0x000000069b0e7246 */ /* 0x000fe20003800103 */
[----:B------:R-:W-:Y:S01]  /*c230*/  IMAD.IADD R11, R10, 0x1, R155 ;  /* 0x000000010a0b7824 */ /* 0x000fe200078e029b */
[----:B------:R-:W-:Y:S02]  /*c240*/  WARPGROUP.DEPBAR.LE gsb0, 0x0 ;  /* 0x00008000000079c5 */ /* 0x000fe40000010000 */
[----:B------:R0:W-:Y:S02]  /*c250*/  @!P1 SYNCS.ARRIVE.TRANS64.RED.A1T0 RZ, [R0+URZ], RZ ;  /* 0x000000ff00ff99a7 */ /* 0x0001e4000810043f */
[----:B0-----:R-:W-:Y:S01]  /*c260*/  LEA R0, R88, 0xffffff80, 0x7 ;  /* 0xffffff8058007811 */ /* 0x001fe200078e38ff */
        /* <DEDUP_REMOVED lines=12> */
.L_x_9479:
[----:B------:R-:W-:-:S13]  /*c330*/  ISETP.NE.AND P3, PT, R9, 0x1, PT ;  /* 0x000000010900780c */ /* 0x000fda0003f65270 */
[----:B------:R-:W0:Y:S02]  /*c340*/  @P3 LDC.64 R4, c[0x0][0x9e8] ;  /* 0x00027a00ff043b82 */ /* 0x000e240000000a00 */
[----:B0-----:R-:W-:-:S05]  /*c350*/  @P3 IMAD.HI.U32 R4, R7, R4, RZ ;  /* 0x0000000407043227 */ /* 0x001fca00078e00ff */
[----:B------:R-:W-:-:S07]  /*c360*/  @P3 SHF.R.U32.HI R7, RZ, R5, R4 ;  /* 0x00000005ff073219 */ /* 0x000fce0000011604 */
.L_x_9480:
[----:B------:R-:W-:Y:S05]  /*c370*/  BSYNC B0 ;  /* 0x0000000000007941 */ /* 0x000fea0003800000 */
.L_x_9478:
[----:B------:R-:W-:-:S04]  /*c380*/  IMAD R7, R7, R9, -R0 ;  /* 0x0000000907077224 */ /* 0x000fc800078e0a00 */
[----:B------:R-:W-:-:S05]  /*c390*/  IMAD R4, R136, -0x2, R7 ;  /* 0xfffffffe88047824 */ /* 0x000fca00078e0207 */
[----:B------:R-:W-:Y:S02]  /*c3a0*/  VIMNMX R11, R11, R4, !PT ;  /* 0x000000040b0b7248 */ /* 0x000fe40007fe0100 */
[----:B------:R-:W-:-:S07]  /*c3b0*/  VIADDMNMX R14, R4, R9, R14, PT ;  /* 0x00000009040e7246 */ /* 0x000fce000380010e */
.L_x_9477:
[----:B------:R-:W2:Y:S01]  /*c3c0*/  LDL.LU R96, [R1] ;  /* 0x0000000001607983 */ /* 0x000ea20000300800 */
[----:B------:R-:W-:Y:S01]  /*c3d0*/  ISETP.GE.AND P3, PT, R15, 0x2, PT ;  /* 0x000000020f00780c */ /* 0x000fe20003f66270 */
[----:B------:R-:W-:Y:S01]  /*c3e0*/  VIADD R4, R155, 0x8 ;  /* 0x000000089b047836 */ /* 0x000fe20000000000 */
[----:B------:R-:W-:Y:S02]  /*c3f0*/  ISETP.GE.AND P5, PT, R15, 0x9, PT ;  /* 0x000000090f00780c */ /* 0x000fe40003fa6270 */
[----:B------:R-:W-:Y:S01]  /*c400*/  ISETP.GT.AND P4, PT, R11, 0x1, !P3 ;  /* 0x000000010b00780c */ /* 0x000fe20005f84270 */
[----:B------:R-:W-:Y:S01]  /*c410*/  IMAD.IADD R10, R10, 0x1, R4 ;  /* 0x000000010a0a7824 */ /* 0x000fe200078e0204 */
[----:B------:R-:W-:Y:S02]  /*c420*/  VIADDMNMX R6, R4, R6, R3, PT ;  /* 0x0000000604067246 */ /* 0x000fe40003800103 */
[----:B------:R-:W-:-:S04]  /*c430*/  ISETP.LT.OR P4, PT, R14, 0x2, P4 ;  /* 0x000000020e00780c */ /* 0x000fc80002781670 */
[----:B------:R-:W-:Y:S02]  /*c440*/  FSEL R25, R25, -INF , !P4 ;  /* 0xff80000019197808 */ /* 0x000fe40006000000 */
[----:B------:R-:W-:-:S04]  /*c450*/  ISETP.GT.AND P4, PT, R11, 0x8, !P5 ;  /* 0x000000080b00780c */ /* 0x000fc80006f84270 */
[----:B------:R-:W-:-:S04]  /*c460*/  ISETP.LT.OR P4, PT, R14, 0x9, P4 ;  /* 0x000000090e00780c */ /* 0x000fc80002781670 */
[----:B------:R-:W-:Y:S02]  /*c470*/  FSEL R7, R28, -INF , !P4 ;  /* 0xff8000001c077808 */ /* 0x000fe40006000000 */
[----:B--2---:R-:W-:-:S04]  /*c480*/  LOP3.LUT R96, R96, 0xfffffffd, RZ, 0xc0, !PT ;  /* 0xfffffffd60607812 */ /* 0x004fc800078ec0ff */
[----:B------:R-:W-:Y:S02]  /*c490*/  @P5 LOP3.LUT R96, R96, 0x2, RZ, 0xfc, !PT ;  /* 0x0000000260605812 */ /* 0x000fe400078efcff */
[----:B------:R-:W-:Y:S02]  /*c4a0*/  ISETP.GE.AND P5, PT, R15, 0xa, PT ;  /* 0x0000000a0f00780c */ /* 0x000fe40003fa6270 */
[----:B------:R-:W-:Y:S02]  /*c4b0*/  LOP3.LUT R96, R96, 0xfffffffb, RZ, 0xc0, !PT ;  /* 0xfffffffb60607812 */ /* 0x000fe400078ec0ff */
[----:B------:R-:W-:-:S04]  /*c4c0*/  ISETP.GT.AND P4, PT, R11, 0x9, !P5 ;  /* 0x000000090b00780c */ /* 0x000fc80006f84270 */
[----:B------:R-:W-:-:S04]  /*c4d0*/  ISETP.LT.OR P4, PT, R14, 0xa, P4 ;  /* 0x0000000a0e00780c */ /* 0x000fc80002781670 */
[----:B------:R-:W-:Y:S02]  /*c4e0*/  FSEL R29, R29, -INF , !P4 ;  /* 0xff8000001d1d7808 */ /* 0x000fe40006000000 */
        /* <DEDUP_REMOVED lines=168> */
[----:B------:R-:W-:-:S03]  /*cf70*/  ISETP.GT.AND P6, PT, R11, 0x79, !P6 ;  /* 0x000000790b00780c */ /* 0x000fc600077c4270 */
[----:B------:R0:W-:Y:S01]  /*cf80*/  STL [R1], R96 ;  /* 0x0000006001007387 */ /* 0x0001e20000100800 */
[----:B------:R-:W-:-:S03]  /*cf90*/  ISETP.LT.OR P6, PT, R14, 0x7a, P6 ;  /* 0x0000007a0e00780c */ /* 0x000fc600037c1670 */
[----:B------:R0:W-:Y:S01]  /*cfa0*/  STL [R1+0x4], R4 ;  /* 0x0000040401007387 */ /* 0x0001e20000100800 */
        /* <DEDUP_REMOVED lines=9> */
[----:B0-----:R-:W0:Y:S02]  /*d040*/  @P6 LDC.64 R4, c[0x0][0x9e8] ;  /* 0x00027a00ff046b82 */ /* 0x001e240000000a00 */
[----:B0-----:R-:W-:-:S05]  /*d050*/  @P6 IMAD.HI.U32 R4, R3, R4, RZ ;  /* 0x0000000403046227 */ /* 0x001fca00078e00ff */
[----:B------:R-:W-:-:S04]  /*d060*/  @P6 SHF.R.U32.HI R3, RZ, R5, R4 ;  /* 0x00000005ff036219 */ /* 0x000fc80000011604 */
[----:B------:R-:W-:Y:S01]  /*d070*/  LOP3.LUT R3, RZ, R3, RZ, 0x33, !PT ;  /* 0x00000003ff037212 */ /* 0x000fe200078e33ff */
[----:B------:R-:W-:Y:S06]  /*d080*/  BRA `(.L_x_9484) ;  /* 0x0000000000107947 */ /* 0x000fec0003800000 */
.L_x_9483:
[----:B------:R-:W-:-:S13]  /*d090*/  ISETP.NE.AND P6, PT, R9, 0x1, PT ;  /* 0x000000010900780c */ /* 0x000fda0003fc5270 */
[----:B0-----:R-:W0:Y:S02]  /*d0a0*/  @P6 LDC.64 R4, c[0x0][0x9e8] ;  /* 0x00027a00ff046b82 */ /* 0x001e240000000a00 */
[----:B0-----:R-:W-:-:S05]  /*d0b0*/  @P6 IMAD.HI.U32 R4, R3, R4, RZ ;  /* 0x0000000403046227 */ /* 0x001fca00078e00ff */
[----:B------:R-:W-:-:S07]  /*d0c0*/  @P6 SHF.R.U32.HI R3, RZ, R5, R4 ;  /* 0x00000005ff036219 */ /* 0x000fce0000011604 */
.L_x_9484:
[----:B------:R-:W-:Y:S05]  /*d0d0*/  BSYNC B0 ;  /* 0x0000000000007941 */ /* 0x000fea0003800000 */
.L_x_9482:
[----:B------:R-:W-:-:S04]  /*d0e0*/  IMAD R3, R3, R9, -R0 ;  /* 0x0000000903037224 */ /* 0x000fc800078e0a00 */
[----:B------:R-:W-:-:S05]  /*d0f0*/  IMAD R3, R136, -0x2, R3 ;  /* 0xfffffffe88037824 */ /* 0x000fca00078e0203 */
[----:B------:R-:W-:Y:S02]  /*d100*/  VIMNMX R10, R10, R3, !PT ;  /* 0x000000030a0a7248 */ /* 0x000fe40007fe0100 */
[----:B------:R-:W-:-:S07]  /*d110*/  VIADDMNMX R6, R3, R9, R6, PT ;  /* 0x0000000903067246 */ /* 0x000fce0003800106 */
.L_x_9481:
[----:B------:R-:W-:Y:S01]  /*d120*/  ISETP.GT.AND P3, PT, R10, 0x1, !P3 ;  /* 0x000000010a00780c */ /* 0x000fe20005f64270 */
[----:B------:R-:W-:Y:S01]  /*d130*/  ULDC UR4, c[0x0][0x988] ;  /* 0x0002620000047ab9 */ /* 0x000fe20000000800 */
[----:B------:R-:W-:Y:S01]  /*d140*/  LOP3.LUT P6, RZ, R96, 0x2000000, RZ, 0xc0, !PT ;  /* 0x0200000060ff7812 */ /* 0x000fe200078cc0ff */
[----:B------:R-:W2:Y:S01]  /*d150*/  LDL R80, [R1+0x28] ;  /* 0x0000280001507983 */ /* 0x000ea20000100800 */
        /* <DEDUP_REMOVED lines=31> */
[----:B------:R-:W-:Y:S02]  /*d350*/  ISETP.GT.AND P3, PT, R10, 0x18, !P6 ;  /* 0x000000180a00780c */ /* 0x000fe40007764270 */
[----:B------:R-:W-:Y:S02]  /*d360*/  LOP3.LUT P6, RZ, R96, 0x4000, RZ, 0xc0, !PT ;  /* 0x0000400060ff7812 */ /* 0x000fe400078cc0ff */
        /* <DEDUP_REMOVED lines=41> */
[----:B------:R-:W-:Y:S01]  /*d600*/  FMNMX.FTZ R14, R85, R0, !PT ;  /* 0x00000000550e7209 */ /* 0x000fe20007810000 */
[----:B------:R-:W-:Y:S01]  /*d610*/  IMAD.U32 R0, RZ, RZ, UR4 ;  /* 0x00000004ff007e24 */ /* 0x000fe2000f8e00ff */
[----:B------:R-:W-:-:S03]  /*d620*/  ISETP.LT.OR P3, PT, R6, 0x31, P3 ;  /* 0x000000310600780c */ /* 0x000fc60001f61670 */
[----:B------:R-:W1:Y:S01]  /*d630*/  SHFL.BFLY PT, R3, R14, 0x2, 0x1f ;  /* 0x0c401f000e037f89 */ /* 0x000e6200000e0000 */
[----:B------:R-:W-:Y:S02]  /*d640*/  FSEL R119, R50, -INF , !P3 ;  /* 0xff80000032777808 */ /* 0x000fe40005800000 */
[----:B------:R-:W-:-:S04]  /*d650*/  LOP3.LUT P3, RZ, R96, 0x40000, RZ, 0xc0, !PT ;  /* 0x0004000060ff7812 */ /* 0x000fc8000786c0ff */
[----:B------:R-:W-:-:S04]  /*d660*/  ISETP.GT.AND P3, PT, R10, 0x31, !P3 ;  /* 0x000000310a00780c */ /* 0x000fc80005f64270 */
[----:B------:R-:W-:-:S04]  /*d670*/  ISETP.LT.OR P3, PT, R6, 0x32, P3 ;  /* 0x000000320600780c */ /* 0x000fc80001f61670 */
[----:B------:R-:W-:Y:S02]  /*d680*/  FSEL R51, R51, -INF , !P3 ;  /* 0xff80000033337808 */ /* 0x000fe40005800000 */
[----:B------:R-:W-:-:S04]  /*d690*/  LOP3.LUT P3, RZ, R96, 0x20000, RZ, 0xc0, !PT ;  /* 0x0002000060ff7812 */ /* 0x000fc8000786c0ff */
[----:B------:R-:W-:Y:S02]  /*d6a0*/  ISETP.GT.AND P3, PT, R10, 0x38, !P3 ;  /* 0x000000380a00780c */ /* 0x000fe40005f64270 */
[----:B-1----:R-:W-:Y:S02]  /*d6b0*/  FMNMX.FTZ R28, R14, R3, !PT ;  /* 0x000000030e1c7209 */ /* 0x002fe40007810000 */
        /* <DEDUP_REMOVED lines=11> */
[----:B0-----:R-:W-:Y:S01]  /*d770*/  FMUL.FTZ R4, R3, R0 ;  /* 0x0000000003047220 */ /* 0x001fe20000410000 */
[----:B------:R-:W-:Y:S02]  /*d780*/  FSEL R123, R58, -INF , !P3 ;  /* 0xff8000003a7b7808 */ /* 0x000fe40005800000 */
[----:B------:R-:W-:Y:S02]  /*d790*/  ISETP.GT.AND P3, PT, R10, 0x41, !P6 ;  /* 0x000000410a00780c */ /* 0x000fe40007764270 */
[----:B------:R-:W-:Y:S02]  /*d7a0*/  LOP3.LUT P6, RZ, R96, 0x8, RZ, 0xc0, !PT ;  /* 0x0000000860ff7812 */ /* 0x000fe400078cc0ff */
        /* <DEDUP_REMOVED lines=48> */
[C---:B------:R-:W-:Y:S02]  /*dab0*/  ISETP.GT.AND P3, PT, R10.reuse, RZ, !P6 ;  /* 0x000000ff0a00720c */ /* 0x040fe40007764270 */
[----:B------:R-:W-:Y:S02]  /*dac0*/  ISETP.GT.AND P4, PT, R10, 0x71, !P4 ;  /* 0x000000710a00780c */ /* 0x000fe40006784270 */
[----:B------:R-:W-:Y:S01]  /*dad0*/  ISETP.LT.OR P3, PT, R6, 0x1, P3 ;  /* 0x000000010600780c */ /* 0x000fe20001f61670 */
[----:B------:R-:W-:Y:S01]  /*dae0*/  FFMA.FTZ R141, R25, R0, -R4 ;  /* 0x00000000198d7223 */ /* 0x000fe20000010804 */
[----:B------:R-:W-:Y:S02]  /*daf0*/  LOP3.LUT P6, RZ, R96, 0x10000000, RZ, 0xc0, !PT ;  /* 0x1000000060ff7812 */ /* 0x000fe400078cc0ff */
[----:B------:R-:W-:-:S04]  /*db00*/  FSEL R26, R26, -INF , !P3 ;  /* 0xff8000001a1a7808 */ /* 0x000fc80005800000 */
        /* <DEDUP_REMOVED lines=26> */
[----:B------:R-:W-:Y:S02]  /*dcb0*/  ISETP.GT.AND P5, PT, R10, 0x78, !P5 ;  /* 0x000000780a00780c */ /* 0x000fe40006fa4270 */
[----:B------:R-:W-:Y:S02]  /*dcc0*/  ISETP.LT.OR P4, PT, R6, 0x72, P4 ;  /* 0x000000720600780c */ /* 0x000fe40002781670 */
[----:B------:R-:W-:Y:S01]  /*dcd0*/  FMNMX.FTZ R36, R79, R36, !PT ;  /* 0x000000244f247209 */ /* 0x000fe20007810000 */
[-CC-:B------:R-:W-:Y:S01]  /*dce0*/  FFMA.FTZ R25, R7, R0.reuse, -R4.reuse ;  /* 0x0000000007197223 */ /* 0x180fe20000010804 */
[-CC-:B------:R-:W-:Y:S01]  /*dcf0*/  FFMA.FTZ R7, R91, R0.reuse, -R4.reuse ;  /* 0x000000005b077223 */ /* 0x180fe20000010804 */
[----:B------:R-:W-:Y:S01]  /*dd00*/  ISETP.GT.AND P3, PT, R10, 0x79, !P6 ;  /* 0x000000790a00780c */ /* 0x000fe20007764270 */
[----:B------:R-:W-:Y:S01]  /*dd10*/  FFMA.FTZ R28, R29, R0, -R4 ;  /* 0x000000001d1c7223 */ /* 0x000fe20000010804 */
[----:B------:R-:W-:-:S02]  /*dd20*/  ISETP.LT.OR P5, PT, R6, 0x79, P5 ;  /* 0x000000790600780c */ /* 0x000fc40002fa1670 */
[----:B------:R-:W-:Y:S02]  /*dd30*/  FSEL R91, R83, -INF , !P4 ;  /* 0xff800000535b7808 */ /* 0x000fe40006000000 */
[----:B------:R-:W-:Y:S01]  /*dd40*/  FMNMX.FTZ R36, R133, R36, !PT ;  /* 0x0000002485247209 */ /* 0x000fe20007810000 */
[-CC-:B------:R-:W-:Y:S01]  /*dd50*/  FFMA.FTZ R29, R21, R0.reuse, -R4.reuse ;  /* 0x00000000151d7223 */ /* 0x180fe20000010804 */
[--C-:B------:R-:W-:Y:S01]  /*dd60*/  FFMA.FTZ R21, R93, R0, -R4.reuse ;  /* 0x000000005d157223 */ /* 0x100fe20000010804 */
[----:B------:R-:W-:Y:S02]  /*dd70*/  ISETP.LT.OR P3, PT, R6, 0x7a, P3 ;  /* 0x0000007a0600780c */ /* 0x000fe40001f61670 */
[----:B------:R-:W-:Y:S02]  /*dd80*/  FSEL R93, R86, -INF , !P5 ;  /* 0xff800000565d7808 */ /* 0x000fe40006800000 */
[----:B------:R-:W-:Y:S01]  /*dd90*/  FMNMX.FTZ R36, R91, R36, !PT ;  /* 0x000000245b247209 */ /* 0x000fe20007810000 */
[-CC-:B------:R-:W-:Y:S01]  /*dda0*/  FFMA.FTZ R30, R33, R0.reuse, -R4.reuse ;  /* 0x00000000211e7223 */ /* 0x180fe20000010804 */
[----:B------:R-:W-:Y:S01]  /*ddb0*/  FFMA.FTZ R33, R95, R0, -R4 ;  /* 0x000000005f217223 */ /* 0x000fe20000010804 */
[----:B------:R-:W-:-:S02]  /*ddc0*/  FSEL R95, R87, -INF , !P3 ;  /* 0xff800000575f7808 */ /* 0x000fc40005800000 */
[----:B------:R-:W-:Y:S01]  /*ddd0*/  FMNMX.FTZ R36, R93, R36, !PT ;  /* 0x000000245d247209 */ /* 0x000fe20007810000 */
[----:B------:R-:W-:-:S03]  /*dde0*/  FFMA.FTZ R40, R89, R0, -R4 ;  /* 0x0000000059287223 */ /* 0x000fc60000010804 */
[----:B------:R-:W-:Y:S01]  /*ddf0*/  FMNMX.FTZ R36, R95, R36, !PT ;  /* 0x000000245f247209 */ /* 0x000fe20007810000 */
[----:B------:R-:W-:-:S04]  /*de00*/  FFMA.FTZ R89, R37, R0, -R4 ;  /* 0x0000000025597223 */ /* 0x000fc80000010804 */
[----:B------:R-:W0:Y:S01]  /*de10*/  SHFL.BFLY PT, R37, R36, 0x2, 0x1f ;  /* 0x0c401f0024257f89 */ /* 0x000e2200000e0000 */
[----:B------:R-:W-:-:S04]  /*de20*/  FFMA.FTZ R45, R45, R0, -R4 ;  /* 0x000000002d2d7223 */ /* 0x000fc80000010804 */
[----:B------:R0:W-:Y:S02]  /*de30*/  MUFU.EX2 R32, R45 ;  /* 0x0000002d00207308 */ /* 0x0001e40000000800 */
[----:B0-----:R-:W-:-:S05]  /*de40*/  FMNMX.FTZ R45, R36, R37, !PT ;  /* 0x00000025242d7209 */ /* 0x001fca0007810000 */
[----:B------:R-:W0:Y:S01]  /*de50*/  SHFL.BFLY PT, R6, R45, 0x1, 0x1f ;  /* 0x0c201f002d067f89 */ /* 0x000e2200000e0000 */
        /* <DEDUP_REMOVED lines=13> */
[-CC-:B-1----:R-:W-:Y:S01]  /*df30*/  FFMA.FTZ R41, R53, R0.reuse, -R4.reuse ;  /* 0x0000000035297223 */ /* 0x182fe20000010804 */
[--C-:B------:R-:W-:Y:S01]  /*df40*/  FFMA.FTZ R53, R69, R0, -R4.reuse ;  /* 0x0000000045357223 */ /* 0x100fe20000010804 */
[----:B0-----:R-:W-:Y:S01]  /*df50*/  FMNMX.FTZ R6, R45, R6, !PT ;  /* 0x000000062d067209 */ /* 0x001fe20007810000 */
[----:B---3--:R-:W-:-:S03]  /*df60*/  FFMA.FTZ R49, R65, R0, -R4 ;  /* 0x0000000041317223 */ /* 0x008fc60000010804 */
[C---:B------:R-:W-:Y:S01]  /*df70*/  FSETP.NEU.FTZ.AND P3, PT, R6.reuse, -INF , PT ;  /* 0xff8000000600780b */ /* 0x040fe20003f7d000 */
[-C--:B------:R-:W-:Y:S01]  /*df80*/  FMUL.FTZ R54, R6, R0.reuse ;  /* 0x0000000006367220 */ /* 0x080fe20000410000 */
[-CC-:B------:R-:W-:Y:S01]  /*df90*/  FFMA.FTZ R57, R73, R0.reuse, -R4.reuse ;  /* 0x0000000049397223 */ /* 0x180fe20000010804 */
[-CC-:B------:R-:W-:Y:S01]  /*dfa0*/  FFMA.FTZ R50, R109, R0.reuse, -R4.reuse ;  /* 0x000000006d327223 */ /* 0x180fe20000010804 */
[-CC-:B------:R-:W-:Y:S01]  /*dfb0*/  FFMA.FTZ R61, R77, R0.reuse, -R4.reuse ;  /* 0x000000004d3d7223 */ /* 0x180fe20000010804 */
[-CC-:B------:R-:W-:Y:S01]  /*dfc0*/  FFMA.FTZ R10, R111, R0.reuse, -R4.reuse ;  /* 0x000000006f0a7223 */ /* 0x180fe20000010804 */
[-CC-:B------:R-:W-:Y:S01]  /*dfd0*/  FFMA.FTZ R37, R113, R0.reuse, -R4.reuse ;  /* 0x0000000071257223 */ /* 0x180fe20000010804 */
[-CC-:B------:R-:W-:Y:S01]  /*dfe0*/  FFMA.FTZ R36, R81, R0.reuse, -R4.reuse ;  /* 0x0000000051247223 */ /* 0x180fe20000010804 */
[-C--:B------:R-:W-:Y:S01]  /*dff0*/  FFMA.FTZ R45, R85, R0.reuse, -R4 ;  /* 0x00000000552d7223 */ /* 0x080fe20000010804 */
[----:B------:R-:W-:Y:S01]  /*e000*/  FSEL R4, R54, RZ, P3 ;  /* 0x000000ff36047208 */ /* 0x000fe20001800000 */
[----:B------:R-:W-:Y:S04]  /*e010*/  MUFU.EX2 R24, R24 ;  /* 0x0000001800187308 */ /* 0x000fe80000000800 */
[-CC-:B------:R-:W-:Y:S01]  /*e020*/  FFMA.FTZ R54, R26, R0.reuse, -R4.reuse ;  /* 0x000000001a367223 */ /* 0x180fe20000010804 */
[----:B------:R-:W-:-:S03]  /*e030*/  FFMA.FTZ R27, R27, R0, -R4 ;  /* 0x000000001b1b7223 */ /* 0x000fc60000010804 */
[----:B------:R-:W0:Y:S01]  /*e040*/  MUFU.EX2 R141, R141 ;  /* 0x0000008d008d7308 */ /* 0x000e220000000800 */
[-CC-:B------:R-:W-:Y:S01]  /*e050*/  FFMA.FTZ R58, R5, R0.reuse, -R4.reuse ;  /* 0x00000000053a7223 */ /* 0x180fe20000010804 */
[----:B------:R-:W-:-:S06]  /*e060*/  FFMA.FTZ R31, R31, R0, -R4 ;  /* 0x000000001f1f7223 */ /* 0x000fcc0000010804 */
[----:B------:R-:W1:Y:S01]  /*e070*/  MUFU.EX2 R25, R25 ;  /* 0x0000001900197308 */ /* 0x000e620000000800 */
[----:B------:R-:W-:-:S07]  /*e080*/  FFMA.FTZ R60, R11, R0, -R4 ;  /* 0x000000000b3c7223 */ /* 0x000fce0000010804 */
[----:B------:R-:W-:Y:S08]  /*e090*/  MUFU.EX2 R54, R54 ;  /* 0x0000003600367308 */ /* 0x000ff00000000800 */
[----:B------:R-:W3:Y:S08]  /*e0a0*/  MUFU.EX2 R27, R27 ;  /* 0x0000001b001b7308 */ /* 0x000ef00000000800 */
[----:B------:R-:W4:Y:S01]  /*e0b0*/  MUFU.EX2 R28, R28 ;  /* 0x0000001c001c7308 */ /* 0x000f220000000800 */
[----:B------:R-:W-:-:S07]  /*e0c0*/  FFMA.FTZ R35, R35, R0, -R4 ;  /* 0x0000000023237223 */ /* 0x000fce0000010804 */
[----:B------:R-:W5:Y:S01]  /*e0d0*/  MUFU.EX2 R58, R58 ;  /* 0x0000003a003a7308 */ /* 0x000f620000000800 */
[----:B0-----:R-:W-:-:S07]  /*e0e0*/  FADD.FTZ R26, R24, R141 ;  /* 0x0000008d181a7221 */ /* 0x001fce0000010000 */
[----:B------:R-:W0:Y:S01]  /*e0f0*/  MUFU.EX2 R29, R29 ;  /* 0x0000001d001d7308 */ /* 0x000e220000000800 */
[-CC-:B------:R-:W-:Y:S01]  /*e100*/  FFMA.FTZ R64, R15, R0.reuse, -R4.reuse ;  /* 0x000000000f407223 */ /* 0x180fe20000010804 */
[----:B------:R-:W-:-:S06]  /*e110*/  FFMA.FTZ R68, R55, R0, -R4 ;  /* 0x0000000037447223 */ /* 0x000fcc0000010804 */
[----:B------:R-:W2:Y:S01]  /*e120*/  MUFU.EX2 R31, R31 ;  /* 0x0000001f001f7308 */ /* 0x000ea20000000800 */
[----:B-1----:R-:W-:-:S07]  /*e130*/  FADD.FTZ R55, R25, R26 ;  /* 0x0000001a19377221 */ /* 0x002fce0000010000 */
[----:B------:R-:W1:Y:S01]  /*e140*/  MUFU.EX2 R30, R30 ;  /* 0x0000001e001e7308 */ /* 0x000e620000000800 */
[----:B---3--:R-:W-:-:S07]  /*e150*/  FADD.FTZ R65, R54, R27 ;  /* 0x0000001b36417221 */ /* 0x008fce0000010000 */
[----:B------:R-:W3:Y:S01]  /*e160*/  MUFU.EX2 R60, R60 ;  /* 0x0000003c003c7308 */ /* 0x000ee20000000800 */
[----:B----4-:R-:W-:-:S07]  /*e170*/  FADD.FTZ R26, R28, R55 ;  /* 0x000000371c1a7221 */ /* 0x010fce0000010000 */
[----:B------:R-:W4:Y:S01]  /*e180*/  MUFU.EX2 R40, R40 ;  /* 0x0000002800287308 */ /* 0x000f220000000800 */
[----:B-----5:R-:W-:-:S07]  /*e190*/  FADD.FTZ R76, R58, R65 ;  /* 0x000000413a4c7221 */ /* 0x020fce0000010000 */
[----:B------:R-:W5:Y:S01]  /*e1a0*/  MUFU.EX2 R35, R35 ;  /* 0x0000002300237308 */ /* 0x000f620000000800 */
[----:B0-----:R-:W-:Y:S01]  /*e1b0*/  FADD.FTZ R69, R29, R26 ;  /* 0x0000001a1d457221 */ /* 0x001fe20000010000 */
[----:B------:R-:W-:-:S06]  /*e1c0*/  F2FP.BF16.F32.PACK_AB R26, R28, R25 ;  /* 0x000000191c1a723e */ /* 0x000fcc00000010ff */
[----:B------:R-:W0:Y:S01]  /*e1d0*/  MUFU.EX2 R89, R89 ;  /* 0x0000005900597308 */ /* 0x000e220000000800 */
[----:B--2---:R-:W-:-:S07]  /*e1e0*/  FADD.FTZ R25, R31, R76 ;  /* 0x0000004c1f197221 */ /* 0x004fce0000010000 */
[----:B------:R-:W2:Y:S01]  /*e1f0*/  MUFU.EX2 R64, R64 ;  /* 0x0000004000407308 */ /* 0x000ea20000000800 */
[----:B-1----:R-:W-:-:S07]  /*e200*/  FADD.FTZ R69, R30, R69 ;  /* 0x000000451e457221 */ /* 0x002fce0000010000 */
[----:B------:R-:W1:Y:S01]  /*e210*/  MUFU.EX2 R7, R7 ;  /* 0x0000000700077308 */ /* 0x000e620000000800 */
[----:B---3--:R-:W-:Y:S01]  /*e220*/  FADD.FTZ R76, R60, R25 ;  /* 0x000000193c4c7221 */ /* 0x008fe20000010000 */
[----:B----4-:R-:W-:Y:S01]  /*e230*/  FADD.FTZ R78, R40, R69 ;  /* 0x00000045284e7221 */ /* 0x010fe20000010000 */
[----:B------:R-:W-:Y:S02]  /*e240*/  F2FP.BF16.F32.PACK_AB R28, R30, R29 ;  /* 0x0000001d1e1c723e */ /* 0x000fe400000010ff */
[----:B-----5:R-:W-:-:S03]  /*e250*/  FADD.FTZ R29, R35, R76 ;  /* 0x0000004c231d7221 */ /* 0x020fc60000010000 */
[----:B------:R-:W3:Y:S01]  /*e260*/  MUFU.EX2 R21, R21 ;  /* 0x0000001500157308 */ /* 0x000ee20000000800 */
[----:B0-----:R-:W-:Y:S01]  /*e270*/  FADD.FTZ R78, R89, R78 ;  /* 0x0000004e594e7221 */ /* 0x001fe20000010000 */
[----:B------:R-:W-:Y:S01]  /*e280*/  F2FP.BF16.F32.PACK_AB R25, R27, R54 ;  /* 0x000000361b19723e */ /* 0x000fe200000010ff */
[----:B--2---:R-:W-:Y:S01]  /*e290*/  FADD.FTZ R54, R64, R29 ;  /* 0x0000001d40367221 */ /* 0x004fe20000010000 */
[----:B------:R-:W-:-:S04]  /*e2a0*/  F2FP.BF16.F32.PACK_AB R29, R35, R60 ;  /* 0x0000003c231d723e */ /* 0x000fc800000010ff */
[----:B------:R-:W0:Y:S01]  /*e2b0*/  MUFU.EX2 R33, R33 ;  /* 0x0000002100217308 */ /* 0x000e220000000800 */
[----:B-1----:R-:W-:-:S04]  /*e2c0*/  FADD.FTZ R35, R7, R78 ;  /* 0x0000004e07237221 */ /* 0x002fc80000010000 */
[----:B------:R-:W-:-:S03]  /*e2d0*/  FADD.FTZ R60, R14, R35 ;  /* 0x000000230e3c7221 */ /* 0x000fc60000010000 */
[----:B------:R-:W1:Y:S01]  /*e2e0*/  MUFU.EX2 R38, R38 ;  /* 0x0000002600267308 */ /* 0x000e620000000800 */
[----:B---3--:R-:W-:-:S04]  /*e2f0*/  FADD.FTZ R65, R21, R60 ;  /* 0x0000003c15417221 */ /* 0x008fc80000010000 */
[----:B------:R-:W-:-:S03]  /*e300*/  FADD.FTZ R60, R32, R65 ;  /* 0x00000041203c7221 */ /* 0x000fc60000010000 */
[----:B------:R-:W2:Y:S01]  /*e310*/  MUFU.EX2 R41, R41 ;  /* 0x0000002900297308 */ /* 0x000ea20000000800 */
[----:B0-----:R-:W-:-:S04]  /*e320*/  FADD.FTZ R65, R33, R60 ;  /* 0x0000003c21417221 */ /* 0x001fc80000010000 */
[----:B------:R-:W-:-:S04]  /*e330*/  FADD.FTZ R65, R34, R65 ;  /* 0x0000004122417221 */ /* 0x000fc80000010000 */
[----:B-1----:R-:W-:-:S04]  /*e340*/  FADD.FTZ R60, R38, R65 ;  /* 0x00000041263c7221 */ /* 0x002fc80000010000 */
[----:B--2---:R-:W-:Y:S02]  /*e350*/  FADD.FTZ R65, R41, R60 ;  /* 0x0000003c29417221 */ /* 0x004fe40000010000 */
[----:B------:R-:W2:Y:S01]  /*e360*/  LDL R60, [R1+0x2c] ;  /* 0x00002c00013c7983 */ /* 0x000ea20000100800 */
[-CC-:B------:R-:W-:Y:S01]  /*e370*/  FFMA.FTZ R39, R39, R0.reuse, -R4.reuse ;  /* 0x0000000027277223 */ /* 0x180fe20000010804 */
[-CC-:B------:R-:W-:Y:S01]  /*e380*/  FFMA.FTZ R5, R115, R0.reuse, -R4.reuse ;  /* 0x0000000073057223 */ /* 0x180fe20000010804 */
[----:B------:R-:W-:-:S04]  /*e390*/  FFMA.FTZ R56, R43, R0, -R4 ;  /* 0x000000002b387223 */ /* 0x000fc80000010804 */
[----:B------:R-:W0:Y:S01]  /*e3a0*/  MUFU.EX2 R39, R39 ;  /* 0x0000002700277308 */ /* 0x000e220000000800 */
[-CC-:B------:R-:W-:Y:S01]  /*e3b0*/  FFMA.FTZ R11, R117, R0.reuse, -R4.reuse ;  /* 0x00000000750b7223 */ /* 0x180fe20000010804 */
[----:B------:R-:W-:-:S06]  /*e3c0*/  FFMA.FTZ R62, R47, R0, -R4 ;  /* 0x000000002f3e7223 */ /* 0x000fcc0000010804 */
[----:B------:R-:W1:Y:S01]  /*e3d0*/  MUFU.EX2 R5, R5 ;  /* 0x0000000500057308 */ /* 0x000e620000000800 */
[----:B------:R-:W-:-:S07]  /*e3e0*/  FFMA.FTZ R15, R119, R0, -R4 ;  /* 0x00000000770f7223 */ /* 0x000fce0000010804 */
[----:B------:R-:W3:Y:S01]  /*e3f0*/  MUFU.EX2 R56, R56 ;  /* 0x0000003800387308 */ /* 0x000ee20000000800 */
[----:B------:R-:W-:Y:S01]  /*e400*/  F2FP.BF16.F32.PACK_AB R27, R31, R58 ;  /* 0x0000003a1f1b723e */ /* 0x000fe200000010ff */
[----:B0-----:R-:W-:-:S06]  /*e410*/  FADD.FTZ R58, R39, R54 ;  /* 0x00000036273a7221 */ /* 0x001fcc0000010000 */
[----:B------:R-:W0:Y:S01]  /*e420*/  MUFU.EX2 R11, R11 ;  /* 0x0000000b000b7308 */ /* 0x000e220000000800 */
[----:B------:R-:W-:Y:S01]  /*e430*/  FFMA.FTZ R66, R51, R0, -R4 ;  /* 0x0000000033427223 */ /* 0x000fe20000010804 */
[----:B-1----:R-:W-:-:S06]  /*e440*/  FADD.FTZ R35, R5, R58 ;  /* 0x0000003a05237221 */ /* 0x002fcc0000010000 */
[----:B------:R-:W1:Y:S01]  /*e450*/  MUFU.EX2 R62, R62 ;  /* 0x0000003e003e7308 */ /* 0x000e620000000800 */
[----:B------:R-:W-:Y:S01]  /*e460*/  FFMA.FTZ R43, R121, R0, -R4 ;  /* 0x00000000792b7223 */ /* 0x000fe20000010804 */
[----:B---3--:R-:W-:-:S06]  /*e470*/  FADD.FTZ R58, R56, R35 ;  /* 0x00000023383a7221 */ /* 0x008fcc0000010000 */
[----:B------:R-:W3:Y:S01]  /*e480*/  MUFU.EX2 R15, R15 ;  /* 0x0000000f000f7308 */ /* 0x000ee20000000800 */
[----:B0-----:R-:W-:Y:S01]  /*e490*/  FADD.FTZ R35, R11, R58 ;  /* 0x0000003a0b237221 */ /* 0x001fe20000010000 */
[----:B------:R-:W-:-:S06]  /*e4a0*/  FFMA.FTZ R47, R123, R0, -R4 ;  /* 0x000000007b2f7223 */ /* 0x000fcc0000010804 */
[----:B------:R-:W0:Y:S01]  /*e4b0*/  MUFU.EX2 R66, R66 ;  /* 0x0000004200427308 */ /* 0x000e220000000800 */
[----:B-1----:R-:W-:Y:S01]  /*e4c0*/  FADD.FTZ R58, R62, R35 ;  /* 0x000000233e3a7221 */ /* 0x002fe20000010000 */
[----:B------:R-:W-:-:S06]  /*e4d0*/  FFMA.FTZ R70, R125, R0, -R4 ;  /* 0x000000007d467223 */ /* 0x000fcc0000010804 */
[----:B------:R-:W1:Y:S01]  /*e4e0*/  MUFU.EX2 R43, R43 ;  /* 0x0000002b002b7308 */ /* 0x000e620000000800 */
[----:B---3--:R-:W-:-:S07]  /*e4f0*/  FADD.FTZ R35, R15, R58 ;  /* 0x0000003a0f237221 */ /* 0x008fce0000010000 */
[----:B------:R-:W3:Y:S01]  /*e500*/  MUFU.EX2 R44, R44 ;  /* 0x0000002c002c7308 */ /* 0x000ee20000000800 */
[----:B------:R-:W-:-:S07]  /*e510*/  FFMA.FTZ R51, R127, R0, -R4 ;  /* 0x000000007f337223 */ /* 0x000fce0000010804 */
[----:B------:R-:W4:Y:S01]  /*e520*/  MUFU.EX2 R68, R68 ;  /* 0x0000004400447308 */ /* 0x000f220000000800 */
[----:B0-----:R-:W-:-:S07]  /*e530*/  FADD.FTZ R58, R66, R35 ;  /* 0x00000023423a7221 */ /* 0x001fce0000010000 */
[----:B------:R-:W0:Y:S01]  /*e540*/  MUFU.EX2 R83, R83 ;  /* 0x0000005300537308 */ /* 0x000e220000000800 */
[----:B------:R-:W-:Y:S01]  /*e550*/  FFMA.FTZ R72, R129, R0, -R4 ;  /* 0x0000000081487223 */ /* 0x000fe20000010804 */
[----:B------:R-:W-:-:S06]  /*e560*/  F2FP.BF16.F32.PACK_AB R24, R141, R24 ;  /* 0x000000188d18723e */ /* 0x000fcc00000010ff */
[----:B------:R-:W5:Y:S01]  /*e570*/  MUFU.EX2 R47, R47 ;  /* 0x0000002f002f7308 */ /* 0x000f620000000800 */
[----:B-1----:R-:W-:-:S07]  /*e580*/  FADD.FTZ R35, R43, R58 ;  /* 0x0000003a2b237221 */ /* 0x002fce0000010000 */
[----:B------:R-:W-:Y:S01]  /*e590*/  MUFU.EX2 R52, R52 ;  /* 0x0000003400347308 */ /* 0x000fe20000000800 */
[----:B------:R-:W-:-:S07]  /*e5a0*/  FFMA.FTZ R55, R135, R0, -R4 ;  /* 0x0000000087377223 */ /* 0x000fce0000010804 */
[----:B------:R-:W1:Y:S01]  /*e5b0*/  MUFU.EX2 R70, R70 ;  /* 0x0000004600467308 */ /* 0x000e620000000800 */
[----:B------:R4:W-:Y:S01]  /*e5c0*/  STSM.16.M88.4 [R137+0x21800], R24 ;  /* 0x0218001889007844 */ /* 0x0009e20000000200 */
[----:B---3--:R-:W-:-:S06]  /*e5d0*/  FADD.FTZ R58, R44, R65 ;  /* 0x000000412c3a7221 */ /* 0x008fcc0000010000 */
[----:B------:R-:W3:Y:S01]  /*e5e0*/  MUFU.EX2 R87, R87 ;  /* 0x0000005700577308 */ /* 0x000ee20000000800 */
[----:B------:R-:W-:Y:S01]  /*e5f0*/  F2FP.BF16.F32.PACK_AB R30, R89, R40 ;  /* 0x00000028591e723e */ /* 0x000fe200000010ff */
[----:B------:R-:W-:Y:S01]  /*e600*/  FFMA.FTZ R74, R131, R0, -R4 ;  /* 0x00000000834a7223 */ /* 0x000fe20000010804 */
[----:B------:R-:W-:-:S05]  /*e610*/  F2FP.BF16.F32.PACK_AB R31, R39, R64 ;  /* 0x00000040271f723e */ /* 0x000fca00000010ff */
[----:B------:R-:W3:Y:S01]  /*e620*/  MUFU.EX2 R51, R51 ;  /* 0x0000003300337308 */ /* 0x000ee20000000800 */
[----:B----4-:R-:W-:Y:S01]  /*e630*/  F2FP.BF16.F32.PACK_AB R24, R14, R7 ;  /* 0x000000070e18723e */ /* 0x010fe200000010ff */
[----:B------:R-:W-:Y:S01]  /*e640*/  FADD.FTZ R14, R68, R35 ;  /* 0x00000023440e7221 */ /* 0x000fe20000010000 */
[----:B------:R-:W-:-:S05]  /*e650*/  F2FP.BF16.F32.PACK_AB R26, R32, R21 ;  /* 0x00000015201a723e */ /* 0x000fca00000010ff */
[----:B------:R-:W4:Y:S01]  /*e660*/  MUFU.EX2 R42, R42 ;  /* 0x0000002a002a7308 */ /* 0x000f220000000800 */
[----:B0-----:R-:W-:Y:S01]  /*e670*/  FADD.FTZ R21, R83, R58 ;  /* 0x0000003a53157221 */ /* 0x001fe20000010000 */
[----:B-----5:R-:W-:-:S06]  /*e680*/  FADD.FTZ R7, R47, R14 ;  /* 0x0000000e2f077221 */ /* 0x020fcc0000010000 */
[----:B------:R-:W0:Y:S01]  /*e690*/  MUFU.EX2 R72, R72 ;  /* 0x0000004800487308 */ /* 0x000e220000000800 */
[----:B------:R-:W-:Y:S01]  /*e6a0*/  FFMA.FTZ R40, R67, R0, -R4 ;  /* 0x0000000043287223 */ /* 0x000fe20000010804 */
[----:B------:R5:W-:Y:S06]  /*e6b0*/  STSM.16.M88.4 [R80], R28 ;  /* 0x0000001c50007844 */ /* 0x000bec0000000200 */
[----:B------:R-:W0:Y:S01]  /*e6c0*/  MUFU.EX2 R49, R49 ;  /* 0x0000003100317308 */ /* 0x000e220000000800 */
[----:B-1----:R-:W-:-:S07]  /*e6d0*/  FADD.FTZ R14, R70, R7 ;  /* 0x00000007460e7221 */ /* 0x002fce0000010000 */
[----:B------:R-:W1:Y:S01]  /*e6e0*/  MUFU.EX2 R55, R55 ;  /* 0x0000003700377308 */ /* 0x000e620000000800 */
[----:B-----5:R-:W-:Y:S01]  /*e6f0*/  F2FP.BF16.F32.PACK_AB R28, R34, R33 ;  /* 0x00000021221c723e */ /* 0x020fe200000010ff */
[----:B------:R-:W-:-:S06]  /*e700*/  FADD.FTZ R34, R52, R21 ;  /* 0x0000001534227221 */ /* 0x000fcc0000010000 */
[----:B------:R-:W5:Y:S01]  /*e710*/  MUFU.EX2 R46, R46 ;  /* 0x0000002e002e7308 */ /* 0x000f620000000800 */
[----:B---3--:R-:W-:Y:S01]  /*e720*/  FADD.FTZ R21, R87, R34 ;  /* 0x0000002257157221 */ /* 0x008fe20000010000 */
[----:B------:R-:W-:Y:S01]  /*e730*/  FFMA.FTZ R71, R71, R0, -R4 ;  /* 0x0000000047477223 */ /* 0x000fe20000010804 */
[----:B------:R-:W-:-:S05]  /*e740*/  FADD.FTZ R7, R51, R14 ;  /* 0x0000000e33077221 */ /* 0x000fca0000010000 */
[----:B------:R-:W3:Y:S01]  /*e750*/  MUFU.EX2 R74, R74 ;  /* 0x0000004a004a7308 */ /* 0x000ee20000000800 */
[----:B------:R-:W-:Y:S01]  /*e760*/  FFMA.FTZ R54, R59, R0, -R4 ;  /* 0x000000003b367223 */ /* 0x000fe20000010804 */
[----:B------:R-:W-:Y:S01]  /*e770*/  F2FP.BF16.F32.PACK_AB R30, R41, R38 ;  /* 0x00000026291e723e */ /* 0x000fe200000010ff */
[----:B----4-:R-:W-:-:S05]  /*e780*/  FADD.FTZ R14, R42, R21 ;  /* 0x000000152a0e7221 */ /* 0x010fca0000010000 */
[----:B------:R-:W4:Y:S01]  /*e790*/  MUFU.EX2 R53, R53 ;  /* 0x0000003500357308 */ /* 0x000f220000000800 */
[----:B0-----:R-:W-:-:S07]  /*e7a0*/  FADD.FTZ R38, R72, R7 ;  /* 0x0000000748267221 */ /* 0x001fce0000010000 */
[----:B------:R-:W0:Y:S01]  /*e7b0*/  MUFU.EX2 R40, R40 ;  /* 0x0000002800287308 */ /* 0x000e220000000800 */
[----:B------:R-:W-:Y:S01]  /*e7c0*/  FFMA.FTZ R59, R75, R0, -R4 ;  /* 0x000000004b3b7223 */ /* 0x000fe20000010804 */
[----:B------:R-:W-:Y:S01]  /*e7d0*/  F2FP.BF16.F32.PACK_AB R25, R56, R5 ;  /* 0x000000053819723e */ /* 0x000fe200000010ff */
[----:B------:R-:W-:Y:S01]  /*e7e0*/  FADD.FTZ R7, R49, R14 ;  /* 0x0000000e31077221 */ /* 0x000fe20000010000 */
[----:B-1----:R-:W-:-:S04]  /*e7f0*/  FADD.FTZ R5, R55, R38 ;  /* 0x0000002637057221 */ /* 0x002fc80000010000 */
[----:B------:R-:W1:Y:S01]  /*e800*/  MUFU.EX2 R48, R48 ;  /* 0x0000003000307308 */ /* 0x000e620000000800 */
[----:B-----5:R-:W-:-:S07]  /*e810*/  FADD.FTZ R38, R46, R7 ;  /* 0x000000072e267221 */ /* 0x020fce0000010000 */
[----:B------:R-:W5:Y:S01]  /*e820*/  MUFU.EX2 R39, R71 ;  /* 0x0000004700277308 */ /* 0x000f620000000800 */
[----:B---3--:R-:W-:Y:S01]  /*e830*/  FADD.FTZ R5, R74, R5 ;  /* 0x000000054a057221 */ /* 0x008fe20000010000 */
[----:B------:R-:W-:-:S06]  /*e840*/  FFMA.FTZ R63, R63, R0, -R4 ;  /* 0x000000003f3f7223 */ /* 0x000fcc0000010804 */
[----:B------:R-:W3:Y:S01]  /*e850*/  MUFU.EX2 R57, R57 ;  /* 0x0000003900397308 */ /* 0x000ee20000000800 */
[----:B------:R-:W-:Y:S01]  /*e860*/  FFMA.FTZ R79, R79, R0, -R4 ;  /* 0x000000004f4f7223 */ /* 0x000fe20000010804 */
[----:B----4-:R-:W-:-:S06]  /*e870*/  FADD.FTZ R7, R53, R38 ;  /* 0x0000002635077221 */ /* 0x010fcc0000010000 */
[----:B------:R-:W4:Y:S01]  /*e880*/  MUFU.EX2 R54, R54 ;  /* 0x0000003600367308 */ /* 0x000f220000000800 */
[-CC-:B------:R-:W-:Y:S01]  /*e890*/  FFMA.FTZ R133, R133, R0.reuse, -R4.reuse ;  /* 0x0000000085857223 */ /* 0x180fe20000010804 */
[-CC-:B------:R-:W-:Y:S01]  /*e8a0*/  FFMA.FTZ R91, R91, R0.reuse, -R4.reuse ;  /* 0x000000005b5b7223 */ /* 0x180fe20000010804 */
[-CC-:B------:R-:W-:Y:S01]  /*e8b0*/  FFMA.FTZ R93, R93, R0.reuse, -R4.reuse ;  /* 0x000000005d5d7223 */ /* 0x180fe20000010804 */
[----:B------:R-:W-:Y:S01]  /*e8c0*/  FFMA.FTZ R95, R95, R0, -R4 ;  /* 0x000000005f5f7223 */ /* 0x000fe20000010804 */
[----:B0-----:R-:W-:-:S03]  /*e8d0*/  FADD.FTZ R38, R40, R5 ;  /* 0x0000000528267221 */ /* 0x001fc60000010000 */
[----:B------:R-:W0:Y:S01]  /*e8e0*/  MUFU.EX2 R59, R59 ;  /* 0x0000003b003b7308 */ /* 0x000e220000000800 */
[----:B------:R-:W-:Y:S01]  /*e8f0*/  F2FP.BF16.F32.PACK_AB R32, R83, R44 ;  /* 0x0000002c5320723e */ /* 0x000fe200000010ff */
[----:B-1----:R-:W-:Y:S01]  /*e900*/  FADD.FTZ R44, R48, R7 ;  /* 0x00000007302c7221 */ /* 0x002fe20000010000 */
[----:B-----5:R-:W-:-:S05]  /*e910*/  FADD.FTZ R5, R39, R38 ;  /* 0x0000002627057221 */ /* 0x020fca0000010000 */
[----:B------:R-:W1:Y:S01]  /*e920*/  MUFU.EX2 R4, R63 ;  /* 0x0000003f00047308 */ /* 0x000e620000000800 */
[----:B---3--:R-:W-:Y:S01]  /*e930*/  FADD.FTZ R7, R57, R44 ;  /* 0x0000002c39077221 */ /* 0x008fe20000010000 */
[----:B------:R-:W-:Y:S01]  /*e940*/  F2FP.BF16.F32.PACK_AB R27, R62, R11 ;  /* 0x0000000b3e1b723e */ /* 0x000fe200000010ff */
[----:B----4-:R-:W-:-:S05]  /*e950*/  FADD.FTZ R44, R54, R5 ;  /* 0x00000005362c7221 */ /* 0x010fca0000010000 */
[----:B------:R-:W-:Y:S01]  /*e960*/  MUFU.EX2 R50, R50 ;  /* 0x0000003200327308 */ /* 0x000fe20000000800 */
[----:B------:R-:W-:-:S07]  /*e970*/  F2FP.BF16.F32.PACK_AB R29, R66, R15 ;  /* 0x0000000f421d723e */ /* 0x000fce00000010ff */
[----:B------:R-:W-:Y:S01]  /*e980*/  MUFU.EX2 R61, R61 ;  /* 0x0000003d003d7308 */ /* 0x000fe20000000800 */
[----:B------:R-:W-:-:S07]  /*e990*/  F2FP.BF16.F32.PACK_AB R31, R68, R43 ;  /* 0x0000002b441f723e */ /* 0x000fce00000010ff */
[----:B------:R-:W3:Y:S01]  /*e9a0*/  MUFU.EX2 R79, R79 ;  /* 0x0000004f004f7308 */ /* 0x000ee20000000800 */
[----:B------:R-:W-:-:S07]  /*e9b0*/  F2FP.BF16.F32.PACK_AB R34, R87, R52 ;  /* 0x000000345722723e */ /* 0x000fce00000010ff */
[----:B------:R-:W-:Y:S01]  /*e9c0*/  MUFU.EX2 R10, R10 ;  /* 0x0000000a000a7308 */ /* 0x000fe20000000800 */
[----:B------:R-:W-:-:S07]  /*e9d0*/  F2FP.BF16.F32.PACK_AB R33, R70, R47 ;  /* 0x0000002f4621723e */ /* 0x000fce00000010ff */
[----:B------:R-:W4:Y:S01]  /*e9e0*/  MUFU.EX2 R37, R37 ;  /* 0x0000002500257308 */ /* 0x000f220000000800 */
[----:B------:R-:W-:-:S07]  /*e9f0*/  F2FP.BF16.F32.PACK_AB R35, R72, R51 ;  /* 0x000000334823723e */ /* 0x000fce00000010ff */
[----:B------:R-:W-:Y:S08]  /*ea00*/  MUFU.EX2 R36, R36 ;  /* 0x0000002400247308 */ /* 0x000ff00000000800 */
[----:B------:R-:W5:Y:S08]  /*ea10*/  MUFU.EX2 R45, R45 ;  /* 0x0000002d002d7308 */ /* 0x000f700000000800 */
[----:B------:R-:W-:Y:S08]  /*ea20*/  MUFU.EX2 R133, R133 ;  /* 0x0000008500857308 */ /* 0x000ff00000000800 */
[----:B------:R-:W2:Y:S08]  /*ea30*/  MUFU.EX2 R14, R91 ;  /* 0x0000005b000e7308 */ /* 0x000eb00000000800 */
[----:B------:R-:W-:Y:S08]  /*ea40*/  MUFU.EX2 R93, R93 ;  /* 0x0000005d005d7308 */ /* 0x000ff00000000800 */
[----:B------:R-:W2:Y:S01]  /*ea50*/  MUFU.EX2 R38, R95 ;  /* 0x0000005f00267308 */ /* 0x000ea20000000800 */
[----:B0-----:R-:W-:Y:S01]  /*ea60*/  FADD.FTZ R5, R59, R44 ;  /* 0x0000002c3b057221 */ /* 0x001fe20000010000 */
[----:B------:R0:W-:Y:S04]  /*ea70*/  STSM.16.M88.4 [R139], R24 ;  /* 0x000000188b007844 */ /* 0x0001e80000000200 */
[----:B------:R-:W-:Y:S04]  /*ea80*/  STSM.16.M88.4 [R138], R28 ;  /* 0x0000001c8a007844 */ /* 0x000fe80000000200 */
[----:B------:R1:W-:Y:S01]  /*ea90*/  STSM.16.M88.4 [R137+0x27800], R32 ;  /* 0x0278002089007844 */ /* 0x0003e20000000200 */
[----:B0-----:R-:W-:-:S02]  /*eaa0*/  F2FP.BF16.F32.PACK_AB R24, R49, R42 ;  /* 0x0000002a3118723e */ /* 0x001fc400000010ff */
[----:B------:R-:W-:Y:S02]  /*eab0*/  F2FP.BF16.F32.PACK_AB R26, R53, R46 ;  /* 0x0000002e351a723e */ /* 0x000fe400000010ff */
[----:B------:R-:W-:Y:S01]  /*eac0*/  F2FP.BF16.F32.PACK_AB R25, R74, R55 ;  /* 0x000000374a19723e */ /* 0x000fe200000010ff */
[----:B-1----:R-:W-:Y:S01]  /*ead0*/  FADD.FTZ R32, R4, R5 ;  /* 0x0000000504207221 */ /* 0x002fe20000010000 */
[----:B------:R-:W-:Y:S02]  /*eae0*/  F2FP.BF16.F32.PACK_AB R27, R39, R40 ;  /* 0x00000028271b723e */ /* 0x000fe400000010ff */
[----:B------:R-:W-:Y:S01]  /*eaf0*/  F2FP.BF16.F32.PACK_AB R28, R57, R48 ;  /* 0x00000030391c723e */ /* 0x000fe200000010ff */
[----:B---3--:R-:W-:Y:S01]  /*eb00*/  FADD.FTZ R40, R79, R32 ;  /* 0x000000204f287221 */ /* 0x008fe20000010000 */
[----:B------:R-:W-:Y:S02]  /*eb10*/  F2FP.BF16.F32.PACK_AB R30, R61, R50 ;  /* 0x000000323d1e723e */ /* 0x000fe400000010ff */
[----:B------:R-:W-:-:S02]  /*eb20*/  F2FP.BF16.F32.PACK_AB R29, R59, R54 ;  /* 0x000000363b1d723e */ /* 0x000fc400000010ff */
[----:B------:R-:W-:Y:S02]  /*eb30*/  F2FP.BF16.F32.PACK_AB R31, R79, R4 ;  /* 0x000000044f1f723e */ /* 0x000fe400000010ff */
[----:B----4-:R-:W-:Y:S02]  /*eb40*/  F2FP.BF16.F32.PACK_AB R32, R37, R10 ;  /* 0x0000000a2520723e */ /* 0x010fe400000010ff */
[----:B-----5:R-:W-:Y:S02]  /*eb50*/  F2FP.BF16.F32.PACK_AB R34, R45, R36 ;  /* 0x000000242d22723e */ /* 0x020fe400000010ff */
[----:B--2---:R-:W-:Y:S02]  /*eb60*/  F2FP.BF16.F32.PACK_AB R33, R14, R133 ;  /* 0x000000850e21723e */ /* 0x004fe400000010ff */
[----:B------:R-:W-:Y:S01]  /*eb70*/  F2FP.BF16.F32.PACK_AB R35, R38, R93 ;  /* 0x0000005d2623723e */ /* 0x000fe200000010ff */
[----:B------:R0:W-:Y:S04]  /*eb80*/  STSM.16.M88.4 [R60], R24 ;  /* 0x000000183c007844 */ /* 0x0001e80000000200 */
[----:B------:R0:W-:Y:S04]  /*eb90*/  STSM.16.M88.4 [R139+0x6000], R28 ;  /* 0x0060001c8b007844 */ /* 0x0001e80000000200 */
[----:B------:R0:W-:Y:S01]  /*eba0*/  STSM.16.M88.4 [R138+0x6000], R32 ;  /* 0x006000208a007844 */ /* 0x0001e20000000200 */
[----:B------:R1:W-:Y:S06]  /*ebb0*/  MEMBAR.ALL.CTA ;  /* 0x0000000000007992 */ /* 0x0003ec0000008000 */
[----:B-1----:R-:W1:Y:S01]  /*ebc0*/  FENCE.VIEW.ASYNC.S ;  /* 0x00000000000073c6 */ /* 0x002e620000000000 */
[----:B------:R-:W-:-:S04]  /*ebd0*/  FADD.FTZ R42, R50, R7 ;  /* 0x00000007322a7221 */ /* 0x000fc80000010000 */
[----:B------:R-:W-:Y:S01]  /*ebe0*/  FADD.FTZ R7, R61, R42 ;  /* 0x0000002a3d077221 */ /* 0x000fe20000010000 */
[----:B------:R-:W-:-:S03]  /*ebf0*/  FADD.FTZ R133, R133, R40 ;  /* 0x0000002885857221 */ /* 0x000fc60000010000 */
[----:B------:R-:W-:Y:S01]  /*ec00*/  FADD.FTZ R10, R10, R7 ;  /* 0x000000070a0a7221 */ /* 0x000fe20000010000 */
[----:B------:R-:W-:Y:S01]  /*ec10*/  FADD.FTZ R14, R14, R133 ;  /* 0x000000850e0e7221 */ /* 0x000fe20000010000 */
[----:B------:R-:W-:Y:S02]  /*ec20*/  IMAD.IADD R40, R92, 0x1, -R94 ;  /* 0x000000015c287824 */ /* 0x000fe400078e0a5e */
[----:B------:R-:W-:Y:S01]  /*ec30*/  FADD.FTZ R37, R37, R10 ;  /* 0x0000000a25257221 */ /* 0x000fe20000010000 */
[----:B------:R-:W-:Y:S01]  /*ec40*/  FADD.FTZ R7, R93, R14 ;  /* 0x0000000e5d077221 */ /* 0x000fe20000010000 */
[----:B------:R-:W-:Y:S02]  /*ec50*/  IMAD R11, R90, 0xc0, R40 ;  /* 0x000000c05a0b7824 */ /* 0x000fe400078e0228 */
[----:B------:R-:W-:Y:S01]  /*ec60*/  FADD.FTZ R36, R36, R37 ;  /* 0x0000002524247221 */ /* 0x000fe20000010000 */
[----:B------:R-:W-:Y:S01]  /*ec70*/  FADD.FTZ R7, R38, R7 ;  /* 0x0000000726077221 */ /* 0x000fe20000010000 */
[----:B------:R-:W-:-:S02]  /*ec80*/  VIADD R4, R88, 0xfffffffe ;  /* 0xfffffffe58047836 */ /* 0x000fc40000000000 */
[----:B------:R-:W-:Y:S01]  /*ec90*/  FADD.FTZ R5, R45, R36 ;  /* 0x000000242d057221 */ /* 0x000fe20000010000 */
[----:B------:R-:W-:Y:S01]  /*eca0*/  IMAD.IADD R8, R11, 0x1, R8 ;  /* 0x000000010b087824 */ /* 0x000fe200078e0208 */
[----:B-1----:R-:W-:Y:S01]  /*ecb0*/  NOP ;  /* 0x0000000000007918 */ /* 0x002fe20000000000 */
[----:B0-----:R-:W-:Y:S05]  /*ecc0*/  @!P2 BRA `(.L_x_9485) ;  /* 0x000000000048a947 */ /* 0x001fea0003800000 */
        /* <DEDUP_REMOVED lines=11> */
.L_x_9487:
[----:B------:R-:W-:-:S13]  /*ed80*/  ISETP.NE.AND P3, PT, R9, 0x1, PT ;  /* 0x000000010900780c */ /* 0x000fda0003f65270 */
[----:B------:R-:W0:Y:S02]  /*ed90*/  @P3 LDC.64 R14, c[0x0][0x9e8] ;  /* 0x00027a00ff0e3b82 */ /* 0x000e240000000a00 */
[----:B0-----:R-:W-:-:S05]  /*eda0*/  @P3 IMAD.HI.U32 R14, R10, R14, RZ ;  /* 0x0000000e0a0e3227 */ /* 0x001fca00078e00ff */
[----:B------:R-:W-:-:S07]  /*edb0*/  @P3 SHF.R.U32.HI R10, RZ, R15, R14 ;  /* 0x0000000fff0a3219 */ /* 0x000fce000001160e */
.L_x_9488:
[----:B------:R-:W-:Y:S05]  /*edc0*/  BSYNC B0 ;  /* 0x0000000000007941 */ /* 0x000fea0003800000 */
.L_x_9486:
[----:B------:R-:W-:-:S05]  /*edd0*/  IMAD R9, R10, R9, R9 ;  /* 0x000000090a097224 */ /* 0x000fca00078e0209 */
[----:B------:R-:W-:-:S07]  /*ede0*/  VIMNMX R8, R8, R9, PT ;  /* 0x0000000908087248 */ /* 0x000fce0003fe0100 */
.L_x_9485:
[----:B------:R-:W2:Y:S01]  /*edf0*/  LDL R10, [R1+0x38] ;  /* 0x00003800010a7983 */ /* 0x000ea20000100800 */
        /* <DEDUP_REMOVED lines=8> */
[----:B------:R-:W-:Y:S02]  /*ee80*/  SHF.R.S32.HI R9, RZ, 0x7, R9 ;  /* 0x00000007ff097819 */ /* 0x000fe40000011409 */
        /* <DEDUP_REMOVED lines=24> */
[----:B--2---:R-:W-:-:S04]  /*f010*/  VIMNMX R10, R10, R9, !PT ;  /* 0x000000090a0a7248 */ /* 0x004fc80007fe0100 */
[----:B------:R-:W-:Y:S01]  /*f020*/  ISETP.GE.AND P3, PT, R4, R10, PT ;  /* 0x0000000a0400720c */ /* 0x000fe20003f66270 */
[----:B------:R0:W-:-:S12]  /*f030*/  STL [R1+0x24], R10 ;  /* 0x0000240a01007387 */ /* 0x0001d80000100800 */
[----:B0-----:R-:W-:Y:S05]  /*f040*/  @!P3 BRA `(.L_x_9489) ;  /* 0x00000034000cb947 */ /* 0x001fea0003800000 */
[----:B------:R-:W-:Y:S02]  /*f050*/  IMAD.IADD R8, R155, 0x1, R40 ;  /* 0x000000019b087824 */ /* 0x000fe400078e0228 */
[----:B------:R-:W-:Y:S02]  /*f060*/  IMAD.MOV.U32 R135, RZ, RZ, RZ ;  /* 0x000000ffff877224 */ /* 0x000fe400078e00ff */
[----:B------:R-:W-:Y:S01]  /*f070*/  VIADD R9, R8, 0x8 ;  /* 0x0000000808097836 */ /* 0x000fe20000000000 */
[----:B------:R-:W-:-:S04]  /*f080*/  LOP3.LUT R143, RZ, R8, RZ, 0x33, !PT ;  /* 0x00000008ff8f7212 */ /* 0x000fc800078e33ff */
[----:B------:R-:W-:-:S07]  /*f090*/  LOP3.LUT R140, RZ, R9, RZ, 0x33, !PT ;  /* 0x00000009ff8c7212 */ /* 0x000fce00078e33ff */
.L_x_9507:
[----:B------:R-:W2:Y:S01]  /*f0a0*/  LDL R0, [R1+0xc] ;  /* 0x00000c0001007983 */ /* 0x000ea20000100800 */
[----:B------:R-:W-:Y:S01]  /*f0b0*/  VIADD R10, R17, 0x1 ;  /* 0x00000001110a7836 */ /* 0x000fe20000000000 */
[----:B------:R-:W-:Y:S05]  /*f0c0*/  YIELD ;  /* 0x0000000000007946 */ /* 0x000fea0003800000 */
[----:B------:R-:W-:-:S04]  /*f0d0*/  ISETP.NE.AND P4, PT, R10, 0x2, PT ;  /* 0x000000020a00780c */ /* 0x000fc80003f85270 */
[----:B------:R-:W-:Y:S02]  /*f0e0*/  SEL R11, RZ, 0x1, P4 ;  /* 0x00000001ff0b7807 */ /* 0x000fe40002000000 */
[----:B------:R-:W-:Y:S02]  /*f0f0*/  SEL R10, R10, RZ, P4 ;  /* 0x000000ff0a0a7207 */ /* 0x000fe40002000000 */
[----:B------:R-:W-:Y:S02]  /*f100*/  LOP3.LUT R11, R22, R11, RZ, 0x3c, !PT ;  /* 0x0000000b160b7212 */ /* 0x000fe400078e3cff */
[----:B--2---:R-:W-:-:S13]  /*f110*/  ISETP.NE.AND P3, PT, R0, RZ, PT ;  /* 0x000000ff0000720c */ /* 0x004fda0003f65270 */
[----:B------:R-:W-:Y:S05]  /*f120*/  @P3 BRA `(.L_x_9490) ;  /* 0x0000000000303947 */ /* 0x000fea0003800000 */
[----:B------:R-:W-:Y:S05]  /*f130*/  @!P0 BRA `(.L_x_9491) ;  /* 0x0000000000048947 */ /* 0x000fea0003800000 */
[----:B------:R-:W-:Y:S01]  /*f140*/  BPT.TRAP 0x1 ;  /* 0x000000040000795c */ /* 0x000fe20000300000 */
.L_x_9491:
[----:B------:R-:W-:Y:S01]  /*f150*/  IMAD R15, R10, 0x8, R2 ;  /* 0x000000080a0f7824 */ /* 0x000fe200078e0202 */
[----:B------:R-:W-:-:S04]  /*f160*/  SHF.L.U32 R0, R11, 0x1f, RZ ;  /* 0x0000001f0b007819 */ /* 0x000fc800000006ff */
[----:B------:R0:W1:Y:S01]  /*f170*/  SYNCS.PHASECHK.TRANS64.TRYWAIT P4, [R15+URZ+0x2d830], R0 ;  /* 0x02d830000f0075a7 */ /* 0x000062000808017f */
[----:B------:R-:W-:Y:S05]  /*f180*/  @!P0 BRA `(.L_x_9492) ;  /* 0x0000000000048947 */ /* 0x000fea0003800000 */
[----:B------:R-:W-:Y:S01]  /*f190*/  BPT.TRAP 0x1 ;  /* 0x000000040000795c */ /* 0x000fe20000300000 */
.L_x_9492:
[----:B------:R-:W-:Y:S04]  /*f1a0*/  BSSY B0, `(.L_x_9490) ;  /* 0x0000004000007945 */ /* 0x000fe80003800000 */
[----:B-1----:R-:W-:Y:S05]  /*f1b0*/  @P4 BRA `(.L_x_9493) ;  /* 0x0000000000084947 */ /* 0x002fea0003800000 */
[----:B------:R-:W1:Y:S02]  /*f1c0*/  SYNCS.PHASECHK.TRANS64.TRYWAIT P4, [R15+URZ+0x2d830], R0 ;  /* 0x02d830000f0075a7 */ /* 0x000e64000808017f */
[----:B-1----:R-:W-:Y:S05]  /*f1d0*/  @!P4 BRA `(.L_x_9494) ;  /* 0x0000011c0010c947 */ /* 0x002fea0003800000 */
.L_x_9493:
[----:B------:R-:W-:Y:S05]  /*f1e0*/  BSYNC B0 ;  /* 0x0000000000007941 */ /* 0x000fea0003800000 */
.L_x_9490:
[----:B------:R-:W2:Y:S01]  /*f1f0*/  LDL R14, [R1+0x10] ;  /* 0x00001000010e7983 */ /* 0x000ea20000100800 */
[----:B01----:R-:W0:Y:S01]  /*f200*/  S2R R0, SR_TID.X ;  /* 0x0000000000007919 */ /* 0x003e220000002100 */
[----:B------:R-:W-:Y:S05]  /*f210*/  WARPSYNC.ALL ;  /* 0x0000000000007948 */ /* 0x000fea0003800000 */
[----:B------:R-:W-:Y:S01]  /*f220*/  IMAD.MOV.U32 R15, RZ, RZ, -0x7fffffe0 ;  /* 0x80000020ff0f7424 */ /* 0x000fe200078e00ff */
[----:B0-----:R-:W-:-:S05]  /*f230*/  SHF.R.U32.HI R0, RZ, 0x7, R0 ;  /* 0x00000007ff007819 */ /* 0x001fca0000011600 */
[----:B------:R-:W-:Y:S01]  /*f240*/  VIADD R0, R0, 0x8 ;  /* 0x0000000800007836 */ /* 0x000fe20000000000 */
[----:B------:R-:W-:Y:S01]  /*f250*/  R2UR UR15, R15 ;  /* 0x000000000f0f72ca */ /* 0x000fe200000e0000 */
[----:B------:R-:W-:Y:S01]  /*f260*/  IMAD.MOV.U32 R25, RZ, RZ, -0x7fffffe0 ;  /* 0x80000020ff197424 */ /* 0x000fe200078e00ff */
[----:B------:R-:W-:Y:S01]  /*f270*/  R2UR UR12, R12 ;  /* 0x000000000c0c72ca */ /* 0x000fe200000e0000 */
[----:B------:R-:W-:Y:S01]  /*f280*/  IMAD.MOV.U32 R27, RZ, RZ, -0x7fffffe0 ;  /* 0x80000020ff1b7424 */ /* 0x000fe200078e00ff */
[----:B------:R-:W-:Y:S02]  /*f290*/  R2UR UR13, R13 ;  /* 0x000000000d0d72ca */ /* 0x000fe400000e0000 */
[C---:B------:R-:W-:Y:S02]  /*f2a0*/  R2UR UR19, R25.reuse ;  /* 0x00000000191372ca */ /* 0x040fe400000e0000 */
[----:B------:R-:W-:Y:S02]  /*f2b0*/  R2UR UR27, R25 ;  /* 0x00000000191b72ca */ /* 0x000fe400000e0000 */
[----:B------:R-:W-:-:S02]  /*f2c0*/  R2UR UR31, R27 ;  /* 0x000000001b1f72ca */ /* 0x000fc400000e0000 */
[----:B------:R-:W-:Y:S02]  /*f2d0*/  R2UR UR16, R152 ;  /* 0x00000000981072ca */ /* 0x000fe400000e0000 */
[----:B------:R-:W-:Y:S01]  /*f2e0*/  R2UR UR17, R153 ;  /* 0x00000000991172ca */ /* 0x000fe200000e0000 */
[----:B------:R0:W-:Y:S01]  /*f2f0*/  BAR.SYNC.DEFER_BLOCKING R0, 0x100 ;  /* 0x000400000000751d */ /* 0x0001e20000010000 */
[----:B------:R-:W-:Y:S01]  /*f300*/  IMAD.MOV.U32 R21, RZ, RZ, -0x7fffffe0 ;  /* 0x80000020ff157424 */ /* 0x000fe200078e00ff */
[----:B------:R-:W-:Y:S02]  /*f310*/  R2UR UR20, R150 ;  /* 0x00000000961472ca */ /* 0x000fe400000e0000 */
[----:B------:R-:W-:Y:S01]  /*f320*/  R2UR UR21, R151 ;  /* 0x00000000971572ca */ /* 0x000fe200000e0000 */
[----:B--2---:R-:W-:-:S04]  /*f330*/  IMAD R14, R10, 0x600, R14 ;  /* 0x000006000a0e7824 */ /* 0x004fc800078e020e */
[C---:B------:R-:W-:Y:S01]  /*f340*/  VIADD R24, R14.reuse, 0x2 ;  /* 0x000000020e187836 */ /* 0x040fe20000000000 */
[C---:B------:R-:W-:Y:S01]  /*f350*/  R2UR UR14, R14.reuse ;  /* 0x000000000e0e72ca */ /* 0x040fe200000e0000 */
[----:B------:R-:W-:-:S03]  /*f360*/  VIADD R26, R14, 0x400 ;  /* 0x000004000e1a7836 */ /* 0x000fc60000000000 */
[----:B------:R-:W-:Y:S01]  /*f370*/  R2UR UR18, R24 ;  /* 0x00000000181272ca */ /* 0x000fe200000e0000 */
[----:B------:R-:W-:Y:S01]  /*f380*/  VIADD R24, R14, 0x202 ;  /* 0x000002020e187836 */ /* 0x000fe20000000000 */
[----:B------:R-:W-:-:S04]  /*f390*/  R2UR UR30, R26 ;  /* 0x000000001a1e72ca */ /* 0x000fc800000e0000 */
[----:B------:R-:W-:Y:S02]  /*f3a0*/  R2UR UR26, R24 ;  /* 0x00000000181a72ca */ /* 0x000fe400000e0000 */
[----:B------:R-:W-:-:S06]  /*f3b0*/  WARPGROUP.ARRIVE ;  /* 0x00000000000079c5 */ /* 0x000fcc0000000000 */
[----:B------:R-:W-:Y:S01]  /*f3c0*/  HGMMA.64x128x16.F32.BF16 R24, gdesc[UR12], RZ, !UPT, gsb0 ;  /* 0x01e000000c1879f0 */ /* 0x000fe2000c0018ff */
[----:B------:R-:W-:Y:S01]  /*f3d0*/  VIADD R20, R14, 0x200 ;  /* 0x000002000e147836 */ /* 0x000fe20000000000 */
[----:B------:R-:W-:-:S04]  /*f3e0*/  R2UR UR23, R21 ;  /* 0x00000000151772ca */ /* 0x000fc800000e0000 */
[----:B------:R-:W-:Y:S01]  /*f3f0*/  R2UR UR22, R20 ;  /* 0x00000000141672ca */ /* 0x000fe200000e0000 */
[----:B------:R-:W-:Y:S02]  /*f400*/  WARPGROUP.DEPBAR.LE gsb0, 0x0 ;  /* 0x00008000000079c5 */ /* 0x000fe40000010000 */
[----:B------:R-:W-:-:S06]  /*f410*/  WARPGROUP.ARRIVE ;  /* 0x00000000000079c5 */ /* 0x000fcc0000000000 */
[----:B------:R-:W-:Y:S01]  /*f420*/  HGMMA.64x128x16.F32.BF16 R24, gdesc[UR16], R24, gsb0 ;  /* 0x01e00000101879f0 */ /* 0x000fe20008001818 */
[----:B------:R-:W-:Y:S02]  /*f430*/  R2UR UR24, R148 ;  /* 0x00000000941872ca */ /* 0x000fe400000e0000 */
        /* <DEDUP_REMOVED lines=9> */
[----:B------:R-:W-:Y:S01]  /*f4d0*/  VIADD R14, R14, 0x402 ;  /* 0x000004020e0e7836 */ /* 0x000fe20000000000 */
[----:B------:R-:W-:Y:S02]  /*f4e0*/  R2UR UR35, R15 ;  /* 0x000000000f2372ca */ /* 0x000fe400000e0000 */
[----:B------:R-:W-:Y:S02]  /*f4f0*/  R2UR UR32, R144 ;  /* 0x00000000902072ca */ /* 0x000fe400000e0000 */
[----:B------:R-:W-:Y:S02]  /*f500*/  R2UR UR34, R14 ;  /* 0x000000000e2272ca */ /* 0x000fe400000e0000 */
[----:B------:R-:W-:Y:S01]  /*f510*/  R2UR UR33, R145 ;  /* 0x00000000912172ca */ /* 0x000fe200000e0000 */
[----:B------:R-:W-:Y:S02]  /*f520*/  WARPGROUP.DEPBAR.LE gsb0, 0x0 ;  /* 0x00008000000079c5 */ /* 0x000fe40000010000 */
[----:B------:R-:W-:-:S06]  /*f530*/  WARPGROUP.ARRIVE ;  /* 0x00000000000079c5 */ /* 0x000fcc0000000000 */
        /* <DEDUP_REMOVED lines=8> */
.L_x_9496:
[----:B------:R-:W-:Y:S01]  /*f5c0*/  SHF.L.U32 R0, R22, 0x1f, RZ ;  /* 0x0000001f16007819 */ /* 0x000fe200000006ff */
[----:B------:R-:W-:-:S04]  /*f5d0*/  IMAD R14, R17, 0x8, R2 ;  /* 0x00000008110e7824 */ /* 0x000fc800078e0202 */
[----:B------:R0:W1:Y:S01]  /*f5e0*/  SYNCS.PHASECHK.TRANS64.TRYWAIT P3, [R14+URZ+0x2d850], R0 ;  /* 0x02d850000e0075a7 */ /* 0x000062000806017f */
[----:B------:R-:W-:Y:S05]  /*f5f0*/  @!P0 BRA `(.L_x_9497) ;  /* 0x0000000000048947 */ /* 0x000fea0003800000 */
[----:B------:R-:W-:Y:S01]  /*f600*/  BPT.TRAP 0x1 ;  /* 0x000000040000795c */ /* 0x000fe20000300000 */
.L_x_9497:
[----:B-1----:R-:W-:Y:S05]  /*f610*/  @P3 BRA `(.L_x_9495) ;  /* 0x0000000000083947 */ /* 0x002fea0003800000 */
[----:B------:R-:W1:Y:S02]  /*f620*/  SYNCS.PHASECHK.TRANS64.TRYWAIT P3, [R14+URZ+0x2d850], R0 ;  /* 0x02d850000e0075a7 */ /* 0x000e64000806017f */
[----:B-1----:R-:W-:Y:S05]  /*f630*/  @!P3 BRA `(.L_x_9498) ;  /* 0x00000118000cb947 */ /* 0x002fea0003800000 */
.L_x_9495:
[----:B------:R-:W2:Y:S01]  /*f640*/  LDL R20, [R1+0x14] ;  /* 0x0000140001147983 */ /* 0x000ea20000100800 */
[----:B------:R-:W-:Y:S05]  /*f650*/  WARPSYNC.ALL ;  /* 0x0000000000007948 */ /* 0x000fea0003800000 */
[----:B01----:R-:W-:Y:S01]  /*f660*/  VIADD R0, R2, 0x400 ;  /* 0x0000040002007836 */ /* 0x003fe20000000000 */
[----:B------:R-:W3:Y:S04]  /*f670*/  LDL R22, [R1+0x30] ;  /* 0x0000300001167983 */ /* 0x000ee80000100800 */
[----:B------:R-:W-:Y:S01]  /*f680*/  SHF.R.U32.HI R0, RZ, 0x4, R0 ;  /* 0x00000004ff007819 */ /* 0x000fe20000011600 */
[----:B------:R-:W-:Y:S01]  /*f690*/  IMAD.MOV.U32 R15, RZ, RZ, 0x40000040 ;  /* 0x40000040ff0f7424 */ /* 0x000fe200078e00ff */
[----:B------:R-:W4:Y:S02]  /*f6a0*/  LDL R141, [R1+0x40] ;  /* 0x00004000018d7983 */ /* 0x000f240000100800 */
[----:B------:R-:W-:-:S04]  /*f6b0*/  LOP3.LUT R0, R0, 0x3fff, RZ, 0xc0, !PT ;  /* 0x00003fff00007812 */ /* 0x000fc800078ec0ff */
[----:B------:R-:W-:Y:S02]  /*f6c0*/  LOP3.LUT R0, R0, 0x2000000, RZ, 0xfc, !PT ;  /* 0x0200000000007812 */ /* 0x000fe400078efcff */
[C---:B------:R-:W-:Y:S02]  /*f6d0*/  R2UR UR13, R15.reuse ;  /* 0x000000000f0d72ca */ /* 0x040fe400000e0000 */
[----:B------:R-:W-:Y:S01]  /*f6e0*/  R2UR UR45, R15 ;  /* 0x000000000f2d72ca */ /* 0x000fe200000e0000 */
[----:B------:R-:W-:-:S05]  /*f6f0*/  IMAD.MOV.U32 R15, RZ, RZ, -0x7fffffe0 ;  /* 0x80000020ff0f7424 */ /* 0x000fca00078e00ff */
[----:B------:R-:W-:Y:S01]  /*f700*/  R2UR UR15, R15 ;  /* 0x000000000f0f72ca */ /* 0x000fe200000e0000 */
[----:B------:R-:W-:Y:S01]  /*f710*/  WARPGROUP.ARRIVE ;  /* 0x00000000000079c5 */ /* 0x000fe20000000000 */
[----:B------:R-:W-:-:S05]  /*f720*/  IMAD.MOV.U32 R21, RZ, RZ, 0x40000040 ;  /* 0x40000040ff157424 */ /* 0x000fca00078e00ff */
[C---:B------:R-:W-:Y:S02]  /*f730*/  R2UR UR17, R21.reuse ;  /* 0x00000000151172ca */ /* 0x040fe400000e0000 */
[C---:B------:R-:W-:Y:S02]  /*f740*/  R2UR UR21, R21.reuse ;  /* 0x00000000151572ca */ /* 0x040fe400000e0000 */
[C---:B------:R-:W-:Y:S02]  /*f750*/  R2UR UR25, R21.reuse ;  /* 0x00000000151972ca */ /* 0x040fe400000e0000 */
[C---:B------:R-:W-:Y:S02]  /*f760*/  R2UR UR29, R21.reuse ;  /* 0x00000000151d72ca */ /* 0x040fe400000e0000 */
[C---:B------:R-:W-:Y:S02]  /*f770*/  R2UR UR33, R21.reuse ;  /* 0x00000000152172ca */ /* 0x040fe400000e0000 */
[----:B------:R-:W-:Y:S01]  /*f780*/  R2UR UR41, R21 ;  /* 0x00000000152972ca */ /* 0x000fe200000e0000 */
[----:B------:R-:W-:-:S05]  /*f790*/  IMAD.MOV.U32 R21, RZ, RZ, -0x7fffffe0 ;  /* 0x80000020ff157424 */ /* 0x000fca00078e00ff */
[----:B------:R-:W-:Y:S01]  /*f7a0*/  R2UR UR19, R21 ;  /* 0x00000000151372ca */ /* 0x000fe200000e0000 */
[----:B------:R-:W-:Y:S01]  /*f7b0*/  IMAD.MOV.U32 R21, RZ, RZ, -0x7fffffe0 ;  /* 0x80000020ff157424 */ /* 0x000fe200078e00ff */
[----:B--2---:R-:W-:-:S05]  /*f7c0*/  LOP3.LUT R14, R20, 0x10000, RZ, 0xfc, !PT ;  /* 0x00010000140e7812 */ /* 0x004fca00078efcff */
        /* <DEDUP_REMOVED lines=9> */
[----:B------:R-:W-:-:S04]  /*f860*/  R2UR UR12, R14 ;  /* 0x000000000e0c72ca */ /* 0x000fc800000e0000 */
[----:B------:R-:W-:Y:S01]  /*f870*/  R2UR UR32, R20 ;  /* 0x00000000142072ca */ /* 0x000fe200000e0000 */
[C---:B------:R-:W-:Y:S02]  /*f880*/  VIADD R20, R14.reuse, 0x604 ;  /* 0x000006040e147836 */ /* 0x040fe40000000000 */
[----:B------:R-:W-:-:S05]  /*f890*/  VIADD R14, R14, 0x606 ;  /* 0x000006060e0e7836 */ /* 0x000fca0000000000 */
[----:B------:R-:W-:Y:S01]  /*f8a0*/  R2UR UR44, R14 ;  /* 0x000000000e2c72ca */ /* 0x000fe200000e0000 */
[----:B------:R-:W-:-:S05]  /*f8b0*/  IMAD R14, R17, 0x600, R0 ;  /* 0x00000600110e7824 */ /* 0x000fca00078e0200 */
[----:B------:R-:W-:-:S13]  /*f8c0*/  R2UR UR14, R14 ;  /* 0x000000000e0e72ca */ /* 0x000fda00000e0000 */
[----:B------:R-:W-:Y:S01]  /*f8d0*/  HGMMA.64x96x16.F32.BF16 R88, gdesc[UR12].tnspB, R88, gsb0 ;  /* 0x416000000c5879f0 */ /* 0x000fe20008001858 */
[----:B------:R-:W-:Y:S01]  /*f8e0*/  R2UR UR40, R20 ;  /* 0x00000000142872ca */ /* 0x000fe200000e0000 */
[----:B------:R-:W-:-:S05]  /*f8f0*/  VIADD R20, R14, 0x40 ;  /* 0x000000400e147836 */ /* 0x000fca0000000000 */
[----:B------:R-:W-:Y:S01]  /*f900*/  R2UR UR18, R20 ;  /* 0x00000000141272ca */ /* 0x000fe200000e0000 */
[----:B------:R-:W-:Y:S01]  /*f910*/  VIADD R20, R14, 0x80 ;  /* 0x000000800e147836 */ /* 0x000fe20000000000 */
[----:B------:R-:W-:Y:S01]  /*f920*/  R2UR UR23, R21 ;  /* 0x00000000151772ca */ /* 0x000fe200000e0000 */
[----:B------:R-:W-:Y:S02]  /*f930*/  WARPGROUP.DEPBAR.LE gsb0, 0x0 ;  /* 0x00008000000079c5 */ /* 0x000fe40000010000 */
[----:B------:R-:W-:-:S08]  /*f940*/  WARPGROUP.ARRIVE ;  /* 0x00000000000079c5 */ /* 0x000fd00000000000 */
        /* <DEDUP_REMOVED lines=36> */
[----:B------:R-:W-:Y:S03]  /*fb90*/  HGMMA.64x96x16.F32.BF16 R88, gdesc[UR40].tnspB, R88, gsb0 ;  /* 0x41600000285879f0 */ /* 0x000fe60008001858 */
[----:B------:R-:W0:Y:S01]  /*fba0*/  S2R R154, SR_TID.X ;  /* 0x00000000009a7919 */ /* 0x000e220000002100 */
[----:B------:R-:W-:Y:S02]  /*fbb0*/  @!P1 IMAD R14, R10, 0x8, R2 ;  /* 0x000000080a0e9824 */ /* 0x000fe400078e0202 */
[----:B------:R-:W-:Y:S02]  /*fbc0*/  IMAD.U32 R20, RZ, RZ, UR6 ;  /* 0x00000006ff147e24 */ /* 0x000fe4000f8e00ff */
[----:B------:R-:W-:Y:S01]  /*fbd0*/  @!P1 VIADD R14, R14, 0x2d840 ;  /* 0x0002d8400e0e9836 */ /* 0x000fe20000000000 */
[----:B------:R-:W-:Y:S02]  /*fbe0*/  WARPGROUP.DEPBAR.LE gsb0, 0x0 ;  /* 0x00008000000079c5 */ /* 0x000fe40000010000 */
[----:B------:R-:W-:-:S06]  /*fbf0*/  WARPGROUP.ARRIVE ;  /* 0x00000000000079c5 */ /* 0x000fcc0000000000 */
[----:B------:R-:W-:Y:S01]  /*fc00*/  HGMMA.64x96x16.F32.BF16 R88, gdesc[UR44].tnspB, R88, gsb0 ;  /* 0x416000002c5879f0 */ /* 0x000fe20008001858 */
[----:B0-----:R-:W-:-:S05]  /*fc10*/  SHF.R.U32.HI R142, RZ, 0x7, R154 ;  /* 0x00000007ff8e7819 */ /* 0x001fca000001169a */
[----:B------:R-:W-:Y:S02]  /*fc20*/  VIADD R0, R142, 0x9 ;  /* 0x000000098e007836 */ /* 0x000fe40000000000 */
[----:B------:R-:W-:-:S05]  /*fc30*/  IMAD.SHL.U32 R142, R4, 0x80, RZ ;  /* 0x00000080048e7824 */ /* 0x000fca00078e00ff */
[----:B---3--:R-:W-:Y:S02]  /*fc40*/  IADD3 R22, R22, 0x1, -R142 ;  /* 0x0000000116167810 */ /* 0x008fe40007ffe88e */
[----:B------:R-:W-:-:S03]  /*fc50*/  ISETP.GE.U32.AND P3, PT, R154, 0x180, PT ;  /* 0x000001809a00780c */ /* 0x000fc60003f66070 */
[----:B----4-:R-:W-:Y:S01]  /*fc60*/  IMAD.IADD R22, R22, 0x1, -R141 ;  /* 0x0000000116167824 */ /* 0x010fe200078e0a8d */
[----:B------:R-:W-:Y:S02]  /*fc70*/  LOP3.LUT R141, RZ, R20, RZ, 0x33, !PT ;  /* 0x00000014ff8d7212 */ /* 0x000fe400078e33ff */
[----:B------:R-:W-:Y:S01]  /*fc80*/  SEL R0, R0, 0x9, !P3 ;  /* 0x0000000900007807 */ /* 0x000fe20005800000 */
[----:B------:R-:W-:Y:S01]  /*fc90*/  IMAD R22, R136, -0x2, R22 ;  /* 0xfffffffe88167824 */ /* 0x000fe200078e0216 */
[----:B------:R-:W-:-:S03]  /*fca0*/  @!P1 PRMT R14, RZ, 0x654, R14 ;  /* 0x00000654ff0e9816 */ /* 0x000fc6000000000e */
[----:B------:R-:W-:Y:S02]  /*fcb0*/  IMAD.IADD R141, R141, 0x1, R22 ;  /* 0x000000018d8d7824 */ /* 0x000fe400078e0216 */
[----:B------:R-:W-:-:S04]  /*fcc0*/  VIADD R22, R22, UR9 ;  /* 0x0000000916167c36 */ /* 0x000fc80008000000 */
[C---:B------:R-:W-:Y:S01]  /*fcd0*/  IMAD.IADD R21, R155.reuse, 0x1, R22 ;  /* 0x000000019b157824 */ /* 0x040fe200078e0216 */
[----:B------:R-:W-:Y:S02]  /*fce0*/  WARPGROUP.DEPBAR.LE gsb0, 0x0 ;  /* 0x00008000000079c5 */ /* 0x000fe40000010000 */
[----:B------:R0:W-:Y:S06]  /*fcf0*/  BAR.ARV R0, 0x100 ;  /* 0x000400000000751d */ /* 0x0001ec0000002000 */
[----:B------:R1:W-:Y:S01]  /*fd00*/  @!P1 SYNCS.ARRIVE.TRANS64.RED.A1T0 RZ, [R14+URZ], RZ ;  /* 0x000000ff0eff99a7 */ /* 0x0003e2000810043f */
[----:B0-----:R-:W-:Y:S01]  /*fd10*/  IMAD.IADD R0, R155, 0x1, R141 ;  /* 0x000000019b007824 */ /* 0x001fe200078e028d */
[----:B-1----:R-:W-:Y:S06]  /*fd20*/  @!P2 BRA `(.L_x_9499) ;  /* 0x000000000058a947 */ /* 0x002fec0003800000 */
        /* <DEDUP_REMOVED lines=11> */
.L_x_9501:
[----:B------:R-:W-:-:S05]  /*fde0*/  IMAD.U32 R154, RZ, RZ, UR4 ;  /* 0x00000004ff9a7e24 */ /* 0x000fca000f8e00ff */
[----:B------:R-:W-:-:S13]  /*fdf0*/  ISETP.NE.AND P3, PT, R154, 0x1, PT ;  /* 0x000000019a00780c */ /* 0x000fda0003f65270 */
[----:B------:R-:W0:Y:S02]  /*fe00*/  @P3 LDC.64 R14, c[0x0][0x9e8] ;  /* 0x00027a00ff0e3b82 */ /* 0x000e240000000a00 */
[----:B0-----:R-:W-:-:S04]  /*fe10*/  @P3 IMAD.HI.U32 R156, R8, R14, RZ ;  /* 0x0000000e089c3227 */ /* 0x001fc800078e00ff */
[----:B------:R-:W-:Y:S01]  /*fe20*/  IMAD.MOV.U32 R14, RZ, RZ, R8 ;  /* 0x000000ffff0e7224 */ /* 0x000fe200078e0008 */
[----:B------:R-:W-:-:S07]  /*fe30*/  @P3 SHF.R.U32.HI R14, RZ, R15, R156 ;  /* 0x0000000fff0e3219 */ /* 0x000fce000001169c */
.L_x_9502:
[----:B------:R-:W-:Y:S05]  /*fe40*/  BSYNC B0 ;  /* 0x0000000000007941 */ /* 0x000fea0003800000 */
.L_x_9500:
[----:B------:R-:W-:-:S04]  /*fe50*/  IMAD R14, R14, R154, -R142 ;  /* 0x0000009a0e0e7224 */ /* 0x000fc800078e0a8e */
[----:B------:R-:W-:-:S05]  /*fe60*/  IMAD R14, R136, -0x2, R14 ;  /* 0xfffffffe880e7824 */ /* 0x000fca00078e020e */
[----:B------:R-:W-:Y:S02]  /*fe70*/  VIMNMX R0, R0, R14, !PT ;  /* 0x0000000e00007248 */ /* 0x000fe40007fe0100 */
[----:B------:R-:W-:-:S07]  /*fe80*/  VIADDMNMX R21, R14, R154, R21, PT ;  /* 0x0000009a0e157246 */ /* 0x000fce0003800115 */
.L_x_9499:
[----:B------:R-:W2:Y:S01]  /*fe90*/  LDL R14, [R1+0x4] ;  /* 0x00000400010e7983 */ /* 0x000ea20000100800 */
        /* <DEDUP_REMOVED lines=96> */
[----:B------:R-:W-:Y:S01]  /*104a0*/  FSEL R85, R85, -INF , !P4 ;  /* 0xff80000055557808 */ /* 0x000fe20006000000 */
[----:B--2---:R-:W-:-:S02]  /*104b0*/  IMAD.IADD R22, R14, 0x1, R22 ;  /* 0x000000010e167824 */ /* 0x004fc400078e0216 */
[----:B------:R-:W-:Y:S01]  /*104c0*/  IMAD.IADD R141, R14, 0x1, R141 ;  /* 0x000000010e8d7824 */ /* 0x000fe200078e028d */
        /* <DEDUP_REMOVED lines=12> */
.L_x_9505:
[----:B------:R-:W-:-:S05]  /*10590*/  IMAD.U32 R0, RZ, RZ, UR4 ;  /* 0x00000004ff007e24 */ /* 0x000fca000f8e00ff */
[----:B------:R-:W-:-:S13]  /*105a0*/  ISETP.NE.AND P4, PT, R0, 0x1, PT ;  /* 0x000000010000780c */ /* 0x000fda0003f85270 */
[----:B------:R-:W0:Y:S02]  /*105b0*/  @P4 LDC.64 R14, c[0x0][0x9e8] ;  /* 0x00027a00ff0e4b82 */ /* 0x000e240000000a00 */
[----:B0-----:R-:W-:-:S04]  /*105c0*/  @P4 IMAD.HI.U32 R21, R9, R14, RZ ;  /* 0x0000000e09154227 */ /* 0x001fc800078e00ff */
[----:B------:R-:W-:Y:S01]  /*105d0*/  IMAD.MOV.U32 R14, RZ, RZ, R9 ;  /* 0x000000ffff0e7224 */ /* 0x000fe200078e0009 */
[----:B------:R-:W-:-:S07]  /*105e0*/  @P4 SHF.R.U32.HI R14, RZ, R15, R21 ;  /* 0x0000000fff0e4219 */ /* 0x000fce0000011615 */
.L_x_9506:
[----:B------:R-:W-:Y:S05]  /*105f0*/  BSYNC B0 ;  /* 0x0000000000007941 */ /* 0x000fea0003800000 */
.L_x_9504:
[----:B------:R-:W-:-:S04]  /*10600*/  IMAD R142, R14, R0, -R142 ;  /* 0x000000000e8e7224 */ /* 0x000fc800078e0a8e */
[----:B------:R-:W-:-:S05]  /*10610*/  IMAD R142, R136, -0x2, R142 ;  /* 0xfffffffe888e7824 */ /* 0x000fca00078e028e */
[----:B------:R-:W-:Y:S02]  /*10620*/  VIMNMX R141, R141, R142, !PT ;  /* 0x0000008e8d8d7248 */ /* 0x000fe40007fe0100 */
[----:B------:R-:W-:-:S07]  /*10630*/  VIADDMNMX R22, R142, R0, R22, PT ;  /* 0x000000008e167246 */ /* 0x000fce0003800116 */
.L_x_9503:
[----:B------:R-:W-:Y:S01]  /*10640*/  @!P1 IMAD R0, R17, 0x8, R2 ;  /* 0x0000000811009824 */ /* 0x000fe200078e0202 */
[----:B------:R-:W2:Y:S03]  /*10650*/  LDL R142, [R1+0x28] ;  /* 0x00002800018e7983 */ /* 0x000ea60000100800 */
[----:B------:R-:W-:-:S05]  /*10660*/  @!P1 VIADD R0, R0, 0x2d860 ;  /* 0x0002d86000009836 */ /* 0x000fca0000000000 */
[----:B------:R-:W-:-:S04]  /*10670*/  @!P1 PRMT R0, RZ, 0x654, R0 ;  /* 0x00000654ff009816 */ /* 0x000fc80000000000 */
[----:B------:R0:W-:Y:S02]  /*10680*/  @!P1 SYNCS.ARRIVE.TRANS64.RED.A1T0 RZ, [R0+URZ], RZ ;  /* 0x000000ff00ff99a7 */ /* 0x0001e4000810043f */
[----:B0-----:R-:W-:-:S04]  /*10690*/  FMNMX.FTZ R0, R24, R3, !PT ;  /* 0x0000000318007209 */ /* 0x001fc80007810000 */
        /* <DEDUP_REMOVED lines=34> */
[----:B0-----:R-:W-:Y:S02]  /*108c0*/  FMNMX.FTZ R14, R14, R0, !PT ;  /* 0x000000000e0e7209 */ /* 0x001fe40007810000 */
[----:B------:R-:W0:Y:S02]  /*108d0*/  LDC R0, c[0x0][0x988] ;  /* 0x00026200ff007b82 */ /* 0x000e240000000800 */
[----:B------:R-:W-:-:S04]  /*108e0*/  FSETP.NEU.FTZ.AND P4, PT, R14, -INF , PT ;  /* 0xff8000000e00780b */ /* 0x000fc80003f9d000 */
[----:B------:R-:W-:-:S05]  /*108f0*/  FSEL R15, R14, RZ, P4 ;  /* 0x000000ff0e0f7208 */ /* 0x000fca0002000000 */
[----:B------:R-:W-:Y:S01]  /*10900*/  FADD.FTZ R15, -R15, R3 ;  /* 0x000000030f0f7221 */ /* 0x000fe20000010100 */
[----:B0-----:R-:W-:-:S03]  /*10910*/  FMUL.FTZ R3, R14, R0 ;  /* 0x000000000e037220 */ /* 0x001fc60000410000 */
[-C--:B------:R-:W-:Y:S02]  /*10920*/  FMUL.FTZ R15, R15, R0.reuse ;  /* 0x000000000f0f7220 */ /* 0x080fe40000410000 */
[----:B------:R-:W-:Y:S02]  /*10930*/  FSEL R3, R3, RZ, P4 ;  /* 0x000000ff03037208 */ /* 0x000fe40002000000 */
[----:B------:R-:W-:Y:S02]  /*10940*/  ISETP.GT.AND P4, PT, R141, 0x1, P3 ;  /* 0x000000018d00780c */ /* 0x000fe40001f84270 */
[----:B------:R-:W-:Y:S01]  /*10950*/  MUFU.EX2 R15, R15 ;  /* 0x0000000f000f7308 */ /* 0x000fe20000000800 */
[-CC-:B------:R-:W-:Y:S01]  /*10960*/  FFMA.FTZ R24, R24, R0.reuse, -R3.reuse ;  /* 0x0000000018187223 */ /* 0x180fe20000010803 */
[----:B------:R-:W-:Y:S01]  /*10970*/  ISETP.LT.OR P5, PT, R22, 0x2, P4 ;  /* 0x000000021600780c */ /* 0x000fe200027a1670 */
[-CC-:B------:R-:W-:Y:S01]  /*10980*/  FFMA.FTZ R25, R25, R0.reuse, -R3.reuse ;  /* 0x0000000019197223 */ /* 0x180fe20000010803 */
[----:B------:R-:W-:Y:S01]  /*10990*/  ISETP.GT.AND P4, PT, R141, 0x8, P3 ;  /* 0x000000088d00780c */ /* 0x000fe20001f84270 */
[----:B------:R-:W-:Y:S01]  /*109a0*/  FFMA.FTZ R28, R28, R0, -R3 ;  /* 0x000000001c1c7223 */ /* 0x000fe20000010803 */
[----:B------:R-:W-:-:S02]  /*109b0*/  FSEL R27, R27, -INF , !P5 ;  /* 0xff8000001b1b7808 */ /* 0x000fc40006800000 */
[----:B------:R-:W0:Y:S01]  /*109c0*/  MUFU.EX2 R24, R24 ;  /* 0x0000001800187308 */ /* 0x000e220000000800 */
[----:B------:R-:W-:Y:S01]  /*109d0*/  ISETP.GT.AND P5, PT, R141, 0x9, P3 ;  /* 0x000000098d00780c */ /* 0x000fe20001fa4270 */
[-CC-:B------:R-:W-:Y:S01]  /*109e0*/  FFMA.FTZ R29, R29, R0.reuse, -R3.reuse ;  /* 0x000000001d1d7223 */ /* 0x180fe20000010803 */
[----:B------:R-:W-:Y:S01]  /*109f0*/  ISETP.LT.OR P4, PT, R22, 0x9, P4 ;  /* 0x000000091600780c */ /* 0x000fe20002781670 */
[-CC-:B------:R-:W-:Y:S01]  /*10a00*/  FFMA.FTZ R32, R32, R0.reuse, -R3.reuse ;  /* 0x0000000020207223 */ /* 0x180fe20000010803 */
[----:B------:R-:W-:Y:S01]  /*10a10*/  ISETP.LT.OR P5, PT, R22, 0xa, P5 ;  /* 0x0000000a1600780c */ /* 0x000fe20002fa1670 */
[-CC-:B------:R-:W-:Y:S01]  /*10a20*/  FFMA.FTZ R33, R33, R0.reuse, -R3.reuse ;  /* 0x0000000021217223 */ /* 0x180fe20000010803 */
[----:B------:R-:W-:Y:S01]  /*10a30*/  FSEL R30, R30, -INF , !P4 ;  /* 0xff8000001e1e7808 */ /* 0x000fe20006000000 */
[----:B------:R-:W1:Y:S01]  /*10a40*/  MUFU.EX2 R17, R25 ;  /* 0x0000001900117308 */ /* 0x000e620000000800 */
[----:B------:R-:W-:Y:S01]  /*10a50*/  FSEL R31, R31, -INF , !P5 ;  /* 0xff8000001f1f7808 */ /* 0x000fe20006800000 */
[-CC-:B------:R-:W-:Y:S01]  /*10a60*/  FFMA.FTZ R36, R36, R0.reuse, -R3.reuse ;  /* 0x0000000024247223 */ /* 0x180fe20000010803 */
[----:B------:R-:W-:Y:S01]  /*10a70*/  ISETP.GT.AND P5, PT, R141, 0x11, P3 ;  /* 0x000000118d00780c */ /* 0x000fe20001fa4270 */
[-CC-:B------:R-:W-:Y:S01]  /*10a80*/  FFMA.FTZ R37, R37, R0.reuse, -R3.reuse ;  /* 0x0000000025257223 */ /* 0x180fe20000010803 */
[----:B------:R-:W-:Y:S01]  /*10a90*/  ISETP.GT.AND P4, PT, R141, 0x10, P3 ;  /* 0x000000108d00780c */ /* 0x000fe20001f84270 */
[-CC-:B------:R-:W-:Y:S01]  /*10aa0*/  FFMA.FTZ R40, R40, R0.reuse, -R3.reuse ;  /* 0x0000000028287223 */ /* 0x180fe20000010803 */
[C---:B------:R-:W-:Y:S01]  /*10ab0*/  ISETP.LT.OR P5, PT, R22.reuse, 0x12, P5 ;  /* 0x000000121600780c */ /* 0x040fe20002fa1670 */
[----:B------:R-:W-:Y:S01]  /*10ac0*/  MUFU.EX2 R29, R29 ;  /* 0x0000001d001d7308 */ /* 0x000fe20000000800 */
[----:B------:R-:W-:Y:S01]  /*10ad0*/  ISETP.LT.OR P4, PT, R22, 0x11, P4 ;  /* 0x000000111600780c */ /* 0x000fe20002781670 */
[----:B0-----:R-:W-:Y:S01]  /*10ae0*/  FFMA.FTZ R5, R15, R5, R24 ;  /* 0x000000050f057223 */ /* 0x001fe20000010018 */
[----:B------:R-:W-:Y:S01]  /*10af0*/  FSEL R35, R35, -INF , !P5 ;  /* 0xff80000023237808 */ /* 0x000fe20006800000 */
[-CC-:B------:R-:W-:Y:S01]  /*10b00*/  FFMA.FTZ R41, R41, R0.reuse, -R3.reuse ;  /* 0x0000000029297223 */ /* 0x180fe20000010803 */
[----:B------:R-:W-:Y:S01]  /*10b10*/  ISETP.GT.AND P5, PT, R141, 0x19, P3 ;  /* 0x000000198d00780c */ /* 0x000fe20001fa4270 */
[-C--:B------:R-:W-:Y:S01]  /*10b20*/  FFMA.FTZ R44, R44, R0.reuse, -R3 ;  /* 0x000000002c2c7223 */ /* 0x080fe20000010803 */
[----:B------:R-:W-:Y:S01]  /*10b30*/  FSEL R34, R34, -INF , !P4 ;  /* 0xff80000022227808 */ /* 0x000fe20006000000 */
[----:B------:R-:W-:Y:S01]  /*10b40*/  MUFU.EX2 R33, R33 ;  /* 0x0000002100217308 */ /* 0x000fe20000000800 */
[----:B------:R-:W-:Y:S01]  /*10b50*/  ISETP.LT.OR P5, PT, R22, 0x1a, P5 ;  /* 0x0000001a1600780c */ /* 0x000fe20002fa1670 */
[----:B-1----:R-:W-:Y:S01]  /*10b60*/  FADD.FTZ R5, R17, R5 ;  /* 0x0000000511057221 */ /* 0x002fe20000010000 */
[----:B------:R-:W-:Y:S01]  /*10b70*/  ISETP.GT.AND P4, PT, R141, 0x18, P3 ;  /* 0x000000188d00780c */ /* 0x000fe20001f84270 */
[-CC-:B------:R-:W-:Y:S01]  /*10b80*/  FFMA.FTZ R45, R45, R0.reuse, -R3.reuse ;  /* 0x000000002d2d7223 */ /* 0x180fe20000010803 */
[----:B------:R-:W-:Y:S01]  /*10b90*/  FSEL R39, R39, -INF , !P5 ;  /* 0xff80000027277808 */ /* 0x000fe20006800000 */
[--C-:B------:R-:W-:Y:S01]  /*10ba0*/  FFMA.FTZ R48, R48, R0, -R3.reuse ;  /* 0x0000000030307223 */ /* 0x100fe20000010803 */
[----:B------:R-:W-:Y:S01]  /*10bb0*/  ISETP.GT.AND P5, PT, R141, 0x21, P3 ;  /* 0x000000218d00780c */ /* 0x000fe20001fa4270 */
[----:B------:R-:W-:Y:S01]  /*10bc0*/  MUFU.EX2 R37, R37 ;  /* 0x0000002500257308 */ /* 0x000fe20000000800 */
[----:B------:R-:W-:Y:S01]  /*10bd0*/  F2FP.BF16.F32.PACK_AB R24, R17, R24 ;  /* 0x000000181118723e */ /* 0x000fe200000010ff */
[-CC-:B------:R-:W-:Y:S01]  /*10be0*/  FFMA.FTZ R49, R49, R0.reuse, -R3.reuse ;  /* 0x0000000031317223 */ /* 0x180fe20000010803 */
[----:B------:R-:W-:Y:S01]  /*10bf0*/  ISETP.LT.OR P5, PT, R22, 0x22, P5 ;  /* 0x000000221600780c */ /* 0x000fe20002fa1670 */
[-CC-:B------:R-:W-:Y:S01]  /*10c00*/  FFMA.FTZ R52, R52, R0.reuse, -R3.reuse ;  /* 0x0000000034347223 */ /* 0x180fe20000010803 */
[----:B------:R-:W-:Y:S01]  /*10c10*/  ISETP.LT.OR P4, PT, R22, 0x19, P4 ;  /* 0x000000191600780c */ /* 0x000fe20002781670 */
[-CC-:B------:R-:W-:Y:S01]  /*10c20*/  FFMA.FTZ R53, R53, R0.reuse, -R3.reuse ;  /* 0x0000000035357223 */ /* 0x180fe20000010803 */
[----:B------:R-:W-:Y:S01]  /*10c30*/  FSEL R43, R43, -INF , !P5 ;  /* 0xff8000002b2b7808 */ /* 0x000fe20006800000 */
[----:B------:R-:W-:Y:S01]  /*10c40*/  MUFU.EX2 R40, R40 ;  /* 0x0000002800287308 */ /* 0x000fe20000000800 */
[----:B------:R-:W-:Y:S01]  /*10c50*/  ISETP.GT.AND P5, PT, R141, 0x29, P3 ;  /* 0x000000298d00780c */ /* 0x000fe20001fa4270 */
[-CC-:B------:R-:W-:Y:S01]  /*10c60*/  FFMA.FTZ R56, R56, R0.reuse, -R3.reuse ;  /* 0x0000000038387223 */ /* 0x180fe20000010803 */
[----:B------:R-:W-:Y:S01]  /*10c70*/  FSEL R38, R38, -INF , !P4 ;  /* 0xff80000026267808 */ /* 0x000fe20006000000 */
[-CC-:B------:R-:W-:Y:S01]  /*10c80*/  FFMA.FTZ R57, R57, R0.reuse, -R3.reuse ;  /* 0x0000000039397223 */ /* 0x180fe20000010803 */
[----:B------:R-:W-:Y:S01]  /*10c90*/  ISETP.LT.OR P5, PT, R22, 0x2a, P5 ;  /* 0x0000002a1600780c */ /* 0x000fe20002fa1670 */
[-CC-:B------:R-:W-:Y:S01]  /*10ca0*/  FFMA.FTZ R60, R60, R0.reuse, -R3.reuse ;  /* 0x000000003c3c7223 */ /* 0x180fe20000010803 */
[----:B------:R-:W-:Y:S01]  /*10cb0*/  ISETP.GT.AND P4, PT, R141, 0x20, P3 ;  /* 0x000000208d00780c */ /* 0x000fe20001f84270 */
[----:B------:R-:W-:Y:S01]  /*10cc0*/  MUFU.EX2 R41, R41 ;  /* 0x0000002900297308 */ /* 0x000fe20000000800 */
[----:B------:R-:W-:Y:S01]  /*10cd0*/  FSEL R47, R47, -INF , !P5 ;  /* 0xff8000002f2f7808 */ /* 0x000fe20006800000 */
[-CC-:B------:R-:W-:Y:S01]  /*10ce0*/  FFMA.FTZ R61, R61, R0.reuse, -R3.reuse ;  /* 0x000000003d3d7223 */ /* 0x180fe20000010803 */
[----:B------:R-:W-:Y:S01]  /*10cf0*/  ISETP.GT.AND P5, PT, R141, 0x31, P3 ;  /* 0x000000318d00780c */ /* 0x000fe20001fa4270 */
        /* <DEDUP_REMOVED lines=9> */
[C---:B------:R-:W-:Y:S01]  /*10d90*/  ISETP.GT.AND P5, PT, R141.reuse, 0x39, P3 ;  /* 0x000000398d00780c */ /* 0x040fe20001fa4270 */
[-CC-:B------:R-:W-:Y:S01]  /*10da0*/  FFMA.FTZ R72, R72, R0.reuse, -R3.reuse ;  /* 0x0000000048487223 */ /* 0x180fe20000010803 */
[----:B------:R-:W-:Y:S01]  /*10db0*/  ISETP.GT.AND P4, PT, R141, 0x28, P3 ;  /* 0x000000288d00780c */ /* 0x000fe20001f84270 */
[----:B------:R-:W-:Y:S01]  /*10dc0*/  MUFU.EX2 R45, R45 ;  /* 0x0000002d002d7308 */ /* 0x000fe20000000800 */
[C---:B------:R-:W-:Y:S01]  /*10dd0*/  ISETP.LT.OR P5, PT, R22.reuse, 0x3a, P5 ;  /* 0x0000003a1600780c */ /* 0x040fe20002fa1670 */
[-CC-:B------:R-:W-:Y:S01]  /*10de0*/  FFMA.FTZ R73, R73, R0.reuse, -R3.reuse ;  /* 0x0000000049497223 */ /* 0x180fe20000010803 */
[----:B------:R-:W-:Y:S01]  /*10df0*/  ISETP.LT.OR P4, PT, R22, 0x29, P4 ;  /* 0x000000291600780c */ /* 0x000fe20002781670 */
[-CC-:B------:R-:W-:Y:S01]  /*10e00*/  FFMA.FTZ R76, R76, R0.reuse, -R3.reuse ;  /* 0x000000004c4c7223 */ /* 0x180fe20000010803 */
[----:B------:R-:W-:Y:S01]  /*10e10*/  FSEL R55, R55, -INF , !P5 ;  /* 0xff80000037377808 */ /* 0x000fe20006800000 */
[-CC-:B------:R-:W-:Y:S01]  /*10e20*/  FFMA.FTZ R77, R77, R0.reuse, -R3.reuse ;  /* 0x000000004d4d7223 */ /* 0x180fe20000010803 */
[----:B------:R-:W-:Y:S01]  /*10e30*/  ISETP.GT.AND P5, PT, R141, 0x41, P3 ;  /* 0x000000418d00780c */ /* 0x000fe20001fa4270 */
[----:B------:R-:W-:Y:S01]  /*10e40*/  MUFU.EX2 R49, R49 ;  /* 0x0000003100317308 */ /* 0x000fe20000000800 */
[----:B------:R-:W-:Y:S01]  /*10e50*/  FSEL R46, R46, -INF , !P4 ;  /* 0xff8000002e2e7808 */ /* 0x000fe20006000000 */
[-CC-:B------:R-:W-:Y:S01]  /*10e60*/  FFMA.FTZ R80, R80, R0.reuse, -R3.reuse ;  /* 0x0000000050507223 */ /* 0x180fe20000010803 */
[----:B------:R-:W-:Y:S01]  /*10e70*/  ISETP.LT.OR P5, PT, R22, 0x42, P5 ;  /* 0x000000421600780c */ /* 0x000fe20002fa1670 */
[-CC-:B------:R-:W-:Y:S01]  /*10e80*/  FFMA.FTZ R81, R81, R0.reuse, -R3.reuse ;  /* 0x0000000051517223 */ /* 0x180fe20000010803 */
[----:B------:R-:W-:Y:S01]  /*10e90*/  ISETP.GT.AND P4, PT, R141, 0x30, P3 ;  /* 0x000000308d00780c */ /* 0x000fe20001f84270 */
[-CC-:B------:R-:W-:Y:S01]  /*10ea0*/  FFMA.FTZ R84, R84, R0.reuse, -R3.reuse ;  /* 0x0000000054547223 */ /* 0x180fe20000010803 */
[----:B------:R-:W-:Y:S01]  /*10eb0*/  FSEL R59, R59, -INF , !P5 ;  /* 0xff8000003b3b7808 */ /* 0x000fe20006800000 */
[----:B------:R-:W-:Y:S01]  /*10ec0*/  MUFU.EX2 R52, R52 ;  /* 0x0000003400347308 */ /* 0x000fe20000000800 */
[----:B------:R-:W-:Y:S01]  /*10ed0*/  ISETP.GT.AND P5, PT, R141, 0x49, P3 ;  /* 0x000000498d00780c */ /* 0x000fe20001fa4270 */
[----:B------:R-:W-:Y:S01]  /*10ee0*/  FFMA.FTZ R3, R85, R0, -R3 ;  /* 0x0000000055037223 */ /* 0x000fe20000010803 */
[----:B------:R-:W-:-:S02]  /*10ef0*/  ISETP.LT.OR P4, PT, R22, 0x31, P4 ;  /* 0x000000311600780c */ /* 0x000fc40002781670 */
[----:B------:R-:W-:Y:S02]  /*10f00*/  ISETP.LT.OR P5, PT, R22, 0x4a, P5 ;  /* 0x0000004a1600780c */ /* 0x000fe40002fa1670 */
[----:B------:R-:W-:Y:S01]  /*10f10*/  FSEL R50, R50, -INF , !P4 ;  /* 0xff80000032327808 */ /* 0x000fe20006000000 */
[----:B------:R-:W-:Y:S01]  /*10f20*/  MUFU.EX2 R53, R53 ;  /* 0x0000003500357308 */ /* 0x000fe20000000800 */
[----:B------:R-:W-:Y:S02]  /*10f30*/  FSEL R63, R63, -INF , !P5 ;  /* 0xff8000003f3f7808 */ /* 0x000fe40006800000 */
[C---:B------:R-:W-:Y:S02]  /*10f40*/  ISETP.GT.AND P5, PT, R141.reuse, 0x51, P3 ;  /* 0x000000518d00780c */ /* 0x040fe40001fa4270 */
[----:B------:R-:W-:Y:S02]  /*10f50*/  ISETP.GT.AND P4, PT, R141, 0x38, P3 ;  /* 0x000000388d00780c */ /* 0x000fe40001f84270 */
[C---:B------:R-:W-:Y:S01]  /*10f60*/  ISETP.LT.OR P5, PT, R22.reuse, 0x52, P5 ;  /* 0x000000521600780c */ /* 0x040fe20002fa1670 */
[----:B------:R-:W-:Y:S01]  /*10f70*/  MUFU.EX2 R56, R56 ;  /* 0x0000003800387308 */ /* 0x000fe20000000800 */
[----:B------:R-:W-:-:S02]  /*10f80*/  ISETP.LT.OR P4, PT, R22, 0x39, P4 ;  /* 0x000000391600780c */ /* 0x000fc40002781670 */
[----:B------:R-:W-:Y:S02]  /*10f90*/  FSEL R67, R67, -INF , !P5 ;  /* 0xff80000043437808 */ /* 0x000fe40006800000 */
[C---:B------:R-:W-:Y:S02]  /*10fa0*/  ISETP.GT.AND P5, PT, R141.reuse, 0x59, P3 ;  /* 0x000000598d00780c */ /* 0x040fe40001fa4270 */
[----:B------:R-:W-:Y:S01]  /*10fb0*/  FSEL R54, R54, -INF , !P4 ;  /* 0xff80000036367808 */ /* 0x000fe20006000000 */
[----:B------:R-:W-:Y:S01]  /*10fc0*/  MUFU.EX2 R57, R57 ;  /* 0x0000003900397308 */ /* 0x000fe20000000800 */
[----:B------:R-:W-:Y:S02]  /*10fd0*/  ISETP.LT.OR P5, PT, R22, 0x5a, P5 ;  /* 0x0000005a1600780c */ /* 0x000fe40002fa1670 */
[----:B------:R-:W-:Y:S02]  /*10fe0*/  ISETP.GT.AND P4, PT, R141, 0x40, P3 ;  /* 0x000000408d00780c */ /* 0x000fe40001f84270 */
[----:B------:R-:W-:-:S02]  /*10ff0*/  FSEL R71, R71, -INF , !P5 ;  /* 0xff80000047477808 */ /* 0x000fc40006800000 */
[----:B------:R-:W-:Y:S01]  /*11000*/  ISETP.GT.AND P5, PT, R141, 0x61, P3 ;  /* 0x000000618d00780c */ /* 0x000fe20001fa4270 */
[----:B------:R-:W-:Y:S01]  /*11010*/  MUFU.EX2 R60, R60 ;  /* 0x0000003c003c7308 */ /* 0x000fe20000000800 */
[C---:B------:R-:W-:Y:S02]  /*11020*/  ISETP.LT.OR P4, PT, R22.reuse, 0x41, P4 ;  /* 0x000000411600780c */ /* 0x040fe40002781670 */
[----:B------:R-:W-:Y:S02]  /*11030*/  ISETP.LT.OR P5, PT, R22, 0x62, P5 ;  /* 0x000000621600780c */ /* 0x000fe40002fa1670 */
[----:B------:R-:W-:Y:S02]  /*11040*/  FSEL R58, R58, -INF , !P4 ;  /* 0xff8000003a3a7808 */ /* 0x000fe40006000000 */
[----:B------:R-:W-:Y:S01]  /*11050*/  FSEL R75, R75, -INF , !P5 ;  /* 0xff8000004b4b7808 */ /* 0x000fe20006800000 */
[----:B------:R-:W-:Y:S01]  /*11060*/  MUFU.EX2 R61, R61 ;  /* 0x0000003d003d7308 */ /* 0x000fe20000000800 */
[----:B------:R-:W-:-:S02]  /*11070*/  ISETP.GT.AND P5, PT, R141, 0x69, P3 ;  /* 0x000000698d00780c */ /* 0x000fc40001fa4270 */
[----:B------:R-:W-:Y:S02]  /*11080*/  ISETP.GT.AND P4, PT, R141, 0x48, P3 ;  /* 0x000000488d00780c */ /* 0x000fe40001f84270 */
[C---:B------:R-:W-:Y:S02]  /*11090*/  ISETP.LT.OR P5, PT, R22.reuse, 0x6a, P5 ;  /* 0x0000006a1600780c */ /* 0x040fe40002fa1670 */
[----:B------:R-:W-:Y:S01]  /*110a0*/  ISETP.LT.OR P4, PT, R22, 0x49, P4 ;  /* 0x000000491600780c */ /* 0x000fe20002781670 */
[----:B------:R-:W-:Y:S01]  /*110b0*/  MUFU.EX2 R64, R64 ;  /* 0x0000004000407308 */ /* 0x000fe20000000800 */
[----:B------:R-:W-:Y:S02]  /*110c0*/  FSEL R79, R79, -INF , !P5 ;  /* 0xff8000004f4f7808 */ /* 0x000fe40006800000 */
[----:B------:R-:W-:Y:S02]  /*110d0*/  ISETP.GT.AND P5, PT, R141, RZ, P3 ;  /* 0x000000ff8d00720c */ /* 0x000fe40001fa4270 */
[----:B------:R-:W-:-:S02]  /*110e0*/  FSEL R62, R62, -INF , !P4 ;  /* 0xff8000003e3e7808 */ /* 0x000fc40006000000 */
[----:B------:R-:W-:Y:S01]  /*110f0*/  ISETP.LT.OR P5, PT, R22, 0x1, P5 ;  /* 0x000000011600780c */ /* 0x000fe20002fa1670 */
[----:B------:R-:W-:Y:S01]  /*11100*/  MUFU.EX2 R65, R65 ;  /* 0x0000004100417308 */ /* 0x000fe20000000800 */
[----:B------:R-:W-:Y:S02]  /*11110*/  ISETP.GT.AND P4, PT, R141, 0x50, P3 ;  /* 0x000000508d00780c */ /* 0x000fe40001f84270 */
[----:B------:R-:W-:Y:S02]  /*11120*/  FSEL R25, R26, -INF , !P5 ;  /* 0xff8000001a197808 */ /* 0x000fe40006800000 */
[----:B------:R-:W-:Y:S02]  /*11130*/  ISETP.LT.OR P4, PT, R22, 0x51, P4 ;  /* 0x000000511600780c */ /* 0x000fe40002781670 */
[----:B------:R-:W-:Y:S01]  /*11140*/  FMNMX.FTZ R17, R25, R6, !PT ;  /* 0x0000000619117209 */ /* 0x000fe20007810000 */
[----:B------:R-:W0:Y:S01]  /*11150*/  MUFU.EX2 R26, R28 ;  /* 0x0000001c001a7308 */ /* 0x000e220000000800 */
[----:B------:R-:W-:-:S02]  /*11160*/  FSEL R66, R66, -INF , !P4 ;  /* 0xff80000042427808 */ /* 0x000fc40006000000 */
[----:B------:R-:W-:Y:S02]  /*11170*/  FMNMX.FTZ R17, R27, R17, !PT ;  /* 0x000000111b117209 */ /* 0x000fe40007810000 */
[----:B------:R-:W-:Y:S02]  /*11180*/  ISETP.GT.AND P4, PT, R141, 0x58, P3 ;  /* 0x000000588d00780c */ /* 0x000fe40001f84270 */
[----:B------:R-:W-:Y:S01]  /*11190*/  FMNMX.FTZ R17, R30, R17, !PT ;  /* 0x000000111e117209 */ /* 0x000fe20007810000 */
[----:B------:R-:W-:Y:S01]  /*111a0*/  MUFU.EX2 R68, R68 ;  /* 0x0000004400447308 */ /* 0x000fe20000000800 */
[----:B------:R-:W-:Y:S02]  /*111b0*/  ISETP.LT.OR P4, PT, R22, 0x59, P4 ;  /* 0x000000591600780c */ /* 0x000fe40002781670 */
[----:B------:R-:W-:Y:S02]  /*111c0*/  FMNMX.FTZ R17, R31, R17, !PT ;  /* 0x000000111f117209 */ /* 0x000fe40007810000 */
[----:B------:R-:W-:-:S02]  /*111d0*/  FSEL R70, R70, -INF , !P4 ;  /* 0xff80000046467808 */ /* 0x000fc40006000000 */
[----:B------:R-:W-:Y:S01]  /*111e0*/  FMNMX.FTZ R17, R34, R17, !PT ;  /* 0x0000001122117209 */ /* 0x000fe20007810000 */
[----:B------:R-:W-:Y:S01]  /*111f0*/  MUFU.EX2 R69, R69 ;  /* 0x0000004500457308 */ /* 0x000fe20000000800 */
[----:B------:R-:W-:Y:S01]  /*11200*/  ISETP.GT.AND P4, PT, R141, 0x60, P3 ;  /* 0x000000608d00780c */ /* 0x000fe20001f84270 */
[----:B0-----:R-:W-:Y:S01]  /*11210*/  FADD.FTZ R5, R26, R5 ;  /* 0x000000051a057221 */ /* 0x001fe20000010000 */
[----:B------:R-:W-:Y:S02]  /*11220*/  FMNMX.FTZ R17, R35, R17, !PT ;  /* 0x0000001123117209 */ /* 0x000fe40007810000 */
[----:B------:R-:W-:Y:S02]  /*11230*/  ISETP.LT.OR P4, PT, R22, 0x61, P4 ;  /* 0x000000611600780c */ /* 0x000fe40002781670 */
[----:B------:R-:W-:Y:S01]  /*11240*/  FMNMX.FTZ R17, R38, R17, !PT ;  /* 0x0000001126117209 */ /* 0x000fe20007810000 */
[----:B------:R-:W-:Y:S01]  /*11250*/  MUFU.EX2 R72, R72 ;  /* 0x0000004800487308 */ /* 0x000fe20000000800 */
        /* <DEDUP_REMOVED lines=10> */
[----:B------:R-:W-:Y:S02]  /*11300*/  ISETP.GT.AND P4, PT, R141, 0x70, P3 ;  /* 0x000000708d00780c */ /* 0x000fe40001f84270 */
[----:B------:R-:W-:Y:S02]  /*11310*/  FMNMX.FTZ R17, R47, R17, !PT ;  /* 0x000000112f117209 */ /* 0x000fe40007810000 */
[----:B------:R-:W-:Y:S02]  /*11320*/  ISETP.LT.OR P4, PT, R22, 0x71, P4 ;  /* 0x000000711600780c */ /* 0x000fe40002781670 */
[----:B------:R-:W-:Y:S01]  /*11330*/  FMNMX.FTZ R17, R50, R17, !PT ;  /* 0x0000001132117209 */ /* 0x000fe20007810000 */
[----:B------:R-:W-:Y:S01]  /*11340*/  MUFU.EX2 R77, R77 ;  /* 0x0000004d004d7308 */ /* 0x000fe20000000800 */
[----:B------:R-:W-:-:S02]  /*11350*/  FSEL R82, R82, -INF , !P4 ;  /* 0xff80000052527808 */ /* 0x000fc40006000000 */
[----:B------:R-:W-:Y:S02]  /*11360*/  FMNMX.FTZ R17, R51, R17, !PT ;  /* 0x0000001133117209 */ /* 0x000fe40007810000 */
[C---:B------:R-:W-:Y:S02]  /*11370*/  ISETP.GT.AND P4, PT, R141.reuse, 0x71, P3 ;  /* 0x000000718d00780c */ /* 0x040fe40001f84270 */
[----:B------:R-:W-:Y:S01]  /*11380*/  FMNMX.FTZ R17, R54, R17, !PT ;  /* 0x0000001136117209 */ /* 0x000fe20007810000 */
[----:B------:R-:W-:Y:S01]  /*11390*/  MUFU.EX2 R80, R80 ;  /* 0x0000005000507308 */ /* 0x000fe20000000800 */
[----:B------:R-:W-:Y:S02]  /*113a0*/  ISETP.GT.AND P5, PT, R141, 0x78, P3 ;  /* 0x000000788d00780c */ /* 0x000fe40001fa4270 */
[----:B------:R-:W-:Y:S02]  /*113b0*/  FMNMX.FTZ R17, R55, R17, !PT ;  /* 0x0000001137117209 */ /* 0x000fe40007810000 */
[----:B------:R-:W-:-:S02]  /*113c0*/  ISETP.LT.OR P4, PT, R22, 0x72, P4 ;  /* 0x000000721600780c */ /* 0x000fc40002781670 */
        /* <DEDUP_REMOVED lines=9> */
[----:B------:R-:W-:Y:S02]  /*11460*/  ISETP.LT.OR P3, PT, R22, 0x7a, P3 ;  /* 0x0000007a1600780c */ /* 0x000fe40001f61670 */
[----:B------:R-:W-:Y:S01]  /*11470*/  FMNMX.FTZ R17, R66, R17, !PT ;  /* 0x0000001142117209 */ /* 0x000fe20007810000 */
[----:B------:R-:W-:Y:S01]  /*11480*/  MUFU.EX2 R3, R3 ;  /* 0x0000000300037308 */ /* 0x000fe20000000800 */
[----:B------:R-:W-:Y:S02]  /*11490*/  FSEL R86, R86, -INF , !P5 ;  /* 0xff80000056567808 */ /* 0x000fe40006800000 */
[----:B------:R-:W-:Y:S02]  /*114a0*/  FMNMX.FTZ R17, R67, R17, !PT ;  /* 0x0000001143117209 */ /* 0x000fe40007810000 */
[----:B------:R-:W-:-:S02]  /*114b0*/  FSEL R87, R87, -INF , !P3 ;  /* 0xff80000057577808 */ /* 0x000fc40005800000 */
[----:B------:R-:W-:Y:S02]  /*114c0*/  FMNMX.FTZ R17, R70, R17, !PT ;  /* 0x0000001146117209 */ /* 0x000fe40007810000 */
        /* <DEDUP_REMOVED lines=14> */
[----:B------:R-:W-:-:S03]  /*115b0*/  FADD.FTZ R17, R29, R5 ;  /* 0x000000051d117221 */ /* 0x000fc60000010000 */
[C---:B------:R-:W-:Y:S01]  /*115c0*/  FSETP.NEU.FTZ.AND P3, PT, R21.reuse, -INF , PT ;  /* 0xff8000001500780b */ /* 0x040fe20003f7d000 */
[----:B------:R-:W-:-:S05]  /*115d0*/  FMUL.FTZ R5, R21, R0 ;  /* 0x0000000015057220 */ /* 0x000fca0000410000 */
        /* <DEDUP_REMOVED lines=20> */
[----:B------:R-:W-:-:S03]  /*11720*/  FFMA.FTZ R86, R86, R0, -R5 ;  /* 0x0000000056567223 */ /* 0x000fc60000010805 */
[----:B------:R-:W0:Y:S08]  /*11730*/  MUFU.EX2 R28, R28 ;  /* 0x0000001c001c7308 */ /* 0x000e300000000800 */
[----:B------:R-:W1:Y:S08]  /*11740*/  MUFU.EX2 R30, R30 ;  /* 0x0000001e001e7308 */ /* 0x000e700000000800 */
[----:B------:R-:W-:Y:S01]  /*11750*/  MUFU.EX2 R31, R31 ;  /* 0x0000001f001f7308 */ /* 0x000fe20000000800 */
[----:B0-----:R-:W-:-:S07]  /*11760*/  F2FP.BF16.F32.PACK_AB R25, R28, R22 ;  /* 0x000000161c19723e */ /* 0x001fce00000010ff */
[----:B------:R-:W-:Y:S01]  /*11770*/  MUFU.EX2 R38, R38 ;  /* 0x0000002600267308 */ /* 0x000fe20000000800 */
[----:B-1----:R-:W-:-:S05]  /*11780*/  F2FP.BF16.F32.PACK_AB R27, R30, R29 ;  /* 0x0000001d1e1b723e */ /* 0x002fca00000010ff */
[----:B------:R0:W-:Y:S02]  /*11790*/  STSM.16.M88.4 [R137+0x21800], R24 ;  /* 0x0218001889007844 */ /* 0x0001e40000000200 */
[----:B------:R-:W-:Y:S08]  /*117a0*/  MUFU.EX2 R70, R70 ;  /* 0x0000004600467308 */ /* 0x000ff00000000800 */
[----:B------:R-:W-:Y:S01]  /*117b0*/  MUFU.EX2 R71, R71 ;  /* 0x0000004700477308 */ /* 0x000fe20000000800 */
[----:B0-----:R-:W-:Y:S01]  /*117c0*/  FFMA.FTZ R27, R35, R0, -R5 ;  /* 0x00000000231b7223 */ /* 0x001fe20000010805 */
[----:B------:R-:W-:-:S06]  /*117d0*/  FSEL R35, R21, RZ, P3 ;  /* 0x000000ff15237208 */ /* 0x000fcc0001800000 */
[----:B------:R-:W0:Y:S01]  /*117e0*/  MUFU.EX2 R24, R32 ;  /* 0x0000002000187308 */ /* 0x000e220000000800 */
[-CC-:B------:R-:W-:Y:S01]  /*117f0*/  FFMA.FTZ R25, R34, R0.reuse, -R5.reuse ;  /* 0x0000000022197223 */ /* 0x180fe20000010805 */
[-CC-:B------:R-:W-:Y:S01]  /*11800*/  FFMA.FTZ R34, R39, R0.reuse, -R5.reuse ;  /* 0x0000000027227223 */ /* 0x180fe20000010805 */
[----:B------:R-:W-:Y:S01]  /*11810*/  FFMA.FTZ R39, R54, R0, -R5 ;  /* 0x0000000036277223 */ /* 0x000fe20000010805 */
[----:B------:R-:W-:-:S04]  /*11820*/  FADD.FTZ R35, -R35, R6 ;  /* 0x0000000623237221 */ /* 0x000fc80000010100 */
[-C--:B------:R-:W-:Y:S01]  /*11830*/  FMUL.FTZ R6, R35, R0.reuse ;  /* 0x0000000023067220 */ /* 0x080fe20000410000 */
[----:B------:R-:W-:Y:S01]  /*11840*/  MUFU.EX2 R25, R25 ;  /* 0x0000001900197308 */ /* 0x000fe20000000800 */
[-CC-:B------:R-:W-:Y:S01]  /*11850*/  FFMA.FTZ R35, R50, R0.reuse, -R5.reuse ;  /* 0x0000000032237223 */ /* 0x180fe20000010805 */
[----:B------:R-:W-:-:S06]  /*11860*/  FFMA.FTZ R50, R63, R0, -R5 ;  /* 0x000000003f327223 */ /* 0x000fcc0000010805 */
[----:B------:R-:W1:Y:S01]  /*11870*/  MUFU.EX2 R6, R6 ;  /* 0x0000000600067308 */ /* 0x000e620000000800 */
[----:B0-----:R-:W-:Y:S01]  /*11880*/  FADD.FTZ R17, R24, R17 ;  /* 0x0000001118117221 */ /* 0x001fe20000010000 */
[----:B------:R-:W-:-:S03]  /*11890*/  F2FP.BF16.F32.PACK_AB R24, R33, R24 ;  /* 0x000000182118723e */ /* 0x000fc600000010ff */
[----:B------:R-:W-:-:S03]  /*118a0*/  FADD.FTZ R17, R33, R17 ;  /* 0x0000001121117221 */ /* 0x000fc60000010000 */
[----:B------:R0:W3:Y:S08]  /*118b0*/  MUFU.EX2 R26, R36 ;  /* 0x00000024001a7308 */ /* 0x0000f00000000800 */
[----:B------:R-:W4:Y:S01]  /*118c0*/  MUFU.EX2 R27, R27 ;  /* 0x0000001b001b7308 */ /* 0x000f220000000800 */
[----:B-1----:R-:W-:Y:S01]  /*118d0*/  FFMA.FTZ R22, R6, R7, R22 ;  /* 0x0000000706167223 */ /* 0x002fe20000010016 */
[-CC-:B0-----:R-:W-:Y:S01]  /*118e0*/  FFMA.FTZ R36, R42, R0.reuse, -R5.reuse ;  /* 0x000000002a247223 */ /* 0x181fe20000010805 */
[-CC-:B------:R-:W-:Y:S01]  /*118f0*/  FFMA.FTZ R42, R43, R0.reuse, -R5.reuse ;  /* 0x000000002b2a7223 */ /* 0x180fe20000010805 */
[-CC-:B------:R-:W-:Y:S01]  /*11900*/  FFMA.FTZ R43, R46, R0.reuse, -R5.reuse ;  /* 0x000000002e2b7223 */ /* 0x180fe20000010805 */
[----:B------:R-:W-:Y:S01]  /*11910*/  FADD.FTZ R22, R28, R22 ;  /* 0x000000161c167221 */ /* 0x000fe20000010000 */
[-CC-:B------:R-:W-:Y:S01]  /*11920*/  FFMA.FTZ R46, R47, R0.reuse, -R5.reuse ;  /* 0x000000002f2e7223 */ /* 0x180fe20000010805 */
[-C--:B------:R-:W-:Y:S01]  /*11930*/  FFMA.FTZ R7, R55, R0.reuse, -R5 ;  /* 0x0000000037077223 */ /* 0x080fe20000010805 */
[----:B------:R-:W0:Y:S01]  /*11940*/  MUFU.EX2 R34, R34 ;  /* 0x0000002200227308 */ /* 0x000e220000000800 */
[----:B------:R-:W-:Y:S01]  /*11950*/  FADD.FTZ R29, R29, R22 ;  /* 0x000000161d1d7221 */ /* 0x000fe20000010000 */
[----:B---3--:R-:W-:Y:S01]  /*11960*/  FADD.FTZ R28, R26, R17 ;  /* 0x000000111a1c7221 */ /* 0x008fe20000010000 */
[----:B------:R-:W-:Y:S01]  /*11970*/  FFMA.FTZ R47, R59, R0, -R5 ;  /* 0x000000003b2f7223 */ /* 0x000fe20000010805 */
[C---:B------:R-:W-:Y:S01]  /*11980*/  F2FP.BF16.F32.PACK_AB R26, R37.reuse, R26 ;  /* 0x0000001a251a723e */ /* 0x040fe200000010ff */
[----:B------:R-:W-:Y:S01]  /*11990*/  FADD.FTZ R29, R30, R29 ;  /* 0x0000001d1e1d7221 */ /* 0x000fe20000010000 */
[----:B------:R-:W-:-:S02]  /*119a0*/  FADD.FTZ R28, R37, R28 ;  /* 0x0000001c251c7221 */ /* 0x000fc40000010000 */
[----:B------:R-:W1:Y:S01]  /*119b0*/  MUFU.EX2 R36, R36 ;  /* 0x0000002400247308 */ /* 0x000e620000000800 */
[----:B------:R-:W-:Y:S01]  /*119c0*/  FADD.FTZ R29, R25, R29 ;  /* 0x0000001d191d7221 */ /* 0x000fe20000010000 */
[----:B------:R-:W-:Y:S01]  /*119d0*/  FADD.FTZ R28, R40, R28 ;  /* 0x0000001c281c7221 */ /* 0x000fe20000010000 */
[C---:B----4-:R-:W-:Y:S02]  /*119e0*/  F2FP.BF16.F32.PACK_AB R25, R27.reuse, R25 ;  /* 0x000000191b19723e */ /* 0x050fe400000010ff */
[----:B------:R-:W-:Y:S01]  /*119f0*/  FADD.FTZ R29, R27, R29 ;  /* 0x0000001d1b1d7221 */ /* 0x000fe20000010000 */
[C---:B------:R-:W-:Y:S01]  /*11a00*/  FADD.FTZ R30, R41.reuse, R28 ;  /* 0x0000001c291e7221 */ /* 0x040fe20000010000 */
[----:B------:R-:W-:Y:S01]  /*11a10*/  F2FP.BF16.F32.PACK_AB R28, R41, R40 ;  /* 0x00000028291c723e */ /* 0x000fe200000010ff */
[----:B------:R-:W3:Y:S01]  /*11a20*/  MUFU.EX2 R42, R42 ;  /* 0x0000002a002a7308 */ /* 0x000ee20000000800 */
[----:B------:R-:W-:Y:S01]  /*11a30*/  FADD.FTZ R29, R31, R29 ;  /* 0x0000001d1f1d7221 */ /* 0x000fe20000010000 */
[----:B------:R-:W-:Y:S01]  /*11a40*/  FADD.FTZ R30, R44, R30 ;  /* 0x0000001e2c1e7221 */ /* 0x000fe20000010000 */
[C---:B0-----:R-:W-:Y:S01]  /*11a50*/  F2FP.BF16.F32.PACK_AB R27, R34.reuse, R31 ;  /* 0x0000001f221b723e */ /* 0x041fe200000010ff */
[----:B------:R-:W4:Y:S01]  /*11a60*/  LDL R41, [R1+0x2c] ;  /* 0x00002c0001297983 */ /* 0x000f220000100800 */
[----:B------:R-:W-:Y:S01]  /*11a70*/  FADD.FTZ R29, R34, R29 ;  /* 0x0000001d221d7221 */ /* 0x000fe20000010000 */
[C---:B------:R-:W-:Y:S01]  /*11a80*/  FADD.FTZ R33, R45.reuse, R30 ;  /* 0x0000001e2d217221 */ /* 0x040fe20000010000 */
[----:B------:R-:W-:Y:S01]  /*11a90*/  F2FP.BF16.F32.PACK_AB R30, R45, R44 ;  /* 0x0000002c2d1e723e */ /* 0x000fe200000010ff */
[----:B------:R-:W0:Y:S01]  /*11aa0*/  MUFU.EX2 R43, R43 ;  /* 0x0000002b002b7308 */ /* 0x000e220000000800 */
[----:B-1----:R-:W-:Y:S01]  /*11ab0*/  FADD.FTZ R29, R36, R29 ;  /* 0x0000001d241d7221 */ /* 0x002fe20000010000 */
[----:B--2---:R1:W-:Y:S06]  /*11ac0*/  STSM.16.M88.4 [R142], R24 ;  /* 0x000000188e007844 */ /* 0x0043ec0000000200 */
[----:B------:R2:W5:Y:S01]  /*11ad0*/  MUFU.EX2 R32, R48 ;  /* 0x0000003000207308 */ /* 0x0005620000000800 */
[----:B---3--:R-:W-:-:S07]  /*11ae0*/  FADD.FTZ R29, R42, R29 ;  /* 0x0000001d2a1d7221 */ /* 0x008fce0000010000 */
[----:B------:R-:W3:Y:S01]  /*11af0*/  MUFU.EX2 R46, R46 ;  /* 0x0000002e002e7308 */ /* 0x000ee20000000800 */
[----:B0-----:R-:W-:Y:S01]  /*11b00*/  FADD.FTZ R29, R43, R29 ;  /* 0x0000001d2b1d7221 */ /* 0x001fe20000010000 */
[----:B--2---:R-:W-:-:S06]  /*11b10*/  FFMA.FTZ R48, R62, R0, -R5 ;  /* 0x000000003e307223 */ /* 0x004fcc0000010805 */
[----:B------:R-:W0:Y:S01]  /*11b20*/  MUFU.EX2 R35, R35 ;  /* 0x0000002300237308 */ /* 0x000e220000000800 */
[----:B-----5:R-:W-:-:S07]  /*11b30*/  FADD.FTZ R40, R32, R33 ;  /* 0x0000002120287221 */ /* 0x020fce0000010000 */
[----:B------:R-:W2:Y:S01]  /*11b40*/  MUFU.EX2 R39, R39 ;  /* 0x0000002700277308 */ /* 0x000ea20000000800 */
[----:B---3--:R-:W-:Y:S01]  /*11b50*/  FADD.FTZ R33, R46, R29 ;  /* 0x0000001d2e217221 */ /* 0x008fe20000010000 */
[----:B------:R-:W-:-:S06]  /*11b60*/  FADD.FTZ R29, R49, R40 ;  /* 0x00000028311d7221 */ /* 0x000fcc0000010000 */
[----:B------:R-:W3:Y:S01]  /*11b70*/  MUFU.EX2 R7, R7 ;  /* 0x0000000700077308 */ /* 0x000ee20000000800 */
[----:B0-----:R-:W-:Y:S01]  /*11b80*/  FADD.FTZ R33, R35, R33 ;  /* 0x0000002123217221 */ /* 0x001fe20000010000 */
[----:B------:R-:W-:-:S06]  /*11b90*/  FADD.FTZ R29, R52, R29 ;  /* 0x0000001d341d7221 */ /* 0x000fcc0000010000 */
[----:B------:R-:W0:Y:S01]  /*11ba0*/  MUFU.EX2 R22, R58 ;  /* 0x0000003a00167308 */ /* 0x000e220000000800 */
[----:B------:R-:W-:Y:S01]  /*11bb0*/  FADD.FTZ R33, R38, R33 ;  /* 0x0000002126217221 */ /* 0x000fe20000010000 */
[----:B------:R-:W-:-:S06]  /*11bc0*/  FADD.FTZ R29, R53, R29 ;  /* 0x0000001d351d7221 */ /* 0x000fcc0000010000 */
[----:B------:R-:W5:Y:S01]  /*11bd0*/  MUFU.EX2 R47, R47 ;  /* 0x0000002f002f7308 */ /* 0x000f620000000800 */
[----:B--2---:R-:W-:Y:S01]  /*11be0*/  FADD.FTZ R33, R39, R33 ;  /* 0x0000002127217221 */ /* 0x004fe20000010000 */
[----:B------:R-:W-:-:S06]  /*11bf0*/  FADD.FTZ R29, R56, R29 ;  /* 0x0000001d381d7221 */ /* 0x000fcc0000010000 */
[----:B------:R-:W-:Y:S01]  /*11c00*/  MUFU.EX2 R50, R50 ;  /* 0x0000003200327308 */ /* 0x000fe20000000800 */
[----:B---3--:R-:W-:Y:S01]  /*11c10*/  FADD.FTZ R33, R7, R33 ;  /* 0x0000002107217221 */ /* 0x008fe20000010000 */
[----:B------:R-:W-:Y:S01]  /*11c20*/  FADD.FTZ R31, R57, R29 ;  /* 0x0000001d391f7221 */ /* 0x000fe20000010000 */
[----:B------:R-:W-:Y:S01]  /*11c30*/  F2FP.BF16.F32.PACK_AB R29, R42, R36 ;  /* 0x000000242a1d723e */ /* 0x000fe200000010ff */
[----:B------:R-:W-:Y:S01]  /*11c40*/  FFMA.FTZ R5, R87, R0, -R5 ;  /* 0x0000000057057223 */ /* 0x000fe20000010805 */
[----:B0-----:R-:W-:Y:S01]  /*11c50*/  FADD.FTZ R33, R22, R33 ;  /* 0x0000002116217221 */ /* 0x001fe20000010000 */
[----:B------:R-:W-:Y:S01]  /*11c60*/  FADD.FTZ R34, R60, R31 ;  /* 0x0000001f3c227221 */ /* 0x000fe20000010000 */
[----:B------:R-:W-:Y:S01]  /*11c70*/  F2FP.BF16.F32.PACK_AB R31, R46, R43 ;  /* 0x0000002b2e1f723e */ /* 0x000fe200000010ff */
[----:B------:R-:W0:Y:S01]  /*11c80*/  MUFU.EX2 R48, R48 ;  /* 0x0000003000307308 */ /* 0x000e220000000800 */
[----:B-----5:R-:W-:Y:S01]  /*11c90*/  FADD.FTZ R33, R47, R33 ;  /* 0x000000212f217221 */ /* 0x020fe20000010000 */
[----:B------:R-:W-:-:S06]  /*11ca0*/  FADD.FTZ R34, R61, R34 ;  /* 0x000000223d227221 */ /* 0x000fcc0000010000 */
[----:B------:R-:W2:Y:S01]  /*11cb0*/  MUFU.EX2 R17, R66 ;  /* 0x0000004200117308 */ /* 0x000ea20000000800 */
[----:B------:R-:W-:-:S07]  /*11cc0*/  FADD.FTZ R40, R64, R34 ;  /* 0x0000002240287221 */ /* 0x000fce0000010000 */
[----:B------:R-:W3:Y:S01]  /*11cd0*/  MUFU.EX2 R37, R67 ;  /* 0x0000004300257308 */ /* 0x000ee20000000800 */
[----:B0-----:R-:W-:-:S04]  /*11ce0*/  FADD.FTZ R33, R48, R33 ;  /* 0x0000002130217221 */ /* 0x001fc80000010000 */
[----:B------:R-:W-:Y:S01]  /*11cf0*/  FADD.FTZ R36, R50, R33 ;  /* 0x0000002132247221 */ /* 0x000fe20000010000 */
[----:B------:R-:W-:Y:S02]  /*11d00*/  FADD.FTZ R33, R65, R40 ;  /* 0x0000002841217221 */ /* 0x000fe40000010000 */
[----:B------:R-:W-:Y:S01]  /*11d10*/  MUFU.EX2 R74, R74 ;  /* 0x0000004a004a7308 */ /* 0x000fe20000000800 */
[----:B--2---:R-:W-:Y:S01]  /*11d20*/  FADD.FTZ R36, R17, R36 ;  /* 0x0000002411247221 */ /* 0x004fe20000010000 */
[----:B------:R-:W-:Y:S01]  /*11d30*/  FADD.FTZ R40, R68, R33 ;  /* 0x0000002144287221 */ /* 0x000fe20000010000 */
[----:B------:R0:W-:Y:S03]  /*11d40*/  STSM.16.M88.4 [R139], R28 ;  /* 0x0000001c8b007844 */ /* 0x0001e60000000200 */
[----:B-1----:R-:W-:Y:S02]  /*11d50*/  FADD.FTZ R27, R69, R40 ;  /* 0x00000028451b7221 */ /* 0x002fe40000010000 */
[----:B------:R-:W1:Y:S01]  /*11d60*/  MUFU.EX2 R75, R75 ;  /* 0x0000004b004b7308 */ /* 0x000e620000000800 */
[----:B---3--:R-:W-:Y:S01]  /*11d70*/  FADD.FTZ R25, R37, R36 ;  /* 0x0000002425197221 */ /* 0x008fe20000010000 */
[----:B------:R-:W-:-:S02]  /*11d80*/  F2FP.BF16.F32.PACK_AB R33, R38, R35 ;  /* 0x000000232621723e */ /* 0x000fc400000010ff */
[----:B------:R-:W-:Y:S02]  /*11d90*/  F2FP.BF16.F32.PACK_AB R32, R49, R32 ;  /* 0x000000203120723e */ /* 0x000fe400000010ff */
[----:B------:R-:W-:Y:S02]  /*11da0*/  F2FP.BF16.F32.PACK_AB R34, R53, R52 ;  /* 0x000000343522723e */ /* 0x000fe400000010ff */
[----:B------:R-:W-:Y:S01]  /*11db0*/  F2FP.BF16.F32.PACK_AB R35, R7, R39 ;  /* 0x000000270723723e */ /* 0x000fe200000010ff */
[----:B------:R-:W-:Y:S01]  /*11dc0*/  MUFU.EX2 R78, R78 ;  /* 0x0000004e004e7308 */ /* 0x000fe20000000800 */
[----:B------:R-:W-:Y:S01]  /*11dd0*/  F2FP.BF16.F32.PACK_AB R24, R57, R56 ;  /* 0x000000383918723e */ /* 0x000fe200000010ff */
[----:B0-----:R-:W-:Y:S01]  /*11de0*/  FADD.FTZ R28, R70, R25 ;  /* 0x00000019461c7221 */ /* 0x001fe20000010000 */
[----:B------:R-:W-:Y:S01]  /*11df0*/  FADD.FTZ R30, R72, R27 ;  /* 0x0000001b481e7221 */ /* 0x000fe20000010000 */
[----:B------:R-:W-:Y:S02]  /*11e00*/  F2FP.BF16.F32.PACK_AB R26, R61, R60 ;  /* 0x0000003c3d1a723e */ /* 0x000fe400000010ff */
[----:B------:R-:W-:-:S02]  /*11e10*/  F2FP.BF16.F32.PACK_AB R25, R47, R22 ;  /* 0x000000162f19723e */ /* 0x000fc400000010ff */
[----:B------:R-:W-:Y:S01]  /*11e20*/  F2FP.BF16.F32.PACK_AB R27, R50, R48 ;  /* 0x00000030321b723e */ /* 0x000fe200000010ff */
[----:B------:R-:W-:Y:S04]  /*11e30*/  STSM.16.M88.4 [R138], R32 ;  /* 0x000000208a007844 */ /* 0x000fe80000000200 */
[----:B------:R0:W-:Y:S02]  /*11e40*/  STSM.16.M88.4 [R137+0x27800], R24 ;  /* 0x0278001889007844 */ /* 0x0001e40000000200 */
[----:B0-----:R-:W-:Y:S02]  /*11e50*/  F2FP.BF16.F32.PACK_AB R25, R37, R17 ;  /* 0x000000112519723e */ /* 0x001fe400000010ff */
[----:B------:R-:W2:Y:S01]  /*11e60*/  LDL R17, [R1+0x24] ;  /* 0x0000240001117983 */ /* 0x000ea20000100800 */
[----:B------:R-:W0:Y:S01]  /*11e70*/  MUFU.EX2 R79, R79 ;  /* 0x0000004f004f7308 */ /* 0x000e220000000800 */
[----:B------:R-:W-:Y:S01]  /*11e80*/  FADD.FTZ R29, R73, R30 ;  /* 0x0000001e491d7221 */ /* 0x000fe20000010000 */
[----:B------:R-:W-:-:S06]  /*11e90*/  FADD.FTZ R7, R71, R28 ;  /* 0x0000001c47077221 */ /* 0x000fcc0000010000 */
[----:B------:R-:W-:Y:S01]  /*11ea0*/  MUFU.EX2 R82, R82 ;  /* 0x0000005200527308 */ /* 0x000fe20000000800 */
[----:B------:R-:W-:-:S07]  /*11eb0*/  FADD.FTZ R28, R76, R29 ;  /* 0x0000001d4c1c7221 */ /* 0x000fce0000010000 */
[----:B------:R-:W3:Y:S08]  /*11ec0*/  MUFU.EX2 R83, R83 ;  /* 0x0000005300537308 */ /* 0x000ef00000000800 */
[----:B------:R-:W-:Y:S08]  /*11ed0*/  MUFU.EX2 R86, R86 ;  /* 0x0000005600567308 */ /* 0x000ff00000000800 */
[----:B------:R-:W5:Y:S01]  /*11ee0*/  MUFU.EX2 R38, R5 ;  /* 0x0000000500267308 */ /* 0x000f620000000800 */
[----:B------:R-:W-:Y:S01]  /*11ef0*/  FADD.FTZ R29, R77, R28 ;  /* 0x0000001c4d1d7221 */ /* 0x000fe20000010000 */
[----:B------:R-:W-:-:S02]  /*11f00*/  F2FP.BF16.F32.PACK_AB R24, R65, R64 ;  /* 0x000000404118723e */ /* 0x000fc400000010ff */
[----:B------:R-:W-:Y:S01]  /*11f10*/  F2FP.BF16.F32.PACK_AB R26, R69, R68 ;  /* 0x00000044451a723e */ /* 0x000fe200000010ff */
[----:B------:R-:W-:Y:S01]  /*11f20*/  FADD.FTZ R36, R80, R29 ;  /* 0x0000001d50247221 */ /* 0x000fe20000010000 */
[----:B------:R-:W-:Y:S02]  /*11f30*/  F2FP.BF16.F32.PACK_AB R27, R71, R70 ;  /* 0x00000046471b723e */ /* 0x000fe400000010ff */
[----:B------:R-:W-:Y:S02]  /*11f40*/  F2FP.BF16.F32.PACK_AB R28, R73, R72 ;  /* 0x00000048491c723e */ /* 0x000fe400000010ff */
[----:B------:R-:W-:Y:S02]  /*11f50*/  F2FP.BF16.F32.PACK_AB R30, R77, R76 ;  /* 0x0000004c4d1e723e */ /* 0x000fe400000010ff */
[----:B-1----:R-:W-:Y:S02]  /*11f60*/  F2FP.BF16.F32.PACK_AB R29, R75, R74 ;  /* 0x0000004a4b1d723e */ /* 0x002fe400000010ff */
[----:B0-----:R-:W-:-:S02]  /*11f70*/  F2FP.BF16.F32.PACK_AB R31, R79, R78 ;  /* 0x0000004e4f1f723e */ /* 0x001fc400000010ff */
[----:B------:R-:W-:Y:S02]  /*11f80*/  F2FP.BF16.F32.PACK_AB R32, R81, R80 ;  /* 0x000000505120723e */ /* 0x000fe400000010ff */
[----:B---3--:R-:W-:Y:S02]  /*11f90*/  F2FP.BF16.F32.PACK_AB R33, R83, R82 ;  /* 0x000000525321723e */ /* 0x008fe400000010ff */
[----:B------:R-:W-:Y:S02]  /*11fa0*/  F2FP.BF16.F32.PACK_AB R34, R3, R84 ;  /* 0x000000540322723e */ /* 0x000fe400000010ff */
[----:B-----5:R-:W-:Y:S01]  /*11fb0*/  F2FP.BF16.F32.PACK_AB R35, R38, R86 ;  /* 0x000000562623723e */ /* 0x020fe200000010ff */
[----:B------:R-:W-:-:S04]  /*11fc0*/  FADD.FTZ R22, R74, R7 ;  /* 0x000000074a167221 */ /* 0x000fc80000010000 */
[----:B------:R-:W-:-:S04]  /*11fd0*/  FADD.FTZ R7, R75, R22 ;  /* 0x000000164b077221 */ /* 0x000fc80000010000 */
[----:B------:R-:W-:-:S04]  /*11fe0*/  FADD.FTZ R22, R78, R7 ;  /* 0x000000074e167221 */ /* 0x000fc80000010000 */
[----:B------:R-:W-:Y:S01]  /*11ff0*/  FADD.FTZ R7, R79, R22 ;  /* 0x000000164f077221 */ /* 0x000fe20000010000 */
[----:B------:R-:W-:-:S03]  /*12000*/  FADD.FTZ R39, R81, R36 ;  /* 0x0000002451277221 */ /* 0x000fc60000010000 */
[----:B------:R-:W-:Y:S01]  /*12010*/  FADD.FTZ R22, R82, R7 ;  /* 0x0000000752167221 */ /* 0x000fe20000010000 */
[----:B------:R-:W-:-:S03]  /*12020*/  FADD.FTZ R84, R84, R39 ;  /* 0x0000002754547221 */ /* 0x000fc60000010000 */
[----:B------:R-:W-:Y:S01]  /*12030*/  FADD.FTZ R5, R83, R22 ;  /* 0x0000001653057221 */ /* 0x000fe20000010000 */
[----:B------:R-:W-:-:S03]  /*12040*/  FMUL.FTZ R90, R90, R6 ;  /* 0x000000065a5a7220 */ /* 0x000fc60000410000 */
        /* <DEDUP_REMOVED lines=43> */
[----:B----4-:R0:W-:Y:S04]  /*12300*/  STSM.16.M88.4 [R41], R24 ;  /* 0x0000001829007844 */ /* 0x0101e80000000200 */
[----:B------:R0:W-:Y:S04]  /*12310*/  STSM.16.M88.4 [R139+0x6000], R28 ;  /* 0x0060001c8b007844 */ /* 0x0001e80000000200 */
[----:B------:R0:W-:Y:S01]  /*12320*/  STSM.16.M88.4 [R138+0x6000], R32 ;  /* 0x006000208a007844 */ /* 0x0001e20000000200 */
[----:B------:R1:W-:Y:S06]  /*12330*/  MEMBAR.ALL.CTA ;  /* 0x0000000000007992 */ /* 0x0003ec0000008000 */
[----:B-1----:R-:W1:Y:S01]  /*12340*/  FENCE.VIEW.ASYNC.S ;  /* 0x00000000000073c6 */ /* 0x002e620000000000 */
        /* <DEDUP_REMOVED lines=10> */
[C---:B--2---:R-:W-:Y:S01]  /*123f0*/  ISETP.GT.AND P3, PT, R4.reuse, R17, PT ;  /* 0x000000110400720c */ /* 0x044fe20003f64270 */
[----:B------:R-:W-:Y:S02]  /*12400*/  VIADD R4, R4, 0xffffffff ;  /* 0xffffffff04047836 */ /* 0x000fe40000000000 */
[----:B------:R-:W-:Y:S01]  /*12410*/  IMAD.MOV.U32 R17, RZ, RZ, R10 ;  /* 0x000000ffff117224 */ /* 0x000fe200078e000a */
[----:B-1----:R-:W-:-:S09]  /*12420*/  NOP ;  /* 0x0000000000007918 */ /* 0x002fd20000000000 */
[----:B0-----:R-:W-:Y:S05]  /*12430*/  @P3 BRA `(.L_x_9507) ;  /* 0xffffffcc00183947 */ /* 0x001fea000383ffff */
[----:B------:R-:W-:Y:S02]  /*12440*/  IMAD.MOV.U32 R6, RZ, RZ, R21 ;  /* 0x000000ffff067224 */ /* 0x000fe400078e0015 */
[----:B------:R-:W-:Y:S02]  /*12450*/  IMAD.MOV.U32 R3, RZ, RZ, R14 ;  /* 0x000000ffff037224 */ /* 0x000fe400078e000e */
[----:B------:R-:W-:Y:S02]  /*12460*/  IMAD.MOV.U32 R17, RZ, RZ, R10 ;  /* 0x000000ffff117224 */ /* 0x000fe400078e000a */
[----:B------:R-:W-:-:S07]  /*12470*/  IMAD.MOV.U32 R22, RZ, RZ, R11 ;  /* 0x000000ffff167224 */ /* 0x000fce00078e000b */
.L_x_9489:
[----:B------:R-:W2:Y:S01]  /*12480*/  LDL R11, [R1+0x40] ;  /* 0x00004000010b7983 */ /* 0x000ea20000100800 */
[----:B------:R-:W0:Y:S03]  /*12490*/  LDC R10, c[0x0][0x9e4] ;  /* 0x00027900ff0a7b82 */ /* 0x000e260000000800 */
[----:B------:R-:W2:Y:S04]  /*124a0*/  LDL R8, [R1+0x30] ;  /* 0x0000300001087983 */ /* 0x000ea80000100800 */
[----:B------:R-:W3:Y:S01]  /*124b0*/  LDL.LU R9, [R1+0x34] ;  /* 0x0000340001097983 */ /* 0x000ee20000300800 */
[----:B0-----:R-:W-:Y:S02]  /*124c0*/  ISETP.GE.AND P5, PT, R10, 0x1, PT ;  /* 0x000000010a00780c */ /* 0x001fe40003fa6270 */
[----:B--2---:R-:W-:-:S05]  /*124d0*/  IADD3 R8, R8, 0xc0, -R11 ;  /* 0x000000c008087810 */ /* 0x004fca0007ffe80b */
[----:B---3--:R-:W-:-:S04]  /*124e0*/  IMAD R9, R9, 0xc0, R8 ;  /* 0x000000c009097824 */ /* 0x008fc800078e0208 */
[----:B------:R-:W-:Y:S02]  /*124f0*/  IMAD.IADD R20, R9, 0x1, -R20 ;  /* 0x0000000109147824 */ /* 0x000fe400078e0a14 */
[----:B------:R-:W-:Y:S05]  /*12500*/  @!P5 BRA `(.L_x_9508) ;  /* 0x000000000048d947 */ /* 0x000fea0003800000 */
[----:B------:R-:W-:Y:S01]  /*12510*/  IMAD.MOV.U32 R11, RZ, RZ, R9 ;  /* 0x000000ffff0b7224 */ /* 0x000fe200078e0009 */
[----:B------:R-:W-:Y:S04]  /*12520*/  BSSY B0, `(.L_x_9509) ;  /* 0x000000e000007945 */ /* 0x000fe80003800000 */
        /* <DEDUP_REMOVED lines=9> */
.L_x_9510:
[----:B------:R-:W-:-:S13]  /*125c0*/  ISETP.NE.AND P2, PT, R10, 0x1, PT ;  /* 0x000000010a00780c */ /* 0x000fda0003f45270 */
[----:B------:R-:W0:Y:S02]  /*125d0*/  @P2 LDC.64 R8, c[0x0][0x9e8] ;  /* 0x00027a00ff082b82 */ /* 0x000e240000000a00 */
[----:B0-----:R-:W-:-:S05]  /*125e0*/  @P2 IMAD.HI.U32 R8, R11, R8, RZ ;  /* 0x000000080b082227 */ /* 0x001fca00078e00ff */
[----:B------:R-:W-:-:S07]  /*125f0*/  @P2 SHF.R.U32.HI R11, RZ, R9, R8 ;  /* 0x00000009ff0b2219 */ /* 0x000fce0000011608 */
.L_x_9511:
[----:B------:R-:W-:Y:S05]  /*12600*/  BSYNC B0 ;  /* 0x0000000000007941 */ /* 0x000fea0003800000 */
.L_x_9509:
[----:B------:R-:W-:-:S05]  /*12610*/  IMAD R11, R11, R10, RZ ;  /* 0x0000000a0b0b7224 */ /* 0x000fca00078e02ff */
[----:B------:R-:W-:-:S07]  /*12620*/  VIMNMX R20, R20, R11, !PT ;  /* 0x0000000b14147248 */ /* 0x000fce0007fe0100 */
.L_x_9508:
[----:B------:R-:W2:Y:S01]  /*12630*/  LDL R8, [R1+0x38] ;  /* 0x0000380001087983 */ /* 0x000ea20000100800 */
[----:B------:R-:W-:-:S05]  /*12640*/  VIADD R20, R20, 0x7f ;  /* 0x0000007f14147836 */ /* 0x000fca0000000000 */
[----:B------:R-:W-:-:S04]  /*12650*/  SHF.R.S32.HI R9, RZ, 0x1f, R20 ;  /* 0x0000001fff097819 */ /* 0x000fc80000011414 */
[----:B------:R-:W-:-:S04]  /*12660*/  LEA.HI R9, R9, R20, RZ, 0x7 ;  /* 0x0000001409097211 */ /* 0x000fc800078f38ff */
[----:B------:R-:W-:-:S04]  /*12670*/  SHF.R.S32.HI R9, RZ, 0x7, R9 ;  /* 0x00000007ff097819 */ /* 0x000fc80000011409 */
[----:B--2---:R-:W-:-:S04]  /*12680*/  VIMNMX R142, R8, R9, !PT ;  /* 0x00000009088e7248 */ /* 0x004fc80007fe0100 */
[----:B------:R-:W-:-:S13]  /*12690*/  ISETP.GE.AND P2, PT, R4, R142, PT ;  /* 0x0000008e0400720c */ /* 0x000fda0003f46270 */
[----:B------:R-:W-:Y:S05]  /*126a0*/  @!P2 BRA `(.L_x_9512) ;  /* 0x0000002000e0a947 */ /* 0x000fea0003800000 */
[----:B------:R-:W-:Y:S02]  /*126b0*/  IMAD.MOV.U32 R9, RZ, RZ, R6 ;  /* 0x000000ffff097224 */ /* 0x000fe400078e0006 */
[----:B------:R-:W-:Y:S02]  /*126c0*/  IMAD.MOV.U32 R8, RZ, RZ, R3 ;  /* 0x000000ffff087224 */ /* 0x000fe400078e0003 */
[----:B------:R-:W-:Y:S02]  /*126d0*/  IMAD.MOV.U32 R10, RZ, RZ, R22 ;  /* 0x000000ffff0a7224 */ /* 0x000fe400078e0016 */
[----:B------:R-:W-:-:S07]  /*126e0*/  IMAD.MOV.U32 R11, RZ, RZ, R17 ;  /* 0x000000ffff0b7224 */ /* 0x000fce00078e0011 */
.L_x_9522:
        /* <DEDUP_REMOVED lines=11> */
.L_x_9514:
[----:B------:R-:W-:Y:S01]  /*127a0*/  IMAD R0, R17, 0x8, R2 ;  /* 0x0000000811007824 */ /* 0x000fe200078e0202 */
[----:B------:R-:W-:-:S04]  /*127b0*/  SHF.L.U32 R3, R22, 0x1f, RZ ;  /* 0x0000001f16037819 */ /* 0x000fc800000006ff */
[----:B------:R0:W1:Y:S01]  /*127c0*/  SYNCS.PHASECHK.TRANS64.TRYWAIT P3, [R0+URZ+0x2d830], R3 ;  /* 0x02d83003000075a7 */ /* 0x000062000806017f */
[----:B------:R-:W-:Y:S05]  /*127d0*/  @!P0 BRA `(.L_x_9515) ;  /* 0x0000000000048947 */ /* 0x000fea0003800000 */
[----:B------:R-:W-:Y:S01]  /*127e0*/  BPT.TRAP 0x1 ;  /* 0x000000040000795c */ /* 0x000fe20000300000 */
.L_x_9515:
[----:B------:R-:W-:Y:S04]  /*127f0*/  BSSY B0, `(.L_x_9513) ;  /* 0x0000004000007945 */ /* 0x000fe80003800000 */
[----:B-1----:R-:W-:Y:S05]  /*12800*/  @P3 BRA `(.L_x_9516) ;  /* 0x0000000000083947 */ /* 0x002fea0003800000 */
[----:B------:R-:W1:Y:S02]  /*12810*/  SYNCS.PHASECHK.TRANS64.TRYWAIT P3, [R0+URZ+0x2d830], R3 ;  /* 0x02d83003000075a7 */ /* 0x000e64000806017f */
[----:B-1----:R-:W-:Y:S05]  /*12820*/  @!P3 BRA `(.L_x_9517) ;  /* 0x000000e400a4b947 */ /* 0x002fea0003800000 */
.L_x_9516:
[----:B------:R-:W-:Y:S05]  /*12830*/  BSYNC B0 ;  /* 0x0000000000007941 */ /* 0x000fea0003800000 */
.L_x_9513:
[----:B01----:R-:W2:Y:S01]  /*12840*/  LDL R3, [R1+0x10] ;  /* 0x0000100001037983 */ /* 0x003ea20000100800 */
[----:B------:R-:W0:Y:S01]  /*12850*/  S2R R0, SR_TID.X ;  /* 0x0000000000007919 */ /* 0x000e220000002100 */
        /* <DEDUP_REMOVED lines=59> */
.L_x_9519:
[----:B------:R-:W-:Y:S01]  /*12c10*/  SHF.L.U32 R0, R10, 0x1f, RZ ;  /* 0x0000001f0a007819 */ /* 0x000fe200000006ff */
[----:B------:R-:W-:-:S04]  /*12c20*/  IMAD R3, R11, 0x8, R2 ;  /* 0x000000080b037824 */ /* 0x000fc800078e0202 */
[----:B------:R0:W1:Y:S01]  /*12c30*/  SYNCS.PHASECHK.TRANS64.TRYWAIT P2, [R3+URZ+0x2d850], R0 ;  /* 0x02d85000030075a7 */ /* 0x000062000804017f */
[----:B------:R-:W-:Y:S05]  /*12c40*/  @!P0 BRA `(.L_x_9520) ;  /* 0x0000000000048947 */ /* 0x000fea0003800000 */
[----:B------:R-:W-:Y:S01]  /*12c50*/  BPT.TRAP 0x1 ;  /* 0x000000040000795c */ /* 0x000fe20000300000 */
.L_x_9520:
[----:B-1----:R-:W-:Y:S05]  /*12c60*/  @P2 BRA `(.L_x_9518) ;  /* 0x0000000000082947 */ /* 0x002fea0003800000 */
[----:B------:R-:W1:Y:S02]  /*12c70*/  SYNCS.PHASECHK.TRANS64.TRYWAIT P2, [R3+URZ+0x2d850], R0 ;  /* 0x02d85000030075a7 */ /* 0x000e64000804017f */
[----:B-1----:R-:W-:Y:S05]  /*12c80*/  @!P2 BRA `(.L_x_9521) ;  /* 0x000000e000a0a947 */ /* 0x002fea0003800000 */
.L_x_9518:
[----:B------:R-:W2:Y:S01]  /*12c90*/  S2R R10, SR_TID.X ;  /* 0x00000000000a7919 */ /* 0x000ea20000002100 */
[----:B01----:R-:W-:Y:S01]  /*12ca0*/  VIADD R0, R2, 0x400 ;  /* 0x0000040002007836 */ /* 0x003fe20000000000 */
[----:B------:R-:W-:Y:S05]  /*12cb0*/  WARPSYNC.ALL ;  /* 0x0000000000007948 */ /* 0x000fea0003800000 */
[----:B------:R-:W-:-:S04]  /*12cc0*/  SHF.R.U32.HI R0, RZ, 0x4, R0 ;  /* 0x00000004ff007819 */ /* 0x000fc80000011600 */
[----:B------:R-:W-:-:S04]  /*12cd0*/  LOP3.LUT R20, R0, 0x3fff, RZ, 0xc0, !PT ;  /* 0x00003fff00147812 */ /* 0x000fc800078ec0ff */
[----:B------:R-:W-:Y:S02]  /*12ce0*/  LOP3.LUT R20, R20, 0x2000000, RZ, 0xfc, !PT ;  /* 0x0200000014147812 */ /* 0x000fe400078efcff */
[----:B--2---:R-:W-:Y:S02]  /*12cf0*/  SHF.R.U32.HI R6, RZ, 0x7, R10 ;  /* 0x00000007ff067819 */ /* 0x004fe4000001160a */
[----:B------:R-:W-:-:S03]  /*12d00*/  ISETP.GE.U32.AND P2, PT, R10, 0x180, PT ;  /* 0x000001800a00780c */ /* 0x000fc60003f46070 */
[----:B------:R-:W-:-:S05]  /*12d10*/  VIADD R14, R6, 0x9 ;  /* 0x00000009060e7836 */ /* 0x000fca0000000000 */
[----:B------:R-:W-:Y:S02]  /*12d20*/  SEL R14, R14, 0x9, !P2 ;  /* 0x000000090e0e7807 */ /* 0x000fe40005000000 */
[----:B------:R-:W-:Y:S01]  /*12d30*/  FMNMX.FTZ R0, R24, R8, !PT ;  /* 0x0000000818007209 */ /* 0x000fe20007810000 */
[----:B------:R-:W2:Y:S01]  /*12d40*/  LDL R143, [R1+0x14] ;  /* 0x00001400018f7983 */ /* 0x000ea20000100800 */
[----:B------:R-:W-:Y:S02]  /*12d50*/  IMAD R20, R11, 0x600, R20 ;  /* 0x000006000b147824 */ /* 0x000fe400078e0214 */
[----:B------:R-:W-:Y:S01]  /*12d60*/  FMNMX.FTZ R0, R25, R0, !PT ;  /* 0x0000000019007209 */ /* 0x000fe20007810000 */
[----:B------:R-:W-:Y:S02]  /*12d70*/  IMAD.MOV.U32 R21, RZ, RZ, -0x7fffffe0 ;  /* 0x80000020ff157424 */ /* 0x000fe400078e00ff */
[----:B------:R-:W-:Y:S01]  /*12d80*/  VIADD R140, R20, 0x40 ;  /* 0x00000040148c7836 */ /* 0x000fe20000000000 */
[----:B------:R-:W-:Y:S01]  /*12d90*/  FMNMX.FTZ R0, R28, R0, !PT ;  /* 0x000000001c007209 */ /* 0x000fe20007810000 */
[----:B------:R-:W-:Y:S01]  /*12da0*/  IMAD.MOV.U32 R141, RZ, RZ, -0x7fffffe0 ;  /* 0x80000020ff8d7424 */ /* 0x000fe200078e00ff */
[----:B------:R-:W-:-:S02]  /*12db0*/  R2UR UR14, R20 ;  /* 0x00000000140e72ca */ /* 0x000fc400000e0000 */
[----:B------:R-:W-:Y:S02]  /*12dc0*/  FMNMX.FTZ R0, R29, R0, !PT ;  /* 0x000000001d007209 */ /* 0x000fe40007810000 */
[----:B------:R-:W-:Y:S01]  /*12dd0*/  R2UR UR18, R140 ;  /* 0x000000008c1272ca */ /* 0x000fe200000e0000 */
[----:B------:R-:W-:Y:S01]  /*12de0*/  VIADD R140, R20, 0x80 ;  /* 0x00000080148c7836 */ /* 0x000fe20000000000 */
[----:B------:R-:W-:Y:S02]  /*12df0*/  FMNMX.FTZ R0, R32, R0, !PT ;  /* 0x0000000020007209 */ /* 0x000fe40007810000 */
[----:B------:R-:W-:Y:S02]  /*12e00*/  R2UR UR15, R21 ;  /* 0x00000000150f72ca */ /* 0x000fe400000e0000 */
[----:B------:R-:W-:Y:S02]  /*12e10*/  FMNMX.FTZ R0, R33, R0, !PT ;  /* 0x0000000021007209 */ /* 0x000fe40007810000 */
[----:B------:R-:W-:Y:S01]  /*12e20*/  R2UR UR22, R140 ;  /* 0x000000008c1672ca */ /* 0x000fe200000e0000 */
[----:B------:R-:W-:Y:S01]  /*12e30*/  VIADD R140, R20, 0xc0 ;  /* 0x000000c0148c7836 */ /* 0x000fe20000000000 */
[----:B------:R-:W-:-:S02]  /*12e40*/  FMNMX.FTZ R0, R36, R0, !PT ;  /* 0x0000000024007209 */ /* 0x000fc40007810000 */
[----:B------:R-:W-:Y:S02]  /*12e50*/  R2UR UR47, R21 ;  /* 0x00000000152f72ca */ /* 0x000fe400000e0000 */
[----:B------:R-:W-:Y:S02]  /*12e60*/  FMNMX.FTZ R0, R37, R0, !PT ;  /* 0x0000000025007209 */ /* 0x000fe40007810000 */
[----:B------:R-:W-:Y:S01]  /*12e70*/  R2UR UR26, R140 ;  /* 0x000000008c1a72ca */ /* 0x000fe200000e0000 */
[----:B------:R-:W-:Y:S01]  /*12e80*/  VIADD R140, R20, 0x100 ;  /* 0x00000100148c7836 */ /* 0x000fe20000000000 */
[----:B------:R-:W-:Y:S01]  /*12e90*/  FMNMX.FTZ R0, R40, R0, !PT ;  /* 0x0000000028007209 */ /* 0x000fe20007810000 */
[----:B------:R-:W-:Y:S01]  /*12ea0*/  WARPGROUP.ARRIVE ;  /* 0x00000000000079c5 */ /* 0x000fe20000000000 */
[----:B------:R-:W-:Y:S02]  /*12eb0*/  R2UR UR19, R141 ;  /* 0x000000008d1372ca */ /* 0x000fe400000e0000 */
[----:B------:R-:W-:-:S02]  /*12ec0*/  FMNMX.FTZ R0, R41, R0, !PT ;  /* 0x0000000029007209 */ /* 0x000fc40007810000 */
[----:B------:R-:W-:Y:S01]  /*12ed0*/  R2UR UR30, R140 ;  /* 0x000000008c1e72ca */ /* 0x000fe200000e0000 */
[----:B------:R-:W-:Y:S01]  /*12ee0*/  VIADD R140, R20, 0x140 ;  /* 0x00000140148c7836 */ /* 0x000fe20000000000 */
[----:B------:R-:W-:Y:S02]  /*12ef0*/  FMNMX.FTZ R0, R44, R0, !PT ;  /* 0x000000002c007209 */ /* 0x000fe40007810000 */
[----:B------:R-:W-:Y:S02]  /*12f00*/  R2UR UR23, R141 ;  /* 0x000000008d1772ca */ /* 0x000fe400000e0000 */
[----:B------:R-:W-:Y:S02]  /*12f10*/  FMNMX.FTZ R0, R45, R0, !PT ;  /* 0x000000002d007209 */ /* 0x000fe40007810000 */
[----:B------:R-:W-:Y:S01]  /*12f20*/  R2UR UR34, R140 ;  /* 0x000000008c2272ca */ /* 0x000fe200000e0000 */
[----:B------:R-:W-:Y:S01]  /*12f30*/  VIADD R140, R20, 0x180 ;  /* 0x00000180148c7836 */ /* 0x000fe20000000000 */
[----:B------:R-:W-:Y:S01]  /*12f40*/  FMNMX.FTZ R0, R48, R0, !PT ;  /* 0x0000000030007209 */ /* 0x000fe20007810000 */
[----:B------:R-:W-:Y:S01]  /*12f50*/  VIADD R20, R20, 0x1c0 ;  /* 0x000001c014147836 */ /* 0x000fe20000000000 */
[----:B------:R-:W-:-:S02]  /*12f60*/  R2UR UR27, R141 ;  /* 0x000000008d1b72ca */ /* 0x000fc400000e0000 */
[----:B------:R-:W-:Y:S02]  /*12f70*/  FMNMX.FTZ R0, R49, R0, !PT ;  /* 0x0000000031007209 */ /* 0x000fe40007810000 */
[----:B------:R-:W-:Y:S02]  /*12f80*/  R2UR UR46, R20 ;  /* 0x00000000142e72ca */ /* 0x000fe400000e0000 */
[----:B------:R-:W-:Y:S02]  /*12f90*/  FMNMX.FTZ R0, R52, R0, !PT ;  /* 0x0000000034007209 */ /* 0x000fe40007810000 */
[----:B------:R-:W-:Y:S02]  /*12fa0*/  R2UR UR31, R141 ;  /* 0x000000008d1f72ca */ /* 0x000fe400000e0000 */
[----:B------:R-:W-:Y:S02]  /*12fb0*/  FMNMX.FTZ R0, R53, R0, !PT ;  /* 0x0000000035007209 */ /* 0x000fe40007810000 */
[----:B------:R-:W-:-:S02]  /*12fc0*/  R2UR UR35, R141 ;  /* 0x000000008d2372ca */ /* 0x000fc400000e0000 */
[----:B------:R-:W-:Y:S02]  /*12fd0*/  FMNMX.FTZ R0, R56, R0, !PT ;  /* 0x0000000038007209 */ /* 0x000fe40007810000 */
[----:B------:R-:W-:Y:S02]  /*12fe0*/  R2UR UR42, R140 ;  /* 0x000000008c2a72ca */ /* 0x000fe400000e0000 */
[----:B------:R-:W-:Y:S02]  /*12ff0*/  FMNMX.FTZ R0, R57, R0, !PT ;  /* 0x0000000039007209 */ /* 0x000fe40007810000 */
        /* <DEDUP_REMOVED lines=19> */
[----:B------:R-:W0:Y:S03]  /*13130*/  LDC R0, c[0x0][0x988] ;  /* 0x00026200ff007b82 */ /* 0x000e260000000800 */
[----:B------:R-:W-:-:S04]  /*13140*/  FADD.FTZ R6, -R3, R8 ;  /* 0x0000000803067221 */ /* 0x000fc80000010100 */
[-C--:B0-----:R-:W-:Y:S01]  /*13150*/  FMUL.FTZ R6, R6, R0.reuse ;  /* 0x0000000006067220 */ /* 0x081fe20000410000 */
[----:B------:R-:W-:-:S03]  /*13160*/  FMUL.FTZ R15, R3, R0 ;  /* 0x00000000030f7220 */ /* 0x000fc60000410000 */
        /* <DEDUP_REMOVED lines=9> */
[----:B0-----:R-:W-:Y:S01]  /*13200*/  FMNMX.FTZ R6, R26, R9, !PT ;  /* 0x000000091a067209 */ /* 0x001fe20007810000 */
[-CC-:B------:R-:W-:Y:S01]  /*13210*/  FFMA.FTZ R37, R37, R0.reuse, -R15.reuse ;  /* 0x0000000025257223 */ /* 0x180fe2000001080f */
[-CC-:B------:R-:W-:Y:S01]  /*13220*/  FFMA.FTZ R40, R40, R0.reuse, -R15.reuse ;  /* 0x0000000028287223 */ /* 0x180fe2000001080f */
[--C-:B------:R-:W-:Y:S01]  /*13230*/  FFMA.FTZ R41, R41, R0, -R15.reuse ;  /* 0x0000000029297223 */ /* 0x100fe2000001080f */
[----:B------:R-:W-:Y:S01]  /*13240*/  FMNMX.FTZ R6, R27, R6, !PT ;  /* 0x000000061b067209 */ /* 0x000fe20007810000 */
[-CC-:B------:R-:W-:Y:S01]  /*13250*/  FFMA.FTZ R44, R44, R0.reuse, -R15.reuse ;  /* 0x000000002c2c7223 */ /* 0x180fe2000001080f */
[--C-:B------:R-:W-:Y:S01]  /*13260*/  FFMA.FTZ R45, R45, R0, -R15.reuse ;  /* 0x000000002d2d7223 */ /* 0x100fe2000001080f */
[----:B------:R-:W0:Y:S01]  /*13270*/  MUFU.EX2 R25, R25 ;  /* 0x0000001900197308 */ /* 0x000e220000000800 */
        /* <DEDUP_REMOVED lines=9> */
[----:B-1----:R-:W-:Y:S01]  /*13310*/  FFMA.FTZ R5, R20, R5, R8 ;  /* 0x0000000514057223 */ /* 0x002fe20000010008 */
[-CC-:B------:R-:W-:Y:S01]  /*13320*/  FFMA.FTZ R57, R57, R0.reuse, -R15.reuse ;  /* 0x0000000039397223 */ /* 0x180fe2000001080f */
[--C-:B------:R-:W-:Y:S01]  /*13330*/  FFMA.FTZ R60, R60, R0, -R15.reuse ;  /* 0x000000003c3c7223 */ /* 0x100fe2000001080f */
[----:B------:R-:W-:Y:S01]  /*13340*/  FMNMX.FTZ R6, R35, R6, !PT ;  /* 0x0000000623067209 */ /* 0x000fe20007810000 */
[-CC-:B------:R-:W-:Y:S01]  /*13350*/  FFMA.FTZ R61, R61, R0.reuse, -R15.reuse ;  /* 0x000000003d3d7223 */ /* 0x180fe2000001080f */
[----:B------:R-:W-:Y:S01]  /*13360*/  FFMA.FTZ R64, R64, R0, -R15 ;  /* 0x0000000040407223 */ /* 0x000fe2000001080f */
[----:B------:R-:W1:Y:S01]  /*13370*/  MUFU.EX2 R29, R29 ;  /* 0x0000001d001d7308 */ /* 0x000e620000000800 */
[----:B------:R-:W-:Y:S01]  /*13380*/  FMNMX.FTZ R6, R38, R6, !PT ;  /* 0x0000000626067209 */ /* 0x000fe20007810000 */
[C---:B0-----:R-:W-:Y:S01]  /*13390*/  FADD.FTZ R5, R25.reuse, R5 ;  /* 0x0000000519057221 */ /* 0x041fe20000010000 */
[----:B------:R-:W-:Y:S01]  /*133a0*/  F2FP.BF16.F32.PACK_AB R8, R25, R8 ;  /* 0x000000081908723e */ /* 0x000fe200000010ff */
[--C-:B------:R-:W-:Y:S01]  /*133b0*/  FFMA.FTZ R65, R65, R0, -R15.reuse ;  /* 0x0000000041417223 */ /* 0x100fe2000001080f */
[----:B------:R-:W-:Y:S01]  /*133c0*/  FMNMX.FTZ R6, R39, R6, !PT ;  /* 0x0000000627067209 */ /* 0x000fe20007810000 */
[-CC-:B------:R-:W-:Y:S01]  /*133d0*/  FFMA.FTZ R68, R68, R0.reuse, -R15.reuse ;  /* 0x0000000044447223 */ /* 0x180fe2000001080f */
[-CC-:B------:R-:W-:Y:S01]  /*133e0*/  FFMA.FTZ R69, R69, R0.reuse, -R15.reuse ;  /* 0x0000000045457223 */ /* 0x180fe2000001080f */
[----:B------:R-:W-:Y:S01]  /*133f0*/  FFMA.FTZ R72, R72, R0, -R15 ;  /* 0x0000000048487223 */ /* 0x000fe2000001080f */
[----:B------:R-:W-:Y:S01]  /*13400*/  FMNMX.FTZ R6, R42, R6, !PT ;  /* 0x000000062a067209 */ /* 0x000fe20007810000 */
[----:B---3--:R-:W-:Y:S01]  /*13410*/  FADD.FTZ R5, R10, R5 ;  /* 0x000000050a057221 */ /* 0x008fe20000010000 */
[-CC-:B------:R-:W-:Y:S01]  /*13420*/  FFMA.FTZ R73, R73, R0.reuse, -R15.reuse ;  /* 0x0000000049497223 */ /* 0x180fe2000001080f */
[--C-:B------:R-:W-:Y:S01]  /*13430*/  FFMA.FTZ R76, R76, R0, -R15.reuse ;  /* 0x000000004c4c7223 */ /* 0x100fe2000001080f */
[----:B------:R-:W-:Y:S01]  /*13440*/  FMNMX.FTZ R6, R43, R6, !PT ;  /* 0x000000062b067209 */ /* 0x000fe20007810000 */
[-CC-:B------:R-:W-:Y:S01]  /*13450*/  FFMA.FTZ R77, R77, R0.reuse, -R15.reuse ;  /* 0x000000004d4d7223 */ /* 0x180fe2000001080f */
[-CC-:B------:R-:W-:Y:S01]  /*13460*/  FFMA.FTZ R80, R80, R0.reuse, -R15.reuse ;  /* 0x0000000050507223 */ /* 0x180fe2000001080f */
[----:B------:R-:W-:Y:S01]  /*13470*/  FFMA.FTZ R81, R81, R0, -R15 ;  /* 0x0000000051517223 */ /* 0x000fe2000001080f */
[----:B------:R-:W-:Y:S01]  /*13480*/  FMNMX.FTZ R6, R46, R6, !PT ;  /* 0x000000062e067209 */ /* 0x000fe20007810000 */
[C---:B-1----:R-:W-:Y:S01]  /*13490*/  FADD.FTZ R5, R29.reuse, R5 ;  /* 0x000000051d057221 */ /* 0x042fe20000010000 */
[----:B------:R-:W-:Y:S01]  /*134a0*/  F2FP.BF16.F32.PACK_AB R10, R29, R10 ;  /* 0x0000000a1d0a723e */ /* 0x000fe200000010ff */
[--C-:B------:R-:W-:Y:S01]  /*134b0*/  FFMA.FTZ R84, R84, R0, -R15.reuse ;  /* 0x0000000054547223 */ /* 0x100fe2000001080f */
[----:B------:R-:W-:Y:S01]  /*134c0*/  FMNMX.FTZ R6, R47, R6, !PT ;  /* 0x000000062f067209 */ /* 0x000fe20007810000 */
[----:B------:R-:W-:-:S02]  /*134d0*/  FFMA.FTZ R15, R85, R0, -R15 ;  /* 0x00000000550f7223 */ /* 0x000fc4000001080f */
[----:B------:R-:W3:Y:S01]  /*134e0*/  LDL R85, [R1+0x28] ;  /* 0x0000280001557983 */ /* 0x000ee20000100800 */
        /* <DEDUP_REMOVED lines=9> */
[----:B--2---:R-:W-:Y:S02]  /*13580*/  LOP3.LUT R24, R143, 0x10000, RZ, 0xfc, !PT ;  /* 0x000100008f187812 */ /* 0x004fe400078efcff */
        /* <DEDUP_REMOVED lines=14> */
[----:B------:R-:W-:Y:S02]  /*13670*/  R2UR UR12, R24 ;  /* 0x00000000180c72ca */ /* 0x000fe400000e0000 */
[----:B0-----:R-:W-:-:S05]  /*13680*/  FMNMX.FTZ R6, R6, R21, !PT ;  /* 0x0000001506067209 */ /* 0x001fca0007810000 */
        /* <DEDUP_REMOVED lines=33> */
[----:B------:R-:W-:-:S05]  /*138a0*/  IMAD.MOV.U32 R25, RZ, RZ, 0x40000040 ;  /* 0x40000040ff197424 */ /* 0x000fca00078e00ff */
[----:B------:R-:W-:-:S13]  /*138b0*/  R2UR UR13, R25 ;  /* 0x00000000190d72ca */ /* 0x000fda00000e0000 */
[----:B------:R-:W-:Y:S01]  /*138c0*/  HGMMA.64x96x16.F32.BF16 R88, gdesc[UR12].tnspB, R88, gsb0 ;  /* 0x416000000c5879f0 */ /* 0x000fe20008001858 */
[----:B------:R-:W-:Y:S02]  /*138d0*/  VIADD R26, R24, 0x2 ;  /* 0x00000002181a7836 */ /* 0x000fe40000000000 */
[----:B------:R-:W-:-:S03]  /*138e0*/  IMAD.MOV.U32 R27, RZ, RZ, 0x40000040 ;  /* 0x40000040ff1b7424 */ /* 0x000fc600078e00ff */
[----:B------:R-:W-:Y:S02]  /*138f0*/  R2UR UR16, R26 ;  /* 0x000000001a1072ca */ /* 0x000fe400000e0000 */
[----:B------:R-:W-:Y:S01]  /*13900*/  R2UR UR17, R27 ;  /* 0x000000001b1172ca */ /* 0x000fe200000e0000 */
[----:B------:R-:W-:Y:S01]  /*13910*/  VIADD R26, R24, 0x4 ;  /* 0x00000004181a7836 */ /* 0x000fe20000000000 */
[----:B------:R-:W-:Y:S02]  /*13920*/  WARPGROUP.DEPBAR.LE gsb0, 0x0 ;  /* 0x00008000000079c5 */ /* 0x000fe40000010000 */
[----:B------:R-:W-:-:S09]  /*13930*/  WARPGROUP.ARRIVE ;  /* 0x00000000000079c5 */ /* 0x000fd20000000000 */
[----:B------:R-:W-:Y:S01]  /*13940*/  HGMMA.64x96x16.F32.BF16 R88, gdesc[UR16].tnspB, R88, gsb0 ;  /* 0x41600000105879f0 */ /* 0x000fe20008001858 */
[----:B------:R-:W-:Y:S02]  /*13950*/  R2UR UR20, R26 ;  /* 0x000000001a1472ca */ /* 0x000fe400000e0000 */
[C---:B------:R-:W-:Y:S01]  /*13960*/  R2UR UR21, R27.reuse ;  /* 0x000000001b1572ca */ /* 0x040fe200000e0000 */
[----:B------:R-:W-:Y:S01]  /*13970*/  VIADD R26, R24, 0x6 ;  /* 0x00000006181a7836 */ /* 0x000fe20000000000 */
[----:B------:R-:W-:-:S04]  /*13980*/  R2UR UR25, R27 ;  /* 0x000000001b1972ca */ /* 0x000fc800000e0000 */
[----:B------:R-:W-:Y:S01]  /*13990*/  R2UR UR24, R26 ;  /* 0x000000001a1872ca */ /* 0x000fe200000e0000 */
[----:B------:R-:W-:Y:S02]  /*139a0*/  WARPGROUP.DEPBAR.LE gsb0, 0x0 ;  /* 0x00008000000079c5 */ /* 0x000fe40000010000 */
[----:B------:R-:W-:-:S06]  /*139b0*/  WARPGROUP.ARRIVE ;  /* 0x00000000000079c5 */ /* 0x000fcc0000000000 */
[----:B------:R-:W-:Y:S01]  /*139c0*/  HGMMA.64x96x16.F32.BF16 R88, gdesc[UR20].tnspB, R88, gsb0 ;  /* 0x41600000145879f0 */ /* 0x000fe20008001858 */
        /* <DEDUP_REMOVED lines=18> */
[----:B------:R-:W-:Y:S02]  /*13af0*/  VIADD R24, R24, 0x606 ;  /* 0x0000060618187836 */ /* 0x000fe40000000000 */
[----:B------:R-:W-:-:S03]  /*13b00*/  IMAD.MOV.U32 R25, RZ, RZ, 0x40000040 ;  /* 0x40000040ff197424 */ /* 0x000fc600078e00ff */
[----:B------:R-:W-:Y:S02]  /*13b10*/  R2UR UR44, R24 ;  /* 0x00000000182c72ca */ /* 0x000fe400000e0000 */
[----:B------:R-:W-:Y:S01]  /*13b20*/  R2UR UR45, R25 ;  /* 0x00000000192d72ca */ /* 0x000fe200000e0000 */
[----:B------:R-:W-:Y:S02]  /*13b30*/  WARPGROUP.DEPBAR.LE gsb0, 0x0 ;  /* 0x00008000000079c5 */ /* 0x000fe40000010000 */
[----:B------:R-:W-:-:S06]  /*13b40*/  WARPGROUP.ARRIVE ;  /* 0x00000000000079c5 */ /* 0x000fcc0000000000 */
[----:B------:R-:W-:Y:S01]  /*13b50*/  HGMMA.64x96x16.F32.BF16 R88, gdesc[UR40].tnspB, R88, gsb0 ;  /* 0x41600000285879f0 */ /* 0x000fe20008001858 */
[----:B------:R-:W-:-:S04]  /*13b60*/  FADD.FTZ R9, -R6, R9 ;  /* 0x0000000906097221 */ /* 0x000fc80000010100 */
[----:B------:R-:W-:Y:S01]  /*13b70*/  FMUL.FTZ R9, R9, R0 ;  /* 0x0000000009097220 */ /* 0x000fe20000410000 */
[----:B------:R-:W-:Y:S01]  /*13b80*/  MUFU.EX2 R28, R28 ;  /* 0x0000001c001c7308 */ /* 0x000fe20000000800 */
[----:B------:R-:W-:Y:S02]  /*13b90*/  WARPGROUP.DEPBAR.LE gsb0, 0x0 ;  /* 0x00008000000079c5 */ /* 0x000fe40000010000 */
[----:B------:R-:W-:-:S06]  /*13ba0*/  WARPGROUP.ARRIVE ;  /* 0x00000000000079c5 */ /* 0x000fcc0000000000 */
[----:B------:R-:W-:Y:S01]  /*13bb0*/  HGMMA.64x96x16.F32.BF16 R88, gdesc[UR44].tnspB, R88, gsb0 ;  /* 0x416000002c5879f0 */ /* 0x000fe20008001858 */
[----:B------:R-:W-:Y:S08]  /*13bc0*/  MUFU.EX2 R29, R9 ;  /* 0x00000009001d7308 */ /* 0x000ff00000000800 */
[----:B------:R0:W1:Y:S08]  /*13bd0*/  MUFU.EX2 R9, R21 ;  /* 0x0000001500097308 */ /* 0x0000700000000800 */
[----:B------:R-:W2:Y:S01]  /*13be0*/  MUFU.EX2 R30, R30 ;  /* 0x0000001e001e7308 */ /* 0x000ea20000000800 */
[----:B0-----:R-:W-:-:S07]  /*13bf0*/  @!P1 IMAD R21, R17, 0x8, R2 ;  /* 0x0000000811159824 */ /* 0x001fce00078e0202 */
[----:B------:R-:W0:Y:S01]  /*13c00*/  MUFU.EX2 R31, R31 ;  /* 0x0000001f001f7308 */ /* 0x000e220000000800 */
[----:B------:R-:W-:Y:S02]  /*13c10*/  @!P1 VIADD R21, R21, 0x2d840 ;  /* 0x0002d84015159836 */ /* 0x000fe40000000000 */
[----:B-1----:R-:W-:Y:S01]  /*13c20*/  FFMA.FTZ R7, R29, R7, R9 ;  /* 0x000000071d077223 */ /* 0x002fe20000010009 */
[C---:B------:R-:W-:Y:S02]  /*13c30*/  F2FP.BF16.F32.PACK_AB R9, R28.reuse, R9 ;  /* 0x000000091c09723e */ /* 0x040fe400000010ff */
[----:B------:R-:W-:Y:S02]  /*13c40*/  @!P1 PRMT R21, RZ, 0x654, R21 ;  /* 0x00000654ff159816 */ /* 0x000fe40000000015 */
[----:B------:R-:W-:Y:S01]  /*13c50*/  MUFU.EX2 R33, R33 ;  /* 0x0000002100217308 */ /* 0x000fe20000000800 */
[----:B------:R-:W-:-:S04]  /*13c60*/  FADD.FTZ R7, R28, R7 ;  /* 0x000000071c077221 */ /* 0x000fc80000010000 */
[----:B--2---:R-:W-:-:S04]  /*13c70*/  FADD.FTZ R7, R30, R7 ;  /* 0x000000071e077221 */ /* 0x004fc80000010000 */
[----:B0-----:R-:W-:Y:S01]  /*13c80*/  FADD.FTZ R7, R31, R7 ;  /* 0x000000071f077221 */ /* 0x001fe20000010000 */
[----:B------:R-:W-:Y:S02]  /*13c90*/  WARPGROUP.DEPBAR.LE gsb0, 0x0 ;  /* 0x00008000000079c5 */ /* 0x000fe40000010000 */
[----:B------:R0:W-:Y:S06]  /*13ca0*/  BAR.ARV R14, 0x100 ;  /* 0x0004000e0000751d */ /* 0x0001ec0000002000 */
[----:B------:R-:W-:Y:S01]  /*13cb0*/  @!P1 SYNCS.ARRIVE.TRANS64.RED.A1T0 RZ, [R21+URZ], RZ ;  /* 0x000000ff15ff99a7 */ /* 0x000fe2000810043f */
[----:B0-----:R-:W-:-:S04]  /*13cc0*/  @!P1 IMAD R14, R11, 0x8, R2 ;  /* 0x000000080b0e9824 */ /* 0x001fc800078e0202 */
[----:B------:R-:W-:Y:S01]  /*13cd0*/  @!P1 VIADD R14, R14, 0x2d860 ;  /* 0x0002d8600e0e9836 */ /* 0x000fe20000000000 */
[----:B------:R-:W-:-:S04]  /*13ce0*/  F2FP.BF16.F32.PACK_AB R11, R31, R30 ;  /* 0x0000001e1f0b723e */ /* 0x000fc800000010ff */
[----:B------:R-:W-:-:S04]  /*13cf0*/  @!P1 PRMT R14, RZ, 0x654, R14 ;  /* 0x00000654ff0e9816 */ /* 0x000fc8000000000e */
[----:B------:R0:W-:Y:S01]  /*13d00*/  @!P1 SYNCS.ARRIVE.TRANS64.RED.A1T0 RZ, [R14+URZ], RZ ;  /* 0x000000ff0eff99a7 */ /* 0x0001e2000810043f */
[----:B------:R1:W-:Y:S01]  /*13d10*/  STSM.16.M88.4 [R137+0x21800], R8 ;  /* 0x0218000889007844 */ /* 0x0003e20000000200 */
[----:B0-----:R-:W-:Y:S08]  /*13d20*/  MUFU.EX2 R14, R35 ;  /* 0x00000023000e7308 */ /* 0x001ff00000000800 */
[----:B-1----:R-:W0:Y:S08]  /*13d30*/  MUFU.EX2 R8, R32 ;  /* 0x0000002000087308 */ /* 0x002e300000000800 */
[----:B------:R-:W1:Y:S08]  /*13d40*/  MUFU.EX2 R9, R34 ;  /* 0x0000002200097308 */ /* 0x000e700000000800 */
[----:B------:R-:W2:Y:S01]  /*13d50*/  MUFU.EX2 R10, R36 ;  /* 0x00000024000a7308 */ /* 0x000ea20000000800 */
[----:B0-----:R-:W-:-:S04]  /*13d60*/  FADD.FTZ R5, R8, R5 ;  /* 0x0000000508057221 */ /* 0x001fc80000010000 */
[----:B------:R-:W-:Y:S01]  /*13d70*/  FADD.FTZ R5, R33, R5 ;  /* 0x0000000521057221 */ /* 0x000fe20000010000 */
[----:B-1----:R-:W-:-:S03]  /*13d80*/  FADD.FTZ R21, R9, R7 ;  /* 0x0000000709157221 */ /* 0x002fc60000010000 */
[----:B--2---:R-:W-:Y:S01]  /*13d90*/  FADD.FTZ R7, R10, R5 ;  /* 0x000000050a077221 */ /* 0x004fe20000010000 */
[----:B------:R-:W-:Y:S02]  /*13da0*/  FADD.FTZ R5, R14, R21 ;  /* 0x000000150e057221 */ /* 0x000fe40000010000 */
[----:B------:R-:W2:Y:S01]  /*13db0*/  LDL R21, [R1+0x2c] ;  /* 0x00002c0001157983 */ /* 0x000ea20000100800 */
[----:B------:R-:W0:Y:S08]  /*13dc0*/  MUFU.EX2 R37, R37 ;  /* 0x0000002500257308 */ /* 0x000e300000000800 */
[----:B------:R-:W1:Y:S08]  /*13dd0*/  MUFU.EX2 R11, R38 ;  /* 0x00000026000b7308 */ /* 0x000e700000000800 */
[----:B------:R-:W4:Y:S08]  /*13de0*/  MUFU.EX2 R24, R40 ;  /* 0x0000002800187308 */ /* 0x000f300000000800 */
[----:B------:R-:W5:Y:S08]  /*13df0*/  MUFU.EX2 R39, R39 ;  /* 0x0000002700277308 */ /* 0x000f700000000800 */
[----:B------:R-:W3:Y:S08]  /*13e00*/  MUFU.EX2 R41, R41 ;  /* 0x0000002900297308 */ /* 0x000ef00000000800 */
[----:B------:R-:W3:Y:S01]  /*13e10*/  MUFU.EX2 R25, R42 ;  /* 0x0000002a00197308 */ /* 0x000ee20000000800 */
[----:B0-----:R-:W-:Y:S01]  /*13e20*/  FADD.FTZ R7, R37, R7 ;  /* 0x0000000725077221 */ /* 0x001fe20000010000 */
[----:B-1----:R-:W-:-:S06]  /*13e30*/  FADD.FTZ R5, R11, R5 ;  /* 0x000000050b057221 */ /* 0x002fcc0000010000 */
[----:B------:R-:W0:Y:S08]  /*13e40*/  MUFU.EX2 R26, R44 ;  /* 0x0000002c001a7308 */ /* 0x000e300000000800 */
[----:B------:R-:W1:Y:S01]  /*13e50*/  MUFU.EX2 R43, R43 ;  /* 0x0000002b002b7308 */ /* 0x000e620000000800 */
[----:B----4-:R-:W-:Y:S01]  /*13e60*/  FADD.FTZ R7, R24, R7 ;  /* 0x0000000718077221 */ /* 0x010fe20000010000 */
[----:B-----5:R-:W-:-:S06]  /*13e70*/  FADD.FTZ R5, R39, R5 ;  /* 0x0000000527057221 */ /* 0x020fcc0000010000 */
[----:B------:R-:W4:Y:S08]  /*13e80*/  MUFU.EX2 R45, R45 ;  /* 0x0000002d002d7308 */ /* 0x000f300000000800 */
[----:B------:R-:W5:Y:S01]  /*13e90*/  MUFU.EX2 R27, R46 ;  /* 0x0000002e001b7308 */ /* 0x000f620000000800 */
[----:B---3--:R-:W-:Y:S01]  /*13ea0*/  FADD.FTZ R7, R41, R7 ;  /* 0x0000000729077221 */ /* 0x008fe20000010000 */
[----:B------:R-:W-:-:S06]  /*13eb0*/  FADD.FTZ R5, R25, R5 ;  /* 0x0000000519057221 */ /* 0x000fcc0000010000 */
        /* <DEDUP_REMOVED lines=30> */
[----:B------:R-:W-:Y:S01]  /*140a0*/  F2FP.BF16.F32.PACK_AB R9, R14, R9 ;  /* 0x000000090e09723e */ /* 0x000fe200000010ff */
[----:B----4-:R-:W-:-:S06]  /*140b0*/  FADD.FTZ R7, R57, R7 ;  /* 0x0000000739077221 */ /* 0x010fcc0000010000 */
[----:B------:R-:W4:Y:S01]  /*140c0*/  MUFU.EX2 R64, R64 ;  /* 0x0000004000407308 */ /* 0x000f220000000800 */
[----:B-----5:R-:W-:-:S07]  /*140d0*/  FADD.FTZ R14, R58, R5 ;  /* 0x000000053a0e7221 */ /* 0x020fce0000010000 */
        /* <DEDUP_REMOVED lines=15> */
[----:B------:R-:W3:Y:S01]  /*141d0*/  MUFU.EX2 R71, R71 ;  /* 0x0000004700477308 */ /* 0x000ee20000000800 */
[----:B0-----:R-:W-:Y:S01]  /*141e0*/  FADD.FTZ R28, R68, R7 ;  /* 0x00000007441c7221 */ /* 0x001fe20000010000 */
[----:B------:R-:W-:Y:S01]  /*141f0*/  F2FP.BF16.F32.PACK_AB R8, R33, R8 ;  /* 0x000000082108723e */ /* 0x000fe200000010ff */
[----:B-1----:R-:W-:-:S05]  /*14200*/  FADD.FTZ R5, R67, R14 ;  /* 0x0000000e43057221 */ /* 0x002fca0000010000 */
[----:B------:R-:W0:Y:S01]  /*14210*/  MUFU.EX2 R72, R72 ;  /* 0x0000004800487308 */ /* 0x000e220000000800 */
[----:B------:R-:W-:Y:S02]  /*14220*/  F2FP.BF16.F32.PACK_AB R10, R37, R10 ;  /* 0x0000000a250a723e */ /* 0x000fe400000010ff */
[----:B------:R-:W-:-:S05]  /*14230*/  F2FP.BF16.F32.PACK_AB R11, R39, R11 ;  /* 0x0000000b270b723e */ /* 0x000fca00000010ff */
[----:B------:R-:W-:Y:S01]  /*14240*/  MUFU.EX2 R74, R74 ;  /* 0x0000004a004a7308 */ /* 0x000fe20000000800 */
[----:B----4-:R-:W-:Y:S01]  /*14250*/  FADD.FTZ R7, R69, R28 ;  /* 0x0000001c45077221 */ /* 0x010fe20000010000 */
[----:B-----5:R-:W-:-:S06]  /*14260*/  FADD.FTZ R28, R70, R5 ;  /* 0x00000005461c7221 */ /* 0x020fcc0000010000 */
[----:B------:R-:W1:Y:S01]  /*14270*/  MUFU.EX2 R73, R73 ;  /* 0x0000004900497308 */ /* 0x000e620000000800 */
[----:B------:R4:W-:Y:S01]  /*14280*/  STSM.16.M88.4 [R85], R8 ;  /* 0x0000000855007844 */ /* 0x0009e20000000200 */
[----:B------:R-:W-:-:S06]  /*14290*/  F2FP.BF16.F32.PACK_AB R24, R41, R24 ;  /* 0x000000182918723e */ /* 0x000fcc00000010ff */
[----:B------:R-:W5:Y:S01]  /*142a0*/  MUFU.EX2 R75, R75 ;  /* 0x0000004b004b7308 */ /* 0x000f620000000800 */
[----:B------:R-:W-:Y:S02]  /*142b0*/  F2FP.BF16.F32.PACK_AB R25, R43, R25 ;  /* 0x000000192b19723e */ /* 0x000fe400000010ff */
[----:B------:R-:W-:Y:S02]  /*142c0*/  F2FP.BF16.F32.PACK_AB R26, R45, R26 ;  /* 0x0000001a2d1a723e */ /* 0x000fe400000010ff */
[----:B------:R-:W-:-:S03]  /*142d0*/  F2FP.BF16.F32.PACK_AB R27, R47, R27 ;  /* 0x0000001b2f1b723e */ /* 0x000fc600000010ff */
[----:B------:R-:W2:Y:S01]  /*142e0*/  MUFU.EX2 R76, R76 ;  /* 0x0000004c004c7308 */ /* 0x000ea20000000800 */
[----:B----4-:R-:W-:Y:S02]  /*142f0*/  F2FP.BF16.F32.PACK_AB R8, R49, R48 ;  /* 0x000000303108723e */ /* 0x010fe400000010ff */
[----:B------:R-:W-:Y:S02]  /*14300*/  F2FP.BF16.F32.PACK_AB R9, R51, R50 ;  /* 0x000000323309723e */ /* 0x000fe400000010ff */
[----:B------:R-:W-:-:S03]  /*14310*/  F2FP.BF16.F32.PACK_AB R10, R53, R52 ;  /* 0x00000034350a723e */ /* 0x000fc600000010ff */
[----:B------:R-:W4:Y:S01]  /*14320*/  MUFU.EX2 R78, R78 ;  /* 0x0000004e004e7308 */ /* 0x000f220000000800 */
[----:B------:R-:W-:Y:S01]  /*14330*/  F2FP.BF16.F32.PACK_AB R11, R55, R54 ;  /* 0x00000036370b723e */ /* 0x000fe200000010ff */
[----:B---3--:R-:W-:Y:S01]  /*14340*/  FADD.FTZ R5, R71, R28 ;  /* 0x0000001c47057221 */ /* 0x008fe20000010000 */
[----:B------:R-:W-:Y:S05]  /*14350*/  STSM.16.M88.4 [R139], R24 ;  /* 0x000000188b007844 */ /* 0x000fea0000000200 */
[----:B------:R-:W3:Y:S01]  /*14360*/  MUFU.EX2 R77, R77 ;  /* 0x0000004d004d7308 */ /* 0x000ee20000000800 */
[----:B------:R5:W-:Y:S01]  /*14370*/  STSM.16.M88.4 [R138], R8 ;  /* 0x000000088a007844 */ /* 0x000be20000000200 */
[----:B0-----:R-:W-:-:S06]  /*14380*/  FADD.FTZ R30, R72, R7 ;  /* 0x00000007481e7221 */ /* 0x001fcc0000010000 */
[----:B------:R-:W0:Y:S01]  /*14390*/  MUFU.EX2 R79, R79 ;  /* 0x0000004f004f7308 */ /* 0x000e220000000800 */
[----:B-1----:R-:W-:-:S07]  /*143a0*/  FADD.FTZ R7, R73, R30 ;  /* 0x0000001e49077221 */ /* 0x002fce0000010000 */
[----:B------:R-:W1:Y:S01]  /*143b0*/  MUFU.EX2 R36, R80 ;  /* 0x0000005000247308 */ /* 0x000e620000000800 */
[----:B-----5:R-:W-:-:S07]  /*143c0*/  FADD.FTZ R10, R74, R5 ;  /* 0x000000054a0a7221 */ /* 0x020fce0000010000 */
[----:B------:R-:W5:Y:S01]  /*143d0*/  MUFU.EX2 R37, R82 ;  /* 0x0000005200257308 */ /* 0x000f620000000800 */
[----:B------:R-:W-:-:S07]  /*143e0*/  FADD.FTZ R5, R75, R10 ;  /* 0x0000000a4b057221 */ /* 0x000fce0000010000 */
[----:B------:R-:W5:Y:S08]  /*143f0*/  MUFU.EX2 R81, R81 ;  /* 0x0000005100517308 */ /* 0x000f700000000800 */
[----:B------:R-:W-:Y:S08]  /*14400*/  MUFU.EX2 R84, R84 ;  /* 0x0000005400547308 */ /* 0x000ff00000000800 */
[----:B------:R-:W-:Y:S08]  /*14410*/  MUFU.EX2 R15, R15 ;  /* 0x0000000f000f7308 */ /* 0x000ff00000000800 */
[----:B------:R-:W5:Y:S08]  /*14420*/  MUFU.EX2 R14, R83 ;  /* 0x00000053000e7308 */ /* 0x000f700000000800 */
[----:B------:R-:W-:Y:S08]  /*14430*/  MUFU.EX2 R86, R86 ;  /* 0x0000005600567308 */ /* 0x000ff00000000800 */
[----:B------:R-:W5:Y:S01]  /*14440*/  MUFU.EX2 R87, R87 ;  /* 0x0000005700577308 */ /* 0x000f620000000800 */
[----:B--2---:R-:W-:Y:S01]  /*14450*/  FADD.FTZ R24, R76, R7 ;  /* 0x000000074c187221 */ /* 0x004fe20000010000 */
[----:B----4-:R-:W-:Y:S01]  /*14460*/  FADD.FTZ R26, R78, R5 ;  /* 0x000000054e1a7221 */ /* 0x010fe20000010000 */
[----:B------:R-:W-:-:S02]  /*14470*/  F2FP.BF16.F32.PACK_AB R32, R57, R32 ;  /* 0x000000203920723e */ /* 0x000fc400000010ff */
[----:B---3--:R-:W-:Y:S01]  /*14480*/  FADD.FTZ R7, R77, R24 ;  /* 0x000000184d077221 */ /* 0x008fe20000010000 */
[----:B0-----:R-:W-:Y:S01]  /*14490*/  FADD.FTZ R28, R79, R26 ;  /* 0x0000001a4f1c7221 */ /* 0x001fe20000010000 */
[----:B------:R-:W-:Y:S02]  /*144a0*/  F2FP.BF16.F32.PACK_AB R33, R59, R58 ;  /* 0x0000003a3b21723e */ /* 0x000fe400000010ff */
[----:B------:R-:W-:Y:S02]  /*144b0*/  F2FP.BF16.F32.PACK_AB R34, R61, R60 ;  /* 0x0000003c3d22723e */ /* 0x000fe400000010ff */
[----:B------:R-:W-:Y:S01]  /*144c0*/  F2FP.BF16.F32.PACK_AB R35, R63, R35 ;  /* 0x000000233f23723e */ /* 0x000fe200000010ff */
[----:B-1----:R-:W-:Y:S01]  /*144d0*/  FADD.FTZ R30, R36, R7 ;  /* 0x00000007241e7221 */ /* 0x002fe20000010000 */
[----:B------:R-:W-:Y:S01]  /*144e0*/  F2FP.BF16.F32.PACK_AB R8, R65, R64 ;  /* 0x000000404108723e */ /* 0x000fe200000010ff */
[----:B-----5:R-:W-:Y:S01]  /*144f0*/  FADD.FTZ R5, R37, R28 ;  /* 0x0000001c25057221 */ /* 0x020fe20000010000 */
        /* <DEDUP_REMOVED lines=11> */
[----:B------:R-:W-:Y:S04]  /*145b0*/  STSM.16.M88.4 [R137+0x27800], R32 ;  /* 0x0278002089007844 */ /* 0x000fe80000000200 */
[----:B------:R0:W-:Y:S04]  /*145c0*/  STSM.16.M88.4 [R21], R8 ;  /* 0x0000000815007844 */ /* 0x0001e80000000200 */
[----:B------:R1:W-:Y:S04]  /*145d0*/  STSM.16.M88.4 [R139+0x6000], R24 ;  /* 0x006000188b007844 */ /* 0x0003e80000000200 */
[----:B------:R1:W-:Y:S01]  /*145e0*/  STSM.16.M88.4 [R138+0x6000], R36 ;  /* 0x006000248a007844 */ /* 0x0003e20000000200 */
[----:B------:R-:W-:Y:S01]  /*145f0*/  @!PT LDS RZ, [RZ] ;  /* 0x00000000fffff984 */ /* 0x000fe20000000800 */
[----:B------:R-:W-:Y:S01]  /*14600*/  @!PT LDS RZ, [RZ] ;  /* 0x00000000fffff984 */ /* 0x000fe20000000800 */
[----:B------:R-:W-:Y:S01]  /*14610*/  @!PT LDS RZ, [RZ] ;  /* 0x00000000fffff984 */ /* 0x000fe20000000800 */
[----:B------:R-:W-:Y:S01]  /*14620*/  @!PT LDS RZ, [RZ] ;  /* 0x00000000fffff984 */ /* 0x000fe20000000800 */
[----:B------:R2:W-:Y:S06]  /*14630*/  MEMBAR.ALL.CTA ;  /* 0x0000000000007992 */ /* 0x0005ec0000008000 */
[----:B--2---:R-:W2:Y:S01]  /*14640*/  FENCE.VIEW.ASYNC.S ;  /* 0x00000000000073c6 */ /* 0x004ea20000000000 */
[----:B------:R-:W-:Y:S01]  /*14650*/  ISETP.GT.AND P2, PT, R4, R142, PT ;  /* 0x0000008e0400720c */ /* 0x000fe20003f44270 */
[----:B------:R-:W-:-:S04]  /*14660*/  FADD.FTZ R7, R81, R30 ;  /* 0x0000001e51077221 */ /* 0x000fc80000010000 */
[----:B------:R-:W-:Y:S01]  /*14670*/  FADD.FTZ R28, R84, R7 ;  /* 0x00000007541c7221 */ /* 0x000fe20000010000 */
[----:B------:R-:W-:-:S04]  /*14680*/  FADD.FTZ R7, R14, R5 ;  /* 0x000000050e077221 */ /* 0x000fc80000010000 */
        /* <DEDUP_REMOVED lines=27> */
[----:B------:R-:W-:-:S02]  /*14840*/  VIADD R4, R4, 0xffffffff ;  /* 0xffffffff04047836 */ /* 0x000fc40000000000 */
        /* <DEDUP_REMOVED lines=26> */
[----:B------:R-:W-:Y:S02]  /*149f0*/  IMAD.MOV.U32 R9, RZ, RZ, R6 ;  /* 0x000000ffff097224 */ /* 0x000fe400078e0006 */
[----:B------:R-:W-:Y:S01]  /*14a00*/  IMAD.MOV.U32 R8, RZ, RZ, R3 ;  /* 0x000000ffff087224 */ /* 0x000fe200078e0003 */
[----:B--2---:R-:W-:Y:S01]  /*14a10*/  NOP ;  /* 0x0000000000007918 */ /* 0x004fe20000000000 */
[----:B-1----:R-:W-:Y:S05]  /*14a20*/  @P2 BRA `(.L_x_9522) ;  /* 0xffffffdc00302947 */ /* 0x002fea000383ffff */
.L_x_9512:
[----:B------:R-:W2:Y:S02]  /*14a30*/  LDL R8, [R1+0x38] ;  /* 0x0000380001087983 */ /* 0x000ea40000100800 */
[----:B--2---:R-:W-:-:S13]  /*14a40*/  ISETP.GE.AND P2, PT, R4, R8, PT ;  /* 0x000000080400720c */ /* 0x004fda0003f46270 */
[----:B------:R-:W-:Y:S05]  /*14a50*/  @!P2 BRA `(.L_x_9523) ;  /* 0x000000340014a947 */ /* 0x000fea0003800000 */
[----:B------:R-:W2:Y:S04]  /*14a60*/  LDL R9, [R1+0x40] ;  /* 0x0000400001097983 */ /* 0x000ea80000100800 */
[----:B------:R-:W2:Y:S04]  /*14a70*/  LDL R8, [R1+0x30] ;  /* 0x0000300001087983 */ /* 0x000ea80000100800 */
[----:B------:R-:W3:Y:S01]  /*14a80*/  LDL R11, [R1+0x4] ;  /* 0x00000400010b7983 */ /* 0x000ee20000100800 */
[----:B------:R-:W-:Y:S02]  /*14a90*/  IMAD.MOV.U32 R20, RZ, RZ, R22 ;  /* 0x000000ffff147224 */ /* 0x000fe400078e0016 */
[----:B------:R-:W-:-:S02]  /*14aa0*/  IMAD.MOV.U32 R14, RZ, RZ, R17 ;  /* 0x000000ffff0e7224 */ /* 0x000fc400078e0011 */
[----:B--2---:R-:W-:Y:S02]  /*14ab0*/  IMAD.IADD R0, R8, 0x1, -R9 ;  /* 0x0000000108007824 */ /* 0x004fe400078e0a09 */
[----:B------:R-:W-:Y:S02]  /*14ac0*/  IMAD.MOV.U32 R8, RZ, RZ, R6 ;  /* 0x000000ffff087224 */ /* 0x000fe400078e0006 */
[--C-:B------:R-:W-:Y:S02]  /*14ad0*/  IMAD.IADD R10, R155, 0x1, R0.reuse ;  /* 0x000000019b0a7824 */ /* 0x100fe400078e0200 */
[----:B---3--:R-:W-:Y:S02]  /*14ae0*/  IMAD.IADD R11, R11, 0x1, R0 ;  /* 0x000000010b0b7824 */ /* 0x008fe400078e0200 */
[----:B------:R-:W-:Y:S01]  /*14af0*/  IMAD.MOV.U32 R9, RZ, RZ, R3 ;  /* 0x000000ffff097224 */ /* 0x000fe200078e0003 */
[----:B------:R-:W-:Y:S02]  /*14b00*/  LOP3.LUT R142, RZ, R10, RZ, 0x33, !PT ;  /* 0x0000000aff8e7212 */ /* 0x000fe400078e33ff */
[----:B------:R-:W-:-:S07]  /*14b10*/  LOP3.LUT R15, RZ, R11, RZ, 0x33, !PT ;  /* 0x0000000bff0f7212 */ /* 0x000fce00078e33ff */
.L_x_9541:
        /* <DEDUP_REMOVED lines=11> */
.L_x_9525:
[----:B------:R-:W-:Y:S01]  /*14bd0*/  IMAD R0, R17, 0x8, R2 ;  /* 0x0000000811007824 */ /* 0x000fe200078e0202 */
[----:B------:R-:W-:-:S04]  /*14be0*/  SHF.L.U32 R3, R22, 0x1f, RZ ;  /* 0x0000001f16037819 */ /* 0x000fc800000006ff */
[----:B------:R0:W1:Y:S01]  /*14bf0*/  SYNCS.PHASECHK.TRANS64.TRYWAIT P3, [R0+URZ+0x2d830], R3 ;  /* 0x02d83003000075a7 */ /* 0x000062000806017f */
[----:B------:R-:W-:Y:S05]  /*14c00*/  @!P0 BRA `(.L_x_9526) ;  /* 0x0000000000048947 */ /* 0x000fea0003800000 */
[----:B------:R-:W-:Y:S01]  /*14c10*/  BPT.TRAP 0x1 ;  /* 0x000000040000795c */ /* 0x000fe20000300000 */
.L_x_9526:
[----:B------:R-:W-:Y:S04]  /*14c20*/  BSSY B0, `(.L_x_9524) ;  /* 0x0000004000007945 */ /* 0x000fe80003800000 */
[----:B-1----:R-:W-:Y:S05]  /*14c30*/  @P3 BRA `(.L_x_9527) ;  /* 0x0000000000083947 */ /* 0x002fea0003800000 */
[----:B------:R-:W1:Y:S02]  /*14c40*/  SYNCS.PHASECHK.TRANS64.TRYWAIT P3, [R0+URZ+0x2d830], R3 ;  /* 0x02d83003000075a7 */ /* 0x000e64000806017f */
[----:B-1----:R-:W-:Y:S05]  /*14c50*/  @!P3 BRA `(.L_x_9528) ;  /* 0x000000c000c0b947 */ /* 0x002fea0003800000 */
.L_x_9527:
[----:B------:R-:W-:Y:S05]  /*14c60*/  BSYNC B0 ;  /* 0x0000000000007941 */ /* 0x000fea0003800000 */
.L_x_9524:
        /* <DEDUP_REMOVED lines=10> */
[----:B------:R-:W-:Y:S01]  /*14d10*/  R2UR UR13, R13 ;  /* 0x000000000d0d72ca */ /* 0x000fe200000e0000 */
[----:B------:R-:W-:Y:S01]  /*14d20*/  IMAD.MOV.U32 R31, RZ, RZ, -0x7fffffe0 ;  /* 0x80000020ff1f7424 */ /* 0x000fe200078e00ff */
[----:B------:R-:W-:Y:S02]  /*14d30*/  R2UR UR19, R29 ;  /* 0x000000001d1372ca */ /* 0x000fe400000e0000 */
[----:B------:R-:W-:Y:S02]  /*14d40*/  R2UR UR23, R27 ;  /* 0x000000001b1772ca */ /* 0x000fe400000e0000 */
[----:B------:R-:W-:-:S02]  /*14d50*/  R2UR UR27, R29 ;  /* 0x000000001d1b72ca */ /* 0x000fc400000e0000 */
[----:B------:R-:W-:Y:S02]  /*14d60*/  R2UR UR31, R31 ;  /* 0x000000001f1f72ca */ /* 0x000fe400000e0000 */
[----:B------:R-:W-:Y:S02]  /*14d70*/  R2UR UR35, R25 ;  /* 0x00000000192372ca */ /* 0x000fe400000e0000 */
[----:B------:R-:W-:Y:S02]  /*14d80*/  R2UR UR16, R152 ;  /* 0x00000000981072ca */ /* 0x000fe400000e0000 */
[----:B------:R-:W-:Y:S01]  /*14d90*/  R2UR UR17, R153 ;  /* 0x00000000991172ca */ /* 0x000fe200000e0000 */
[----:B------:R0:W-:Y:S01]  /*14da0*/  BAR.SYNC.DEFER_BLOCKING R0, 0x100 ;  /* 0x000400000000751d */ /* 0x0001e20000010000 */
[----:B--2---:R-:W-:-:S04]  /*14db0*/  IMAD R24, R17, 0x600, R3 ;  /* 0x0000060011187824 */ /* 0x004fc800078e0203 */
[C---:B------:R-:W-:Y:S01]  /*14dc0*/  VIADD R28, R24.reuse, 0x2 ;  /* 0x00000002181c7836 */ /* 0x040fe20000000000 */
[C---:B------:R-:W-:Y:S01]  /*14dd0*/  R2UR UR14, R24.reuse ;  /* 0x00000000180e72ca */ /* 0x040fe200000e0000 */
[C---:B------:R-:W-:Y:S02]  /*14de0*/  VIADD R26, R24.reuse, 0x200 ;  /* 0x00000200181a7836 */ /* 0x040fe40000000000 */
[----:B------:R-:W-:Y:S01]  /*14df0*/  VIADD R30, R24, 0x400 ;  /* 0x00000400181e7836 */ /* 0x000fe20000000000 */
[----:B------:R-:W-:Y:S01]  /*14e00*/  R2UR UR18, R28 ;  /* 0x000000001c1272ca */ /* 0x000fe200000e0000 */
[C---:B------:R-:W-:Y:S02]  /*14e10*/  VIADD R28, R24.reuse, 0x202 ;  /* 0x00000202181c7836 */ /* 0x040fe40000000000 */
[----:B------:R-:W-:Y:S01]  /*14e20*/  VIADD R24, R24, 0x402 ;  /* 0x0000040218187836 */ /* 0x000fe20000000000 */
[----:B------:R-:W-:Y:S02]  /*14e30*/  R2UR UR22, R26 ;  /* 0x000000001a1672ca */ /* 0x000fe400000e0000 */
[----:B------:R-:W-:-:S02]  /*14e40*/  R2UR UR26, R28 ;  /* 0x000000001c1a72ca */ /* 0x000fc400000e0000 */
[----:B------:R-:W-:Y:S02]  /*14e50*/  R2UR UR30, R30 ;  /* 0x000000001e1e72ca */ /* 0x000fe400000e0000 */
[----:B------:R-:W-:Y:S02]  /*14e60*/  R2UR UR34, R24 ;  /* 0x00000000182272ca */ /* 0x000fe400000e0000 */
[----:B------:R-:W-:-:S06]  /*14e70*/  WARPGROUP.ARRIVE ;  /* 0x00000000000079c5 */ /* 0x000fcc0000000000 */
[----:B------:R-:W-:Y:S01]  /*14e80*/  HGMMA.64x128x16.F32.BF16 R24, gdesc[UR12], RZ, !UPT, gsb0 ;  /* 0x01e000000c1879f0 */ /* 0x000fe2000c0018ff */
        /* <DEDUP_REMOVED lines=27> */
.L_x_9530:
[----:B------:R-:W-:Y:S01]  /*15040*/  SHF.L.U32 R0, R20, 0x1f, RZ ;  /* 0x0000001f14007819 */ /* 0x000fe200000006ff */
[----:B------:R-:W-:-:S04]  /*15050*/  IMAD R3, R14, 0x8, R2 ;  /* 0x000000080e037824 */ /* 0x000fc800078e0202 */
[----:B------:R0:W1:Y:S01]  /*15060*/  SYNCS.PHASECHK.TRANS64.TRYWAIT P2, [R3+URZ+0x2d850], R0 ;  /* 0x02d85000030075a7 */ /* 0x000062000804017f */
[----:B------:R-:W-:Y:S05]  /*15070*/  @!P0 BRA `(.L_x_9531) ;  /* 0x0000000000048947 */ /* 0x000fea0003800000 */
[----:B------:R-:W-:Y:S01]  /*15080*/  BPT.TRAP 0x1 ;  /* 0x000000040000795c */ /* 0x000fe20000300000 */
.L_x_9531:
[----:B-1----:R-:W-:Y:S05]  /*15090*/  @P2 BRA `(.L_x_9529) ;  /* 0x0000000000082947 */ /* 0x002fea0003800000 */
[----:B------:R-:W1:Y:S02]  /*150a0*/  SYNCS.PHASECHK.TRANS64.TRYWAIT P2, [R3+URZ+0x2d850], R0 ;  /* 0x02d85000030075a7 */ /* 0x000e64000804017f */
[----:B-1----:R-:W-:Y:S05]  /*150b0*/  @!P2 BRA `(.L_x_9532) ;  /* 0x000000bc00bca947 */ /* 0x002fea0003800000 */
.L_x_9529:
[----:B------:R-:W2:Y:S01]  /*150c0*/  LDL R6, [R1+0x14] ;  /* 0x0000140001067983 */ /* 0x000ea20000100800 */
[----:B01----:R-:W-:Y:S01]  /*150d0*/  VIADD R0, R2, 0x400 ;  /* 0x0000040002007836 */ /* 0x003fe20000000000 */
[----:B------:R-:W-:Y:S05]  /*150e0*/  WARPSYNC.ALL ;  /* 0x0000000000007948 */ /* 0x000fea0003800000 */
[----:B------:R-:W-:Y:S01]  /*150f0*/  SHF.R.U32.HI R0, RZ, 0x4, R0 ;  /* 0x00000004ff007819 */ /* 0x000fe20000011600 */
[----:B------:R-:W-:Y:S01]  /*15100*/  IMAD.MOV.U32 R21, RZ, RZ, -0x7fffffe0 ;  /* 0x80000020ff157424 */ /* 0x000fe200078e00ff */
[----:B------:R-:W3:Y:S01]  /*15110*/  LDL R143, [R1+0x30] ;  /* 0x00003000018f7983 */ /* 0x000ee20000100800 */
[----:B------:R-:W-:Y:S01]  /*15120*/  IMAD.MOV.U32 R141, RZ, RZ, -0x7fffffe0 ;  /* 0x80000020ff8d7424 */ /* 0x000fe200078e00ff */
[----:B------:R-:W-:-:S02]  /*15130*/  LOP3.LUT R0, R0, 0x3fff, RZ, 0xc0, !PT ;  /* 0x00003fff00007812 */ /* 0x000fc400078ec0ff */
[C---:B------:R-:W-:Y:S02]  /*15140*/  R2UR UR15, R21.reuse ;  /* 0x00000000150f72ca */ /* 0x040fe400000e0000 */
[----:B------:R-:W-:Y:S02]  /*15150*/  LOP3.LUT R0, R0, 0x2000000, RZ, 0xfc, !PT ;  /* 0x0200000000007812 */ /* 0x000fe400078efcff */
[----:B------:R-:W-:Y:S01]  /*15160*/  R2UR UR47, R21 ;  /* 0x00000000152f72ca */ /* 0x000fe200000e0000 */
[----:B------:R-:W-:Y:S01]  /*15170*/  WARPGROUP.ARRIVE ;  /* 0x00000000000079c5 */ /* 0x000fe20000000000 */
[C---:B------:R-:W-:Y:S01]  /*15180*/  R2UR UR19, R141.reuse ;  /* 0x000000008d1372ca */ /* 0x040fe200000e0000 */
[----:B------:R-:W-:Y:S01]  /*15190*/  IMAD R20, R14, 0x600, R0 ;  /* 0x000006000e147824 */ /* 0x000fe200078e0200 */
[C---:B------:R-:W-:Y:S02]  /*151a0*/  R2UR UR23, R141.reuse ;  /* 0x000000008d1772ca */ /* 0x040fe400000e0000 */
[----:B------:R-:W-:Y:S01]  /*151b0*/  R2UR UR27, R141 ;  /* 0x000000008d1b72ca */ /* 0x000fe200000e0000 */
[C---:B------:R-:W-:Y:S01]  /*151c0*/  VIADD R140, R20.reuse, 0x40 ;  /* 0x00000040148c7836 */ /* 0x040fe20000000000 */
[----:B------:R-:W-:-:S02]  /*151d0*/  R2UR UR14, R20 ;  /* 0x00000000140e72ca */ /* 0x000fc400000e0000 */
[C---:B------:R-:W-:Y:S02]  /*151e0*/  R2UR UR31, R141.reuse ;  /* 0x000000008d1f72ca */ /* 0x040fe400000e0000 */
[----:B------:R-:W-:Y:S01]  /*151f0*/  R2UR UR18, R140 ;  /* 0x000000008c1272ca */ /* 0x000fe200000e0000 */
[----:B------:R-:W-:Y:S01]  /*15200*/  VIADD R140, R20, 0x80 ;  /* 0x00000080148c7836 */ /* 0x000fe20000000000 */
[C---:B------:R-:W-:Y:S02]  /*15210*/  R2UR UR35, R141.reuse ;  /* 0x000000008d2372ca */ /* 0x040fe400000e0000 */
[----:B------:R-:W-:Y:S02]  /*15220*/  R2UR UR43, R141 ;  /* 0x000000008d2b72ca */ /* 0x000fe400000e0000 */
[----:B------:R-:W-:Y:S01]  /*15230*/  R2UR UR22, R140 ;  /* 0x000000008c1672ca */ /* 0x000fe200000e0000 */
[----:B------:R-:W-:-:S05]  /*15240*/  VIADD R140, R20, 0xc0 ;  /* 0x000000c0148c7836 */ /* 0x000fca0000000000 */
[----:B------:R-:W-:Y:S01]  /*15250*/  R2UR UR26, R140 ;  /* 0x000000008c1a72ca */ /* 0x000fe200000e0000 */
[----:B------:R-:W-:-:S05]  /*15260*/  VIADD R140, R20, 0x100 ;  /* 0x00000100148c7836 */ /* 0x000fca0000000000 */
[----:B------:R-:W-:Y:S01]  /*15270*/  R2UR UR30, R140 ;  /* 0x000000008c1e72ca */ /* 0x000fe200000e0000 */
[----:B------:R-:W-:-:S05]  /*15280*/  VIADD R140, R20, 0x140 ;  /* 0x00000140148c7836 */ /* 0x000fca0000000000 */
[----:B------:R-:W-:Y:S01]  /*15290*/  R2UR UR34, R140 ;  /* 0x000000008c2272ca */ /* 0x000fe200000e0000 */
[C---:B------:R-:W-:Y:S02]  /*152a0*/  VIADD R140, R20.reuse, 0x180 ;  /* 0x00000180148c7836 */ /* 0x040fe40000000000 */
[----:B------:R-:W-:Y:S02]  /*152b0*/  VIADD R20, R20, 0x1c0 ;  /* 0x000001c014147836 */ /* 0x000fe40000000000 */
[----:B------:R-:W-:Y:S01]  /*152c0*/  IMAD.MOV.U32 R21, RZ, RZ, 0x40000040 ;  /* 0x40000040ff157424 */ /* 0x000fe200078e00ff */
[----:B------:R-:W-:Y:S02]  /*152d0*/  R2UR UR42, R140 ;  /* 0x000000008c2a72ca */ /* 0x000fe400000e0000 */
[----:B------:R-:W-:Y:S02]  /*152e0*/  R2UR UR46, R20 ;  /* 0x00000000142e72ca */ /* 0x000fe400000e0000 */
[----:B------:R-:W-:Y:S01]  /*152f0*/  R2UR UR13, R21 ;  /* 0x00000000150d72ca */ /* 0x000fe200000e0000 */
[----:B------:R-:W-:-:S05]  /*15300*/  IMAD.MOV.U32 R141, RZ, RZ, 0x40000040 ;  /* 0x40000040ff8d7424 */ /* 0x000fca00078e00ff */
[----:B------:R-:W-:Y:S01]  /*15310*/  R2UR UR17, R141 ;  /* 0x000000008d1172ca */ /* 0x000fe200000e0000 */
[----:B------:R-:W-:-:S05]  /*15320*/  IMAD.MOV.U32 R141, RZ, RZ, 0x40000040 ;  /* 0x40000040ff8d7424 */ /* 0x000fca00078e00ff */
[----:B------:R-:W-:Y:S02]  /*15330*/  R2UR UR21, R141 ;  /* 0x000000008d1572ca */ /* 0x000fe400000e0000 */
[----:B--2---:R-:W-:Y:S01]  /*15340*/  LOP3.LUT R20, R6, 0x10000, RZ, 0xfc, !PT ;  /* 0x0001000006147812 */ /* 0x004fe200078efcff */
[----:B------:R-:W-:Y:S01]  /*15350*/  IMAD.MOV.U32 R141, RZ, RZ, 0x40000040 ;  /* 0x40000040ff8d7424 */ /* 0x000fe200078e00ff */
[----:B------:R-:W2:Y:S02]  /*15360*/  LDL R6, [R1+0x40] ;  /* 0x0000400001067983 */ /* 0x000ea40000100800 */
[----:B------:R-:W-:-:S13]  /*15370*/  R2UR UR12, R20 ;  /* 0x00000000140c72ca */ /* 0x000fda00000e0000 */
[----:B------:R-:W-:Y:S01]  /*15380*/  HGMMA.64x96x16.F32.BF16 R88, gdesc[UR12].tnspB, R88, gsb0 ;  /* 0x416000000c5879f0 */ /* 0x000fe20008001858 */
[----:B------:R-:W-:-:S05]  /*15390*/  VIADD R140, R20, 0x2 ;  /* 0x00000002148c7836 */ /* 0x000fca0000000000 */
[----:B------:R-:W-:Y:S01]  /*153a0*/  R2UR UR16, R140 ;  /* 0x000000008c1072ca */ /* 0x000fe200000e0000 */
[----:B------:R-:W-:Y:S01]  /*153b0*/  VIADD R140, R20, 0x4 ;  /* 0x00000004148c7836 */ /* 0x000fe20000000000 */
[----:B------:R-:W-:Y:S02]  /*153c0*/  WARPGROUP.DEPBAR.LE gsb0, 0x0 ;  /* 0x00008000000079c5 */ /* 0x000fe40000010000 */
[----:B------:R-:W-:-:S09]  /*153d0*/  WARPGROUP.ARRIVE ;  /* 0x00000000000079c5 */ /* 0x000fd20000000000 */
[----:B------:R-:W-:Y:S01]  /*153e0*/  HGMMA.64x96x16.F32.BF16 R88, gdesc[UR16].tnspB, R88, gsb0 ;  /* 0x41600000105879f0 */ /* 0x000fe20008001858 */
[----:B------:R-:W-:Y:S01]  /*153f0*/  R2UR UR20, R140 ;  /* 0x000000008c1472ca */ /* 0x000fe200000e0000 */
        /* <DEDUP_REMOVED lines=33> */
[----:B------:R-:W-:Y:S03]  /*15610*/  HGMMA.64x96x16.F32.BF16 R88, gdesc[UR40].tnspB, R88, gsb0 ;  /* 0x41600000285879f0 */ /* 0x000fe60008001858 */
[----:B------:R-:W0:Y:S01]  /*15620*/  S2R R154, SR_TID.X ;  /* 0x00000000009a7919 */ /* 0x000e220000002100 */
[----:B------:R-:W-:Y:S01]  /*15630*/  IMAD.SHL.U32 R141, R4, 0x80, RZ ;  /* 0x00000080048d7824 */ /* 0x000fe200078e00ff */
[----:B------:R-:W-:Y:S02]  /*15640*/  WARPGROUP.DEPBAR.LE gsb0, 0x0 ;  /* 0x00008000000079c5 */ /* 0x000fe40000010000 */
[----:B------:R-:W-:-:S06]  /*15650*/  WARPGROUP.ARRIVE ;  /* 0x00000000000079c5 */ /* 0x000fcc0000000000 */
[----:B------:R-:W-:Y:S01]  /*15660*/  HGMMA.64x96x16.F32.BF16 R88, gdesc[UR44].tnspB, R88, gsb0 ;  /* 0x416000002c5879f0 */ /* 0x000fe20008001858 */
[----:B0-----:R-:W-:Y:S02]  /*15670*/  SHF.R.U32.HI R0, RZ, 0x7, R154 ;  /* 0x00000007ff007819 */ /* 0x001fe4000001169a */
[----:B------:R-:W-:-:S03]  /*15680*/  ISETP.GE.U32.AND P2, PT, R154, 0x180, PT ;  /* 0x000001809a00780c */ /* 0x000fc60003f46070 */
[----:B------:R-:W-:-:S05]  /*15690*/  VIADD R0, R0, 0x9 ;  /* 0x0000000900007836 */ /* 0x000fca0000000000 */
[----:B------:R-:W-:Y:S01]  /*156a0*/  SEL R0, R0, 0x9, !P2 ;  /* 0x0000000900007807 */ /* 0x000fe20005000000 */
[----:B------:R-:W-:Y:S01]  /*156b0*/  @!P1 IMAD R3, R17, 0x8, R2 ;  /* 0x0000000811039824 */ /* 0x000fe200078e0202 */
[----:B------:R-:W-:-:S03]  /*156c0*/  ULOP3.LUT UR10, URZ, UR7, URZ, 0x33, !UPT ;  /* 0x000000073f0a7292 */ /* 0x000fc6000f8e333f */
[----:B------:R-:W-:-:S05]  /*156d0*/  @!P1 VIADD R3, R3, 0x2d840 ;  /* 0x0002d84003039836 */ /* 0x000fca0000000000 */
[----:B------:R-:W-:Y:S01]  /*156e0*/  @!P1 PRMT R3, RZ, 0x654, R3 ;  /* 0x00000654ff039816 */ /* 0x000fe20000000003 */
[----:B------:R-:W-:Y:S02]  /*156f0*/  WARPGROUP.DEPBAR.LE gsb0, 0x0 ;  /* 0x00008000000079c5 */ /* 0x000fe40000010000 */
[----:B------:R3:W-:Y:S06]  /*15700*/  BAR.ARV R0, 0x100 ;  /* 0x000400000000751d */ /* 0x0007ec0000002000 */
[----:B------:R0:W-:Y:S01]  /*15710*/  @!P1 SYNCS.ARRIVE.TRANS64.RED.A1T0 RZ, [R3+URZ], RZ ;  /* 0x000000ff03ff99a7 */ /* 0x0001e2000810043f */
[----:B---3--:R-:W-:-:S05]  /*15720*/  IADD3 R0, R143, 0x1, -R141 ;  /* 0x000000018f007810 */ /* 0x008fca0007ffe88d */
[----:B--2---:R-:W-:-:S04]  /*15730*/  IMAD.IADD R0, R0, 0x1, -R6 ;  /* 0x0000000100007824 */ /* 0x004fc800078e0a06 */
[----:B------:R-:W-:-:S04]  /*15740*/  IMAD R6, R136, -0x2, R0 ;  /* 0xfffffffe88067824 */ /* 0x000fc800078e0200 */
[C---:B------:R-:W-:Y:S02]  /*15750*/  VIADD R140, R6.reuse, UR8 ;  /* 0x00000008068c7c36 */ /* 0x040fe40008000000 */
[----:B------:R-:W-:Y:S02]  /*15760*/  VIADD R6, R6, UR10 ;  /* 0x0000000a06067c36 */ /* 0x000fe40008000000 */
[C---:B0-----:R-:W-:Y:S02]  /*15770*/  IMAD.IADD R3, R155.reuse, 0x1, R140 ;  /* 0x000000019b037824 */ /* 0x041fe400078e028c */
        /* <DEDUP_REMOVED lines=13> */
.L_x_9535:
[----:B------:R-:W-:-:S05]  /*15850*/  IMAD.U32 R143, RZ, RZ, UR5 ;  /* 0x00000005ff8f7e24 */ /* 0x000fca000f8e00ff */
[----:B------:R-:W-:-:S13]  /*15860*/  ISETP.NE.AND P2, PT, R143, 0x1, PT ;  /* 0x000000018f00780c */ /* 0x000fda0003f45270 */
[----:B------:R-:W0:Y:S02]  /*15870*/  @P2 LDC.64 R20, c[0x0][0x9e8] ;  /* 0x00027a00ff142b82 */ /* 0x000e240000000a00 */
[----:B0-----:R-:W-:-:S04]  /*15880*/  @P2 IMAD.HI.U32 R154, R10, R20, RZ ;  /* 0x000000140a9a2227 */ /* 0x001fc800078e00ff */
[----:B------:R-:W-:Y:S01]  /*15890*/  IMAD.MOV.U32 R20, RZ, RZ, R10 ;  /* 0x000000ffff147224 */ /* 0x000fe200078e000a */
[----:B------:R-:W-:-:S07]  /*158a0*/  @P2 SHF.R.U32.HI R20, RZ, R21, R154 ;  /* 0x00000015ff142219 */ /* 0x000fce000001169a */
.L_x_9536:
[----:B------:R-:W-:Y:S05]  /*158b0*/  BSYNC B0 ;  /* 0x0000000000007941 */ /* 0x000fea0003800000 */
.L_x_9534:
[----:B------:R-:W-:-:S04]  /*158c0*/  IMAD R20, R20, R143, -R141 ;  /* 0x0000008f14147224 */ /* 0x000fc800078e0a8d */
[----:B------:R-:W-:-:S05]  /*158d0*/  IMAD R20, R136, -0x2, R20 ;  /* 0xfffffffe88147824 */ /* 0x000fca00078e0214 */
[----:B------:R-:W-:Y:S02]  /*158e0*/  VIMNMX R0, R0, R20, !PT ;  /* 0x0000001400007248 */ /* 0x000fe40007fe0100 */
[----:B------:R-:W-:-:S07]  /*158f0*/  VIADDMNMX R3, R20, R143, R3, PT ;  /* 0x0000008f14037246 */ /* 0x000fce0003800103 */
.L_x_9533:
        /* <DEDUP_REMOVED lines=112> */
.L_x_9539:
[----:B------:R-:W-:Y:S02]  /*16000*/  IMAD.U32 R0, RZ, RZ, UR5 ;  /* 0x00000005ff007e24 */ /* 0x000fe4000f8e00ff */
[----:B------:R-:W-:-:S03]  /*16010*/  IMAD.MOV.U32 R3, RZ, RZ, R11 ;  /* 0x000000ffff037224 */ /* 0x000fc600078e000b */
[----:B------:R-:W-:-:S13]  /*16020*/  ISETP.NE.AND P3, PT, R0, 0x1, PT ;  /* 0x000000010000780c */ /* 0x000fda0003f65270 */
[----:B------:R-:W0:Y:S02]  /*16030*/  @P3 LDC.64 R20, c[0x0][0x9e8] ;  /* 0x00027a00ff143b82 */ /* 0x000e240000000a00 */
[----:B0-----:R-:W-:-:S05]  /*16040*/  @P3 IMAD.HI.U32 R20, R11, R20, RZ ;  /* 0x000000140b143227 */ /* 0x001fca00078e00ff */
[----:B------:R-:W-:-:S07]  /*16050*/  @P3 SHF.R.U32.HI R3, RZ, R21, R20 ;  /* 0x00000015ff033219 */ /* 0x000fce0000011614 */
.L_x_9540:
[----:B------:R-:W-:Y:S05]  /*16060*/  BSYNC B0 ;  /* 0x0000000000007941 */ /* 0x000fea0003800000 */
.L_x_9538:
[----:B------:R-:W-:-:S04]  /*16070*/  IMAD R141, R3, R0, -R141 ;  /* 0x00000000038d7224 */ /* 0x000fc800078e0a8d */
[----:B------:R-:W-:-:S05]  /*16080*/  IMAD R141, R136, -0x2, R141 ;  /* 0xfffffffe888d7824 */ /* 0x000fca00078e028d */
[----:B------:R-:W-:Y:S02]  /*16090*/  VIMNMX R6, R6, R141, !PT ;  /* 0x0000008d06067248 */ /* 0x000fe40007fe0100 */
[----:B------:R-:W-:-:S07]  /*160a0*/  VIADDMNMX R140, R141, R0, R140, PT ;  /* 0x000000008d8c7246 */ /* 0x000fce000380018c */
.L_x_9537:
        /* <DEDUP_REMOVED lines=67> */
[C---:B------:R-:W-:Y:S01]  /*164e0*/  ISETP.GT.AND P4, PT, R6.reuse, 0x11, P2 ;  /* 0x000000110600780c */ /* 0x040fe20001784270 */
        /* <DEDUP_REMOVED lines=9> */
[----:B------:R-:W-:Y:S01]  /*16580*/  FSEL R34, R34, -INF , !P3 ;  /* 0xff80000022227808 */ /* 0x000fe20005800000 */
[-C--:B------:R-:W-:Y:S01]  /*16590*/  FFMA.FTZ R44, R44, R0.reuse, -R9 ;  /* 0x000000002c2c7223 */ /* 0x080fe20000010809 */
[C---:B------:R-:W-:Y:S01]  /*165a0*/  ISETP.GT.AND P4, PT, R6.reuse, 0x19, P2 ;  /* 0x000000190600780c */ /* 0x040fe20001784270 */
[----:B------:R-:W-:Y:S01]  /*165b0*/  MUFU.EX2 R33, R33 ;  /* 0x0000002100217308 */ /* 0x000fe20000000800 */
[----:B------:R-:W-:Y:S01]  /*165c0*/  ISETP.GT.AND P3, PT, R6, 0x18, P2 ;  /* 0x000000180600780c */ /* 0x000fe20001764270 */
[----:B-1----:R-:W-:Y:S01]  /*165d0*/  FADD.FTZ R5, R25, R5 ;  /* 0x0000000519057221 */ /* 0x002fe20000010000 */
[C---:B------:R-:W-:Y:S01]  /*165e0*/  ISETP.LT.OR P4, PT, R140.reuse, 0x1a, P4 ;  /* 0x0000001a8c00780c */ /* 0x040fe20002781670 */
[-CC-:B------:R-:W-:Y:S01]  /*165f0*/  FFMA.FTZ R45, R45, R0.reuse, -R9.reuse ;  /* 0x000000002d2d7223 */ /* 0x180fe20000010809 */
[----:B------:R-:W-:Y:S01]  /*16600*/  ISETP.LT.OR P3, PT, R140, 0x19, P3 ;  /* 0x000000198c00780c */ /* 0x000fe20001f61670 */
[-CC-:B------:R-:W-:Y:S01]  /*16610*/  FFMA.FTZ R48, R48, R0.reuse, -R9.reuse ;  /* 0x0000000030307223 */ /* 0x180fe20000010809 */
[----:B------:R-:W-:Y:S01]  /*16620*/  FSEL R39, R39, -INF , !P4 ;  /* 0xff80000027277808 */ /* 0x000fe20006000000 */
[----:B------:R-:W-:Y:S01]  /*16630*/  MUFU.EX2 R37, R37 ;  /* 0x0000002500257308 */ /* 0x000fe20000000800 */
        /* <DEDUP_REMOVED lines=9> */
[-CC-:B------:R-:W-:Y:S01]  /*166d0*/  FFMA.FTZ R56, R56, R0.reuse, -R9.reuse ;  /* 0x0000000038387223 */ /* 0x180fe20000010809 */
[----:B------:R-:W-:Y:S01]  /*166e0*/  FSEL R43, R43, -INF , !P4 ;  /* 0xff8000002b2b7808 */ /* 0x000fe20006000000 */
[-CC-:B------:R-:W-:Y:S01]  /*166f0*/  FFMA.FTZ R57, R57, R0.reuse, -R9.reuse ;  /* 0x0000000039397223 */ /* 0x180fe20000010809 */
[----:B------:R-:W-:Y:S01]  /*16700*/  FSEL R42, R42, -INF , !P3 ;  /* 0xff8000002a2a7808 */ /* 0x000fe20005800000 */
[-CC-:B------:R-:W-:Y:S01]  /*16710*/  FFMA.FTZ R60, R60, R0.reuse, -R9.reuse ;  /* 0x000000003c3c7223 */ /* 0x180fe20000010809 */
[C---:B------:R-:W-:Y:S01]  /*16720*/  ISETP.GT.AND P4, PT, R6.reuse, 0x29, P2 ;  /* 0x000000290600780c */ /* 0x040fe20001784270 */
[----:B------:R-:W-:Y:S01]  /*16730*/  MUFU.EX2 R41, R41 ;  /* 0x0000002900297308 */ /* 0x000fe20000000800 */
[----:B------:R-:W-:Y:S01]  /*16740*/  ISETP.GT.AND P3, PT, R6, 0x28, P2 ;  /* 0x000000280600780c */ /* 0x000fe20001764270 */
[-CC-:B------:R-:W-:Y:S01]  /*16750*/  FFMA.FTZ R61, R61, R0.reuse, -R9.reuse ;  /* 0x000000003d3d7223 */ /* 0x180fe20000010809 */
[----:B------:R-:W-:Y:S01]  /*16760*/  ISETP.LT.OR P4, PT, R140, 0x2a, P4 ;  /* 0x0000002a8c00780c */ /* 0x000fe20002781670 */
[-CC-:B------:R-:W-:Y:S01]  /*16770*/  FFMA.FTZ R64, R64, R0.reuse, -R9.reuse ;  /* 0x0000000040407223 */ /* 0x180fe20000010809 */
[----:B------:R-:W-:Y:S01]  /*16780*/  ISETP.LT.OR P3, PT, R140, 0x29, P3 ;  /* 0x000000298c00780c */ /* 0x000fe20001f61670 */
[-CC-:B------:R-:W-:Y:S01]  /*16790*/  FFMA.FTZ R65, R65, R0.reuse, -R9.reuse ;  /* 0x0000000041417223 */ /* 0x180fe20000010809 */
[----:B------:R-:W-:Y:S01]  /*167a0*/  FSEL R47, R47, -INF , !P4 ;  /* 0xff8000002f2f7808 */ /* 0x000fe20006000000 */
[----:B------:R-:W-:Y:S01]  /*167b0*/  MUFU.EX2 R44, R44 ;  /* 0x0000002c002c7308 */ /* 0x000fe20000000800 */
        /* <DEDUP_REMOVED lines=18> */
[C---:B------:R-:W-:Y:S01]  /*168e0*/  ISETP.LT.OR P4, PT, R140.reuse, 0x3a, P4 ;  /* 0x0000003a8c00780c */ /* 0x040fe20002781670 */
[-CC-:B------:R-:W-:Y:S01]  /*168f0*/  FFMA.FTZ R81, R81, R0.reuse, -R9.reuse ;  /* 0x0000000051517223 */ /* 0x180fe20000010809 */
[----:B------:R-:W-:Y:S01]  /*16900*/  ISETP.LT.OR P3, PT, R140, 0x39, P3 ;  /* 0x000000398c00780c */ /* 0x000fe20001f61670 */
[-CC-:B------:R-:W-:Y:S01]  /*16910*/  FFMA.FTZ R84, R84, R0.reuse, -R9.reuse ;  /* 0x0000000054547223 */ /* 0x180fe20000010809 */
[----:B------:R-:W-:Y:S01]  /*16920*/  FSEL R55, R55, -INF , !P4 ;  /* 0xff80000037377808 */ /* 0x000fe20006000000 */
[----:B------:R-:W-:Y:S01]  /*16930*/  MUFU.EX2 R52, R52 ;  /* 0x0000003400347308 */ /* 0x000fe20000000800 */
[----:B------:R-:W-:Y:S01]  /*16940*/  FSEL R54, R54, -INF , !P3 ;  /* 0xff80000036367808 */ /* 0x000fe20005800000 */
[----:B------:R-:W-:Y:S01]  /*16950*/  FFMA.FTZ R9, R85, R0, -R9 ;  /* 0x0000000055097223 */ /* 0x000fe20000010809 */
[----:B------:R-:W-:-:S02]  /*16960*/  ISETP.GT.AND P4, PT, R6, 0x41, P2 ;  /* 0x000000410600780c */ /* 0x000fc40001784270 */
[----:B------:R-:W-:Y:S02]  /*16970*/  ISETP.GT.AND P3, PT, R6, 0x40, P2 ;  /* 0x000000400600780c */ /* 0x000fe40001764270 */
[C---:B------:R-:W-:Y:S01]  /*16980*/  ISETP.LT.OR P4, PT, R140.reuse, 0x42, P4 ;  /* 0x000000428c00780c */ /* 0x040fe20002781670 */
[----:B------:R-:W-:Y:S01]  /*16990*/  MUFU.EX2 R53, R53 ;  /* 0x0000003500357308 */ /* 0x000fe20000000800 */
[----:B------:R-:W-:Y:S02]  /*169a0*/  ISETP.LT.OR P3, PT, R140, 0x41, P3 ;  /* 0x000000418c00780c */ /* 0x000fe40001f61670 */
[----:B------:R-:W-:Y:S02]  /*169b0*/  FSEL R59, R59, -INF , !P4 ;  /* 0xff8000003b3b7808 */ /* 0x000fe40006000000 */
[----:B------:R-:W-:Y:S02]  /*169c0*/  FSEL R58, R58, -INF , !P3 ;  /* 0xff8000003a3a7808 */ /* 0x000fe40005800000 */
[C---:B------:R-:W-:Y:S01]  /*169d0*/  ISETP.GT.AND P4, PT, R6.reuse, 0x49, P2 ;  /* 0x000000490600780c */ /* 0x040fe20001784270 */
[----:B------:R-:W-:Y:S01]  /*169e0*/  MUFU.EX2 R56, R56 ;  /* 0x0000003800387308 */ /* 0x000fe20000000800 */
[----:B------:R-:W-:-:S02]  /*169f0*/  ISETP.GT.AND P3, PT, R6, 0x48, P2 ;  /* 0x000000480600780c */ /* 0x000fc40001764270 */
[C---:B------:R-:W-:Y:S02]  /*16a00*/  ISETP.LT.OR P4, PT, R140.reuse, 0x4a, P4 ;  /* 0x0000004a8c00780c */ /* 0x040fe40002781670 */
[----:B------:R-:W-:Y:S02]  /*16a10*/  ISETP.LT.OR P3, PT, R140, 0x49, P3 ;  /* 0x000000498c00780c */ /* 0x000fe40001f61670 */
[----:B------:R-:W-:Y:S01]  /*16a20*/  FSEL R63, R63, -INF , !P4 ;  /* 0xff8000003f3f7808 */ /* 0x000fe20006000000 */
[----:B------:R-:W-:Y:S01]  /*16a30*/  MUFU.EX2 R57, R57 ;  /* 0x0000003900397308 */ /* 0x000fe20000000800 */
[----:B------:R-:W-:Y:S02]  /*16a40*/  FSEL R62, R62, -INF , !P3 ;  /* 0xff8000003e3e7808 */ /* 0x000fe40005800000 */
[C---:B------:R-:W-:Y:S02]  /*16a50*/  ISETP.GT.AND P4, PT, R6.reuse, 0x51, P2 ;  /* 0x000000510600780c */ /* 0x040fe40001784270 */
[----:B------:R-:W-:-:S02]  /*16a60*/  ISETP.GT.AND P3, PT, R6, 0x50, P2 ;  /* 0x000000500600780c */ /* 0x000fc40001764270 */
        /* <DEDUP_REMOVED lines=28> */
[C---:B------:R-:W-:Y:S02]  /*16c30*/  ISETP.GT.AND P4, PT, R6.reuse, RZ, P2 ;  /* 0x000000ff0600720c */ /* 0x040fe40001784270 */
[----:B------:R-:W-:-:S02]  /*16c40*/  ISETP.GT.AND P3, PT, R6, 0x70, P2 ;  /* 0x000000700600780c */ /* 0x000fc40001764270 */
[C---:B------:R-:W-:Y:S01]  /*16c50*/  ISETP.LT.OR P4, PT, R140.reuse, 0x1, P4 ;  /* 0x000000018c00780c */ /* 0x040fe20002781670 */
[----:B------:R-:W-:Y:S01]  /*16c60*/  MUFU.EX2 R72, R72 ;  /* 0x0000004800487308 */ /* 0x000fe20000000800 */
[----:B------:R-:W-:Y:S02]  /*16c70*/  ISETP.LT.OR P3, PT, R140, 0x71, P3 ;  /* 0x000000718c00780c */ /* 0x000fe40001f61670 */
[----:B------:R-:W-:Y:S02]  /*16c80*/  FSEL R21, R26, -INF , !P4 ;  /* 0xff8000001a157808 */ /* 0x000fe40006000000 */
[----:B------:R-:W-:Y:S02]  /*16c90*/  FSEL R82, R82, -INF , !P3 ;  /* 0xff80000052527808 */ /* 0x000fe40005800000 */
[C---:B------:R-:W-:Y:S01]  /*16ca0*/  ISETP.GT.AND P3, PT, R6.reuse, 0x71, P2 ;  /* 0x000000710600780c */ /* 0x040fe20001764270 */
[----:B------:R-:W0:Y:S01]  /*16cb0*/  MUFU.EX2 R26, R28 ;  /* 0x0000001c001a7308 */ /* 0x000e220000000800 */
[----:B------:R-:W-:-:S02]  /*16cc0*/  ISETP.GT.AND P4, PT, R6, 0x78, P2 ;  /* 0x000000780600780c */ /* 0x000fc40001784270 */
[----:B------:R-:W-:Y:S02]  /*16cd0*/  ISETP.GT.AND P2, PT, R6, 0x79, P2 ;  /* 0x000000790600780c */ /* 0x000fe40001744270 */
[----:B------:R-:W-:Y:S02]  /*16ce0*/  FMNMX.FTZ R6, R21, R8, !PT ;  /* 0x0000000815067209 */ /* 0x000fe40007810000 */
[C---:B------:R-:W-:Y:S01]  /*16cf0*/  ISETP.LT.OR P3, PT, R140.reuse, 0x72, P3 ;  /* 0x000000728c00780c */ /* 0x040fe20001f61670 */
[----:B------:R-:W-:Y:S01]  /*16d00*/  MUFU.EX2 R73, R73 ;  /* 0x0000004900497308 */ /* 0x000fe20000000800 */
[----:B------:R-:W-:Y:S02]  /*16d10*/  FMNMX.FTZ R6, R27, R6, !PT ;  /* 0x000000061b067209 */ /* 0x000fe40007810000 */
[----:B------:R-:W-:Y:S02]  /*16d20*/  ISETP.LT.OR P4, PT, R140, 0x79, P4 ;  /* 0x000000798c00780c */ /* 0x000fe40002781670 */
[----:B------:R-:W-:-:S02]  /*16d30*/  FMNMX.FTZ R6, R30, R6, !PT ;  /* 0x000000061e067209 */ /* 0x000fc40007810000 */
[----:B------:R-:W-:Y:S01]  /*16d40*/  FSEL R83, R83, -INF , !P3 ;  /* 0xff80000053537808 */ /* 0x000fe20005800000 */
[----:B------:R-:W-:Y:S01]  /*16d50*/  MUFU.EX2 R76, R76 ;  /* 0x0000004c004c7308 */ /* 0x000fe20000000800 */
[----:B------:R-:W-:Y:S01]  /*16d60*/  FMNMX.FTZ R6, R31, R6, !PT ;  /* 0x000000061f067209 */ /* 0x000fe20007810000 */
[----:B0-----:R-:W-:Y:S01]  /*16d70*/  FADD.FTZ R5, R26, R5 ;  /* 0x000000051a057221 */ /* 0x001fe20000010000 */
[----:B------:R-:W-:Y:S02]  /*16d80*/  ISETP.LT.OR P2, PT, R140, 0x7a, P2 ;  /* 0x0000007a8c00780c */ /* 0x000fe40001741670 */
[----:B------:R-:W-:Y:S02]  /*16d90*/  FMNMX.FTZ R6, R34, R6, !PT ;  /* 0x0000000622067209 */ /* 0x000fe40007810000 */
[----:B------:R-:W-:Y:S01]  /*16da0*/  FSEL R86, R86, -INF , !P4 ;  /* 0xff80000056567808 */ /* 0x000fe20006000000 */
[----:B------:R-:W-:Y:S01]  /*16db0*/  MUFU.EX2 R77, R77 ;  /* 0x0000004d004d7308 */ /* 0x000fe20000000800 */
[----:B------:R-:W-:-:S02]  /*16dc0*/  FMNMX.FTZ R6, R35, R6, !PT ;  /* 0x0000000623067209 */ /* 0x000fc40007810000 */
[----:B------:R-:W-:Y:S02]  /*16dd0*/  FSEL R87, R87, -INF , !P2 ;  /* 0xff80000057577808 */ /* 0x000fe40005000000 */
[----:B------:R-:W-:Y:S02]  /*16de0*/  FMNMX.FTZ R6, R38, R6, !PT ;  /* 0x0000000626067209 */ /* 0x000fe40007810000 */
[----:B------:R-:W-:Y:S01]  /*16df0*/  F2FP.BF16.F32.PACK_AB R26, R29, R26 ;  /* 0x0000001a1d1a723e */ /* 0x000fe200000010ff */
[----:B------:R-:W-:Y:S01]  /*16e00*/  MUFU.EX2 R80, R80 ;  /* 0x0000005000507308 */ /* 0x000fe20000000800 */
[----:B------:R-:W-:Y:S02]  /*16e10*/  FMNMX.FTZ R6, R39, R6, !PT ;  /* 0x0000000627067209 */ /* 0x000fe40007810000 */
[----:B------:R-:W-:Y:S02]  /*16e20*/  F2FP.BF16.F32.PACK_AB R24, R25, R24 ;  /* 0x000000181918723e */ /* 0x000fe400000010ff */
        /* <DEDUP_REMOVED lines=64> */
[-CC-:B0-----:R-:W-:Y:S01]  /*17230*/  FFMA.FTZ R27, R35, R0.reuse, -R5.reuse ;  /* 0x00000000231b7223 */ /* 0x181fe20000010805 */
[----:B------:R-:W-:Y:S01]  /*17240*/  FSEL R35, R6, RZ, P2 ;  /* 0x000000ff06237208 */ /* 0x000fe20001000000 */
[----:B------:R-:W-:-:S05]  /*17250*/  FFMA.FTZ R25, R34, R0, -R5 ;  /* 0x0000000022197223 */ /* 0x000fca0000010805 */
[----:B------:R-:W0:Y:S01]  /*17260*/  MUFU.EX2 R24, R32 ;  /* 0x0000002000187308 */ /* 0x000e220000000800 */
        /* <DEDUP_REMOVED lines=16> */
[-C--:B------:R-:W-:Y:S01]  /*17370*/  FFMA.FTZ R43, R46, R0.reuse, -R5 ;  /* 0x000000002e2b7223 */ /* 0x080fe20000010805 */
        /* <DEDUP_REMOVED lines=20> */
[----:B0-----:R-:W-:-:S02]  /*174c0*/  F2FP.BF16.F32.PACK_AB R27, R34, R31 ;  /* 0x0000001f221b723e */ /* 0x001fc400000010ff */
[----:B------:R-:W-:Y:S01]  /*174d0*/  FADD.FTZ R29, R34, R29 ;  /* 0x0000001d221d7221 */ /* 0x000fe20000010000 */
[C---:B------:R-:W-:Y:S01]  /*174e0*/  FADD.FTZ R33, R45.reuse, R30 ;  /* 0x0000001e2d217221 */ /* 0x040fe20000010000 */
[----:B------:R-:W-:Y:S01]  /*174f0*/  F2FP.BF16.F32.PACK_AB R30, R45, R44 ;  /* 0x0000002c2d1e723e */ /* 0x000fe200000010ff */
[----:B------:R-:W0:Y:S01]  /*17500*/  MUFU.EX2 R43, R43 ;  /* 0x0000002b002b7308 */ /* 0x000e220000000800 */
[----:B-1----:R-:W-:Y:S01]  /*17510*/  FADD.FTZ R29, R36, R29 ;  /* 0x0000001d241d7221 */ /* 0x002fe20000010000 */
[----:B--2---:R1:W-:Y:S06]  /*17520*/  STSM.16.M88.4 [R141], R24 ;  /* 0x000000188d007844 */ /* 0x0043ec0000000200 */
[----:B------:R2:W4:Y:S01]  /*17530*/  MUFU.EX2 R32, R48 ;  /* 0x0000003000207308 */ /* 0x0005220000000800 */
[----:B---3--:R-:W-:-:S07]  /*17540*/  FADD.FTZ R29, R42, R29 ;  /* 0x0000001d2a1d7221 */ /* 0x008fce0000010000 */
[----:B------:R-:W3:Y:S01]  /*17550*/  MUFU.EX2 R46, R46 ;  /* 0x0000002e002e7308 */ /* 0x000ee20000000800 */
[----:B0-----:R-:W-:Y:S01]  /*17560*/  FADD.FTZ R29, R43, R29 ;  /* 0x0000001d2b1d7221 */ /* 0x001fe20000010000 */
[----:B--2---:R-:W-:-:S06]  /*17570*/  FFMA.FTZ R48, R62, R0, -R5 ;  /* 0x000000003e307223 */ /* 0x004fcc0000010805 */
[----:B------:R-:W0:Y:S01]  /*17580*/  MUFU.EX2 R35, R35 ;  /* 0x0000002300237308 */ /* 0x000e220000000800 */
[----:B----4-:R-:W-:-:S07]  /*17590*/  FADD.FTZ R40, R32, R33 ;  /* 0x0000002120287221 */ /* 0x010fce0000010000 */
        /* <DEDUP_REMOVED lines=9> */
[----:B------:R-:W4:Y:S01]  /*17630*/  MUFU.EX2 R47, R47 ;  /* 0x0000002f002f7308 */ /* 0x000f220000000800 */
        /* <DEDUP_REMOVED lines=11> */
[----:B----4-:R-:W-:-:S07]  /*176f0*/  FADD.FTZ R33, R47, R33 ;  /* 0x000000212f217221 */ /* 0x010fce0000010000 */
[----:B------:R-:W2:Y:S01]  /*17700*/  MUFU.EX2 R20, R66 ;  /* 0x0000004200147308 */ /* 0x000ea20000000800 */
[----:B------:R-:W-:Y:S01]  /*17710*/  FADD.FTZ R41, R61, R34 ;  /* 0x000000223d297221 */ /* 0x000fe20000010000 */
[----:B------:R-:W3:Y:S06]  /*17720*/  LDL R42, [R1+0x2c] ;  /* 0x00002c00012a7983 */ /* 0x000eec0000100800 */
[----:B------:R-:W1:Y:S01]  /*17730*/  MUFU.EX2 R37, R67 ;  /* 0x0000004300257308 */ /* 0x000e620000000800 */
[----:B0-----:R-:W-:Y:S01]  /*17740*/  FADD.FTZ R33, R48, R33 ;  /* 0x0000002130217221 */ /* 0x001fe20000010000 */
[----:B------:R-:W-:-:S03]  /*17750*/  FADD.FTZ R36, R64, R41 ;  /* 0x0000002940247221 */ /* 0x000fc60000010000 */
[----:B------:R-:W-:Y:S01]  /*17760*/  FADD.FTZ R33, R50, R33 ;  /* 0x0000002132217221 */ /* 0x000fe20000010000 */
[----:B------:R-:W-:Y:S02]  /*17770*/  FADD.FTZ R41, R65, R36 ;  /* 0x0000002441297221 */ /* 0x000fe40000010000 */
[----:B------:R-:W0:Y:S01]  /*17780*/  MUFU.EX2 R74, R74 ;  /* 0x0000004a004a7308 */ /* 0x000e220000000800 */
[----:B--2---:R-:W-:Y:S01]  /*17790*/  FADD.FTZ R36, R20, R33 ;  /* 0x0000002114247221 */ /* 0x004fe20000010000 */
[----:B------:R2:W-:Y:S06]  /*177a0*/  STSM.16.M88.4 [R139], R28 ;  /* 0x0000001c8b007844 */ /* 0x0005ec0000000200 */
[----:B------:R-:W4:Y:S01]  /*177b0*/  MUFU.EX2 R75, R75 ;  /* 0x0000004b004b7308 */ /* 0x000f220000000800 */
[----:B-1----:R-:W-:Y:S01]  /*177c0*/  FADD.FTZ R25, R37, R36 ;  /* 0x0000002425197221 */ /* 0x002fe20000010000 */
[----:B------:R-:W-:-:S02]  /*177d0*/  F2FP.BF16.F32.PACK_AB R33, R38, R35 ;  /* 0x000000232621723e */ /* 0x000fc400000010ff */
[----:B------:R-:W-:-:S04]  /*177e0*/  F2FP.BF16.F32.PACK_AB R35, R7, R39 ;  /* 0x000000270723723e */ /* 0x000fc800000010ff */
[----:B------:R-:W1:Y:S01]  /*177f0*/  MUFU.EX2 R78, R78 ;  /* 0x0000004e004e7308 */ /* 0x000e620000000800 */
[----:B--2---:R-:W-:-:S04]  /*17800*/  FADD.FTZ R28, R70, R25 ;  /* 0x00000019461c7221 */ /* 0x004fc80000010000 */
[----:B------:R-:W-:-:S03]  /*17810*/  FADD.FTZ R7, R71, R28 ;  /* 0x0000001c47077221 */ /* 0x000fc60000010000 */
[----:B------:R-:W2:Y:S01]  /*17820*/  MUFU.EX2 R79, R79 ;  /* 0x0000004f004f7308 */ /* 0x000ea20000000800 */
[----:B------:R-:W-:Y:S01]  /*17830*/  FADD.FTZ R40, R68, R41 ;  /* 0x0000002944287221 */ /* 0x000fe20000010000 */
[----:B0-----:R-:W-:-:S06]  /*17840*/  FADD.FTZ R28, R74, R7 ;  /* 0x000000074a1c7221 */ /* 0x001fcc0000010000 */
[----:B------:R-:W0:Y:S01]  /*17850*/  MUFU.EX2 R82, R82 ;  /* 0x0000005200527308 */ /* 0x000e220000000800 */
[----:B------:R-:W-:Y:S01]  /*17860*/  FADD.FTZ R27, R69, R40 ;  /* 0x00000028451b7221 */ /* 0x000fe20000010000 */
[----:B----4-:R-:W-:Y:S01]  /*17870*/  FADD.FTZ R7, R75, R28 ;  /* 0x0000001c4b077221 */ /* 0x010fe20000010000 */
[----:B------:R-:W-:-:S05]  /*17880*/  F2FP.BF16.F32.PACK_AB R32, R49, R32 ;  /* 0x000000203120723e */ /* 0x000fca00000010ff */
[----:B------:R-:W4:Y:S01]  /*17890*/  MUFU.EX2 R83, R83 ;  /* 0x0000005300537308 */ /* 0x000f220000000800 */
[----:B------:R-:W-:Y:S01]  /*178a0*/  F2FP.BF16.F32.PACK_AB R34, R53, R52 ;  /* 0x000000343522723e */ /* 0x000fe200000010ff */
[----:B------:R-:W-:Y:S01]  /*178b0*/  FADD.FTZ R30, R72, R27 ;  /* 0x0000001b481e7221 */ /* 0x000fe20000010000 */
[----:B-1----:R-:W-:Y:S01]  /*178c0*/  FADD.FTZ R36, R78, R7 ;  /* 0x000000074e247221 */ /* 0x002fe20000010000 */
[----:B------:R-:W-:Y:S02]  /*178d0*/  F2FP.BF16.F32.PACK_AB R24, R57, R56 ;  /* 0x000000383918723e */ /* 0x000fe400000010ff */
[----:B------:R-:W-:Y:S02]  /*178e0*/  F2FP.BF16.F32.PACK_AB R26, R61, R60 ;  /* 0x0000003c3d1a723e */ /* 0x000fe400000010ff */
[----:B------:R-:W-:Y:S02]  /*178f0*/  F2FP.BF16.F32.PACK_AB R25, R47, R21 ;  /* 0x000000152f19723e */ /* 0x000fe400000010ff */
[----:B------:R-:W-:Y:S01]  /*17900*/  F2FP.BF16.F32.PACK_AB R27, R50, R48 ;  /* 0x00000030321b723e */ /* 0x000fe200000010ff */
[----:B--2---:R-:W-:Y:S01]  /*17910*/  FADD.FTZ R7, R79, R36 ;  /* 0x000000244f077221 */ /* 0x004fe20000010000 */
[----:B------:R-:W-:Y:S04]  /*17920*/  STSM.16.M88.4 [R138], R32 ;  /* 0x000000208a007844 */ /* 0x000fe80000000200 */
[----:B------:R1:W-:Y:S01]  /*17930*/  STSM.16.M88.4 [R137+0x27800], R24 ;  /* 0x0278001889007844 */ /* 0x0003e20000000200 */
[----:B------:R4:W-:Y:S01]  /*17940*/  MUFU.EX2 R39, R5 ;  /* 0x0000000500277308 */ /* 0x0009e20000000800 */
[----:B-1----:R-:W-:Y:S01]  /*17950*/  F2FP.BF16.F32.PACK_AB R25, R37, R20 ;  /* 0x000000142519723e */ /* 0x002fe200000010ff */
[----:B0-----:R-:W-:-:S04]  /*17960*/  FADD.FTZ R20, R82, R7 ;  /* 0x0000000752147221 */ /* 0x001fc80000010000 */
[----:B----4-:R-:W-:Y:S02]  /*17970*/  FADD.FTZ R5, R83, R20 ;  /* 0x0000001453057221 */ /* 0x010fe40000010000 */
[----:B------:R-:W2:Y:S01]  /*17980*/  LDL R20, [R1+0x38] ;  /* 0x0000380001147983 */ /* 0x000ea20000100800 */
[----:B------:R-:W0:Y:S01]  /*17990*/  MUFU.EX2 R86, R86 ;  /* 0x0000005600567308 */ /* 0x000e220000000800 */
[----:B------:R-:W-:-:S04]  /*179a0*/  FADD.FTZ R21, R73, R30 ;  /* 0x0000001e49157221 */ /* 0x000fc80000010000 */
[----:B------:R-:W-:Y:S01]  /*179b0*/  FADD.FTZ R30, R76, R21 ;  /* 0x000000154c1e7221 */ /* 0x000fe20000010000 */
[----:B------:R-:W-:Y:S02]  /*179c0*/  F2FP.BF16.F32.PACK_AB R24, R65, R64 ;  /* 0x000000404118723e */ /* 0x000fe400000010ff */
[----:B------:R-:W-:Y:S01]  /*179d0*/  F2FP.BF16.F32.PACK_AB R26, R69, R68 ;  /* 0x00000044451a723e */ /* 0x000fe200000010ff */
[----:B------:R-:W-:Y:S01]  /*179e0*/  FADD.FTZ R21, R77, R30 ;  /* 0x0000001e4d157221 */ /* 0x000fe20000010000 */
        /* <DEDUP_REMOVED lines=8> */
[----:B0-----:R-:W-:Y:S01]  /*17a70*/  F2FP.BF16.F32.PACK_AB R35, R39, R86 ;  /* 0x000000562723723e */ /* 0x001fe200000010ff */
[----:B------:R-:W-:-:S04]  /*17a80*/  FADD.FTZ R38, R80, R21 ;  /* 0x0000001550267221 */ /* 0x000fc80000010000 */
[----:B------:R-:W-:Y:S01]  /*17a90*/  FADD.FTZ R21, R81, R38 ;  /* 0x0000002651157221 */ /* 0x000fe20000010000 */
[----:B------:R-:W-:-:S03]  /*17aa0*/  FADD.FTZ R7, R86, R5 ;  /* 0x0000000556077221 */ /* 0x000fc60000010000 */
        /* <DEDUP_REMOVED lines=51> */
[----:B------:R-:W-:-:S02]  /*17de0*/  IMAD.MOV.U32 R14, RZ, RZ, R17 ;  /* 0x000000ffff0e7224 */ /* 0x000fc400078e0011 */
[----:B------:R-:W-:Y:S02]  /*17df0*/  IMAD.MOV.U32 R9, RZ, RZ, R3 ;  /* 0x000000ffff097224 */ /* 0x000fe400078e0003 */
[----:B------:R-:W-:Y:S01]  /*17e00*/  IMAD.MOV.U32 R8, RZ, RZ, R6 ;  /* 0x000000ffff087224 */ /* 0x000fe200078e0006 */
[----:B---3--:R0:W-:Y:S04]  /*17e10*/  STSM.16.M88.4 [R42], R24 ;  /* 0x000000182a007844 */ /* 0x0081e80000000200 */
[----:B------:R0:W-:Y:S04]  /*17e20*/  STSM.16.M88.4 [R139+0x6000], R28 ;  /* 0x0060001c8b007844 */ /* 0x0001e80000000200 */
[----:B------:R0:W-:Y:S01]  /*17e30*/  STSM.16.M88.4 [R138+0x6000], R32 ;  /* 0x006000208a007844 */ /* 0x0001e20000000200 */
[----:B------:R1:W-:Y:S06]  /*17e40*/  MEMBAR.ALL.CTA ;  /* 0x0000000000007992 */ /* 0x0003ec0000008000 */
[----:B-1----:R-:W1:Y:S01]  /*17e50*/  FENCE.VIEW.ASYNC.S ;  /* 0x00000000000073c6 */ /* 0x002e620000000000 */
[C---:B--2---:R-:W-:Y:S01]  /*17e60*/  ISETP.GT.AND P2, PT, R4.reuse, R20, PT ;  /* 0x000000140400720c */ /* 0x044fe20003f44270 */
[----:B------:R-:W-:-:S02]  /*17e70*/  VIADD R4, R4, 0xffffffff ;  /* 0xffffffff04047836 */ /* 0x000fc40000000000 */
[----:B------:R-:W-:Y:S01]  /*17e80*/  IMAD.MOV.U32 R20, RZ, RZ, R22 ;  /* 0x000000ffff147224 */ /* 0x000fe200078e0016 */
[----:B-1----:R-:W-:-:S09]  /*17e90*/  NOP ;  /* 0x0000000000007918 */ /* 0x002fd20000000000 */
[----:B0-----:R-:W-:Y:S05]  /*17ea0*/  @P2 BRA `(.L_x_9541) ;  /* 0xffffffcc001c2947 */ /* 0x001fea000383ffff */
.L_x_9523:
[----:B------:R-:W-:Y:S05]  /*17eb0*/  WARPSYNC.ALL ;  /* 0x0000000000007948 */ /* 0x000fea0003800000 */
[----:B------:R-:W-:Y:S06]  /*17ec0*/  BAR.ARV 0x8, 0x1a0 ;  /* 0x0206800000007b1d */ /* 0x000fec0000002000 */
[----:B------:R-:W-:Y:S05]  /*17ed0*/  @!P0 BRA `(.L_x_9542) ;  /* 0x0000000000048947 */ /* 0x000fea0003800000 */
[----:B------:R-:W-:Y:S01]  /*17ee0*/  BPT.TRAP 0x1 ;  /* 0x000000040000795c */ /* 0x000fe20000300000 */
.L_x_9542:
[----:B------:R-:W-:Y:S01]  /*17ef0*/  IMAD R13, R17, 0x8, R2 ;  /* 0x00000008110d7824 */ /* 0x000fe200078e0202 */
[----:B------:R-:W-:-:S04]  /*17f00*/  SHF.L.U32 R4, R22, 0x1f, RZ ;  /* 0x0000001f16047819 */ /* 0x000fc800000006ff */
[----:B------:R0:W1:Y:S01]  /*17f10*/  SYNCS.PHASECHK.TRANS64.TRYWAIT P2, [R13+URZ+0x2d850], R4 ;  /* 0x02d850040d0075a7 */ /* 0x000062000804017f */
[----:B------:R-:W-:Y:S05]  /*17f20*/  @!P0 BRA `(.L_x_9543) ;  /* 0x0000000000048947 */ /* 0x000fea0003800000 */
[----:B------:R-:W-:Y:S01]  /*17f30*/  BPT.TRAP 0x1 ;  /* 0x000000040000795c */ /* 0x000fe20000300000 */
.L_x_9543:
[----:B------:R-:W2:Y:S01]  /*17f40*/  LDL.LU R8, [R1+0x14] ;  /* 0x0000140001087983 */ /* 0x000ea20000300800 */
[----:B------:R-:W-:Y:S02]  /*17f50*/  VIADD R2, R2, 0x400 ;  /* 0x0000040002027836 */ /* 0x000fe40000000000 */
[----:B------:R-:W-:-:S03]  /*17f60*/  IMAD.MOV.U32 R11, RZ, RZ, 0x40000040 ;  /* 0x40000040ff0b7424 */ /* 0x000fc600078e00ff */
[----:B------:R-:W-:-:S04]  /*17f70*/  SHF.R.U32.HI R2, RZ, 0x4, R2 ;  /* 0x00000004ff027819 */ /* 0x000fc80000011602 */
[----:B------:R-:W-:-:S04]  /*17f80*/  LOP3.LUT R2, R2, 0x3fff, RZ, 0xc0, !PT ;  /* 0x00003fff02027812 */ /* 0x000fc800078ec0ff */
[----:B------:R-:W-:Y:S02]  /*17f90*/  LOP3.LUT R2, R2, 0x2000000, RZ, 0xfc, !PT ;  /* 0x0200000002027812 */ /* 0x000fe400078efcff */
[----:B--2---:R-:W-:Y:S01]  /*17fa0*/  LOP3.LUT R10, R8, 0x10000, RZ, 0xfc, !PT ;  /* 0x00010000080a7812 */ /* 0x004fe200078efcff */
[----:B-1----:R-:W-:Y:S06]  /*17fb0*/  @P2 BRA `(.L_x_9544) ;  /* 0x0000000000082947 */ /* 0x002fec0003800000 */
[----:B------:R-:W1:Y:S02]  /*17fc0*/  SYNCS.PHASECHK.TRANS64.TRYWAIT P0, [R13+URZ+0x2d850], R4 ;  /* 0x02d850040d0075a7 */ /* 0x000e64000800017f */
[----:B-1----:R-:W-:Y:S05]  /*17fd0*/  @!P0 BRA `(.L_x_9545) ;  /* 0x0000009000088947 */ /* 0x002fea0003800000 */
.L_x_9544:
[----:B------:R-:W-:Y:S01]  /*17fe0*/  IMAD R8, R17, 0x600, R2 ;  /* 0x0000060011087824 */ /* 0x000fe200078e0202 */
[----:B------:R-:W2:Y:S01]  /*17ff0*/  LDL.LU R24, [R1+0x50] ;  /* 0x0000500001187983 */ /* 0x000ea20000300800 */
[----:B------:R-:W-:Y:S01]  /*18000*/  IMAD.MOV.U32 R9, RZ, RZ, -0x7fffffe0 ;  /* 0x80000020ff097424 */ /* 0x000fe200078e00ff */
[----:B------:R-:W-:Y:S05]  /*18010*/  WARPSYNC.ALL ;  /* 0x0000000000007948 */ /* 0x000fea0003800000 */
[C---:B------:R-:W-:Y:S01]  /*18020*/  R2UR UR4, R10.reuse ;  /* 0x000000000a0472ca */ /* 0x040fe200000e0000 */
[----:B------:R-:W-:Y:S01]  /*18030*/  WARPGROUP.ARRIVE ;  /* 0x00000000000079c5 */ /* 0x000fe20000000000 */
[----:B------:R-:W-:Y:S01]  /*18040*/  R2UR UR5, R11 ;  /* 0x000000000b0572ca */ /* 0x000fe200000e0000 */
[----:B------:R-:W-:Y:S01]  /*18050*/  VIADD R20, R10, 0x2 ;  /* 0x000000020a147836 */ /* 0x000fe20000000000 */
[C---:B------:R-:W-:Y:S01]  /*18060*/  R2UR UR6, R8.reuse ;  /* 0x00000000080672ca */ /* 0x040fe200000e0000 */
[----:B------:R-:W-:Y:S01]  /*18070*/  VIADD R14, R8, 0x40 ;  /* 0x00000040080e7836 */ /* 0x000fe20000000000 */
[----:B------:R-:W-:Y:S01]  /*18080*/  R2UR UR7, R9 ;  /* 0x00000000090772ca */ /* 0x000fe200000e0000 */
[----:B------:R-:W-:Y:S01]  /*18090*/  IMAD.MOV.U32 R21, RZ, RZ, 0x40000040 ;  /* 0x40000040ff157424 */ /* 0x000fe200078e00ff */
[----:B------:R-:W3:Y:S01]  /*180a0*/  SHFL.BFLY PT, R2, R5, 0x2, 0x1f ;  /* 0x0c401f0005027f89 */ /* 0x000ee200000e0000 */
[----:B------:R-:W-:-:S02]  /*180b0*/  IMAD.MOV.U32 R15, RZ, RZ, -0x7fffffe0 ;  /* 0x80000020ff0f7424 */ /* 0x000fc400078e00ff */
[----:B------:R-:W-:Y:S01]  /*180c0*/  IMAD.MOV.U32 R11, RZ, RZ, 0x40000040 ;  /* 0x40000040ff0b7424 */ /* 0x000fe200078e00ff */
[----:B01----:R-:W0:Y:S01]  /*180d0*/  SHFL.BFLY PT, R4, R7, 0x2, 0x1f ;  /* 0x0c401f0007047f89 */ /* 0x003e2200000e0000 */
[----:B------:R-:W-:Y:S02]  /*180e0*/  IMAD.MOV.U32 R9, RZ, RZ, -0x7fffffe0 ;  /* 0x80000020ff097424 */ /* 0x000fe400078e00ff */
[----:B------:R-:W-:Y:S02]  /*180f0*/  VIADD R17, R17, 0x1 ;  /* 0x0000000111117836 */ /* 0x000fe40000000000 */
[----:B------:R-:W-:Y:S02]  /*18100*/  IMAD.MOV.U32 R36, RZ, RZ, -0x800000 ;  /* 0xff800000ff247424 */ /* 0x000fe400078e00ff */
[----:B------:R-:W-:Y:S01]  /*18110*/  HGMMA.64x96x16.F32.BF16 R88, gdesc[UR4].tnspB, R88, gsb0 ;  /* 0x41600000045879f0 */ /* 0x000fe20008001858 */
[----:B------:R-:W-:Y:S01]  /*18120*/  R2UR UR4, R20 ;  /* 0x00000000140472ca */ /* 0x000fe200000e0000 */
[----:B------:R-:W-:Y:S01]  /*18130*/  VIADD R20, R10, 0x4 ;  /* 0x000000040a147836 */ /* 0x000fe20000000000 */
[----:B------:R-:W-:Y:S01]  /*18140*/  R2UR UR5, R21 ;  /* 0x00000000150572ca */ /* 0x000fe200000e0000 */
[----:B------:R-:W-:Y:S01]  /*18150*/  IMAD.MOV.U32 R21, RZ, RZ, 0x40000040 ;  /* 0x40000040ff157424 */ /* 0x000fe200078e00ff */
[----:B------:R-:W-:Y:S01]  /*18160*/  R2UR UR6, R14 ;  /* 0x000000000e0672ca */ /* 0x000fe200000e0000 */
[----:B------:R-:W-:Y:S01]  /*18170*/  VIADD R14, R8, 0x80 ;  /* 0x00000080080e7836 */ /* 0x000fe20000000000 */
[----:B------:R-:W-:Y:S01]  /*18180*/  R2UR UR7, R15 ;  /* 0x000000000f0772ca */ /* 0x000fe200000e0000 */
[----:B------:R-:W-:Y:S01]  /*18190*/  IMAD.MOV.U32 R15, RZ, RZ, -0x7fffffe0 ;  /* 0x80000020ff0f7424 */ /* 0x000fe200078e00ff */
[----:B------:R-:W-:Y:S01]  /*181a0*/  ISETP.NE.AND P2, PT, R17, 0x2, PT ;  /* 0x000000021100780c */ /* 0x000fe20003f45270 */
[----:B---3--:R-:W-:-:S03]  /*181b0*/  FADD.FTZ R2, R2, R5 ;  /* 0x0000000502027221 */ /* 0x008fc60000010000 */
[----:B------:R-:W-:Y:S01]  /*181c0*/  SEL R17, R17, RZ, P2 ;  /* 0x000000ff11117207 */ /* 0x000fe20001000000 */
[----:B0-----:R-:W-:Y:S01]  /*181d0*/  FADD.FTZ R4, R4, R7 ;  /* 0x0000000704047221 */ /* 0x001fe20000010000 */
[----:B------:R-:W-:-:S04]  /*181e0*/  SEL R7, RZ, 0x1, P2 ;  /* 0x00000001ff077807 */ /* 0x000fc80001000000 */
[----:B------:R-:W-:Y:S01]  /*181f0*/  LOP3.LUT R22, R22, R7, RZ, 0x3c, !PT ;  /* 0x0000000716167212 */ /* 0x000fe200078e3cff */
[----:B------:R-:W-:Y:S02]  /*18200*/  WARPGROUP.DEPBAR.LE gsb0, 0x0 ;  /* 0x00008000000079c5 */ /* 0x000fe40000010000 */
[----:B------:R-:W-:-:S06]  /*18210*/  WARPGROUP.ARRIVE ;  /* 0x00000000000079c5 */ /* 0x000fcc0000000000 */
        /* <DEDUP_REMOVED lines=19> */
[----:B------:R-:W-:Y:S02]  /*18350*/  IMAD.MOV.U32 R15, RZ, RZ, -0x7fffffe0 ;  /* 0x80000020ff0f7424 */ /* 0x000fe400078e00ff */
[----:B--2---:R-:W-:-:S05]  /*18360*/  VIADD R24, R24, 0x1 ;  /* 0x0000000118187836 */ /* 0x004fca0000000000 */
[----:B------:R-:W-:Y:S01]  /*18370*/  STL [R1+0x50], R24 ;  /* 0x0000501801007387 */ /* 0x000fe20000100800 */
        /* <DEDUP_REMOVED lines=28> */
[----:B------:R-:W-:Y:S01]  /*18540*/  R2UR UR5, R21 ;  /* 0x00000000150572ca */ /* 0x000fe200000e0000 */
[----:B------:R-:W-:Y:S01]  /*18550*/  IMAD.MOV.U32 R21, RZ, RZ, -0x800000 ;  /* 0xff800000ff157424 */ /* 0x000fe200078e00ff */
[----:B------:R-:W-:Y:S02]  /*18560*/  R2UR UR6, R14 ;  /* 0x000000000e0672ca */ /* 0x000fe400000e0000 */
[----:B------:R-:W-:Y:S01]  /*18570*/  R2UR UR7, R15 ;  /* 0x000000000f0772ca */ /* 0x000fe200000e0000 */
[----:B------:R-:W-:Y:S02]  /*18580*/  WARPGROUP.DEPBAR.LE gsb0, 0x0 ;  /* 0x00008000000079c5 */ /* 0x000fe40000010000 */
[----:B------:R-:W-:-:S10]  /*18590*/  WARPGROUP.ARRIVE ;  /* 0x00000000000079c5 */ /* 0x000fd40000000000 */
[----:B------:R-:W-:Y:S01]  /*185a0*/  HGMMA.64x96x16.F32.BF16 R88, gdesc[UR4].tnspB, R88, gsb0 ;  /* 0x41600000045879f0 */ /* 0x000fe20008001858 */
[----:B------:R-:W-:Y:S01]  /*185b0*/  R2UR UR4, R10 ;  /* 0x000000000a0472ca */ /* 0x000fe200000e0000 */
[----:B------:R-:W-:Y:S01]  /*185c0*/  @!P1 VIADD R10, R13, 0x2d860 ;  /* 0x0002d8600d0a9836 */ /* 0x000fe20000000000 */
[----:B------:R-:W-:Y:S02]  /*185d0*/  R2UR UR5, R11 ;  /* 0x000000000b0572ca */ /* 0x000fe400000e0000 */
[----:B------:R-:W-:Y:S01]  /*185e0*/  R2UR UR6, R8 ;  /* 0x00000000080672ca */ /* 0x000fe200000e0000 */
[----:B------:R-:W0:Y:S01]  /*185f0*/  SHFL.BFLY PT, R11, R4, 0x1, 0x1f ;  /* 0x0c201f00040b7f89 */ /* 0x000e2200000e0000 */
[----:B------:R-:W-:Y:S02]  /*18600*/  R2UR UR7, R9 ;  /* 0x00000000090772ca */ /* 0x000fe400000e0000 */
[----:B------:R-:W-:Y:S01]  /*18610*/  @!P1 PRMT R10, RZ, 0x654, R10 ;  /* 0x00000654ff0a9816 */ /* 0x000fe2000000000a */
[----:B------:R-:W1:Y:S01]  /*18620*/  SHFL.BFLY PT, R9, R2, 0x1, 0x1f ;  /* 0x0c201f0002097f89 */ /* 0x000e6200000e0000 */
[----:B0-----:R-:W-:Y:S01]  /*18630*/  FADD.FTZ R11, R4, R11 ;  /* 0x0000000b040b7221 */ /* 0x001fe20000010000 */
[----:B------:R-:W-:Y:S01]  /*18640*/  CS2R R4, SRZ ;  /* 0x0000000000047805 */ /* 0x000fe2000001ff00 */
[----:B-1----:R-:W-:-:S03]  /*18650*/  FADD.FTZ R12, R2, R9 ;  /* 0x00000009020c7221 */ /* 0x002fc60000010000 */
[----:B------:R-:W-:Y:S02]  /*18660*/  FSETP.NE.FTZ.AND P3, PT, R11, RZ, PT ;  /* 0x000000ff0b00720b */ /* 0x000fe40003f75000 */
[----:B------:R-:W-:-:S11]  /*18670*/  FSETP.NE.FTZ.AND P0, PT, R12, RZ, PT ;  /* 0x000000ff0c00720b */ /* 0x000fd60003f15000 */
[----:B------:R-:W0:Y:S02]  /*18680*/  @P3 MUFU.LG2 R9, R11 ;  /* 0x0000000b00093308 */ /* 0x000e240000000c00 */
[C---:B------:R-:W-:Y:S01]  /*18690*/  @P0 FMUL.FTZ R2, R0.reuse, 0.69314718246459960938 ;  /* 0x3f31721800020820 */ /* 0x040fe20000410000 */
[----:B------:R-:W-:-:S05]  /*186a0*/  @P3 FMUL.FTZ R0, R0, 0.69314718246459960938 ;  /* 0x3f31721800003820 */ /* 0x000fca0000410000 */
[----:B------:R-:W1:Y:S08]  /*186b0*/  @P0 MUFU.LG2 R8, R12 ;  /* 0x0000000c00080308 */ /* 0x000e700000000c00 */
[----:B------:R-:W2:Y:S01]  /*186c0*/  @P0 MUFU.RCP R5, R12 ;  /* 0x0000000c00050308 */ /* 0x000ea20000001000 */
[----:B0-----:R-:W-:-:S04]  /*186d0*/  @P3 FMUL.FTZ R9, R9, 0.69314718246459960938 ;  /* 0x3f31721809093820 */ /* 0x001fc80000410000 */
[----:B------:R-:W-:-:S03]  /*186e0*/  @P3 FFMA.FTZ R36, R0, R6, R9 ;  /* 0x0000000600243223 */ /* 0x000fc60000010009 */
[----:B------:R-:W0:Y:S01]  /*186f0*/  @P3 MUFU.RCP R4, R11 ;  /* 0x0000000b00043308 */ /* 0x000e220000001000 */
[----:B-1----:R-:W-:-:S04]  /*18700*/  @P0 FMUL.FTZ R7, R8, 0.69314718246459960938 ;  /* 0x3f31721808070820 */ /* 0x002fc80000410000 */
[----:B------:R-:W-:Y:S01]  /*18710*/  @P0 FFMA.FTZ R21, R2, R3, R7 ;  /* 0x0000000302150223 */ /* 0x000fe20000010007 */
[----:B------:R-:W-:Y:S01]  /*18720*/  PLOP3.LUT P0, PT, PT, PT, PT, 0x8, 0x0 ;  /* 0x000000000000781c */ /* 0x000fe20003f0e170 */
[----:B------:R-:W-:Y:S02]  /*18730*/  WARPGROUP.DEPBAR.LE gsb0, 0x0 ;  /* 0x00008000000079c5 */ /* 0x000fe40000010000 */
[----:B------:R-:W-:-:S06]  /*18740*/  WARPGROUP.ARRIVE ;  /* 0x00000000000079c5 */ /* 0x000fcc0000000000 */
[----:B------:R-:W-:Y:S03]  /*18750*/  HGMMA.64x96x16.F32.BF16 R88, gdesc[UR4].tnspB, R88, gsb0 ;  /* 0x41600000045879f0 */ /* 0x000fe60008001858 */
        /* <DEDUP_REMOVED lines=50> */
.L_x_9430:
[----:B------:R-:W-:Y:S05]  /*18a80*/  WARPSYNC.ALL ;  /* 0x0000000000007948 */ /* 0x000fea0003800000 */
[----:B------:R-:W1:Y:S08]  /*18a90*/  S2UR UR5, SR_CgaCtaId ;  /* 0x00000000000579c3 */ /* 0x000e700000008800 */
[----:B------:R-:W-:Y:S06]  /*18aa0*/  BAR.SYNC.DEFER_BLOCKING 0x5, 0x1a0 ;  /* 0x0146800000007b1d */ /* 0x000fec0000010000 */
[----:B------:R-:W-:Y:S01]  /*18ab0*/  UMOV UR4, 0x400 ;  /* 0x0000040000047882 */ /* 0x000fe20000000000 */
[----:B------:R-:W-:Y:S01]  /*18ac0*/  BSSY B0, `(.L_x_9546) ;  /* 0x0000193000007945 */ /* 0x000fe20003800000 */
[----:B------:R-:W2:Y:S01]  /*18ad0*/  S2R R47, SR_TID.X ;  /* 0x00000000002f7919 */ /* 0x000ea20000002100 */
[----:B-1----:R-:W-:-:S06]  /*18ae0*/  ULEA UR4, UR5, UR4, 0x18 ;  /* 0x0000000405047291 */ /* 0x002fcc000f8ec03f */
[----:B------:R-:W-:-:S05]  /*18af0*/  IMAD.U32 R2, RZ, RZ, UR4 ;  /* 0x00000004ff027e24 */ /* 0x000fca000f8e00ff */
[----:B------:R-:W1:Y:S01]  /*18b00*/  LDS.128 R8, [R2+0x2d8d0] ;  /* 0x02d8d00002087984 */ /* 0x000e620000000c00 */
[----:B--2---:R-:W-:-:S05]  /*18b10*/  VIADD R32, R47, 0xffffff80 ;  /* 0xffffff802f207836 */ /* 0x004fca0000000000 */
[----:B------:R-:W-:-:S04]  /*18b20*/  SHF.R.S32.HI R33, RZ, 0x1f, R32 ;  /* 0x0000001fff217819 */ /* 0x000fc80000011420 */
[----:B------:R-:W-:-:S04]  /*18b30*/  LEA.HI R20, R33, R32, RZ, 0x2 ;  /* 0x0000002021147211 */ /* 0x000fc800078f10ff */
[----:B------:R-:W-:Y:S02]  /*18b40*/  LOP3.LUT R5, R20, 0x1ffffffc, RZ, 0xc0, !PT ;  /* 0x1ffffffc14057812 */ /* 0x000fe400078ec0ff */
[----:B------:R-:W-:-:S03]  /*18b50*/  SHF.R.S32.HI R20, RZ, 0x2, R20 ;  /* 0x00000002ff147819 */ /* 0x000fc60000011414 */
[----:B------:R-:W-:-:S04]  /*18b60*/  IMAD.IADD R0, R32, 0x1, -R5 ;  /* 0x0000000120007824 */ /* 0x000fc800078e0a05 */
[----:B------:R-:W-:Y:S01]  /*18b70*/  IMAD.SHL.U32 R0, R0, 0x8, RZ ;  /* 0x0000000800007824 */ /* 0x000fe200078e00ff */
[----:B-1----:R1:W-:Y:S04]  /*18b80*/  STL.64 [R1+0x30], R8 ;  /* 0x0000300801007387 */ /* 0x0023e80000100a00 */
[----:B------:R1:W-:Y:S01]  /*18b90*/  STL.64 [R1+0x38], R10 ;  /* 0x0000380a01007387 */ /* 0x0003e20000100a00 */
[----:B------:R-:W-:Y:S06]  /*18ba0*/  BAR.ARV 0x4, 0x1a0 ;  /* 0x0106800000007b1d */ /* 0x000fec0000002000 */
[----:B------:R-:W-:Y:S05]  /*18bb0*/  @P0 BRA `(.L_x_9547) ;  /* 0x0000001000280947 */ /* 0x000fea0003800000 */
[----:B------:R-:W2:Y:S01]  /*18bc0*/  LDL R41, [R1+0x4c] ;  /* 0x00004c0001297983 */ /* 0x000ea20000100800 */
[CC--:B------:R-:W-:Y:S01]  /*18bd0*/  LEA.HI R4, R33.reuse, R32.reuse, RZ, 0x4 ;  /* 0x0000002021047211 */ /* 0x0c0fe200078f20ff */
[----:B------:R-:W-:Y:S05]  /*18be0*/  WARPSYNC.ALL ;  /* 0x0000000000007948 */ /* 0x000fea0003800000 */
[----:B------:R-:W3:Y:S01]  /*18bf0*/  S2R R5, SR_SWINHI ;  /* 0x0000000000057919 */ /* 0x000ee20000002f00 */
[----:B-1----:R-:W-:Y:S01]  /*18c00*/  SHF.R.S32.HI R11, RZ, 0x4, R4 ;  /* 0x00000004ff0b7819 */ /* 0x002fe20000011404 */
[----:B------:R-:W-:Y:S01]  /*18c10*/  ULDC.64 UR4, c[0x0][0xbd8] ;  /* 0x0002f60000047ab9 */ /* 0x000fe20000000a00 */
[----:B------:R-:W-:-:S02]  /*18c20*/  LEA.HI R10, R33, R32, RZ, 0x5 ;  /* 0x00000020210a7211 */ /* 0x000fc400078f28ff */
[C---:B------:R-:W-:Y:S02]  /*18c30*/  LEA.HI R8, R4.reuse, R11, RZ, 0x1 ;  /* 0x0000000b04087211 */ /* 0x040fe400078f08ff */
[----:B------:R-:W-:Y:S02]  /*18c40*/  LOP3.LUT R9, R4, 0xfffffff0, RZ, 0xc0, !PT ;  /* 0xfffffff004097812 */ /* 0x000fe400078ec0ff */
[----:B------:R-:W-:Y:S02]  /*18c50*/  LOP3.LUT R8, R8, 0x1ffffffe, RZ, 0xc0, !PT ;  /* 0x1ffffffe08087812 */ /* 0x000fe400078ec0ff */
[----:B------:R-:W-:Y:S01]  /*18c60*/  SHF.R.S32.HI R10, RZ, 0x5, R10 ;  /* 0x00000005ff0a7819 */ /* 0x000fe2000001140a */
[----:B------:R-:W-:Y:S01]  /*18c70*/  IMAD.IADD R9, R32, 0x1, -R9 ;  /* 0x0000000120097824 */ /* 0x000fe200078e0a09 */
[----:B------:R-:W-:Y:S01]  /*18c80*/  F2FP.BF16.F32.PACK_AB R7, R34, R7 ;  /* 0x000000072207723e */ /* 0x000fe200000010ff */
[----:B------:R-:W-:Y:S01]  /*18c90*/  IMAD.IADD R8, R11, 0x1, -R8 ;  /* 0x000000010b087824 */ /* 0x000fe200078e0a08 */
[----:B------:R-:W-:Y:S01]  /*18ca0*/  F2FP.BF16.F32.PACK_AB R6, R93, R6 ;  /* 0x000000065d06723e */ /* 0x000fe200000010ff */
[----:B------:R-:W-:Y:S01]  /*18cb0*/  IMAD R9, R10, 0x10, R9 ;  /* 0x000000100a097824 */ /* 0x000fe200078e0209 */
[----:B------:R-:W-:Y:S01]  /*18cc0*/  F2FP.BF16.F32.PACK_AB R26, R109, R26 ;  /* 0x0000001a6d1a723e */ /* 0x000fe200000010ff */
[----:B------:R-:W-:Y:S01]  /*18cd0*/  IMAD.SHL.U32 R8, R8, 0x8, RZ ;  /* 0x0000000808087824 */ /* 0x000fe200078e00ff */
[----:B------:R-:W-:-:S02]  /*18ce0*/  MOV R28, R2 ;  /* 0x00000002001c7202 */ /* 0x000fc40000000f00 */
[----:B---3--:R-:W-:Y:S01]  /*18cf0*/  MOV R29, R5 ;  /* 0x00000005001d7202 */ /* 0x008fe20000000f00 */
[----:B------:R-:W-:-:S04]  /*18d00*/  IMAD.U32 R5, R9, 0x20, R8 ;  /* 0x0000002009057824 */ /* 0x000fc800078e0008 */
[----:B------:R-:W-:Y:S01]  /*18d10*/  IMAD.WIDE R4, R5, 0x2, R28 ;  /* 0x0000000205047825 */ /* 0x000fe200078e021c */
[----:B------:R-:W-:Y:S02]  /*18d20*/  BAR.SYNC.DEFER_BLOCKING 0x1, 0x180 ;  /* 0x0046000000007b1d */ /* 0x000fe40000010000 */
[C---:B------:R-:W-:Y:S02]  /*18d30*/  IADD3 R31, P4, R4.reuse, 0x20, RZ ;  /* 0x00000020041f7810 */ /* 0x040fe40007f9e0ff */
[C---:B------:R-:W-:Y:S02]  /*18d40*/  IADD3 R39, P1, R4.reuse, 0x6000, RZ ;  /* 0x0000600004277810 */ /* 0x040fe40007f3e0ff */
[----:B------:R-:W-:Y:S01]  /*18d50*/  LOP3.LUT R8, R31, 0x180, RZ, 0xc0, !PT ;  /* 0x000001801f087812 */ /* 0x000fe200078ec0ff */
[--C-:B------:R-:W-:Y:S01]  /*18d60*/  IMAD.X R11, RZ, RZ, R5.reuse, P4 ;  /* 0x000000ffff0b7224 */ /* 0x100fe200020e0605 */
[----:B------:R-:W-:Y:S01]  /*18d70*/  IADD3 R35, P3, R4, 0x3000, RZ ;  /* 0x0000300004237810 */ /* 0x000fe20007f7e0ff */
[----:B------:R-:W-:Y:S01]  /*18d80*/  IMAD.X R25, RZ, RZ, R5, P1 ;  /* 0x000000ffff197224 */ /* 0x000fe200008e0605 */
[----:B------:R-:W-:-:S02]  /*18d90*/  SHF.R.U64 R8, R8, 0x3, RZ ;  /* 0x0000000308087819 */ /* 0x000fc400000012ff */
[C---:B------:R-:W-:Y:S01]  /*18da0*/  IADD3 R37, P2, R4.reuse, 0x3020, RZ ;  /* 0x0000302004257810 */ /* 0x040fe20007f5e0ff */
[--C-:B------:R-:W-:Y:S01]  /*18db0*/  IMAD.X R13, RZ, RZ, R5.reuse, P3 ;  /* 0x000000ffff0d7224 */ /* 0x100fe200018e0605 */
[----:B------:R-:W-:Y:S02]  /*18dc0*/  LOP3.LUT R9, R4, 0x180, RZ, 0xc0, !PT ;  /* 0x0000018004097812 */ /* 0x000fe400078ec0ff */
[----:B------:R-:W-:Y:S01]  /*18dd0*/  LOP3.LUT R10, R8, R31, RZ, 0x3c, !PT ;  /* 0x0000001f080a7212 */ /* 0x000fe200078e3cff */
[----:B------:R-:W-:Y:S01]  /*18de0*/  IMAD.X R15, RZ, RZ, R5, P2 ;  /* 0x000000ffff0f7224 */ /* 0x000fe200010e0605 */
[----:B------:R-:W-:Y:S02]  /*18df0*/  IADD3 R38, P0, R4, 0x6020, RZ ;  /* 0x0000602004267810 */ /* 0x000fe40007f1e0ff */
[----:B------:R-:W-:Y:S02]  /*18e00*/  LOP3.LUT R8, R35, 0x180, RZ, 0xc0, !PT ;  /* 0x0000018023087812 */ /* 0x000fe400078ec0ff */
[----:B0-----:R-:W-:-:S02]  /*18e10*/  LOP3.LUT R14, R37, 0x180, RZ, 0xc0, !PT ;  /* 0x00000180250e7812 */ /* 0x001fc400078ec0ff */
[----:B------:R-:W-:Y:S02]  /*18e20*/  LOP3.LUT R24, R39, 0x180, RZ, 0xc0, !PT ;  /* 0x0000018027187812 */ /* 0x000fe400078ec0ff */
[----:B------:R-:W-:Y:S02]  /*18e30*/  ISETP.NE.U32.AND P1, PT, RZ, UR4, PT ;  /* 0x00000004ff007c0c */ /* 0x000fe4000bf25070 */
[----:B------:R-:W-:Y:S02]  /*18e40*/  SHF.R.U64 R9, R9, 0x3, RZ ;  /* 0x0000000309097819 */ /* 0x000fe400000012ff */
[----:B------:R-:W-:Y:S02]  /*18e50*/  LOP3.LUT R31, R38, 0x180, RZ, 0xc0, !PT ;  /* 0x00000180261f7812 */ /* 0x000fe400078ec0ff */
[----:B------:R-:W-:Y:S02]  /*18e60*/  SHF.R.U64 R8, R8, 0x3, RZ ;  /* 0x0000000308087819 */ /* 0x000fe400000012ff */
[----:B------:R-:W-:-:S02]  /*18e70*/  SHF.R.U64 R14, R14, 0x3, RZ ;  /* 0x000000030e0e7819 */ /* 0x000fc400000012ff */
[----:B------:R-:W-:Y:S02]  /*18e80*/  SHF.R.U64 R24, R24, 0x3, RZ ;  /* 0x0000000318187819 */ /* 0x000fe400000012ff */
[----:B------:R-:W-:Y:S01]  /*18e90*/  ISETP.NE.AND.EX P1, PT, RZ, UR5, PT, P1 ;  /* 0x00000005ff007c0c */ /* 0x000fe2000bf25310 */
[----:B------:R-:W-:Y:S01]  /*18ea0*/  ULDC.64 UR4, c[0x0][0xbe0] ;  /* 0x0002f80000047ab9 */ /* 0x000fe20000000a00 */
[----:B------:R-:W-:Y:S01]  /*18eb0*/  LOP3.LUT R4, R9, R4, RZ, 0x3c, !PT ;  /* 0x0000000409047212 */ /* 0x000fe200078e3cff */
[----:B------:R-:W-:Y:S01]  /*18ec0*/  IMAD.X R9, RZ, RZ, R5, P0 ;  /* 0x000000ffff097224 */ /* 0x000fe200000e0605 */
[----:B------:R-:W-:Y:S02]  /*18ed0*/  SHF.R.U64 R31, R31, 0x3, RZ ;  /* 0x000000031f1f7819 */ /* 0x000fe400000012ff */
[----:B------:R-:W-:Y:S02]  /*18ee0*/  LOP3.LUT R12, R8, R35, RZ, 0x3c, !PT ;  /* 0x00000023080c7212 */ /* 0x000fe400078e3cff */
[----:B------:R-:W-:-:S02]  /*18ef0*/  LOP3.LUT R14, R14, R37, RZ, 0x3c, !PT ;  /* 0x000000250e0e7212 */ /* 0x000fc400078e3cff */
[----:B------:R-:W-:Y:S02]  /*18f00*/  LOP3.LUT R24, R24, R39, RZ, 0x3c, !PT ;  /* 0x0000002718187212 */ /* 0x000fe400078e3cff */
[----:B------:R-:W-:Y:S02]  /*18f10*/  ISETP.NE.U32.AND P0, PT, RZ, UR4, PT ;  /* 0x00000004ff007c0c */ /* 0x000fe4000bf05070 */
[----:B------:R-:W-:Y:S02]  /*18f20*/  MOV R39, R4 ;  /* 0x0000000400277202 */ /* 0x000fe40000000f00 */
[----:B------:R-:W-:Y:S02]  /*18f30*/  LOP3.LUT R8, R31, R38, RZ, 0x3c, !PT ;  /* 0x000000261f087212 */ /* 0x000fe400078e3cff */
[----:B------:R-:W-:Y:S02]  /*18f40*/  F2FP.BF16.F32.PACK_AB R4, R30, R3 ;  /* 0x000000031e04723e */ /* 0x000fe400000010ff */
[----:B------:R-:W-:Y:S01]  /*18f50*/  F2FP.BF16.F32.PACK_AB R5, R91, R90 ;  /* 0x0000005a5b05723e */ /* 0x000fe200000010ff */
[----:B------:R-:W2:Y:S01]  /*18f60*/  LDC.64 R30, c[0x0][0xbd8] ;  /* 0x0002f600ff1e7b82 */ /* 0x000ea20000000a00 */
[----:B------:R-:W-:-:S02]  /*18f70*/  MOV R37, R12 ;  /* 0x0000000c00257202 */ /* 0x000fc40000000f00 */
[----:B------:R-:W-:Y:S01]  /*18f80*/  MOV R35, R14 ;  /* 0x0000000e00237202 */ /* 0x000fe20000000f00 */
[----:B------:R0:W-:Y:S01]  /*18f90*/  STSM.16.M88.4 [R39], R4 ;  /* 0x0000000427007844 */ /* 0x0001e20000000200 */
[----:B------:R-:W-:Y:S02]  /*18fa0*/  MOV R34, R24 ;  /* 0x0000001800227202 */ /* 0x000fe40000000f00 */
[----:B------:R-:W-:Y:S02]  /*18fb0*/  ISETP.NE.AND.EX P0, PT, RZ, UR5, PT, P0 ;  /* 0x00000005ff007c0c */ /* 0x000fe4000bf05300 */
[----:B------:R-:W-:Y:S02]  /*18fc0*/  MOV R38, R10 ;  /* 0x0000000a00267202 */ /* 0x000fe40000000f00 */
[----:B------:R-:W-:Y:S02]  /*18fd0*/  F2FP.BF16.F32.PACK_AB R12, R97, R96 ;  /* 0x00000060610c723e */ /* 0x000fe400000010ff */
[----:B------:R-:W-:-:S02]  /*18fe0*/  F2FP.BF16.F32.PACK_AB R13, R99, R98 ;  /* 0x00000062630d723e */ /* 0x000fc400000010ff */
[----:B------:R-:W-:Y:S02]  /*18ff0*/  F2FP.BF16.F32.PACK_AB R14, R101, R100 ;  /* 0x00000064650e723e */ /* 0x000fe400000010ff */
[----:B------:R-:W-:Y:S02]  /*19000*/  F2FP.BF16.F32.PACK_AB R15, R103, R102 ;  /* 0x00000066670f723e */ /* 0x000fe400000010ff */
[----:B------:R-:W-:Y:S02]  /*19010*/  F2FP.BF16.F32.PACK_AB R24, R27, R104 ;  /* 0x000000681b18723e */ /* 0x000fe400000010ff */
[----:B------:R-:W-:Y:S01]  /*19020*/  F2FP.BF16.F32.PACK_AB R25, R107, R106 ;  /* 0x0000006a6b19723e */ /* 0x000fe200000010ff */
[----:B------:R1:W-:Y:S01]  /*19030*/  STSM.16.M88.4 [R38], R12 ;  /* 0x0000000c26007844 */ /* 0x0003e20000000200 */
[----:B------:R-:W-:Y:S02]  /*19040*/  F2FP.BF16.F32.PACK_AB R27, R111, R110 ;  /* 0x0000006e6f1b723e */ /* 0x000fe400000010ff */
[----:B------:R-:W-:-:S02]  /*19050*/  LEA.HI R33, R33, R32, RZ, 0x7 ;  /* 0x0000002021217211 */ /* 0x000fc400078f38ff */
[----:B------:R-:W-:Y:S01]  /*19060*/  MOV R3, R8 ;  /* 0x0000000800037202 */ /* 0x000fe20000000f00 */
[----:B------:R3:W-:Y:S01]  /*19070*/  STSM.16.M88.4 [R37], R24 ;  /* 0x0000001825007844 */ /* 0x0007e20000000200 */
[----:B0-----:R-:W-:Y:S02]  /*19080*/  F2FP.BF16.F32.PACK_AB R4, R113, R112 ;  /* 0x000000707104723e */ /* 0x001fe400000010ff */
[----:B------:R-:W-:Y:S02]  /*19090*/  F2FP.BF16.F32.PACK_AB R5, R115, R114 ;  /* 0x000000727305723e */ /* 0x000fe400000010ff */
[----:B------:R-:W-:Y:S02]  /*190a0*/  F2FP.BF16.F32.PACK_AB R6, R117, R116 ;  /* 0x000000747506723e */ /* 0x000fe400000010ff */
[----:B------:R-:W-:Y:S02]  /*190b0*/  F2FP.BF16.F32.PACK_AB R7, R119, R118 ;  /* 0x000000767707723e */ /* 0x000fe400000010ff */
[----:B------:R-:W-:Y:S01]  /*190c0*/  F2FP.BF16.F32.PACK_AB R8, R121, R120 ;  /* 0x000000787908723e */ /* 0x000fe200000010ff */
[----:B------:R-:W-:Y:S01]  /*190d0*/  ULDC UR4, c[0x0][0xa88] ;  /* 0x0002a20000047ab9 */ /* 0x000fe20000000800 */
[----:B------:R-:W-:Y:S01]  /*190e0*/  F2FP.BF16.F32.PACK_AB R9, R123, R122 ;  /* 0x0000007a7b09723e */ /* 0x000fe200000010ff */
[----:B------:R-:W-:Y:S01]  /*190f0*/  STSM.16.M88.4 [R35], R4 ;  /* 0x0000000423007844 */ /* 0x000fe20000000200 */
[----:B------:R-:W-:Y:S01]  /*19100*/  F2FP.BF16.F32.PACK_AB R10, R125, R124 ;  /* 0x0000007c7d0a723e */ /* 0x000fe200000010ff */
[----:B-1----:R-:W-:Y:S01]  /*19110*/  IMAD.MOV.U32 R38, RZ, RZ, RZ ;  /* 0x000000ffff267224 */ /* 0x002fe200078e00ff */
[----:B------:R-:W-:Y:S01]  /*19120*/  F2FP.BF16.F32.PACK_AB R11, R127, R126 ;  /* 0x0000007e7f0b723e */ /* 0x000fe200000010ff */
[----:B---3--:R-:W0:Y:S01]  /*19130*/  @P0 LDC.64 R24, c[0x0][0xbe0] ;  /* 0x0002f800ff180b82 */ /* 0x008e220000000a00 */
[----:B------:R-:W-:-:S02]  /*19140*/  LOP3.LUT R27, R33, 0xffffff80, RZ, 0xc0, !PT ;  /* 0xffffff80211b7812 */ /* 0x000fc400078ec0ff */
[----:B------:R-:W-:Y:S01]  /*19150*/  F2FP.BF16.F32.PACK_AB R12, R129, R128 ;  /* 0x00000080810c723e */ /* 0x000fe200000010ff */
[----:B------:R1:W-:Y:S01]  /*19160*/  STSM.16.M88.4 [R34], R8 ;  /* 0x0000000822007844 */ /* 0x0003e20000000200 */
[----:B------:R-:W-:Y:S01]  /*19170*/  F2FP.BF16.F32.PACK_AB R13, R131, R130 ;  /* 0x00000082830d723e */ /* 0x000fe200000010ff */
[----:B------:R-:W-:Y:S01]  /*19180*/  IMAD.IADD R27, R32, 0x1, -R27 ;  /* 0x00000001201b7824 */ /* 0x000fe200078e0a1b */
[----:B------:R-:W-:Y:S02]  /*19190*/  F2FP.BF16.F32.PACK_AB R14, R133, R132 ;  /* 0x00000084850e723e */ /* 0x000fe400000010ff */
[----:B------:R-:W-:-:S05]  /*191a0*/  F2FP.BF16.F32.PACK_AB R15, R135, R134 ;  /* 0x00000086870f723e */ /* 0x000fca00000010ff */
[----:B------:R3:W-:Y:S01]  /*191b0*/  STSM.16.M88.4 [R3], R12 ;  /* 0x0000000c03007844 */ /* 0x0007e20000000200 */
[----:B-1----:R-:W-:-:S04]  /*191c0*/  SHF.R.S32.HI R8, RZ, 0x1f, R27 ;  /* 0x0000001fff087819 */ /* 0x002fc8000001141b */
[----:B---3--:R-:W-:-:S04]  /*191d0*/  LEA.HI R3, R8, R27, RZ, 0x2 ;  /* 0x0000001b08037211 */ /* 0x008fc800078f10ff */
[--C-:B------:R-:W-:Y:S02]  /*191e0*/  SHF.R.S32.HI R6, RZ, 0x2, R3.reuse ;  /* 0x00000002ff067819 */ /* 0x100fe40000011403 */
[----:B------:R-:W-:-:S04]  /*191f0*/  SHF.R.S32.HI R3, RZ, 0x1f, R3 ;  /* 0x0000001fff037819 */ /* 0x000fc80000011403 */
[----:B------:R-:W-:-:S04]  /*19200*/  LEA.HI R3, R3, R6, RZ, 0x3 ;  /* 0x0000000603037211 */ /* 0x000fc800078f18ff */
[----:B------:R-:W-:Y:S01]  /*19210*/  LOP3.LUT R7, R3, 0xfffffff8, RZ, 0xc0, !PT ;  /* 0xfffffff803077812 */ /* 0x000fe200078ec0ff */
[----:B------:R-:W-:Y:S02]  /*19220*/  IMAD.U32 R3, RZ, RZ, UR4 ;  /* 0x00000004ff037e24 */ /* 0x000fe4000f8e00ff */
[C---:B--2---:R-:W-:Y:S01]  /*19230*/  IMAD.WIDE R30, R41.reuse, 0x4, R30 ;  /* 0x00000004291e7825 */ /* 0x044fe200078e021e */
[----:B------:R-:W-:Y:S03]  /*19240*/  BAR.SYNC.DEFER_BLOCKING 0x1, 0x180 ;  /* 0x0046000000007b1d */ /* 0x000fe60000010000 */
[----:B0-----:R-:W-:-:S03]  /*19250*/  @P0 IMAD.WIDE R4, R41, 0x4, R24 ;  /* 0x0000000429040825 */ /* 0x001fc600078e0218 */
[----:B------:R0:W5:Y:S01]  /*19260*/  @P1 LDG.E R38, desc[UR38][R30.64] ;  /* 0x000000261e261981 */ /* 0x000162000c1e1900 */
[----:B------:R-:W-:Y:S01]  /*19270*/  SHF.R.S32.HI R33, RZ, 0x7, R33 ;  /* 0x00000007ff217819 */ /* 0x000fe20000011421 */
[----:B------:R-:W-:Y:S01]  /*19280*/  IMAD.IADD R7, R6, 0x1, -R7 ;  /* 0x0000000106077824 */ /* 0x000fe200078e0a07 */
[----:B------:R-:W-:Y:S01]  /*19290*/  LEA.HI R8, R8, R27, RZ, 0x5 ;  /* 0x0000001b08087211 */ /* 0x000fe200078f28ff */
[----:B------:R0:W5:Y:S02]  /*192a0*/  @P0 LDG.E R3, desc[UR38][R4.64] ;  /* 0x0000002604030981 */ /* 0x000164000c1e1900 */
[----:B------:R-:W-:Y:S01]  /*192b0*/  IMAD.HI R6, R33, 0x55555556, RZ ;  /* 0x5555555621067827 */ /* 0x000fe200078e02ff */
[----:B------:R-:W-:Y:S06]  /*192c0*/  @P0 BRA `(.L_x_9548) ;  /* 0x0000000000100947 */ /* 0x000fec0003800000 */
[----:B------:R-:W-:Y:S05]  /*192d0*/  @!P1 BRA `(.L_x_9548) ;  /* 0x00000000000c9947 */ /* 0x000fea0003800000 */
[----:B0-----:R-:W2:Y:S04]  /*192e0*/  LDG.E R4, desc[UR38][R30.64] ;  /* 0x000000261e047981 */ /* 0x001ea8000c1e1900 */
[----:B-----5:R-:W2:Y:S02]  /*192f0*/  LDG.E R3, desc[UR38][R30.64+0x4] ;  /* 0x000004261e037981 */ /* 0x020ea4000c1e1900 */
[----:B--2---:R-:W-:-:S07]  /*19300*/  IMAD.IADD R3, R3, 0x1, -R4 ;  /* 0x0000000103037824 */ /* 0x004fce00078e0a04 */
.L_x_9548:
[----:B------:R-:W2:Y:S01]  /*19310*/  LDL.LU R48, [R1+0x48] ;  /* 0x0000480001307983 */ /* 0x000ea20000300800 */
[----:B------:R-:W-:Y:S01]  /*19320*/  LEA.HI R6, R6, R6, RZ, 0x1 ;  /* 0x0000000606067211 */ /* 0x000fe200078f08ff */
[----:B------:R-:W-:Y:S02]  /*19330*/  ULDC.64 UR4, c[0x0][0xb70] ;  /* 0x0002dc0000047ab9 */ /* 0x000fe40000000a00 */
[----:B------:R-:W3:Y:S01]  /*19340*/  LDL.LU R47, [R1+0x54] ;  /* 0x00005400012f7983 */ /* 0x000ee20000300800 */
[----:B------:R-:W-:Y:S01]  /*19350*/  SHF.R.S32.HI R8, RZ, 0x5, R8 ;  /* 0x00000005ff087819 */ /* 0x000fe20000011408 */
[----:B------:R-:W-:Y:S01]  /*19360*/  IMAD R33, R6, -0x3, R33 ;  /* 0xfffffffd06217824 */ /* 0x000fe200078e0221 */
[----:B-----5:R-:W-:Y:S02]  /*19370*/  SHF.R.S32.HI R39, RZ, 0x1f, R38 ;  /* 0x0000001fff277819 */ /* 0x020fe40000011426 */
[----:B------:R-:W-:Y:S01]  /*19380*/  SHF.R.S32.HI R6, RZ, 0x1f, R41 ;  /* 0x0000001fff067819 */ /* 0x000fe20000011429 */
[----:B------:R-:W-:Y:S01]  /*19390*/  IMAD R8, R8, 0x10, R7 ;  /* 0x0000001008087824 */ /* 0x000fe200078e0207 */
[----:B------:R-:W-:Y:S01]  /*193a0*/  SEL R45, R41, RZ, !P1 ;  /* 0x000000ff292d7207 */ /* 0x000fe20004800000 */
[----:B------:R-:W-:Y:S01]  /*193b0*/  IMAD R7, R20, 0x20, R0 ;  /* 0x0000002014077824 */ /* 0x000fe200078e0200 */
[----:B------:R-:W-:Y:S01]  /*193c0*/  SEL R46, R6, RZ, !P1 ;  /* 0x000000ff062e7207 */ /* 0x000fe20004800000 */
[----:B------:R-:W-:Y:S01]  /*193d0*/  IMAD R10, R33, 0x40, R8 ;  /* 0x00000040210a7824 */ /* 0x000fe200078e0208 */
[----:B------:R-:W-:Y:S01]  /*193e0*/  LOP3.LUT P0, RZ, R27, 0x3, RZ, 0xc0, !PT ;  /* 0x000000031bff7812 */ /* 0x000fe2000780c0ff */
[----:B------:R-:W-:-:S03]  /*193f0*/  IMAD.WIDE R28, R7, 0x2, R28 ;  /* 0x00000002071c7825 */ /* 0x000fc600078e021c */
[C---:B------:R-:W-:Y:S02]  /*19400*/  IADD3 R13, P5, R28.reuse, 0x3000, RZ ;  /* 0x000030001c0d7810 */ /* 0x040fe40007fbe0ff */
[C---:B------:R-:W-:Y:S02]  /*19410*/  IADD3 R25, P4, R28.reuse, 0x4800, RZ ;  /* 0x000048001c197810 */ /* 0x040fe40007f9e0ff */
[----:B0-----:R-:W-:Y:S02]  /*19420*/  IADD3 R31, P3, R28, 0x6000, RZ ;  /* 0x000060001c1f7810 */ /* 0x001fe40007f7e0ff */
[----:B------:R-:W-:Y:S02]  /*19430*/  LOP3.LUT R12, R13, 0x180, RZ, 0xc0, !PT ;  /* 0x000001800d0c7812 */ /* 0x000fe400078ec0ff */
[----:B------:R-:W-:Y:S02]  /*19440*/  LOP3.LUT R24, R25, 0x180, RZ, 0xc0, !PT ;  /* 0x0000018019187812 */ /* 0x000fe400078ec0ff */
[----:B------:R-:W-:-:S02]  /*19450*/  LOP3.LUT R30, R31, 0x180, RZ, 0xc0, !PT ;  /* 0x000001801f1e7812 */ /* 0x000fc400078ec0ff */
        /* <DEDUP_REMOVED lines=9> */
[--C-:B------:R-:W-:Y:S01]  /*194f0*/  SHF.R.S32.HI R41, RZ, 0x1f, R0.reuse ;  /* 0x0000001fff297819 */ /* 0x100fe20000011400 */
[----:B------:R-:W-:Y:S01]  /*19500*/  IMAD.MOV.U32 R40, RZ, RZ, R0 ;  /* 0x000000ffff287224 */ /* 0x000fe200078e0000 */
[----:B------:R-:W-:Y:S01]  /*19510*/  BSSY B1, `(.L_x_9549) ;  /* 0x000005c000017945 */ /* 0x000fe20003800000 */
[----:B--2---:R-:W-:Y:S01]  /*19520*/  SHF.R.S32.HI R44, RZ, 0x1f, R48 ;  /* 0x0000001fff2c7819 */ /* 0x004fe20000011430 */
[----:B---3--:R-:W-:-:S04]  /*19530*/  IMAD R10, R47, 0xc0, R10 ;  /* 0x000000c02f0a7824 */ /* 0x008fc800078e020a */
[----:B------:R-:W-:Y:S01]  /*19540*/  IMAD R4, R44, UR4, RZ ;  /* 0x000000042c047c24 */ /* 0x000fe2000f8e02ff */
[----:B------:R-:W-:-:S03]  /*19550*/  SHF.R.S32.HI R7, RZ, 0x1f, R10 ;  /* 0x0000001fff077819 */ /* 0x000fc6000001140a */
[C---:B------:R-:W-:Y:S02]  /*19560*/  IMAD R9, R48.reuse, UR5, R4 ;  /* 0x0000000530097c24 */ /* 0x040fe4000f8e0204 */
[----:B------:R-:W-:Y:S01]  /*19570*/  IMAD.WIDE.U32 R4, R48, UR4, R38 ;  /* 0x0000000430047c25 */ /* 0x000fe2000f8e0026 */
[----:B------:R-:W-:-:S03]  /*19580*/  ULDC.64 UR4, c[0x0][0xb78] ;  /* 0x0002de0000047ab9 */ /* 0x000fc60000000a00 */
[----:B------:R-:W-:Y:S01]  /*19590*/  IMAD.IADD R5, R5, 0x1, R9 ;  /* 0x0000000105057824 */ /* 0x000fe200078e0209 */
[----:B------:R-:W-:Y:S01]  /*195a0*/  IADD3 R9, P2, R28, 0x1800, RZ ;  /* 0x000018001c097810 */ /* 0x000fe20007f5e0ff */
[----:B------:R-:W-:Y:S02]  /*195b0*/  IMAD R6, R46, UR4, RZ ;  /* 0x000000042e067c24 */ /* 0x000fe4000f8e02ff */
[----:B------:R-:W-:Y:S01]  /*195c0*/  IMAD.WIDE.U32 R4, R45, UR4, R4 ;  /* 0x000000042d047c25 */ /* 0x000fe2000f8e0004 */
[----:B------:R-:W-:-:S03]  /*195d0*/  LOP3.LUT R8, R9, 0x180, RZ, 0xc0, !PT ;  /* 0x0000018009087812 */ /* 0x000fc600078ec0ff */
[----:B------:R-:W-:Y:S01]  /*195e0*/  IMAD R6, R45, UR5, R6 ;  /* 0x000000052d067c24 */ /* 0x000fe2000f8e0206 */
[----:B------:R-:W-:Y:S01]  /*195f0*/  IADD3 R4, P1, R10, R4, RZ ;  /* 0x000000040a047210 */ /* 0x000fe20007f3e0ff */
[----:B------:R-:W-:Y:S01]  /*19600*/  ULDC.64 UR4, c[0x0][0xb40] ;  /* 0x0002d00000047ab9 */ /* 0x000fe20000000a00 */
[----:B------:R-:W-:Y:S02]  /*19610*/  SHF.R.U64 R8, R8, 0x3, RZ ;  /* 0x0000000308087819 */ /* 0x000fe400000012ff */
[----:B------:R-:W-:Y:S02]  /*19620*/  IADD3.X R7, R7, R5, R6, P1, !PT ;  /* 0x0000000507077210 */ /* 0x000fe40000ffe406 */
[----:B------:R-:W-:Y:S02]  /*19630*/  LEA R42, P1, R4, UR4, 0x2 ;  /* 0x00000004042a7c11 */ /* 0x000fe4000f8210ff */
[----:B------:R-:W-:Y:S01]  /*19640*/  LOP3.LUT R8, R8, R9, RZ, 0x3c, !PT ;  /* 0x0000000908087212 */ /* 0x000fe200078e3cff */
[----:B------:R-:W-:Y:S01]  /*19650*/  IMAD.X R9, RZ, RZ, R29, P2 ;  /* 0x000000ffff097224 */ /* 0x000fe200010e061d */
[----:B------:R-:W-:Y:S01]  /*19660*/  LEA.HI.X R43, R4, UR5, R7, 0x2, P1 ;  /* 0x00000005042b7c11 */ /* 0x000fe200088f1407 */
[----:B------:R-:W-:Y:S01]  /*19670*/  VIADD R4, R10, 0x8 ;  /* 0x000000080a047836 */ /* 0x000fe20000000000 */
[C---:B------:R-:W-:Y:S01]  /*19680*/  IADD3 R7, P2, R28.reuse, 0x7800, RZ ;  /* 0x000078001c077810 */ /* 0x040fe20007f5e0ff */
[----:B------:R-:W-:Y:S01]  /*19690*/  ULDC.64 UR4, c[0x0][0xaa0] ;  /* 0x0002a80000047ab9 */ /* 0x000fe20000000a00 */
[----:B------:R-:W-:-:S02]  /*196a0*/  LOP3.LUT R5, R28, 0x180, RZ, 0xc0, !PT ;  /* 0x000001801c057812 */ /* 0x000fc400078ec0ff */
[-C--:B------:R-:W-:Y:S01]  /*196b0*/  ISETP.GE.OR P1, PT, R10, R3.reuse, P0 ;  /* 0x000000030a00720c */ /* 0x080fe20000726670 */
[--C-:B------:R-:W-:Y:S01]  /*196c0*/  IMAD.X R33, RZ, RZ, R29.reuse, P2 ;  /* 0x000000ffff217224 */ /* 0x100fe200010e061d */
[----:B------:R-:W-:Y:S02]  /*196d0*/  ISETP.GE.OR P0, PT, R4, R3, P0 ;  /* 0x000000030400720c */ /* 0x000fe40000706670 */
[----:B------:R-:W-:Y:S02]  /*196e0*/  LOP3.LUT R6, R7, 0x180, RZ, 0xc0, !PT ;  /* 0x0000018007067812 */ /* 0x000fe400078ec0ff */
[----:B------:R-:W-:Y:S02]  /*196f0*/  SHF.R.U64 R5, R5, 0x3, RZ ;  /* 0x0000000305057819 */ /* 0x000fe400000012ff */
[----:B------:R-:W-:Y:S02]  /*19700*/  SHF.R.U64 R6, R6, 0x3, RZ ;  /* 0x0000000306067819 */ /* 0x000fe400000012ff */
[----:B------:R-:W-:Y:S01]  /*19710*/  LOP3.LUT R4, R5, R28, RZ, 0x3c, !PT ;  /* 0x0000001c05047212 */ /* 0x000fe200078e3cff */
[----:B------:R-:W-:Y:S01]  /*19720*/  IMAD.MOV.U32 R5, RZ, RZ, R29 ;  /* 0x000000ffff057224 */ /* 0x000fe200078e001d */
[----:B------:R-:W-:Y:S01]  /*19730*/  LOP3.LUT R32, R6, R7, RZ, 0x3c, !PT ;  /* 0x0000000706207212 */ /* 0x000fe200078e3cff */
[----:B------:R-:W-:Y:S04]  /*19740*/  @!P1 STG.E desc[UR38][R42.64], R21 ;  /* 0x000000152a009986 */ /* 0x000fe8000c101926 */
[----:B------:R0:W-:Y:S04]  /*19750*/  @!P0 STG.E desc[UR38][R42.64+0x20], R36 ;  /* 0x000020242a008986 */ /* 0x0001e8000c101926 */
[----:B------:R-:W5:Y:S04]  /*19760*/  LD.E.128 R4, desc[UR38][R4.64] ;  /* 0x0000002604047980 */ /* 0x000f68000c101d00 */
[----:B------:R-:W5:Y:S04]  /*19770*/  LD.E.128 R8, desc[UR38][R8.64] ;  /* 0x0000002608087980 */ /* 0x000f68000c101d00 */
[----:B------:R-:W5:Y:S04]  /*19780*/  LD.E.128 R12, desc[UR38][R12.64] ;  /* 0x000000260c0c7980 */ /* 0x000f68000c101d00 */
[----:B------:R-:W5:Y:S04]  /*19790*/  LD.E.128 R24, desc[UR38][R24.64] ;  /* 0x0000002618187980 */ /* 0x000f68000c101d00 */
[----:B------:R-:W5:Y:S04]  /*197a0*/  LD.E.128 R28, desc[UR38][R30.64] ;  /* 0x000000261e1c7980 */ /* 0x000f68000c101d00 */
[----:B------:R-:W5:Y:S01]  /*197b0*/  LD.E.128 R32, desc[UR38][R32.64] ;  /* 0x0000002620207980 */ /* 0x000f62000c101d00 */
[----:B------:R-:W-:-:S02]  /*197c0*/  IMAD R39, R39, UR4, RZ ;  /* 0x0000000427277c24 */ /* 0x000fc4000f8e02ff */
[C---:B0-----:R-:W-:Y:S01]  /*197d0*/  IMAD.WIDE.U32 R36, R38.reuse, UR4, R40 ;  /* 0x0000000426247c25 */ /* 0x041fe2000f8e0028 */
[----:B------:R-:W-:Y:S01]  /*197e0*/  @!PT LDS RZ, [RZ] ;  /* 0x00000000fffff984 */ /* 0x000fe20000000800 */
[----:B------:R-:W-:Y:S01]  /*197f0*/  @!PT LDS RZ, [RZ] ;  /* 0x00000000fffff984 */ /* 0x000fe20000000800 */
[----:B------:R-:W-:Y:S01]  /*19800*/  @!PT LDS RZ, [RZ] ;  /* 0x00000000fffff984 */ /* 0x000fe20000000800 */
[----:B------:R-:W-:Y:S01]  /*19810*/  @!PT LDS RZ, [RZ] ;  /* 0x00000000fffff984 */ /* 0x000fe20000000800 */
[----:B------:R0:W-:Y:S06]  /*19820*/  MEMBAR.ALL.CTA ;  /* 0x0000000000007992 */ /* 0x0001ec0000008000 */
[----:B0-----:R-:W0:Y:S01]  /*19830*/  FENCE.VIEW.ASYNC.S ;  /* 0x00000000000073c6 */ /* 0x001e220000000000 */
[----:B------:R-:W-:Y:S01]  /*19840*/  IMAD R39, R38, UR5, R39 ;  /* 0x0000000526277c24 */ /* 0x000fe2000f8e0227 */
[----:B------:R-:W-:Y:S01]  /*19850*/  ULDC.64 UR4, c[0x0][0xae0] ;  /* 0x0002b80000047ab9 */ /* 0x000fe20000000a00 */
[----:B------:R-:W-:-:S02]  /*19860*/  IMAD R40, R47, -0xc0, R3 ;  /* 0xffffff402f287824 */ /* 0x000fc400078e0203 */
[----:B------:R-:W-:Y:S02]  /*19870*/  IMAD.IADD R37, R37, 0x1, R39 ;  /* 0x0000000125257824 */ /* 0x000fe400078e0227 */
[----:B------:R-:W-:Y:S01]  /*19880*/  IMAD R38, R44, UR4, RZ ;  /* 0x000000042c267c24 */ /* 0x000fe2000f8e02ff */
[-C--:B------:R-:W-:Y:S01]  /*19890*/  ISETP.GE.AND P0, PT, R20, R40.reuse, PT ;  /* 0x000000281400720c */ /* 0x080fe20003f06270 */
[----:B------:R-:W-:Y:S02]  /*198a0*/  VIADD R21, R2, 0x2d820 ;  /* 0x0002d82002157836 */ /* 0x000fe40000000000 */
[----:B------:R-:W-:Y:S02]  /*198b0*/  VIADD R3, R20, 0x60 ;  /* 0x0000006014037836 */ /* 0x000fe40000000000 */
[C---:B------:R-:W-:Y:S01]  /*198c0*/  IMAD R39, R48.reuse, UR5, R38 ;  /* 0x0000000530277c24 */ /* 0x040fe2000f8e0226 */
[----:B------:R-:W-:Y:S01]  /*198d0*/  PRMT R21, RZ, 0x654, R21 ;  /* 0x00000654ff157816 */ /* 0x000fe20000000015 */
[----:B------:R-:W-:Y:S01]  /*198e0*/  IMAD.WIDE.U32 R36, R48, UR4, R36 ;  /* 0x0000000430247c25 */ /* 0x000fe2000f8e0024 */
[----:B------:R-:W-:Y:S01]  /*198f0*/  ULDC.64 UR4, c[0x0][0xae8] ;  /* 0x0002ba0000047ab9 */ /* 0x000fe20000000a00 */
[----:B------:R-:W-:-:S02]  /*19900*/  ISETP.GE.AND P3, PT, R3, R40, PT ;  /* 0x000000280300720c */ /* 0x000fc40003f66270 */
[----:B------:R-:W-:Y:S02]  /*19910*/  IMAD.IADD R37, R37, 0x1, R39 ;  /* 0x0000000125257824 */ /* 0x000fe400078e0227 */
[----:B------:R-:W-:Y:S01]  /*19920*/  IMAD R3, R46, UR4, RZ ;  /* 0x000000042e037c24 */ /* 0x000fe2000f8e02ff */
[----:B0-----:R0:W-:Y:S01]  /*19930*/  SYNCS.ARRIVE.TRANS64.RED.A1T0 RZ, [R21+URZ], RZ ;  /* 0x000000ff15ff79a7 */ /* 0x0011e2000810043f */
[----:B------:R-:W-:-:S04]  /*19940*/  IMAD.WIDE.U32 R38, R45, UR4, R36 ;  /* 0x000000042d267c25 */ /* 0x000fc8000f8e0024 */
[----:B------:R-:W-:Y:S01]  /*19950*/  IMAD R3, R45, UR5, R3 ;  /* 0x000000052d037c24 */ /* 0x000fe2000f8e0203 */
[----:B0-----:R-:W-:-:S03]  /*19960*/  SHF.R.S32.HI R21, RZ, 0x1f, R20 ;  /* 0x0000001fff157819 */ /* 0x001fc60000011414 */
[----:B------:R-:W-:Y:S02]  /*19970*/  IMAD.IADD R43, R39, 0x1, R3 ;  /* 0x00000001272b7824 */ /* 0x000fe400078e0203 */
[----:B------:R-:W-:Y:S01]  /*19980*/  IMAD.WIDE R36, R47, 0xc0, R20 ;  /* 0x000000c02f247825 */ /* 0x000fe200078e0214 */
[----:B------:R-:W-:Y:S06]  /*19990*/  @P0 BRA `(.L_x_9550) ;  /* 0x00000000004c0947 */ /* 0x000fec0003800000 */
[C---:B------:R-:W-:Y:S01]  /*199a0*/  VIADD R20, R0.reuse, 0x20 ;  /* 0x0000002000147836 */ /* 0x040fe20000000000 */
[----:B------:R-:W-:Y:S01]  /*199b0*/  ULDC UR4, c[0x0][0xa8c] ;  /* 0x0002a30000047ab9 */ /* 0x000fe20000000800 */
[----:B------:R-:W-:Y:S01]  /*199c0*/  ULDC.64 UR6, c[0x0][0xad8] ;  /* 0x0002b60000067ab9 */ /* 0x000fe20000000a00 */
        /* <DEDUP_REMOVED lines=16> */
.L_x_9550:
[----:B------:R-:W-:Y:S05]  /*19ad0*/  BSYNC B1 ;  /* 0x0000000000017941 */ /* 0x000fea0003800000 */
.L_x_9549:
        /* <DEDUP_REMOVED lines=9> */
[C---:B------:R-:W-:Y:S01]  /*19b70*/  IMAD.WIDE.U32 R4, R3.reuse, UR4, R4 ;  /* 0x0000000403047c25 */ /* 0x040fe2000f8e0004 */
        /* <DEDUP_REMOVED lines=14> */
.L_x_9547:
[----:B-1----:R-:W2:Y:S01]  /*19c60*/  LDL R8, [R1+0x4c] ;  /* 0x00004c0001087983 */ /* 0x002ea20000100800 */
[----:B------:R-:W-:Y:S01]  /*19c70*/  ULDC.64 UR4, c[0x0][0xbd8] ;  /* 0x0002f60000047ab9 */ /* 0x000fe20000000a00 */
[----:B------:R-:W2:Y:S01]  /*19c80*/  LDC.64 R4, c[0x0][0xbd8] ;  /* 0x0002f600ff047b82 */ /* 0x000ea20000000a00 */
[----:B------:R-:W-:Y:S01]  /*19c90*/  ISETP.NE.U32.AND P0, PT, RZ, UR4, PT ;  /* 0x00000004ff007c0c */ /* 0x000fe2000bf05070 */
[----:B------:R-:W-:-:S03]  /*19ca0*/  IMAD.MOV.U32 R9, RZ, RZ, RZ ;  /* 0x000000ffff097224 */ /* 0x000fc600078e00ff */
[----:B------:R-:W-:Y:S01]  /*19cb0*/  ISETP.NE.AND.EX P0, PT, RZ, UR5, PT, P0 ;  /* 0x00000005ff007c0c */ /* 0x000fe2000bf05300 */
[----:B------:R-:W-:Y:S02]  /*19cc0*/  ULDC.64 UR4, c[0x0][0xbe0] ;  /* 0x0002f80000047ab9 */ /* 0x000fe40000000a00 */
[----:B------:R-:W-:-:S04]  /*19cd0*/  ISETP.NE.U32.AND P1, PT, RZ, UR4, PT ;  /* 0x00000004ff007c0c */ /* 0x000fc8000bf25070 */
[----:B------:R-:W-:-:S13]  /*19ce0*/  ISETP.NE.AND.EX P1, PT, RZ, UR5, PT, P1 ;  /* 0x00000005ff007c0c */ /* 0x000fda000bf25310 */
[----:B------:R-:W1:Y:S01]  /*19cf0*/  @P1 LDC.64 R6, c[0x0][0xbe0] ;  /* 0x0002f800ff061b82 */ /* 0x000e620000000a00 */
[----:B------:R-:W-:Y:S02]  /*19d00*/  ULDC UR4, c[0x0][0xa88] ;  /* 0x0002a20000047ab9 */ /* 0x000fe40000000800 */
[----:B------:R-:W-:Y:S02]  /*19d10*/  IMAD.U32 R3, RZ, RZ, UR4 ;  /* 0x00000004ff037e24 */ /* 0x000fe4000f8e00ff */
[----:B--2---:R-:W-:-:S04]  /*19d20*/  IMAD.WIDE R4, R8, 0x4, R4 ;  /* 0x0000000408047825 */ /* 0x004fc800078e0204 */
[----:B-1----:R-:W-:Y:S01]  /*19d30*/  @P1 IMAD.WIDE R6, R8, 0x4, R6 ;  /* 0x0000000408061825 */ /* 0x002fe200078e0206 */
[----:B------:R1:W5:Y:S04]  /*19d40*/  @P0 LDG.E R9, desc[UR38][R4.64] ;  /* 0x0000002604090981 */ /* 0x000368000c1e1900 */
[----:B------:R1:W5:Y:S01]  /*19d50*/  @P1 LDG.E R3, desc[UR38][R6.64] ;  /* 0x0000002606031981 */ /* 0x000362000c1e1900 */
[----:B------:R-:W-:Y:S01]  /*19d60*/  ISETP.GT.AND P2, PT, R32, 0xbf, PT ;  /* 0x000000bf2000780c */ /* 0x000fe20003f44270 */
[----:B------:R-:W-:-:S12]  /*19d70*/  @P1 BRA `(.L_x_9552) ;  /* 0x0000000000101947 */ /* 0x000fd80003800000 */
[----:B------:R-:W-:Y:S05]  /*19d80*/  @!P0 BRA `(.L_x_9552) ;  /* 0x00000000000c8947 */ /* 0x000fea0003800000 */
[----:B-1----:R-:W2:Y:S04]  /*19d90*/  LDG.E R6, desc[UR38][R4.64] ;  /* 0x0000002604067981 */ /* 0x002ea8000c1e1900 */
[----:B-----5:R-:W2:Y:S02]  /*19da0*/  LDG.E R3, desc[UR38][R4.64+0x4] ;  /* 0x0000042604037981 */ /* 0x020ea4000c1e1900 */
[----:B--2---:R-:W-:-:S07]  /*19db0*/  IMAD.IADD R3, R3, 0x1, -R6 ;  /* 0x0000000103037824 */ /* 0x004fce00078e0a06 */
.L_x_9552:
[----:B------:R-:W2:Y:S04]  /*19dc0*/  LDL R15, [R1+0x48] ;  /* 0x00004800010f7983 */ /* 0x000ea80000100800 */
[----:B0-----:R0:W5:Y:S01]  /*19dd0*/  LDL R14, [R1+0x54] ;  /* 0x00005400010e7983 */ /* 0x0011620000100800 */
[----:B-1----:R-:W-:Y:S01]  /*19de0*/  SHF.R.S32.HI R4, RZ, 0x1f, R8 ;  /* 0x0000001fff047819 */ /* 0x002fe20000011408 */
[----:B------:R-:W-:Y:S01]  /*19df0*/  BSSY B1, `(.L_x_9553) ;  /* 0x000001c000017945 */ /* 0x000fe20003800000 */
[----:B------:R-:W-:Y:S02]  /*19e00*/  SEL R11, R8, RZ, !P0 ;  /* 0x000000ff080b7207 */ /* 0x000fe40004000000 */
[----:B------:R-:W-:Y:S02]  /*19e10*/  SHF.R.S32.HI R13, RZ, 0x1f, R0 ;  /* 0x0000001fff0d7819 */ /* 0x000fe40000011400 */
[----:B------:R-:W-:-:S02]  /*19e20*/  SEL R12, R4, RZ, !P0 ;  /* 0x000000ff040c7207 */ /* 0x000fc40004000000 */
[----:B-----5:R-:W-:Y:S02]  /*19e30*/  SHF.R.S32.HI R8, RZ, 0x1f, R9 ;  /* 0x0000001fff087819 */ /* 0x020fe40000011409 */
[----:B--2---:R-:W-:Y:S01]  /*19e40*/  SHF.R.S32.HI R10, RZ, 0x1f, R15 ;  /* 0x0000001fff0a7819 */ /* 0x004fe2000001140f */
[----:B0-----:R-:W-:Y:S06]  /*19e50*/  @P2 BRA `(.L_x_9554) ;  /* 0x0000000000542947 */ /* 0x001fec0003800000 */
[----:B------:R-:W-:-:S04]  /*19e60*/  IMAD R4, R14, 0xc0, R47 ;  /* 0x000000c00e047824 */ /* 0x000fc800078e022f */
[----:B------:R-:W-:-:S05]  /*19e70*/  VIADD R6, R4, 0xffffff80 ;  /* 0xffffff8004067836 */ /* 0x000fca0000000000 */
[----:B------:R-:W-:-:S13]  /*19e80*/  ISETP.GE.AND P0, PT, R6, R3, PT ;  /* 0x000000030600720c */ /* 0x000fda0003f06270 */
[----:B------:R-:W-:Y:S05]  /*19e90*/  @P0 BRA `(.L_x_9554) ;  /* 0x0000000000440947 */ /* 0x000fea0003800000 */
[----:B------:R-:W-:Y:S01]  /*19ea0*/  IADD3 R4, P0, R6, R9, RZ ;  /* 0x0000000906047210 */ /* 0x000fe20007f1e0ff */
        /* <DEDUP_REMOVED lines=16> */
.L_x_9554:
[----:B------:R-:W-:Y:S05]  /*19fb0*/  BSYNC B1 ;  /* 0x0000000000017941 */ /* 0x000fea0003800000 */
.L_x_9553:
[----:B------:R-:W-:Y:S01]  /*19fc0*/  ULDC.64 UR4, c[0x0][0xaa0] ;  /* 0x0002a80000047ab9 */ /* 0x000fe20000000a00 */
[----:B------:R-:W-:Y:S01]  /*19fd0*/  IMAD.MOV.U32 R4, RZ, RZ, R0 ;  /* 0x000000ffff047224 */ /* 0x000fe200078e0000 */
[----:B------:R-:W-:Y:S01]  /*19fe0*/  SHF.R.S32.HI R21, RZ, 0x1f, R20 ;  /* 0x0000001fff157819 */ /* 0x000fe20000011414 */
[----:B0-----:R-:W-:Y:S01]  /*19ff0*/  IMAD.MOV.U32 R5, RZ, RZ, R13 ;  /* 0x000000ffff057224 */ /* 0x001fe200078e000d */
[----:B------:R-:W-:Y:S01]  /*1a000*/  BSSY B1, `(.L_x_9555) ;  /* 0x0000028000017945 */ /* 0x000fe20003800000 */
[----:B------:R-:W-:Y:S02]  /*1a010*/  IMAD R6, R8, UR4, RZ ;  /* 0x0000000408067c24 */ /* 0x000fe4000f8e02ff */
[----:B------:R-:W-:-:S04]  /*1a020*/  IMAD.WIDE.U32 R4, R9, UR4, R4 ;  /* 0x0000000409047c25 */ /* 0x000fc8000f8e0004 */
[----:B------:R-:W-:Y:S01]  /*1a030*/  IMAD R9, R9, UR5, R6 ;  /* 0x0000000509097c24 */ /* 0x000fe2000f8e0206 */
[----:B------:R-:W-:Y:S02]  /*1a040*/  ULDC.64 UR4, c[0x0][0xae0] ;  /* 0x0002b80000047ab9 */ /* 0x000fe40000000a00 */
[----:B------:R-:W-:Y:S02]  /*1a050*/  IMAD R6, R10, UR4, RZ ;  /* 0x000000040a067c24 */ /* 0x000fe4000f8e02ff */
[----:B------:R-:W-:Y:S02]  /*1a060*/  IMAD.IADD R5, R5, 0x1, R9 ;  /* 0x0000000105057824 */ /* 0x000fe400078e0209 */
[----:B------:R-:W-:Y:S02]  /*1a070*/  IMAD R9, R14, -0xc0, R3 ;  /* 0xffffff400e097824 */ /* 0x000fe400078e0203 */
[C---:B------:R-:W-:Y:S02]  /*1a080*/  IMAD R7, R15.reuse, UR5, R6 ;  /* 0x000000050f077c24 */ /* 0x040fe4000f8e0206 */
[----:B------:R-:W-:Y:S01]  /*1a090*/  IMAD.WIDE.U32 R4, R15, UR4, R4 ;  /* 0x000000040f047c25 */ /* 0x000fe2000f8e0004 */
[----:B------:R-:W-:Y:S01]  /*1a0a0*/  ISETP.GE.AND P0, PT, R20, R9, PT ;  /* 0x000000091400720c */ /* 0x000fe20003f06270 */
[----:B------:R-:W-:-:S02]  /*1a0b0*/  ULDC.64 UR4, c[0x0][0xae8] ;  /* 0x0002ba0000047ab9 */ /* 0x000fc40000000a00 */
[----:B------:R-:W-:Y:S02]  /*1a0c0*/  VIADD R6, R20, 0x60 ;  /* 0x0000006014067836 */ /* 0x000fe40000000000 */
[----:B------:R-:W-:Y:S02]  /*1a0d0*/  IMAD.IADD R5, R5, 0x1, R7 ;  /* 0x0000000105057824 */ /* 0x000fe400078e0207 */
[----:B------:R-:W-:Y:S01]  /*1a0e0*/  IMAD R3, R12, UR4, RZ ;  /* 0x000000040c037c24 */ /* 0x000fe2000f8e02ff */
[----:B------:R-:W-:Y:S01]  /*1a0f0*/  ISETP.GE.AND P1, PT, R6, R9, PT ;  /* 0x000000090600720c */ /* 0x000fe20003f26270 */
[----:B------:R-:W-:-:S04]  /*1a100*/  IMAD.WIDE.U32 R6, R11, UR4, R4 ;  /* 0x000000040b067c25 */ /* 0x000fc8000f8e0004 */
[----:B------:R-:W-:Y:S02]  /*1a110*/  IMAD R3, R11, UR5, R3 ;  /* 0x000000050b037c24 */ /* 0x000fe4000f8e0203 */
[----:B------:R-:W-:-:S04]  /*1a120*/  IMAD.WIDE R20, R14, 0xc0, R20 ;  /* 0x000000c00e147825 */ /* 0x000fc800078e0214 */
[----:B------:R-:W-:Y:S01]  /*1a130*/  IMAD.IADD R9, R7, 0x1, R3 ;  /* 0x0000000107097824 */ /* 0x000fe200078e0203 */
        /* <DEDUP_REMOVED lines=20> */
.L_x_9556:
[----:B------:R-:W-:Y:S05]  /*1a280*/  BSYNC B1 ;  /* 0x0000000000017941 */ /* 0x000fea0003800000 */
.L_x_9555:
[----:B------:R-:W-:Y:S05]  /*1a290*/  @P1 BRA `(.L_x_9551) ;  /* 0x0000000000541947 */ /* 0x000fea0003800000 */
[----:B------:R-:W-:Y:S01]  /*1a2a0*/  IADD3 R3, P0, R20, 0x60, RZ ;  /* 0x0000006014037810 */ /* 0x000fe20007f1e0ff */
[----:B------:R-:W-:Y:S01]  /*1a2b0*/  ULDC UR4, c[0x0][0xa8c] ;  /* 0x0002a30000047ab9 */ /* 0x000fe20000000800 */
[----:B------:R-:W-:Y:S01]  /*1a2c0*/  IMAD.MOV.U32 R4, RZ, RZ, R6 ;  /* 0x000000ffff047224 */ /* 0x000fe200078e0006 */
[----:B------:R-:W-:Y:S01]  /*1a2d0*/  ULDC.64 UR6, c[0x0][0xad8] ;  /* 0x0002b60000067ab9 */ /* 0x000fe20000000a00 */
[----:B------:R-:W-:Y:S01]  /*1a2e0*/  IMAD.MOV.U32 R5, RZ, RZ, R9 ;  /* 0x000000ffff057224 */ /* 0x000fe200078e0009 */
[C---:B------:R-:W-:Y:S01]  /*1a2f0*/  ISETP.GE.AND P1, PT, R0.reuse, UR4, PT ;  /* 0x0000000400007c0c */ /* 0x040fe2000bf26270 */
[----:B------:R-:W-:Y:S02]  /*1a300*/  IMAD.X R20, RZ, RZ, R21, P0 ;  /* 0x000000ffff147224 */ /* 0x000fe400000e0615 */
        /* <DEDUP_REMOVED lines=14> */
.L_x_9551:
[----:B------:R-:W-:Y:S05]  /*1a3f0*/  BSYNC B0 ;  /* 0x0000000000007941 */ /* 0x000fea0003800000 */
.L_x_9546:
[----:B------:R-:W4:Y:S01]  /*1a400*/  LDL R0, [R1+0x3c] ;  /* 0x00003c0001007983 */ /* 0x000f220000100800 */
[----:B------:R-:W-:Y:S02]  /*1a410*/  ULDC UR4, c[0x0][0xc14] ;  /* 0x0003050000047ab9 */ /* 0x000fe40000000800 */
[----:B----4-:R-:W-:-:S13]  /*1a420*/  ISETP.GE.AND P0, PT, R0, UR4, PT ;  /* 0x0000000400007c0c */ /* 0x010fda000bf06270 */
[----:B------:R-:W-:Y:S05]  /*1a430*/  @!P0 BRA `(.L_x_9557) ;  /* 0xfffffe6c00288947 */ /* 0x000fea000383ffff */
[----:B------:R-:W-:Y:S05]  /*1a440*/  BRA `(.L_x_9348) ;  /* 0x00000060007c7947 */ /* 0x000fea0003800000 */
.L_x_9346:
[----:B------:R-:W-:-:S08]  /*1a450*/  NOP ;  /* 0x0000000000007918 */ /* 0x000fd00000000000 */
[----:B--2---:R-:W0:-:S00]  /*1a460*/  USETMAXREG.DEALLOC.CTAPOOL 0x20 ;  /* 0x00000020000079c8 */ /* 0x004e0000080e0500 */
[----:B0-----:R-:W-:-:S06]  /*1a470*/  LOP3.LUT R0, R0, 0x3, RZ, 0xc0, !PT ;  /* 0x0000000300007812 */ /* 0x001fcc00078ec0ff */
[----:B------:R-:W0:Y:S02]  /*1a480*/  SHFL.IDX PT, R0, R0, RZ, 0x1f ;  /* 0x00001fff00007589 */ /* 0x000e2400000e0000 */
[----:B0-----:R-:W-:-:S13]  /*1a490*/  ISETP.NE.AND P0, PT, R0, RZ, PT ;  /* 0x000000ff0000720c */ /* 0x001fda0003f05270 */
[----:B------:R-:W-:Y:S05]  /*1a4a0*/  @P0 BRA `(.L_x_9348) ;  /* 0x0000006000640947 */ /* 0x000fea0003800000 */
[----:B------:R-:W2:Y:S01]  /*1a4b0*/  LDL.LU R7, [R1] ;  /* 0x0000000001077983 */ /* 0x000ea20000300800 */
        /* <DEDUP_REMOVED lines=56> */
.L_x_9562:
        /* <DEDUP_REMOVED lines=14> */
.L_x_9561:
[----:B------:R-:W-:Y:S05]  /*1a920*/  BSYNC B0 ;  /* 0x0000000000007941 */ /* 0x000fea0003800000 */
.L_x_9560:
        /* <DEDUP_REMOVED lines=26> */
.L_x_9558:
        /* <DEDUP_REMOVED lines=16> */
[----:B------:R-:W0:Y:S02]  /*1abd0*/  F2I.FTZ.U32.TRUNC.NTZ R3, R11 ;  /* 0x0000000b00037305 */ /* 0x000e24000021f000 */
[----:B0-----:R-:W-:Y:S01]  /*1abe0*/  IMAD.MOV R9, RZ, RZ, -R3 ;  /* 0x000000ffff097224 */ /* 0x001fe200078e0a03 */
[----:B------:R-:W-:Y:S06]  /*1abf0*/  @!P0 BRA `(.L_x_9563) ;  /* 0x0000000000088947 */ /* 0x000fec0003800000 */
[----:B------:R-:W-:-:S06]  /*1ac00*/  VIADD R16, R12, 0xffffffff ;  /* 0xffffffff0c107836 */ /* 0x000fcc0000000000 */
[----:B------:R0:W1:Y:S02]  /*1ac10*/  SHFL.IDX PT, R16, R5, R16, 0x1f ;  /* 0x00001f1005107589 */ /* 0x00006400000e0000 */
.L_x_9563:
[----:B-1----:R-:W-:Y:S01]  /*1ac20*/  IMAD R16, R16, UR4, R8 ;  /* 0x0000000410107c24 */ /* 0x002fe2000f8e0208 */
[----:B------:R-:W-:Y:S01]  /*1ac30*/  IABS R10, R4 ;  /* 0x00000004000a7213 */ /* 0x000fe20000000000 */
[----:B------:R-:W-:Y:S02]  /*1ac40*/  IMAD R9, R9, R6, RZ ;  /* 0x0000000609097224 */ /* 0x000fe400078e02ff */
[----:B------:R-:W-:Y:S01]  /*1ac50*/  IMAD.MOV.U32 R2, RZ, RZ, RZ ;  /* 0x000000ffff027224 */ /* 0x000fe200078e00ff */
[----:B0-----:R-:W-:Y:S01]  /*1ac60*/  IADD3 R5, -R16, UR6, RZ ;  /* 0x0000000610057c10 */ /* 0x001fe2000fffe1ff */
[----:B------:R-:W-:Y:S02]  /*1ac70*/  IMAD.MOV R10, RZ, RZ, -R10 ;  /* 0x000000ffff0a7224 */ /* 0x000fe400078e0a0a */
[----:B------:R-:W-:Y:S01]  /*1ac80*/  IMAD.HI.U32 R2, R3, R9, R2 ;  /* 0x0000000903027227 */ /* 0x000fe200078e0002 */
[----:B------:R-:W-:-:S05]  /*1ac90*/  IABS R8, R5 ;  /* 0x0000000500087213 */ /* 0x000fca0000000000 */
        /* <DEDUP_REMOVED lines=27> */
[----:B------:R-:W-:Y:S01]  /*1ae50*/  IMAD R5, R11, R8, RZ ;  /* 0x000000080b057224 */ /* 0x000fe200078e02ff */
[----:B------:R-:W-:-:S03]  /*1ae60*/  IABS R11, R7 ;  /* 0x00000007000b7213 */ /* 0x000fc60000000000 */
[----:B------:R-:W-:-:S04]  /*1ae70*/  IMAD.HI.U32 R2, R3, R5, R2 ;  /* 0x0000000503027227 */ /* 0x000fc800078e0002 */
[----:B------:R-:W-:Y:S02]  /*1ae80*/  IMAD.MOV.U32 R5, RZ, RZ, R10 ;  /* 0x000000ffff057224 */ /* 0x000fe400078e000a */
        /* <DEDUP_REMOVED lines=19> */
.L_x_9559:
[----:B------:R-:W-:Y:S02]  /*1afc0*/  IMAD.MOV.U32 R17, RZ, RZ, RZ ;  /* 0x000000ffff117224 */ /* 0x000fe400078e00ff */
[----:B------:R-:W-:Y:S02]  /*1afd0*/  IMAD.U32 R16, RZ, RZ, UR6 ;  /* 0x00000006ff107e24 */ /* 0x000fe4000f8e00ff */
[----:B------:R-:W-:-:S07]  /*1afe0*/  IMAD.MOV.U32 R18, RZ, RZ, RZ ;  /* 0x000000ffff127224 */ /* 0x000fce00078e00ff */
.L_x_9564:
[----:B------:R-:W2:Y:S01]  /*1aff0*/  LDL.LU R2, [R1] ;  /* 0x0000000001027983 */ /* 0x000ea20000300800 */
        /* <DEDUP_REMOVED lines=11> */
[----:B------:R0:W-:Y:S04]  /*1b0b0*/  STL [R1], R2 ;  /* 0x0000000201007387 */ /* 0x0001e80000100800 */
[----:B------:R0:W-:Y:S06]  /*1b0c0*/  STL [R1+0x10], RZ ;  /* 0x000010ff01007387 */ /* 0x0001ec0000100800 */
[----:B------:R-:W-:Y:S05]  /*1b0d0*/  @P0 BRA `(.L_x_9565) ;  /* 0x00000050007c0947 */ /* 0x000fea0003800000 */
[----:B------:R-:W2:Y:S01]  /*1b0e0*/  LDL R4, [R1+0xc] ;  /* 0x00000c0001047983 */ /* 0x000ea20000100800 */
[----:B------:R-:W-:Y:S01]  /*1b0f0*/  ISETP.NE.AND P1, PT, R28, RZ, PT ;  /* 0x000000ff1c00720c */ /* 0x000fe20003f25270 */
[----:B------:R-:W-:Y:S01]  /*1b100*/  IMAD.MOV.U32 R26, RZ, RZ, 0x1 ;  /* 0x00000001ff1a7424 */ /* 0x000fe200078e00ff */
[----:B0-----:R-:W-:Y:S01]  /*1b110*/  LOP3.LUT R2, R2, 0xffffffbf, RZ, 0xc0, !PT ;  /* 0xffffffbf02027812 */ /* 0x001fe200078ec0ff */
[----:B------:R-:W-:Y:S01]  /*1b120*/  IMAD.MOV.U32 R25, RZ, RZ, RZ ;  /* 0x000000ffff197224 */ /* 0x000fe200078e00ff */
[----:B------:R-:W-:Y:S01]  /*1b130*/  ULDC.64 UR40, c[0x0][0x198] ;  /* 0x0000660000287ab9 */ /* 0x000fe20000000a00 */
[----:B------:R-:W-:Y:S01]  /*1b140*/  IMAD.MOV.U32 R24, RZ, RZ, 0x1 ;  /* 0x00000001ff187424 */ /* 0x000fe200078e00ff */
[----:B------:R-:W-:Y:S01]  /*1b150*/  LOP3.LUT R2, R2, 0xfffffffd, RZ, 0xc0, !PT ;  /* 0xfffffffd02027812 */ /* 0x000fe200078ec0ff */
[----:B------:R-:W-:Y:S01]  /*1b160*/  IMAD.MOV.U32 R22, RZ, RZ, RZ ;  /* 0x000000ffff167224 */ /* 0x000fe200078e00ff */
[----:B------:R-:W-:Y:S01]  /*1b170*/  ULDC UR36, c[0x0][0xc] ;  /* 0x0000030000247ab9 */ /* 0x000fe20000000800 */
[----:B--2---:R-:W-:-:S02]  /*1b180*/  LOP3.LUT R0, R4, 0x2, RZ, 0xfc, !PT ;  /* 0x0000000204007812 */ /* 0x004fc400078efcff */
[----:B------:R-:W0:Y:S03]  /*1b190*/  S2R R4, SR_TID.X ;  /* 0x0000000000047919 */ /* 0x000e260000002100 */
[----:B------:R1:W-:Y:S04]  /*1b1a0*/  STL [R1+0x8], R0 ;  /* 0x0000080001007387 */ /* 0x0003e80000100800 */
[----:B------:R1:W-:Y:S01]  /*1b1b0*/  STL [R1+0x10], RZ ;  /* 0x000010ff01007387 */ /* 0x0003e20000100800 */
[----:B0-----:R-:W-:-:S04]  /*1b1c0*/  LOP3.LUT R4, R4, 0x7f, RZ, 0xc0, !PT ;  /* 0x0000007f04047812 */ /* 0x001fc800078ec0ff */
[C---:B------:R-:W-:Y:S02]  /*1b1d0*/  ISETP.NE.AND P2, PT, R4.reuse, RZ, PT ;  /* 0x000000ff0400720c */ /* 0x040fe40003f45270 */
[----:B------:R-:W-:-:S11]  /*1b1e0*/  ISETP.NE.OR P0, PT, R4, RZ, !P1 ;  /* 0x000000ff0400720c */ /* 0x000fd60004f05670 */
[----:B------:R-:W-:-:S04]  /*1b1f0*/  @P2 LOP3.LUT R2, R2, 0x2, RZ, 0xfc, !PT ;  /* 0x0000000202022812 */ /* 0x000fc800078efcff */
[----:B------:R-:W-:-:S05]  /*1b200*/  @P0 LOP3.LUT R2, R2, 0x40, RZ, 0xfc, !PT ;  /* 0x0000004002020812 */ /* 0x000fca00078efcff */
[----:B------:R1:W-:Y:S02]  /*1b210*/  STL [R1], R2 ;  /* 0x0000000201007387 */ /* 0x0003e40000100800 */
.L_x_9671:
        /* <DEDUP_REMOVED lines=9> */
[----:B--2---:R-:W0:Y:S01]  /*1b2b0*/  @P0 LDC.64 R2, c[0x0][0xa28] ;  /* 0x00028a00ff020b82 */ /* 0x004e220000000a00 */
[----:B------:R-:W-:-:S04]  /*1b2c0*/  ISETP.NE.U32.AND P2, PT, RZ, UR4, PT ;  /* 0x00000004ff007c0c */ /* 0x000fc8000bf45070 */
[----:B------:R-:W-:Y:S01]  /*1b2d0*/  ISETP.NE.AND.EX P2, PT, RZ, UR5, PT, P2 ;  /* 0x00000005ff007c0c */ /* 0x000fe2000bf45320 */
[----:B------:R-:W-:Y:S01]  /*1b2e0*/  ULDC.64 UR4, c[0x0][0xa18] ;  /* 0x0002860000047ab9 */ /* 0x000fe20000000a00 */
[----:B0-----:R-:W-:-:S05]  /*1b2f0*/  @P0 IMAD.WIDE R2, R19, 0x4, R2 ;  /* 0x0000000413020825 */ /* 0x001fca00078e0202 */
[----:B------:R0:W5:Y:S01]  /*1b300*/  @P0 LDG.E R9, desc[UR38][R2.64] ;  /* 0x0000002602090981 */ /* 0x000162000c1e1900 */
[----:B------:R-:W-:Y:S01]  /*1b310*/  ISETP.NE.U32.AND P0, PT, RZ, UR4, PT ;  /* 0x00000004ff007c0c */ /* 0x000fe2000bf05070 */
[----:B0-----:R-:W0:Y:S03]  /*1b320*/  LDC.64 R2, c[0x0][0xa00] ;  /* 0x00028000ff027b82 */ /* 0x001e260000000a00 */
[----:B------:R-:W-:-:S13]  /*1b330*/  ISETP.NE.AND.EX P0, PT, RZ, UR5, PT, P0 ;  /* 0x00000005ff007c0c */ /* 0x000fda000bf05300 */
[----:B------:R-:W1:Y:S01]  /*1b340*/  @P0 LDC.64 R4, c[0x0][0xa18] ;  /* 0x00028600ff040b82 */ /* 0x000e620000000a00 */
[----:B0-----:R-:W-:-:S05]  /*1b350*/  IMAD.WIDE R2, R19, 0x4, R2 ;  /* 0x0000000413027825 */ /* 0x001fca00078e0202 */
[----:B------:R-:W2:Y:S01]  /*1b360*/  @P2 LDG.E R0, desc[UR38][R2.64] ;  /* 0x0000002602002981 */ /* 0x000ea2000c1e1900 */
[----:B------:R-:W-:Y:S02]  /*1b370*/  ULDC UR4, c[0x0][0x288] ;  /* 0x0000a20000047ab9 */ /* 0x000fe40000000800 */
[----:B------:R-:W-:Y:S01]  /*1b380*/  IMAD.U32 R10, RZ, RZ, UR4 ;  /* 0x00000004ff0a7e24 */ /* 0x000fe2000f8e00ff */
[----:B------:R-:W-:Y:S01]  /*1b390*/  ULDC.64 UR4, c[0x0][0x3f8] ;  /* 0x0000fe0000047ab9 */ /* 0x000fe20000000a00 */
[----:B-1----:R-:W-:-:S05]  /*1b3a0*/  @P0 IMAD.WIDE R4, R19, 0x4, R4 ;  /* 0x0000000413040825 */ /* 0x002fca00078e0204 */
[----:B------:R0:W5:Y:S01]  /*1b3b0*/  @P0 LDG.E R10, desc[UR38][R4.64] ;  /* 0x00000026040a0981 */ /* 0x000162000c1e1900 */
[----:B------:R-:W-:Y:S01]  /*1b3c0*/  UISETP.NE.U32.AND UP0, UPT, UR4, URZ, UPT ;  /* 0x0000003f0400728c */ /* 0x000fe2000bf05070 */
[----:B------:R-:W-:Y:S01]  /*1b3d0*/  ISETP.NE.U32.AND P1, PT, RZ, UR8, PT ;  /* 0x00000008ff007c0c */ /* 0x000fe2000bf25070 */
[----:B------:R-:W-:Y:S01]  /*1b3e0*/  ULDC UR6, c[0x0][0x338] ;  /* 0x0000ce0000067ab9 */ /* 0x000fe20000000800 */
[----:B------:R-:W-:Y:S01]  /*1b3f0*/  ULDC UR4, c[0x0][0x404] ;  /* 0x0001010000047ab9 */ /* 0x000fe20000000800 */
[----:B------:R-:W-:Y:S01]  /*1b400*/  UISETP.NE.AND.EX UP0, UPT, UR5, URZ, UPT, UP0 ;  /* 0x0000003f0500728c */ /* 0x000fe2000bf05300 */
[----:B------:R-:W-:Y:S01]  /*1b410*/  ISETP.NE.AND.EX P3, PT, RZ, UR9, PT, P1 ;  /* 0x00000009ff007c0c */ /* 0x000fe2000bf65310 */
[----:B------:R-:W-:Y:S01]  /*1b420*/  IMAD.U32 R8, RZ, RZ, UR6 ;  /* 0x00000006ff087e24 */ /* 0x000fe2000f8e00ff */
[----:B------:R-:W-:Y:S01]  /*1b430*/  ULDC UR5, c[0x0][0x2e0] ;  /* 0x0000b80000057ab9 */ /* 0x000fe20000000800 */
[----:B------:R-:W-:Y:S01]  /*1b440*/  USEL UR4, UR4, 0x1, UP0 ;  /* 0x0000000104047887 */ /* 0x000fe20008000000 */
[----:B------:R-:W-:-:S03]  /*1b450*/  ISETP.NE.U32.AND P1, PT, RZ, UR10, PT ;  /* 0x0000000aff007c0c */ /* 0x000fc6000bf25070 */
[----:B------:R-:W-:Y:S01]  /*1b460*/  UIMAD UR4, UR4, UR5, URZ ;  /* 0x00000005040472a4 */ /* 0x000fe2000f8e023f */
[----:B------:R-:W-:-:S05]  /*1b470*/  ISETP.NE.AND.EX P1, PT, RZ, UR11, PT, P1 ;  /* 0x0000000bff007c0c */ /* 0x000fca000bf25310 */
[----:B------:R-:W-:Y:S01]  /*1b480*/  IMAD.U32 R6, RZ, RZ, UR4 ;  /* 0x00000004ff067e24 */ /* 0x000fe2000f8e00ff */
[----:B--2---:R0:W-:Y:S01]  /*1b490*/  STL [R1+0x14], R0 ;  /* 0x0000140001007387 */ /* 0x0041e20000100800 */
[----:B------:R-:W-:Y:S06]  /*1b4a0*/  @P0 BRA `(.L_x_9566) ;  /* 0x0000000000100947 */ /* 0x000fec0003800000 */
[----:B------:R-:W-:Y:S05]  /*1b4b0*/  @!P2 BRA `(.L_x_9566) ;  /* 0x00000000000ca947 */ /* 0x000fea0003800000 */
[----:B0-----:R-:W2:Y:S04]  /*1b4c0*/  LDG.E R5, desc[UR38][R2.64] ;  /* 0x0000002602057981 */ /* 0x001ea8000c1e1900 */
[----:B-----5:R-:W2:Y:S02]  /*1b4d0*/  LDG.E R10, desc[UR38][R2.64+0x4] ;  /* 0x00000426020a7981 */ /* 0x020ea4000c1e1900 */
[----:B--2---:R-:W-:-:S07]  /*1b4e0*/  IMAD.IADD R10, R10, 0x1, -R5 ;  /* 0x000000010a0a7824 */ /* 0x004fce00078e0a05 */
.L_x_9566:
[----:B0-----:R-:W0:Y:S01]  /*1b4f0*/  LDC.64 R4, c[0x0][0xa08] ;  /* 0x00028200ff047b82 */ /* 0x001e220000000a00 */
[----:B------:R-:W-:Y:S01]  /*1b500*/  IMAD.MOV.U32 R12, RZ, RZ, RZ ;  /* 0x000000ffff0c7224 */ /* 0x000fe200078e00ff */
[----:B------:R-:W-:-:S06]  /*1b510*/  ULDC.64 UR4, c[0x0][0xa20] ;  /* 0x0002880000047ab9 */ /* 0x000fcc0000000a00 */
[----:B------:R-:W1:Y:S01]  /*1b520*/  LDC.64 R2, c[0x0][0xa10] ;  /* 0x00028400ff027b82 */ /* 0x000e620000000a00 */
[----:B------:R-:W-:Y:S02]  /*1b530*/  IMAD.MOV.U32 R0, RZ, RZ, RZ ;  /* 0x000000ffff007224 */ /* 0x000fe400078e00ff */
[----:B0-----:R-:W-:-:S05]  /*1b540*/  IMAD.WIDE R4, R19, 0x4, R4 ;  /* 0x0000000413047825 */ /* 0x001fca00078e0204 */
[----:B------:R-:W2:Y:S01]  /*1b550*/  @P3 LDG.E R12, desc[UR38][R4.64] ;  /* 0x00000026040c3981 */ /* 0x000ea2000c1e1900 */
[----:B-1----:R-:W-:-:S05]  /*1b560*/  IMAD.WIDE R2, R19, 0x4, R2 ;  /* 0x0000000413027825 */ /* 0x002fca00078e0202 */
[----:B------:R0:W5:Y:S01]  /*1b570*/  @P1 LDG.E R0, desc[UR38][R2.64] ;  /* 0x0000002602001981 */ /* 0x000162000c1e1900 */
[----:B------:R-:W-:-:S04]  /*1b580*/  ISETP.NE.U32.AND P0, PT, RZ, UR4, PT ;  /* 0x00000004ff007c0c */ /* 0x000fc8000bf05070 */
[----:B------:R-:W-:Y:S01]  /*1b590*/  ISETP.NE.AND.EX P0, PT, RZ, UR5, PT, P0 ;  /* 0x00000005ff007c0c */ /* 0x000fe2000bf05300 */
[----:B--2--5:R-:W-:-:S12]  /*1b5a0*/  IMAD.IADD R23, R12, 0x1, R9 ;  /* 0x000000010c177824 */ /* 0x024fd800078e0209 */
[----:B0-----:R-:W-:Y:S05]  /*1b5b0*/  @!P0 BRA `(.L_x_9567) ;  /* 0x0000000000108947 */ /* 0x001fea0003800000 */
[----:B------:R-:W0:Y:S02]  /*1b5c0*/  LDC.64 R4, c[0x0][0xa20] ;  /* 0x00028800ff047b82 */ /* 0x000e240000000a00 */
[----:B0-----:R-:W-:-:S05]  /*1b5d0*/  IMAD.WIDE R4, R19, 0x4, R4 ;  /* 0x0000000413047825 */ /* 0x001fca00078e0204 */
[----:B------:R0:W5:Y:S01]  /*1b5e0*/  LDG.E R6, desc[UR38][R4.64] ;  /* 0x0000002604067981 */ /* 0x000162000c1e1900 */
[----:B------:R-:W-:Y:S05]  /*1b5f0*/  BRA `(.L_x_9568) ;  /* 0x0000000000107947 */ /* 0x000fea0003800000 */
.L_x_9567:
[----:B------:R-:W-:Y:S05]  /*1b600*/  @!P3 BRA `(.L_x_9568) ;  /* 0x00000000000cb947 */ /* 0x000fea0003800000 */
[----:B------:R-:W2:Y:S04]  /*1b610*/  LDG.E R7, desc[UR38][R4.64] ;  /* 0x0000002604077981 */ /* 0x000ea8000c1e1900 */
[----:B------:R-:W2:Y:S02]  /*1b620*/  LDG.E R6, desc[UR38][R4.64+0x4] ;  /* 0x0000042604067981 */ /* 0x000ea4000c1e1900 */
[----:B--2---:R-:W-:-:S07]  /*1b630*/  IMAD.IADD R6, R6, 0x1, -R7 ;  /* 0x0000000106067824 */ /* 0x004fce00078e0a07 */
.L_x_9568:
[----:B0-----:R-:W2:Y:S04]  /*1b640*/  @P1 LDG.E R5, desc[UR38][R2.64] ;  /* 0x0000002602051981 */ /* 0x001ea8000c1e1900 */
[----:B------:R-:W2:Y:S01]  /*1b650*/  @P1 LDG.E R4, desc[UR38][R2.64+0x4] ;  /* 0x0000042602041981 */ /* 0x000ea2000c1e1900 */
[----:B-----5:R-:W-:Y:S02]  /*1b660*/  IMAD.IADD R9, R6, 0x1, -R9 ;  /* 0x0000000106097824 */ /* 0x020fe400078e0a09 */
[----:B------:R-:W-:-:S05]  /*1b670*/  IMAD R7, R17, 0xc0, RZ ;  /* 0x000000c011077824 */ /* 0x000fca00078e02ff */
[----:B------:R-:W-:Y:S01]  /*1b680*/  IADD3 R12, -R10, 0xc0, R7 ;  /* 0x000000c00a0c7810 */ /* 0x000fe20007ffe107 */
[----:B--2---:R-:W-:Y:S02]  /*1b690*/  @P1 IMAD.IADD R8, R4, 0x1, -R5 ;  /* 0x0000000104081824 */ /* 0x004fe400078e0a05 */
[----:B------:R-:W0:Y:S02]  /*1b6a0*/  LDC.64 R4, c[0x0][0x9e0] ;  /* 0x00027800ff047b82 */ /* 0x000e240000000a00 */
[----:B------:R-:W-:-:S04]  /*1b6b0*/  IMAD.IADD R3, R9, 0x1, R8 ;  /* 0x0000000109037824 */ /* 0x000fc800078e0208 */
[C---:B------:R-:W-:Y:S02]  /*1b6c0*/  VIADD R6, R3.reuse, 0x7f ;  /* 0x0000007f03067836 */ /* 0x040fe40000000000 */
[----:B------:R-:W-:-:S03]  /*1b6d0*/  IMAD.IADD R2, R3, 0x1, R12 ;  /* 0x0000000103027824 */ /* 0x000fc600078e020c */
[----:B------:R-:W-:-:S04]  /*1b6e0*/  SHF.R.S32.HI R7, RZ, 0x1f, R6 ;  /* 0x0000001fff077819 */ /* 0x000fc80000011406 */
[----:B------:R-:W-:-:S04]  /*1b6f0*/  LEA.HI R7, R7, R6, RZ, 0x7 ;  /* 0x0000000607077211 */ /* 0x000fc800078f38ff */
[----:B------:R-:W-:Y:S02]  /*1b700*/  SHF.R.S32.HI R20, RZ, 0x7, R7 ;  /* 0x00000007ff147819 */ /* 0x000fe40000011407 */
        /* <DEDUP_REMOVED lines=14> */
.L_x_9571:
[----:B------:R-:W-:-:S13]  /*1b7f0*/  ISETP.NE.AND P0, PT, R5, 0x1, PT ;  /* 0x000000010500780c */ /* 0x000fda0003f05270 */
[----:B------:R-:W0:Y:S02]  /*1b800*/  @P0 LDC.64 R6, c[0x0][0x9e8] ;  /* 0x00027a00ff060b82 */ /* 0x000e240000000a00 */
[----:B0-----:R-:W-:-:S05]  /*1b810*/  @P0 IMAD.HI.U32 R6, R11, R6, RZ ;  /* 0x000000060b060227 */ /* 0x001fca00078e00ff */
[----:B------:R-:W-:-:S07]  /*1b820*/  @P0 SHF.R.U32.HI R11, RZ, R7, R6 ;  /* 0x00000007ff0b0219 */ /* 0x000fce0000011606 */
.L_x_9572:
[----:B------:R-:W-:Y:S05]  /*1b830*/  BSYNC B0 ;  /* 0x0000000000007941 */ /* 0x000fea0003800000 */
.L_x_9570:
[----:B------:R-:W-:-:S05]  /*1b840*/  IMAD R11, R11, R5, R5 ;  /* 0x000000050b0b7224 */ /* 0x000fca00078e0205 */
[----:B------:R-:W-:-:S07]  /*1b850*/  VIMNMX R4, R4, R11, PT ;  /* 0x0000000b04047248 */ /* 0x000fce0003fe0100 */
.L_x_9569:
        /* <DEDUP_REMOVED lines=15> */
.L_x_9575:
[----:B------:R-:W-:-:S13]  /*1b950*/  ISETP.NE.AND P0, PT, R5, 0x1, PT ;  /* 0x000000010500780c */ /* 0x000fda0003f05270 */
[----:B------:R-:W0:Y:S02]  /*1b960*/  @P0 LDC.64 R6, c[0x0][0x9e8] ;  /* 0x00027a00ff060b82 */ /* 0x000e240000000a00 */
[----:B0-----:R-:W-:-:S04]  /*1b970*/  @P0 IMAD.HI.U32 R12, R3, R6, RZ ;  /* 0x00000006030c0227 */ /* 0x001fc800078e00ff */
[----:B------:R-:W-:Y:S01]  /*1b980*/  IMAD.MOV.U32 R6, RZ, RZ, R3 ;  /* 0x000000ffff067224 */ /* 0x000fe200078e0003 */
[----:B------:R-:W-:-:S07]  /*1b990*/  @P0 SHF.R.U32.HI R6, RZ, R7, R12 ;  /* 0x00000007ff060219 */ /* 0x000fce000001160c */
.L_x_9576:
[----:B------:R-:W-:Y:S05]  /*1b9a0*/  BSYNC B0 ;  /* 0x0000000000007941 */ /* 0x000fea0003800000 */
.L_x_9574:
[----:B------:R-:W-:-:S05]  /*1b9b0*/  IMAD R5, R6, R5, RZ ;  /* 0x0000000506057224 */ /* 0x000fca00078e02ff */
[----:B------:R-:W-:-:S07]  /*1b9c0*/  VIMNMX R10, R10, R5, !PT ;  /* 0x000000050a0a7248 */ /* 0x000fce0007fe0100 */
.L_x_9573:
[----:B------:R-:W-:Y:S01]  /*1b9d0*/  VIADD R4, R4, 0x7f ;  /* 0x0000007f04047836 */ /* 0x000fe20000000000 */
[----:B------:R-:W-:Y:S01]  /*1b9e0*/  SHF.R.S32.HI R7, RZ, 0x1f, R10 ;  /* 0x0000001fff077819 */ /* 0x000fe2000001140a */
[----:B------:R-:W-:Y:S01]  /*1b9f0*/  BSSY B0, `(.L_x_9577) ;  /* 0x00000d6000007945 */ /* 0x000fe20003800000 */
[----:B------:R-:W-:Y:S02]  /*1ba00*/  PLOP3.LUT P2, PT, PT, PT, PT, 0x80, 0x0 ;  /* 0x000000000000781c */ /* 0x000fe40003f4f070 */
[----:B------:R-:W-:Y:S02]  /*1ba10*/  SHF.R.S32.HI R5, RZ, 0x1f, R4 ;  /* 0x0000001fff057819 */ /* 0x000fe40000011404 */
[----:B------:R-:W-:Y:S02]  /*1ba20*/  LEA.HI R7, R7, R10, RZ, 0x7 ;  /* 0x0000000a07077211 */ /* 0x000fe400078f38ff */
[----:B------:R-:W-:Y:S02]  /*1ba30*/  LEA.HI R5, R5, R4, RZ, 0x7 ;  /* 0x0000000405057211 */ /* 0x000fe400078f38ff */
[----:B------:R-:W-:-:S02]  /*1ba40*/  SHF.R.S32.HI R7, RZ, 0x7, R7 ;  /* 0x00000007ff077819 */ /* 0x000fc40000011407 */
[----:B------:R-:W-:Y:S02]  /*1ba50*/  SHF.R.S32.HI R5, RZ, 0x7, R5 ;  /* 0x00000007ff057819 */ /* 0x000fe40000011405 */
[----:B------:R-:W-:Y:S02]  /*1ba60*/  VIMNMX R4, RZ, R7, !PT ;  /* 0x00000007ff047248 */ /* 0x000fe40007fe0100 */
        /* <DEDUP_REMOVED lines=11> */
[----:B------:R-:W-:-:S04]  /*1bb20*/  @P0 SHF.R.S32.HI R6, RZ, 0x7, R4 ;  /* 0x00000007ff060819 */ /* 0x000fc80000011404 */
[----:B------:R-:W-:-:S13]  /*1bb30*/  ISETP.GT.AND P0, PT, R6, R7, PT ;  /* 0x000000070600720c */ /* 0x000fda0003f04270 */
[----:B------:R-:W-:Y:S05]  /*1bb40*/  @!P0 BRA `(.L_x_9578) ;  /* 0x0000000c00008947 */ /* 0x000fea0003800000 */
        /* <DEDUP_REMOVED lines=10> */
.L_x_9717:
[----:B------:R-:W-:-:S03]  /*1bbf0*/  UMOV UR4, 0xffffffff ;  /* 0xffffffff00047882 */ /* 0x000fc60000000000 */
[----:B------:R-:W-:Y:S05]  /*1bc00*/  BRA.DIV UR4, `(.L_x_9580) ;  /* 0x0000005604447947 */ /* 0x000fea000b800000 */
[----:B------:R-:W-:-:S13]  /*1bc10*/  ELECT P6, URZ, PT ;  /* 0x00000000003f782f */ /* 0x000fda00038c0000 */
.L_x_9720:
        /* <DEDUP_REMOVED lines=12> */
.L_x_9721:
[----:B------:R-:W-:Y:S05]  /*1bce0*/  BSYNC B1 ;  /* 0x0000000000017941 */ /* 0x000fea0003800000 */
.L_x_9581:
[----:B------:R-:W-:Y:S04]  /*1bcf0*/  BSSY B1, `(.L_x_9583) ;  /* 0x0000049000017945 */ /* 0x000fe80003800000 */
[----:B------:R-:W-:Y:S05]  /*1bd00*/  @!P6 BRA `(.L_x_9584) ;  /* 0x00000004001ce947 */ /* 0x000fea0003800000 */
[----:B0-----:R-:W-:Y:S01]  /*1bd10*/  IMAD R9, R25, 0x8, R8 ;  /* 0x0000000819097824 */ /* 0x001fe200078e0208 */
[----:B------:R-:W-:-:S04]  /*1bd20*/  SHF.L.U32 R10, R26, 0x1f, RZ ;  /* 0x0000001f1a0a7819 */ /* 0x000fc800000006ff */
[----:B------:R-:W0:Y:S02]  /*1bd30*/  SYNCS.PHASECHK.TRANS64.TRYWAIT P0, [R9+URZ+0x2d8a0], R10 ;  /* 0x02d8a00a090075a7 */ /* 0x000e24000800017f */
[----:B0-----:R-:W-:Y:S05]  /*1bd40*/  @!P0 BRA `(.L_x_9585) ;  /* 0x0000005400288947 */ /* 0x001fea0003800000 */
.L_x_9722:
        /* <DEDUP_REMOVED lines=9> */
.L_x_9586:
[----:B------:R-:W-:Y:S01]  /*1bde0*/  IMAD R11, R25, 0x6000, R8 ;  /* 0x00006000190b7824 */ /* 0x000fe200078e0208 */
[----:B------:R-:W-:Y:S01]  /*1bdf0*/  R2UR UR9, R9 ;  /* 0x00000000090972ca */ /* 0x000fe200000e0000 */
[----:B-1----:R-:W-:Y:S01]  /*1be00*/  IMAD R12, R6, 0x80, R0 ;  /* 0x00000080060c7824 */ /* 0x002fe200078e0200 */
        /* <DEDUP_REMOVED lines=25> */
.L_x_9723:
[----:B------:R-:W-:Y:S05]  /*1bfa0*/  @P1 BRA `(.L_x_9588) ;  /* 0x0000000000141947 */ /* 0x000fea0003800000 */
[----:B------:R-:W-:Y:S01]  /*1bfb0*/  ISETP.NE.AND P0, PT, R28, RZ, PT ;  /* 0x000000ff1c00720c */ /* 0x000fe20003f05270 */
[----:B01----:R-:W-:-:S04]  /*1bfc0*/  IMAD.MOV.U32 R10, RZ, RZ, 0x6000 ;  /* 0x00006000ff0a7424 */ /* 0x003fc800078e00ff */
[----:B------:R2:W-:Y:S08]  /*1bfd0*/  SYNCS.ARRIVE.TRANS64 RZ, [R9+URZ+0x2d8b0], R10 ;  /* 0x02d8b00a09ff79a7 */ /* 0x0005f0000800003f */
[----:B------:R-:W-:Y:S05]  /*1bfe0*/  @!P0 BRA `(.L_x_9588) ;  /* 0x0000000000048947 */ /* 0x000fea0003800000 */
[----:B------:R-:W-:Y:S01]  /*1bff0*/  BPT.TRAP 0x1 ;  /* 0x000000040000795c */ /* 0x000fe20000300000 */
.L_x_9588:
        /* <DEDUP_REMOVED lines=24> */
.L_x_9584:
[----:B------:R-:W-:Y:S05]  /*1c180*/  BSYNC B1 ;  /* 0x0000000000017941 */ /* 0x000fea0003800000 */
.L_x_9583:
        /* <DEDUP_REMOVED lines=9> */
.L_x_9595:
[----:B------:R-:W-:Y:S05]  /*1c220*/  YIELD ;  /* 0x0000000000007946 */ /* 0x000fea0003800000 */
[----:B------:R-:W-:Y:S04]  /*1c230*/  BSSY B1, `(.L_x_9589) ;  /* 0x0000048000017945 */ /* 0x000fe80003800000 */
[----:B------:R-:W-:Y:S05]  /*1c240*/  @!P6 BRA `(.L_x_9590) ;  /* 0x000000040018e947 */ /* 0x000fea0003800000 */
[----:B------:R-:W-:Y:S01]  /*1c250*/  IMAD R9, R25, 0x8, R8 ;  /* 0x0000000819097824 */ /* 0x000fe200078e0208 */
[----:B------:R-:W-:-:S04]  /*1c260*/  SHF.L.U32 R12, R26, 0x1f, RZ ;  /* 0x0000001f1a0c7819 */ /* 0x000fc800000006ff */
[----:B------:R-:W0:Y:S02]  /*1c270*/  SYNCS.PHASECHK.TRANS64.TRYWAIT P0, [R9+URZ+0x2d8a0], R12 ;  /* 0x02d8a00c090075a7 */ /* 0x000e24000800017f */
[----:B0-----:R-:W-:Y:S05]  /*1c280*/  @!P0 BRA `(.L_x_9591) ;  /* 0x0000005000008947 */ /* 0x001fea0003800000 */
.L_x_9724:
        /* <DEDUP_REMOVED lines=9> */
.L_x_9592:
[----:B-1----:R-:W-:Y:S01]  /*1c320*/  IMAD R10, R25, 0x6000, R8 ;  /* 0x00006000190a7824 */ /* 0x002fe200078e0208 */
        /* <DEDUP_REMOVED lines=26> */
.L_x_9725:
[----:B------:R-:W-:Y:S05]  /*1c4d0*/  @P0 BRA `(.L_x_9594) ;  /* 0x0000000000140947 */ /* 0x000fea0003800000 */
[----:B------:R-:W-:Y:S01]  /*1c4e0*/  ISETP.NE.AND P1, PT, R28, RZ, PT ;  /* 0x000000ff1c00720c */ /* 0x000fe20003f25270 */
[----:B01----:R-:W-:-:S04]  /*1c4f0*/  IMAD.MOV.U32 R12, RZ, RZ, 0x6000 ;  /* 0x00006000ff0c7424 */ /* 0x003fc800078e00ff */
[----:B------:R2:W-:Y:S08]  /*1c500*/  SYNCS.ARRIVE.TRANS64 RZ, [R9+URZ+0x2d8b0], R12 ;  /* 0x02d8b00c09ff79a7 */ /* 0x0005f0000800003f */
[----:B------:R-:W-:Y:S05]  /*1c510*/  @!P1 BRA `(.L_x_9594) ;  /* 0x0000000000049947 */ /* 0x000fea0003800000 */
[----:B------:R-:W-:Y:S01]  /*1c520*/  BPT.TRAP 0x1 ;  /* 0x000000040000795c */ /* 0x000fe20000300000 */
.L_x_9594:
        /* <DEDUP_REMOVED lines=24> */
.L_x_9590:
[----:B------:R-:W-:Y:S05]  /*1c6b0*/  BSYNC B1 ;  /* 0x0000000000017941 */ /* 0x000fea0003800000 */
.L_x_9589:
[----:B------:R-:W-:-:S05]  /*1c6c0*/  VIADD R25, R25, 0x1 ;  /* 0x0000000119197836 */ /* 0x000fca0000000000 */
[----:B------:R-:W-:-:S04]  /*1c6d0*/  ISETP.NE.AND P0, PT, R25, 0x2, PT ;  /* 0x000000021900780c */ /* 0x000fc80003f05270 */
[----:B012---:R-:W-:Y:S02]  /*1c6e0*/  SEL R9, RZ, 0x1, P0 ;  /* 0x00000001ff097807 */ /* 0x007fe40000000000 */
[----:B------:R-:W-:Y:S02]  /*1c6f0*/  SEL R25, R25, RZ, P0 ;  /* 0x000000ff19197207 */ /* 0x000fe40000000000 */
[----:B------:R-:W-:Y:S02]  /*1c700*/  ISETP.GT.AND P0, PT, R6, R7, PT ;  /* 0x000000070600720c */ /* 0x000fe40003f04270 */
[----:B------:R-:W-:Y:S01]  /*1c710*/  LOP3.LUT R26, R26, R9, RZ, 0x3c, !PT ;  /* 0x000000091a1a7212 */ /* 0x000fe200078e3cff */
[----:B------:R-:W-:-:S04]  /*1c720*/  VIADD R9, R6, 0xffffffff ;  /* 0xffffffff06097836 */ /* 0x000fc80000000000 */
[----:B------:R-:W-:-:S06]  /*1c730*/  IMAD.MOV.U32 R6, RZ, RZ, R9 ;  /* 0x000000ffff067224 */ /* 0x000fcc00078e0009 */
[----:B------:R-:W-:Y:S05]  /*1c740*/  @P0 BRA `(.L_x_9595) ;  /* 0xfffffff800b40947 */ /* 0x000fea000383ffff */
.L_x_9578:
[----:B------:R-:W-:Y:S05]  /*1c750*/  BSYNC B0 ;  /* 0x0000000000007941 */ /* 0x000fea0003800000 */
.L_x_9577:
[----:B------:R-:W0:Y:S01]  /*1c760*/  LDC.64 R4, c[0x0][0x9e0] ;  /* 0x00027800ff047b82 */ /* 0x000e220000000a00 */
[----:B------:R-:W-:Y:S07]  /*1c770*/  @!P2 WARPSYNC.ALL ;  /* 0x000000000000a948 */ /* 0x000fee0003800000 */
[----:B------:R-:W-:Y:S01]  /*1c780*/  @!P2 BAR.SYNC.DEFER_BLOCKING 0xc, 0x1a0 ;  /* 0x030680000000ab1d */ /* 0x000fe20000010000 */
        /* <DEDUP_REMOVED lines=14> */
.L_x_9598:
[----:B------:R-:W-:-:S13]  /*1c870*/  ISETP.NE.AND P0, PT, R5, 0x1, PT ;  /* 0x000000010500780c */ /* 0x000fda0003f05270 */
[----:B------:R-:W0:Y:S02]  /*1c880*/  @P0 LDC.64 R6, c[0x0][0x9e8] ;  /* 0x00027a00ff060b82 */ /* 0x000e240000000a00 */
[----:B0-----:R-:W-:-:S05]  /*1c890*/  @P0 IMAD.HI.U32 R6, R0, R6, RZ ;  /* 0x0000000600060227 */ /* 0x001fca00078e00ff */
[----:B------:R-:W-:-:S07]  /*1c8a0*/  @P0 SHF.R.U32.HI R0, RZ, R7, R6 ;  /* 0x00000007ff000219 */ /* 0x000fce0000011606 */
.L_x_9599:
[----:B------:R-:W-:Y:S05]  /*1c8b0*/  BSYNC B0 ;  /* 0x0000000000007941 */ /* 0x000fea0003800000 */
.L_x_9597:
[----:B------:R-:W-:-:S05]  /*1c8c0*/  IMAD R7, R0, R5, R5 ;  /* 0x0000000500077224 */ /* 0x000fca00078e0205 */
[----:B------:R-:W-:-:S07]  /*1c8d0*/  VIMNMX R4, R4, R7, PT ;  /* 0x0000000704047248 */ /* 0x000fce0003fe0100 */
.L_x_9596:
[----:B------:R-:W-:Y:S01]  /*1c8e0*/  VIADD R4, R4, 0x7f ;  /* 0x0000007f04047836 */ /* 0x000fe20000000000 */
[----:B------:R-:W-:Y:S02]  /*1c8f0*/  ULDC UR4, c[0x0][0x9dc] ;  /* 0x0002770000047ab9 */ /* 0x000fe40000000800 */
[----:B------:R-:W-:Y:S02]  /*1c900*/  VIADD R0, R3, -UR4 ;  /* 0x8000000403007c36 */ /* 0x000fe40008000000 */
[----:B------:R-:W-:-:S04]  /*1c910*/  SHF.R.S32.HI R7, RZ, 0x1f, R4 ;  /* 0x0000001fff077819 */ /* 0x000fc80000011404 */
[----:B------:R-:W-:-:S04]  /*1c920*/  LEA.HI R7, R7, R4, RZ, 0x7 ;  /* 0x0000000407077211 */ /* 0x000fc800078f38ff */
[----:B------:R-:W-:-:S04]  /*1c930*/  SHF.R.S32.HI R7, RZ, 0x7, R7 ;  /* 0x00000007ff077819 */ /* 0x000fc80000011407 */
[----:B------:R-:W-:-:S05]  /*1c940*/  VIMNMX R2, R20, R7, PT ;  /* 0x0000000714027248 */ /* 0x000fca0003fe0100 */
[----:B------:R0:W-:Y:S01]  /*1c950*/  STL [R1+0x4], R2 ;  /* 0x0000040201007387 */ /* 0x0001e20000100800 */
[----:B------:R-:W-:Y:S05]  /*1c960*/  @!P1 BRA `(.L_x_9600) ;  /* 0x0000000000449947 */ /* 0x000fea0003800000 */
        /* <DEDUP_REMOVED lines=10> */
.L_x_9602:
[----:B------:R-:W-:-:S13]  /*1ca10*/  ISETP.NE.AND P0, PT, R5, 0x1, PT ;  /* 0x000000010500780c */ /* 0x000fda0003f05270 */
[----:B------:R-:W1:Y:S02]  /*1ca20*/  @P0 LDC.64 R6, c[0x0][0x9e8] ;  /* 0x00027a00ff060b82 */ /* 0x000e640000000a00 */
[----:B-1----:R-:W-:-:S05]  /*1ca30*/  @P0 IMAD.HI.U32 R6, R3, R6, RZ ;  /* 0x0000000603060227 */ /* 0x002fca00078e00ff */
[----:B------:R-:W-:-:S07]  /*1ca40*/  @P0 SHF.R.U32.HI R3, RZ, R7, R6 ;  /* 0x00000007ff030219 */ /* 0x000fce0000011606 */
.L_x_9603:
[----:B------:R-:W-:Y:S05]  /*1ca50*/  BSYNC B0 ;  /* 0x0000000000007941 */ /* 0x000fea0003800000 */
.L_x_9601:
[----:B------:R-:W-:-:S05]  /*1ca60*/  IMAD R3, R3, R5, RZ ;  /* 0x0000000503037224 */ /* 0x000fca00078e02ff */
[----:B------:R-:W-:-:S07]  /*1ca70*/  VIMNMX R0, R0, R3, !PT ;  /* 0x0000000300007248 */ /* 0x000fce0007fe0100 */
.L_x_9600:
        /* <DEDUP_REMOVED lines=9> */
[----:B------:R-:W1:Y:S01]  /*1cb10*/  S2R R7, SR_LANEID ;  /* 0x0000000000077919 */ /* 0x000e620000000000 */
[----:B------:R-:W-:Y:S01]  /*1cb20*/  VOTEU.ANY UR4, UPT, PT ;  /* 0x0000000000047886 */ /* 0x000fe200038e0100 */
[----:B0-----:R-:W0:Y:S01]  /*1cb30*/  LDC.64 R2, c[0x0][0xc38] ;  /* 0x00030e00ff027b82 */ /* 0x001e220000000a00 */
[----:B------:R-:W1:Y:S08]  /*1cb40*/  FLO.U32 R0, UR4 ;  /* 0x0000000400007d00 */ /* 0x000e7000080e0000 */
[----:B------:R-:W0:Y:S01]  /*1cb50*/  POPC R5, UR4 ;  /* 0x0000000400057d09 */ /* 0x000e220008000000 */
[----:B-1----:R-:W-:-:S13]  /*1cb60*/  ISETP.EQ.U32.AND P0, PT, R0, R7, PT ;  /* 0x000000070000720c */ /* 0x002fda0003f02070 */
[----:B0-----:R-:W2:Y:S01]  /*1cb70*/  @P0 ATOMG.E.ADD.STRONG.GPU PT, R3, desc[UR38][R2.64], R5 ;  /* 0x00000005020309a8 */ /* 0x001ea200081ee1e6 */
[----:B------:R-:W0:Y:S02]  /*1cb80*/  S2R R4, SR_LTMASK ;  /* 0x0000000000047919 */ /* 0x000e240000003900 */
[----:B0-----:R-:W-:-:S04]  /*1cb90*/  LOP3.LUT R4, R4, UR4, RZ, 0xc0, !PT ;  /* 0x0000000404047c12 */ /* 0x001fc8000f8ec0ff */
[----:B------:R-:W0:Y:S01]  /*1cba0*/  POPC R7, R4 ;  /* 0x0000000400077309 */ /* 0x000e220000000000 */
[----:B--2---:R-:W0:Y:S02]  /*1cbb0*/  SHFL.IDX PT, R0, R3, R0, 0x1f ;  /* 0x00001f0003007589 */ /* 0x004e2400000e0000 */
[----:B0-----:R-:W-:Y:S01]  /*1cbc0*/  IADD3 R16, R0, UR36, R7 ;  /* 0x0000002400107c10 */ /* 0x001fe2000fffe007 */
[----:B------:R-:W-:Y:S06]  /*1cbd0*/  BRA `(.L_x_9606) ;  /* 0x0000002800cc7947 */ /* 0x000fec0003800000 */
.L_x_9605:
[----:B------:R-:W1:Y:S01]  /*1cbe0*/  S2R R0, SR_CgaCtaId ;  /* 0x0000000000007919 */ /* 0x000e620000008800 */
[----:B------:R-:W-:-:S04]  /*1cbf0*/  MOV R29, 0x400 ;  /* 0x00000400001d7802 */ /* 0x000fc80000000f00 */
[----:B-1----:R-:W-:-:S05]  /*1cc00*/  LEA R29, R0, R29, 0x18 ;  /* 0x0000001d001d7211 */ /* 0x002fca00078ec0ff */
[----:B------:R-:W-:-:S05]  /*1cc10*/  VIADD R0, R29, 0x15400 ;  /* 0x000154001d007836 */ /* 0x000fca0000000000 */
[----:B------:R-:W-:-:S13]  /*1cc20*/  LOP3.LUT P0, RZ, R0, 0x1bf, RZ, 0xc0, !PT ;  /* 0x000001bf00ff7812 */ /* 0x000fda000780c0ff */
[----:B------:R-:W-:Y:S05]  /*1cc30*/  @!P0 BRA `(.L_x_9607) ;  /* 0x0000000000408947 */ /* 0x000fea0003800000 */
[----:B0-----:R-:W-:Y:S01]  /*1cc40*/  MOV R2, 0x0 ;  /* 0x0000000000027802 */ /* 0x001fe20000000f00 */
        /* <DEDUP_REMOVED lines=15> */
.L_x_9607:
[----:B------:R-:W-:-:S05]  /*1cd40*/  VIADD R0, R29, 0x400 ;  /* 0x000004001d007836 */ /* 0x000fca0000000000 */
[----:B------:R-:W-:-:S13]  /*1cd50*/  LOP3.LUT P0, RZ, R0, 0x1bf, RZ, 0xc0, !PT ;  /* 0x000001bf00ff7812 */ /* 0x000fda000780c0ff */
[----:B------:R-:W-:Y:S05]  /*1cd60*/  @!P0 BRA `(.L_x_9608) ;  /* 0x0000000000808947 */ /* 0x000fea0003800000 */
[----:B------:R-:W-:Y:S01]  /*1cd70*/  MOV R0, 0x0 ;  /* 0x0000000000007802 */ /* 0x000fe20000000f00 */
[----:B------:R-:W-:Y:S01]  /*1cd80*/  ULDC.64 UR6, c[0x4][0x1b8] ;  /* 0x01006e0000067ab9 */ /* 0x000fe20000000a00 */
[----:B------:R-:W-:Y:S01]  /*1cd90*/  ULDC.64 UR8, c[0x4][0x1c0] ;  /* 0x0100700000087ab9 */ /* 0x000fe20000000a00 */
[----:B------:R-:W-:Y:S01]  /*1cda0*/  ULDC.64 UR4, c[0x4][0x80] ;  /* 0x0100200000047ab9 */ /* 0x000fe20000000a00 */
[----:B0-----:R0:W1:Y:S01]  /*1cdb0*/  LDC.64 R2, c[0x4][R0] ;  /* 0x0100000000027b82 */ /* 0x0010620000000a00 */
        /* <DEDUP_REMOVED lines=11> */
.L_x_9609:
        /* <DEDUP_REMOVED lines=16> */
.L_x_9608:
[----:B------:R-:W2:Y:S01]  /*1cf70*/  LDL.LU R20, [R1+0x14] ;  /* 0x0000140001147983 */ /* 0x000ea20000300800 */
[----:B------:R-:W-:Y:S01]  /*1cf80*/  ULDC.64 UR4, c[0x0][0x9f8] ;  /* 0x00027e0000047ab9 */ /* 0x000fe20000000a00 */
[----:B------:R-:W1:Y:S01]  /*1cf90*/  LDC R0, c[0x0][0x428] ;  /* 0x00010a00ff007b82 */ /* 0x000e620000000800 */
[----:B------:R-:W-:Y:S01]  /*1cfa0*/  ISETP.NE.U32.AND P0, PT, RZ, UR4, PT ;  /* 0x00000004ff007c0c */ /* 0x000fe2000bf05070 */
[----:B------:R-:W-:-:S03]  /*1cfb0*/  IMAD.MOV.U32 R6, RZ, RZ, R19 ;  /* 0x000000ffff067224 */ /* 0x000fc600078e0013 */
[----:B------:R-:W-:Y:S01]  /*1cfc0*/  ISETP.NE.AND.EX P0, PT, RZ, UR5, PT, P0 ;  /* 0x00000005ff007c0c */ /* 0x000fe2000bf05300 */
[----:B------:R-:W-:-:S12]  /*1cfd0*/  ULDC.64 UR4, c[0x0][0xa00] ;  /* 0x0002800000047ab9 */ /* 0x000fd80000000a00 */
[----:B0-----:R-:W0:Y:S02]  /*1cfe0*/  @P0 LDC.64 R2, c[0x0][0x9f8] ;  /* 0x00027e00ff020b82 */ /* 0x001e240000000a00 */
[----:B0-----:R-:W-:-:S05]  /*1cff0*/  @P0 IMAD.WIDE R2, R19, 0x4, R2 ;  /* 0x0000000413020825 */ /* 0x001fca00078e0202 */
[----:B------:R0:W5:Y:S01]  /*1d000*/  @P0 LDG.E R6, desc[UR38][R2.64] ;  /* 0x0000002602060981 */ /* 0x000162000c1e1900 */
[----:B-1----:R-:W-:Y:S01]  /*1d010*/  ISETP.NE.AND P0, PT, R0, 0x1, PT ;  /* 0x000000010000780c */ /* 0x002fe20003f05270 */
[----:B------:R-:W-:Y:S01]  /*1d020*/  IMAD.MOV.U32 R0, RZ, RZ, R18 ;  /* 0x000000ffff007224 */ /* 0x000fe200078e0012 */
[----:B------:R-:W-:-:S04]  /*1d030*/  ISETP.NE.AND P6, PT, R28, RZ, PT ;  /* 0x000000ff1c00720c */ /* 0x000fc80003fc5270 */
[----:B------:R-:W-:-:S07]  /*1d040*/  PLOP3.LUT P1, PT, P6, PT, PT, 0x8, 0x0 ;  /* 0x000000000000781c */ /* 0x000fce000372e170 */
[----:B------:R-:W1:Y:S02]  /*1d050*/  @P0 LDC R5, c[0x0][0x42c] ;  /* 0x00010b00ff050b82 */ /* 0x000e640000000800 */
[----:B------:R-:W-:-:S05]  /*1d060*/  VOTEU.ALL UP1, P6 ;  /* 0x00000000003f7886 */ /* 0x000fca0003020000 */
[----:B------:R-:W-:Y:S01]  /*1d070*/  @!UP1 UIADD3 UR8, UP0, UR40, 0x270, URZ ;  /* 0x0000027028089890 */ /* 0x000fe2000ff1e03f */
[----:B------:R-:W3:Y:S03]  /*1d080*/  @P0 LDC R4, c[0x0][0x430] ;  /* 0x00010c00ff040b82 */ /* 0x000ee60000000800 */
[----:B------:R-:W-:-:S03]  /*1d090*/  @!UP1 UIADD3.X UR9, URZ, UR41, URZ, UP0, !UPT ;  /* 0x000000293f099290 */ /* 0x000fc600087fe43f */
[----:B------:R-:W-:Y:S01]  /*1d0a0*/  VOTEU.ALL UP0, P6 ;  /* 0x00000000003f7886 */ /* 0x000fe20003000000 */
[----:B-1----:R-:W-:-:S05]  /*1d0b0*/  @P0 IMAD.HI.U32 R5, R18, R5, RZ ;  /* 0x0000000512050227 */ /* 0x002fca00078e00ff */
[----:B---3--:R-:W-:Y:S02]  /*1d0c0*/  @P0 SHF.R.U32.HI R0, RZ, R4, R5 ;  /* 0x00000004ff000219 */ /* 0x008fe40000011605 */
[----:B------:R-:W-:-:S04]  /*1d0d0*/  ISETP.NE.U32.AND P0, PT, RZ, UR4, PT ;  /* 0x00000004ff007c0c */ /* 0x000fc8000bf05070 */
[----:B------:R-:W-:-:S04]  /*1d0e0*/  ISETP.NE.AND.EX P0, PT, RZ, UR5, PT, P0 ;  /* 0x00000005ff007c0c */ /* 0x000fc8000bf05300 */
[----:B------:R-:W-:Y:S01]  /*1d0f0*/  SEL R4, R19, RZ, !P0 ;  /* 0x000000ff13047207 */ /* 0x000fe20004000000 */
[----:B0-2---:R-:W-:-:S08]  /*1d100*/  IMAD R17, R17, 0xc0, R20 ;  /* 0x000000c011117824 */ /* 0x005fd000078e0214 */
.L_x_9610:
        /* <DEDUP_REMOVED lines=14> */
.L_x_9611:
        /* <DEDUP_REMOVED lines=13> */
.L_x_9612:
        /* <DEDUP_REMOVED lines=18> */
.L_x_9728:
[----:B------:R-:W-:Y:S01]  /*1d3e0*/  UMOV UR4, 0xffffffff ;  /* 0xffffffff00047882 */ /* 0x000fe20000000000 */
[----:B------:R-:W-:Y:S02]  /*1d3f0*/  SHF.R.S32.HI R12, RZ, 0x1f, R6 ;  /* 0x0000001fff0c7819 */ /* 0x000fe40000011406 */
[----:B------:R-:W-:Y:S05]  /*1d400*/  BRA.DIV UR4, `(.L_x_9614) ;  /* 0x0000003e04fc7947 */ /* 0x000fea000b800000 */
[----:B------:R-:W-:-:S13]  /*1d410*/  ELECT P6, URZ, PT ;  /* 0x00000000003f782f */ /* 0x000fda00038c0000 */
.L_x_9731:
        /* <DEDUP_REMOVED lines=21> */
.L_x_9616:
[----:B------:R-:W-:Y:S01]  /*1d570*/  IMAD R5, R22, 0x8, R29 ;  /* 0x0000000816057824 */ /* 0x000fe200078e021d */
[----:B0-----:R-:W-:-:S04]  /*1d580*/  SHF.L.U32 R10, R24, 0x1f, RZ ;  /* 0x0000001f180a7819 */ /* 0x001fc800000006ff */
[----:B------:R-:W0:Y:S02]  /*1d590*/  SYNCS.PHASECHK.TRANS64.TRYWAIT P0, [R5+URZ+0x2d840], R10 ;  /* 0x02d8400a050075a7 */ /* 0x000e24000800017f */
[----:B0-----:R-:W-:Y:S05]  /*1d5a0*/  @!P0 BRA `(.L_x_9617) ;  /* 0x0000003c00b48947 */ /* 0x001fea0003800000 */
.L_x_9732:
        /* <DEDUP_REMOVED lines=9> */
.L_x_9618:
[----:B------:R-:W-:Y:S01]  /*1d640*/  R2UR UR9, R5 ;  /* 0x00000000050972ca */ /* 0x000fe200000e0000 */
        /* <DEDUP_REMOVED lines=12> */
[----:B------:R-:W-:Y:S02]  /*1d710*/  ULEA UR11, UR11, UR5, 0x7 ;  /* 0x000000050b0b7291 */ /* 0x000fe4000f8e383f */
        /* <DEDUP_REMOVED lines=14> */
.L_x_9615:
        /* <DEDUP_REMOVED lines=44> */
.L_x_9733:
[----:B------:R-:W-:Y:S05]  /*1dac0*/  BSYNC B0 ;  /* 0x0000000000007941 */ /* 0x000fea0003800000 */
.L_x_9619:
[----:B------:R-:W2:Y:S01]  /*1dad0*/  LDL R5, [R1+0x4] ;  /* 0x0000040001057983 */ /* 0x000ea20000100800 */
[----:B------:R-:W-:Y:S01]  /*1dae0*/  BSSY B0, `(.L_x_9621) ;  /* 0x000017c000007945 */ /* 0x000fe20003800000 */
[----:B--2---:R-:W-:-:S05]  /*1daf0*/  VIADD R9, R5, 0xfffffffe ;  /* 0xfffffffe05097836 */ /* 0x004fca0000000000 */
[----:B------:R-:W-:-:S13]  /*1db00*/  ISETP.GE.AND P0, PT, R9, R27, PT ;  /* 0x0000001b0900720c */ /* 0x000fda0003f06270 */
[----:B------:R-:W-:Y:S05]  /*1db10*/  @!P0 BRA `(.L_x_9622) ;  /* 0x0000001400e08947 */ /* 0x000fea0003800000 */
[----:B0-----:R-:W-:Y:S01]  /*1db20*/  IMAD.MOV R4, RZ, RZ, -R5 ;  /* 0x000000ffff047224 */ /* 0x001fe200078e0a05 */
        /* <DEDUP_REMOVED lines=27> */
[----:B------:R-:W-:Y:S02]  /*1dce0*/  IMAD R15, R6, UR5, R4 ;  /* 0x00000005060f7c24 */ /* 0x000fe4000f8e0204 */
        /* <DEDUP_REMOVED lines=8> */
.L_x_9627:
[----:B0-----:R-:W-:Y:S01]  /*1dd70*/  IMAD R2, R10, 0x8, R29 ;  /* 0x000000080a027824 */ /* 0x001fe200078e021d */
[----:B------:R-:W-:-:S04]  /*1dd80*/  SHF.L.U32 R3, R14, 0x1f, RZ ;  /* 0x0000001f0e037819 */ /* 0x000fc800000006ff */
[----:B------:R-:W0:Y:S02]  /*1dd90*/  SYNCS.PHASECHK.TRANS64.TRYWAIT P0, [R2+URZ+0x2d840], R3 ;  /* 0x02d84003020075a7 */ /* 0x000e24000800017f */
[----:B0-----:R-:W-:Y:S05]  /*1dda0*/  @!P0 BRA `(.L_x_9628) ;  /* 0x0000003400dc8947 */ /* 0x001fea0003800000 */
.L_x_9734:
        /* <DEDUP_REMOVED lines=9> */
.L_x_9629:
        /* <DEDUP_REMOVED lines=16> */
[----:B------:R-:W-:Y:S02]  /*1df40*/  ULEA UR11, UR11, UR5, 0x7 ;  /* 0x000000050b0b7291 */ /* 0x000fe4000f8e383f */
        /* <DEDUP_REMOVED lines=14> */
.L_x_9735:
[----:B------:R-:W1:Y:S02]  /*1e030*/  S2R R5, SR_TID.X ;  /* 0x0000000000057919 */ /* 0x000e640000002100 */
[----:B-1----:R-:W-:Y:S02]  /*1e040*/  LOP3.LUT R11, R5, 0x7f, RZ, 0xc0, !PT ;  /* 0x0000007f050b7812 */ /* 0x002fe400078ec0ff */
[----:B------:R-:W2:Y:S02]  /*1e050*/  LDL R5, [R1+0x8] ;  /* 0x0000080001057983 */ /* 0x000ea40000100800 */
[----:B------:R-:W-:-:S13]  /*1e060*/  ISETP.NE.AND P0, PT, R11, RZ, PT ;  /* 0x000000ff0b00720c */ /* 0x000fda0003f05270 */
[----:B0-----:R-:W-:-:S04]  /*1e070*/  @!P0 IMAD.MOV.U32 R3, RZ, RZ, 0x6000 ;  /* 0x00006000ff038424 */ /* 0x001fc800078e00ff */
[----:B------:R2:W-:Y:S02]  /*1e080*/  @!P0 SYNCS.ARRIVE.TRANS64 RZ, [R2+URZ+0x2d850], R3 ;  /* 0x02d8500302ff89a7 */ /* 0x0005e4000800003f */
[----:B--2---:R-:W-:-:S04]  /*1e090*/  PRMT R3, R5, 0x9910, RZ ;  /* 0x0000991005037816 */ /* 0x004fc800000000ff */
[----:B------:R-:W-:-:S13]  /*1e0a0*/  ISETP.NE.AND P0, PT, R3, 0x2, PT ;  /* 0x000000020300780c */ /* 0x000fda0003f05270 */
[----:B------:R-:W-:Y:S05]  /*1e0b0*/  @P0 BRA `(.L_x_9631) ;  /* 0x0000000000040947 */ /* 0x000fea0003800000 */
[----:B------:R-:W-:Y:S01]  /*1e0c0*/  BPT.TRAP 0x1 ;  /* 0x000000040000795c */ /* 0x000fe20000300000 */
.L_x_9631:
[----:B------:R-:W2:Y:S02]  /*1e0d0*/  LDL R3, [R1] ;  /* 0x0000000001037983 */ /* 0x000ea40000100800 */
[----:B--2---:R-:W-:-:S13]  /*1e0e0*/  LOP3.LUT P0, RZ, R3, 0x40, RZ, 0xc0, !PT ;  /* 0x0000004003ff7812 */ /* 0x004fda000780c0ff */
[----:B------:R-:W-:Y:S05]  /*1e0f0*/  @P0 BRA `(.L_x_9632) ;  /* 0x0000000000040947 */ /* 0x000fea0003800000 */
[----:B------:R-:W-:Y:S01]  /*1e100*/  BPT.TRAP 0x1 ;  /* 0x000000040000795c */ /* 0x000fe20000300000 */
.L_x_9632:
        /* <DEDUP_REMOVED lines=29> */
.L_x_9626:
[----:B------:R-:W-:Y:S05]  /*1e2e0*/  BSYNC B2 ;  /* 0x0000000000027941 */ /* 0x000fea0003800000 */
.L_x_9625:
[----:B------:R-:W2:Y:S01]  /*1e2f0*/  LDL R2, [R1+0x4] ;  /* 0x0000040001027983 */ /* 0x000ea20000100800 */
[----:B------:R-:W-:Y:S02]  /*1e300*/  IMAD.MOV.U32 R24, RZ, RZ, R14 ;  /* 0x000000ffff187224 */ /* 0x000fe400078e000e */
[----:B------:R-:W-:Y:S02]  /*1e310*/  IMAD.MOV.U32 R22, RZ, RZ, R10 ;  /* 0x000000ffff167224 */ /* 0x000fe400078e000a */
[----:B--2---:R-:W-:-:S07]  /*1e320*/  VIADD R9, R2, 0xfffffffd ;  /* 0xfffffffd02097836 */ /* 0x004fce0000000000 */
.L_x_9624:
[----:B------:R-:W-:Y:S05]  /*1e330*/  BSYNC B1 ;  /* 0x0000000000017941 */ /* 0x000fea0003800000 */
.L_x_9623:
[----:B------:R-:W2:Y:S01]  /*1e340*/  LDL.LU R2, [R1+0x4] ;  /* 0x0000040001027983 */ /* 0x000ea20000300800 */
[----:B------:R-:W-:Y:S01]  /*1e350*/  VIADD R13, R13, 0xfffffffe ;  /* 0xfffffffe0d0d7836 */ /* 0x000fe20000000000 */
[----:B--2---:R-:W-:-:S04]  /*1e360*/  LOP3.LUT R2, RZ, R2, RZ, 0x33, !PT ;  /* 0x00000002ff027212 */ /* 0x004fc800078e33ff */
[----:B------:R-:W-:-:S13]  /*1e370*/  ISETP.NE.AND P0, PT, R13, R2, PT ;  /* 0x000000020d00720c */ /* 0x000fda0003f05270 */
[----:B------:R-:W-:Y:S05]  /*1e380*/  @!P0 BRA `(.L_x_9622) ;  /* 0x0000000c00c48947 */ /* 0x000fea0003800000 */
[----:B------:R-:W-:-:S07]  /*1e390*/  IMAD.MOV.U32 R4, RZ, RZ, R8 ;  /* 0x000000ffff047224 */ /* 0x000fce00078e0008 */
.L_x_9649:
[----:B------:R-:W-:Y:S01]  /*1e3a0*/  VIADD R10, R22, 0x1 ;  /* 0x00000001160a7836 */ /* 0x000fe20000000000 */
[----:B------:R-:W-:Y:S05]  /*1e3b0*/  YIELD ;  /* 0x0000000000007946 */ /* 0x000fea0003800000 */
[----:B------:R-:W-:Y:S01]  /*1e3c0*/  ISETP.NE.AND P0, PT, R10, 0x2, PT ;  /* 0x000000020a00780c */ /* 0x000fe20003f05270 */
[----:B------:R-:W-:Y:S03]  /*1e3d0*/  BSSY B1, `(.L_x_9633) ;  /* 0x0000073000017945 */ /* 0x000fe60003800000 */
[----:B0-----:R-:W-:-:S02]  /*1e3e0*/  SEL R11, RZ, 0x1, P0 ;  /* 0x00000001ff0b7807 */ /* 0x001fc40000000000 */
        /* <DEDUP_REMOVED lines=9> */
[----:B------:R-:W-:Y:S02]  /*1e480*/  ULDC.64 UR6, c[0x0][0x408] ;  /* 0x0001020000067ab9 */ /* 0x000fe40000000a00 */
[----:B------:R-:W-:Y:S01]  /*1e490*/  IMAD R5, R12, UR6, RZ ;  /* 0x000000060c057c24 */ /* 0x000fe2000f8e02ff */
        /* <DEDUP_REMOVED lines=8> */
[C---:B------:R-:W-:Y:S02]  /*1e520*/  IMAD R4, R6.reuse, UR7, R5 ;  /* 0x0000000706047c24 */ /* 0x040fe4000f8e0205 */
[----:B------:R-:W-:-:S04]  /*1e530*/  IMAD.WIDE.U32 R2, R6, UR6, R2 ;  /* 0x0000000606027c25 */ /* 0x000fc8000f8e0002 */
[----:B------:R-:W-:Y:S01]  /*1e540*/  IMAD.IADD R3, R4, 0x1, R3 ;  /* 0x0000000104037824 */ /* 0x000fe200078e0203 */
[----:B------:R-:W-:-:S04]  /*1e550*/  LEA R4, P0, R2, UR4, 0x2 ;  /* 0x0000000402047c11 */ /* 0x000fc8000f8010ff */
[----:B------:R-:W-:-:S05]  /*1e560*/  LEA.HI.X R5, R2, UR5, R3, 0x2, P0 ;  /* 0x0000000502057c11 */ /* 0x000fca00080f1403 */
[----:B------:R0:W5:Y:S04]  /*1e570*/  LDG.E R4, desc[UR38][R4.64] ;  /* 0x0000002604047981 */ /* 0x000168000c1e1900 */
.L_x_9635:
[----:B------:R-:W-:Y:S01]  /*1e580*/  IMAD R3, R10, 0x8, R29 ;  /* 0x000000080a037824 */ /* 0x000fe200078e021d */
[----:B------:R-:W-:-:S04]  /*1e590*/  SHF.L.U32 R2, R11, 0x1f, RZ ;  /* 0x0000001f0b027819 */ /* 0x000fc800000006ff */
[----:B------:R-:W1:Y:S02]  /*1e5a0*/  SYNCS.PHASECHK.TRANS64.TRYWAIT P0, [R3+URZ+0x2d840], R2 ;  /* 0x02d84002030075a7 */ /* 0x000e64000800017f */
[----:B-1----:R-:W-:Y:S05]  /*1e5b0*/  @!P0 BRA `(.L_x_9636) ;  /* 0x0000003000008947 */ /* 0x002fea0003800000 */
.L_x_9736:
        /* <DEDUP_REMOVED lines=9> */
.L_x_9637:
        /* <DEDUP_REMOVED lines=15> */
[----:B------:R-:W-:Y:S02]  /*1e740*/  ULEA UR11, UR11, UR5, 0x7 ;  /* 0x000000050b0b7291 */ /* 0x000fe4000f8e383f */
        /* <DEDUP_REMOVED lines=15> */
.L_x_9737:
        /* <DEDUP_REMOVED lines=10> */
.L_x_9639:
[----:B------:R-:W2:Y:S02]  /*1e8e0*/  LDL R3, [R1] ;  /* 0x0000000001037983 */ /* 0x000ea40000100800 */
[----:B--2---:R-:W-:-:S13]  /*1e8f0*/  LOP3.LUT P0, RZ, R3, 0x40, RZ, 0xc0, !PT ;  /* 0x0000004003ff7812 */ /* 0x004fda000780c0ff */
[----:B------:R-:W-:Y:S05]  /*1e900*/  @P0 BRA `(.L_x_9640) ;  /* 0x0000000000040947 */ /* 0x000fea0003800000 */
[----:B------:R-:W-:Y:S01]  /*1e910*/  BPT.TRAP 0x1 ;  /* 0x000000040000795c */ /* 0x000fe20000300000 */
.L_x_9640:
        /* <DEDUP_REMOVED lines=30> */
.L_x_9634:
[----:B------:R-:W-:Y:S05]  /*1eb00*/  BSYNC B1 ;  /* 0x0000000000017941 */ /* 0x000fea0003800000 */
.L_x_9633:
[----:B------:R-:W-:Y:S01]  /*1eb10*/  VIADD R22, R10, 0x1 ;  /* 0x000000010a167836 */ /* 0x000fe20000000000 */
[----:B------:R-:W-:Y:S01]  /*1eb20*/  BSSY B1, `(.L_x_9641) ;  /* 0x0000074000017945 */ /* 0x000fe20003800000 */
[----:B------:R-:W-:-:S03]  /*1eb30*/  VIADD R13, R9, 0xffffffff ;  /* 0xffffffff090d7836 */ /* 0x000fc60000000000 */
[----:B------:R-:W-:-:S04]  /*1eb40*/  ISETP.NE.AND P0, PT, R22, 0x2, PT ;  /* 0x000000021600780c */ /* 0x000fc80003f05270 */
[----:B------:R-:W-:Y:S02]  /*1eb50*/  SEL R24, RZ, 0x1, P0 ;  /* 0x00000001ff187807 */ /* 0x000fe40000000000 */
        /* <DEDUP_REMOVED lines=25> */
.L_x_9643:
[----:B------:R-:W-:Y:S01]  /*1ecf0*/  IMAD R2, R22, 0x8, R29 ;  /* 0x0000000816027824 */ /* 0x000fe200078e021d */
[----:B------:R-:W-:-:S04]  /*1ed00*/  SHF.L.U32 R3, R24, 0x1f, RZ ;  /* 0x0000001f18037819 */ /* 0x000fc800000006ff */
[----:B------:R-:W1:Y:S02]  /*1ed10*/  SYNCS.PHASECHK.TRANS64.TRYWAIT P0, [R2+URZ+0x2d840], R3 ;  /* 0x02d84003020075a7 */ /* 0x000e64000800017f */
[----:B-1----:R-:W-:Y:S05]  /*1ed20*/  @!P0 BRA `(.L_x_9644) ;  /* 0x00000028004c8947 */ /* 0x002fea0003800000 */
.L_x_9738:
        /* <DEDUP_REMOVED lines=9> */
.L_x_9645:
        /* <DEDUP_REMOVED lines=31> */
.L_x_9739:
        /* <DEDUP_REMOVED lines=10> */
.L_x_9647:
[----:B------:R-:W2:Y:S02]  /*1f050*/  LDL R3, [R1] ;  /* 0x0000000001037983 */ /* 0x000ea40000100800 */
[----:B--2---:R-:W-:-:S13]  /*1f060*/  LOP3.LUT P0, RZ, R3, 0x40, RZ, 0xc0, !PT ;  /* 0x0000004003ff7812 */ /* 0x004fda000780c0ff */
[----:B------:R-:W-:Y:S05]  /*1f070*/  @P0 BRA `(.L_x_9648) ;  /* 0x0000000000040947 */ /* 0x000fea0003800000 */
[----:B------:R-:W-:Y:S01]  /*1f080*/  BPT.TRAP 0x1 ;  /* 0x000000040000795c */ /* 0x000fe20000300000 */
.L_x_9648:
        /* <DEDUP_REMOVED lines=29> */
.L_x_9642:
[----:B------:R-:W-:Y:S05]  /*1f260*/  BSYNC B1 ;  /* 0x0000000000017941 */ /* 0x000fea0003800000 */
.L_x_9641:
[----:B------:R-:W-:Y:S01]  /*1f270*/  ISETP.GT.AND P0, PT, R13, R27, PT ;  /* 0x0000001b0d00720c */ /* 0x000fe20003f04270 */
[----:B------:R-:W-:-:S12]  /*1f280*/  VIADD R9, R9, 0xfffffffe ;  /* 0xfffffffe09097836 */ /* 0x000fd80000000000 */
[----:B------:R-:W-:Y:S05]  /*1f290*/  @P0 BRA `(.L_x_9649) ;  /* 0xfffffff000400947 */ /* 0x000fea000383ffff */
.L_x_9622:
[----:B------:R-:W-:Y:S05]  /*1f2a0*/  BSYNC B0 ;  /* 0x0000000000007941 */ /* 0x000fea0003800000 */
.L_x_9621:
[----:B------:R-:W-:Y:S01]  /*1f2b0*/  ISETP.NE.AND P0, PT, R28, RZ, PT ;  /* 0x000000ff1c00720c */ /* 0x000fe20003f05270 */
[----:B------:R-:W-:-:S12]  /*1f2c0*/  BSSY B0, `(.L_x_9650) ;  /* 0x000000e000007945 */ /* 0x000fd80003800000 */
        /* <DEDUP_REMOVED lines=12> */
[----:B0-----:R-:W-:-:S07]  /*1f390*/  IADD3 R16, R4, UR36, R9 ;  /* 0x0000002404107c10 */ /* 0x001fce000fffe009 */
.L_x_9651:
[----:B------:R-:W-:Y:S05]  /*1f3a0*/  BSYNC B0 ;  /* 0x0000000000007941 */ /* 0x000fea0003800000 */
.L_x_9650:
[----:B------:R-:W-:Y:S04]  /*1f3b0*/  BSSY B0, `(.L_x_9652) ;  /* 0x0000030000007945 */ /* 0x000fe80003800000 */
[----:B------:R-:W-:Y:S05]  /*1f3c0*/  @!P6 BRA `(.L_x_9653) ;  /* 0x0000000000b8e947 */ /* 0x000fea0003800000 */
[----:B------:R-:W-:Y:S01]  /*1f3d0*/  IMAD R3, R22, 0x8, R29 ;  /* 0x0000000816037824 */ /* 0x000fe200078e021d */
[----:B0-----:R-:W-:-:S04]  /*1f3e0*/  SHF.L.U32 R2, R24, 0x1f, RZ ;  /* 0x0000001f18027819 */ /* 0x001fc800000006ff */
[----:B------:R-:W0:Y:S02]  /*1f3f0*/  SYNCS.PHASECHK.TRANS64.TRYWAIT P0, [R3+URZ+0x2d860], R2 ;  /* 0x02d86002030075a7 */ /* 0x000e24000800017f */
[----:B0-----:R-:W-:Y:S05]  /*1f400*/  @!P0 BRA `(.L_x_9654) ;  /* 0x0000002000bc8947 */ /* 0x001fea0003800000 */
.L_x_9740:
        /* <DEDUP_REMOVED lines=10> */
.L_x_9655:
[----:B------:R-:W2:Y:S02]  /*1f4b0*/  LDL R2, [R1] ;  /* 0x0000000001027983 */ /* 0x000ea40000100800 */
[----:B--2---:R-:W-:-:S13]  /*1f4c0*/  LOP3.LUT P0, RZ, R2, 0x40, RZ, 0xc0, !PT ;  /* 0x0000004002ff7812 */ /* 0x004fda000780c0ff */
[----:B------:R-:W-:Y:S05]  /*1f4d0*/  @P0 BRA `(.L_x_9656) ;  /* 0x0000000000040947 */ /* 0x000fea0003800000 */
[----:B------:R-:W-:Y:S01]  /*1f4e0*/  BPT.TRAP 0x1 ;  /* 0x000000040000795c */ /* 0x000fe20000300000 */
.L_x_9656:
        /* <DEDUP_REMOVED lines=28> */
.L_x_9653:
[----:B------:R-:W-:Y:S05]  /*1f6b0*/  BSYNC B0 ;  /* 0x0000000000007941 */ /* 0x000fea0003800000 */
.L_x_9652:
[----:B------:R-:W-:-:S05]  /*1f6c0*/  VIADD R22, R22, 0x1 ;  /* 0x0000000116167836 */ /* 0x000fca0000000000 */
[----:B------:R-:W-:-:S04]  /*1f6d0*/  ISETP.NE.AND P0, PT, R22, 0x2, PT ;  /* 0x000000021600780c */ /* 0x000fc80003f05270 */
[----:B------:R-:W-:Y:S02]  /*1f6e0*/  SEL R3, RZ, 0x1, P0 ;  /* 0x00000001ff037807 */ /* 0x000fe40000000000 */
[----:B------:R-:W-:Y:S02]  /*1f6f0*/  SEL R22, R22, RZ, P0 ;  /* 0x000000ff16167207 */ /* 0x000fe40000000000 */
[----:B------:R-:W-:-:S07]  /*1f700*/  LOP3.LUT R24, R24, R3, RZ, 0x3c, !PT ;  /* 0x0000000318187212 */ /* 0x000fce00078e3cff */
.L_x_9606:
[----:B------:R-:W-:Y:S05]  /*1f710*/  BSYNC B6 ;  /* 0x0000000000067941 */ /* 0x000fea0003800000 */
.L_x_9604:
[----:B------:R-:W-:-:S03]  /*1f720*/  UMOV UR4, 0xffffffff ;  /* 0xffffffff00047882 */ /* 0x000fc60000000000 */
[----:B------:R-:W-:Y:S05]  /*1f730*/  BRA.DIV UR4, `(.L_x_9657) ;  /* 0x0000002204047947 */ /* 0x000fea000b800000 */
[----:B0-----:R0:W1:Y:S04]  /*1f740*/  SHFL.IDX PT, R4, R16, RZ, 0x1f ;  /* 0x00001fff10047589 */ /* 0x00106800000e0000 */
[----:B------:R0:W2:Y:S02]  /*1f750*/  SHFL.IDX PT, R5, R16, 0x1, 0x1f ;  /* 0x00201f0010057f89 */ /* 0x0000a400000e0000 */
.L_x_9744:
        /* <DEDUP_REMOVED lines=11> */
.L_x_9659:
[----:B------:R-:W-:Y:S05]  /*1f810*/  BSYNC B0 ;  /* 0x0000000000007941 */ /* 0x000fea0003800000 */
.L_x_9658:
[----:B------:R-:W-:-:S03]  /*1f820*/  UMOV UR4, 0xffffffff ;  /* 0xffffffff00047882 */ /* 0x000fc60000000000 */
[----:B------:R-:W-:Y:S05]  /*1f830*/  BRA.DIV UR4, `(.L_x_9660) ;  /* 0x0000002204107947 */ /* 0x000fea000b800000 */
[----:B-----5:R-:W4:Y:S01]  /*1f840*/  SHFL.UP PT, R14, R2, 0x1, RZ ;  /* 0x04200000020e7989 */ /* 0x020f2200000e00ff */
[C---:B------:R-:W-:Y:S02]  /*1f850*/  ISETP.NE.AND P0, PT, R28.reuse, RZ, PT ;  /* 0x000000ff1c00720c */ /* 0x040fe40003f05270 */
[----:B------:R-:W-:Y:S02]  /*1f860*/  ISETP.GE.U32.AND P1, PT, R28, 0x2, PT ;  /* 0x000000021c00780c */ /* 0x000fe40003f26070 */
        /* <DEDUP_REMOVED lines=18> */
.L_x_9752:
[----:B------:R-:W-:Y:S02]  /*1f990*/  ULDC UR4, c[0x0][0xc10] ;  /* 0x0003040000047ab9 */ /* 0x000fe40000000800 */
[----:B------:R-:W-:-:S04]  /*1f9a0*/  IMAD.U32 R6, RZ, RZ, UR4 ;  /* 0x00000004ff067e24 */ /* 0x000fc8000f8e00ff */
[----:B----4-:R-:W-:-:S04]  /*1f9b0*/  IMAD R14, R14, R6, RZ ;  /* 0x000000060e0e7224 */ /* 0x010fc800078e02ff */
[----:B--2---:R-:W-:-:S05]  /*1f9c0*/  IMAD.IADD R5, R5, 0x1, R14 ;  /* 0x0000000105057824 */ /* 0x004fca00078e020e */
[----:B-1----:R-:W-:-:S13]  /*1f9d0*/  ISETP.GT.AND P0, PT, R5, R4, PT ;  /* 0x000000040500720c */ /* 0x002fda0003f04270 */
[----:B------:R-:W-:Y:S05]  /*1f9e0*/  @P0 BRA `(.L_x_9661) ;  /* 0x0000000000ac0947 */ /* 0x000fea0003800000 */
[----:B------:R-:W1:Y:S02]  /*1f9f0*/  LDC R0, c[0x0][0xc14] ;  /* 0x00030500ff007b82 */ /* 0x000e640000000800 */
.L_x_9666:
        /* <DEDUP_REMOVED lines=9> */
[----:B---3--:R-:W1:Y:S02]  /*1fa90*/  LDC.64 R2, c[0x0][0xc58] ;  /* 0x00031600ff027b82 */ /* 0x008e640000000a00 */
[----:B-1----:R-:W-:-:S06]  /*1faa0*/  IMAD.WIDE R2, R7, 0x4, R2 ;  /* 0x0000000407027825 */ /* 0x002fcc00078e0202 */
[----:B------:R1:W5:Y:S02]  /*1fab0*/  LDG.E R2, desc[UR38][R2.64] ;  /* 0x0000002602027981 */ /* 0x000364000c1e1900 */
.L_x_9664:
[----:B------:R-:W-:Y:S05]  /*1fac0*/  BSYNC B0 ;  /* 0x0000000000007941 */ /* 0x000fea0003800000 */
.L_x_9663:
        /* <DEDUP_REMOVED lines=11> */
[----:B-1-3--:R-:W-:-:S05]  /*1fb80*/  IMAD.IADD R3, R13, 0x1, R14 ;  /* 0x000000010d037824 */ /* 0x00afca00078e020e */
        /* <DEDUP_REMOVED lines=11> */
.L_x_9760:
[----:B------:R-:W-:Y:S02]  /*1fc40*/  ULDC UR4, c[0x0][0xc10] ;  /* 0x0003040000047ab9 */ /* 0x000fe40000000800 */
[----:B------:R-:W-:-:S04]  /*1fc50*/  IMAD.U32 R6, RZ, RZ, UR4 ;  /* 0x00000004ff067e24 */ /* 0x000fc8000f8e00ff */
[----:B--2---:R-:W-:-:S04]  /*1fc60*/  IMAD R14, R14, R6, RZ ;  /* 0x000000060e0e7224 */ /* 0x004fc800078e02ff */
[----:B------:R-:W-:-:S05]  /*1fc70*/  IMAD.IADD R5, R14, 0x1, R5 ;  /* 0x000000010e057824 */ /* 0x000fca00078e0205 */
[----:B------:R-:W-:-:S13]  /*1fc80*/  ISETP.GT.AND P0, PT, R5, R4, PT ;  /* 0x000000040500720c */ /* 0x000fda0003f04270 */
[----:B------:R-:W-:Y:S05]  /*1fc90*/  @!P0 BRA `(.L_x_9666) ;  /* 0xfffffffc00588947 */ /* 0x000fea000383ffff */
.L_x_9661:
        /* <DEDUP_REMOVED lines=8> */
.L_x_9764:
[----:B------:R-:W-:Y:S01]  /*1fd20*/  ISETP.NE.AND P0, PT, R8, RZ, PT ;  /* 0x000000ff0800720c */ /* 0x000fe20003f05270 */
[----:B------:R-:W-:-:S12]  /*1fd30*/  IMAD.MOV.U32 R14, RZ, RZ, RZ ;  /* 0x000000ffff0e7224 */ /* 0x000fd800078e00ff */
[----:B------:R-:W-:Y:S05]  /*1fd40*/  @!P0 BRA `(.L_x_9668) ;  /* 0x0000000000108947 */ /* 0x000fea0003800000 */
[----:B------:R-:W-:Y:S01]  /*1fd50*/  UMOV UR4, 0xffffffff ;  /* 0xffffffff00047882 */ /* 0x000fe20000000000 */
[----:B------:R-:W-:Y:S02]  /*1fd60*/  VIADD R12, R7, 0xffffffff ;  /* 0xffffffff070c7836 */ /* 0x000fe40000000000 */
[----:B------:R-:W-:Y:S05]  /*1fd70*/  BRA.DIV UR4, `(.L_x_9669) ;  /* 0x0000002204a87947 */ /* 0x000fea000b800000 */
[----:B------:R0:W0:Y:S02]  /*1fd80*/  SHFL.IDX PT, R14, R3, R12, 0x1f ;  /* 0x00001f0c030e7589 */ /* 0x00002400000e0000 */
.L_x_9668:
[----:B0123--:R-:W0:Y:S01]  /*1fd90*/  LDC.64 R2, c[0x0][0xc68] ;  /* 0x00031a00ff027b82 */ /* 0x00fe220000000a00 */
[----:B------:R-:W-:-:S04]  /*1fda0*/  IMAD.IADD R19, R7, 0x1, R19 ;  /* 0x0000000107137824 */ /* 0x000fc800078e0213 */
[----:B0-----:R-:W-:-:S05]  /*1fdb0*/  IMAD.WIDE R2, R19, 0x4, R2 ;  /* 0x0000000413027825 */ /* 0x001fca00078e0202 */
[----:B------:R0:W4:Y:S01]  /*1fdc0*/  LDG.E R8, desc[UR38][R2.64] ;  /* 0x0000002602087981 */ /* 0x000122000c1e1900 */
[----:B------:R-:W-:Y:S02]  /*1fdd0*/  IMAD R16, R14, R6, R5 ;  /* 0x000000060e107224 */ /* 0x000fe400078e0205 */
        /* <DEDUP_REMOVED lines=35> */
[----:B0-----:R-:W-:Y:S01]  /*20010*/  VIADD R3, R8, 0xffffffe ;  /* 0x0ffffffe08037836 */ /* 0x001fe20000000000 */
[----:B------:R-:W-:-:S05]  /*20020*/  IABS R8, R6 ;  /* 0x0000000600087213 */ /* 0x000fca0000000000 */
[----:B------:R-:W0:Y:S01]  /*20030*/  F2I.FTZ.U32.TRUNC.NTZ R3, R3 ;  /* 0x0000000300037305 */ /* 0x000e22000021f000 */
[----:B------:R-:W-:Y:S02]  /*20040*/  IMAD.MOV R8, RZ, RZ, -R8 ;  /* 0x000000ffff087224 */ /* 0x000fe400078e0a08 */
[----:B0-----:R-:W-:-:S04]  /*20050*/  IMAD.MOV R2, RZ, RZ, -R3 ;  /* 0x000000ffff027224 */ /* 0x001fc800078e0a03 */
        /* <DEDUP_REMOVED lines=22> */
.L_x_9662:
[----:B------:R-:W-:Y:S01]  /*201c0*/  UMOV UR4, URZ ;  /* 0x0000003f00047c82 */ /* 0x000fe20008000000 */
[----:B------:R-:W-:Y:S01]  /*201d0*/  UMOV UR5, URZ ;  /* 0x0000003f00057c82 */ /* 0x000fe20008000000 */
[----:B------:R-:W-:Y:S01]  /*201e0*/  ULDC UR6, c[0x0][0xc14] ;  /* 0x0003050000067ab9 */ /* 0x000fe20000000800 */
[----:B0-----:R-:W-:Y:S02]  /*201f0*/  IMAD.MOV.U32 R16, RZ, RZ, R4 ;  /* 0x000000ffff107224 */ /* 0x001fe400078e0004 */
[----:B------:R-:W-:Y:S02]  /*20200*/  IMAD.U32 R17, RZ, RZ, UR4 ;  /* 0x00000004ff117e24 */ /* 0x000fe4000f8e00ff */
[----:B------:R-:W-:Y:S02]  /*20210*/  IMAD.U32 R18, RZ, RZ, UR5 ;  /* 0x00000005ff127e24 */ /* 0x000fe4000f8e00ff */
[----:B------:R-:W-:-:S07]  /*20220*/  IMAD.U32 R19, RZ, RZ, UR6 ;  /* 0x00000006ff137e24 */ /* 0x000fce000f8e00ff */
.L_x_9670:
[----:B------:R-:W-:Y:S01]  /*20230*/  ISETP.NE.AND P0, PT, R28, RZ, PT ;  /* 0x000000ff1c00720c */ /* 0x000fe20003f05270 */
[----:B------:R-:W-:Y:S05]  /*20240*/  WARPSYNC.ALL ;  /* 0x0000000000007948 */ /* 0x000fea0003800000 */
[----:B------:R-:W-:Y:S07]  /*20250*/  BAR.SYNC.DEFER_BLOCKING 0x4, 0x1a0 ;  /* 0x0106800000007b1d */ /* 0x000fee0000010000 */
[----:B------:R-:W-:Y:S01]  /*20260*/  @!P0 MOV R2, 0x400 ;  /* 0x0000040000028802 */ /* 0x000fe20000000f00 */
[----:B---3--:R-:W0:Y:S03]  /*20270*/  @!P0 S2R R3, SR_CgaCtaId ;  /* 0x0000000000038919 */ /* 0x008e260000008800 */
[----:B0-----:R-:W-:-:S05]  /*20280*/  @!P0 LEA R2, R3, R2, 0x18 ;  /* 0x0000000203028211 */ /* 0x001fca00078ec0ff */
[----:B------:R2:W-:Y:S01]  /*20290*/  @!P0 STS.128 [R2+0x2d8d0], R16 ;  /* 0x02d8d01002008388 */ /* 0x0005e20000000c00 */
[----:B------:R-:W-:Y:S06]  /*202a0*/  BAR.ARV 0x5, 0x1a0 ;  /* 0x0146800000007b1d */ /* 0x000fec0000002000 */
[----:B------:R-:W-:-:S13]  /*202b0*/  ISETP.GE.AND P0, PT, R19, R0, PT ;  /* 0x000000001300720c */ /* 0x000fda0003f06270 */
[----:B------:R-:W-:Y:S05]  /*202c0*/  @!P0 BRA `(.L_x_9671) ;  /* 0xffffffac00d48947 */ /* 0x000fea000383ffff */
.L_x_9565:
        /* <DEDUP_REMOVED lines=12> */
.L_x_9767:
[----:B------:R-:W-:Y:S05]  /*20390*/  BSYNC B0 ;  /* 0x0000000000007941 */ /* 0x000fea0003800000 */
.L_x_9672:
[----:B------:R-:W-:-:S03]  /*203a0*/  UMOV UR4, 0xffffffff ;  /* 0xffffffff00047882 */ /* 0x000fc60000000000 */
[----:B------:R-:W-:Y:S05]  /*203b0*/  BRA.DIV UR4, `(.L_x_9674) ;  /* 0x0000001e04507947 */ /* 0x000fea000b800000 */
[----:B0-----:R-:W0:Y:S02]  /*203c0*/  S2R R0, SR_TID.X ;  /* 0x0000000000007919 */ /* 0x001e240000002100 */
[----:B0-----:R-:W-:-:S04]  /*203d0*/  SHF.R.U32.HI R0, RZ, 0x5, R0 ;  /* 0x00000005ff007819 */ /* 0x001fc80000011600 */
[----:B------:R-:W-:-:S05]  /*203e0*/  LOP3.LUT R0, R0, 0x3, RZ, 0xc0, !PT ;  /* 0x0000000300007812 */ /* 0x000fca00078ec0ff */
[----:B------:R0:W1:Y:S02]  /*203f0*/  SHFL.IDX PT, R14, R0, RZ, 0x1f ;  /* 0x00001fff000e7589 */ /* 0x00006400000e0000 */
.L_x_9770:
[----:B-1----:R-:W-:-:S13]  /*20400*/  ISETP.NE.AND P0, PT, R14, RZ, PT ;  /* 0x000000ff0e00720c */ /* 0x002fda0003f05270 */
[----:B------:R-:W-:Y:S05]  /*20410*/  @P0 BRA `(.L_x_9348) ;  /* 0x0000000000880947 */ /* 0x000fea0003800000 */
[----:B------:R-:W-:-:S03]  /*20420*/  UMOV UR4, 0xffffffff ;  /* 0xffffffff00047882 */ /* 0x000fc60000000000 */
[----:B------:R-:W-:Y:S05]  /*20430*/  BRA.DIV UR4, `(.L_x_9675) ;  /* 0x0000001e04647947 */ /* 0x000fea000b800000 */
[----:B------:R-:W-:-:S13]  /*20440*/  ELECT P6, URZ, PT ;  /* 0x00000000003f782f */ /* 0x000fda00038c0000 */
.L_x_9773:
[----:B------:R-:W-:Y:S05]  /*20450*/  @!P6 BRA `(.L_x_9348) ;  /* 0x000000000078e947 */ /* 0x000fea0003800000 */
[----:B0-----:R-:W2:Y:S02]  /*20460*/  LDL.LU R0, [R1+0xc] ;  /* 0x00000c0001007983 */ /* 0x001ea40000300800 */
[----:B--2---:R-:W-:-:S04]  /*20470*/  LOP3.LUT R0, R0, 0x2, RZ, 0xfc, !PT ;  /* 0x0000000200007812 */ /* 0x004fc800078efcff */
[----:B------:R-:W-:-:S13]  /*20480*/  ISETP.NE.AND P2, PT, R0, 0x3, PT ;  /* 0x000000030000780c */ /* 0x000fda0003f45270 */
[----:B------:R-:W-:Y:S05]  /*20490*/  @!P2 BRA `(.L_x_9676) ;  /* 0x000000000004a947 */ /* 0x000fea0003800000 */
[----:B------:R-:W-:Y:S01]  /*204a0*/  BPT.TRAP 0x1 ;  /* 0x000000040000795c */ /* 0x000fe20000300000 */
.L_x_9676:
        /* <DEDUP_REMOVED lines=12> */
.L_x_9774:
[----:B------:R-:W1:Y:S02]  /*20570*/  SYNCS.PHASECHK.TRANS64.TRYWAIT P0, [R3+URZ], R0 ;  /* 0x00000000030075a7 */ /* 0x000e64000800017f */
[----:B-1----:R-:W-:Y:S05]  /*20580*/  @!P0 BRA `(.L_x_9678) ;  /* 0x0000001c00448947 */ /* 0x002fea0003800000 */
.L_x_9775:
[----:B------:R-:W-:Y:S05]  /*20590*/  @!P2 BRA `(.L_x_9679) ;  /* 0x000000000004a947 */ /* 0x000fea0003800000 */
[----:B------:R-:W-:Y:S01]  /*205a0*/  BPT.TRAP 0x1 ;  /* 0x000000040000795c */ /* 0x000fe20000300000 */
.L_x_9679:
[----:B-1----:R-:W-:-:S04]  /*205b0*/  VIADD R3, R9, 0x2d860 ;  /* 0x0002d86009037836 */ /* 0x002fc80000000000 */
[----:B------:R-:W-:-:S04]  /*205c0*/  IMAD R5, R22, 0x8, R3 ;  /* 0x0000000816057824 */ /* 0x000fc800078e0203 */
[----:B------:R-:W1:Y:S02]  /*205d0*/  SYNCS.PHASECHK.TRANS64.TRYWAIT P0, [R5+URZ], R2 ;  /* 0x00000002050075a7 */ /* 0x000e64000800017f */
[----:B-1----:R-:W-:Y:S05]  /*205e0*/  @!P0 BRA `(.L_x_9680) ;  /* 0x0000001c00408947 */ /* 0x002fea0003800000 */
.L_x_9776:
[----:B------:R-:W-:-:S07]  /*205f0*/  IMAD R3, R4, 0x8, R3 ;  /* 0x0000000804037824 */ /* 0x000fce00078e0203 */
.L_x_9681:
[----:B--2---:R2:W3:Y:S02]  /*20600*/  SYNCS.PHASECHK.TRANS64.TRYWAIT P0, [R3+URZ], R0 ;  /* 0x00000000030075a7 */ /* 0x0044e4000800017f */
[----:B---3--:R-:W-:Y:S05]  /*20610*/  @!P0 NANOSLEEP.SYNCS 0x989680 ;  /* 0x009896800000895d */ /* 0x008fea0003900000 */
[----:B------:R-:W3:Y:S02]  /*20620*/  @!P0 SYNCS.PHASECHK.TRANS64 P0, [R3+URZ], R0 ;  /* 0x00000000030085a7 */ /* 0x000ee4000800007f */
[----:B---3--:R-:W-:Y:S05]  /*20630*/  @!P0 BRA `(.L_x_9681) ;  /* 0xfffffffc00f08947 */ /* 0x008fea000383ffff */
.L_x_9348:
[----:B------:R-:W-:Y:S05]  /*20640*/  BSYNC B7 ;  /* 0x0000000000077941 */ /* 0x000fea0003800000 */
.L_x_9345:
[----:B------:R-:W-:Y:S05]  /*20650*/  EXIT ;  /* 0x000000000000794d */ /* 0x000fea0003800000 */
.L_x_9372:
[----:B0-----:R0:W1:Y:S02]  /*20660*/  SYNCS.PHASECHK.TRANS64.TRYWAIT P5, [R15+URZ+0x2d890], R86 ;  /* 0x02d890560f0075a7 */ /* 0x00106400080a017f */
[----:B-1----:R-:W-:Y:S05]  /*20670*/  @!P5 NANOSLEEP.SYNCS 0x989680 ;  /* 0x009896800000d95d */ /* 0x002fea0003900000 */
[----:B------:R-:W1:Y:S02]  /*20680*/  @!P5 SYNCS.PHASECHK.TRANS64 P5, [R15+URZ+0x2d890], R86 ;  /* 0x02d890560f00d5a7 */ /* 0x000e6400080a007f */
[----:B-1----:R-:W-:Y:S05]  /*20690*/  @!P5 BRA `(.L_x_9372) ;  /* 0xfffffffc00f0d947 */ /* 0x002fea000383ffff */
[----:B------:R-:W-:Y:S05]  /*206a0*/  BRA `(.L_x_9682) ;  /* 0xfffffe2c00047947 */ /* 0x000fea000383ffff */
.L_x_9400:
[----:B0-----:R0:W1:Y:S02]  /*206b0*/  SYNCS.PHASECHK.TRANS64.TRYWAIT P5, [R15+URZ+0x2d890], R86 ;  /* 0x02d890560f0075a7 */ /* 0x00106400080a017f */
[----:B-1----:R-:W-:Y:S05]  /*206c0*/  @!P5 NANOSLEEP.SYNCS 0x989680 ;  /* 0x009896800000d95d */ /* 0x002fea0003900000 */
[----:B------:R-:W1:Y:S02]  /*206d0*/  @!P5 SYNCS.PHASECHK.TRANS64 P5, [R15+URZ+0x2d890], R86 ;  /* 0x02d890560f00d5a7 */ /* 0x000e6400080a007f */
[----:B-1----:R-:W-:Y:S05]  /*206e0*/  @!P5 BRA `(.L_x_9400) ;  /* 0xfffffffc00f0d947 */ /* 0x002fea000383ffff */
[----:B------:R-:W-:Y:S05]  /*206f0*/  BRA `(.L_x_9683) ;  /* 0xfffffe4400e47947 */ /* 0x000fea000383ffff */
.L_x_9413:
[----:B0-----:R0:W1:Y:S02]  /*20700*/  SYNCS.PHASECHK.TRANS64.TRYWAIT P4, [R15+URZ+0x2d890], R86 ;  /* 0x02d890560f0075a7 */ /* 0x001064000808017f */
[----:B-1----:R-:W-:Y:S05]  /*20710*/  @!P4 NANOSLEEP.SYNCS 0x989680 ;  /* 0x009896800000c95d */ /* 0x002fea0003900000 */
[----:B------:R-:W1:Y:S02]  /*20720*/  @!P4 SYNCS.PHASECHK.TRANS64 P4, [R15+URZ+0x2d890], R86 ;  /* 0x02d890560f00c5a7 */ /* 0x000e64000808007f */
[----:B-1----:R-:W-:Y:S05]  /*20730*/  @!P4 BRA `(.L_x_9413) ;  /* 0xfffffffc00f0c947 */ /* 0x002fea000383ffff */
[----:B------:R-:W-:Y:S05]  /*20740*/  BRA `(.L_x_9684) ;  /* 0xfffffe6000807947 */ /* 0x000fea000383ffff */
.L_x_9417:
[----:B--2---:R2:W3:Y:S02]  /*20750*/  SYNCS.PHASECHK.TRANS64.TRYWAIT P3, [R15+URZ+0x2d8b0], R86 ;  /* 0x02d8b0560f0075a7 */ /* 0x0044e4000806017f */
[----:B---3--:R-:W-:Y:S05]  /*20760*/  @!P3 NANOSLEEP.SYNCS 0x989680 ;  /* 0x009896800000b95d */ /* 0x008fea0003900000 */
[----:B------:R-:W3:Y:S02]  /*20770*/  @!P3 SYNCS.PHASECHK.TRANS64 P3, [R15+URZ+0x2d8b0], R86 ;  /* 0x02d8b0560f00b5a7 */ /* 0x000ee4000806007f */
[----:B---3--:R-:W-:Y:S05]  /*20780*/  @!P3 BRA `(.L_x_9417) ;  /* 0xfffffffc00f0b947 */ /* 0x008fea000383ffff */
[----:B------:R-:W-:Y:S05]  /*20790*/  BRA `(.L_x_9685) ;  /* 0xfffffe6400187947 */ /* 0x000fea000383ffff */
.L_x_9431:
[----:B------:R-:W-:Y:S01]  /*207a0*/  BSSY B0, `(.L_x_9686) ;  /* 0x0000008000007945 */ /* 0x000fe20003800000 */
[----:B------:R-:W-:Y:S02]  /*207b0*/  IMAD.MOV.U32 R13, RZ, RZ, R44 ;  /* 0x000000ffff0d7224 */ /* 0x000fe400078e002c */
[----:B------:R-:W-:Y:S02]  /*207c0*/  IMAD.MOV.U32 R12, RZ, RZ, RZ ;  /* 0x000000ffff0c7224 */ /* 0x000fe400078e00ff */
[----:B------:R-:W-:Y:S02]  /*207d0*/  IMAD.MOV.U32 R11, RZ, RZ, 0x1f ;  /* 0x0000001fff0b7424 */ /* 0x000fe400078e00ff */
[----:B------:R-:W-:-:S07]  /*207e0*/  IMAD.MOV.U32 R15, RZ, RZ, -0x1 ;  /* 0xffffffffff0f7424 */ /* 0x000fce00078e00ff */
[----:B0----5:R-:W-:Y:S05]  /*207f0*/  WARPSYNC.COLLECTIVE R15, `(.L_x_9687) ;  /* 0x000000000f087348 */ /* 0x021fea0003c00000 */
[----:B0-----:R0:W1:Y:S02]  /*20800*/  SHFL.IDX P6, R14, R13, R12, R11 ;  /* 0x0000000c0d0e7389 */ /* 0x00106400000c000b */
[----:B01---5:R-:W-:Y:S01]  /*20810*/  ENDCOLLECTIVE ;  /* 0x000000000000791b */ /* 0x023fe20003800000 */
.L_x_9687:
[----:B------:R-:W-:Y:S05]  /*20820*/  BSYNC B0 ;  /* 0x0000000000007941 */ /* 0x000fea0003800000 */
.L_x_9686:
[----:B------:R2:W-:Y:S01]  /*20830*/  STL [R1+0xc], R14 ;  /* 0x00000c0e01007387 */ /* 0x0005e20000100800 */
[----:B------:R-:W-:Y:S05]  /*20840*/  BRA `(.L_x_9688) ;  /* 0xfffffe6c00607947 */ /* 0x000fea000383ffff */
.L_x_9444:
[----:B------:R-:W-:Y:S01]  /*20850*/  BSSY B1, `(.L_x_9689) ;  /* 0x0000007000017945 */ /* 0x000fe20003800000 */
[----:B------:R-:W-:Y:S02]  /*20860*/  IMAD.MOV.U32 R12, RZ, RZ, RZ ;  /* 0x000000ffff0c7224 */ /* 0x000fe400078e00ff */
[----:B------:R-:W-:Y:S02]  /*20870*/  IMAD.MOV.U32 R11, RZ, RZ, 0x1e1f ;  /* 0x00001e1fff0b7424 */ /* 0x000fe400078e00ff */
[----:B------:R-:W-:-:S07]  /*20880*/  IMAD.MOV.U32 R15, RZ, RZ, -0x1 ;  /* 0xffffffffff0f7424 */ /* 0x000fce00078e00ff */
[----:B------:R-:W-:Y:S05]  /*20890*/  WARPSYNC.COLLECTIVE R15, `(.L_x_9690) ;  /* 0x000000000f087348 */ /* 0x000fea0003c00000 */
[----:B------:R0:W1:Y:S02]  /*208a0*/  SHFL.IDX P6, R14, R13, R12, R11 ;  /* 0x0000000c0d0e7389 */ /* 0x00006400000c000b */
[----:B01----:R-:W-:Y:S01]  /*208b0*/  ENDCOLLECTIVE ;  /* 0x000000000000791b */ /* 0x003fe20003800000 */
.L_x_9690:
[----:B------:R-:W-:Y:S05]  /*208c0*/  BSYNC B1 ;  /* 0x0000000000017941 */ /* 0x000fea0003800000 */
.L_x_9689:
[----:B------:R-:W-:Y:S05]  /*208d0*/  BRA `(.L_x_9691) ;  /* 0xfffffe7800ac7947 */ /* 0x000fea000383ffff */
.L_x_9445:
        /* <DEDUP_REMOVED lines=8> */
.L_x_9693:
[----:B------:R-:W-:Y:S05]  /*20960*/  BSYNC B1 ;  /* 0x0000000000017941 */ /* 0x000fea0003800000 */
.L_x_9692:
[----:B------:R-:W-:Y:S05]  /*20970*/  BRA `(.L_x_9694) ;  /* 0xfffffe7800907947 */ /* 0x000fea000383ffff */
.L_x_9446:
        /* <DEDUP_REMOVED lines=8> */
.L_x_9696:
[----:B------:R-:W-:Y:S05]  /*20a00*/  BSYNC B1 ;  /* 0x0000000000017941 */ /* 0x000fea0003800000 */
.L_x_9695:
[----:B------:R-:W-:Y:S05]  /*20a10*/  BRA `(.L_x_9697) ;  /* 0xfffffe7800747947 */ /* 0x000fea000383ffff */
.L_x_9447:
        /* <DEDUP_REMOVED lines=8> */
.L_x_9699:
[----:B------:R-:W-:Y:S05]  /*20aa0*/  BSYNC B1 ;  /* 0x0000000000017941 */ /* 0x000fea0003800000 */
.L_x_9698:
[----:B------:R-:W-:Y:S05]  /*20ab0*/  BRA `(.L_x_9700) ;  /* 0xfffffe7800587947 */ /* 0x000fea000383ffff */
.L_x_9449:
[----:B0-----:R0:W1:Y:S02]  /*20ac0*/  SYNCS.PHASECHK.TRANS64.TRYWAIT P1, [R2+URZ+0x2d800], R3 ;  /* 0x02d80003020075a7 */ /* 0x001064000802017f */
[----:B-1----:R-:W-:Y:S05]  /*20ad0*/  @!P1 NANOSLEEP.SYNCS 0x989680 ;  /* 0x009896800000995d */ /* 0x002fea0003900000 */
[----:B------:R-:W1:Y:S02]  /*20ae0*/  @!P1 SYNCS.PHASECHK.TRANS64 P1, [R2+URZ+0x2d800], R3 ;  /* 0x02d80003020095a7 */ /* 0x000e64000802007f */
[----:B-1----:R-:W-:Y:S05]  /*20af0*/  @!P1 BRA `(.L_x_9449) ;  /* 0xfffffffc00f09947 */ /* 0x002fea000383ffff */
[----:B------:R-:W-:Y:S05]  /*20b00*/  BRA `(.L_x_9701) ;  /* 0xfffffe7800d87947 */ /* 0x000fea000383ffff */
.L_x_9463:
[----:B------:R-:W-:Y:S01]  /*20b10*/  BSSY B1, `(.L_x_9702) ;  /* 0x0000007000017945 */ /* 0x000fe20003800000 */
[----:B------:R-:W-:Y:S02]  /*20b20*/  IMAD.MOV.U32 R12, RZ, RZ, RZ ;  /* 0x000000ffff0c7224 */ /* 0x000fe400078e00ff */
[----:B------:R-:W-:Y:S02]  /*20b30*/  IMAD.MOV.U32 R11, RZ, RZ, 0x1e1f ;  /* 0x00001e1fff0b7424 */ /* 0x000fe400078e00ff */
[----:B------:R-:W-:-:S07]  /*20b40*/  IMAD.MOV.U32 R15, RZ, RZ, -0x1 ;  /* 0xffffffffff0f7424 */ /* 0x000fce00078e00ff */
[----:B------:R-:W-:Y:S05]  /*20b50*/  WARPSYNC.COLLECTIVE R15, `(.L_x_9703) ;  /* 0x000000000f087348 */ /* 0x000fea0003c00000 */
[----:B------:R0:W1:Y:S02]  /*20b60*/  SHFL.IDX P6, R14, R13, R12, R11 ;  /* 0x0000000c0d0e7389 */ /* 0x00006400000c000b */
[----:B01----:R-:W-:Y:S01]  /*20b70*/  ENDCOLLECTIVE ;  /* 0x000000000000791b */ /* 0x003fe20003800000 */
.L_x_9703:
[----:B------:R-:W-:Y:S05]  /*20b80*/  BSYNC B1 ;  /* 0x0000000000017941 */ /* 0x000fea0003800000 */
.L_x_9702:
[----:B------:R-:W-:Y:S05]  /*20b90*/  BRA `(.L_x_9704) ;  /* 0xfffffe94005c7947 */ /* 0x000fea000383ffff */
.L_x_9464:
        /* <DEDUP_REMOVED lines=8> */
.L_x_9706:
[----:B------:R-:W-:Y:S05]  /*20c20*/  BSYNC B1 ;  /* 0x0000000000017941 */ /* 0x000fea0003800000 */
.L_x_9705:
[----:B------:R-:W-:Y:S05]  /*20c30*/  BRA `(.L_x_9707) ;  /* 0xfffffe9400407947 */ /* 0x000fea000383ffff */
.L_x_9465:
        /* <DEDUP_REMOVED lines=8> */
.L_x_9709:
[----:B------:R-:W-:Y:S05]  /*20cc0*/  BSYNC B1 ;  /* 0x0000000000017941 */ /* 0x000fea0003800000 */
.L_x_9708:
[----:B------:R-:W-:Y:S05]  /*20cd0*/  BRA `(.L_x_9710) ;  /* 0xfffffe9400247947 */ /* 0x000fea000383ffff */
.L_x_9466:
        /* <DEDUP_REMOVED lines=8> */
.L_x_9712:
[----:B------:R-:W-:Y:S05]  /*20d60*/  BSYNC B1 ;  /* 0x0000000000017941 */ /* 0x000fea0003800000 */
.L_x_9711:
[----:B------:R-:W-:Y:S05]  /*20d70*/  BRA `(.L_x_9713) ;  /* 0xfffffe9400087947 */ /* 0x000fea000383ffff */
.L_x_9468:
[----:B0-----:R0:W1:Y:S02]  /*20d80*/  SYNCS.PHASECHK.TRANS64.TRYWAIT P1, [R2+URZ+0x2d800], R9 ;  /* 0x02d80009020075a7 */ /* 0x001064000802017f */
[----:B-1----:R-:W-:Y:S05]  /*20d90*/  @!P1 NANOSLEEP.SYNCS 0x989680 ;  /* 0x009896800000995d */ /* 0x002fea0003900000 */
[----:B------:R-:W1:Y:S02]  /*20da0*/  @!P1 SYNCS.PHASECHK.TRANS64 P1, [R2+URZ+0x2d800], R9 ;  /* 0x02d80009020095a7 */ /* 0x000e64000802007f */
[----:B-1----:R-:W-:Y:S05]  /*20db0*/  @!P1 BRA `(.L_x_9468) ;  /* 0xfffffffc00f09947 */ /* 0x002fea000383ffff */
[----:B------:R-:W-:Y:S05]  /*20dc0*/  BRA `(.L_x_9714) ;  /* 0xfffffe9400887947 */ /* 0x000fea000383ffff */
.L_x_9476:
[----:B-1----:R1:W2:Y:S02]  /*20dd0*/  SYNCS.PHASECHK.TRANS64.TRYWAIT P2, [R3+URZ+0x2d830], R0 ;  /* 0x02d83000030075a7 */ /* 0x0022a4000804017f */
[----:B--2---:R-:W-:Y:S05]  /*20de0*/  @!P2 NANOSLEEP.SYNCS 0x989680 ;  /* 0x009896800000a95d */ /* 0x004fea0003900000 */
[----:B------:R-:W2:Y:S02]  /*20df0*/  @!P2 SYNCS.PHASECHK.TRANS64 P2, [R3+URZ+0x2d830], R0 ;  /* 0x02d830000300a5a7 */ /* 0x000ea4000804007f */
[----:B--2---:R-:W-:Y:S05]  /*20e00*/  @!P2 BRA `(.L_x_9476) ;  /* 0xfffffffc00f0a947 */ /* 0x004fea000383ffff */
[----:B------:R-:W-:Y:S05]  /*20e10*/  BRA `(.L_x_9475) ;  /* 0xfffffeac00947947 */ /* 0x000fea000383ffff */
.L_x_9494:
[----:B-1----:R1:W2:Y:S02]  /*20e20*/  SYNCS.PHASECHK.TRANS64.TRYWAIT P4, [R15+URZ+0x2d830], R0 ;  /* 0x02d830000f0075a7 */ /* 0x0022a4000808017f */
[----:B--2---:R-:W-:Y:S05]  /*20e30*/  @!P4 NANOSLEEP.SYNCS 0x989680 ;  /* 0x009896800000c95d */ /* 0x004fea0003900000 */
[----:B------:R-:W2:Y:S02]  /*20e40*/  @!P4 SYNCS.PHASECHK.TRANS64 P4, [R15+URZ+0x2d830], R0 ;  /* 0x02d830000f00c5a7 */ /* 0x000ea4000808007f */
[----:B--2---:R-:W-:Y:S05]  /*20e50*/  @!P4 BRA `(.L_x_9494) ;  /* 0xfffffffc00f0c947 */ /* 0x004fea000383ffff */
[----:B------:R-:W-:Y:S05]  /*20e60*/  BRA `(.L_x_9493) ;  /* 0xfffffee000dc7947 */ /* 0x000fea000383ffff */
.L_x_9498:
[----:B-1----:R1:W2:Y:S02]  /*20e70*/  SYNCS.PHASECHK.TRANS64.TRYWAIT P3, [R14+URZ+0x2d850], R0 ;  /* 0x02d850000e0075a7 */ /* 0x0022a4000806017f */
[----:B--2---:R-:W-:Y:S05]  /*20e80*/  @!P3 NANOSLEEP.SYNCS 0x989680 ;  /* 0x009896800000b95d */ /* 0x004fea0003900000 */
[----:B------:R-:W2:Y:S02]  /*20e90*/  @!P3 SYNCS.PHASECHK.TRANS64 P3, [R14+URZ+0x2d850], R0 ;  /* 0x02d850000e00b5a7 */ /* 0x000ea4000806007f */
[----:B--2---:R-:W-:Y:S05]  /*20ea0*/  @!P3 BRA `(.L_x_9498) ;  /* 0xfffffffc00f0b947 */ /* 0x004fea000383ffff */
[----:B------:R-:W-:Y:S05]  /*20eb0*/  BRA `(.L_x_9495) ;  /* 0xfffffee400e07947 */ /* 0x000fea000383ffff */
.L_x_9517:
[----:B-1----:R1:W2:Y:S02]  /*20ec0*/  SYNCS.PHASECHK.TRANS64.TRYWAIT P3, [R0+URZ+0x2d830], R3 ;  /* 0x02d83003000075a7 */ /* 0x0022a4000806017f */
[----:B--2---:R-:W-:Y:S05]  /*20ed0*/  @!P3 NANOSLEEP.SYNCS 0x989680 ;  /* 0x009896800000b95d */ /* 0x004fea0003900000 */
[----:B------:R-:W2:Y:S02]  /*20ee0*/  @!P3 SYNCS.PHASECHK.TRANS64 P3, [R0+URZ+0x2d830], R3 ;  /* 0x02d830030000b5a7 */ /* 0x000ea4000806007f */
[----:B--2---:R-:W-:Y:S05]  /*20ef0*/  @!P3 BRA `(.L_x_9517) ;  /* 0xfffffffc00f0b947 */ /* 0x004fea000383ffff */
[----:B------:R-:W-:Y:S05]  /*20f00*/  BRA `(.L_x_9516) ;  /* 0xffffff1800487947 */ /* 0x000fea000383ffff */
.L_x_9521:
[----:B-1----:R1:W2:Y:S02]  /*20f10*/  SYNCS.PHASECHK.TRANS64.TRYWAIT P2, [R3+URZ+0x2d850], R0 ;  /* 0x02d85000030075a7 */ /* 0x0022a4000804017f */
[----:B--2---:R-:W-:Y:S05]  /*20f20*/  @!P2 NANOSLEEP.SYNCS 0x989680 ;  /* 0x009896800000a95d */ /* 0x004fea0003900000 */
[----:B------:R-:W2:Y:S02]  /*20f30*/  @!P2 SYNCS.PHASECHK.TRANS64 P2, [R3+URZ+0x2d850], R0 ;  /* 0x02d850000300a5a7 */ /* 0x000ea4000804007f */
[----:B--2---:R-:W-:Y:S05]  /*20f40*/  @!P2 BRA `(.L_x_9521) ;  /* 0xfffffffc00f0a947 */ /* 0x004fea000383ffff */
[----:B------:R-:W-:Y:S05]  /*20f50*/  BRA `(.L_x_9518) ;  /* 0xffffff1c004c7947 */ /* 0x000fea000383ffff */
.L_x_9528:
[----:B-1----:R1:W2:Y:S02]  /*20f60*/  SYNCS.PHASECHK.TRANS64.TRYWAIT P3, [R0+URZ+0x2d830], R3 ;  /* 0x02d83003000075a7 */ /* 0x0022a4000806017f */
[----:B--2---:R-:W-:Y:S05]  /*20f70*/  @!P3 NANOSLEEP.SYNCS 0x989680 ;  /* 0x009896800000b95d */ /* 0x004fea0003900000 */
[----:B------:R-:W2:Y:S02]  /*20f80*/  @!P3 SYNCS.PHASECHK.TRANS64 P3, [R0+URZ+0x2d830], R3 ;  /* 0x02d830030000b5a7 */ /* 0x000ea4000806007f */
[----:B--2---:R-:W-:Y:S05]  /*20f90*/  @!P3 BRA `(.L_x_9528) ;  /* 0xfffffffc00f0b947 */ /* 0x004fea000383ffff */
[----:B------:R-:W-:Y:S05]  /*20fa0*/  BRA `(.L_x_9527) ;  /* 0xffffff3c002c7947 */ /* 0x000fea000383ffff */
.L_x_9532:
[----:B-1----:R1:W2:Y:S02]  /*20fb0*/  SYNCS.PHASECHK.TRANS64.TRYWAIT P2, [R3+URZ+0x2d850], R0 ;  /* 0x02d85000030075a7 */ /* 0x0022a4000804017f */
[----:B--2---:R-:W-:Y:S05]  /*20fc0*/  @!P2 NANOSLEEP.SYNCS 0x989680 ;  /* 0x009896800000a95d */ /* 0x004fea0003900000 */
[----:B------:R-:W2:Y:S02]  /*20fd0*/  @!P2 SYNCS.PHASECHK.TRANS64 P2, [R3+URZ+0x2d850], R0 ;  /* 0x02d850000300a5a7 */ /* 0x000ea4000804007f */
[----:B--2---:R-:W-:Y:S05]  /*20fe0*/  @!P2 BRA `(.L_x_9532) ;  /* 0xfffffffc00f0a947 */ /* 0x004fea000383ffff */
[----:B------:R-:W-:Y:S05]  /*20ff0*/  BRA `(.L_x_9529) ;  /* 0xffffff4000307947 */ /* 0x000fea000383ffff */
.L_x_9545:
[----:B-1----:R1:W2:Y:S02]  /*21000*/  SYNCS.PHASECHK.TRANS64.TRYWAIT P0, [R13+URZ+0x2d850], R4 ;  /* 0x02d850040d0075a7 */ /* 0x0022a4000800017f */
[----:B--2---:R-:W-:Y:S05]  /*21010*/  @!P0 NANOSLEEP.SYNCS 0x989680 ;  /* 0x009896800000895d */ /* 0x004fea0003900000 */
[----:B------:R-:W2:Y:S02]  /*21020*/  @!P0 SYNCS.PHASECHK.TRANS64 P0, [R13+URZ+0x2d850], R4 ;  /* 0x02d850040d0085a7 */ /* 0x000ea4000800007f */
[----:B--2---:R-:W-:Y:S05]  /*21030*/  @!P0 BRA `(.L_x_9545) ;  /* 0xfffffffc00f08947 */ /* 0x004fea000383ffff */
[----:B------:R-:W-:Y:S05]  /*21040*/  BRA `(.L_x_9544) ;  /* 0xffffff6c00e47947 */ /* 0x000fea000383ffff */
.L_x_9579:
        /* <DEDUP_REMOVED lines=8> */
[----:B------:R-:W-:Y:S05]  /*210d0*/  WARPSYNC.COLLECTIVE R15, `(.L_x_9716) ;  /* 0x000000000f087348 */ /* 0x000fea0003c00000 */
[----:B------:R0:W1:Y:S02]  /*210e0*/  SHFL.IDX P6, R14, R13, R12, R11 ;  /* 0x0000000c0d0e7389 */ /* 0x00006400000c000b */
[----:B01----:R-:W-:Y:S01]  /*210f0*/  ENDCOLLECTIVE ;  /* 0x000000000000791b */ /* 0x003fe20003800000 */
.L_x_9716:
[----:B------:R-:W-:Y:S05]  /*21100*/  BSYNC B1 ;  /* 0x0000000000017941 */ /* 0x000fea0003800000 */
.L_x_9715:
[----:B------:R-:W-:Y:S05]  /*21110*/  BRA `(.L_x_9717) ;  /* 0xffffffa800b47947 */ /* 0x000fea000383ffff */
.L_x_9580:
[----:B------:R-:W-:Y:S01]  /*21120*/  BSSY B1, `(.L_x_9718) ;  /* 0x0000006000017945 */ /* 0x000fe20003800000 */
[----:B------:R-:W-:-:S07]  /*21130*/  IMAD.MOV.U32 R15, RZ, RZ, -0x1 ;  /* 0xffffffffff0f7424 */ /* 0x000fce00078e00ff */
[----:B------:R-:W-:Y:S05]  /*21140*/  WARPSYNC.COLLECTIVE R15, `(.L_x_9719) ;  /* 0x000000000f0c7348 */ /* 0x000fea0003c00000 */
[----:B------:R-:W-:Y:S02]  /*21150*/  ELECT P6, UR62, PT ;  /* 0x00000000003e782f */ /* 0x000fe400038c0000 */
[----:B------:R-:W-:Y:S01]  /*21160*/  MOV R14, UR62 ;  /* 0x0000003e000e7c02 */ /* 0x000fe20008000f00 */
[----:B------:R-:W-:Y:S10]  /*21170*/  ENDCOLLECTIVE ;  /* 0x000000000000791b */ /* 0x000ff40003800000 */
.L_x_9719:
[----:B------:R-:W-:Y:S05]  /*21180*/  BSYNC B1 ;  /* 0x0000000000017941 */ /* 0x000fea0003800000 */
.L_x_9718:
[----:B------:R-:W-:Y:S05]  /*21190*/  BRA `(.L_x_9720) ;  /* 0xffffffa800a07947 */ /* 0x000fea000383ffff */
.L_x_9582:
[----:B0-----:R0:W1:Y:S02]  /*211a0*/  SYNCS.PHASECHK.TRANS64.TRYWAIT P0, [R8+URZ+0x2d820], R9 ;  /* 0x02d82009080075a7 */ /* 0x001064000800017f */
[----:B-1----:R-:W-:Y:S05]  /*211b0*/  @!P0 NANOSLEEP.SYNCS 0x989680 ;  /* 0x009896800000895d */ /* 0x002fea0003900000 */
[----:B------:R-:W1:Y:S02]  /*211c0*/  @!P0 SYNCS.PHASECHK.TRANS64 P0, [R8+URZ+0x2d820], R9 ;  /* 0x02d82009080085a7 */ /* 0x000e64000800007f */
[----:B-1----:R-:W-:Y:S05]  /*211d0*/  @!P0 BRA `(.L_x_9582) ;  /* 0xfffffffc00f08947 */ /* 0x002fea000383ffff */
[----:B------:R-:W-:Y:S05]  /*211e0*/  BRA `(.L_x_9721) ;  /* 0xffffffa800bc7947 */ /* 0x000fea000383ffff */
.L_x_9585:
[----:B0-----:R0:W1:Y:S02]  /*211f0*/  SYNCS.PHASECHK.TRANS64.TRYWAIT P0, [R9+URZ+0x2d8a0], R10 ;  /* 0x02d8a00a090075a7 */ /* 0x001064000800017f */
[----:B-1----:R-:W-:Y:S05]  /*21200*/  @!P0 NANOSLEEP.SYNCS 0x989680 ;  /* 0x009896800000895d */ /* 0x002fea0003900000 */
[----:B------:R-:W1:Y:S02]  /*21210*/  @!P0 SYNCS.PHASECHK.TRANS64 P0, [R9+URZ+0x2d8a0], R10 ;  /* 0x02d8a00a090085a7 */ /* 0x000e64000800007f */
[----:B-1----:R-:W-:Y:S05]  /*21220*/  @!P0 BRA `(.L_x_9585) ;  /* 0xfffffffc00f08947 */ /* 0x002fea000383ffff */
[----:B------:R-:W-:Y:S05]  /*21230*/  BRA `(.L_x_9722) ;  /* 0xffffffa800c47947 */ /* 0x000fea000383ffff */
.L_x_9587:
[----:B-1----:R1:W2:Y:S02]  /*21240*/  SYNCS.PHASECHK.TRANS64.TRYWAIT P0, [R9+URZ+0x2d8c0], R10 ;  /* 0x02d8c00a090075a7 */ /* 0x0022a4000800017f */
[----:B--2---:R-:W-:Y:S05]  /*21250*/  @!P0 NANOSLEEP.SYNCS 0x989680 ;  /* 0x009896800000895d */ /* 0x004fea0003900000 */
[----:B------:R-:W2:Y:S02]  /*21260*/  @!P0 SYNCS.PHASECHK.TRANS64 P0, [R9+URZ+0x2d8c0], R10 ;  /* 0x02d8c00a090085a7 */ /* 0x000ea4000800007f */
[----:B--2---:R-:W-:Y:S05]  /*21270*/  @!P0 BRA `(.L_x_9587) ;  /* 0xfffffffc00f08947 */ /* 0x004fea000383ffff */
[----:B------:R-:W-:Y:S05]  /*21280*/  BRA `(.L_x_9723) ;  /* 0xffffffac00447947 */ /* 0x000fea000383ffff */
.L_x_9591:
[----:B0-----:R0:W1:Y:S02]  /*21290*/  SYNCS.PHASECHK.TRANS64.TRYWAIT P0, [R9+URZ+0x2d8a0], R12 ;  /* 0x02d8a00c090075a7 */ /* 0x001064000800017f */
[----:B-1----:R-:W-:Y:S05]  /*212a0*/  @!P0 NANOSLEEP.SYNCS 0x989680 ;  /* 0x009896800000895d */ /* 0x002fea0003900000 */
[----:B------:R-:W1:Y:S02]  /*212b0*/  @!P0 SYNCS.PHASECHK.TRANS64 P0, [R9+URZ+0x2d8a0], R12 ;  /* 0x02d8a00c090085a7 */ /* 0x000e64000800007f */
[----:B-1----:R-:W-:Y:S05]  /*212c0*/  @!P0 BRA `(.L_x_9591) ;  /* 0xfffffffc00f08947 */ /* 0x002fea000383ffff */
[----:B------:R-:W-:Y:S05]  /*212d0*/  BRA `(.L_x_9724) ;  /* 0xffffffac00ec7947 */ /* 0x000fea000383ffff */
.L_x_9593:
[----:B-1----:R1:W2:Y:S02]  /*212e0*/  SYNCS.PHASECHK.TRANS64.TRYWAIT P1, [R9+URZ+0x2d8c0], R12 ;  /* 0x02d8c00c090075a7 */ /* 0x0022a4000802017f */
[----:B--2---:R-:W-:Y:S05]  /*212f0*/  @!P1 NANOSLEEP.SYNCS 0x989680 ;  /* 0x009896800000995d */ /* 0x004fea0003900000 */
[----:B------:R-:W2:Y:S02]  /*21300*/  @!P1 SYNCS.PHASECHK.TRANS64 P1, [R9+URZ+0x2d8c0], R12 ;  /* 0x02d8c00c090095a7 */ /* 0x000ea4000802007f */
[----:B--2---:R-:W-:Y:S05]  /*21310*/  @!P1 BRA `(.L_x_9593) ;  /* 0xfffffffc00f09947 */ /* 0x004fea000383ffff */
[----:B------:R-:W-:Y:S05]  /*21320*/  BRA `(.L_x_9725) ;  /* 0xffffffb000687947 */ /* 0x000fea000383ffff */
.L_x_9613:
        /* <DEDUP_REMOVED lines=11> */
.L_x_9727:
[----:B------:R-:W-:Y:S05]  /*213e0*/  BSYNC B0 ;  /* 0x0000000000007941 */ /* 0x000fea0003800000 */
.L_x_9726:
[----:B------:R-:W-:Y:S05]  /*213f0*/  BRA `(.L_x_9728) ;  /* 0xffffffbc00f87947 */ /* 0x000fea000383ffff */
.L_x_9614:
[----:B------:R-:W-:Y:S01]  /*21400*/  BSSY B0, `(.L_x_9729) ;  /* 0x0000006000007945 */ /* 0x000fe20003800000 */
[----:B------:R-:W-:-:S07]  /*21410*/  IMAD.MOV.U32 R15, RZ, RZ, -0x1 ;  /* 0xffffffffff0f7424 */ /* 0x000fce00078e00ff */
[----:B------:R-:W-:Y:S05]  /*21420*/  WARPSYNC.COLLECTIVE R15, `(.L_x_9730) ;  /* 0x000000000f0c7348 */ /* 0x000fea0003c00000 */
[----:B------:R-:W-:Y:S02]  /*21430*/  ELECT P6, UR62, PT ;  /* 0x00000000003e782f */ /* 0x000fe400038c0000 */
[----:B------:R-:W-:Y:S01]  /*21440*/  MOV R14, UR62 ;  /* 0x0000003e000e7c02 */ /* 0x000fe20008000f00 */
[----:B------:R-:W-:Y:S10]  /*21450*/  ENDCOLLECTIVE ;  /* 0x000000000000791b */ /* 0x000ff40003800000 */
.L_x_9730:
[----:B------:R-:W-:Y:S05]  /*21460*/  BSYNC B0 ;  /* 0x0000000000007941 */ /* 0x000fea0003800000 */
.L_x_9729:
[----:B------:R-:W-:Y:S05]  /*21470*/  BRA `(.L_x_9731) ;  /* 0xffffffbc00e87947 */ /* 0x000fea000383ffff */
.L_x_9617:
[----:B0-----:R0:W1:Y:S02]  /*21480*/  SYNCS.PHASECHK.TRANS64.TRYWAIT P0, [R5+URZ+0x2d840], R10 ;  /* 0x02d8400a050075a7 */ /* 0x001064000800017f */
[----:B-1----:R-:W-:Y:S05]  /*21490*/  @!P0 NANOSLEEP.SYNCS 0x989680 ;  /* 0x009896800000895d */ /* 0x002fea0003900000 */
[----:B------:R-:W1:Y:S02]  /*214a0*/  @!P0 SYNCS.PHASECHK.TRANS64 P0, [R5+URZ+0x2d840], R10 ;  /* 0x02d8400a050085a7 */ /* 0x000e64000800007f */
[----:B-1----:R-:W-:Y:S05]  /*214b0*/  @!P0 BRA `(.L_x_9617) ;  /* 0xfffffffc00f08947 */ /* 0x002fea000383ffff */
[----:B------:R-:W-:Y:S05]  /*214c0*/  BRA `(.L_x_9732) ;  /* 0xffffffc000387947 */ /* 0x000fea000383ffff */
.L_x_9620:
[----:B0-----:R0:W1:Y:S02]  /*214d0*/  SYNCS.PHASECHK.TRANS64.TRYWAIT P0, [R29+URZ+0x2d820], R4 ;  /* 0x02d820041d0075a7 */ /* 0x001064000800017f */
[----:B-1----:R-:W-:Y:S05]  /*214e0*/  @!P0 NANOSLEEP.SYNCS 0x989680 ;  /* 0x009896800000895d */ /* 0x002fea0003900000 */
[----:B------:R-:W1:Y:S02]  /*214f0*/  @!P0 SYNCS.PHASECHK.TRANS64 P0, [R29+URZ+0x2d820], R4 ;  /* 0x02d820041d0085a7 */ /* 0x000e64000800007f */
[----:B-1----:R-:W-:Y:S05]  /*21500*/  @!P0 BRA `(.L_x_9620) ;  /* 0xfffffffc00f08947 */ /* 0x002fea000383ffff */
[----:B------:R-:W-:Y:S05]  /*21510*/  BRA `(.L_x_9733) ;  /* 0xffffffc400687947 */ /* 0x000fea000383ffff */
.L_x_9628:
[----:B0-----:R0:W1:Y:S02]  /*21520*/  SYNCS.PHASECHK.TRANS64.TRYWAIT P0, [R2+URZ+0x2d840], R3 ;  /* 0x02d84003020075a7 */ /* 0x001064000800017f */
[----:B-1----:R-:W-:Y:S05]  /*21530*/  @!P0 NANOSLEEP.SYNCS 0x989680 ;  /* 0x009896800000895d */ /* 0x002fea0003900000 */
[----:B------:R-:W1:Y:S02]  /*21540*/  @!P0 SYNCS.PHASECHK.TRANS64 P0, [R2+URZ+0x2d840], R3 ;  /* 0x02d84003020085a7 */ /* 0x000e64000800007f */
[----:B-1----:R-:W-:Y:S05]  /*21550*/  @!P0 BRA `(.L_x_9628) ;  /* 0xfffffffc00f08947 */ /* 0x002fea000383ffff */
[----:B------:R-:W-:Y:S05]  /*21560*/  BRA `(.L_x_9734) ;  /* 0xffffffc800107947 */ /* 0x000fea000383ffff */
.L_x_9630:
[----:B0-----:R0:W1:Y:S02]  /*21570*/  SYNCS.PHASECHK.TRANS64.TRYWAIT P0, [R2+URZ+0x2d860], R3 ;  /* 0x02d86003020075a7 */ /* 0x001064000800017f */
[----:B-1----:R-:W-:Y:S05]  /*21580*/  @!P0 NANOSLEEP.SYNCS 0x989680 ;  /* 0x009896800000895d */ /* 0x002fea0003900000 */
[----:B------:R-:W1:Y:S02]  /*21590*/  @!P0 SYNCS.PHASECHK.TRANS64 P0, [R2+URZ+0x2d860], R3 ;  /* 0x02d86003020085a7 */ /* 0x000e64000800007f */
[----:B-1----:R-:W-:Y:S05]  /*215a0*/  @!P0 BRA `(.L_x_9630) ;  /* 0xfffffffc00f08947 */ /* 0x002fea000383ffff */
[----:B------:R-:W-:Y:S05]  /*215b0*/  BRA `(.L_x_9735) ;  /* 0xffffffc8009c7947 */ /* 0x000fea000383ffff */
.L_x_9636:
[----:B-1----:R1:W2:Y:S02]  /*215c0*/  SYNCS.PHASECHK.TRANS64.TRYWAIT P0, [R3+URZ+0x2d840], R2 ;  /* 0x02d84002030075a7 */ /* 0x0022a4000800017f */
[----:B--2---:R-:W-:Y:S05]  /*215d0*/  @!P0 NANOSLEEP.SYNCS 0x989680 ;  /* 0x009896800000895d */ /* 0x004fea0003900000 */
[----:B------:R-:W2:Y:S02]  /*215e0*/  @!P0 SYNCS.PHASECHK.TRANS64 P0, [R3+URZ+0x2d840], R2 ;  /* 0x02d84002030085a7 */ /* 0x000ea4000800007f */
[----:B--2---:R-:W-:Y:S05]  /*215f0*/  @!P0 BRA `(.L_x_9636) ;  /* 0xfffffffc00f08947 */ /* 0x004fea000383ffff */
[----:B------:R-:W-:Y:S05]  /*21600*/  BRA `(.L_x_9736) ;  /* 0xffffffcc00ec7947 */ /* 0x000fea000383ffff */
.L_x_9638:
[----:B0-----:R0:W1:Y:S02]  /*21610*/  SYNCS.PHASECHK.TRANS64.TRYWAIT P0, [R2+URZ+0x2d860], R3 ;  /* 0x02d86003020075a7 */ /* 0x001064000800017f */
[----:B-1----:R-:W-:Y:S05]  /*21620*/  @!P0 NANOSLEEP.SYNCS 0x989680 ;  /* 0x009896800000895d */ /* 0x002fea0003900000 */
[----:B------:R-:W1:Y:S02]  /*21630*/  @!P0 SYNCS.PHASECHK.TRANS64 P0, [R2+URZ+0x2d860], R3 ;  /* 0x02d86003020085a7 */ /* 0x000e64000800007f */
[----:B-1----:R-:W-:Y:S05]  /*21640*/  @!P0 BRA `(.L_x_9638) ;  /* 0xfffffffc00f08947 */ /* 0x002fea000383ffff */
[----:B------:R-:W-:Y:S05]  /*21650*/  BRA `(.L_x_9737) ;  /* 0xffffffd000787947 */ /* 0x000fea000383ffff */
.L_x_9644:
[----:B-1----:R1:W2:Y:S02]  /*21660*/  SYNCS.PHASECHK.TRANS64.TRYWAIT P0, [R2+URZ+0x2d840], R3 ;  /* 0x02d84003020075a7 */ /* 0x0022a4000800017f */
[----:B--2---:R-:W-:Y:S05]  /*21670*/  @!P0 NANOSLEEP.SYNCS 0x989680 ;  /* 0x009896800000895d */ /* 0x004fea0003900000 */
[----:B------:R-:W2:Y:S02]  /*21680*/  @!P0 SYNCS.PHASECHK.TRANS64 P0, [R2+URZ+0x2d840], R3 ;  /* 0x02d84003020085a7 */ /* 0x000ea4000800007f */
[----:B--2---:R-:W-:Y:S05]  /*21690*/  @!P0 BRA `(.L_x_9644) ;  /* 0xfffffffc00f08947 */ /* 0x004fea000383ffff */
[----:B------:R-:W-:Y:S05]  /*216a0*/  BRA `(.L_x_9738) ;  /* 0xffffffd400a07947 */ /* 0x000fea000383ffff */
.L_x_9646:
[----:B0-----:R0:W1:Y:S02]  /*216b0*/  SYNCS.PHASECHK.TRANS64.TRYWAIT P0, [R2+URZ+0x2d860], R11 ;  /* 0x02d8600b020075a7 */ /* 0x001064000800017f */
[----:B-1----:R-:W-:Y:S05]  /*216c0*/  @!P0 NANOSLEEP.SYNCS 0x989680 ;  /* 0x009896800000895d */ /* 0x002fea0003900000 */
[----:B------:R-:W1:Y:S02]  /*216d0*/  @!P0 SYNCS.PHASECHK.TRANS64 P0, [R2+URZ+0x2d860], R11 ;  /* 0x02d8600b020085a7 */ /* 0x000e64000800007f */
[----:B-1----:R-:W-:Y:S05]  /*216e0*/  @!P0 BRA `(.L_x_9646) ;  /* 0xfffffffc00f08947 */ /* 0x002fea000383ffff */
[----:B------:R-:W-:Y:S05]  /*216f0*/  BRA `(.L_x_9739) ;  /* 0xffffffd8002c7947 */ /* 0x000fea000383ffff */
.L_x_9654:
[----:B0-----:R0:W1:Y:S02]  /*21700*/  SYNCS.PHASECHK.TRANS64.TRYWAIT P0, [R3+URZ+0x2d860], R2 ;  /* 0x02d86002030075a7 */ /* 0x001064000800017f */
[----:B-1----:R-:W-:Y:S05]  /*21710*/  @!P0 NANOSLEEP.SYNCS 0x989680 ;  /* 0x009896800000895d */ /* 0x002fea0003900000 */
[----:B------:R-:W1:Y:S02]  /*21720*/  @!P0 SYNCS.PHASECHK.TRANS64 P0, [R3+URZ+0x2d860], R2 ;  /* 0x02d86002030085a7 */ /* 0x000e64000800007f */
[----:B-1----:R-:W-:Y:S05]  /*21730*/  @!P0 BRA `(.L_x_9654) ;  /* 0xfffffffc00f08947 */ /* 0x002fea000383ffff */
[----:B------:R-:W-:Y:S05]  /*21740*/  BRA `(.L_x_9740) ;  /* 0xffffffdc00307947 */ /* 0x000fea000383ffff */
.L_x_9657:
[----:B------:R-:W-:Y:S01]  /*21750*/  BSSY B0, `(.L_x_9741) ;  /* 0x0000008000007945 */ /* 0x000fe20003800000 */
[----:B------:R-:W-:Y:S02]  /*21760*/  IMAD.MOV.U32 R13, RZ, RZ, R16 ;  /* 0x000000ffff0d7224 */ /* 0x000fe400078e0010 */
[----:B------:R-:W-:Y:S02]  /*21770*/  IMAD.MOV.U32 R12, RZ, RZ, RZ ;  /* 0x000000ffff0c7224 */ /* 0x000fe400078e00ff */
[----:B0-----:R-:W-:Y:S02]  /*21780*/  IMAD.MOV.U32 R11, RZ, RZ, 0x1f ;  /* 0x0000001fff0b7424 */ /* 0x001fe400078e00ff */
[----:B------:R-:W-:-:S07]  /*21790*/  IMAD.MOV.U32 R15, RZ, RZ, -0x1 ;  /* 0xffffffffff0f7424 */ /* 0x000fce00078e00ff */
[----:B------:R-:W-:Y:S05]  /*217a0*/  WARPSYNC.COLLECTIVE R15, `(.L_x_9742) ;  /* 0x000000000f087348 */ /* 0x000fea0003c00000 */
[----:B------:R0:W1:Y:S02]  /*217b0*/  SHFL.IDX P6, R14, R13, R12, R11 ;  /* 0x0000000c0d0e7389 */ /* 0x00006400000c000b */
[----:B01----:R-:W-:Y:S01]  /*217c0*/  ENDCOLLECTIVE ;  /* 0x000000000000791b */ /* 0x003fe20003800000 */
.L_x_9742:
[----:B------:R-:W-:Y:S05]  /*217d0*/  BSYNC B0 ;  /* 0x0000000000007941 */ /* 0x000fea0003800000 */
.L_x_9741:
        /* <DEDUP_REMOVED lines=8> */
.L_x_9743:
[----:B------:R-:W-:Y:S01]  /*21860*/  IMAD.MOV.U32 R5, RZ, RZ, R14 ;  /* 0x000000ffff057224 */ /* 0x000fe200078e000e */
[----:B------:R-:W-:Y:S06]  /*21870*/  BRA `(.L_x_9744) ;  /* 0xffffffdc00b87947 */ /* 0x000fec000383ffff */
.L_x_9660:
        /* <DEDUP_REMOVED lines=8> */
.L_x_9746:
[----:B------:R-:W-:Y:S05]  /*21900*/  BSYNC B0 ;  /* 0x0000000000007941 */ /* 0x000fea0003800000 */
.L_x_9745:
        /* <DEDUP_REMOVED lines=10> */
.L_x_9747:
        /* <DEDUP_REMOVED lines=8> */
.L_x_9748:
        /* <DEDUP_REMOVED lines=8> */
.L_x_9749:
        /* <DEDUP_REMOVED lines=8> */
.L_x_9750:
        /* <DEDUP_REMOVED lines=8> */
.L_x_9751:
[----:B------:R-:W-:Y:S05]  /*21bb0*/  BRA `(.L_x_9752) ;  /* 0xffffffdc00747947 */ /* 0x000fea000383ffff */
.L_x_9665:
        /* <DEDUP_REMOVED lines=8> */
.L_x_9754:
[----:B------:R-:W-:Y:S05]  /*21c40*/  BSYNC B0 ;  /* 0x0000000000007941 */ /* 0x000fea0003800000 */
.L_x_9753:
        /* <DEDUP_REMOVED lines=10> */
.L_x_9755:
        /* <DEDUP_REMOVED lines=8> */
.L_x_9756:
        /* <DEDUP_REMOVED lines=8> */
.L_x_9757:
        /* <DEDUP_REMOVED lines=8> */
.L_x_9758:
        /* <DEDUP_REMOVED lines=8> */
.L_x_9759:
[----:B------:R-:W-:Y:S05]  /*21ef0*/  BRA `(.L_x_9760) ;  /* 0xffffffdc00507947 */ /* 0x000fea000383ffff */
.L_x_9667:
[----:B------:R-:W-:Y:S01]  /*21f00*/  BSSY B0, `(.L_x_9761) ;  /* 0x0000006000007945 */ /* 0x000fe20003800000 */
[----:B------:R-:W-:Y:S01]  /*21f10*/  PLOP3.LUT P6, PT, P6, PT, PT, 0x8, 0x0 ;  /* 0x000000000000781c */ /* 0x000fe200037ce170 */
[----:B------:R-:W-:-:S12]  /*21f20*/  IMAD.MOV.U32 R15, RZ, RZ, -0x1 ;  /* 0xffffffffff0f7424 */ /* 0x000fd800078e00ff */
[----:B01-3--:R-:W-:Y:S05]  /*21f30*/  WARPSYNC.COLLECTIVE R15, `(.L_x_9762) ;  /* 0x000000000f087348 */ /* 0x00bfea0003c00000 */
[----:B------:R-:W-:Y:S01]  /*21f40*/  VOTE.ANY R14, PT, P6 ;  /* 0x00000000000e7806 */ /* 0x000fe200030e0100 */
[----:B01-3--:R-:W-:Y:S06]  /*21f50*/  ENDCOLLECTIVE ;  /* 0x000000000000791b */ /* 0x00bfec0003800000 */
.L_x_9762:
[----:B------:R-:W-:Y:S05]  /*21f60*/  BSYNC B0 ;  /* 0x0000000000007941 */ /* 0x000fea0003800000 */
.L_x_9761:
        /* <DEDUP_REMOVED lines=9> */
.L_x_9763:
[----:B------:R-:W-:Y:S01]  /*22000*/  IMAD.MOV.U32 R17, RZ, RZ, R14 ;  /* 0x000000ffff117224 */ /* 0x000fe200078e000e */
[----:B------:R-:W-:Y:S06]  /*22010*/  BRA `(.L_x_9764) ;  /* 0xffffffdc00407947 */ /* 0x000fec000383ffff */
.L_x_9669:
[----:B------:R-:W-:Y:S01]  /*22020*/  BSSY B0, `(.L_x_9765) ;  /* 0x0000007000007945 */ /* 0x000fe20003800000 */
[----:B------:R-:W-:Y:S02]  /*22030*/  IMAD.MOV.U32 R13, RZ, RZ, R3 ;  /* 0x000000ffff0d7224 */ /* 0x000fe400078e0003 */
[----:B------:R-:W-:Y:S02]  /*22040*/  IMAD.MOV.U32 R11, RZ, RZ, 0x1f ;  /* 0x0000001fff0b7424 */ /* 0x000fe400078e00ff */
[----:B------:R-:W-:-:S07]  /*22050*/  IMAD.MOV.U32 R15, RZ, RZ, -0x1 ;  /* 0xffffffffff0f7424 */ /* 0x000fce00078e00ff */
[----:B01234-:R-:W-:Y:S05]  /*22060*/  WARPSYNC.COLLECTIVE R15, `(.L_x_9766) ;  /* 0x000000000f087348 */ /* 0x01ffea0003c00000 */
[----:B------:R0:W0:Y:S02]  /*22070*/  SHFL.IDX P6, R14, R13, R12, R11 ;  /* 0x0000000c0d0e7389 */ /* 0x00002400000c000b */
[----:B01234-:R-:W-:Y:S01]  /*22080*/  ENDCOLLECTIVE ;  /* 0x000000000000791b */ /* 0x01ffe20003800000 */
.L_x_9766:
[----:B------:R-:W-:Y:S05]  /*22090*/  BSYNC B0 ;  /* 0x0000000000007941 */ /* 0x000fea0003800000 */
.L_x_9765:
[----:B------:R-:W-:Y:S05]  /*220a0*/  BRA `(.L_x_9668) ;  /* 0xffffffdc00387947 */ /* 0x000fea000383ffff */
.L_x_9673:
[----:B0-----:R0:W1:Y:S02]  /*220b0*/  SYNCS.PHASECHK.TRANS64.TRYWAIT P0, [R9+URZ+0x2d820], R0 ;  /* 0x02d82000090075a7 */ /* 0x001064000800017f */
[----:B-1----:R-:W-:Y:S05]  /*220c0*/  @!P0 NANOSLEEP.SYNCS 0x989680 ;  /* 0x009896800000895d */ /* 0x002fea0003900000 */
[----:B------:R-:W1:Y:S02]  /*220d0*/  @!P0 SYNCS.PHASECHK.TRANS64 P0, [R9+URZ+0x2d820], R0 ;  /* 0x02d82000090085a7 */ /* 0x000e64000800007f */
[----:B-1----:R-:W-:Y:S05]  /*220e0*/  @!P0 BRA `(.L_x_9673) ;  /* 0xfffffffc00f08947 */ /* 0x002fea000383ffff */
[----:B------:R-:W-:Y:S05]  /*220f0*/  BRA `(.L_x_9767) ;  /* 0xffffffe000a47947 */ /* 0x000fea000383ffff */
.L_x_9674:
        /* <DEDUP_REMOVED lines=11> */
.L_x_9769:
[----:B------:R-:W-:Y:S05]  /*221b0*/  BSYNC B0 ;  /* 0x0000000000007941 */ /* 0x000fea0003800000 */
.L_x_9768:
[----:B------:R-:W-:Y:S05]  /*221c0*/  BRA `(.L_x_9770) ;  /* 0xffffffe0008c7947 */ /* 0x000fea000383ffff */
.L_x_9675:
[----:B------:R-:W-:Y:S01]  /*221d0*/  BSSY B0, `(.L_x_9771) ;  /* 0x0000006000007945 */ /* 0x000fe20003800000 */
[----:B------:R-:W-:-:S07]  /*221e0*/  IMAD.MOV.U32 R15, RZ, RZ, -0x1 ;  /* 0xffffffffff0f7424 */ /* 0x000fce00078e00ff */
[----:B0-----:R-:W-:Y:S05]  /*221f0*/  WARPSYNC.COLLECTIVE R15, `(.L_x_9772) ;  /* 0x000000000f0c7348 */ /* 0x001fea0003c00000 */
[----:B------:R-:W-:Y:S02]  /*22200*/  ELECT P6, UR62, PT ;  /* 0x00000000003e782f */ /* 0x000fe400038c0000 */
[----:B------:R-:W-:Y:S01]  /*22210*/  MOV R14, UR62 ;  /* 0x0000003e000e7c02 */ /* 0x000fe20008000f00 */
[----:B0-----:R-:W-:Y:S10]  /*22220*/  ENDCOLLECTIVE ;  /* 0x000000000000791b */ /* 0x001ff40003800000 */
.L_x_9772:
[----:B------:R-:W-:Y:S05]  /*22230*/  BSYNC B0 ;  /* 0x0000000000007941 */ /* 0x000fea0003800000 */
.L_x_9771:
[----:B------:R-:W-:Y:S05]  /*22240*/  BRA `(.L_x_9773) ;  /* 0xffffffe000807947 */ /* 0x000fea000383ffff */
.L_x_9677:
[----:B0-----:R0:W1:Y:S02]  /*22250*/  SYNCS.PHASECHK.TRANS64.TRYWAIT P0, [R7+URZ], R2 ;  /* 0x00000002070075a7 */ /* 0x001064000800017f */
[----:B-1----:R-:W-:Y:S05]  /*22260*/  @!P0 NANOSLEEP.SYNCS 0x989680 ;  /* 0x009896800000895d */ /* 0x002fea0003900000 */
[----:B------:R-:W1:Y:S02]  /*22270*/  @!P0 SYNCS.PHASECHK.TRANS64 P0, [R7+URZ], R2 ;  /* 0x00000002070085a7 */ /* 0x000e64000800007f */
[----:B-1----:R-:W-:Y:S05]  /*22280*/  @!P0 BRA `(.L_x_9677) ;  /* 0xfffffffc00f08947 */ /* 0x002fea000383ffff */
[----:B------:R-:W-:Y:S05]  /*22290*/  BRA `(.L_x_9774) ;  /* 0xffffffe000b47947 */ /* 0x000fea000383ffff */
.L_x_9678:
[----:B-1----:R1:W2:Y:S02]  /*222a0*/  SYNCS.PHASECHK.TRANS64.TRYWAIT P0, [R3+URZ], R0 ;  /* 0x00000000030075a7 */ /* 0x0022a4000800017f */
[----:B--2---:R-:W-:Y:S05]  /*222b0*/  @!P0 NANOSLEEP.SYNCS 0x989680 ;  /* 0x009896800000895d */ /* 0x004fea0003900000 */
[----:B------:R-:W2:Y:S02]  /*222c0*/  @!P0 SYNCS.PHASECHK.TRANS64 P0, [R3+URZ], R0 ;  /* 0x00000000030085a7 */ /* 0x000ea4000800007f */
[----:B--2---:R-:W-:Y:S05]  /*222d0*/  @!P0 BRA `(.L_x_9678) ;  /* 0xfffffffc00f08947 */ /* 0x004fea000383ffff */
[----:B------:R-:W-:Y:S05]  /*222e0*/  BRA `(.L_x_9775) ;  /* 0xffffffe000a87947 */ /* 0x000fea000383ffff */
.L_x_9680:
[----:B-1----:R1:W2:Y:S02]  /*222f0*/  SYNCS.PHASECHK.TRANS64.TRYWAIT P0, [R5+URZ], R2 ;  /* 0x00000002050075a7 */ /* 0x0022a4000800017f */
[----:B--2---:R-:W-:Y:S05]  /*22300*/  @!P0 NANOSLEEP.SYNCS 0x989680 ;  /* 0x009896800000895d */ /* 0x004fea0003900000 */
[----:B------:R-:W2:Y:S02]  /*22310*/  @!P0 SYNCS.PHASECHK.TRANS64 P0, [R5+URZ], R2 ;  /* 0x00000002050085a7 */ /* 0x000ea4000800007f */
[----:B--2---:R-:W-:Y:S05]  /*22320*/  @!P0 BRA `(.L_x_9680) ;  /* 0xfffffffc00f08947 */ /* 0x004fea000383ffff */
[----:B------:R-:W-:Y:S05]  /*22330*/  BRA `(.L_x_9776) ;  /* 0xffffffe000ac7947 */ /* 0x000fea000383ffff */
.L_x_9777:
        /* <DEDUP_REMOVED lines=12> */
.L_x_12784:


//--------------------- .text._ZN7cutlass13device_kernelIN5flash11enable_sm90INS1_16FlashAttnFwdSm90INS1_25CollectiveMainloopFwdSm90ILi2EN4cute5tupleIJNS5_1CILi1EEES8_S8_EEENS6_IJNS7_ILi192EEENS7_ILi144EEENS7_ILi96EEEEEELi96ENS_10bfloat16_tEfNS_4arch4Sm90ELb1ELb0ELb0ELb0ELb0ELb0ELb0ELb0ELb1ELb0ELb0ELb0EEENS1_21CollectiveEpilogueFwdINS6_IJSA_SC_SB_EEES9_SE_SG_Li384ELb0ELb0ELb0ELb0EEENS1_30DynamicPersistentTileSchedulerILi384ELi32ELb0ELb0ELb1EEEEEEEEEvNT_6ParamsE --------------------------
	.section	.text._ZN7cutlass13device_kernelIN5flash11enable_sm90INS1_16FlashAttnFwdSm90INS1_25CollectiveMainloopFwdSm90ILi2EN4cute5tupleIJNS5_1CILi1EEES8_S8_EEENS6_IJNS7_ILi192EEENS7_ILi144EEENS7_ILi96EEEEEELi96ENS_10bfloat16_tEfNS_4arch4Sm90ELb1ELb0ELb0ELb0ELb0ELb0ELb0ELb0ELb1ELb0ELb0ELb0EEENS1_21CollectiveEpilogueFwdINS6_IJSA_SC_SB_EEES9_SE_SG_Li384ELb0ELb0ELb0ELb0EEENS1_30DynamicPersistentTileSchedulerILi384ELi32ELb0ELb0ELb1EEEEEEEEEvNT_6ParamsE,"ax",@progbits
	.align	128
.text._ZN7cutlass13device_kernelIN5flash11enable_sm90INS1_16FlashAttnFwdSm90INS1_25CollectiveMainloopFwdSm90ILi2EN4cute5tupleIJNS5_1CILi1EEES8_S8_EEENS6_IJNS7_ILi192EEENS7_ILi144EEENS7_ILi96EEEEEELi96ENS_10bfloat16_tEfNS_4arch4Sm90ELb1ELb0ELb0ELb0ELb0ELb0ELb0ELb0ELb1ELb0ELb0ELb0EEENS1_21CollectiveEpilogueFwdINS6_IJSA_SC_SB_EEES9_SE_SG_Li384ELb0ELb0ELb0ELb0EEENS1_30DynamicPersistentTileSchedulerILi384ELi32ELb0ELb0ELb1EEEEEEEEEvNT_6ParamsE:
        .type           _ZN7cutlass13device_kernelIN5flash11enable_sm90INS1_16FlashAttnFwdSm90INS1_25CollectiveMainloopFwdSm90ILi2EN4cute5tupleIJNS5_1CILi1EEES8_S8_EEENS6_IJNS7_ILi192EEENS7_ILi144EEENS7_ILi96EEEEEELi96ENS_10bfloat16_tEfNS_4arch4Sm90ELb1ELb0ELb0ELb0ELb0ELb0ELb0ELb0ELb1ELb0ELb0ELb0EEENS1_21CollectiveEpilogueFwdINS6_IJSA_SC_SB_EEES9_SE_SG_Li384ELb0ELb0ELb0ELb0EEENS1_30DynamicPersistentTileSchedulerILi384ELi32ELb0ELb0ELb1EEEEEEEEEvNT_6ParamsE,@function
        .size           _ZN7cutlass13device_kernelIN5flash11enable_sm90INS1_16FlashAttnFwdSm90INS1_25CollectiveMainloopFwdSm90ILi2EN4cute5tupleIJNS5_1CILi1EEES8_S8_EEENS6_IJNS7_ILi192EEENS7_ILi144EEENS7_ILi96EEEEEELi96ENS_10bfloat16_tEfNS_4arch4Sm90ELb1ELb0ELb0ELb0ELb0ELb0ELb0ELb0ELb1ELb0ELb0ELb0EEENS1_21CollectiveEpilogueFwdINS6_IJSA_SC_SB_EEES9_SE_SG_Li384ELb0ELb0ELb0ELb0EEENS1_30DynamicPersistentTileSchedulerILi384ELi32ELb0ELb0ELb1EEEEEEEEEvNT_6ParamsE,(.L_x_12785 - _ZN7cutlass13device_kernelIN5flash11enable_sm90INS1_16FlashAttnFwdSm90INS1_25CollectiveMainloopFwdSm90ILi2EN4cute5tupleIJNS5_1CILi1EEES8_S8_EEENS6_IJNS7_ILi192EEENS7_ILi144EEENS7_ILi96EEEEEELi96ENS_10bfloat16_tEfNS_4arch4Sm90ELb1ELb0ELb0ELb0ELb0ELb0ELb0ELb0ELb1ELb0ELb0ELb0EEENS1_21CollectiveEpilogueFwdINS6_IJSA_SC_SB_EEES9_SE_SG_Li384ELb0ELb0ELb0ELb0EEENS1_30DynamicPersistentTileSchedulerILi384ELi32ELb0ELb0ELb1EEEEEEEEEvNT_6ParamsE)
        .other          _ZN7cutlass13device_kernelIN5flash11enable_sm90INS1_16FlashAttnFwdSm90INS1_25CollectiveMainloopFwdSm90ILi2EN4cute5tupleIJNS5_1CILi1EEES8_S8_EEENS6_IJNS7_ILi192EEENS7_ILi144EEENS7_ILi96EEEEEELi96ENS_10bfloat16_tEfNS_4arch4Sm90ELb1ELb0ELb0ELb0ELb0ELb0ELb0ELb0ELb1ELb0ELb0ELb0EEENS1_21CollectiveEpilogueFwdINS6_IJSA_SC_SB_EEES9_SE_SG_Li384ELb0ELb0ELb0ELb0EEENS1_30DynamicPersistentTileSchedulerILi384ELi32ELb0ELb0ELb1EEEEEEEEEvNT_6ParamsE,@"STO_CUDA_ENTRY STV_DEFAULT"
_ZN7cutlass13device_kernelIN5flash11enable_sm90INS1_16FlashAttnFwdSm90INS1_25CollectiveMainloopFwdSm90ILi2EN4cute5tupleIJNS5_1CILi1EEES8_S8_EEENS6_IJNS7_ILi192EEENS7_ILi144EEENS7_ILi96EEEEEELi96ENS_10bfloat16_tEfNS_4arch4Sm90ELb1ELb0ELb0ELb0ELb0ELb0ELb0ELb0ELb1ELb0ELb0ELb0EEENS1_21CollectiveEpilogueFwdINS6_IJSA_SC_SB_EEES9_SE_SG_Li384ELb0ELb0ELb0ELb0EEENS1_30DynamicPersistentTileSchedulerILi384ELi32ELb0ELb0ELb1EEEEEEEEEvNT_6ParamsE:
[----:B------:R-:W1:Y:S01]  /*0000*/  LDC R1, c[0x0][0x28] ;  /* 0x00000a00ff017b82 */ /* 0x000e620000000800 */
[----:B------:R-:W2:Y:S01]  /*0010*/  S2R R2, SR_TID.X ;  /* 0x0000000000027919 */ /* 0x000ea20000002100 */
[----:B------:R-:W-:Y:S01]  /*0020*/  ELECT P0, URZ, PT ;  /* 0x00000000003f782f */ /* 0x000fe20003800000 */
[----:B------:R-:W-:Y:S01]  /*0030*/  BSSY B0, `(.L_x_9778) ;  /* 0x0000013000007945 */ /* 0x000fe20003800000 */
[----:B--2---:R-:W-:-:S05]  /*0040*/  SHF.R.U32.HI R0, RZ, 0x5, R2 ;  /* 0x00000005ff007819 */ /* 0x004fca0000011602 */
        /* <DEDUP_REMOVED lines=17> */
.L_x_9779:
[----:B------:R-:W-:Y:S05]  /*0160*/  BSYNC B0 ;  /* 0x0000000000007941 */ /* 0x000fea0003800000 */
.L_x_9778:
        /* <DEDUP_REMOVED lines=36> */
.L_x_9780:
        /* <DEDUP_REMOVED lines=22> */
.L_x_9781:
        /* <DEDUP_REMOVED lines=18> */
.L_x_9782:
        /* <DEDUP_REMOVED lines=22> */
.L_x_9783:
        /* <DEDUP_REMOVED lines=22> */
.L_x_9784:
[----:B---3--:R-:W-:Y:S01]  /*08f0*/  ISETP.NE.AND P0, PT, R3, RZ, PT ;  /* 0x000000ff0300720c */ /* 0x008fe20003f05270 */
[----:B------:R-:W-:Y:S01]  /*0900*/  IMAD.MOV.U32 R17, RZ, RZ, 0x1 ;  /* 0x00000001ff117424 */ /* 0x000fe200078e00ff */
[----:B------:R-:W-:Y:S01]  /*0910*/  NOP ;  /* 0x0000000000007918 */ /* 0x000fe20000000000 */
[----:B------:R-:W-:-:S03]  /*0920*/  LOP3.LUT R18, R2, 0x7f, RZ, 0xc0, !PT ;  /* 0x0000007f02127812 */ /* 0x000fc600078ec0ff */
[----:B------:R-:W-:Y:S01]  /*0930*/  SEL R17, R17, 0x2, !P0 ;  /* 0x0000000211117807 */ /* 0x000fe20004000000 */
[----:B-12-4-:R-:W-:Y:S06]  /*0940*/  BAR.SYNC.DEFER_BLOCKING 0x0 ;  /* 0x0000000000007b1d */ /* 0x016fec0000010000 */
[----:B------:R-:W-:Y:S05]  /*0950*/  @!P0 BRA `(.L_x_9785) ;  /* 0x000000dc00508947 */ /* 0x000fea0003800000 */
.L_x_9786:
        /* <DEDUP_REMOVED lines=16> */
[----:B------:R-:W-:Y:S01]  /*0a60*/  LOP3.LUT R144, R17, 0x1, RZ, 0xfc, !PT ;  /* 0x0000000111907812 */ /* 0x000fe200078efcff */
[----:B------:R-:W-:Y:S01]  /*0a70*/  IMAD.MOV.U32 R18, RZ, RZ, RZ ;  /* 0x000000ffff127224 */ /* 0x000fe200078e00ff */
[----:B------:R-:W-:Y:S01]  /*0a80*/  SHF.R.S32.HI R3, RZ, 0x1f, R0 ;  /* 0x0000001fff037819 */ /* 0x000fe20000011400 */
[----:B------:R-:W-:-:S03]  /*0a90*/  UMOV UR46, URZ ;  /* 0x0000003f002e7c82 */ /* 0x000fc60008000000 */
[CC--:B------:R-:W-:Y:S01]  /*0aa0*/  LEA.HI R6, R3.reuse, R0.reuse, RZ, 0x4 ;  /* 0x0000000003067211 */ /* 0x0c0fe200078f20ff */
[----:B------:R-:W2:Y:S01]  /*0ab0*/  S2UR UR6, SR_SWINHI ;  /* 0x00000000000679c3 */ /* 0x000ea20000002f00 */
[CC--:B------:R-:W-:Y:S02]  /*0ac0*/  LEA.HI R4, R3.reuse, R0.reuse, RZ, 0x7 ;  /* 0x0000000003047211 */ /* 0x0c0fe400078f38ff */
[----:B------:R-:W-:Y:S02]  /*0ad0*/  LEA.HI R8, R3, R0, RZ, 0x5 ;  /* 0x0000000003087211 */ /* 0x000fe400078f28ff */
[----:B------:R-:W-:Y:S02]  /*0ae0*/  SHF.R.S32.HI R7, RZ, 0x4, R6 ;  /* 0x00000004ff077819 */ /* 0x000fe40000011406 */
[----:B------:R-:W-:Y:S02]  /*0af0*/  LOP3.LUT R3, R6, 0xfffffff0, RZ, 0xc0, !PT ;  /* 0xfffffff006037812 */ /* 0x000fe400078ec0ff */
[----:B------:R-:W-:-:S02]  /*0b00*/  SHF.R.S32.HI R5, RZ, 0x7, R4 ;  /* 0x00000007ff057819 */ /* 0x000fc40000011404 */
[----:B------:R-:W-:Y:S01]  /*0b10*/  LOP3.LUT R9, R4, 0xffffff80, RZ, 0xc0, !PT ;  /* 0xffffff8004097812 */ /* 0x000fe200078ec0ff */
[----:B------:R-:W-:Y:S01]  /*0b20*/  IMAD.IADD R3, R0, 0x1, -R3 ;  /* 0x0000000100037824 */ /* 0x000fe200078e0a03 */
[----:B------:R-:W-:Y:S01]  /*0b30*/  LEA.HI R4, R6, R7, RZ, 0x1 ;  /* 0x0000000706047211 */ /* 0x000fe200078f08ff */
[----:B------:R-:W-:Y:S01]  /*0b40*/  IMAD.HI R10, R5, 0x55555556, RZ ;  /* 0x55555556050a7827 */ /* 0x000fe200078e02ff */
[----:B------:R-:W-:Y:S01]  /*0b50*/  SHF.R.S32.HI R8, RZ, 0x5, R8 ;  /* 0x00000005ff087819 */ /* 0x000fe20000011408 */
[----:B-1----:R-:W-:Y:S01]  /*0b60*/  ULEA UR47, UR4, UR47, 0x18 ;  /* 0x0000002f042f7291 */ /* 0x002fe2000f8ec03f */
[----:B------:R-:W-:Y:S01]  /*0b70*/  LOP3.LUT R4, R4, 0x1ffffffe, RZ, 0xc0, !PT ;  /* 0x1ffffffe04047812 */ /* 0x000fe200078ec0ff */
[----:B------:R-:W-:Y:S01]  /*0b80*/  IMAD.IADD R9, R0, 0x1, -R9 ;  /* 0x0000000100097824 */ /* 0x000fe200078e0a09 */
[--C-:B------:R-:W-:Y:S01]  /*0b90*/  SHF.R.S32.HI R0, RZ, 0x1f, R3.reuse ;  /* 0x0000001fff007819 */ /* 0x100fe20000011403 */
[----:B------:R-:W-:Y:S01]  /*0ba0*/  IMAD R14, R8, 0x10, R3 ;  /* 0x00000010080e7824 */ /* 0x000fe200078e0203 */
[----:B------:R-:W-:Y:S01]  /*0bb0*/  LEA.HI R10, R10, R10, RZ, 0x1 ;  /* 0x0000000a0a0a7211 */ /* 0x000fe200078f08ff */
[----:B------:R-:W-:Y:S01]  /*0bc0*/  IMAD.IADD R7, R7, 0x1, -R4 ;  /* 0x0000000107077824 */ /* 0x000fe200078e0a04 */
[CC--:B------:R-:W-:Y:S01]  /*0bd0*/  LEA.HI R4, R0.reuse, R3.reuse, RZ, 0x2 ;  /* 0x0000000300047211 */ /* 0x0c0fe200078f10ff */
[----:B------:R-:W-:Y:S01]  /*0be0*/  UMOV UR4, UR47 ;  /* 0x0000002f00047c82 */ /* 0x000fe20008000000 */
[----:B--2---:R-:W-:Y:S01]  /*0bf0*/  UMOV UR5, UR6 ;  /* 0x0000000600057c82 */ /* 0x004fe20008000000 */
[----:B------:R-:W-:Y:S01]  /*0c00*/  LEA.HI R0, R0, R3, RZ, 0x3 ;  /* 0x0000000300007211 */ /* 0x000fe200078f18ff */
[----:B------:R-:W-:Y:S01]  /*0c10*/  IMAD R10, R10, -0x3, R5 ;  /* 0xfffffffd0a0a7824 */ /* 0x000fe200078e0205 */
[----:B------:R-:W-:Y:S01]  /*0c20*/  SHF.R.S32.HI R6, RZ, 0x1f, R9 ;  /* 0x0000001fff067819 */ /* 0x000fe20000011409 */
[----:B------:R-:W-:-:S02]  /*0c30*/  IMAD.SHL.U32 R7, R7, 0x8, RZ ;  /* 0x0000000807077824 */ /* 0x000fc400078e00ff */
[----:B------:R-:W-:Y:S01]  /*0c40*/  IMAD.SHL.U32 R5, R0, 0x10, RZ ;  /* 0x0000001000057824 */ /* 0x000fe200078e00ff */
[----:B------:R-:W-:Y:S01]  /*0c50*/  LOP3.LUT R0, R4, 0x7fffffc, RZ, 0xc0, !PT ;  /* 0x07fffffc04007812 */ /* 0x000fe200078ec0ff */
[----:B------:R-:W-:Y:S01]  /*0c60*/  IMAD.U32 R150, RZ, RZ, UR4 ;  /* 0x00000004ff967e24 */ /* 0x000fe2000f8e00ff */
[----:B------:R-:W-:Y:S01]  /*0c70*/  SHF.R.S32.HI R4, RZ, 0x2, R4 ;  /* 0x00000002ff047819 */ /* 0x000fe20000011404 */
[----:B------:R-:W-:Y:S01]  /*0c80*/  IMAD.U32 R151, RZ, RZ, UR5 ;  /* 0x00000005ff977e24 */ /* 0x000fe2000f8e00ff */
[-C--:B------:R-:W-:Y:S01]  /*0c90*/  LEA.HI R11, R6, R9.reuse, RZ, 0x2 ;  /* 0x00000009060b7211 */ /* 0x080fe200078f10ff */
[----:B------:R-:W-:Y:S01]  /*0ca0*/  IMAD.IADD R0, R3, 0x1, -R0 ;  /* 0x0000000103007824 */ /* 0x000fe200078e0a00 */
[----:B------:R-:W-:Y:S01]  /*0cb0*/  LOP3.LUT R5, R5, 0x7fffff80, RZ, 0xc0, !PT ;  /* 0x7fffff8005057812 */ /* 0x000fe200078ec0ff */
[----:B------:R-:W-:Y:S01]  /*0cc0*/  IMAD.SHL.U32 R4, R4, 0x40, RZ ;  /* 0x0000004004047824 */ /* 0x000fe200078e00ff */
[----:B------:R-:W-:Y:S01]  /*0cd0*/  SHF.R.S32.HI R12, RZ, 0x2, R11 ;  /* 0x00000002ff0c7819 */ /* 0x000fe2000001140b */
[----:B------:R-:W-:Y:S01]  /*0ce0*/  IMAD.U32 R3, R14, 0x20, R7 ;  /* 0x000000200e037824 */ /* 0x000fe200078e0007 */
[----:B------:R-:W-:Y:S01]  /*0cf0*/  SHF.R.S32.HI R13, RZ, 0x1f, R11 ;  /* 0x0000001fff0d7819 */ /* 0x000fe2000001140b */
[----:B------:R-:W-:Y:S01]  /*0d00*/  IMAD R5, R8, 0x100, R5 ;  /* 0x0000010008057824 */ /* 0x000fe200078e0205 */
[----:B------:R-:W-:Y:S01]  /*0d10*/  LOP3.LUT R4, R4, 0x40, RZ, 0xc0, !PT ;  /* 0x0000004004047812 */ /* 0x000fe200078ec0ff */
[----:B------:R-:W-:Y:S01]  /*0d20*/  UMOV UR5, URZ ;  /* 0x0000003f00057c82 */ /* 0x000fe20008000000 */
[----:B------:R-:W-:Y:S01]  /*0d30*/  LEA.HI R13, R13, R12, RZ, 0x3 ;  /* 0x0000000c0d0d7211 */ /* 0x000fe200078f18ff */
[----:B------:R-:W-:Y:S01]  /*0d40*/  IMAD R5, R0, 0x10, R5 ;  /* 0x0000001000057824 */ /* 0x000fe200078e0205 */
[----:B------:R-:W-:Y:S01]  /*0d50*/  LOP3.LUT R7, R4, 0x8, R7, 0xf8, !PT ;  /* 0x0000000804077812 */ /* 0x000fe200078ef807 */
[----:B------:R-:W-:Y:S01]  /*0d60*/  IMAD.WIDE R150, R3, 0x2, R150 ;  /* 0x0000000203967825 */ /* 0x000fe200078e0296 */
[----:B------:R-:W-:Y:S01]  /*0d70*/  SHF.R.U32.HI R4, RZ, 0x3, R4 ;  /* 0x00000003ff047819 */ /* 0x000fe20000011604 */
[----:B------:R-:W-:Y:S01]  /*0d80*/  UMOV UR4, UR7 ;  /* 0x0000000700047c82 */ /* 0x000fe20008000000 */
[----:B------:R-:W-:Y:S01]  /*0d90*/  LOP3.LUT R13, R13, 0xfffffff8, RZ, 0xc0, !PT ;  /* 0xfffffff80d0d7812 */ /* 0x000fe200078ec0ff */
[----:B------:R-:W-:Y:S01]  /*0da0*/  IMAD.U32 R148, RZ, RZ, UR5 ;  /* 0x00000005ff947e24 */ /* 0x000fe2000f8e00ff */
[----:B------:R-:W-:-:S02]  /*0db0*/  LEA.HI R6, R6, R9, RZ, 0x5 ;  /* 0x0000000906067211 */ /* 0x000fc400078f28ff */
[----:B------:R-:W-:Y:S01]  /*0dc0*/  LOP3.LUT R4, R7, R4, RZ, 0x3c, !PT ;  /* 0x0000000407047212 */ /* 0x000fe200078e3cff */
[----:B------:R-:W-:Y:S01]  /*0dd0*/  IMAD.IADD R13, R12, 0x1, -R13 ;  /* 0x000000010c0d7824 */ /* 0x000fe200078e0a0d */
[----:B------:R-:W-:Y:S02]  /*0de0*/  SHF.R.S32.HI R6, RZ, 0x5, R6 ;  /* 0x00000005ff067819 */ /* 0x000fe40000011406 */
[----:B------:R-:W-:Y:S01]  /*0df0*/  LOP3.LUT R8, R11, 0x7ffffffc, RZ, 0xc0, !PT ;  /* 0x7ffffffc0b087812 */ /* 0x000fe200078ec0ff */
[----:B------:R-:W-:Y:S02]  /*0e00*/  IMAD.IADD R4, R4, 0x1, R5 ;  /* 0x0000000104047824 */ /* 0x000fe400078e0205 */
[----:B------:R-:W-:Y:S02]  /*0e10*/  IMAD R13, R6, 0x10, R13 ;  /* 0x00000010060d7824 */ /* 0x000fe400078e020d */
[----:B------:R-:W-:Y:S01]  /*0e20*/  IMAD.IADD R19, R9, 0x1, -R8 ;  /* 0x0000000109137824 */ /* 0x000fe200078e0a08 */
[----:B------:R-:W-:Y:S01]  /*0e30*/  LEA R22, R4, UR47, 0x1 ;  /* 0x0000002f04167c11 */ /* 0x000fe2000f8e08ff */
[----:B------:R-:W-:-:S07]  /*0e40*/  IMAD R23, R10, 0x40, R13 ;  /* 0x000000400a177824 */ /* 0x000fce00078e020d */
.L_x_9829:
        /* <DEDUP_REMOVED lines=11> */
[----:B--2---:R-:W-:Y:S05]  /*0f00*/  @!P0 BRA `(.L_x_9787) ;  /* 0x0000000000248947 */ /* 0x004fea0003800000 */
        /* <DEDUP_REMOVED lines=9> */
.L_x_9787:
        /* <DEDUP_REMOVED lines=8> */
.L_x_9788:
[----:B------:R-:W-:Y:S01]  /*1020*/  R2UR UR5, R147 ;  /* 0x00000000930572ca */ /* 0x000fe200000e0000 */
[----:B------:R-:W1:Y:S01]  /*1030*/  LDC R4, c[0x0][0x288] ;  /* 0x0000a200ff047b82 */ /* 0x000e620000000800 */
[----:B------:R-:W-:Y:S01]  /*1040*/  ULDC UR6, c[0x0][0xdac] ;  /* 0x00036b0000067ab9 */ /* 0x000fe20000000800 */
[----:B------:R-:W-:Y:S01]  /*1050*/  ULDC.64 UR10, c[0x0][0x3f8] ;  /* 0x0000fe00000a7ab9 */ /* 0x000fe20000000a00 */
[----:B------:R-:W-:Y:S01]  /*1060*/  ULDC UR43, c[0x0][0xdb8] ;  /* 0x00036e00002b7ab9 */ /* 0x000fe20000000800 */
[----:B------:R-:W-:Y:S01]  /*1070*/  UISETP.NE.U32.AND UP0, UPT, UR10, URZ, UPT ;  /* 0x0000003f0a00728c */ /* 0x000fe2000bf05070 */
[----:B------:R-:W-:Y:S01]  /*1080*/  PLOP3.LUT P0, PT, PT, PT, PT, 0x80, 0x0 ;  /* 0x000000000000781c */ /* 0x000fe20003f0f070 */
[----:B------:R-:W-:Y:S01]  /*1090*/  UIADD3 UR4, UR7, -UR4, URZ ;  /* 0x8000000407047290 */ /* 0x000fe2000fffe03f */
[----:B------:R-:W-:Y:S01]  /*10a0*/  CS2R R12, SRZ ;  /* 0x00000000000c7805 */ /* 0x000fe2000001ff00 */
[----:B------:R-:W2:Y:S01]  /*10b0*/  LDC R65, c[0x0][0x2e0] ;  /* 0x0000b800ff417b82 */ /* 0x000ea20000000800 */
[----:B------:R-:W-:Y:S01]  /*10c0*/  UISETP.NE.AND.EX UP0, UPT, UR11, URZ, UPT, UP0 ;  /* 0x0000003f0b00728c */ /* 0x000fe2000bf05300 */
[----:B------:R-:W-:Y:S01]  /*10d0*/  IMAD.MOV.U32 R71, RZ, RZ, RZ ;  /* 0x000000ffff477224 */ /* 0x000fe200078e00ff */
[----:B------:R-:W-:Y:S01]  /*10e0*/  CS2R R38, SRZ ;  /* 0x0000000000267805 */ /* 0x000fe2000001ff00 */
[----:B------:R-:W-:Y:S01]  /*10f0*/  ULOP3.LUT UR5, URZ, UR5, URZ, 0x33, !UPT ;  /* 0x000000053f057292 */ /* 0x000fe2000f8e333f */
[----:B------:R-:W-:-:S02]  /*1100*/  CS2R R42, SRZ ;  /* 0x00000000002a7805 */ /* 0x000fc4000001ff00 */
[----:B------:R-:W-:Y:S02]  /*1110*/  CS2R R28, SRZ ;  /* 0x00000000001c7805 */ /* 0x000fe4000001ff00 */
[----:B------:R-:W-:Y:S01]  /*1120*/  CS2R R14, SRZ ;  /* 0x00000000000e7805 */ /* 0x000fe2000001ff00 */
[----:B------:R-:W-:Y:S01]  /*1130*/  UIADD3 UR5, UR5, UR6, URZ ;  /* 0x0000000605057290 */ /* 0x000fe2000fffe03f */
[----:B------:R-:W-:Y:S02]  /*1140*/  CS2R R44, SRZ ;  /* 0x00000000002c7805 */ /* 0x000fe4000001ff00 */
[----:B------:R-:W-:Y:S01]  /*1150*/  CS2R R46, SRZ ;  /* 0x00000000002e7805 */ /* 0x000fe2000001ff00 */
[----:B------:R-:W-:Y:S01]  /*1160*/  ULDC UR6, c[0x0][0x404] ;  /* 0x0001010000067ab9 */ /* 0x000fe20000000800 */
[----:B------:R-:W-:Y:S01]  /*1170*/  UIMAD UR42, UR5, 0xc0, URZ ;  /* 0x000000c0052a78a4 */ /* 0x000fe2000f8e023f */
[----:B------:R-:W-:Y:S01]  /*1180*/  CS2R R32, SRZ ;  /* 0x0000000000207805 */ /* 0x000fe2000001ff00 */
[----:B------:R-:W-:Y:S01]  /*1190*/  USEL UR5, UR6, 0x1, UP0 ;  /* 0x0000000106057887 */ /* 0x000fe20008000000 */
[----:B------:R-:W-:Y:S01]  /*11a0*/  CS2R R20, SRZ ;  /* 0x0000000000147805 */ /* 0x000fe2000001ff00 */
[----:B------:R-:W-:Y:S01]  /*11b0*/  UISETP.NE.AND UP0, UPT, UR43, 0x1, UPT ;  /* 0x000000012b00788c */ /* 0x000fe2000bf05270 */
[----:B------:R-:W-:Y:S01]  /*11c0*/  CS2R R48, SRZ ;  /* 0x0000000000307805 */ /* 0x000fe2000001ff00 */
[----:B------:R-:W-:Y:S01]  /*11d0*/  IMAD.U32 R17, RZ, RZ, UR42 ;  /* 0x0000002aff117e24 */ /* 0x000fe2000f8e00ff */
[----:B------:R-:W-:Y:S01]  /*11e0*/  CS2R R24, SRZ ;  /* 0x0000000000187805 */ /* 0x000fe2000001ff00 */
[----:B------:R-:W-:Y:S01]  /*11f0*/  IMAD.MOV.U32 R50, RZ, RZ, RZ ;  /* 0x000000ffff327224 */ /* 0x000fe200078e00ff */
[----:B------:R-:W-:-:S02]  /*1200*/  CS2R R52, SRZ ;  /* 0x0000000000347805 */ /* 0x000fc4000001ff00 */
        /* <DEDUP_REMOVED lines=10> */
[----:B------:R-:W-:Y:S01]  /*12b0*/  IMAD.HI R0, R0, 0x38e38e39, RZ ;  /* 0x38e38e3900007827 */ /* 0x000fe200078e02ff */
[----:B------:R-:W-:Y:S01]  /*12c0*/  UIMAD.WIDE.U32 UR4, UR8, UR4, URZ ;  /* 0x00000004080472a5 */ /* 0x000fe2000f8e003f */
[----:B------:R-:W-:Y:S01]  /*12d0*/  CS2R R56, SRZ ;  /* 0x0000000000387805 */ /* 0x000fe2000001ff00 */
[----:B------:R-:W-:Y:S01]  /*12e0*/  UMOV UR44, UR8 ;  /* 0x00000008002c7c82 */ /* 0x000fe20008000000 */
[----:B------:R-:W-:Y:S01]  /*12f0*/  IMAD.HI R4, R4, 0x38e38e39, RZ ;  /* 0x38e38e3904047827 */ /* 0x000fe200078e02ff */
        /* <DEDUP_REMOVED lines=16> */
[----:B------:R-:W-:Y:S01]  /*1400*/  ISETP.GE.AND P1, PT, R64, 0x1, PT ;  /* 0x000000014000780c */ /* 0x000fe20003f26270 */
[----:B------:R-:W-:Y:S02]  /*1410*/  IMAD.MOV.U32 R9, RZ, RZ, RZ ;  /* 0x000000ffff097224 */ /* 0x000fe400078e00ff */
[----:B------:R-:W-:Y:S02]  /*1420*/  IMAD.MOV.U32 R11, RZ, RZ, RZ ;  /* 0x000000ffff0b7224 */ /* 0x000fe400078e00ff */
[----:B------:R-:W-:-:S02]  /*1430*/  IMAD.MOV.U32 R78, RZ, RZ, RZ ;  /* 0x000000ffff4e7224 */ /* 0x000fc400078e00ff */
[----:B------:R-:W-:-:S06]  /*1440*/  IMAD.MOV.U32 R80, RZ, RZ, RZ ;  /* 0x000000ffff507224 */ /* 0x000fcc00078e00ff */
[----:B------:R-:W-:Y:S05]  /*1450*/  @!P1 BRA `(.L_x_9789) ;  /* 0x000000c000949947 */ /* 0x000fea0003800000 */
[----:B------:R-:W-:Y:S01]  /*1460*/  VIADD R0, R2, 0xffffff80 ;  /* 0xffffff8002007836 */ /* 0x000fe20000000000 */
[----:B------:R-:W-:-:S04]  /*1470*/  UIADD3 UR6, UR47, 0x24300, URZ ;  /* 0x000243002f067890 */ /* 0x000fc8000fffe03f */
[----:B------:R-:W-:Y:S01]  /*1480*/  SHF.R.S32.HI R3, RZ, 0x1f, R0 ;  /* 0x0000001fff037819 */ /* 0x000fe20000011400 */
[----:B------:R-:W-:-:S03]  /*1490*/  ULOP3.LUT UP0, URZ, UR6, 0x9f, URZ, 0xc0, !UPT ;  /* 0x0000009f063f7892 */ /* 0x000fc6000f80c03f */
[----:B------:R-:W-:-:S03]  /*14a0*/  LEA.HI R3, R3, R0, RZ, 0x7 ;  /* 0x0000000003037211 */ /* 0x000fc600078f38ff */
[----:B------:R-:W-:Y:S02]  /*14b0*/  PLOP3.LUT P0, PT, PT, PT, UP0, 0x80, 0x0 ;  /* 0x000000000000781c */ /* 0x000fe40003f0f008 */
[----:B------:R-:W-:-:S06]  /*14c0*/  SHF.R.S32.HI R3, RZ, 0x7, R3 ;  /* 0x00000007ff037819 */ /* 0x000fcc0000011403 */
[----:B------:R-:W1:Y:S02]  /*14d0*/  SHFL.IDX PT, R3, R3, RZ, 0x1f ;  /* 0x00001fff03037589 */ /* 0x000e6400000e0000 */
[----:B-1----:R-:W-:-:S13]  /*14e0*/  R2UR UR7, R3 ;  /* 0x00000000030772ca */ /* 0x002fda00000e0000 */
[----:B------:R-:W-:Y:S02]  /*14f0*/  UIMAD.WIDE UR4, UR7, 0x55555556, URZ ;  /* 0x55555556070478a5 */ /* 0x000fe4000f8e023f */
[----:B------:R-:W-:Y:S02]  /*1500*/  IMAD.U32 R146, RZ, RZ, UR7 ;  /* 0x00000007ff927e24 */ /* 0x000fe4000f8e00ff */
        /* <DEDUP_REMOVED lines=8> */
[----:B------:R-:W-:-:S04]  /*1590*/  ULOP3.LUT UR36, UR4, 0x3fff, URZ, 0xc0, !UPT ;  /* 0x00003fff04247892 */ /* 0x000fc8000f8ec03f */
        /* <DEDUP_REMOVED lines=18> */
.L_x_9790:
[----:B------:R-:W-:Y:S02]  /*16c0*/  LEA.HI R0, R18, R18, RZ, 0x1 ;  /* 0x0000001212007211 */ /* 0x000fe400078f08ff */
[----:B------:R-:W-:Y:S02]  /*16d0*/  ISETP.NE.AND P0, PT, R144, 0x3, PT ;  /* 0x000000039000780c */ /* 0x000fe40003f05270 */
[----:B------:R-:W-:-:S05]  /*16e0*/  LOP3.LUT R3, R0, 0xfffffffe, RZ, 0xc0, !PT ;  /* 0xfffffffe00037812 */ /* 0x000fca00078ec0ff */
[----:B------:R-:W-:-:S05]  /*16f0*/  IMAD.IADD R0, R18, 0x1, -R3 ;  /* 0x0000000112007824 */ /* 0x000fca00078e0a03 */
[----:B------:R-:W-:-:S04]  /*1700*/  SHF.L.U32 R0, R0, 0x1f, RZ ;  /* 0x0000001f00007819 */ /* 0x000fc800000006ff */
[----:B------:R-:W1:Y:S02]  /*1710*/  SYNCS.PHASECHK.TRANS64.TRYWAIT P1, [UR47+0x31c00], R0 ;  /* 0x031c0000ff0075a7 */ /* 0x000e64000802016f */
[----:B-1----:R-:W-:Y:S05]  /*1720*/  @!P1 BRA `(.L_x_9791) ;  /* 0x000000fc00d89947 */ /* 0x002fea0003800000 */
.L_x_9888:
[----:B------:R-:W-:Y:S05]  /*1730*/  @!P0 BRA `(.L_x_9792) ;  /* 0x0000000000048947 */ /* 0x000fea0003800000 */
[----:B------:R-:W-:Y:S01]  /*1740*/  BPT.TRAP 0x1 ;  /* 0x000000040000795c */ /* 0x000fe20000300000 */
.L_x_9792:
        /* <DEDUP_REMOVED lines=8> */
.L_x_9793:
[----:B------:R-:W-:Y:S01]  /*17d0*/  LOP3.LUT P1, RZ, R2, 0x7f, RZ, 0xc0, !PT ;  /* 0x0000007f02ff7812 */ /* 0x000fe2000782c0ff */
[----:B------:R-:W-:Y:S01]  /*17e0*/  IMAD.MOV.U32 R71, RZ, RZ, RZ ;  /* 0x000000ffff477224 */ /* 0x000fe200078e00ff */
[----:B--2---:R-:W-:Y:S11]  /*17f0*/  @P2 BRA `(.L_x_9794) ;  /* 0x0000000000082947 */ /* 0x004ff60003800000 */
[----:B------:R-:W2:Y:S02]  /*1800*/  SYNCS.PHASECHK.TRANS64.TRYWAIT P2, [R3+URZ+0x31c30], R0 ;  /* 0x031c3000030075a7 */ /* 0x000ea4000804017f */
[----:B--2---:R-:W-:Y:S05]  /*1810*/  @!P2 BRA `(.L_x_9795) ;  /* 0x000000fc00b4a947 */ /* 0x004fea0003800000 */
.L_x_9794:
[----:B------:R-:W-:Y:S05]  /*1820*/  WARPSYNC.ALL ;  /* 0x0000000000007948 */ /* 0x000fea0003800000 */
[----:B------:R-:W-:Y:S01]  /*1830*/  UIADD3 UR4, UR47, 0x16a00, URZ ;  /* 0x00016a002f047890 */ /* 0x000fe2000fffe03f */
[----:B------:R-:W-:Y:S01]  /*1840*/  WARPGROUP.ARRIVE ;  /* 0x00000000000079c5 */ /* 0x000fe20000000000 */
[----:B------:R-:W-:Y:S01]  /*1850*/  UMOV UR5, 0x80000020 ;  /* 0x8000002000057882 */ /* 0x000fe20000000000 */
[----:B------:R-:W-:Y:S01]  /*1860*/  UMOV UR7, 0x80000020 ;  /* 0x8000002000077882 */ /* 0x000fe20000000000 */
[----:B------:R-:W-:Y:S01]  /*1870*/  USHF.R.U32.HI UR4, URZ, 0x4, UR4 ;  /* 0x000000043f047899 */ /* 0x000fe20008011604 */
[----:B------:R-:W3:Y:S01]  /*1880*/  LDC R4, c[0x0][0x288] ;  /* 0x0000a200ff047b82 */ /* 0x000ee20000000800 */
[----:B------:R-:W-:Y:S01]  /*1890*/  UMOV UR9, UR5 ;  /* 0x0000000500097c82 */ /* 0x000fe20008000000 */
[----:B------:R-:W-:Y:S01]  /*18a0*/  UMOV UR11, 0x80000020 ;  /* 0x80000020000b7882 */ /* 0x000fe20000000000 */
[----:B------:R-:W-:Y:S01]  /*18b0*/  ULOP3.LUT UR4, UR4, 0x3fff, URZ, 0xc0, !UPT ;  /* 0x00003fff04047892 */ /* 0x000fe2000f8ec03f */
[----:B------:R-:W-:Y:S01]  /*18c0*/  IMAD R5, R64, -0x90, R65 ;  /* 0xffffff7040057824 */ /* 0x000fe200078e0241 */
[----:B------:R-:W-:Y:S01]  /*18d0*/  UMOV UR13, UR5 ;  /* 0x00000005000d7c82 */ /* 0x000fe20008000000 */
[----:B------:R-:W-:Y:S01]  /*18e0*/  UMOV UR15, 0x80000020 ;  /* 0x80000020000f7882 */ /* 0x000fe20000000000 */
[----:B------:R-:W-:Y:S01]  /*18f0*/  ULOP3.LUT UR40, UR4, 0x10000, URZ, 0xfc, !UPT ;  /* 0x0001000004287892 */ /* 0x000fe2000f8efc3f */
[----:B------:R-:W-:Y:S01]  /*1900*/  VIADD R12, R5, 0x90 ;  /* 0x00000090050c7836 */ /* 0x000fe20000000000 */
[----:B------:R-:W-:Y:S01]  /*1910*/  ULOP3.LUT UR4, UR36, 0x10000, URZ, 0xfc, !UPT ;  /* 0x0001000024047892 */ /* 0x000fe2000f8efc3f */
[----:B------:R-:W-:Y:S01]  /*1920*/  VIADD R111, R23, UR42 ;  /* 0x0000002a176f7c36 */ /* 0x000fe20008000000 */
[----:B------:R-:W-:Y:S01]  /*1930*/  UIMAD UR6, UR46, 0x6c0, UR40 ;  /* 0x000006c02e0678a4 */ /* 0x000fe2000f8e0228 */
[----:B------:R-:W-:Y:S01]  /*1940*/  IMAD R12, R19, -0x2, R12 ;  /* 0xfffffffe130c7824 */ /* 0x000fe200078e020c */
[----:B------:R-:W-:Y:S01]  /*1950*/  UMOV UR17, UR5 ;  /* 0x0000000500117c82 */ /* 0x000fe20008000000 */
[----:B------:R-:W-:Y:S01]  /*1960*/  UMOV UR19, 0x80000020 ;  /* 0x8000002000137882 */ /* 0x000fe20000000000 */
[----:B------:R-:W-:Y:S01]  /*1970*/  UIADD3 UR10, UR6, 0x40, URZ ;  /* 0x00000040060a7890 */ /* 0x000fe2000fffe03f */
[----:B------:R-:W-:Y:S01]  /*1980*/  UMOV UR8, UR4 ;  /* 0x0000000400087c82 */ /* 0x000fe20008000000 */
[----:B------:R-:W-:-:S03]  /*1990*/  UIADD3 UR14, UR6, 0xc0, URZ ;  /* 0x000000c0060e7890 */ /* 0x000fc6000fffe03f */
[----:B------:R-:W-:Y:S01]  /*19a0*/  HGMMA.64x16x16.F32.BF16 R96, gdesc[UR4], RZ, !UPT, gsb0 ;  /* 0x00200000046079f0 */ /* 0x000fe2000c0018ff */
[----:B------:R-:W-:Y:S01]  /*19b0*/  UMOV UR12, UR4 ;  /* 0x00000004000c7c82 */ /* 0x000fe20008000000 */
[----:B------:R-:W-:Y:S01]  /*19c0*/  UIADD3 UR18, UR6, 0x100, URZ ;  /* 0x0000010006127890 */ /* 0x000fe2000fffe03f */
[----:B------:R-:W-:Y:S01]  /*19d0*/  UMOV UR16, UR4 ;  /* 0x0000000400107c82 */ /* 0x000fe20008000000 */
[----:B------:R-:W-:Y:S01]  /*19e0*/  UIADD3 UR22, UR6, 0x140, URZ ;  /* 0x0000014006167890 */ /* 0x000fe2000fffe03f */
[----:B---3--:R-:W-:Y:S01]  /*19f0*/  IADD3 R14, -R4, 0x91, R5 ;  /* 0x00000091040e7810 */ /* 0x008fe20007ffe105 */
[----:B------:R-:W-:Y:S01]  /*1a00*/  UMOV UR20, UR4 ;  /* 0x0000000400147c82 */ /* 0x000fe20008000000 */
[----:B------:R-:W-:Y:S01]  /*1a10*/  UMOV UR21, UR5 ;  /* 0x0000000500157c82 */ /* 0x000fe20008000000 */
[----:B------:R-:W-:Y:S01]  /*1a20*/  UMOV UR23, 0x80000020 ;  /* 0x8000002000177882 */ /* 0x000fe20000000000 */
[----:B------:R-:W-:Y:S01]  /*1a30*/  UIADD3 UR26, UR6, 0x180, URZ ;  /* 0x00000180061a7890 */ /* 0x000fe2000fffe03f */
[----:B------:R-:W-:Y:S01]  /*1a40*/  IMAD R14, R19, -0x2, R14 ;  /* 0xfffffffe130e7824 */ /* 0x000fe200078e020e */
[----:B------:R-:W-:Y:S01]  /*1a50*/  UMOV UR24, UR4 ;  /* 0x0000000400187c82 */ /* 0x000fe20008000000 */
[----:B------:R-:W-:Y:S01]  /*1a60*/  UMOV UR25, UR5 ;  /* 0x0000000500197c82 */ /* 0x000fe20008000000 */
[----:B------:R-:W-:Y:S01]  /*1a70*/  UMOV UR27, 0x80000020 ;  /* 0x80000020001b7882 */ /* 0x000fe20000000000 */
[----:B------:R-:W-:Y:S01]  /*1a80*/  UIADD3 UR30, UR6, 0x1c0, URZ ;  /* 0x000001c0061e7890 */ /* 0x000fe2000fffe03f */
[----:B------:R-:W-:Y:S01]  /*1a90*/  VIADDMNMX R5, R111, R14, R12, PT ;  /* 0x0000000e6f057246 */ /* 0x000fe2000380010c */
[----:B------:R-:W-:Y:S01]  /*1aa0*/  UMOV UR28, UR4 ;  /* 0x00000004001c7c82 */ /* 0x000fe20008000000 */
[----:B------:R-:W-:Y:S01]  /*1ab0*/  UMOV UR29, UR5 ;  /* 0x00000005001d7c82 */ /* 0x000fe20008000000 */
[----:B------:R-:W-:Y:S01]  /*1ac0*/  UMOV UR31, 0x80000020 ;  /* 0x80000020001f7882 */ /* 0x000fe20000000000 */
[----:B------:R-:W-:Y:S01]  /*1ad0*/  UIADD3 UR7, UR4, 0x2, URZ ;  /* 0x0000000204077890 */ /* 0x000fe2000fffe03f */
[C---:B------:R-:W-:Y:S01]  /*1ae0*/  ISETP.GT.AND P2, PT, R5.reuse, RZ, PT ;  /* 0x000000ff0500720c */ /* 0x040fe20003f44270 */
[----:B------:R-:W-:Y:S01]  /*1af0*/  UIADD3 UR34, UR6, 0x400, URZ ;  /* 0x0000040006227890 */ /* 0x000fe2000fffe03f */
[C---:B------:R-:W-:Y:S01]  /*1b00*/  ISETP.GT.AND P3, PT, R5.reuse, 0x1, PT ;  /* 0x000000010500780c */ /* 0x040fe20003f64270 */
[----:B------:R-:W-:Y:S01]  /*1b10*/  UMOV UR35, 0x80000020 ;  /* 0x8000002000237882 */ /* 0x000fe20000000000 */
[----:B------:R-:W-:Y:S01]  /*1b20*/  UIADD3 UR38, UR6, 0x2c2, URZ ;  /* 0x000002c206267890 */ /* 0x000fe2000fffe03f */
[----:B------:R-:W-:Y:S01]  /*1b30*/  ISETP.GT.AND P4, PT, R5, 0x8, PT ;  /* 0x000000080500780c */ /* 0x000fe20003f84270 */
[----:B------:R-:W-:Y:S01]  /*1b40*/  UMOV UR39, 0x80000020 ;  /* 0x8000002000277882 */ /* 0x000fe20000000000 */
[----:B------:R-:W-:Y:S01]  /*1b50*/  UIADD3 UR50, UR6, 0x500, URZ ;  /* 0x0000050006327890 */ /* 0x000fe2000fffe03f */
[----:B------:R-:W-:Y:S01]  /*1b60*/  IADD3 R111, R14, 0x8, R111 ;  /* 0x000000080e6f7810 */ /* 0x000fe20007ffe06f */
[----:B------:R-:W-:Y:S01]  /*1b70*/  UMOV UR51, 0x80000020 ;  /* 0x8000002000337882 */ /* 0x000fe20000000000 */
[----:B------:R-:W-:-:S05]  /*1b80*/  IADD3 R65, -R4, UR42, R65 ;  /* 0x0000002a04417c10 */ /* 0x000fca000fffe141 */
[----:B------:R-:W-:Y:S01]  /*1b90*/  IMAD.HI R65, R65, 0x38e38e39, RZ ;  /* 0x38e38e3941417827 */ /* 0x000fe200078e02ff */
        /* <DEDUP_REMOVED lines=272> */
[----:B------:R-:W-:Y:S01]  /*2ca0*/  ISETP.GT.AND P2, PT, R5, 0x9, PT ;  /* 0x000000090500780c */ /* 0x000fe20003f44270 */
[----:B------:R-:W-:Y:S01]  /*2cb0*/  HGMMA.64x16x16.F32.BF16 R88, gdesc[UR24], R88, gsb0 ;  /* 0x00200000185879f0 */ /* 0x000fe20008001858 */
[----:B------:R-:W-:Y:S01]  /*2cc0*/  UIADD3 UR26, UR6, 0x502, URZ ;  /* 0x00000502061a7890 */ /* 0x000fe2000fffe03f */
[----:B------:R-:W-:Y:S01]  /*2cd0*/  FSEL R129, R100, -INF , P4 ;  /* 0xff80000064817808 */ /* 0x000fe20002000000 */
[----:B------:R-:W-:Y:S01]  /*2ce0*/  UMOV UR27, 0x80000020 ;  /* 0x80000020001b7882 */ /* 0x000fe20000000000 */
[----:B-12---:R-:W-:-:S02]  /*2cf0*/  FMNMX.FTZ R0, R125, R131, !PT ;  /* 0x000000837d007209 */ /* 0x006fc40007810000 */
[----:B------:R-:W-:Y:S02]  /*2d00*/  ISETP.GT.AND P3, PT, R5, 0x10, PT ;  /* 0x000000100500780c */ /* 0x000fe40003f64270 */
[----:B------:R-:W-:Y:S02]  /*2d10*/  FSEL R101, R101, -INF , P2 ;  /* 0xff80000065657808 */ /* 0x000fe40001000000 */
[----:B------:R-:W-:Y:S02]  /*2d20*/  FMNMX.FTZ R0, R129, R0, !PT ;  /* 0x0000000081007209 */ /* 0x000fe40007810000 */
[----:B------:R-:W-:Y:S02]  /*2d30*/  ISETP.GT.AND P2, PT, R5, 0x11, PT ;  /* 0x000000110500780c */ /* 0x000fe40003f44270 */
[----:B------:R-:W-:Y:S02]  /*2d40*/  FMNMX.FTZ R0, R101, R0, !PT ;  /* 0x0000000065007209 */ /* 0x000fe40007810000 */
[----:B------:R-:W-:Y:S01]  /*2d50*/  ISETP.GT.AND P4, PT, R5, 0x20, PT ;  /* 0x000000200500780c */ /* 0x000fe20003f84270 */
[----:B------:R-:W-:-:S02]  /*2d60*/  WARPGROUP.DEPBAR.LE gsb0, 0x0 ;  /* 0x00008000000079c5 */ /* 0x000fc40000010000 */
[----:B------:R-:W-:Y:S01]  /*2d70*/  WARPGROUP.ARRIVE ;  /* 0x00000000000079c5 */ /* 0x000fe20000000000 */
[----:B------:R-:W-:Y:S02]  /*2d80*/  FSEL R97, R88, -INF , P3 ;  /* 0xff80000058617808 */ /* 0x000fe40001800000 */
[----:B------:R-:W-:Y:S02]  /*2d90*/  ISETP.GT.AND P3, PT, R5, 0x18, PT ;  /* 0x000000180500780c */ /* 0x000fe40003f64270 */
[----:B------:R-:W-:Y:S01]  /*2da0*/  FSEL R89, R89, -INF , P2 ;  /* 0xff80000059597808 */ /* 0x000fe20001000000 */
[----:B------:R-:W-:Y:S01]  /*2db0*/  HGMMA.64x16x16.F32.BF16 R80, gdesc[UR24], R80, gsb0 ;  /* 0x00200000185079f0 */ /* 0x000fe20008001850 */
[----:B------:R-:W-:Y:S01]  /*2dc0*/  UIADD3 UR26, UR6, 0x542, URZ ;  /* 0x00000542061a7890 */ /* 0x000fe2000fffe03f */
[----:B------:R-:W-:Y:S01]  /*2dd0*/  FMNMX.FTZ R0, R97, R0, !PT ;  /* 0x0000000061007209 */ /* 0x000fe20007810000 */
[----:B------:R-:W-:Y:S01]  /*2de0*/  UMOV UR27, 0x80000020 ;  /* 0x80000020001b7882 */ /* 0x000fe20000000000 */
[----:B------:R-:W-:-:S02]  /*2df0*/  ISETP.GT.AND P2, PT, R5, 0x19, PT ;  /* 0x000000190500780c */ /* 0x000fc40003f44270 */
[----:B------:R-:W-:Y:S02]  /*2e00*/  FSEL R109, R92, -INF , P3 ;  /* 0xff8000005c6d7808 */ /* 0x000fe40001800000 */
[----:B------:R-:W-:Y:S02]  /*2e10*/  FMNMX.FTZ R0, R89, R0, !PT ;  /* 0x0000000059007209 */ /* 0x000fe40007810000 */
[----:B------:R-:W-:Y:S02]  /*2e20*/  FSEL R117, R93, -INF , P2 ;  /* 0xff8000005d757808 */ /* 0x000fe40001000000 */
[----:B------:R-:W-:Y:S02]  /*2e30*/  FMNMX.FTZ R0, R109, R0, !PT ;  /* 0x000000006d007209 */ /* 0x000fe40007810000 */
[----:B------:R-:W-:Y:S02]  /*2e40*/  ISETP.GT.AND P2, PT, R5, 0x21, PT ;  /* 0x000000210500780c */ /* 0x000fe40003f44270 */
[----:B------:R-:W-:-:S02]  /*2e50*/  FMNMX.FTZ R0, R117, R0, !PT ;  /* 0x0000000075007209 */ /* 0x000fc40007810000 */
        /* <DEDUP_REMOVED lines=8> */
[----:B------:R-:W-:Y:S01]  /*2ee0*/  ISETP.GT.AND P2, PT, R5, 0x29, PT ;  /* 0x000000290500780c */ /* 0x000fe20003f44270 */
[----:B------:R-:W-:Y:S01]  /*2ef0*/  UMOV UR27, 0x80000020 ;  /* 0x80000020001b7882 */ /* 0x000fe20000000000 */
[----:B------:R-:W-:-:S02]  /*2f00*/  FSEL R121, R84, -INF , P3 ;  /* 0xff80000054797808 */ /* 0x000fc40001800000 */
[----:B------:R-:W-:Y:S02]  /*2f10*/  FMNMX.FTZ R0, R127, R0, !PT ;  /* 0x000000007f007209 */ /* 0x000fe40007810000 */
[----:B------:R-:W-:Y:S02]  /*2f20*/  ISETP.GT.AND P4, PT, R5, 0x30, PT ;  /* 0x000000300500780c */ /* 0x000fe40003f84270 */
        /* <DEDUP_REMOVED lines=21> */
[----:B------:R-:W-:Y:S02]  /*3080*/  ISETP.GT.AND P3, PT, R5, 0x48, PT ;  /* 0x000000480500780c */ /* 0x000fe40003f64270 */
[----:B------:R-:W-:-:S04]  /*3090*/  SHF.R.U32.HI R72, RZ, 0x1f, R65 ;  /* 0x0000001fff487819 */ /* 0x000fc80000011641 */
[----:B------:R-:W-:Y:S01]  /*30a0*/  LEA.HI.SX32 R72, R65, R72, 0x1b ;  /* 0x0000004841487211 */ /* 0x000fe200078fdaff */
[----:B------:R-:W-:-:S05]  /*30b0*/  VIADD R65, R64, 0xfffffffe ;  /* 0xfffffffe40417836 */ /* 0x000fca0000000000 */
[----:B------:R-:W-:Y:S01]  /*30c0*/  R2UR UR45, R65 ;  /* 0x00000000412d72ca */ /* 0x000fe200000e0000 */
        /* <DEDUP_REMOVED lines=32> */
[----:B------:R-:W-:Y:S01]  /*32d0*/  FMNMX.FTZ R0, R53, R0, !PT ;  /* 0x0000000035007209 */ /* 0x000fe20007810000 */
        /* <DEDUP_REMOVED lines=9> */
[----:B------:R-:W-:Y:S01]  /*3370*/  ISETP.GT.AND P2, PT, R5, 0x69, PT ;  /* 0x000000690500780c */ /* 0x000fe20003f44270 */
[----:B------:R-:W-:Y:S01]  /*3380*/  ULDC UR6, c[0x0][0x988] ;  /* 0x0002620000067ab9 */ /* 0x000fe20000000800 */
[----:B------:R-:W-:-:S02]  /*3390*/  FSEL R21, R44, -INF , P3 ;  /* 0xff8000002c157808 */ /* 0x000fc40001800000 */
[----:B------:R-:W-:Y:S02]  /*33a0*/  FMNMX.FTZ R0, R41, R0, !PT ;  /* 0x0000000029007209 */ /* 0x000fe40007810000 */
[----:B------:R-:W-:Y:S02]  /*33b0*/  ISETP.GT.AND P3, PT, R5, 0x70, PT ;  /* 0x000000700500780c */ /* 0x000fe40003f64270 */
[----:B------:R-:W-:Y:S02]  /*33c0*/  FSEL R45, R45, -INF , P2 ;  /* 0xff8000002d2d7808 */ /* 0x000fe40001000000 */
[----:B------:R-:W-:Y:S02]  /*33d0*/  FMNMX.FTZ R0, R21, R0, !PT ;  /* 0x0000000015007209 */ /* 0x000fe40007810000 */
[----:B------:R-:W-:Y:S02]  /*33e0*/  ISETP.GT.AND P2, PT, R5, 0x71, PT ;  /* 0x000000710500780c */ /* 0x000fe40003f44270 */
[----:B------:R-:W-:-:S02]  /*33f0*/  FMNMX.FTZ R0, R45, R0, !PT ;  /* 0x000000002d007209 */ /* 0x000fc40007810000 */
[----:B------:R-:W-:-:S04]  /*3400*/  VIMNMX R40, R12, R111, PT ;  /* 0x0000006f0c287248 */ /* 0x000fc80003fe0100 */
[----:B------:R-:W-:Y:S01]  /*3410*/  ISETP.GT.AND P4, PT, R40, 0x8, PT ;  /* 0x000000082800780c */ /* 0x000fe20003f84270 */
        /* <DEDUP_REMOVED lines=25> */
[----:B------:R-:W-:-:S02]  /*35b0*/  ISETP.GT.AND P3, PT, R40, 0x1, PT ;  /* 0x000000012800780c */ /* 0x000fc40003f64270 */
[----:B------:R-:W-:Y:S01]  /*35c0*/  FMNMX.FTZ R10, R29, R0, !PT ;  /* 0x000000001d0a7209 */ /* 0x000fe20007810000 */
[----:B------:R-:W-:Y:S01]  /*35d0*/  IMAD.U32 R0, RZ, RZ, UR6 ;  /* 0x00000006ff007e24 */ /* 0x000fe2000f8e00ff */
[----:B------:R-:W-:Y:S02]  /*35e0*/  FSEL R99, R99, -INF , P3 ;  /* 0xff80000063637808 */ /* 0x000fe40001800000 */
[----:B------:R-:W-:Y:S01]  /*35f0*/  ISETP.GT.AND P3, PT, R40, 0x11, PT ;  /* 0x000000112800780c */ /* 0x000fe20003f64270 */
[----:B------:R-:W1:Y:S02]  /*3600*/  SHFL.BFLY PT, R5, R10, 0x2, 0x1f ;  /* 0x0c401f000a057f89 */ /* 0x000e6400000e0000 */
        /* <DEDUP_REMOVED lines=38> */
[----:B------:R-:W-:Y:S01]  /*3870*/  FSEL R95, R95, -INF , P3 ;  /* 0xff8000005f5f7808 */ /* 0x000fe20001800000 */
[-CC-:B------:R-:W-:Y:S01]  /*3880*/  FFMA.FTZ R7, R7, R0.reuse, -R6.reuse ;  /* 0x0000000007077223 */ /* 0x180fe20000010806 */
[C---:B------:R-:W-:Y:S01]  /*3890*/  ISETP.GT.AND P2, PT, R40.reuse, 0x20, PT ;  /* 0x000000202800780c */ /* 0x040fe20003f44270 */
[--C-:B------:R-:W-:Y:S01]  /*38a0*/  FFMA.FTZ R41, R41, R0, -R6.reuse ;  /* 0x0000000029297223 */ /* 0x100fe20000010806 */
[----:B------:R-:W-:Y:S01]  /*38b0*/  FMNMX.FTZ R20, R111, R20, !PT ;  /* 0x000000146f147209 */ /* 0x000fe20007810000 */
[----:B------:R-:W2:Y:S01]  /*38c0*/  MUFU.EX2 R81, R81 ;  /* 0x0000005100517308 */ /* 0x000ea20000000800 */
[----:B------:R-:W-:Y:S01]  /*38d0*/  ISETP.GT.AND P3, PT, R40, 0x21, PT ;  /* 0x000000212800780c */ /* 0x000fe20003f64270 */
[-CC-:B------:R-:W-:Y:S01]  /*38e0*/  FFMA.FTZ R21, R21, R0.reuse, -R6.reuse ;  /* 0x0000000015157223 */ /* 0x180fe20000010806 */
[----:B------:R-:W-:Y:S01]  /*38f0*/  FSEL R117, R82, -INF , P2 ;  /* 0xff80000052757808 */ /* 0x000fe20001000000 */
[--C-:B------:R-:W-:Y:S01]  /*3900*/  FFMA.FTZ R37, R73, R0, -R6.reuse ;  /* 0x0000000049257223 */ /* 0x100fe20000010806 */
[----:B-1----:R-:W-:Y:S01]  /*3910*/  FMNMX.FTZ R24, R95, R20, !PT ;  /* 0x000000145f187209 */ /* 0x002fe20007810000 */
[-CC-:B------:R-:W-:Y:S01]  /*3920*/  FFMA.FTZ R52, R29, R0.reuse, -R6.reuse ;  /* 0x000000001d347223 */ /* 0x180fe20000010806 */
[----:B------:R-:W-:Y:S01]  /*3930*/  ISETP.GT.AND P2, PT, R40, 0x28, PT ;  /* 0x000000282800780c */ /* 0x000fe20003f44270 */
[----:B------:R1:W-:Y:S01]  /*3940*/  MUFU.EX2 R20, R28 ;  /* 0x0000001c00147308 */ /* 0x0003e20000000800 */
[----:B------:R-:W-:Y:S01]  /*3950*/  FSEL R123, R83, -INF , P3 ;  /* 0xff800000537b7808 */ /* 0x000fe20001800000 */
[----:B------:R-:W-:Y:S01]  /*3960*/  FFMA.FTZ R83, R127, R0, -R6 ;  /* 0x000000007f537223 */ /* 0x000fe20000010806 */
[----:B------:R-:W-:-:S02]  /*3970*/  FMNMX.FTZ R24, R117, R24, !PT ;  /* 0x0000001875187209 */ /* 0x000fc40007810000 */
[----:B------:R-:W-:Y:S02]  /*3980*/  ISETP.GT.AND P3, PT, R40, 0x29, PT ;  /* 0x000000292800780c */ /* 0x000fe40003f64270 */
[----:B------:R-:W-:Y:S01]  /*3990*/  FSEL R125, R86, -INF , P2 ;  /* 0xff800000567d7808 */ /* 0x000fe20001000000 */
[----:B------:R-:W3:Y:S01]  /*39a0*/  MUFU.EX2 R10, R10 ;  /* 0x0000000a000a7308 */ /* 0x000ee20000000800 */
[----:B------:R-:W-:Y:S01]  /*39b0*/  FMNMX.FTZ R24, R123, R24, !PT ;  /* 0x000000187b187209 */ /* 0x000fe20007810000 */
[----:B--2---:R-:W-:Y:S01]  /*39c0*/  FADD.FTZ R73, R8, R81 ;  /* 0x0000005108497221 */ /* 0x004fe20000010000 */
[----:B------:R-:W-:Y:S02]  /*39d0*/  FSEL R87, R87, -INF , P3 ;  /* 0xff80000057577808 */ /* 0x000fe40001800000 */
[C---:B------:R-:W-:Y:S02]  /*39e0*/  ISETP.GT.AND P2, PT, R40.reuse, 0x30, PT ;  /* 0x000000302800780c */ /* 0x040fe40003f44270 */
[----:B------:R-:W-:Y:S01]  /*39f0*/  FMNMX.FTZ R24, R125, R24, !PT ;  /* 0x000000187d187209 */ /* 0x000fe20007810000 */
[----:B------:R-:W2:Y:S01]  /*3a00*/  MUFU.EX2 R85, R85 ;  /* 0x0000005500557308 */ /* 0x000ea20000000800 */
[----:B------:R-:W-:-:S02]  /*3a10*/  ISETP.GT.AND P3, PT, R40, 0x31, PT ;  /* 0x000000312800780c */ /* 0x000fc40003f64270 */
[----:B------:R-:W-:Y:S02]  /*3a20*/  FSEL R127, R74, -INF , P2 ;  /* 0xff8000004a7f7808 */ /* 0x000fe40001000000 */
[----:B-1----:R-:W-:Y:S02]  /*3a30*/  FMNMX.FTZ R28, R87, R24, !PT ;  /* 0x00000018571c7209 */ /* 0x002fe40007810000 */
[----:B------:R-:W-:Y:S01]  /*3a40*/  ISETP.GT.AND P2, PT, R40, 0x38, PT ;  /* 0x000000382800780c */ /* 0x000fe20003f44270 */
[----:B------:R1:W-:Y:S01]  /*3a50*/  MUFU.EX2 R24, R32 ;  /* 0x0000002000187308 */ /* 0x0003e20000000800 */
[----:B------:R-:W-:Y:S01]  /*3a60*/  FSEL R121, R75, -INF , P3 ;  /* 0xff8000004b797808 */ /* 0x000fe20001800000 */
[----:B------:R-:W-:Y:S01]  /*3a70*/  FFMA.FTZ R75, R119, R0, -R6 ;  /* 0x00000000774b7223 */ /* 0x000fe20000010806 */
[----:B------:R-:W-:Y:S01]  /*3a80*/  FMNMX.FTZ R28, R127, R28, !PT ;  /* 0x0000001c7f1c7209 */ /* 0x000fe20007810000 */
[----:B---3--:R-:W-:Y:S01]  /*3a90*/  FADD.FTZ R74, R10, R73 ;  /* 0x000000490a4a7221 */ /* 0x008fe20000010000 */
[----:B------:R-:W-:-:S02]  /*3aa0*/  ISETP.GT.AND P3, PT, R40, 0x39, PT ;  /* 0x000000392800780c */ /* 0x000fc40003f64270 */
[----:B------:R-:W-:Y:S01]  /*3ab0*/  FSEL R129, R78, -INF , P2 ;  /* 0xff8000004e817808 */ /* 0x000fe20001000000 */
[----:B------:R-:W3:Y:S01]  /*3ac0*/  MUFU.EX2 R12, R12 ;  /* 0x0000000c000c7308 */ /* 0x000ee20000000800 */
[----:B------:R-:W-:Y:S02]  /*3ad0*/  FMNMX.FTZ R28, R121, R28, !PT ;  /* 0x0000001c791c7209 */ /* 0x000fe40007810000 */
[----:B------:R-:W-:Y:S02]  /*3ae0*/  FSEL R79, R79, -INF , P3 ;  /* 0xff8000004f4f7808 */ /* 0x000fe40001800000 */
[C---:B------:R-:W-:Y:S02]  /*3af0*/  ISETP.GT.AND P2, PT, R40.reuse, 0x40, PT ;  /* 0x000000402800780c */ /* 0x040fe40003f44270 */
[----:B------:R-:W-:Y:S01]  /*3b00*/  FMNMX.FTZ R28, R129, R28, !PT ;  /* 0x0000001c811c7209 */ /* 0x000fe20007810000 */
[----:B------:R-:W4:Y:S01]  /*3b10*/  MUFU.EX2 R89, R89 ;  /* 0x0000005900597308 */ /* 0x000f220000000800 */
[----:B------:R-:W-:-:S02]  /*3b20*/  ISETP.GT.AND P3, PT, R40, 0x41, PT ;  /* 0x000000412800780c */ /* 0x000fc40003f64270 */
[----:B------:R-:W-:Y:S02]  /*3b30*/  FSEL R119, R58, -INF , P2 ;  /* 0xff8000003a777808 */ /* 0x000fe40001000000 */
[----:B-1----:R-:W-:Y:S02]  /*3b40*/  FMNMX.FTZ R32, R79, R28, !PT ;  /* 0x0000001c4f207209 */ /* 0x002fe40007810000 */
[C---:B------:R-:W-:Y:S01]  /*3b50*/  ISETP.GT.AND P2, PT, R40.reuse, 0x48, PT ;  /* 0x000000482800780c */ /* 0x040fe20003f44270 */
[----:B------:R1:W-:Y:S01]  /*3b60*/  MUFU.EX2 R28, R36 ;  /* 0x00000024001c7308 */ /* 0x0003e20000000800 */
[----:B------:R-:W-:Y:S01]  /*3b70*/  FSEL R115, R59, -INF , P3 ;  /* 0xff8000003b737808 */ /* 0x000fe20001800000 */
[----:B------:R-:W-:Y:S01]  /*3b80*/  FFMA.FTZ R59, R113, R0, -R6 ;  /* 0x00000000713b7223 */ /* 0x000fe20000010806 */
[----:B------:R-:W-:Y:S02]  /*3b90*/  FMNMX.FTZ R32, R119, R32, !PT ;  /* 0x0000002077207209 */ /* 0x000fe40007810000 */
[----:B------:R-:W-:-:S02]  /*3ba0*/  ISETP.GT.AND P3, PT, R40, 0x49, PT ;  /* 0x000000492800780c */ /* 0x000fc40003f64270 */
[----:B------:R-:W-:Y:S01]  /*3bb0*/  FSEL R131, R62, -INF , P2 ;  /* 0xff8000003e837808 */ /* 0x000fe20001000000 */
[----:B------:R-:W5:Y:S01]  /*3bc0*/  MUFU.EX2 R91, R91 ;  /* 0x0000005b005b7308 */ /* 0x000f620000000800 */
[----:B------:R-:W-:Y:S02]  /*3bd0*/  FMNMX.FTZ R32, R115, R32, !PT ;  /* 0x0000002073207209 */ /* 0x000fe40007810000 */
[----:B------:R-:W-:Y:S02]  /*3be0*/  FSEL R133, R63, -INF , P3 ;  /* 0xff8000003f857808 */ /* 0x000fe40001800000 */
[C---:B------:R-:W-:Y:S02]  /*3bf0*/  ISETP.GT.AND P2, PT, R40.reuse, 0x50, PT ;  /* 0x000000502800780c */ /* 0x040fe40003f44270 */
[----:B------:R-:W-:Y:S01]  /*3c00*/  FMNMX.FTZ R32, R131, R32, !PT ;  /* 0x0000002083207209 */ /* 0x000fe20007810000 */
[----:B------:R-:W-:Y:S01]  /*3c10*/  MUFU.EX2 R83, R83 ;  /* 0x0000005300537308 */ /* 0x000fe20000000800 */
[----:B------:R-:W-:-:S02]  /*3c20*/  ISETP.GT.AND P3, PT, R40, 0x51, PT ;  /* 0x000000512800780c */ /* 0x000fc40003f64270 */
[----:B------:R-:W-:Y:S01]  /*3c30*/  FSEL R113, R50, -INF , P2 ;  /* 0xff80000032717808 */ /* 0x000fe20001000000 */
[----:B------:R-:W-:Y:S01]  /*3c40*/  FFMA.FTZ R50, R77, R0, -R6 ;  /* 0x000000004d327223 */ /* 0x000fe20000010806 */
[----:B-1----:R-:W-:Y:S01]  /*3c50*/  FMNMX.FTZ R36, R133, R32, !PT ;  /* 0x0000002085247209 */ /* 0x002fe20007810000 */
[----:B--2---:R-:W-:Y:S01]  /*3c60*/  FADD.FTZ R77, R85, R74 ;  /* 0x0000004a554d7221 */ /* 0x004fe20000010000 */
        /* <DEDUP_REMOVED lines=8> */
[----:B----4-:R-:W-:Y:S01]  /*3cf0*/  FADD.FTZ R77, R89, R74 ;  /* 0x0000004a594d7221 */ /* 0x010fe20000010000 */
[----:B------:R-:W-:Y:S01]  /*3d00*/  FMNMX.FTZ R36, R107, R36, !PT ;  /* 0x000000246b247209 */ /* 0x000fe20007810000 */
[-CC-:B-1----:R-:W-:Y:S01]  /*3d10*/  FFMA.FTZ R44, R45, R0.reuse, -R6.reuse ;  /* 0x000000002d2c7223 */ /* 0x182fe20000010806 */
[----:B------:R-:W-:Y:S01]  /*3d20*/  ISETP.GT.AND P2, PT, R40, 0x60, PT ;  /* 0x000000602800780c */ /* 0x000fe20003f44270 */
[----:B------:R-:W-:Y:S01]  /*3d30*/  FFMA.FTZ R45, R67, R0, -R6 ;  /* 0x00000000432d7223 */ /* 0x000fe20000010806 */
[----:B------:R-:W-:Y:S01]  /*3d40*/  FSEL R55, R55, -INF , P3 ;  /* 0xff80000037377808 */ /* 0x000fe20001800000 */
[----:B------:R-:W-:Y:S01]  /*3d50*/  FADD.FTZ R76, R14, R77 ;  /* 0x0000004d0e4c7221 */ /* 0x000fe20000010000 */
[----:B------:R-:W-:Y:S01]  /*3d60*/  FMNMX.FTZ R36, R63, R36, !PT ;  /* 0x000000243f247209 */ /* 0x000fe20007810000 */
[----:B------:R-:W-:Y:S01]  /*3d70*/  MUFU.EX2 R75, R75 ;  /* 0x0000004b004b7308 */ /* 0x000fe20000000800 */
[----:B------:R-:W-:-:S02]  /*3d80*/  FSEL R105, R42, -INF , P2 ;  /* 0xff8000002a697808 */ /* 0x000fc40001000000 */
[C---:B------:R-:W-:Y:S02]  /*3d90*/  ISETP.GT.AND P3, PT, R40.reuse, 0x61, PT ;  /* 0x000000612800780c */ /* 0x040fe40003f64270 */
[----:B------:R-:W-:Y:S02]  /*3da0*/  FMNMX.FTZ R42, R55, R36, !PT ;  /* 0x00000024372a7209 */ /* 0x000fe40007810000 */
[C---:B------:R-:W-:Y:S01]  /*3db0*/  ISETP.GT.AND P2, PT, R40.reuse, 0x68, PT ;  /* 0x000000682800780c */ /* 0x040fe20003f44270 */
[----:B------:R-:W-:Y:S01]  /*3dc0*/  MUFU.EX2 R36, R11 ;  /* 0x0000000b00247308 */ /* 0x000fe20000000800 */
[----:B------:R-:W-:Y:S01]  /*3dd0*/  FSEL R135, R43, -INF , P3 ;  /* 0xff8000002b877808 */ /* 0x000fe20001800000 */
[----:B------:R-:W-:Y:S01]  /*3de0*/  FFMA.FTZ R43, R57, R0, -R6 ;  /* 0x00000000392b7223 */ /* 0x000fe20000010806 */
[----:B------:R-:W-:Y:S02]  /*3df0*/  FMNMX.FTZ R42, R105, R42, !PT ;  /* 0x0000002a692a7209 */ /* 0x000fe40007810000 */
[----:B------:R-:W-:-:S02]  /*3e00*/  ISETP.GT.AND P3, PT, R40, 0x69, PT ;  /* 0x000000692800780c */ /* 0x000fc40003f64270 */
[----:B------:R-:W-:Y:S01]  /*3e10*/  FSEL R139, R46, -INF , P2 ;  /* 0xff8000002e8b7808 */ /* 0x000fe20001000000 */
[--C-:B------:R-:W-:Y:S01]  /*3e20*/  FFMA.FTZ R46, R33, R0, -R6.reuse ;  /* 0x00000000212e7223 */ /* 0x100fe20000010806 */
[----:B------:R-:W-:Y:S01]  /*3e30*/  FMNMX.FTZ R42, R135, R42, !PT ;  /* 0x0000002a872a7209 */ /* 0x000fe20007810000 */
[----:B------:R-:W-:Y:S01]  /*3e40*/  FFMA.FTZ R33, R69, R0, -R6 ;  /* 0x0000000045217223 */ /* 0x000fe20000010806 */
[----:B------:R-:W-:Y:S01]  /*3e50*/  FSEL R47, R47, -INF , P3 ;  /* 0xff8000002f2f7808 */ /* 0x000fe20001800000 */
[----:B------:R-:W-:Y:S01]  /*3e60*/  MUFU.EX2 R59, R59 ;  /* 0x0000003b003b7308 */ /* 0x000fe20000000800 */
[C---:B------:R-:W-:Y:S02]  /*3e70*/  ISETP.GT.AND P2, PT, R40.reuse, 0x70, PT ;  /* 0x000000702800780c */ /* 0x040fe40003f44270 */
[----:B------:R-:W-:Y:S02]  /*3e80*/  FMNMX.FTZ R42, R139, R42, !PT ;  /* 0x0000002a8b2a7209 */ /* 0x000fe40007810000 */
[----:B------:R-:W-:-:S02]  /*3e90*/  ISETP.GT.AND P3, PT, R40, 0x71, PT ;  /* 0x000000712800780c */ /* 0x000fc40003f64270 */
[----:B------:R-:W-:Y:S01]  /*3ea0*/  FSEL R57, R34, -INF , P2 ;  /* 0xff80000022397808 */ /* 0x000fe20001000000 */
[--C-:B------:R-:W-:Y:S01]  /*3eb0*/  FFMA.FTZ R34, R9, R0, -R6.reuse ;  /* 0x0000000009227223 */ /* 0x100fe20000010806 */
[----:B------:R-:W-:Y:S01]  /*3ec0*/  FMNMX.FTZ R42, R47, R42, !PT ;  /* 0x0000002a2f2a7209 */ /* 0x000fe20007810000 */
[----:B------:R-:W-:Y:S01]  /*3ed0*/  MUFU.EX2 R51, R51 ;  /* 0x0000003300337308 */ /* 0x000fe20000000800 */
[C---:B------:R-:W-:Y:S02]  /*3ee0*/  ISETP.GT.AND P2, PT, R40.reuse, 0x78, PT ;  /* 0x000000782800780c */ /* 0x040fe40003f44270 */
[----:B------:R-:W-:Y:S01]  /*3ef0*/  FSEL R141, R35, -INF , P3 ;  /* 0xff800000238d7808 */ /* 0x000fe20001800000 */
[--C-:B------:R-:W-:Y:S01]  /*3f00*/  FFMA.FTZ R35, R61, R0, -R6.reuse ;  /* 0x000000003d237223 */ /* 0x100fe20000010806 */
[----:B------:R-:W-:Y:S02]  /*3f10*/  FMNMX.FTZ R42, R57, R42, !PT ;  /* 0x0000002a392a7209 */ /* 0x000fe40007810000 */
[----:B------:R-:W-:Y:S01]  /*3f20*/  ISETP.GT.AND P3, PT, R40, 0x79, PT ;  /* 0x000000792800780c */ /* 0x000fe20003f64270 */
[----:B------:R-:W-:Y:S01]  /*3f30*/  MUFU.EX2 R43, R43 ;  /* 0x0000002b002b7308 */ /* 0x000fe20000000800 */
[----:B------:R-:W-:Y:S01]  /*3f40*/  FSEL R143, R38, -INF , P2 ;  /* 0xff800000268f7808 */ /* 0x000fe20001000000 */
[--C-:B------:R-:W-:Y:S01]  /*3f50*/  FFMA.FTZ R38, R49, R0, -R6.reuse ;  /* 0x0000000031267223 */ /* 0x100fe20000010806 */
[----:B------:R-:W-:Y:S01]  /*3f60*/  FMNMX.FTZ R42, R141, R42, !PT ;  /* 0x0000002a8d2a7209 */ /* 0x000fe20007810000 */
[-CC-:B------:R-:W-:Y:S01]  /*3f70*/  FFMA.FTZ R49, R25, R0.reuse, -R6.reuse ;  /* 0x0000000019317223 */ /* 0x180fe20000010806 */
[----:B------:R-:W-:Y:S01]  /*3f80*/  FSEL R61, R39, -INF , P3 ;  /* 0xff800000273d7808 */ /* 0x000fe20001800000 */
[----:B------:R-:W-:Y:S01]  /*3f90*/  FFMA.FTZ R39, R13, R0, -R6 ;  /* 0x000000000d277223 */ /* 0x000fe20000010806 */
[----:B------:R-:W-:Y:S01]  /*3fa0*/  ISETP.GT.AND P2, PT, R40, 0x80, PT ;  /* 0x000000802800780c */ /* 0x000fe20003f44270 */
[----:B------:R-:W-:Y:S01]  /*3fb0*/  MUFU.EX2 R34, R34 ;  /* 0x0000002200227308 */ /* 0x000fe20000000800 */
[----:B------:R-:W-:-:S02]  /*3fc0*/  FMNMX.FTZ R42, R143, R42, !PT ;  /* 0x0000002a8f2a7209 */ /* 0x000fc40007810000 */
[----:B------:R-:W-:Y:S02]  /*3fd0*/  ISETP.GT.AND P3, PT, R40, 0x81, PT ;  /* 0x000000812800780c */ /* 0x000fe40003f64270 */
[----:B------:R-:W-:Y:S02]  /*3fe0*/  FSEL R149, R26, -INF , P2 ;  /* 0xff8000001a957808 */ /* 0x000fe40001000000 */
[----:B------:R-:W-:Y:S01]  /*3ff0*/  FMNMX.FTZ R42, R61, R42, !PT ;  /* 0x0000002a3d2a7209 */ /* 0x000fe20007810000 */
[----:B------:R-:W-:Y:S01]  /*4000*/  MUFU.EX2 R35, R35 ;  /* 0x0000002300237308 */ /* 0x000fe20000000800 */
[----:B------:R-:W-:Y:S02]  /*4010*/  ISETP.GT.AND P2, PT, R40, 0x88, PT ;  /* 0x000000882800780c */ /* 0x000fe40003f44270 */
[----:B------:R-:W-:Y:S02]  /*4020*/  FSEL R27, R27, -INF , P3 ;  /* 0xff8000001b1b7808 */ /* 0x000fe40001800000 */
[----:B------:R-:W-:-:S02]  /*4030*/  FMNMX.FTZ R42, R149, R42, !PT ;  /* 0x0000002a952a7209 */ /* 0x000fc40007810000 */
[----:B------:R-:W-:Y:S01]  /*4040*/  ISETP.GT.AND P3, PT, R40, 0x89, PT ;  /* 0x000000892800780c */ /* 0x000fe20003f64270 */
[--C-:B------:R-:W-:Y:S01]  /*4050*/  FFMA.FTZ R40, R15, R0, -R6.reuse ;  /* 0x000000000f287223 */ /* 0x100fe20000010806 */
[----:B------:R-:W-:Y:S01]  /*4060*/  FSEL R153, R30, -INF , P2 ;  /* 0xff8000001e997808 */ /* 0x000fe20001000000 */
[----:B------:R-:W-:Y:S01]  /*4070*/  MUFU.EX2 R7, R7 ;  /* 0x0000000700077308 */ /* 0x000fe20000000800 */
[----:B------:R-:W-:Y:S02]  /*4080*/  FMNMX.FTZ R42, R27, R42, !PT ;  /* 0x0000002a1b2a7209 */ /* 0x000fe40007810000 */
[----:B------:R-:W-:Y:S02]  /*4090*/  FSEL R31, R31, -INF , P3 ;  /* 0xff8000001f1f7808 */ /* 0x000fe40001800000 */
[----:B------:R-:W-:Y:S02]  /*40a0*/  FMNMX.FTZ R42, R153, R42, !PT ;  /* 0x0000002a992a7209 */ /* 0x000fe40007810000 */
[----:B------:R-:W-:Y:S01]  /*40b0*/  F2FP.BF16.F32.PACK_AB R8, R81, R8 ;  /* 0x000000085108723e */ /* 0x000fe200000010ff */
[----:B------:R-:W-:Y:S01]  /*40c0*/  MUFU.EX2 R38, R38 ;  /* 0x0000002600267308 */ /* 0x000fe20000000800 */
[----:B------:R-:W-:Y:S01]  /*40d0*/  FMNMX.FTZ R9, R31, R42, !PT ;  /* 0x0000002a1f097209 */ /* 0x000fe20007810000 */
[----:B------:R-:W-:Y:S01]  /*40e0*/  FFMA.FTZ R42, R53, R0, -R6 ;  /* 0x00000000352a7223 */ /* 0x000fe20000010806 */
[----:B------:R-:W-:Y:S01]  /*40f0*/  @!P1 VIADD R6, R3, 0x31c40 ;  /* 0x00031c4003069836 */ /* 0x000fe20000000000 */
[----:B------:R-:W-:-:S02]  /*4100*/  F2FP.BF16.F32.PACK_AB R10, R85, R10 ;  /* 0x0000000a550a723e */ /* 0x000fc400000010ff */
[----:B------:R-:W1:Y:S01]  /*4110*/  SHFL.BFLY PT, R26, R9, 0x2, 0x1f ;  /* 0x0c401f00091a7f89 */ /* 0x000e6200000e0000 */
[----:B------:R-:W-:Y:S01]  /*4120*/  F2FP.BF16.F32.PACK_AB R12, R89, R12 ;  /* 0x0000000c590c723e */ /* 0x000fe200000010ff */
[----:B------:R-:W-:Y:S01]  /*4130*/  MUFU.EX2 R39, R39 ;  /* 0x0000002700277308 */ /* 0x000fe20000000800 */
[----:B------:R-:W-:Y:S02]  /*4140*/  @!P1 PRMT R6, RZ, 0x654, R6 ;  /* 0x00000654ff069816 */ /* 0x000fe40000000006 */
[----:B-----5:R-:W-:Y:S02]  /*4150*/  F2FP.BF16.F32.PACK_AB R14, R91, R14 ;  /* 0x0000000e5b0e723e */ /* 0x020fe400000010ff */
[----:B------:R2:W-:Y:S03]  /*4160*/  @!P1 SYNCS.ARRIVE.TRANS64.RED.A1T0 RZ, [R6+URZ], RZ ;  /* 0x000000ff06ff99a7 */ /* 0x0005e6000810043f */
[----:B------:R-:W-:Y:S01]  /*4170*/  MUFU.EX2 R42, R42 ;  /* 0x0000002a002a7308 */ /* 0x000fe20000000800 */
[----:B--2---:R-:W-:-:S07]  /*4180*/  VIMNMX R6, RZ, R72, !PT ;  /* 0x00000048ff067248 */ /* 0x004fce0007fe0100 */
        /* <DEDUP_REMOVED lines=12> */
[----:B------:R-:W-:-:S03]  /*4250*/  ISETP.GE.AND P2, PT, R65, R6, PT ;  /* 0x000000064100720c */ /* 0x000fc60003f46270 */
        /* <DEDUP_REMOVED lines=34> */
[----:B------:R-:W-:Y:S01]  /*4480*/  F2FP.BF16.F32.PACK_AB R9, R68, R9 ;  /* 0x000000094409723e */ /* 0x000fe200000010ff */
[-CC-:B------:R-:W-:Y:S01]  /*4490*/  FFMA.FTZ R68, R55, R0.reuse, -R26.reuse ;  /* 0x0000000037447223 */ /* 0x180fe2000001081a */
[-CC-:B------:R-:W-:Y:S01]  /*44a0*/  FFMA.FTZ R149, R149, R0.reuse, -R26.reuse ;  /* 0x0000000095957223 */ /* 0x180fe2000001081a */
[----:B------:R-:W-:-:S03]  /*44b0*/  FFMA.FTZ R153, R153, R0, -R26 ;  /* 0x0000000099997223 */ /* 0x000fc6000001081a */
[----:B------:R-:W1:Y:S01]  /*44c0*/  MUFU.EX2 R13, R13 ;  /* 0x0000000d000d7308 */ /* 0x000e620000000800 */
[----:B--2---:R-:W-:-:S07]  /*44d0*/  FADD.FTZ R73, R11, R72 ;  /* 0x000000480b497221 */ /* 0x004fce0000010000 */
[----:B------:R-:W2:Y:S01]  /*44e0*/  MUFU.EX2 R30, R30 ;  /* 0x0000001e001e7308 */ /* 0x000ea20000000800 */
[C---:B---3--:R-:W-:Y:S01]  /*44f0*/  FADD.FTZ R72, R70.reuse, R73 ;  /* 0x0000004946487221 */ /* 0x048fe20000010000 */
[----:B------:R-:W-:Y:S01]  /*4500*/  F2FP.BF16.F32.PACK_AB R11, R70, R11 ;  /* 0x0000000b460b723e */ /* 0x000fe200000010ff */
[----:B------:R-:W-:-:S04]  /*4510*/  FFMA.FTZ R70, R135, R0, -R26 ;  /* 0x0000000087467223 */ /* 0x000fc8000001081a */
[----:B------:R3:W-:Y:S01]  /*4520*/  STSM.16.M88.4 [R22+0x24300], R8 ;  /* 0x0243000816007844 */ /* 0x0007e20000000200 */
[----:B------:R-:W4:Y:S01]  /*4530*/  MUFU.EX2 R15, R15 ;  /* 0x0000000f000f7308 */ /* 0x000f220000000800 */
[----:B-1----:R-:W-:Y:S01]  /*4540*/  FADD.FTZ R73, R13, R72 ;  /* 0x000000480d497221 */ /* 0x002fe20000010000 */
[----:B------:R-:W-:-:S06]  /*4550*/  FFMA.FTZ R72, R47, R0, -R26 ;  /* 0x000000002f487223 */ /* 0x000fcc000001081a */
[----:B------:R-:W1:Y:S01]  /*4560*/  MUFU.EX2 R54, R54 ;  /* 0x0000003600367308 */ /* 0x000e620000000800 */
[C---:B--2---:R-:W-:Y:S01]  /*4570*/  FADD.FTZ R74, R30.reuse, R73 ;  /* 0x000000491e4a7221 */ /* 0x044fe20000010000 */
[----:B------:R-:W-:Y:S01]  /*4580*/  FFMA.FTZ R73, R57, R0, -R26 ;  /* 0x0000000039497223 */ /* 0x000fe2000001081a */
[----:B------:R-:W-:Y:S01]  /*4590*/  FADD.FTZ R57, R91, R76 ;  /* 0x0000004c5b397221 */ /* 0x000fe20000010000 */
[----:B------:R-:W-:-:S03]  /*45a0*/  F2FP.BF16.F32.PACK_AB R13, R30, R13 ;  /* 0x0000000d1e0d723e */ /* 0x000fc600000010ff */
[----:B------:R-:W-:Y:S01]  /*45b0*/  FADD.FTZ R76, R20, R57 ;  /* 0x00000039144c7221 */ /* 0x000fe20000010000 */
[----:B------:R-:W2:Y:S01]  /*45c0*/  MUFU.EX2 R25, R25 ;  /* 0x0000001900197308 */ /* 0x000ea20000000800 */
[----:B----4-:R-:W-:Y:S01]  /*45d0*/  FADD.FTZ R47, R15, R74 ;  /* 0x0000004a0f2f7221 */ /* 0x010fe20000010000 */
[C---:B---3--:R-:W-:Y:S01]  /*45e0*/  F2FP.BF16.F32.PACK_AB R8, R83.reuse, R20 ;  /* 0x000000145308723e */ /* 0x048fe200000010ff */
[----:B------:R-:W-:-:S04]  /*45f0*/  FADD.FTZ R77, R83, R76 ;  /* 0x0000004c534d7221 */ /* 0x000fc80000010000 */
[----:B------:R-:W-:Y:S01]  /*4600*/  FADD.FTZ R76, R24, R77 ;  /* 0x0000004d184c7221 */ /* 0x000fe20000010000 */
[----:B------:R-:W3:Y:S01]  /*4610*/  MUFU.EX2 R56, R56 ;  /* 0x0000003800387308 */ /* 0x000ee20000000800 */
[C---:B-1----:R-:W-:Y:S01]  /*4620*/  FADD.FTZ R74, R54.reuse, R47 ;  /* 0x0000002f364a7221 */ /* 0x042fe20000010000 */
[----:B------:R-:W-:-:S05]  /*4630*/  F2FP.BF16.F32.PACK_AB R15, R54, R15 ;  /* 0x0000000f360f723e */ /* 0x000fca00000010ff */
[----:B------:R-:W-:Y:S01]  /*4640*/  STSM.16.M88.4 [R22+0x25b00], R12 ;  /* 0x025b000c16007844 */ /* 0x000fe20000000200 */
[----:B------:R-:W1:Y:S01]  /*4650*/  MUFU.EX2 R29, R29 ;  /* 0x0000001d001d7308 */ /* 0x000e620000000800 */
[----:B--2---:R-:W-:-:S07]  /*4660*/  FADD.FTZ R57, R25, R74 ;  /* 0x0000004a19397221 */ /* 0x004fce0000010000 */
[----:B------:R-:W2:Y:S01]  /*4670*/  MUFU.EX2 R58, R58 ;  /* 0x0000003a003a7308 */ /* 0x000ea20000000800 */
[C---:B---3--:R-:W-:Y:S01]  /*4680*/  FADD.FTZ R74, R56.reuse, R57 ;  /* 0x00000039384a7221 */ /* 0x048fe20000010000 */
[----:B------:R-:W-:Y:S01]  /*4690*/  FFMA.FTZ R57, R31, R0, -R26 ;  /* 0x000000001f397223 */ /* 0x000fe2000001081a */
[----:B------:R-:W-:Y:S01]  /*46a0*/  FADD.FTZ R31, R75, R76 ;  /* 0x0000004c4b1f7221 */ /* 0x000fe20000010000 */
[----:B------:R-:W-:Y:S01]  /*46b0*/  F2FP.BF16.F32.PACK_AB R9, R56, R25 ;  /* 0x000000193809723e */ /* 0x000fe200000010ff */
[----:B------:R-:W-:-:S03]  /*46c0*/  IMAD.MOV.U32 R56, RZ, RZ, R71 ;  /* 0x000000ffff387224 */ /* 0x000fc600078e0047 */
[----:B------:R-:W3:Y:S08]  /*46d0*/  MUFU.EX2 R53, R53 ;  /* 0x0000003500357308 */ /* 0x000ef00000000800 */
[----:B------:R-:W4:Y:S08]  /*46e0*/  MUFU.EX2 R62, R62 ;  /* 0x0000003e003e7308 */ /* 0x000f300000000800 */
[----:B------:R5:W-:Y:S08]  /*46f0*/  MUFU.EX2 R55, R63 ;  /* 0x0000003f00377308 */ /* 0x000bf00000000800 */
[----:B------:R-:W4:Y:S01]  /*4700*/  MUFU.EX2 R66, R66 ;  /* 0x0000004200427308 */ /* 0x000f220000000800 */
[----:B-----5:R-:W-:Y:S01]  /*4710*/  FFMA.FTZ R63, R27, R0, -R26 ;  /* 0x000000001b3f7223 */ /* 0x020fe2000001081a */
[----:B-1----:R-:W-:Y:S01]  /*4720*/  FADD.FTZ R27, R29, R74 ;  /* 0x0000004a1d1b7221 */ /* 0x002fe20000010000 */
[----:B------:R-:W-:-:S03]  /*4730*/  FADD.FTZ R74, R28, R31 ;  /* 0x0000001f1c4a7221 */ /* 0x000fc60000010000 */
[----:B--2---:R-:W-:Y:S01]  /*4740*/  FADD.FTZ R26, R58, R27 ;  /* 0x0000001b3a1a7221 */ /* 0x004fe20000010000 */
[----:B------:R-:W-:Y:S01]  /*4750*/  FADD.FTZ R31, R59, R74 ;  /* 0x0000004a3b1f7221 */ /* 0x000fe20000010000 */
[----:B------:R-:W1:Y:S02]  /*4760*/  MUFU.EX2 R67, R67 ;  /* 0x0000004300437308 */ /* 0x000e640000000800 */
[----:B---3--:R-:W-:Y:S01]  /*4770*/  FADD.FTZ R27, R53, R26 ;  /* 0x0000001a351b7221 */ /* 0x008fe20000010000 */
[----:B------:R-:W-:-:S03]  /*4780*/  FADD.FTZ R10, R32, R31 ;  /* 0x0000001f200a7221 */ /* 0x000fc60000010000 */
[----:B----4-:R-:W-:Y:S01]  /*4790*/  FADD.FTZ R27, R62, R27 ;  /* 0x0000001b3e1b7221 */ /* 0x010fe20000010000 */
[----:B------:R-:W-:Y:S01]  /*47a0*/  FADD.FTZ R11, R51, R10 ;  /* 0x0000000a330b7221 */ /* 0x000fe20000010000 */
[----:B------:R-:W2:Y:S01]  /*47b0*/  MUFU.EX2 R60, R60 ;  /* 0x0000003c003c7308 */ /* 0x000ea20000000800 */
[----:B------:R-:W-:Y:S01]  /*47c0*/  F2FP.BF16.F32.PACK_AB R10, R75, R24 ;  /* 0x000000184b0a723e */ /* 0x000fe200000010ff */
[----:B------:R-:W-:Y:S01]  /*47d0*/  FADD.FTZ R26, R66, R27 ;  /* 0x0000001b421a7221 */ /* 0x000fe20000010000 */
[----:B------:R-:W-:Y:S01]  /*47e0*/  FADD.FTZ R20, R36, R11 ;  /* 0x0000000b24147221 */ /* 0x000fe20000010000 */
[----:B------:R-:W-:Y:S01]  /*47f0*/  F2FP.BF16.F32.PACK_AB R24, R59, R28 ;  /* 0x0000001c3b18723e */ /* 0x000fe200000010ff */
[--C-:B------:R-:W-:Y:S01]  /*4800*/  IMAD.MOV.U32 R59, RZ, RZ, R71.reuse ;  /* 0x000000ffff3b7224 */ /* 0x100fe200078e0047 */
[----:B------:R-:W-:Y:S01]  /*4810*/  F2FP.BF16.F32.PACK_AB R11, R58, R29 ;  /* 0x0000001d3a0b723e */ /* 0x000fe200000010ff */
[----:B------:R-:W-:Y:S01]  /*4820*/  IMAD.MOV.U32 R58, RZ, RZ, R71 ;  /* 0x000000ffff3a7224 */ /* 0x000fe200078e0047 */
[----:B------:R-:W3:Y:S01]  /*4830*/  MUFU.EX2 R69, R69 ;  /* 0x0000004500457308 */ /* 0x000ee20000000800 */
[----:B-1----:R-:W-:-:S02]  /*4840*/  FADD.FTZ R25, R67, R26 ;  /* 0x0000001a43197221 */ /* 0x002fc40000010000 */
[----:B------:R1:W-:Y:S05]  /*4850*/  STSM.16.M88.4 [R22+0x27300], R8 ;  /* 0x0273000816007844 */ /* 0x0003ea0000000200 */
[----:B------:R-:W4:Y:S01]  /*4860*/  MUFU.EX2 R4, R4 ;  /* 0x0000000400047308 */ /* 0x000f220000000800 */
[----:B--2---:R-:W-:Y:S01]  /*4870*/  FADD.FTZ R26, R60, R25 ;  /* 0x000000193c1a7221 */ /* 0x004fe20000010000 */
[----:B------:R-:W-:-:S04]  /*4880*/  FADD.FTZ R25, R43, R20 ;  /* 0x000000142b197221 */ /* 0x000fc80000010000 */
[----:B------:R-:W-:Y:S01]  /*4890*/  FADD.FTZ R28, R34, R25 ;  /* 0x00000019221c7221 */ /* 0x000fe20000010000 */
[----:B------:R-:W-:Y:S01]  /*48a0*/  F2FP.BF16.F32.PACK_AB R25, R62, R53 ;  /* 0x000000353e19723e */ /* 0x000fe200000010ff */
[----:B------:R-:W2:Y:S01]  /*48b0*/  MUFU.EX2 R3, R133 ;  /* 0x0000008500037308 */ /* 0x000ea20000000800 */
[----:B---3--:R-:W-:Y:S01]  /*48c0*/  FADD.FTZ R27, R69, R26 ;  /* 0x0000001a451b7221 */ /* 0x008fe20000010000 */
[----:B------:R-:W-:Y:S01]  /*48d0*/  FADD.FTZ R28, R35, R28 ;  /* 0x0000001c231c7221 */ /* 0x000fe20000010000 */
[----:B------:R-:W-:Y:S01]  /*48e0*/  F2FP.BF16.F32.PACK_AB R26, R51, R32 ;  /* 0x00000020331a723e */ /* 0x000fe200000010ff */
[--C-:B------:R-:W-:Y:S02]  /*48f0*/  IMAD.MOV.U32 R62, RZ, RZ, R71.reuse ;  /* 0x000000ffff3e7224 */ /* 0x100fe400078e0047 */
[----:B------:R-:W-:Y:S01]  /*4900*/  FADD.FTZ R31, R7, R28 ;  /* 0x0000001c071f7221 */ /* 0x000fe20000010000 */
[----:B------:R-:W-:Y:S01]  /*4910*/  IMAD.MOV.U32 R53, RZ, RZ, R71 ;  /* 0x000000ffff357224 */ /* 0x000fe200078e0047 */
[----:B------:R-:W3:Y:S01]  /*4920*/  MUFU.EX2 R64, R113 ;  /* 0x0000007100407308 */ /* 0x000ee20000000800 */
[----:B----4-:R-:W-:Y:S01]  /*4930*/  FADD.FTZ R30, R4, R27 ;  /* 0x0000001b041e7221 */ /* 0x010fe20000010000 */
[----:B------:R-:W-:Y:S01]  /*4940*/  F2FP.BF16.F32.PACK_AB R27, R67, R66 ;  /* 0x00000042431b723e */ /* 0x000fe200000010ff */
[----:B------:R-:W-:-:S02]  /*4950*/  IMAD.MOV.U32 R67, RZ, RZ, R71 ;  /* 0x000000ffff437224 */ /* 0x000fc400078e0047 */
[----:B------:R-:W-:Y:S02]  /*4960*/  IMAD.MOV.U32 R66, RZ, RZ, R71 ;  /* 0x000000ffff427224 */ /* 0x000fe400078e0047 */
[----:B------:R-:W-:Y:S01]  /*4970*/  STSM.16.M88.4 [R22+0x28b00], R24 ;  /* 0x028b001816007844 */ /* 0x000fe20000000200 */
[----:B------:R-:W4:Y:S01]  /*4980*/  MUFU.EX2 R65, R65 ;  /* 0x0000004100417308 */ /* 0x000f220000000800 */
[----:B--2---:R-:W-:Y:S01]  /*4990*/  FADD.FTZ R29, R3, R30 ;  /* 0x0000001e031d7221 */ /* 0x004fe20000010000 */
[----:B------:R-:W-:Y:S01]  /*49a0*/  FADD.FTZ R30, R38, R31 ;  /* 0x0000001f261e7221 */ /* 0x000fe20000010000 */
[----:B------:R-:W-:-:S03]  /*49b0*/  IMAD.MOV.U32 R51, RZ, RZ, R71 ;  /* 0x000000ffff337224 */ /* 0x000fc600078e0047 */
[----:B------:R-:W-:Y:S01]  /*49c0*/  FADD.FTZ R31, R39, R30 ;  /* 0x0000001e271f7221 */ /* 0x000fe20000010000 */
[----:B------:R-:W-:Y:S01]  /*49d0*/  F2FP.BF16.F32.PACK_AB R30, R35, R34 ;  /* 0x00000022231e723e */ /* 0x000fe200000010ff */
[----:B------:R-:W2:Y:S01]  /*49e0*/  MUFU.EX2 R68, R68 ;  /* 0x0000004400447308 */ /* 0x000ea20000000800 */
[----:B---3--:R-:W-:Y:S01]  /*49f0*/  FADD.FTZ R28, R64, R29 ;  /* 0x0000001d401c7221 */ /* 0x008fe20000010000 */
[----:B------:R-:W-:Y:S01]  /*4a00*/  FADD.FTZ R31, R42, R31 ;  /* 0x0000001f2a1f7221 */ /* 0x000fe20000010000 */
[----:B------:R-:W-:Y:S01]  /*4a10*/  F2FP.BF16.F32.PACK_AB R29, R69, R60 ;  /* 0x0000003c451d723e */ /* 0x000fe200000010ff */
[----:B------:R-:W-:Y:S02]  /*4a20*/  IMAD.MOV.U32 R69, RZ, RZ, R71 ;  /* 0x000000ffff457224 */ /* 0x000fe400078e0047 */
[----:B-1----:R-:W-:Y:S01]  /*4a30*/  FADD.FTZ R10, R40, R31 ;  /* 0x0000001f280a7221 */ /* 0x002fe20000010000 */
[----:B------:R-:W-:Y:S01]  /*4a40*/  F2FP.BF16.F32.PACK_AB R31, R3, R4 ;  /* 0x00000004031f723e */ /* 0x000fe200000010ff */
[----:B------:R-:W1:Y:S01]  /*4a50*/  MUFU.EX2 R47, R105 ;  /* 0x00000069002f7308 */ /* 0x000e620000000800 */
[----:B----4-:R-:W-:Y:S01]  /*4a60*/  FADD.FTZ R54, R65, R28 ;  /* 0x0000001c41367221 */ /* 0x010fe20000010000 */
[----:B------:R-:W-:Y:S01]  /*4a70*/  F2FP.BF16.F32.PACK_AB R28, R43, R36 ;  /* 0x000000242b1c723e */ /* 0x000fe200000010ff */
[----:B------:R-:W-:Y:S01]  /*4a80*/  FADD.FTZ R10, R41, R10 ;  /* 0x0000000a290a7221 */ /* 0x000fe20000010000 */
[----:B------:R-:W-:Y:S01]  /*4a90*/  F2FP.BF16.F32.PACK_AB R9, R65, R64 ;  /* 0x000000404109723e */ /* 0x000fe200000010ff */
[----:B------:R-:W-:Y:S01]  /*4aa0*/  FADD.FTZ R43, R55, R54 ;  /* 0x00000036372b7221 */ /* 0x000fe20000010000 */
[----:B------:R-:W-:Y:S01]  /*4ab0*/  F2FP.BF16.F32.PACK_AB R40, R41, R40 ;  /* 0x000000282928723e */ /* 0x000fe200000010ff */
[----:B------:R-:W-:Y:S01]  /*4ac0*/  STSM.16.M88.4 [R22+0x2a300], R28 ;  /* 0x02a3001c16007844 */ /* 0x000fe20000000200 */
[----:B------:R-:W3:Y:S01]  /*4ad0*/  MUFU.EX2 R70, R70 ;  /* 0x0000004600467308 */ /* 0x000ee20000000800 */
[C---:B--2---:R-:W-:Y:S01]  /*4ae0*/  FADD.FTZ R8, R68.reuse, R43 ;  /* 0x0000002b44087221 */ /* 0x044fe20000010000 */
[----:B------:R-:W-:Y:S01]  /*4af0*/  F2FP.BF16.F32.PACK_AB R11, R68, R55 ;  /* 0x00000037440b723e */ /* 0x000fe200000010ff */
[----:B------:R-:W-:-:S02]  /*4b00*/  IMAD.MOV.U32 R68, RZ, RZ, R71 ;  /* 0x000000ffff447224 */ /* 0x000fc400078e0047 */
[--C-:B------:R-:W-:Y:S02]  /*4b10*/  IMAD.MOV.U32 R65, RZ, RZ, R71.reuse ;  /* 0x000000ffff417224 */ /* 0x100fe400078e0047 */
        /* <DEDUP_REMOVED lines=9> */
[----:B------:R-:W-:Y:S01]  /*4bb0*/  FADD.FTZ R3, R21, R10 ;  /* 0x0000000a15037221 */ /* 0x000fe20000010000 */
[----:B------:R-:W-:Y:S01]  /*4bc0*/  F2FP.BF16.F32.PACK_AB R10, R42, R39 ;  /* 0x000000272a0a723e */ /* 0x000fe200000010ff */
[--C-:B------:R-:W-:Y:S01]  /*4bd0*/  IMAD.MOV.U32 R39, RZ, RZ, R71.reuse ;  /* 0x000000ffff277224 */ /* 0x100fe200078e0047 */
[----:B------:R-:W-:Y:S01]  /*4be0*/  F2FP.BF16.F32.PACK_AB R41, R70, R47 ;  /* 0x0000002f4629723e */ /* 0x000fe200000010ff */
[----:B------:R-:W-:Y:S01]  /*4bf0*/  IMAD.MOV.U32 R70, RZ, RZ, R71 ;  /* 0x000000ffff467224 */ /* 0x000fe200078e0047 */
[C---:B------:R-:W-:Y:S01]  /*4c00*/  F2FP.BF16.F32.PACK_AB R42, R44.reuse, R21 ;  /* 0x000000152c2a723e */ /* 0x040fe200000010ff */
[----:B------:R-:W3:Y:S01]  /*4c10*/  MUFU.EX2 R73, R73 ;  /* 0x0000004900497308 */ /* 0x000ee20000000800 */
[----:B--2---:R-:W-:Y:S01]  /*4c20*/  FADD.FTZ R7, R139, R12 ;  /* 0x0000000c8b077221 */ /* 0x004fe20000010000 */
[----:B------:R-:W-:Y:S01]  /*4c30*/  FADD.FTZ R12, R44, R3 ;  /* 0x000000032c0c7221 */ /* 0x000fe20000010000 */
[----:B------:R2:W-:Y:S01]  /*4c40*/  STSM.16.M88.4 [R22+0x2bb00], R8 ;  /* 0x02bb000816007844 */ /* 0x0005e20000000200 */
[----:B------:R-:W-:-:S02]  /*4c50*/  IMAD.MOV.U32 R47, RZ, RZ, R71 ;  /* 0x000000ffff2f7224 */ /* 0x000fc400078e0047 */
[----:B------:R-:W-:Y:S01]  /*4c60*/  FADD.FTZ R3, R45, R12 ;  /* 0x0000000c2d037221 */ /* 0x000fe20000010000 */
[----:B------:R-:W-:Y:S01]  /*4c70*/  IMAD.MOV.U32 R44, RZ, RZ, R71 ;  /* 0x000000ffff2c7224 */ /* 0x000fe200078e0047 */
[----:B------:R-:W4:Y:S01]  /*4c80*/  MUFU.EX2 R48, R48 ;  /* 0x0000003000307308 */ /* 0x000f220000000800 */
[C---:B-1----:R-:W-:Y:S01]  /*4c90*/  FADD.FTZ R14, R72.reuse, R7 ;  /* 0x00000007480e7221 */ /* 0x042fe20000010000 */
[----:B------:R-:W-:Y:S01]  /*4ca0*/  F2FP.BF16.F32.PACK_AB R43, R72, R139 ;  /* 0x0000008b482b723e */ /* 0x000fe200000010ff */
[--C-:B------:R-:W-:Y:S02]  /*4cb0*/  IMAD.MOV.U32 R38, RZ, RZ, R71.reuse ;  /* 0x000000ffff267224 */ /* 0x100fe400078e0047 */
[----:B------:R-:W-:Y:S02]  /*4cc0*/  IMAD.MOV.U32 R36, RZ, RZ, R71 ;  /* 0x000000ffff247224 */ /* 0x000fe400078e0047 */
[----:B------:R1:W-:Y:S01]  /*4cd0*/  STSM.16.M88.4 [R22+0x2d300], R40 ;  /* 0x02d3002816007844 */ /* 0x0003e20000000200 */
[----:B------:R-:W5:Y:S01]  /*4ce0*/  MUFU.EX2 R20, R141 ;  /* 0x0000008d00147308 */ /* 0x000f620000000800 */
[----:B---3--:R-:W-:Y:S01]  /*4cf0*/  FADD.FTZ R7, R73, R14 ;  /* 0x0000000e49077221 */ /* 0x008fe20000010000 */
[C---:B------:R-:W-:Y:S01]  /*4d00*/  FADD.FTZ R14, R46.reuse, R3 ;  /* 0x000000032e0e7221 */ /* 0x040fe20000010000 */
[----:B--2---:R-:W-:Y:S01]  /*4d10*/  F2FP.BF16.F32.PACK_AB R8, R46, R45 ;  /* 0x0000002d2e08723e */ /* 0x004fe200000010ff */
[----:B------:R-:W-:-:S02]  /*4d20*/  IMAD.MOV.U32 R46, RZ, RZ, R71 ;  /* 0x000000ffff2e7224 */ /* 0x000fc400078e0047 */
[----:B------:R-:W-:Y:S01]  /*4d30*/  FADD.FTZ R3, R33, R14 ;  /* 0x0000000e21037221 */ /* 0x000fe20000010000 */
[--C-:B------:R-:W-:Y:S01]  /*4d40*/  IMAD.MOV.U32 R45, RZ, RZ, R71.reuse ;  /* 0x000000ffff2d7224 */ /* 0x100fe200078e0047 */
[----:B------:R-:W2:Y:S01]  /*4d50*/  MUFU.EX2 R37, R37 ;  /* 0x0000002500257308 */ /* 0x000ea20000000800 */
[----:B------:R-:W-:Y:S02]  /*4d60*/  IMAD.MOV.U32 R35, RZ, RZ, R71 ;  /* 0x000000ffff237224 */ /* 0x000fe400078e0047 */
[----:B----4-:R-:W-:Y:S01]  /*4d70*/  FADD.FTZ R10, R48, R3 ;  /* 0x00000003300a7221 */ /* 0x010fe20000010000 */
[--C-:B------:R-:W-:Y:S02]  /*4d80*/  IMAD.MOV.U32 R34, RZ, RZ, R71.reuse ;  /* 0x000000ffff227224 */ /* 0x100fe400078e0047 */
[--C-:B------:R-:W-:Y:S02]  /*4d90*/  IMAD.MOV.U32 R31, RZ, RZ, R71.reuse ;  /* 0x000000ffff1f7224 */ /* 0x100fe400078e0047 */
[----:B-1----:R-:W-:Y:S01]  /*4da0*/  IMAD.MOV.U32 R43, RZ, RZ, R71 ;  /* 0x000000ffff2b7224 */ /* 0x002fe200078e0047 */
[----:B------:R-:W1:Y:S01]  /*4db0*/  MUFU.EX2 R143, R143 ;  /* 0x0000008f008f7308 */ /* 0x000e620000000800 */
[C---:B-----5:R-:W-:Y:S01]  /*4dc0*/  FADD.FTZ R24, R20.reuse, R7 ;  /* 0x0000000714187221 */ /* 0x060fe20000010000 */
[----:B------:R-:W-:Y:S01]  /*4dd0*/  F2FP.BF16.F32.PACK_AB R9, R20, R73 ;  /* 0x000000491409723e */ /* 0x000fe200000010ff */
[----:B------:R-:W-:-:S02]  /*4de0*/  IMAD.MOV.U32 R42, RZ, RZ, R71 ;  /* 0x000000ffff2a7224 */ /* 0x000fc400078e0047 */
[--C-:B------:R-:W-:Y:S02]  /*4df0*/  IMAD.MOV.U32 R41, RZ, RZ, R71.reuse ;  /* 0x000000ffff297224 */ /* 0x100fe400078e0047 */
[--C-:B------:R-:W-:Y:S01]  /*4e00*/  IMAD.MOV.U32 R40, RZ, RZ, R71.reuse ;  /* 0x000000ffff287224 */ /* 0x100fe200078e0047 */
[----:B------:R3:W4:Y:S01]  /*4e10*/  MUFU.EX2 R32, R61 ;  /* 0x0000003d00207308 */ /* 0x0007220000000800 */
[----:B--2---:R-:W-:Y:S01]  /*4e20*/  FADD.FTZ R3, R37, R10 ;  /* 0x0000000a25037221 */ /* 0x004fe20000010000 */
[----:B------:R-:W-:Y:S01]  /*4e30*/  F2FP.BF16.F32.PACK_AB R10, R48, R33 ;  /* 0x00000021300a723e */ /* 0x000fe200000010ff */
[--C-:B------:R-:W-:Y:S02]  /*4e40*/  IMAD.MOV.U32 R48, RZ, RZ, R71.reuse ;  /* 0x000000ffff307224 */ /* 0x100fe400078e0047 */
[--C-:B------:R-:W-:Y:S02]  /*4e50*/  IMAD.MOV.U32 R33, RZ, RZ, R71.reuse ;  /* 0x000000ffff217224 */ /* 0x100fe400078e0047 */
[--C-:B------:R-:W-:Y:S01]  /*4e60*/  IMAD.MOV.U32 R30, RZ, RZ, R71.reuse ;  /* 0x000000ffff1e7224 */ /* 0x100fe200078e0047 */
[----:B------:R-:W2:Y:S01]  /*4e70*/  MUFU.EX2 R50, R50 ;  /* 0x0000003200327308 */ /* 0x000ea20000000800 */
[----:B-1----:R-:W-:Y:S01]  /*4e80*/  FADD.FTZ R7, R143, R24 ;  /* 0x000000188f077221 */ /* 0x002fe20000010000 */
[----:B---3--:R-:W-:-:S02]  /*4e90*/  IMAD.MOV.U32 R61, RZ, RZ, R71 ;  /* 0x000000ffff3d7224 */ /* 0x008fc400078e0047 */
[--C-:B------:R-:W-:Y:S02]  /*4ea0*/  IMAD.MOV.U32 R29, RZ, RZ, R71.reuse ;  /* 0x000000ffff1d7224 */ /* 0x100fe400078e0047 */
[----:B------:R-:W-:Y:S02]  /*4eb0*/  IMAD.MOV.U32 R28, RZ, RZ, R71 ;  /* 0x000000ffff1c7224 */ /* 0x000fe400078e0047 */
[----:B------:R-:W-:Y:S01]  /*4ec0*/  MUFU.EX2 R49, R49 ;  /* 0x0000003100317308 */ /* 0x000fe20000000800 */
[C---:B----4-:R-:W-:Y:S01]  /*4ed0*/  F2FP.BF16.F32.PACK_AB R11, R32.reuse, R143 ;  /* 0x0000008f200b723e */ /* 0x050fe200000010ff */
[----:B------:R-:W-:Y:S01]  /*4ee0*/  FADD.FTZ R14, R32, R7 ;  /* 0x00000007200e7221 */ /* 0x000fe20000010000 */
[----:B------:R-:W-:-:S03]  /*4ef0*/  IMAD.MOV.U32 R32, RZ, RZ, R71 ;  /* 0x000000ffff207224 */ /* 0x000fc600078e0047 */
[----:B------:R-:W-:Y:S02]  /*4f00*/  STSM.16.M88.4 [R22+0x2eb00], R8 ;  /* 0x02eb000816007844 */ /* 0x000fe40000000200 */
[----:B------:R-:W1:Y:S01]  /*4f10*/  MUFU.EX2 R52, R52 ;  /* 0x0000003400347308 */ /* 0x000e620000000800 */
[----:B--2---:R-:W-:Y:S01]  /*4f20*/  F2FP.BF16.F32.PACK_AB R24, R50, R37 ;  /* 0x000000253218723e */ /* 0x004fe200000010ff */
[----:B------:R-:W-:-:S06]  /*4f30*/  IMAD.MOV.U32 R37, RZ, RZ, R71 ;  /* 0x000000ffff257224 */ /* 0x000fcc00078e0047 */
[----:B------:R-:W2:Y:S08]  /*4f40*/  MUFU.EX2 R149, R149 ;  /* 0x0000009500957308 */ /* 0x000eb00000000800 */
[----:B------:R3:W4:Y:S01]  /*4f50*/  MUFU.EX2 R4, R63 ;  /* 0x0000003f00047308 */ /* 0x0007220000000800 */
[----:B-1----:R-:W-:-:S07]  /*4f60*/  F2FP.BF16.F32.PACK_AB R26, R52, R49 ;  /* 0x00000031341a723e */ /* 0x002fce00000010ff */
[----:B------:R-:W1:Y:S01]  /*4f70*/  MUFU.EX2 R153, R153 ;  /* 0x0000009900997308 */ /* 0x000e620000000800 */
[----:B--2---:R-:W-:Y:S01]  /*4f80*/  FADD.FTZ R7, R149, R14 ;  /* 0x0000000e95077221 */ /* 0x004fe20000010000 */
[----:B------:R-:W-:Y:S01]  /*4f90*/  FADD.FTZ R14, R50, R3 ;  /* 0x00000003320e7221 */ /* 0x000fe20000010000 */
[--C-:B---3--:R-:W-:Y:S02]  /*4fa0*/  IMAD.MOV.U32 R63, RZ, RZ, R71.reuse ;  /* 0x000000ffff3f7224 */ /* 0x108fe400078e0047 */
[----:B------:R-:W-:Y:S02]  /*4fb0*/  IMAD.MOV.U32 R50, RZ, RZ, R71 ;  /* 0x000000ffff327224 */ /* 0x000fe400078e0047 */
[----:B------:R-:W-:Y:S01]  /*4fc0*/  FADD.FTZ R49, R49, R14 ;  /* 0x0000000e31317221 */ /* 0x000fe20000010000 */
[----:B------:R2:W3:Y:S01]  /*4fd0*/  MUFU.EX2 R12, R57 ;  /* 0x00000039000c7308 */ /* 0x0004e20000000800 */
[C---:B----4-:R-:W-:Y:S01]  /*4fe0*/  F2FP.BF16.F32.PACK_AB R25, R4.reuse, R149 ;  /* 0x000000950419723e */ /* 0x050fe200000010ff */
[----:B------:R-:W-:Y:S01]  /*4ff0*/  FADD.FTZ R20, R4, R7 ;  /* 0x0000000704147221 */ /* 0x000fe20000010000 */
[----:B------:R-:W-:Y:S01]  /*5000*/  FADD.FTZ R4, R52, R49 ;  /* 0x0000003134047221 */ /* 0x000fe20000010000 */
[----:B------:R-:W-:-:S02]  /*5010*/  IMAD.MOV.U32 R52, RZ, RZ, R71 ;  /* 0x000000ffff347224 */ /* 0x000fc400078e0047 */
[--C-:B------:R-:W-:Y:S02]  /*5020*/  IMAD.MOV.U32 R49, RZ, RZ, R71.reuse ;  /* 0x000000ffff317224 */ /* 0x100fe400078e0047 */
[----:B-1----:R-:W-:Y:S01]  /*5030*/  FADD.FTZ R3, R153, R20 ;  /* 0x0000001499037221 */ /* 0x002fe20000010000 */
[----:B--2---:R-:W-:Y:S01]  /*5040*/  IMAD.MOV.U32 R57, RZ, RZ, R71 ;  /* 0x000000ffff397224 */ /* 0x004fe200078e0047 */
[C---:B---3--:R-:W-:Y:S02]  /*5050*/  F2FP.BF16.F32.PACK_AB R27, R12.reuse, R153 ;  /* 0x000000990c1b723e */ /* 0x048fe400000010ff */
[----:B------:R-:W-:-:S03]  /*5060*/  FADD.FTZ R3, R12, R3 ;  /* 0x000000030c037221 */ /* 0x000fc60000010000 */
[----:B------:R1:W-:Y:S01]  /*5070*/  STSM.16.M88.4 [R22+0x30300], R24 ;  /* 0x0303001816007844 */ /* 0x0003e20000000200 */
[----:B------:R2:W-:Y:S06]  /*5080*/  MEMBAR.ALL.CTA ;  /* 0x0000000000007992 */ /* 0x0005ec0000008000 */
[----:B--2---:R-:W2:Y:S01]  /*5090*/  FENCE.VIEW.ASYNC.S ;  /* 0x00000000000073c6 */ /* 0x004ea20000000000 */
[--C-:B-1----:R-:W-:Y:S02]  /*50a0*/  IMAD.MOV.U32 R27, RZ, RZ, R71.reuse ;  /* 0x000000ffff1b7224 */ /* 0x102fe400078e0047 */
[----:B------:R-:W-:-:S02]  /*50b0*/  IMAD.MOV.U32 R26, RZ, RZ, R71 ;  /* 0x000000ffff1a7224 */ /* 0x000fc400078e0047 */
[--C-:B------:R-:W-:Y:S02]  /*50c0*/  IMAD.MOV.U32 R25, RZ, RZ, R71.reuse ;  /* 0x000000ffff197224 */ /* 0x100fe400078e0047 */
[----:B------:R-:W-:Y:S01]  /*50d0*/  IMAD.MOV.U32 R24, RZ, RZ, R71 ;  /* 0x000000ffff187224 */ /* 0x000fe200078e0047 */
[----:B--2---:R-:W-:Y:S01]  /*50e0*/  NOP ;  /* 0x0000000000007918 */ /* 0x004fe20000000000 */
[----:B------:R-:W-:Y:S05]  /*50f0*/  @!P2 BRA `(.L_x_9796) ;  /* 0x0000004000e8a947 */ /* 0x000fea0003800000 */
[----:B------:R-:W-:Y:S01]  /*5100*/  R2UR UR6, R148 ;  /* 0x00000000940672ca */ /* 0x000fe200000e0000 */
        /* <DEDUP_REMOVED lines=29> */
.L_x_9805:
[----:B------:R-:W-:Y:S01]  /*52e0*/  R2UR UR10, R146 ;  /* 0x00000000920a72ca */ /* 0x000fe200000e0000 */
[----:B------:R-:W-:Y:S01]  /*52f0*/  UIADD3 UR46, UR41, 0x1, URZ ;  /* 0x00000001292e7890 */ /* 0x000fe2000fffe03f */
[----:B------:R-:W-:-:S03]  /*5300*/  R2UR UR7, R9 ;  /* 0x00000000090772ca */ /* 0x000fc600000e0000 */
[----:B------:R-:W-:-:S04]  /*5310*/  UISETP.NE.AND UP0, UPT, UR46, 0x2, UPT ;  /* 0x000000022e00788c */ /* 0x000fc8000bf05270 */
[----:B------:R-:W-:Y:S02]  /*5320*/  USEL UR6, URZ, 0x1, UP0 ;  /* 0x000000013f067887 */ /* 0x000fe40008000000 */
[----:B------:R-:W-:Y:S02]  /*5330*/  USEL UR46, UR46, URZ, UP0 ;  /* 0x0000003f2e2e7287 */ /* 0x000fe40008000000 */
[----:B------:R-:W-:Y:S02]  /*5340*/  ISETP.NE.AND P3, PT, RZ, UR10, PT ;  /* 0x0000000aff007c0c */ /* 0x000fe4000bf65270 */
[----:B------:R-:W-:-:S06]  /*5350*/  ULOP3.LUT UR6, UR7, UR6, URZ, 0x3c, !UPT ;  /* 0x0000000607067292 */ /* 0x000fcc000f8e3c3f */
[----:B------:R-:W-:-:S05]  /*5360*/  IMAD.U32 R148, RZ, RZ, UR6 ;  /* 0x00000006ff947e24 */ /* 0x000fca000f8e00ff */
[----:B------:R-:W-:Y:S05]  /*5370*/  @P3 BRA `(.L_x_9797) ;  /* 0x0000000000303947 */ /* 0x000fea0003800000 */
[----:B------:R-:W-:Y:S05]  /*5380*/  @!P0 BRA `(.L_x_9798) ;  /* 0x0000000000048947 */ /* 0x000fea0003800000 */
[----:B------:R-:W-:Y:S01]  /*5390*/  BPT.TRAP 0x1 ;  /* 0x000000040000795c */ /* 0x000fe20000300000 */
.L_x_9798:
[----:B------:R-:W-:Y:S01]  /*53a0*/  R2UR UR7, R148 ;  /* 0x00000000940772ca */ /* 0x000fe200000e0000 */
[----:B------:R-:W-:-:S12]  /*53b0*/  ULEA UR6, UR46, UR47, 0x3 ;  /* 0x0000002f2e067291 */ /* 0x000fd8000f8e183f */
[----:B------:R-:W-:-:S05]  /*53c0*/  IMAD.U32 R0, RZ, RZ, UR7 ;  /* 0x00000007ff007e24 */ /* 0x000fca000f8e00ff */
[----:B------:R-:W-:-:S04]  /*53d0*/  SHF.L.U32 R0, R0, 0x1f, RZ ;  /* 0x0000001f00007819 */ /* 0x000fc800000006ff */
[----:B------:R1:W2:Y:S01]  /*53e0*/  SYNCS.PHASECHK.TRANS64.TRYWAIT P2, [UR6+0x31c30], R0 ;  /* 0x031c3000ff0075a7 */ /* 0x0002a20008040146 */
[----:B------:R-:W-:Y:S05]  /*53f0*/  @!P0 BRA `(.L_x_9799) ;  /* 0x0000000000048947 */ /* 0x000fea0003800000 */
[----:B------:R-:W-:Y:S01]  /*5400*/  BPT.TRAP 0x1 ;  /* 0x000000040000795c */ /* 0x000fe20000300000 */
.L_x_9799:
[----:B--2---:R-:W-:Y:S05]  /*5410*/  @P2 BRA `(.L_x_9797) ;  /* 0x0000000000082947 */ /* 0x004fea0003800000 */
[----:B------:R-:W2:Y:S02]  /*5420*/  SYNCS.PHASECHK.TRANS64.TRYWAIT P2, [UR6+0x31c30], R0 ;  /* 0x031c3000ff0075a7 */ /* 0x000ea40008040146 */
[----:B--2---:R-:W-:Y:S05]  /*5430*/  @!P2 BRA `(.L_x_9800) ;  /* 0x000000c000c0a947 */ /* 0x004fea0003800000 */
.L_x_9797:
[----:B-12---:R-:W-:Y:S01]  /*5440*/  VIADD R0, R16, 0x8 ;  /* 0x0000000810007836 */ /* 0x006fe20000000000 */
[----:B------:R-:W-:Y:S01]  /*5450*/  UIMAD UR6, UR46, 0x6c0, UR40 ;  /* 0x000006c02e0678a4 */ /* 0x000fe2000f8e0228 */
[----:B------:R-:W-:Y:S01]  /*5460*/  UMOV UR7, 0x80000020 ;  /* 0x8000002000077882 */ /* 0x000fe20000000000 */
[----:B------:R-:W-:Y:S02]  /*5470*/  UMOV UR28, UR4 ;  /* 0x00000004001c7c82 */ /* 0x000fe40008000000 */
[----:B------:R1:W-:Y:S01]  /*5480*/  BAR.SYNC.DEFER_BLOCKING R0, 0x100 ;  /* 0x000400000000751d */ /* 0x0003e20000010000 */
[----:B------:R-:W-:Y:S02]  /*5490*/  UIADD3 UR30, UR6, 0x40, URZ ;  /* 0x00000040061e7890 */ /* 0x000fe4000fffe03f */
[----:B------:R-:W-:Y:S02]  /*54a0*/  UIADD3 UR34, UR6, 0x80, URZ ;  /* 0x0000008006227890 */ /* 0x000fe4000fffe03f */
[----:B------:R-:W-:Y:S01]  /*54b0*/  UIADD3 UR38, UR6, 0xc0, URZ ;  /* 0x000000c006267890 */ /* 0x000fe2000fffe03f */
        /* <DEDUP_REMOVED lines=15> */
[----:B------:R-:W-:Y:S01]  /*55b0*/  WARPGROUP.ARRIVE ;  /* 0x00000000000079c5 */ /* 0x000fe20000000000 */
[----:B------:R-:W-:Y:S01]  /*55c0*/  UMOV UR55, 0x80000020 ;  /* 0x8000002000377882 */ /* 0x000fe20000000000 */
[----:B------:R-:W-:Y:S01]  /*55d0*/  UIADD3 UR58, UR6, 0x180, URZ ;  /* 0x00000180063a7890 */ /* 0x000fe2000fffe03f */
[----:B------:R-:W-:Y:S01]  /*55e0*/  UMOV UR56, UR4 ;  /* 0x0000000400387c82 */ /* 0x000fe20008000000 */
[----:B------:R-:W-:-:S02]  /*55f0*/  UMOV UR57, UR5 ;  /* 0x0000000500397c82 */ /* 0x000fc40008000000 */
[----:B------:R-:W-:Y:S01]  /*5600*/  HGMMA.64x16x16.F32.BF16 R136, gdesc[UR4], RZ, !UPT, gsb0 ;  /* 0x00200000048879f0 */ /* 0x000fe2000c0018ff */
[----:B------:R-:W-:Y:S01]  /*5610*/  UMOV UR59, 0x80000020 ;  /* 0x80000020003b7882 */ /* 0x000fe20000000000 */
        /* <DEDUP_REMOVED lines=328> */
.L_x_9802:
[----:B------:R-:W-:Y:S01]  /*6aa0*/  R2UR UR7, R9 ;  /* 0x00000000090772ca */ /* 0x000fe200000e0000 */
[----:B------:R-:W-:-:S12]  /*6ab0*/  ULEA UR6, UR41, UR47, 0x3 ;  /* 0x0000002f29067291 */ /* 0x000fd8000f8e183f */
[----:B------:R-:W-:-:S05]  /*6ac0*/  IMAD.U32 R0, RZ, RZ, UR7 ;  /* 0x00000007ff007e24 */ /* 0x000fca000f8e00ff */
[----:B------:R-:W-:-:S04]  /*6ad0*/  SHF.L.U32 R0, R0, 0x1f, RZ ;  /* 0x0000001f00007819 */ /* 0x000fc800000006ff */
[----:B------:R1:W2:Y:S01]  /*6ae0*/  SYNCS.PHASECHK.TRANS64.TRYWAIT P2, [UR6+0x31c50], R0 ;  /* 0x031c5000ff0075a7 */ /* 0x0002a20008040146 */
[----:B------:R-:W-:Y:S05]  /*6af0*/  @!P0 BRA `(.L_x_9803) ;  /* 0x0000000000048947 */ /* 0x000fea0003800000 */
[----:B------:R-:W-:Y:S01]  /*6b00*/  BPT.TRAP 0x1 ;  /* 0x000000040000795c */ /* 0x000fe20000300000 */
.L_x_9803:
[----:B--2---:R-:W-:Y:S05]  /*6b10*/  @P2 BRA `(.L_x_9801) ;  /* 0x0000000000082947 */ /* 0x004fea0003800000 */
[----:B------:R-:W2:Y:S02]  /*6b20*/  SYNCS.PHASECHK.TRANS64.TRYWAIT P2, [UR6+0x31c50], R0 ;  /* 0x031c5000ff0075a7 */ /* 0x000ea40008040146 */
[----:B--2---:R-:W-:Y:S05]  /*6b30*/  @!P2 BRA `(.L_x_9804) ;  /* 0x000000ac0018a947 */ /* 0x004fea0003800000 */
.L_x_9801:
[----:B------:R-:W-:Y:S01]  /*6b40*/  UIADD3 UR6, UR47, 0x200, URZ ;  /* 0x000002002f067890 */ /* 0x000fe2000fffe03f */
[----:B------:R-:W-:Y:S01]  /*6b50*/  R2UR UR10, R145 ;  /* 0x00000000910a72ca */ /* 0x000fe200000e0000 */
[----:B------:R-:W-:Y:S01]  /*6b60*/  WARPGROUP.ARRIVE ;  /* 0x00000000000079c5 */ /* 0x000fe20000000000 */
[----:B------:R-:W-:Y:S01]  /*6b70*/  UMOV UR29, 0xc0000010 ;  /* 0xc0000010001d7882 */ /* 0x000fe20000000000 */
[----:B------:R-:W-:Y:S01]  /*6b80*/  USHF.R.U32.HI UR6, URZ, 0x4, UR6 ;  /* 0x000000043f067899 */ /* 0x000fe20008011606 */
[----:B-12---:R-:W1:Y:S01]  /*6b90*/  LDC R0, c[0x0][0x288] ;  /* 0x0000a200ff007b82 */ /* 0x006e620000000800 */
[----:B------:R-:W-:Y:S01]  /*6ba0*/  UMOV UR31, 0x80000020 ;  /* 0x80000020001f7882 */ /* 0x000fe20000000000 */
[----:B------:R-:W-:Y:S02]  /*6bb0*/  UISETP.NE.U32.AND UP0, UPT, UR60, URZ, UPT ;  /* 0x0000003f3c00728c */ /* 0x000fe4000bf05070 */
[----:B------:R-:W-:Y:S02]  /*6bc0*/  ULOP3.LUT UR6, UR6, 0x3fff, URZ, 0xc0, !UPT ;  /* 0x00003fff06067892 */ /* 0x000fe4000f8ec03f */
[----:B------:R-:W-:-:S02]  /*6bd0*/  UISETP.NE.AND.EX UP0, UPT, UR61, URZ, UPT, UP0 ;  /* 0x0000003f3d00728c */ /* 0x000fc4000bf05300 */
[----:B------:R-:W-:Y:S02]  /*6be0*/  ULOP3.LUT UR7, UR6, 0x2400000, URZ, 0xfc, !UPT ;  /* 0x0240000006077892 */ /* 0x000fe4000f8efc3f */
[----:B------:R-:W-:Y:S02]  /*6bf0*/  ULOP3.LUT UR6, UR10, 0x10000, URZ, 0xfc, !UPT ;  /* 0x000100000a067892 */ /* 0x000fe4000f8efc3f */
[----:B------:R-:W-:Y:S02]  /*6c00*/  UIMAD UR7, UR41, 0x6c0, UR7 ;  /* 0x000006c0290778a4 */ /* 0x000fe4000f8e0207 */
[----:B------:R-:W-:Y:S01]  /*6c10*/  UIMAD UR10, UR45, -0x90, UR42 ;  /* 0xffffff702d0a78a4 */ /* 0x000fe2000f8e022a */
[----:B------:R-:W-:Y:S02]  /*6c20*/  ULDC UR11, c[0x0][0x404] ;  /* 0x00010100000b7ab9 */ /* 0x000fe40000000800 */
[----:B------:R-:W-:Y:S01]  /*6c30*/  UMOV UR28, UR6 ;  /* 0x00000006001c7c82 */ /* 0x000fe20008000000 */
[----:B------:R-:W-:Y:S01]  /*6c40*/  UIADD3 UR10, UR10, 0x1, URZ ;  /* 0x000000010a0a7890 */ /* 0x000fe2000fffe03f */
[----:B------:R-:W-:Y:S01]  /*6c50*/  UMOV UR30, UR7 ;  /* 0x00000007001e7c82 */ /* 0x000fe20008000000 */
[----:B------:R-:W-:Y:S01]  /*6c60*/  USEL UR11, UR11, 0x1, UP0 ;  /* 0x000000010b0b7887 */ /* 0x000fe20008000000 */
[----:B------:R-:W-:Y:S01]  /*6c70*/  HGMMA.64x96x16.F32.BF16 R24, gdesc[UR28].tnspB, R24, gsb0 ;  /* 0x416000001c1879f0 */ /* 0x000fe20008001818 */
[----:B------:R-:W-:-:S02]  /*6c80*/  UIADD3 UR28, UR6, 0x180, URZ ;  /* 0x00000180061c7890 */ /* 0x000fc4000fffe03f */
[----:B------:R-:W-:Y:S01]  /*6c90*/  UIADD3 UR30, UR7, 0x40, URZ ;  /* 0x00000040071e7890 */ /* 0x000fe2000fffe03f */
[----:B------:R-:W-:Y:S01]  /*6ca0*/  UMOV UR29, 0xc0000010 ;  /* 0xc0000010001d7882 */ /* 0x000fe20000000000 */
[----:B------:R-:W-:Y:S01]  /*6cb0*/  UMOV UR31, 0x80000020 ;  /* 0x80000020001f7882 */ /* 0x000fe20000000000 */
[----:B------:R-:W-:Y:S02]  /*6cc0*/  ULDC UR14, c[0x0][0x2e0] ;  /* 0x0000b800000e7ab9 */ /* 0x000fe40000000800 */
[----:B------:R-:W-:-:S06]  /*6cd0*/  UIMAD UR10, UR11, UR14, UR10 ;  /* 0x0000000e0b0a72a4 */ /* 0x000fcc000f8e020a */
[----:B-1----:R-:W-:-:S05]  /*6ce0*/  IADD3 R0, -R0, UR10, RZ ;  /* 0x0000000a00007c10 */ /* 0x002fca000fffe1ff */
[----:B------:R-:W-:-:S04]  /*6cf0*/  IMAD R0, R19, -0x2, R0 ;  /* 0xfffffffe13007824 */ /* 0x000fc800078e0200 */
[----:B------:R-:W-:-:S04]  /*6d00*/  IMAD.IADD R9, R23, 0x1, R0 ;  /* 0x0000000117097824 */ /* 0x000fc800078e0200 */
[C---:B------:R-:W-:Y:S01]  /*6d10*/  VIADD R20, R9.reuse, 0x8 ;  /* 0x0000000809147836 */ /* 0x040fe20000000000 */
[C---:B------:R-:W-:Y:S02]  /*6d20*/  ISETP.GT.AND P2, PT, R9.reuse, RZ, PT ;  /* 0x000000ff0900720c */ /* 0x040fe40003f44270 */
[C---:B------:R-:W-:Y:S02]  /*6d30*/  ISETP.GT.AND P3, PT, R9.reuse, 0x1, PT ;  /* 0x000000010900780c */ /* 0x040fe40003f64270 */
        /* <DEDUP_REMOVED lines=34> */
[----:B------:R-:W-:Y:S01]  /*6f60*/  ISETP.GT.AND P3, PT, R9, 0x31, PT ;  /* 0x000000310900780c */ /* 0x000fe20003f64270 */
[----:B------:R-:W-:Y:S02]  /*6f70*/  WARPGROUP.DEPBAR.LE gsb0, 0x0 ;  /* 0x00008000000079c5 */ /* 0x000fe40000010000 */
[----:B------:R-:W-:Y:S01]  /*6f80*/  WARPGROUP.ARRIVE ;  /* 0x00000000000079c5 */ /* 0x000fe20000000000 */
[----:B------:R-:W-:Y:S02]  /*6f90*/  FSEL R155, R112, -INF , P2 ;  /* 0xff800000709b7808 */ /* 0x000fe40001000000 */
[----:B------:R-:W-:Y:S02]  /*6fa0*/  FMNMX.FTZ R0, R125, R0, !PT ;  /* 0x000000007d007209 */ /* 0x000fe40007810000 */
[----:B------:R-:W-:Y:S01]  /*6fb0*/  ISETP.GT.AND P2, PT, R9, 0x38, PT ;  /* 0x000000380900780c */ /* 0x000fe20003f44270 */
[----:B------:R-:W-:Y:S01]  /*6fc0*/  HGMMA.64x96x16.F32.BF16 R24, gdesc[UR28].tnspB, R24, gsb0 ;  /* 0x416000001c1879f0 */ /* 0x000fe20008001818 */
[----:B------:R-:W-:Y:S01]  /*6fd0*/  UIADD3 UR28, UR6, 0x300, URZ ;  /* 0x00000300061c7890 */ /* 0x000fe2000fffe03f */
[----:B------:R-:W-:Y:S01]  /*6fe0*/  FSEL R113, R113, -INF , P3 ;  /* 0xff80000071717808 */ /* 0x000fe20001800000 */
[----:B------:R-:W-:Y:S01]  /*6ff0*/  UIADD3 UR30, UR7, 0x80, URZ ;  /* 0x00000080071e7890 */ /* 0x000fe2000fffe03f */
[----:B------:R-:W-:Y:S01]  /*7000*/  FMNMX.FTZ R0, R155, R0, !PT ;  /* 0x000000009b007209 */ /* 0x000fe20007810000 */
[----:B------:R-:W-:Y:S01]  /*7010*/  UMOV UR29, 0xc0000010 ;  /* 0xc0000010001d7882 */ /* 0x000fe20000000000 */
        /* <DEDUP_REMOVED lines=48> */
[----:B------:R-:W-:Y:S01]  /*7320*/  FMNMX.FTZ R0, R80, R5, !PT ;  /* 0x0000000550007209 */ /* 0x000fe20007810000 */
[----:B------:R-:W-:Y:S02]  /*7330*/  WARPGROUP.DEPBAR.LE gsb0, 0x0 ;  /* 0x00008000000079c5 */ /* 0x000fe40000010000 */
[----:B------:R-:W-:Y:S01]  /*7340*/  WARPGROUP.ARRIVE ;  /* 0x00000000000079c5 */ /* 0x000fe20000000000 */
[----:B------:R-:W-:-:S02]  /*7350*/  ISETP.GT.AND P3, PT, R9, 0x79, PT ;  /* 0x000000790900780c */ /* 0x000fc40003f64270 */
[----:B------:R-:W-:Y:S02]  /*7360*/  FSEL R84, R84, -INF , P2 ;  /* 0xff80000054547808 */ /* 0x000fe40001000000 */
[----:B------:R-:W-:Y:S01]  /*7370*/  FMNMX.FTZ R5, R81, R0, !PT ;  /* 0x0000000051057209 */ /* 0x000fe20007810000 */
[----:B------:R-:W-:Y:S01]  /*7380*/  HGMMA.64x96x16.F32.BF16 R24, gdesc[UR28].tnspB, R24, gsb0 ;  /* 0x416000001c1879f0 */ /* 0x000fe20008001818 */
[----:B------:R-:W-:Y:S01]  /*7390*/  UIADD3 UR28, UR6, 0x480, URZ ;  /* 0x00000480061c7890 */ /* 0x000fe2000fffe03f */
[----:B------:R-:W-:Y:S01]  /*73a0*/  ISETP.GT.AND P2, PT, R9, 0x80, PT ;  /* 0x000000800900780c */ /* 0x000fe20003f44270 */
[----:B------:R-:W-:Y:S01]  /*73b0*/  UIADD3 UR30, UR7, 0xc0, URZ ;  /* 0x000000c0071e7890 */ /* 0x000fe2000fffe03f */
[----:B------:R-:W-:Y:S01]  /*73c0*/  FSEL R85, R85, -INF , P3 ;  /* 0xff80000055557808 */ /* 0x000fe20001800000 */
[----:B------:R-:W-:Y:S01]  /*73d0*/  UMOV UR29, 0xc0000010 ;  /* 0xc0000010001d7882 */ /* 0x000fe20000000000 */
[----:B------:R-:W-:Y:S01]  /*73e0*/  UMOV UR31, 0x80000020 ;  /* 0x80000020001f7882 */ /* 0x000fe20000000000 */
        /* <DEDUP_REMOVED lines=14> */
[----:B------:R-:W1:Y:S01]  /*74d0*/  LDC R0, c[0x0][0x988] ;  /* 0x00026200ff007b82 */ /* 0x000e620000000800 */
[----:B------:R-:W-:Y:S02]  /*74e0*/  ISETP.GT.AND P4, PT, R20, 0x1, PT ;  /* 0x000000011400780c */ /* 0x000fe40003f84270 */
[----:B------:R-:W2:Y:S01]  /*74f0*/  SHFL.BFLY PT, R5, R10, 0x2, 0x1f ;  /* 0x0c401f000a057f89 */ /* 0x000ea200000e0000 */
[----:B------:R-:W-:Y:S02]  /*7500*/  FSEL R138, R138, -INF , P3 ;  /* 0xff8000008a8a7808 */ /* 0x000fe40001800000 */
[----:B------:R-:W-:Y:S02]  /*7510*/  ISETP.GT.AND P5, PT, R20, 0x8, PT ;  /* 0x000000081400780c */ /* 0x000fe40003fa4270 */
[----:B------:R-:W-:-:S02]  /*7520*/  FSEL R139, R139, -INF , P4 ;  /* 0xff8000008b8b7808 */ /* 0x000fc40002000000 */
[----:B------:R-:W-:Y:S02]  /*7530*/  FMNMX.FTZ R116, R138, R7, !PT ;  /* 0x000000078a747209 */ /* 0x000fe40007810000 */
[C---:B------:R-:W-:Y:S02]  /*7540*/  ISETP.GT.AND P6, PT, R20.reuse, 0x9, PT ;  /* 0x000000091400780c */ /* 0x040fe40003fc4270 */
[----:B------:R-:W-:Y:S02]  /*7550*/  FMNMX.FTZ R120, R139, R116, !PT ;  /* 0x000000748b787209 */ /* 0x000fe40007810000 */
[----:B------:R-:W-:Y:S02]  /*7560*/  FSEL R143, R143, -INF , P6 ;  /* 0xff8000008f8f7808 */ /* 0x000fe40003000000 */
[C---:B------:R-:W-:Y:S02]  /*7570*/  ISETP.GT.AND P3, PT, R20.reuse, 0x10, PT ;  /* 0x000000101400780c */ /* 0x040fe40003f64270 */
[----:B------:R-:W-:-:S02]  /*7580*/  ISETP.GT.AND P4, PT, R20, 0x11, PT ;  /* 0x000000111400780c */ /* 0x000fc40003f84270 */
[----:B------:R-:W-:Y:S02]  /*7590*/  ISETP.GT.AND P6, PT, R20, 0x19, PT ;  /* 0x000000191400780c */ /* 0x000fe40003fc4270 */
[----:B------:R-:W-:Y:S02]  /*75a0*/  FSEL R131, R131, -INF , P4 ;  /* 0xff80000083837808 */ /* 0x000fe40002000000 */
[----:B------:R-:W-:Y:S02]  /*75b0*/  FSEL R135, R135, -INF , P6 ;  /* 0xff80000087877808 */ /* 0x000fe40003000000 */
[----:B--2---:R-:W-:Y:S02]  /*75c0*/  FMNMX.FTZ R12, R10, R5, !PT ;  /* 0x000000050a0c7209 */ /* 0x004fe40007810000 */
[C---:B------:R-:W-:Y:S02]  /*75d0*/  ISETP.GT.AND P4, PT, R20.reuse, 0x21, PT ;  /* 0x000000211400780c */ /* 0x040fe40003f84270 */
[----:B------:R-:W-:Y:S01]  /*75e0*/  ISETP.GT.AND P6, PT, R20, 0x29, PT ;  /* 0x000000291400780c */ /* 0x000fe20003fc4270 */
[----:B------:R-:W2:Y:S01]  /*75f0*/  SHFL.BFLY PT, R5, R12, 0x1, 0x1f ;  /* 0x0c201f000c057f89 */ /* 0x000ea200000e0000 */
[----:B------:R-:W-:-:S02]  /*7600*/  FSEL R123, R123, -INF , P4 ;  /* 0xff8000007b7b7808 */ /* 0x000fc40002000000 */
[----:B------:R-:W-:Y:S02]  /*7610*/  FSEL R127, R127, -INF , P6 ;  /* 0xff8000007f7f7808 */ /* 0x000fe40003000000 */
[C---:B------:R-:W-:Y:S02]  /*7620*/  ISETP.GT.AND P4, PT, R20.reuse, 0x31, PT ;  /* 0x000000311400780c */ /* 0x040fe40003f84270 */
[----:B------:R-:W-:-:S04]  /*7630*/  ISETP.GT.AND P6, PT, R20, 0x39, PT ;  /* 0x000000391400780c */ /* 0x000fc80003fc4270 */
[----:B------:R-:W-:Y:S02]  /*7640*/  FSEL R119, R119, -INF , P6 ;  /* 0xff80000077777808 */ /* 0x000fe40003000000 */
[----:B--2---:R-:W-:-:S04]  /*7650*/  FMNMX.FTZ R5, R12, R5, !PT ;  /* 0x000000050c057209 */ /* 0x004fc80007810000 */
[C---:B------:R-:W-:Y:S01]  /*7660*/  FSETP.NEU.FTZ.AND P2, PT, R5.reuse, -INF , PT ;  /* 0xff8000000500780b */ /* 0x040fe20003f5d000 */
[----:B-1----:R-:W-:Y:S01]  /*7670*/  FMUL.FTZ R14, R5, R0 ;  /* 0x00000000050e7220 */ /* 0x002fe20000410000 */
[----:B------:R-:W-:Y:S02]  /*7680*/  WARPGROUP.DEPBAR.LE gsb0, 0x0 ;  /* 0x00008000000079c5 */ /* 0x000fe40000010000 */
[----:B------:R-:W-:Y:S02]  /*7690*/  WARPGROUP.ARRIVE ;  /* 0x00000000000079c5 */ /* 0x000fe40000000000 */
[----:B------:R-:W-:-:S04]  /*76a0*/  FSEL R10, R14, RZ, P2 ;  /* 0x000000ff0e0a7208 */ /* 0x000fc80001000000 */
[----:B------:R-:W-:Y:S01]  /*76b0*/  HGMMA.64x96x16.F32.BF16 R24, gdesc[UR28].tnspB, R24, gsb0 ;  /* 0x416000001c1879f0 */ /* 0x000fe20008001818 */
[----:B------:R-:W-:Y:S01]  /*76c0*/  UIADD3 UR28, UR6, 0x600, URZ ;  /* 0x00000600061c7890 */ /* 0x000fe2000fffe03f */
[-CC-:B------:R-:W-:Y:S01]  /*76d0*/  FFMA.FTZ R9, R15, R0.reuse, -R10.reuse ;  /* 0x000000000f097223 */ /* 0x180fe2000001080a */
[----:B------:R-:W-:Y:S01]  /*76e0*/  UIADD3 UR30, UR7, 0x100, URZ ;  /* 0x00000100071e7890 */ /* 0x000fe2000fffe03f */
[----:B------:R-:W-:Y:S01]  /*76f0*/  FSEL R15, R142, -INF , P5 ;  /* 0xff8000008e0f7808 */ /* 0x000fe20002800000 */
[----:B------:R-:W-:Y:S01]  /*7700*/  UMOV UR29, 0xc0000010 ;  /* 0xc0000010001d7882 */ /* 0x000fe20000000000 */
[----:B------:R-:W-:Y:S01]  /*7710*/  UMOV UR31, 0x80000020 ;  /* 0x80000020001f7882 */ /* 0x000fe20000000000 */
[--C-:B------:R-:W-:Y:S01]  /*7720*/  FFMA.FTZ R124, R21, R0, -R10.reuse ;  /* 0x00000000157c7223 */ /* 0x100fe2000001080a */
[----:B------:R-:W-:Y:S01]  /*7730*/  FMNMX.FTZ R120, R15, R120, !PT ;  /* 0x000000780f787209 */ /* 0x000fe20007810000 */
[--C-:B------:R-:W-:Y:S01]  /*7740*/  FFMA.FTZ R112, R129, R0, -R10.reuse ;  /* 0x0000000081707223 */ /* 0x100fe2000001080a */
[----:B------:R-:W-:Y:S01]  /*7750*/  FSEL R21, R130, -INF , P3 ;  /* 0xff80000082157808 */ /* 0x000fe20001800000 */
[----:B------:R1:W-:Y:S01]  /*7760*/  MUFU.EX2 R116, R124 ;  /* 0x0000007c00747308 */ /* 0x0003e20000000800 */
        /* <DEDUP_REMOVED lines=8> */
[----:B-1----:R-:W-:Y:S01]  /*77f0*/  FMNMX.FTZ R124, R131, R120, !PT ;  /* 0x00000078837c7209 */ /* 0x002fe20007810000 */
[--C-:B------:R-:W-:Y:S01]  /*7800*/  FFMA.FTZ R11, R11, R0, -R10.reuse ;  /* 0x000000000b0b7223 */ /* 0x100fe2000001080a */
[----:B------:R-:W-:Y:S01]  /*7810*/  ISETP.GT.AND P3, PT, R20, 0x20, PT ;  /* 0x000000201400780c */ /* 0x000fe20003f64270 */
[----:B------:R-:W-:Y:S01]  /*7820*/  MUFU.EX2 R120, R128 ;  /* 0x0000008000787308 */ /* 0x000fe20000000800 */
[----:B------:R-:W-:Y:S01]  /*7830*/  FMNMX.FTZ R124, R129, R124, !PT ;  /* 0x0000007c817c7209 */ /* 0x000fe20007810000 */
[-CC-:B------:R-:W-:Y:S01]  /*7840*/  FFMA.FTZ R13, R13, R0.reuse, -R10.reuse ;  /* 0x000000000d0d7223 */ /* 0x180fe2000001080a */
[----:B------:R-:W-:Y:S01]  /*7850*/  FSEL R141, R122, -INF , P3 ;  /* 0xff8000007a8d7808 */ /* 0x000fe20001800000 */
[--C-:B------:R-:W-:Y:S01]  /*7860*/  FFMA.FTZ R122, R153, R0, -R10.reuse ;  /* 0x00000000997a7223 */ /* 0x100fe2000001080a */
[----:B------:R-:W-:Y:S01]  /*7870*/  FMNMX.FTZ R124, R135, R124, !PT ;  /* 0x0000007c877c7209 */ /* 0x000fe20007810000 */
        /* <DEDUP_REMOVED lines=23> */
[----:B------:R-:W-:Y:S01]  /*79f0*/  FSEL R118, R118, -INF , P5 ;  /* 0xff80000076767808 */ /* 0x000fe20002800000 */
[----:B------:R-:W-:Y:S01]  /*7a00*/  FFMA.FTZ R72, R72, R0, -R10 ;  /* 0x0000000048487223 */ /* 0x000fe2000001080a */
[----:B------:R-:W-:-:S02]  /*7a10*/  FMNMX.FTZ R137, R153, R124, !PT ;  /* 0x0000007c99897209 */ /* 0x000fc40007810000 */
[----:B------:R-:W-:Y:S02]  /*7a20*/  ISETP.GT.AND P3, PT, R20, 0x40, PT ;  /* 0x000000401400780c */ /* 0x000fe40003f64270 */
[----:B------:R-:W-:Y:S01]  /*7a30*/  FMNMX.FTZ R124, R118, R137, !PT ;  /* 0x00000089767c7209 */ /* 0x000fe20007810000 */
[----:B------:R-:W-:Y:S01]  /*7a40*/  MUFU.EX2 R13, R13 ;  /* 0x0000000d000d7308 */ /* 0x000fe20000000800 */
[----:B------:R-:W-:Y:S02]  /*7a50*/  ISETP.GT.AND P4, PT, R20, 0x41, PT ;  /* 0x000000411400780c */ /* 0x000fe40003f84270 */
[----:B------:R-:W-:Y:S02]  /*7a60*/  FSEL R155, R106, -INF , P3 ;  /* 0xff8000006a9b7808 */ /* 0x000fe40001800000 */
[----:B------:R-:W-:Y:S02]  /*7a70*/  FMNMX.FTZ R106, R119, R124, !PT ;  /* 0x0000007c776a7209 */ /* 0x000fe40007810000 */
[----:B------:R-:W-:Y:S01]  /*7a80*/  FSEL R124, R107, -INF , P4 ;  /* 0xff8000006b7c7808 */ /* 0x000fe20002000000 */
[----:B------:R-:W-:Y:S01]  /*7a90*/  MUFU.EX2 R14, R14 ;  /* 0x0000000e000e7308 */ /* 0x000fe20000000800 */
[----:B------:R-:W-:-:S02]  /*7aa0*/  ISETP.GT.AND P5, PT, R20, 0x48, PT ;  /* 0x000000481400780c */ /* 0x000fc40003fa4270 */
[----:B------:R-:W-:Y:S01]  /*7ab0*/  FMNMX.FTZ R107, R155, R106, !PT ;  /* 0x0000006a9b6b7209 */ /* 0x000fe20007810000 */
[----:B------:R-:W-:Y:S01]  /*7ac0*/  FFMA.FTZ R106, R157, R0, -R10 ;  /* 0x000000009d6a7223 */ /* 0x000fe2000001080a */
[----:B------:R-:W-:Y:S02]  /*7ad0*/  ISETP.GT.AND P3, PT, R20, 0x49, PT ;  /* 0x000000491400780c */ /* 0x000fe40003f64270 */
[----:B------:R-:W-:Y:S01]  /*7ae0*/  FSEL R110, R110, -INF , P5 ;  /* 0xff8000006e6e7808 */ /* 0x000fe20002800000 */
[----:B------:R-:W-:Y:S01]  /*7af0*/  MUFU.EX2 R9, R9 ;  /* 0x0000000900097308 */ /* 0x000fe20000000800 */
[----:B------:R-:W-:Y:S02]  /*7b00*/  FMNMX.FTZ R107, R124, R107, !PT ;  /* 0x0000006b7c6b7209 */ /* 0x000fe40007810000 */
[----:B------:R-:W-:Y:S02]  /*7b10*/  FSEL R111, R111, -INF , P3 ;  /* 0xff8000006f6f7808 */ /* 0x000fe40001800000 */
[----:B------:R-:W-:-:S02]  /*7b20*/  ISETP.GT.AND P3, PT, R20, 0x50, PT ;  /* 0x000000501400780c */ /* 0x000fc40003f64270 */
[----:B-1----:R-:W-:Y:S01]  /*7b30*/  FMNMX.FTZ R126, R110, R107, !PT ;  /* 0x0000006b6e7e7209 */ /* 0x002fe20007810000 */
[--C-:B------:R-:W-:Y:S01]  /*7b40*/  FFMA.FTZ R107, R117, R0, -R10.reuse ;  /* 0x00000000756b7223 */ /* 0x100fe2000001080a */
[----:B------:R-:W-:Y:S01]  /*7b50*/  ISETP.GT.AND P4, PT, R20, 0x51, PT ;  /* 0x000000511400780c */ /* 0x000fe20003f84270 */
[----:B------:R-:W-:Y:S01]  /*7b60*/  MUFU.EX2 R112, R112 ;  /* 0x0000007000707308 */ /* 0x000fe20000000800 */
[----:B------:R-:W-:Y:S02]  /*7b70*/  FSEL R157, R98, -INF , P3 ;  /* 0xff800000629d7808 */ /* 0x000fe40001800000 */
[----:B------:R-:W-:Y:S02]  /*7b80*/  FMNMX.FTZ R98, R111, R126, !PT ;  /* 0x0000007e6f627209 */ /* 0x000fe40007810000 */
[----:B------:R-:W-:Y:S02]  /*7b90*/  FSEL R126, R99, -INF , P4 ;  /* 0xff800000637e7808 */ /* 0x000fe40002000000 */
[----:B------:R-:W-:Y:S01]  /*7ba0*/  ISETP.GT.AND P5, PT, R20, 0x58, PT ;  /* 0x000000581400780c */ /* 0x000fe20003fa4270 */
[----:B------:R-:W-:Y:S01]  /*7bb0*/  MUFU.EX2 R133, R133 ;  /* 0x0000008500857308 */ /* 0x000fe20000000800 */
[----:B------:R-:W-:Y:S01]  /*7bc0*/  FMNMX.FTZ R99, R157, R98, !PT ;  /* 0x000000629d637209 */ /* 0x000fe20007810000 */
[----:B------:R-:W-:Y:S01]  /*7bd0*/  FFMA.FTZ R98, R104, R0, -R10 ;  /* 0x0000000068627223 */ /* 0x000fe2000001080a */
[----:B------:R-:W-:-:S02]  /*7be0*/  ISETP.GT.AND P3, PT, R20, 0x59, PT ;  /* 0x000000591400780c */ /* 0x000fc40003f64270 */
[----:B------:R-:W-:Y:S02]  /*7bf0*/  FSEL R102, R102, -INF , P5 ;  /* 0xff80000066667808 */ /* 0x000fe40002800000 */
[----:B------:R-:W-:Y:S01]  /*7c00*/  FMNMX.FTZ R99, R126, R99, !PT ;  /* 0x000000637e637209 */ /* 0x000fe20007810000 */
[----:B------:R-:W-:Y:S01]  /*7c10*/  MUFU.EX2 R121, R121 ;  /* 0x0000007900797308 */ /* 0x000fe20000000800 */
[----:B------:R-:W-:Y:S02]  /*7c20*/  WARPGROUP.DEPBAR.LE gsb0, 0x0 ;  /* 0x00008000000079c5 */ /* 0x000fe40000010000 */
[----:B------:R-:W-:Y:S01]  /*7c30*/  WARPGROUP.ARRIVE ;  /* 0x00000000000079c5 */ /* 0x000fe20000000000 */
[----:B------:R-:W-:Y:S02]  /*7c40*/  FSEL R117, R103, -INF , P3 ;  /* 0xff80000067757808 */ /* 0x000fe40001800000 */
[----:B------:R-:W-:Y:S02]  /*7c50*/  ISETP.GT.AND P3, PT, R20, 0x60, PT ;  /* 0x000000601400780c */ /* 0x000fe40003f64270 */
        /* <DEDUP_REMOVED lines=8> */
[----:B------:R-:W-:Y:S01]  /*7ce0*/  FMNMX.FTZ R104, R117, R104, !PT ;  /* 0x0000006875687209 */ /* 0x000fe20007810000 */
[-CC-:B------:R-:W-:Y:S01]  /*7cf0*/  FFMA.FTZ R99, R105, R0.reuse, -R10.reuse ;  /* 0x0000000069637223 */ /* 0x180fe2000001080a */
[----:B------:R-:W-:Y:S01]  /*7d00*/  ISETP.GT.AND P5, PT, R20, 0x68, PT ;  /* 0x000000681400780c */ /* 0x000fe20003fa4270 */
        /* <DEDUP_REMOVED lines=9> */
[----:B------:R-:W-:Y:S01]  /*7da0*/  MUFU.EX2 R114, R114 ;  /* 0x0000007200727308 */ /* 0x000fe20000000800 */
[C---:B------:R-:W-:Y:S02]  /*7db0*/  ISETP.GT.AND P3, PT, R20.reuse, 0x70, PT ;  /* 0x000000701400780c */ /* 0x040fe40003f64270 */
[----:B------:R-:W-:Y:S02]  /*7dc0*/  FMNMX.FTZ R95, R105, R104, !PT ;  /* 0x00000068695f7209 */ /* 0x000fe40007810000 */
[----:B------:R-:W-:-:S02]  /*7dd0*/  ISETP.GT.AND P4, PT, R20, 0x71, PT ;  /* 0x000000711400780c */ /* 0x000fc40003f84270 */
[----:B------:R-:W-:Y:S01]  /*7de0*/  FSEL R109, R82, -INF , P3 ;  /* 0xff800000526d7808 */ /* 0x000fe20001800000 */
[----:B------:R-:W-:Y:S01]  /*7df0*/  MUFU.EX2 R113, R113 ;  /* 0x0000007100717308 */ /* 0x000fe20000000800 */
[----:B------:R-:W-:Y:S02]  /*7e00*/  FMNMX.FTZ R82, R94, R95, !PT ;  /* 0x0000005f5e527209 */ /* 0x000fe40007810000 */
[----:B------:R-:W-:Y:S02]  /*7e10*/  FSEL R104, R83, -INF , P4 ;  /* 0xff80000053687808 */ /* 0x000fe40002000000 */
[----:B------:R-:W-:Y:S02]  /*7e20*/  ISETP.GT.AND P5, PT, R20, 0x78, PT ;  /* 0x000000781400780c */ /* 0x000fe40003fa4270 */
[----:B------:R-:W-:Y:S01]  /*7e30*/  FMNMX.FTZ R83, R109, R82, !PT ;  /* 0x000000526d537209 */ /* 0x000fe20007810000 */
[----:B------:R-:W-:Y:S01]  /*7e40*/  FFMA.FTZ R82, R96, R0, -R10 ;  /* 0x0000000060527223 */ /* 0x000fe2000001080a */
[----:B------:R-:W-:Y:S01]  /*7e50*/  ISETP.GT.AND P3, PT, R20, 0x79, PT ;  /* 0x000000791400780c */ /* 0x000fe20003f64270 */
[----:B------:R1:W-:Y:S01]  /*7e60*/  MUFU.EX2 R95, R108 ;  /* 0x0000006c005f7308 */ /* 0x0003e20000000800 */
[----:B------:R-:W-:-:S02]  /*7e70*/  FSEL R86, R86, -INF , P5 ;  /* 0xff80000056567808 */ /* 0x000fc40002800000 */
[----:B------:R-:W-:Y:S02]  /*7e80*/  FMNMX.FTZ R83, R104, R83, !PT ;  /* 0x0000005368537209 */ /* 0x000fe40007810000 */
[----:B------:R-:W-:Y:S01]  /*7e90*/  FSEL R96, R87, -INF , P3 ;  /* 0xff80000057607808 */ /* 0x000fe20001800000 */
[----:B------:R-:W-:Y:S01]  /*7ea0*/  FFMA.FTZ R87, R97, R0, -R10 ;  /* 0x0000000061577223 */ /* 0x000fe2000001080a */
[----:B------:R-:W-:Y:S01]  /*7eb0*/  ISETP.GT.AND P3, PT, R20, 0x80, PT ;  /* 0x000000801400780c */ /* 0x000fe20003f64270 */
[----:B------:R-:W-:Y:S01]  /*7ec0*/  MUFU.EX2 R106, R106 ;  /* 0x0000006a006a7308 */ /* 0x000fe20000000800 */
[----:B------:R-:W-:Y:S02]  /*7ed0*/  FMNMX.FTZ R83, R86, R83, !PT ;  /* 0x0000005356537209 */ /* 0x000fe40007810000 */
[----:B------:R-:W-:Y:S02]  /*7ee0*/  ISETP.GT.AND P4, PT, R20, 0x81, PT ;  /* 0x000000811400780c */ /* 0x000fe40003f84270 */
[----:B------:R-:W-:-:S02]  /*7ef0*/  FSEL R97, R74, -INF , P3 ;  /* 0xff8000004a617808 */ /* 0x000fc40001800000 */
[----:B------:R-:W-:Y:S01]  /*7f00*/  FMNMX.FTZ R74, R96, R83, !PT ;  /* 0x00000053604a7209 */ /* 0x000fe20007810000 */
[----:B------:R-:W-:Y:S01]  /*7f10*/  MUFU.EX2 R107, R107 ;  /* 0x0000006b006b7308 */ /* 0x000fe20000000800 */
[----:B-1----:R-:W-:Y:S02]  /*7f20*/  FSEL R108, R75, -INF , P4 ;  /* 0xff8000004b6c7808 */ /* 0x002fe40002000000 */
[----:B------:R-:W-:Y:S02]  /*7f30*/  ISETP.GT.AND P5, PT, R20, 0x88, PT ;  /* 0x000000881400780c */ /* 0x000fe40003fa4270 */
[----:B------:R-:W-:Y:S01]  /*7f40*/  FMNMX.FTZ R75, R97, R74, !PT ;  /* 0x0000004a614b7209 */ /* 0x000fe20007810000 */
        /* <DEDUP_REMOVED lines=8> */
[----:B------:R-:W-:Y:S01]  /*7fd0*/  FFMA.FTZ R79, R89, R0, -R10 ;  /* 0x00000000594f7223 */ /* 0x000fe2000001080a */
[----:B------:R-:W-:Y:S01]  /*7fe0*/  FMNMX.FTZ R75, R128, R75, !PT ;  /* 0x0000004b804b7209 */ /* 0x000fe20007810000 */
[----:B------:R1:W-:Y:S01]  /*7ff0*/  MUFU.EX2 R83, R87 ;  /* 0x0000005700537308 */ /* 0x0003e20000000800 */
[----:B------:R-:W-:-:S02]  /*8000*/  FSEL R89, R5, RZ, P2 ;  /* 0x000000ff05597208 */ /* 0x000fc40001000000 */
[----:B------:R-:W-:-:S03]  /*8010*/  FMNMX.FTZ R100, R130, R75, !PT ;  /* 0x0000004b82647209 */ /* 0x000fc60007810000 */
[----:B------:R-:W-:Y:S02]  /*8020*/  FADD.FTZ R89, -R89, R8 ;  /* 0x0000000859597221 */ /* 0x000fe40000010100 */
[----:B------:R-:W2:Y:S01]  /*8030*/  SHFL.BFLY PT, R101, R100, 0x2, 0x1f ;  /* 0x0c401f0064657f89 */ /* 0x000ea200000e0000 */
[----:B------:R3:W-:Y:S01]  /*8040*/  MUFU.EX2 R75, R132 ;  /* 0x00000084004b7308 */ /* 0x0007e20000000800 */
[-CC-:B-1----:R-:W-:Y:S01]  /*8050*/  FFMA.FTZ R87, R93, R0.reuse, -R10.reuse ;  /* 0x000000005d577223 */ /* 0x182fe2000001080a */
[-CC-:B------:R-:W-:Y:S01]  /*8060*/  FFMA.FTZ R93, R73, R0.reuse, -R10.reuse ;  /* 0x00000000495d7223 */ /* 0x180fe2000001080a */
[----:B------:R-:W-:Y:S01]  /*8070*/  FFMA.FTZ R73, R76, R0, -R10 ;  /* 0x000000004c497223 */ /* 0x000fe2000001080a */
[----:B------:R-:W-:-:S04]  /*8080*/  IMAD.U32 R10, RZ, RZ, UR46 ;  /* 0x0000002eff0a7e24 */ /* 0x000fc8000f8e00ff */
[----:B------:R-:W-:Y:S01]  /*8090*/  MUFU.EX2 R98, R98 ;  /* 0x0000006200627308 */ /* 0x000fe20000000800 */
[----:B------:R-:W-:-:S05]  /*80a0*/  @!P1 LEA R10, R10, UR47, 0x3 ;  /* 0x0000002f0a0a9c11 */ /* 0x000fca000f8e18ff */
[----:B------:R-:W-:Y:S02]  /*80b0*/  @!P1 VIADD R10, R10, 0x31c40 ;  /* 0x00031c400a0a9836 */ /* 0x000fe40000000000 */
[----:B------:R-:W-:Y:S03]  /*80c0*/  MUFU.EX2 R99, R99 ;  /* 0x0000006300637308 */ /* 0x000fe60000000800 */
[----:B------:R-:W-:Y:S01]  /*80d0*/  @!P1 PRMT R10, RZ, 0x654, R10 ;  /* 0x00000654ff0a9816 */ /* 0x000fe2000000000a */
[----:B------:R-:W-:Y:S02]  /*80e0*/  WARPGROUP.DEPBAR.LE gsb0, 0x0 ;  /* 0x00008000000079c5 */ /* 0x000fe40000010000 */
[----:B------:R-:W-:Y:S01]  /*80f0*/  WARPGROUP.ARRIVE ;  /* 0x00000000000079c5 */ /* 0x000fe20000000000 */
[----:B--2---:R-:W-:Y:S01]  /*8100*/  FMNMX.FTZ R101, R100, R101, !PT ;  /* 0x0000006564657209 */ /* 0x004fe20007810000 */
[----:B------:R-:W-:Y:S01]  /*8110*/  FMUL.FTZ R100, R89, R0 ;  /* 0x0000000059647220 */ /* 0x000fe20000410000 */
[----:B------:R-:W-:Y:S03]  /*8120*/  MUFU.EX2 R90, R90 ;  /* 0x0000005a005a7308 */ /* 0x000fe60000000800 */
[----:B------:R-:W-:Y:S01]  /*8130*/  HGMMA.64x96x16.F32.BF16 R24, gdesc[UR28].tnspB, R24, gsb0 ;  /* 0x416000001c1879f0 */ /* 0x000fe20008001818 */
[----:B------:R-:W-:Y:S01]  /*8140*/  UIADD3 UR28, UR6, 0x900, URZ ;  /* 0x00000900061c7890 */ /* 0x000fe2000fffe03f */
[----:B------:R-:W1:Y:S01]  /*8150*/  SHFL.BFLY PT, R88, R101, 0x1, 0x1f ;  /* 0x0c201f0065587f89 */ /* 0x000e6200000e0000 */
[----:B------:R-:W-:Y:S01]  /*8160*/  UIADD3 UR30, UR7, 0x180, URZ ;  /* 0x00000180071e7890 */ /* 0x000fe2000fffe03f */
[----:B------:R-:W-:Y:S01]  /*8170*/  UMOV UR29, 0xc0000010 ;  /* 0xc0000010001d7882 */ /* 0x000fe20000000000 */
[----:B------:R-:W-:Y:S01]  /*8180*/  UMOV UR31, 0x80000020 ;  /* 0x80000020001f7882 */ /* 0x000fe20000000000 */
[----:B------:R-:W2:Y:S08]  /*8190*/  MUFU.EX2 R100, R100 ;  /* 0x0000006400647308 */ /* 0x000eb00000000800 */
[----:B------:R-:W-:Y:S08]  /*81a0*/  MUFU.EX2 R82, R82 ;  /* 0x0000005200527308 */ /* 0x000ff00000000800 */
[----:B------:R-:W-:Y:S01]  /*81b0*/  MUFU.EX2 R20, R20 ;  /* 0x0000001400147308 */ /* 0x000fe20000000800 */
[----:B-1----:R-:W-:-:S04]  /*81c0*/  FMNMX.FTZ R137, R101, R88, !PT ;  /* 0x0000005865897209 */ /* 0x002fc80007810000 */
[C---:B------:R-:W-:Y:S01]  /*81d0*/  FSETP.NEU.FTZ.AND P2, PT, R137.reuse, -INF , PT ;  /* 0xff8000008900780b */ /* 0x040fe20003f5d000 */
[C---:B------:R-:W-:Y:S02]  /*81e0*/  FMUL.FTZ R77, R137.reuse, R0 ;  /* 0x00000000894d7220 */ /* 0x040fe40000410000 */
[----:B------:R-:W-:Y:S01]  /*81f0*/  MUFU.EX2 R74, R74 ;  /* 0x0000004a004a7308 */ /* 0x000fe20000000800 */
[----:B------:R-:W-:Y:S02]  /*8200*/  FSEL R8, R137, RZ, P2 ;  /* 0x000000ff89087208 */ /* 0x000fe40001000000 */
[----:B------:R-:W-:Y:S02]  /*8210*/  FSEL R77, R77, RZ, P2 ;  /* 0x000000ff4d4d7208 */ /* 0x000fe40001000000 */
[----:B------:R-:W-:-:S03]  /*8220*/  ISETP.GE.U32.AND P2, PT, R2, 0x180, PT ;  /* 0x000001800200780c */ /* 0x000fc60003f46070 */
[----:B------:R-:W-:Y:S01]  /*8230*/  MUFU.EX2 R79, R79 ;  /* 0x0000004f004f7308 */ /* 0x000fe20000000800 */
[-C--:B------:R-:W-:Y:S01]  /*8240*/  FFMA.FTZ R136, R127, R0.reuse, -R77 ;  /* 0x000000007f887223 */ /* 0x080fe2000001084d */
[----:B------:R-:W-:Y:S01]  /*8250*/  FADD.FTZ R127, -R8, R7 ;  /* 0x00000007087f7221 */ /* 0x000fe20000010100 */
[-CC-:B------:R-:W-:Y:S01]  /*8260*/  FFMA.FTZ R7, R110, R0.reuse, -R77.reuse ;  /* 0x000000006e077223 */ /* 0x180fe2000001084d */
[-CC-:B------:R-:W-:Y:S01]  /*8270*/  FFMA.FTZ R89, R138, R0.reuse, -R77.reuse ;  /* 0x000000008a597223 */ /* 0x180fe2000001084d */
[-CC-:B---3--:R-:W-:Y:S01]  /*8280*/  FFMA.FTZ R132, R139, R0.reuse, -R77.reuse ;  /* 0x000000008b847223 */ /* 0x188fe2000001084d */
[-C--:B------:R-:W-:Y:S01]  /*8290*/  FMUL.FTZ R110, R127, R0.reuse ;  /* 0x000000007f6e7220 */ /* 0x080fe20000410000 */
[----:B------:R-:W-:Y:S02]  /*82a0*/  IMAD.U32 R127, RZ, RZ, UR41 ;  /* 0x00000029ff7f7e24 */ /* 0x000fe4000f8e00ff */
[-CC-:B------:R-:W-:Y:S01]  /*82b0*/  FFMA.FTZ R15, R15, R0.reuse, -R77.reuse ;  /* 0x000000000f0f7223 */ /* 0x180fe2000001084d */
[-CC-:B------:R-:W-:Y:S01]  /*82c0*/  FFMA.FTZ R101, R124, R0.reuse, -R77.reuse ;  /* 0x000000007c657223 */ /* 0x180fe2000001084d */
[----:B------:R-:W-:Y:S01]  /*82d0*/  MUFU.EX2 R89, R89 ;  /* 0x0000005900597308 */ /* 0x000fe20000000800 */
[----:B------:R-:W-:Y:S01]  /*82e0*/  FFMA.FTZ R124, R111, R0, -R77 ;  /* 0x000000006f7c7223 */ /* 0x000fe2000001084d */
[----:B------:R-:W-:-:S02]  /*82f0*/  VIADD R8, R16, 0x9 ;  /* 0x0000000910087836 */ /* 0x000fc40000000000 */
[----:B--2---:R-:W-:Y:S01]  /*8300*/  FFMA.FTZ R111, R100, R4, R11 ;  /* 0x00000004646f7223 */ /* 0x004fe2000001000b */
[-CC-:B------:R-:W-:Y:S01]  /*8310*/  FFMA.FTZ R138, R143, R0.reuse, -R77.reuse ;  /* 0x000000008f8a7223 */ /* 0x180fe2000001084d */
[----:B------:R-:W-:Y:S01]  /*8320*/  @!P1 LEA R4, R127, UR47, 0x3 ;  /* 0x0000002f7f049c11 */ /* 0x000fe2000f8e18ff */
[-C--:B------:R-:W-:Y:S01]  /*8330*/  FFMA.FTZ R134, R21, R0.reuse, -R77 ;  /* 0x0000000015867223 */ /* 0x080fe2000001084d */
[----:B------:R-:W-:Y:S01]  /*8340*/  SEL R8, R8, 0x9, !P2 ;  /* 0x0000000908087807 */ /* 0x000fe20005000000 */
[----:B------:R-:W1:Y:S01]  /*8350*/  MUFU.EX2 R110, R110 ;  /* 0x0000006e006e7308 */ /* 0x000e620000000800 */
[----:B------:R-:W-:Y:S01]  /*8360*/  FADD.FTZ R152, R12, R111 ;  /* 0x0000006f0c987221 */ /* 0x000fe20000010000 */
[----:B------:R-:W-:Y:S02]  /*8370*/  @!P1 VIADD R111, R4, 0x31c60 ;  /* 0x00031c60046f9836 */ /* 0x000fe40000000000 */
[-CC-:B------:R-:W-:Y:S01]  /*8380*/  FFMA.FTZ R131, R131, R0.reuse, -R77.reuse ;  /* 0x0000000083837223 */ /* 0x180fe2000001084d */
[-CC-:B------:R-:W-:Y:S01]  /*8390*/  FFMA.FTZ R129, R129, R0.reuse, -R77.reuse ;  /* 0x0000000081817223 */ /* 0x180fe2000001084d */
[----:B------:R-:W-:Y:S01]  /*83a0*/  FADD.FTZ R127, R13, R152 ;  /* 0x000000980d7f7221 */ /* 0x000fe20000010000 */
[-CC-:B------:R-:W-:Y:S01]  /*83b0*/  FFMA.FTZ R142, R135, R0.reuse, -R77.reuse ;  /* 0x00000000878e7223 */ /* 0x180fe2000001084d */
[----:B------:R-:W-:Y:S01]  /*83c0*/  F2FP.BF16.F32.PACK_AB R12, R12, R11 ;  /* 0x0000000b0c0c723e */ /* 0x000fe200000010ff */
        /* <DEDUP_REMOVED lines=18> */
[----:B------:R-:W-:Y:S01]  /*84f0*/  ISETP.LT.AND P2, PT, R6, UR45, PT ;  /* 0x0000002d06007c0c */ /* 0x000fe2000bf41270 */
[----:B------:R-:W-:-:S05]  /*8500*/  UMOV UR41, UR46 ;  /* 0x0000002e00297c82 */ /* 0x000fca0008000000 */
[----:B------:R-:W5:Y:S08]  /*8510*/  MUFU.EX2 R134, R134 ;  /* 0x0000008600867308 */ /* 0x000f700000000800 */
[----:B------:R-:W5:Y:S01]  /*8520*/  MUFU.EX2 R131, R131 ;  /* 0x0000008300837308 */ /* 0x000f620000000800 */
[----:B------:R-:W-:Y:S02]  /*8530*/  WARPGROUP.DEPBAR.LE gsb0, 0x0 ;  /* 0x00008000000079c5 */ /* 0x000fe40000010000 */
[----:B------:R-:W-:-:S05]  /*8540*/  WARPGROUP.ARRIVE ;  /* 0x00000000000079c5 */ /* 0x000fca0000000000 */
[----:B------:R-:W5:Y:S01]  /*8550*/  MUFU.EX2 R129, R129 ;  /* 0x0000008100817308 */ /* 0x000f620000000800 */
[----:B------:R-:W-:Y:S01]  /*8560*/  HGMMA.64x96x16.F32.BF16 R24, gdesc[UR28].tnspB, R24, gsb0 ;  /* 0x416000001c1879f0 */ /* 0x000fe20008001818 */
[----:B------:R-:W-:Y:S02]  /*8570*/  UIADD3 UR28, UR6, 0xa80, URZ ;  /* 0x00000a80061c7890 */ /* 0x000fe4000fffe03f */
[----:B------:R-:W-:-:S04]  /*8580*/  UIADD3 UR30, UR7, 0x1c0, URZ ;  /* 0x000001c0071e7890 */ /* 0x000fc8000fffe03f */
        /* <DEDUP_REMOVED lines=21> */
[----:B------:R-:W-:Y:S01]  /*86e0*/  R2UR UR7, R148 ;  /* 0x00000000940772ca */ /* 0x000fe200000e0000 */
[----:B------:R-:W-:Y:S01]  /*86f0*/  UMOV UR29, 0xc0000010 ;  /* 0xc0000010001d7882 */ /* 0x000fe20000000000 */
[----:B------:R-:W-:Y:S01]  /*8700*/  UMOV UR31, 0x80000020 ;  /* 0x80000020001f7882 */ /* 0x000fe20000000000 */
[----:B------:R-:W-:Y:S01]  /*8710*/  MUFU.EX2 R102, R102 ;  /* 0x0000006600667308 */ /* 0x000fe20000000800 */
[----:B------:R-:W-:-:S07]  /*8720*/  UIADD3 UR6, UR45, -0x1, URZ ;  /* 0xffffffff2d067890 */ /* 0x000fce000fffe03f */
[----:B------:R-:W-:Y:S01]  /*8730*/  MUFU.EX2 R78, R78 ;  /* 0x0000004e004e7308 */ /* 0x000fe20000000800 */
[----:B------:R-:W-:-:S07]  /*8740*/  UMOV UR45, UR6 ;  /* 0x00000006002d7c82 */ /* 0x000fce0008000000 */
        /* <DEDUP_REMOVED lines=13> */
[----:B------:R-:W-:Y:S07]  /*8820*/  HGMMA.64x96x16.F32.BF16 R24, gdesc[UR28].tnspB, R24, gsb0 ;  /* 0x416000001c1879f0 */ /* 0x000fee0008001818 */
[----:B------:R-:W-:Y:S08]  /*8830*/  MUFU.EX2 R108, R108 ;  /* 0x0000006c006c7308 */ /* 0x000ff00000000800 */
[----:B------:R-:W-:Y:S08]  /*8840*/  MUFU.EX2 R128, R128 ;  /* 0x0000008000807308 */ /* 0x000ff00000000800 */
[----:B------:R-:W-:Y:S01]  /*8850*/  MUFU.EX2 R130, R130 ;  /* 0x0000008200827308 */ /* 0x000fe20000000800 */
[----:B------:R-:W-:-:S02]  /*8860*/  WARPGROUP.DEPBAR.LE gsb0, 0x0 ;  /* 0x00008000000079c5 */ /* 0x000fc40000010000 */
[----:B------:R1:W-:Y:S06]  /*8870*/  BAR.ARV R8, 0x100 ;  /* 0x000400080000751d */ /* 0x0003ec0000002000 */
[----:B------:R2:W-:Y:S01]  /*8880*/  @!P1 SYNCS.ARRIVE.TRANS64.RED.A1T0 RZ, [R10+URZ], RZ ;  /* 0x000000ff0aff99a7 */ /* 0x0005e2000810043f */
[----:B------:R-:W-:Y:S01]  /*8890*/  FMUL.FTZ R24, R24, R100 ;  /* 0x0000006418187220 */ /* 0x000fe20000410000 */
[----:B-1----:R-:W-:Y:S01]  /*88a0*/  @!P1 PRMT R8, RZ, 0x654, R111 ;  /* 0x00000654ff089816 */ /* 0x002fe2000000006f */
[----:B------:R-:W-:Y:S01]  /*88b0*/  FFMA.FTZ R111, R110, R3, R89 ;  /* 0x000000036e6f7223 */ /* 0x000fe20000010059 */
[----:B------:R-:W-:Y:S01]  /*88c0*/  FFMA.FTZ R3, R126, R0, -R77 ;  /* 0x000000007e037223 */ /* 0x000fe2000001084d */
[-C--:B------:R-:W-:Y:S01]  /*88d0*/  FMUL.FTZ R25, R25, R100.reuse ;  /* 0x0000006419197220 */ /* 0x080fe20000410000 */
[-C--:B------:R-:W-:Y:S01]  /*88e0*/  FMUL.FTZ R28, R28, R100.reuse ;  /* 0x000000641c1c7220 */ /* 0x080fe20000410000 */
[-C--:B------:R-:W-:Y:S01]  /*88f0*/  FMUL.FTZ R29, R29, R100.reuse ;  /* 0x000000641d1d7220 */ /* 0x080fe20000410000 */
[----:B------:R1:W-:Y:S01]  /*8900*/  @!P1 SYNCS.ARRIVE.TRANS64.RED.A1T0 RZ, [R8+URZ], RZ ;  /* 0x000000ff08ff99a7 */ /* 0x0003e2000810043f */
[C---:B--2---:R-:W-:Y:S01]  /*8910*/  FADD.FTZ R10, R14.reuse, R127 ;  /* 0x0000007f0e0a7221 */ /* 0x044fe20000010000 */
[----:B------:R-:W-:Y:S01]  /*8920*/  F2FP.BF16.F32.PACK_AB R14, R14, R13 ;  /* 0x0000000d0e0e723e */ /* 0x000fe200000010ff */
[----:B------:R-:W2:Y:S01]  /*8930*/  MUFU.EX2 R3, R3 ;  /* 0x0000000300037308 */ /* 0x000ea20000000800 */
[----:B------:R-:W-:Y:S01]  /*8940*/  F2FP.BF16.F32.PACK_AB R13, R132, R89 ;  /* 0x00000059840d723e */ /* 0x000fe200000010ff */
[-C--:B------:R-:W-:Y:S01]  /*8950*/  FMUL.FTZ R32, R32, R100.reuse ;  /* 0x0000006420207220 */ /* 0x080fe20000410000 */
[-C--:B------:R-:W-:Y:S01]  /*8960*/  FMUL.FTZ R33, R33, R100.reuse ;  /* 0x0000006421217220 */ /* 0x080fe20000410000 */
[-C--:B------:R-:W-:Y:S01]  /*8970*/  FMUL.FTZ R36, R36, R100.reuse ;  /* 0x0000006424247220 */ /* 0x080fe20000410000 */
[----:B-1----:R-:W-:Y:S01]  /*8980*/  FADD.FTZ R8, R132, R111 ;  /* 0x0000006f84087221 */ /* 0x002fe20000010000 */
[----:B------:R-:W-:Y:S01]  /*8990*/  FADD.FTZ R111, R9, R10 ;  /* 0x0000000a096f7221 */ /* 0x000fe20000010000 */
[-C--:B------:R-:W-:Y:S01]  /*89a0*/  FMUL.FTZ R37, R37, R100.reuse ;  /* 0x0000006425257220 */ /* 0x080fe20000410000 */
[-C--:B------:R-:W-:Y:S01]  /*89b0*/  FMUL.FTZ R40, R40, R100.reuse ;  /* 0x0000006428287220 */ /* 0x080fe20000410000 */
[----:B---3--:R-:W-:Y:S01]  /*89c0*/  FADD.FTZ R11, R15, R8 ;  /* 0x000000080f0b7221 */ /* 0x008fe20000010000 */
[C---:B------:R-:W-:Y:S01]  /*89d0*/  FADD.FTZ R111, R112.reuse, R111 ;  /* 0x0000006f706f7221 */ /* 0x040fe20000010000 */
[----:B------:R-:W-:Y:S01]  /*89e0*/  F2FP.BF16.F32.PACK_AB R8, R112, R9 ;  /* 0x000000097008723e */ /* 0x000fe200000010ff */
[----:B------:R-:W-:Y:S01]  /*89f0*/  FMUL.FTZ R41, R41, R100 ;  /* 0x0000006429297220 */ /* 0x000fe20000410000 */
[----:B----4-:R-:W-:Y:S01]  /*8a00*/  FADD.FTZ R11, R138, R11 ;  /* 0x0000000b8a0b7221 */ /* 0x010fe20000010000 */
[----:B------:R-:W-:Y:S01]  /*8a10*/  FADD.FTZ R10, R116, R111 ;  /* 0x0000006f740a7221 */ /* 0x000fe20000010000 */
[-CC-:B------:R-:W-:Y:S01]  /*8a20*/  FFMA.FTZ R111, R117, R0.reuse, -R77.reuse ;  /* 0x00000000756f7223 */ /* 0x180fe2000001084d */
[----:B------:R-:W-:Y:S01]  /*8a30*/  FFMA.FTZ R117, R94, R0, -R77 ;  /* 0x000000005e757223 */ /* 0x000fe2000001084d */
[----:B-----5:R-:W-:Y:S01]  /*8a40*/  FADD.FTZ R112, R134, R11 ;  /* 0x0000000b86707221 */ /* 0x020fe20000010000 */
[C---:B------:R-:W-:Y:S01]  /*8a50*/  FADD.FTZ R127, R133.reuse, R10 ;  /* 0x0000000a857f7221 */ /* 0x040fe20000010000 */
[----:B------:R-:W-:Y:S01]  /*8a60*/  F2FP.BF16.F32.PACK_AB R10, R133, R116 ;  /* 0x00000074850a723e */ /* 0x000fe200000010ff */
[----:B------:R-:W-:Y:S01]  /*8a70*/  FMUL.FTZ R44, R44, R100 ;  /* 0x000000642c2c7220 */ /* 0x000fe20000410000 */
[----:B------:R-:W-:Y:S01]  /*8a80*/  FADD.FTZ R112, R131, R112 ;  /* 0x0000007083707221 */ /* 0x000fe20000010000 */
[----:B------:R-:W-:Y:S01]  /*8a90*/  FADD.FTZ R116, R120, R127 ;  /* 0x0000007f78747221 */ /* 0x000fe20000010000 */
[----:B------:R-:W-:Y:S01]  /*8aa0*/  F2FP.BF16.F32.PACK_AB R15, R138, R15 ;  /* 0x0000000f8a0f723e */ /* 0x000fe200000010ff */
[----:B------:R-:W1:Y:S01]  /*8ab0*/  MUFU.EX2 R111, R111 ;  /* 0x0000006f006f7308 */ /* 0x000e620000000800 */
[----:B------:R-:W-:Y:S01]  /*8ac0*/  FADD.FTZ R11, R129, R112 ;  /* 0x00000070810b7221 */ /* 0x000fe20000010000 */
[-CC-:B------:R-:W-:Y:S01]  /*8ad0*/  FFMA.FTZ R112, R91, R0.reuse, -R77.reuse ;  /* 0x000000005b707223 */ /* 0x180fe2000001084d */
[----:B------:R-:W-:Y:S01]  /*8ae0*/  FADD.FTZ R91, R121, R116 ;  /* 0x00000074795b7221 */ /* 0x000fe20000010000 */
[-C--:B------:R-:W-:Y:S01]  /*8af0*/  FFMA.FTZ R116, R105, R0.reuse, -R77 ;  /* 0x0000000069747223 */ /* 0x080fe2000001084d */
[----:B------:R-:W-:Y:S01]  /*8b00*/  FADD.FTZ R126, R142, R11 ;  /* 0x0000000b8e7e7221 */ /* 0x000fe20000010000 */
[-C--:B------:R-:W-:Y:S01]  /*8b10*/  FFMA.FTZ R105, R109, R0.reuse, -R77 ;  /* 0x000000006d697223 */ /* 0x080fe2000001084d */
[----:B------:R-:W-:Y:S01]  /*8b20*/  FADD.FTZ R132, R122, R91 ;  /* 0x0000005b7a847221 */ /* 0x000fe20000010000 */
[----:B------:R-:W-:Y:S01]  /*8b30*/  FFMA.FTZ R91, R104, R0, -R77 ;  /* 0x00000000685b7223 */ /* 0x000fe2000001084d */
[----:B------:R-:W-:Y:S01]  /*8b40*/  FADD.FTZ R89, R21, R126 ;  /* 0x0000007e15597221 */ /* 0x000fe20000010000 */
[----:B------:R-:W-:Y:S01]  /*8b50*/  F2FP.BF16.F32.PACK_AB R11, R142, R129 ;  /* 0x000000818e0b723e */ /* 0x000fe200000010ff */
[----:B------:R3:W4:Y:S01]  /*8b60*/  MUFU.EX2 R94, R112 ;  /* 0x00000070005e7308 */ /* 0x0007220000000800 */
[----:B------:R-:W-:Y:S01]  /*8b70*/  F2FP.BF16.F32.PACK_AB R9, R131, R134 ;  /* 0x000000868309723e */ /* 0x000fe200000010ff */
[----:B------:R-:W-:Y:S01]  /*8b80*/  FADD.FTZ R126, R88, R89 ;  /* 0x00000059587e7221 */ /* 0x000fe20000010000 */
[----:B------:R-:W-:Y:S01]  /*8b90*/  FADD.FTZ R89, R115, R132 ;  /* 0x0000008473597221 */ /* 0x000fe20000010000 */
[----:B------:R5:W-:Y:S01]  /*8ba0*/  STSM.16.M88.4 [R22+0x24300], R12 ;  /* 0x0243000c16007844 */ /* 0x000be20000000200 */
[----:B------:R-:W-:Y:S01]  /*8bb0*/  F2FP.BF16.F32.PACK_AB R120, R121, R120 ;  /* 0x000000787978723e */ /* 0x000fe200000010ff */
[----:B------:R-:W-:Y:S01]  /*8bc0*/  FADD.FTZ R109, R123, R126 ;  /* 0x0000007e7b6d7221 */ /* 0x000fe20000010000 */
[----:B------:R-:W-:Y:S01]  /*8bd0*/  FADD.FTZ R126, R114, R89 ;  /* 0x00000059727e7221 */ /* 0x000fe20000010000 */
[-C--:B------:R-:W-:Y:S01]  /*8be0*/  FFMA.FTZ R89, R86, R0.reuse, -R77 ;  /* 0x0000000056597223 */ /* 0x080fe2000001084d */
[----:B------:R2:W-:Y:S01]  /*8bf0*/  STSM.16.M88.4 [R22+0x25b00], R8 ;  /* 0x025b000816007844 */ /* 0x0005e20000000200 */
[----:B------:R-:W-:Y:S01]  /*8c00*/  FADD.FTZ R104, R136, R109 ;  /* 0x0000006d88687221 */ /* 0x000fe20000010000 */
[----:B------:R-:W-:Y:S01]  /*8c10*/  FADD.FTZ R127, R113, R126 ;  /* 0x0000007e717f7221 */ /* 0x000fe20000010000 */
[----:B------:R-:W-:Y:S01]  /*8c20*/  FFMA.FTZ R109, R97, R0, -R77 ;  /* 0x00000000616d7223 */ /* 0x000fe2000001084d */
[----:B------:R1:W4:Y:S01]  /*8c30*/  MUFU.EX2 R86, R116 ;  /* 0x0000007400567308 */ /* 0x0003220000000800 */
[----:B------:R-:W-:Y:S01]  /*8c40*/  FADD.FTZ R97, R125, R104 ;  /* 0x000000687d617221 */ /* 0x000fe20000010000 */
[----:B------:R-:W-:Y:S01]  /*8c50*/  FADD.FTZ R104, R106, R127 ;  /* 0x0000007f6a687221 */ /* 0x000fe20000010000 */
[----:B------:R-:W-:Y:S01]  /*8c60*/  F2FP.BF16.F32.PACK_AB R121, R88, R21 ;  /* 0x000000155879723e */ /* 0x000fe200000010ff */
[----:B------:R-:W-:Y:S01]  /*8c70*/  FMUL.FTZ R45, R45, R100 ;  /* 0x000000642d2d7220 */ /* 0x000fe20000410000 */
[----:B------:R-:W-:Y:S01]  /*8c80*/  FADD.FTZ R127, R140, R97 ;  /* 0x000000618c7f7221 */ /* 0x000fe20000010000 */
[----:B------:R-:W-:Y:S01]  /*8c90*/  FADD.FTZ R129, R107, R104 ;  /* 0x000000686b817221 */ /* 0x000fe20000010000 */
[----:B------:R-:W-:Y:S01]  /*8ca0*/  F2FP.BF16.F32.PACK_AB R88, R99, R98 ;  /* 0x000000626358723e */ /* 0x000fe200000010ff */
[----:B------:R-:W4:Y:S01]  /*8cb0*/  MUFU.EX2 R97, R117 ;  /* 0x0000007500617308 */ /* 0x000f220000000800 */
[----:B------:R-:W-:Y:S01]  /*8cc0*/  FADD.FTZ R104, R118, R127 ;  /* 0x0000007f76687221 */ /* 0x000fe20000010000 */
[----:B---3--:R-:W-:Y:S01]  /*8cd0*/  FADD.FTZ R112, R98, R129 ;  /* 0x0000008162707221 */ /* 0x008fe20000010000 */
[----:B------:R-:W-:Y:S01]  /*8ce0*/  F2FP.BF16.F32.PACK_AB R122, R115, R122 ;  /* 0x0000007a737a723e */ /* 0x000fe200000010ff */
[----:B------:R-:W-:Y:S01]  /*8cf0*/  FMUL.FTZ R48, R48, R100 ;  /* 0x0000006430307220 */ /* 0x000fe20000410000 */
[----:B------:R-:W-:Y:S01]  /*8d00*/  FADD.FTZ R77, R119, R104 ;  /* 0x00000068774d7221 */ /* 0x000fe20000010000 */
[----:B------:R-:W-:Y:S01]  /*8d10*/  FADD.FTZ R127, R99, R112 ;  /* 0x00000070637f7221 */ /* 0x000fe20000010000 */
[----:B------:R-:W-:Y:S01]  /*8d20*/  F2FP.BF16.F32.PACK_AB R106, R107, R106 ;  /* 0x0000006a6b6a723e */ /* 0x000fe200000010ff */
[----:B------:R3:W4:Y:S01]  /*8d30*/  MUFU.EX2 R112, R105 ;  /* 0x0000006900707308 */ /* 0x0007220000000800 */
[----:B-1----:R-:W-:Y:S01]  /*8d40*/  FADD.FTZ R116, R76, R77 ;  /* 0x0000004d4c747221 */ /* 0x002fe20000010000 */
[----:B------:R-:W-:Y:S01]  /*8d50*/  FADD.FTZ R126, R90, R127 ;  /* 0x0000007f5a7e7221 */ /* 0x000fe20000010000 */
[----:B------:R-:W-:Y:S01]  /*8d60*/  F2FP.BF16.F32.PACK_AB R123, R136, R123 ;  /* 0x0000007b887b723e */ /* 0x000fe200000010ff */
[----:B------:R-:W-:Y:S01]  /*8d70*/  FMUL.FTZ R49, R49, R100 ;  /* 0x0000006431317220 */ /* 0x000fe20000410000 */
[----:B------:R-:W-:Y:S01]  /*8d80*/  FADD.FTZ R116, R101, R116 ;  /* 0x0000007465747221 */ /* 0x000fe20000010000 */
[----:B-----5:R-:W-:Y:S01]  /*8d90*/  FADD.FTZ R15, R95, R126 ;  /* 0x0000007e5f0f7221 */ /* 0x020fe20000010000 */
[----:B------:R-:W-:Y:S01]  /*8da0*/  F2FP.BF16.F32.PACK_AB R104, R113, R114 ;  /* 0x000000727168723e */ /* 0x000fe200000010ff */
[----:B------:R1:W5:Y:S01]  /*8db0*/  MUFU.EX2 R13, R91 ;  /* 0x0000005b000d7308 */ /* 0x0003620000000800 */
[----:B--2---:R-:W-:Y:S01]  /*8dc0*/  FADD.FTZ R9, R7, R116 ;  /* 0x0000007407097221 */ /* 0x004fe20000010000 */
[----:B------:R-:W-:Y:S01]  /*8dd0*/  FADD.FTZ R8, R82, R15 ;  /* 0x0000000f52087221 */ /* 0x000fe20000010000 */
[----:B---3--:R-:W-:Y:S01]  /*8de0*/  F2FP.BF16.F32.PACK_AB R105, R140, R125 ;  /* 0x0000007d8c69723e */ /* 0x008fe200000010ff */
[----:B------:R-:W-:Y:S01]  /*8df0*/  STSM.16.M88.4 [R22+0x27300], R120 ;  /* 0x0273007816007844 */ /* 0x000fe20000000200 */
[----:B------:R-:W-:Y:S01]  /*8e00*/  FADD.FTZ R9, R124, R9 ;  /* 0x000000097c097221 */ /* 0x000fe20000010000 */
[----:B------:R-:W-:Y:S01]  /*8e10*/  FADD.FTZ R11, R83, R8 ;  /* 0x00000008530b7221 */ /* 0x000fe20000010000 */
[----:B------:R-:W-:Y:S01]  /*8e20*/  F2FP.BF16.F32.PACK_AB R107, R119, R118 ;  /* 0x00000076776b723e */ /* 0x000fe200000010ff */
[----:B------:R2:W3:Y:S01]  /*8e30*/  MUFU.EX2 R12, R89 ;  /* 0x00000059000c7308 */ /* 0x0004e20000000800 */
[----:B------:R-:W-:Y:S01]  /*8e40*/  FADD.FTZ R8, R4, R9 ;  /* 0x0000000904087221 */ /* 0x000fe20000010000 */
[----:B------:R-:W-:Y:S01]  /*8e50*/  FADD.FTZ R10, R20, R11 ;  /* 0x0000000b140a7221 */ /* 0x000fe20000010000 */
[----:B------:R-:W-:Y:S01]  /*8e60*/  F2FP.BF16.F32.PACK_AB R90, R95, R90 ;  /* 0x0000005a5f5a723e */ /* 0x000fe200000010ff */
[----:B------:R-:W-:Y:S01]  /*8e70*/  STSM.16.M88.4 [R22+0x28b00], R104 ;  /* 0x028b006816007844 */ /* 0x000fe20000000200 */
[----:B------:R-:W-:Y:S01]  /*8e80*/  FADD.FTZ R9, R3, R8 ;  /* 0x0000000803097221 */ /* 0x000fe20000010000 */
[----:B------:R-:W-:Y:S01]  /*8e90*/  FADD.FTZ R11, R75, R10 ;  /* 0x0000000a4b0b7221 */ /* 0x000fe20000010000 */
[----:B-1----:R-:W-:Y:S01]  /*8ea0*/  F2FP.BF16.F32.PACK_AB R91, R124, R7 ;  /* 0x000000077c5b723e */ /* 0x002fe200000010ff */
[----:B------:R-:W1:Y:S01]  /*8eb0*/  MUFU.EX2 R98, R109 ;  /* 0x0000006d00627308 */ /* 0x000e620000000800 */
[----:B------:R-:W-:Y:S01]  /*8ec0*/  FADD.FTZ R8, R102, R9 ;  /* 0x0000000966087221 */ /* 0x000fe20000010000 */
[----:B------:R-:W-:Y:S01]  /*8ed0*/  FADD.FTZ R14, R74, R11 ;  /* 0x0000000b4a0e7221 */ /* 0x000fe20000010000 */
[----:B--2---:R-:W-:Y:S01]  /*8ee0*/  F2FP.BF16.F32.PACK_AB R89, R101, R76 ;  /* 0x0000004c6559723e */ /* 0x004fe200000010ff */
[----:B------:R-:W-:Y:S01]  /*8ef0*/  FMUL.FTZ R52, R52, R100 ;  /* 0x0000006434347220 */ /* 0x000fe20000410000 */
[----:B------:R-:W-:Y:S01]  /*8f00*/  FADD.FTZ R10, R111, R8 ;  /* 0x000000086f0a7221 */ /* 0x000fe20000010000 */
[----:B------:R-:W-:Y:S01]  /*8f10*/  FADD.FTZ R11, R79, R14 ;  /* 0x0000000e4f0b7221 */ /* 0x000fe20000010000 */
[----:B------:R-:W-:Y:S01]  /*8f20*/  F2FP.BF16.F32.PACK_AB R8, R83, R82 ;  /* 0x000000525308723e */ /* 0x000fe200000010ff */
[----:B------:R-:W-:Y:S01]  /*8f30*/  STSM.16.M88.4 [R22+0x2a300], R88 ;  /* 0x02a3005816007844 */ /* 0x000fe20000000200 */
[----:B------:R-:W-:Y:S01]  /*8f40*/  FADD.FTZ R9, R103, R10 ;  /* 0x0000000a67097221 */ /* 0x000fe20000010000 */
[----:B------:R-:W-:Y:S01]  /*8f50*/  FADD.FTZ R14, R78, R11 ;  /* 0x0000000b4e0e7221 */ /* 0x000fe20000010000 */
[----:B------:R-:W-:Y:S01]  /*8f60*/  F2FP.BF16.F32.PACK_AB R10, R75, R20 ;  /* 0x000000144b0a723e */ /* 0x000fe200000010ff */
[----:B------:R-:W-:Y:S01]  /*8f70*/  FMUL.FTZ R53, R53, R100 ;  /* 0x0000006435357220 */ /* 0x000fe20000410000 */
[----:B----4-:R-:W-:Y:S01]  /*8f80*/  FADD.FTZ R9, R94, R9 ;  /* 0x000000095e097221 */ /* 0x010fe20000010000 */
[----:B------:R-:W-:Y:S01]  /*8f90*/  FADD.FTZ R11, R87, R14 ;  /* 0x0000000e570b7221 */ /* 0x000fe20000010000 */
[----:B------:R-:W-:Y:S01]  /*8fa0*/  F2FP.BF16.F32.PACK_AB R76, R79, R74 ;  /* 0x0000004a4f4c723e */ /* 0x000fe200000010ff */
[----:B------:R-:W-:Y:S01]  /*8fb0*/  FMUL.FTZ R56, R56, R100 ;  /* 0x0000006438387220 */ /* 0x000fe20000410000 */
[----:B------:R-:W-:Y:S01]  /*8fc0*/  FADD.FTZ R14, R86, R9 ;  /* 0x00000009560e7221 */ /* 0x000fe20000010000 */
[----:B------:R-:W-:Y:S01]  /*8fd0*/  FADD.FTZ R20, R80, R11 ;  /* 0x0000000b50147221 */ /* 0x000fe20000010000 */
[----:B------:R-:W-:Y:S01]  /*8fe0*/  F2FP.BF16.F32.PACK_AB R9, R3, R4 ;  /* 0x000000040309723e */ /* 0x000fe200000010ff */
[----:B------:R-:W-:Y:S01]  /*8ff0*/  FMUL.FTZ R57, R57, R100 ;  /* 0x0000006439397220 */ /* 0x000fe20000410000 */
        /* <DEDUP_REMOVED lines=11> */
[C---:B-----5:R-:W-:Y:S01]  /*90b0*/  FADD.FTZ R3, R13.reuse, R4 ;  /* 0x000000040d037221 */ /* 0x060fe20000010000 */
[----:B------:R-:W-:Y:S01]  /*90c0*/  F2FP.BF16.F32.PACK_AB R81, R13, R112 ;  /* 0x000000700d51723e */ /* 0x000fe200000010ff */
[----:B------:R-:W-:Y:S01]  /*90d0*/  STSM.16.M88.4 [R22+0x2d300], R76 ;  /* 0x02d3004c16007844 */ /* 0x000fe20000000200 */
[----:B---3--:R-:W-:Y:S01]  /*90e0*/  F2FP.BF16.F32.PACK_AB R83, R96, R12 ;  /* 0x0000000c6053723e */ /* 0x008fe200000010ff */
[----:B------:R-:W-:Y:S01]  /*90f0*/  FADD.FTZ R3, R12, R3 ;  /* 0x000000030c037221 */ /* 0x000fe20000010000 */
[----:B------:R-:W-:Y:S01]  /*9100*/  FADD.FTZ R7, R85, R14 ;  /* 0x0000000e55077221 */ /* 0x000fe20000010000 */
[-C--:B------:R-:W-:Y:S01]  /*9110*/  FMUL.FTZ R60, R60, R100.reuse ;  /* 0x000000643c3c7220 */ /* 0x080fe20000410000 */
[----:B------:R-:W-:Y:S01]  /*9120*/  FMUL.FTZ R61, R61, R100 ;  /* 0x000000643d3d7220 */ /* 0x000fe20000410000 */
[----:B------:R-:W-:Y:S01]  /*9130*/  STSM.16.M88.4 [R22+0x2eb00], R80 ;  /* 0x02eb005016007844 */ /* 0x000fe20000000200 */
[----:B------:R-:W-:Y:S01]  /*9140*/  FADD.FTZ R3, R96, R3 ;  /* 0x0000000360037221 */ /* 0x000fe20000010000 */
[C---:B--2---:R-:W-:Y:S01]  /*9150*/  F2FP.BF16.F32.PACK_AB R8, R93.reuse, R72 ;  /* 0x000000485d08723e */ /* 0x044fe200000010ff */
[----:B------:R-:W-:Y:S01]  /*9160*/  FADD.FTZ R4, R72, R7 ;  /* 0x0000000748047221 */ /* 0x000fe20000010000 */
[----:B-1----:R-:W-:Y:S01]  /*9170*/  F2FP.BF16.F32.PACK_AB R9, R108, R98 ;  /* 0x000000626c09723e */ /* 0x002fe200000010ff */
[----:B------:R-:W-:Y:S01]  /*9180*/  FADD.FTZ R3, R98, R3 ;  /* 0x0000000362037221 */ /* 0x000fe20000010000 */
[----:B------:R-:W-:Y:S01]  /*9190*/  F2FP.BF16.F32.PACK_AB R10, R92, R73 ;  /* 0x000000495c0a723e */ /* 0x000fe200000010ff */
[----:B------:R-:W-:Y:S01]  /*91a0*/  FADD.FTZ R4, R93, R4 ;  /* 0x000000045d047221 */ /* 0x000fe20000010000 */
[----:B------:R-:W-:Y:S01]  /*91b0*/  F2FP.BF16.F32.PACK_AB R11, R130, R128 ;  /* 0x00000080820b723e */ /* 0x000fe200000010ff */
[----:B------:R-:W-:Y:S01]  /*91c0*/  FADD.FTZ R3, R108, R3 ;  /* 0x000000036c037221 */ /* 0x000fe20000010000 */
[-C--:B------:R-:W-:Y:S01]  /*91d0*/  FMUL.FTZ R64, R64, R100.reuse ;  /* 0x0000006440407220 */ /* 0x080fe20000410000 */
[----:B------:R-:W-:Y:S01]  /*91e0*/  FADD.FTZ R73, R73, R4 ;  /* 0x0000000449497221 */ /* 0x000fe20000010000 */
[-C--:B------:R-:W-:Y:S01]  /*91f0*/  FMUL.FTZ R65, R65, R100.reuse ;  /* 0x0000006441417220 */ /* 0x080fe20000410000 */
[----:B------:R1:W-:Y:S01]  /*9200*/  STSM.16.M88.4 [R22+0x30300], R8 ;  /* 0x0303000816007844 */ /* 0x0003e20000000200 */
[----:B------:R-:W-:Y:S01]  /*9210*/  FADD.FTZ R3, R128, R3 ;  /* 0x0000000380037221 */ /* 0x000fe20000010000 */
        /* <DEDUP_REMOVED lines=8> */
[----:B------:R-:W-:Y:S01]  /*92a0*/  FADD.FTZ R3, R130, R3 ;  /* 0x0000000382037221 */ /* 0x000fe20000010000 */
        /* <DEDUP_REMOVED lines=10> */
[----:B-1----:R-:W-:-:S02]  /*9350*/  IMAD.U32 R9, RZ, RZ, UR7 ;  /* 0x00000007ff097e24 */ /* 0x002fc4000f8e00ff */
        /* <DEDUP_REMOVED lines=18> */
[----:B------:R-:W-:Y:S05]  /*9480*/  @P2 BRA `(.L_x_9805) ;  /* 0xffffffbc00942947 */ /* 0x000fea000383ffff */
[----:B------:R-:W-:-:S05]  /*9490*/  UMOV UR45, UR6 ;  /* 0x00000006002d7c82 */ /* 0x000fca0008000000 */
.L_x_9796:
[----:B------:R-:W-:-:S13]  /*94a0*/  ISETP.LE.AND P2, PT, RZ, UR45, PT ;  /* 0x0000002dff007c0c */ /* 0x000fda000bf43270 */
[----:B------:R-:W-:Y:S05]  /*94b0*/  @!P2 BRA `(.L_x_9806) ;  /* 0x0000003400e4a947 */ /* 0x000fea0003800000 */
[----:B------:R-:W-:Y:S01]  /*94c0*/  R2UR UR60, R148 ;  /* 0x00000000943c72ca */ /* 0x000fe200000e0000 */
[----:B------:R-:W-:Y:S01]  /*94d0*/  IMAD.MOV.U32 R9, RZ, RZ, R137 ;  /* 0x000000ffff097224 */ /* 0x000fe200078e0089 */
[----:B------:R-:W-:Y:S01]  /*94e0*/  UMOV UR41, UR46 ;  /* 0x0000002e00297c82 */ /* 0x000fe20008000000 */
[----:B------:R-:W-:-:S12]  /*94f0*/  IMAD.MOV.U32 R6, RZ, RZ, R5 ;  /* 0x000000ffff067224 */ /* 0x000fd800078e0005 */
.L_x_9815:
[----:B------:R-:W-:Y:S01]  /*9500*/  R2UR UR7, R146 ;  /* 0x00000000920772ca */ /* 0x000fe200000e0000 */
[----:B------:R-:W-:-:S04]  /*9510*/  UIADD3 UR46, UR41, 0x1, URZ ;  /* 0x00000001292e7890 */ /* 0x000fc8000fffe03f */
[----:B------:R-:W-:-:S04]  /*9520*/  UISETP.NE.AND UP0, UPT, UR46, 0x2, UPT ;  /* 0x000000022e00788c */ /* 0x000fc8000bf05270 */
[----:B------:R-:W-:Y:S02]  /*9530*/  USEL UR6, URZ, 0x1, UP0 ;  /* 0x000000013f067887 */ /* 0x000fe40008000000 */
[----:B------:R-:W-:Y:S02]  /*9540*/  USEL UR46, UR46, URZ, UP0 ;  /* 0x0000003f2e2e7287 */ /* 0x000fe40008000000 */
[----:B------:R-:W-:Y:S01]  /*9550*/  ISETP.NE.AND P3, PT, RZ, UR7, PT ;  /* 0x00000007ff007c0c */ /* 0x000fe2000bf65270 */
[----:B------:R-:W-:-:S06]  /*9560*/  ULOP3.LUT UR6, UR60, UR6, URZ, 0x3c, !UPT ;  /* 0x000000063c067292 */ /* 0x000fcc000f8e3c3f */
[----:B------:R-:W-:-:S06]  /*9570*/  IMAD.U32 R148, RZ, RZ, UR6 ;  /* 0x00000006ff947e24 */ /* 0x000fcc000f8e00ff */
[----:B------:R-:W-:Y:S05]  /*9580*/  @P3 BRA `(.L_x_9807) ;  /* 0x0000000000303947 */ /* 0x000fea0003800000 */
[----:B------:R-:W-:Y:S05]  /*9590*/  @!P0 BRA `(.L_x_9808) ;  /* 0x0000000000048947 */ /* 0x000fea0003800000 */
[----:B------:R-:W-:Y:S01]  /*95a0*/  BPT.TRAP 0x1 ;  /* 0x000000040000795c */ /* 0x000fe20000300000 */
.L_x_9808:
[----:B------:R-:W-:Y:S01]  /*95b0*/  R2UR UR7, R148 ;  /* 0x00000000940772ca */ /* 0x000fe200000e0000 */
[----:B------:R-:W-:-:S12]  /*95c0*/  ULEA UR6, UR46, UR47, 0x3 ;  /* 0x0000002f2e067291 */ /* 0x000fd8000f8e183f */
[----:B------:R-:W-:-:S05]  /*95d0*/  IMAD.U32 R0, RZ, RZ, UR7 ;  /* 0x00000007ff007e24 */ /* 0x000fca000f8e00ff */
[----:B------:R-:W-:-:S04]  /*95e0*/  SHF.L.U32 R0, R0, 0x1f, RZ ;  /* 0x0000001f00007819 */ /* 0x000fc800000006ff */
[----:B------:R1:W2:Y:S01]  /*95f0*/  SYNCS.PHASECHK.TRANS64.TRYWAIT P2, [UR6+0x31c30], R0 ;  /* 0x031c3000ff0075a7 */ /* 0x0002a20008040146 */
[----:B------:R-:W-:Y:S05]  /*9600*/  @!P0 BRA `(.L_x_9809) ;  /* 0x0000000000048947 */ /* 0x000fea0003800000 */
[----:B------:R-:W-:Y:S01]  /*9610*/  BPT.TRAP 0x1 ;  /* 0x000000040000795c */ /* 0x000fe20000300000 */
.L_x_9809:
[----:B--2---:R-:W-:Y:S05]  /*9620*/  @P2 BRA `(.L_x_9807) ;  /* 0x0000000000082947 */ /* 0x004fea0003800000 */
[----:B------:R-:W2:Y:S02]  /*9630*/  SYNCS.PHASECHK.TRANS64.TRYWAIT P2, [UR6+0x31c30], R0 ;  /* 0x031c3000ff0075a7 */ /* 0x000ea40008040146 */
[----:B--2---:R-:W-:Y:S05]  /*9640*/  @!P2 BRA `(.L_x_9810) ;  /* 0x00000080006ca947 */ /* 0x004fea0003800000 */
.L_x_9807:
        /* <DEDUP_REMOVED lines=358> */
.L_x_9812:
[----:B------:R-:W-:Y:S01]  /*acb0*/  ULEA UR6, UR41, UR47, 0x3 ;  /* 0x0000002f29067291 */ /* 0x000fe2000f8e183f */
[----:B------:R-:W-:-:S05]  /*acc0*/  IMAD.U32 R0, RZ, RZ, UR60 ;  /* 0x0000003cff007e24 */ /* 0x000fca000f8e00ff */
[----:B------:R-:W-:-:S04]  /*acd0*/  SHF.L.U32 R0, R0, 0x1f, RZ ;  /* 0x0000001f00007819 */ /* 0x000fc800000006ff */
[----:B------:R1:W2:Y:S01]  /*ace0*/  SYNCS.PHASECHK.TRANS64.TRYWAIT P2, [UR6+0x31c50], R0 ;  /* 0x031c5000ff0075a7 */ /* 0x0002a20008040146 */
[----:B------:R-:W-:Y:S05]  /*acf0*/  @!P0 BRA `(.L_x_9813) ;  /* 0x0000000000048947 */ /* 0x000fea0003800000 */
[----:B------:R-:W-:Y:S01]  /*ad00*/  BPT.TRAP 0x1 ;  /* 0x000000040000795c */ /* 0x000fe20000300000 */
.L_x_9813:
[----:B--2---:R-:W-:Y:S05]  /*ad10*/  @P2 BRA `(.L_x_9811) ;  /* 0x0000000000082947 */ /* 0x004fea0003800000 */
[----:B------:R-:W2:Y:S02]  /*ad20*/  SYNCS.PHASECHK.TRANS64.TRYWAIT P2, [UR6+0x31c50], R0 ;  /* 0x031c5000ff0075a7 */ /* 0x000ea40008040146 */
[----:B--2---:R-:W-:Y:S05]  /*ad30*/  @!P2 BRA `(.L_x_9814) ;  /* 0x0000006800c8a947 */ /* 0x004fea0003800000 */
.L_x_9811:
[----:B------:R-:W-:Y:S01]  /*ad40*/  UIADD3 UR6, UR47, 0x200, URZ ;  /* 0x000002002f067890 */ /* 0x000fe2000fffe03f */
[----:B------:R-:W-:Y:S01]  /*ad50*/  R2UR UR10, R145 ;  /* 0x00000000910a72ca */ /* 0x000fe200000e0000 */
[----:B------:R-:W-:Y:S01]  /*ad60*/  WARPGROUP.ARRIVE ;  /* 0x00000000000079c5 */ /* 0x000fe20000000000 */
[----:B------:R-:W-:Y:S01]  /*ad70*/  UMOV UR29, 0xc0000010 ;  /* 0xc0000010001d7882 */ /* 0x000fe20000000000 */
[----:B------:R-:W-:Y:S01]  /*ad80*/  USHF.R.U32.HI UR6, URZ, 0x4, UR6 ;  /* 0x000000043f067899 */ /* 0x000fe20008011606 */
[----:B-12---:R-:W-:Y:S01]  /*ad90*/  FMNMX.FTZ R0, R136, R6, !PT ;  /* 0x0000000688007209 */ /* 0x006fe20007810000 */
[----:B------:R-:W-:Y:S01]  /*ada0*/  UMOV UR31, 0x80000020 ;  /* 0x80000020001f7882 */ /* 0x000fe20000000000 */
[----:B------:R-:W-:Y:S01]  /*adb0*/  FMNMX.FTZ R12, R138, R9, !PT ;  /* 0x000000098a0c7209 */ /* 0x000fe20007810000 */
[----:B------:R-:W-:Y:S01]  /*adc0*/  ULOP3.LUT UR6, UR6, 0x3fff, URZ, 0xc0, !UPT ;  /* 0x00003fff06067892 */ /* 0x000fe2000f8ec03f */
[----:B------:R-:W-:Y:S02]  /*add0*/  FMNMX.FTZ R5, R137, R0, !PT ;  /* 0x0000000089057209 */ /* 0x000fe40007810000 */
[----:B------:R-:W-:Y:S01]  /*ade0*/  ISETP.GE.U32.AND P2, PT, R2, 0x180, PT ;  /* 0x000001800200780c */ /* 0x000fe20003f46070 */
[----:B------:R-:W-:Y:S01]  /*adf0*/  ULOP3.LUT UR7, UR6, 0x2400000, URZ, 0xfc, !UPT ;  /* 0x0240000006077892 */ /* 0x000fe2000f8efc3f */
[----:B------:R-:W-:Y:S01]  /*ae00*/  FMNMX.FTZ R0, R140, R5, !PT ;  /* 0x000000058c007209 */ /* 0x000fe20007810000 */
[----:B------:R-:W-:Y:S01]  /*ae10*/  ULOP3.LUT UR6, UR10, 0x10000, URZ, 0xfc, !UPT ;  /* 0x000100000a067892 */ /* 0x000fe2000f8efc3f */
[----:B------:R-:W-:Y:S01]  /*ae20*/  R2UR UR60, R148 ;  /* 0x00000000943c72ca */ /* 0x000fe200000e0000 */
        /* <DEDUP_REMOVED lines=46> */
[----:B------:R-:W-:-:S04]  /*b110*/  FMNMX.FTZ R0, R76, R5, !PT ;  /* 0x000000054c007209 */ /* 0x000fc80007810000 */
[----:B------:R-:W-:-:S05]  /*b120*/  FMNMX.FTZ R7, R77, R0, !PT ;  /* 0x000000004d077209 */ /* 0x000fca0007810000 */
[----:B------:R-:W1:Y:S02]  /*b130*/  SHFL.BFLY PT, R0, R7, 0x2, 0x1f ;  /* 0x0c401f0007007f89 */ /* 0x000e6400000e0000 */
[----:B-1----:R-:W-:Y:S02]  /*b140*/  FMNMX.FTZ R8, R7, R0, !PT ;  /* 0x0000000007087209 */ /* 0x002fe40007810000 */
[----:B------:R-:W1:Y:S03]  /*b150*/  LDC R0, c[0x0][0x988] ;  /* 0x00026200ff007b82 */ /* 0x000e660000000800 */
[----:B------:R-:W2:Y:S02]  /*b160*/  SHFL.BFLY PT, R5, R8, 0x1, 0x1f ;  /* 0x0c201f0008057f89 */ /* 0x000ea400000e0000 */
[----:B--2---:R-:W-:-:S05]  /*b170*/  FMNMX.FTZ R5, R8, R5, !PT ;  /* 0x0000000508057209 */ /* 0x004fca0007810000 */
[----:B------:R-:W-:-:S04]  /*b180*/  FADD.FTZ R11, -R5, R6 ;  /* 0x00000006050b7221 */ /* 0x000fc80000010100 */
[-C--:B-1----:R-:W-:Y:S01]  /*b190*/  FMUL.FTZ R7, R11, R0.reuse ;  /* 0x000000000b077220 */ /* 0x082fe20000410000 */
        /* <DEDUP_REMOVED lines=11> */
[----:B------:R-:W-:Y:S01]  /*b250*/  MUFU.EX2 R7, R7 ;  /* 0x0000000700077308 */ /* 0x000fe20000000800 */
[-CC-:B------:R-:W-:Y:S01]  /*b260*/  FFMA.FTZ R132, R132, R0.reuse, -R11.reuse ;  /* 0x0000000084847223 */ /* 0x180fe2000001080b */
[----:B------:R-:W-:Y:S01]  /*b270*/  FFMA.FTZ R8, R140, R0, -R11 ;  /* 0x000000008c087223 */ /* 0x000fe2000001080b */
[----:B------:R-:W-:Y:S01]  /*b280*/  FMNMX.FTZ R14, R130, R133, !PT ;  /* 0x00000085820e7209 */ /* 0x000fe20007810000 */
[----:B------:R-:W-:-:S02]  /*b290*/  WARPGROUP.DEPBAR.LE gsb0, 0x0 ;  /* 0x00008000000079c5 */ /* 0x000fc40000010000 */
[----:B------:R-:W-:Y:S01]  /*b2a0*/  WARPGROUP.ARRIVE ;  /* 0x00000000000079c5 */ /* 0x000fe20000000000 */
[----:B------:R-:W-:Y:S01]  /*b2b0*/  FMNMX.FTZ R133, R131, R14, !PT ;  /* 0x0000000e83857209 */ /* 0x000fe20007810000 */
[----:B------:R-:W-:Y:S01]  /*b2c0*/  MUFU.EX2 R6, R6 ;  /* 0x0000000600067308 */ /* 0x000fe20000000800 */
[-CC-:B------:R-:W-:Y:S01]  /*b2d0*/  FFMA.FTZ R15, R141, R0.reuse, -R11.reuse ;  /* 0x000000008d0f7223 */ /* 0x180fe2000001080b */
[-CC-:B------:R-:W-:Y:S01]  /*b2e0*/  FFMA.FTZ R121, R121, R0.reuse, -R11.reuse ;  /* 0x0000000079797223 */ /* 0x180fe2000001080b */
[----:B------:R-:W-:Y:S01]  /*b2f0*/  FMNMX.FTZ R20, R134, R133, !PT ;  /* 0x0000008586147209 */ /* 0x000fe20007810000 */
[----:B------:R-:W-:Y:S01]  /*b300*/  HGMMA.64x96x16.F32.BF16 R24, gdesc[UR28].tnspB, R24, gsb0 ;  /* 0x416000001c1879f0 */ /* 0x000fe20008001818 */
[----:B------:R-:W-:Y:S01]  /*b310*/  UIADD3 UR28, UR6, 0x480, URZ ;  /* 0x00000480061c7890 */ /* 0x000fe2000fffe03f */
[--C-:B------:R-:W-:Y:S01]  /*b320*/  FFMA.FTZ R125, R125, R0, -R11.reuse ;  /* 0x000000007d7d7223 */ /* 0x100fe2000001080b */
[----:B------:R-:W-:Y:S01]  /*b330*/  UIADD3 UR30, UR7, 0xc0, URZ ;  /* 0x000000c0071e7890 */ /* 0x000fe2000fffe03f */
[----:B------:R-:W-:Y:S01]  /*b340*/  FMNMX.FTZ R133, R135, R20, !PT ;  /* 0x0000001487857209 */ /* 0x000fe20007810000 */
[----:B------:R-:W-:Y:S01]  /*b350*/  UMOV UR29, 0xc0000010 ;  /* 0xc0000010001d7882 */ /* 0x000fe20000000000 */
[----:B------:R-:W-:Y:S01]  /*b360*/  UMOV UR31, 0x80000020 ;  /* 0x80000020001f7882 */ /* 0x000fe20000000000 */
[----:B------:R1:W-:Y:S01]  /*b370*/  MUFU.EX2 R14, R120 ;  /* 0x00000078000e7308 */ /* 0x0003e20000000800 */
[----:B------:R-:W-:Y:S01]  /*b380*/  FMNMX.FTZ R20, R122, R133, !PT ;  /* 0x000000857a147209 */ /* 0x000fe20007810000 */
[-CC-:B------:R-:W-:Y:S01]  /*b390*/  FFMA.FTZ R112, R112, R0.reuse, -R11.reuse ;  /* 0x0000000070707223 */ /* 0x180fe2000001080b */
[-CC-:B------:R-:W-:Y:S01]  /*b3a0*/  FFMA.FTZ R113, R113, R0.reuse, -R11.reuse ;  /* 0x0000000071717223 */ /* 0x180fe2000001080b */
[--C-:B------:R-:W-:Y:S01]  /*b3b0*/  FFMA.FTZ R116, R116, R0, -R11.reuse ;  /* 0x0000000074747223 */ /* 0x100fe2000001080b */
[----:B------:R-:W-:Y:S01]  /*b3c0*/  FMNMX.FTZ R133, R123, R20, !PT ;  /* 0x000000147b857209 */ /* 0x000fe20007810000 */
[-CC-:B------:R-:W-:Y:S01]  /*b3d0*/  FFMA.FTZ R117, R117, R0.reuse, -R11.reuse ;  /* 0x0000000075757223 */ /* 0x180fe2000001080b */
[-CC-:B------:R-:W-:Y:S01]  /*b3e0*/  FFMA.FTZ R104, R104, R0.reuse, -R11.reuse ;  /* 0x0000000068687223 */ /* 0x180fe2000001080b */
[----:B------:R2:W-:Y:S01]  /*b3f0*/  MUFU.EX2 R20, R124 ;  /* 0x0000007c00147308 */ /* 0x0005e20000000800 */
[----:B-1----:R-:W-:Y:S01]  /*b400*/  FMNMX.FTZ R120, R126, R133, !PT ;  /* 0x000000857e787209 */ /* 0x002fe20007810000 */
[-CC-:B------:R-:W-:Y:S01]  /*b410*/  FFMA.FTZ R105, R105, R0.reuse, -R11.reuse ;  /* 0x0000000069697223 */ /* 0x180fe2000001080b */
[-CC-:B------:R-:W-:Y:S01]  /*b420*/  FFMA.FTZ R108, R108, R0.reuse, -R11.reuse ;  /* 0x000000006c6c7223 */ /* 0x180fe2000001080b */
[--C-:B------:R-:W-:Y:S01]  /*b430*/  FFMA.FTZ R109, R109, R0, -R11.reuse ;  /* 0x000000006d6d7223 */ /* 0x100fe2000001080b */
[----:B------:R-:W-:Y:S01]  /*b440*/  FMNMX.FTZ R133, R127, R120, !PT ;  /* 0x000000787f857209 */ /* 0x000fe20007810000 */
[-CC-:B------:R-:W-:Y:S01]  /*b450*/  FFMA.FTZ R96, R96, R0.reuse, -R11.reuse ;  /* 0x0000000060607223 */ /* 0x180fe2000001080b */
[-CC-:B------:R-:W-:Y:S01]  /*b460*/  FFMA.FTZ R97, R97, R0.reuse, -R11.reuse ;  /* 0x0000000061617223 */ /* 0x180fe2000001080b */
[----:B------:R-:W-:Y:S01]  /*b470*/  MUFU.EX2 R13, R13 ;  /* 0x0000000d000d7308 */ /* 0x000fe20000000800 */
        /* <DEDUP_REMOVED lines=18> */
[----:B------:R-:W-:-:S02]  /*b5a0*/  FFMA.FTZ R77, R77, R0, -R11 ;  /* 0x000000004d4d7223 */ /* 0x000fc4000001080b */
        /* <DEDUP_REMOVED lines=34> */
[----:B--2---:R-:W-:Y:S01]  /*b7d0*/  FMNMX.FTZ R124, R79, R120, !PT ;  /* 0x000000784f7c7209 */ /* 0x004fe20007810000 */
[----:B------:R-:W-:-:S04]  /*b7e0*/  FFMA.FTZ R120, R80, R0, -R11 ;  /* 0x0000000050787223 */ /* 0x000fc8000001080b */
[----:B------:R-:W2:Y:S02]  /*b7f0*/  SHFL.BFLY PT, R133, R124, 0x2, 0x1f ;  /* 0x0c401f007c857f89 */ /* 0x000ea400000e0000 */
[----:B------:R-:W-:Y:S08]  /*b800*/  MUFU.EX2 R117, R117 ;  /* 0x0000007500757308 */ /* 0x000ff00000000800 */
[----:B------:R-:W-:Y:S08]  /*b810*/  MUFU.EX2 R104, R104 ;  /* 0x0000006800687308 */ /* 0x000ff00000000800 */
[----:B------:R-:W-:Y:S01]  /*b820*/  MUFU.EX2 R105, R105 ;  /* 0x0000006900697308 */ /* 0x000fe20000000800 */
[----:B--2---:R-:W-:Y:S01]  /*b830*/  FMNMX.FTZ R80, R124, R133, !PT ;  /* 0x000000857c507209 */ /* 0x004fe20007810000 */
[----:B------:R-:W-:-:S06]  /*b840*/  FFMA.FTZ R133, R81, R0, -R11 ;  /* 0x0000000051857223 */ /* 0x000fcc000001080b */
[----:B------:R-:W-:Y:S01]  /*b850*/  MUFU.EX2 R108, R108 ;  /* 0x0000006c006c7308 */ /* 0x000fe20000000800 */
[----:B------:R-:W2:Y:S07]  /*b860*/  SHFL.BFLY PT, R137, R80, 0x1, 0x1f ;  /* 0x0c201f0050897f89 */ /* 0x000eae00000e0000 */
[----:B------:R-:W-:Y:S08]  /*b870*/  MUFU.EX2 R109, R109 ;  /* 0x0000006d006d7308 */ /* 0x000ff00000000800 */
[----:B------:R-:W-:Y:S08]  /*b880*/  MUFU.EX2 R96, R96 ;  /* 0x0000006000607308 */ /* 0x000ff00000000800 */
[----:B------:R-:W-:Y:S01]  /*b890*/  MUFU.EX2 R97, R97 ;  /* 0x0000006100617308 */ /* 0x000fe20000000800 */
[----:B--2---:R-:W-:-:S05]  /*b8a0*/  FMNMX.FTZ R137, R80, R137, !PT ;  /* 0x0000008950897209 */ /* 0x004fca0007810000 */
[----:B------:R-:W-:Y:S02]  /*b8b0*/  FADD.FTZ R9, -R137, R9 ;  /* 0x0000000989097221 */ /* 0x000fe40000010100 */
[----:B------:R-:W-:Y:S02]  /*b8c0*/  MUFU.EX2 R100, R100 ;  /* 0x0000006400647308 */ /* 0x000fe40000000800 */
[-C--:B------:R-:W-:Y:S01]  /*b8d0*/  FMUL.FTZ R124, R9, R0.reuse ;  /* 0x00000000097c7220 */ /* 0x080fe20000410000 */
        /* <DEDUP_REMOVED lines=8> */
[----:B------:R-:W-:Y:S02]  /*b960*/  IMAD.U32 R119, RZ, RZ, UR46 ;  /* 0x0000002eff777e24 */ /* 0x000fe4000f8e00ff */
[----:B------:R-:W-:Y:S01]  /*b970*/  FFMA.FTZ R136, R142, R0, -R9 ;  /* 0x000000008e887223 */ /* 0x000fe20000010809 */
[----:B------:R-:W-:-:S02]  /*b980*/  IMAD.U32 R138, RZ, RZ, UR41 ;  /* 0x00000029ff8a7e24 */ /* 0x000fc4000f8e00ff */
[-CC-:B-1----:R-:W-:Y:S01]  /*b990*/  FFMA.FTZ R132, R130, R0.reuse, -R9.reuse ;  /* 0x0000000082847223 */ /* 0x182fe20000010809 */
[-CC-:B------:R-:W-:Y:S01]  /*b9a0*/  FFMA.FTZ R141, R143, R0.reuse, -R9.reuse ;  /* 0x000000008f8d7223 */ /* 0x180fe20000010809 */
[----:B------:R-:W-:Y:S01]  /*b9b0*/  @!P1 LEA R119, R119, UR47, 0x3 ;  /* 0x0000002f77779c11 */ /* 0x000fe2000f8e18ff */
[-CC-:B------:R-:W-:Y:S01]  /*b9c0*/  FFMA.FTZ R130, R122, R0.reuse, -R9.reuse ;  /* 0x000000007a827223 */ /* 0x180fe20000010809 */
[----:B------:R-:W1:Y:S01]  /*b9d0*/  MUFU.EX2 R81, R81 ;  /* 0x0000005100517308 */ /* 0x000e620000000800 */
[-CC-:B------:R-:W-:Y:S01]  /*b9e0*/  FFMA.FTZ R122, R126, R0.reuse, -R9.reuse ;  /* 0x000000007e7a7223 */ /* 0x180fe20000010809 */
[-CC-:B------:R-:W-:Y:S01]  /*b9f0*/  FFMA.FTZ R11, R134, R0.reuse, -R9.reuse ;  /* 0x00000000860b7223 */ /* 0x180fe20000010809 */
[----:B------:R-:W-:Y:S01]  /*ba00*/  VIADD R126, R16, 0x9 ;  /* 0x00000009107e7836 */ /* 0x000fe20000000000 */
[----:B------:R-:W-:Y:S01]  /*ba10*/  @!P1 LEA R138, R138, UR47, 0x3 ;  /* 0x0000002f8a8a9c11 */ /* 0x000fe2000f8e18ff */
[-CC-:B------:R-:W-:Y:S01]  /*ba20*/  FFMA.FTZ R134, R135, R0.reuse, -R9.reuse ;  /* 0x0000000087867223 */ /* 0x180fe20000010809 */
[----:B------:R-:W-:Y:S01]  /*ba30*/  FFMA.FTZ R80, R107, R0, -R9 ;  /* 0x000000006b507223 */ /* 0x000fe20000010809 */
[----:B------:R-:W-:Y:S01]  /*ba40*/  @!P1 VIADD R135, R119, 0x31c40 ;  /* 0x00031c4077879836 */ /* 0x000fe20000000000 */
[----:B------:R-:W-:-:S02]  /*ba50*/  WARPGROUP.DEPBAR.LE gsb0, 0x0 ;  /* 0x00008000000079c5 */ /* 0x000fc40000010000 */
[----:B------:R-:W-:Y:S01]  /*ba60*/  WARPGROUP.ARRIVE ;  /* 0x00000000000079c5 */ /* 0x000fe20000000000 */
[----:B------:R-:W2:Y:S01]  /*ba70*/  MUFU.EX2 R128, R128 ;  /* 0x0000008000807308 */ /* 0x000ea20000000800 */
[-CC-:B------:R-:W-:Y:S01]  /*ba80*/  FFMA.FTZ R107, R110, R0.reuse, -R9.reuse ;  /* 0x000000006e6b7223 */ /* 0x180fe20000010809 */
[-C--:B------:R-:W-:Y:S01]  /*ba90*/  FFMA.FTZ R110, R111, R0.reuse, -R9 ;  /* 0x000000006f6e7223 */ /* 0x080fe20000010809 */
[----:B------:R-:W-:Y:S01]  /*baa0*/  @!P1 VIADD R119, R138, 0x31c60 ;  /* 0x00031c608a779836 */ /* 0x000fe20000000000 */
[----:B------:R-:W-:Y:S01]  /*bab0*/  SEL R126, R126, 0x9, !P2 ;  /* 0x000000097e7e7807 */ /* 0x000fe20005000000 */
[----:B------:R-:W-:Y:S01]  /*bac0*/  HGMMA.64x96x16.F32.BF16 R24, gdesc[UR28].tnspB, R24, gsb0 ;  /* 0x416000001c1879f0 */ /* 0x000fe20008001818 */
[----:B------:R-:W-:Y:S01]  /*bad0*/  UIADD3 UR28, UR6, 0x780, URZ ;  /* 0x00000780061c7890 */ /* 0x000fe2000fffe03f */
[----:B------:R-:W-:Y:S01]  /*bae0*/  @!P1 PRMT R135, RZ, 0x654, R135 ;  /* 0x00000654ff879816 */ /* 0x000fe20000000087 */
[----:B------:R-:W-:Y:S01]  /*baf0*/  UIADD3 UR30, UR7, 0x140, URZ ;  /* 0x00000140071e7890 */ /* 0x000fe2000fffe03f */
[----:B------:R-:W3:Y:S01]  /*bb00*/  MUFU.EX2 R136, R136 ;  /* 0x0000008800887308 */ /* 0x000ee20000000800 */
[----:B------:R-:W-:Y:S01]  /*bb10*/  UMOV UR29, 0xc0000010 ;  /* 0xc0000010001d7882 */ /* 0x000fe20000000000 */
[----:B------:R-:W-:Y:S01]  /*bb20*/  UMOV UR31, 0x80000020 ;  /* 0x80000020001f7882 */ /* 0x000fe20000000000 */
[----:B-1----:R-:W-:Y:S01]  /*bb30*/  FFMA.FTZ R3, R124, R3, R81 ;  /* 0x000000037c037223 */ /* 0x002fe20000010051 */
[----:B------:R-:W-:Y:S01]  /*bb40*/  @!P1 PRMT R119, RZ, 0x654, R119 ;  /* 0x00000654ff779816 */ /* 0x000fe20000000077 */
        /* <DEDUP_REMOVED lines=11> */
[----:B------:R4:W-:Y:S01]  /*bc00*/  MUFU.EX2 R111, R80 ;  /* 0x00000050006f7308 */ /* 0x0009e20000000800 */
[----:B--2---:R-:W-:Y:S01]  /*bc10*/  F2FP.BF16.F32.PACK_AB R81, R128, R81 ;  /* 0x000000518051723e */ /* 0x004fe200000010ff */
[----:B------:R-:W-:Y:S01]  /*bc20*/  UMOV UR41, UR46 ;  /* 0x0000002e00297c82 */ /* 0x000fe20008000000 */
[----:B------:R-:W-:-:S05]  /*bc30*/  ISETP.LT.AND P2, PT, RZ, UR45, PT ;  /* 0x0000002dff007c0c */ /* 0x000fca000bf41270 */
[----:B------:R-:W2:Y:S01]  /*bc40*/  MUFU.EX2 R132, R132 ;  /* 0x0000008400847308 */ /* 0x000ea20000000800 */
[-CC-:B----4-:R-:W-:Y:S01]  /*bc50*/  FFMA.FTZ R80, R99, R0.reuse, -R9.reuse ;  /* 0x0000000063507223 */ /* 0x190fe20000010809 */
[--C-:B------:R-:W-:Y:S01]  /*bc60*/  FFMA.FTZ R99, R102, R0, -R9.reuse ;  /* 0x0000000066637223 */ /* 0x100fe20000010809 */
[----:B------:R-:W-:Y:S01]  /*bc70*/  FFMA.FTZ R102, R7, R4, R6 ;  /* 0x0000000407667223 */ /* 0x000fe20000010006 */
[-CC-:B------:R-:W-:Y:S01]  /*bc80*/  FFMA.FTZ R4, R103, R0.reuse, -R9.reuse ;  /* 0x0000000067047223 */ /* 0x180fe20000010809 */
[----:B------:R-:W-:Y:S01]  /*bc90*/  FFMA.FTZ R103, R91, R0, -R9 ;  /* 0x000000005b677223 */ /* 0x000fe20000010809 */
[----:B------:R-:W-:Y:S02]  /*bca0*/  FADD.FTZ R91, R128, R3 ;  /* 0x00000003805b7221 */ /* 0x000fe40000010000 */
[----:B------:R-:W4:Y:S08]  /*bcb0*/  MUFU.EX2 R139, R139 ;  /* 0x0000008b008b7308 */ /* 0x000f300000000800 */
[----:B------:R-:W5:Y:S08]  /*bcc0*/  MUFU.EX2 R11, R11 ;  /* 0x0000000b000b7308 */ /* 0x000f700000000800 */
[----:B------:R-:W5:Y:S08]  /*bcd0*/  MUFU.EX2 R134, R134 ;  /* 0x0000008600867308 */ /* 0x000f700000000800 */
[----:B------:R-:W5:Y:S08]  /*bce0*/  MUFU.EX2 R130, R130 ;  /* 0x0000008200827308 */ /* 0x000f700000000800 */
[----:B------:R2:W-:Y:S08]  /*bcf0*/  MUFU.EX2 R3, R80 ;  /* 0x0000005000037308 */ /* 0x0005f00000000800 */
        /* <DEDUP_REMOVED lines=21> */
[----:B------:R-:W5:Y:S08]  /*be50*/  MUFU.EX2 R88, R88 ;  /* 0x0000005800587308 */ /* 0x000f700000000800 */
        /* <DEDUP_REMOVED lines=30> */
[----:B------:R-:W-:-:S07]  /*c040*/  UIADD3 UR6, UR45, -0x1, URZ ;  /* 0xffffffff2d067890 */ /* 0x000fce000fffe03f */
[----:B------:R-:W-:Y:S01]  /*c050*/  UMOV UR45, UR6 ;  /* 0x00000006002d7c82 */ /* 0x000fe20008000000 */
[----:B------:R-:W-:Y:S02]  /*c060*/  WARPGROUP.DEPBAR.LE gsb0, 0x0 ;  /* 0x00008000000079c5 */ /* 0x000fe40000010000 */
[----:B------:R-:W-:-:S06]  /*c070*/  WARPGROUP.ARRIVE ;  /* 0x00000000000079c5 */ /* 0x000fcc0000000000 */
[----:B------:R-:W-:Y:S03]  /*c080*/  HGMMA.64x96x16.F32.BF16 R24, gdesc[UR28].tnspB, R24, gsb0 ;  /* 0x416000001c1879f0 */ /* 0x000fe60008001818 */
[----:B------:R-:W-:Y:S02]  /*c090*/  WARPGROUP.DEPBAR.LE gsb0, 0x0 ;  /* 0x00008000000079c5 */ /* 0x000fe40000010000 */
[----:B------:R5:W-:Y:S06]  /*c0a0*/  BAR.ARV R126, 0x100 ;  /* 0x0004007e0000751d */ /* 0x000bec0000002000 */
        /* <DEDUP_REMOVED lines=8> */
[----:B---3--:R-:W-:Y:S01]  /*c130*/  FADD.FTZ R135, R13, R102 ;  /* 0x000000660d877221 */ /* 0x008fe20000010000 */
[----:B------:R3:W-:Y:S01]  /*c140*/  @!P1 SYNCS.ARRIVE.TRANS64.RED.A1T0 RZ, [R119+URZ], RZ ;  /* 0x000000ff77ff99a7 */ /* 0x0007e2000810043f */
[-C--:B------:R-:W-:Y:S01]  /*c150*/  FFMA.FTZ R102, R94, R0.reuse, -R9 ;  /* 0x000000005e667223 */ /* 0x080fe20000010809 */
[----:B------:R-:W-:Y:S01]  /*c160*/  FADD.FTZ R94, R136, R91 ;  /* 0x0000005b885e7221 */ /* 0x000fe20000010000 */
[-CC-:B------:R-:W-:Y:S01]  /*c170*/  FFMA.FTZ R91, R82, R0.reuse, -R9.reuse ;  /* 0x00000000525b7223 */ /* 0x180fe20000010809 */
[-C--:B------:R-:W-:Y:S01]  /*c180*/  FMUL.FTZ R37, R37, R7.reuse ;  /* 0x0000000725257220 */ /* 0x080fe20000410000 */
[-C--:B------:R-:W-:Y:S01]  /*c190*/  FMUL.FTZ R40, R40, R7.reuse ;  /* 0x0000000728287220 */ /* 0x080fe20000410000 */
[----:B-1----:R-:W-:Y:S01]  /*c1a0*/  FADD.FTZ R143, R141, R94 ;  /* 0x0000005e8d8f7221 */ /* 0x002fe20000010000 */
[----:B------:R-:W-:Y:S01]  /*c1b0*/  MUFU.EX2 R102, R102 ;  /* 0x0000006600667308 */ /* 0x000fe20000000800 */
[-C--:B---3--:R-:W-:Y:S01]  /*c1c0*/  FFMA.FTZ R119, R90, R0.reuse, -R9 ;  /* 0x000000005a777223 */ /* 0x088fe20000010809 */
[----:B------:R-:W-:Y:S01]  /*c1d0*/  FADD.FTZ R90, R8, R135 ;  /* 0x00000087085a7221 */ /* 0x000fe20000010000 */
[----:B--2---:R-:W-:Y:S01]  /*c1e0*/  FADD.FTZ R80, R132, R143 ;  /* 0x0000008f84507221 */ /* 0x004fe20000010000 */
[-C--:B------:R-:W-:Y:S01]  /*c1f0*/  FMUL.FTZ R41, R41, R7.reuse ;  /* 0x0000000729297220 */ /* 0x080fe20000410000 */
[-C--:B------:R-:W-:Y:S01]  /*c200*/  FMUL.FTZ R44, R44, R7.reuse ;  /* 0x000000072c2c7220 */ /* 0x080fe20000410000 */
[----:B------:R-:W-:Y:S01]  /*c210*/  FADD.FTZ R135, R15, R90 ;  /* 0x0000005a0f877221 */ /* 0x000fe20000010000 */
[----:B------:R-:W-:Y:S01]  /*c220*/  FFMA.FTZ R90, R83, R0, -R9 ;  /* 0x00000000535a7223 */ /* 0x000fe20000010809 */
[-C--:B------:R-:W-:Y:S01]  /*c230*/  FMUL.FTZ R45, R45, R7.reuse ;  /* 0x000000072d2d7220 */ /* 0x080fe20000410000 */
[-C--:B------:R-:W-:Y:S01]  /*c240*/  FMUL.FTZ R48, R48, R7.reuse ;  /* 0x0000000730307220 */ /* 0x080fe20000410000 */
[----:B------:R-:W-:Y:S01]  /*c250*/  FADD.FTZ R82, R10, R135 ;  /* 0x000000870a527221 */ /* 0x000fe20000010000 */
[-C--:B------:R-:W-:Y:S01]  /*c260*/  FMUL.FTZ R49, R49, R7.reuse ;  /* 0x0000000731317220 */ /* 0x080fe20000410000 */
[-C--:B------:R-:W-:Y:S01]  /*c270*/  FMUL.FTZ R52, R52, R7.reuse ;  /* 0x0000000734347220 */ /* 0x080fe20000410000 */
[-C--:B------:R-:W-:Y:S01]  /*c280*/  FMUL.FTZ R53, R53, R7.reuse ;  /* 0x0000000735357220 */ /* 0x080fe20000410000 */
[----:B------:R-:W-:Y:S01]  /*c290*/  FADD.FTZ R83, R21, R82 ;  /* 0x0000005215537221 */ /* 0x000fe20000010000 */
[----:B----4-:R-:W-:Y:S01]  /*c2a0*/  FADD.FTZ R82, R139, R80 ;  /* 0x000000508b527221 */ /* 0x010fe20000010000 */
[----:B------:R-:W-:Y:S01]  /*c2b0*/  F2FP.BF16.F32.PACK_AB R80, R13, R6 ;  /* 0x000000060d50723e */ /* 0x000fe200000010ff */
[----:B------:R-:W-:Y:S01]  /*c2c0*/  FMUL.FTZ R56, R56, R7 ;  /* 0x0000000738387220 */ /* 0x000fe20000410000 */
[----:B------:R-:W-:Y:S01]  /*c2d0*/  FADD.FTZ R94, R12, R83 ;  /* 0x000000530c5e7221 */ /* 0x000fe20000010000 */
[----:B-----5:R-:W-:Y:S01]  /*c2e0*/  FADD.FTZ R13, R11, R82 ;  /* 0x000000520b0d7221 */ /* 0x020fe20000010000 */
[----:B------:R-:W-:Y:S01]  /*c2f0*/  F2FP.BF16.F32.PACK_AB R82, R15, R8 ;  /* 0x000000080f52723e */ /* 0x000fe200000010ff */
[----:B------:R-:W1:Y:S01]  /*c300*/  MUFU.EX2 R6, R119 ;  /* 0x0000007700067308 */ /* 0x000e620000000800 */
[----:B------:R-:W-:Y:S01]  /*c310*/  FADD.FTZ R15, R129, R94 ;  /* 0x0000005e810f7221 */ /* 0x000fe20000010000 */
[----:B------:R-:W-:Y:S01]  /*c320*/  FADD.FTZ R13, R134, R13 ;  /* 0x0000000d860d7221 */ /* 0x000fe20000010000 */
[-CC-:B------:R-:W-:Y:S01]  /*c330*/  FFMA.FTZ R94, R74, R0.reuse, -R9.reuse ;  /* 0x000000004a5e7223 */ /* 0x180fe20000010809 */
[----:B------:R-:W-:Y:S01]  /*c340*/  FFMA.FTZ R74, R75, R0, -R9 ;  /* 0x000000004b4a7223 */ /* 0x000fe20000010809 */
[----:B------:R-:W-:Y:S01]  /*c350*/  FADD.FTZ R8, R14, R15 ;  /* 0x0000000f0e087221 */ /* 0x000fe20000010000 */
[----:B------:R-:W-:Y:S01]  /*c360*/  FADD.FTZ R126, R130, R13 ;  /* 0x0000000d827e7221 */ /* 0x000fe20000010000 */
[----:B------:R-:W-:Y:S01]  /*c370*/  F2FP.BF16.F32.PACK_AB R83, R141, R136 ;  /* 0x000000888d53723e */ /* 0x000fe200000010ff */
[----:B------:R-:W2:Y:S01]  /*c380*/  MUFU.EX2 R75, R103 ;  /* 0x00000067004b7308 */ /* 0x000ea20000000800 */
[----:B------:R-:W-:Y:S01]  /*c390*/  FADD.FTZ R13, R121, R8 ;  /* 0x00000008790d7221 */ /* 0x000fe20000010000 */
[----:B------:R-:W-:Y:S01]  /*c3a0*/  FADD.FTZ R15, R123, R126 ;  /* 0x0000007e7b0f7221 */ /* 0x000fe20000010000 */
[----:B------:R-:W-:Y:S01]  /*c3b0*/  F2FP.BF16.F32.PACK_AB R11, R134, R11 ;  /* 0x0000000b860b723e */ /* 0x000fe200000010ff */
[----:B------:R3:W-:Y:S01]  /*c3c0*/  STSM.16.M88.4 [R22+0x24300], R80 ;  /* 0x0243005016007844 */ /* 0x0007e20000000200 */
[----:B------:R-:W-:Y:S01]  /*c3d0*/  FADD.FTZ R8, R20, R13 ;  /* 0x0000000d14087221 */ /* 0x000fe20000010000 */
[----:B------:R-:W-:Y:S01]  /*c3e0*/  FADD.FTZ R126, R122, R15 ;  /* 0x0000000f7a7e7221 */ /* 0x000fe20000010000 */
[-C--:B------:R-:W-:Y:S01]  /*c3f0*/  FMUL.FTZ R57, R57, R7.reuse ;  /* 0x0000000739397220 */ /* 0x080fe20000410000 */
[----:B------:R-:W-:Y:S01]  /*c400*/  MUFU.EX2 R94, R94 ;  /* 0x0000005e005e7308 */ /* 0x000fe20000000800 */
[----:B------:R-:W-:Y:S01]  /*c410*/  FADD.FTZ R9, R125, R8 ;  /* 0x000000087d097221 */ /* 0x000fe20000010000 */
[----:B------:R-:W-:Y:S01]  /*c420*/  FADD.FTZ R13, R127, R126 ;  /* 0x0000007e7f0d7221 */ /* 0x000fe20000010000 */
[----:B------:R-:W-:Y:S01]  /*c430*/  F2FP.BF16.F32.PACK_AB R8, R21, R10 ;  /* 0x0000000a1508723e */ /* 0x000fe200000010ff */
[-C--:B------:R-:W-:Y:S01]  /*c440*/  FMUL.FTZ R60, R60, R7.reuse ;  /* 0x000000073c3c7220 */ /* 0x080fe20000410000 */
[----:B------:R-:W-:Y:S01]  /*c450*/  FADD.FTZ R126, R112, R9 ;  /* 0x00000009707e7221 */ /* 0x000fe20000010000 */
[----:B------:R-:W-:Y:S01]  /*c460*/  FADD.FTZ R128, R114, R13 ;  /* 0x0000000d72807221 */ /* 0x000fe20000010000 */
[----:B------:R-:W-:Y:S01]  /*c470*/  F2FP.BF16.F32.PACK_AB R10, R129, R12 ;  /* 0x0000000c810a723e */ /* 0x000fe200000010ff */
[----:B------:R-:W-:Y:S01]  /*c480*/  MUFU.EX2 R74, R74 ;  /* 0x0000004a004a7308 */ /* 0x000fe20000000800 */
[----:B------:R-:W-:Y:S01]  /*c490*/  FADD.FTZ R13, R113, R126 ;  /* 0x0000007e710d7221 */ /* 0x000fe20000010000 */
[----:B------:R-:W-:Y:S01]  /*c4a0*/  FADD.FTZ R128, R131, R128 ;  /* 0x0000008083807221 */ /* 0x000fe20000010000 */
[----:B------:R-:W-:Y:S01]  /*c4b0*/  F2FP.BF16.F32.PACK_AB R12, R121, R14 ;  /* 0x0000000e790c723e */ /* 0x000fe200000010ff */
[-C--:B------:R-:W-:Y:S01]  /*c4c0*/  FMUL.FTZ R61, R61, R7.reuse ;  /* 0x000000073d3d7220 */ /* 0x080fe20000410000 */
[----:B---3--:R-:W-:Y:S01]  /*c4d0*/  FADD.FTZ R80, R116, R13 ;  /* 0x0000000d74507221 */ /* 0x008fe20000010000 */
[----:B------:R-:W-:Y:S01]  /*c4e0*/  FADD.FTZ R15, R115, R128 ;  /* 0x00000080730f7221 */ /* 0x000fe20000010000 */
[----:B------:R-:W-:Y:S01]  /*c4f0*/  F2FP.BF16.F32.PACK_AB R14, R125, R20 ;  /* 0x000000147d0e723e */ /* 0x000fe200000010ff */
[----:B------:R-:W3:Y:S01]  /*c500*/  MUFU.EX2 R121, R91 ;  /* 0x0000005b00797308 */ /* 0x000ee20000000800 */
        /* <DEDUP_REMOVED lines=11> */
[----:B------:R-:W5:Y:S01]  /*c5c0*/  MUFU.EX2 R20, R90 ;  /* 0x0000005a00147308 */ /* 0x000f620000000800 */
        /* <DEDUP_REMOVED lines=10> */
[C---:B------:R-:W-:Y:S01]  /*c670*/  F2FP.BF16.F32.PACK_AB R96, R97.reuse, R96 ;  /* 0x000000606160723e */ /* 0x040fe200000010ff */
[-C--:B------:R-:W-:Y:S01]  /*c680*/  FMUL.FTZ R68, R68, R7.reuse ;  /* 0x0000000744447220 */ /* 0x080fe20000410000 */
[----:B------:R-:W-:Y:S01]  /*c690*/  FADD.FTZ R21, R97, R80 ;  /* 0x0000005061157221 */ /* 0x000fe20000010000 */
[C---:B------:R-:W-:Y:S01]  /*c6a0*/  FADD.FTZ R82, R3.reuse, R82 ;  /* 0x0000005203527221 */ /* 0x040fe20000010000 */
[----:B------:R-:W-:Y:S01]  /*c6b0*/  F2FP.BF16.F32.PACK_AB R97, R3, R98 ;  /* 0x000000620361723e */ /* 0x000fe200000010ff */
[----:B------:R-:W-:Y:S01]  /*c6c0*/  FMUL.FTZ R69, R69, R7 ;  /* 0x0000000745457220 */ /* 0x000fe20000410000 */
        /* <DEDUP_REMOVED lines=9> */
[----:B-1----:R-:W-:Y:S01]  /*c760*/  FADD.FTZ R10, R6, R21 ;  /* 0x00000015060a7221 */ /* 0x002fe20000010000 */
        /* <DEDUP_REMOVED lines=15> */
[----:B---3--:R-:W-:Y:S01]  /*c860*/  FADD.FTZ R3, R121, R10 ;  /* 0x0000000a79037221 */ /* 0x008fe20000010000 */
[----:B------:R-:W-:Y:S01]  /*c870*/  F2FP.BF16.F32.PACK_AB R107, R110, R107 ;  /* 0x0000006b6e6b723e */ /* 0x000fe200000010ff */
[----:B------:R-:W-:Y:S01]  /*c880*/  FMUL.FTZ R35, R35, R124 ;  /* 0x0000007c23237220 */ /* 0x000fe20000410000 */
[----:B------:R-:W-:Y:S01]  /*c890*/  FADD.FTZ R9, R133, R4 ;  /* 0x0000000485097221 */ /* 0x000fe20000010000 */
[----:B-----5:R-:W-:Y:S01]  /*c8a0*/  FADD.FTZ R3, R20, R3 ;  /* 0x0000000314037221 */ /* 0x020fe20000010000 */
[----:B------:R-:W-:Y:S01]  /*c8b0*/  F2FP.BF16.F32.PACK_AB R98, R101, R100 ;  /* 0x000000646562723e */ /* 0x000fe200000010ff */
[----:B------:R1:W-:Y:S01]  /*c8c0*/  STSM.16.M88.4 [R22+0x2a300], R104 ;  /* 0x02a3006816007844 */ /* 0x0003e20000000200 */
[----:B------:R-:W-:Y:S01]  /*c8d0*/  FADD.FTZ R4, R84, R9 ;  /* 0x0000000954047221 */ /* 0x000fe20000010000 */
[----:B------:R-:W-:Y:S01]  /*c8e0*/  FADD.FTZ R3, R86, R3 ;  /* 0x0000000356037221 */ /* 0x000fe20000010000 */
[----:B------:R-:W-:Y:S01]  /*c8f0*/  F2FP.BF16.F32.PACK_AB R88, R89, R88 ;  /* 0x000000585958723e */ /* 0x000fe200000010ff */
[----:B------:R1:W-:Y:S01]  /*c900*/  STSM.16.M88.4 [R22+0x2bb00], R96 ;  /* 0x02bb006016007844 */ /* 0x0003e20000000200 */
        /* <DEDUP_REMOVED lines=9> */
[C---:B------:R-:W-:Y:S01]  /*c9a0*/  FADD.FTZ R9, R73.reuse, R4 ;  /* 0x0000000449097221 */ /* 0x040fe20000010000 */
        /* <DEDUP_REMOVED lines=42> */
.L_x_9806:
[----:B------:R-:W-:Y:S06]  /*cc50*/  BAR.ARV 0x8, 0x1a0 ;  /* 0x0206800000007b1d */ /* 0x000fec0000002000 */
[----:B------:R-:W-:Y:S05]  /*cc60*/  @!P0 BRA `(.L_x_9816) ;  /* 0x0000000000048947 */ /* 0x000fea0003800000 */
[----:B------:R-:W-:Y:S01]  /*cc70*/  BPT.TRAP 0x1 ;  /* 0x000000040000795c */ /* 0x000fe20000300000 */
.L_x_9816:
[----:B------:R-:W-:Y:S01]  /*cc80*/  R2UR UR4, R148 ;  /* 0x00000000940472ca */ /* 0x000fe200000e0000 */
[----:B------:R-:W-:-:S12]  /*cc90*/  ULEA UR12, UR46, UR47, 0x3 ;  /* 0x0000002f2e0c7291 */ /* 0x000fd8000f8e183f */
[----:B------:R-:W-:-:S05]  /*cca0*/  IMAD.U32 R6, RZ, RZ, UR4 ;  /* 0x00000004ff067e24 */ /* 0x000fca000f8e00ff */
[----:B------:R-:W-:-:S04]  /*ccb0*/  SHF.L.U32 R6, R6, 0x1f, RZ ;  /* 0x0000001f06067819 */ /* 0x000fc800000006ff */
[----:B------:R1:W2:Y:S01]  /*ccc0*/  SYNCS.PHASECHK.TRANS64.TRYWAIT P2, [UR12+0x31c50], R6 ;  /* 0x031c5006ff0075a7 */ /* 0x0002a2000804014c */
[----:B------:R-:W-:Y:S05]  /*ccd0*/  @!P0 BRA `(.L_x_9817) ;  /* 0x0000000000048947 */ /* 0x000fea0003800000 */
[----:B------:R-:W-:Y:S01]  /*cce0*/  BPT.TRAP 0x1 ;  /* 0x000000040000795c */ /* 0x000fe20000300000 */
.L_x_9817:
[----:B--2---:R-:W-:Y:S05]  /*ccf0*/  @P2 BRA `(.L_x_9818) ;  /* 0x0000000000082947 */ /* 0x004fea0003800000 */
[----:B------:R-:W2:Y:S02]  /*cd00*/  SYNCS.PHASECHK.TRANS64.TRYWAIT P0, [UR12+0x31c50], R6 ;  /* 0x031c5006ff0075a7 */ /* 0x000ea4000800014c */
[----:B--2---:R-:W-:Y:S05]  /*cd10*/  @!P0 BRA `(.L_x_9819) ;  /* 0x0000004800e88947 */ /* 0x004fea0003800000 */
.L_x_9818:
[----:B------:R-:W-:Y:S01]  /*cd20*/  UIADD3 UR47, UR47, 0x200, URZ ;  /* 0x000002002f2f7890 */ /* 0x000fe2000fffe03f */
[----:B------:R-:W-:Y:S01]  /*cd30*/  R2UR UR4, R145 ;  /* 0x00000000910472ca */ /* 0x000fe200000e0000 */
[----:B------:R-:W-:Y:S01]  /*cd40*/  WARPGROUP.ARRIVE ;  /* 0x00000000000079c5 */ /* 0x000fe20000000000 */
[----:B------:R-:W-:Y:S01]  /*cd50*/  UMOV UR5, 0xc0000010 ;  /* 0xc000001000057882 */ /* 0x000fe20000000000 */
[----:B------:R-:W-:Y:S01]  /*cd60*/  USHF.R.U32.HI UR47, URZ, 0x4, UR47 ;  /* 0x000000043f2f7899 */ /* 0x000fe2000801162f */
[----:B--2---:R-:W2:Y:S01]  /*cd70*/  SHFL.BFLY PT, R7, R4, 0x2, 0x1f ;  /* 0x0c401f0004077f89 */ /* 0x004ea200000e0000 */
[----:B------:R-:W-:Y:S01]  /*cd80*/  UMOV UR7, 0x80000020 ;  /* 0x8000002000077882 */ /* 0x000fe20000000000 */
[----:B------:R-:W-:Y:S01]  /*cd90*/  UMOV UR9, 0xc0000010 ;  /* 0xc000001000097882 */ /* 0x000fe20000000000 */
[----:B------:R-:W-:Y:S01]  /*cda0*/  ULOP3.LUT UR47, UR47, 0x3fff, URZ, 0xc0, !UPT ;  /* 0x00003fff2f2f7892 */ /* 0x000fe2000f8ec03f */
[----:B-1----:R-:W1:Y:S01]  /*cdb0*/  SHFL.BFLY PT, R6, R3, 0x2, 0x1f ;  /* 0x0c401f0003067f89 */ /* 0x002e6200000e0000 */
[----:B------:R-:W-:Y:S01]  /*cdc0*/  UMOV UR11, 0x80000020 ;  /* 0x80000020000b7882 */ /* 0x000fe20000000000 */
[----:B------:R-:W-:Y:S01]  /*cdd0*/  IMAD.MOV.U32 R13, RZ, RZ, RZ ;  /* 0x000000ffff0d7224 */ /* 0x000fe200078e00ff */
[----:B------:R-:W-:Y:S01]  /*cde0*/  ULOP3.LUT UR6, UR47, 0x2400000, URZ, 0xfc, !UPT ;  /* 0x024000002f067892 */ /* 0x000fe2000f8efc3f */
[----:B------:R-:W-:Y:S01]  /*cdf0*/  IMAD.MOV.U32 R10, RZ, RZ, RZ ;  /* 0x000000ffff0a7224 */ /* 0x000fe200078e00ff */
[----:B------:R-:W-:Y:S01]  /*ce00*/  ULOP3.LUT UR4, UR4, 0x10000, URZ, 0xfc, !UPT ;  /* 0x0001000004047892 */ /* 0x000fe2000f8efc3f */
[----:B------:R-:W-:Y:S01]  /*ce10*/  R2UR UR13, R148 ;  /* 0x00000000940d72ca */ /* 0x000fe200000e0000 */
[----:B------:R-:W-:Y:S01]  /*ce20*/  UIMAD UR6, UR46, 0x6c0, UR6 ;  /* 0x000006c02e0678a4 */ /* 0x000fe2000f8e0206 */
[----:B------:R-:W-:Y:S01]  /*ce30*/  IMAD.MOV.U32 R12, RZ, RZ, -0x800000 ;  /* 0xff800000ff0c7424 */ /* 0x000fe200078e00ff */
[----:B------:R-:W-:Y:S01]  /*ce40*/  UIADD3 UR8, UR4, 0x180, URZ ;  /* 0x0000018004087890 */ /* 0x000fe2000fffe03f */
[----:B------:R-:W-:Y:S01]  /*ce50*/  VIADD R18, R18, 0x1 ;  /* 0x0000000112127836 */ /* 0x000fe20000000000 */
[----:B------:R-:W-:-:S02]  /*ce60*/  UIADD3 UR10, UR6, 0x40, URZ ;  /* 0x00000040060a7890 */ /* 0x000fc4000fffe03f */
[----:B------:R-:W-:-:S03]  /*ce70*/  UIADD3 UR46, UR46, 0x1, URZ ;  /* 0x000000012e2e7890 */ /* 0x000fc6000fffe03f */
[----:B------:R-:W-:Y:S01]  /*ce80*/  HGMMA.64x96x16.F32.BF16 R24, gdesc[UR4].tnspB, R24, gsb0 ;  /* 0x41600000041879f0 */ /* 0x000fe20008001818 */
[----:B------:R-:W-:Y:S01]  /*ce90*/  UMOV UR5, 0xc0000010 ;  /* 0xc000001000057882 */ /* 0x000fe20000000000 */
[----:B------:R-:W-:Y:S01]  /*cea0*/  UMOV UR7, 0x80000020 ;  /* 0x8000002000077882 */ /* 0x000fe20000000000 */
[----:B------:R-:W-:Y:S01]  /*ceb0*/  UISETP.NE.AND UP0, UPT, UR46, 0x2, UPT ;  /* 0x000000022e00788c */ /* 0x000fe2000bf05270 */
[----:B--2---:R-:W-:-:S03]  /*cec0*/  FADD.FTZ R7, R7, R4 ;  /* 0x0000000407077221 */ /* 0x004fc60000010000 */
[----:B------:R-:W-:Y:S01]  /*ced0*/  USEL UR46, UR46, URZ, UP0 ;  /* 0x0000003f2e2e7287 */ /* 0x000fe20008000000 */
[----:B-1----:R-:W-:Y:S01]  /*cee0*/  FADD.FTZ R8, R6, R3 ;  /* 0x0000000306087221 */ /* 0x002fe20000010000 */
[----:B------:R-:W-:Y:S01]  /*cef0*/  IMAD.MOV.U32 R3, RZ, RZ, -0x800000 ;  /* 0xff800000ff037424 */ /* 0x000fe200078e00ff */
[----:B------:R-:W1:Y:S04]  /*cf00*/  SHFL.BFLY PT, R6, R7, 0x1, 0x1f ;  /* 0x0c201f0007067f89 */ /* 0x000e6800000e0000 */
[----:B------:R-:W2:Y:S01]  /*cf10*/  SHFL.BFLY PT, R9, R8, 0x1, 0x1f ;  /* 0x0c201f0008097f89 */ /* 0x000ea200000e0000 */
[----:B-1----:R-:W-:Y:S01]  /*cf20*/  FADD.FTZ R11, R7, R6 ;  /* 0x00000006070b7221 */ /* 0x002fe20000010000 */
[----:B--2---:R-:W-:-:S04]  /*cf30*/  FADD.FTZ R14, R8, R9 ;  /* 0x00000009080e7221 */ /* 0x004fc80000010000 */
[----:B------:R-:W-:Y:S01]  /*cf40*/  FSETP.NE.FTZ.AND P0, PT, R11, RZ, PT ;  /* 0x000000ff0b00720b */ /* 0x000fe20003f15000 */
[----:B------:R-:W-:Y:S01]  /*cf50*/  IMAD.U32 R8, RZ, RZ, UR12 ;  /* 0x0000000cff087e24 */ /* 0x000fe2000f8e00ff */
[----:B------:R-:W-:-:S11]  /*cf60*/  FSETP.NE.FTZ.AND P2, PT, R14, RZ, PT ;  /* 0x000000ff0e00720b */ /* 0x000fd60003f55000 */
[----:B------:R-:W1:Y:S01]  /*cf70*/  @P0 MUFU.LG2 R6, R11 ;  /* 0x0000000b00060308 */ /* 0x000e620000000c00 */
[C---:B------:R-:W-:Y:S01]  /*cf80*/  @P0 FMUL.FTZ R4, R0.reuse, 0.69314718246459960938 ;  /* 0x3f31721800040820 */ /* 0x040fe20000410000 */
[----:B------:R-:W-:-:S06]  /*cf90*/  @P2 FMUL.FTZ R15, R0, 0.69314718246459960938 ;  /* 0x3f317218000f2820 */ /* 0x000fcc0000410000 */
[----:B------:R-:W2:Y:S08]  /*cfa0*/  @P2 MUFU.LG2 R9, R14 ;  /* 0x0000000e00092308 */ /* 0x000eb00000000c00 */
[----:B------:R-:W3:Y:S01]  /*cfb0*/  @P0 MUFU.RCP R13, R11 ;  /* 0x0000000b000d0308 */ /* 0x000ee20000001000 */
[----:B-1----:R-:W-:Y:S01]  /*cfc0*/  @P0 FMUL.FTZ R7, R6, 0.69314718246459960938 ;  /* 0x3f31721806070820 */ /* 0x002fe20000410000 */
[----:B------:R-:W-:-:S03]  /*cfd0*/  @!P1 VIADD R6, R8, 0x31c60 ;  /* 0x00031c6008069836 */ /* 0x000fc60000000000 */
[----:B------:R-:W-:Y:S01]  /*cfe0*/  @P0 FFMA.FTZ R3, R4, R5, R7 ;  /* 0x0000000504030223 */ /* 0x000fe20000010007 */
[----:B------:R-:W-:Y:S02]  /*cff0*/  PLOP3.LUT P0, PT, PT, PT, PT, 0x8, 0x0 ;  /* 0x000000000000781c */ /* 0x000fe40003f0e170 */
[----:B------:R-:W-:Y:S01]  /*d000*/  @!P1 PRMT R4, RZ, 0x654, R6 ;  /* 0x00000654ff049816 */ /* 0x000fe20000000006 */
[----:B------:R1:W4:Y:S01]  /*d010*/  @P2 MUFU.RCP R10, R14 ;  /* 0x0000000e000a2308 */ /* 0x0003220000001000 */
[----:B--2---:R-:W-:-:S04]  /*d020*/  @P2 FMUL.FTZ R0, R9, 0.69314718246459960938 ;  /* 0x3f31721809002820 */ /* 0x004fc80000410000 */
        /* <DEDUP_REMOVED lines=47> */
[----:B------:R-:W-:Y:S03]  /*d320*/  HGMMA.64x96x16.F32.BF16 R24, gdesc[UR8].tnspB, R24, gsb0 ;  /* 0x41600000081879f0 */ /* 0x000fe60008001818 */
[----:B------:R-:W-:Y:S02]  /*d330*/  WARPGROUP.DEPBAR.LE gsb0, 0x0 ;  /* 0x00008000000079c5 */ /* 0x000fe40000010000 */
[----:B------:R-:W-:-:S06]  /*d340*/  WARPGROUP.ARRIVE ;  /* 0x00000000000079c5 */ /* 0x000fcc0000000000 */
[----:B------:R-:W-:Y:S01]  /*d350*/  HGMMA.64x96x16.F32.BF16 R24, gdesc[UR4].tnspB, R24, gsb0 ;  /* 0x41600000041879f0 */ /* 0x000fe20008001818 */
[----:B------:R-:W-:-:S04]  /*d360*/  USEL UR4, URZ, 0x1, UP0 ;  /* 0x000000013f047887 */ /* 0x000fc80008000000 */
[----:B------:R-:W-:-:S06]  /*d370*/  ULOP3.LUT UR13, UR13, UR4, URZ, 0x3c, !UPT ;  /* 0x000000040d0d7292 */ /* 0x000fcc000f8e3c3f */
[----:B------:R-:W-:Y:S01]  /*d380*/  IMAD.U32 R148, RZ, RZ, UR13 ;  /* 0x0000000dff947e24 */ /* 0x000fe2000f8e00ff */
        /* <DEDUP_REMOVED lines=50> */
.L_x_9789:
        /* <DEDUP_REMOVED lines=11> */
[----:B------:R-:W-:Y:S01]  /*d760*/  SHF.R.S32.HI R54, RZ, 0x1f, R51 ;  /* 0x0000001fff367819 */ /* 0x000fe20000011433 */
[----:B------:R-:W-:Y:S01]  /*d770*/  USHF.R.S32.HI UR5, URZ, 0x1f, UR43 ;  /* 0x0000001f3f057899 */ /* 0x000fe2000801142b */
[----:B------:R-:W-:Y:S02]  /*d780*/  LOP3.LUT R10, R17, 0x180, RZ, 0xc0, !PT ;  /* 0x00000180110a7812 */ /* 0x000fe400078ec0ff */
[----:B------:R-:W-:Y:S01]  /*d790*/  IADD3 R5, P5, R150, 0x20, RZ ;  /* 0x0000002096057810 */ /* 0x000fe20007fbe0ff */
[----:B------:R-:W-:Y:S01]  /*d7a0*/  ULDC.64 UR6, c[0x0][0xb70] ;  /* 0x0002dc0000067ab9 */ /* 0x000fe20000000a00 */
[----:B------:R-:W-:Y:S01]  /*d7b0*/  SHF.R.U64 R10, R10, 0x3, RZ ;  /* 0x000000030a0a7819 */ /* 0x000fe200000012ff */
[----:B------:R-:W-:Y:S01]  /*d7c0*/  UIMAD UR5, UR5, UR6, URZ ;  /* 0x00000006050572a4 */ /* 0x000fe2000f8e023f */
[----:B------:R-:W-:Y:S01]  /*d7d0*/  LOP3.LUT R8, R5, 0x180, RZ, 0xc0, !PT ;  /* 0x0000018005087812 */ /* 0x000fe200078ec0ff */
[----:B------:R-:W-:Y:S01]  /*d7e0*/  UIMAD.WIDE.U32 UR8, UR43, UR6, URZ ;  /* 0x000000062b0872a5 */ /* 0x000fe2000f8e003f */
[----:B------:R-:W-:Y:S01]  /*d7f0*/  LOP3.LUT R10, R10, R17, RZ, 0x3c, !PT ;  /* 0x000000110a0a7212 */ /* 0x000fe200078e3cff */
[----:B------:R-:W-:Y:S01]  /*d800*/  UIMAD UR5, UR43, UR7, UR5 ;  /* 0x000000072b0572a4 */ /* 0x000fe2000f8e0205 */
[----:B------:R-:W-:Y:S01]  /*d810*/  LEA.HI R17, R54, R51, RZ, 0x7 ;  /* 0x0000003336117211 */ /* 0x000fe200078f38ff */
[----:B------:R-:W-:Y:S01]  /*d820*/  USHF.R.S32.HI UR6, URZ, 0x1f, UR44 ;  /* 0x0000001f3f067899 */ /* 0x000fe2000801142c */
[----:B------:R-:W-:Y:S01]  /*d830*/  SHF.R.U64 R8, R8, 0x3, RZ ;  /* 0x0000000308087819 */ /* 0x000fe200000012ff */
[----:B------:R-:W-:Y:S01]  /*d840*/  UIADD3 UR5, UR9, UR5, URZ ;  /* 0x0000000509057290 */ /* 0x000fe2000fffe03f */
[----:B------:R-:W-:Y:S01]  /*d850*/  LOP3.LUT R58, R17, 0xffffff80, RZ, 0xc0, !PT ;  /* 0xffffff80113a7812 */ /* 0x000fe200078ec0ff */
[----:B------:R-:W-:Y:S01]  /*d860*/  ULDC.64 UR10, c[0x0][0x208] ;  /* 0x00008200000a7ab9 */ /* 0x000fe20000000a00 */
[----:B------:R-:W-:-:S02]  /*d870*/  IADD3 R27, P3, R150, 0x3020, RZ ;  /* 0x00003020961b7810 */ /* 0x000fc40007f7e0ff */
[----:B------:R-:W-:Y:S01]  /*d880*/  LOP3.LUT R8, R8, R5, RZ, 0x3c, !PT ;  /* 0x0000000508087212 */ /* 0x000fe200078e3cff */
[----:B------:R-:W-:Y:S01]  /*d890*/  IMAD.IADD R58, R51, 0x1, -R58 ;  /* 0x00000001333a7824 */ /* 0x000fe200078e0a3a */
[----:B------:R-:W-:Y:S02]  /*d8a0*/  LOP3.LUT R5, R150, 0x180, RZ, 0xc0, !PT ;  /* 0x0000018096057812 */ /* 0x000fe400078ec0ff */
[----:B------:R-:W-:Y:S02]  /*d8b0*/  LOP3.LUT R26, R27, 0x180, RZ, 0xc0, !PT ;  /* 0x000001801b1a7812 */ /* 0x000fe400078ec0ff */
[----:B------:R-:W-:Y:S02]  /*d8c0*/  LOP3.LUT P0, RZ, R58, 0x3, RZ, 0xc0, !PT ;  /* 0x000000033aff7812 */ /* 0x000fe4000780c0ff */
[----:B------:R-:W1:Y:S01]  /*d8d0*/  LDC.64 R58, c[0x0][0xb78] ;  /* 0x0002de00ff3a7b82 */ /* 0x000e620000000a00 */
[----:B------:R-:W-:Y:S02]  /*d8e0*/  IADD3 R35, P1, R150, 0x6020, RZ ;  /* 0x0000602096237810 */ /* 0x000fe40007f3e0ff */
[----:B------:R-:W-:-:S02]  /*d8f0*/  SHF.R.U64 R5, R5, 0x3, RZ ;  /* 0x0000000305057819 */ /* 0x000fc400000012ff */
[----:B------:R-:W-:Y:S02]  /*d900*/  SHF.R.U64 R26, R26, 0x3, RZ ;  /* 0x000000031a1a7819 */ /* 0x000fe400000012ff */
[----:B------:R-:W-:Y:S02]  /*d910*/  LOP3.LUT R34, R35, 0x180, RZ, 0xc0, !PT ;  /* 0x0000018023227812 */ /* 0x000fe400078ec0ff */
[----:B------:R-:W-:Y:S02]  /*d920*/  IADD3 R31, P2, R150, 0x6000, RZ ;  /* 0x00006000961f7810 */ /* 0x000fe40007f5e0ff */
[----:B------:R-:W-:Y:S01]  /*d930*/  LOP3.LUT R4, R5, R150, RZ, 0x3c, !PT ;  /* 0x0000009605047212 */ /* 0x000fe200078e3cff */
[--C-:B------:R-:W-:Y:S01]  /*d940*/  IMAD.MOV.U32 R5, RZ, RZ, R151.reuse ;  /* 0x000000ffff057224 */ /* 0x100fe200078e0097 */
[----:B------:R-:W-:Y:S01]  /*d950*/  LOP3.LUT R26, R26, R27, RZ, 0x3c, !PT ;  /* 0x0000001b1a1a7212 */ /* 0x000fe200078e3cff */
[----:B------:R-:W-:Y:S01]  /*d960*/  IMAD.X R27, RZ, RZ, R151, P3 ;  /* 0x000000ffff1b7224 */ /* 0x000fe200018e0697 */
[----:B------:R-:W-:-:S02]  /*d970*/  SHF.R.U64 R34, R34, 0x3, RZ ;  /* 0x0000000322227819 */ /* 0x000fc400000012ff */
[----:B------:R-:W-:Y:S02]  /*d980*/  LOP3.LUT R30, R31, 0x180, RZ, 0xc0, !PT ;  /* 0x000001801f1e7812 */ /* 0x000fe400078ec0ff */
[----:B------:R-:W-:Y:S02]  /*d990*/  MOV R17, R4 ;  /* 0x0000000400117202 */ /* 0x000fe40000000f00 */
[----:B------:R-:W-:Y:S02]  /*d9a0*/  LEA.HI R62, R54, R51, RZ, 0x5 ;  /* 0x00000033363e7211 */ /* 0x000fe400078f28ff */
[----:B------:R-:W-:Y:S01]  /*d9b0*/  LOP3.LUT R34, R34, R35, RZ, 0x3c, !PT ;  /* 0x0000002322227212 */ /* 0x000fe200078e3cff */
[--C-:B------:R-:W-:Y:S01]  /*d9c0*/  IMAD.X R35, RZ, RZ, R151.reuse, P1 ;  /* 0x000000ffff237224 */ /* 0x100fe200008e0697 */
[----:B------:R-:W-:Y:S02]  /*d9d0*/  F2FP.BF16.F32.PACK_AB R4, R77, R80 ;  /* 0x000000504d04723e */ /* 0x000fe400000010ff */
[----:B------:R-:W-:Y:S01]  /*d9e0*/  F2FP.BF16.F32.PACK_AB R5, R11, R78 ;  /* 0x0000004e0b05723e */ /* 0x000fe200000010ff */
[--C-:B------:R-:W-:Y:S01]  /*d9f0*/  IMAD.X R11, RZ, RZ, R151.reuse, P4 ;  /* 0x000000ffff0b7224 */ /* 0x100fe200020e0697 */
[----:B------:R-:W-:Y:S01]  /*da00*/  F2FP.BF16.F32.PACK_AB R6, R6, R9 ;  /* 0x000000090606723e */ /* 0x000fe200000010ff */
[----:B------:R-:W-:Y:S01]  /*da10*/  IMAD.X R9, RZ, RZ, R151, P5 ;  /* 0x000000ffff097224 */ /* 0x000fe200028e0697 */
[----:B------:R-:W-:-:S02]  /*da20*/  F2FP.BF16.F32.PACK_AB R7, R7, R76 ;  /* 0x0000004c0707723e */ /* 0x000fc400000010ff */
[----:B------:R-:W-:Y:S02]  /*da30*/  SHF.R.U64 R30, R30, 0x3, RZ ;  /* 0x000000031e1e7819 */ /* 0x000fe400000012ff */
[----:B------:R-:W-:Y:S01]  /*da40*/  MOV R51, R26 ;  /* 0x0000001a00337202 */ /* 0x000fe20000000f00 */
[----:B------:R-:W-:Y:S01]  /*da50*/  IMAD.U32 R27, RZ, RZ, UR9 ;  /* 0x00000009ff1b7e24 */ /* 0x000fe2000f8e00ff */
[----:B------:R-:W-:Y:S01]  /*da60*/  LOP3.LUT R30, R30, R31, RZ, 0x3c, !PT ;  /* 0x0000001f1e1e7212 */ /* 0x000fe200078e3cff */
[----:B------:R-:W-:Y:S01]  /*da70*/  IMAD.U32 R26, RZ, RZ, UR8 ;  /* 0x00000008ff1a7e24 */ /* 0x000fe2000f8e00ff */
[----:B------:R2:W-:Y:S01]  /*da80*/  STSM.16.M88.4 [R17], R4 ;  /* 0x0000000411007844 */ /* 0x0005e20000000200 */
[----:B------:R-:W-:Y:S01]  /*da90*/  IMAD.U32 R27, RZ, RZ, UR5 ;  /* 0x00000005ff1b7e24 */ /* 0x000fe2000f8e00ff */
[----:B------:R-:W-:Y:S01]  /*daa0*/  MOV R54, R10 ;  /* 0x0000000a00367202 */ /* 0x000fe20000000f00 */
[----:B------:R-:W-:Y:S01]  /*dab0*/  IMAD.X R31, RZ, RZ, R151, P2 ;  /* 0x000000ffff1f7224 */ /* 0x000fe200010e0697 */
[----:B------:R-:W-:Y:S01]  /*dac0*/  F2FP.BF16.F32.PACK_AB R10, R41, R36 ;  /* 0x00000024290a723e */ /* 0x000fe200000010ff */
[----:B-1----:R-:W-:Y:S01]  /*dad0*/  IMAD.WIDE.U32 R26, R58, UR44, R26 ;  /* 0x0000002c3a1a7c25 */ /* 0x002fe2000f8e001a */
[----:B------:R-:W-:Y:S01]  /*dae0*/  MOV R55, R8 ;  /* 0x0000000800377202 */ /* 0x000fe20000000f00 */
[----:B------:R-:W-:Y:S01]  /*daf0*/  ULDC UR5, c[0x0][0xa88] ;  /* 0x0002a20000057ab9 */ /* 0x000fe20000000800 */
[----:B------:R-:W-:-:S02]  /*db00*/  MOV R30, R30 ;  /* 0x0000001e001e7202 */ /* 0x000fc40000000f00 */
[----:B------:R-:W-:Y:S02]  /*db10*/  F2FP.BF16.F32.PACK_AB R8, R40, R37 ;  /* 0x000000252808723e */ /* 0x000fe400000010ff */
[----:B------:R-:W-:Y:S02]  /*db20*/  F2FP.BF16.F32.PACK_AB R9, R56, R57 ;  /* 0x000000393809723e */ /* 0x000fe400000010ff */
[----:B------:R-:W-:Y:S02]  /*db30*/  F2FP.BF16.F32.PACK_AB R11, R52, R53 ;  /* 0x00000035340b723e */ /* 0x000fe400000010ff */
[----:B--2---:R-:W-:Y:S01]  /*db40*/  MOV R17, R34 ;  /* 0x0000002200117202 */ /* 0x004fe20000000f00 */
[----:B------:R-:W-:Y:S01]  /*db50*/  IMAD R4, R58, UR6, RZ ;  /* 0x000000063a047c24 */ /* 0x000fe2000f8e02ff */
[----:B------:R-:W-:Y:S01]  /*db60*/  F2FP.BF16.F32.PACK_AB R5, R68, R69 ;  /* 0x000000454405723e */ /* 0x000fe200000010ff */
[----:B------:R-:W-:Y:S01]  /*db70*/  VIADD R35, R23, UR42 ;  /* 0x0000002a17237c36 */ /* 0x000fe20008000000 */
[----:B------:R-:W-:Y:S01]  /*db80*/  F2FP.BF16.F32.PACK_AB R6, R75, R72 ;  /* 0x000000484b06723e */ /* 0x000fe200000010ff */
[----:B------:R-:W-:Y:S01]  /*db90*/  IMAD R34, R59, UR44, R4 ;  /* 0x0000002c3b227c24 */ /* 0x000fe2000f8e0204 */
[----:B------:R-:W-:Y:S01]  /*dba0*/  F2FP.BF16.F32.PACK_AB R4, R74, R73 ;  /* 0x000000494a04723e */ /* 0x000fe200000010ff */
[C---:B------:R-:W-:Y:S01]  /*dbb0*/  VIADD R37, R35.reuse, 0x8 ;  /* 0x0000000823257836 */ /* 0x040fe20000000000 */
[----:B------:R-:W-:Y:S01]  /*dbc0*/  SHF.R.S32.HI R31, RZ, 0x1f, R35 ;  /* 0x0000001fff1f7819 */ /* 0x000fe20000011423 */
[----:B------:R-:W-:Y:S01]  /*dbd0*/  ULDC.64 UR6, c[0x0][0xb40] ;  /* 0x0002d00000067ab9 */ /* 0x000fe20000000a00 */
[----:B------:R-:W-:-:S02]  /*dbe0*/  IADD3 R36, P2, R35, R26, RZ ;  /* 0x0000001a23247210 */ /* 0x000fc40007f5e0ff */
[----:B------:R-:W-:Y:S02]  /*dbf0*/  F2FP.BF16.F32.PACK_AB R7, R60, R61 ;  /* 0x0000003d3c07723e */ /* 0x000fe400000010ff */
[----:B------:R-:W-:Y:S02]  /*dc00*/  IADD3.X R31, R31, R27, R34, P2, !PT ;  /* 0x0000001b1f1f7210 */ /* 0x000fe400017fe422 */
[----:B------:R-:W-:Y:S01]  /*dc10*/  F2FP.BF16.F32.PACK_AB R24, R25, R24 ;  /* 0x000000181918723e */ /* 0x000fe200000010ff */
[----:B------:R1:W-:Y:S01]  /*dc20*/  STSM.16.M88.4 [R55], R4 ;  /* 0x0000000437007844 */ /* 0x0003e20000000200 */
[----:B------:R-:W-:Y:S02]  /*dc30*/  F2FP.BF16.F32.PACK_AB R26, R32, R21 ;  /* 0x00000015201a723e */ /* 0x000fe400000010ff */
[----:B------:R-:W-:Y:S01]  /*dc40*/  ISETP.GE.OR P1, PT, R35, UR5, P0 ;  /* 0x0000000523007c0c */ /* 0x000fe20008726670 */
        /* <DEDUP_REMOVED lines=13> */
[----:B------:R-:W-:Y:S02]  /*dd20*/  SHF.R.S32.HI R62, RZ, 0x5, R62 ;  /* 0x00000005ff3e7819 */ /* 0x000fe4000001143e */
[----:B------:R-:W-:Y:S01]  /*dd30*/  ISETP.GE.OR P0, PT, R37, UR5, P0 ;  /* 0x0000000525007c0c */ /* 0x000fe20008706670 */
[----:B------:R-:W-:Y:S01]  /*dd40*/  STSM.16.M88.4 [R17], R68 ;  /* 0x0000004411007844 */ /* 0x000fe20000000200 */
[C---:B-1----:R-:W-:Y:S01]  /*dd50*/  LEA R4, P2, R36.reuse, UR6, 0x2 ;  /* 0x0000000624047c11 */ /* 0x042fe2000f8410ff */
        /* <DEDUP_REMOVED lines=39> */
.L_x_9823:
[----:B------:R-:W-:Y:S05]  /*dfd0*/  BSYNC B0 ;  /* 0x0000000000007941 */ /* 0x000fea0003800000 */
.L_x_9822:
[----:B------:R-:W-:Y:S05]  /*dfe0*/  BRA `(.L_x_9821) ;  /* 0x00000004009c7947 */ /* 0x000fea0003800000 */
.L_x_9820:
[----:B------:R-:W1:Y:S01]  /*dff0*/  LDC R14, c[0x0][0xdac] ;  /* 0x00036b00ff0e7b82 */ /* 0x000e620000000800 */
[----:B------:R-:W-:Y:S01]  /*e000*/  ISETP.GT.AND P0, PT, R51, 0xbf, PT ;  /* 0x000000bf3300780c */ /* 0x000fe20003f04270 */
[----:B------:R-:W-:Y:S01]  /*e010*/  USHF.R.S32.HI UR5, URZ, 0x1f, UR43 ;  /* 0x0000001f3f057899 */ /* 0x000fe2000801142b */
[----:B------:R-:W-:Y:S01]  /*e020*/  SHF.R.S32.HI R0, RZ, 0x1f, R51 ;  /* 0x0000001fff007819 */ /* 0x000fe20000011433 */
[----:B------:R-:W-:Y:S01]  /*e030*/  USHF.R.S32.HI UR6, URZ, 0x1f, UR44 ;  /* 0x0000001f3f067899 */ /* 0x000fe2000801142c */
[----:B------:R-:W-:Y:S02]  /*e040*/  BSSY B0, `(.L_x_9824) ;  /* 0x000001d000007945 */ /* 0x000fe40003800000 */
[----:B------:R-:W-:Y:S01]  /*e050*/  LEA.HI R15, R0, R51, RZ, 0x2 ;  /* 0x00000033000f7211 */ /* 0x000fe200078f10ff */
[----:B------:R-:W2:Y:S03]  /*e060*/  LDC R20, c[0x0][0xa88] ;  /* 0x0002a200ff147b82 */ /* 0x000ea60000000800 */
[----:B------:R-:W-:-:S05]  /*e070*/  LOP3.LUT R0, R15, 0x1ffffffc, RZ, 0xc0, !PT ;  /* 0x1ffffffc0f007812 */ /* 0x000fca00078ec0ff */
[----:B------:R-:W3:Y:S01]  /*e080*/  LDC.64 R10, c[0x0][0xae0] ;  /* 0x0002b800ff0a7b82 */ /* 0x000ee20000000a00 */
[----:B------:R-:W-:-:S07]  /*e090*/  IMAD.IADD R51, R51, 0x1, -R0 ;  /* 0x0000000133337824 */ /* 0x000fce00078e0a00 */
[----:B------:R-:W4:Y:S01]  /*e0a0*/  LDC.64 R12, c[0x0][0xae8] ;  /* 0x0002ba00ff0c7b82 */ /* 0x000f220000000a00 */
[----:B------:R-:W-:Y:S05]  /*e0b0*/  @P0 BRA `(.L_x_9825) ;  /* 0x0000000000540947 */ /* 0x000fea0003800000 */
[----:B------:R-:W-:Y:S01]  /*e0c0*/  IADD3 R4, R17, -0x80, R2 ;  /* 0xffffff8011047810 */ /* 0x000fe20007ffe002 */
[----:B------:R-:W-:-:S03]  /*e0d0*/  ULDC UR7, c[0x0][0xa88] ;  /* 0x0002a20000077ab9 */ /* 0x000fc60000000800 */
[----:B------:R-:W-:-:S13]  /*e0e0*/  ISETP.GE.AND P0, PT, R4, UR7, PT ;  /* 0x0000000704007c0c */ /* 0x000fda000bf06270 */
[----:B------:R-:W-:Y:S05]  /*e0f0*/  @P0 BRA `(.L_x_9825) ;  /* 0x0000000000440947 */ /* 0x000fea0003800000 */
[----:B------:R-:W5:Y:S01]  /*e100*/  LDC.64 R6, c[0x0][0xb70] ;  /* 0x0002dc00ff067b82 */ /* 0x000f620000000a00 */
[----:B------:R-:W-:Y:S01]  /*e110*/  SHF.R.S32.HI R5, RZ, 0x1f, R4 ;  /* 0x0000001fff057819 */ /* 0x000fe20000011404 */
[----:B------:R-:W-:Y:S01]  /*e120*/  ULDC.64 UR8, c[0x0][0xb40] ;  /* 0x0002d00000087ab9 */ /* 0x000fe20000000a00 */
[----:B------:R-:W-:-:S05]  /*e130*/  ULDC.64 UR10, c[0x0][0x208] ;  /* 0x00008200000a7ab9 */ /* 0x000fca0000000a00 */
[----:B------:R-:W1:Y:S01]  /*e140*/  LDC.64 R8, c[0x0][0xb78] ;  /* 0x0002de00ff087b82 */ /* 0x000e620000000a00 */
[C---:B-----5:R-:W-:Y:S02]  /*e150*/  IMAD R0, R6.reuse, UR5, RZ ;  /* 0x0000000506007c24 */ /* 0x060fe4000f8e02ff */
[----:B------:R-:W-:-:S04]  /*e160*/  IMAD.WIDE.U32 R4, R6, UR43, R4 ;  /* 0x0000002b06047c25 */ /* 0x000fc8000f8e0004 */
[----:B------:R-:W-:Y:S02]  /*e170*/  IMAD R3, R7, UR43, R0 ;  /* 0x0000002b07037c24 */ /* 0x000fe4000f8e0200 */
[C---:B-1----:R-:W-:Y:S02]  /*e180*/  IMAD R0, R8.reuse, UR6, RZ ;  /* 0x0000000608007c24 */ /* 0x042fe4000f8e02ff */
        /* <DEDUP_REMOVED lines=8> */
.L_x_9825:
[----:B------:R-:W-:Y:S05]  /*e210*/  BSYNC B0 ;  /* 0x0000000000007941 */ /* 0x000fea0003800000 */
.L_x_9824:
[----:B------:R-:W-:Y:S01]  /*e220*/  R2UR UR7, R147 ;  /* 0x00000000930772ca */ /* 0x000fe200000e0000 */
[----:B---3--:R-:W-:Y:S01]  /*e230*/  IMAD R0, R10, UR5, RZ ;  /* 0x000000050a007c24 */ /* 0x008fe2000f8e02ff */
[----:B------:R-:W-:Y:S01]  /*e240*/  SHF.R.S32.HI R4, RZ, 0x2, R15 ;  /* 0x00000002ff047819 */ /* 0x000fe2000001140f */
[----:B------:R-:W-:Y:S01]  /*e250*/  IMAD.SHL.U32 R8, R51, 0x8, RZ ;  /* 0x0000000833087824 */ /* 0x000fe200078e00ff */
[----:B------:R-:W-:Y:S01]  /*e260*/  BSSY B0, `(.L_x_9826) ;  /* 0x0000026000007945 */ /* 0x000fe20003800000 */
[----:B-1----:R-:W-:Y:S02]  /*e270*/  IMAD R3, R11, UR43, R0 ;  /* 0x0000002b0b037c24 */ /* 0x002fe4000f8e0200 */
[----:B------:R-:W-:Y:S01]  /*e280*/  VIADD R0, R4, 0x60 ;  /* 0x0000006004007836 */ /* 0x000fe20000000000 */
[----:B------:R-:W-:-:S05]  /*e290*/  SHF.R.S32.HI R9, RZ, 0x1f, R8 ;  /* 0x0000001fff097819 */ /* 0x000fca0000011408 */
[----:B------:R-:W-:Y:S01]  /*e2a0*/  ULOP3.LUT UR5, URZ, UR7, URZ, 0x33, !UPT ;  /* 0x000000073f057292 */ /* 0x000fe2000f8e333f */
[----:B------:R-:W-:-:S04]  /*e2b0*/  IMAD.WIDE.U32 R6, R10, UR43, R8 ;  /* 0x0000002b0a067c25 */ /* 0x000fc8000f8e0008 */
[----:B----4-:R-:W-:Y:S02]  /*e2c0*/  IMAD R10, R12, UR6, RZ ;  /* 0x000000060c0a7c24 */ /* 0x010fe4000f8e02ff */
[----:B------:R-:W-:Y:S02]  /*e2d0*/  VIADD R15, R14, UR5 ;  /* 0x000000050e0f7c36 */ /* 0x000fe40008000000 */
[----:B------:R-:W-:Y:S02]  /*e2e0*/  IMAD.IADD R7, R7, 0x1, R3 ;  /* 0x0000000107077824 */ /* 0x000fe400078e0203 */
[----:B--2---:R-:W-:Y:S02]  /*e2f0*/  IMAD R5, R15, -0xc0, R20 ;  /* 0xffffff400f057824 */ /* 0x004fe400078e0214 */
[----:B------:R-:W-:Y:S02]  /*e300*/  IMAD R3, R13, UR44, R10 ;  /* 0x0000002c0d037c24 */ /* 0x000fe4000f8e020a */
[----:B------:R-:W-:Y:S01]  /*e310*/  IMAD.WIDE.U32 R10, R12, UR44, R6 ;  /* 0x0000002c0c0a7c25 */ /* 0x000fe2000f8e0006 */
[----:B------:R-:W-:-:S02]  /*e320*/  ISETP.GE.AND P0, PT, R4, R5, PT ;  /* 0x000000050400720c */ /* 0x000fc40003f06270 */
[----:B------:R-:W-:Y:S01]  /*e330*/  ISETP.GE.AND P3, PT, R0, R5, PT ;  /* 0x000000050000720c */ /* 0x000fe20003f66270 */
[----:B------:R-:W-:Y:S01]  /*e340*/  IMAD.IADD R13, R11, 0x1, R3 ;  /* 0x000000010b0d7824 */ /* 0x000fe200078e0203 */
[----:B------:R-:W-:-:S03]  /*e350*/  SHF.R.S32.HI R5, RZ, 0x1f, R4 ;  /* 0x0000001fff057819 */ /* 0x000fc60000011404 */
[----:B------:R-:W-:-:S06]  /*e360*/  IMAD.WIDE R6, R15, 0xc0, R4 ;  /* 0x000000c00f067825 */ /* 0x000fcc00078e0204 */
        /* <DEDUP_REMOVED lines=21> */
.L_x_9827:
[----:B------:R-:W-:Y:S05]  /*e4c0*/  BSYNC B0 ;  /* 0x0000000000007941 */ /* 0x000fea0003800000 */
.L_x_9826:
[----:B------:R-:W-:Y:S04]  /*e4d0*/  BSSY B0, `(.L_x_9821) ;  /* 0x0000018000007945 */ /* 0x000fe80003800000 */
[----:B------:R-:W-:Y:S05]  /*e4e0*/  @P3 BRA `(.L_x_9828) ;  /* 0x0000000000583947 */ /* 0x000fea0003800000 */
[----:B------:R-:W-:Y:S01]  /*e4f0*/  IADD3 R3, P0, R6, 0x60, RZ ;  /* 0x0000006006037810 */ /* 0x000fe20007f1e0ff */
[----:B------:R-:W-:Y:S01]  /*e500*/  ULDC UR5, c[0x0][0xa8c] ;  /* 0x0002a30000057ab9 */ /* 0x000fe20000000800 */
[----:B------:R-:W-:Y:S01]  /*e510*/  ULDC.64 UR6, c[0x0][0xad8] ;  /* 0x0002b60000067ab9 */ /* 0x000fe20000000a00 */
[----:B------:R-:W-:Y:S01]  /*e520*/  IMAD.MOV.U32 R4, RZ, RZ, R10 ;  /* 0x000000ffff047224 */ /* 0x000fe200078e000a */
[C---:B------:R-:W-:Y:S01]  /*e530*/  ISETP.GE.AND P1, PT, R8.reuse, UR5, PT ;  /* 0x0000000508007c0c */ /* 0x040fe2000bf26270 */
[----:B------:R-:W-:Y:S01]  /*e540*/  IMAD.X R6, RZ, RZ, R7, P0 ;  /* 0x000000ffff067224 */ /* 0x000fe200000e0607 */
[----:B------:R-:W-:Y:S01]  /*e550*/  ULDC.64 UR8, c[0x0][0x208] ;  /* 0x0000820000087ab9 */ /* 0x000fe20000000a00 */
        /* <DEDUP_REMOVED lines=15> */
.L_x_9828:
[----:B------:R-:W-:Y:S05]  /*e650*/  BSYNC B0 ;  /* 0x0000000000007941 */ /* 0x000fea0003800000 */
.L_x_9821:
[----:B------:R-:W3:Y:S02]  /*e660*/  LDC R0, c[0x0][0xda8] ;  /* 0x00036a00ff007b82 */ /* 0x000ee40000000800 */
[----:B---3--:R-:W-:-:S13]  /*e670*/  ISETP.LE.AND P0, PT, R0, UR4, PT ;  /* 0x0000000400007c0c */ /* 0x008fda000bf03270 */
[----:B------:R-:W-:Y:S05]  /*e680*/  @!P0 BRA `(.L_x_9829) ;  /* 0xffffff2400f08947 */ /* 0x000fea000383ffff */
[----:B------:R-:W-:Y:S05]  /*e690*/  EXIT ;  /* 0x000000000000794d */ /* 0x000fea0003800000 */
.L_x_9785:
[----:B------:R-:W-:-:S08]  /*e6a0*/  NOP ;  /* 0x0000000000007918 */ /* 0x000fd00000000000 */
[----:B------:R-:W1:-:S00]  /*e6b0*/  USETMAXREG.DEALLOC.CTAPOOL 0x20 ;  /* 0x00000020000079c8 */ /* 0x000e4000080e0500 */
[----:B-1----:R-:W-:-:S05]  /*e6c0*/  LOP3.LUT R16, R0, 0x3, RZ, 0xc0, !PT ;  /* 0x0000000300107812 */ /* 0x002fca00078ec0ff */
[----:B------:R-:W1:Y:S02]  /*e6d0*/  SHFL.IDX PT, R0, R16, RZ, 0x1f ;  /* 0x00001fff10007589 */ /* 0x000e6400000e0000 */
[----:B-1----:R-:W-:-:S13]  /*e6e0*/  ISETP.NE.AND P0, PT, R0, RZ, PT ;  /* 0x000000ff0000720c */ /* 0x002fda0003f05270 */
[----:B------:R-:W-:Y:S05]  /*e6f0*/  @P0 EXIT ;  /* 0x000000000000094d */ /* 0x000fea0003800000 */
[----:B------:R-:W1:Y:S01]  /*e700*/  S2UR UR4, SR_CTAID.X ;  /* 0x00000000000479c3 */ /* 0x000e620000002500 */
[----:B------:R-:W-:Y:S02]  /*e710*/  IMAD.MOV.U32 R23, RZ, RZ, RZ ;  /* 0x000000ffff177224 */ /* 0x000fe400078e00ff */
[----:B------:R-:W-:Y:S02]  /*e720*/  IMAD.MOV.U32 R22, RZ, RZ, 0x1 ;  /* 0x00000001ff167424 */ /* 0x000fe400078e00ff */
[----:B------:R-:W-:-:S03]  /*e730*/  IMAD.MOV.U32 R19, RZ, RZ, RZ ;  /* 0x000000ffff137224 */ /* 0x000fc600078e00ff */
[----:B------:R-:W1:Y:S02]  /*e740*/  LDC R0, c[0x0][0xda8] ;  /* 0x00036a00ff007b82 */ /* 0x000e640000000800 */
[----:B-1----:R-:W-:-:S13]  /*e750*/  ISETP.LE.AND P0, PT, R0, UR4, PT ;  /* 0x0000000400007c0c */ /* 0x002fda000bf03270 */
[----:B------:R-:W-:Y:S05]  /*e760*/  @P0 BRA `(.L_x_9830) ;  /* 0x0000002c000c0947 */ /* 0x000fea0003800000 */
[----:B------:R-:W-:Y:S01]  /*e770*/  LOP3.LUT R27, R2, 0x1f, RZ, 0xc0, !PT ;  /* 0x0000001f021b7812 */ /* 0x000fe200078ec0ff */
[----:B------:R-:W-:Y:S01]  /*e780*/  IMAD.U32 R26, RZ, RZ, UR4 ;  /* 0x00000004ff1a7e24 */ /* 0x000fe2000f8e00ff */
[----:B------:R-:W-:Y:S01]  /*e790*/  ULDC UR44, c[0x0][0xc] ;  /* 0x00000300002c7ab9 */ /* 0x000fe20000000800 */
[----:B------:R-:W-:Y:S01]  /*e7a0*/  IMAD.MOV.U32 R19, RZ, RZ, RZ ;  /* 0x000000ffff137224 */ /* 0x000fe200078e00ff */
[----:B------:R-:W-:Y:S01]  /*e7b0*/  ULDC.64 UR38, c[0x0][0x198] ;  /* 0x0000660000267ab9 */ /* 0x000fe20000000a00 */
[----:B------:R-:W-:Y:S02]  /*e7c0*/  IMAD.MOV.U32 R22, RZ, RZ, 0x1 ;  /* 0x00000001ff167424 */ /* 0x000fe400078e00ff */
[----:B------:R-:W-:-:S07]  /*e7d0*/  IMAD.MOV.U32 R23, RZ, RZ, RZ ;  /* 0x000000ffff177224 */ /* 0x000fce00078e00ff */
.L_x_9878:
        /* <DEDUP_REMOVED lines=21> */
.L_x_9831:
[----:B------:R-:W-:Y:S01]  /*e930*/  ULDC UR9, c[0x0][0xdc4] ;  /* 0x0003710000097ab9 */ /* 0x000fe20000000800 */
[----:B------:R-:W-:Y:S01]  /*e940*/  UMOV UR7, UR8 ;  /* 0x0000000800077c82 */ /* 0x000fe20008000000 */
[----:B------:R-:W-:-:S11]  /*e950*/  UISETP.NE.AND UP0, UPT, UR9, 0x1, UPT ;  /* 0x000000010900788c */ /* 0x000fd6000bf05270 */
[----:B------:R-:W-:Y:S02]  /*e960*/  @UP0 ULDC.64 UR10, c[0x0][0xdc8] ;  /* 0x00037200000a0ab9 */ /* 0x000fe40000000a00 */
[----:B------:R-:W-:-:S04]  /*e970*/  UIMAD.WIDE.U32 UR4, UR8, UR10, URZ ;  /* 0x0000000a080472a5 */ /* 0x000fc8000f8e003f */
[----:B------:R-:W-:-:S04]  /*e980*/  @UP0 USHF.R.U32.HI UR7, URZ, UR11, UR5 ;  /* 0x0000000b3f070299 */ /* 0x000fc80008011605 */
[----:B------:R-:W-:-:S12]  /*e990*/  UIMAD UR4, UR7, UR9, URZ ;  /* 0x00000009070472a4 */ /* 0x000fd8000f8e023f */
.L_x_9832:
        /* <DEDUP_REMOVED lines=9> */
[----:B------:R-:W-:Y:S01]  /*ea30*/  UIMAD UR41, UR5, 0xc0, URZ ;  /* 0x000000c0052978a4 */ /* 0x000fe2000f8e023f */
        /* <DEDUP_REMOVED lines=18> */
[----:B------:R-:W-:-:S04]  /*eb60*/  IMAD.HI R0, R0, 0x38e38e39, RZ ;  /* 0x38e38e3900007827 */ /* 0x000fc800078e02ff */
[----:B------:R-:W-:Y:S01]  /*eb70*/  IMAD.HI R2, R2, 0x38e38e39, RZ ;  /* 0x38e38e3902027827 */ /* 0x000fe200078e02ff */
[----:B------:R-:W-:-:S04]  /*eb80*/  SHF.R.U32.HI R3, RZ, 0x1f, R0 ;  /* 0x0000001fff037819 */ /* 0x000fc80000011600 */
[----:B------:R-:W-:Y:S02]  /*eb90*/  SHF.R.U32.HI R5, RZ, 0x1f, R2 ;  /* 0x0000001fff057819 */ /* 0x000fe40000011602 */
[----:B------:R-:W-:Y:S02]  /*eba0*/  LEA.HI.SX32 R3, R0, R3, 0x1b ;  /* 0x0000000300037211 */ /* 0x000fe400078fdaff */
[----:B------:R-:W-:-:S04]  /*ebb0*/  LEA.HI.SX32 R2, R2, R5, 0x1b ;  /* 0x0000000502027211 */ /* 0x000fc800078fdaff */
[----:B------:R-:W-:-:S04]  /*ebc0*/  VIMNMX R25, R3, R2, PT ;  /* 0x0000000203197248 */ /* 0x000fc80003fe0100 */
[----:B------:R-:W-:-:S13]  /*ebd0*/  ISETP.GT.AND P0, PT, R25, RZ, PT ;  /* 0x000000ff1900720c */ /* 0x000fda0003f04270 */
[----:B------:R-:W-:Y:S05]  /*ebe0*/  @P0 BRA `(.L_x_9834) ;  /* 0x0000000000440947 */ /* 0x000fea0003800000 */
[----:B------:R-:W-:Y:S01]  /*ebf0*/  ISETP.NE.AND P0, PT, R27, RZ, PT ;  /* 0x000000ff1b00720c */ /* 0x000fe20003f05270 */
[----:B------:R-:W-:-:S12]  /*ec00*/  IMAD.MOV.U32 R13, RZ, RZ, R26 ;  /* 0x000000ffff0d7224 */ /* 0x000fd800078e001a */
        /* <DEDUP_REMOVED lines=15> */
.L_x_9834:
        /* <DEDUP_REMOVED lines=22> */
.L_x_9836:
[----:B------:R-:W-:-:S05]  /*ee60*/  VIADD R0, R24, 0x200 ;  /* 0x0000020018007836 */ /* 0x000fca0000000000 */
[----:B------:R-:W-:-:S13]  /*ee70*/  LOP3.LUT P0, RZ, R0, 0x1bf, RZ, 0xc0, !PT ;  /* 0x000001bf00ff7812 */ /* 0x000fda000780c0ff */
        /* <DEDUP_REMOVED lines=17> */
.L_x_9838:
[----:B------:R-:W1:Y:S01]  /*ef90*/  LDC.64 R2, c[0x4][R2] ;  /* 0x0100000002027b82 */ /* 0x000e620000000a00 */
        /* <DEDUP_REMOVED lines=14> */
.L_x_9837:
[----:B------:R-:W-:Y:S01]  /*f080*/  ULDC.64 UR4, c[0x0][0x9f8] ;  /* 0x00027e0000047ab9 */ /* 0x000fe20000000a00 */
[----:B------:R-:W-:Y:S01]  /*f090*/  IMAD.U32 R5, RZ, RZ, UR43 ;  /* 0x0000002bff057e24 */ /* 0x000fe2000f8e00ff */
[----:B------:R-:W-:Y:S01]  /*f0a0*/  ISETP.NE.U32.AND P0, PT, RZ, UR4, PT ;  /* 0x00000004ff007c0c */ /* 0x000fe2000bf05070 */
[----:B------:R-:W-:Y:S01]  /*f0b0*/  IMAD.U32 R0, RZ, RZ, UR43 ;  /* 0x0000002bff007e24 */ /* 0x000fe2000f8e00ff */
[----:B------:R-:W-:Y:S02]  /*f0c0*/  ULDC.64 UR6, c[0x0][0x208] ;  /* 0x0000820000067ab9 */ /* 0x000fe40000000a00 */
        /* <DEDUP_REMOVED lines=16> */
[----:B--2---:R-:W-:-:S02]  /*f1d0*/  IMAD.U32 R4, RZ, RZ, UR42 ;  /* 0x0000002aff047e24 */ /* 0x004fc4000f8e00ff */
[----:B------:R-:W-:-:S05]  /*f1e0*/  VOTEU.ALL UP1, P1 ;  /* 0x00000000003f7886 */ /* 0x000fca0000820000 */
[----:B------:R-:W-:Y:S01]  /*f1f0*/  @!UP1 UIADD3 UR4, UP0, UR38, 0x270, URZ ;  /* 0x0000027026049890 */ /* 0x000fe2000ff1e03f */
[----:B-1----:R-:W-:Y:S02]  /*f200*/  ISETP.NE.AND P2, PT, R2, 0x1, PT ;  /* 0x000000010200780c */ /* 0x002fe40003f45270 */
[----:B------:R-:W1:Y:S01]  /*f210*/  LDC.64 R2, c[0x0][0x3f8] ;  /* 0x0000fe00ff027b82 */ /* 0x000e620000000a00 */
[----:B------:R-:W-:-:S09]  /*f220*/  @!UP1 UIADD3.X UR5, URZ, UR39, URZ, UP0, !UPT ;  /* 0x000000273f059290 */ /* 0x000fd200087fe43f */
[----:B------:R2:W-:Y:S01]  /*f230*/  @!UP1 UTMAPF.L2.4D [UR40], [UR4] ;  /* 0x00000028040095b8 */ /* 0x0005e20008018000 */
[----:B------:R-:W4:Y:S01]  /*f240*/  @P2 LDC R6, c[0x0][0x42c] ;  /* 0x00010b00ff062b82 */ /* 0x000f220000000800 */
[----:B------:R2:W-:Y:S07]  /*f250*/  @!UP1 UTMAPF.L2.4D [UR8], [UR4] ;  /* 0x00000008040095b8 */ /* 0x0005ee0008018000 */
[----:B------:R-:W5:Y:S01]  /*f260*/  @P2 LDC R8, c[0x0][0x430] ;  /* 0x00010c00ff082b82 */ /* 0x000f620000000800 */
[----:B-1----:R-:W-:Y:S01]  /*f270*/  ISETP.NE.U32.AND P0, PT, R2, RZ, PT ;  /* 0x000000ff0200720c */ /* 0x002fe20003f05070 */
[----:B------:R2:W-:Y:S03]  /*f280*/  @!UP1 UTMAPF.L2.4D [UR12], [UR4] ;  /* 0x0000000c040095b8 */ /* 0x0005e60008018000 */
[----:B------:R-:W-:Y:S01]  /*f290*/  ISETP.NE.AND.EX P0, PT, R3, RZ, PT, P0 ;  /* 0x000000ff0300720c */ /* 0x000fe20003f05300 */
[----:B----4-:R-:W-:-:S04]  /*f2a0*/  @P2 IMAD.HI.U32 R5, R6, UR42, RZ ;  /* 0x0000002a06052c27 */ /* 0x010fc8000f8e00ff */
[----:B------:R-:W-:Y:S01]  /*f2b0*/  VIADD R6, R25, 0xffffffff ;  /* 0xffffffff19067836 */ /* 0x000fe20000000000 */
[----:B-----5:R-:W-:-:S03]  /*f2c0*/  @P2 SHF.R.U32.HI R4, RZ, R8, R5 ;  /* 0x00000008ff042219 */ /* 0x020fc60000011605 */
[----:B------:R-:W-:Y:S01]  /*f2d0*/  IMAD.MOV.U32 R5, RZ, RZ, R6 ;  /* 0x000000ffff057224 */ /* 0x000fe200078e0006 */
[----:B---3--:R-:W-:Y:S01]  /*f2e0*/  SEL R9, R0, RZ, !P0 ;  /* 0x000000ff00097207 */ /* 0x008fe20004000000 */
[----:B--2---:R-:W-:Y:S06]  /*f2f0*/  BRA.DIV UR6, `(.L_x_9839) ;  /* 0x0000002606887947 */ /* 0x004fec000b800000 */
.L_x_9890:
[----:B------:R-:W-:Y:S01]  /*f300*/  UMOV UR4, 0xffffffff ;  /* 0xffffffff00047882 */ /* 0x000fe20000000000 */
[----:B------:R-:W-:Y:S02]  /*f310*/  SHF.R.S32.HI R8, RZ, 0x1f, R0 ;  /* 0x0000001fff087819 */ /* 0x000fe40000011400 */
[----:B------:R-:W-:Y:S05]  /*f320*/  BRA.DIV UR4, `(.L_x_9840) ;  /* 0x00000026049c7947 */ /* 0x000fea000b800000 */
[----:B------:R-:W-:-:S13]  /*f330*/  ELECT P6, URZ, PT ;  /* 0x00000000003f782f */ /* 0x000fda00038c0000 */
.L_x_9893:
[----:B------:R-:W-:Y:S05]  /*f340*/  @!P6 BRA `(.L_x_9841) ;  /* 0x0000000000ece947 */ /* 0x000fea0003800000 */
[----:B------:R-:W-:Y:S01]  /*f350*/  IMAD R13, R19, 0x8, R24 ;  /* 0x00000008130d7824 */ /* 0x000fe200078e0218 */
[----:B------:R-:W-:Y:S01]  /*f360*/  SHF.L.U32 R12, R22, 0x1f, RZ ;  /* 0x0000001f160c7819 */ /* 0x000fe200000006ff */
        /* <DEDUP_REMOVED lines=21> */
.L_x_9842:
[----:B------:R-:W2:Y:S01]  /*f4c0*/  SYNCS.PHASECHK.TRANS64.TRYWAIT P2, [R13+URZ+0x31c40], R12 ;  /* 0x031c400c0d0075a7 */ /* 0x000ea2000804017f */
[----:B------:R-:W-:Y:S01]  /*f4d0*/  ISETP.NE.AND P3, PT, R18, RZ, PT ;  /* 0x000000ff1200720c */ /* 0x000fe20003f65270 */
[----:B--2---:R-:W-:-:S12]  /*f4e0*/  @!P2 BRA `(.L_x_9843) ;  /* 0x00000024004ca947 */ /* 0x004fd80003800000 */
.L_x_9894:
[----:B------:R-:W-:Y:S05]  /*f4f0*/  @P3 BRA `(.L_x_9844) ;  /* 0x0000000000143947 */ /* 0x000fea0003800000 */
[----:B------:R-:W-:Y:S01]  /*f500*/  ISETP.NE.AND P2, PT, R27, RZ, PT ;  /* 0x000000ff1b00720c */ /* 0x000fe20003f45270 */
[----:B-1----:R-:W-:-:S04]  /*f510*/  IMAD.MOV.U32 R6, RZ, RZ, 0x6c00 ;  /* 0x00006c00ff067424 */ /* 0x002fc800078e00ff */
[----:B------:R3:W-:Y:S08]  /*f520*/  SYNCS.ARRIVE.TRANS64 RZ, [R13+URZ+0x31c30], R6 ;  /* 0x031c30060dff79a7 */ /* 0x0007f0000800003f */
[----:B------:R-:W-:Y:S05]  /*f530*/  @!P2 BRA `(.L_x_9844) ;  /* 0x000000000004a947 */ /* 0x000fea0003800000 */
[----:B------:R-:W-:Y:S01]  /*f540*/  BPT.TRAP 0x1 ;  /* 0x000000040000795c */ /* 0x000fe20000300000 */
.L_x_9844:
[----:B-1-3--:R-:W-:Y:S01]  /*f550*/  IMAD R6, R19, 0x6c00, R24 ;  /* 0x00006c0013067824 */ /* 0x00afe200078e0218 */
        /* <DEDUP_REMOVED lines=26> */
.L_x_9841:
[----:B------:R-:W-:Y:S05]  /*f700*/  WARPSYNC.ALL ;  /* 0x0000000000007948 */ /* 0x000fea0003800000 */
[----:B------:R-:W-:Y:S01]  /*f710*/  ELECT P2, URZ, PT ;  /* 0x00000000003f782f */ /* 0x000fe20003840000 */
[----:B------:R-:W-:Y:S01]  /*f720*/  BAR.SYNC.DEFER_BLOCKING 0x8, 0x1a0 ;  /* 0x0206800000007b1d */ /* 0x000fe20000010000 */
[----:B------:R-:W-:Y:S01]  /*f730*/  VIADD R23, R23, 0x1 ;  /* 0x0000000117177836 */ /* 0x000fe20000000000 */
[----:B------:R-:W-:Y:S01]  /*f740*/  UIADD3 UR4, UP0, UR38, 0x270, URZ ;  /* 0x0000027026047890 */ /* 0x000fe2000ff1e03f */
[----:B------:R-:W-:-:S03]  /*f750*/  ISETP.GE.AND P3, PT, R25, 0x2, PT ;  /* 0x000000021900780c */ /* 0x000fc60003f66270 */
[----:B------:R-:W-:Y:S01]  /*f760*/  UIADD3.X UR5, URZ, UR39, URZ, UP0, !UPT ;  /* 0x000000273f057290 */ /* 0x000fe200087fe43f */
[----:B------:R-:W-:Y:S01]  /*f770*/  UMOV UR27, UR41 ;  /* 0x00000029001b7c82 */ /* 0x000fe20008000000 */
[----:B------:R-:W-:Y:S01]  /*f780*/  UMOV UR28, UR42 ;  /* 0x0000002a001c7c82 */ /* 0x000fe20008000000 */
[----:B------:R-:W-:Y:S01]  /*f790*/  UMOV UR29, UR43 ;  /* 0x0000002b001d7c82 */ /* 0x000fe20008000000 */
[----:B------:R-:W-:Y:S02]  /*f7a0*/  UMOV UR6, 0x0 ;  /* 0x0000000000067882 */ /* 0x000fe40000000000 */
[----:B------:R-:W-:Y:S01]  /*f7b0*/  @P2 VIADD R6, R24, 0xda00 ;  /* 0x0000da0018062836 */ /* 0x000fe20000000000 */
[----:B------:R-:W-:Y:S01]  /*f7c0*/  UMOV UR7, 0x12f00000 ;  /* 0x12f0000000077882 */ /* 0x000fe20000000000 */
[----:B------:R-:W-:Y:S01]  /*f7d0*/  @P2 IMAD.MOV.U32 R7, RZ, RZ, 0x9000 ;  /* 0x00009000ff072424 */ /* 0x000fe200078e00ff */
[----:B------:R-:W-:Y:S01]  /*f7e0*/  UMOV UR26, URZ ;  /* 0x0000003f001a7c82 */ /* 0x000fe20008000000 */
[----:B------:R-:W-:Y:S01]  /*f7f0*/  UMOV UR19, UR41 ;  /* 0x0000002900137c82 */ /* 0x000fe20008000000 */
[----:B------:R-:W-:Y:S01]  /*f800*/  @P2 R2UR UR24, R6 ;  /* 0x00000000061822ca */ /* 0x000fe200000e0000 */
[----:B------:R-:W-:Y:S01]  /*f810*/  @P2 VIADD R6, R24, 0x31c00 ;  /* 0x00031c0018062836 */ /* 0x000fe20000000000 */
[----:B------:R-:W-:Y:S01]  /*f820*/  UMOV UR20, UR42 ;  /* 0x0000002a00147c82 */ /* 0x000fe20008000000 */
[----:B------:R-:W-:Y:S01]  /*f830*/  UMOV UR21, UR43 ;  /* 0x0000002b00157c82 */ /* 0x000fe20008000000 */
[----:B------:R-:W-:Y:S01]  /*f840*/  UMOV UR18, 0x20 ;  /* 0x0000002000127882 */ /* 0x000fe20000000000 */
[----:B------:R-:W-:Y:S01]  /*f850*/  UMOV UR11, UR41 ;  /* 0x00000029000b7c82 */ /* 0x000fe20008000000 */
[----:B------:R-:W-:Y:S01]  /*f860*/  @P2 R2UR UR25, R6 ;  /* 0x00000000061922ca */ /* 0x000fe200000e0000 */
[----:B------:R-:W-:Y:S01]  /*f870*/  @P2 VIADD R6, R24, 0x10a00 ;  /* 0x00010a0018062836 */ /* 0x000fe20000000000 */
[----:B------:R1:W-:Y:S01]  /*f880*/  @P2 SYNCS.ARRIVE.TRANS64 RZ, [R24+URZ+0x31c00], R7 ;  /* 0x031c000718ff29a7 */ /* 0x0003e2000800003f */
[----:B------:R-:W-:Y:S01]  /*f890*/  UMOV UR12, UR42 ;  /* 0x0000002a000c7c82 */ /* 0x000fe20008000000 */
[----:B------:R-:W-:Y:S01]  /*f8a0*/  UMOV UR13, UR43 ;  /* 0x0000002b000d7c82 */ /* 0x000fe20008000000 */
[----:B------:R-:W-:Y:S01]  /*f8b0*/  UMOV UR10, 0x40 ;  /* 0x00000040000a7882 */ /* 0x000fe20000000000 */
[----:B------:R-:W-:Y:S01]  /*f8c0*/  @P2 R2UR UR16, R6 ;  /* 0x00000000061022ca */ /* 0x000fe200000e0000 */
[----:B------:R-:W-:-:S05]  /*f8d0*/  @P2 VIADD R6, R24, 0x13a00 ;  /* 0x00013a0018062836 */ /* 0x000fca0000000000 */
[----:B------:R-:W-:Y:S01]  /*f8e0*/  @P2 R2UR UR8, R6 ;  /* 0x00000000060822ca */ /* 0x000fe200000e0000 */
[----:B------:R-:W-:Y:S01]  /*f8f0*/  UMOV UR17, UR25 ;  /* 0x0000001900117c82 */ /* 0x000fe20008000000 */
[----:B------:R-:W-:Y:S01]  /*f900*/  LEA.HI R6, R23, R23, RZ, 0x1 ;  /* 0x0000001717067211 */ /* 0x000fe200078f08ff */
[----:B------:R3:W-:Y:S01]  /*f910*/  UTMALDG.4D [UR24], [UR4], desc[UR6] ;  /* 0x00000618040075b4 */ /* 0x0007e20008019000 */
[----:B------:R-:W-:Y:S02]  /*f920*/  UMOV UR9, UR25 ;  /* 0x0000001900097c82 */ /* 0x000fe40008000000 */
[----:B------:R-:W-:-:S05]  /*f930*/  LOP3.LUT R6, R6, 0xfffffffe, RZ, 0xc0, !PT ;  /* 0xfffffffe06067812 */ /* 0x000fca00078ec0ff */
[----:B------:R-:W-:Y:S01]  /*f940*/  IMAD.IADD R6, R23, 0x1, -R6 ;  /* 0x0000000117067824 */ /* 0x000fe200078e0a06 */
[----:B------:R3:W-:Y:S04]  /*f950*/  UTMALDG.4D [UR16], [UR4], desc[UR6] ;  /* 0x00000610040075b4 */ /* 0x0007e80008019000 */
[----:B-1----:R-:W-:Y:S01]  /*f960*/  SHF.L.U32 R7, R6, 0x1f, RZ ;  /* 0x0000001f06077819 */ /* 0x002fe200000006ff */
[----:B------:R3:W-:Y:S03]  /*f970*/  UTMALDG.4D [UR8], [UR4], desc[UR6] ;  /* 0x00000608040075b4 */ /* 0x0007e60008019000 */
[----:B------:R-:W1:Y:S02]  /*f980*/  SYNCS.PHASECHK.TRANS64.TRYWAIT P2, [R24+URZ+0x31c20], R7 ;  /* 0x031c2007180075a7 */ /* 0x000e64000804017f */
[----:B-1-3--:R-:W-:Y:S05]  /*f990*/  @!P2 BRA `(.L_x_9845) ;  /* 0x000000200034a947 */ /* 0x00afea0003800000 */
.L_x_9895:
[----:B------:R-:W-:Y:S05]  /*f9a0*/  @!P3 BRA `(.L_x_9846) ;  /* 0x000000140040b947 */ /* 0x000fea0003800000 */
[C---:B------:R-:W-:Y:S01]  /*f9b0*/  LOP3.LUT R6, R25.reuse, 0x1, RZ, 0xc0, !PT ;  /* 0x0000000119067812 */ /* 0x040fe200078ec0ff */
[----:B------:R-:W-:Y:S01]  /*f9c0*/  VIADD R11, R25, 0xfffffffe ;  /* 0xfffffffe190b7836 */ /* 0x000fe20000000000 */
[----:B------:R-:W-:Y:S02]  /*f9d0*/  ULDC.64 UR36, c[0x0][0x408] ;  /* 0x0001020000247ab9 */ /* 0x000fe40000000a00 */
[----:B------:R-:W-:Y:S01]  /*f9e0*/  ISETP.NE.U32.AND P2, PT, R6, 0x1, PT ;  /* 0x000000010600780c */ /* 0x000fe20003f45070 */
[----:B-1----:R-:W-:-:S12]  /*f9f0*/  IMAD.MOV.U32 R7, RZ, RZ, R11 ;  /* 0x000000ffff077224 */ /* 0x002fd800078e000b */
[----:B------:R-:W-:Y:S05]  /*fa00*/  @!P2 BRA `(.L_x_9847) ;  /* 0x0000000400b8a947 */ /* 0x000fea0003800000 */
[----:B--2---:R-:W-:Y:S01]  /*fa10*/  VIADD R13, R19, 0x1 ;  /* 0x00000001130d7836 */ /* 0x004fe20000000000 */
[----:B------:R-:W-:Y:S04]  /*fa20*/  BSSY B0, `(.L_x_9848) ;  /* 0x0000069000007945 */ /* 0x000fe80003800000 */
[----:B------:R-:W-:-:S04]  /*fa30*/  ISETP.NE.AND P2, PT, R13, 0x2, PT ;  /* 0x000000020d00780c */ /* 0x000fc80003f45270 */
[----:B------:R-:W-:Y:S02]  /*fa40*/  SEL R7, RZ, 0x1, P2 ;  /* 0x00000001ff077807 */ /* 0x000fe40001000000 */
[----:B------:R-:W-:Y:S02]  /*fa50*/  SEL R13, R13, RZ, P2 ;  /* 0x000000ff0d0d7207 */ /* 0x000fe40001000000 */
[----:B------:R-:W-:Y:S01]  /*fa60*/  LOP3.LUT R10, R22, R7, RZ, 0x3c, !PT ;  /* 0x00000007160a7212 */ /* 0x000fe200078e3cff */
[----:B------:R-:W-:Y:S06]  /*fa70*/  @!P6 BRA `(.L_x_9849) ;  /* 0x00000004008ce947 */ /* 0x000fec0003800000 */
        /* <DEDUP_REMOVED lines=22> */
.L_x_9850:
[----:B-1----:R-:W-:Y:S01]  /*fbe0*/  IMAD R3, R13, 0x8, R24 ;  /* 0x000000080d037824 */ /* 0x002fe200078e0218 */
[----:B------:R-:W-:Y:S02]  /*fbf0*/  SHF.L.U32 R2, R10, 0x1f, RZ ;  /* 0x0000001f0a027819 */ /* 0x000fe400000006ff */
[----:B------:R-:W-:Y:S02]  /*fc00*/  ISETP.NE.AND P2, PT, R18, RZ, PT ;  /* 0x000000ff1200720c */ /* 0x000fe40003f45270 */
[----:B------:R-:W1:Y:S02]  /*fc10*/  SYNCS.PHASECHK.TRANS64.TRYWAIT P3, [R3+URZ+0x31c40], R2 ;  /* 0x031c4002030075a7 */ /* 0x000e64000806017f */
[----:B-1----:R-:W-:Y:S09]  /*fc20*/  @!P3 BRA `(.L_x_9851) ;  /* 0x0000001c00a4b947 */ /* 0x002ff20003800000 */
.L_x_9896:
[----:B------:R-:W-:Y:S05]  /*fc30*/  @P2 BRA `(.L_x_9852) ;  /* 0x0000000000142947 */ /* 0x000fea0003800000 */
[----:B------:R-:W-:Y:S01]  /*fc40*/  ISETP.NE.AND P3, PT, R27, RZ, PT ;  /* 0x000000ff1b00720c */ /* 0x000fe20003f65270 */
[----:B-1----:R-:W-:-:S04]  /*fc50*/  IMAD.MOV.U32 R2, RZ, RZ, 0x6c00 ;  /* 0x00006c00ff027424 */ /* 0x002fc800078e00ff */
[----:B------:R2:W-:Y:S08]  /*fc60*/  SYNCS.ARRIVE.TRANS64 RZ, [R3+URZ+0x31c30], R2 ;  /* 0x031c300203ff79a7 */ /* 0x0005f0000800003f */
[----:B------:R-:W-:Y:S05]  /*fc70*/  @!P3 BRA `(.L_x_9852) ;  /* 0x000000000004b947 */ /* 0x000fea0003800000 */
[----:B------:R-:W-:Y:S01]  /*fc80*/  BPT.TRAP 0x1 ;  /* 0x000000040000795c */ /* 0x000fe20000300000 */
.L_x_9852:
        /* <DEDUP_REMOVED lines=30> */
.L_x_9897:
[----:B------:R-:W-:Y:S05]  /*fe70*/  @P2 BRA `(.L_x_9854) ;  /* 0x0000000000182947 */ /* 0x000fea0003800000 */
[----:B------:R-:W-:Y:S01]  /*fe80*/  ISETP.NE.AND P2, PT, R27, RZ, PT ;  /* 0x000000ff1b00720c */ /* 0x000fe20003f45270 */
[----:B-1----:R-:W-:Y:S02]  /*fe90*/  IMAD R2, R19, 0x8, R24 ;  /* 0x0000000813027824 */ /* 0x002fe400078e0218 */
[----:B------:R-:W-:-:S04]  /*fea0*/  IMAD.MOV.U32 R3, RZ, RZ, 0x6c00 ;  /* 0x00006c00ff037424 */ /* 0x000fc800078e00ff */
[----:B------:R2:W-:Y:S06]  /*feb0*/  SYNCS.ARRIVE.TRANS64 RZ, [R2+URZ+0x31c50], R3 ;  /* 0x031c500302ff79a7 */ /* 0x0005ec000800003f */
[----:B------:R-:W-:Y:S05]  /*fec0*/  @!P2 BRA `(.L_x_9854) ;  /* 0x000000000004a947 */ /* 0x000fea0003800000 */
[----:B------:R-:W-:Y:S01]  /*fed0*/  BPT.TRAP 0x1 ;  /* 0x000000040000795c */ /* 0x000fe20000300000 */
.L_x_9854:
[--C-:B-12---:R-:W-:Y:S01]  /*fee0*/  IMAD R3, R19, 0x6c00, R24.reuse ;  /* 0x00006c0013037824 */ /* 0x106fe200078e0218 */
        /* <DEDUP_REMOVED lines=28> */
.L_x_9849:
[----:B------:R-:W-:Y:S05]  /*100b0*/  BSYNC B0 ;  /* 0x0000000000007941 */ /* 0x000fea0003800000 */
.L_x_9848:
[----:B------:R-:W-:Y:S02]  /*100c0*/  VIADD R7, R25, 0xfffffffd ;  /* 0xfffffffd19077836 */ /* 0x000fe40000000000 */
[----:B------:R-:W-:Y:S02]  /*100d0*/  IMAD.MOV.U32 R19, RZ, RZ, R13 ;  /* 0x000000ffff137224 */ /* 0x000fe400078e000d */
[----:B------:R-:W-:-:S07]  /*100e0*/  IMAD.MOV.U32 R22, RZ, RZ, R10 ;  /* 0x000000ffff167224 */ /* 0x000fce00078e000a */
.L_x_9847:
[----:B------:R-:W-:Y:S01]  /*100f0*/  ISETP.NE.AND P2, PT, R11, RZ, PT ;  /* 0x000000ff0b00720c */ /* 0x000fe20003f45270 */
[----:B------:R-:W-:-:S12]  /*10100*/  BSSY B0, `(.L_x_9846) ;  /* 0x00000da000007945 */ /* 0x000fd80003800000 */
[----:B------:R-:W-:Y:S05]  /*10110*/  @!P2 BRA `(.L_x_9855) ;  /* 0x0000000c0060a947 */ /* 0x000fea0003800000 */
[----:B------:R-:W-:-:S07]  /*10120*/  IMAD.MOV.U32 R2, RZ, RZ, R9 ;  /* 0x000000ffff027224 */ /* 0x000fce00078e0009 */
.L_x_9870:
[----:B--2---:R-:W-:Y:S01]  /*10130*/  VIADD R13, R19, 0x1 ;  /* 0x00000001130d7836 */ /* 0x004fe20000000000 */
        /* <DEDUP_REMOVED lines=28> */
.L_x_9858:
[----:B------:R-:W-:Y:S01]  /*10300*/  IMAD R10, R13, 0x8, R24 ;  /* 0x000000080d0a7824 */ /* 0x000fe200078e0218 */
[----:B-1----:R-:W-:Y:S02]  /*10310*/  SHF.L.U32 R3, R6, 0x1f, RZ ;  /* 0x0000001f06037819 */ /* 0x002fe400000006ff */
[----:B------:R-:W-:Y:S02]  /*10320*/  ISETP.NE.AND P2, PT, R18, RZ, PT ;  /* 0x000000ff1200720c */ /* 0x000fe40003f45270 */
[----:B------:R-:W1:Y:S02]  /*10330*/  SYNCS.PHASECHK.TRANS64.TRYWAIT P3, [R10+URZ+0x31c40], R3 ;  /* 0x031c40030a0075a7 */ /* 0x000e64000806017f */
[----:B-1----:R-:W-:Y:S09]  /*10340*/  @!P3 BRA `(.L_x_9859) ;  /* 0x000000180004b947 */ /* 0x002ff20003800000 */
.L_x_9898:
[----:B------:R-:W-:Y:S05]  /*10350*/  @P2 BRA `(.L_x_9860) ;  /* 0x0000000000142947 */ /* 0x000fea0003800000 */
[----:B------:R-:W-:Y:S01]  /*10360*/  ISETP.NE.AND P3, PT, R27, RZ, PT ;  /* 0x000000ff1b00720c */ /* 0x000fe20003f65270 */
[----:B-1----:R-:W-:-:S04]  /*10370*/  IMAD.MOV.U32 R3, RZ, RZ, 0x6c00 ;  /* 0x00006c00ff037424 */ /* 0x002fc800078e00ff */
[----:B------:R2:W-:Y:S08]  /*10380*/  SYNCS.ARRIVE.TRANS64 RZ, [R10+URZ+0x31c30], R3 ;  /* 0x031c30030aff79a7 */ /* 0x0005f0000800003f */
[----:B------:R-:W-:Y:S05]  /*10390*/  @!P3 BRA `(.L_x_9860) ;  /* 0x000000000004b947 */ /* 0x000fea0003800000 */
[----:B------:R-:W-:Y:S01]  /*103a0*/  BPT.TRAP 0x1 ;  /* 0x000000040000795c */ /* 0x000fe20000300000 */
.L_x_9860:
        /* <DEDUP_REMOVED lines=30> */
.L_x_9899:
[----:B------:R-:W-:Y:S05]  /*10590*/  @P2 BRA `(.L_x_9862) ;  /* 0x0000000000142947 */ /* 0x000fea0003800000 */
[----:B------:R-:W-:Y:S01]  /*105a0*/  ISETP.NE.AND P2, PT, R27, RZ, PT ;  /* 0x000000ff1b00720c */ /* 0x000fe20003f45270 */
[----:B------:R-:W-:-:S04]  /*105b0*/  IMAD.MOV.U32 R10, RZ, RZ, 0x6c00 ;  /* 0x00006c00ff0a7424 */ /* 0x000fc800078e00ff */
[----:B------:R2:W-:Y:S08]  /*105c0*/  SYNCS.ARRIVE.TRANS64 RZ, [R3+URZ+0x50], R10 ;  /* 0x0000500a03ff79a7 */ /* 0x0005f0000800003f */
[----:B------:R-:W-:Y:S05]  /*105d0*/  @!P2 BRA `(.L_x_9862) ;  /* 0x000000000004a947 */ /* 0x000fea0003800000 */
[----:B------:R-:W-:Y:S01]  /*105e0*/  BPT.TRAP 0x1 ;  /* 0x000000040000795c */ /* 0x000fe20000300000 */
.L_x_9862:
        /* <DEDUP_REMOVED lines=29> */
.L_x_9857:
[----:B------:R-:W-:Y:S05]  /*107c0*/  BSYNC B1 ;  /* 0x0000000000017941 */ /* 0x000fea0003800000 */
.L_x_9856:
        /* <DEDUP_REMOVED lines=28> */
.L_x_9865:
[----:B-1----:R-:W-:Y:S01]  /*10990*/  IMAD R3, R19, 0x8, R24 ;  /* 0x0000000813037824 */ /* 0x002fe200078e0218 */
[----:B------:R-:W-:Y:S02]  /*109a0*/  SHF.L.U32 R10, R22, 0x1f, RZ ;  /* 0x0000001f160a7819 */ /* 0x000fe400000006ff */
[----:B------:R-:W-:Y:S02]  /*109b0*/  ISETP.NE.AND P2, PT, R18, RZ, PT ;  /* 0x000000ff1200720c */ /* 0x000fe40003f45270 */
[----:B------:R-:W1:Y:S02]  /*109c0*/  SYNCS.PHASECHK.TRANS64.TRYWAIT P3, [R3+URZ+0x31c40], R10 ;  /* 0x031c400a030075a7 */ /* 0x000e64000806017f */
[----:B-1----:R-:W-:Y:S09]  /*109d0*/  @!P3 BRA `(.L_x_9866) ;  /* 0x000000100088b947 */ /* 0x002ff20003800000 */
.L_x_9900:
[----:B------:R-:W-:Y:S05]  /*109e0*/  @P2 BRA `(.L_x_9867) ;  /* 0x0000000000142947 */ /* 0x000fea0003800000 */
[----:B------:R-:W-:Y:S01]  /*109f0*/  ISETP.NE.AND P3, PT, R27, RZ, PT ;  /* 0x000000ff1b00720c */ /* 0x000fe20003f65270 */
[----:B-1----:R-:W-:-:S04]  /*10a00*/  IMAD.MOV.U32 R10, RZ, RZ, 0x6c00 ;  /* 0x00006c00ff0a7424 */ /* 0x002fc800078e00ff */
[----:B------:R2:W-:Y:S08]  /*10a10*/  SYNCS.ARRIVE.TRANS64 RZ, [R3+URZ+0x31c30], R10 ;  /* 0x031c300a03ff79a7 */ /* 0x0005f0000800003f */
[----:B------:R-:W-:Y:S05]  /*10a20*/  @!P3 BRA `(.L_x_9867) ;  /* 0x000000000004b947 */ /* 0x000fea0003800000 */
[----:B------:R-:W-:Y:S01]  /*10a30*/  BPT.TRAP 0x1 ;  /* 0x000000040000795c */ /* 0x000fe20000300000 */
.L_x_9867:
        /* <DEDUP_REMOVED lines=32> */
.L_x_9901:
[----:B------:R-:W-:Y:S05]  /*10c40*/  @P2 BRA `(.L_x_9869) ;  /* 0x0000000000142947 */ /* 0x000fea0003800000 */
[----:B------:R-:W-:Y:S01]  /*10c50*/  ISETP.NE.AND P2, PT, R27, RZ, PT ;  /* 0x000000ff1b00720c */ /* 0x000fe20003f45270 */
[----:B-1----:R-:W-:-:S04]  /*10c60*/  IMAD.MOV.U32 R6, RZ, RZ, 0x6c00 ;  /* 0x00006c00ff067424 */ /* 0x002fc800078e00ff */
[----:B------:R2:W-:Y:S08]  /*10c70*/  SYNCS.ARRIVE.TRANS64 RZ, [R3+URZ+0x50], R6 ;  /* 0x0000500603ff79a7 */ /* 0x0005f0000800003f */
[----:B------:R-:W-:Y:S05]  /*10c80*/  @!P2 BRA `(.L_x_9869) ;  /* 0x000000000004a947 */ /* 0x000fea0003800000 */
[----:B------:R-:W-:Y:S01]  /*10c90*/  BPT.TRAP 0x1 ;  /* 0x000000040000795c */ /* 0x000fe20000300000 */
.L_x_9869:
        /* <DEDUP_REMOVED lines=28> */
.L_x_9864:
[----:B------:R-:W-:Y:S05]  /*10e60*/  BSYNC B1 ;  /* 0x0000000000017941 */ /* 0x000fea0003800000 */
.L_x_9863:
[C---:B------:R-:W-:Y:S01]  /*10e70*/  ISETP.GT.AND P2, PT, R7.reuse, 0x1, PT ;  /* 0x000000010700780c */ /* 0x040fe20003f44270 */
[----:B------:R-:W-:-:S12]  /*10e80*/  VIADD R7, R7, 0xfffffffe ;  /* 0xfffffffe07077836 */ /* 0x000fd80000000000 */
[----:B------:R-:W-:Y:S05]  /*10e90*/  @P2 BRA `(.L_x_9870) ;  /* 0xfffffff000a42947 */ /* 0x000fea000383ffff */
.L_x_9855:
[----:B------:R-:W-:Y:S05]  /*10ea0*/  BSYNC B0 ;  /* 0x0000000000007941 */ /* 0x000fea0003800000 */
.L_x_9846:
[----:B------:R-:W-:Y:S04]  /*10eb0*/  BSSY B0, `(.L_x_9871) ;  /* 0x000000f000007945 */ /* 0x000fe80003800000 */
[----:B------:R-:W-:Y:S05]  /*10ec0*/  @P1 BRA `(.L_x_9872) ;  /* 0x0000000000341947 */ /* 0x000fea0003800000 */
[----:B------:R-:W3:Y:S01]  /*10ed0*/  S2R R11, SR_LANEID ;  /* 0x00000000000b7919 */ /* 0x000ee20000000000 */
[----:B------:R-:W-:Y:S01]  /*10ee0*/  VOTEU.ANY UR4, UPT, PT ;  /* 0x0000000000047886 */ /* 0x000fe200038e0100 */
[----:B-12---:R-:W1:Y:S01]  /*10ef0*/  LDC.64 R2, c[0x0][0xdf0] ;  /* 0x00037c00ff027b82 */ /* 0x006e620000000a00 */
[----:B------:R-:W3:Y:S01]  /*10f00*/  FLO.U32 R0, UR4 ;  /* 0x0000000400007d00 */ /* 0x000ee200080e0000 */
[----:B------:R-:W-:-:S07]  /*10f10*/  ULDC.64 UR6, c[0x0][0x208] ;  /* 0x0000820000067ab9 */ /* 0x000fce0000000a00 */
        /* <DEDUP_REMOVED lines=8> */
.L_x_9872:
[----:B------:R-:W-:Y:S05]  /*10fa0*/  BSYNC B0 ;  /* 0x0000000000007941 */ /* 0x000fea0003800000 */
.L_x_9871:
[----:B------:R-:W-:Y:S04]  /*10fb0*/  BSSY B0, `(.L_x_9873) ;  /* 0x0000028000007945 */ /* 0x000fe80003800000 */
[----:B------:R-:W-:Y:S05]  /*10fc0*/  @!P6 BRA `(.L_x_9874) ;  /* 0x000000000098e947 */ /* 0x000fea0003800000 */
[----:B-12---:R-:W-:Y:S01]  /*10fd0*/  IMAD R3, R19, 0x8, R24 ;  /* 0x0000000813037824 */ /* 0x006fe200078e0218 */
[----:B------:R-:W-:Y:S02]  /*10fe0*/  SHF.L.U32 R0, R22, 0x1f, RZ ;  /* 0x0000001f16007819 */ /* 0x000fe400000006ff */
[----:B------:R-:W-:Y:S02]  /*10ff0*/  ISETP.NE.AND P1, PT, R18, RZ, PT ;  /* 0x000000ff1200720c */ /* 0x000fe40003f25270 */
[----:B------:R-:W1:Y:S02]  /*11000*/  SYNCS.PHASECHK.TRANS64.TRYWAIT P0, [R3+URZ+0x31c60], R0 ;  /* 0x031c6000030075a7 */ /* 0x000e64000800017f */
[----:B-1----:R-:W-:Y:S09]  /*11010*/  @!P0 BRA `(.L_x_9875) ;  /* 0x0000000c00208947 */ /* 0x002ff20003800000 */
.L_x_9902:
[----:B------:R-:W-:Y:S05]  /*11020*/  @P1 BRA `(.L_x_9876) ;  /* 0x0000000000141947 */ /* 0x000fea0003800000 */
[----:B------:R-:W-:Y:S01]  /*11030*/  ISETP.NE.AND P0, PT, R27, RZ, PT ;  /* 0x000000ff1b00720c */ /* 0x000fe20003f05270 */
[----:B-1----:R-:W-:-:S04]  /*11040*/  IMAD.MOV.U32 R0, RZ, RZ, 0x6c00 ;  /* 0x00006c00ff007424 */ /* 0x002fc800078e00ff */
[----:B------:R2:W-:Y:S08]  /*11050*/  SYNCS.ARRIVE.TRANS64 RZ, [R3+URZ+0x31c50], R0 ;  /* 0x031c500003ff79a7 */ /* 0x0005f0000800003f */
[----:B------:R-:W-:Y:S05]  /*11060*/  @!P0 BRA `(.L_x_9876) ;  /* 0x0000000000048947 */ /* 0x000fea0003800000 */
[----:B------:R-:W-:Y:S01]  /*11070*/  BPT.TRAP 0x1 ;  /* 0x000000040000795c */ /* 0x000fe20000300000 */
.L_x_9876:
        /* <DEDUP_REMOVED lines=27> */
.L_x_9874:
[----:B------:R-:W-:Y:S05]  /*11230*/  BSYNC B0 ;  /* 0x0000000000007941 */ /* 0x000fea0003800000 */
.L_x_9873:
[----:B------:R-:W-:Y:S02]  /*11240*/  VIADD R19, R19, 0x1 ;  /* 0x0000000113137836 */ /* 0x000fe40000000000 */
[----:B--2---:R-:W-:-:S03]  /*11250*/  IMAD.MOV.U32 R13, RZ, RZ, R26 ;  /* 0x000000ffff0d7224 */ /* 0x004fc600078e001a */
[----:B------:R-:W-:-:S04]  /*11260*/  ISETP.NE.AND P0, PT, R19, 0x2, PT ;  /* 0x000000021300780c */ /* 0x000fc80003f05270 */
[----:B-1----:R-:W-:Y:S02]  /*11270*/  SEL R3, RZ, 0x1, P0 ;  /* 0x00000001ff037807 */ /* 0x002fe40000000000 */
[----:B------:R-:W-:Y:S02]  /*11280*/  SEL R19, R19, RZ, P0 ;  /* 0x000000ff13137207 */ /* 0x000fe40000000000 */
[----:B------:R-:W-:-:S07]  /*11290*/  LOP3.LUT R22, R22, R3, RZ, 0x3c, !PT ;  /* 0x0000000316167212 */ /* 0x000fce00078e3cff */
.L_x_9835:
[----:B------:R-:W-:Y:S05]  /*112a0*/  BSYNC B6 ;  /* 0x0000000000067941 */ /* 0x000fea0003800000 */
.L_x_9833:
[----:B------:R-:W-:-:S03]  /*112b0*/  UMOV UR4, 0xffffffff ;  /* 0xffffffff00047882 */ /* 0x000fc60000000000 */
[----:B------:R-:W-:Y:S05]  /*112c0*/  BRA.DIV UR4, `(.L_x_9877) ;  /* 0x0000000a04887947 */ /* 0x000fea000b800000 */
[----:B------:R1:W2:Y:S02]  /*112d0*/  SHFL.IDX PT, R14, R13, RZ, 0x1f ;  /* 0x00001fff0d0e7589 */ /* 0x0002a400000e0000 */
.L_x_9905:
        /* <DEDUP_REMOVED lines=12> */
.L_x_9830:
[----:B------:R-:W2:Y:S01]  /*113a0*/  S2R R3, SR_CgaCtaId ;  /* 0x0000000000037919 */ /* 0x000ea20000008800 */
[----:B------:R-:W-:Y:S01]  /*113b0*/  VIADD R23, R23, 0x1 ;  /* 0x0000000117177836 */ /* 0x000fe20000000000 */
[----:B------:R-:W-:-:S04]  /*113c0*/  MOV R2, 0x400 ;  /* 0x0000040000027802 */ /* 0x000fc80000000f00 */
[----:B------:R-:W-:-:S04]  /*113d0*/  LEA.HI R0, R23, R23, RZ, 0x1 ;  /* 0x0000001717007211 */ /* 0x000fc800078f08ff */
[----:B------:R-:W-:-:S05]  /*113e0*/  LOP3.LUT R0, R0, 0xfffffffe, RZ, 0xc0, !PT ;  /* 0xfffffffe00007812 */ /* 0x000fca00078ec0ff */
[----:B------:R-:W-:-:S05]  /*113f0*/  IMAD.IADD R0, R23, 0x1, -R0 ;  /* 0x0000000117007824 */ /* 0x000fca00078e0a00 */
[----:B------:R-:W-:Y:S02]  /*11400*/  SHF.L.U32 R0, R0, 0x1f, RZ ;  /* 0x0000001f00007819 */ /* 0x000fe400000006ff */
[----:B--2---:R-:W-:-:S04]  /*11410*/  LEA R9, R3, R2, 0x18 ;  /* 0x0000000203097211 */ /* 0x004fc800078ec0ff */
[----:B------:R-:W2:Y:S02]  /*11420*/  SYNCS.PHASECHK.TRANS64.TRYWAIT P0, [R9+URZ+0x31c20], R0 ;  /* 0x031c2000090075a7 */ /* 0x000ea4000800017f */
[----:B--2---:R-:W-:Y:S05]  /*11430*/  @!P0 BRA `(.L_x_9879) ;  /* 0x0000000800508947 */ /* 0x004fea0003800000 */
.L_x_9906:
[----:B------:R-:W3:Y:S02]  /*11440*/  SHFL.IDX PT, R16, R16, RZ, 0x1f ;  /* 0x00001fff10107589 */ /* 0x000ee400000e0000 */
[----:B---3--:R-:W-:-:S13]  /*11450*/  ISETP.NE.AND P0, PT, R16, RZ, PT ;  /* 0x000000ff1000720c */ /* 0x008fda0003f05270 */
[----:B------:R-:W-:Y:S05]  /*11460*/  @P0 EXIT ;  /* 0x000000000000094d */ /* 0x000fea0003800000 */
[----:B------:R-:W-:Y:S01]  /*11470*/  ELECT P0, URZ, PT ;  /* 0x00000000003f782f */ /* 0x000fe20003800000 */
[----:B------:R-:W-:-:S12]  /*11480*/  BSSY B0, `(.L_x_9880) ;  /* 0x000001f000007945 */ /* 0x000fd80003800000 */
[----:B------:R-:W-:Y:S05]  /*11490*/  @!P0 BRA `(.L_x_9881) ;  /* 0x0000000000748947 */ /* 0x000fea0003800000 */
[----:B------:R-:W-:-:S04]  /*114a0*/  LOP3.LUT R17, R17, 0x2, RZ, 0xfc, !PT ;  /* 0x0000000211117812 */ /* 0x000fc800078efcff */
[----:B------:R-:W-:-:S13]  /*114b0*/  ISETP.NE.AND P2, PT, R17, 0x3, PT ;  /* 0x000000031100780c */ /* 0x000fda0003f45270 */
[----:B------:R-:W-:Y:S05]  /*114c0*/  @!P2 BRA `(.L_x_9882) ;  /* 0x000000000004a947 */ /* 0x000fea0003800000 */
[----:B------:R-:W-:Y:S01]  /*114d0*/  BPT.TRAP 0x1 ;  /* 0x000000040000795c */ /* 0x000fe20000300000 */
.L_x_9882:
[----:B--2---:R-:W-:Y:S01]  /*114e0*/  VIADD R0, R9, 0x31c40 ;  /* 0x00031c4009007836 */ /* 0x004fe20000000000 */
        /* <DEDUP_REMOVED lines=11> */
.L_x_9907:
[----:B------:R-:W3:Y:S02]  /*115a0*/  SYNCS.PHASECHK.TRANS64.TRYWAIT P0, [R3+URZ], R2 ;  /* 0x00000002030075a7 */ /* 0x000ee4000800017f */
[----:B---3--:R-:W-:Y:S05]  /*115b0*/  @!P0 BRA `(.L_x_9884) ;  /* 0x0000000800188947 */ /* 0x008fea0003800000 */
.L_x_9908:
[----:B------:R-:W-:Y:S05]  /*115c0*/  @!P2 BRA `(.L_x_9885) ;  /* 0x000000000004a947 */ /* 0x000fea0003800000 */
[----:B------:R-:W-:Y:S01]  /*115d0*/  BPT.TRAP 0x1 ;  /* 0x000000040000795c */ /* 0x000fe20000300000 */
.L_x_9885:
[----:B------:R-:W-:-:S04]  /*115e0*/  VIADD R0, R9, 0x31c60 ;  /* 0x00031c6009007836 */ /* 0x000fc80000000000 */
[----:B------:R-:W-:-:S04]  /*115f0*/  IMAD R19, R19, 0x8, R0 ;  /* 0x0000000813137824 */ /* 0x000fc800078e0200 */
[----:B------:R-:W4:Y:S02]  /*11600*/  SYNCS.PHASECHK.TRANS64.TRYWAIT P0, [R19+URZ], R4 ;  /* 0x00000004130075a7 */ /* 0x000f24000800017f */
[----:B----4-:R-:W-:Y:S05]  /*11610*/  @!P0 BRA `(.L_x_9886) ;  /* 0x0000000800148947 */ /* 0x010fea0003800000 */
.L_x_9909:
[----:B------:R-:W-:-:S07]  /*11620*/  IMAD R7, R7, 0x8, R0 ;  /* 0x0000000807077824 */ /* 0x000fce00078e0200 */
.L_x_9887:
[----:B------:R1:W1:Y:S02]  /*11630*/  SYNCS.PHASECHK.TRANS64.TRYWAIT P0, [R7+URZ], R2 ;  /* 0x00000002070075a7 */ /* 0x000264000800017f */
[----:B-1----:R-:W-:Y:S05]  /*11640*/  @!P0 NANOSLEEP.SYNCS 0x989680 ;  /* 0x009896800000895d */ /* 0x002fea0003900000 */
[----:B------:R-:W1:Y:S02]  /*11650*/  @!P0 SYNCS.PHASECHK.TRANS64 P0, [R7+URZ], R2 ;  /* 0x00000002070085a7 */ /* 0x000e64000800007f */
[----:B-1----:R-:W-:Y:S05]  /*11660*/  @!P0 BRA `(.L_x_9887) ;  /* 0xfffffffc00f08947 */ /* 0x002fea000383ffff */
.L_x_9881:
[----:B------:R-:W-:Y:S05]  /*11670*/  BSYNC B0 ;  /* 0x0000000000007941 */ /* 0x000fea0003800000 */
.L_x_9880:
[----:B------:R-:W-:Y:S05]  /*11680*/  EXIT ;  /* 0x000000000000794d */ /* 0x000fea0003800000 */
.L_x_9791:
[----:B-1----:R-:W-:-:S04]  /*11690*/  IMAD.U32 R3, RZ, RZ, UR47 ;  /* 0x0000002fff037e24 */ /* 0x002fc8000f8e00ff */
[----:B------:R1:W2:Y:S03]  /*116a0*/  SYNCS.PHASECHK.TRANS64.TRYWAIT P1, [R3+URZ+0x31c00], R0 ;  /* 0x031c0000030075a7 */ /* 0x0002a6000802017f */
[----:B--2---:R-:W-:Y:S05]  /*116b0*/  @!P1 NANOSLEEP.SYNCS 0x989680 ;  /* 0x009896800000995d */ /* 0x004fea0003900000 */
[----:B------:R-:W2:Y:S02]  /*116c0*/  @!P1 SYNCS.PHASECHK.TRANS64 P1, [R3+URZ+0x31c00], R0 ;  /* 0x031c0000030095a7 */ /* 0x000ea4000802007f */
[----:B--2---:R-:W-:Y:S05]  /*116d0*/  @!P1 BRA `(.L_x_9791) ;  /* 0xfffffffc00ec9947 */ /* 0x004fea000383ffff */
[----:B------:R-:W-:Y:S05]  /*116e0*/  BRA `(.L_x_9888) ;  /* 0xffffff0000107947 */ /* 0x000fea000383ffff */
.L_x_9795:
[----:B--2---:R2:W3:Y:S02]  /*116f0*/  SYNCS.PHASECHK.TRANS64.TRYWAIT P2, [R3+URZ+0x31c30], R0 ;  /* 0x031c3000030075a7 */ /* 0x0044e4000804017f */
[----:B---3--:R-:W-:Y:S05]  /*11700*/  @!P2 NANOSLEEP.SYNCS 0x989680 ;  /* 0x009896800000a95d */ /* 0x008fea0003900000 */
[----:B------:R-:W3:Y:S02]  /*11710*/  @!P2 SYNCS.PHASECHK.TRANS64 P2, [R3+URZ+0x31c30], R0 ;  /* 0x031c30000300a5a7 */ /* 0x000ee4000804007f */
[----:B---3--:R-:W-:Y:S05]  /*11720*/  @!P2 BRA `(.L_x_9795) ;  /* 0xfffffffc00f0a947 */ /* 0x008fea000383ffff */
[----:B------:R-:W-:Y:S05]  /*11730*/  BRA `(.L_x_9794) ;  /* 0xffffff0000387947 */ /* 0x000fea000383ffff */
.L_x_9800:
[----:B--2---:R-:W-:-:S04]  /*11740*/  IMAD.U32 R5, RZ, RZ, UR6 ;  /* 0x00000006ff057e24 */ /* 0x004fc8000f8e00ff */
[----:B------:R2:W3:Y:S03]  /*11750*/  SYNCS.PHASECHK.TRANS64.TRYWAIT P2, [R5+URZ+0x31c30], R0 ;  /* 0x031c3000050075a7 */ /* 0x0004e6000804017f */
[----:B---3--:R-:W-:Y:S05]  /*11760*/  @!P2 NANOSLEEP.SYNCS 0x989680 ;  /* 0x009896800000a95d */ /* 0x008fea0003900000 */
[----:B------:R-:W3:Y:S02]  /*11770*/  @!P2 SYNCS.PHASECHK.TRANS64 P2, [R5+URZ+0x31c30], R0 ;  /* 0x031c30000500a5a7 */ /* 0x000ee4000804007f */
[----:B---3--:R-:W-:Y:S05]  /*11780*/  @!P2 BRA `(.L_x_9800) ;  /* 0xfffffffc00eca947 */ /* 0x008fea000383ffff */
[----:B------:R-:W-:Y:S05]  /*11790*/  BRA `(.L_x_9797) ;  /* 0xffffff3c00287947 */ /* 0x000fea000383ffff */
.L_x_9804:
[----:B--2---:R-:W-:-:S04]  /*117a0*/  IMAD.U32 R5, RZ, RZ, UR6 ;  /* 0x00000006ff057e24 */ /* 0x004fc8000f8e00ff */
[----:B------:R2:W3:Y:S03]  /*117b0*/  SYNCS.PHASECHK.TRANS64.TRYWAIT P2, [R5+URZ+0x31c50], R0 ;  /* 0x031c5000050075a7 */ /* 0x0004e6000804017f */
[----:B---3--:R-:W-:Y:S05]  /*117c0*/  @!P2 NANOSLEEP.SYNCS 0x989680 ;  /* 0x009896800000a95d */ /* 0x008fea0003900000 */
[----:B------:R-:W3:Y:S02]  /*117d0*/  @!P2 SYNCS.PHASECHK.TRANS64 P2, [R5+URZ+0x31c50], R0 ;  /* 0x031c50000500a5a7 */ /* 0x000ee4000804007f */
[----:B---3--:R-:W-:Y:S05]  /*117e0*/  @!P2 BRA `(.L_x_9804) ;  /* 0xfffffffc00eca947 */ /* 0x008fea000383ffff */
[----:B------:R-:W-:Y:S05]  /*117f0*/  BRA `(.L_x_9801) ;  /* 0xffffff5000d07947 */ /* 0x000fea000383ffff */
.L_x_9810:
[----:B--2---:R-:W-:-:S04]  /*11800*/  IMAD.U32 R5, RZ, RZ, UR6 ;  /* 0x00000006ff057e24 */ /* 0x004fc8000f8e00ff */
[----:B------:R2:W3:Y:S03]  /*11810*/  SYNCS.PHASECHK.TRANS64.TRYWAIT P2, [R5+URZ+0x31c30], R0 ;  /* 0x031c3000050075a7 */ /* 0x0004e6000804017f */
[----:B---3--:R-:W-:Y:S05]  /*11820*/  @!P2 NANOSLEEP.SYNCS 0x989680 ;  /* 0x009896800000a95d */ /* 0x008fea0003900000 */
[----:B------:R-:W3:Y:S02]  /*11830*/  @!P2 SYNCS.PHASECHK.TRANS64 P2, [R5+URZ+0x31c30], R0 ;  /* 0x031c30000500a5a7 */ /* 0x000ee4000804007f */
[----:B---3--:R-:W-:Y:S05]  /*11840*/  @!P2 BRA `(.L_x_9810) ;  /* 0xfffffffc00eca947 */ /* 0x008fea000383ffff */
[----:B------:R-:W-:Y:S05]  /*11850*/  BRA `(.L_x_9807) ;  /* 0xffffff7c007c7947 */ /* 0x000fea000383ffff */
.L_x_9814:
[----:B--2---:R-:W-:-:S04]  /*11860*/  IMAD.U32 R5, RZ, RZ, UR6 ;  /* 0x00000006ff057e24 */ /* 0x004fc8000f8e00ff */
[----:B------:R2:W3:Y:S03]  /*11870*/  SYNCS.PHASECHK.TRANS64.TRYWAIT P2, [R5+URZ+0x31c50], R0 ;  /* 0x031c5000050075a7 */ /* 0x0004e6000804017f */
[----:B---3--:R-:W-:Y:S05]  /*11880*/  @!P2 NANOSLEEP.SYNCS 0x989680 ;  /* 0x009896800000a95d */ /* 0x008fea0003900000 */
[----:B------:R-:W3:Y:S02]  /*11890*/  @!P2 SYNCS.PHASECHK.TRANS64 P2, [R5+URZ+0x31c50], R0 ;  /* 0x031c50000500a5a7 */ /* 0x000ee4000804007f */
[----:B---3--:R-:W-:Y:S05]  /*118a0*/  @!P2 BRA `(.L_x_9814) ;  /* 0xfffffffc00eca947 */ /* 0x008fea000383ffff */
[----:B------:R-:W-:Y:S05]  /*118b0*/  BRA `(.L_x_9811) ;  /* 0xffffff9400207947 */ /* 0x000fea000383ffff */
.L_x_9819:
[----:B--2---:R-:W-:-:S04]  /*118c0*/  IMAD.U32 R7, RZ, RZ, UR12 ;  /* 0x0000000cff077e24 */ /* 0x004fc8000f8e00ff */
[----:B------:R2:W3:Y:S03]  /*118d0*/  SYNCS.PHASECHK.TRANS64.TRYWAIT P0, [R7+URZ+0x31c50], R6 ;  /* 0x031c5006070075a7 */ /* 0x0004e6000800017f */
[----:B---3--:R-:W-:Y:S05]  /*118e0*/  @!P0 NANOSLEEP.SYNCS 0x989680 ;  /* 0x009896800000895d */ /* 0x008fea0003900000 */
[----:B------:R-:W3:Y:S02]  /*118f0*/  @!P0 SYNCS.PHASECHK.TRANS64 P0, [R7+URZ+0x31c50], R6 ;  /* 0x031c5006070085a7 */ /* 0x000ee4000800007f */
[----:B---3--:R-:W-:Y:S05]  /*11900*/  @!P0 BRA `(.L_x_9819) ;  /* 0xfffffffc00ec8947 */ /* 0x008fea000383ffff */
[----:B------:R-:W-:Y:S05]  /*11910*/  BRA `(.L_x_9818) ;  /* 0xffffffb400007947 */ /* 0x000fea000383ffff */
.L_x_9839:
[----:B------:R-:W-:Y:S02]  /*11920*/  IMAD.MOV.U32 R13, RZ, RZ, R16 ;  /* 0x000000ffff0d7224 */ /* 0x000fe400078e0010 */
[----:B------:R-:W-:Y:S02]  /*11930*/  IMAD.MOV.U32 R12, RZ, RZ, RZ ;  /* 0x000000ffff0c7224 */ /* 0x000fe400078e00ff */
[----:B------:R-:W-:Y:S02]  /*11940*/  IMAD.MOV.U32 R11, RZ, RZ, 0x1f ;  /* 0x0000001fff0b7424 */ /* 0x000fe400078e00ff */
[----:B------:R-:W-:-:S07]  /*11950*/  IMAD.MOV.U32 R15, RZ, RZ, -0x1 ;  /* 0xffffffffff0f7424 */ /* 0x000fce00078e00ff */
[----:B------:R-:W-:Y:S05]  /*11960*/  WARPSYNC.COLLECTIVE R15, `(.L_x_9889) ;  /* 0x000000000f087348 */ /* 0x000fea0003c00000 */
[----:B------:R1:W2:Y:S02]  /*11970*/  SHFL.IDX P6, R14, R13, R12, R11 ;  /* 0x0000000c0d0e7389 */ /* 0x0002a400000c000b */
[----:B-12---:R-:W-:Y:S01]  /*11980*/  ENDCOLLECTIVE ;  /* 0x000000000000791b */ /* 0x006fe20003800000 */
.L_x_9889:
[----:B------:R-:W-:Y:S05]  /*11990*/  BRA `(.L_x_9890) ;  /* 0xffffffd800587947 */ /* 0x000fea000383ffff */
.L_x_9840:
[----:B------:R-:W-:Y:S01]  /*119a0*/  BSSY B0, `(.L_x_9891) ;  /* 0x0000006000007945 */ /* 0x000fe20003800000 */
[----:B------:R-:W-:-:S07]  /*119b0*/  IMAD.MOV.U32 R15, RZ, RZ, -0x1 ;  /* 0xffffffffff0f7424 */ /* 0x000fce00078e00ff */
[----:B------:R-:W-:Y:S05]  /*119c0*/  WARPSYNC.COLLECTIVE R15, `(.L_x_9892) ;  /* 0x000000000f0c7348 */ /* 0x000fea0003c00000 */
[----:B------:R-:W-:Y:S02]  /*119d0*/  ELECT P6, UR62, PT ;  /* 0x00000000003e782f */ /* 0x000fe400038c0000 */
[----:B------:R-:W-:Y:S01]  /*119e0*/  MOV R14, UR62 ;  /* 0x0000003e000e7c02 */ /* 0x000fe20008000f00 */
[----:B------:R-:W-:Y:S10]  /*119f0*/  ENDCOLLECTIVE ;  /* 0x000000000000791b */ /* 0x000ff40003800000 */
.L_x_9892:
[----:B------:R-:W-:Y:S05]  /*11a00*/  BSYNC B0 ;  /* 0x0000000000007941 */ /* 0x000fea0003800000 */
.L_x_9891:
[----:B------:R-:W-:Y:S05]  /*11a10*/  BRA `(.L_x_9893) ;  /* 0xffffffd800487947 */ /* 0x000fea000383ffff */
.L_x_9843:
[----:B--2---:R2:W3:Y:S02]  /*11a20*/  SYNCS.PHASECHK.TRANS64.TRYWAIT P2, [R13+URZ+0x31c40], R12 ;  /* 0x031c400c0d0075a7 */ /* 0x0044e4000804017f */
[----:B---3--:R-:W-:Y:S05]  /*11a30*/  @!P2 NANOSLEEP.SYNCS 0x989680 ;  /* 0x009896800000a95d */ /* 0x008fea0003900000 */
[----:B------:R-:W3:Y:S02]  /*11a40*/  @!P2 SYNCS.PHASECHK.TRANS64 P2, [R13+URZ+0x31c40], R12 ;  /* 0x031c400c0d00a5a7 */ /* 0x000ee4000804007f */
[----:B---3--:R-:W-:Y:S05]  /*11a50*/  @!P2 BRA `(.L_x_9843) ;  /* 0xfffffffc00f0a947 */ /* 0x008fea000383ffff */
[----:B------:R-:W-:Y:S05]  /*11a60*/  BRA `(.L_x_9894) ;  /* 0xffffffd800a07947 */ /* 0x000fea000383ffff */
.L_x_9845:
[----:B-1----:R1:W3:Y:S02]  /*11a70*/  SYNCS.PHASECHK.TRANS64.TRYWAIT P2, [R24+URZ+0x31c20], R7 ;  /* 0x031c2007180075a7 */ /* 0x0022e4000804017f */
[----:B---3--:R-:W-:Y:S05]  /*11a80*/  @!P2 NANOSLEEP.SYNCS 0x989680 ;  /* 0x009896800000a95d */ /* 0x008fea0003900000 */
[----:B------:R-:W3:Y:S02]  /*11a90*/  @!P2 SYNCS.PHASECHK.TRANS64 P2, [R24+URZ+0x31c20], R7 ;  /* 0x031c20071800a5a7 */ /* 0x000ee4000804007f */
[----:B---3--:R-:W-:Y:S05]  /*11aa0*/  @!P2 BRA `(.L_x_9845) ;  /* 0xfffffffc00f0a947 */ /* 0x008fea000383ffff */
[----:B------:R-:W-:Y:S05]  /*11ab0*/  BRA `(.L_x_9895) ;  /* 0xffffffdc00b87947 */ /* 0x000fea000383ffff */
.L_x_9851:
[----:B-1----:R1:W2:Y:S02]  /*11ac0*/  SYNCS.PHASECHK.TRANS64.TRYWAIT P3, [R3+URZ+0x31c40], R2 ;  /* 0x031c4002030075a7 */ /* 0x0022a4000806017f */
[----:B--2---:R-:W-:Y:S05]  /*11ad0*/  @!P3 NANOSLEEP.SYNCS 0x989680 ;  /* 0x009896800000b95d */ /* 0x004fea0003900000 */
[----:B------:R-:W2:Y:S02]  /*11ae0*/  @!P3 SYNCS.PHASECHK.TRANS64 P3, [R3+URZ+0x31c40], R2 ;  /* 0x031c40020300b5a7 */ /* 0x000ea4000806007f */
[----:B--2---:R-:W-:Y:S05]  /*11af0*/  @!P3 BRA `(.L_x_9851) ;  /* 0xfffffffc00f0b947 */ /* 0x004fea000383ffff */
[----:B------:R-:W-:Y:S05]  /*11b00*/  BRA `(.L_x_9896) ;  /* 0xffffffe000487947 */ /* 0x000fea000383ffff */
.L_x_9853:
[----:B-1----:R1:W2:Y:S02]  /*11b10*/  SYNCS.PHASECHK.TRANS64.TRYWAIT P3, [R2+URZ+0x60], R3 ;  /* 0x00006003020075a7 */ /* 0x0022a4000806017f */
[----:B--2---:R-:W-:Y:S05]  /*11b20*/  @!P3 NANOSLEEP.SYNCS 0x989680 ;  /* 0x009896800000b95d */ /* 0x004fea0003900000 */
[----:B------:R-:W2:Y:S02]  /*11b30*/  @!P3 SYNCS.PHASECHK.TRANS64 P3, [R2+URZ+0x60], R3 ;  /* 0x000060030200b5a7 */ /* 0x000ea4000806007f */
[----:B--2---:R-:W-:Y:S05]  /*11b40*/  @!P3 BRA `(.L_x_9853) ;  /* 0xfffffffc00f0b947 */ /* 0x004fea000383ffff */
[----:B------:R-:W-:Y:S05]  /*11b50*/  BRA `(.L_x_9897) ;  /* 0xffffffe000c47947 */ /* 0x000fea000383ffff */
.L_x_9859:
[----:B-1----:R1:W2:Y:S02]  /*11b60*/  SYNCS.PHASECHK.TRANS64.TRYWAIT P3, [R10+URZ+0x31c40], R3 ;  /* 0x031c40030a0075a7 */ /* 0x0022a4000806017f */
[----:B--2---:R-:W-:Y:S05]  /*11b70*/  @!P3 NANOSLEEP.SYNCS 0x989680 ;  /* 0x009896800000b95d */ /* 0x004fea0003900000 */
[----:B------:R-:W2:Y:S02]  /*11b80*/  @!P3 SYNCS.PHASECHK.TRANS64 P3, [R10+URZ+0x31c40], R3 ;  /* 0x031c40030a00b5a7 */ /* 0x000ea4000806007f */
[----:B--2---:R-:W-:Y:S05]  /*11b90*/  @!P3 BRA `(.L_x_9859) ;  /* 0xfffffffc00f0b947 */ /* 0x004fea000383ffff */
[----:B------:R-:W-:Y:S05]  /*11ba0*/  BRA `(.L_x_9898) ;  /* 0xffffffe400e87947 */ /* 0x000fea000383ffff */
.L_x_9861:
[----:B-1----:R1:W2:Y:S02]  /*11bb0*/  SYNCS.PHASECHK.TRANS64.TRYWAIT P3, [R3+URZ+0x60], R22 ;  /* 0x00006016030075a7 */ /* 0x0022a4000806017f */
[----:B--2---:R-:W-:Y:S05]  /*11bc0*/  @!P3 NANOSLEEP.SYNCS 0x989680 ;  /* 0x009896800000b95d */ /* 0x004fea0003900000 */
[----:B------:R-:W2:Y:S02]  /*11bd0*/  @!P3 SYNCS.PHASECHK.TRANS64 P3, [R3+URZ+0x60], R22 ;  /* 0x000060160300b5a7 */ /* 0x000ea4000806007f */
[----:B--2---:R-:W-:Y:S05]  /*11be0*/  @!P3 BRA `(.L_x_9861) ;  /* 0xfffffffc00f0b947 */ /* 0x004fea000383ffff */
[----:B------:R-:W-:Y:S05]  /*11bf0*/  BRA `(.L_x_9899) ;  /* 0xffffffe800647947 */ /* 0x000fea000383ffff */
.L_x_9866:
[----:B-1----:R1:W2:Y:S02]  /*11c00*/  SYNCS.PHASECHK.TRANS64.TRYWAIT P3, [R3+URZ+0x31c40], R10 ;  /* 0x031c400a030075a7 */ /* 0x0022a4000806017f */
[----:B--2---:R-:W-:Y:S05]  /*11c10*/  @!P3 NANOSLEEP.SYNCS 0x989680 ;  /* 0x009896800000b95d */ /* 0x004fea0003900000 */
[----:B------:R-:W2:Y:S02]  /*11c20*/  @!P3 SYNCS.PHASECHK.TRANS64 P3, [R3+URZ+0x31c40], R10 ;  /* 0x031c400a0300b5a7 */ /* 0x000ea4000806007f */
[----:B--2---:R-:W-:Y:S05]  /*11c30*/  @!P3 BRA `(.L_x_9866) ;  /* 0xfffffffc00f0b947 */ /* 0x004fea000383ffff */
[----:B------:R-:W-:Y:S05]  /*11c40*/  BRA `(.L_x_9900) ;  /* 0xffffffec00647947 */ /* 0x000fea000383ffff */
.L_x_9868:
[----:B-1----:R1:W2:Y:S02]  /*11c50*/  SYNCS.PHASECHK.TRANS64.TRYWAIT P3, [R3+URZ+0x60], R6 ;  /* 0x00006006030075a7 */ /* 0x0022a4000806017f */
[----:B--2---:R-:W-:Y:S05]  /*11c60*/  @!P3 NANOSLEEP.SYNCS 0x989680 ;  /* 0x009896800000b95d */ /* 0x004fea0003900000 */
[----:B------:R-:W2:Y:S02]  /*11c70*/  @!P3 SYNCS.PHASECHK.TRANS64 P3, [R3+URZ+0x60], R6 ;  /* 0x000060060300b5a7 */ /* 0x000ea4000806007f */
[----:B--2---:R-:W-:Y:S05]  /*11c80*/  @!P3 BRA `(.L_x_9868) ;  /* 0xfffffffc00f0b947 */ /* 0x004fea000383ffff */
[----:B------:R-:W-:Y:S05]  /*11c90*/  BRA `(.L_x_9901) ;  /* 0xffffffec00e87947 */ /* 0x000fea000383ffff */
.L_x_9875:
[----:B-1----:R1:W2:Y:S02]  /*11ca0*/  SYNCS.PHASECHK.TRANS64.TRYWAIT P0, [R3+URZ+0x31c60], R0 ;  /* 0x031c6000030075a7 */ /* 0x0022a4000800017f */
[----:B--2---:R-:W-:Y:S05]  /*11cb0*/  @!P0 NANOSLEEP.SYNCS 0x989680 ;  /* 0x009896800000895d */ /* 0x004fea0003900000 */
[----:B------:R-:W2:Y:S02]  /*11cc0*/  @!P0 SYNCS.PHASECHK.TRANS64 P0, [R3+URZ+0x31c60], R0 ;  /* 0x031c6000030085a7 */ /* 0x000ea4000800007f */
[----:B--2---:R-:W-:Y:S05]  /*11cd0*/  @!P0 BRA `(.L_x_9875) ;  /* 0xfffffffc00f08947 */ /* 0x004fea000383ffff */
[----:B------:R-:W-:Y:S05]  /*11ce0*/  BRA `(.L_x_9902) ;  /* 0xfffffff000cc7947 */ /* 0x000fea000383ffff */
.L_x_9877:
[----:B------:R-:W-:Y:S01]  /*11cf0*/  BSSY B0, `(.L_x_9903) ;  /* 0x0000007000007945 */ /* 0x000fe20003800000 */
[----:B------:R-:W-:Y:S02]  /*11d00*/  IMAD.MOV.U32 R12, RZ, RZ, RZ ;  /* 0x000000ffff0c7224 */ /* 0x000fe400078e00ff */
[----:B------:R-:W-:Y:S02]  /*11d10*/  IMAD.MOV.U32 R11, RZ, RZ, 0x1f ;  /* 0x0000001fff0b7424 */ /* 0x000fe400078e00ff */
[----:B------:R-:W-:-:S07]  /*11d20*/  IMAD.MOV.U32 R15, RZ, RZ, -0x1 ;  /* 0xffffffffff0f7424 */ /* 0x000fce00078e00ff */
[----:B------:R-:W-:Y:S05]  /*11d30*/  WARPSYNC.COLLECTIVE R15, `(.L_x_9904) ;  /* 0x000000000f087348 */ /* 0x000fea0003c00000 */
[----:B------:R1:W2:Y:S02]  /*11d40*/  SHFL.IDX P6, R14, R13, R12, R11 ;  /* 0x0000000c0d0e7389 */ /* 0x0002a400000c000b */
[----:B-12---:R-:W-:Y:S01]  /*11d50*/  ENDCOLLECTIVE ;  /* 0x000000000000791b */ /* 0x006fe20003800000 */
.L_x_9904:
[----:B------:R-:W-:Y:S05]  /*11d60*/  BSYNC B0 ;  /* 0x0000000000007941 */ /* 0x000fea0003800000 */
.L_x_9903:
[----:B------:R-:W-:Y:S05]  /*11d70*/  BRA `(.L_x_9905) ;  /* 0xfffffff400587947 */ /* 0x000fea000383ffff */
.L_x_9879:
[----:B--2---:R2:W3:Y:S02]  /*11d80*/  SYNCS.PHASECHK.TRANS64.TRYWAIT P0, [R9+URZ+0x31c20], R0 ;  /* 0x031c2000090075a7 */ /* 0x0044e4000800017f */
[----:B---3--:R-:W-:Y:S05]  /*11d90*/  @!P0 NANOSLEEP.SYNCS 0x989680 ;  /* 0x009896800000895d */ /* 0x008fea0003900000 */
[----:B------:R-:W3:Y:S02]  /*11da0*/  @!P0 SYNCS.PHASECHK.TRANS64 P0, [R9+URZ+0x31c20], R0 ;  /* 0x031c2000090085a7 */ /* 0x000ee4000800007f */
[----:B---3--:R-:W-:Y:S05]  /*11db0*/  @!P0 BRA `(.L_x_9879) ;  /* 0xfffffffc00f08947 */ /* 0x008fea000383ffff */
[----:B------:R-:W-:Y:S05]  /*11dc0*/  BRA `(.L_x_9906) ;  /* 0xfffffff4009c7947 */ /* 0x000fea000383ffff */
.L_x_9883:
[----:B--2---:R2:W3:Y:S02]  /*11dd0*/  SYNCS.PHASECHK.TRANS64.TRYWAIT P0, [R5+URZ], R4 ;  /* 0x00000004050075a7 */ /* 0x0044e4000800017f */
[----:B---3--:R-:W-:Y:S05]  /*11de0*/  @!P0 NANOSLEEP.SYNCS 0x989680 ;  /* 0x009896800000895d */ /* 0x008fea0003900000 */
[----:B------:R-:W3:Y:S02]  /*11df0*/  @!P0 SYNCS.PHASECHK.TRANS64 P0, [R5+URZ], R4 ;  /* 0x00000004050085a7 */ /* 0x000ee4000800007f */
[----:B---3--:R-:W-:Y:S05]  /*11e00*/  @!P0 BRA `(.L_x_9883) ;  /* 0xfffffffc00f08947 */ /* 0x008fea000383ffff */
[----:B------:R-:W-:Y:S05]  /*11e10*/  BRA `(.L_x_9907) ;  /* 0xfffffff400e07947 */ /* 0x000fea000383ffff */
.L_x_9884:
[----:B---3--:R3:W4:Y:S02]  /*11e20*/  SYNCS.PHASECHK.TRANS64.TRYWAIT P0, [R3+URZ], R2 ;  /* 0x00000002030075a7 */ /* 0x008724000800017f */
[----:B----4-:R-:W-:Y:S05]  /*11e30*/  @!P0 NANOSLEEP.SYNCS 0x989680 ;  /* 0x009896800000895d */ /* 0x010fea0003900000 */
[----:B------:R-:W4:Y:S02]  /*11e40*/  @!P0 SYNCS.PHASECHK.TRANS64 P0, [R3+URZ], R2 ;  /* 0x00000002030085a7 */ /* 0x000f24000800007f */
[----:B----4-:R-:W-:Y:S05]  /*11e50*/  @!P0 BRA `(.L_x_9884) ;  /* 0xfffffffc00f08947 */ /* 0x010fea000383ffff */
[----:B------:R-:W-:Y:S05]  /*11e60*/  BRA `(.L_x_9908) ;  /* 0xfffffff400d47947 */ /* 0x000fea000383ffff */
.L_x_9886:
[----:B----4-:R4:W1:Y:S02]  /*11e70*/  SYNCS.PHASECHK.TRANS64.TRYWAIT P0, [R19+URZ], R4 ;  /* 0x00000004130075a7 */ /* 0x010864000800017f */
[----:B-1----:R-:W-:Y:S05]  /*11e80*/  @!P0 NANOSLEEP.SYNCS 0x989680 ;  /* 0x009896800000895d */ /* 0x002fea0003900000 */
[----:B------:R-:W1:Y:S02]  /*11e90*/  @!P0 SYNCS.PHASECHK.TRANS64 P0, [R19+URZ], R4 ;  /* 0x00000004130085a7 */ /* 0x000e64000800007f */
[----:B-1----:R-:W-:Y:S05]  /*11ea0*/  @!P0 BRA `(.L_x_9886) ;  /* 0xfffffffc00f08947 */ /* 0x002fea000383ffff */
[----:B------:R-:W-:Y:S05]  /*11eb0*/  BRA `(.L_x_9909) ;  /* 0xfffffff400d87947 */ /* 0x000fea000383ffff */
.L_x_9910:
        /* <DEDUP_REMOVED lines=12> */
.L_x_12785:


//--------------------- .text._ZN7cutlass13device_kernelIN5flash11enable_sm90INS1_16FlashAttnFwdSm90INS1_25CollectiveMainloopFwdSm90ILi2EN4cute5tupleIJNS5_1CILi1EEES8_S8_EEENS6_IJNS7_ILi192EEENS7_ILi144EEENS7_ILi96EEEEEELi96ENS_10bfloat16_tEfNS_4arch4Sm90ELb1ELb0ELb0ELb1ELb0ELb0ELb0ELb0ELb1ELb0ELb0ELb0EEENS1_21CollectiveEpilogueFwdINS6_IJSA_SC_SB_EEES9_SE_SG_Li384ELb1ELb0ELb0ELb0EEENS1_36VarlenDynamicPersistentTileSchedulerILi192ELi144ELi384ELi32ELb0ELb0ELb1ELb1ELb1ELb1EEEEEEEEEvNT_6ParamsE --------------------------
	.section	.text._ZN7cutlass13device_kernelIN5flash11enable_sm90INS1_16FlashAttnFwdSm90INS1_25CollectiveMainloopFwdSm90ILi2EN4cute5tupleIJNS5_1CILi1EEES8_S8_EEENS6_IJNS7_ILi192EEENS7_ILi144EEENS7_ILi96EEEEEELi96ENS_10bfloat16_tEfNS_4arch4Sm90ELb1ELb0ELb0ELb1ELb0ELb0ELb0ELb0ELb1ELb0ELb0ELb0EEENS1_21CollectiveEpilogueFwdINS6_IJSA_SC_SB_EEES9_SE_SG_Li384ELb1ELb0ELb0ELb0EEENS1_36VarlenDynamicPersistentTileSchedulerILi192ELi144ELi384ELi32ELb0ELb0ELb1ELb1ELb1ELb1EEEEEEEEEvNT_6ParamsE,"ax",@progbits
	.align	128
.text._ZN7cutlass13device_kernelIN5flash11enable_sm90INS1_16FlashAttnFwdSm90INS1_25CollectiveMainloopFwdSm90ILi2EN4cute5tupleIJNS5_1CILi1EEES8_S8_EEENS6_IJNS7_ILi192EEENS7_ILi144EEENS7_ILi96EEEEEELi96ENS_10bfloat16_tEfNS_4arch4Sm90ELb1ELb0ELb0ELb1ELb0ELb0ELb0ELb0ELb1ELb0ELb0ELb0EEENS1_21CollectiveEpilogueFwdINS6_IJSA_SC_SB_EEES9_SE_SG_Li384ELb1ELb0ELb0ELb0EEENS1_36VarlenDynamicPersistentTileSchedulerILi192ELi144ELi384ELi32ELb0ELb0ELb1ELb1ELb1ELb1EEEEEEEEEvNT_6ParamsE:
        .type           _ZN7cutlass13device_kernelIN5flash11enable_sm90INS1_16FlashAttnFwdSm90INS1_25CollectiveMainloopFwdSm90ILi2EN4cute5tupleIJNS5_1CILi1EEES8_S8_EEENS6_IJNS7_ILi192EEENS7_ILi144EEENS7_ILi96EEEEEELi96ENS_10bfloat16_tEfNS_4arch4Sm90ELb1ELb0ELb0ELb1ELb0ELb0ELb0ELb0ELb1ELb0ELb0ELb0EEENS1_21CollectiveEpilogueFwdINS6_IJSA_SC_SB_EEES9_SE_SG_Li384ELb1ELb0ELb0ELb0EEENS1_36VarlenDynamicPersistentTileSchedulerILi192ELi144ELi384ELi32ELb0ELb0ELb1ELb1ELb1ELb1EEEEEEEEEvNT_6ParamsE,@function
        .size           _ZN7cutlass13device_kernelIN5flash11enable_sm90INS1_16FlashAttnFwdSm90INS1_25CollectiveMainloopFwdSm90ILi2EN4cute5tupleIJNS5_1CILi1EEES8_S8_EEENS6_IJNS7_ILi192EEENS7_ILi144EEENS7_ILi96EEEEEELi96ENS_10bfloat16_tEfNS_4arch4Sm90ELb1ELb0ELb0ELb1ELb0ELb0ELb0ELb0ELb1ELb0ELb0ELb0EEENS1_21CollectiveEpilogueFwdINS6_IJSA_SC_SB_EEES9_SE_SG_Li384ELb1ELb0ELb0ELb0EEENS1_36VarlenDynamicPersistentTileSchedulerILi192ELi144ELi384ELi32ELb0ELb0ELb1ELb1ELb1ELb1EEEEEEEEEvNT_6ParamsE,(.L_x_12786 - _ZN7cutlass13device_kernelIN5flash11enable_sm90INS1_16FlashAttnFwdSm90INS1_25CollectiveMainloopFwdSm90ILi2EN4cute5tupleIJNS5_1CILi1EEES8_S8_EEENS6_IJNS7_ILi192EEENS7_ILi144EEENS7_ILi96EEEEEELi96ENS_10bfloat16_tEfNS_4arch4Sm90ELb1ELb0ELb0ELb1ELb0ELb0ELb0ELb0ELb1ELb0ELb0ELb0EEENS1_21CollectiveEpilogueFwdINS6_IJSA_SC_SB_EEES9_SE_SG_Li384ELb1ELb0ELb0ELb0EEENS1_36VarlenDynamicPersistentTileSchedulerILi192ELi144ELi384ELi32ELb0ELb0ELb1ELb1ELb1ELb1EEEEEEEEEvNT_6ParamsE)
        .other          _ZN7cutlass13device_kernelIN5flash11enable_sm90INS1_16FlashAttnFwdSm90INS1_25CollectiveMainloopFwdSm90ILi2EN4cute5tupleIJNS5_1CILi1EEES8_S8_EEENS6_IJNS7_ILi192EEENS7_ILi144EEENS7_ILi96EEEEEELi96ENS_10bfloat16_tEfNS_4arch4Sm90ELb1ELb0ELb0ELb1ELb0ELb0ELb0ELb0ELb1ELb0ELb0ELb0EEENS1_21CollectiveEpilogueFwdINS6_IJSA_SC_SB_EEES9_SE_SG_Li384ELb1ELb0ELb0ELb0EEENS1_36VarlenDynamicPersistentTileSchedulerILi192ELi144ELi384ELi32ELb0ELb0ELb1ELb1ELb1ELb1EEEEEEEEEvNT_6ParamsE,@"STO_CUDA_ENTRY STV_DEFAULT"
_ZN7cutlass13device_kernelIN5flash11enable_sm90INS1_16FlashAttnFwdSm90INS1_25CollectiveMainloopFwdSm90ILi2EN4cute5tupleIJNS5_1CILi1EEES8_S8_EEENS6_IJNS7_ILi192EEENS7_ILi144EEENS7_ILi96EEEEEELi96ENS_10bfloat16_tEfNS_4arch4Sm90ELb1ELb0ELb0ELb1ELb0ELb0ELb0ELb0ELb1ELb0ELb0ELb0EEENS1_21CollectiveEpilogueFwdINS6_IJSA_SC_SB_EEES9_SE_SG_Li384ELb1ELb0ELb0ELb0EEENS1_36VarlenDynamicPersistentTileSchedulerILi192ELi144ELi384ELi32ELb0ELb0ELb1ELb1ELb1ELb1EEEEEEEEEvNT_6ParamsE:
        /* <DEDUP_REMOVED lines=21> */
.L_x_9912:
[----:B------:R-:W-:Y:S05]  /*0150*/  BSYNC B0 ;  /* 0x0000000000007941 */ /* 0x000fea0003800000 */
.L_x_9911:
        /* <DEDUP_REMOVED lines=41> */
.L_x_9913:
        /* <DEDUP_REMOVED lines=22> */
.L_x_9914:
        /* <DEDUP_REMOVED lines=18> */
.L_x_9915:
        /* <DEDUP_REMOVED lines=22> */
.L_x_9916:
        /* <DEDUP_REMOVED lines=22> */
.L_x_9917:
        /* <DEDUP_REMOVED lines=8> */
.L_x_9919:
[----:B------:R-:W-:-:S08]  /*09b0*/  NOP ;  /* 0x0000000000007918 */ /* 0x000fd00000000000 */
[----:B------:R-:W1:Y:S02]  /*09c0*/  USETMAXREG.TRY_ALLOC.CTAPOOL UP0, 0xa0 ;  /* 0x000000a0000079c8 */ /* 0x000e640008000600 */
[----:B-1----:R-:W-:-:S13]  /*09d0*/  PLOP3.LUT P0, PT, PT, PT, UP0, 0x80, 0x0 ;  /* 0x000000000000781c */ /* 0x002fda0003f0f008 */
[----:B------:R-:W-:Y:S05]  /*09e0*/  @!P0 BRA `(.L_x_9919) ;  /* 0xfffffffc00f08947 */ /* 0x000fea000383ffff */
[----:B0-----:R-:W0:Y:S01]  /*09f0*/  S2R R2, SR_TID.X ;  /* 0x0000000000027919 */ /* 0x001e220000002100 */
        /* <DEDUP_REMOVED lines=13> */
[----:B------:R-:W2:Y:S01]  /*0ad0*/  LDL R3, [R1+0xc] ;  /* 0x00000c0001037983 */ /* 0x000ea20000100800 */
[----:B------:R-:W-:Y:S01]  /*0ae0*/  VIADD R155, R2, 0xffffff80 ;  /* 0xffffff80029b7836 */ /* 0x000fe20000000000 */
[----:B------:R-:W-:Y:S01]  /*0af0*/  R2UR UR61, R33 ;  /* 0x00000000213d72ca */ /* 0x000fe200000e0000 */
[----:B------:R-:W-:Y:S01]  /*0b00*/  UMOV UR38, URZ ;  /* 0x0000003f00267c82 */ /* 0x000fe20008000000 */
[----:B------:R-:W-:Y:S01]  /*0b10*/  R2UR UR5, R34 ;  /* 0x00000000220572ca */ /* 0x000fe200000e0000 */
[----:B------:R-:W-:Y:S01]  /*0b20*/  UMOV UR36, URZ ;  /* 0x0000003f00247c82 */ /* 0x000fe20008000000 */
[----:B------:R-:W-:-:S04]  /*0b30*/  SHF.R.S32.HI R0, RZ, 0x1f, R155 ;  /* 0x0000001fff007819 */ /* 0x000fc8000001149b */
[CC--:B------:R-:W-:Y:S02]  /*0b40*/  LEA.HI R2, R0.reuse, R155.reuse, RZ, 0x4 ;  /* 0x0000009b00027211 */ /* 0x0c0fe400078f20ff */
[----:B------:R-:W-:Y:S02]  /*0b50*/  LEA.HI R152, R0, R155, RZ, 0x7 ;  /* 0x0000009b00987211 */ /* 0x000fe400078f38ff */
[----:B------:R-:W-:Y:S02]  /*0b60*/  SHF.R.S32.HI R5, RZ, 0x4, R2 ;  /* 0x00000004ff057819 */ /* 0x000fe40000011402 */
[C---:B------:R-:W-:Y:S02]  /*0b70*/  LOP3.LUT R4, R2.reuse, 0xfffffff0, RZ, 0xc0, !PT ;  /* 0xfffffff002047812 */ /* 0x040fe400078ec0ff */
[----:B------:R-:W-:Y:S02]  /*0b80*/  LEA.HI R2, R2, R5, RZ, 0x1 ;  /* 0x0000000502027211 */ /* 0x000fe400078f08ff */
[----:B------:R-:W-:Y:S01]  /*0b90*/  LOP3.LUT R6, R152, 0xffffff80, RZ, 0xc0, !PT ;  /* 0xffffff8098067812 */ /* 0x000fe200078ec0ff */
[----:B------:R-:W-:Y:S01]  /*0ba0*/  IMAD.IADD R4, R155, 0x1, -R4 ;  /* 0x000000019b047824 */ /* 0x000fe200078e0a04 */
[----:B------:R-:W-:-:S02]  /*0bb0*/  LOP3.LUT R2, R2, 0x1ffffffe, RZ, 0xc0, !PT ;  /* 0x1ffffffe02027812 */ /* 0x000fc400078ec0ff */
[-C--:B------:R-:W-:Y:S01]  /*0bc0*/  LEA.HI R7, R0, R155.reuse, RZ, 0x5 ;  /* 0x0000009b00077211 */ /* 0x080fe200078f28ff */
[----:B------:R-:W-:Y:S01]  /*0bd0*/  IMAD.IADD R151, R155, 0x1, -R6 ;  /* 0x000000019b977824 */ /* 0x000fe200078e0a06 */
[----:B------:R-:W-:Y:S01]  /*0be0*/  SHF.R.S32.HI R152, RZ, 0x7, R152 ;  /* 0x00000007ff987819 */ /* 0x000fe20000011498 */
[----:B------:R-:W-:Y:S01]  /*0bf0*/  IMAD.IADD R2, R5, 0x1, -R2 ;  /* 0x0000000105027824 */ /* 0x000fe200078e0a02 */
[----:B------:R-:W-:Y:S02]  /*0c00*/  SHF.R.S32.HI R7, RZ, 0x5, R7 ;  /* 0x00000005ff077819 */ /* 0x000fe40000011407 */
[----:B------:R-:W-:Y:S01]  /*0c10*/  SHF.R.S32.HI R8, RZ, 0x1f, R151 ;  /* 0x0000001fff087819 */ /* 0x000fe20000011497 */
[----:B------:R-:W-:Y:S01]  /*0c20*/  IMAD.SHL.U32 R2, R2, 0x8, RZ ;  /* 0x0000000802027824 */ /* 0x000fe200078e00ff */
[----:B------:R-:W-:Y:S01]  /*0c30*/  LEA.HI R0, R0, R155, RZ, 0x2 ;  /* 0x0000009b00007211 */ /* 0x000fe200078f10ff */
[----:B------:R-:W-:Y:S01]  /*0c40*/  IMAD R153, R7, 0x10, R4 ;  /* 0x0000001007997824 */ /* 0x000fe200078e0204 */
[----:B------:R-:W-:-:S02]  /*0c50*/  LEA.HI R9, R8, R151, RZ, 0x2 ;  /* 0x0000009708097211 */ /* 0x000fc400078f10ff */
[----:B------:R-:W-:Y:S01]  /*0c60*/  LEA.HI R8, R8, R151, RZ, 0x5 ;  /* 0x0000009708087211 */ /* 0x000fe200078f28ff */
[----:B------:R-:W-:Y:S01]  /*0c70*/  IMAD.U32 R153, R153, 0x20, R2 ;  /* 0x0000002099997824 */ /* 0x000fe200078e0002 */
[----:B------:R-:W-:Y:S02]  /*0c80*/  LOP3.LUT R22, R9, 0x7ffffffc, RZ, 0xc0, !PT ;  /* 0x7ffffffc09167812 */ /* 0x000fe400078ec0ff */
[----:B------:R-:W-:Y:S02]  /*0c90*/  SHF.R.S32.HI R8, RZ, 0x5, R8 ;  /* 0x00000005ff087819 */ /* 0x000fe40000011408 */
[----:B------:R-:W-:Y:S01]  /*0ca0*/  SHF.R.S32.HI R144, RZ, 0x2, R0 ;  /* 0x00000002ff907819 */ /* 0x000fe20000011400 */
[----:B------:R-:W-:Y:S01]  /*0cb0*/  IMAD.IADD R22, R151, 0x1, -R22 ;  /* 0x0000000197167824 */ /* 0x000fe200078e0a16 */
[----:B--2---:R-:W-:Y:S02]  /*0cc0*/  R2UR UR4, R3 ;  /* 0x00000000030472ca */ /* 0x004fe400000e0000 */
[----:B------:R-:W-:-:S04]  /*0cd0*/  SHF.R.S32.HI R3, RZ, 0x1f, R4 ;  /* 0x0000001fff037819 */ /* 0x000fc80000011404 */
[CC--:B------:R-:W-:Y:S02]  /*0ce0*/  LEA.HI R5, R3.reuse, R4.reuse, RZ, 0x3 ;  /* 0x0000000403057211 */ /* 0x0c0fe400078f18ff */
[----:B------:R-:W-:-:S03]  /*0cf0*/  LEA.HI R3, R3, R4, RZ, 0x2 ;  /* 0x0000000403037211 */ /* 0x000fc600078f10ff */
[----:B------:R-:W-:Y:S01]  /*0d00*/  IMAD.SHL.U32 R6, R5, 0x10, RZ ;  /* 0x0000001005067824 */ /* 0x000fe200078e00ff */
[----:B------:R-:W-:Y:S01]  /*0d10*/  LOP3.LUT R5, R3, 0x7fffffc, RZ, 0xc0, !PT ;  /* 0x07fffffc03057812 */ /* 0x000fe200078ec0ff */
[----:B------:R-:W-:Y:S01]  /*0d20*/  ULOP3.LUT UR4, UR4, 0x1, URZ, 0xfc, !UPT ;  /* 0x0000000104047892 */ /* 0x000fe2000f8efc3f */
[----:B------:R-:W-:Y:S02]  /*0d30*/  SHF.R.S32.HI R3, RZ, 0x2, R3 ;  /* 0x00000002ff037819 */ /* 0x000fe40000011403 */
[----:B------:R-:W-:Y:S01]  /*0d40*/  LOP3.LUT R6, R6, 0x7fffff80, RZ, 0xc0, !PT ;  /* 0x7fffff8006067812 */ /* 0x000fe200078ec0ff */
[----:B------:R-:W-:Y:S01]  /*0d50*/  IMAD.IADD R5, R4, 0x1, -R5 ;  /* 0x0000000104057824 */ /* 0x000fe200078e0a05 */
[--C-:B------:R-:W-:Y:S01]  /*0d60*/  SHF.R.S32.HI R4, RZ, 0x1f, R9.reuse ;  /* 0x0000001fff047819 */ /* 0x100fe20000011409 */
[----:B------:R-:W-:Y:S02]  /*0d70*/  IMAD.SHL.U32 R3, R3, 0x40, RZ ;  /* 0x0000004003037824 */ /* 0x000fe400078e00ff */
[----:B------:R-:W-:Y:S01]  /*0d80*/  IMAD R6, R7, 0x100, R6 ;  /* 0x0000010007067824 */ /* 0x000fe200078e0206 */
[----:B------:R-:W-:Y:S01]  /*0d90*/  SHF.R.S32.HI R7, RZ, 0x2, R9 ;  /* 0x00000002ff077819 */ /* 0x000fe20000011409 */
[----:B------:R-:W-:Y:S01]  /*0da0*/  IMAD.U32 R154, RZ, RZ, UR4 ;  /* 0x00000004ff9a7e24 */ /* 0x000fe2000f8e00ff */
[----:B------:R-:W-:Y:S01]  /*0db0*/  LOP3.LUT R3, R3, 0x40, RZ, 0xc0, !PT ;  /* 0x0000004003037812 */ /* 0x000fe200078ec0ff */
[----:B------:R-:W-:Y:S01]  /*0dc0*/  IMAD R6, R5, 0x10, R6 ;  /* 0x0000001005067824 */ /* 0x000fe200078e0206 */
[----:B------:R-:W-:Y:S01]  /*0dd0*/  LEA.HI R4, R4, R7, RZ, 0x3 ;  /* 0x0000000704047211 */ /* 0x000fe200078f18ff */
[----:B------:R-:W-:Y:S01]  /*0de0*/  IMAD.HI R5, R152, 0x55555556, RZ ;  /* 0x5555555698057827 */ /* 0x000fe200078e02ff */
[----:B------:R-:W-:-:S02]  /*0df0*/  UMOV UR4, URZ ;  /* 0x0000003f00047c82 */ /* 0x000fc40008000000 */
[----:B------:R-:W-:Y:S01]  /*0e00*/  LOP3.LUT R10, R4, 0xfffffff8, RZ, 0xc0, !PT ;  /* 0xfffffff8040a7812 */ /* 0x000fe200078ec0ff */
[----:B------:R-:W-:Y:S01]  /*0e10*/  IMAD.U32 R150, RZ, RZ, UR4 ;  /* 0x00000004ff967e24 */ /* 0x000fe2000f8e00ff */
[----:B------:R-:W-:Y:S02]  /*0e20*/  LOP3.LUT R4, R3, 0x8, R2, 0xf8, !PT ;  /* 0x0000000803047812 */ /* 0x000fe400078ef802 */
[----:B------:R-:W-:Y:S01]  /*0e30*/  SHF.R.U32.HI R3, RZ, 0x3, R3 ;  /* 0x00000003ff037819 */ /* 0x000fe20000011603 */
[----:B------:R-:W-:Y:S01]  /*0e40*/  IMAD.IADD R7, R7, 0x1, -R10 ;  /* 0x0000000107077824 */ /* 0x000fe200078e0a0a */
[----:B------:R-:W-:Y:S02]  /*0e50*/  LEA.HI R5, R5, R5, RZ, 0x1 ;  /* 0x0000000505057211 */ /* 0x000fe400078f08ff */
[----:B------:R-:W-:Y:S01]  /*0e60*/  LOP3.LUT R3, R4, R3, RZ, 0x3c, !PT ;  /* 0x0000000304037212 */ /* 0x000fe200078e3cff */
[----:B------:R-:W-:Y:S01]  /*0e70*/  IMAD R8, R8, 0x10, R7 ;  /* 0x0000001008087824 */ /* 0x000fe200078e0207 */
[----:B------:R-:W-:Y:S01]  /*0e80*/  LOP3.LUT R4, R0, 0x1ffffffc, RZ, 0xc0, !PT ;  /* 0x1ffffffc00047812 */ /* 0x000fe200078ec0ff */
[----:B------:R-:W-:-:S02]  /*0e90*/  IMAD R5, R5, -0x3, R152 ;  /* 0xfffffffd05057824 */ /* 0x000fc400078e0298 */
[----:B------:R-:W-:Y:S02]  /*0ea0*/  IMAD.IADD R2, R3, 0x1, R6 ;  /* 0x0000000103027824 */ /* 0x000fe400078e0206 */
[----:B------:R-:W-:Y:S02]  /*0eb0*/  IMAD.IADD R4, R155, 0x1, -R4 ;  /* 0x000000019b047824 */ /* 0x000fe400078e0a04 */
[----:B------:R-:W-:Y:S01]  /*0ec0*/  IMAD R23, R5, 0x40, R8 ;  /* 0x0000004005177824 */ /* 0x000fe200078e0208 */
[----:B------:R-:W-:Y:S01]  /*0ed0*/  LEA R2, R2, UR37, 0x1 ;  /* 0x0000002502027c11 */ /* 0x000fe2000f8e08ff */
[----:B------:R-:W-:-:S07]  /*0ee0*/  IMAD.SHL.U32 R19, R4, 0x8, RZ ;  /* 0x0000000804137824 */ /* 0x000fce00078e00ff */
.L_x_9965:
[----:B0-2--5:R-:W0:Y:S01]  /*0ef0*/  LDC.64 R4, c[0x0][0xc60] ;  /* 0x00031800ff047b82 */ /* 0x025e220000000a00 */
[----:B------:R-:W-:Y:S01]  /*0f00*/  ULDC.64 UR10, c[0x0][0x208] ;  /* 0x00008200000a7ab9 */ /* 0x000fe20000000a00 */
[----:B------:R-:W-:Y:S01]  /*0f10*/  ULDC.64 UR6, c[0x0][0xa28] ;  /* 0x00028a0000067ab9 */ /* 0x000fe20000000a00 */
[----:B------:R-:W-:Y:S01]  /*0f20*/  ULDC.64 UR8, c[0x0][0xa18] ;  /* 0x0002860000087ab9 */ /* 0x000fe20000000a00 */
[----:B0-----:R-:W-:-:S06]  /*0f30*/  IMAD.WIDE R4, R35, 0x4, R4 ;  /* 0x0000000423047825 */ /* 0x001fcc00078e0204 */
[----:B------:R-:W2:Y:S01]  /*0f40*/  LDG.E R4, desc[UR10][R4.64] ;  /* 0x0000000a04047981 */ /* 0x000ea2000c1e1900 */
        /* <DEDUP_REMOVED lines=17> */
[----:B-1----:R-:W-:-:S03]  /*1060*/  IMAD.U32 R6, RZ, RZ, UR8 ;  /* 0x00000008ff067e24 */ /* 0x002fc6000f8e00ff */
[----:B------:R-:W-:Y:S01]  /*1070*/  IMAD.U32 R7, RZ, RZ, UR9 ;  /* 0x00000009ff077e24 */ /* 0x000fe2000f8e00ff */
[----:B------:R-:W2:Y:S01]  /*1080*/  @P0 LDG.E R4, desc[UR10][R4.64] ;  /* 0x0000000a04040981 */ /* 0x000ea2000c1e1900 */
[----:B------:R-:W-:Y:S01]  /*1090*/  UISETP.NE.U32.AND UP0, UPT, UR6, URZ, UPT ;  /* 0x0000003f0600728c */ /* 0x000fe2000bf05070 */
[----:B------:R-:W-:Y:S02]  /*10a0*/  ULDC UR8, c[0x0][0x2e0] ;  /* 0x0000b80000087ab9 */ /* 0x000fe40000000800 */
[----:B---3--:R-:W3:Y:S01]  /*10b0*/  @P2 LDG.E R6, desc[UR10][R6.64] ;  /* 0x0000000a06062981 */ /* 0x008ee2000c1e1900 */
        /* <DEDUP_REMOVED lines=13> */
[----:B------:R-:W-:Y:S06]  /*1190*/  @P2 BRA `(.L_x_9920) ;  /* 0x0000000000402947 */ /* 0x000fec0003800000 */
        /* <DEDUP_REMOVED lines=16> */
.L_x_9920:
        /* <DEDUP_REMOVED lines=12> */
.L_x_9921:
        /* <DEDUP_REMOVED lines=15> */
.L_x_9922:
[----:B------:R-:W-:Y:S01]  /*1450*/  R2UR UR7, R17 ;  /* 0x00000000110772ca */ /* 0x000fe200000e0000 */
[----:B------:R-:W-:Y:S01]  /*1460*/  UIADD3 UR6, -UR4, UR8, URZ ;  /* 0x0000000804067290 */ /* 0x000fe2000fffe13f */
[----:B------:R-:W-:Y:S01]  /*1470*/  PLOP3.LUT P0, PT, PT, PT, PT, 0x80, 0x0 ;  /* 0x000000000000781c */ /* 0x000fe20003f0f070 */
[----:B------:R-:W-:Y:S01]  /*1480*/  UMOV UR5, 0xc0 ;  /* 0x000000c000057882 */ /* 0x000fe20000000000 */
[----:B------:R-:W-:Y:S01]  /*1490*/  IMAD.MOV.U32 R16, RZ, RZ, RZ ;  /* 0x000000ffff107224 */ /* 0x000fe200078e00ff */
[----:B------:R-:W-:Y:S01]  /*14a0*/  UIMAD UR5, UR61, UR5, 0x14f ;  /* 0x0000014f3d0574a4 */ /* 0x000fe2000f8e0205 */
[----:B------:R-:W-:Y:S01]  /*14b0*/  IMAD.MOV.U32 R3, RZ, RZ, RZ ;  /* 0x000000ffff037224 */ /* 0x000fe200078e00ff */
[----:B------:R-:W-:Y:S02]  /*14c0*/  UIADD3 UR4, UR6, 0x8f, URZ ;  /* 0x0000008f06047890 */ /* 0x000fe4000fffe03f */
[----:B------:R-:W-:Y:S01]  /*14d0*/  IMAD.U32 R18, RZ, RZ, UR6 ;  /* 0x00000006ff127e24 */ /* 0x000fe2000f8e00ff */
[----:B------:R-:W-:Y:S01]  /*14e0*/  CS2R R30, SRZ ;  /* 0x00000000001e7805 */ /* 0x000fe2000001ff00 */
[----:B------:R-:W-:Y:S01]  /*14f0*/  IMAD.MOV.U32 R71, RZ, RZ, RZ ;  /* 0x000000ffff477224 */ /* 0x000fe200078e00ff */
[----:B------:R-:W-:Y:S01]  /*1500*/  CS2R R52, SRZ ;  /* 0x0000000000347805 */ /* 0x000fe2000001ff00 */
[----:B------:R-:W-:Y:S01]  /*1510*/  IMAD.MOV.U32 R0, RZ, RZ, RZ ;  /* 0x000000ffff007224 */ /* 0x000fe200078e00ff */
        /* <DEDUP_REMOVED lines=17> */
[----:B------:R-:W-:Y:S01]  /*1630*/  IMAD.MOV.U32 R50, RZ, RZ, RZ ;  /* 0x000000ffff327224 */ /* 0x000fe200078e00ff */
        /* <DEDUP_REMOVED lines=8> */
[----:B------:R-:W-:Y:S01]  /*16c0*/  CS2R R74, SRZ ;  /* 0x00000000004a7805 */ /* 0x000fe2000001ff00 */
[----:B------:R-:W-:Y:S01]  /*16d0*/  IMAD.MOV.U32 R69, RZ, RZ, RZ ;  /* 0x000000ffff457224 */ /* 0x000fe200078e00ff */
[----:B------:R-:W-:Y:S01]  /*16e0*/  CS2R R6, SRZ ;  /* 0x0000000000067805 */ /* 0x000fe2000001ff00 */
[----:B------:R-:W-:Y:S01]  /*16f0*/  IMAD.MOV.U32 R12, RZ, RZ, RZ ;  /* 0x000000ffff0c7224 */ /* 0x000fe200078e00ff */
[----:B------:R-:W-:Y:S01]  /*1700*/  PLOP3.LUT P1, PT, PT, PT, UP0, 0x80, 0x0 ;  /* 0x000000000000781c */ /* 0x000fe20003f2f008 */
[----:B------:R-:W-:Y:S02]  /*1710*/  IMAD.MOV.U32 R81, RZ, RZ, RZ ;  /* 0x000000ffff517224 */ /* 0x000fe400078e00ff */
[----:B------:R-:W-:-:S02]  /*1720*/  IMAD.MOV.U32 R14, RZ, RZ, RZ ;  /* 0x000000ffff0e7224 */ /* 0x000fc400078e00ff */
[----:B------:R-:W-:Y:S02]  /*1730*/  IMAD.MOV.U32 R83, RZ, RZ, RZ ;  /* 0x000000ffff537224 */ /* 0x000fe400078e00ff */
[----:B------:R-:W-:Y:S02]  /*1740*/  IMAD.MOV.U32 R24, RZ, RZ, RZ ;  /* 0x000000ffff187224 */ /* 0x000fe400078e00ff */
[----:B------:R-:W-:-:S04]  /*1750*/  IMAD.MOV.U32 R85, RZ, RZ, RZ ;  /* 0x000000ffff557224 */ /* 0x000fc800078e00ff */
[----:B------:R-:W-:Y:S05]  /*1760*/  @!P1 BRA `(.L_x_9923) ;  /* 0x000000c000889947 */ /* 0x000fea0003800000 */
[----:B------:R-:W0:Y:S01]  /*1770*/  SHFL.IDX PT, R0, R152, RZ, 0x1f ;  /* 0x00001fff98007589 */ /* 0x000e2200000e0000 */
[----:B------:R-:W-:-:S04]  /*1780*/  UIADD3 UR6, UR37, 0x24300, URZ ;  /* 0x0002430025067890 */ /* 0x000fc8000fffe03f */
[----:B------:R-:W-:-:S06]  /*1790*/  ULOP3.LUT UP0, URZ, UR6, 0x9f, URZ, 0xc0, !UPT ;  /* 0x0000009f063f7892 */ /* 0x000fcc000f80c03f */
[----:B------:R-:W-:Y:S02]  /*17a0*/  PLOP3.LUT P0, PT, PT, PT, UP0, 0x80, 0x0 ;  /* 0x000000000000781c */ /* 0x000fe40003f0f008 */
[----:B0-----:R-:W-:-:S13]  /*17b0*/  R2UR UR7, R0 ;  /* 0x00000000000772ca */ /* 0x001fda00000e0000 */
        /* <DEDUP_REMOVED lines=28> */
.L_x_9924:
        /* <DEDUP_REMOVED lines=11> */
.L_x_10053:
[----:B------:R-:W-:Y:S05]  /*1a30*/  @!P0 BRA `(.L_x_9926) ;  /* 0x0000000000048947 */ /* 0x000fea0003800000 */
[----:B------:R-:W-:Y:S01]  /*1a40*/  BPT.TRAP 0x1 ;  /* 0x000000040000795c */ /* 0x000fe20000300000 */
.L_x_9926:
[----:B0-----:R-:W-:Y:S02]  /*1a50*/  IMAD.U32 R3, RZ, RZ, UR36 ;  /* 0x00000024ff037e24 */ /* 0x001fe4000f8e00ff */
[----:B------:R-:W-:-:S03]  /*1a60*/  IMAD.U32 R0, RZ, RZ, UR38 ;  /* 0x00000026ff007e24 */ /* 0x000fc6000f8e00ff */
[----:B------:R-:W-:Y:S02]  /*1a70*/  LEA R3, R3, UR37, 0x3 ;  /* 0x0000002503037c11 */ /* 0x000fe4000f8e18ff */
[----:B------:R-:W-:-:S04]  /*1a80*/  SHF.L.U32 R0, R0, 0x1f, RZ ;  /* 0x0000001f00007819 */ /* 0x000fc800000006ff */
[----:B------:R0:W1:Y:S01]  /*1a90*/  SYNCS.PHASECHK.TRANS64.TRYWAIT P2, [R3+URZ+0x31c30], R0 ;  /* 0x031c3000030075a7 */ /* 0x000062000804017f */
[----:B------:R-:W-:Y:S05]  /*1aa0*/  @!P0 BRA `(.L_x_9927) ;  /* 0x0000000000048947 */ /* 0x000fea0003800000 */
[----:B------:R-:W-:Y:S01]  /*1ab0*/  BPT.TRAP 0x1 ;  /* 0x000000040000795c */ /* 0x000fe20000300000 */
.L_x_9927:
[----:B------:R-:W2:Y:S01]  /*1ac0*/  S2R R4, SR_TID.X ;  /* 0x0000000000047919 */ /* 0x000ea20000002100 */
[----:B------:R-:W-:Y:S01]  /*1ad0*/  IMAD.MOV.U32 R71, RZ, RZ, RZ ;  /* 0x000000ffff477224 */ /* 0x000fe200078e00ff */
[----:B--2---:R-:W-:Y:S01]  /*1ae0*/  LOP3.LUT P1, RZ, R4, 0x7f, RZ, 0xc0, !PT ;  /* 0x0000007f04ff7812 */ /* 0x004fe2000782c0ff */
[----:B-1----:R-:W-:-:S12]  /*1af0*/  @P2 BRA `(.L_x_9928) ;  /* 0x0000000000082947 */ /* 0x002fd80003800000 */
[----:B------:R-:W1:Y:S02]  /*1b00*/  SYNCS.PHASECHK.TRANS64.TRYWAIT P2, [R3+URZ+0x31c30], R0 ;  /* 0x031c3000030075a7 */ /* 0x000e64000804017f */
[----:B-1----:R-:W-:Y:S05]  /*1b10*/  @!P2 BRA `(.L_x_9929) ;  /* 0x000001240078a947 */ /* 0x002fea0003800000 */
.L_x_9928:
[----:B------:R-:W-:Y:S05]  /*1b20*/  WARPSYNC.ALL ;  /* 0x0000000000007948 */ /* 0x000fea0003800000 */
[----:B------:R-:W-:Y:S01]  /*1b30*/  UIADD3 UR4, UR37, 0x16a00, URZ ;  /* 0x00016a0025047890 */ /* 0x000fe2000fffe03f */
[----:B------:R-:W-:Y:S01]  /*1b40*/  WARPGROUP.ARRIVE ;  /* 0x00000000000079c5 */ /* 0x000fe20000000000 */
[----:B------:R-:W-:Y:S01]  /*1b50*/  ULOP3.LUT UR6, UR40, 0x10000, URZ, 0xfc, !UPT ;  /* 0x0001000028067892 */ /* 0x000fe2000f8efc3f */
[----:B------:R-:W-:Y:S01]  /*1b60*/  R2UR UR52, R18 ;  /* 0x00000000123472ca */ /* 0x000fe200000e0000 */
[----:B------:R-:W-:Y:S01]  /*1b70*/  USHF.R.U32.HI UR4, URZ, 0x4, UR4 ;  /* 0x000000043f047899 */ /* 0x000fe20008011604 */
[----:B------:R-:W-:Y:S01]  /*1b80*/  R2UR UR53, R17 ;  /* 0x00000000113572ca */ /* 0x000fe200000e0000 */
[----:B------:R-:W-:Y:S01]  /*1b90*/  UMOV UR29, 0x80000020 ;  /* 0x80000020001d7882 */ /* 0x000fe20000000000 */
[----:B------:R-:W-:Y:S01]  /*1ba0*/  UMOV UR31, 0x80000020 ;  /* 0x80000020001f7882 */ /* 0x000fe20000000000 */
[----:B------:R-:W-:Y:S01]  /*1bb0*/  ULOP3.LUT UR4, UR4, 0x3fff, URZ, 0xc0, !UPT ;  /* 0x00003fff04047892 */ /* 0x000fe2000f8ec03f */
[----:B01----:R-:W-:Y:S01]  /*1bc0*/  IMAD.U32 R0, RZ, RZ, UR61 ;  /* 0x0000003dff007e24 */ /* 0x003fe2000f8e00ff */
[----:B------:R-:W-:Y:S01]  /*1bd0*/  UMOV UR28, UR6 ;  /* 0x00000006001c7c82 */ /* 0x000fe20008000000 */
[----:B------:R-:W-:Y:S01]  /*1be0*/  UMOV UR9, UR29 ;  /* 0x0000001d00097c82 */ /* 0x000fe20008000000 */
[----:B------:R-:W-:Y:S01]  /*1bf0*/  ULOP3.LUT UR5, UR4, 0x10000, URZ, 0xfc, !UPT ;  /* 0x0001000004057892 */ /* 0x000fe2000f8efc3f */
[----:B------:R-:W-:Y:S01]  /*1c00*/  IMAD R9, R0, 0xc0, R23 ;  /* 0x000000c000097824 */ /* 0x000fe200078e0217 */
[----:B------:R-:W-:Y:S01]  /*1c10*/  UMOV UR8, UR28 ;  /* 0x0000001c00087c82 */ /* 0x000fe20008000000 */
[----:B------:R-:W-:Y:S01]  /*1c20*/  UMOV UR11, 0x80000020 ;  /* 0x80000020000b7882 */ /* 0x000fe20000000000 */
[----:B------:R-:W-:Y:S01]  /*1c30*/  UIMAD UR4, UR36, 0x6c0, UR5 ;  /* 0x000006c0240478a4 */ /* 0x000fe2000f8e0205 */
[----:B------:R-:W-:Y:S01]  /*1c40*/  @!P1 VIADD R3, R3, 0x31c40 ;  /* 0x00031c4003039836 */ /* 0x000fe20000000000 */
[----:B------:R-:W-:Y:S01]  /*1c50*/  UMOV UR12, UR28 ;  /* 0x0000001c000c7c82 */ /* 0x000fe20008000000 */
[----:B------:R-:W-:Y:S01]  /*1c60*/  UMOV UR13, UR29 ;  /* 0x0000001d000d7c82 */ /* 0x000fe20008000000 */
[----:B------:R-:W-:-:S02]  /*1c70*/  UIADD3 UR10, UR4, 0x40, URZ ;  /* 0x00000040040a7890 */ /* 0x000fc4000fffe03f */
[----:B------:R-:W-:Y:S02]  /*1c80*/  UIADD3 UR14, UR4, 0xc0, URZ ;  /* 0x000000c0040e7890 */ /* 0x000fe4000fffe03f */
[----:B------:R-:W-:Y:S01]  /*1c90*/  UMOV UR30, UR4 ;  /* 0x00000004001e7c82 */ /* 0x000fe20008000000 */
[----:B------:R-:W-:Y:S01]  /*1ca0*/  UMOV UR15, 0x80000020 ;  /* 0x80000020000f7882 */ /* 0x000fe20000000000 */
[----:B------:R-:W-:Y:S01]  /*1cb0*/  HGMMA.64x16x16.F32.BF16 R96, gdesc[UR28], RZ, !UPT, gsb0 ;  /* 0x002000001c6079f0 */ /* 0x000fe2000c0018ff */
        /* <DEDUP_REMOVED lines=13> */
[----:B------:R-:W-:Y:S01]  /*1d90*/  UMOV UR31, 0x80000020 ;  /* 0x80000020001f7882 */ /* 0x000fe20000000000 */
[----:B------:R-:W-:-:S02]  /*1da0*/  UIADD3 UR7, UR6, 0x2, URZ ;  /* 0x0000000206077890 */ /* 0x000fc4000fffe03f */
        /* <DEDUP_REMOVED lines=45> */
[----:B------:R-:W-:Y:S03]  /*2080*/  HGMMA.64x16x16.F32.BF16 R32, gdesc[UR28], RZ, !UPT, gsb0 ;  /* 0x002000001c2079f0 */ /* 0x000fe6000c0018ff */
        /* <DEDUP_REMOVED lines=208> */
[----:B------:R-:W-:-:S04]  /*2d90*/  UIMAD UR6, UR39, -0x90, UR52 ;  /* 0xffffff70270678a4 */ /* 0x000fc8000f8e0234 */
[----:B------:R-:W-:Y:S02]  /*2da0*/  UIADD3 UR7, UR6, 0x90, URZ ;  /* 0x0000009006077890 */ /* 0x000fe4000fffe03f */
[----:B------:R-:W-:-:S04]  /*2db0*/  UIADD3 UR6, -UR53, 0x91, UR6 ;  /* 0x0000009135067890 */ /* 0x000fc8000fffe106 */
[----:B------:R-:W-:Y:S01]  /*2dc0*/  IMAD.U32 R13, RZ, RZ, UR7 ;  /* 0x00000007ff0d7e24 */ /* 0x000fe2000f8e00ff */
[----:B------:R-:W-:Y:S01]  /*2dd0*/  UIADD3 UR7, UR39, -0x2, URZ ;  /* 0xfffffffe27077890 */ /* 0x000fe2000fffe03f */
[----:B------:R-:W-:Y:S01]  /*2de0*/  IMAD.U32 R5, RZ, RZ, UR6 ;  /* 0x00000006ff057e24 */ /* 0x000fe2000f8e00ff */
[----:B------:R-:W-:Y:S01]  /*2df0*/  UIADD3 UR6, UR52, -UR53, URZ ;  /* 0x8000003534067290 */ /* 0x000fe2000fffe03f */
[C---:B------:R-:W-:Y:S02]  /*2e00*/  IMAD R13, R22.reuse, -0x2, R13 ;  /* 0xfffffffe160d7824 */ /* 0x040fe400078e020d */
[----:B------:R-:W-:Y:S01]  /*2e10*/  IMAD R112, R22, -0x2, R5 ;  /* 0xfffffffe16707824 */ /* 0x000fe200078e0205 */
[----:B------:R-:W-:-:S04]  /*2e20*/  UIMAD UR6, UR61, 0xc0, UR6 ;  /* 0x000000c03d0678a4 */ /* 0x000fc8000f8e0206 */
[----:B------:R-:W-:Y:S01]  /*2e30*/  VIADDMNMX R0, R9, R112, R13, PT ;  /* 0x0000007009007246 */ /* 0x000fe2000380010d */
[----:B------:R-:W-:Y:S01]  /*2e40*/  UIMAD.WIDE UR10, UR6, 0x38e38e39, URZ ;  /* 0x38e38e39060a78a5 */ /* 0x000fe2000f8e023f */
[----:B------:R-:W-:Y:S02]  /*2e50*/  IADD3 R112, R112, 0x8, R9 ;  /* 0x0000000870707810 */ /* 0x000fe40007ffe009 */
[C---:B------:R-:W-:Y:S01]  /*2e60*/  ISETP.GT.AND P2, PT, R0.reuse, RZ, PT ;  /* 0x000000ff0000720c */ /* 0x040fe20003f44270 */
[----:B------:R-:W-:Y:S01]  /*2e70*/  USHF.R.U32.HI UR6, URZ, 0x1f, UR11 ;  /* 0x0000001f3f067899 */ /* 0x000fe2000801160b */
[C---:B------:R-:W-:Y:S02]  /*2e80*/  ISETP.GT.AND P3, PT, R0.reuse, 0x1, PT ;  /* 0x000000010000780c */ /* 0x040fe40003f64270 */
[----:B------:R-:W-:Y:S01]  /*2e90*/  ISETP.GT.AND P4, PT, R0, 0x8, PT ;  /* 0x000000080000780c */ /* 0x000fe20003f84270 */
[----:B------:R-:W-:Y:S01]  /*2ea0*/  ULEA.HI.SX32 UR6, UR11, UR6, 0x1b ;  /* 0x000000060b067291 */ /* 0x000fe2000f8fda3f */
[----:B------:R-:W-:-:S03]  /*2eb0*/  VIMNMX R13, R13, R112, PT ;  /* 0x000000700d0d7248 */ /* 0x000fc60003fe0100 */
[----:B------:R-:W-:-:S04]  /*2ec0*/  UISETP.LT.AND UP0, UPT, URZ, UR6, UPT ;  /* 0x000000063f00728c */ /* 0x000fc8000bf01270 */
[----:B------:R-:W-:-:S04]  /*2ed0*/  USEL UR14, URZ, UR6, !UP0 ;  /* 0x000000063f0e7287 */ /* 0x000fc8000c000000 */
[----:B------:R-:W-:Y:S01]  /*2ee0*/  UISETP.GE.AND UP0, UPT, UR7, UR14, UPT ;  /* 0x0000000e0700728c */ /* 0x000fe2000bf06270 */
        /* <DEDUP_REMOVED lines=29> */
[----:B------:R-:W-:-:S02]  /*30c0*/  FMNMX.FTZ R5, R4, R120, !PT ;  /* 0x0000007804057209 */ /* 0x000fc40007810000 */
        /* <DEDUP_REMOVED lines=90> */
[----:B------:R-:W-:-:S04]  /*3670*/  ISETP.GT.AND P4, PT, R13, 0x8, PT ;  /* 0x000000080d00780c */ /* 0x000fc80003f84270 */
        /* <DEDUP_REMOVED lines=35> */
[----:B------:R-:W-:Y:S02]  /*38b0*/  FSEL R24, R24, -INF , P3 ;  /* 0xff80000018187808 */ /* 0x000fe40001800000 */
        /* <DEDUP_REMOVED lines=12> */
[----:B------:R-:W0:Y:S03]  /*3980*/  SHFL.BFLY PT, R0, R5, 0x2, 0x1f ;  /* 0x0c401f0005007f89 */ /* 0x000e2600000e0000 */
        /* <DEDUP_REMOVED lines=10> */
[----:B------:R-:W-:Y:S01]  /*3a30*/  ISETP.GT.AND P3, PT, R13, 0x39, PT ;  /* 0x000000390d00780c */ /* 0x000fe20003f64270 */
[----:B------:R-:W0:Y:S03]  /*3a40*/  SHFL.BFLY PT, R0, R11, 0x1, 0x1f ;  /* 0x0c201f000b007f89 */ /* 0x000e2600000e0000 */
        /* <DEDUP_REMOVED lines=11> */
[----:B------:R-:W-:Y:S01]  /*3b00*/  FMUL.FTZ R7, R0, UR4 ;  /* 0x0000000400077c20 */ /* 0x000fe20008410000 */
[----:B------:R-:W-:-:S04]  /*3b10*/  ISETP.GT.AND P3, PT, R13, 0x61, PT ;  /* 0x000000610d00780c */ /* 0x000fc80003f64270 */
[----:B------:R-:W-:Y:S02]  /*3b20*/  FSEL R7, R7, RZ, P2 ;  /* 0x000000ff07077208 */ /* 0x000fe40001000000 */
[----:B------:R-:W-:-:S03]  /*3b30*/  ISETP.GT.AND P2, PT, R13, RZ, PT ;  /* 0x000000ff0d00720c */ /* 0x000fc60003f44270 */
[--C-:B------:R-:W-:Y:S01]  /*3b40*/  FFMA.FTZ R49, R70, UR4, -R7.reuse ;  /* 0x0000000446317c23 */ /* 0x100fe20008010807 */
[----:B------:R-:W-:Y:S01]  /*3b50*/  FSEL R98, R98, -INF , P2 ;  /* 0xff80000062627808 */ /* 0x000fe20001000000 */
[--C-:B------:R-:W-:Y:S01]  /*3b60*/  FFMA.FTZ R55, R12, UR4, -R7.reuse ;  /* 0x000000040c377c23 */ /* 0x100fe20008010807 */
[----:B------:R-:W-:Y:S01]  /*3b70*/  ISETP.GT.AND P2, PT, R13, 0x9, PT ;  /* 0x000000090d00780c */ /* 0x000fe20003f44270 */
[--C-:B------:R-:W-:Y:S01]  /*3b80*/  FFMA.FTZ R57, R8, UR4, -R7.reuse ;  /* 0x0000000408397c23 */ /* 0x100fe20008010807 */
[----:B------:R-:W-:Y:S01]  /*3b90*/  FMNMX.FTZ R15, R98, R99, !PT ;  /* 0x00000063620f7209 */ /* 0x000fe20007810000 */
        /* <DEDUP_REMOVED lines=8> */
[----:B------:R-:W-:Y:S01]  /*3c20*/  MUFU.EX2 R4, R4 ;  /* 0x0000000400047308 */ /* 0x000fe20000000800 */
[----:B------:R-:W-:Y:S01]  /*3c30*/  FMNMX.FTZ R21, R103, R112, !PT ;  /* 0x0000007067157209 */ /* 0x000fe20007810000 */
[--C-:B------:R-:W-:Y:S01]  /*3c40*/  FFMA.FTZ R11, R118, UR4, -R7.reuse ;  /* 0x00000004760b7c23 */ /* 0x100fe20008010807 */
[----:B------:R-:W-:Y:S01]  /*3c50*/  ISETP.GT.AND P2, PT, R13, 0x18, PT ;  /* 0x000000180d00780c */ /* 0x000fe20003f44270 */
[--C-:B------:R-:W-:Y:S01]  /*3c60*/  FFMA.FTZ R9, R116, UR4, -R7.reuse ;  /* 0x0000000474097c23 */ /* 0x100fe20008010807 */
[----:B------:R-:W-:Y:S01]  /*3c70*/  FMNMX.FTZ R110, R90, R21, !PT ;  /* 0x000000155a6e7209 */ /* 0x000fe20007810000 */
[--C-:B------:R-:W-:Y:S01]  /*3c80*/  FFMA.FTZ R84, R114, UR4, -R7.reuse ;  /* 0x0000000472547c23 */ /* 0x100fe20008010807 */
[----:B------:R-:W-:Y:S01]  /*3c90*/  FSEL R94, R94, -INF , P2 ;  /* 0xff8000005e5e7808 */ /* 0x000fe20001000000 */
[----:B------:R-:W0:Y:S01]  /*3ca0*/  MUFU.EX2 R5, R120 ;  /* 0x0000007800057308 */ /* 0x000e220000000800 */
        /* <DEDUP_REMOVED lines=9> */
[----:B------:R-:W1:Y:S01]  /*3d40*/  MUFU.EX2 R6, R6 ;  /* 0x0000000600067308 */ /* 0x000e620000000800 */
[----:B------:R-:W-:Y:S01]  /*3d50*/  ISETP.GT.AND P2, PT, R13, 0x28, PT ;  /* 0x000000280d00780c */ /* 0x000fe20003f44270 */
[--C-:B------:R-:W-:Y:S01]  /*3d60*/  FFMA.FTZ R53, R66, UR4, -R7.reuse ;  /* 0x0000000442357c23 */ /* 0x100fe20008010807 */
[----:B------:R-:W-:Y:S01]  /*3d70*/  FMNMX.FTZ R110, R29, R110, !PT ;  /* 0x0000006e1d6e7209 */ /* 0x000fe20007810000 */
[----:B------:R-:W-:Y:S01]  /*3d80*/  FFMA.FTZ R14, R28, UR4, -R7 ;  /* 0x000000041c0e7c23 */ /* 0x000fe20008010807 */
[----:B------:R-:W-:-:S02]  /*3d90*/  FSEL R86, R86, -INF , P2 ;  /* 0xff80000056567808 */ /* 0x000fc40001000000 */
[----:B------:R-:W-:Y:S01]  /*3da0*/  FMNMX.FTZ R25, R83, R110, !PT ;  /* 0x0000006e53197209 */ /* 0x000fe20007810000 */
[----:B------:R-:W2:Y:S01]  /*3db0*/  MUFU.EX2 R11, R11 ;  /* 0x0000000b000b7308 */ /* 0x000ea20000000800 */
[----:B------:R-:W-:Y:S02]  /*3dc0*/  ISETP.GT.AND P2, PT, R13, 0x30, PT ;  /* 0x000000300d00780c */ /* 0x000fe40003f44270 */
[----:B------:R-:W-:Y:S01]  /*3dd0*/  FMNMX.FTZ R106, R86, R25, !PT ;  /* 0x00000019566a7209 */ /* 0x000fe20007810000 */
[--C-:B------:R-:W-:Y:S01]  /*3de0*/  FFMA.FTZ R25, R104, UR4, -R7.reuse ;  /* 0x0000000468197c23 */ /* 0x100fe20008010807 */
[----:B------:R-:W-:Y:S01]  /*3df0*/  FSEL R41, R74, -INF , P2 ;  /* 0xff8000004a297808 */ /* 0x000fe20001000000 */
[----:B------:R-:W-:Y:S01]  /*3e00*/  FFMA.FTZ R74, R100, UR4, -R7 ;  /* 0x00000004644a7c23 */ /* 0x000fe20008010807 */
[----:B------:R-:W-:Y:S01]  /*3e10*/  FMNMX.FTZ R106, R87, R106, !PT ;  /* 0x0000006a576a7209 */ /* 0x000fe20007810000 */
[----:B------:R-:W3:Y:S01]  /*3e20*/  MUFU.EX2 R9, R9 ;  /* 0x0000000900097308 */ /* 0x000ee20000000800 */
[----:B------:R-:W-:-:S02]  /*3e30*/  ISETP.GT.AND P2, PT, R13, 0x38, PT ;  /* 0x000000380d00780c */ /* 0x000fc40003f44270 */
[----:B------:R-:W-:Y:S02]  /*3e40*/  FMNMX.FTZ R106, R41, R106, !PT ;  /* 0x0000006a296a7209 */ /* 0x000fe40007810000 */
[----:B------:R-:W-:Y:S02]  /*3e50*/  FSEL R78, R78, -INF , P2 ;  /* 0xff8000004e4e7808 */ /* 0x000fe40001000000 */
[----:B------:R-:W-:Y:S01]  /*3e60*/  FMNMX.FTZ R33, R75, R106, !PT ;  /* 0x0000006a4b217209 */ /* 0x000fe20007810000 */
[----:B------:R-:W4:Y:S01]  /*3e70*/  MUFU.EX2 R84, R84 ;  /* 0x0000005400547308 */ /* 0x000f220000000800 */
[----:B------:R-:W-:Y:S02]  /*3e80*/  ISETP.GT.AND P2, PT, R13, 0x40, PT ;  /* 0x000000400d00780c */ /* 0x000fe40003f44270 */
[----:B------:R-:W-:Y:S01]  /*3e90*/  FMNMX.FTZ R100, R78, R33, !PT ;  /* 0x000000214e647209 */ /* 0x000fe20007810000 */
[--C-:B------:R-:W-:Y:S01]  /*3ea0*/  FFMA.FTZ R33, R96, UR4, -R7.reuse ;  /* 0x0000000460217c23 */ /* 0x100fe20008010807 */
[----:B------:R-:W-:Y:S01]  /*3eb0*/  FSEL R61, R58, -INF , P2 ;  /* 0xff8000003a3d7808 */ /* 0x000fe20001000000 */
[----:B------:R-:W-:Y:S01]  /*3ec0*/  FFMA.FTZ R58, R92, UR4, -R7 ;  /* 0x000000045c3a7c23 */ /* 0x000fe20008010807 */
[----:B------:R-:W-:Y:S01]  /*3ed0*/  FMNMX.FTZ R100, R79, R100, !PT ;  /* 0x000000644f647209 */ /* 0x000fe20007810000 */
[----:B------:R-:W-:Y:S01]  /*3ee0*/  MUFU.EX2 R15, R15 ;  /* 0x0000000f000f7308 */ /* 0x000fe20000000800 */
[----:B------:R-:W-:-:S02]  /*3ef0*/  ISETP.GT.AND P2, PT, R13, 0x48, PT ;  /* 0x000000480d00780c */ /* 0x000fc40003f44270 */
[----:B------:R-:W-:Y:S02]  /*3f00*/  FMNMX.FTZ R100, R61, R100, !PT ;  /* 0x000000643d647209 */ /* 0x000fe40007810000 */
[----:B------:R-:W-:Y:S02]  /*3f10*/  FSEL R62, R62, -INF , P2 ;  /* 0xff8000003e3e7808 */ /* 0x000fe40001000000 */
[----:B------:R-:W-:Y:S01]  /*3f20*/  FMNMX.FTZ R37, R59, R100, !PT ;  /* 0x000000643b257209 */ /* 0x000fe20007810000 */
[----:B------:R-:W-:Y:S01]  /*3f30*/  MUFU.EX2 R88, R88 ;  /* 0x0000005800587308 */ /* 0x000fe20000000800 */
        /* <DEDUP_REMOVED lines=13> */
[----:B------:R-:W-:Y:S02]  /*4010*/  FMNMX.FTZ R76, R54, R45, !PT ;  /* 0x0000002d364c7209 */ /* 0x000fe40007810000 */
[----:B------:R-:W-:Y:S01]  /*4020*/  FSEL R73, R42, -INF , P2 ;  /* 0xff8000002a497808 */ /* 0x000fe20001000000 */
[----:B------:R-:W-:Y:S01]  /*4030*/  FFMA.FTZ R42, R72, UR4, -R7 ;  /* 0x00000004482a7c23 */ /* 0x000fe20008010807 */
[----:B------:R-:W-:Y:S01]  /*4040*/  FMNMX.FTZ R76, R69, R76, !PT ;  /* 0x0000004c454c7209 */ /* 0x000fe20007810000 */
[----:B------:R-:W-:Y:S01]  /*4050*/  MUFU.EX2 R25, R25 ;  /* 0x0000001900197308 */ /* 0x000fe20000000800 */
[----:B------:R-:W-:-:S02]  /*4060*/  FSEL R72, R43, -INF , P3 ;  /* 0xff8000002b487808 */ /* 0x000fc40001800000 */
[----:B------:R-:W-:Y:S02]  /*4070*/  ISETP.GT.AND P2, PT, R13, 0x68, PT ;  /* 0x000000680d00780c */ /* 0x000fe40003f44270 */
[----:B------:R-:W-:Y:S02]  /*4080*/  FMNMX.FTZ R43, R73, R76, !PT ;  /* 0x0000004c492b7209 */ /* 0x000fe40007810000 */
[----:B------:R-:W-:Y:S01]  /*4090*/  ISETP.GT.AND P3, PT, R13, 0x69, PT ;  /* 0x000000690d00780c */ /* 0x000fe20003f64270 */
[----:B------:R-:W-:Y:S01]  /*40a0*/  MUFU.EX2 R74, R74 ;  /* 0x0000004a004a7308 */ /* 0x000fe20000000800 */
[----:B------:R-:W-:Y:S02]  /*40b0*/  FSEL R76, R46, -INF , P2 ;  /* 0xff8000002e4c7808 */ /* 0x000fe40001000000 */
[----:B------:R-:W-:Y:S02]  /*40c0*/  FMNMX.FTZ R45, R72, R43, !PT ;  /* 0x0000002b482d7209 */ /* 0x000fe40007810000 */
[----:B------:R-:W-:Y:S01]  /*40d0*/  FSEL R70, R47, -INF , P3 ;  /* 0xff8000002f467808 */ /* 0x000fe20001800000 */
[----:B------:R-:W-:Y:S01]  /*40e0*/  FFMA.FTZ R47, R56, UR4, -R7 ;  /* 0x00000004382f7c23 */ /* 0x000fe20008010807 */
[----:B------:R-:W-:Y:S01]  /*40f0*/  ISETP.GT.AND P2, PT, R13, 0x70, PT ;  /* 0x000000700d00780c */ /* 0x000fe20003f44270 */
[----:B------:R5:W-:Y:S01]  /*4100*/  MUFU.EX2 R43, R49 ;  /* 0x00000031002b7308 */ /* 0x000be20000000800 */
[----:B------:R-:W-:-:S02]  /*4110*/  FMNMX.FTZ R45, R76, R45, !PT ;  /* 0x0000002d4c2d7209 */ /* 0x000fc40007810000 */
[----:B------:R-:W-:Y:S02]  /*4120*/  ISETP.GT.AND P3, PT, R13, 0x71, PT ;  /* 0x000000710d00780c */ /* 0x000fe40003f64270 */
[----:B------:R-:W-:Y:S01]  /*4130*/  FSEL R77, R34, -INF , P2 ;  /* 0xff800000224d7808 */ /* 0x000fe20001000000 */
[--C-:B------:R-:W-:Y:S01]  /*4140*/  FFMA.FTZ R34, R68, UR4, -R7.reuse ;  /* 0x0000000444227c23 */ /* 0x100fe20008010807 */
[----:B------:R-:W-:Y:S01]  /*4150*/  FMNMX.FTZ R46, R70, R45, !PT ;  /* 0x0000002d462e7209 */ /* 0x000fe20007810000 */
[----:B------:R-:W-:Y:S01]  /*4160*/  MUFU.EX2 R33, R33 ;  /* 0x0000002100217308 */ /* 0x000fe20000000800 */
[----:B------:R-:W-:Y:S01]  /*4170*/  FSEL R68, R35, -INF , P3 ;  /* 0xff80000023447808 */ /* 0x000fe20001800000 */
[----:B-----5:R-:W-:Y:S01]  /*4180*/  FFMA.FTZ R49, R20, UR4, -R7 ;  /* 0x0000000414317c23 */ /* 0x020fe20008010807 */
[----:B------:R-:W-:Y:S02]  /*4190*/  ISETP.GT.AND P2, PT, R13, 0x78, PT ;  /* 0x000000780d00780c */ /* 0x000fe40003f44270 */
[----:B------:R-:W-:-:S02]  /*41a0*/  FMNMX.FTZ R35, R77, R46, !PT ;  /* 0x0000002e4d237209 */ /* 0x000fc40007810000 */
[----:B------:R-:W-:Y:S01]  /*41b0*/  ISETP.GT.AND P3, PT, R13, 0x79, PT ;  /* 0x000000790d00780c */ /* 0x000fe20003f64270 */
[----:B------:R-:W-:Y:S01]  /*41c0*/  MUFU.EX2 R58, R58 ;  /* 0x0000003a003a7308 */ /* 0x000fe20000000800 */
[----:B------:R-:W-:Y:S01]  /*41d0*/  FSEL R80, R38, -INF , P2 ;  /* 0xff80000026507808 */ /* 0x000fe20001000000 */
[--C-:B------:R-:W-:Y:S01]  /*41e0*/  FFMA.FTZ R38, R64, UR4, -R7.reuse ;  /* 0x0000000440267c23 */ /* 0x100fe20008010807 */
[----:B------:R-:W-:Y:S02]  /*41f0*/  FMNMX.FTZ R45, R68, R35, !PT ;  /* 0x00000023442d7209 */ /* 0x000fe40007810000 */
[----:B------:R-:W-:Y:S01]  /*4200*/  FSEL R56, R39, -INF , P3 ;  /* 0xff80000027387808 */ /* 0x000fe20001800000 */
[--C-:B------:R-:W-:Y:S01]  /*4210*/  FFMA.FTZ R39, R32, UR4, -R7.reuse ;  /* 0x0000000420277c23 */ /* 0x100fe20008010807 */
[C---:B------:R-:W-:Y:S01]  /*4220*/  ISETP.GT.AND P2, PT, R13.reuse, 0x80, PT ;  /* 0x000000800d00780c */ /* 0x040fe20003f44270 */
[----:B------:R5:W-:Y:S01]  /*4230*/  MUFU.EX2 R35, R47 ;  /* 0x0000002f00237308 */ /* 0x000be20000000800 */
[----:B------:R-:W-:Y:S01]  /*4240*/  FMNMX.FTZ R45, R80, R45, !PT ;  /* 0x0000002d502d7209 */ /* 0x000fe20007810000 */
[----:B------:R-:W-:Y:S01]  /*4250*/  FFMA.FTZ R32, R36, UR4, -R7 ;  /* 0x0000000424207c23 */ /* 0x000fe20008010807 */
[----:B------:R-:W-:-:S02]  /*4260*/  ISETP.GT.AND P3, PT, R13, 0x81, PT ;  /* 0x000000810d00780c */ /* 0x000fc40003f64270 */
[----:B------:R-:W-:Y:S02]  /*4270*/  FSEL R26, R26, -INF , P2 ;  /* 0xff8000001a1a7808 */ /* 0x000fe40001000000 */
[----:B------:R-:W-:Y:S01]  /*4280*/  FMNMX.FTZ R45, R56, R45, !PT ;  /* 0x0000002d382d7209 */ /* 0x000fe20007810000 */
[----:B------:R-:W-:Y:S01]  /*4290*/  MUFU.EX2 R37, R37 ;  /* 0x0000002500257308 */ /* 0x000fe20000000800 */
[----:B------:R-:W-:Y:S01]  /*42a0*/  ISETP.GT.AND P2, PT, R13, 0x88, PT ;  /* 0x000000880d00780c */ /* 0x000fe20003f44270 */
[--C-:B-----5:R-:W-:Y:S01]  /*42b0*/  FFMA.FTZ R47, R48, UR4, -R7.reuse ;  /* 0x00000004302f7c23 */ /* 0x120fe20008010807 */
[----:B------:R-:W-:Y:S02]  /*42c0*/  FSEL R27, R27, -INF , P3 ;  /* 0xff8000001b1b7808 */ /* 0x000fe40001800000 */
[----:B------:R-:W-:Y:S01]  /*42d0*/  FMNMX.FTZ R46, R26, R45, !PT ;  /* 0x0000002d1a2e7209 */ /* 0x000fe20007810000 */
[--C-:B------:R-:W-:Y:S01]  /*42e0*/  FFMA.FTZ R45, R40, UR4, -R7.reuse ;  /* 0x00000004282d7c23 */ /* 0x100fe20008010807 */
[----:B------:R-:W-:Y:S01]  /*42f0*/  ISETP.GT.AND P3, PT, R13, 0x89, PT ;  /* 0x000000890d00780c */ /* 0x000fe20003f64270 */
[--C-:B------:R-:W-:Y:S01]  /*4300*/  FFMA.FTZ R40, R44, UR4, -R7.reuse ;  /* 0x000000042c287c23 */ /* 0x100fe20008010807 */
[----:B------:R-:W-:Y:S01]  /*4310*/  FSEL R30, R30, -INF , P2 ;  /* 0xff8000001e1e7808 */ /* 0x000fe20001000000 */
[--C-:B------:R-:W-:Y:S01]  /*4320*/  FFMA.FTZ R44, R10, UR4, -R7.reuse ;  /* 0x000000040a2c7c23 */ /* 0x100fe20008010807 */
[----:B------:R-:W-:Y:S01]  /*4330*/  FMNMX.FTZ R13, R27, R46, !PT ;  /* 0x0000002e1b0d7209 */ /* 0x000fe20007810000 */
[--C-:B------:R-:W-:Y:S01]  /*4340*/  FFMA.FTZ R46, R52, UR4, -R7.reuse ;  /* 0x00000004342e7c23 */ /* 0x100fe20008010807 */
[----:B------:R-:W-:Y:S01]  /*4350*/  FSEL R31, R31, -INF , P3 ;  /* 0xff8000001f1f7808 */ /* 0x000fe20001800000 */
[----:B------:R-:W-:Y:S01]  /*4360*/  FFMA.FTZ R52, R60, UR4, -R7 ;  /* 0x000000043c347c23 */ /* 0x000fe20008010807 */
[----:B------:R-:W-:Y:S01]  /*4370*/  FMNMX.FTZ R12, R30, R13, !PT ;  /* 0x0000000d1e0c7209 */ /* 0x000fe20007810000 */
[----:B------:R-:W-:Y:S03]  /*4380*/  MUFU.EX2 R50, R50 ;  /* 0x0000003200327308 */ /* 0x000fe60000000800 */
[----:B------:R-:W-:-:S05]  /*4390*/  FMNMX.FTZ R12, R31, R12, !PT ;  /* 0x0000000c1f0c7209 */ /* 0x000fca0007810000 */
[----:B------:R-:W5:Y:S01]  /*43a0*/  SHFL.BFLY PT, R13, R12, 0x2, 0x1f ;  /* 0x0c401f000c0d7f89 */ /* 0x000f6200000e0000 */
[----:B------:R-:W-:Y:S08]  /*43b0*/  MUFU.EX2 R42, R42 ;  /* 0x0000002a002a7308 */ /* 0x000ff00000000800 */
[----:B------:R-:W-:Y:S08]  /*43c0*/  MUFU.EX2 R34, R34 ;  /* 0x0000002200227308 */ /* 0x000ff00000000800 */
[----:B------:R-:W-:Y:S01]  /*43d0*/  MUFU.EX2 R38, R38 ;  /* 0x0000002600267308 */ /* 0x000fe20000000800 */
[----:B-----5:R-:W-:Y:S01]  /*43e0*/  FMNMX.FTZ R48, R12, R13, !PT ;  /* 0x0000000d0c307209 */ /* 0x020fe20007810000 */
[----:B------:R-:W-:Y:S01]  /*43f0*/  FFMA.FTZ R12, R24, UR4, -R7 ;  /* 0x00000004180c7c23 */ /* 0x000fe20008010807 */
[----:B------:R-:W-:-:S05]  /*4400*/  @!P1 PRMT R7, RZ, 0x654, R3 ;  /* 0x00000654ff079816 */ /* 0x000fca0000000003 */
[----:B------:R-:W-:Y:S01]  /*4410*/  MUFU.EX2 R55, R55 ;  /* 0x0000003700377308 */ /* 0x000fe20000000800 */
[----:B------:R-:W5:Y:S01]  /*4420*/  SHFL.BFLY PT, R13, R48, 0x1, 0x1f ;  /* 0x0c201f00300d7f89 */ /* 0x000f6200000e0000 */
[----:B------:R4:W-:Y:S06]  /*4430*/  @!P1 SYNCS.ARRIVE.TRANS64.RED.A1T0 RZ, [R7+URZ], RZ ;  /* 0x000000ff07ff99a7 */ /* 0x0009ec000810043f */
[----:B------:R-:W-:Y:S08]  /*4440*/  MUFU.EX2 R46, R46 ;  /* 0x0000002e002e7308 */ /* 0x000ff00000000800 */
[----:B------:R-:W-:Y:S08]  /*4450*/  MUFU.EX2 R53, R53 ;  /* 0x0000003500357308 */ /* 0x000ff00000000800 */
[----:B------:R-:W-:Y:S01]  /*4460*/  MUFU.EX2 R45, R45 ;  /* 0x0000002d002d7308 */ /* 0x000fe20000000800 */
[----:B-----5:R-:W-:-:S04]  /*4470*/  FMNMX.FTZ R13, R48, R13, !PT ;  /* 0x0000000d300d7209 */ /* 0x020fc80007810000 */
[C---:B------:R-:W-:Y:S01]  /*4480*/  FSETP.NEU.FTZ.AND P2, PT, R13.reuse, -INF , PT ;  /* 0xff8000000d00780b */ /* 0x040fe20003f5d000 */
[----:B------:R-:W-:Y:S02]  /*4490*/  FMUL.FTZ R10, R13, UR4 ;  /* 0x000000040d0a7c20 */ /* 0x000fe40008410000 */
[----:B------:R-:W-:Y:S03]  /*44a0*/  MUFU.EX2 R52, R52 ;  /* 0x0000003400347308 */ /* 0x000fe60000000800 */
[----:B------:R-:W-:Y:S02]  /*44b0*/  FSEL R8, R10, RZ, P2 ;  /* 0x000000ff0a087208 */ /* 0x000fe40001000000 */
[----:B------:R-:W-:-:S03]  /*44c0*/  PLOP3.LUT P2, PT, PT, PT, UP0, 0x80, 0x0 ;  /* 0x000000000000781c */ /* 0x000fc60003f4f008 */
        /* <DEDUP_REMOVED lines=11> */
[----:B0-----:R-:W-:Y:S01]  /*4580*/  FADD.FTZ R61, R4, R5 ;  /* 0x00000005043d7221 */ /* 0x001fe20000010000 */
[--C-:B------:R-:W-:Y:S01]  /*4590*/  FFMA.FTZ R85, R95, UR4, -R8.reuse ;  /* 0x000000045f557c23 */ /* 0x100fe20008010808 */
[--C-:B------:R-:W-:Y:S01]  /*45a0*/  FFMA.FTZ R48, R78, UR4, -R8.reuse ;  /* 0x000000044e307c23 */ /* 0x100fe20008010808 */
[--C-:B------:R-:W-:Y:S01]  /*45b0*/  FFMA.FTZ R24, R29, UR4, -R8.reuse ;  /* 0x000000041d187c23 */ /* 0x100fe20008010808 */
[----:B-1----:R-:W-:Y:S01]  /*45c0*/  FADD.FTZ R66, R6, R61 ;  /* 0x0000003d06427221 */ /* 0x002fe20000010000 */
[----:B------:R-:W0:Y:S01]  /*45d0*/  MUFU.EX2 R99, R99 ;  /* 0x0000006300637308 */ /* 0x000e220000000800 */
[----:B--2---:R-:W-:Y:S01]  /*45e0*/  F2FP.BF16.F32.PACK_AB R6, R11, R6 ;  /* 0x000000060b06723e */ /* 0x004fe200000010ff */
[----:B------:R-:W-:Y:S01]  /*45f0*/  FFMA.FTZ R60, R59, UR4, -R8 ;  /* 0x000000043b3c7c23 */ /* 0x000fe20008010808 */
[----:B------:R-:W-:Y:S01]  /*4600*/  FADD.FTZ R66, R11, R66 ;  /* 0x000000420b427221 */ /* 0x000fe20000010000 */
[--C-:B------:R-:W-:Y:S01]  /*4610*/  FFMA.FTZ R29, R83, UR4, -R8.reuse ;  /* 0x00000004531d7c23 */ /* 0x100fe20008010808 */
[--C-:B------:R-:W-:Y:S01]  /*4620*/  FFMA.FTZ R59, R62, UR4, -R8.reuse ;  /* 0x000000043e3b7c23 */ /* 0x100fe20008010808 */
[----:B------:R-:W-:Y:S01]  /*4630*/  FFMA.FTZ R62, R65, UR4, -R8 ;  /* 0x00000004413e7c23 */ /* 0x000fe20008010808 */
[----:B---3--:R-:W-:Y:S01]  /*4640*/  FADD.FTZ R65, R9, R66 ;  /* 0x0000004209417221 */ /* 0x008fe20000010000 */
[----:B------:R-:W1:Y:S01]  /*4650*/  MUFU.EX2 R102, R102 ;  /* 0x0000006600667308 */ /* 0x000e620000000800 */
[--C-:B------:R-:W-:Y:S01]  /*4660*/  FFMA.FTZ R28, R86, UR4, -R8.reuse ;  /* 0x00000004561c7c23 */ /* 0x100fe20008010808 */
[--C-:B------:R-:W-:Y:S01]  /*4670*/  FFMA.FTZ R64, R67, UR4, -R8.reuse ;  /* 0x0000000443407c23 */ /* 0x100fe20008010808 */
[--C-:B------:R-:W-:Y:S01]  /*4680*/  FFMA.FTZ R67, R76, UR4, -R8.reuse ;  /* 0x000000044c437c23 */ /* 0x100fe20008010808 */
[----:B----4-:R-:W-:Y:S01]  /*4690*/  FADD.FTZ R76, R84, R65 ;  /* 0x00000041544c7221 */ /* 0x010fe20000010000 */
[--C-:B------:R-:W-:Y:S01]  /*46a0*/  FFMA.FTZ R83, R87, UR4, -R8.reuse ;  /* 0x0000000457537c23 */ /* 0x100fe20008010808 */
[--C-:B------:R-:W-:Y:S01]  /*46b0*/  FFMA.FTZ R63, R63, UR4, -R8.reuse ;  /* 0x000000043f3f7c23 */ /* 0x100fe20008010808 */
        /* <DEDUP_REMOVED lines=15> */
[--C-:B------:R-:W-:Y:S01]  /*47b0*/  FFMA.FTZ R77, R77, UR4, -R8.reuse ;  /* 0x000000044d4d7c23 */ /* 0x100fe20008010808 */
[----:B------:R-:W-:Y:S01]  /*47c0*/  FFMA.FTZ R68, R68, UR4, -R8 ;  /* 0x0000000444447c23 */ /* 0x000fe20008010808 */
[----:B------:R-:W1:Y:S01]  /*47d0*/  MUFU.EX2 R81, R81 ;  /* 0x0000005100517308 */ /* 0x000e620000000800 */
[----:B--2---:R-:W-:Y:S01]  /*47e0*/  FADD.FTZ R11, R103, R78 ;  /* 0x0000004e670b7221 */ /* 0x004fe20000010000 */
[----:B------:R-:W-:Y:S01]  /*47f0*/  FFMA.FTZ R80, R80, UR4, -R8 ;  /* 0x0000000450507c23 */ /* 0x000fe20008010808 */
[----:B------:R-:W-:-:S02]  /*4800*/  F2FP.BF16.F32.PACK_AB R4, R5, R4 ;  /* 0x000000040504723e */ /* 0x000fc400000010ff */
[----:B------:R-:W-:Y:S02]  /*4810*/  F2FP.BF16.F32.PACK_AB R5, R99, R98 ;  /* 0x000000626305723e */ /* 0x000fe400000010ff */
[----:B------:R-:W-:Y:S01]  /*4820*/  F2FP.BF16.F32.PACK_AB R7, R103, R102 ;  /* 0x000000666707723e */ /* 0x000fe200000010ff */
[----:B------:R-:W2:Y:S01]  /*4830*/  MUFU.EX2 R20, R20 ;  /* 0x0000001400147308 */ /* 0x000ea20000000800 */
[----:B0-----:R-:W-:-:S03]  /*4840*/  FADD.FTZ R66, R10, R11 ;  /* 0x0000000b0a427221 */ /* 0x001fc60000010000 */
[----:B------:R0:W-:Y:S04]  /*4850*/  STSM.16.M88.4 [R2+0x24300], R4 ;  /* 0x0243000402007844 */ /* 0x0001e80000000200 */
[----:B------:R-:W3:Y:S01]  /*4860*/  MUFU.EX2 R85, R85 ;  /* 0x0000005500557308 */ /* 0x000ee20000000800 */
[----:B-1----:R-:W-:-:S07]  /*4870*/  FADD.FTZ R11, R81, R66 ;  /* 0x00000042510b7221 */ /* 0x002fce0000010000 */
[----:B------:R-:W1:Y:S01]  /*4880*/  MUFU.EX2 R24, R24 ;  /* 0x0000001800187308 */ /* 0x000e620000000800 */
[----:B--2---:R-:W-:Y:S01]  /*4890*/  FADD.FTZ R66, R20, R11 ;  /* 0x0000000b14427221 */ /* 0x004fe20000010000 */
[----:B0-----:R-:W-:-:S06]  /*48a0*/  F2FP.BF16.F32.PACK_AB R4, R82, R21 ;  /* 0x000000155204723e */ /* 0x001fcc00000010ff */
[----:B------:R-:W0:Y:S01]  /*48b0*/  MUFU.EX2 R29, R29 ;  /* 0x0000001d001d7308 */ /* 0x000e220000000800 */
[----:B---3--:R-:W-:Y:S01]  /*48c0*/  FADD.FTZ R11, R85, R66 ;  /* 0x00000042550b7221 */ /* 0x008fe20000010000 */
[----:B------:R-:W-:-:S06]  /*48d0*/  FFMA.FTZ R66, R30, UR4, -R8 ;  /* 0x000000041e427c23 */ /* 0x000fcc0008010808 */
[----:B------:R-:W2:Y:S01]  /*48e0*/  MUFU.EX2 R28, R28 ;  /* 0x0000001c001c7308 */ /* 0x000ea20000000800 */
[----:B-1----:R-:W-:-:S07]  /*48f0*/  FADD.FTZ R56, R24, R11 ;  /* 0x0000000b18387221 */ /* 0x002fce0000010000 */
[----:B------:R-:W1:Y:S01]  /*4900*/  MUFU.EX2 R83, R83 ;  /* 0x0000005300537308 */ /* 0x000e620000000800 */
[----:B0-----:R-:W-:-:S07]  /*4910*/  FADD.FTZ R11, R29, R56 ;  /* 0x000000381d0b7221 */ /* 0x001fce0000010000 */
[----:B------:R-:W0:Y:S08]  /*4920*/  MUFU.EX2 R36, R36 ;  /* 0x0000002400247308 */ /* 0x000e300000000800 */
[----:B------:R3:W-:Y:S08]  /*4930*/  MUFU.EX2 R3, R63 ;  /* 0x0000003f00037308 */ /* 0x0007f00000000800 */
[----:B------:R-:W4:Y:S01]  /*4940*/  MUFU.EX2 R75, R75 ;  /* 0x0000004b004b7308 */ /* 0x000f220000000800 */
[--C-:B---3--:R-:W-:Y:S01]  /*4950*/  FFMA.FTZ R63, R73, UR4, -R8.reuse ;  /* 0x00000004493f7c23 */ /* 0x108fe20008010808 */
[--C-:B------:R-:W-:Y:S01]  /*4960*/  FFMA.FTZ R73, R26, UR4, -R8.reuse ;  /* 0x000000041a497c23 */ /* 0x100fe20008010808 */
[----:B------:R-:W-:Y:S01]  /*4970*/  FADD.FTZ R26, R82, R65 ;  /* 0x00000041521a7221 */ /* 0x000fe20000010000 */
[----:B------:R-:W-:-:S03]  /*4980*/  FFMA.FTZ R65, R31, UR4, -R8 ;  /* 0x000000041f417c23 */ /* 0x000fc60008010808 */
[----:B------:R-:W-:Y:S01]  /*4990*/  FADD.FTZ R27, R25, R26 ;  /* 0x0000001a191b7221 */ /* 0x000fe20000010000 */
[----:B------:R-:W3:Y:S01]  /*49a0*/  MUFU.EX2 R48, R48 ;  /* 0x0000003000307308 */ /* 0x000ee20000000800 */
[----:B--2---:R-:W-:Y:S02]  /*49b0*/  FADD.FTZ R26, R28, R11 ;  /* 0x0000000b1c1a7221 */ /* 0x004fe40000010000 */
[----:B------:R-:W-:Y:S02]  /*49c0*/  FADD.FTZ R8, R74, R27 ;  /* 0x0000001b4a087221 */ /* 0x000fe40000010000 */
[----:B-1----:R-:W-:Y:S02]  /*49d0*/  FADD.FTZ R11, R83, R26 ;  /* 0x0000001a530b7221 */ /* 0x002fe40000010000 */
[----:B------:R-:W-:Y:S01]  /*49e0*/  FADD.FTZ R27, R33, R8 ;  /* 0x00000008211b7221 */ /* 0x000fe20000010000 */
[----:B------:R-:W1:Y:S01]  /*49f0*/  MUFU.EX2 R79, R79 ;  /* 0x0000004f004f7308 */ /* 0x000e620000000800 */
[----:B0-----:R-:W-:Y:S01]  /*4a00*/  FADD.FTZ R26, R36, R11 ;  /* 0x0000000b241a7221 */ /* 0x001fe20000010000 */
[----:B------:R-:W-:Y:S01]  /*4a10*/  F2FP.BF16.F32.PACK_AB R8, R84, R9 ;  /* 0x000000095408723e */ /* 0x000fe200000010ff */
[----:B------:R-:W-:Y:S01]  /*4a20*/  FADD.FTZ R30, R58, R27 ;  /* 0x0000001b3a1e7221 */ /* 0x000fe20000010000 */
[----:B------:R-:W-:-:S02]  /*4a30*/  F2FP.BF16.F32.PACK_AB R9, R81, R10 ;  /* 0x0000000a5109723e */ /* 0x000fc400000010ff */
[----:B------:R-:W-:Y:S01]  /*4a40*/  F2FP.BF16.F32.PACK_AB R10, R88, R15 ;  /* 0x0000000f580a723e */ /* 0x000fe200000010ff */
[----:B----4-:R-:W-:Y:S01]  /*4a50*/  FADD.FTZ R15, R75, R26 ;  /* 0x0000001a4b0f7221 */ /* 0x010fe20000010000 */
[----:B------:R-:W0:Y:S01]  /*4a60*/  MUFU.EX2 R41, R41 ;  /* 0x0000002900297308 */ /* 0x000e220000000800 */
[----:B------:R-:W-:Y:S01]  /*4a70*/  FADD.FTZ R5, R37, R30 ;  /* 0x0000001e25057221 */ /* 0x000fe20000010000 */
[----:B------:R-:W-:Y:S01]  /*4a80*/  F2FP.BF16.F32.PACK_AB R11, R85, R20 ;  /* 0x00000014550b723e */ /* 0x000fe200000010ff */
[----:B---3--:R-:W-:Y:S01]  /*4a90*/  FADD.FTZ R6, R48, R15 ;  /* 0x0000000f30067221 */ /* 0x008fe20000010000 */
[C---:B------:R-:W-:Y:S01]  /*4aa0*/  F2FP.BF16.F32.PACK_AB R26, R50.reuse, R37 ;  /* 0x00000025321a723e */ /* 0x040fe200000010ff */
[----:B------:R-:W-:Y:S01]  /*4ab0*/  FADD.FTZ R7, R50, R5 ;  /* 0x0000000532077221 */ /* 0x000fe20000010000 */
[----:B------:R-:W-:Y:S01]  /*4ac0*/  F2FP.BF16.F32.PACK_AB R5, R29, R24 ;  /* 0x000000181d05723e */ /* 0x000fe200000010ff */
[----:B------:R-:W-:Y:S01]  /*4ad0*/  STSM.16.M88.4 [R2+0x25b00], R8 ;  /* 0x025b000802007844 */ /* 0x000fe20000000200 */
        /* <DEDUP_REMOVED lines=11> */
[----:B------:R0:W-:Y:S01]  /*4b90*/  STSM.16.M88.4 [R2+0x27300], R4 ;  /* 0x0273000402007844 */ /* 0x0001e20000000200 */
[----:B------:R-:W-:Y:S01]  /*4ba0*/  F2FP.BF16.F32.PACK_AB R24, R58, R33 ;  /* 0x000000213a18723e */ /* 0x000fe200000010ff */
[----:B------:R-:W-:-:S02]  /*4bb0*/  IMAD.MOV.U32 R58, RZ, RZ, R71 ;  /* 0x000000ffff3a7224 */ /* 0x000fc400078e0047 */
[----:B------:R-:W-:Y:S01]  /*4bc0*/  FADD.FTZ R21, R35, R28 ;  /* 0x0000001c23157221 */ /* 0x000fe20000010000 */
[----:B------:R-:W-:Y:S01]  /*4bd0*/  F2FP.BF16.F32.PACK_AB R27, R79, R48 ;  /* 0x000000304f1b723e */ /* 0x000fe200000010ff */
[----:B------:R-:W3:Y:S01]  /*4be0*/  MUFU.EX2 R62, R62 ;  /* 0x0000003e003e7308 */ /* 0x000ee20000000800 */
[----:B--2---:R-:W-:Y:S01]  /*4bf0*/  FADD.FTZ R20, R60, R15 ;  /* 0x0000000f3c147221 */ /* 0x004fe20000010000 */
[----:B------:R-:W-:Y:S01]  /*4c00*/  FADD.FTZ R28, R38, R21 ;  /* 0x00000015261c7221 */ /* 0x000fe20000010000 */
[----:B------:R-:W-:Y:S01]  /*4c10*/  F2FP.BF16.F32.PACK_AB R29, R60, R41 ;  /* 0x000000293c1d723e */ /* 0x000fe200000010ff */
[----:B------:R-:W-:Y:S01]  /*4c20*/  STSM.16.M88.4 [R2+0x28b00], R24 ;  /* 0x028b001802007844 */ /* 0x000fe20000000200 */
[----:B------:R-:W-:Y:S01]  /*4c30*/  F2FP.BF16.F32.PACK_AB R30, R35, R34 ;  /* 0x00000022231e723e */ /* 0x000fe200000010ff */
[----:B------:R-:W-:Y:S01]  /*4c40*/  FADD.FTZ R21, R55, R28 ;  /* 0x0000001c37157221 */ /* 0x000fe20000010000 */
[----:B------:R-:W-:Y:S01]  /*4c50*/  F2FP.BF16.F32.PACK_AB R28, R43, R42 ;  /* 0x0000002a2b1c723e */ /* 0x000fe200000010ff */
[----:B------:R-:W2:Y:S01]  /*4c60*/  MUFU.EX2 R64, R64 ;  /* 0x0000004000407308 */ /* 0x000ea20000000800 */
[----:B-1----:R-:W-:Y:S01]  /*4c70*/  FADD.FTZ R15, R59, R20 ;  /* 0x000000143b0f7221 */ /* 0x002fe20000010000 */
[--C-:B------:R-:W-:Y:S01]  /*4c80*/  IMAD.MOV.U32 R60, RZ, RZ, R71.reuse ;  /* 0x000000ffff3c7224 */ /* 0x100fe200078e0047 */
[----:B0-----:R-:W-:Y:S01]  /*4c90*/  F2FP.BF16.F32.PACK_AB R4, R55, R38 ;  /* 0x000000263704723e */ /* 0x001fe200000010ff */
[--C-:B------:R-:W-:Y:S01]  /*4ca0*/  IMAD.MOV.U32 R55, RZ, RZ, R71.reuse ;  /* 0x000000ffff377224 */ /* 0x100fe200078e0047 */
[----:B------:R-:W-:Y:S01]  /*4cb0*/  F2FP.BF16.F32.PACK_AB R6, R53, R46 ;  /* 0x0000002e3506723e */ /* 0x000fe200000010ff */
[----:B------:R-:W-:-:S02]  /*4cc0*/  IMAD.MOV.U32 R48, RZ, RZ, R71 ;  /* 0x000000ffff307224 */ /* 0x000fc400078e0047 */
[----:B------:R-:W0:Y:S01]  /*4cd0*/  MUFU.EX2 R54, R54 ;  /* 0x0000003600367308 */ /* 0x000e220000000800 */
[C---:B---3--:R-:W-:Y:S01]  /*4ce0*/  FADD.FTZ R20, R62.reuse, R15 ;  /* 0x0000000f3e147221 */ /* 0x048fe20000010000 */
[----:B------:R-:W-:Y:S01]  /*4cf0*/  F2FP.BF16.F32.PACK_AB R31, R62, R59 ;  /* 0x0000003b3e1f723e */ /* 0x000fe200000010ff */
[----:B------:R-:W-:Y:S02]  /*4d00*/  IMAD.MOV.U32 R62, RZ, RZ, R71 ;  /* 0x000000ffff3e7224 */ /* 0x000fe400078e0047 */
[----:B------:R-:W-:Y:S01]  /*4d10*/  FADD.FTZ R15, R3, R20 ;  /* 0x00000014030f7221 */ /* 0x000fe20000010000 */
[----:B------:R-:W-:Y:S01]  /*4d20*/  FADD.FTZ R20, R46, R21 ;  /* 0x000000152e147221 */ /* 0x000fe20000010000 */
[----:B------:R1:W-:Y:S01]  /*4d30*/  STSM.16.M88.4 [R2+0x2a300], R28 ;  /* 0x02a3001c02007844 */ /* 0x0003e20000000200 */
[----:B------:R-:W3:Y:S01]  /*4d40*/  MUFU.EX2 R61, R61 ;  /* 0x0000003d003d7308 */ /* 0x000ee20000000800 */
[----:B--2---:R-:W-:Y:S01]  /*4d50*/  FADD.FTZ R15, R64, R15 ;  /* 0x0000000f400f7221 */ /* 0x004fe20000010000 */
[----:B------:R-:W-:Y:S01]  /*4d60*/  FADD.FTZ R20, R53, R20 ;  /* 0x0000001435147221 */ /* 0x000fe20000010000 */
[----:B------:R-:W-:-:S02]  /*4d70*/  IMAD.MOV.U32 R59, RZ, RZ, R71 ;  /* 0x000000ffff3b7224 */ /* 0x000fc400078e0047 */
[--C-:B------:R-:W-:Y:S02]  /*4d80*/  IMAD.MOV.U32 R53, RZ, RZ, R71.reuse ;  /* 0x000000ffff357224 */ /* 0x100fe400078e0047 */
[----:B------:R-:W-:Y:S01]  /*4d90*/  FADD.FTZ R5, R45, R20 ;  /* 0x000000142d057221 */ /* 0x000fe20000010000 */
[----:B------:R-:W-:Y:S01]  /*4da0*/  IMAD.MOV.U32 R43, RZ, RZ, R71 ;  /* 0x000000ffff2b7224 */ /* 0x000fe200078e0047 */
[----:B------:R-:W2:Y:S01]  /*4db0*/  MUFU.EX2 R63, R63 ;  /* 0x0000003f003f7308 */ /* 0x000ea20000000800 */
[----:B0-----:R-:W-:Y:S01]  /*4dc0*/  FADD.FTZ R36, R54, R15 ;  /* 0x0000000f36247221 */ /* 0x001fe20000010000 */
[----:B------:R-:W-:Y:S01]  /*4dd0*/  FADD.FTZ R9, R52, R5 ;  /* 0x0000000534097221 */ /* 0x000fe20000010000 */
[----:B------:R-:W-:Y:S01]  /*4de0*/  F2FP.BF16.F32.PACK_AB R5, R64, R3 ;  /* 0x000000034005723e */ /* 0x000fe200000010ff */
[----:B------:R-:W-:Y:S02]  /*4df0*/  IMAD.MOV.U32 R64, RZ, RZ, R71 ;  /* 0x000000ffff407224 */ /* 0x000fe400078e0047 */
[----:B------:R-:W-:Y:S01]  /*4e00*/  FADD.FTZ R10, R40, R9 ;  /* 0x00000009280a7221 */ /* 0x000fe20000010000 */
[--C-:B------:R-:W-:Y:S01]  /*4e10*/  IMAD.MOV.U32 R42, RZ, RZ, R71.reuse ;  /* 0x000000ffff2a7224 */ /* 0x100fe200078e0047 */
[----:B------:R-:W0:Y:S01]  /*4e20*/  MUFU.EX2 R56, R72 ;  /* 0x0000004800387308 */ /* 0x000e220000000800 */
[----:B---3--:R-:W-:Y:S01]  /*4e30*/  FADD.FTZ R36, R61, R36 ;  /* 0x000000243d247221 */ /* 0x008fe20000010000 */
[----:B------:R-:W-:-:S02]  /*4e40*/  IMAD.MOV.U32 R41, RZ, RZ, R71 ;  /* 0x000000ffff297224 */ /* 0x000fc400078e0047 */
[--C-:B------:R-:W-:Y:S02]  /*4e50*/  IMAD.MOV.U32 R38, RZ, RZ, R71.reuse ;  /* 0x000000ffff267224 */ /* 0x100fe400078e0047 */
[--C-:B------:R-:W-:Y:S02]  /*4e60*/  IMAD.MOV.U32 R37, RZ, RZ, R71.reuse ;  /* 0x000000ffff257224 */ /* 0x100fe400078e0047 */
[----:B------:R-:W3:Y:S01]  /*4e70*/  MUFU.EX2 R67, R67 ;  /* 0x0000004300437308 */ /* 0x000ee20000000800 */
[----:B--2---:R-:W-:Y:S01]  /*4e80*/  FADD.FTZ R7, R63, R36 ;  /* 0x000000243f077221 */ /* 0x004fe20000010000 */
[--C-:B------:R-:W-:Y:S02]  /*4e90*/  IMAD.MOV.U32 R36, RZ, RZ, R71.reuse ;  /* 0x000000ffff247224 */ /* 0x100fe400078e0047 */
[--C-:B------:R-:W-:Y:S02]  /*4ea0*/  IMAD.MOV.U32 R35, RZ, RZ, R71.reuse ;  /* 0x000000ffff237224 */ /* 0x100fe400078e0047 */
[----:B------:R-:W-:-:S02]  /*4eb0*/  IMAD.MOV.U32 R34, RZ, RZ, R71 ;  /* 0x000000ffff227224 */ /* 0x000fc400078e0047 */
[----:B------:R-:W2:Y:S01]  /*4ec0*/  MUFU.EX2 R47, R47 ;  /* 0x0000002f002f7308 */ /* 0x000ea20000000800 */
[C---:B0-----:R-:W-:Y:S01]  /*4ed0*/  FADD.FTZ R8, R56.reuse, R7 ;  /* 0x0000000738087221 */ /* 0x041fe20000010000 */
[----:B------:R-:W-:Y:S01]  /*4ee0*/  F2FP.BF16.F32.PACK_AB R7, R61, R54 ;  /* 0x000000363d07723e */ /* 0x000fe200000010ff */
[--C-:B------:R-:W-:Y:S01]  /*4ef0*/  IMAD.MOV.U32 R61, RZ, RZ, R71.reuse ;  /* 0x000000ffff3d7224 */ /* 0x100fe200078e0047 */
[----:B------:R-:W-:Y:S01]  /*4f00*/  F2FP.BF16.F32.PACK_AB R9, R56, R63 ;  /* 0x0000003f3809723e */ /* 0x000fe200000010ff */
[--C-:B------:R-:W-:Y:S02]  /*4f10*/  IMAD.MOV.U32 R63, RZ, RZ, R71.reuse ;  /* 0x000000ffff3f7224 */ /* 0x100fe400078e0047 */
[----:B------:R0:W-:Y:S01]  /*4f20*/  STSM.16.M88.4 [R2+0x2bb00], R4 ;  /* 0x02bb000402007844 */ /* 0x0001e20000000200 */
[----:B------:R-:W4:Y:S01]  /*4f30*/  MUFU.EX2 R70, R70 ;  /* 0x0000004600467308 */ /* 0x000f220000000800 */
[----:B---3--:R-:W-:Y:S01]  /*4f40*/  FADD.FTZ R3, R67, R8 ;  /* 0x0000000843037221 */ /* 0x008fe20000010000 */
[----:B------:R-:W-:-:S02]  /*4f50*/  IMAD.MOV.U32 R56, RZ, RZ, R71 ;  /* 0x000000ffff387224 */ /* 0x000fc400078e0047 */
[--C-:B------:R-:W-:Y:S02]  /*4f60*/  IMAD.MOV.U32 R54, RZ, RZ, R71.reuse ;  /* 0x000000ffff367224 */ /* 0x100fe400078e0047 */
[--C-:B------:R-:W-:Y:S02]  /*4f70*/  IMAD.MOV.U32 R33, RZ, RZ, R71.reuse ;  /* 0x000000ffff217224 */ /* 0x100fe400078e0047 */
[----:B------:R-:W3:Y:S01]  /*4f80*/  MUFU.EX2 R39, R39 ;  /* 0x0000002700277308 */ /* 0x000ee20000000800 */
[----:B--2---:R-:W-:Y:S01]  /*4f90*/  FADD.FTZ R10, R47, R10 ;  /* 0x0000000a2f0a7221 */ /* 0x004fe20000010000 */
[--C-:B-1----:R-:W-:Y:S02]  /*4fa0*/  IMAD.MOV.U32 R31, RZ, RZ, R71.reuse ;  /* 0x000000ffff1f7224 */ /* 0x102fe400078e0047 */
[--C-:B------:R-:W-:Y:S02]  /*4fb0*/  IMAD.MOV.U32 R30, RZ, RZ, R71.reuse ;  /* 0x000000ffff1e7224 */ /* 0x100fe400078e0047 */
[----:B------:R-:W-:-:S02]  /*4fc0*/  IMAD.MOV.U32 R29, RZ, RZ, R71 ;  /* 0x000000ffff1d7224 */ /* 0x000fc400078e0047 */
[----:B------:R-:W1:Y:S01]  /*4fd0*/  MUFU.EX2 R77, R77 ;  /* 0x0000004d004d7308 */ /* 0x000e620000000800 */
[----:B----4-:R-:W-:Y:S01]  /*4fe0*/  FADD.FTZ R8, R70, R3 ;  /* 0x0000000346087221 */ /* 0x010fe20000010000 */
[----:B0-----:R-:W-:Y:S02]  /*4ff0*/  IMAD.U32 R6, RZ, RZ, UR14 ;  /* 0x0000000eff067e24 */ /* 0x001fe4000f8e00ff */
[--C-:B------:R-:W-:Y:S02]  /*5000*/  IMAD.MOV.U32 R28, RZ, RZ, R71.reuse ;  /* 0x000000ffff1c7224 */ /* 0x100fe400078e0047 */
[--C-:B------:R-:W-:Y:S02]  /*5010*/  IMAD.MOV.U32 R27, RZ, RZ, R71.reuse ;  /* 0x000000ffff1b7224 */ /* 0x100fe400078e0047 */
[----:B------:R-:W0:Y:S01]  /*5020*/  MUFU.EX2 R44, R44 ;  /* 0x0000002c002c7308 */ /* 0x000e220000000800 */
[----:B---3--:R-:W-:Y:S01]  /*5030*/  FADD.FTZ R3, R39, R10 ;  /* 0x0000000a27037221 */ /* 0x008fe20000010000 */
[----:B------:R-:W-:Y:S01]  /*5040*/  F2FP.BF16.F32.PACK_AB R10, R47, R40 ;  /* 0x000000282f0a723e */ /* 0x000fe200000010ff */
[----:B------:R-:W-:-:S02]  /*5050*/  IMAD.MOV.U32 R40, RZ, RZ, R71 ;  /* 0x000000ffff287224 */ /* 0x000fc400078e0047 */
[--C-:B------:R-:W-:Y:S02]  /*5060*/  IMAD.MOV.U32 R26, RZ, RZ, R71.reuse ;  /* 0x000000ffff1a7224 */ /* 0x100fe400078e0047 */
[--C-:B------:R-:W-:Y:S01]  /*5070*/  IMAD.MOV.U32 R25, RZ, RZ, R71.reuse ;  /* 0x000000ffff197224 */ /* 0x100fe200078e0047 */
[----:B------:R-:W2:Y:S01]  /*5080*/  MUFU.EX2 R68, R68 ;  /* 0x0000004400447308 */ /* 0x000ea20000000800 */
[----:B-1----:R-:W-:Y:S01]  /*5090*/  FADD.FTZ R11, R77, R8 ;  /* 0x000000084d0b7221 */ /* 0x002fe20000010000 */
[----:B------:R-:W-:Y:S01]  /*50a0*/  F2FP.BF16.F32.PACK_AB R8, R52, R45 ;  /* 0x0000002d3408723e */ /* 0x000fe200000010ff */
[----:B------:R-:W-:-:S05]  /*50b0*/  IMAD.MOV.U32 R52, RZ, RZ, R71 ;  /* 0x000000ffff347224 */ /* 0x000fca00078e0047 */
        /* <DEDUP_REMOVED lines=11> */
[----:B0-----:R-:W-:Y:S01]  /*5170*/  FADD.FTZ R24, R80, R11 ;  /* 0x0000000b50187221 */ /* 0x001fe20000010000 */
[----:B------:R-:W-:Y:S01]  /*5180*/  F2FP.BF16.F32.PACK_AB R11, R70, R67 ;  /* 0x00000043460b723e */ /* 0x000fe200000010ff */
[--C-:B------:R-:W-:Y:S02]  /*5190*/  IMAD.MOV.U32 R70, RZ, RZ, R71.reuse ;  /* 0x000000ffff467224 */ /* 0x100fe400078e0047 */
[--C-:B------:R-:W-:Y:S02]  /*51a0*/  IMAD.MOV.U32 R67, RZ, RZ, R71.reuse ;  /* 0x000000ffff437224 */ /* 0x100fe400078e0047 */
[----:B------:R-:W-:Y:S01]  /*51b0*/  STSM.16.M88.4 [R2+0x2d300], R8 ;  /* 0x02d3000802007844 */ /* 0x000fe20000000200 */
[----:B------:R-:W0:Y:S01]  /*51c0*/  MUFU.EX2 R12, R12 ;  /* 0x0000000c000c7308 */ /* 0x000e220000000800 */
[C---:B--2---:R-:W-:Y:S01]  /*51d0*/  FADD.FTZ R3, R49.reuse, R20 ;  /* 0x0000001431037221 */ /* 0x044fe20000010000 */
[----:B------:R-:W-:Y:S01]  /*51e0*/  F2FP.BF16.F32.PACK_AB R46, R49, R32 ;  /* 0x00000020312e723e */ /* 0x000fe200000010ff */
[----:B------:R-:W-:-:S02]  /*51f0*/  IMAD.MOV.U32 R49, RZ, RZ, R71 ;  /* 0x000000ffff317224 */ /* 0x000fc400078e0047 */
[----:B------:R-:W-:-:S03]  /*5200*/  IMAD.MOV.U32 R32, RZ, RZ, R71 ;  /* 0x000000ffff207224 */ /* 0x000fc600078e0047 */
[----:B------:R-:W2:Y:S01]  /*5210*/  MUFU.EX2 R73, R73 ;  /* 0x0000004900497308 */ /* 0x000ea20000000800 */
[C---:B-1----:R-:W-:Y:S01]  /*5220*/  FADD.FTZ R24, R69.reuse, R24 ;  /* 0x0000001845187221 */ /* 0x042fe20000010000 */
[----:B------:R-:W-:Y:S01]  /*5230*/  F2FP.BF16.F32.PACK_AB R47, R69, R80 ;  /* 0x00000050452f723e */ /* 0x000fe200000010ff */
[----:B------:R-:W-:-:S04]  /*5240*/  IMAD.MOV.U32 R69, RZ, RZ, R71 ;  /* 0x000000ffff457224 */ /* 0x000fc800078e0047 */
[----:B------:R1:W-:Y:S01]  /*5250*/  STSM.16.M88.4 [R2+0x2eb00], R44 ;  /* 0x02eb002c02007844 */ /* 0x0003e20000000200 */
[----:B------:R-:W3:Y:S01]  /*5260*/  MUFU.EX2 R51, R51 ;  /* 0x0000003300337308 */ /* 0x000ee20000000800 */
[----:B0-----:R-:W-:-:S07]  /*5270*/  FADD.FTZ R4, R12, R3 ;  /* 0x000000030c047221 */ /* 0x001fce0000010000 */
[----:B------:R-:W0:Y:S01]  /*5280*/  MUFU.EX2 R14, R14 ;  /* 0x0000000e000e7308 */ /* 0x000e220000000800 */
[----:B--2---:R-:W-:Y:S01]  /*5290*/  FADD.FTZ R3, R73, R24 ;  /* 0x0000001849037221 */ /* 0x004fe20000010000 */
[--C-:B------:R-:W-:Y:S02]  /*52a0*/  IMAD.MOV.U32 R24, RZ, RZ, R71.reuse ;  /* 0x000000ffff187224 */ /* 0x100fe400078e0047 */
[----:B-1----:R-:W-:-:S04]  /*52b0*/  IMAD.MOV.U32 R47, RZ, RZ, R71 ;  /* 0x000000ffff2f7224 */ /* 0x002fc800078e0047 */
[----:B------:R-:W1:Y:S01]  /*52c0*/  MUFU.EX2 R57, R57 ;  /* 0x0000003900397308 */ /* 0x000e620000000800 */
[C---:B---3--:R-:W-:Y:S01]  /*52d0*/  F2FP.BF16.F32.PACK_AB R72, R51.reuse, R12 ;  /* 0x0000000c3348723e */ /* 0x048fe200000010ff */
[----:B------:R-:W-:Y:S01]  /*52e0*/  FADD.FTZ R5, R51, R4 ;  /* 0x0000000433057221 */ /* 0x000fe20000010000 */
[--C-:B------:R-:W-:Y:S02]  /*52f0*/  IMAD.MOV.U32 R51, RZ, RZ, R71.reuse ;  /* 0x000000ffff337224 */ /* 0x100fe400078e0047 */
[--C-:B------:R-:W-:Y:S02]  /*5300*/  IMAD.MOV.U32 R46, RZ, RZ, R71.reuse ;  /* 0x000000ffff2e7224 */ /* 0x100fe400078e0047 */
[----:B------:R-:W-:Y:S01]  /*5310*/  IMAD.MOV.U32 R45, RZ, RZ, R71 ;  /* 0x000000ffff2d7224 */ /* 0x000fe200078e0047 */
[----:B------:R-:W2:Y:S01]  /*5320*/  MUFU.EX2 R76, R76 ;  /* 0x0000004c004c7308 */ /* 0x000ea20000000800 */
[----:B0-----:R-:W-:Y:S01]  /*5330*/  FADD.FTZ R4, R14, R5 ;  /* 0x000000050e047221 */ /* 0x001fe20000010000 */
[----:B------:R-:W-:-:S06]  /*5340*/  IMAD.MOV.U32 R44, RZ, RZ, R71 ;  /* 0x000000ffff2c7224 */ /* 0x000fcc00078e0047 */
[----:B------:R-:W-:Y:S01]  /*5350*/  MUFU.EX2 R66, R66 ;  /* 0x0000004200427308 */ /* 0x000fe20000000800 */
[C---:B-1----:R-:W-:Y:S01]  /*5360*/  F2FP.BF16.F32.PACK_AB R74, R57.reuse, R14 ;  /* 0x0000000e394a723e */ /* 0x042fe200000010ff */
[----:B------:R-:W-:Y:S01]  /*5370*/  FADD.FTZ R4, R57, R4 ;  /* 0x0000000439047221 */ /* 0x000fe20000010000 */
[----:B------:R-:W-:-:S05]  /*5380*/  IMAD.MOV.U32 R57, RZ, RZ, R71 ;  /* 0x000000ffff397224 */ /* 0x000fca00078e0047 */
[----:B------:R-:W0:Y:S01]  /*5390*/  MUFU.EX2 R65, R65 ;  /* 0x0000004100417308 */ /* 0x000e220000000800 */
[C---:B--2---:R-:W-:Y:S01]  /*53a0*/  F2FP.BF16.F32.PACK_AB R73, R76.reuse, R73 ;  /* 0x000000494c49723e */ /* 0x044fe200000010ff */
[----:B------:R-:W-:Y:S01]  /*53b0*/  FADD.FTZ R3, R76, R3 ;  /* 0x000000034c037221 */ /* 0x000fe20000010000 */
[----:B0-----:R-:W-:-:S03]  /*53c0*/  F2FP.BF16.F32.PACK_AB R75, R65, R66 ;  /* 0x00000042414b723e */ /* 0x001fc600000010ff */
[----:B------:R-:W-:Y:S02]  /*53d0*/  FADD.FTZ R66, R66, R3 ;  /* 0x0000000342427221 */ /* 0x000fe40000010000 */
[----:B------:R0:W-:Y:S02]  /*53e0*/  STSM.16.M88.4 [R2+0x30300], R72 ;  /* 0x0303004802007844 */ /* 0x0001e40000000200 */
[----:B------:R-:W-:Y:S01]  /*53f0*/  FADD.FTZ R3, R65, R66 ;  /* 0x0000004241037221 */ /* 0x000fe20000010000 */
[--C-:B------:R-:W-:Y:S01]  /*5400*/  IMAD.MOV.U32 R66, RZ, RZ, R71.reuse ;  /* 0x000000ffff427224 */ /* 0x100fe200078e0047 */
[----:B------:R1:W-:Y:S06]  /*5410*/  MEMBAR.ALL.CTA ;  /* 0x0000000000007992 */ /* 0x0003ec0000008000 */
[----:B-1----:R-:W1:Y:S01]  /*5420*/  FENCE.VIEW.ASYNC.S ;  /* 0x00000000000073c6 */ /* 0x002e620000000000 */
[----:B------:R-:W-:Y:S01]  /*5430*/  IMAD.MOV.U32 R65, RZ, RZ, R71 ;  /* 0x000000ffff417224 */ /* 0x000fe200078e0047 */
[----:B-1----:R-:W-:Y:S01]  /*5440*/  NOP ;  /* 0x0000000000007918 */ /* 0x002fe20000000000 */
[----:B------:R-:W-:Y:S05]  /*5450*/  @!P2 BRA `(.L_x_9930) ;  /* 0x0000004000c8a947 */ /* 0x000fea0003800000 */
        /* <DEDUP_REMOVED lines=28> */
.L_x_9939:
        /* <DEDUP_REMOVED lines=10> */
.L_x_9932:
[----:B------:R-:W-:Y:S01]  /*56c0*/  ULEA UR4, UR36, UR37, 0x3 ;  /* 0x0000002524047291 */ /* 0x000fe2000f8e183f */
[----:B------:R-:W-:-:S05]  /*56d0*/  IMAD.U32 R0, RZ, RZ, UR38 ;  /* 0x00000026ff007e24 */ /* 0x000fca000f8e00ff */
[----:B------:R-:W-:-:S04]  /*56e0*/  SHF.L.U32 R0, R0, 0x1f, RZ ;  /* 0x0000001f00007819 */ /* 0x000fc800000006ff */
[----:B------:R1:W2:Y:S01]  /*56f0*/  SYNCS.PHASECHK.TRANS64.TRYWAIT P2, [UR4+0x31c30], R0 ;  /* 0x031c3000ff0075a7 */ /* 0x0002a20008040144 */
[----:B------:R-:W-:Y:S05]  /*5700*/  @!P0 BRA `(.L_x_9933) ;  /* 0x0000000000048947 */ /* 0x000fea0003800000 */
[----:B------:R-:W-:Y:S01]  /*5710*/  BPT.TRAP 0x1 ;  /* 0x000000040000795c */ /* 0x000fe20000300000 */
.L_x_9933:
[----:B--2---:R-:W-:Y:S05]  /*5720*/  @P2 BRA `(.L_x_9931) ;  /* 0x0000000000082947 */ /* 0x004fea0003800000 */
[----:B------:R-:W2:Y:S02]  /*5730*/  SYNCS.PHASECHK.TRANS64.TRYWAIT P2, [UR4+0x31c30], R0 ;  /* 0x031c3000ff0075a7 */ /* 0x000ea40008040144 */
[----:B--2---:R-:W-:Y:S05]  /*5740*/  @!P2 BRA `(.L_x_9934) ;  /* 0x000000e80080a947 */ /* 0x004fea0003800000 */
.L_x_9931:
[----:B------:R-:W3:Y:S01]  /*5750*/  S2R R8, SR_TID.X ;  /* 0x0000000000087919 */ /* 0x000ee20000002100 */
        /* <DEDUP_REMOVED lines=29> */
[----:B-12---:R-:W-:Y:S01]  /*5930*/  VIADD R0, R8, 0x8 ;  /* 0x0000000808007836 */ /* 0x006fe20000000000 */
        /* <DEDUP_REMOVED lines=63> */
[----:B0-----:R-:W-:-:S06]  /*5d30*/  WARPGROUP.ARRIVE ;  /* 0x00000000000079c5 */ /* 0x001fcc0000000000 */
        /* <DEDUP_REMOVED lines=261> */
.L_x_9936:
[----:B------:R-:W-:Y:S01]  /*6d90*/  ULEA UR4, UR6, UR37, 0x3 ;  /* 0x0000002506047291 */ /* 0x000fe2000f8e183f */
[----:B------:R-:W-:-:S05]  /*6da0*/  IMAD.U32 R0, RZ, RZ, UR39 ;  /* 0x00000027ff007e24 */ /* 0x000fca000f8e00ff */
[----:B------:R-:W-:-:S04]  /*6db0*/  SHF.L.U32 R0, R0, 0x1f, RZ ;  /* 0x0000001f00007819 */ /* 0x000fc800000006ff */
[----:B------:R0:W1:Y:S01]  /*6dc0*/  SYNCS.PHASECHK.TRANS64.TRYWAIT P2, [UR4+0x31c50], R0 ;  /* 0x031c5000ff0075a7 */ /* 0x0000620008040144 */
[----:B------:R-:W-:Y:S05]  /*6dd0*/  @!P0 BRA `(.L_x_9937) ;  /* 0x0000000000048947 */ /* 0x000fea0003800000 */
[----:B------:R-:W-:Y:S01]  /*6de0*/  BPT.TRAP 0x1 ;  /* 0x000000040000795c */ /* 0x000fe20000300000 */
.L_x_9937:
[----:B-1----:R-:W-:Y:S05]  /*6df0*/  @P2 BRA `(.L_x_9935) ;  /* 0x0000000000082947 */ /* 0x002fea0003800000 */
[----:B------:R-:W1:Y:S02]  /*6e00*/  SYNCS.PHASECHK.TRANS64.TRYWAIT P2, [UR4+0x31c50], R0 ;  /* 0x031c5000ff0075a7 */ /* 0x000e640008040144 */
[----:B-1----:R-:W-:Y:S05]  /*6e10*/  @!P2 BRA `(.L_x_9938) ;  /* 0x000000d000e4a947 */ /* 0x002fea0003800000 */
.L_x_9935:
        /* <DEDUP_REMOVED lines=9> */
[----:B-1----:R-:W-:Y:S01]  /*6eb0*/  IMAD.MOV.U32 R9, RZ, RZ, -0x2 ;  /* 0xfffffffeff097424 */ /* 0x002fe200078e00ff */
[----:B------:R-:W-:Y:S01]  /*6ec0*/  UMOV UR32, UR10 ;  /* 0x0000000a00207c82 */ /* 0x000fe20008000000 */
[----:B------:R-:W-:Y:S01]  /*6ed0*/  UMOV UR39, UR38 ;  /* 0x0000002600277c82 */ /* 0x000fe20008000000 */
[----:B------:R-:W-:-:S04]  /*6ee0*/  ULOP3.LUT UR4, UR4, 0x2400000, URZ, 0xfc, !UPT ;  /* 0x0240000004047892 */ /* 0x000fc8000f8efc3f */
[----:B------:R-:W-:Y:S02]  /*6ef0*/  UIMAD UR11, UR6, 0x6c0, UR4 ;  /* 0x000006c0060b78a4 */ /* 0x000fe4000f8e0204 */
[----:B------:R-:W-:-:S04]  /*6f00*/  UIMAD UR4, UR61, 0xc0, URZ ;  /* 0x000000c03d0478a4 */ /* 0x000fc8000f8e023f */
[----:B------:R-:W-:Y:S01]  /*6f10*/  UIMAD UR4, UR7, -0x90, UR4 ;  /* 0xffffff70070478a4 */ /* 0x000fe2000f8e0204 */
[----:B------:R-:W-:Y:S02]  /*6f20*/  UMOV UR34, UR11 ;  /* 0x0000000b00227c82 */ /* 0x000fe40008000000 */
[----:B------:R-:W-:Y:S01]  /*6f30*/  HGMMA.64x96x16.F32.BF16 R24, gdesc[UR32].tnspB, R24, gsb0 ;  /* 0x41600000201879f0 */ /* 0x000fe20008001818 */
[----:B------:R-:W-:Y:S02]  /*6f40*/  UIADD3 UR32, UR10, 0x180, URZ ;  /* 0x000001800a207890 */ /* 0x000fe4000fffe03f */
[----:B------:R-:W-:Y:S01]  /*6f50*/  UIADD3 UR34, UR11, 0x40, URZ ;  /* 0x000000400b227890 */ /* 0x000fe2000fffe03f */
[----:B------:R-:W-:Y:S01]  /*6f60*/  UMOV UR33, 0xc0000010 ;  /* 0xc000001000217882 */ /* 0x000fe20000000000 */
[----:B------:R-:W-:Y:S01]  /*6f70*/  UMOV UR35, 0x80000020 ;  /* 0x8000002000237882 */ /* 0x000fe20000000000 */
[----:B------:R-:W-:-:S04]  /*6f80*/  UIADD3 UR4, UR4, 0x1, UR15 ;  /* 0x0000000104047890 */ /* 0x000fc8000fffe00f */
[----:B------:R-:W-:-:S03]  /*6f90*/  UIADD3 UR4, UR4, -UR14, URZ ;  /* 0x8000000e04047290 */ /* 0x000fc6000fffe03f */
[----:B------:R-:W-:-:S03]  /*6fa0*/  ULDC UR14, c[0x0][0x988] ;  /* 0x00026200000e7ab9 */ /* 0x000fc60000000800 */
[----:B------:R-:W-:Y:S01]  /*6fb0*/  IMAD R8, R22, R9, UR4 ;  /* 0x0000000416087e24 */ /* 0x000fe2000f8e0209 */
[----:B------:R-:W-:Y:S01]  /*6fc0*/  UMOV UR4, UR14 ;  /* 0x0000000e00047c82 */ /* 0x000fe20008000000 */
[----:B------:R-:W-:Y:S02]  /*6fd0*/  R2UR UR14, R6 ;  /* 0x00000000060e72ca */ /* 0x000fe400000e0000 */
[----:B------:R-:W-:-:S04]  /*6fe0*/  IMAD.IADD R8, R23, 0x1, R8 ;  /* 0x0000000117087824 */ /* 0x000fc800078e0208 */
[C---:B------:R-:W-:Y:S01]  /*6ff0*/  VIADD R13, R8.reuse, 0x8 ;  /* 0x00000008080d7836 */ /* 0x040fe20000000000 */
[C---:B------:R-:W-:Y:S02]  /*7000*/  ISETP.GT.AND P2, PT, R8.reuse, RZ, PT ;  /* 0x000000ff0800720c */ /* 0x040fe40003f44270 */
[----:B------:R-:W-:Y:S02]  /*7010*/  ISETP.GT.AND P3, PT, R8, 0x1, PT ;  /* 0x000000010800780c */ /* 0x000fe40003f64270 */
[----:B------:R-:W-:Y:S02]  /*7020*/  FSEL R136, R136, -INF , P2 ;  /* 0xff80000088887808 */ /* 0x000fe40001000000 */
[----:B------:R-:W-:Y:S01]  /*7030*/  ISETP.GT.AND P2, PT, R8, 0x8, PT ;  /* 0x000000080800780c */ /* 0x000fe20003f44270 */
[----:B------:R-:W-:Y:S01]  /*7040*/  UISETP.GT.AND UP0, UPT, UR7, UR14, UPT ;  /* 0x0000000e0700728c */ /* 0x000fe2000bf04270 */
        /* <DEDUP_REMOVED lines=34> */
[----:B------:R-:W-:Y:S02]  /*7270*/  WARPGROUP.DEPBAR.LE gsb0, 0x0 ;  /* 0x00008000000079c5 */ /* 0x000fe40000010000 */
[----:B------:R-:W-:Y:S01]  /*7280*/  WARPGROUP.ARRIVE ;  /* 0x00000000000079c5 */ /* 0x000fe20000000000 */
[----:B------:R-:W-:Y:S02]  /*7290*/  FMNMX.FTZ R9, R125, R0, !PT ;  /* 0x000000007d097209 */ /* 0x000fe40007810000 */
[----:B------:R-:W-:Y:S02]  /*72a0*/  ISETP.GT.AND P2, PT, R8, 0x38, PT ;  /* 0x000000380800780c */ /* 0x000fe40003f44270 */
[----:B------:R-:W-:Y:S01]  /*72b0*/  FSEL R113, R113, -INF , P3 ;  /* 0xff80000071717808 */ /* 0x000fe20001800000 */
[----:B------:R-:W-:Y:S01]  /*72c0*/  HGMMA.64x96x16.F32.BF16 R24, gdesc[UR32].tnspB, R24, gsb0 ;  /* 0x41600000201879f0 */ /* 0x000fe20008001818 */
[----:B------:R-:W-:Y:S01]  /*72d0*/  UIADD3 UR32, UR10, 0x300, URZ ;  /* 0x000003000a207890 */ /* 0x000fe2000fffe03f */
[----:B------:R-:W-:Y:S01]  /*72e0*/  FMNMX.FTZ R0, R112, R9, !PT ;  /* 0x0000000970007209 */ /* 0x000fe20007810000 */
[----:B------:R-:W-:Y:S01]  /*72f0*/  UIADD3 UR34, UR11, 0x80, URZ ;  /* 0x000000800b227890 */ /* 0x000fe2000fffe03f */
[----:B------:R-:W-:Y:S01]  /*7300*/  ISETP.GT.AND P3, PT, R8, 0x39, PT ;  /* 0x000000390800780c */ /* 0x000fe20003f64270 */
[----:B------:R-:W-:Y:S01]  /*7310*/  UMOV UR33, 0xc0000010 ;  /* 0xc000001000217882 */ /* 0x000fe20000000000 */
[----:B------:R-:W-:Y:S01]  /*7320*/  UMOV UR35, 0x80000020 ;  /* 0x8000002000237882 */ /* 0x000fe20000000000 */
        /* <DEDUP_REMOVED lines=47> */
[----:B------:R-:W-:Y:S01]  /*7620*/  ISETP.GT.AND P3, PT, R8, 0x79, PT ;  /* 0x000000790800780c */ /* 0x000fe20003f64270 */
[----:B------:R-:W-:Y:S02]  /*7630*/  WARPGROUP.DEPBAR.LE gsb0, 0x0 ;  /* 0x00008000000079c5 */ /* 0x000fe40000010000 */
[----:B------:R-:W-:Y:S01]  /*7640*/  WARPGROUP.ARRIVE ;  /* 0x00000000000079c5 */ /* 0x000fe20000000000 */
[----:B------:R-:W-:-:S02]  /*7650*/  FSEL R84, R84, -INF , P2 ;  /* 0xff80000054547808 */ /* 0x000fc40001000000 */
        /* <DEDUP_REMOVED lines=19> */
[----:B------:R-:W-:Y:S02]  /*7790*/  FMNMX.FTZ R0, R76, R9, !PT ;  /* 0x000000094c007209 */ /* 0x000fe40007810000 */
[----:B------:R-:W-:Y:S02]  /*77a0*/  ISETP.GT.AND P3, PT, R13, RZ, PT ;  /* 0x000000ff0d00720c */ /* 0x000fe40003f64270 */
[----:B------:R-:W-:-:S02]  /*77b0*/  FMNMX.FTZ R9, R77, R0, !PT ;  /* 0x000000004d097209 */ /* 0x000fc40007810000 */
[C---:B------:R-:W-:Y:S02]  /*77c0*/  ISETP.GT.AND P4, PT, R13.reuse, 0x1, PT ;  /* 0x000000010d00780c */ /* 0x040fe40003f84270 */
[----:B------:R-:W-:Y:S01]  /*77d0*/  FSEL R138, R138, -INF , P3 ;  /* 0xff8000008a8a7808 */ /* 0x000fe20001800000 */
[----:B------:R-:W0:Y:S01]  /*77e0*/  SHFL.BFLY PT, R0, R9, 0x2, 0x1f ;  /* 0x0c401f0009007f89 */ /* 0x000e2200000e0000 */
[----:B------:R-:W-:Y:S02]  /*77f0*/  ISETP.GT.AND P5, PT, R13, 0x8, PT ;  /* 0x000000080d00780c */ /* 0x000fe40003fa4270 */
[----:B------:R-:W-:Y:S02]  /*7800*/  FSEL R139, R139, -INF , P4 ;  /* 0xff8000008b8b7808 */ /* 0x000fe40002000000 */
[----:B------:R-:W-:Y:S02]  /*7810*/  FMNMX.FTZ R20, R138, R5, !PT ;  /* 0x000000058a147209 */ /* 0x000fe40007810000 */
[----:B------:R-:W-:-:S02]  /*7820*/  ISETP.GT.AND P6, PT, R13, 0x9, PT ;  /* 0x000000090d00780c */ /* 0x000fc40003fc4270 */
[----:B------:R-:W-:Y:S02]  /*7830*/  FSEL R142, R142, -INF , P5 ;  /* 0xff8000008e8e7808 */ /* 0x000fe40002800000 */
[----:B------:R-:W-:Y:S02]  /*7840*/  FMNMX.FTZ R21, R139, R20, !PT ;  /* 0x000000148b157209 */ /* 0x000fe40007810000 */
[----:B------:R-:W-:Y:S02]  /*7850*/  FSEL R143, R143, -INF , P6 ;  /* 0xff8000008f8f7808 */ /* 0x000fe40003000000 */
[C---:B------:R-:W-:Y:S02]  /*7860*/  ISETP.GT.AND P3, PT, R13.reuse, 0x10, PT ;  /* 0x000000100d00780c */ /* 0x040fe40003f64270 */
[----:B------:R-:W-:Y:S02]  /*7870*/  ISETP.GT.AND P4, PT, R13, 0x11, PT ;  /* 0x000000110d00780c */ /* 0x000fe40003f84270 */
[----:B------:R-:W-:-:S02]  /*7880*/  FSEL R130, R130, -INF , P3 ;  /* 0xff80000082827808 */ /* 0x000fc40001800000 */
[----:B------:R-:W-:Y:S02]  /*7890*/  ISETP.GT.AND P5, PT, R13, 0x18, PT ;  /* 0x000000180d00780c */ /* 0x000fe40003fa4270 */
[----:B------:R-:W-:Y:S02]  /*78a0*/  FSEL R131, R131, -INF , P4 ;  /* 0xff80000083837808 */ /* 0x000fe40002000000 */
[----:B0-----:R-:W-:Y:S02]  /*78b0*/  FMNMX.FTZ R10, R9, R0, !PT ;  /* 0x00000000090a7209 */ /* 0x001fe40007810000 */
[----:B------:R-:W-:Y:S02]  /*78c0*/  ISETP.GT.AND P6, PT, R13, 0x19, PT ;  /* 0x000000190d00780c */ /* 0x000fe40003fc4270 */
[----:B------:R-:W-:Y:S01]  /*78d0*/  FSEL R134, R134, -INF , P5 ;  /* 0xff80000086867808 */ /* 0x000fe20002800000 */
[----:B------:R-:W0:Y:S01]  /*78e0*/  SHFL.BFLY PT, R11, R10, 0x1, 0x1f ;  /* 0x0c201f000a0b7f89 */ /* 0x000e2200000e0000 */
[----:B------:R-:W-:-:S02]  /*78f0*/  FSEL R135, R135, -INF , P6 ;  /* 0xff80000087877808 */ /* 0x000fc40003000000 */
[C---:B------:R-:W-:Y:S02]  /*7900*/  ISETP.GT.AND P3, PT, R13.reuse, 0x20, PT ;  /* 0x000000200d00780c */ /* 0x040fe40003f64270 */
[C---:B------:R-:W-:Y:S02]  /*7910*/  ISETP.GT.AND P4, PT, R13.reuse, 0x21, PT ;  /* 0x000000210d00780c */ /* 0x040fe40003f84270 */
[----:B------:R-:W-:Y:S02]  /*7920*/  FSEL R122, R122, -INF , P3 ;  /* 0xff8000007a7a7808 */ /* 0x000fe40001800000 */
[----:B------:R-:W-:Y:S02]  /*7930*/  ISETP.GT.AND P5, PT, R13, 0x28, PT ;  /* 0x000000280d00780c */ /* 0x000fe40003fa4270 */
[----:B------:R-:W-:Y:S02]  /*7940*/  FSEL R123, R123, -INF , P4 ;  /* 0xff8000007b7b7808 */ /* 0x000fe40002000000 */
[----:B------:R-:W-:-:S02]  /*7950*/  ISETP.GT.AND P6, PT, R13, 0x29, PT ;  /* 0x000000290d00780c */ /* 0x000fc40003fc4270 */
[----:B------:R-:W-:Y:S02]  /*7960*/  FSEL R126, R126, -INF , P5 ;  /* 0xff8000007e7e7808 */ /* 0x000fe40002800000 */
[----:B------:R-:W-:Y:S02]  /*7970*/  FSEL R127, R127, -INF , P6 ;  /* 0xff8000007f7f7808 */ /* 0x000fe40003000000 */
[C---:B------:R-:W-:Y:S02]  /*7980*/  ISETP.GT.AND P3, PT, R13.reuse, 0x30, PT ;  /* 0x000000300d00780c */ /* 0x040fe40003f64270 */
[----:B------:R-:W-:Y:S02]  /*7990*/  ISETP.GT.AND P4, PT, R13, 0x31, PT ;  /* 0x000000310d00780c */ /* 0x000fe40003f84270 */
[----:B------:R-:W-:Y:S02]  /*79a0*/  FSEL R114, R114, -INF , P3 ;  /* 0xff80000072727808 */ /* 0x000fe40001800000 */
[----:B0-----:R-:W-:-:S02]  /*79b0*/  FMNMX.FTZ R0, R10, R11, !PT ;  /* 0x0000000b0a007209 */ /* 0x001fc40007810000 */
[C---:B------:R-:W-:Y:S02]  /*79c0*/  ISETP.GT.AND P5, PT, R13.reuse, 0x38, PT ;  /* 0x000000380d00780c */ /* 0x040fe40003fa4270 */
[C---:B------:R-:W-:Y:S01]  /*79d0*/  FSETP.NEU.FTZ.AND P2, PT, R0.reuse, -INF , PT ;  /* 0xff8000000000780b */ /* 0x040fe20003f5d000 */
[----:B------:R-:W-:Y:S01]  /*79e0*/  FMUL.FTZ R11, R0, UR4 ;  /* 0x00000004000b7c20 */ /* 0x000fe20008410000 */
[----:B------:R-:W-:Y:S02]  /*79f0*/  ISETP.GT.AND P6, PT, R13, 0x39, PT ;  /* 0x000000390d00780c */ /* 0x000fe40003fc4270 */
[----:B------:R-:W-:Y:S02]  /*7a00*/  FSEL R118, R118, -INF , P5 ;  /* 0xff80000076767808 */ /* 0x000fe40002800000 */
[----:B------:R-:W-:Y:S01]  /*7a10*/  FSEL R9, R11, RZ, P2 ;  /* 0x000000ff0b097208 */ /* 0x000fe20001000000 */
[----:B------:R-:W-:Y:S02]  /*7a20*/  WARPGROUP.DEPBAR.LE gsb0, 0x0 ;  /* 0x00008000000079c5 */ /* 0x000fe40000010000 */
[----:B------:R-:W-:Y:S01]  /*7a30*/  WARPGROUP.ARRIVE ;  /* 0x00000000000079c5 */ /* 0x000fe20000000000 */
[----:B------:R-:W-:Y:S01]  /*7a40*/  FSEL R119, R119, -INF , P6 ;  /* 0xff80000077777808 */ /* 0x000fe20003000000 */
[--C-:B------:R-:W-:Y:S01]  /*7a50*/  FFMA.FTZ R14, R128, UR4, -R9.reuse ;  /* 0x00000004800e7c23 */ /* 0x100fe20008010809 */
[----:B------:R-:W-:Y:S01]  /*7a60*/  FMNMX.FTZ R128, R142, R21, !PT ;  /* 0x000000158e807209 */ /* 0x000fe20007810000 */
[--C-:B------:R-:W-:Y:S01]  /*7a70*/  FFMA.FTZ R15, R129, UR4, -R9.reuse ;  /* 0x00000004810f7c23 */ /* 0x100fe20008010809 */
[--C-:B------:R-:W-:Y:S01]  /*7a80*/  FFMA.FTZ R132, R132, UR4, -R9.reuse ;  /* 0x0000000484847c23 */ /* 0x100fe20008010809 */
[----:B------:R-:W-:Y:S01]  /*7a90*/  HGMMA.64x96x16.F32.BF16 R24, gdesc[UR32].tnspB, R24, gsb0 ;  /* 0x41600000201879f0 */ /* 0x000fe20008001818 */
[----:B------:R-:W-:Y:S01]  /*7aa0*/  UIADD3 UR32, UR10, 0x600, URZ ;  /* 0x000006000a207890 */ /* 0x000fe2000fffe03f */
[----:B------:R-:W-:Y:S01]  /*7ab0*/  FMNMX.FTZ R129, R143, R128, !PT ;  /* 0x000000808f817209 */ /* 0x000fe20007810000 */
[----:B------:R-:W-:Y:S01]  /*7ac0*/  UIADD3 UR34, UR11, 0x100, URZ ;  /* 0x000001000b227890 */ /* 0x000fe2000fffe03f */
[----:B------:R0:W-:Y:S01]  /*7ad0*/  MUFU.EX2 R20, R132 ;  /* 0x0000008400147308 */ /* 0x0001e20000000800 */
[----:B------:R-:W-:Y:S01]  /*7ae0*/  UMOV UR33, 0xc0000010 ;  /* 0xc000001000217882 */ /* 0x000fe20000000000 */
[----:B------:R-:W-:Y:S01]  /*7af0*/  UMOV UR35, 0x80000020 ;  /* 0x8000002000237882 */ /* 0x000fe20000000000 */
[----:B------:R-:W-:Y:S01]  /*7b00*/  FMNMX.FTZ R128, R130, R129, !PT ;  /* 0x0000008182807209 */ /* 0x000fe20007810000 */
[--C-:B------:R-:W-:Y:S01]  /*7b10*/  FFMA.FTZ R21, R133, UR4, -R9.reuse ;  /* 0x0000000485157c23 */ /* 0x100fe20008010809 */
[----:B------:R-:W-:Y:S01]  /*7b20*/  ISETP.GT.AND P3, PT, R13, 0x40, PT ;  /* 0x000000400d00780c */ /* 0x000fe20003f64270 */
[--C-:B------:R-:W-:Y:S01]  /*7b30*/  FFMA.FTZ R133, R116, UR4, -R9.reuse ;  /* 0x0000000474857c23 */ /* 0x100fe20008010809 */
[----:B------:R-:W-:Y:S01]  /*7b40*/  FMNMX.FTZ R129, R131, R128, !PT ;  /* 0x0000008083817209 */ /* 0x000fe20007810000 */
[--C-:B------:R-:W-:Y:S01]  /*7b50*/  FFMA.FTZ R10, R136, UR4, -R9.reuse ;  /* 0x00000004880a7c23 */ /* 0x100fe20008010809 */
[--C-:B0-----:R-:W-:Y:S01]  /*7b60*/  FFMA.FTZ R132, R125, UR4, -R9.reuse ;  /* 0x000000047d847c23 */ /* 0x101fe20008010809 */
[----:B------:R-:W-:Y:S01]  /*7b70*/  FSEL R125, R115, -INF , P4 ;  /* 0xff800000737d7808 */ /* 0x000fe20002000000 */
[--C-:B------:R-:W-:Y:S01]  /*7b80*/  FFMA.FTZ R136, R117, UR4, -R9.reuse ;  /* 0x0000000475887c23 */ /* 0x100fe20008010809 */
[----:B------:R-:W-:Y:S01]  /*7b90*/  FMNMX.FTZ R128, R134, R129, !PT ;  /* 0x0000008186807209 */ /* 0x000fe20007810000 */
[----:B------:R0:W-:Y:S01]  /*7ba0*/  MUFU.EX2 R115, R132 ;  /* 0x0000008400737308 */ /* 0x0001e20000000800 */
[----:B------:R-:W-:Y:S01]  /*7bb0*/  ISETP.GT.AND P4, PT, R13, 0x41, PT ;  /* 0x000000410d00780c */ /* 0x000fe20003f84270 */
[--C-:B------:R-:W-:Y:S01]  /*7bc0*/  FFMA.FTZ R11, R137, UR4, -R9.reuse ;  /* 0x00000004890b7c23 */ /* 0x100fe20008010809 */
[----:B------:R-:W-:Y:S01]  /*7bd0*/  FMNMX.FTZ R129, R135, R128, !PT ;  /* 0x0000008087817209 */ /* 0x000fe20007810000 */
[--C-:B------:R-:W-:Y:S01]  /*7be0*/  FFMA.FTZ R137, R108, UR4, -R9.reuse ;  /* 0x000000046c897c23 */ /* 0x100fe20008010809 */
[----:B------:R-:W-:Y:S01]  /*7bf0*/  ISETP.GT.AND P5, PT, R13, 0x48, PT ;  /* 0x000000480d00780c */ /* 0x000fe20003fa4270 */
[--C-:B------:R-:W-:Y:S01]  /*7c00*/  FFMA.FTZ R100, R100, UR4, -R9.reuse ;  /* 0x0000000464647c23 */ /* 0x100fe20008010809 */
[----:B------:R-:W-:Y:S01]  /*7c10*/  FMNMX.FTZ R128, R122, R129, !PT ;  /* 0x000000817a807209 */ /* 0x000fe20007810000 */
[----:B------:R-:W-:Y:S01]  /*7c20*/  MUFU.EX2 R10, R10 ;  /* 0x0000000a000a7308 */ /* 0x000fe20000000800 */
[--C-:B0-----:R-:W-:Y:S01]  /*7c30*/  FFMA.FTZ R132, R113, UR4, -R9.reuse ;  /* 0x0000000471847c23 */ /* 0x101fe20008010809 */
[----:B------:R-:W-:Y:S01]  /*7c40*/  FSEL R113, R106, -INF , P3 ;  /* 0xff8000006a717808 */ /* 0x000fe20001800000 */
[--C-:B------:R-:W-:Y:S01]  /*7c50*/  FFMA.FTZ R12, R140, UR4, -R9.reuse ;  /* 0x000000048c0c7c23 */ /* 0x100fe20008010809 */
[----:B------:R-:W-:Y:S01]  /*7c60*/  FMNMX.FTZ R129, R123, R128, !PT ;  /* 0x000000807b817209 */ /* 0x000fe20007810000 */
[--C-:B------:R-:W-:Y:S01]  /*7c70*/  FFMA.FTZ R141, R141, UR4, -R9.reuse ;  /* 0x000000048d8d7c23 */ /* 0x100fe20008010809 */
[----:B------:R-:W-:Y:S01]  /*7c80*/  FSEL R107, R107, -INF , P4 ;  /* 0xff8000006b6b7808 */ /* 0x000fe20002000000 */
[--C-:B------:R-:W-:Y:S01]  /*7c90*/  FFMA.FTZ R120, R120, UR4, -R9.reuse ;  /* 0x0000000478787c23 */ /* 0x100fe20008010809 */
[----:B------:R-:W-:Y:S01]  /*7ca0*/  FMNMX.FTZ R128, R126, R129, !PT ;  /* 0x000000817e807209 */ /* 0x000fe20007810000 */
[----:B------:R-:W-:Y:S01]  /*7cb0*/  MUFU.EX2 R106, R132 ;  /* 0x00000084006a7308 */ /* 0x000fe20000000800 */
[----:B------:R-:W-:Y:S01]  /*7cc0*/  ISETP.GT.AND P3, PT, R13, 0x49, PT ;  /* 0x000000490d00780c */ /* 0x000fe20003f64270 */
[--C-:B------:R-:W-:Y:S01]  /*7cd0*/  FFMA.FTZ R121, R121, UR4, -R9.reuse ;  /* 0x0000000479797c23 */ /* 0x100fe20008010809 */
[----:B------:R-:W-:Y:S01]  /*7ce0*/  FMNMX.FTZ R129, R127, R128, !PT ;  /* 0x000000807f817209 */ /* 0x000fe20007810000 */
[--C-:B------:R-:W-:Y:S01]  /*7cf0*/  FFMA.FTZ R124, R124, UR4, -R9.reuse ;  /* 0x000000047c7c7c23 */ /* 0x100fe20008010809 */
[----:B------:R-:W-:Y:S01]  /*7d00*/  FSEL R110, R110, -INF , P5 ;  /* 0xff8000006e6e7808 */ /* 0x000fe20002800000 */
        /* <DEDUP_REMOVED lines=28> */
[----:B0-----:R-:W-:Y:S01]  /*7ed0*/  FFMA.FTZ R136, R105, UR4, -R9 ;  /* 0x0000000469887c23 */ /* 0x001fe20008010809 */
[----:B------:R-:W-:-:S02]  /*7ee0*/  FMNMX.FTZ R128, R116, R129, !PT ;  /* 0x0000008174807209 */ /* 0x000fc40007810000 */
[----:B------:R-:W-:Y:S01]  /*7ef0*/  FSEL R129, R99, -INF , P4 ;  /* 0xff80000063817808 */ /* 0x000fe20002000000 */
[----:B------:R-:W-:Y:S01]  /*7f00*/  FFMA.FTZ R99, R104, UR4, -R9 ;  /* 0x0000000468637c23 */ /* 0x000fe20008010809 */
[----:B------:R-:W-:Y:S01]  /*7f10*/  FMNMX.FTZ R132, R117, R128, !PT ;  /* 0x0000008075847209 */ /* 0x000fe20007810000 */
[----:B------:R-:W-:Y:S01]  /*7f20*/  MUFU.EX2 R8, R141 ;  /* 0x0000008d00087308 */ /* 0x000fe20000000800 */
[----:B------:R-:W-:Y:S02]  /*7f30*/  FSEL R128, R102, -INF , P5 ;  /* 0xff80000066807808 */ /* 0x000fe40002800000 */
[----:B------:R-:W-:Y:S02]  /*7f40*/  FMNMX.FTZ R133, R129, R132, !PT ;  /* 0x0000008481857209 */ /* 0x000fe40007810000 */
[C---:B------:R-:W-:Y:S02]  /*7f50*/  ISETP.GT.AND P3, PT, R13.reuse, 0x60, PT ;  /* 0x000000600d00780c */ /* 0x040fe40003f64270 */
        /* <DEDUP_REMOVED lines=9> */
[----:B------:R-:W-:-:S02]  /*7ff0*/  ISETP.GT.AND P3, PT, R13, 0x69, PT ;  /* 0x000000690d00780c */ /* 0x000fc40003f64270 */
[----:B------:R-:W-:Y:S01]  /*8000*/  FSEL R94, R94, -INF , P5 ;  /* 0xff8000005e5e7808 */ /* 0x000fe20002800000 */
[----:B------:R-:W-:Y:S01]  /*8010*/  MUFU.EX2 R15, R15 ;  /* 0x0000000f000f7308 */ /* 0x000fe20000000800 */
[----:B------:R-:W-:Y:S01]  /*8020*/  FMNMX.FTZ R105, R91, R132, !PT ;  /* 0x000000845b697209 */ /* 0x000fe20007810000 */
[----:B------:R-:W-:Y:S01]  /*8030*/  FFMA.FTZ R132, R109, UR4, -R9 ;  /* 0x000000046d847c23 */ /* 0x000fe20008010809 */
[----:B------:R-:W-:Y:S01]  /*8040*/  FSEL R104, R95, -INF , P3 ;  /* 0xff8000005f687808 */ /* 0x000fe20001800000 */
[----:B------:R-:W-:Y:S02]  /*8050*/  WARPGROUP.DEPBAR.LE gsb0, 0x0 ;  /* 0x00008000000079c5 */ /* 0x000fe40000010000 */
[----:B------:R-:W-:Y:S01]  /*8060*/  WARPGROUP.ARRIVE ;  /* 0x00000000000079c5 */ /* 0x000fe20000000000 */
[----:B------:R-:W-:Y:S01]  /*8070*/  ISETP.GT.AND P3, PT, R13, 0x70, PT ;  /* 0x000000700d00780c */ /* 0x000fe20003f64270 */
[----:B------:R-:W-:Y:S01]  /*8080*/  MUFU.EX2 R95, R137 ;  /* 0x00000089005f7308 */ /* 0x000fe20000000800 */
[----:B------:R-:W-:-:S02]  /*8090*/  FMNMX.FTZ R133, R94, R105, !PT ;  /* 0x000000695e857209 */ /* 0x000fc40007810000 */
[C---:B------:R-:W-:Y:S01]  /*80a0*/  ISETP.GT.AND P4, PT, R13.reuse, 0x71, PT ;  /* 0x000000710d00780c */ /* 0x040fe20003f84270 */
[----:B------:R-:W-:Y:S01]  /*80b0*/  HGMMA.64x96x16.F32.BF16 R24, gdesc[UR32].tnspB, R24, gsb0 ;  /* 0x41600000201879f0 */ /* 0x000fe20008001818 */
[----:B------:R-:W-:Y:S01]  /*80c0*/  UIADD3 UR32, UR10, 0x780, URZ ;  /* 0x000007800a207890 */ /* 0x000fe2000fffe03f */
[----:B------:R-:W-:Y:S01]  /*80d0*/  FSEL R105, R82, -INF , P3 ;  /* 0xff80000052697808 */ /* 0x000fe20001800000 */
[----:B------:R-:W-:Y:S01]  /*80e0*/  UIADD3 UR34, UR11, 0x140, URZ ;  /* 0x000001400b227890 */ /* 0x000fe2000fffe03f */
[----:B------:R-:W-:Y:S01]  /*80f0*/  FMNMX.FTZ R108, R104, R133, !PT ;  /* 0x00000085686c7209 */ /* 0x000fe20007810000 */
[----:B------:R-:W-:Y:S01]  /*8100*/  UMOV UR33, 0xc0000010 ;  /* 0xc000001000217882 */ /* 0x000fe20000000000 */
[----:B------:R-:W-:Y:S01]  /*8110*/  UMOV UR35, 0x80000020 ;  /* 0x8000002000237882 */ /* 0x000fe20000000000 */
[----:B------:R-:W-:Y:S01]  /*8120*/  ISETP.GT.AND P5, PT, R13, 0x78, PT ;  /* 0x000000780d00780c */ /* 0x000fe20003fa4270 */
[----:B------:R-:W-:Y:S01]  /*8130*/  FFMA.FTZ R133, R96, UR4, -R9 ;  /* 0x0000000460857c23 */ /* 0x000fe20008010809 */
[----:B------:R-:W-:Y:S01]  /*8140*/  FSEL R83, R83, -INF , P4 ;  /* 0xff80000053537808 */ /* 0x000fe20002000000 */
[----:B------:R0:W-:Y:S01]  /*8150*/  MUFU.EX2 R82, R132 ;  /* 0x0000008400527308 */ /* 0x0001e20000000800 */
[----:B------:R-:W-:-:S02]  /*8160*/  FMNMX.FTZ R108, R105, R108, !PT ;  /* 0x0000006c696c7209 */ /* 0x000fc40007810000 */
[----:B------:R-:W-:Y:S02]  /*8170*/  ISETP.GT.AND P3, PT, R13, 0x79, PT ;  /* 0x000000790d00780c */ /* 0x000fe40003f64270 */
[----:B------:R-:W-:Y:S02]  /*8180*/  FSEL R86, R86, -INF , P5 ;  /* 0xff80000056567808 */ /* 0x000fe40002800000 */
[----:B------:R-:W-:Y:S01]  /*8190*/  FMNMX.FTZ R109, R83, R108, !PT ;  /* 0x0000006c536d7209 */ /* 0x000fe20007810000 */
[----:B------:R-:W-:Y:S01]  /*81a0*/  FFMA.FTZ R108, R97, UR4, -R9 ;  /* 0x00000004616c7c23 */ /* 0x000fe20008010809 */
[----:B------:R-:W-:Y:S01]  /*81b0*/  FSEL R96, R87, -INF , P3 ;  /* 0xff80000057607808 */ /* 0x000fe20001800000 */
[----:B------:R-:W-:Y:S01]  /*81c0*/  MUFU.EX2 R21, R21 ;  /* 0x0000001500157308 */ /* 0x000fe20000000800 */
[----:B------:R-:W-:Y:S02]  /*81d0*/  ISETP.GT.AND P3, PT, R13, 0x80, PT ;  /* 0x000000800d00780c */ /* 0x000fe40003f64270 */
[----:B------:R-:W-:-:S02]  /*81e0*/  FMNMX.FTZ R109, R86, R109, !PT ;  /* 0x0000006d566d7209 */ /* 0x000fc40007810000 */
[----:B------:R-:W-:Y:S02]  /*81f0*/  FSEL R97, R74, -INF , P3 ;  /* 0xff8000004a617808 */ /* 0x000fe40001800000 */
[C---:B------:R-:W-:Y:S01]  /*8200*/  ISETP.GT.AND P4, PT, R13.reuse, 0x81, PT ;  /* 0x000000810d00780c */ /* 0x040fe20003f84270 */
[----:B------:R1:W-:Y:S01]  /*8210*/  MUFU.EX2 R87, R133 ;  /* 0x0000008500577308 */ /* 0x0003e20000000800 */
[----:B------:R-:W-:Y:S02]  /*8220*/  FMNMX.FTZ R74, R96, R109, !PT ;  /* 0x0000006d604a7209 */ /* 0x000fe40007810000 */
[----:B------:R-:W-:Y:S02]  /*8230*/  ISETP.GT.AND P5, PT, R13, 0x88, PT ;  /* 0x000000880d00780c */ /* 0x000fe40003fa4270 */
[----:B------:R-:W-:Y:S02]  /*8240*/  FSEL R109, R75, -INF , P4 ;  /* 0xff8000004b6d7808 */ /* 0x000fe40002000000 */
[----:B------:R-:W-:Y:S01]  /*8250*/  FMNMX.FTZ R74, R97, R74, !PT ;  /* 0x0000004a614a7209 */ /* 0x000fe20007810000 */
[----:B------:R-:W-:Y:S01]  /*8260*/  MUFU.EX2 R120, R120 ;  /* 0x0000007800787308 */ /* 0x000fe20000000800 */
[----:B------:R-:W-:-:S02]  /*8270*/  ISETP.GT.AND P3, PT, R13, 0x89, PT ;  /* 0x000000890d00780c */ /* 0x000fc40003f64270 */
[----:B0-----:R-:W-:Y:S02]  /*8280*/  FSEL R132, R78, -INF , P5 ;  /* 0xff8000004e847808 */ /* 0x001fe40002800000 */
[----:B------:R-:W-:Y:S02]  /*8290*/  FMNMX.FTZ R13, R109, R74, !PT ;  /* 0x0000004a6d0d7209 */ /* 0x000fe40007810000 */
[----:B-1----:R-:W-:Y:S01]  /*82a0*/  FSEL R133, R79, -INF , P3 ;  /* 0xff8000004f857808 */ /* 0x002fe20001800000 */
[----:B------:R0:W-:Y:S01]  /*82b0*/  MUFU.EX2 R78, R100 ;  /* 0x00000064004e7308 */ /* 0x0001e20000000800 */
[----:B------:R-:W-:Y:S01]  /*82c0*/  FMNMX.FTZ R74, R132, R13, !PT ;  /* 0x0000000d844a7209 */ /* 0x000fe20007810000 */
[--C-:B------:R-:W-:Y:S01]  /*82d0*/  FFMA.FTZ R79, R101, UR4, -R9.reuse ;  /* 0x00000004654f7c23 */ /* 0x100fe20008010809 */
[----:B------:R-:W-:Y:S02]  /*82e0*/  FFMA.FTZ R101, R73, UR4, -R9 ;  /* 0x0000000449657c23 */ /* 0x000fe40008010809 */
[----:B------:R-:W-:-:S03]  /*82f0*/  FMNMX.FTZ R13, R133, R74, !PT ;  /* 0x0000004a850d7209 */ /* 0x000fc60007810000 */
[----:B------:R-:W-:Y:S01]  /*8300*/  MUFU.EX2 R121, R121 ;  /* 0x0000007900797308 */ /* 0x000fe20000000800 */
[----:B0-----:R-:W-:Y:S01]  /*8310*/  FFMA.FTZ R100, R72, UR4, -R9 ;  /* 0x0000000448647c23 */ /* 0x001fe20008010809 */
[----:B------:R-:W0:Y:S01]  /*8320*/  SHFL.BFLY PT, R74, R13, 0x2, 0x1f ;  /* 0x0c401f000d4a7f89 */ /* 0x000e2200000e0000 */
[----:B------:R-:W-:-:S05]  /*8330*/  FSEL R72, R0, RZ, P2 ;  /* 0x000000ff00487208 */ /* 0x000fca0001000000 */
[----:B------:R-:W-:Y:S01]  /*8340*/  FADD.FTZ R72, -R72, R7 ;  /* 0x0000000748487221 */ /* 0x000fe20000010100 */
[----:B------:R-:W-:Y:S03]  /*8350*/  MUFU.EX2 R124, R124 ;  /* 0x0000007c007c7308 */ /* 0x000fe60000000800 */
[----:B------:R-:W-:-:S05]  /*8360*/  FMUL.FTZ R72, R72, UR4 ;  /* 0x0000000448487c20 */ /* 0x000fca0008410000 */
[----:B------:R-:W-:Y:S08]  /*8370*/  MUFU.EX2 R112, R112 ;  /* 0x0000007000707308 */ /* 0x000ff00000000800 */
[----:B------:R-:W-:Y:S01]  /*8380*/  MUFU.EX2 R99, R99 ;  /* 0x0000006300637308 */ /* 0x000fe20000000800 */
[----:B0-----:R-:W-:-:S05]  /*8390*/  FMNMX.FTZ R74, R13, R74, !PT ;  /* 0x0000004a0d4a7209 */ /* 0x001fca0007810000 */
[----:B------:R-:W0:Y:S02]  /*83a0*/  SHFL.BFLY PT, R13, R74, 0x1, 0x1f ;  /* 0x0c201f004a0d7f89 */ /* 0x000e2400000e0000 */
[----:B------:R-:W-:Y:S08]  /*83b0*/  MUFU.EX2 R108, R108 ;  /* 0x0000006c006c7308 */ /* 0x000ff00000000800 */
[----:B------:R-:W-:Y:S08]  /*83c0*/  MUFU.EX2 R79, R79 ;  /* 0x0000004f004f7308 */ /* 0x000ff00000000800 */
[----:B------:R-:W-:Y:S01]  /*83d0*/  MUFU.EX2 R88, R88 ;  /* 0x0000005800587308 */ /* 0x000fe20000000800 */
[----:B------:R-:W-:-:S02]  /*83e0*/  WARPGROUP.DEPBAR.LE gsb0, 0x0 ;  /* 0x00008000000079c5 */ /* 0x000fc40000010000 */
[----:B------:R-:W-:Y:S01]  /*83f0*/  WARPGROUP.ARRIVE ;  /* 0x00000000000079c5 */ /* 0x000fe20000000000 */
[----:B0-----:R-:W-:Y:S01]  /*8400*/  FMNMX.FTZ R13, R74, R13, !PT ;  /* 0x0000000d4a0d7209 */ /* 0x001fe20007810000 */
[----:B------:R-:W-:-:S03]  /*8410*/  FFMA.FTZ R74, R77, UR4, -R9 ;  /* 0x000000044d4a7c23 */ /* 0x000fc60008010809 */
[----:B------:R-:W-:Y:S01]  /*8420*/  MUFU.EX2 R89, R89 ;  /* 0x0000005900597308 */ /* 0x000fe20000000800 */
[----:B------:R-:W-:Y:S01]  /*8430*/  HGMMA.64x96x16.F32.BF16 R24, gdesc[UR32].tnspB, R24, gsb0 ;  /* 0x41600000201879f0 */ /* 0x000fe20008001818 */
[----:B------:R-:W-:Y:S01]  /*8440*/  UIADD3 UR32, UR10, 0x900, URZ ;  /* 0x000009000a207890 */ /* 0x000fe2000fffe03f */
[C---:B------:R-:W-:Y:S01]  /*8450*/  FMUL.FTZ R136, R13.reuse, UR4 ;  /* 0x000000040d887c20 */ /* 0x040fe20008410000 */
[----:B------:R-:W-:Y:S01]  /*8460*/  UIADD3 UR34, UR11, 0x180, URZ ;  /* 0x000001800b227890 */ /* 0x000fe2000fffe03f */
[----:B------:R-:W-:Y:S01]  /*8470*/  FSETP.NEU.FTZ.AND P2, PT, R13, -INF , PT ;  /* 0xff8000000d00780b */ /* 0x000fe20003f5d000 */
[----:B------:R-:W-:Y:S01]  /*8480*/  UMOV UR33, 0xc0000010 ;  /* 0xc000001000217882 */ /* 0x000fe20000000000 */
[----:B------:R-:W-:Y:S01]  /*8490*/  UMOV UR35, 0x80000020 ;  /* 0x8000002000237882 */ /* 0x000fe20000000000 */
[----:B------:R0:W1:Y:S01]  /*84a0*/  MUFU.EX2 R77, R72 ;  /* 0x00000048004d7308 */ /* 0x0000620000000800 */
[----:B------:R-:W-:-:S05]  /*84b0*/  FSEL R136, R136, RZ, P2 ;  /* 0x000000ff88887208 */ /* 0x000fca0001000000 */
[--C-:B------:R-:W-:Y:S01]  /*84c0*/  FFMA.FTZ R137, R143, UR4, -R136.reuse ;  /* 0x000000048f897c23 */ /* 0x100fe20008010888 */
[--C-:B------:R-:W-:Y:S01]  /*84d0*/  FFMA.FTZ R75, R142, UR4, -R136.reuse ;  /* 0x000000048e4b7c23 */ /* 0x100fe20008010888 */
[----:B------:R-:W2:Y:S01]  /*84e0*/  S2R R143, SR_TID.X ;  /* 0x00000000008f7919 */ /* 0x000ea20000002100 */
[----:B0-----:R-:W-:Y:S01]  /*84f0*/  FSEL R72, R13, RZ, P2 ;  /* 0x000000ff0d487208 */ /* 0x001fe20001000000 */
[----:B------:R0:W-:Y:S01]  /*8500*/  MUFU.EX2 R7, R74 ;  /* 0x0000004a00077308 */ /* 0x0001e20000000800 */
[--C-:B------:R-:W-:Y:S01]  /*8510*/  FFMA.FTZ R73, R138, UR4, -R136.reuse ;  /* 0x000000048a497c23 */ /* 0x100fe20008010888 */
[--C-:B------:R-:W-:Y:S01]  /*8520*/  FFMA.FTZ R9, R139, UR4, -R136.reuse ;  /* 0x000000048b097c23 */ /* 0x100fe20008010888 */
[--C-:B------:R-:W-:Y:S01]  /*8530*/  FFMA.FTZ R140, R135, UR4, -R136.reuse ;  /* 0x00000004878c7c23 */ /* 0x100fe20008010888 */
[--C-:B------:R-:W-:Y:S01]  /*8540*/  FFMA.FTZ R135, R118, UR4, -R136.reuse ;  /* 0x0000000476877c23 */ /* 0x100fe20008010888 */
[----:B------:R-:W-:Y:S01]  /*8550*/  FFMA.FTZ R118, R113, UR4, -R136 ;  /* 0x0000000471767c23 */ /* 0x000fe20008010888 */
[----:B------:R-:W-:-:S02]  /*8560*/  IMAD.U32 R113, RZ, RZ, UR36 ;  /* 0x00000024ff717e24 */ /* 0x000fc4000f8e00ff */
[--C-:B------:R-:W-:Y:S01]  /*8570*/  FFMA.FTZ R139, R131, UR4, -R136.reuse ;  /* 0x00000004838b7c23 */ /* 0x100fe20008010888 */
[----:B------:R-:W-:Y:S01]  /*8580*/  MUFU.EX2 R73, R73 ;  /* 0x0000004900497308 */ /* 0x000fe20000000800 */
[----:B0-----:R-:W-:Y:S01]  /*8590*/  FADD.FTZ R74, -R72, R5 ;  /* 0x00000005484a7221 */ /* 0x001fe20000010100 */
[--C-:B------:R-:W-:Y:S01]  /*85a0*/  FFMA.FTZ R131, R114, UR4, -R136.reuse ;  /* 0x0000000472837c23 */ /* 0x100fe20008010888 */
[----:B------:R-:W-:Y:S01]  /*85b0*/  @!P1 LEA R113, R113, UR37, 0x3 ;  /* 0x0000002571719c11 */ /* 0x000fe2000f8e18ff */
[----:B------:R-:W-:Y:S01]  /*85c0*/  FFMA.FTZ R138, R130, UR4, -R136 ;  /* 0x00000004828a7c23 */ /* 0x000fe20008010888 */
[----:B-1----:R-:W-:Y:S01]  /*85d0*/  FFMA.FTZ R114, R77, R4, R10 ;  /* 0x000000044d727223 */ /* 0x002fe2000001000a */
        /* <DEDUP_REMOVED lines=11> */
[----:B------:R-:W-:Y:S01]  /*8690*/  FFMA.FTZ R107, R107, UR4, -R136 ;  /* 0x000000046b6b7c23 */ /* 0x000fe20008010888 */
[----:B------:R-:W-:-:S02]  /*86a0*/  IMAD.U32 R122, RZ, RZ, UR6 ;  /* 0x00000006ff7a7e24 */ /* 0x000fc4000f8e00ff */
[--C-:B------:R-:W-:Y:S01]  /*86b0*/  FFMA.FTZ R104, R104, UR4, -R136.reuse ;  /* 0x0000000468687c23 */ /* 0x100fe20008010888 */
[--C-:B------:R-:W-:Y:S01]  /*86c0*/  FFMA.FTZ R105, R105, UR4, -R136.reuse ;  /* 0x0000000469697c23 */ /* 0x100fe20008010888 */
[--C-:B------:R-:W-:Y:S01]  /*86d0*/  FFMA.FTZ R96, R96, UR4, -R136.reuse ;  /* 0x0000000460607c23 */ /* 0x100fe20008010888 */
[----:B--2---:R-:W-:Y:S01]  /*86e0*/  SHF.R.U32.HI R142, RZ, 0x7, R143 ;  /* 0x00000007ff8e7819 */ /* 0x004fe2000001168f */
[--C-:B------:R-:W-:Y:S01]  /*86f0*/  FFMA.FTZ R132, R132, UR4, -R136.reuse ;  /* 0x0000000484847c23 */ /* 0x100fe20008010888 */
[----:B------:R-:W-:Y:S01]  /*8700*/  ISETP.GE.U32.AND P2, PT, R143, 0x180, PT ;  /* 0x000001808f00780c */ /* 0x000fe20003f46070 */
[----:B------:R-:W-:Y:S01]  /*8710*/  MUFU.EX2 R137, R137 ;  /* 0x0000008900897308 */ /* 0x000fe20000000800 */
[----:B------:R-:W-:Y:S01]  /*8720*/  @!P1 LEA R116, R122, UR37, 0x3 ;  /* 0x000000257a749c11 */ /* 0x000fe2000f8e18ff */
[----:B------:R-:W-:Y:S02]  /*8730*/  VIADD R5, R142, 0x9 ;  /* 0x000000098e057836 */ /* 0x000fe40000000000 */
[--C-:B------:R-:W-:Y:S01]  /*8740*/  FFMA.FTZ R133, R133, UR4, -R136.reuse ;  /* 0x0000000485857c23 */ /* 0x100fe20008010888 */
[----:B------:R-:W-:Y:S01]  /*8750*/  FFMA.FTZ R97, R97, UR4, -R136 ;  /* 0x0000000461617c23 */ /* 0x000fe20008010888 */
[----:B------:R-:W-:Y:S01]  /*8760*/  F2FP.BF16.F32.PACK_AB R122, R115, R124 ;  /* 0x0000007c737a723e */ /* 0x000fe200000010ff */
[----:B------:R-:W-:Y:S01]  /*8770*/  UMOV UR6, UR36 ;  /* 0x0000002400067c82 */ /* 0x000fe20008000000 */
[----:B------:R-:W-:Y:S01]  /*8780*/  SEL R72, R5, 0x9, !P2 ;  /* 0x0000000905487807 */ /* 0x000fe20005000000 */
[----:B------:R-:W-:Y:S01]  /*8790*/  FMUL.FTZ R5, R74, UR4 ;  /* 0x000000044a057c20 */ /* 0x000fe20008410000 */
[----:B------:R-:W-:-:S02]  /*87a0*/  @!P1 VIADD R74, R113, 0x31c40 ;  /* 0x00031c40714a9836 */ /* 0x000fc40000000000 */
[----:B------:R-:W-:Y:S01]  /*87b0*/  FADD.FTZ R113, R11, R114 ;  /* 0x000000720b717221 */ /* 0x000fe20000010000 */
[----:B------:R-:W-:Y:S01]  /*87c0*/  MUFU.EX2 R138, R138 ;  /* 0x0000008a008a7308 */ /* 0x000fe20000000800 */
[----:B------:R-:W-:Y:S02]  /*87d0*/  @!P1 VIADD R114, R116, 0x31c60 ;  /* 0x00031c6074729836 */ /* 0x000fe40000000000 */
[----:B------:R-:W-:Y:S01]  /*87e0*/  FFMA.FTZ R116, R117, UR4, -R136 ;  /* 0x0000000475747c23 */ /* 0x000fe20008010888 */
[----:B------:R-:W-:Y:S01]  /*87f0*/  @!P1 PRMT R74, RZ, 0x654, R74 ;  /* 0x00000654ff4a9816 */ /* 0x000fe2000000004a */
[----:B------:R-:W-:Y:S01]  /*8800*/  FADD.FTZ R113, R12, R113 ;  /* 0x000000710c717221 */ /* 0x000fe20000010000 */
[----:B------:R-:W-:Y:S02]  /*8810*/  PLOP3.LUT P2, PT, PT, PT, UP0, 0x80, 0x0 ;  /* 0x000000000000781c */ /* 0x000fe40003f4f008 */
[----:B------:R-:W-:Y:S01]  /*8820*/  @!P1 PRMT R114, RZ, 0x654, R114 ;  /* 0x00000654ff729816 */ /* 0x000fe20000000072 */
[----:B------:R-:W0:Y:S01]  /*8830*/  MUFU.EX2 R5, R5 ;  /* 0x0000000500057308 */ /* 0x000e220000000800 */
[----:B------:R-:W-:-:S07]  /*8840*/  FADD.FTZ R113, R8, R113 ;  /* 0x0000007108717221 */ /* 0x000fce0000010000 */
[----:B------:R-:W1:Y:S08]  /*8850*/  MUFU.EX2 R139, R139 ;  /* 0x0000008b008b7308 */ /* 0x000e700000000800 */
[----:B------:R-:W2:Y:S08]  /*8860*/  MUFU.EX2 R134, R134 ;  /* 0x0000008600867308 */ /* 0x000eb00000000800 */
[----:B------:R3:W-:Y:S08]  /*8870*/  MUFU.EX2 R4, R110 ;  /* 0x0000006e00047308 */ /* 0x0007f00000000800 */
[----:B------:R-:W4:Y:S01]  /*8880*/  MUFU.EX2 R140, R140 ;  /* 0x0000008c008c7308 */ /* 0x000f220000000800 */
[----:B------:R-:W-:-:S02]  /*8890*/  WARPGROUP.DEPBAR.LE gsb0, 0x0 ;  /* 0x00008000000079c5 */ /* 0x000fc40000010000 */
[----:B------:R-:W-:Y:S01]  /*88a0*/  WARPGROUP.ARRIVE ;  /* 0x00000000000079c5 */ /* 0x000fe20000000000 */
[----:B---3--:R-:W-:-:S04]  /*88b0*/  FADD.FTZ R110, R14, R113 ;  /* 0x000000710e6e7221 */ /* 0x008fc80000010000 */
[----:B------:R-:W-:Y:S01]  /*88c0*/  FADD.FTZ R113, R15, R110 ;  /* 0x0000006e0f717221 */ /* 0x000fe20000010000 */
[----:B------:R-:W-:Y:S01]  /*88d0*/  HGMMA.64x96x16.F32.BF16 R24, gdesc[UR32].tnspB, R24, gsb0 ;  /* 0x41600000201879f0 */ /* 0x000fe20008001818 */
[----:B------:R-:W-:Y:S01]  /*88e0*/  UIADD3 UR32, UR10, 0xa80, URZ ;  /* 0x00000a800a207890 */ /* 0x000fe2000fffe03f */
[----:B------:R-:W3:Y:S01]  /*88f0*/  MUFU.EX2 R130, R130 ;  /* 0x0000008200827308 */ /* 0x000ee20000000800 */
[----:B------:R-:W-:Y:S01]  /*8900*/  UIADD3 UR34, UR11, 0x1c0, URZ ;  /* 0x000001c00b227890 */ /* 0x000fe2000fffe03f */
[----:B------:R-:W-:Y:S01]  /*8910*/  UMOV UR33, 0xc0000010 ;  /* 0xc000001000217882 */ /* 0x000fe20000000000 */
[----:B------:R-:W-:-:S05]  /*8920*/  UMOV UR35, 0x80000020 ;  /* 0x8000002000237882 */ /* 0x000fca0000000000 */
        /* <DEDUP_REMOVED lines=20> */
[----:B------:R-:W-:Y:S01]  /*8a70*/  UMOV UR35, 0x80000020 ;  /* 0x8000002000237882 */ /* 0x000fe20000000000 */
[----:B------:R-:W-:-:S05]  /*8a80*/  UIADD3 UR10, UR7, -0x1, URZ ;  /* 0xffffffff070a7890 */ /* 0x000fca000fffe03f */
[----:B------:R-:W-:Y:S02]  /*8a90*/  MUFU.EX2 R81, R81 ;  /* 0x0000005100517308 */ /* 0x000fe40000000800 */
[----:B------:R-:W-:-:S06]  /*8aa0*/  UMOV UR7, UR10 ;  /* 0x0000000a00077c82 */ /* 0x000fcc0008000000 */
        /* <DEDUP_REMOVED lines=11> */
[----:B------:R-:W-:Y:S03]  /*8b60*/  HGMMA.64x96x16.F32.BF16 R24, gdesc[UR32].tnspB, R24, gsb0 ;  /* 0x41600000201879f0 */ /* 0x000fe60008001818 */
[----:B------:R-:W-:Y:S02]  /*8b70*/  WARPGROUP.DEPBAR.LE gsb0, 0x0 ;  /* 0x00008000000079c5 */ /* 0x000fe40000010000 */
[----:B------:R1:W-:Y:S06]  /*8b80*/  BAR.ARV R72, 0x100 ;  /* 0x000400480000751d */ /* 0x0003ec0000002000 */
[----:B------:R2:W-:Y:S01]  /*8b90*/  @!P1 SYNCS.ARRIVE.TRANS64.RED.A1T0 RZ, [R74+URZ], RZ ;  /* 0x000000ff4aff99a7 */ /* 0x0005e2000810043f */
[----:B0-----:R-:W-:Y:S01]  /*8ba0*/  FMUL.FTZ R26, R26, R5 ;  /* 0x000000051a1a7220 */ /* 0x001fe20000410000 */
[----:B-1----:R-:W-:Y:S01]  /*8bb0*/  FFMA.FTZ R72, R5, R3, R73 ;  /* 0x0000000305487223 */ /* 0x002fe20000010049 */
[----:B------:R-:W-:Y:S01]  /*8bc0*/  FFMA.FTZ R3, R129, UR4, -R136 ;  /* 0x0000000481037c23 */ /* 0x000fe20008010888 */
[----:B------:R-:W-:Y:S01]  /*8bd0*/  F2FP.BF16.F32.PACK_AB R73, R9, R73 ;  /* 0x000000490949723e */ /* 0x000fe200000010ff */
[-C--:B------:R-:W-:Y:S01]  /*8be0*/  FMUL.FTZ R27, R27, R5.reuse ;  /* 0x000000051b1b7220 */ /* 0x080fe20000410000 */
[-C--:B------:R-:W-:Y:S01]  /*8bf0*/  FMUL.FTZ R30, R30, R5.reuse ;  /* 0x000000051e1e7220 */ /* 0x080fe20000410000 */
[----:B------:R-:W-:Y:S01]  /*8c00*/  FMUL.FTZ R31, R31, R5 ;  /* 0x000000051f1f7220 */ /* 0x000fe20000410000 */
[----:B--2---:R-:W-:Y:S01]  /*8c10*/  FADD.FTZ R74, R9, R72 ;  /* 0x00000048094a7221 */ /* 0x004fe20000010000 */
[----:B------:R-:W-:Y:S01]  /*8c20*/  F2FP.BF16.F32.PACK_AB R72, R11, R10 ;  /* 0x0000000a0b48723e */ /* 0x000fe200000010ff */
[----:B------:R0:W-:Y:S01]  /*8c30*/  @!P1 SYNCS.ARRIVE.TRANS64.RED.A1T0 RZ, [R114+URZ], RZ ;  /* 0x000000ff72ff99a7 */ /* 0x0001e2000810043f */
[----:B------:R-:W-:Y:S01]  /*8c40*/  F2FP.BF16.F32.PACK_AB R9, R139, R138 ;  /* 0x0000008a8b09723e */ /* 0x000fe200000010ff */
[----:B------:R-:W-:Y:S01]  /*8c50*/  FADD.FTZ R10, R75, R74 ;  /* 0x0000004a4b0a7221 */ /* 0x000fe20000010000 */
[----:B------:R-:W-:Y:S01]  /*8c60*/  F2FP.BF16.F32.PACK_AB R74, R8, R12 ;  /* 0x0000000c084a723e */ /* 0x000fe200000010ff */
[----:B------:R-:W-:Y:S01]  /*8c70*/  FFMA.FTZ R12, R128, UR4, -R136 ;  /* 0x00000004800c7c23 */ /* 0x000fe20008010888 */
[----:B------:R-:W-:Y:S01]  /*8c80*/  F2FP.BF16.F32.PACK_AB R8, R15, R14 ;  /* 0x0000000e0f08723e */ /* 0x000fe200000010ff */
[----:B------:R-:W-:Y:S01]  /*8c90*/  FADD.FTZ R11, R137, R10 ;  /* 0x0000000a890b7221 */ /* 0x000fe20000010000 */
[----:B------:R-:W-:Y:S01]  /*8ca0*/  FADD.FTZ R10, R20, R113 ;  /* 0x00000071140a7221 */ /* 0x000fe20000010000 */
[--C-:B------:R-:W-:Y:S01]  /*8cb0*/  FFMA.FTZ R15, R102, UR4, -R136.reuse ;  /* 0x00000004660f7c23 */ /* 0x100fe20008010888 */
[----:B------:R-:W-:Y:S01]  /*8cc0*/  FFMA.FTZ R14, R103, UR4, -R136 ;  /* 0x00000004670e7c23 */ /* 0x000fe20008010888 */
[----:B------:R-:W-:Y:S01]  /*8cd0*/  FADD.FTZ R110, R138, R11 ;  /* 0x0000000b8a6e7221 */ /* 0x000fe20000010000 */
[C---:B------:R-:W-:Y:S01]  /*8ce0*/  FADD.FTZ R113, R21.reuse, R10 ;  /* 0x0000000a15717221 */ /* 0x040fe20000010000 */
[----:B------:R-:W-:Y:S01]  /*8cf0*/  F2FP.BF16.F32.PACK_AB R10, R21, R20 ;  /* 0x00000014150a723e */ /* 0x000fe200000010ff */
[----:B------:R-:W-:Y:S01]  /*8d00*/  FFMA.FTZ R20, R91, UR4, -R136 ;  /* 0x000000045b147c23 */ /* 0x000fe20008010888 */
[----:B------:R-:W-:Y:S01]  /*8d10*/  FADD.FTZ R11, R139, R110 ;  /* 0x0000006e8b0b7221 */ /* 0x000fe20000010000 */
[----:B------:R-:W-:Y:S01]  /*8d20*/  FADD.FTZ R102, R120, R113 ;  /* 0x0000007178667221 */ /* 0x000fe20000010000 */
[----:B------:R-:W-:Y:S01]  /*8d30*/  FFMA.FTZ R91, R94, UR4, -R136 ;  /* 0x000000045e5b7c23 */ /* 0x000fe20008010888 */
[----:B------:R-:W-:Y:S01]  /*8d40*/  F2FP.BF16.F32.PACK_AB R75, R137, R75 ;  /* 0x0000004b894b723e */ /* 0x000fe200000010ff */
[----:B------:R-:W-:Y:S01]  /*8d50*/  FADD.FTZ R11, R134, R11 ;  /* 0x0000000b860b7221 */ /* 0x000fe20000010000 */
[----:B------:R-:W-:Y:S01]  /*8d60*/  FADD.FTZ R103, R121, R102 ;  /* 0x0000006679677221 */ /* 0x000fe20000010000 */
[----:B------:R-:W1:Y:S01]  /*8d70*/  MUFU.EX2 R3, R3 ;  /* 0x0000000300037308 */ /* 0x000e620000000800 */
[----:B0-----:R-:W-:Y:S01]  /*8d80*/  F2FP.BF16.F32.PACK_AB R114, R98, R111 ;  /* 0x0000006f6272723e */ /* 0x001fe200000010ff */
[----:B----4-:R-:W-:Y:S01]  /*8d90*/  FADD.FTZ R21, R140, R11 ;  /* 0x0000000b8c157221 */ /* 0x010fe20000010000 */
[----:B------:R-:W-:Y:S01]  /*8da0*/  FADD.FTZ R102, R124, R103 ;  /* 0x000000677c667221 */ /* 0x000fe20000010000 */
[----:B------:R-:W-:Y:S01]  /*8db0*/  F2FP.BF16.F32.PACK_AB R11, R140, R134 ;  /* 0x000000868c0b723e */ /* 0x000fe200000010ff */
[----:B------:R0:W-:Y:S01]  /*8dc0*/  STSM.16.M88.4 [R2+0x24300], R72 ;  /* 0x0243004802007844 */ /* 0x0001e20000000200 */
[----:B---3--:R-:W-:Y:S01]  /*8dd0*/  FADD.FTZ R94, R130, R21 ;  /* 0x00000015825e7221 */ /* 0x008fe20000010000 */
[----:B------:R-:W-:Y:S01]  /*8de0*/  FADD.FTZ R103, R115, R102 ;  /* 0x0000006673677221 */ /* 0x000fe20000010000 */
[----:B------:R-:W-:Y:S01]  /*8df0*/  MUFU.EX2 R12, R12 ;  /* 0x0000000c000c7308 */ /* 0x000fe20000000800 */
[----:B------:R2:W-:Y:S01]  /*8e00*/  STSM.16.M88.4 [R2+0x25b00], R8 ;  /* 0x025b000802007844 */ /* 0x0005e20000000200 */
[----:B-----5:R-:W-:Y:S01]  /*8e10*/  FADD.FTZ R21, R123, R94 ;  /* 0x0000005e7b157221 */ /* 0x020fe20000010000 */
[----:B------:R-:W-:Y:S01]  /*8e20*/  FADD.FTZ R103, R112, R103 ;  /* 0x0000006770677221 */ /* 0x000fe20000010000 */
[--C-:B------:R-:W-:Y:S01]  /*8e30*/  FFMA.FTZ R94, R83, UR4, -R136.reuse ;  /* 0x00000004535e7c23 */ /* 0x100fe20008010888 */
[--C-:B------:R-:W-:Y:S01]  /*8e40*/  FFMA.FTZ R83, R86, UR4, -R136.reuse ;  /* 0x0000000456537c23 */ /* 0x100fe20008010888 */
[----:B------:R-:W-:Y:S01]  /*8e50*/  FADD.FTZ R102, R126, R21 ;  /* 0x000000157e667221 */ /* 0x000fe20000010000 */
[----:B------:R-:W-:Y:S01]  /*8e60*/  FADD.FTZ R86, R106, R103 ;  /* 0x000000676a567221 */ /* 0x000fe20000010000 */
[----:B------:R-:W-:Y:S01]  /*8e70*/  FFMA.FTZ R21, R109, UR4, -R136 ;  /* 0x000000046d157c23 */ /* 0x000fe20008010888 */
        /* <DEDUP_REMOVED lines=8> */
[----:B------:R-:W4:Y:S01]  /*8f00*/  MUFU.EX2 R15, R15 ;  /* 0x0000000f000f7308 */ /* 0x000f220000000800 */
[----:B------:R-:W-:Y:S01]  /*8f10*/  FADD.FTZ R102, R125, R102 ;  /* 0x000000667d667221 */ /* 0x000fe20000010000 */
[----:B------:R-:W-:Y:S01]  /*8f20*/  FADD.FTZ R109, R99, R110 ;  /* 0x0000006e636d7221 */ /* 0x000fe20000010000 */
[----:B------:R-:W-:Y:S01]  /*8f30*/  F2FP.BF16.F32.PACK_AB R123, R127, R126 ;  /* 0x0000007e7f7b723e */ /* 0x000fe200000010ff */
[----:B------:R-:W-:Y:S01]  /*8f40*/  FMUL.FTZ R35, R35, R5 ;  /* 0x0000000523237220 */ /* 0x000fe20000410000 */
[----:B------:R-:W-:Y:S01]  /*8f50*/  FADD.FTZ R102, R135, R102 ;  /* 0x0000006687667221 */ /* 0x000fe20000010000 */
[----:B------:R-:W-:Y:S01]  /*8f60*/  FADD.FTZ R110, R90, R109 ;  /* 0x0000006d5a6e7221 */ /* 0x000fe20000010000 */
[----:B-1----:R-:W-:Y:S01]  /*8f70*/  F2FP.BF16.F32.PACK_AB R109, R3, R116 ;  /* 0x00000074036d723e */ /* 0x002fe200000010ff */
[----:B------:R-:W1:Y:S01]  /*8f80*/  MUFU.EX2 R20, R20 ;  /* 0x0000001400147308 */ /* 0x000e620000000800 */
[----:B------:R-:W-:Y:S01]  /*8f90*/  FADD.FTZ R103, R141, R102 ;  /* 0x000000668d677221 */ /* 0x000fe20000010000 */
[----:B---3--:R-:W-:Y:S01]  /*8fa0*/  F2FP.BF16.F32.PACK_AB R111, R14, R12 ;  /* 0x0000000c0e6f723e */ /* 0x008fe200000010ff */
[----:B------:R-:W-:Y:S01]  /*8fb0*/  STSM.16.M88.4 [R2+0x27300], R120 ;  /* 0x0273007802007844 */ /* 0x000fe20000000200 */
[----:B------:R-:W-:Y:S01]  /*8fc0*/  F2FP.BF16.F32.PACK_AB R112, R106, R112 ;  /* 0x000000706a70723e */ /* 0x000fe200000010ff */
[----:B------:R-:W-:Y:S01]  /*8fd0*/  FADD.FTZ R102, R118, R103 ;  /* 0x0000006776667221 */ /* 0x000fe20000010000 */
[----:B------:R-:W-:Y:S01]  /*8fe0*/  FADD.FTZ R103, R95, R110 ;  /* 0x0000006e5f677221 */ /* 0x000fe20000010000 */
[----:B------:R-:W-:Y:S01]  /*8ff0*/  F2FP.BF16.F32.PACK_AB R113, R125, R131 ;  /* 0x000000837d71723e */ /* 0x000fe200000010ff */
[----:B------:R-:W3:Y:S01]  /*9000*/  MUFU.EX2 R91, R91 ;  /* 0x0000005b005b7308 */ /* 0x000ee20000000800 */
[----:B------:R-:W-:Y:S01]  /*9010*/  FADD.FTZ R102, R107, R102 ;  /* 0x000000666b667221 */ /* 0x000fe20000010000 */
[----:B0-----:R-:W-:Y:S01]  /*9020*/  FADD.FTZ R72, R82, R103 ;  /* 0x0000006752487221 */ /* 0x001fe20000010000 */
[----:B------:R-:W-:Y:S01]  /*9030*/  F2FP.BF16.F32.PACK_AB R115, R141, R135 ;  /* 0x000000878d73723e */ /* 0x000fe200000010ff */
[----:B------:R-:W-:Y:S01]  /*9040*/  FMUL.FTZ R38, R38, R5 ;  /* 0x0000000526267220 */ /* 0x000fe20000410000 */
[----:B--2---:R-:W-:Y:S01]  /*9050*/  FADD.FTZ R9, R119, R102 ;  /* 0x0000006677097221 */ /* 0x004fe20000010000 */
[----:B------:R-:W-:Y:S01]  /*9060*/  FADD.FTZ R11, R87, R72 ;  /* 0x00000048570b7221 */ /* 0x000fe20000010000 */
[----:B------:R-:W-:Y:S01]  /*9070*/  F2FP.BF16.F32.PACK_AB R110, R79, R78 ;  /* 0x0000004e4f6e723e */ /* 0x000fe200000010ff */
[----:B------:R-:W0:Y:S01]  /*9080*/  MUFU.EX2 R86, R104 ;  /* 0x0000006800567308 */ /* 0x000e220000000800 */
[----:B------:R-:W-:Y:S01]  /*9090*/  FADD.FTZ R9, R4, R9 ;  /* 0x0000000904097221 */ /* 0x000fe20000010000 */
[C---:B------:R-:W-:Y:S01]  /*90a0*/  FADD.FTZ R11, R108.reuse, R11 ;  /* 0x0000000b6c0b7221 */ /* 0x040fe20000010000 */
[----:B------:R-:W-:Y:S01]  /*90b0*/  STSM.16.M88.4 [R2+0x28b00], R112 ;  /* 0x028b007002007844 */ /* 0x000fe20000000200 */
[----:B------:R-:W-:Y:S01]  /*90c0*/  F2FP.BF16.F32.PACK_AB R108, R108, R87 ;  /* 0x000000576c6c723e */ /* 0x000fe200000010ff */
[----:B------:R-:W-:Y:S01]  /*90d0*/  FADD.FTZ R8, R116, R9 ;  /* 0x0000000974087221 */ /* 0x000fe20000010000 */
[----:B------:R-:W-:Y:S01]  /*90e0*/  FADD.FTZ R10, R78, R11 ;  /* 0x0000000b4e0a7221 */ /* 0x000fe20000010000 */
[----:B------:R-:W-:Y:S01]  /*90f0*/  F2FP.BF16.F32.PACK_AB R102, R7, R76 ;  /* 0x0000004c0766723e */ /* 0x000fe200000010ff */
[----:B------:R-:W2:Y:S01]  /*9100*/  MUFU.EX2 R94, R94 ;  /* 0x0000005e005e7308 */ /* 0x000ea20000000800 */
[----:B------:R-:W-:Y:S01]  /*9110*/  FADD.FTZ R9, R3, R8 ;  /* 0x0000000803097221 */ /* 0x000fe20000010000 */
[----:B------:R-:W-:Y:S01]  /*9120*/  FADD.FTZ R11, R79, R10 ;  /* 0x0000000a4f0b7221 */ /* 0x000fe20000010000 */
[----:B------:R-:W-:Y:S01]  /*9130*/  F2FP.BF16.F32.PACK_AB R8, R90, R99 ;  /* 0x000000635a08723e */ /* 0x000fe200000010ff */
[----:B------:R-:W-:Y:S01]  /*9140*/  FMUL.FTZ R39, R39, R5 ;  /* 0x0000000527277220 */ /* 0x000fe20000410000 */
[----:B------:R-:W-:Y:S01]  /*9150*/  FADD.FTZ R9, R12, R9 ;  /* 0x000000090c097221 */ /* 0x000fe20000010000 */
[----:B------:R-:W-:Y:S01]  /*9160*/  FADD.FTZ R74, R88, R11 ;  /* 0x0000000b584a7221 */ /* 0x000fe20000010000 */
[----:B------:R-:W-:Y:S01]  /*9170*/  F2FP.BF16.F32.PACK_AB R10, R82, R95 ;  /* 0x0000005f520a723e */ /* 0x000fe200000010ff */
[----:B------:R-:W5:Y:S01]  /*9180*/  MUFU.EX2 R83, R83 ;  /* 0x0000005300537308 */ /* 0x000f620000000800 */
[----:B------:R-:W-:Y:S01]  /*9190*/  FADD.FTZ R72, R14, R9 ;  /* 0x000000090e487221 */ /* 0x000fe20000010000 */
[C---:B------:R-:W-:Y:S01]  /*91a0*/  FADD.FTZ R9, R89.reuse, R74 ;  /* 0x0000004a59097221 */ /* 0x040fe20000010000 */
[----:B------:R-:W-:Y:S01]  /*91b0*/  F2FP.BF16.F32.PACK_AB R88, R89, R88 ;  /* 0x000000585958723e */ /* 0x000fe200000010ff */
[----:B------:R-:W-:Y:S01]  /*91c0*/  FMUL.FTZ R42, R42, R5 ;  /* 0x000000052a2a7220 */ /* 0x000fe20000410000 */
[----:B----4-:R-:W-:Y:S01]  /*91d0*/  FADD.FTZ R11, R15, R72 ;  /* 0x000000480f0b7221 */ /* 0x010fe20000010000 */
[----:B------:R-:W-:Y:S01]  /*91e0*/  FADD.FTZ R74, R92, R9 ;  /* 0x000000095c4a7221 */ /* 0x000fe20000010000 */
[----:B------:R-:W-:Y:S01]  /*91f0*/  F2FP.BF16.F32.PACK_AB R9, R107, R118 ;  /* 0x000000766b09723e */ /* 0x000fe200000010ff */
[----:B------:R-:W4:Y:S01]  /*9200*/  MUFU.EX2 R98, R97 ;  /* 0x0000006100627308 */ /* 0x000f220000000800 */
[----:B-1----:R-:W-:Y:S01]  /*9210*/  FADD.FTZ R72, R20, R11 ;  /* 0x0000000b14487221 */ /* 0x002fe20000010000 */
[----:B------:R-:W-:Y:S01]  /*9220*/  FADD.FTZ R75, R93, R74 ;  /* 0x0000004a5d4b7221 */ /* 0x000fe20000010000 */
[----:B------:R-:W-:Y:S01]  /*9230*/  F2FP.BF16.F32.PACK_AB R11, R4, R119 ;  /* 0x00000077040b723e */ /* 0x000fe200000010ff */
[----:B------:R-:W-:Y:S01]  /*9240*/  FMUL.FTZ R43, R43, R5 ;  /* 0x000000052b2b7220 */ /* 0x000fe20000410000 */
[----:B---3--:R-:W-:Y:S01]  /*9250*/  FADD.FTZ R73, R91, R72 ;  /* 0x000000485b497221 */ /* 0x008fe20000010000 */
[----:B------:R-:W-:Y:S01]  /*9260*/  FADD.FTZ R72, R80, R75 ;  /* 0x0000004b50487221 */ /* 0x000fe20000010000 */
[----:B------:R-:W-:Y:S01]  /*9270*/  F2FP.BF16.F32.PACK_AB R90, R93, R92 ;  /* 0x0000005c5d5a723e */ /* 0x000fe200000010ff */
[----:B------:R1:W3:Y:S01]  /*9280*/  MUFU.EX2 R74, R21 ;  /* 0x00000015004a7308 */ /* 0x0002e20000000800 */
[----:B0-----:R-:W-:Y:S01]  /*9290*/  FADD.FTZ R4, R86, R73 ;  /* 0x0000004956047221 */ /* 0x001fe20000010000 */
[C---:B------:R-:W-:Y:S01]  /*92a0*/  FADD.FTZ R73, R81.reuse, R72 ;  /* 0x0000004851497221 */ /* 0x040fe20000010000 */
[----:B------:R0:W-:Y:S01]  /*92b0*/  STSM.16.M88.4 [R2+0x2a300], R8 ;  /* 0x02a3000802007844 */ /* 0x0001e20000000200 */
[----:B------:R-:W-:Y:S01]  /*92c0*/  F2FP.BF16.F32.PACK_AB R80, R81, R80 ;  /* 0x000000505150723e */ /* 0x000fe200000010ff */
[----:B------:R-:W-:Y:S01]  /*92d0*/  FADD.FTZ R3, R105, R4 ;  /* 0x0000000469037221 */ /* 0x000fe20000010000 */
[----:B------:R-:W-:Y:S01]  /*92e0*/  FADD.FTZ R12, R84, R73 ;  /* 0x00000049540c7221 */ /* 0x000fe20000010000 */
[----:B------:R-:W-:Y:S01]  /*92f0*/  F2FP.BF16.F32.PACK_AB R89, R20, R15 ;  /* 0x0000000f1459723e */ /* 0x000fe200000010ff */
[----:B------:R3:W-:Y:S01]  /*9300*/  STSM.16.M88.4 [R2+0x2bb00], R108 ;  /* 0x02bb006c02007844 */ /* 0x0007e20000000200 */
[----:B--2---:R-:W-:Y:S01]  /*9310*/  FADD.FTZ R4, R94, R3 ;  /* 0x000000035e047221 */ /* 0x004fe20000010000 */
[----:B-1----:R-:W-:Y:S01]  /*9320*/  FADD.FTZ R21, R85, R12 ;  /* 0x0000000c55157221 */ /* 0x002fe20000010000 */
[----:B------:R-:W-:Y:S01]  /*9330*/  F2FP.BF16.F32.PACK_AB R91, R86, R91 ;  /* 0x0000005b565b723e */ /* 0x000fe200000010ff */
[----:B------:R-:W-:Y:S01]  /*9340*/  FMUL.FTZ R46, R46, R5 ;  /* 0x000000052e2e7220 */ /* 0x000fe20000410000 */
[----:B-----5:R-:W-:Y:S01]  /*9350*/  FADD.FTZ R3, R83, R4 ;  /* 0x0000000453037221 */ /* 0x020fe20000010000 */
[----:B------:R-:W-:Y:S01]  /*9360*/  FADD.FTZ R4, R100, R21 ;  /* 0x0000001564047221 */ /* 0x000fe20000010000 */
[----:B------:R-:W-:Y:S01]  /*9370*/  F2FP.BF16.F32.PACK_AB R82, R85, R84 ;  /* 0x000000545552723e */ /* 0x000fe200000010ff */
[----:B------:R1:W-:Y:S01]  /*9380*/  STSM.16.M88.4 [R2+0x2d300], R88 ;  /* 0x02d3005802007844 */ /* 0x0003e20000000200 */
[C---:B------:R-:W-:Y:S01]  /*9390*/  F2FP.BF16.F32.PACK_AB R100, R101.reuse, R100 ;  /* 0x000000646564723e */ /* 0x040fe200000010ff */
[----:B------:R-:W-:Y:S01]  /*93a0*/  FADD.FTZ R3, R96, R3 ;  /* 0x0000000360037221 */ /* 0x000fe20000010000 */
[----:B0-----:R-:W-:Y:S01]  /*93b0*/  FADD.FTZ R9, R101, R4 ;  /* 0x0000000465097221 */ /* 0x001fe20000010000 */
[----:B------:R-:W-:Y:S01]  /*93c0*/  F2FP.BF16.F32.PACK_AB R81, R94, R105 ;  /* 0x000000695e51723e */ /* 0x000fe200000010ff */
[----:B------:R-:W-:Y:S01]  /*93d0*/  FMUL.FTZ R47, R47, R5 ;  /* 0x000000052f2f7220 */ /* 0x000fe20000410000 */
[----:B------:R-:W-:Y:S01]  /*93e0*/  F2FP.BF16.F32.PACK_AB R83, R96, R83 ;  /* 0x000000536053723e */ /* 0x000fe200000010ff */
[----:B----4-:R-:W-:Y:S01]  /*93f0*/  FADD.FTZ R3, R98, R3 ;  /* 0x0000000362037221 */ /* 0x010fe20000010000 */
[----:B---3--:R-:W-:Y:S01]  /*9400*/  F2FP.BF16.F32.PACK_AB R101, R74, R98 ;  /* 0x000000624a65723e */ /* 0x008fe200000010ff */
[----:B------:R-:W-:Y:S01]  /*9410*/  FADD.FTZ R4, R76, R9 ;  /* 0x000000094c047221 */ /* 0x000fe20000010000 */
[----:B------:R-:W-:Y:S01]  /*9420*/  F2FP.BF16.F32.PACK_AB R103, R133, R132 ;  /* 0x000000848567723e */ /* 0x000fe200000010ff */
[----:B------:R1:W-:Y:S01]  /*9430*/  STSM.16.M88.4 [R2+0x2eb00], R80 ;  /* 0x02eb005002007844 */ /* 0x0003e20000000200 */
[----:B------:R-:W-:Y:S01]  /*9440*/  FADD.FTZ R3, R74, R3 ;  /* 0x000000034a037221 */ /* 0x000fe20000010000 */
[----:B------:R-:W-:Y:S01]  /*9450*/  FADD.FTZ R4, R7, R4 ;  /* 0x0000000407047221 */ /* 0x000fe20000010000 */
        /* <DEDUP_REMOVED lines=47> */
[----:B0-----:R-:W-:Y:S01]  /*9750*/  NOP ;  /* 0x0000000000007918 */ /* 0x001fe20000000000 */
[----:B-1----:R-:W-:Y:S05]  /*9760*/  @P2 BRA `(.L_x_9939) ;  /* 0xffffffbc00ac2947 */ /* 0x002fea000383ffff */
[----:B------:R-:W-:-:S05]  /*9770*/  UMOV UR7, UR10 ;  /* 0x0000000a00077c82 */ /* 0x000fca0008000000 */
.L_x_9930:
[----:B------:R-:W-:-:S13]  /*9780*/  ISETP.LE.AND P2, PT, RZ, UR7, PT ;  /* 0x00000007ff007c0c */ /* 0x000fda000bf43270 */
[----:B------:R-:W-:Y:S05]  /*9790*/  @!P2 BRA `(.L_x_9940) ;  /* 0x0000003400dca947 */ /* 0x000fea0003800000 */
[----:B------:R-:W-:Y:S01]  /*97a0*/  IMAD.MOV.U32 R6, RZ, RZ, R13 ;  /* 0x000000ffff067224 */ /* 0x000fe200078e000d */
[----:B------:R-:W-:Y:S01]  /*97b0*/  UMOV UR39, UR38 ;  /* 0x0000002600277c82 */ /* 0x000fe20008000000 */
[----:B------:R-:W-:Y:S01]  /*97c0*/  IMAD.MOV.U32 R5, RZ, RZ, R0 ;  /* 0x000000ffff057224 */ /* 0x000fe200078e0000 */
[----:B------:R-:W-:Y:S01]  /*97d0*/  UMOV UR6, UR36 ;  /* 0x0000002400067c82 */ /* 0x000fe20008000000 */
[----:B------:R-:W-:-:S05]  /*97e0*/  ULDC UR61, c[0x0][0x988] ;  /* 0x00026200003d7ab9 */ /* 0x000fca0000000800 */
.L_x_9949:
        /* <DEDUP_REMOVED lines=10> */
.L_x_9942:
[----:B------:R-:W-:Y:S01]  /*9890*/  ULEA UR4, UR36, UR37, 0x3 ;  /* 0x0000002524047291 */ /* 0x000fe2000f8e183f */
[----:B------:R-:W-:-:S05]  /*98a0*/  IMAD.U32 R0, RZ, RZ, UR38 ;  /* 0x00000026ff007e24 */ /* 0x000fca000f8e00ff */
[----:B------:R-:W-:-:S04]  /*98b0*/  SHF.L.U32 R0, R0, 0x1f, RZ ;  /* 0x0000001f00007819 */ /* 0x000fc800000006ff */
[----:B------:R1:W2:Y:S01]  /*98c0*/  SYNCS.PHASECHK.TRANS64.TRYWAIT P2, [UR4+0x31c30], R0 ;  /* 0x031c3000ff0075a7 */ /* 0x0002a20008040144 */
[----:B------:R-:W-:Y:S05]  /*98d0*/  @!P0 BRA `(.L_x_9943) ;  /* 0x0000000000048947 */ /* 0x000fea0003800000 */
[----:B------:R-:W-:Y:S01]  /*98e0*/  BPT.TRAP 0x1 ;  /* 0x000000040000795c */ /* 0x000fe20000300000 */
.L_x_9943:
[----:B--2---:R-:W-:Y:S05]  /*98f0*/  @P2 BRA `(.L_x_9941) ;  /* 0x0000000000082947 */ /* 0x004fea0003800000 */
[----:B------:R-:W2:Y:S02]  /*9900*/  SYNCS.PHASECHK.TRANS64.TRYWAIT P2, [UR4+0x31c30], R0 ;  /* 0x031c3000ff0075a7 */ /* 0x000ea40008040144 */
[----:B--2---:R-:W-:Y:S05]  /*9910*/  @!P2 BRA `(.L_x_9944) ;  /* 0x000000a8003ca947 */ /* 0x004fea0003800000 */
.L_x_9941:
[----:B--2---:R-:W2:Y:S01]  /*9920*/  S2R R7, SR_TID.X ;  /* 0x0000000000077919 */ /* 0x004ea20000002100 */
        /* <DEDUP_REMOVED lines=24> */
[----:B--2---:R-:W-:Y:S01]  /*9ab0*/  SHF.R.U32.HI R7, RZ, 0x7, R7 ;  /* 0x00000007ff077819 */ /* 0x004fe20000011607 */
[----:B------:R-:W-:Y:S01]  /*9ac0*/  UMOV UR56, UR28 ;  /* 0x0000001c00387c82 */ /* 0x000fe20008000000 */
[----:B------:R-:W-:Y:S01]  /*9ad0*/  UMOV UR57, UR29 ;  /* 0x0000001d00397c82 */ /* 0x000fe20008000000 */
[----:B------:R-:W-:Y:S01]  /*9ae0*/  UMOV UR59, 0x80000020 ;  /* 0x80000020003b7882 */ /* 0x000fe20000000000 */
[----:B------:R-:W-:Y:S01]  /*9af0*/  UIADD3 UR10, UR4, 0x200, URZ ;  /* 0x00000200040a7890 */ /* 0x000fe2000fffe03f */
[----:B-1----:R-:W-:Y:S01]  /*9b00*/  VIADD R0, R7, 0x8 ;  /* 0x0000000807007836 */ /* 0x002fe20000000000 */
        /* <DEDUP_REMOVED lines=325> */
.L_x_9946:
[----:B------:R-:W-:Y:S01]  /*af60*/  ULEA UR4, UR6, UR37, 0x3 ;  /* 0x0000002506047291 */ /* 0x000fe2000f8e183f */
[----:B------:R-:W-:-:S05]  /*af70*/  IMAD.U32 R0, RZ, RZ, UR39 ;  /* 0x00000027ff007e24 */ /* 0x000fca000f8e00ff */
[----:B------:R-:W-:-:S04]  /*af80*/  SHF.L.U32 R0, R0, 0x1f, RZ ;  /* 0x0000001f00007819 */ /* 0x000fc800000006ff */
[----:B------:R0:W1:Y:S01]  /*af90*/  SYNCS.PHASECHK.TRANS64.TRYWAIT P2, [UR4+0x31c50], R0 ;  /* 0x031c5000ff0075a7 */ /* 0x0000620008040144 */
[----:B------:R-:W-:Y:S05]  /*afa0*/  @!P0 BRA `(.L_x_9947) ;  /* 0x0000000000048947 */ /* 0x000fea0003800000 */
[----:B------:R-:W-:Y:S01]  /*afb0*/  BPT.TRAP 0x1 ;  /* 0x000000040000795c */ /* 0x000fe20000300000 */
.L_x_9947:
[----:B-1----:R-:W-:Y:S05]  /*afc0*/  @P2 BRA `(.L_x_9945) ;  /* 0x0000000000082947 */ /* 0x002fea0003800000 */
[----:B------:R-:W1:Y:S02]  /*afd0*/  SYNCS.PHASECHK.TRANS64.TRYWAIT P2, [UR4+0x31c50], R0 ;  /* 0x031c5000ff0075a7 */ /* 0x000e640008040144 */
[----:B-1----:R-:W-:Y:S05]  /*afe0*/  @!P2 BRA `(.L_x_9948) ;  /* 0x0000009000a0a947 */ /* 0x002fea0003800000 */
.L_x_9945:
        /* <DEDUP_REMOVED lines=13> */
[----:B------:R-:W-:Y:S01]  /*b0c0*/  FMNMX.FTZ R0, R140, R7, !PT ;  /* 0x000000078c007209 */ /* 0x000fe20007810000 */
[----:B------:R-:W-:Y:S01]  /*b0d0*/  UMOV UR39, UR38 ;  /* 0x0000002600277c82 */ /* 0x000fe20008000000 */
[----:B------:R-:W-:Y:S01]  /*b0e0*/  FMNMX.FTZ R18, R142, R13, !PT ;  /* 0x0000000d8e127209 */ /* 0x000fe20007810000 */
[----:B------:R-:W-:Y:S01]  /*b0f0*/  UIMAD UR11, UR6, 0x6c0, UR4 ;  /* 0x000006c0060b78a4 */ /* 0x000fe2000f8e0204 */
[----:B------:R-:W-:-:S02]  /*b100*/  FMNMX.FTZ R7, R141, R0, !PT ;  /* 0x000000008d077209 */ /* 0x000fc40007810000 */
[----:B------:R-:W-:Y:S01]  /*b110*/  FMNMX.FTZ R13, R143, R18, !PT ;  /* 0x000000128f0d7209 */ /* 0x000fe20007810000 */
[----:B------:R-:W-:Y:S01]  /*b120*/  UMOV UR4, UR61 ;  /* 0x0000003d00047c82 */ /* 0x000fe20008000000 */
[----:B------:R-:W-:Y:S02]  /*b130*/  FMNMX.FTZ R0, R128, R7, !PT ;  /* 0x0000000780007209 */ /* 0x000fe40007810000 */
        /* <DEDUP_REMOVED lines=9> */
[----:B------:R-:W-:-:S02]  /*b1d0*/  FMNMX.FTZ R0, R132, R7, !PT ;  /* 0x0000000784007209 */ /* 0x000fc40007810000 */
[----:B------:R-:W-:Y:S02]  /*b1e0*/  FMNMX.FTZ R20, R134, R13, !PT ;  /* 0x0000000d86147209 */ /* 0x000fe40007810000 */
[----:B------:R-:W-:Y:S02]  /*b1f0*/  FMNMX.FTZ R7, R133, R0, !PT ;  /* 0x0000000085077209 */ /* 0x000fe40007810000 */
[----:B------:R-:W-:Y:S02]  /*b200*/  FMNMX.FTZ R13, R135, R20, !PT ;  /* 0x00000014870d7209 */ /* 0x000fe40007810000 */
        /* <DEDUP_REMOVED lines=35> */
[----:B------:R-:W0:Y:S02]  /*b440*/  SHFL.BFLY PT, R0, R7, 0x2, 0x1f ;  /* 0x0c401f0007007f89 */ /* 0x000e2400000e0000 */
[----:B0-----:R-:W-:-:S05]  /*b450*/  FMNMX.FTZ R8, R7, R0, !PT ;  /* 0x0000000007087209 */ /* 0x001fca0007810000 */
[----:B------:R-:W0:Y:S02]  /*b460*/  SHFL.BFLY PT, R9, R8, 0x1, 0x1f ;  /* 0x0c201f0008097f89 */ /* 0x000e2400000e0000 */
[----:B0-----:R-:W-:-:S05]  /*b470*/  FMNMX.FTZ R0, R8, R9, !PT ;  /* 0x0000000908007209 */ /* 0x001fca0007810000 */
[C---:B------:R-:W-:Y:S01]  /*b480*/  FMUL.FTZ R7, R0.reuse, UR4 ;  /* 0x0000000400077c20 */ /* 0x040fe20008410000 */
[----:B------:R-:W-:-:S03]  /*b490*/  FADD.FTZ R5, -R0, R5 ;  /* 0x0000000500057221 */ /* 0x000fc60000010100 */
        /* <DEDUP_REMOVED lines=9> */
[----:B------:R-:W0:Y:S01]  /*b530*/  S2R R136, SR_TID.X ;  /* 0x0000000000887919 */ /* 0x000e220000002100 */
[----:B------:R-:W-:Y:S01]  /*b540*/  FMNMX.FTZ R120, R126, R13, !PT ;  /* 0x0000000d7e787209 */ /* 0x000fe20007810000 */
[--C-:B------:R-:W-:Y:S01]  /*b550*/  FFMA.FTZ R9, R137, UR4, -R7.reuse ;  /* 0x0000000489097c23 */ /* 0x100fe20008010807 */
[--C-:B------:R-:W-:Y:S01]  /*b560*/  FFMA.FTZ R10, R140, UR4, -R7.reuse ;  /* 0x000000048c0a7c23 */ /* 0x100fe20008010807 */
[----:B------:R1:W-:Y:S01]  /*b570*/  MUFU.EX2 R20, R121 ;  /* 0x0000007900147308 */ /* 0x0003e20000000800 */
[----:B------:R-:W-:Y:S01]  /*b580*/  FMNMX.FTZ R13, R127, R120, !PT ;  /* 0x000000787f0d7209 */ /* 0x000fe20007810000 */
[--C-:B------:R-:W-:Y:S01]  /*b590*/  FFMA.FTZ R11, R141, UR4, -R7.reuse ;  /* 0x000000048d0b7c23 */ /* 0x100fe20008010807 */
[--C-:B------:R-:W-:Y:S01]  /*b5a0*/  FFMA.FTZ R14, R129, UR4, -R7.reuse ;  /* 0x00000004810e7c23 */ /* 0x100fe20008010807 */
[----:B------:R-:W-:Y:S01]  /*b5b0*/  FFMA.FTZ R15, R132, UR4, -R7 ;  /* 0x00000004840f7c23 */ /* 0x000fe20008010807 */
[----:B------:R-:W-:Y:S01]  /*b5c0*/  FMNMX.FTZ R124, R114, R13, !PT ;  /* 0x0000000d727c7209 */ /* 0x000fe20007810000 */
[----:B------:R-:W-:-:S02]  /*b5d0*/  WARPGROUP.DEPBAR.LE gsb0, 0x0 ;  /* 0x00008000000079c5 */ /* 0x000fc40000010000 */
[----:B------:R-:W-:Y:S01]  /*b5e0*/  WARPGROUP.ARRIVE ;  /* 0x00000000000079c5 */ /* 0x000fe20000000000 */
[----:B------:R-:W-:Y:S01]  /*b5f0*/  FMNMX.FTZ R13, R115, R124, !PT ;  /* 0x0000007c730d7209 */ /* 0x000fe20007810000 */
[----:B------:R2:W-:Y:S01]  /*b600*/  MUFU.EX2 R120, R125 ;  /* 0x0000007d00787308 */ /* 0x0005e20000000800 */
[--C-:B------:R-:W-:Y:S01]  /*b610*/  FFMA.FTZ R17, R133, UR4, -R7.reuse ;  /* 0x0000000485117c23 */ /* 0x100fe20008010807 */
        /* <DEDUP_REMOVED lines=33> */
[--C-:B-1----:R-:W-:Y:S01]  /*b830*/  FFMA.FTZ R121, R72, UR4, -R7.reuse ;  /* 0x0000000448797c23 */ /* 0x102fe20008010807 */
[----:B------:R-:W-:Y:S01]  /*b840*/  FMNMX.FTZ R124, R102, R13, !PT ;  /* 0x0000000d667c7209 */ /* 0x000fe20007810000 */
[--C-:B------:R-:W-:Y:S01]  /*b850*/  FFMA.FTZ R76, R76, UR4, -R7.reuse ;  /* 0x000000044c4c7c23 */ /* 0x100fe20008010807 */
[----:B------:R-:W-:Y:S01]  /*b860*/  FFMA.FTZ R77, R77, UR4, -R7 ;  /* 0x000000044d4d7c23 */ /* 0x000fe20008010807 */
[----:B------:R-:W-:Y:S01]  /*b870*/  FMUL.FTZ R5, R5, UR4 ;  /* 0x0000000405057c20 */ /* 0x000fe20008410000 */
[----:B------:R-:W-:Y:S01]  /*b880*/  FMNMX.FTZ R13, R103, R124, !PT ;  /* 0x0000007c670d7209 */ /* 0x000fe20007810000 */
[----:B------:R-:W-:Y:S01]  /*b890*/  MUFU.EX2 R8, R8 ;  /* 0x0000000800087308 */ /* 0x000fe20000000800 */
[----:B0-----:R-:W-:-:S02]  /*b8a0*/  ISETP.GE.U32.AND P2, PT, R136, 0x180, PT ;  /* 0x000001808800780c */ /* 0x001fc40003f46070 */
[----:B------:R-:W-:Y:S02]  /*b8b0*/  FMNMX.FTZ R124, R90, R13, !PT ;  /* 0x0000000d5a7c7209 */ /* 0x000fe40007810000 */
[----:B------:R-:W-:Y:S01]  /*b8c0*/  SHF.R.U32.HI R137, RZ, 0x7, R136 ;  /* 0x00000007ff897819 */ /* 0x000fe20000011688 */
[----:B------:R-:W-:Y:S01]  /*b8d0*/  IMAD.U32 R136, RZ, RZ, UR6 ;  /* 0x00000006ff887e24 */ /* 0x000fe2000f8e00ff */
[----:B------:R-:W-:Y:S01]  /*b8e0*/  FMNMX.FTZ R13, R91, R124, !PT ;  /* 0x0000007c5b0d7209 */ /* 0x000fe20007810000 */
[----:B------:R-:W0:Y:S01]  /*b8f0*/  MUFU.EX2 R5, R5 ;  /* 0x0000000500057308 */ /* 0x000e220000000800 */
[----:B------:R-:W-:Y:S02]  /*b900*/  UIADD3 UR6, UR7, -0x1, URZ ;  /* 0xffffffff07067890 */ /* 0x000fe4000fffe03f */
[----:B------:R-:W-:Y:S02]  /*b910*/  FMNMX.FTZ R124, R94, R13, !PT ;  /* 0x0000000d5e7c7209 */ /* 0x000fe40007810000 */
[----:B------:R-:W-:-:S02]  /*b920*/  @!P1 LEA R136, R136, UR37, 0x3 ;  /* 0x0000002588889c11 */ /* 0x000fc4000f8e18ff */
[----:B------:R-:W-:Y:S01]  /*b930*/  FMNMX.FTZ R13, R95, R124, !PT ;  /* 0x0000007c5f0d7209 */ /* 0x000fe20007810000 */
[----:B------:R-:W1:Y:S03]  /*b940*/  MUFU.EX2 R9, R9 ;  /* 0x0000000900097308 */ /* 0x000e660000000800 */
        /* <DEDUP_REMOVED lines=12> */
[----:B------:R-:W2:Y:S04]  /*ba10*/  SHFL.BFLY PT, R124, R13, 0x2, 0x1f ;  /* 0x0c401f000d7c7f89 */ /* 0x000ea800000e0000 */
        /* <DEDUP_REMOVED lines=8> */
[----:B--2---:R-:W-:Y:S01]  /*baa0*/  FMNMX.FTZ R125, R13, R124, !PT ;  /* 0x0000007c0d7d7209 */ /* 0x004fe20007810000 */
[----:B------:R-:W-:Y:S01]  /*bab0*/  UMOV UR33, 0xc0000010 ;  /* 0xc000001000217882 */ /* 0x000fe20000000000 */
[----:B------:R-:W-:Y:S01]  /*bac0*/  UMOV UR35, 0x80000020 ;  /* 0x8000002000237882 */ /* 0x000fe20000000000 */
[----:B------:R-:W-:Y:S01]  /*bad0*/  FFMA.FTZ R124, R73, UR4, -R7 ;  /* 0x00000004497c7c23 */ /* 0x000fe20008010807 */
[----:B------:R-:W-:Y:S01]  /*bae0*/  MUFU.EX2 R112, R112 ;  /* 0x0000007000707308 */ /* 0x000fe20000000800 */
[----:B------:R-:W2:Y:S07]  /*baf0*/  SHFL.BFLY PT, R128, R125, 0x1, 0x1f ;  /* 0x0c201f007d807f89 */ /* 0x000eae00000e0000 */
[----:B------:R-:W-:Y:S08]  /*bb00*/  MUFU.EX2 R113, R113 ;  /* 0x0000007100717308 */ /* 0x000ff00000000800 */
[----:B------:R-:W-:Y:S08]  /*bb10*/  MUFU.EX2 R116, R116 ;  /* 0x0000007400747308 */ /* 0x000ff00000000800 */
[----:B------:R-:W-:Y:S01]  /*bb20*/  MUFU.EX2 R117, R117 ;  /* 0x0000007500757308 */ /* 0x000fe20000000800 */
[----:B--2---:R-:W-:-:S05]  /*bb30*/  FMNMX.FTZ R13, R125, R128, !PT ;  /* 0x000000807d0d7209 */ /* 0x004fca0007810000 */
[C---:B------:R-:W-:Y:S01]  /*bb40*/  FADD.FTZ R7, -R13.reuse, R6 ;  /* 0x000000060d077221 */ /* 0x040fe20000010100 */
[----:B------:R-:W-:Y:S01]  /*bb50*/  FMUL.FTZ R72, R13, UR4 ;  /* 0x000000040d487c20 */ /* 0x000fe20008410000 */
[----:B------:R2:W-:Y:S02]  /*bb60*/  MUFU.EX2 R6, R77 ;  /* 0x0000004d00067308 */ /* 0x0005e40000000800 */
[----:B------:R-:W-:Y:S01]  /*bb70*/  FMUL.FTZ R7, R7, UR4 ;  /* 0x0000000407077c20 */ /* 0x000fe20008410000 */
[--C-:B------:R-:W-:Y:S01]  /*bb80*/  FFMA.FTZ R73, R138, UR4, -R72.reuse ;  /* 0x000000048a497c23 */ /* 0x100fe20008010848 */
[--C-:B------:R-:W-:Y:S01]  /*bb90*/  FFMA.FTZ R128, R139, UR4, -R72.reuse ;  /* 0x000000048b807c23 */ /* 0x100fe20008010848 */
[--C-:B------:R-:W-:Y:S01]  /*bba0*/  FFMA.FTZ R129, R134, UR4, -R72.reuse ;  /* 0x0000000486817c23 */ /* 0x100fe20008010848 */
[----:B------:R-:W-:Y:S02]  /*bbb0*/  IMAD.U32 R134, RZ, RZ, UR36 ;  /* 0x00000024ff867e24 */ /* 0x000fe4000f8e00ff */
[--C-:B------:R-:W-:Y:S01]  /*bbc0*/  FFMA.FTZ R125, R142, UR4, -R72.reuse ;  /* 0x000000048e7d7c23 */ /* 0x100fe20008010848 */
[----:B------:R-:W-:Y:S01]  /*bbd0*/  MUFU.EX2 R7, R7 ;  /* 0x0000000700077308 */ /* 0x000fe20000000800 */
[--C-:B------:R-:W-:Y:S01]  /*bbe0*/  FFMA.FTZ R133, R131, UR4, -R72.reuse ;  /* 0x0000000483857c23 */ /* 0x100fe20008010848 */
[--C-:B------:R-:W-:Y:S01]  /*bbf0*/  FFMA.FTZ R131, R135, UR4, -R72.reuse ;  /* 0x0000000487837c23 */ /* 0x100fe20008010848 */
[----:B------:R-:W-:Y:S01]  /*bc00*/  @!P1 LEA R134, R134, UR37, 0x3 ;  /* 0x0000002586869c11 */ /* 0x000fe2000f8e18ff */
[----:B------:R-:W-:Y:S01]  /*bc10*/  FFMA.FTZ R132, R143, UR4, -R72 ;  /* 0x000000048f847c23 */ /* 0x000fe20008010848 */
[----:B------:R-:W-:-:S02]  /*bc20*/  VIADD R135, R137, 0x9 ;  /* 0x0000000989877836 */ /* 0x000fc40000000000 */
[--C-:B--2---:R-:W-:Y:S01]  /*bc30*/  FFMA.FTZ R77, R130, UR4, -R72.reuse ;  /* 0x00000004824d7c23 */ /* 0x104fe20008010848 */
[--C-:B------:R-:W-:Y:S01]  /*bc40*/  FFMA.FTZ R130, R123, UR4, -R72.reuse ;  /* 0x000000047b827c23 */ /* 0x100fe20008010848 */
[----:B------:R-:W2:Y:S01]  /*bc50*/  MUFU.EX2 R73, R73 ;  /* 0x0000004900497308 */ /* 0x000ea20000000800 */
[----:B------:R-:W-:Y:S02]  /*bc60*/  @!P1 VIADD R137, R134, 0x31c40 ;  /* 0x00031c4086899836 */ /* 0x000fe40000000000 */
[--C-:B------:R-:W-:Y:S01]  /*bc70*/  FFMA.FTZ R123, R126, UR4, -R72.reuse ;  /* 0x000000047e7b7c23 */ /* 0x100fe20008010848 */
[----:B------:R-:W-:Y:S01]  /*bc80*/  @!P1 VIADD R134, R136, 0x31c60 ;  /* 0x00031c6088869836 */ /* 0x000fe20000000000 */
[----:B------:R-:W-:Y:S01]  /*bc90*/  SEL R136, R135, 0x9, !P2 ;  /* 0x0000000987887807 */ /* 0x000fe20005000000 */
[--C-:B------:R-:W-:Y:S01]  /*bca0*/  FFMA.FTZ R135, R99, UR4, -R72.reuse ;  /* 0x0000000463877c23 */ /* 0x100fe20008010848 */
[----:B------:R-:W-:Y:S01]  /*bcb0*/  FFMA.FTZ R99, R102, UR4, -R72 ;  /* 0x0000000466637c23 */ /* 0x000fe20008010848 */
[----:B------:R-:W-:Y:S01]  /*bcc0*/  @!P1 PRMT R137, RZ, 0x654, R137 ;  /* 0x00000654ff899816 */ /* 0x000fe20000000089 */
[----:B------:R-:W3:Y:S01]  /*bcd0*/  MUFU.EX2 R128, R128 ;  /* 0x0000008000807308 */ /* 0x000ee20000000800 */
[----:B0-----:R-:W-:Y:S01]  /*bce0*/  FFMA.FTZ R102, R5, R4, R8 ;  /* 0x0000000405667223 */ /* 0x001fe20000010008 */
[----:B------:R-:W-:Y:S01]  /*bcf0*/  @!P1 PRMT R134, RZ, 0x654, R134 ;  /* 0x00000654ff869816 */ /* 0x000fe20000000086 */
[--C-:B------:R-:W-:Y:S01]  /*bd00*/  FFMA.FTZ R4, R103, UR4, -R72.reuse ;  /* 0x0000000467047c23 */ /* 0x100fe20008010848 */
[----:B------:R-:W-:Y:S01]  /*bd10*/  FFMA.FTZ R126, R127, UR4, -R72 ;  /* 0x000000047f7e7c23 */ /* 0x000fe20008010848 */
[----:B-1----:R-:W-:Y:S01]  /*bd20*/  FADD.FTZ R103, R9, R102 ;  /* 0x0000006609677221 */ /* 0x002fe20000010000 */
[--C-:B------:R-:W-:Y:S01]  /*bd30*/  FFMA.FTZ R127, R115, UR4, -R72.reuse ;  /* 0x00000004737f7c23 */ /* 0x100fe20008010848 */
[--C-:B------:R-:W-:Y:S01]  /*bd40*/  FFMA.FTZ R115, R118, UR4, -R72.reuse ;  /* 0x0000000476737c23 */ /* 0x100fe20008010848 */
[----:B------:R-:W0:Y:S01]  /*bd50*/  MUFU.EX2 R125, R125 ;  /* 0x0000007d007d7308 */ /* 0x000e220000000800 */
[----:B--2---:R-:W-:Y:S01]  /*bd60*/  FFMA.FTZ R3, R7, R3, R73 ;  /* 0x0000000307037223 */ /* 0x004fe20000010049 */
[--C-:B------:R-:W-:Y:S01]  /*bd70*/  FFMA.FTZ R118, R119, UR4, -R72.reuse ;  /* 0x0000000477767c23 */ /* 0x100fe20008010848 */
[--C-:B------:R-:W-:Y:S01]  /*bd80*/  FFMA.FTZ R119, R107, UR4, -R72.reuse ;  /* 0x000000046b777c23 */ /* 0x100fe20008010848 */
[----:B------:R-:W-:Y:S01]  /*bd90*/  FADD.FTZ R102, R10, R103 ;  /* 0x000000670a667221 */ /* 0x000fe20000010000 */
[--C-:B------:R-:W-:Y:S01]  /*bda0*/  FFMA.FTZ R107, R111, UR4, -R72.reuse ;  /* 0x000000046f6b7c23 */ /* 0x100fe20008010848 */
[--C-:B------:R-:W-:Y:S01]  /*bdb0*/  FFMA.FTZ R122, R122, UR4, -R72.reuse ;  /* 0x000000047a7a7c23 */ /* 0x100fe20008010848 */
[----:B------:R-:W-:Y:S01]  /*bdc0*/  FFMA.FTZ R103, R94, UR4, -R72 ;  /* 0x000000045e677c23 */ /* 0x000fe20008010848 */
[----:B------:R-:W1:Y:S01]  /*bdd0*/  MUFU.EX2 R132, R132 ;  /* 0x0000008400847308 */ /* 0x000e620000000800 */
[C---:B------:R-:W-:Y:S01]  /*bde0*/  FADD.FTZ R139, R11.reuse, R102 ;  /* 0x000000660b8b7221 */ /* 0x040fe20000010000 */
[----:B------:R-:W-:Y:S01]  /*bdf0*/  F2FP.BF16.F32.PACK_AB R10, R11, R10 ;  /* 0x0000000a0b0a723e */ /* 0x000fe200000010ff */
[--C-:B------:R-:W-:Y:S01]  /*be00*/  FFMA.FTZ R114, R114, UR4, -R72.reuse ;  /* 0x0000000472727c23 */ /* 0x100fe20008010848 */
[----:B------:R-:W-:Y:S01]  /*be10*/  F2FP.BF16.F32.PACK_AB R8, R9, R8 ;  /* 0x000000080908723e */ /* 0x000fe200000010ff */
[----:B------:R-:W-:Y:S01]  /*be20*/  FADD.FTZ R139, R12, R139 ;  /* 0x0000008b0c8b7221 */ /* 0x000fe20000010000 */
[----:B---3--:R-:W-:Y:S01]  /*be30*/  F2FP.BF16.F32.PACK_AB R9, R128, R73 ;  /* 0x000000498009723e */ /* 0x008fe200000010ff */
        /* <DEDUP_REMOVED lines=8> */
[----:B------:R-:W-:Y:S01]  /*bec0*/  FFMA.FTZ R86, R86, UR4, -R72 ;  /* 0x0000000456567c23 */ /* 0x000fe20008010848 */
[----:B------:R-:W-:Y:S01]  /*bed0*/  MUFU.EX2 R133, R133 ;  /* 0x0000008500857308 */ /* 0x000fe20000000800 */
[----:B------:R-:W-:Y:S01]  /*bee0*/  FADD.FTZ R11, R17, R94 ;  /* 0x0000005e110b7221 */ /* 0x000fe20000010000 */
[--C-:B------:R-:W-:Y:S01]  /*bef0*/  FFMA.FTZ R94, R75, UR4, -R72.reuse ;  /* 0x000000044b5e7c23 */ /* 0x100fe20008010848 */
[--C-:B------:R-:W-:Y:S01]  /*bf00*/  FFMA.FTZ R87, R87, UR4, -R72.reuse ;  /* 0x0000000457577c23 */ /* 0x100fe20008010848 */
[--C-:B------:R-:W-:Y:S01]  /*bf10*/  FFMA.FTZ R78, R78, UR4, -R72.reuse ;  /* 0x000000044e4e7c23 */ /* 0x100fe20008010848 */
[----:B------:R-:W-:Y:S01]  /*bf20*/  FFMA.FTZ R79, R79, UR4, -R72 ;  /* 0x000000044f4f7c23 */ /* 0x000fe20008010848 */
[----:B------:R-:W-:-:S02]  /*bf30*/  WARPGROUP.DEPBAR.LE gsb0, 0x0 ;  /* 0x00008000000079c5 */ /* 0x000fc40000010000 */
[----:B------:R-:W-:Y:S01]  /*bf40*/  WARPGROUP.ARRIVE ;  /* 0x00000000000079c5 */ /* 0x000fe20000000000 */
[----:B------:R-:W-:Y:S01]  /*bf50*/  MUFU.EX2 R129, R129 ;  /* 0x0000008100817308 */ /* 0x000fe20000000800 */
[----:B------:R-:W-:Y:S01]  /*bf60*/  ISETP.LT.AND P2, PT, RZ, UR7, PT ;  /* 0x00000007ff007c0c */ /* 0x000fe2000bf41270 */
[----:B------:R-:W-:Y:S01]  /*bf70*/  UMOV UR7, UR6 ;  /* 0x0000000600077c82 */ /* 0x000fe20008000000 */
[----:B------:R-:W-:Y:S02]  /*bf80*/  UMOV UR6, UR36 ;  /* 0x0000002400067c82 */ /* 0x000fe40008000000 */
[----:B------:R-:W-:Y:S01]  /*bf90*/  HGMMA.64x96x16.F32.BF16 R24, gdesc[UR32].tnspB, R24, gsb0 ;  /* 0x41600000201879f0 */ /* 0x000fe20008001818 */
[----:B------:R-:W-:Y:S02]  /*bfa0*/  UIADD3 UR32, UR10, 0x780, URZ ;  /* 0x000007800a207890 */ /* 0x000fe4000fffe03f */
[----:B------:R-:W-:Y:S01]  /*bfb0*/  UIADD3 UR34, UR11, 0x140, URZ ;  /* 0x000001400b227890 */ /* 0x000fe2000fffe03f */
[----:B------:R2:W-:Y:S01]  /*bfc0*/  MUFU.EX2 R111, R119 ;  /* 0x00000077006f7308 */ /* 0x0005e20000000800 */
[----:B------:R-:W-:Y:S01]  /*bfd0*/  UMOV UR33, 0xc0000010 ;  /* 0xc000001000217882 */ /* 0x000fe20000000000 */
[----:B------:R-:W-:-:S06]  /*bfe0*/  UMOV UR35, 0x80000020 ;  /* 0x8000002000237882 */ /* 0x000fcc0000000000 */
[----:B------:R-:W-:Y:S01]  /*bff0*/  MUFU.EX2 R131, R131 ;  /* 0x0000008300837308 */ /* 0x000fe20000000800 */
[--C-:B--2---:R-:W-:Y:S01]  /*c000*/  FFMA.FTZ R119, R91, UR4, -R72.reuse ;  /* 0x000000045b777c23 */ /* 0x104fe20008010848 */
        /* <DEDUP_REMOVED lines=52> */
[----:B------:R-:W2:Y:S01]  /*c350*/  MUFU.EX2 R94, R94 ;  /* 0x0000005e005e7308 */ /* 0x000ea20000000800 */
        /* <DEDUP_REMOVED lines=9> */
[----:B------:R-:W-:Y:S02]  /*c3f0*/  WARPGROUP.DEPBAR.LE gsb0, 0x0 ;  /* 0x00008000000079c5 */ /* 0x000fe40000010000 */
[----:B------:R-:W-:-:S06]  /*c400*/  WARPGROUP.ARRIVE ;  /* 0x00000000000079c5 */ /* 0x000fcc0000000000 */
[----:B------:R-:W-:Y:S03]  /*c410*/  HGMMA.64x96x16.F32.BF16 R24, gdesc[UR32].tnspB, R24, gsb0 ;  /* 0x41600000201879f0 */ /* 0x000fe60008001818 */
[----:B------:R-:W-:Y:S02]  /*c420*/  WARPGROUP.DEPBAR.LE gsb0, 0x0 ;  /* 0x00008000000079c5 */ /* 0x000fe40000010000 */
[----:B------:R3:W-:Y:S06]  /*c430*/  BAR.ARV R136, 0x100 ;  /* 0x000400880000751d */ /* 0x0007ec0000002000 */
[----:B------:R-:W-:Y:S01]  /*c440*/  @!P1 SYNCS.ARRIVE.TRANS64.RED.A1T0 RZ, [R137+URZ], RZ ;  /* 0x000000ff89ff99a7 */ /* 0x000fe2000810043f */
        /* <DEDUP_REMOVED lines=15> */
[----:B----4-:R-:W-:Y:S01]  /*c540*/  FFMA.FTZ R134, R90, UR4, -R72 ;  /* 0x000000045a867c23 */ /* 0x010fe20008010848 */
[----:B------:R-:W-:Y:S01]  /*c550*/  FADD.FTZ R90, R128, R3 ;  /* 0x00000003805a7221 */ /* 0x000fe20000010000 */
[-C--:B------:R-:W-:Y:S01]  /*c560*/  FMUL.FTZ R52, R52, R5.reuse ;  /* 0x0000000534347220 */ /* 0x080fe20000410000 */
[----:B------:R-:W4:Y:S01]  /*c570*/  MUFU.EX2 R3, R135 ;  /* 0x0000008700037308 */ /* 0x000f220000000800 */
[----:B------:R-:W-:Y:S01]  /*c580*/  FMUL.FTZ R53, R53, R5 ;  /* 0x0000000535357220 */ /* 0x000fe20000410000 */
[----:B0-----:R-:W-:Y:S01]  /*c590*/  FADD.FTZ R137, R125, R90 ;  /* 0x0000005a7d897221 */ /* 0x001fe20000010000 */
[----:B------:R-:W-:Y:S01]  /*c5a0*/  FFMA.FTZ R90, R83, UR4, -R72 ;  /* 0x00000004535a7c23 */ /* 0x000fe20008010848 */
[----:B------:R-:W-:Y:S01]  /*c5b0*/  FADD.FTZ R83, R18, R11 ;  /* 0x0000000b12537221 */ /* 0x000fe20000010000 */
[C---:B-1----:R-:W-:Y:S01]  /*c5c0*/  F2FP.BF16.F32.PACK_AB R11, R132.reuse, R125 ;  /* 0x0000007d840b723e */ /* 0x042fe200000010ff */
[----:B------:R-:W-:Y:S01]  /*c5d0*/  FADD.FTZ R82, R132, R137 ;  /* 0x0000008984527221 */ /* 0x000fe20000010000 */
[----:B--2---:R-:W-:Y:S01]  /*c5e0*/  F2FP.BF16.F32.PACK_AB R125, R94, R102 ;  /* 0x000000665e7d723e */ /* 0x004fe200000010ff */
[----:B------:R-:W-:Y:S01]  /*c5f0*/  FADD.FTZ R74, R20, R83 ;  /* 0x00000053144a7221 */ /* 0x000fe20000010000 */
[-C--:B------:R-:W-:Y:S01]  /*c600*/  FMUL.FTZ R56, R56, R5.reuse ;  /* 0x0000000538387220 */ /* 0x080fe20000410000 */
[----:B------:R-:W-:Y:S01]  /*c610*/  FADD.FTZ R82, R77, R82 ;  /* 0x000000524d527221 */ /* 0x000fe20000010000 */
[----:B------:R0:W-:Y:S01]  /*c620*/  STSM.16.M88.4 [R2+0x24300], R8 ;  /* 0x0243000802007844 */ /* 0x0001e20000000200 */
[----:B------:R-:W-:Y:S01]  /*c630*/  MUFU.EX2 R83, R119 ;  /* 0x0000007700537308 */ /* 0x000fe20000000800 */
        /* <DEDUP_REMOVED lines=8> */
[----:B------:R-:W-:Y:S01]  /*c6c0*/  FMUL.FTZ R69, R69, R5 ;  /* 0x0000000545457220 */ /* 0x000fe20000410000 */
[----:B------:R-:W-:Y:S01]  /*c6d0*/  FADD.FTZ R73, R131, R82 ;  /* 0x0000005283497221 */ /* 0x000fe20000010000 */
[-C--:B------:R-:W-:Y:S01]  /*c6e0*/  FMUL.FTZ R26, R26, R7.reuse ;  /* 0x000000071a1a7220 */ /* 0x080fe20000410000 */
[----:B------:R-:W1:Y:S01]  /*c6f0*/  MUFU.EX2 R82, R134 ;  /* 0x0000008600527308 */ /* 0x000e620000000800 */
[-C--:B------:R-:W-:Y:S01]  /*c700*/  FMUL.FTZ R27, R27, R7.reuse ;  /* 0x000000071b1b7220 */ /* 0x080fe20000410000 */
[----:B------:R-:W-:Y:S01]  /*c710*/  FADD.FTZ R73, R122, R73 ;  /* 0x000000497a497221 */ /* 0x000fe20000010000 */
[----:B0-----:R-:W-:Y:S01]  /*c720*/  F2FP.BF16.F32.PACK_AB R8, R14, R12 ;  /* 0x0000000c0e08723e */ /* 0x001fe200000010ff */
[----:B------:R-:W-:Y:S01]  /*c730*/  FMUL.FTZ R30, R30, R7 ;  /* 0x000000071e1e7220 */ /* 0x000fe20000410000 */
[----:B------:R-:W-:Y:S01]  /*c740*/  F2FP.BF16.F32.PACK_AB R10, R17, R15 ;  /* 0x0000000f110a723e */ /* 0x000fe200000010ff */
        /* <DEDUP_REMOVED lines=14> */
[----:B------:R-:W-:Y:S01]  /*c830*/  F2FP.BF16.F32.PACK_AB R72, R20, R18 ;  /* 0x000000121448723e */ /* 0x000fe200000010ff */
[----:B------:R-:W-:Y:S01]  /*c840*/  FMUL.FTZ R35, R35, R7 ;  /* 0x0000000723237220 */ /* 0x000fe20000410000 */
[----:B------:R-:W-:Y:S01]  /*c850*/  FADD.FTZ R14, R127, R12 ;  /* 0x0000000c7f0e7221 */ /* 0x000fe20000010000 */
[----:B------:R-:W-:Y:S01]  /*c860*/  FADD.FTZ R74, R116, R73 ;  /* 0x00000049744a7221 */ /* 0x000fe20000010000 */
[----:B------:R-:W2:Y:S01]  /*c870*/  MUFU.EX2 R12, R95 ;  /* 0x0000005f000c7308 */ /* 0x000ea20000000800 */
[----:B------:R-:W-:Y:S01]  /*c880*/  F2FP.BF16.F32.PACK_AB R73, R130, R122 ;  /* 0x0000007a8249723e */ /* 0x000fe200000010ff */
[----:B------:R-:W-:Y:S01]  /*c890*/  FADD.FTZ R15, R115, R14 ;  /* 0x0000000e730f7221 */ /* 0x000fe20000010000 */
[----:B------:R-:W-:Y:S01]  /*c8a0*/  FADD.FTZ R17, R117, R74 ;  /* 0x0000004a75117221 */ /* 0x000fe20000010000 */
[----:B------:R-:W-:Y:S01]  /*c8b0*/  F2FP.BF16.F32.PACK_AB R74, R120, R21 ;  /* 0x00000015784a723e */ /* 0x000fe200000010ff */
[----:B------:R-:W-:Y:S01]  /*c8c0*/  FMUL.FTZ R38, R38, R7 ;  /* 0x0000000726267220 */ /* 0x000fe20000410000 */
[----:B------:R-:W-:Y:S01]  /*c8d0*/  FADD.FTZ R15, R118, R15 ;  /* 0x0000000f760f7221 */ /* 0x000fe20000010000 */
[----:B------:R-:W-:Y:S01]  /*c8e0*/  FADD.FTZ R18, R104, R17 ;  /* 0x0000001168127221 */ /* 0x000fe20000010000 */
[----:B------:R-:W5:Y:S01]  /*c8f0*/  MUFU.EX2 R14, R91 ;  /* 0x0000005b000e7308 */ /* 0x000f620000000800 */
[----:B------:R-:W-:Y:S01]  /*c900*/  F2FP.BF16.F32.PACK_AB R75, R126, R123 ;  /* 0x0000007b7e4b723e */ /* 0x000fe200000010ff */
[----:B------:R-:W-:Y:S01]  /*c910*/  FADD.FTZ R20, R106, R15 ;  /* 0x0000000f6a147221 */ /* 0x000fe20000010000 */
[----:B------:R-:W-:Y:S01]  /*c920*/  FADD.FTZ R17, R105, R18 ;  /* 0x0000001269117221 */ /* 0x000fe20000010000 */
[----:B------:R-:W-:Y:S01]  /*c930*/  F2FP.BF16.F32.PACK_AB R113, R127, R114 ;  /* 0x000000727f71723e */ /* 0x000fe200000010ff */
[-C--:B------:R-:W-:Y:S01]  /*c940*/  FMUL.FTZ R39, R39, R7.reuse ;  /* 0x0000000727277220 */ /* 0x080fe20000410000 */
[----:B------:R-:W-:Y:S01]  /*c950*/  FADD.FTZ R21, R111, R20 ;  /* 0x000000146f157221 */ /* 0x000fe20000010000 */
[----:B------:R-:W-:Y:S01]  /*c960*/  FADD.FTZ R18, R108, R17 ;  /* 0x000000116c127221 */ /* 0x000fe20000010000 */
[----:B------:R3:W3:Y:S01]  /*c970*/  MUFU.EX2 R15, R90 ;  /* 0x0000005a000f7308 */ /* 0x0006e20000000800 */
[----:B------:R-:W-:Y:S01]  /*c980*/  F2FP.BF16.F32.PACK_AB R104, R105, R104 ;  /* 0x000000686968723e */ /* 0x000fe200000010ff */
        /* <DEDUP_REMOVED lines=9> */
[----:B------:R-:W-:Y:S01]  /*ca20*/  FADD.FTZ R17, R97, R18 ;  /* 0x0000001261117221 */ /* 0x000fe20000010000 */
[----:B----4-:R-:W-:Y:S01]  /*ca30*/  F2FP.BF16.F32.PACK_AB R97, R3, R98 ;  /* 0x000000620361723e */ /* 0x010fe200000010ff */
[----:B------:R-:W-:Y:S01]  /*ca40*/  FMUL.FTZ R43, R43, R7 ;  /* 0x000000072b2b7220 */ /* 0x000fe20000410000 */
[----:B------:R-:W-:Y:S01]  /*ca50*/  FADD.FTZ R20, R3, R20 ;  /* 0x0000001403147221 */ /* 0x000fe20000010000 */
[----:B------:R-:W-:Y:S01]  /*ca60*/  FADD.FTZ R18, R100, R17 ;  /* 0x0000001164127221 */ /* 0x000fe20000010000 */
[----:B------:R-:W-:Y:S01]  /*ca70*/  F2FP.BF16.F32.PACK_AB R115, R118, R115 ;  /* 0x000000737673723e */ /* 0x000fe200000010ff */
[----:B------:R-:W-:Y:S01]  /*ca80*/  FMUL.FTZ R46, R46, R7 ;  /* 0x000000072e2e7220 */ /* 0x000fe20000410000 */
[----:B------:R-:W-:Y:S01]  /*ca90*/  FADD.FTZ R17, R99, R20 ;  /* 0x0000001463117221 */ /* 0x000fe20000010000 */
[----:B0-----:R-:W-:Y:S01]  /*caa0*/  FADD.FTZ R9, R101, R18 ;  /* 0x0000001265097221 */ /* 0x001fe20000010000 */
[C---:B------:R-:W-:Y:S01]  /*cab0*/  F2FP.BF16.F32.PACK_AB R99, R4.reuse, R99 ;  /* 0x000000630463723e */ /* 0x040fe200000010ff */
[----:B------:R4:W-:Y:S01]  /*cac0*/  STSM.16.M88.4 [R2+0x28b00], R112 ;  /* 0x028b007002007844 */ /* 0x0009e20000000200 */
[----:B------:R-:W-:Y:S01]  /*cad0*/  FADD.FTZ R17, R4, R17 ;  /* 0x0000001104117221 */ /* 0x000fe20000010000 */
[----:B------:R-:W-:Y:S01]  /*cae0*/  FADD.FTZ R8, R88, R9 ;  /* 0x0000000958087221 */ /* 0x000fe20000010000 */
[----:B------:R-:W-:Y:S01]  /*caf0*/  F2FP.BF16.F32.PACK_AB R105, R111, R106 ;  /* 0x0000006a6f69723e */ /* 0x000fe200000010ff */
[-C--:B------:R-:W-:Y:S01]  /*cb00*/  FMUL.FTZ R47, R47, R7.reuse ;  /* 0x000000072f2f7220 */ /* 0x080fe20000410000 */
[----:B-1----:R-:W-:Y:S01]  /*cb10*/  FADD.FTZ R10, R82, R17 ;  /* 0x00000011520a7221 */ /* 0x002fe20000010000 */
        /* <DEDUP_REMOVED lines=11> */
[----:B--2---:R-:W-:Y:S01]  /*cbd0*/  FADD.FTZ R3, R12, R3 ;  /* 0x000000030c037221 */ /* 0x004fe20000010000 */
[----:B------:R-:W-:Y:S01]  /*cbe0*/  FADD.FTZ R4, R80, R9 ;  /* 0x0000000950047221 */ /* 0x000fe20000010000 */
[----:B------:R-:W-:Y:S01]  /*cbf0*/  F2FP.BF16.F32.PACK_AB R88, R89, R88 ;  /* 0x000000585958723e */ /* 0x000fe200000010ff */
[----:B------:R4:W-:Y:S01]  /*cc00*/  STSM.16.M88.4 [R2+0x2bb00], R96 ;  /* 0x02bb006002007844 */ /* 0x0009e20000000200 */
[----:B-----5:R-:W-:Y:S01]  /*cc10*/  FADD.FTZ R8, R14, R3 ;  /* 0x000000030e087221 */ /* 0x020fe20000010000 */
[----:B------:R-:W-:Y:S01]  /*cc20*/  FADD.FTZ R3, R81, R4 ;  /* 0x0000000451037221 */ /* 0x000fe20000010000 */
[----:B------:R-:W-:Y:S01]  /*cc30*/  F2FP.BF16.F32.PACK_AB R89, R83, R82 ;  /* 0x000000525359723e */ /* 0x000fe200000010ff */
[----:B------:R-:W-:Y:S01]  /*cc40*/  FMUL.FTZ R54, R54, R7 ;  /* 0x0000000736367220 */ /* 0x000fe20000410000 */
[----:B---3--:R-:W-:Y:S01]  /*cc50*/  F2FP.BF16.F32.PACK_AB R90, R93, R92 ;  /* 0x0000005c5d5a723e */ /* 0x008fe200000010ff */
        /* <DEDUP_REMOVED lines=12> */
[C---:B------:R-:W-:Y:S01]  /*cd20*/  FADD.FTZ R3, R124.reuse, R3 ;  /* 0x000000037c037221 */ /* 0x040fe20000010000 */
[----:B------:R-:W-:Y:S01]  /*cd30*/  F2FP.BF16.F32.PACK_AB R124, R124, R121 ;  /* 0x000000797c7c723e */ /* 0x000fe200000010ff */
[----:B------:R4:W-:Y:S01]  /*cd40*/  STSM.16.M88.4 [R2+0x2eb00], R80 ;  /* 0x02eb005002007844 */ /* 0x0009e20000000200 */
[----:B------:R-:W-:Y:S01]  /*cd50*/  F2FP.BF16.F32.PACK_AB R127, R79, R78 ;  /* 0x0000004e4f7f723e */ /* 0x000fe200000010ff */
[----:B------:R-:W-:Y:S01]  /*cd60*/  FADD.FTZ R9, R87, R9 ;  /* 0x0000000957097221 */ /* 0x000fe20000010000 */
[----:B------:R-:W-:Y:S01]  /*cd70*/  FADD.FTZ R3, R76, R3 ;  /* 0x000000034c037221 */ /* 0x000fe20000010000 */
[-C--:B------:R-:W-:Y:S01]  /*cd80*/  FMUL.FTZ R55, R55, R7.reuse ;  /* 0x0000000737377220 */ /* 0x080fe20000410000 */
        /* <DEDUP_REMOVED lines=10> */
[----:B0-----:R-:W0:Y:S01]  /*ce30*/  FENCE.VIEW.ASYNC.S ;  /* 0x00000000000073c6 */ /* 0x001e220000000000 */
        /* <DEDUP_REMOVED lines=9> */
[----:B------:R-:W-:-:S02]  /*ced0*/  IMAD.MOV.U32 R6, RZ, RZ, R13 ;  /* 0x000000ffff067224 */ /* 0x000fc400078e000d */
[----:B------:R-:W-:Y:S01]  /*cee0*/  IMAD.MOV.U32 R5, RZ, RZ, R0 ;  /* 0x000000ffff057224 */ /* 0x000fe200078e0000 */
[----:B0-----:R-:W-:Y:S01]  /*cef0*/  NOP ;  /* 0x0000000000007918 */ /* 0x001fe20000000000 */
[----:B----4-:R-:W-:Y:S05]  /*cf00*/  @P2 BRA `(.L_x_9949) ;  /* 0xffffffc800382947 */ /* 0x010fea000383ffff */
.L_x_9940:
[----:B------:R-:W-:Y:S06]  /*cf10*/  BAR.ARV 0x8, 0x1a0 ;  /* 0x0206800000007b1d */ /* 0x000fec0000002000 */
[----:B------:R-:W-:Y:S05]  /*cf20*/  @!P0 BRA `(.L_x_9950) ;  /* 0x0000000000048947 */ /* 0x000fea0003800000 */
[----:B------:R-:W-:Y:S01]  /*cf30*/  BPT.TRAP 0x1 ;  /* 0x000000040000795c */ /* 0x000fe20000300000 */
.L_x_9950:
[----:B------:R-:W-:Y:S01]  /*cf40*/  ULEA UR6, UR36, UR37, 0x3 ;  /* 0x0000002524067291 */ /* 0x000fe2000f8e183f */
[----:B------:R-:W-:-:S05]  /*cf50*/  IMAD.U32 R5, RZ, RZ, UR38 ;  /* 0x00000026ff057e24 */ /* 0x000fca000f8e00ff */
[----:B------:R-:W-:-:S04]  /*cf60*/  SHF.L.U32 R5, R5, 0x1f, RZ ;  /* 0x0000001f05057819 */ /* 0x000fc800000006ff */
[----:B------:R1:W2:Y:S01]  /*cf70*/  SYNCS.PHASECHK.TRANS64.TRYWAIT P2, [UR6+0x31c50], R5 ;  /* 0x031c5005ff0075a7 */ /* 0x0002a20008040146 */
[----:B------:R-:W-:Y:S05]  /*cf80*/  @!P0 BRA `(.L_x_9951) ;  /* 0x0000000000048947 */ /* 0x000fea0003800000 */
[----:B------:R-:W-:Y:S01]  /*cf90*/  BPT.TRAP 0x1 ;  /* 0x000000040000795c */ /* 0x000fe20000300000 */
.L_x_9951:
[----:B--2---:R-:W-:Y:S05]  /*cfa0*/  @P2 BRA `(.L_x_9952) ;  /* 0x0000000000082947 */ /* 0x004fea0003800000 */
[----:B------:R-:W2:Y:S02]  /*cfb0*/  SYNCS.PHASECHK.TRANS64.TRYWAIT P0, [UR6+0x31c50], R5 ;  /* 0x031c5005ff0075a7 */ /* 0x000ea40008000146 */
[----:B--2---:R-:W-:Y:S05]  /*cfc0*/  @!P0 BRA `(.L_x_9953) ;  /* 0x0000007000c08947 */ /* 0x004fea0003800000 */
.L_x_9952:
[----:B------:R-:W-:Y:S01]  /*cfd0*/  UIADD3 UR37, UR37, 0x200, URZ ;  /* 0x0000020025257890 */ /* 0x000fe2000fffe03f */
[----:B------:R-:W-:Y:S01]  /*cfe0*/  WARPGROUP.ARRIVE ;  /* 0x00000000000079c5 */ /* 0x000fe20000000000 */
[----:B------:R-:W-:Y:S01]  /*cff0*/  ULOP3.LUT UR60, UR60, 0x10000, URZ, 0xfc, !UPT ;  /* 0x000100003c3c7892 */ /* 0x000fe2000f8efc3f */
[----:B-12---:R-:W1:Y:S01]  /*d000*/  SHFL.BFLY PT, R5, R4, 0x2, 0x1f ;  /* 0x0c401f0004057f89 */ /* 0x006e6200000e0000 */
[----:B------:R-:W-:Y:S01]  /*d010*/  USHF.R.U32.HI UR37, URZ, 0x4, UR37 ;  /* 0x000000043f257899 */ /* 0x000fe20008011625 */
[----:B------:R-:W-:Y:S01]  /*d020*/  R2UR UR7, R150 ;  /* 0x00000000960772ca */ /* 0x000fe200000e0000 */
[----:B------:R-:W-:Y:S01]  /*d030*/  UMOV UR9, 0xc0000010 ;  /* 0xc000001000097882 */ /* 0x000fe20000000000 */
[----:B------:R-:W-:Y:S01]  /*d040*/  UMOV UR11, 0x80000020 ;  /* 0x80000020000b7882 */ /* 0x000fe20000000000 */
[----:B------:R-:W-:Y:S01]  /*d050*/  ULOP3.LUT UR37, UR37, 0x3fff, URZ, 0xc0, !UPT ;  /* 0x00003fff25257892 */ /* 0x000fe2000f8ec03f */
[----:B------:R-:W2:Y:S01]  /*d060*/  SHFL.BFLY PT, R6, R3, 0x2, 0x1f ;  /* 0x0c401f0003067f89 */ /* 0x000ea200000e0000 */
[----:B------:R-:W-:Y:S01]  /*d070*/  UMOV UR8, UR60 ;  /* 0x0000003c00087c82 */ /* 0x000fe20008000000 */
[----:B------:R-:W-:Y:S01]  /*d080*/  IMAD.U32 R15, RZ, RZ, UR4 ;  /* 0x00000004ff0f7e24 */ /* 0x000fe2000f8e00ff */
[----:B------:R-:W-:Y:S01]  /*d090*/  ULOP3.LUT UR5, UR37, 0x2400000, URZ, 0xfc, !UPT ;  /* 0x0240000025057892 */ /* 0x000fe2000f8efc3f */
[----:B------:R-:W-:-:S03]  /*d0a0*/  IMAD.MOV.U32 R16, RZ, RZ, -0x800000 ;  /* 0xff800000ff107424 */ /* 0x000fc600078e00ff */
[----:B------:R-:W-:Y:S02]  /*d0b0*/  UIMAD UR5, UR36, 0x6c0, UR5 ;  /* 0x000006c0240578a4 */ /* 0x000fe4000f8e0205 */
[----:B------:R-:W-:Y:S02]  /*d0c0*/  UIADD3 UR36, UR36, 0x1, URZ ;  /* 0x0000000124247890 */ /* 0x000fe4000fffe03f */
[----:B------:R-:W-:Y:S02]  /*d0d0*/  UIADD3 UR7, UR7, 0x1, URZ ;  /* 0x0000000107077890 */ /* 0x000fe4000fffe03f */
[----:B------:R-:W-:Y:S01]  /*d0e0*/  UISETP.NE.AND UP0, UPT, UR36, 0x2, UPT ;  /* 0x000000022400788c */ /* 0x000fe2000bf05270 */
[----:B------:R-:W-:Y:S02]  /*d0f0*/  UMOV UR10, UR5 ;  /* 0x00000005000a7c82 */ /* 0x000fe40008000000 */
[----:B------:R-:W-:Y:S01]  /*d100*/  HGMMA.64x96x16.F32.BF16 R24, gdesc[UR8].tnspB, R24, gsb0 ;  /* 0x41600000081879f0 */ /* 0x000fe20008001818 */
[----:B------:R-:W-:Y:S01]  /*d110*/  UIADD3 UR8, UR60, 0x180, URZ ;  /* 0x000001803c087890 */ /* 0x000fe2000fffe03f */
[----:B-1----:R-:W-:Y:S01]  /*d120*/  FADD.FTZ R5, R5, R4 ;  /* 0x0000000405057221 */ /* 0x002fe20000010000 */
[----:B------:R-:W-:Y:S01]  /*d130*/  UIADD3 UR10, UR5, 0x40, URZ ;  /* 0x00000040050a7890 */ /* 0x000fe2000fffe03f */
[----:B------:R-:W-:Y:S01]  /*d140*/  IMAD.MOV.U32 R4, RZ, RZ, RZ ;  /* 0x000000ffff047224 */ /* 0x000fe200078e00ff */
[----:B------:R-:W-:Y:S01]  /*d150*/  UMOV UR9, 0xc0000010 ;  /* 0xc000001000097882 */ /* 0x000fe20000000000 */
[----:B------:R-:W-:Y:S01]  /*d160*/  UMOV UR11, 0x80000020 ;  /* 0x80000020000b7882 */ /* 0x000fe20000000000 */
[----:B--2---:R-:W-:Y:S01]  /*d170*/  FADD.FTZ R7, R6, R3 ;  /* 0x0000000306077221 */ /* 0x004fe20000010000 */
[----:B------:R-:W-:Y:S01]  /*d180*/  IMAD.MOV.U32 R3, RZ, RZ, -0x800000 ;  /* 0xff800000ff037424 */ /* 0x000fe200078e00ff */
[----:B------:R-:W1:Y:S01]  /*d190*/  SHFL.BFLY PT, R6, R5, 0x1, 0x1f ;  /* 0x0c201f0005067f89 */ /* 0x000e6200000e0000 */
[----:B------:R-:W-:Y:S01]  /*d1a0*/  IMAD.U32 R150, RZ, RZ, UR7 ;  /* 0x00000007ff967e24 */ /* 0x000fe2000f8e00ff */
[----:B------:R-:W-:-:S02]  /*d1b0*/  USEL UR36, UR36, URZ, UP0 ;  /* 0x0000003f24247287 */ /* 0x000fc40008000000 */
[----:B------:R-:W2:Y:S01]  /*d1c0*/  SHFL.BFLY PT, R8, R7, 0x1, 0x1f ;  /* 0x0c201f0007087f89 */ /* 0x000ea200000e0000 */
[----:B-1----:R-:W-:Y:S01]  /*d1d0*/  FADD.FTZ R10, R5, R6 ;  /* 0x00000006050a7221 */ /* 0x002fe20000010000 */
[----:B------:R-:W-:Y:S01]  /*d1e0*/  IMAD.U32 R5, RZ, RZ, UR4 ;  /* 0x00000004ff057e24 */ /* 0x000fe2000f8e00ff */
[----:B------:R-:W-:Y:S01]  /*d1f0*/  USEL UR4, URZ, 0x1, UP0 ;  /* 0x000000013f047887 */ /* 0x000fe20008000000 */
[----:B--2---:R-:W-:Y:S02]  /*d200*/  FADD.FTZ R11, R7, R8 ;  /* 0x00000008070b7221 */ /* 0x004fe40000010000 */
[----:B------:R-:W-:Y:S01]  /*d210*/  FSETP.NE.FTZ.AND P0, PT, R10, RZ, PT ;  /* 0x000000ff0a00720b */ /* 0x000fe20003f15000 */
[----:B------:R-:W-:Y:S01]  /*d220*/  IMAD.MOV.U32 R8, RZ, RZ, RZ ;  /* 0x000000ffff087224 */ /* 0x000fe200078e00ff */
[----:B------:R-:W-:Y:S01]  /*d230*/  ULOP3.LUT UR38, UR38, UR4, URZ, 0x3c, !UPT ;  /* 0x0000000426267292 */ /* 0x000fe2000f8e3c3f */
[----:B------:R-:W-:Y:S01]  /*d240*/  IMAD.U32 R7, RZ, RZ, UR6 ;  /* 0x00000006ff077e24 */ /* 0x000fe2000f8e00ff */
[----:B------:R-:W-:-:S03]  /*d250*/  FSETP.NE.FTZ.AND P2, PT, R11, RZ, PT ;  /* 0x000000ff0b00720b */ /* 0x000fc60003f55000 */
[----:B------:R-:W-:-:S05]  /*d260*/  @!P1 VIADD R7, R7, 0x31c60 ;  /* 0x00031c6007079836 */ /* 0x000fca0000000000 */
[----:B------:R-:W-:Y:S01]  /*d270*/  @!P1 PRMT R7, RZ, 0x654, R7 ;  /* 0x00000654ff079816 */ /* 0x000fe20000000007 */
[----:B------:R-:W1:Y:S01]  /*d280*/  @P0 MUFU.LG2 R6, R10 ;  /* 0x0000000a00060308 */ /* 0x000e620000000c00 */
[----:B------:R-:W-:-:S03]  /*d290*/  @P0 FMUL.FTZ R5, R5, 0.69314718246459960938 ;  /* 0x3f31721805050820 */ /* 0x000fc60000410000 */
[----:B------:R-:W-:-:S04]  /*d2a0*/  @P2 FMUL.FTZ R15, R15, 0.69314718246459960938 ;  /* 0x3f3172180f0f2820 */ /* 0x000fc80000410000 */
[----:B------:R-:W-:Y:S08]  /*d2b0*/  @P0 MUFU.RCP R4, R10 ;  /* 0x0000000a00040308 */ /* 0x000ff00000001000 */
[----:B------:R-:W2:Y:S01]  /*d2c0*/  @P2 MUFU.LG2 R9, R11 ;  /* 0x0000000b00092308 */ /* 0x000ea20000000c00 */
[----:B-1----:R-:W-:-:S04]  /*d2d0*/  @P0 FMUL.FTZ R6, R6, 0.69314718246459960938 ;  /* 0x3f31721806060820 */ /* 0x002fc80000410000 */
[----:B------:R-:W-:Y:S01]  /*d2e0*/  @P0 FFMA.FTZ R3, R5, R0, R6 ;  /* 0x0000000005030223 */ /* 0x000fe20000010006 */
[----:B------:R-:W-:Y:S02]  /*d2f0*/  PLOP3.LUT P0, PT, PT, PT, PT, 0x8, 0x0 ;  /* 0x000000000000781c */ /* 0x000fe40003f0e170 */
[----:B------:R-:W1:Y:S01]  /*d300*/  @P2 MUFU.RCP R8, R11 ;  /* 0x0000000b00082308 */ /* 0x000e620000001000 */
        /* <DEDUP_REMOVED lines=74> */
[----:B------:R-:W-:Y:S01]  /*d7b0*/  FMUL.FTZ R53, R69, R4 ;  /* 0x0000000445357220 */ /* 0x000fe20000410000 */
[-C--:B-1----:R-:W-:Y:S01]  /*d7c0*/  FMUL.FTZ R83, R26, R8.reuse ;  /* 0x000000081a537220 */ /* 0x082fe20000410000 */
        /* <DEDUP_REMOVED lines=28> */
.L_x_9923:
        /* <DEDUP_REMOVED lines=14> */
[----:B------:R-:W-:Y:S01]  /*da70*/  R2UR UR11, R148 ;  /* 0x00000000940b72ca */ /* 0x000fe200000e0000 */
[----:B------:R-:W-:Y:S01]  /*da80*/  ULDC.64 UR8, c[0x0][0xbe0] ;  /* 0x0002f80000087ab9 */ /* 0x000fe20000000a00 */
[----:B------:R-:W-:Y:S01]  /*da90*/  R2UR UR10, R146 ;  /* 0x00000000920a72ca */ /* 0x000fe200000e0000 */
[----:B------:R-:W-:Y:S01]  /*daa0*/  UISETP.NE.U32.AND UP0, UPT, UR8, URZ, UPT ;  /* 0x0000003f0800728c */ /* 0x000fe2000bf05070 */
[----:B------:R-:W-:Y:S01]  /*dab0*/  F2FP.BF16.F32.PACK_AB R27, R27, R42 ;  /* 0x0000002a1b1b723e */ /* 0x000fe200000010ff */
[----:B------:R-:W-:Y:S01]  /*dac0*/  ULDC.64 UR12, c[0x0][0x208] ;  /* 0x00008200000c7ab9 */ /* 0x000fe20000000a00 */
[----:B------:R-:W-:Y:S01]  /*dad0*/  F2FP.BF16.F32.PACK_AB R68, R45, R28 ;  /* 0x0000001c2d44723e */ /* 0x000fe200000010ff */
[----:B------:R-:W-:Y:S01]  /*dae0*/  UISETP.NE.AND.EX UP0, UPT, UR9, URZ, UPT, UP0 ;  /* 0x0000003f0900728c */ /* 0x000fe2000bf05300 */
[----:B------:R-:W-:Y:S02]  /*daf0*/  F2FP.BF16.F32.PACK_AB R70, R53, R0 ;  /* 0x000000003546723e */ /* 0x000fe400000010ff */
[----:B------:R-:W-:-:S05]  /*db00*/  F2FP.BF16.F32.PACK_AB R71, R71, R30 ;  /* 0x0000001e4747723e */ /* 0x000fca00000010ff */
[----:B------:R-:W-:Y:S02]  /*db10*/  USHF.L.U64.HI UR11, UR10, 0x2, UR11 ;  /* 0x000000020a0b7899 */ /* 0x000fe4000801020b */
[----:B------:R-:W-:Y:S01]  /*db20*/  USHF.L.U32 UR10, UR10, 0x2, URZ ;  /* 0x000000020a0a7899 */ /* 0x000fe2000800063f */
[----:B------:R-:W-:Y:S01]  /*db30*/  UMOV UR6, UR37 ;  /* 0x0000002500067c82 */ /* 0x000fe20008000000 */
[----:B0-----:R-:W-:Y:S01]  /*db40*/  UMOV UR7, UR4 ;  /* 0x0000000400077c82 */ /* 0x001fe20008000000 */
[----:B------:R-:W-:Y:S02]  /*db50*/  IMAD.U32 R20, RZ, RZ, UR6 ;  /* 0x00000006ff147e24 */ /* 0x000fe4000f8e00ff */
[----:B------:R-:W-:Y:S01]  /*db60*/  IMAD.U32 R21, RZ, RZ, UR7 ;  /* 0x00000007ff157e24 */ /* 0x000fe2000f8e00ff */
[----:B------:R-:W-:Y:S02]  /*db70*/  ULDC.64 UR6, c[0x0][0xbd8] ;  /* 0x0002f60000067ab9 */ /* 0x000fe40000000a00 */
[----:B------:R-:W-:Y:S01]  /*db80*/  UISETP.NE.U32.AND UP1, UPT, UR6, URZ, UPT ;  /* 0x0000003f0600728c */ /* 0x000fe2000bf25070 */
[----:B------:R-:W-:Y:S01]  /*db90*/  IMAD.WIDE R4, R153, 0x2, R20 ;  /* 0x0000000299047825 */ /* 0x000fe200078e0214 */
[----:B------:R-:W-:-:S02]  /*dba0*/  UIADD3 UR4, UP2, UR10, UR6, URZ ;  /* 0x000000060a047290 */ /* 0x000fc4000ff5e03f */
[----:B------:R-:W-:Y:S01]  /*dbb0*/  UISETP.NE.AND.EX UP1, UPT, UR7, URZ, UPT, UP1 ;  /* 0x0000003f0700728c */ /* 0x000fe2000bf25310 */
[C---:B------:R-:W-:Y:S01]  /*dbc0*/  LOP3.LUT R11, R4.reuse, 0x180, RZ, 0xc0, !PT ;  /* 0x00000180040b7812 */ /* 0x040fe200078ec0ff */
[----:B------:R-:W-:Y:S01]  /*dbd0*/  @UP0 UIADD3 UR6, UP3, UR10, UR8, URZ ;  /* 0x000000080a060290 */ /* 0x000fe2000ff7e03f */
[C---:B------:R-:W-:Y:S01]  /*dbe0*/  IADD3 R13, P0, R4.reuse, 0x6020, RZ ;  /* 0x00006020040d7810 */ /* 0x040fe20007f1e0ff */
[----:B------:R-:W-:Y:S01]  /*dbf0*/  UIADD3.X UR8, UR11, UR7, URZ, UP2, !UPT ;  /* 0x000000070b087290 */ /* 0x000fe200097fe43f */
[----:B------:R-:W-:Y:S01]  /*dc00*/  IADD3 R9, P1, R4, 0x6000, RZ ;  /* 0x0000600004097810 */ /* 0x000fe20007f3e0ff */
[----:B------:R-:W-:Y:S01]  /*dc10*/  @UP0 UIADD3.X UR7, UR11, UR9, URZ, UP3, !UPT ;  /* 0x000000090b070290 */ /* 0x000fe20009ffe43f */
[----:B------:R-:W-:Y:S02]  /*dc20*/  SHF.R.U64 R11, R11, 0x3, RZ ;  /* 0x000000030b0b7819 */ /* 0x000fe400000012ff */
[----:B------:R-:W-:Y:S02]  /*dc30*/  LOP3.LUT R8, R13, 0x180, RZ, 0xc0, !PT ;  /* 0x000001800d087812 */ /* 0x000fe400078ec0ff */
[----:B------:R-:W-:-:S02]  /*dc40*/  LOP3.LUT R10, R9, 0x180, RZ, 0xc0, !PT ;  /* 0x00000180090a7812 */ /* 0x000fc400078ec0ff */
[C---:B------:R-:W-:Y:S02]  /*dc50*/  IADD3 R51, P2, R4.reuse, 0x3020, RZ ;  /* 0x0000302004337810 */ /* 0x040fe40007f5e0ff */
[C---:B------:R-:W-:Y:S02]  /*dc60*/  IADD3 R33, P3, R4.reuse, 0x3000, RZ ;  /* 0x0000300004217810 */ /* 0x040fe40007f7e0ff */
[----:B------:R-:W-:Y:S02]  /*dc70*/  IADD3 R18, P4, R4, 0x20, RZ ;  /* 0x0000002004127810 */ /* 0x000fe40007f9e0ff */
[----:B------:R-:W-:Y:S01]  /*dc80*/  LOP3.LUT R4, R11, R4, RZ, 0x3c, !PT ;  /* 0x000000040b047212 */ /* 0x000fe200078e3cff */
[--C-:B------:R-:W-:Y:S01]  /*dc90*/  IMAD.X R11, RZ, RZ, R5.reuse, P1 ;  /* 0x000000ffff0b7224 */ /* 0x100fe200008e0605 */
[----:B------:R-:W-:Y:S01]  /*dca0*/  SHF.R.U64 R8, R8, 0x3, RZ ;  /* 0x0000000308087819 */ /* 0x000fe200000012ff */
[--C-:B------:R-:W-:Y:S01]  /*dcb0*/  IMAD.X R15, RZ, RZ, R5.reuse, P3 ;  /* 0x000000ffff0f7224 */ /* 0x100fe200018e0605 */
[----:B------:R-:W-:Y:S01]  /*dcc0*/  SHF.R.U64 R10, R10, 0x3, RZ ;  /* 0x000000030a0a7819 */ /* 0x000fe200000012ff */
[----:B------:R-:W-:Y:S01]  /*dcd0*/  IMAD.X R25, RZ, RZ, R5, P4 ;  /* 0x000000ffff197224 */ /* 0x000fe200020e0605 */
[----:B------:R-:W-:-:S02]  /*dce0*/  MOV R32, R4 ;  /* 0x0000000400207202 */ /* 0x000fc40000000f00 */
[----:B------:R-:W-:Y:S01]  /*dcf0*/  LOP3.LUT R8, R8, R13, RZ, 0x3c, !PT ;  /* 0x0000000d08087212 */ /* 0x000fe200078e3cff */
[--C-:B------:R-:W-:Y:S01]  /*dd00*/  IMAD.X R13, RZ, RZ, R5.reuse, P2 ;  /* 0x000000ffff0d7224 */ /* 0x100fe200010e0605 */
[----:B------:R-:W-:Y:S01]  /*dd10*/  LOP3.LUT R10, R10, R9, RZ, 0x3c, !PT ;  /* 0x000000090a0a7212 */ /* 0x000fe200078e3cff */
[----:B------:R-:W-:Y:S01]  /*dd20*/  IMAD.X R9, RZ, RZ, R5, P0 ;  /* 0x000000ffff097224 */ /* 0x000fe200000e0605 */
[----:B------:R-:W-:Y:S02]  /*dd30*/  F2FP.BF16.F32.PACK_AB R4, R24, R85 ;  /* 0x000000551804723e */ /* 0x000fe400000010ff */
[----:B------:R-:W-:Y:S02]  /*dd40*/  LOP3.LUT R24, R51, 0x180, RZ, 0xc0, !PT ;  /* 0x0000018033187812 */ /* 0x000fe400078ec0ff */
[----:B------:R-:W-:Y:S02]  /*dd50*/  F2FP.BF16.F32.PACK_AB R5, R14, R83 ;  /* 0x000000530e05723e */ /* 0x000fe400000010ff */
[----:B------:R-:W-:-:S02]  /*dd60*/  LOP3.LUT R17, R18, 0x180, RZ, 0xc0, !PT ;  /* 0x0000018012117812 */ /* 0x000fc400078ec0ff */
[----:B------:R-:W-:Y:S01]  /*dd70*/  LOP3.LUT R14, R33, 0x180, RZ, 0xc0, !PT ;  /* 0x00000180210e7812 */ /* 0x000fe200078ec0ff */
[----:B------:R0:W-:Y:S01]  /*dd80*/  STSM.16.M88.4 [R32], R4 ;  /* 0x0000000420007844 */ /* 0x0001e20000000200 */
[----:B------:R-:W-:Y:S02]  /*dd90*/  SHF.R.U64 R24, R24, 0x3, RZ ;  /* 0x0000000318187819 */ /* 0x000fe400000012ff */
[----:B------:R-:W-:Y:S02]  /*dda0*/  SHF.R.U64 R17, R17, 0x3, RZ ;  /* 0x0000000311117819 */ /* 0x000fe400000012ff */
[----:B------:R-:W-:Y:S02]  /*ddb0*/  SHF.R.U64 R14, R14, 0x3, RZ ;  /* 0x000000030e0e7819 */ /* 0x000fe400000012ff */
[----:B------:R-:W-:Y:S02]  /*ddc0*/  LOP3.LUT R12, R24, R51, RZ, 0x3c, !PT ;  /* 0x00000033180c7212 */ /* 0x000fe400078e3cff */
        /* <DEDUP_REMOVED lines=8> */
[----:B------:R-:W-:Y:S02]  /*de50*/  F2FP.BF16.F32.PACK_AB R11, R60, R65 ;  /* 0x000000413c0b723e */ /* 0x000fe400000010ff */
[----:B------:R-:W-:Y:S02]  /*de60*/  MOV R33, R14 ;  /* 0x0000000e00217202 */ /* 0x000fe40000000f00 */
[----:B0-----:R-:W-:Y:S01]  /*de70*/  F2FP.BF16.F32.PACK_AB R4, R78, R73 ;  /* 0x000000494e04723e */ /* 0x001fe200000010ff */
[----:B------:R-:W-:Y:S01]  /*de80*/  STSM.16.M88.4 [R34], R8 ;  /* 0x0000000822007844 */ /* 0x000fe20000000200 */
[----:B------:R-:W-:Y:S02]  /*de90*/  F2FP.BF16.F32.PACK_AB R5, R56, R61 ;  /* 0x0000003d3805723e */ /* 0x000fe400000010ff */
[----:B------:R-:W-:-:S02]  /*dea0*/  F2FP.BF16.F32.PACK_AB R6, R77, R72 ;  /* 0x000000484d06723e */ /* 0x000fc400000010ff */
[----:B------:R-:W-:Y:S02]  /*deb0*/  F2FP.BF16.F32.PACK_AB R7, R52, R57 ;  /* 0x000000393407723e */ /* 0x000fe400000010ff */
[----:B------:R-:W-:Y:S02]  /*dec0*/  MOV R32, R12 ;  /* 0x0000000c00207202 */ /* 0x000fe40000000f00 */
[----:B------:R-:W-:Y:S01]  /*ded0*/  F2FP.BF16.F32.PACK_AB R12, R49, R40 ;  /* 0x00000028310c723e */ /* 0x000fe200000010ff */
[----:B------:R0:W-:Y:S01]  /*dee0*/  STSM.16.M88.4 [R33], R4 ;  /* 0x0000000421007844 */ /* 0x0001e20000000200 */
[----:B------:R-:W-:Y:S02]  /*def0*/  F2FP.BF16.F32.PACK_AB R13, R47, R50 ;  /* 0x000000322f0d723e */ /* 0x000fe400000010ff */
[----:B------:R-:W-:Y:S02]  /*df00*/  F2FP.BF16.F32.PACK_AB R14, R48, R37 ;  /* 0x00000025300e723e */ /* 0x000fe400000010ff */
[----:B------:R-:W-:-:S02]  /*df10*/  F2FP.BF16.F32.PACK_AB R15, R43, R46 ;  /* 0x0000002e2b0f723e */ /* 0x000fc400000010ff */
[----:B------:R-:W-:Y:S02]  /*df20*/  F2FP.BF16.F32.PACK_AB R25, R26, R39 ;  /* 0x000000271a19723e */ /* 0x000fe400000010ff */
[----:B------:R-:W-:Y:S01]  /*df30*/  F2FP.BF16.F32.PACK_AB R24, R41, R36 ;  /* 0x000000242918723e */ /* 0x000fe200000010ff */
[----:B------:R1:W-:Y:S01]  /*df40*/  STSM.16.M88.4 [R32], R12 ;  /* 0x0000000c20007844 */ /* 0x0003e20000000200 */
[----:B------:R-:W-:Y:S02]  /*df50*/  F2FP.BF16.F32.PACK_AB R26, R44, R29 ;  /* 0x0000001d2c1a723e */ /* 0x000fe400000010ff */
[----:B------:R-:W-:Y:S02]  /*df60*/  F2FP.BF16.F32.PACK_AB R69, R31, R38 ;  /* 0x000000261f45723e */ /* 0x000fe400000010ff */
[----:B------:R-:W-:Y:S01]  /*df70*/  PLOP3.LUT P0, PT, PT, PT, UP1, 0x80, 0x0 ;  /* 0x000000000000781c */ /* 0x000fe20003f0f018 */
[----:B------:R1:W-:Y:S01]  /*df80*/  STSM.16.M88.4 [R18], R24 ;  /* 0x0000001812007844 */ /* 0x0003e20000000200 */
[----:B------:R-:W-:Y:S01]  /*df90*/  PLOP3.LUT P1, PT, PT, PT, UP0, 0x80, 0x0 ;  /* 0x000000000000781c */ /* 0x000fe20003f2f008 */
[----:B0-----:R-:W-:-:S02]  /*dfa0*/  IMAD.U32 R4, RZ, RZ, UR4 ;  /* 0x00000004ff047e24 */ /* 0x001fc4000f8e00ff */
[----:B------:R1:W-:Y:S01]  /*dfb0*/  STSM.16.M88.4 [R17], R68 ;  /* 0x0000004411007844 */ /* 0x0003e20000000200 */
[----:B------:R-:W-:Y:S02]  /*dfc0*/  IMAD.U32 R6, RZ, RZ, UR6 ;  /* 0x00000006ff067e24 */ /* 0x000fe4000f8e00ff */
[----:B------:R-:W-:Y:S01]  /*dfd0*/  IMAD.U32 R5, RZ, RZ, UR8 ;  /* 0x00000008ff057e24 */ /* 0x000fe2000f8e00ff */
        /* <DEDUP_REMOVED lines=19> */
.L_x_9956:
[----:B------:R-:W-:Y:S01]  /*e110*/  R2UR UR18, R147 ;  /* 0x00000000931272ca */ /* 0x000fe200000e0000 */
[----:B------:R-:W-:Y:S01]  /*e120*/  ULDC.64 UR12, c[0x0][0xb70] ;  /* 0x0002dc00000c7ab9 */ /* 0x000fe20000000a00 */
[----:B------:R-:W-:Y:S01]  /*e130*/  R2UR UR16, R148 ;  /* 0x00000000941072ca */ /* 0x000fe200000e0000 */
[----:B------:R-:W-:Y:S01]  /*e140*/  USHF.R.S32.HI UR7, URZ, 0x1f, UR4 ;  /* 0x0000001f3f077899 */ /* 0x000fe20008011404 */
[----:B------:R-:W-:Y:S01]  /*e150*/  R2UR UR15, R146 ;  /* 0x00000000920f72ca */ /* 0x000fe200000e0000 */
[----:B------:R-:W-:Y:S01]  /*e160*/  UMOV UR6, UR4 ;  /* 0x0000000400067c82 */ /* 0x000fe20008000000 */
[----:B------:R-:W-:Y:S01]  /*e170*/  LOP3.LUT R4, R9, 0x180, RZ, 0xc0, !PT ;  /* 0x0000018009047812 */ /* 0x000fe200078ec0ff */
[----:B------:R-:W-:Y:S01]  /*e180*/  ULDC.64 UR20, c[0x0][0x208] ;  /* 0x0000820000147ab9 */ /* 0x000fe20000000a00 */
[----:B------:R-:W-:Y:S02]  /*e190*/  R2UR UR17, R149 ;  /* 0x00000000951172ca */ /* 0x000fe400000e0000 */
[----:B------:R-:W-:-:S02]  /*e1a0*/  SHF.R.U64 R4, R4, 0x3, RZ ;  /* 0x0000000304047819 */ /* 0x000fc400000012ff */
[----:B------:R-:W-:Y:S01]  /*e1b0*/  LOP3.LUT P0, RZ, R151, 0x3, RZ, 0xc0, !PT ;  /* 0x0000000397ff7812 */ /* 0x000fe2000780c0ff */
[----:B------:R-:W-:Y:S01]  /*e1c0*/  USHF.R.S32.HI UR14, URZ, 0x1f, UR18 ;  /* 0x0000001f3f0e7899 */ /* 0x000fe20008011412 */
[----:B------:R-:W-:Y:S01]  /*e1d0*/  LOP3.LUT R4, R4, R9, RZ, 0x3c, !PT ;  /* 0x0000000904047212 */ /* 0x000fe200078e3cff */
[----:B------:R-:W-:Y:S01]  /*e1e0*/  USEL UR16, UR16, URZ, !UP1 ;  /* 0x0000003f10107287 */ /* 0x000fe2000c800000 */
[C---:B------:R-:W-:Y:S01]  /*e1f0*/  IADD3 R9, P4, R20.reuse, 0x4800, RZ ;  /* 0x0000480014097810 */ /* 0x040fe20007f9e0ff */
[----:B------:R-:W-:Y:S01]  /*e200*/  UIMAD UR11, UR14, UR12, URZ ;  /* 0x0000000c0e0b72a4 */ /* 0x000fe2000f8e023f */
[----:B------:R-:W-:Y:S01]  /*e210*/  IADD3 R29, P5, R20, 0x3000, RZ ;  /* 0x00003000141d7810 */ /* 0x000fe20007fbe0ff */
[----:B------:R-:W-:Y:S01]  /*e220*/  UIMAD.WIDE.U32 UR8, UR18, UR12, UR6 ;  /* 0x0000000c120872a5 */ /* 0x000fe2000f8e0006 */
[----:B------:R-:W-:Y:S01]  /*e230*/  LOP3.LUT R8, R9, 0x180, RZ, 0xc0, !PT ;  /* 0x0000018009087812 */ /* 0x000fe200078ec0ff */
[----:B------:R-:W-:Y:S01]  /*e240*/  UIMAD UR11, UR18, UR13, UR11 ;  /* 0x0000000d120b72a4 */ /* 0x000fe2000f8e020b */
[----:B------:R-:W-:Y:S01]  /*e250*/  IMAD.U32 R0, RZ, RZ, UR17 ;  /* 0x00000011ff007e24 */ /* 0x000fe2000f8e00ff */
[----:B------:R-:W-:Y:S01]  /*e260*/  USEL UR15, UR15, URZ, !UP1 ;  /* 0x0000003f0f0f7287 */ /* 0x000fe2000c800000 */
[----:B------:R-:W-:Y:S01]  /*e270*/  SHF.R.U64 R8, R8, 0x3, RZ ;  /* 0x0000000308087819 */ /* 0x000fe200000012ff */
[----:B------:R-:W-:Y:S01]  /*e280*/  ULDC.64 UR12, c[0x0][0xb78] ;  /* 0x0002de00000c7ab9 */ /* 0x000fe20000000a00 */
[----:B------:R-:W-:Y:S01]  /*e290*/  UIADD3 UR9, UR9, UR11, URZ ;  /* 0x0000000b09097290 */ /* 0x000fe2000fffe03f */
[----:B------:R-:W-:Y:S01]  /*e2a0*/  IMAD R7, R0, 0xc0, R23 ;  /* 0x000000c000077824 */ /* 0x000fe200078e0217 */
[----:B------:R-:W-:Y:S01]  /*e2b0*/  UIMAD UR6, UR16, UR12, URZ ;  /* 0x0000000c100672a4 */ /* 0x000fe2000f8e023f */
[----:B------:R-:W-:Y:S01]  /*e2c0*/  LOP3.LUT R8, R8, R9, RZ, 0x3c, !PT ;  /* 0x0000000908087212 */ /* 0x000fe200078e3cff */
[----:B------:R-:W-:Y:S01]  /*e2d0*/  UIMAD.WIDE.U32 UR8, UR15, UR12, UR8 ;  /* 0x0000000c0f0872a5 */ /* 0x000fe2000f8e0008 */
[----:B------:R-:W-:Y:S01]  /*e2e0*/  IADD3 R37, P3, R20, 0x6000, RZ ;  /* 0x0000600014257810 */ /* 0x000fe20007f7e0ff */
[----:B------:R-:W-:Y:S01]  /*e2f0*/  UIMAD UR6, UR15, UR13, UR6 ;  /* 0x0000000d0f0672a4 */ /* 0x000fe2000f8e0206 */
[----:B------:R-:W-:-:S02]  /*e300*/  SHF.R.S32.HI R0, RZ, 0x1f, R7 ;  /* 0x0000001fff007819 */ /* 0x000fc40000011407 */
[----:B------:R-:W-:Y:S01]  /*e310*/  ULDC.64 UR12, c[0x0][0xb40] ;  /* 0x0002d000000c7ab9 */ /* 0x000fe20000000a00 */
[----:B------:R-:W-:Y:S02]  /*e320*/  IADD3 R5, P1, R7, UR8, RZ ;  /* 0x0000000807057c10 */ /* 0x000fe4000ff3e0ff */
[----:B------:R-:W-:Y:S01]  /*e330*/  IMAD.U32 R9, RZ, RZ, UR6 ;  /* 0x00000006ff097e24 */ /* 0x000fe2000f8e00ff */
[----:B------:R-:W-:Y:S02]  /*e340*/  LOP3.LUT R28, R29, 0x180, RZ, 0xc0, !PT ;  /* 0x000001801d1c7812 */ /* 0x000fe400078ec0ff */
[----:B------:R-:W-:Y:S02]  /*e350*/  LEA R40, P2, R5, UR12, 0x2 ;  /* 0x0000000c05287c11 */ /* 0x000fe4000f8410ff */
[----:B------:R-:W-:Y:S01]  /*e360*/  IADD3.X R6, R0, UR9, R9, P1, !PT ;  /* 0x0000000900067c10 */ /* 0x000fe20008ffe409 */
[C---:B------:R-:W-:Y:S01]  /*e370*/  VIADD R0, R7.reuse, 0x8 ;  /* 0x0000000807007836 */ /* 0x040fe20000000000 */
[----:B------:R-:W-:Y:S01]  /*e380*/  ISETP.GE.OR P1, PT, R7, UR10, P0 ;  /* 0x0000000a07007c0c */ /* 0x000fe20008726670 */
[----:B------:R-:W-:Y:S01]  /*e390*/  ULDC.64 UR8, c[0x0][0xaa0] ;  /* 0x0002a80000087ab9 */ /* 0x000fe20000000a00 */
[----:B------:R-:W-:Y:S01]  /*e3a0*/  LEA.HI.X R41, R5, UR13, R6, 0x2, P2 ;  /* 0x0000000d05297c11 */ /* 0x000fe200090f1406 */
[----:B------:R-:W-:Y:S01]  /*e3b0*/  IMAD.X R5, RZ, RZ, R21, P6 ;  /* 0x000000ffff057224 */ /* 0x000fe200030e0615 */
[----:B------:R-:W-:-:S02]  /*e3c0*/  IADD3 R7, P2, R20, 0x7800, RZ ;  /* 0x0000780014077810 */ /* 0x000fc40007f5e0ff */
[----:B------:R-:W-:Y:S02]  /*e3d0*/  LOP3.LUT R36, R37, 0x180, RZ, 0xc0, !PT ;  /* 0x0000018025247812 */ /* 0x000fe400078ec0ff */
[----:B------:R-:W-:Y:S01]  /*e3e0*/  LOP3.LUT R9, R20, 0x180, RZ, 0xc0, !PT ;  /* 0x0000018014097812 */ /* 0x000fe200078ec0ff */
[----:B------:R-:W-:Y:S01]  /*e3f0*/  IMAD.X R13, RZ, RZ, R21, P2 ;  /* 0x000000ffff0d7224 */ /* 0x000fe200010e0615 */
[----:B------:R-:W-:Y:S02]  /*e400*/  ISETP.GE.OR P0, PT, R0, UR10, P0 ;  /* 0x0000000a00007c0c */ /* 0x000fe40008706670 */
[----:B------:R-:W-:Y:S02]  /*e410*/  LOP3.LUT R0, R7, 0x180, RZ, 0xc0, !PT ;  /* 0x0000018007007812 */ /* 0x000fe400078ec0ff */
[----:B------:R-:W-:Y:S01]  /*e420*/  SHF.R.U64 R28, R28, 0x3, RZ ;  /* 0x000000031c1c7819 */ /* 0x000fe200000012ff */
[----:B------:R-:W-:Y:S01]  /*e430*/  UIMAD UR6, UR7, UR8, URZ ;  /* 0x00000008070672a4 */ /* 0x000fe2000f8e023f */
[----:B------:R-:W-:Y:S01]  /*e440*/  SHF.R.U64 R36, R36, 0x3, RZ ;  /* 0x0000000324247819 */ /* 0x000fe200000012ff */
[----:B------:R-:W-:Y:S01]  /*e450*/  IMAD.U32 R17, RZ, RZ, UR8 ;  /* 0x00000008ff117e24 */ /* 0x000fe2000f8e00ff */
[----:B------:R-:W-:Y:S01]  /*e460*/  SHF.R.U64 R9, R9, 0x3, RZ ;  /* 0x0000000309097819 */ /* 0x000fe200000012ff */
[----:B------:R-:W-:Y:S01]  /*e470*/  IMAD.MOV.U32 R32, RZ, RZ, R19 ;  /* 0x000000ffff207224 */ /* 0x000fe200078e0013 */
[----:B------:R-:W-:Y:S01]  /*e480*/  SHF.R.U64 R0, R0, 0x3, RZ ;  /* 0x0000000300007819 */ /* 0x000fe200000012ff */
[----:B------:R-:W-:Y:S01]  /*e490*/  @!P1 STG.E desc[UR20][R40.64], R3 ;  /* 0x0000000328009986 */ /* 0x000fe2000c101914 */
[----:B------:R-:W-:Y:S01]  /*e4a0*/  LOP3.LUT R28, R28, R29, RZ, 0x3c, !PT ;  /* 0x0000001d1c1c7212 */ /* 0x000fe200078e3cff */
[--C-:B------:R-:W-:Y:S01]  /*e4b0*/  IMAD.X R29, RZ, RZ, R21.reuse, P5 ;  /* 0x000000ffff1d7224 */ /* 0x100fe200028e0615 */
[----:B------:R-:W-:Y:S01]  /*e4c0*/  LOP3.LUT R36, R36, R37, RZ, 0x3c, !PT ;  /* 0x0000002524247212 */ /* 0x000fe200078e3cff */
[--C-:B------:R-:W-:Y:S01]  /*e4d0*/  IMAD.X R37, RZ, RZ, R21.reuse, P3 ;  /* 0x000000ffff257224 */ /* 0x100fe200018e0615 */
[----:B------:R-:W-:Y:S01]  /*e4e0*/  LOP3.LUT R20, R9, R20, RZ, 0x3c, !PT ;  /* 0x0000001409147212 */ /* 0x000fe200078e3cff */
[----:B------:R-:W-:Y:S01]  /*e4f0*/  IMAD.X R9, RZ, RZ, R21, P4 ;  /* 0x000000ffff097224 */ /* 0x000fe200020e0615 */
[----:B------:R-:W-:Y:S01]  /*e500*/  LOP3.LUT R12, R0, R7, RZ, 0x3c, !PT ;  /* 0x00000007000c7212 */ /* 0x000fe200078e3cff */
[----:B------:R0:W-:Y:S01]  /*e510*/  @!P0 STG.E desc[UR20][R40.64+0x20], R16 ;  /* 0x0000201028008986 */ /* 0x0001e2000c101914 */
[----:B------:R-:W-:Y:S01]  /*e520*/  SHF.R.S32.HI R33, RZ, 0x1f, R19 ;  /* 0x0000001fff217819 */ /* 0x000fe20000011413 */
[----:B------:R-:W-:-:S02]  /*e530*/  UIMAD UR6, UR4, UR9, UR6 ;  /* 0x00000009040672a4 */ /* 0x000fc4000f8e0206 */
[----:B------:R1:W5:Y:S01]  /*e540*/  LD.E.128 R24, desc[UR20][R20.64] ;  /* 0x0000001414187980 */ /* 0x000362000c101d00 */
[----:B------:R-:W-:-:S03]  /*e550*/  ULDC.64 UR8, c[0x0][0xae0] ;  /* 0x0002b80000087ab9 */ /* 0x000fc60000000a00 */
        /* <DEDUP_REMOVED lines=8> */
[----:B------:R-:W-:Y:S01]  /*e5e0*/  UIMAD UR10, UR17, -0xc0, UR10 ;  /* 0xffffff40110a78a4 */ /* 0x000fe2000f8e020a */
        /* <DEDUP_REMOVED lines=8> */
[C---:B------:R-:W-:Y:S01]  /*e670*/  VIADD R0, R144.reuse, 0x60 ;  /* 0x0000006090007836 */ /* 0x040fe20000000000 */
[----:B------:R-:W-:Y:S01]  /*e680*/  UIADD3 UR4, UR37, 0x31c20, URZ ;  /* 0x00031c2025047890 */ /* 0x000fe2000fffe03f */
[----:B------:R-:W-:Y:S01]  /*e690*/  IMAD.WIDE.U32 R16, R3, UR18, R16 ;  /* 0x0000001203107c25 */ /* 0x000fe2000f8e0010 */
[----:B------:R-:W-:Y:S01]  /*e6a0*/  ULDC.64 UR8, c[0x0][0xae8] ;  /* 0x0002ba0000087ab9 */ /* 0x000fe20000000a00 */
[----:B------:R-:W-:Y:S01]  /*e6b0*/  ISETP.GE.AND P0, PT, R144, UR10, PT ;  /* 0x0000000a90007c0c */ /* 0x000fe2000bf06270 */
[----:B------:R-:W-:Y:S01]  /*e6c0*/  UPRMT UR4, URZ, 0x654, UR4 ;  /* 0x000006543f047896 */ /* 0x000fe20008000004 */
[----:B------:R-:W-:Y:S01]  /*e6d0*/  VIADD R17, R17, UR6 ;  /* 0x0000000611117c36 */ /* 0x000fe20008000000 */
[----:B------:R-:W-:-:S02]  /*e6e0*/  UIMAD UR6, UR16, UR8, URZ ;  /* 0x00000008100672a4 */ /* 0x000fc4000f8e023f */
[----:B------:R-:W-:Y:S01]  /*e6f0*/  IMAD.U32 R33, RZ, RZ, UR8 ;  /* 0x00000008ff217e24 */ /* 0x000fe2000f8e00ff */
[----:B------:R-:W-:Y:S01]  /*e700*/  SHF.R.S32.HI R145, RZ, 0x1f, R144 ;  /* 0x0000001fff917819 */ /* 0x000fe20000011490 */
[----:B-1----:R-:W-:Y:S01]  /*e710*/  IMAD.U32 R21, RZ, RZ, UR17 ;  /* 0x00000011ff157e24 */ /* 0x002fe2000f8e00ff */
[----:B------:R-:W-:Y:S02]  /*e720*/  UIMAD UR6, UR15, UR9, UR6 ;  /* 0x000000090f0672a4 */ /* 0x000fe4000f8e0206 */
[----:B------:R-:W-:Y:S01]  /*e730*/  IMAD.WIDE.U32 R32, R33, UR15, R16 ;  /* 0x0000000f21207c25 */ /* 0x000fe2000f8e0010 */
[----:B------:R-:W-:Y:S01]  /*e740*/  BSSY B1, `(.L_x_9957) ;  /* 0x000001a000017945 */ /* 0x000fe20003800000 */
[----:B------:R-:W-:Y:S02]  /*e750*/  ISETP.GE.AND P3, PT, R0, UR10, PT ;  /* 0x0000000a00007c0c */ /* 0x000fe4000bf66270 */
        /* <DEDUP_REMOVED lines=24> */
.L_x_9958:
[----:B------:R-:W-:Y:S05]  /*e8e0*/  BSYNC B1 ;  /* 0x0000000000017941 */ /* 0x000fea0003800000 */
.L_x_9957:
[----:B------:R-:W-:Y:S05]  /*e8f0*/  @P3 BRA `(.L_x_9959) ;  /* 0x0000000800b83947 */ /* 0x000fea0003800000 */
[----:B------:R-:W-:Y:S01]  /*e900*/  IADD3 R3, P0, R20, 0x60, RZ ;  /* 0x0000006014037810 */ /* 0x000fe20007f1e0ff */
        /* <DEDUP_REMOVED lines=18> */
[----:B-----5:R2:W-:Y:S04]  /*ea30*/  @!P1 STG.E.128 desc[UR8][R20.64], R4 ;  /* 0x0000000414009986 */ /* 0x0205e8000c101d08 */
[----:B------:R2:W-:Y:S06]  /*ea40*/  @!P2 STG.E.128 desc[UR8][R20.64+0x40], R8 ;  /* 0x000040081400a986 */ /* 0x0005ec000c101d08 */
[----:B------:R-:W-:Y:S05]  /*ea50*/  @P0 BRA `(.L_x_9959) ;  /* 0x0000000800600947 */ /* 0x000fea0003800000 */
[----:B------:R-:W-:Y:S02]  /*ea60*/  ULDC.64 UR6, c[0x0][0x208] ;  /* 0x0000820000067ab9 */ /* 0x000fe40000000a00 */
[----:B------:R3:W-:Y:S01]  /*ea70*/  STG.E.128 desc[UR6][R20.64+0x80], R12 ;  /* 0x0000800c14007986 */ /* 0x0007e2000c101d06 */
[----:B------:R-:W-:Y:S05]  /*ea80*/  BRA `(.L_x_9959) ;  /* 0x0000000800547947 */ /* 0x000fea0003800000 */
.L_x_9955:
        /* <DEDUP_REMOVED lines=35> */
.L_x_9960:
        /* <DEDUP_REMOVED lines=38> */
.L_x_9962:
[----:B------:R-:W-:Y:S05]  /*ef20*/  BSYNC B1 ;  /* 0x0000000000017941 */ /* 0x000fea0003800000 */
.L_x_9961:
[----:B------:R-:W-:Y:S01]  /*ef30*/  R2UR UR11, R149 ;  /* 0x00000000950b72ca */ /* 0x000fe200000e0000 */
[----:B------:R-:W-:Y:S01]  /*ef40*/  ULDC.64 UR6, c[0x0][0xaa0] ;  /* 0x0002a80000067ab9 */ /* 0x000fe20000000a00 */
[----:B------:R-:W-:Y:S01]  /*ef50*/  R2UR UR14, R147 ;  /* 0x00000000930e72ca */ /* 0x000fe200000e0000 */
[----:B------:R-:W-:Y:S01]  /*ef60*/  IMAD.MOV.U32 R4, RZ, RZ, R19 ;  /* 0x000000ffff047224 */ /* 0x000fe200078e0013 */
[----:B------:R-:W-:Y:S01]  /*ef70*/  ULDC.64 UR12, c[0x0][0xae0] ;  /* 0x0002b800000c7ab9 */ /* 0x000fe20000000a00 */
[----:B0-----:R-:W-:Y:S01]  /*ef80*/  IMAD.MOV.U32 R5, RZ, RZ, R10 ;  /* 0x000000ffff057224 */ /* 0x001fe200078e000a */
[----:B------:R-:W-:Y:S01]  /*ef90*/  SHF.R.S32.HI R9, RZ, 0x1f, R144 ;  /* 0x0000001fff097819 */ /* 0x000fe20000011490 */
[----:B------:R-:W-:Y:S01]  /*efa0*/  IMAD R0, R8, UR6, RZ ;  /* 0x0000000608007c24 */ /* 0x000fe2000f8e02ff */
[----:B------:R-:W-:Y:S01]  /*efb0*/  BSSY B1, `(.L_x_9963) ;  /* 0x000002b000017945 */ /* 0x000fe20003800000 */
[----:B------:R-:W-:Y:S01]  /*efc0*/  IMAD.WIDE.U32 R4, R3, UR6, R4 ;  /* 0x0000000603047c25 */ /* 0x000fe2000f8e0004 */
[----:B------:R-:W-:-:S03]  /*efd0*/  UIMAD UR6, UR8, UR12, URZ ;  /* 0x0000000c080672a4 */ /* 0x000fc6000f8e023f */
[----:B------:R-:W-:Y:S01]  /*efe0*/  IMAD R3, R3, UR7, R0 ;  /* 0x0000000703037c24 */ /* 0x000fe2000f8e0200 */
[----:B------:R-:W-:Y:S01]  /*eff0*/  UIMAD UR7, UR11, -0xc0, UR4 ;  /* 0xffffff400b0778a4 */ /* 0x000fe2000f8e0204 */
[C---:B------:R-:W-:Y:S01]  /*f000*/  VIADD R0, R144.reuse, 0x60 ;  /* 0x0000006090007836 */ /* 0x040fe20000000000 */
[----:B------:R-:W-:Y:S01]  /*f010*/  UIMAD UR6, UR14, UR13, UR6 ;  /* 0x0000000d0e0672a4 */ /* 0x000fe2000f8e0206 */
[----:B------:R-:W-:Y:S02]  /*f020*/  IMAD.IADD R5, R5, 0x1, R3 ;  /* 0x0000000105057824 */ /* 0x000fe400078e0203 */
[----:B------:R-:W-:Y:S01]  /*f030*/  IMAD.U32 R3, RZ, RZ, UR12 ;  /* 0x0000000cff037e24 */ /* 0x000fe2000f8e00ff */
[----:B------:R-:W-:Y:S01]  /*f040*/  ULDC.64 UR12, c[0x0][0xae8] ;  /* 0x0002ba00000c7ab9 */ /* 0x000fe20000000a00 */
[----:B------:R-:W-:Y:S01]  /*f050*/  ISETP.GE.AND P0, PT, R144, UR7, PT ;  /* 0x0000000790007c0c */ /* 0x000fe2000bf06270 */
[----:B------:R-:W-:Y:S01]  /*f060*/  UIMAD UR4, UR10, UR12, URZ ;  /* 0x0000000c0a0472a4 */ /* 0x000fe2000f8e023f */
[----:B------:R-:W-:Y:S01]  /*f070*/  IMAD.WIDE.U32 R4, R3, UR14, R4 ;  /* 0x0000000e03047c25 */ /* 0x000fe2000f8e0004 */
[----:B------:R-:W-:-:S02]  /*f080*/  ISETP.GE.AND P1, PT, R0, UR7, PT ;  /* 0x0000000700007c0c */ /* 0x000fc4000bf26270 */
[----:B------:R-:W-:Y:S01]  /*f090*/  UIMAD UR4, UR9, UR13, UR4 ;  /* 0x0000000d090472a4 */ /* 0x000fe2000f8e0204 */
[----:B------:R-:W-:Y:S02]  /*f0a0*/  VIADD R5, R5, UR6 ;  /* 0x0000000605057c36 */ /* 0x000fe40008000000 */
[----:B------:R-:W-:Y:S02]  /*f0b0*/  IMAD.U32 R7, RZ, RZ, UR12 ;  /* 0x0000000cff077e24 */ /* 0x000fe4000f8e00ff */
[----:B------:R-:W-:Y:S02]  /*f0c0*/  IMAD.U32 R3, RZ, RZ, UR11 ;  /* 0x0000000bff037e24 */ /* 0x000fe4000f8e00ff */
[----:B------:R-:W-:-:S04]  /*f0d0*/  IMAD.WIDE.U32 R6, R7, UR9, R4 ;  /* 0x0000000907067c25 */ /* 0x000fc8000f8e0004 */
[----:B------:R-:W-:Y:S02]  /*f0e0*/  IMAD.MOV.U32 R8, RZ, RZ, R144 ;  /* 0x000000ffff087224 */ /* 0x000fe400078e0090 */
        /* <DEDUP_REMOVED lines=23> */
.L_x_9964:
[----:B------:R-:W-:Y:S05]  /*f260*/  BSYNC B1 ;  /* 0x0000000000017941 */ /* 0x000fea0003800000 */
.L_x_9963:
        /* <DEDUP_REMOVED lines=23> */
.L_x_9959:
[----:B------:R-:W-:Y:S05]  /*f3e0*/  BSYNC B0 ;  /* 0x0000000000007941 */ /* 0x000fea0003800000 */
.L_x_9954:
[----:B------:R-:W-:Y:S02]  /*f3f0*/  ULDC UR4, c[0x0][0xc14] ;  /* 0x0003050000047ab9 */ /* 0x000fe40000000800 */
[----:B------:R-:W-:-:S13]  /*f400*/  ISETP.GE.AND P0, PT, R35, UR4, PT ;  /* 0x0000000423007c0c */ /* 0x000fda000bf06270 */
[----:B------:R-:W-:Y:S05]  /*f410*/  @!P0 BRA `(.L_x_9965) ;  /* 0xffffff1800b48947 */ /* 0x000fea000383ffff */
[----:B------:R-:W-:Y:S05]  /*f420*/  EXIT ;  /* 0x000000000000794d */ /* 0x000fea0003800000 */
.L_x_9918:
        /* <DEDUP_REMOVED lines=62> */
.L_x_9970:
        /* <DEDUP_REMOVED lines=11> */
[----:B------:R-:W0:Y:S01]  /*f8c0*/  LDC.64 R2, c[0x0][0xc58] ;  /* 0x00031600ff027b82 */ /* 0x000e220000000a00 */
[----:B------:R-:W-:Y:S01]  /*f8d0*/  ULDC.64 UR8, c[0x0][0x208] ;  /* 0x0000820000087ab9 */ /* 0x000fe20000000a00 */
[----:B0-----:R-:W-:-:S05]  /*f8e0*/  IMAD.WIDE R2, R7, 0x4, R2 ;  /* 0x0000000407027825 */ /* 0x001fca00078e0202 */
[----:B------:R0:W5:Y:S02]  /*f8f0*/  LDG.E R0, desc[UR8][R2.64] ;  /* 0x0000000802007981 */ /* 0x000164000c1e1900 */
.L_x_9969:
[----:B------:R-:W-:Y:S05]  /*f900*/  BSYNC B0 ;  /* 0x0000000000007941 */ /* 0x000fea0003800000 */
.L_x_9968:
        /* <DEDUP_REMOVED lines=25> */
.L_x_9966:
        /* <DEDUP_REMOVED lines=21> */
.L_x_9971:
[----:B---3--:R-:W-:Y:S01]  /*fbf0*/  IMAD R16, R16, UR4, R9 ;  /* 0x0000000410107c24 */ /* 0x008fe2000f8e0209 */
[----:B------:R-:W-:Y:S01]  /*fc00*/  IABS R2, R4 ;  /* 0x0000000400027213 */ /* 0x000fe20000000000 */
[----:B-12---:R-:W-:-:S03]  /*fc10*/  IMAD.MOV R11, RZ, RZ, -R3 ;  /* 0x000000ffff0b7224 */ /* 0x006fc600078e0a03 */
[----:B------:R-:W-:Y:S01]  /*fc20*/  IADD3 R9, -R16, UR6, RZ ;  /* 0x0000000610097c10 */ /* 0x000fe2000fffe1ff */
[----:B------:R-:W-:Y:S02]  /*fc30*/  IMAD.MOV R10, RZ, RZ, -R2 ;  /* 0x000000ffff0a7224 */ /* 0x000fe400078e0a02 */
        /* <DEDUP_REMOVED lines=25> */
[----:B0-----:R-:W-:Y:S02]  /*fdd0*/  IABS R12, R7 ;  /* 0x00000007000c7213 */ /* 0x001fe40000000000 */
        /* <DEDUP_REMOVED lines=28> */
.L_x_9967:
[----:B------:R-:W-:Y:S02]  /*ffa0*/  IMAD.MOV.U32 R17, RZ, RZ, RZ ;  /* 0x000000ffff117224 */ /* 0x000fe400078e00ff */
[----:B------:R-:W-:Y:S02]  /*ffb0*/  IMAD.U32 R16, RZ, RZ, UR6 ;  /* 0x00000006ff107e24 */ /* 0x000fe4000f8e00ff */
[----:B------:R-:W-:-:S07]  /*ffc0*/  IMAD.MOV.U32 R18, RZ, RZ, RZ ;  /* 0x000000ffff127224 */ /* 0x000fce00078e00ff */
.L_x_9972:
        /* <DEDUP_REMOVED lines=16> */
.L_x_10040:
[----:B--2---:R-:W2:Y:S01]  /*100d0*/  LDC.64 R2, c[0x0][0xc60] ;  /* 0x00031800ff027b82 */ /* 0x004ea20000000a00 */
[----:B------:R-:W-:Y:S01]  /*100e0*/  ULDC.64 UR4, c[0x0][0x208] ;  /* 0x0000820000047ab9 */ /* 0x000fe20000000a00 */
[----:B--2---:R-:W-:-:S05]  /*100f0*/  IMAD.WIDE R2, R19, 0x4, R2 ;  /* 0x0000000413027825 */ /* 0x004fca00078e0202 */
[----:B------:R-:W2:Y:S01]  /*10100*/  LDG.E R27, desc[UR4][R2.64] ;  /* 0x00000004021b7981 */ /* 0x000ea2000c1e1900 */
[----:B------:R-:W-:Y:S05]  /*10110*/  YIELD ;  /* 0x0000000000007946 */ /* 0x000fea0003800000 */
[----:B------:R-:W-:Y:S01]  /*10120*/  ULDC.64 UR4, c[0x0][0xa28] ;  /* 0x00028a0000047ab9 */ /* 0x000fe20000000a00 */
[----:B0-----:R-:W-:Y:S01]  /*10130*/  IMAD.MOV.U32 R0, RZ, RZ, RZ ;  /* 0x000000ffff007224 */ /* 0x001fe200078e00ff */
[----:B------:R-:W-:Y:S01]  /*10140*/  ISETP.NE.U32.AND P0, PT, RZ, UR4, PT ;  /* 0x00000004ff007c0c */ /* 0x000fe2000bf05070 */
[----:B------:R-:W-:Y:S01]  /*10150*/  ULDC.64 UR8, c[0x0][0x208] ;  /* 0x0000820000087ab9 */ /* 0x000fe20000000a00 */
[----:B------:R-:W-:Y:S01]  /*10160*/  IMAD.MOV.U32 R8, RZ, RZ, RZ ;  /* 0x000000ffff087224 */ /* 0x000fe200078e00ff */
[----:B------:R-:W-:Y:S01]  /*10170*/  ULDC.64 UR6, c[0x0][0xa08] ;  /* 0x0002820000067ab9 */ /* 0x000fe20000000a00 */
[----:B------:R-:W-:-:S02]  /*10180*/  ISETP.NE.AND.EX P0, PT, RZ, UR5, PT, P0 ;  /* 0x00000005ff007c0c */ /* 0x000fc4000bf05300 */
[----:B--2---:R-:W-:-:S11]  /*10190*/  SHF.R.S32.HI R4, RZ, 0x1f, R27 ;  /* 0x0000001fff047819 */ /* 0x004fd6000001141b */
[----:B------:R-:W-:-:S04]  /*101a0*/  @P0 LEA R2, P1, R27, UR4, 0x2 ;  /* 0x000000041b020c11 */ /* 0x000fc8000f8210ff */
[C-C-:B------:R-:W-:Y:S01]  /*101b0*/  @P0 LEA.HI.X R3, R27.reuse, UR5, R4.reuse, 0x2, P1 ;  /* 0x000000051b030c11 */ /* 0x140fe200088f1404 */
[----:B------:R-:W-:Y:S02]  /*101c0*/  ULDC.64 UR4, c[0x0][0xa18] ;  /* 0x0002860000047ab9 */ /* 0x000fe40000000a00 */
[----:B------:R-:W-:Y:S01]  /*101d0*/  ISETP.NE.U32.AND P1, PT, RZ, UR4, PT ;  /* 0x00000004ff007c0c */ /* 0x000fe2000bf25070 */
[C---:B------:R-:W-:Y:S01]  /*101e0*/  IMAD.SHL.U32 R29, R27.reuse, 0x4, RZ ;  /* 0x000000041b1d7824 */ /* 0x040fe200078e00ff */
[----:B------:R0:W5:Y:S01]  /*101f0*/  @P0 LDG.E R0, desc[UR8][R2.64] ;  /* 0x0000000802000981 */ /* 0x000162000c1e1900 */
[----:B------:R-:W-:Y:S02]  /*10200*/  SHF.L.U64.HI R10, R27, 0x2, R4 ;  /* 0x000000021b0a7819 */ /* 0x000fe40000010204 */
[----:B------:R-:W-:-:S03]  /*10210*/  ISETP.NE.AND.EX P1, PT, RZ, UR5, PT, P1 ;  /* 0x00000005ff007c0c */ /* 0x000fc6000bf25310 */
[----:B------:R-:W-:Y:S10]  /*10220*/  STL [R1], R10 ;  /* 0x0000000a01007387 */ /* 0x000ff40000100800 */
        /* <DEDUP_REMOVED lines=9> */
[----:B------:R-:W-:-:S05]  /*102c0*/  IADD3.X R5, R10, UR7, RZ, P0, !PT ;  /* 0x000000070a057c10 */ /* 0x000fca00087fe4ff */
[----:B------:R-:W2:Y:S01]  /*102d0*/  @P2 LDG.E R8, desc[UR8][R2.64] ;  /* 0x0000000802082981 */ /* 0x000ea2000c1e1900 */
        /* <DEDUP_REMOVED lines=13> */
[----:B0-----:R-:W-:Y:S06]  /*103b0*/  @P1 BRA `(.L_x_9974) ;  /* 0x0000000000141947 */ /* 0x001fec0003800000 */
[----:B------:R-:W-:Y:S05]  /*103c0*/  @!P2 BRA `(.L_x_9974) ;  /* 0x000000000010a947 */ /* 0x000fea0003800000 */
[----:B------:R-:W-:Y:S02]  /*103d0*/  ULDC.64 UR4, c[0x0][0x208] ;  /* 0x0000820000047ab9 */ /* 0x000fe40000000a00 */
[----:B------:R-:W2:Y:S04]  /*103e0*/  LDG.E R7, desc[UR4][R2.64] ;  /* 0x0000000402077981 */ /* 0x000ea8000c1e1900 */
[----:B-----5:R-:W2:Y:S02]  /*103f0*/  LDG.E R8, desc[UR4][R2.64+0x4] ;  /* 0x0000040402087981 */ /* 0x020ea4000c1e1900 */
[----:B--2---:R-:W-:-:S07]  /*10400*/  IMAD.IADD R8, R8, 0x1, -R7 ;  /* 0x0000000108087824 */ /* 0x004fce00078e0a07 */
.L_x_9974:
[----:B------:R-:W-:Y:S01]  /*10410*/  IMAD.MOV.U32 R23, RZ, RZ, RZ ;  /* 0x000000ffff177224 */ /* 0x000fe200078e00ff */
[----:B------:R-:W-:-:S05]  /*10420*/  ULDC.64 UR4, c[0x0][0x208] ;  /* 0x0000820000047ab9 */ /* 0x000fca0000000a00 */
[----:B------:R-:W2:Y:S01]  /*10430*/  @P0 LDG.E R23, desc[UR4][R4.64] ;  /* 0x0000000404170981 */ /* 0x000ea2000c1e1900 */
[----:B------:R-:W-:Y:S02]  /*10440*/  ULDC.64 UR4, c[0x0][0xa20] ;  /* 0x0002880000047ab9 */ /* 0x000fe40000000a00 */
[----:B------:R-:W-:-:S04]  /*10450*/  ISETP.NE.U32.AND P1, PT, RZ, UR4, PT ;  /* 0x00000004ff007c0c */ /* 0x000fc8000bf25070 */
[----:B------:R-:W-:Y:S01]  /*10460*/  ISETP.NE.AND.EX P1, PT, RZ, UR5, PT, P1 ;  /* 0x00000005ff007c0c */ /* 0x000fe2000bf25310 */
[----:B--2--5:R-:W-:-:S12]  /*10470*/  IMAD.IADD R23, R23, 0x1, R0 ;  /* 0x0000000117177824 */ /* 0x024fd800078e0200 */
[----:B------:R-:W-:Y:S05]  /*10480*/  @!P1 BRA `(.L_x_9975) ;  /* 0x0000000000149947 */ /* 0x000fea0003800000 */
[----:B------:R-:W-:Y:S01]  /*10490*/  IADD3 R2, P0, R29, UR4, RZ ;  /* 0x000000041d027c10 */ /* 0x000fe2000ff1e0ff */
[----:B------:R-:W-:-:S03]  /*104a0*/  ULDC.64 UR6, c[0x0][0x208] ;  /* 0x0000820000067ab9 */ /* 0x000fc60000000a00 */
[----:B------:R-:W-:-:S05]  /*104b0*/  IADD3.X R3, R10, UR5, RZ, P0, !PT ;  /* 0x000000050a037c10 */ /* 0x000fca00087fe4ff */
[----:B------:R0:W5:Y:S01]  /*104c0*/  LDG.E R9, desc[UR6][R2.64] ;  /* 0x0000000602097981 */ /* 0x000162000c1e1900 */
[----:B------:R-:W-:Y:S05]  /*104d0*/  BRA `(.L_x_9976) ;  /* 0x0000000000147947 */ /* 0x000fea0003800000 */
.L_x_9975:
[----:B------:R-:W-:Y:S05]  /*104e0*/  @!P0 BRA `(.L_x_9976) ;  /* 0x0000000000108947 */ /* 0x000fea0003800000 */
[----:B------:R-:W-:Y:S02]  /*104f0*/  ULDC.64 UR4, c[0x0][0x208] ;  /* 0x0000820000047ab9 */ /* 0x000fe40000000a00 */
[----:B------:R-:W2:Y:S04]  /*10500*/  LDG.E R2, desc[UR4][R4.64] ;  /* 0x0000000404027981 */ /* 0x000ea8000c1e1900 */
[----:B------:R-:W2:Y:S02]  /*10510*/  LDG.E R9, desc[UR4][R4.64+0x4] ;  /* 0x0000040404097981 */ /* 0x000ea4000c1e1900 */
[----:B--2---:R-:W-:-:S07]  /*10520*/  IMAD.IADD R9, R9, 0x1, -R2 ;  /* 0x0000000109097824 */ /* 0x004fce00078e0a02 */
.L_x_9976:
[----:B0-----:R-:W-:Y:S01]  /*10530*/  IMAD R3, R17, 0xc0, RZ ;  /* 0x000000c011037824 */ /* 0x001fe200078e02ff */
[----:B------:R-:W-:Y:S01]  /*10540*/  BSSY B6, `(.L_x_9977) ;  /* 0x00002bb000067945 */ /* 0x000fe20003800000 */
[----:B-----5:R-:W-:-:S03]  /*10550*/  IMAD.IADD R9, R9, 0x1, -R0 ;  /* 0x0000000109097824 */ /* 0x020fc600078e0a00 */
[----:B------:R-:W-:Y:S01]  /*10560*/  IADD3 R8, -R8, 0x14f, R3 ;  /* 0x0000014f08087810 */ /* 0x000fe20007ffe103 */
[----:B------:R-:W-:-:S04]  /*10570*/  VIADD R0, R9, 0x8f ;  /* 0x0000008f09007836 */ /* 0x000fc80000000000 */
[----:B------:R-:W-:Y:S02]  /*10580*/  IMAD.IADD R8, R9, 0x1, R8 ;  /* 0x0000000109087824 */ /* 0x000fe400078e0208 */
        /* <DEDUP_REMOVED lines=9> */
[----:B------:R-:W-:-:S13]  /*10620*/  ISETP.NE.AND P1, PT, R26, RZ, PT ;  /* 0x000000ff1a00720c */ /* 0x000fda0003f25270 */
[----:B------:R-:W-:Y:S05]  /*10630*/  @P1 BRA `(.L_x_9979) ;  /* 0x0000002800ac1947 */ /* 0x000fea0003800000 */
[----:B------:R-:W0:Y:S01]  /*10640*/  S2R R7, SR_LANEID ;  /* 0x0000000000077919 */ /* 0x000e220000000000 */
[----:B------:R-:W-:Y:S01]  /*10650*/  VOTEU.ANY UR4, UPT, PT ;  /* 0x0000000000047886 */ /* 0x000fe200038e0100 */
[----:B------:R-:W2:Y:S01]  /*10660*/  LDC.64 R2, c[0x0][0xc38] ;  /* 0x00030e00ff027b82 */ /* 0x000ea20000000a00 */
[----:B------:R-:W0:Y:S01]  /*10670*/  FLO.U32 R0, UR4 ;  /* 0x0000000400007d00 */ /* 0x000e2200080e0000 */
[----:B------:R-:W-:-:S07]  /*10680*/  ULDC.64 UR6, c[0x0][0x208] ;  /* 0x0000820000067ab9 */ /* 0x000fce0000000a00 */
        /* <DEDUP_REMOVED lines=9> */
.L_x_9978:
        /* <DEDUP_REMOVED lines=22> */
.L_x_9980:
        /* <DEDUP_REMOVED lines=19> */
.L_x_9982:
        /* <DEDUP_REMOVED lines=16> */
.L_x_9981:
[----:B------:R-:W2:Y:S01]  /*10ab0*/  LDL.LU R21, [R1] ;  /* 0x0000000001157983 */ /* 0x000ea20000300800 */
[----:B------:R-:W-:Y:S01]  /*10ac0*/  ULDC.64 UR4, c[0x0][0x9f8] ;  /* 0x00027e0000047ab9 */ /* 0x000fe20000000a00 */
[----:B------:R-:W0:Y:S02]  /*10ad0*/  LDC R0, c[0x0][0x428] ;  /* 0x00010a00ff007b82 */ /* 0x000e240000000800 */
[----:B------:R-:W3:Y:S01]  /*10ae0*/  LDL.LU R20, [R1+0x8] ;  /* 0x0000080001147983 */ /* 0x000ee20000300800 */
[----:B------:R-:W-:Y:S01]  /*10af0*/  ISETP.NE.U32.AND P0, PT, RZ, UR4, PT ;  /* 0x00000004ff007c0c */ /* 0x000fe2000bf05070 */
[----:B------:R-:W-:Y:S01]  /*10b00*/  IMAD.MOV.U32 R6, RZ, RZ, R27 ;  /* 0x000000ffff067224 */ /* 0x000fe200078e001b */
[----:B------:R-:W-:Y:S02]  /*10b10*/  ULDC.64 UR6, c[0x0][0x208] ;  /* 0x0000820000067ab9 */ /* 0x000fe40000000a00 */
[----:B------:R-:W-:-:S13]  /*10b20*/  ISETP.NE.AND.EX P0, PT, RZ, UR5, PT, P0 ;  /* 0x00000005ff007c0c */ /* 0x000fda000bf05300 */
[----:B------:R-:W-:Y:S02]  /*10b30*/  @P0 IADD3 R2, P1, R29, UR4, RZ ;  /* 0x000000041d020c10 */ /* 0x000fe4000ff3e0ff */
[----:B------:R-:W-:-:S13]  /*10b40*/  ISETP.NE.AND P6, PT, R26, RZ, PT ;  /* 0x000000ff1a00720c */ /* 0x000fda0003fc5270 */
[----:B------:R-:W-:-:S05]  /*10b50*/  VOTEU.ALL UP1, P6 ;  /* 0x00000000003f7886 */ /* 0x000fca0003020000 */
[----:B------:R-:W-:-:S04]  /*10b60*/  @!UP1 UIADD3 UR8, UP0, UR36, 0x270, URZ ;  /* 0x0000027024089890 */ /* 0x000fc8000ff1e03f */
[----:B------:R-:W-:-:S03]  /*10b70*/  @!UP1 UIADD3.X UR9, URZ, UR37, URZ, UP0, !UPT ;  /* 0x000000253f099290 */ /* 0x000fc600087fe43f */
[----:B------:R-:W-:Y:S01]  /*10b80*/  VOTEU.ALL UP0, P6 ;  /* 0x00000000003f7886 */ /* 0x000fe20003000000 */
[----:B--2---:R-:W-:Y:S01]  /*10b90*/  @P0 IADD3.X R3, R21, UR5, RZ, P1, !PT ;  /* 0x0000000515030c10 */ /* 0x004fe20008ffe4ff */
[----:B------:R-:W-:-:S04]  /*10ba0*/  ULDC.64 UR4, c[0x0][0xa00] ;  /* 0x0002800000047ab9 */ /* 0x000fc80000000a00 */
[----:B------:R2:W5:Y:S01]  /*10bb0*/  @P0 LDG.E R6, desc[UR6][R2.64] ;  /* 0x0000000602060981 */ /* 0x000562000c1e1900 */
[----:B0-----:R-:W-:Y:S01]  /*10bc0*/  ISETP.NE.AND P0, PT, R0, 0x1, PT ;  /* 0x000000010000780c */ /* 0x001fe20003f05270 */
[----:B------:R-:W-:Y:S01]  /*10bd0*/  IMAD.MOV.U32 R0, RZ, RZ, R18 ;  /* 0x000000ffff007224 */ /* 0x000fe200078e0012 */
[----:B------:R-:W-:Y:S01]  /*10be0*/  PLOP3.LUT P1, PT, P6, PT, PT, 0x8, 0x0 ;  /* 0x000000000000781c */ /* 0x000fe2000372e170 */
[----:B---3--:R-:W-:-:S10]  /*10bf0*/  IMAD R17, R17, 0xc0, R20 ;  /* 0x000000c011117824 */ /* 0x008fd400078e0214 */
[----:B------:R-:W0:Y:S08]  /*10c00*/  @P0 LDC R5, c[0x0][0x42c] ;  /* 0x00010b00ff050b82 */ /* 0x000e300000000800 */
[----:B------:R-:W3:Y:S01]  /*10c10*/  @P0 LDC R7, c[0x0][0x430] ;  /* 0x00010c00ff070b82 */ /* 0x000ee20000000800 */
[----:B0-----:R-:W-:-:S05]  /*10c20*/  @P0 IMAD.HI.U32 R4, R18, R5, RZ ;  /* 0x0000000512040227 */ /* 0x001fca00078e00ff */
[----:B---3--:R-:W-:Y:S02]  /*10c30*/  @P0 SHF.R.U32.HI R0, RZ, R7, R4 ;  /* 0x00000007ff000219 */ /* 0x008fe40000011604 */
[----:B------:R-:W-:-:S04]  /*10c40*/  ISETP.NE.U32.AND P0, PT, RZ, UR4, PT ;  /* 0x00000004ff007c0c */ /* 0x000fc8000bf05070 */
[----:B------:R-:W-:-:S04]  /*10c50*/  ISETP.NE.AND.EX P0, PT, RZ, UR5, PT, P0 ;  /* 0x00000005ff007c0c */ /* 0x000fc8000bf05300 */
[----:B--2---:R-:W-:-:S09]  /*10c60*/  SEL R10, R27, RZ, !P0 ;  /* 0x000000ff1b0a7207 */ /* 0x004fd20004000000 */
.L_x_9983:
        /* <DEDUP_REMOVED lines=14> */
.L_x_9984:
        /* <DEDUP_REMOVED lines=13> */
.L_x_9985:
        /* <DEDUP_REMOVED lines=17> */
.L_x_10056:
[----:B------:R-:W-:Y:S01]  /*10f30*/  UMOV UR4, 0xffffffff ;  /* 0xffffffff00047882 */ /* 0x000fe20000000000 */
[----:B------:R-:W-:Y:S02]  /*10f40*/  SHF.R.S32.HI R9, RZ, 0x1f, R6 ;  /* 0x0000001fff097819 */ /* 0x000fe40000011406 */
[----:B------:R-:W-:Y:S05]  /*10f50*/  BRA.DIV UR4, `(.L_x_9987) ;  /* 0x0000003604287947 */ /* 0x000fea000b800000 */
[----:B------:R-:W-:-:S13]  /*10f60*/  ELECT P6, URZ, PT ;  /* 0x00000000003f782f */ /* 0x000fda00038c0000 */
.L_x_10059:
        /* <DEDUP_REMOVED lines=23> */
.L_x_9989:
[----:B------:R-:W-:Y:S01]  /*110e0*/  IMAD R5, R22, 0x8, R25 ;  /* 0x0000000816057824 */ /* 0x000fe200078e0219 */
[----:B------:R-:W-:-:S04]  /*110f0*/  SHF.L.U32 R4, R24, 0x1f, RZ ;  /* 0x0000001f18047819 */ /* 0x000fc800000006ff */
[----:B------:R-:W2:Y:S02]  /*11100*/  SYNCS.PHASECHK.TRANS64.TRYWAIT P0, [R5+URZ+0x31c40], R4 ;  /* 0x031c4004050075a7 */ /* 0x000ea4000800017f */
[----:B--2---:R-:W-:Y:S05]  /*11110*/  @!P0 BRA `(.L_x_9990) ;  /* 0x0000003000d88947 */ /* 0x004fea0003800000 */
.L_x_10060:
        /* <DEDUP_REMOVED lines=9> */
.L_x_9991:
        /* <DEDUP_REMOVED lines=28> */
.L_x_9988:
        /* <DEDUP_REMOVED lines=12> */
[----:B------:R-:W-:Y:S01]  /*11430*/  @P0 R2UR UR12, R18 ;  /* 0x00000000120c02ca */ /* 0x000fe200000e0000 */
[----:B------:R-:W-:Y:S01]  /*11440*/  UMOV UR18, URZ ;  /* 0x0000003f00127c82 */ /* 0x000fe20008000000 */
[----:B------:R-:W-:Y:S01]  /*11450*/  @P0 R2UR UR11, R17 ;  /* 0x00000000110b02ca */ /* 0x000fe200000e0000 */
[----:B------:R-:W-:Y:S01]  /*11460*/  UIADD3 UR16, UR24, 0xda00, URZ ;  /* 0x0000da0018107890 */ /* 0x000fe2000fffe03f */
[----:B------:R-:W-:Y:S01]  /*11470*/  @P0 IMAD.MOV.U32 R4, RZ, RZ, 0x9000 ;  /* 0x00009000ff040424 */ /* 0x000fe200078e00ff */
[----:B------:R-:W-:Y:S01]  /*11480*/  BAR.SYNC.DEFER_BLOCKING 0x8, 0x1a0 ;  /* 0x0206800000007b1d */ /* 0x000fe20000010000 */
[----:B------:R-:W-:-:S02]  /*11490*/  UIADD3 UR17, UR24, 0x31c00, URZ ;  /* 0x00031c0018117890 */ /* 0x000fc4000fffe03f */
[----:B------:R-:W-:-:S03]  /*114a0*/  UIADD3 UR8, UR24, 0x10a00, URZ ;  /* 0x00010a0018087890 */ /* 0x000fc6000fffe03f */
[----:B------:R-:W-:Y:S01]  /*114b0*/  UMOV UR14, 0x0 ;  /* 0x00000000000e7882 */ /* 0x000fe20000000000 */
[----:B------:R-:W-:Y:S01]  /*114c0*/  UMOV UR15, 0x12f00000 ;  /* 0x12f00000000f7882 */ /* 0x000fe20000000000 */
[----:B------:R-:W-:Y:S01]  /*114d0*/  UMOV UR10, 0x20 ;  /* 0x00000020000a7882 */ /* 0x000fe20000000000 */
[----:B------:R-:W-:Y:S01]  /*114e0*/  UMOV UR9, UR17 ;  /* 0x0000001100097c82 */ /* 0x000fe20008000000 */
[----:B------:R-:W-:Y:S01]  /*114f0*/  UMOV UR22, 0x0 ;  /* 0x0000000000167882 */ /* 0x000fe20000000000 */
[----:B------:R-:W-:Y:S01]  /*11500*/  UMOV UR23, 0x12f00000 ;  /* 0x12f0000000177882 */ /* 0x000fe20000000000 */
[----:B------:R-:W-:Y:S01]  /*11510*/  BSSY B0, `(.L_x_9992) ;  /* 0x0000013000007945 */ /* 0x000fe20003800000 */
[----:B------:R3:W-:Y:S01]  /*11520*/  @P0 SYNCS.ARRIVE.TRANS64 RZ, [R25+URZ+0x31c00], R4 ;  /* 0x031c000419ff09a7 */ /* 0x0007e2000800003f */
[----:B------:R-:W-:Y:S01]  /*11530*/  UTMALDG.4D [UR16], [UR4], desc[UR6] ;  /* 0x00000610040075b4 */ /* 0x000fe20008019000 */
[----:B------:R4:W-:Y:S02]  /*11540*/  UTMALDG.4D [UR8], [UR4], desc[UR14] ;  /* 0x00000e08040075b4 */ /* 0x0009e40008019000 */
[----:B----4-:R-:W-:Y:S01]  /*11550*/  @P0 R2UR UR13, R10 ;  /* 0x000000000a0d02ca */ /* 0x010fe200000e0000 */
[----:B------:R-:W-:Y:S01]  /*11560*/  UIADD3 UR8, UR24, 0x13a00, URZ ;  /* 0x00013a0018087890 */ /* 0x000fe2000fffe03f */
[----:B------:R-:W-:Y:S01]  /*11570*/  @P0 R2UR UR12, R18 ;  /* 0x00000000120c02ca */ /* 0x000fe200000e0000 */
[----:B------:R-:W-:Y:S01]  /*11580*/  UMOV UR10, 0x40 ;  /* 0x00000040000a7882 */ /* 0x000fe20000000000 */
[----:B------:R-:W-:Y:S01]  /*11590*/  @P0 R2UR UR11, R17 ;  /* 0x00000000110b02ca */ /* 0x000fe200000e0000 */
[----:B------:R-:W-:-:S12]  /*115a0*/  UMOV UR9, UR17 ;  /* 0x0000001100097c82 */ /* 0x000fd80008000000 */
[----:B------:R4:W-:Y:S01]  /*115b0*/  UTMALDG.4D [UR8], [UR4], desc[UR22] ;  /* 0x00001608040075b4 */ /* 0x0009e20008019000 */
[----:B--2---:R-:W-:-:S05]  /*115c0*/  VIADD R5, R5, 0x1 ;  /* 0x0000000105057836 */ /* 0x004fca0000000000 */
[----:B---3--:R-:W-:Y:S01]  /*115d0*/  LEA.HI R4, R5, R5, RZ, 0x1 ;  /* 0x0000000505047211 */ /* 0x008fe200078f08ff */
[----:B------:R4:W-:Y:S03]  /*115e0*/  STL [R1+0x4], R5 ;  /* 0x0000040501007387 */ /* 0x0009e60000100800 */
[----:B------:R-:W-:-:S05]  /*115f0*/  LOP3.LUT R4, R4, 0xfffffffe, RZ, 0xc0, !PT ;  /* 0xfffffffe04047812 */ /* 0x000fca00078ec0ff */
[----:B------:R-:W-:-:S05]  /*11600*/  IMAD.IADD R4, R5, 0x1, -R4 ;  /* 0x0000000105047824 */ /* 0x000fca00078e0a04 */
[----:B------:R-:W-:-:S04]  /*11610*/  SHF.L.U32 R4, R4, 0x1f, RZ ;  /* 0x0000001f04047819 */ /* 0x000fc800000006ff */
[----:B------:R-:W2:Y:S02]  /*11620*/  SYNCS.PHASECHK.TRANS64.TRYWAIT P0, [R25+URZ+0x31c20], R4 ;  /* 0x031c2004190075a7 */ /* 0x000ea4000800017f */
[----:B--2-4-:R-:W-:Y:S05]  /*11630*/  @!P0 BRA `(.L_x_9993) ;  /* 0x0000002c00a48947 */ /* 0x014fea0003800000 */
.L_x_10061:
[----:B------:R-:W-:Y:S05]  /*11640*/  BSYNC B0 ;  /* 0x0000000000007941 */ /* 0x000fea0003800000 */
.L_x_9992:
[----:B------:R-:W-:Y:S01]  /*11650*/  ISETP.GE.AND P0, PT, R28, 0x2, PT ;  /* 0x000000021c00780c */ /* 0x000fe20003f06270 */
[----:B------:R-:W-:-:S12]  /*11660*/  BSSY B0, `(.L_x_9994) ;  /* 0x0000166000007945 */ /* 0x000fd80003800000 */
[----:B------:R-:W-:Y:S05]  /*11670*/  @!P0 BRA `(.L_x_9995) ;  /* 0x0000001400908947 */ /* 0x000fea0003800000 */
[C---:B--2---:R-:W-:Y:S01]  /*11680*/  LOP3.LUT R4, R28.reuse, 0x1, RZ, 0xc0, !PT ;  /* 0x000000011c047812 */ /* 0x044fe200078ec0ff */
[----:B------:R-:W-:Y:S01]  /*11690*/  VIADD R11, R28, 0xfffffffe ;  /* 0xfffffffe1c0b7836 */ /* 0x000fe20000000000 */
[----:B------:R-:W-:Y:S02]  /*116a0*/  BSSY B1, `(.L_x_9996) ;  /* 0x0000078000017945 */ /* 0x000fe40003800000 */
[----:B------:R-:W-:Y:S01]  /*116b0*/  ISETP.NE.U32.AND P0, PT, R4, 0x1, PT ;  /* 0x000000010400780c */ /* 0x000fe20003f05070 */
[----:B------:R-:W-:-:S12]  /*116c0*/  IMAD.MOV.U32 R10, RZ, RZ, R11 ;  /* 0x000000ffff0a7224 */ /* 0x000fd800078e000b */
[----:B------:R-:W-:Y:S05]  /*116d0*/  @!P0 BRA `(.L_x_9997) ;  /* 0x0000000400d08947 */ /* 0x000fea0003800000 */
        /* <DEDUP_REMOVED lines=31> */
.L_x_10000:
[----:B0-----:R-:W-:Y:S01]  /*118d0*/  IMAD R3, R12, 0x8, R25 ;  /* 0x000000080c037824 */ /* 0x001fe200078e0219 */
[----:B------:R-:W-:-:S04]  /*118e0*/  SHF.L.U32 R2, R13, 0x1f, RZ ;  /* 0x0000001f0d027819 */ /* 0x000fc800000006ff */
[----:B------:R-:W0:Y:S02]  /*118f0*/  SYNCS.PHASECHK.TRANS64.TRYWAIT P0, [R3+URZ+0x31c40], R2 ;  /* 0x031c4002030075a7 */ /* 0x000e24000800017f */
[----:B0-----:R-:W-:Y:S05]  /*11900*/  @!P0 BRA `(.L_x_10001) ;  /* 0x0000002c00048947 */ /* 0x001fea0003800000 */
.L_x_10062:
[----:B------:R-:W2:Y:S02]  /*11910*/  S2R R5, SR_TID.X ;  /* 0x0000000000057919 */ /* 0x000ea40000002100 */
[----:B--2---:R-:W-:-:S04]  /*11920*/  LOP3.LUT R5, R5, 0x7f, RZ, 0xc0, !PT ;  /* 0x0000007f05057812 */ /* 0x004fc800078ec0ff */
[----:B------:R-:W-:-:S13]  /*11930*/  ISETP.NE.AND P1, PT, R5, RZ, PT ;  /* 0x000000ff0500720c */ /* 0x000fda0003f25270 */
[----:B------:R-:W-:Y:S05]  /*11940*/  @P1 BRA `(.L_x_10002) ;  /* 0x0000000000141947 */ /* 0x000fea0003800000 */
[----:B------:R-:W-:Y:S01]  /*11950*/  ISETP.NE.AND P0, PT, R26, RZ, PT ;  /* 0x000000ff1a00720c */ /* 0x000fe20003f05270 */
[----:B0-----:R-:W-:-:S04]  /*11960*/  IMAD.MOV.U32 R2, RZ, RZ, 0x6c00 ;  /* 0x00006c00ff027424 */ /* 0x001fc800078e00ff */
[----:B------:R2:W-:Y:S08]  /*11970*/  SYNCS.ARRIVE.TRANS64 RZ, [R3+URZ+0x31c30], R2 ;  /* 0x031c300203ff79a7 */ /* 0x0005f0000800003f */
[----:B------:R-:W-:Y:S05]  /*11980*/  @!P0 BRA `(.L_x_10002) ;  /* 0x0000000000048947 */ /* 0x000fea0003800000 */
[----:B------:R-:W-:Y:S01]  /*11990*/  BPT.TRAP 0x1 ;  /* 0x000000040000795c */ /* 0x000fe20000300000 */
.L_x_10002:
        /* <DEDUP_REMOVED lines=31> */
.L_x_10063:
[----:B------:R-:W-:Y:S05]  /*11b90*/  @P1 BRA `(.L_x_10004) ;  /* 0x0000000000181947 */ /* 0x000fea0003800000 */
[----:B------:R-:W-:Y:S01]  /*11ba0*/  ISETP.NE.AND P0, PT, R26, RZ, PT ;  /* 0x000000ff1a00720c */ /* 0x000fe20003f05270 */
[----:B0-----:R-:W-:Y:S02]  /*11bb0*/  IMAD R2, R22, 0x8, R25 ;  /* 0x0000000816027824 */ /* 0x001fe400078e0219 */
[----:B------:R-:W-:-:S04]  /*11bc0*/  IMAD.MOV.U32 R3, RZ, RZ, 0x6c00 ;  /* 0x00006c00ff037424 */ /* 0x000fc800078e00ff */
[----:B------:R2:W-:Y:S06]  /*11bd0*/  SYNCS.ARRIVE.TRANS64 RZ, [R2+URZ+0x31c50], R3 ;  /* 0x031c500302ff79a7 */ /* 0x0005ec000800003f */
[----:B------:R-:W-:Y:S05]  /*11be0*/  @!P0 BRA `(.L_x_10004) ;  /* 0x0000000000048947 */ /* 0x000fea0003800000 */
[----:B------:R-:W-:Y:S01]  /*11bf0*/  BPT.TRAP 0x1 ;  /* 0x000000040000795c */ /* 0x000fe20000300000 */
.L_x_10004:
        /* <DEDUP_REMOVED lines=30> */
.L_x_9999:
[----:B------:R-:W-:Y:S05]  /*11de0*/  BSYNC B2 ;  /* 0x0000000000027941 */ /* 0x000fea0003800000 */
.L_x_9998:
[----:B------:R-:W-:Y:S02]  /*11df0*/  VIADD R10, R28, 0xfffffffd ;  /* 0xfffffffd1c0a7836 */ /* 0x000fe40000000000 */
[----:B------:R-:W-:Y:S02]  /*11e00*/  IMAD.MOV.U32 R22, RZ, RZ, R12 ;  /* 0x000000ffff167224 */ /* 0x000fe400078e000c */
[----:B------:R-:W-:-:S07]  /*11e10*/  IMAD.MOV.U32 R24, RZ, RZ, R13 ;  /* 0x000000ffff187224 */ /* 0x000fce00078e000d */
.L_x_9997:
[----:B------:R-:W-:Y:S05]  /*11e20*/  BSYNC B1 ;  /* 0x0000000000017941 */ /* 0x000fea0003800000 */
.L_x_9996:
[----:B------:R-:W-:-:S13]  /*11e30*/  ISETP.NE.AND P0, PT, R11, RZ, PT ;  /* 0x000000ff0b00720c */ /* 0x000fda0003f05270 */
[----:B------:R-:W-:Y:S05]  /*11e40*/  @!P0 BRA `(.L_x_9995) ;  /* 0x0000000c009c8947 */ /* 0x000fea0003800000 */
[----:B------:R-:W-:-:S07]  /*11e50*/  IMAD.MOV.U32 R4, RZ, RZ, R8 ;  /* 0x000000ffff047224 */ /* 0x000fce00078e0008 */
.L_x_10019:
[----:B------:R-:W-:Y:S01]  /*11e60*/  VIADD R11, R22, 0x1 ;  /* 0x00000001160b7836 */ /* 0x000fe20000000000 */
[----:B------:R-:W-:Y:S05]  /*11e70*/  YIELD ;  /* 0x0000000000007946 */ /* 0x000fea0003800000 */
[----:B------:R-:W-:Y:S01]  /*11e80*/  ISETP.NE.AND P0, PT, R11, 0x2, PT ;  /* 0x000000020b00780c */ /* 0x000fe20003f05270 */
[----:B------:R-:W-:Y:S03]  /*11e90*/  BSSY B1, `(.L_x_10005) ;  /* 0x000006d000017945 */ /* 0x000fe60003800000 */
[----:B------:R-:W-:-:S02]  /*11ea0*/  SEL R3, RZ, 0x1, P0 ;  /* 0x00000001ff037807 */ /* 0x000fc40000000000 */
        /* <DEDUP_REMOVED lines=27> */
.L_x_10007:
[----:B------:R-:W-:Y:S01]  /*12060*/  IMAD R3, R11, 0x8, R25 ;  /* 0x000000080b037824 */ /* 0x000fe200078e0219 */
[----:B------:R-:W-:-:S04]  /*12070*/  SHF.L.U32 R2, R12, 0x1f, RZ ;  /* 0x0000001f0c027819 */ /* 0x000fc800000006ff */
[----:B------:R-:W2:Y:S02]  /*12080*/  SYNCS.PHASECHK.TRANS64.TRYWAIT P0, [R3+URZ+0x31c40], R2 ;  /* 0x031c4002030075a7 */ /* 0x000ea4000800017f */
[----:B--2---:R-:W-:Y:S05]  /*12090*/  @!P0 BRA `(.L_x_10008) ;  /* 0x0000002400488947 */ /* 0x004fea0003800000 */
.L_x_10064:
        /* <DEDUP_REMOVED lines=9> */
.L_x_10009:
        /* <DEDUP_REMOVED lines=31> */
.L_x_10065:
[----:B------:R-:W-:Y:S05]  /*12320*/  @P0 BRA `(.L_x_10011) ;  /* 0x0000000000140947 */ /* 0x000fea0003800000 */
[----:B------:R-:W-:Y:S01]  /*12330*/  ISETP.NE.AND P1, PT, R26, RZ, PT ;  /* 0x000000ff1a00720c */ /* 0x000fe20003f25270 */
[----:B------:R-:W-:-:S04]  /*12340*/  IMAD.MOV.U32 R2, RZ, RZ, 0x6c00 ;  /* 0x00006c00ff027424 */ /* 0x000fc800078e00ff */
[----:B------:R2:W-:Y:S08]  /*12350*/  SYNCS.ARRIVE.TRANS64 RZ, [R3+URZ+0x50], R2 ;  /* 0x0000500203ff79a7 */ /* 0x0005f0000800003f */
[----:B------:R-:W-:Y:S05]  /*12360*/  @!P1 BRA `(.L_x_10011) ;  /* 0x0000000000049947 */ /* 0x000fea0003800000 */
[----:B------:R-:W-:Y:S01]  /*12370*/  BPT.TRAP 0x1 ;  /* 0x000000040000795c */ /* 0x000fe20000300000 */
.L_x_10011:
        /* <DEDUP_REMOVED lines=30> */
.L_x_10006:
[----:B------:R-:W-:Y:S05]  /*12560*/  BSYNC B1 ;  /* 0x0000000000017941 */ /* 0x000fea0003800000 */
.L_x_10005:
[----:B------:R-:W-:Y:S01]  /*12570*/  VIADD R22, R11, 0x1 ;  /* 0x000000010b167836 */ /* 0x000fe20000000000 */
[----:B------:R-:W-:Y:S04]  /*12580*/  BSSY B1, `(.L_x_10012) ;  /* 0x000006f000017945 */ /* 0x000fe80003800000 */
[----:B------:R-:W-:-:S04]  /*12590*/  ISETP.NE.AND P0, PT, R22, 0x2, PT ;  /* 0x000000021600780c */ /* 0x000fc80003f05270 */
[----:B0-2---:R-:W-:Y:S02]  /*125a0*/  SEL R3, RZ, 0x1, P0 ;  /* 0x00000001ff037807 */ /* 0x005fe40000000000 */
        /* <DEDUP_REMOVED lines=27> */
.L_x_10014:
[----:B------:R-:W-:Y:S01]  /*12760*/  IMAD R2, R22, 0x8, R25 ;  /* 0x0000000816027824 */ /* 0x000fe200078e0219 */
[----:B------:R-:W-:-:S04]  /*12770*/  SHF.L.U32 R3, R24, 0x1f, RZ ;  /* 0x0000001f18037819 */ /* 0x000fc800000006ff */
[----:B------:R-:W2:Y:S02]  /*12780*/  SYNCS.PHASECHK.TRANS64.TRYWAIT P0, [R2+URZ+0x31c40], R3 ;  /* 0x031c4003020075a7 */ /* 0x000ea4000800017f */
[----:B--2---:R-:W-:Y:S05]  /*12790*/  @!P0 BRA `(.L_x_10015) ;  /* 0x0000001c00b08947 */ /* 0x004fea0003800000 */
.L_x_10066:
        /* <DEDUP_REMOVED lines=9> */
.L_x_10016:
[----:B0-2---:R-:W-:Y:S01]  /*12830*/  IMAD R2, R22, 0x6c00, R25 ;  /* 0x00006c0016027824 */ /* 0x005fe200078e0219 */
        /* <DEDUP_REMOVED lines=15> */
[----:B------:R-:W-:Y:S01]  /*12930*/  UIMAD UR11, UR11, 0x90, UR5 ;  /* 0x000000900b0b78a4 */ /* 0x000fe2000f8e0205 */
        /* <DEDUP_REMOVED lines=16> */
.L_x_10067:
[----:B------:R-:W-:Y:S05]  /*12a40*/  @P0 BRA `(.L_x_10018) ;  /* 0x0000000000140947 */ /* 0x000fea0003800000 */
[----:B------:R-:W-:Y:S01]  /*12a50*/  ISETP.NE.AND P1, PT, R26, RZ, PT ;  /* 0x000000ff1a00720c */ /* 0x000fe20003f25270 */
[----:B0-----:R-:W-:-:S04]  /*12a60*/  IMAD.MOV.U32 R3, RZ, RZ, 0x6c00 ;  /* 0x00006c00ff037424 */ /* 0x001fc800078e00ff */
[----:B------:R2:W-:Y:S08]  /*12a70*/  SYNCS.ARRIVE.TRANS64 RZ, [R2+URZ+0x50], R3 ;  /* 0x0000500302ff79a7 */ /* 0x0005f0000800003f */
[----:B------:R-:W-:Y:S05]  /*12a80*/  @!P1 BRA `(.L_x_10018) ;  /* 0x0000000000049947 */ /* 0x000fea0003800000 */
[----:B------:R-:W-:Y:S01]  /*12a90*/  BPT.TRAP 0x1 ;  /* 0x000000040000795c */ /* 0x000fe20000300000 */
.L_x_10018:
        /* <DEDUP_REMOVED lines=29> */
.L_x_10013:
[----:B------:R-:W-:Y:S05]  /*12c70*/  BSYNC B1 ;  /* 0x0000000000017941 */ /* 0x000fea0003800000 */
.L_x_10012:
[C---:B------:R-:W-:Y:S01]  /*12c80*/  ISETP.GT.AND P0, PT, R10.reuse, 0x1, PT ;  /* 0x000000010a00780c */ /* 0x040fe20003f04270 */
[----:B0-2---:R-:W-:-:S04]  /*12c90*/  VIADD R2, R10, 0xfffffffe ;  /* 0xfffffffe0a027836 */ /* 0x005fc80000000000 */
[----:B------:R-:W-:-:S08]  /*12ca0*/  IMAD.MOV.U32 R10, RZ, RZ, R2 ;  /* 0x000000ffff0a7224 */ /* 0x000fd000078e0002 */
[----:B------:R-:W-:Y:S05]  /*12cb0*/  @P0 BRA `(.L_x_10019) ;  /* 0xfffffff000680947 */ /* 0x000fea000383ffff */
.L_x_9995:
[----:B------:R-:W-:Y:S05]  /*12cc0*/  BSYNC B0 ;  /* 0x0000000000007941 */ /* 0x000fea0003800000 */
.L_x_9994:
[----:B------:R-:W-:Y:S01]  /*12cd0*/  ISETP.NE.AND P0, PT, R26, RZ, PT ;  /* 0x000000ff1a00720c */ /* 0x000fe20003f05270 */
[----:B------:R-:W-:-:S12]  /*12ce0*/  BSSY B0, `(.L_x_10020) ;  /* 0x000000f000007945 */ /* 0x000fd80003800000 */
[----:B------:R-:W-:Y:S05]  /*12cf0*/  @P0 BRA `(.L_x_10021) ;  /* 0x0000000000340947 */ /* 0x000fea0003800000 */
[----:B------:R-:W3:Y:S01]  /*12d00*/  S2R R9, SR_LANEID ;  /* 0x0000000000097919 */ /* 0x000ee20000000000 */
[----:B------:R-:W-:Y:S01]  /*12d10*/  VOTEU.ANY UR4, UPT, PT ;  /* 0x0000000000047886 */ /* 0x000fe200038e0100 */
[----:B------:R-:W4:Y:S01]  /*12d20*/  LDC.64 R2, c[0x0][0xc38] ;  /* 0x00030e00ff027b82 */ /* 0x000f220000000a00 */
[----:B--2---:R-:W3:Y:S01]  /*12d30*/  FLO.U32 R4, UR4 ;  /* 0x0000000400047d00 */ /* 0x004ee200080e0000 */
[----:B------:R-:W-:-:S07]  /*12d40*/  ULDC.64 UR6, c[0x0][0x208] ;  /* 0x0000820000067ab9 */ /* 0x000fce0000000a00 */
[----:B------:R-:W4:Y:S01]  /*12d50*/  POPC R5, UR4 ;  /* 0x0000000400057d09 */ /* 0x000f220008000000 */
[----:B---3--:R-:W-:-:S13]  /*12d60*/  ISETP.EQ.U32.AND P0, PT, R4, R9, PT ;  /* 0x000000090400720c */ /* 0x008fda0003f02070 */
[----:B----4-:R-:W2:Y:S01]  /*12d70*/  @P0 ATOMG.E.ADD.STRONG.GPU PT, R3, desc[UR6][R2.64], R5 ;  /* 0x00000005020309a8 */ /* 0x010ea200081ee1c6 */
[----:B------:R-:W3:Y:S02]  /*12d80*/  S2R R6, SR_LTMASK ;  /* 0x0000000000067919 */ /* 0x000ee40000003900 */
[----:B---3--:R-:W-:-:S04]  /*12d90*/  LOP3.LUT R6, R6, UR4, RZ, 0xc0, !PT ;  /* 0x0000000406067c12 */ /* 0x008fc8000f8ec0ff */
[----:B------:R-:W3:Y:S01]  /*12da0*/  POPC R9, R6 ;  /* 0x0000000600097309 */ /* 0x000ee20000000000 */
[----:B--2---:R-:W3:Y:S02]  /*12db0*/  SHFL.IDX PT, R4, R3, R4, 0x1f ;  /* 0x00001f0403047589 */ /* 0x004ee400000e0000 */
[----:B---3--:R-:W-:-:S07]  /*12dc0*/  IADD3 R16, R4, UR38, R9 ;  /* 0x0000002604107c10 */ /* 0x008fce000fffe009 */
.L_x_10021:
[----:B------:R-:W-:Y:S05]  /*12dd0*/  BSYNC B0 ;  /* 0x0000000000007941 */ /* 0x000fea0003800000 */
.L_x_10020:
[----:B------:R-:W-:Y:S04]  /*12de0*/  BSSY B0, `(.L_x_10022) ;  /* 0x000002b000007945 */ /* 0x000fe80003800000 */
[----:B------:R-:W-:Y:S05]  /*12df0*/  @!P6 BRA `(.L_x_10023) ;  /* 0x0000000000a4e947 */ /* 0x000fea0003800000 */
[----:B------:R-:W-:Y:S01]  /*12e00*/  IMAD R3, R22, 0x8, R25 ;  /* 0x0000000816037824 */ /* 0x000fe200078e0219 */
[----:B------:R-:W-:-:S04]  /*12e10*/  SHF.L.U32 R2, R24, 0x1f, RZ ;  /* 0x0000001f18027819 */ /* 0x000fc800000006ff */
[----:B------:R-:W3:Y:S02]  /*12e20*/  SYNCS.PHASECHK.TRANS64.TRYWAIT P0, [R3+URZ+0x31c60], R2 ;  /* 0x031c6002030075a7 */ /* 0x000ee4000800017f */
[----:B---3--:R-:W-:Y:S05]  /*12e30*/  @!P0 BRA `(.L_x_10024) ;  /* 0x0000001800308947 */ /* 0x008fea0003800000 */
.L_x_10068:
[----:B--2---:R-:W2:Y:S02]  /*12e40*/  S2R R4, SR_TID.X ;  /* 0x0000000000047919 */ /* 0x004ea40000002100 */
[----:B--2---:R-:W-:-:S04]  /*12e50*/  LOP3.LUT R4, R4, 0x7f, RZ, 0xc0, !PT ;  /* 0x0000007f04047812 */ /* 0x004fc800078ec0ff */
[----:B------:R-:W-:-:S13]  /*12e60*/  ISETP.NE.AND P0, PT, R4, RZ, PT ;  /* 0x000000ff0400720c */ /* 0x000fda0003f05270 */
[----:B------:R-:W-:Y:S05]  /*12e70*/  @P0 BRA `(.L_x_10025) ;  /* 0x0000000000140947 */ /* 0x000fea0003800000 */
[----:B------:R-:W-:Y:S01]  /*12e80*/  ISETP.NE.AND P1, PT, R26, RZ, PT ;  /* 0x000000ff1a00720c */ /* 0x000fe20003f25270 */
[----:B---3--:R-:W-:-:S04]  /*12e90*/  IMAD.MOV.U32 R2, RZ, RZ, 0x6c00 ;  /* 0x00006c00ff027424 */ /* 0x008fc800078e00ff */
[----:B------:R2:W-:Y:S08]  /*12ea0*/  SYNCS.ARRIVE.TRANS64 RZ, [R3+URZ+0x31c50], R2 ;  /* 0x031c500203ff79a7 */ /* 0x0005f0000800003f */
[----:B------:R-:W-:Y:S05]  /*12eb0*/  @!P1 BRA `(.L_x_10025) ;  /* 0x0000000000049947 */ /* 0x000fea0003800000 */
[----:B------:R-:W-:Y:S01]  /*12ec0*/  BPT.TRAP 0x1 ;  /* 0x000000040000795c */ /* 0x000fe20000300000 */
.L_x_10025:
        /* <DEDUP_REMOVED lines=28> */
.L_x_10023:
[----:B------:R-:W-:Y:S05]  /*13090*/  BSYNC B0 ;  /* 0x0000000000007941 */ /* 0x000fea0003800000 */
.L_x_10022:
[----:B------:R-:W-:-:S05]  /*130a0*/  VIADD R22, R22, 0x1 ;  /* 0x0000000116167836 */ /* 0x000fca0000000000 */
[----:B------:R-:W-:-:S04]  /*130b0*/  ISETP.NE.AND P0, PT, R22, 0x2, PT ;  /* 0x000000021600780c */ /* 0x000fc80003f05270 */
[----:B--23--:R-:W-:Y:S02]  /*130c0*/  SEL R3, RZ, 0x1, P0 ;  /* 0x00000001ff037807 */ /* 0x00cfe40000000000 */
[----:B------:R-:W-:Y:S02]  /*130d0*/  SEL R22, R22, RZ, P0 ;  /* 0x000000ff16167207 */ /* 0x000fe40000000000 */
[----:B------:R-:W-:-:S07]  /*130e0*/  LOP3.LUT R24, R24, R3, RZ, 0x3c, !PT ;  /* 0x0000000318187212 */ /* 0x000fce00078e3cff */
.L_x_9979:
[----:B------:R-:W-:Y:S05]  /*130f0*/  BSYNC B6 ;  /* 0x0000000000067941 */ /* 0x000fea0003800000 */
.L_x_9977:
[----:B------:R-:W-:-:S03]  /*13100*/  UMOV UR4, 0xffffffff ;  /* 0xffffffff00047882 */ /* 0x000fc60000000000 */
[----:B------:R-:W-:Y:S05]  /*13110*/  BRA.DIV UR4, `(.L_x_10026) ;  /* 0x00000016048c7947 */ /* 0x000fea000b800000 */
[----:B------:R2:W3:Y:S04]  /*13120*/  SHFL.IDX PT, R4, R16, RZ, 0x1f ;  /* 0x00001fff10047589 */ /* 0x0004e800000e0000 */
[----:B------:R2:W4:Y:S02]  /*13130*/  SHFL.IDX PT, R5, R16, 0x1, 0x1f ;  /* 0x00201f0010057f89 */ /* 0x00052400000e0000 */
.L_x_10072:
        /* <DEDUP_REMOVED lines=8> */
[----:B------:R-:W0:Y:S01]  /*131c0*/  LDC.64 R2, c[0x0][0xc58] ;  /* 0x00031600ff027b82 */ /* 0x000e220000000a00 */
[----:B------:R-:W-:Y:S01]  /*131d0*/  ULDC.64 UR4, c[0x0][0x208] ;  /* 0x0000820000047ab9 */ /* 0x000fe20000000a00 */
[----:B0-----:R-:W-:-:S06]  /*131e0*/  IMAD.WIDE R2, R7, 0x4, R2 ;  /* 0x0000000407027825 */ /* 0x001fcc00078e0202 */
[----:B------:R0:W5:Y:S02]  /*131f0*/  LDG.E R2, desc[UR4][R2.64] ;  /* 0x0000000402027981 */ /* 0x000164000c1e1900 */
.L_x_10028:
[----:B------:R-:W-:Y:S05]  /*13200*/  BSYNC B0 ;  /* 0x0000000000007941 */ /* 0x000fea0003800000 */
.L_x_10027:
        /* <DEDUP_REMOVED lines=22> */
[----:B------:R0:W0:Y:S02]  /*13370*/  SHFL.IDX PT, R14, R8, 0x1f, 0x1f ;  /* 0x03e01f00080e7f89 */ /* 0x00002400000e0000 */
.L_x_10080:
[----:B------:R-:W-:Y:S02]  /*13380*/  ULDC UR4, c[0x0][0xc10] ;  /* 0x0003040000047ab9 */ /* 0x000fe40000000800 */
[----:B------:R-:W-:-:S04]  /*13390*/  IMAD.U32 R7, RZ, RZ, UR4 ;  /* 0x00000004ff077e24 */ /* 0x000fc8000f8e00ff */
[----:B0-----:R-:W-:-:S04]  /*133a0*/  IMAD R14, R14, R7, RZ ;  /* 0x000000070e0e7224 */ /* 0x001fc800078e02ff */
[----:B----4-:R-:W-:-:S05]  /*133b0*/  IMAD.IADD R5, R5, 0x1, R14 ;  /* 0x0000000105057824 */ /* 0x010fca00078e020e */
[----:B---3--:R-:W-:-:S13]  /*133c0*/  ISETP.GT.AND P0, PT, R5, R4, PT ;  /* 0x000000040500720c */ /* 0x008fda0003f04270 */
[----:B------:R-:W-:Y:S05]  /*133d0*/  @P0 BRA `(.L_x_10030) ;  /* 0x0000000000b00947 */ /* 0x000fea0003800000 */
[----:B------:R-:W0:Y:S02]  /*133e0*/  LDC R0, c[0x0][0xc14] ;  /* 0x00030500ff007b82 */ /* 0x000e240000000800 */
.L_x_10035:
[----:B------:R-:W-:-:S05]  /*133f0*/  VIADD R19, R19, 0x1f ;  /* 0x0000001f13137836 */ /* 0x000fca0000000000 */
[----:B0-----:R-:W-:-:S13]  /*13400*/  ISETP.GE.AND P0, PT, R19, R0, PT ;  /* 0x000000001300720c */ /* 0x001fda0003f06270 */
[----:B------:R-:W-:Y:S05]  /*13410*/  @P0 BRA `(.L_x_10031) ;  /* 0x0000000400ec0947 */ /* 0x000fea0003800000 */
[C---:B------:R-:W-:Y:S01]  /*13420*/  IMAD.IADD R7, R26.reuse, 0x1, R19 ;  /* 0x000000011a077824 */ /* 0x040fe200078e0213 */
[----:B------:R-:W-:Y:S01]  /*13430*/  ISETP.NE.AND P1, PT, R26, 0x1f, PT ;  /* 0x0000001f1a00780c */ /* 0x000fe20003f25270 */
[----:B------:R-:W-:Y:S01]  /*13440*/  BSSY B0, `(.L_x_10032) ;  /* 0x0000008000007945 */ /* 0x000fe20003800000 */
[----:B------:R-:W-:Y:S02]  /*13450*/  IMAD.MOV.U32 R2, RZ, RZ, RZ ;  /* 0x000000ffff027224 */ /* 0x000fe400078e00ff */
[----:B------:R-:W-:-:S13]  /*13460*/  ISETP.GE.OR P0, PT, R7, R0, !P1 ;  /* 0x000000000700720c */ /* 0x000fda0004f06670 */
[----:B------:R-:W-:Y:S05]  /*13470*/  @P0 BRA `(.L_x_10033) ;  /* 0x0000000000100947 */ /* 0x000fea0003800000 */
[----:B------:R-:W0:Y:S01]  /*13480*/  LDC.64 R2, c[0x0][0xc58] ;  /* 0x00031600ff027b82 */ /* 0x000e220000000a00 */
[----:B------:R-:W-:Y:S01]  /*13490*/  ULDC.64 UR4, c[0x0][0x208] ;  /* 0x0000820000047ab9 */ /* 0x000fe20000000a00 */
[----:B0-----:R-:W-:-:S06]  /*134a0*/  IMAD.WIDE R2, R7, 0x4, R2 ;  /* 0x0000000407027825 */ /* 0x001fcc00078e0202 */
[----:B------:R0:W5:Y:S02]  /*134b0*/  LDG.E R2, desc[UR4][R2.64] ;  /* 0x0000000402027981 */ /* 0x000164000c1e1900 */
.L_x_10033:
[----:B------:R-:W-:Y:S05]  /*134c0*/  BSYNC B0 ;  /* 0x0000000000007941 */ /* 0x000fea0003800000 */
.L_x_10032:
        /* <DEDUP_REMOVED lines=22> */
[----:B------:R0:W3:Y:S02]  /*13630*/  SHFL.IDX PT, R14, R8, 0x1f, 0x1f ;  /* 0x03e01f00080e7f89 */ /* 0x0000e400000e0000 */
.L_x_10088:
[----:B------:R-:W-:Y:S02]  /*13640*/  ULDC UR4, c[0x0][0xc10] ;  /* 0x0003040000047ab9 */ /* 0x000fe40000000800 */
[----:B------:R-:W-:-:S04]  /*13650*/  IMAD.U32 R7, RZ, RZ, UR4 ;  /* 0x00000004ff077e24 */ /* 0x000fc8000f8e00ff */
[----:B---3--:R-:W-:-:S04]  /*13660*/  IMAD R14, R14, R7, RZ ;  /* 0x000000070e0e7224 */ /* 0x008fc800078e02ff */
[----:B------:R-:W-:-:S05]  /*13670*/  IMAD.IADD R5, R14, 0x1, R5 ;  /* 0x000000010e057824 */ /* 0x000fca00078e0205 */
[----:B------:R-:W-:-:S13]  /*13680*/  ISETP.GT.AND P0, PT, R5, R4, PT ;  /* 0x000000040500720c */ /* 0x000fda0003f04270 */
[----:B------:R-:W-:Y:S05]  /*13690*/  @!P0 BRA `(.L_x_10035) ;  /* 0xfffffffc00548947 */ /* 0x000fea000383ffff */
.L_x_10030:
[----:B--2---:R-:W-:Y:S01]  /*136a0*/  IMAD.IADD R16, R5, 0x1, -R14 ;  /* 0x0000000105107824 */ /* 0x004fe200078e0a0e */
[----:B------:R-:W-:-:S03]  /*136b0*/  UMOV UR4, 0xffffffff ;  /* 0xffffffff00047882 */ /* 0x000fc60000000000 */
[----:B------:R-:W-:-:S05]  /*136c0*/  IMAD R3, R8, R7, R16 ;  /* 0x0000000708037224 */ /* 0x000fca00078e0210 */
[----:B------:R-:W-:Y:S01]  /*136d0*/  ISETP.GT.AND P6, PT, R3, R4, PT ;  /* 0x000000040300720c */ /* 0x000fe20003fc4270 */
[----:B------:R-:W-:-:S12]  /*136e0*/  BRA.DIV UR4, `(.L_x_10036) ;  /* 0x0000001a04047947 */ /* 0x000fd8000b800000 */
[----:B------:R-:W-:-:S04]  /*136f0*/  VOTE.ANY R3, PT, !P6 ;  /* 0x0000000000037806 */ /* 0x000fc800070e0100 */
[----:B------:R-:W2:Y:S02]  /*13700*/  POPC R5, R3 ;  /* 0x0000000300057309 */ /* 0x000ea40000000000 */
[----:B--2---:R2:W3:Y:S02]  /*13710*/  SHFL.IDX PT, R17, R2, R5, 0x1f ;  /* 0x00001f0502117589 */ /* 0x0044e400000e0000 */
.L_x_10092:
[----:B------:R-:W-:Y:S01]  /*13720*/  ISETP.NE.AND P0, PT, R3, RZ, PT ;  /* 0x000000ff0300720c */ /* 0x000fe20003f05270 */
[----:B------:R-:W-:-:S12]  /*13730*/  IMAD.MOV.U32 R14, RZ, RZ, RZ ;  /* 0x000000ffff0e7224 */ /* 0x000fd800078e00ff */
[----:B------:R-:W-:Y:S05]  /*13740*/  @!P0 BRA `(.L_x_10037) ;  /* 0x0000000000108947 */ /* 0x000fea0003800000 */
[----:B------:R-:W-:Y:S01]  /*13750*/  UMOV UR4, 0xffffffff ;  /* 0xffffffff00047882 */ /* 0x000fe20000000000 */
[----:B------:R-:W-:Y:S02]  /*13760*/  VIADD R12, R5, 0xffffffff ;  /* 0xffffffff050c7836 */ /* 0x000fe40000000000 */
[----:B------:R-:W-:Y:S05]  /*13770*/  BRA.DIV UR4, `(.L_x_10038) ;  /* 0x0000001a04287947 */ /* 0x000fea000b800000 */
[----:B------:R4:W0:Y:S02]  /*13780*/  SHFL.IDX PT, R14, R8, R12, 0x1f ;  /* 0x00001f0c080e7589 */ /* 0x00082400000e0000 */
.L_x_10037:
[----:B--2---:R-:W2:Y:S01]  /*13790*/  LDC.64 R2, c[0x0][0xc68] ;  /* 0x00031a00ff027b82 */ /* 0x004ea20000000a00 */
[----:B------:R-:W-:Y:S01]  /*137a0*/  IMAD.IADD R19, R5, 0x1, R19 ;  /* 0x0000000105137824 */ /* 0x000fe200078e0213 */
[----:B------:R-:W-:-:S03]  /*137b0*/  ULDC.64 UR4, c[0x0][0x208] ;  /* 0x0000820000047ab9 */ /* 0x000fc60000000a00 */
[----:B--2---:R-:W-:-:S05]  /*137c0*/  IMAD.WIDE R2, R19, 0x4, R2 ;  /* 0x0000000413027825 */ /* 0x004fca00078e0202 */
[----:B------:R2:W3:Y:S01]  /*137d0*/  LDG.E R6, desc[UR4][R2.64] ;  /* 0x0000000402067981 */ /* 0x0004e2000c1e1900 */
[----:B0-----:R-:W-:Y:S02]  /*137e0*/  IMAD R16, R14, R7, R16 ;  /* 0x000000070e107224 */ /* 0x001fe400078e0210 */
[----:B--2---:R-:W-:Y:S02]  /*137f0*/  IMAD.MOV.U32 R2, RZ, RZ, RZ ;  /* 0x000000ffff027224 */ /* 0x004fe400078e00ff */
[----:B---3--:R-:W-:-:S05]  /*13800*/  IMAD R5, R17, R6, RZ ;  /* 0x0000000611057224 */ /* 0x008fca00078e02ff */
[----:B----4-:R-:W-:-:S04]  /*13810*/  IABS R8, R5 ;  /* 0x0000000500087213 */ /* 0x010fc80000000000 */
[----:B------:R-:W0:Y:S08]  /*13820*/  I2F.RP R9, R8 ;  /* 0x0000000800097306 */ /* 0x000e300000209400 */
[----:B0-----:R-:W0:Y:S02]  /*13830*/  MUFU.RCP R9, R9 ;  /* 0x0000000900097308 */ /* 0x001e240000001000 */
[----:B0-----:R-:W-:Y:S01]  /*13840*/  VIADD R10, R9, 0xffffffe ;  /* 0x0ffffffe090a7836 */ /* 0x001fe20000000000 */
[----:B------:R-:W-:-:S05]  /*13850*/  IABS R9, R5 ;  /* 0x0000000500097213 */ /* 0x000fca0000000000 */
[----:B------:R-:W0:Y:S01]  /*13860*/  F2I.FTZ.U32.TRUNC.NTZ R3, R10 ;  /* 0x0000000a00037305 */ /* 0x000e22000021f000 */
[----:B------:R-:W-:Y:S02]  /*13870*/  IMAD.MOV R9, RZ, RZ, -R9 ;  /* 0x000000ffff097224 */ /* 0x000fe400078e0a09 */
[----:B0-----:R-:W-:-:S04]  /*13880*/  IMAD.MOV R11, RZ, RZ, -R3 ;  /* 0x000000ffff0b7224 */ /* 0x001fc800078e0a03 */
[----:B------:R-:W-:-:S04]  /*13890*/  IMAD R11, R11, R8, RZ ;  /* 0x000000080b0b7224 */ /* 0x000fc800078e02ff */
[----:B------:R-:W-:-:S04]  /*138a0*/  IMAD.HI.U32 R3, R3, R11, R2 ;  /* 0x0000000b03037227 */ /* 0x000fc800078e0002 */
[----:B------:R-:W-:-:S05]  /*138b0*/  IMAD.IADD R2, R4, 0x1, -R16 ;  /* 0x0000000104027824 */ /* 0x000fca00078e0a10 */
        /* <DEDUP_REMOVED lines=29> */
[----:B------:R-:W-:Y:S01]  /*13a90*/  IMAD.HI.U32 R2, R3, R5, R2 ;  /* 0x0000000503027227 */ /* 0x000fe200078e0002 */
[----:B------:R-:W-:Y:S02]  /*13aa0*/  IABS R5, R9 ;  /* 0x0000000900057213 */ /* 0x000fe40000000000 */
[----:B------:R-:W-:-:S03]  /*13ab0*/  LOP3.LUT R3, R9, R6, RZ, 0x3c, !PT ;  /* 0x0000000609037212 */ /* 0x000fc600078e3cff */
[----:B------:R-:W-:-:S04]  /*13ac0*/  IMAD.HI.U32 R2, R2, R5, RZ ;  /* 0x0000000502027227 */ /* 0x000fc800078e00ff */
[----:B------:R-:W-:-:S05]  /*13ad0*/  IMAD R8, R2, R8, R5 ;  /* 0x0000000802087224 */ /* 0x000fca00078e0205 */
        /* <DEDUP_REMOVED lines=15> */
.L_x_10031:
[----:B------:R-:W-:Y:S01]  /*13bd0*/  UMOV UR4, URZ ;  /* 0x0000003f00047c82 */ /* 0x000fe20008000000 */
[----:B------:R-:W-:Y:S01]  /*13be0*/  UMOV UR5, URZ ;  /* 0x0000003f00057c82 */ /* 0x000fe20008000000 */
[----:B------:R-:W-:Y:S01]  /*13bf0*/  ULDC UR6, c[0x0][0xc14] ;  /* 0x0003050000067ab9 */ /* 0x000fe20000000800 */
[----:B--2---:R-:W-:Y:S02]  /*13c00*/  IMAD.MOV.U32 R16, RZ, RZ, R4 ;  /* 0x000000ffff107224 */ /* 0x004fe400078e0004 */
[----:B------:R-:W-:Y:S02]  /*13c10*/  IMAD.U32 R17, RZ, RZ, UR4 ;  /* 0x00000004ff117e24 */ /* 0x000fe4000f8e00ff */
[----:B------:R-:W-:Y:S02]  /*13c20*/  IMAD.U32 R18, RZ, RZ, UR5 ;  /* 0x00000005ff127e24 */ /* 0x000fe4000f8e00ff */
[----:B------:R-:W-:-:S07]  /*13c30*/  IMAD.U32 R19, RZ, RZ, UR6 ;  /* 0x00000006ff137e24 */ /* 0x000fce000f8e00ff */
.L_x_10039:
        /* <DEDUP_REMOVED lines=10> */
.L_x_9973:
        /* <DEDUP_REMOVED lines=12> */
.L_x_10095:
[----:B------:R-:W-:Y:S05]  /*13da0*/  BSYNC B0 ;  /* 0x0000000000007941 */ /* 0x000fea0003800000 */
.L_x_10041:
[----:B------:R-:W-:-:S03]  /*13db0*/  UMOV UR4, 0xffffffff ;  /* 0xffffffff00047882 */ /* 0x000fc60000000000 */
[----:B------:R-:W-:Y:S05]  /*13dc0*/  BRA.DIV UR4, `(.L_x_10043) ;  /* 0x0000001204cc7947 */ /* 0x000fea000b800000 */
[----:B0-----:R-:W0:Y:S02]  /*13dd0*/  S2R R0, SR_TID.X ;  /* 0x0000000000007919 */ /* 0x001e240000002100 */
[----:B0-----:R-:W-:-:S04]  /*13de0*/  SHF.R.U32.HI R0, RZ, 0x5, R0 ;  /* 0x00000005ff007819 */ /* 0x001fc80000011600 */
[----:B------:R-:W-:-:S05]  /*13df0*/  LOP3.LUT R0, R0, 0x3, RZ, 0xc0, !PT ;  /* 0x0000000300007812 */ /* 0x000fca00078ec0ff */
[----:B------:R0:W2:Y:S02]  /*13e00*/  SHFL.IDX PT, R14, R0, RZ, 0x1f ;  /* 0x00001fff000e7589 */ /* 0x0000a400000e0000 */
.L_x_10098:
[----:B--2---:R-:W-:Y:S01]  /*13e10*/  ISETP.NE.AND P0, PT, R14, RZ, PT ;  /* 0x000000ff0e00720c */ /* 0x004fe20003f05270 */
[----:B------:R-:W-:-:S12]  /*13e20*/  BSSY B0, `(.L_x_10044) ;  /* 0x0000026000007945 */ /* 0x000fd80003800000 */
[----:B------:R-:W-:Y:S05]  /*13e30*/  @P0 BRA `(.L_x_10045) ;  /* 0x0000000000900947 */ /* 0x000fea0003800000 */
[----:B------:R-:W-:-:S03]  /*13e40*/  UMOV UR4, 0xffffffff ;  /* 0xffffffff00047882 */ /* 0x000fc60000000000 */
[----:B------:R-:W-:Y:S05]  /*13e50*/  BRA.DIV UR4, `(.L_x_10046) ;  /* 0x0000001204dc7947 */ /* 0x000fea000b800000 */
[----:B------:R-:W-:-:S13]  /*13e60*/  ELECT P6, URZ, PT ;  /* 0x00000000003f782f */ /* 0x000fda00038c0000 */
.L_x_10101:
        /* <DEDUP_REMOVED lines=8> */
.L_x_10047:
        /* <DEDUP_REMOVED lines=12> */
.L_x_10102:
[----:B------:R-:W2:Y:S02]  /*13fb0*/  SYNCS.PHASECHK.TRANS64.TRYWAIT P0, [R3+URZ], R0 ;  /* 0x00000000030075a7 */ /* 0x000ea4000800017f */
[----:B--2---:R-:W-:Y:S05]  /*13fc0*/  @!P0 BRA `(.L_x_10049) ;  /* 0x0000001000b48947 */ /* 0x004fea0003800000 */
.L_x_10103:
[----:B------:R-:W-:Y:S05]  /*13fd0*/  @!P2 BRA `(.L_x_10050) ;  /* 0x000000000004a947 */ /* 0x000fea0003800000 */
[----:B------:R-:W-:Y:S01]  /*13fe0*/  BPT.TRAP 0x1 ;  /* 0x000000040000795c */ /* 0x000fe20000300000 */
.L_x_10050:
[----:B--2---:R-:W-:-:S04]  /*13ff0*/  VIADD R3, R9, 0x31c60 ;  /* 0x00031c6009037836 */ /* 0x004fc80000000000 */
[----:B------:R-:W-:-:S04]  /*14000*/  IMAD R5, R22, 0x8, R3 ;  /* 0x0000000816057824 */ /* 0x000fc800078e0203 */
[----:B------:R-:W2:Y:S02]  /*14010*/  SYNCS.PHASECHK.TRANS64.TRYWAIT P0, [R5+URZ], R2 ;  /* 0x00000002050075a7 */ /* 0x000ea4000800017f */
[----:B--2---:R-:W-:Y:S05]  /*14020*/  @!P0 BRA `(.L_x_10051) ;  /* 0x0000001000b08947 */ /* 0x004fea0003800000 */
.L_x_10104:
[----:B------:R-:W-:-:S07]  /*14030*/  IMAD R3, R4, 0x8, R3 ;  /* 0x0000000804037824 */ /* 0x000fce00078e0203 */
.L_x_10052:
[----:B---3--:R3:W4:Y:S02]  /*14040*/  SYNCS.PHASECHK.TRANS64.TRYWAIT P0, [R3+URZ], R0 ;  /* 0x00000000030075a7 */ /* 0x008724000800017f */
[----:B----4-:R-:W-:Y:S05]  /*14050*/  @!P0 NANOSLEEP.SYNCS 0x989680 ;  /* 0x009896800000895d */ /* 0x010fea0003900000 */
[----:B------:R-:W4:Y:S02]  /*14060*/  @!P0 SYNCS.PHASECHK.TRANS64 P0, [R3+URZ], R0 ;  /* 0x00000000030085a7 */ /* 0x000f24000800007f */
[----:B----4-:R-:W-:Y:S05]  /*14070*/  @!P0 BRA `(.L_x_10052) ;  /* 0xfffffffc00f08947 */ /* 0x010fea000383ffff */
.L_x_10045:
[----:B------:R-:W-:Y:S05]  /*14080*/  BSYNC B0 ;  /* 0x0000000000007941 */ /* 0x000fea0003800000 */
.L_x_10044:
[----:B------:R-:W-:Y:S05]  /*14090*/  EXIT ;  /* 0x000000000000794d */ /* 0x000fea0003800000 */
.L_x_9925:
[----:B0-----:R-:W-:-:S04]  /*140a0*/  IMAD.U32 R3, RZ, RZ, UR37 ;  /* 0x00000025ff037e24 */ /* 0x001fc8000f8e00ff */
[----:B------:R0:W1:Y:S03]  /*140b0*/  SYNCS.PHASECHK.TRANS64.TRYWAIT P1, [R3+URZ+0x31c00], R0 ;  /* 0x031c0000030075a7 */ /* 0x000066000802017f */
[----:B-1----:R-:W-:Y:S05]  /*140c0*/  @!P1 NANOSLEEP.SYNCS 0x989680 ;  /* 0x009896800000995d */ /* 0x002fea0003900000 */
[----:B------:R-:W1:Y:S02]  /*140d0*/  @!P1 SYNCS.PHASECHK.TRANS64 P1, [R3+URZ+0x31c00], R0 ;  /* 0x031c0000030095a7 */ /* 0x000e64000802007f */
[----:B-1----:R-:W-:Y:S05]  /*140e0*/  @!P1 BRA `(.L_x_9925) ;  /* 0xfffffffc00ec9947 */ /* 0x002fea000383ffff */
[----:B------:R-:W-:Y:S05]  /*140f0*/  BRA `(.L_x_10053) ;  /* 0xfffffed8004c7947 */ /* 0x000fea000383ffff */
.L_x_9929:
[----:B-1----:R1:W2:Y:S02]  /*14100*/  SYNCS.PHASECHK.TRANS64.TRYWAIT P2, [R3+URZ+0x31c30], R0 ;  /* 0x031c3000030075a7 */ /* 0x0022a4000804017f */
[----:B--2---:R-:W-:Y:S05]  /*14110*/  @!P2 NANOSLEEP.SYNCS 0x989680 ;  /* 0x009896800000a95d */ /* 0x004fea0003900000 */
[----:B------:R-:W2:Y:S02]  /*14120*/  @!P2 SYNCS.PHASECHK.TRANS64 P2, [R3+URZ+0x31c30], R0 ;  /* 0x031c30000300a5a7 */ /* 0x000ea4000804007f */
[----:B--2---:R-:W-:Y:S05]  /*14130*/  @!P2 BRA `(.L_x_9929) ;  /* 0xfffffffc00f0a947 */ /* 0x004fea000383ffff */
[----:B------:R-:W-:Y:S05]  /*14140*/  BRA `(.L_x_9928) ;  /* 0xfffffed800747947 */ /* 0x000fea000383ffff */
.L_x_9934:
[----:B--2---:R-:W-:-:S04]  /*14150*/  IMAD.U32 R9, RZ, RZ, UR4 ;  /* 0x00000004ff097e24 */ /* 0x004fc8000f8e00ff */
[----:B------:R2:W3:Y:S03]  /*14160*/  SYNCS.PHASECHK.TRANS64.TRYWAIT P2, [R9+URZ+0x31c30], R0 ;  /* 0x031c3000090075a7 */ /* 0x0004e6000804017f */
[----:B---3--:R-:W-:Y:S05]  /*14170*/  @!P2 NANOSLEEP.SYNCS 0x989680 ;  /* 0x009896800000a95d */ /* 0x008fea0003900000 */
[----:B------:R-:W3:Y:S02]  /*14180*/  @!P2 SYNCS.PHASECHK.TRANS64 P2, [R9+URZ+0x31c30], R0 ;  /* 0x031c30000900a5a7 */ /* 0x000ee4000804007f */
[----:B---3--:R-:W-:Y:S05]  /*14190*/  @!P2 BRA `(.L_x_9934) ;  /* 0xfffffffc00eca947 */ /* 0x008fea000383ffff */
[----:B------:R-:W-:Y:S05]  /*141a0*/  BRA `(.L_x_9931) ;  /* 0xffffff1400687947 */ /* 0x000fea000383ffff */
.L_x_9938:
[----:B-1----:R-:W-:-:S04]  /*141b0*/  IMAD.U32 R9, RZ, RZ, UR4 ;  /* 0x00000004ff097e24 */ /* 0x002fc8000f8e00ff */
[----:B------:R1:W2:Y:S03]  /*141c0*/  SYNCS.PHASECHK.TRANS64.TRYWAIT P2, [R9+URZ+0x31c50], R0 ;  /* 0x031c5000090075a7 */ /* 0x0002a6000804017f */
[----:B--2---:R-:W-:Y:S05]  /*141d0*/  @!P2 NANOSLEEP.SYNCS 0x989680 ;  /* 0x009896800000a95d */ /* 0x004fea0003900000 */
[----:B------:R-:W2:Y:S02]  /*141e0*/  @!P2 SYNCS.PHASECHK.TRANS64 P2, [R9+URZ+0x31c50], R0 ;  /* 0x031c50000900a5a7 */ /* 0x000ea4000804007f */
[----:B--2---:R-:W-:Y:S05]  /*141f0*/  @!P2 BRA `(.L_x_9938) ;  /* 0xfffffffc00eca947 */ /* 0x004fea000383ffff */
[----:B------:R-:W-:Y:S05]  /*14200*/  BRA `(.L_x_9935) ;  /* 0xffffff2c00047947 */ /* 0x000fea000383ffff */
.L_x_9944:
[----:B--2---:R-:W-:-:S04]  /*14210*/  IMAD.U32 R7, RZ, RZ, UR4 ;  /* 0x00000004ff077e24 */ /* 0x004fc8000f8e00ff */
[----:B------:R2:W3:Y:S03]  /*14220*/  SYNCS.PHASECHK.TRANS64.TRYWAIT P2, [R7+URZ+0x31c30], R0 ;  /* 0x031c3000070075a7 */ /* 0x0004e6000804017f */
[----:B---3--:R-:W-:Y:S05]  /*14230*/  @!P2 NANOSLEEP.SYNCS 0x989680 ;  /* 0x009896800000a95d */ /* 0x008fea0003900000 */
[----:B------:R-:W3:Y:S02]  /*14240*/  @!P2 SYNCS.PHASECHK.TRANS64 P2, [R7+URZ+0x31c30], R0 ;  /* 0x031c30000700a5a7 */ /* 0x000ee4000804007f */
[----:B---3--:R-:W-:Y:S05]  /*14250*/  @!P2 BRA `(.L_x_9944) ;  /* 0xfffffffc00eca947 */ /* 0x008fea000383ffff */
[----:B------:R-:W-:Y:S05]  /*14260*/  BRA `(.L_x_9941) ;  /* 0xffffff5400ac7947 */ /* 0x000fea000383ffff */
.L_x_9948:
[----:B-1----:R-:W-:-:S04]  /*14270*/  IMAD.U32 R7, RZ, RZ, UR4 ;  /* 0x00000004ff077e24 */ /* 0x002fc8000f8e00ff */
[----:B------:R1:W2:Y:S03]  /*14280*/  SYNCS.PHASECHK.TRANS64.TRYWAIT P2, [R7+URZ+0x31c50], R0 ;  /* 0x031c5000070075a7 */ /* 0x0002a6000804017f */
[----:B--2---:R-:W-:Y:S05]  /*14290*/  @!P2 NANOSLEEP.SYNCS 0x989680 ;  /* 0x009896800000a95d */ /* 0x004fea0003900000 */
[----:B------:R-:W2:Y:S02]  /*142a0*/  @!P2 SYNCS.PHASECHK.TRANS64 P2, [R7+URZ+0x31c50], R0 ;  /* 0x031c50000700a5a7 */ /* 0x000ea4000804007f */
[----:B--2---:R-:W-:Y:S05]  /*142b0*/  @!P2 BRA `(.L_x_9948) ;  /* 0xfffffffc00eca947 */ /* 0x004fea000383ffff */
[----:B------:R-:W-:Y:S05]  /*142c0*/  BRA `(.L_x_9945) ;  /* 0xffffff6c00487947 */ /* 0x000fea000383ffff */
.L_x_9953:
[----:B--2---:R-:W-:-:S04]  /*142d0*/  IMAD.U32 R6, RZ, RZ, UR6 ;  /* 0x00000006ff067e24 */ /* 0x004fc8000f8e00ff */
[----:B------:R2:W3:Y:S03]  /*142e0*/  SYNCS.PHASECHK.TRANS64.TRYWAIT P0, [R6+URZ+0x31c50], R5 ;  /* 0x031c5005060075a7 */ /* 0x0004e6000800017f */
[----:B---3--:R-:W-:Y:S05]  /*142f0*/  @!P0 NANOSLEEP.SYNCS 0x989680 ;  /* 0x009896800000895d */ /* 0x008fea0003900000 */
[----:B------:R-:W3:Y:S02]  /*14300*/  @!P0 SYNCS.PHASECHK.TRANS64 P0, [R6+URZ+0x31c50], R5 ;  /* 0x031c5005060085a7 */ /* 0x000ee4000800007f */
[----:B---3--:R-:W-:Y:S05]  /*14310*/  @!P0 BRA `(.L_x_9953) ;  /* 0xfffffffc00ec8947 */ /* 0x008fea000383ffff */
[----:B------:R-:W-:Y:S05]  /*14320*/  BRA `(.L_x_9952) ;  /* 0xffffff8c00287947 */ /* 0x000fea000383ffff */
.L_x_9986:
        /* <DEDUP_REMOVED lines=11> */
.L_x_10055:
[----:B------:R-:W-:Y:S05]  /*143e0*/  BSYNC B0 ;  /* 0x0000000000007941 */ /* 0x000fea0003800000 */
.L_x_10054:
[----:B------:R-:W-:Y:S05]  /*143f0*/  BRA `(.L_x_10056) ;  /* 0xffffffc800cc7947 */ /* 0x000fea000383ffff */
.L_x_9987:
[----:B------:R-:W-:Y:S01]  /*14400*/  BSSY B0, `(.L_x_10057) ;  /* 0x0000006000007945 */ /* 0x000fe20003800000 */
[----:B------:R-:W-:-:S07]  /*14410*/  IMAD.MOV.U32 R15, RZ, RZ, -0x1 ;  /* 0xffffffffff0f7424 */ /* 0x000fce00078e00ff */
[----:B-1----:R-:W-:Y:S05]  /*14420*/  WARPSYNC.COLLECTIVE R15, `(.L_x_10058) ;  /* 0x000000000f0c7348 */ /* 0x002fea0003c00000 */
[----:B------:R-:W-:Y:S02]  /*14430*/  ELECT P6, UR62, PT ;  /* 0x00000000003e782f */ /* 0x000fe400038c0000 */
[----:B------:R-:W-:Y:S01]  /*14440*/  MOV R14, UR62 ;  /* 0x0000003e000e7c02 */ /* 0x000fe20008000f00 */
[----:B-1----:R-:W-:Y:S10]  /*14450*/  ENDCOLLECTIVE ;  /* 0x000000000000791b */ /* 0x002ff40003800000 */
.L_x_10058:
[----:B------:R-:W-:Y:S05]  /*14460*/  BSYNC B0 ;  /* 0x0000000000007941 */ /* 0x000fea0003800000 */
.L_x_10057:
[----:B------:R-:W-:Y:S05]  /*14470*/  BRA `(.L_x_10059) ;  /* 0xffffffc800bc7947 */ /* 0x000fea000383ffff */
.L_x_9990:
[----:B--2---:R2:W3:Y:S02]  /*14480*/  SYNCS.PHASECHK.TRANS64.TRYWAIT P0, [R5+URZ+0x31c40], R4 ;  /* 0x031c4004050075a7 */ /* 0x0044e4000800017f */
[----:B---3--:R-:W-:Y:S05]  /*14490*/  @!P0 NANOSLEEP.SYNCS 0x989680 ;  /* 0x009896800000895d */ /* 0x008fea0003900000 */
[----:B------:R-:W3:Y:S02]  /*144a0*/  @!P0 SYNCS.PHASECHK.TRANS64 P0, [R5+URZ+0x31c40], R4 ;  /* 0x031c4004050085a7 */ /* 0x000ee4000800007f */
[----:B---3--:R-:W-:Y:S05]  /*144b0*/  @!P0 BRA `(.L_x_9990) ;  /* 0xfffffffc00f08947 */ /* 0x008fea000383ffff */
[----:B------:R-:W-:Y:S05]  /*144c0*/  BRA `(.L_x_10060) ;  /* 0xffffffcc00147947 */ /* 0x000fea000383ffff */
.L_x_9993:
[----:B--2---:R2:W3:Y:S02]  /*144d0*/  SYNCS.PHASECHK.TRANS64.TRYWAIT P0, [R25+URZ+0x31c20], R4 ;  /* 0x031c2004190075a7 */ /* 0x0044e4000800017f */
[----:B---3--:R-:W-:Y:S05]  /*144e0*/  @!P0 NANOSLEEP.SYNCS 0x989680 ;  /* 0x009896800000895d */ /* 0x008fea0003900000 */
[----:B------:R-:W3:Y:S02]  /*144f0*/  @!P0 SYNCS.PHASECHK.TRANS64 P0, [R25+URZ+0x31c20], R4 ;  /* 0x031c2004190085a7 */ /* 0x000ee4000800007f */
[----:B---3--:R-:W-:Y:S05]  /*14500*/  @!P0 BRA `(.L_x_9993) ;  /* 0xfffffffc00f08947 */ /* 0x008fea000383ffff */
[----:B------:R-:W-:Y:S05]  /*14510*/  BRA `(.L_x_10061) ;  /* 0xffffffd000487947 */ /* 0x000fea000383ffff */
.L_x_10001:
[----:B0-----:R0:W2:Y:S02]  /*14520*/  SYNCS.PHASECHK.TRANS64.TRYWAIT P0, [R3+URZ+0x31c40], R2 ;  /* 0x031c4002030075a7 */ /* 0x0010a4000800017f */
[----:B--2---:R-:W-:Y:S05]  /*14530*/  @!P0 NANOSLEEP.SYNCS 0x989680 ;  /* 0x009896800000895d */ /* 0x004fea0003900000 */
[----:B------:R-:W2:Y:S02]  /*14540*/  @!P0 SYNCS.PHASECHK.TRANS64 P0, [R3+URZ+0x31c40], R2 ;  /* 0x031c4002030085a7 */ /* 0x000ea4000800007f */
[----:B--2---:R-:W-:Y:S05]  /*14550*/  @!P0 BRA `(.L_x_10001) ;  /* 0xfffffffc00f08947 */ /* 0x004fea000383ffff */
[----:B------:R-:W-:Y:S05]  /*14560*/  BRA `(.L_x_10062) ;  /* 0xffffffd000e87947 */ /* 0x000fea000383ffff */
.L_x_10003:
[----:B0-----:R0:W2:Y:S02]  /*14570*/  SYNCS.PHASECHK.TRANS64.TRYWAIT P0, [R2+URZ+0x60], R5 ;  /* 0x00006005020075a7 */ /* 0x0010a4000800017f */
[----:B--2---:R-:W-:Y:S05]  /*14580*/  @!P0 NANOSLEEP.SYNCS 0x989680 ;  /* 0x009896800000895d */ /* 0x004fea0003900000 */
[----:B------:R-:W2:Y:S02]  /*14590*/  @!P0 SYNCS.PHASECHK.TRANS64 P0, [R2+URZ+0x60], R5 ;  /* 0x00006005020085a7 */ /* 0x000ea4000800007f */
[----:B--2---:R-:W-:Y:S05]  /*145a0*/  @!P0 BRA `(.L_x_10003) ;  /* 0xfffffffc00f08947 */ /* 0x004fea000383ffff */
[----:B------:R-:W-:Y:S05]  /*145b0*/  BRA `(.L_x_10063) ;  /* 0xffffffd400747947 */ /* 0x000fea000383ffff */
.L_x_10008:
[----:B--2---:R2:W3:Y:S02]  /*145c0*/  SYNCS.PHASECHK.TRANS64.TRYWAIT P0, [R3+URZ+0x31c40], R2 ;  /* 0x031c4002030075a7 */ /* 0x0044e4000800017f */
[----:B---3--:R-:W-:Y:S05]  /*145d0*/  @!P0 NANOSLEEP.SYNCS 0x989680 ;  /* 0x009896800000895d */ /* 0x008fea0003900000 */
[----:B------:R-:W3:Y:S02]  /*145e0*/  @!P0 SYNCS.PHASECHK.TRANS64 P0, [R3+URZ+0x31c40], R2 ;  /* 0x031c4002030085a7 */ /* 0x000ee4000800007f */
[----:B---3--:R-:W-:Y:S05]  /*145f0*/  @!P0 BRA `(.L_x_10008) ;  /* 0xfffffffc00f08947 */ /* 0x008fea000383ffff */
[----:B------:R-:W-:Y:S05]  /*14600*/  BRA `(.L_x_10064) ;  /* 0xffffffd800a47947 */ /* 0x000fea000383ffff */
.L_x_10010:
[----:B0-----:R0:W2:Y:S02]  /*14610*/  SYNCS.PHASECHK.TRANS64.TRYWAIT P1, [R3+URZ+0x60], R24 ;  /* 0x00006018030075a7 */ /* 0x0010a4000802017f */
[----:B--2---:R-:W-:Y:S05]  /*14620*/  @!P1 NANOSLEEP.SYNCS 0x989680 ;  /* 0x009896800000995d */ /* 0x004fea0003900000 */
[----:B------:R-:W2:Y:S02]  /*14630*/  @!P1 SYNCS.PHASECHK.TRANS64 P1, [R3+URZ+0x60], R24 ;  /* 0x00006018030095a7 */ /* 0x000ea4000802007f */
[----:B--2---:R-:W-:Y:S05]  /*14640*/  @!P1 BRA `(.L_x_10010) ;  /* 0xfffffffc00f09947 */ /* 0x004fea000383ffff */
[----:B------:R-:W-:Y:S05]  /*14650*/  BRA `(.L_x_10065) ;  /* 0xffffffdc00307947 */ /* 0x000fea000383ffff */
.L_x_10015:
[----:B--2---:R2:W3:Y:S02]  /*14660*/  SYNCS.PHASECHK.TRANS64.TRYWAIT P0, [R2+URZ+0x31c40], R3 ;  /* 0x031c4003020075a7 */ /* 0x0044e4000800017f */
[----:B---3--:R-:W-:Y:S05]  /*14670*/  @!P0 NANOSLEEP.SYNCS 0x989680 ;  /* 0x009896800000895d */ /* 0x008fea0003900000 */
[----:B------:R-:W3:Y:S02]  /*14680*/  @!P0 SYNCS.PHASECHK.TRANS64 P0, [R2+URZ+0x31c40], R3 ;  /* 0x031c4003020085a7 */ /* 0x000ee4000800007f */
[----:B---3--:R-:W-:Y:S05]  /*14690*/  @!P0 BRA `(.L_x_10015) ;  /* 0xfffffffc00f08947 */ /* 0x008fea000383ffff */
[----:B------:R-:W-:Y:S05]  /*146a0*/  BRA `(.L_x_10066) ;  /* 0xffffffe0003c7947 */ /* 0x000fea000383ffff */
.L_x_10017:
[----:B0-----:R0:W2:Y:S02]  /*146b0*/  SYNCS.PHASECHK.TRANS64.TRYWAIT P1, [R2+URZ+0x60], R3 ;  /* 0x00006003020075a7 */ /* 0x0010a4000802017f */
[----:B--2---:R-:W-:Y:S05]  /*146c0*/  @!P1 NANOSLEEP.SYNCS 0x989680 ;  /* 0x009896800000995d */ /* 0x004fea0003900000 */
[----:B------:R-:W2:Y:S02]  /*146d0*/  @!P1 SYNCS.PHASECHK.TRANS64 P1, [R2+URZ+0x60], R3 ;  /* 0x00006003020095a7 */ /* 0x000ea4000802007f */
[----:B--2---:R-:W-:Y:S05]  /*146e0*/  @!P1 BRA `(.L_x_10017) ;  /* 0xfffffffc00f09947 */ /* 0x004fea000383ffff */
[----:B------:R-:W-:Y:S05]  /*146f0*/  BRA `(.L_x_10067) ;  /* 0xffffffe000d07947 */ /* 0x000fea000383ffff */
.L_x_10024:
[----:B---3--:R3:W4:Y:S02]  /*14700*/  SYNCS.PHASECHK.TRANS64.TRYWAIT P0, [R3+URZ+0x31c60], R2 ;  /* 0x031c6002030075a7 */ /* 0x008724000800017f */
[----:B----4-:R-:W-:Y:S05]  /*14710*/  @!P0 NANOSLEEP.SYNCS 0x989680 ;  /* 0x009896800000895d */ /* 0x010fea0003900000 */
[----:B------:R-:W4:Y:S02]  /*14720*/  @!P0 SYNCS.PHASECHK.TRANS64 P0, [R3+URZ+0x31c60], R2 ;  /* 0x031c6002030085a7 */ /* 0x000f24000800007f */
[----:B----4-:R-:W-:Y:S05]  /*14730*/  @!P0 BRA `(.L_x_10024) ;  /* 0xfffffffc00f08947 */ /* 0x010fea000383ffff */
[----:B------:R-:W-:Y:S05]  /*14740*/  BRA `(.L_x_10068) ;  /* 0xffffffe400bc7947 */ /* 0x000fea000383ffff */
.L_x_10026:
        /* <DEDUP_REMOVED lines=8> */
.L_x_10070:
[----:B------:R-:W-:Y:S05]  /*147d0*/  BSYNC B0 ;  /* 0x0000000000007941 */ /* 0x000fea0003800000 */
.L_x_10069:
        /* <DEDUP_REMOVED lines=8> */
.L_x_10071:
[----:B------:R-:W-:Y:S01]  /*14860*/  IMAD.MOV.U32 R5, RZ, RZ, R14 ;  /* 0x000000ffff057224 */ /* 0x000fe200078e000e */
[----:B------:R-:W-:Y:S06]  /*14870*/  BRA `(.L_x_10072) ;  /* 0xffffffe800307947 */ /* 0x000fec000383ffff */
.L_x_10029:
        /* <DEDUP_REMOVED lines=8> */
.L_x_10074:
[----:B------:R-:W-:Y:S05]  /*14900*/  BSYNC B0 ;  /* 0x0000000000007941 */ /* 0x000fea0003800000 */
.L_x_10073:
        /* <DEDUP_REMOVED lines=10> */
.L_x_10075:
        /* <DEDUP_REMOVED lines=8> */
.L_x_10076:
        /* <DEDUP_REMOVED lines=8> */
.L_x_10077:
        /* <DEDUP_REMOVED lines=8> */
.L_x_10078:
        /* <DEDUP_REMOVED lines=8> */
.L_x_10079:
[----:B------:R-:W-:Y:S05]  /*14bb0*/  BRA `(.L_x_10080) ;  /* 0xffffffe400f07947 */ /* 0x000fea000383ffff */
.L_x_10034:
        /* <DEDUP_REMOVED lines=8> */
.L_x_10082:
[----:B------:R-:W-:Y:S05]  /*14c40*/  BSYNC B0 ;  /* 0x0000000000007941 */ /* 0x000fea0003800000 */
.L_x_10081:
        /* <DEDUP_REMOVED lines=10> */
.L_x_10083:
        /* <DEDUP_REMOVED lines=8> */
.L_x_10084:
        /* <DEDUP_REMOVED lines=8> */
.L_x_10085:
        /* <DEDUP_REMOVED lines=8> */
.L_x_10086:
        /* <DEDUP_REMOVED lines=8> */
.L_x_10087:
[----:B------:R-:W-:Y:S05]  /*14ef0*/  BRA `(.L_x_10088) ;  /* 0xffffffe400d07947 */ /* 0x000fea000383ffff */
.L_x_10036:
[----:B------:R-:W-:Y:S01]  /*14f00*/  BSSY B0, `(.L_x_10089) ;  /* 0x0000006000007945 */ /* 0x000fe20003800000 */
[----:B------:R-:W-:Y:S01]  /*14f10*/  PLOP3.LUT P6, PT, P6, PT, PT, 0x8, 0x0 ;  /* 0x000000000000781c */ /* 0x000fe200037ce170 */
[----:B------:R-:W-:-:S12]  /*14f20*/  IMAD.MOV.U32 R15, RZ, RZ, -0x1 ;  /* 0xffffffffff0f7424 */ /* 0x000fd800078e00ff */
[----:B01----:R-:W-:Y:S05]  /*14f30*/  WARPSYNC.COLLECTIVE R15, `(.L_x_10090) ;  /* 0x000000000f087348 */ /* 0x003fea0003c00000 */
[----:B------:R-:W-:Y:S01]  /*14f40*/  VOTE.ANY R14, PT, P6 ;  /* 0x00000000000e7806 */ /* 0x000fe200030e0100 */
[----:B01----:R-:W-:Y:S06]  /*14f50*/  ENDCOLLECTIVE ;  /* 0x000000000000791b */ /* 0x003fec0003800000 */
.L_x_10090:
[----:B------:R-:W-:Y:S05]  /*14f60*/  BSYNC B0 ;  /* 0x0000000000007941 */ /* 0x000fea0003800000 */
.L_x_10089:
        /* <DEDUP_REMOVED lines=9> */
.L_x_10091:
[----:B------:R-:W-:Y:S01]  /*15000*/  IMAD.MOV.U32 R17, RZ, RZ, R14 ;  /* 0x000000ffff117224 */ /* 0x000fe200078e000e */
[----:B------:R-:W-:Y:S06]  /*15010*/  BRA `(.L_x_10092) ;  /* 0xffffffe400c07947 */ /* 0x000fec000383ffff */
.L_x_10038:
[----:B------:R-:W-:Y:S01]  /*15020*/  BSSY B0, `(.L_x_10093) ;  /* 0x0000007000007945 */ /* 0x000fe20003800000 */
[----:B------:R-:W-:Y:S02]  /*15030*/  IMAD.MOV.U32 R13, RZ, RZ, R8 ;  /* 0x000000ffff0d7224 */ /* 0x000fe400078e0008 */
[----:B------:R-:W-:Y:S02]  /*15040*/  IMAD.MOV.U32 R11, RZ, RZ, 0x1f ;  /* 0x0000001fff0b7424 */ /* 0x000fe400078e00ff */
[----:B------:R-:W-:-:S07]  /*15050*/  IMAD.MOV.U32 R15, RZ, RZ, -0x1 ;  /* 0xffffffffff0f7424 */ /* 0x000fce00078e00ff */
[----:B0123--:R-:W-:Y:S05]  /*15060*/  WARPSYNC.COLLECTIVE R15, `(.L_x_10094) ;  /* 0x000000000f087348 */ /* 0x00ffea0003c00000 */
[----:B------:R4:W0:Y:S02]  /*15070*/  SHFL.IDX P6, R14, R13, R12, R11 ;  /* 0x0000000c0d0e7389 */ /* 0x00082400000c000b */
[----:B01234-:R-:W-:Y:S01]  /*15080*/  ENDCOLLECTIVE ;  /* 0x000000000000791b */ /* 0x01ffe20003800000 */
.L_x_10094:
[----:B------:R-:W-:Y:S05]  /*15090*/  BSYNC B0 ;  /* 0x0000000000007941 */ /* 0x000fea0003800000 */
.L_x_10093:
[----:B------:R-:W-:Y:S05]  /*150a0*/  BRA `(.L_x_10037) ;  /* 0xffffffe400b87947 */ /* 0x000fea000383ffff */
.L_x_10042:
[----:B0-----:R0:W2:Y:S02]  /*150b0*/  SYNCS.PHASECHK.TRANS64.TRYWAIT P0, [R9+URZ+0x31c20], R0 ;  /* 0x031c2000090075a7 */ /* 0x0010a4000800017f */
[----:B--2---:R-:W-:Y:S05]  /*150c0*/  @!P0 NANOSLEEP.SYNCS 0x989680 ;  /* 0x009896800000895d */ /* 0x004fea0003900000 */
[----:B------:R-:W2:Y:S02]  /*150d0*/  @!P0 SYNCS.PHASECHK.TRANS64 P0, [R9+URZ+0x31c20], R0 ;  /* 0x031c2000090085a7 */ /* 0x000ea4000800007f */
[----:B--2---:R-:W-:Y:S05]  /*150e0*/  @!P0 BRA `(.L_x_10042) ;  /* 0xfffffffc00f08947 */ /* 0x004fea000383ffff */
[----:B------:R-:W-:Y:S05]  /*150f0*/  BRA `(.L_x_10095) ;  /* 0xffffffec00287947 */ /* 0x000fea000383ffff */
.L_x_10043:
        /* <DEDUP_REMOVED lines=11> */
.L_x_10097:
[----:B------:R-:W-:Y:S05]  /*151b0*/  BSYNC B0 ;  /* 0x0000000000007941 */ /* 0x000fea0003800000 */
.L_x_10096:
[----:B------:R-:W-:Y:S05]  /*151c0*/  BRA `(.L_x_10098) ;  /* 0xffffffec00107947 */ /* 0x000fea000383ffff */
.L_x_10046:
[----:B------:R-:W-:Y:S01]  /*151d0*/  BSSY B1, `(.L_x_10099) ;  /* 0x0000006000017945 */ /* 0x000fe20003800000 */
[----:B------:R-:W-:-:S07]  /*151e0*/  IMAD.MOV.U32 R15, RZ, RZ, -0x1 ;  /* 0xffffffffff0f7424 */ /* 0x000fce00078e00ff */
[----:B01----:R-:W-:Y:S05]  /*151f0*/  WARPSYNC.COLLECTIVE R15, `(.L_x_10100) ;  /* 0x000000000f0c7348 */ /* 0x003fea0003c00000 */
[----:B------:R-:W-:Y:S02]  /*15200*/  ELECT P6, UR62, PT ;  /* 0x00000000003e782f */ /* 0x000fe400038c0000 */
[----:B------:R-:W-:Y:S01]  /*15210*/  MOV R14, UR62 ;  /* 0x0000003e000e7c02 */ /* 0x000fe20008000f00 */
[----:B01----:R-:W-:Y:S10]  /*15220*/  ENDCOLLECTIVE ;  /* 0x000000000000791b */ /* 0x003ff40003800000 */
.L_x_10100:
[----:B------:R-:W-:Y:S05]  /*15230*/  BSYNC B1 ;  /* 0x0000000000017941 */ /* 0x000fea0003800000 */
.L_x_10099:
[----:B------:R-:W-:Y:S05]  /*15240*/  BRA `(.L_x_10101) ;  /* 0xffffffec00087947 */ /* 0x000fea000383ffff */
.L_x_10048:
[----:B0-----:R0:W2:Y:S02]  /*15250*/  SYNCS.PHASECHK.TRANS64.TRYWAIT P0, [R7+URZ], R2 ;  /* 0x00000002070075a7 */ /* 0x0010a4000800017f */
[----:B--2---:R-:W-:Y:S05]  /*15260*/  @!P0 NANOSLEEP.SYNCS 0x989680 ;  /* 0x009896800000895d */ /* 0x004fea0003900000 */
[----:B------:R-:W2:Y:S02]  /*15270*/  @!P0 SYNCS.PHASECHK.TRANS64 P0, [R7+URZ], R2 ;  /* 0x00000002070085a7 */ /* 0x000ea4000800007f */
[----:B--2---:R-:W-:Y:S05]  /*15280*/  @!P0 BRA `(.L_x_10048) ;  /* 0xfffffffc00f08947 */ /* 0x004fea000383ffff */
[----:B------:R-:W-:Y:S05]  /*15290*/  BRA `(.L_x_10102) ;  /* 0xffffffec00447947 */ /* 0x000fea000383ffff */
.L_x_10049:
[----:B--2---:R2:W3:Y:S02]  /*152a0*/  SYNCS.PHASECHK.TRANS64.TRYWAIT P0, [R3+URZ], R0 ;  /* 0x00000000030075a7 */ /* 0x0044e4000800017f */
[----:B---3--:R-:W-:Y:S05]  /*152b0*/  @!P0 NANOSLEEP.SYNCS 0x989680 ;  /* 0x009896800000895d */ /* 0x008fea0003900000 */
[----:B------:R-:W3:Y:S02]  /*152c0*/  @!P0 SYNCS.PHASECHK.TRANS64 P0, [R3+URZ], R0 ;  /* 0x00000000030085a7 */ /* 0x000ee4000800007f */
[----:B---3--:R-:W-:Y:S05]  /*152d0*/  @!P0 BRA `(.L_x_10049) ;  /* 0xfffffffc00f08947 */ /* 0x008fea000383ffff */
[----:B------:R-:W-:Y:S05]  /*152e0*/  BRA `(.L_x_10103) ;  /* 0xffffffec00387947 */ /* 0x000fea000383ffff */
.L_x_10051:
[----:B--2---:R2:W3:Y:S02]  /*152f0*/  SYNCS.PHASECHK.TRANS64.TRYWAIT P0, [R5+URZ], R2 ;  /* 0x00000002050075a7 */ /* 0x0044e4000800017f */
[----:B---3--:R-:W-:Y:S05]  /*15300*/  @!P0 NANOSLEEP.SYNCS 0x989680 ;  /* 0x009896800000895d */ /* 0x008fea0003900000 */
[----:B------:R-:W3:Y:S02]  /*15310*/  @!P0 SYNCS.PHASECHK.TRANS64 P0, [R5+URZ], R2 ;  /* 0x00000002050085a7 */ /* 0x000ee4000800007f */
[----:B---3--:R-:W-:Y:S05]  /*15320*/  @!P0 BRA `(.L_x_10051) ;  /* 0xfffffffc00f08947 */ /* 0x008fea000383ffff */
[----:B------:R-:W-:Y:S05]  /*15330*/  BRA `(.L_x_10104) ;  /* 0xffffffec003c7947 */ /* 0x000fea000383ffff */
.L_x_10105:
        /* <DEDUP_REMOVED lines=12> */
.L_x_12786:


//--------------------- .text._ZN7cutlass13device_kernelIN5flash11enable_sm90INS1_16FlashAttnFwdSm90INS1_25CollectiveMainloopFwdSm90ILi2EN4cute5tupleIJNS5_1CILi1EEES8_S8_EEENS6_IJNS7_ILi192EEENS7_ILi144EEENS7_ILi96EEEEEELi96ENS_10bfloat16_tEfNS_4arch4Sm90ELb1ELb0ELb0ELb1ELb0ELb1ELb0ELb0ELb1ELb0ELb0ELb0EEENS1_21CollectiveEpilogueFwdINS6_IJSA_SC_SB_EEES9_SE_SG_Li384ELb1ELb0ELb0ELb0EEENS1_36VarlenDynamicPersistentTileSchedulerILi192ELi144ELi384ELi32ELb0ELb0ELb1ELb1ELb1ELb1EEEEEEEEEvNT_6ParamsE --------------------------
	.section	.text._ZN7cutlass13device_kernelIN5flash11enable_sm90INS1_16FlashAttnFwdSm90INS1_25CollectiveMainloopFwdSm90ILi2EN4cute5tupleIJNS5_1CILi1EEES8_S8_EEENS6_IJNS7_ILi192EEENS7_ILi144EEENS7_ILi96EEEEEELi96ENS_10bfloat16_tEfNS_4arch4Sm90ELb1ELb0ELb0ELb1ELb0ELb1ELb0ELb0ELb1ELb0ELb0ELb0EEENS1_21CollectiveEpilogueFwdINS6_IJSA_SC_SB_EEES9_SE_SG_Li384ELb1ELb0ELb0ELb0EEENS1_36VarlenDynamicPersistentTileSchedulerILi192ELi144ELi384ELi32ELb0ELb0ELb1ELb1ELb1ELb1EEEEEEEEEvNT_6ParamsE,"ax",@progbits
	.align	128
.text._ZN7cutlass13device_kernelIN5flash11enable_sm90INS1_16FlashAttnFwdSm90INS1_25CollectiveMainloopFwdSm90ILi2EN4cute5tupleIJNS5_1CILi1EEES8_S8_EEENS6_IJNS7_ILi192EEENS7_ILi144EEENS7_ILi96EEEEEELi96ENS_10bfloat16_tEfNS_4arch4Sm90ELb1ELb0ELb0ELb1ELb0ELb1ELb0ELb0ELb1ELb0ELb0ELb0EEENS1_21CollectiveEpilogueFwdINS6_IJSA_SC_SB_EEES9_SE_SG_Li384ELb1ELb0ELb0ELb0EEENS1_36VarlenDynamicPersistentTileSchedulerILi192ELi144ELi384ELi32ELb0ELb0ELb1ELb1ELb1ELb1EEEEEEEEEvNT_6ParamsE:
        .type           _ZN7cutlass13device_kernelIN5flash11enable_sm90INS1_16FlashAttnFwdSm90INS1_25CollectiveMainloopFwdSm90ILi2EN4cute5tupleIJNS5_1CILi1EEES8_S8_EEENS6_IJNS7_ILi192EEENS7_ILi144EEENS7_ILi96EEEEEELi96ENS_10bfloat16_tEfNS_4arch4Sm90ELb1ELb0ELb0ELb1ELb0ELb1ELb0ELb0ELb1ELb0ELb0ELb0EEENS1_21CollectiveEpilogueFwdINS6_IJSA_SC_SB_EEES9_SE_SG_Li384ELb1ELb0ELb0ELb0EEENS1_36VarlenDynamicPersistentTileSchedulerILi192ELi144ELi384ELi32ELb0ELb0ELb1ELb1ELb1ELb1EEEEEEEEEvNT_6ParamsE,@function
        .size           _ZN7cutlass13device_kernelIN5flash11enable_sm90INS1_16FlashAttnFwdSm90INS1_25CollectiveMainloopFwdSm90ILi2EN4cute5tupleIJNS5_1CILi1EEES8_S8_EEENS6_IJNS7_ILi192EEENS7_ILi144EEENS7_ILi96EEEEEELi96ENS_10bfloat16_tEfNS_4arch4Sm90ELb1ELb0ELb0ELb1ELb0ELb1ELb0ELb0ELb1ELb0ELb0ELb0EEENS1_21CollectiveEpilogueFwdINS6_IJSA_SC_SB_EEES9_SE_SG_Li384ELb1ELb0ELb0ELb0EEENS1_36VarlenDynamicPersistentTileSchedulerILi192ELi144ELi384ELi32ELb0ELb0ELb1ELb1ELb1ELb1EEEEEEEEEvNT_6ParamsE,(.L_x_12787 - _ZN7cutlass13device_kernelIN5flash11enable_sm90INS1_16FlashAttnFwdSm90INS1_25CollectiveMainloopFwdSm90ILi2EN4cute5tupleIJNS5_1CILi1EEES8_S8_EEENS6_IJNS7_ILi192EEENS7_ILi144EEENS7_ILi96EEEEEELi96ENS_10bfloat16_tEfNS_4arch4Sm90ELb1ELb0ELb0ELb1ELb0ELb1ELb0ELb0ELb1ELb0ELb0ELb0EEENS1_21CollectiveEpilogueFwdINS6_IJSA_SC_SB_EEES9_SE_SG_Li384ELb1ELb0ELb0ELb0EEENS1_36VarlenDynamicPersistentTileSchedulerILi192ELi144ELi384ELi32ELb0ELb0ELb1ELb1ELb1ELb1EEEEEEEEEvNT_6ParamsE)
        .other          _ZN7cutlass13device_kernelIN5flash11enable_sm90INS1_16FlashAttnFwdSm90INS1_25CollectiveMainloopFwdSm90ILi2EN4cute5tupleIJNS5_1CILi1EEES8_S8_EEENS6_IJNS7_ILi192EEENS7_ILi144EEENS7_ILi96EEEEEELi96ENS_10bfloat16_tEfNS_4arch4Sm90ELb1ELb0ELb0ELb1ELb0ELb1ELb0ELb0ELb1ELb0ELb0ELb0EEENS1_21CollectiveEpilogueFwdINS6_IJSA_SC_SB_EEES9_SE_SG_Li384ELb1ELb0ELb0ELb0EEENS1_36VarlenDynamicPersistentTileSchedulerILi192ELi144ELi384ELi32ELb0ELb0ELb1ELb1ELb1ELb1EEEEEEEEEvNT_6ParamsE,@"STO_CUDA_ENTRY STV_DEFAULT"
_ZN7cutlass13device_kernelIN5flash11enable_sm90INS1_16FlashAttnFwdSm90INS1_25CollectiveMainloopFwdSm90ILi2EN4cute5tupleIJNS5_1CILi1EEES8_S8_EEENS6_IJNS7_ILi192EEENS7_ILi144EEENS7_ILi96EEEEEELi96ENS_10bfloat16_tEfNS_4arch4Sm90ELb1ELb0ELb0ELb1ELb0ELb1ELb0ELb0ELb1ELb0ELb0ELb0EEENS1_21CollectiveEpilogueFwdINS6_IJSA_SC_SB_EEES9_SE_SG_Li384ELb1ELb0ELb0ELb0EEENS1_36VarlenDynamicPersistentTileSchedulerILi192ELi144ELi384ELi32ELb0ELb0ELb1ELb1ELb1ELb1EEEEEEEEEvNT_6ParamsE:
        /* <DEDUP_REMOVED lines=27> */
.L_x_10107:
[----:B------:R-:W-:Y:S05]  /*01b0*/  BSYNC B0 ;  /* 0x0000000000007941 */ /* 0x000fea0003800000 */
.L_x_10106:
        /* <DEDUP_REMOVED lines=41> */
.L_x_10108:
        /* <DEDUP_REMOVED lines=22> */
.L_x_10109:
        /* <DEDUP_REMOVED lines=18> */
.L_x_10110:
        /* <DEDUP_REMOVED lines=22> */
.L_x_10111:
        /* <DEDUP_REMOVED lines=22> */
.L_x_10112:
[----:B------:R-:W-:Y:S01]  /*0990*/  PLOP3.LUT P0, PT, PT, PT, UP0, 0x80, 0x0 ;  /* 0x000000000000781c */ /* 0x000fe20003f0f008 */
[----:B------:R-:W-:Y:S01]  /*09a0*/  UMOV UR60, 0x1 ;  /* 0x00000001003c7882 */ /* 0x000fe20000000000 */
[----:B------:R-:W-:Y:S01]  /*09b0*/  NOP ;  /* 0x0000000000007918 */ /* 0x000fe20000000000 */
[----:B------:R-:W-:Y:S01]  /*09c0*/  USEL UR60, UR60, 0x2, !UP0 ;  /* 0x000000023c3c7887 */ /* 0x000fe2000c000000 */
[----:B------:R-:W-:Y:S01]  /*09d0*/  BSSY B7, `(.L_x_10113) ;  /* 0x0002101000077945 */ /* 0x000fe20003800000 */
[----:B012-4-:R-:W-:Y:S08]  /*09e0*/  BAR.SYNC.DEFER_BLOCKING 0x0 ;  /* 0x0000000000007b1d */ /* 0x017ff00000010000 */
[----:B------:R-:W-:Y:S05]  /*09f0*/  @!P0 BRA `(.L_x_10114) ;  /* 0x000001b000a48947 */ /* 0x000fea0003800000 */
.L_x_10115:
[----:B------:R-:W-:-:S08]  /*0a00*/  NOP ;  /* 0x0000000000007918 */ /* 0x000fd00000000000 */
[----:B------:R-:W0:Y:S02]  /*0a10*/  USETMAXREG.TRY_ALLOC.CTAPOOL UP0, 0xa0 ;  /* 0x000000a0000079c8 */ /* 0x000e240008000600 */
[----:B0-----:R-:W-:-:S13]  /*0a20*/  PLOP3.LUT P0, PT, PT, PT, UP0, 0x80, 0x0 ;  /* 0x000000000000781c */ /* 0x001fda0003f0f008 */
[----:B------:R-:W-:Y:S05]  /*0a30*/  @!P0 BRA `(.L_x_10115) ;  /* 0xfffffffc00f08947 */ /* 0x000fea000383ffff */
[----:B------:R-:W2:Y:S01]  /*0a40*/  LDL.LU R0, [R1] ;  /* 0x0000000001007983 */ /* 0x000ea20000300800 */
[----:B------:R-:W0:Y:S01]  /*0a50*/  S2R R2, SR_TID.X ;  /* 0x0000000000027919 */ /* 0x000e220000002100 */
        /* <DEDUP_REMOVED lines=14> */
[----:B------:R1:W-:Y:S01]  /*0b40*/  STL [R1], R0 ;  /* 0x0000000001007387 */ /* 0x0003e20000100800 */
[----:B0-----:R-:W-:-:S13]  /*0b50*/  ISETP.GE.AND P0, PT, R11, UR4, PT ;  /* 0x000000040b007c0c */ /* 0x001fda000bf06270 */
[----:B-1----:R-:W-:Y:S05]  /*0b60*/  @P0 BRA `(.L_x_10116) ;  /* 0x0000020c009c0947 */ /* 0x002fea0003800000 */
[----:B------:R-:W0:Y:S01]  /*0b70*/  S2R R0, SR_TID.X ;  /* 0x0000000000007919 */ /* 0x000e220000002100 */
[----:B------:R-:W-:Y:S01]  /*0b80*/  R2UR UR61, R22 ;  /* 0x00000000163d72ca */ /* 0x000fe200000e0000 */
[----:B------:R-:W-:Y:S01]  /*0b90*/  ULOP3.LUT UR4, UR60, 0x1, URZ, 0xfc, !UPT ;  /* 0x000000013c047892 */ /* 0x000fe2000f8efc3f */
[----:B------:R-:W-:Y:S02]  /*0ba0*/  IMAD.MOV.U32 R145, RZ, RZ, RZ ;  /* 0x000000ffff917224 */ /* 0x000fe400078e00ff */
[----:B------:R-:W-:-:S09]  /*0bb0*/  IMAD.MOV.U32 R146, RZ, RZ, RZ ;  /* 0x000000ffff927224 */ /* 0x000fd200078e00ff */
[----:B------:R-:W-:Y:S01]  /*0bc0*/  UIADD3 UR61, UR61, 0xda00, URZ ;  /* 0x0000da003d3d7890 */ /* 0x000fe2000fffe03f */
[----:B0-----:R-:W-:-:S05]  /*0bd0*/  VIADD R19, R0, 0xffffff80 ;  /* 0xffffff8000137836 */ /* 0x001fca0000000000 */
[----:B------:R-:W-:Y:S02]  /*0be0*/  SHF.R.S32.HI R0, RZ, 0x1f, R19 ;  /* 0x0000001fff007819 */ /* 0x000fe40000011413 */
[-C--:B------:R-:W-:Y:S02]  /*0bf0*/  LEA.HI R13, R19, R19.reuse, RZ, 0x1 ;  /* 0x00000013130d7211 */ /* 0x080fe400078f08ff */
[----:B------:R-:W-:Y:S02]  /*0c00*/  LEA.HI R2, R0, R19, RZ, 0x7 ;  /* 0x0000001300027211 */ /* 0x000fe400078f38ff */
[----:B------:R-:W-:Y:S02]  /*0c10*/  SHF.R.S32.HI R148, RZ, 0x1, R13 ;  /* 0x00000001ff947819 */ /* 0x000fe4000001140d */
[----:B------:R-:W-:Y:S02]  /*0c20*/  SHF.R.S32.HI R3, RZ, 0x7, R2 ;  /* 0x00000007ff037819 */ /* 0x000fe40000011402 */
[----:B------:R-:W-:-:S02]  /*0c30*/  LOP3.LUT R2, R2, 0xffffff80, RZ, 0xc0, !PT ;  /* 0xffffff8002027812 */ /* 0x000fc400078ec0ff */
[----:B------:R-:W-:Y:S01]  /*0c40*/  LEA.HI R4, R0, R19, RZ, 0x4 ;  /* 0x0000001300047211 */ /* 0x000fe200078f20ff */
[----:B------:R-:W-:Y:S01]  /*0c50*/  IMAD.HI R7, R3, 0x55555556, RZ ;  /* 0x5555555603077827 */ /* 0x000fe200078e02ff */
[----:B------:R-:W-:Y:S02]  /*0c60*/  LEA.HI R12, R13, R148, RZ, 0x1 ;  /* 0x000000940d0c7211 */ /* 0x000fe400078f08ff */
[----:B------:R-:W-:Y:S01]  /*0c70*/  SHF.R.S32.HI R5, RZ, 0x4, R4 ;  /* 0x00000004ff057819 */ /* 0x000fe20000011404 */
[----:B------:R-:W-:Y:S01]  /*0c80*/  IMAD.IADD R6, R19, 0x1, -R2 ;  /* 0x0000000113067824 */ /* 0x000fe200078e0a02 */
[----:B------:R-:W-:Y:S02]  /*0c90*/  LEA.HI R8, R7, R7, RZ, 0x1 ;  /* 0x0000000707087211 */ /* 0x000fe400078f08ff */
[----:B------:R-:W-:Y:S02]  /*0ca0*/  LOP3.LUT R15, R12, 0x7fffffe, RZ, 0xc0, !PT ;  /* 0x07fffffe0c0f7812 */ /* 0x000fe400078ec0ff */
[----:B------:R-:W-:Y:S01]  /*0cb0*/  SHF.R.S32.HI R7, RZ, 0x1f, R6 ;  /* 0x0000001fff077819 */ /* 0x000fe20000011406 */
[----:B------:R-:W-:Y:S01]  /*0cc0*/  IMAD R8, R8, -0x3, R3 ;  /* 0xfffffffd08087824 */ /* 0x000fe200078e0203 */
[----:B------:R-:W-:Y:S01]  /*0cd0*/  LEA.HI R2, R4, R5, RZ, 0x1 ;  /* 0x0000000504027211 */ /* 0x000fe200078f08ff */
[----:B------:R-:W-:Y:S01]  /*0ce0*/  IMAD.IADD R14, R148, 0x1, -R15 ;  /* 0x00000001940e7824 */ /* 0x000fe200078e0a0f */
[----:B------:R-:W-:-:S02]  /*0cf0*/  LEA.HI R12, R7, R6, RZ, 0x2 ;  /* 0x00000006070c7211 */ /* 0x000fc400078f10ff */
[----:B------:R-:W-:Y:S01]  /*0d00*/  LOP3.LUT R4, R4, 0xfffffff0, RZ, 0xc0, !PT ;  /* 0xfffffff004047812 */ /* 0x000fe200078ec0ff */
[----:B------:R-:W-:Y:S01]  /*0d10*/  IMAD R16, R5, 0x8, R14 ;  /* 0x0000000805107824 */ /* 0x000fe200078e020e */
[----:B------:R-:W-:Y:S02]  /*0d20*/  LOP3.LUT R3, R12, 0x7ffffffc, RZ, 0xc0, !PT ;  /* 0x7ffffffc0c037812 */ /* 0x000fe400078ec0ff */
[----:B------:R-:W-:Y:S01]  /*0d30*/  LEA.HI R14, R7, R6, RZ, 0x5 ;  /* 0x00000006070e7211 */ /* 0x000fe200078f28ff */
[----:B------:R-:W-:Y:S01]  /*0d40*/  IMAD.IADD R4, R19, 0x1, -R4 ;  /* 0x0000000113047824 */ /* 0x000fe200078e0a04 */
[----:B------:R-:W-:Y:S01]  /*0d50*/  LOP3.LUT R2, R2, 0x1ffffffe, RZ, 0xc0, !PT ;  /* 0x1ffffffe02027812 */ /* 0x000fe200078ec0ff */
[----:B------:R-:W-:Y:S01]  /*0d60*/  IMAD.IADD R6, R6, 0x1, -R3 ;  /* 0x0000000106067824 */ /* 0x000fe200078e0a03 */
[----:B------:R-:W-:Y:S01]  /*0d70*/  LOP3.LUT R13, R13, 0xfffffffe, RZ, 0xc0, !PT ;  /* 0xfffffffe0d0d7812 */ /* 0x000fe200078ec0ff */
[----:B------:R-:W-:Y:S01]  /*0d80*/  IMAD.SHL.U32 R16, R16, 0x20, RZ ;  /* 0x0000002010107824 */ /* 0x000fe200078e00ff */
[----:B------:R-:W-:Y:S01]  /*0d90*/  SHF.R.S32.HI R3, RZ, 0x1f, R4 ;  /* 0x0000001fff037819 */ /* 0x000fe20000011404 */
[----:B------:R-:W-:Y:S01]  /*0da0*/  IMAD.IADD R2, R5, 0x1, -R2 ;  /* 0x0000000105027824 */ /* 0x000fe200078e0a02 */
[----:B------:R0:W-:Y:S01]  /*0db0*/  STL [R1+0x60], R6 ;  /* 0x0000600601007387 */ /* 0x0001e20000100800 */
[-C--:B------:R-:W-:Y:S01]  /*0dc0*/  LEA.HI R5, R0, R19.reuse, RZ, 0x5 ;  /* 0x0000001300057211 */ /* 0x080fe200078f28ff */
[----:B------:R-:W-:Y:S01]  /*0dd0*/  IMAD.IADD R144, R19, 0x1, -R13 ;  /* 0x0000000113907824 */ /* 0x000fe200078e0a0d */
[--C-:B------:R-:W-:Y:S01]  /*0de0*/  SHF.R.S32.HI R13, RZ, 0x2, R12.reuse ;  /* 0x00000002ff0d7819 */ /* 0x100fe2000001140c */
[----:B------:R-:W-:Y:S01]  /*0df0*/  IMAD.SHL.U32 R2, R2, 0x8, RZ ;  /* 0x0000000802027824 */ /* 0x000fe200078e00ff */
[----:B------:R-:W-:Y:S01]  /*0e00*/  SHF.R.S32.HI R7, RZ, 0x5, R5 ;  /* 0x00000005ff077819 */ /* 0x000fe20000011405 */
[C---:B------:R-:W-:Y:S01]  /*0e10*/  IMAD.SHL.U32 R147, R144.reuse, 0x8, RZ ;  /* 0x0000000890937824 */ /* 0x040fe200078e00ff */
[----:B------:R-:W-:Y:S01]  /*0e20*/  SHF.R.S32.HI R12, RZ, 0x1f, R12 ;  /* 0x0000001fff0c7819 */ /* 0x000fe2000001140c */
[----:B------:R-:W-:Y:S01]  /*0e30*/  IMAD.SHL.U32 R144, R144, 0x4, RZ ;  /* 0x0000000490907824 */ /* 0x000fe200078e00ff */
[----:B------:R-:W-:Y:S01]  /*0e40*/  SHF.R.S32.HI R14, RZ, 0x5, R14 ;  /* 0x00000005ff0e7819 */ /* 0x000fe2000001140e */
[C---:B------:R-:W-:Y:S01]  /*0e50*/  VIADD R21, R147.reuse, 0x10 ;  /* 0x0000001093157836 */ /* 0x040fe20000000000 */
[----:B0-----:R-:W-:Y:S01]  /*0e60*/  LEA.HI R6, R0, R19, RZ, 0x2 ;  /* 0x0000001300067211 */ /* 0x001fe200078f10ff */
[----:B------:R-:W-:Y:S01]  /*0e70*/  VIADD R18, R147, 0x20 ;  /* 0x0000002093127836 */ /* 0x000fe20000000000 */
[-C--:B------:R-:W-:Y:S01]  /*0e80*/  LEA.HI R0, R3, R4.reuse, RZ, 0x3 ;  /* 0x0000000403007211 */ /* 0x080fe200078f18ff */
[----:B------:R-:W-:Y:S01]  /*0e90*/  IMAD R17, R7, 0x10, R4 ;  /* 0x0000001007117824 */ /* 0x000fe200078e0204 */
[----:B------:R-:W-:-:S02]  /*0ea0*/  LEA.HI R3, R3, R4, RZ, 0x2 ;  /* 0x0000000403037211 */ /* 0x000fc400078f10ff */
[--C-:B------:R-:W-:Y:S01]  /*0eb0*/  SHF.R.S32.HI R24, RZ, 0x2, R6.reuse ;  /* 0x00000002ff187819 */ /* 0x100fe20000011406 */
[----:B------:R-:W-:Y:S01]  /*0ec0*/  IMAD.SHL.U32 R0, R0, 0x10, RZ ;  /* 0x0000001000007824 */ /* 0x000fe200078e00ff */
[----:B------:R-:W-:Y:S01]  /*0ed0*/  SHF.R.S32.HI R15, RZ, 0x1f, R6 ;  /* 0x0000001fff0f7819 */ /* 0x000fe20000011406 */
[----:B------:R-:W-:Y:S01]  /*0ee0*/  IMAD.U32 R17, R17, 0x20, R2 ;  /* 0x0000002011117824 */ /* 0x000fe200078e0002 */
[----:B------:R-:W-:Y:S01]  /*0ef0*/  LOP3.LUT R5, R3, 0x7fffffc, RZ, 0xc0, !PT ;  /* 0x07fffffc03057812 */ /* 0x000fe200078ec0ff */
[----:B------:R-:W-:Y:S01]  /*0f00*/  STL [R1+0x70], R24 ;  /* 0x0000701801007387 */ /* 0x000fe20000100800 */
[----:B------:R-:W-:Y:S02]  /*0f10*/  LOP3.LUT R0, R0, 0x7fffff80, RZ, 0xc0, !PT ;  /* 0x7fffff8000007812 */ /* 0x000fe400078ec0ff */
[----:B------:R-:W-:Y:S01]  /*0f20*/  LEA.HI R15, R15, R24, RZ, 0x2 ;  /* 0x000000180f0f7211 */ /* 0x000fe200078f10ff */
[----:B------:R-:W-:Y:S01]  /*0f30*/  IMAD.IADD R5, R4, 0x1, -R5 ;  /* 0x0000000104057824 */ /* 0x000fe200078e0a05 */
[----:B------:R-:W-:Y:S01]  /*0f40*/  SHF.R.S32.HI R3, RZ, 0x2, R3 ;  /* 0x00000002ff037819 */ /* 0x000fe20000011403 */
[----:B------:R-:W-:Y:S01]  /*0f50*/  IMAD R0, R7, 0x100, R0 ;  /* 0x0000010007007824 */ /* 0x000fe200078e0200 */
[----:B------:R-:W-:-:S02]  /*0f60*/  LEA.HI R12, R12, R13, RZ, 0x3 ;  /* 0x0000000d0c0c7211 */ /* 0x000fc400078f18ff */
[----:B------:R-:W-:Y:S01]  /*0f70*/  LOP3.LUT R15, R15, 0xfffffffc, RZ, 0xc0, !PT ;  /* 0xfffffffc0f0f7812 */ /* 0x000fe200078ec0ff */
[----:B------:R-:W-:Y:S01]  /*0f80*/  IMAD R5, R5, 0x10, R0 ;  /* 0x0000001005057824 */ /* 0x000fe200078e0200 */
[----:B------:R-:W-:Y:S01]  /*0f90*/  LOP3.LUT R12, R12, 0xfffffff8, RZ, 0xc0, !PT ;  /* 0xfffffff80c0c7812 */ /* 0x000fe200078ec0ff */
[----:B------:R-:W-:Y:S01]  /*0fa0*/  IMAD.SHL.U32 R3, R3, 0x40, RZ ;  /* 0x0000004003037824 */ /* 0x000fe200078e00ff */
[----:B------:R-:W-:Y:S01]  /*0fb0*/  SHF.R.S32.HI R0, RZ, 0x1f, R21 ;  /* 0x0000001fff007819 */ /* 0x000fe20000011415 */
[----:B------:R-:W-:Y:S01]  /*0fc0*/  IMAD.IADD R20, R24, 0x1, -R15 ;  /* 0x0000000118147824 */ /* 0x000fe200078e0a0f */
[----:B------:R-:W-:Y:S01]  /*0fd0*/  LOP3.LUT R6, R6, 0x1ffffffc, RZ, 0xc0, !PT ;  /* 0x1ffffffc06067812 */ /* 0x000fe200078ec0ff */
[----:B------:R-:W-:Y:S01]  /*0fe0*/  IMAD.IADD R13, R13, 0x1, -R12 ;  /* 0x000000010d0d7824 */ /* 0x000fe200078e0a0c */
[CC--:B------:R-:W-:Y:S02]  /*0ff0*/  LEA.HI R4, R0.reuse, R21.reuse, RZ, 0x3 ;  /* 0x0000001500047211 */ /* 0x0c0fe400078f18ff */
[----:B------:R-:W-:Y:S01]  /*1000*/  LEA.HI R7, R0, R21, RZ, 0x5 ;  /* 0x0000001500077211 */ /* 0x000fe200078f28ff */
[----:B------:R-:W-:Y:S01]  /*1010*/  IMAD.SHL.U32 R0, R20, 0x40, RZ ;  /* 0x0000004014007824 */ /* 0x000fe200078e00ff */
[----:B------:R-:W-:Y:S01]  /*1020*/  LOP3.LUT R3, R3, 0x40, RZ, 0xc0, !PT ;  /* 0x0000004003037812 */ /* 0x000fe200078ec0ff */
[----:B------:R-:W-:Y:S01]  /*1030*/  STL [R1+0x84], R20 ;  /* 0x0000841401007387 */ /* 0x000fe20000100800 */
[----:B------:R-:W-:Y:S01]  /*1040*/  SHF.R.S32.HI R12, RZ, 0x1f, R18 ;  /* 0x0000001fff0c7819 */ /* 0x000fe20000011412 */
[----:B------:R-:W-:Y:S01]  /*1050*/  IMAD R13, R14, 0x10, R13 ;  /* 0x000000100e0d7824 */ /* 0x000fe200078e020d */
[----:B------:R-:W-:Y:S01]  /*1060*/  LOP3.LUT R2, R3, 0x8, R2, 0xf8, !PT ;  /* 0x0000000803027812 */ /* 0x000fe200078ef802 */
[----:B------:R-:W-:Y:S01]  /*1070*/  STL [R1+0x34], R16 ;  /* 0x0000341001007387 */ /* 0x000fe20000100800 */
[----:B------:R-:W-:Y:S01]  /*1080*/  LEA.HI R15, R12, R18, RZ, 0x3 ;  /* 0x000000120c0f7211 */ /* 0x000fe200078f18ff */
[----:B------:R-:W-:Y:S01]  /*1090*/  IMAD.IADD R6, R19, 0x1, -R6 ;  /* 0x0000000113067824 */ /* 0x000fe200078e0a06 */
[----:B------:R-:W-:-:S02]  /*10a0*/  LOP3.LUT R0, R0, 0xc0, RZ, 0xc0, !PT ;  /* 0x000000c000007812 */ /* 0x000fc400078ec0ff */
[----:B------:R-:W-:Y:S01]  /*10b0*/  SHF.R.U32.HI R3, RZ, 0x3, R3 ;  /* 0x00000003ff037819 */ /* 0x000fe20000011603 */
[----:B------:R-:W-:Y:S01]  /*10c0*/  IMAD.SHL.U32 R6, R6, 0x8, RZ ;  /* 0x0000000806067824 */ /* 0x000fe200078e00ff */
[----:B------:R-:W-:Y:S01]  /*10d0*/  LEA.HI R12, R12, R18, RZ, 0x5 ;  /* 0x000000120c0c7211 */ /* 0x000fe200078f28ff */
[----:B------:R0:W-:Y:S01]  /*10e0*/  STL [R1+0x2c], R0 ;  /* 0x00002c0001007387 */ /* 0x0001e20000100800 */
[----:B------:R-:W-:Y:S02]  /*10f0*/  SHF.R.S32.HI R7, RZ, 0x5, R7 ;  /* 0x00000005ff077819 */ /* 0x000fe40000011407 */
[----:B------:R-:W-:Y:S01]  /*1100*/  LOP3.LUT R4, R0, 0x18, R4, 0xf8, !PT ;  /* 0x0000001800047812 */ /* 0x000fe200078ef804 */
[----:B------:R-:W-:Y:S01]  /*1110*/  STL [R1+0x90], R17 ;  /* 0x0000901101007387 */ /* 0x000fe20000100800 */
[----:B------:R-:W-:Y:S01]  /*1120*/  SHF.R.U32.HI R18, RZ, 0x3, R0 ;  /* 0x00000003ff127819 */ /* 0x000fe20000011600 */
[----:B------:R-:W-:Y:S01]  /*1130*/  IMAD R7, R7, 0x1800, R16 ;  /* 0x0000180007077824 */ /* 0x000fe200078e0210 */
[----:B------:R-:W-:-:S02]  /*1140*/  LOP3.LUT R2, R2, R3, RZ, 0x3c, !PT ;  /* 0x0000000302027212 */ /* 0x000fc400078e3cff */
[----:B------:R-:W-:Y:S01]  /*1150*/  SHF.R.S32.HI R12, RZ, 0x5, R12 ;  /* 0x00000005ff0c7819 */ /* 0x000fe2000001140c */
[----:B------:R-:W-:Y:S01]  /*1160*/  STL [R1+0x30], R18 ;  /* 0x0000301201007387 */ /* 0x000fe20000100800 */
[----:B------:R-:W-:Y:S01]  /*1170*/  LOP3.LUT R15, R0, 0x18, R15, 0xf8, !PT ;  /* 0x00000018000f7812 */ /* 0x000fe200078ef80f */
[----:B------:R-:W-:Y:S01]  /*1180*/  IMAD.IADD R5, R2, 0x1, R5 ;  /* 0x0000000102057824 */ /* 0x000fe200078e0205 */
[-C--:B------:R-:W-:Y:S01]  /*1190*/  LOP3.LUT R4, R4, R18.reuse, RZ, 0x3c, !PT ;  /* 0x0000001204047212 */ /* 0x080fe200078e3cff */
[----:B------:R-:W-:Y:S01]  /*11a0*/  IMAD R12, R12, 0x1800, R16 ;  /* 0x000018000c0c7824 */ /* 0x000fe200078e0210 */
[----:B0-----:R-:W-:Y:S01]  /*11b0*/  LOP3.LUT R0, R0, 0x8, R147, 0xf8, !PT ;  /* 0x0000000800007812 */ /* 0x001fe200078ef893 */
[----:B------:R-:W-:Y:S01]  /*11c0*/  IMAD R2, R8, 0x40, R13 ;  /* 0x0000004008027824 */ /* 0x000fe200078e020d */
[-C--:B------:R-:W-:Y:S01]  /*11d0*/  LOP3.LUT R15, R15, R18.reuse, RZ, 0x3c, !PT ;  /* 0x000000120f0f7212 */ /* 0x080fe200078e3cff */
[----:B------:R-:W-:Y:S01]  /*11e0*/  IMAD.IADD R4, R7, 0x1, R4 ;  /* 0x0000000107047824 */ /* 0x000fe200078e0204 */
[----:B------:R-:W-:Y:S01]  /*11f0*/  LOP3.LUT R0, R0, R18, RZ, 0x3c, !PT ;  /* 0x0000001200007212 */ /* 0x000fe200078e3cff */
[----:B------:R-:W-:Y:S01]  /*1200*/  STL [R1+0x44], R9 ;  /* 0x0000440901007387 */ /* 0x000fe20000100800 */
[----:B------:R-:W-:-:S02]  /*1210*/  IMAD R23, R5, 0x2, R22 ;  /* 0x0000000205177824 */ /* 0x000fc400078e0216 */
[----:B------:R-:W-:Y:S01]  /*1220*/  IMAD.IADD R12, R12, 0x1, R15 ;  /* 0x000000010c0c7824 */ /* 0x000fe200078e020f */
[----:B------:R0:W-:Y:S01]  /*1230*/  STL [R1+0x64], R2 ;  /* 0x0000640201007387 */ /* 0x0001e20000100800 */
[----:B------:R-:W-:-:S03]  /*1240*/  IMAD.IADD R3, R16, 0x1, R0 ;  /* 0x0000000110037824 */ /* 0x000fc600078e0200 */
[----:B------:R1:W-:Y:S01]  /*1250*/  STL [R1+0x48], R10 ;  /* 0x0000480a01007387 */ /* 0x0003e20000100800 */
[----:B------:R-:W-:-:S03]  /*1260*/  LEA R0, R12, UR61, 0x1 ;  /* 0x0000003d0c007c11 */ /* 0x000fc6000f8e08ff */
[----:B------:R1:W-:Y:S01]  /*1270*/  STL [R1+0x4c], R11 ;  /* 0x00004c0b01007387 */ /* 0x0003e20000100800 */
[----:B0-----:R-:W-:Y:S01]  /*1280*/  IMAD.U32 R2, RZ, RZ, UR4 ;  /* 0x00000004ff027e24 */ /* 0x001fe2000f8e00ff */
[----:B------:R-:W-:Y:S02]  /*1290*/  SHF.R.S32.HI R2, RZ, 0x1f, R148 ;  /* 0x0000001fff027819 */ /* 0x000fe40000011494 */
[----:B------:R1:W-:Y:S01]  /*12a0*/  STL [R1+0x7c], RZ ;  /* 0x00007cff01007387 */ /* 0x0003e20000100800 */
[----:B------:R-:W-:-:S03]  /*12b0*/  LEA R2, R4, UR61, 0x1 ;  /* 0x0000003d04027c11 */ /* 0x000fc6000f8e08ff */
[----:B------:R1:W-:Y:S04]  /*12c0*/  STL [R1+0x28], RZ ;  /* 0x000028ff01007387 */ /* 0x0003e80000100800 */
[----:B------:R1:W-:Y:S04]  /*12d0*/  STL [R1+0x24], RZ ;  /* 0x000024ff01007387 */ /* 0x0003e80000100800 */
[----:B------:R1:W-:Y:S04]  /*12e0*/  STL [R1+0x58], R6 ;  /* 0x0000580601007387 */ /* 0x0003e80000100800 */
[----:B------:R1:W-:Y:S04]  /*12f0*/  STL [R1+0x5c], R3 ;  /* 0x00005c0301007387 */ /* 0x0003e80000100800 */
[----:B------:R1:W-:Y:S04]  /*1300*/  STL [R1+0x8c], R2 ;  /* 0x00008c0201007387 */ /* 0x0003e80000100800 */
[----:B------:R1:W-:Y:S02]  /*1310*/  STL [R1+0x88], R0 ;  /* 0x0000880001007387 */ /* 0x0003e40000100800 */
.L_x_10268:
[----:B-12---:R-:W2:Y:S01]  /*1320*/  LDL.LU R0, [R1+0x4c] ;  /* 0x00004c0001007983 */ /* 0x006ea20000300800 */
[----:B------:R-:W2:Y:S01]  /*1330*/  LDC.64 R2, c[0x0][0xc60] ;  /* 0x00031800ff027b82 */ /* 0x000ea20000000a00 */
[----:B------:R-:W-:Y:S01]  /*1340*/  ULDC.64 UR4, c[0x0][0x208] ;  /* 0x0000820000047ab9 */ /* 0x000fe20000000a00 */
[----:B--2---:R-:W-:-:S05]  /*1350*/  IMAD.WIDE R2, R0, 0x4, R2 ;  /* 0x0000000400027825 */ /* 0x004fca00078e0202 */
[----:B0----5:R0:W2:Y:S01]  /*1360*/  LDG.E R11, desc[UR4][R2.64] ;  /* 0x00000004020b7981 */ /* 0x0210a2000c1e1900 */
[----:B------:R-:W-:Y:S05]  /*1370*/  YIELD ;  /* 0x0000000000007946 */ /* 0x000fea0003800000 */
[----:B------:R-:W-:Y:S01]  /*1380*/  ULDC.64 UR4, c[0x0][0xa28] ;  /* 0x00028a0000047ab9 */ /* 0x000fe20000000a00 */
[----:B------:R-:W-:Y:S01]  /*1390*/  ULDC.64 UR8, c[0x0][0xa18] ;  /* 0x0002860000087ab9 */ /* 0x000fe20000000a00 */
[----:B------:R-:W-:Y:S01]  /*13a0*/  ISETP.NE.U32.AND P1, PT, RZ, UR4, PT ;  /* 0x00000004ff007c0c */ /* 0x000fe2000bf25070 */
[----:B------:R-:W-:Y:S01]  /*13b0*/  ULDC.64 UR10, c[0x0][0x208] ;  /* 0x00008200000a7ab9 */ /* 0x000fe20000000a00 */
[----:B0-----:R-:W-:Y:S01]  /*13c0*/  IMAD.MOV.U32 R3, RZ, RZ, RZ ;  /* 0x000000ffff037224 */ /* 0x001fe200078e00ff */
[----:B------:R-:W-:Y:S01]  /*13d0*/  ULDC.64 UR6, c[0x0][0xa08] ;  /* 0x0002820000067ab9 */ /* 0x000fe20000000a00 */
[----:B------:R-:W-:Y:S01]  /*13e0*/  ISETP.NE.AND.EX P1, PT, RZ, UR5, PT, P1 ;  /* 0x00000005ff007c0c */ /* 0x000fe2000bf25310 */
[----:B------:R-:W-:Y:S01]  /*13f0*/  IMAD.MOV.U32 R73, RZ, RZ, RZ ;  /* 0x000000ffff497224 */ /* 0x000fe200078e00ff */
[----:B------:R-:W-:-:S04]  /*1400*/  ISETP.NE.U32.AND P0, PT, RZ, UR6, PT ;  /* 0x00000006ff007c0c */ /* 0x000fc8000bf05070 */
[----:B------:R-:W-:Y:S02]  /*1410*/  ISETP.NE.AND.EX P0, PT, RZ, UR7, PT, P0 ;  /* 0x00000007ff007c0c */ /* 0x000fe4000bf05300 */
[----:B--2---:R-:W-:Y:S01]  /*1420*/  SHF.R.S32.HI R0, RZ, 0x1f, R11 ;  /* 0x0000001fff007819 */ /* 0x004fe2000001140b */
[----:B------:R-:W-:-:S04]  /*1430*/  IMAD.SHL.U32 R25, R11, 0x4, RZ ;  /* 0x000000040b197824 */ /* 0x000fc800078e00ff */
        /* <DEDUP_REMOVED lines=10> */
[----:B------:R-:W-:Y:S01]  /*14e0*/  ULDC.64 UR4, c[0x0][0x3f8] ;  /* 0x0000fe0000047ab9 */ /* 0x000fe20000000a00 */
[----:B------:R-:W-:-:S10]  /*14f0*/  IADD3.X R9, R26, UR7, RZ, P3, !PT ;  /* 0x000000071a097c10 */ /* 0x000fd40009ffe4ff */
[----:B------:R-:W-:Y:S01]  /*1500*/  @P2 IADD3 R6, P1, R25, UR8, RZ ;  /* 0x0000000819062c10 */ /* 0x000fe2000ff3e0ff */
[----:B------:R-:W-:Y:S01]  /*1510*/  UISETP.NE.U32.AND UP0, UPT, UR4, URZ, UPT ;  /* 0x0000003f0400728c */ /* 0x000fe2000bf05070 */
[----:B------:R0:W5:Y:S02]  /*1520*/  @P0 LDG.E R73, desc[UR10][R8.64] ;  /* 0x0000000a08490981 */ /* 0x000164000c1e1900 */
[----:B------:R-:W-:Y:S01]  /*1530*/  @P2 IADD3.X R7, R26, UR9, RZ, P1, !PT ;  /* 0x000000091a072c10 */ /* 0x000fe20008ffe4ff */
[----:B------:R-:W-:-:S04]  /*1540*/  ULDC UR4, c[0x0][0x404] ;  /* 0x0001010000047ab9 */ /* 0x000fc80000000800 */
[----:B------:R-:W2:Y:S01]  /*1550*/  @P2 LDG.E R10, desc[UR10][R6.64] ;  /* 0x0000000a060a2981 */ /* 0x000ea2000c1e1900 */
        /* <DEDUP_REMOVED lines=8> */
[----:B--2---:R0:W-:Y:S01]  /*15e0*/  STL [R1+0x50], R10 ;  /* 0x0000500a01007387 */ /* 0x0041e20000100800 */
[----:B------:R-:W-:Y:S05]  /*15f0*/  @P2 BRA `(.L_x_10117) ;  /* 0x00000000002c2947 */ /* 0x000fea0003800000 */
[----:B------:R-:W-:Y:S02]  /*1600*/  ULDC.64 UR4, c[0x0][0xa00] ;  /* 0x0002800000047ab9 */ /* 0x000fe40000000a00 */
[----:B------:R-:W-:-:S04]  /*1610*/  ISETP.NE.U32.AND P1, PT, RZ, UR4, PT ;  /* 0x00000004ff007c0c */ /* 0x000fc8000bf25070 */
[----:B------:R-:W-:-:S13]  /*1620*/  ISETP.NE.AND.EX P1, PT, RZ, UR5, PT, P1 ;  /* 0x00000005ff007c0c */ /* 0x000fda000bf25310 */
[----:B------:R-:W-:Y:S05]  /*1630*/  @!P1 BRA `(.L_x_10117) ;  /* 0x00000000001c9947 */ /* 0x000fea0003800000 */
[----:B0-----:R-:W0:Y:S01]  /*1640*/  LDC.64 R4, c[0x0][0xa00] ;  /* 0x00028000ff047b82 */ /* 0x001e220000000a00 */
[----:B------:R-:W-:Y:S01]  /*1650*/  ULDC.64 UR4, c[0x0][0x208] ;  /* 0x0000820000047ab9 */ /* 0x000fe20000000a00 */
[----:B0-----:R-:W-:-:S05]  /*1660*/  IMAD.WIDE R4, R19, 0x4, R4 ;  /* 0x0000000413047825 */ /* 0x001fca00078e0204 */
[----:B------:R-:W2:Y:S04]  /*1670*/  LDG.E R0, desc[UR4][R4.64] ;  /* 0x0000000404007981 */ /* 0x000ea8000c1e1900 */
[----:B------:R-:W2:Y:S02]  /*1680*/  LDG.E R7, desc[UR4][R4.64+0x4] ;  /* 0x0000040404077981 */ /* 0x000ea4000c1e1900 */
[----:B--2---:R-:W-:-:S05]  /*1690*/  IMAD.IADD R10, R7, 0x1, -R0 ;  /* 0x00000001070a7824 */ /* 0x004fca00078e0a00 */
[----:B------:R1:W-:Y:S02]  /*16a0*/  STL [R1+0x50], R10 ;  /* 0x0000500a01007387 */ /* 0x0003e40000100800 */
.L_x_10117:
[----:B0-----:R-:W2:Y:S01]  /*16b0*/  LDL R11, [R1+0x44] ;  /* 0x00004400010b7983 */ /* 0x001ea20000100800 */
[----:B------:R-:W-:-:S03]  /*16c0*/  ULDC.64 UR4, c[0x0][0xa20] ;  /* 0x0002880000047ab9 */ /* 0x000fc60000000a00 */
[----:B------:R-:W3:Y:S01]  /*16d0*/  LDL R28, [R1+0x48] ;  /* 0x00004800011c7983 */ /* 0x000ee20000100800 */
[----:B------:R-:W-:-:S04]  /*16e0*/  ISETP.NE.U32.AND P1, PT, RZ, UR4, PT ;  /* 0x00000004ff007c0c */ /* 0x000fc8000bf25070 */
[----:B------:R-:W-:Y:S01]  /*16f0*/  ISETP.NE.AND.EX P1, PT, RZ, UR5, PT, P1 ;  /* 0x00000005ff007c0c */ /* 0x000fe2000bf25310 */
[----:B--2---:R0:W-:Y:S04]  /*1700*/  STL [R1+0x80], R11 ;  /* 0x0000800b01007387 */ /* 0x0041e80000100800 */
[----:B---3--:R0:W-:Y:S08]  /*1710*/  STL [R1+0x78], R28 ;  /* 0x0000781c01007387 */ /* 0x0081f00000100800 */
[----:B------:R-:W-:Y:S05]  /*1720*/  @!P1 BRA `(.L_x_10118) ;  /* 0x0000000000149947 */ /* 0x000fea0003800000 */
[----:B------:R-:W-:Y:S01]  /*1730*/  IADD3 R4, P0, R25, UR4, RZ ;  /* 0x0000000419047c10 */ /* 0x000fe2000ff1e0ff */
[----:B------:R-:W-:-:S03]  /*1740*/  ULDC.64 UR6, c[0x0][0x208] ;  /* 0x0000820000067ab9 */ /* 0x000fc60000000a00 */
[----:B------:R-:W-:-:S05]  /*1750*/  IADD3.X R5, R26, UR5, RZ, P0, !PT ;  /* 0x000000051a057c10 */ /* 0x000fca00087fe4ff */
[----:B------:R2:W5:Y:S01]  /*1760*/  LDG.E R24, desc[UR6][R4.64] ;  /* 0x0000000604187981 */ /* 0x000562000c1e1900 */
[----:B------:R-:W-:Y:S05]  /*1770*/  BRA `(.L_x_10119) ;  /* 0x0000000000147947 */ /* 0x000fea0003800000 */
.L_x_10118:
[----:B------:R-:W-:Y:S05]  /*1780*/  @!P0 BRA `(.L_x_10119) ;  /* 0x0000000000108947 */ /* 0x000fea0003800000 */
[----:B------:R-:W-:Y:S02]  /*1790*/  ULDC.64 UR4, c[0x0][0x208] ;  /* 0x0000820000047ab9 */ /* 0x000fe40000000a00 */
[----:B------:R-:W2:Y:S04]  /*17a0*/  LDG.E R5, desc[UR4][R8.64] ;  /* 0x0000000408057981 */ /* 0x000ea8000c1e1900 */
[----:B------:R-:W2:Y:S02]  /*17b0*/  LDG.E R24, desc[UR4][R8.64+0x4] ;  /* 0x0000040408187981 */ /* 0x000ea4000c1e1900 */
[----:B--2---:R-:W-:-:S07]  /*17c0*/  IMAD.IADD R24, R24, 0x1, -R5 ;  /* 0x0000000118187824 */ /* 0x004fce00078e0a05 */
.L_x_10119:
[----:B------:R-:W-:Y:S01]  /*17d0*/  ULDC.64 UR4, c[0x0][0xa10] ;  /* 0x0002840000047ab9 */ /* 0x000fe20000000a00 */
[----:B------:R-:W-:Y:S01]  /*17e0*/  ULDC.64 UR6, c[0x0][0x208] ;  /* 0x0000820000067ab9 */ /* 0x000fe20000000a00 */
[----:B------:R-:W-:-:S04]  /*17f0*/  ISETP.NE.U32.AND P0, PT, RZ, UR4, PT ;  /* 0x00000004ff007c0c */ /* 0x000fc8000bf05070 */
[----:B------:R-:W-:Y:S01]  /*1800*/  ISETP.NE.AND.EX P0, PT, RZ, UR5, PT, P0 ;  /* 0x00000005ff007c0c */ /* 0x000fe2000bf05300 */
[----:B------:R-:W-:Y:S01]  /*1810*/  IMAD.MOV.U32 R8, RZ, RZ, 0xc0 ;  /* 0x000000c0ff087424 */ /* 0x000fe200078e00ff */
[----:B------:R-:W-:-:S11]  /*1820*/  ULDC.64 UR4, c[0x0][0xa30] ;  /* 0x00028c0000047ab9 */ /* 0x000fd60000000a00 */
[----:B--2---:R-:W2:Y:S02]  /*1830*/  @P0 LDC.64 R4, c[0x0][0xa10] ;  /* 0x00028400ff040b82 */ /* 0x004ea40000000a00 */
[----:B--2---:R-:W-:-:S05]  /*1840*/  @P0 IMAD.WIDE R4, R19, 0x4, R4 ;  /* 0x0000000413040825 */ /* 0x004fca00078e0204 */
[----:B------:R-:W2:Y:S04]  /*1850*/  @P0 LDG.E R0, desc[UR6][R4.64] ;  /* 0x0000000604000981 */ /* 0x000ea8000c1e1900 */
[----:B------:R-:W2:Y:S01]  /*1860*/  @P0 LDG.E R9, desc[UR6][R4.64+0x4] ;  /* 0x0000040604090981 */ /* 0x000ea2000c1e1900 */
[----:B------:R-:W-:Y:S01]  /*1870*/  ISETP.NE.U32.AND P1, PT, RZ, UR4, PT ;  /* 0x00000004ff007c0c */ /* 0x000fe2000bf25070 */
[----:B-----5:R-:W-:-:S03]  /*1880*/  IMAD.MOV.U32 R102, RZ, RZ, R24 ;  /* 0x000000ffff667224 */ /* 0x020fc600078e0018 */
[----:B------:R-:W-:-:S13]  /*1890*/  ISETP.NE.AND.EX P1, PT, RZ, UR5, PT, P1 ;  /* 0x00000005ff007c0c */ /* 0x000fda000bf25310 */
[----:B------:R-:W-:-:S04]  /*18a0*/  @P1 IADD3 R6, P2, R25, UR4, RZ ;  /* 0x0000000419061c10 */ /* 0x000fc8000ff5e0ff */
[----:B------:R-:W-:-:S05]  /*18b0*/  @P1 IADD3.X R7, R26, UR5, RZ, P2, !PT ;  /* 0x000000051a071c10 */ /* 0x000fca00097fe4ff */
[----:B------:R3:W5:Y:S01]  /*18c0*/  @P1 LDG.E R102, desc[UR6][R6.64] ;  /* 0x0000000606661981 */ /* 0x000762000c1e1900 */
[----:B--2---:R-:W-:Y:S02]  /*18d0*/  @P0 IMAD.IADD R2, R9, 0x1, -R0 ;  /* 0x0000000109020824 */ /* 0x004fe400078e0a00 */
[----:B------:R-:W-:Y:S02]  /*18e0*/  IMAD.IADD R9, R24, 0x1, -R3 ;  /* 0x0000000118097824 */ /* 0x000fe400078e0a03 */
[----:B------:R-:W-:Y:S02]  /*18f0*/  IMAD R3, R11, R8, 0x14f ;  /* 0x0000014f0b037424 */ /* 0x000fe400078e0208 */
[----:B------:R-:W-:Y:S02]  /*1900*/  IMAD.IADD R4, R9, 0x1, R2 ;  /* 0x0000000109047824 */ /* 0x000fe400078e0202 */
[----:B------:R-:W-:Y:S02]  /*1910*/  IMAD.MOV R16, RZ, RZ, -R9 ;  /* 0x000000ffff107224 */ /* 0x000fe400078e0a09 */
[C---:B------:R-:W-:Y:S01]  /*1920*/  VIADD R0, R4.reuse, 0x8f ;  /* 0x0000008f04007836 */ /* 0x040fe20000000000 */
[----:B------:R-:W-:Y:S01]  /*1930*/  IADD3 R3, R4, R3, -R10 ;  /* 0x0000000304037210 */ /* 0x000fe20007ffe80a */
[----:B------:R2:W-:Y:S01]  /*1940*/  STL [R1+0x54], R4 ;  /* 0x0000540401007387 */ /* 0x0005e20000100800 */
[----:B------:R-:W-:Y:S01]  /*1950*/  VIMNMX R16, RZ, R16, !PT ;  /* 0x00000010ff107248 */ /* 0x000fe20007fe0100 */
[----:B------:R-:W-:-:S04]  /*1960*/  IMAD.HI R0, R0, 0x38e38e39, RZ ;  /* 0x38e38e3900007827 */ /* 0x000fc800078e02ff */
[----:B--2---:R-:W-:Y:S01]  /*1970*/  IMAD.HI R4, R3, 0x38e38e39, RZ ;  /* 0x38e38e3903047827 */ /* 0x004fe200078e02ff */
        /* <DEDUP_REMOVED lines=17> */
[----:B---3--:R-:W-:Y:S05]  /*1a90*/  @!P1 BRA `(.L_x_10120) ;  /* 0x0000005400709947 */ /* 0x008fea0003800000 */
        /* <DEDUP_REMOVED lines=8> */
[----:B------:R2:W3:Y:S01]  /*1b20*/  LDC.64 R14, c[0x4][R0] ;  /* 0x01000000000e7b82 */ /* 0x0004e20000000a00 */
[----:B------:R-:W-:Y:S01]  /*1b30*/  IMAD.U32 R5, RZ, RZ, UR5 ;  /* 0x00000005ff057e24 */ /* 0x000fe2000f8e00ff */
[----:B------:R-:W-:Y:S01]  /*1b40*/  ULDC.64 UR4, c[0x4][0x1c0] ;  /* 0x0100700000047ab9 */ /* 0x000fe20000000a00 */
[----:B-1----:R-:W-:Y:S02]  /*1b50*/  IMAD.U32 R10, RZ, RZ, UR6 ;  /* 0x00000006ff0a7e24 */ /* 0x002fe4000f8e00ff */
[----:B------:R-:W-:Y:S02]  /*1b60*/  IMAD.U32 R6, RZ, RZ, UR4 ;  /* 0x00000004ff067e24 */ /* 0x000fe4000f8e00ff */
[----:B------:R-:W-:-:S02]  /*1b70*/  IMAD.U32 R7, RZ, RZ, UR5 ;  /* 0x00000005ff077e24 */ /* 0x000fc4000f8e00ff */
[----:B0-----:R-:W-:Y:S02]  /*1b80*/  IMAD.U32 R11, RZ, RZ, UR7 ;  /* 0x00000007ff0b7e24 */ /* 0x001fe4000f8e00ff */
[----:B------:R-:W-:Y:S02]  /*1b90*/  IMAD.MOV.U32 R8, RZ, RZ, 0x70 ;  /* 0x00000070ff087424 */ /* 0x000fe400078e00ff */
[----:B------:R-:W-:Y:S02]  /*1ba0*/  IMAD.MOV.U32 R12, RZ, RZ, 0x1 ;  /* 0x00000001ff0c7424 */ /* 0x000fe400078e00ff */
[----:B--2---:R-:W-:-:S07]  /*1bb0*/  IMAD.MOV.U32 R13, RZ, RZ, RZ ;  /* 0x000000ffff0d7224 */ /* 0x004fce00078e00ff */
[----:B------:R-:W-:-:S07]  /*1bc0*/  LEPC R20, `(.L_x_10122) ;  /* 0x000000001014794e */ /* 0x000fce0000000000 */
[----:B---3-5:R-:W-:Y:S05]  /*1bd0*/  CALL.ABS.NOINC R14 ;  /* 0x000000000e007343 */ /* 0x028fea0003c00000 */
.L_x_10122:
[----:B------:R-:W-:Y:S05]  /*1be0*/  BSYNC B6 ;  /* 0x0000000000067941 */ /* 0x000fea0003800000 */
.L_x_10121:
        /* <DEDUP_REMOVED lines=20> */
.L_x_10124:
[----:B------:R-:W-:Y:S05]  /*1d30*/  BSYNC B6 ;  /* 0x0000000000067941 */ /* 0x000fea0003800000 */
.L_x_10123:
[----:B------:R-:W-:Y:S01]  /*1d40*/  ULDC.64 UR4, c[0x0][0x9f8] ;  /* 0x00027e0000047ab9 */ /* 0x000fe20000000a00 */
[----:B------:R-:W-:Y:S01]  /*1d50*/  ULDC.64 UR6, c[0x0][0x208] ;  /* 0x0000820000067ab9 */ /* 0x000fe20000000a00 */
[----:B------:R-:W-:Y:S01]  /*1d60*/  ISETP.NE.U32.AND P0, PT, RZ, UR4, PT ;  /* 0x00000004ff007c0c */ /* 0x000fe2000bf05070 */
[----:B------:R-:W2:Y:S01]  /*1d70*/  LDC R0, c[0x0][0x428] ;  /* 0x00010a00ff007b82 */ /* 0x000ea20000000800 */
[----:B------:R-:W-:Y:S01]  /*1d80*/  IMAD.MOV.U32 R3, RZ, RZ, R28 ;  /* 0x000000ffff037224 */ /* 0x000fe200078e001c */
[----:B------:R-:W3:Y:S01]  /*1d90*/  LDL R34, [R1+0x2c] ;  /* 0x00002c0001227983 */ /* 0x000ee20000100800 */
[----:B------:R-:W-:Y:S01]  /*1da0*/  ISETP.NE.AND.EX P0, PT, RZ, UR5, PT, P0 ;  /* 0x00000005ff007c0c */ /* 0x000fe2000bf05300 */
[----:B------:R-:W-:Y:S02]  /*1db0*/  IMAD.IADD R73, R73, 0x1, R24 ;  /* 0x0000000149497824 */ /* 0x000fe400078e0218 */
[----:B------:R-:W4:Y:S02]  /*1dc0*/  LDL R33, [R1+0x34] ;  /* 0x0000340001217983 */ /* 0x000f240000100800 */
[----:B------:R-:W1:Y:S02]  /*1dd0*/  LDC R101, c[0x0][0x3d4] ;  /* 0x0000f500ff657b82 */ /* 0x000e640000000800 */
[----:B------:R-:W4:Y:S06]  /*1de0*/  LDL R32, [R1+0x30] ;  /* 0x0000300001207983 */ /* 0x000f2c0000100800 */
[----:B------:R-:W-:Y:S01]  /*1df0*/  @P0 IADD3 R4, P1, R25, UR4, RZ ;  /* 0x0000000419040c10 */ /* 0x000fe2000ff3e0ff */
[----:B------:R-:W1:Y:S01]  /*1e00*/  LDC.64 R64, c[0x0][0x3e8] ;  /* 0x0000fa00ff407b82 */ /* 0x000e620000000a00 */
[----:B------:R-:W-:-:S07]  /*1e10*/  SHF.R.S32.HI R7, RZ, 0x1f, R73 ;  /* 0x0000001fff077819 */ /* 0x000fce0000011449 */
[----:B------:R-:W1:Y:S01]  /*1e20*/  LDC.64 R70, c[0x0][0x3d8] ;  /* 0x0000f600ff467b82 */ /* 0x000e620000000a00 */
[----:B------:R-:W-:Y:S01]  /*1e30*/  @P0 IADD3.X R5, R26, UR5, RZ, P1, !PT ;  /* 0x000000051a050c10 */ /* 0x000fe20008ffe4ff */
[----:B------:R-:W-:Y:S01]  /*1e40*/  ULDC.64 UR4, c[0x0][0x2f8] ;  /* 0x0000be0000047ab9 */ /* 0x000fe20000000a00 */
[----:B------:R-:W-:Y:S01]  /*1e50*/  VIADD R31, R147, 0x20 ;  /* 0x00000020931f7836 */ /* 0x000fe20000000000 */
[----:B------:R-:W3:Y:S04]  /*1e60*/  LDL.LU R30, [R1] ;  /* 0x00000000011e7983 */ /* 0x000ee80000300800 */
[----:B------:R0:W4:Y:S01]  /*1e70*/  @P0 LDG.E R19, desc[UR6][R4.64] ;  /* 0x0000000604130981 */ /* 0x000122000c1e1900 */
[----:B--2---:R-:W-:Y:S01]  /*1e80*/  ISETP.NE.AND P0, PT, R0, 0x1, PT ;  /* 0x000000010000780c */ /* 0x004fe20003f05270 */
[----:B------:R-:W2:Y:S01]  /*1e90*/  LDC.64 R26, c[0x0][0x2f0] ;  /* 0x0000bc00ff1a7b82 */ /* 0x000ea20000000a00 */
[----:B------:R-:W-:-:S11]  /*1ea0*/  ULDC.64 UR6, c[0x0][0xa08] ;  /* 0x0002820000067ab9 */ /* 0x000fd60000000a00 */
[----:B------:R-:W1:Y:S08]  /*1eb0*/  @P0 LDC R0, c[0x0][0x42c] ;  /* 0x00010b00ff000b82 */ /* 0x000e700000000800 */
[----:B------:R-:W1:Y:S01]  /*1ec0*/  @P0 LDC R9, c[0x0][0x430] ;  /* 0x00010c00ff090b82 */ /* 0x000e620000000800 */
[-C--:B--2---:R-:W-:Y:S02]  /*1ed0*/  IMAD R6, R7, R26.reuse, RZ ;  /* 0x0000001a07067224 */ /* 0x084fe400078e02ff */
[----:B0-----:R-:W-:-:S04]  /*1ee0*/  IMAD.WIDE.U32 R4, R73, R26, RZ ;  /* 0x0000001a49047225 */ /* 0x001fc800078e00ff */
[----:B-1----:R-:W-:Y:S02]  /*1ef0*/  @P0 IMAD.HI.U32 R0, R28, R0, RZ ;  /* 0x000000001c000227 */ /* 0x002fe400078e00ff */
[----:B------:R-:W0:Y:S03]  /*1f00*/  S2R R28, SR_TID.X ;  /* 0x00000000001c7919 */ /* 0x000e260000002100 */
[----:B------:R-:W-:Y:S01]  /*1f10*/  @P0 SHF.R.U32.HI R3, RZ, R9, R0 ;  /* 0x00000009ff030219 */ /* 0x000fe20000011600 */
        /* <DEDUP_REMOVED lines=8> */
[----:B------:R-:W-:Y:S01]  /*1fa0*/  ULDC.64 UR4, c[0x0][0x300] ;  /* 0x0000c00000047ab9 */ /* 0x000fe20000000a00 */
[----:B0-----:R-:W-:Y:S02]  /*1fb0*/  SHF.R.U32.HI R29, RZ, 0x7, R28 ;  /* 0x00000007ff1d7819 */ /* 0x001fe4000001161c */
[----:B------:R-:W-:Y:S02]  /*1fc0*/  IMAD.IADD R21, R5, 0x1, R21 ;  /* 0x0000000105157824 */ /* 0x000fe400078e0215 */
[----:B------:R-:W-:Y:S01]  /*1fd0*/  ISETP.NE.AND P6, PT, R29, 0x1, PT ;  /* 0x000000011d00780c */ /* 0x000fe20003fc5270 */
[----:B------:R-:W-:Y:S01]  /*1fe0*/  IMAD.MOV.U32 R20, RZ, RZ, R4 ;  /* 0x000000ffff147224 */ /* 0x000fe200078e0004 */
[--C-:B------:R-:W-:Y:S01]  /*1ff0*/  SHF.R.S32.HI R5, RZ, 0x1f, R147.reuse ;  /* 0x0000001fff057819 */ /* 0x100fe20000011493 */
[----:B------:R-:W-:Y:S01]  /*2000*/  IMAD.MOV.U32 R4, RZ, RZ, R147 ;  /* 0x000000ffff047224 */ /* 0x000fe200078e0093 */
[----:B------:R-:W-:-:S02]  /*2010*/  SHF.R.S32.HI R28, RZ, 0x1f, R148 ;  /* 0x0000001fff1c7819 */ /* 0x000fc40000011494 */
[----:B------:R-:W-:Y:S01]  /*2020*/  ISETP.GE.AND P2, PT, R31, R101, PT ;  /* 0x000000651f00720c */ /* 0x000fe20003f46270 */
[----:B------:R-:W-:-:S04]  /*2030*/  IMAD.WIDE.U32 R60, R148, R64, R4 ;  /* 0x00000040943c7225 */ /* 0x000fc800078e0004 */
[----:B------:R-:W-:-:S04]  /*2040*/  IMAD.WIDE.U32 R66, R148, R70, R4 ;  /* 0x0000004694427225 */ /* 0x000fc800078e0004 */
[----:B------:R-:W-:Y:S01]  /*2050*/  IMAD.MOV.U32 R12, RZ, RZ, R144 ;  /* 0x000000ffff0c7224 */ /* 0x000fe200078e0090 */
[----:B----4-:R-:W-:-:S04]  /*2060*/  SHF.R.S32.HI R0, RZ, 0x1f, R19 ;  /* 0x0000001fff007819 */ /* 0x010fc80000011413 */
[----:B------:R-:W-:Y:S02]  /*2070*/  SEL R14, R0, RZ, !P0 ;  /* 0x000000ff000e7207 */ /* 0x000fe40004000000 */
[----:B------:R-:W-:-:S03]  /*2080*/  SEL R25, R19, RZ, !P0 ;  /* 0x000000ff13197207 */ /* 0x000fc60004000000 */
[----:B------:R-:W-:Y:S02]  /*2090*/  IMAD R0, R14, UR4, RZ ;  /* 0x000000040e007c24 */ /* 0x000fe4000f8e02ff */
[----:B------:R-:W-:-:S04]  /*20a0*/  IMAD.WIDE.U32 R20, R25, UR4, R20 ;  /* 0x0000000419147c25 */ /* 0x000fc8000f8e0014 */
[----:B------:R-:W-:Y:S01]  /*20b0*/  IMAD R13, R25, UR5, R0 ;  /* 0x00000005190d7c24 */ /* 0x000fe2000f8e0200 */
[----:B------:R-:W-:Y:S05]  /*20c0*/  @!P6 WARPSYNC.ALL ;  /* 0x000000000000e948 */ /* 0x000fea0003800000 */
[----:B------:R-:W-:Y:S01]  /*20d0*/  ULDC.64 UR4, c[0x0][0x320] ;  /* 0x0000c80000047ab9 */ /* 0x000fe20000000a00 */
[----:B------:R-:W-:Y:S01]  /*20e0*/  VIADD R35, R147, 0x10 ;  /* 0x0000001093237836 */ /* 0x000fe20000000000 */
[----:B------:R-:W-:Y:S01]  /*20f0*/  ULDC.64 UR6, c[0x0][0x328] ;  /* 0x0000ca0000067ab9 */ /* 0x000fe20000000a00 */
[----:B------:R-:W-:Y:S02]  /*2100*/  IMAD R0, R8, UR4, RZ ;  /* 0x0000000408007c24 */ /* 0x000fe4000f8e02ff */
[----:B------:R-:W-:Y:S01]  /*2110*/  IMAD.WIDE.U32 R10, R3, UR4, R4 ;  /* 0x00000004030a7c25 */ /* 0x000fe2000f8e0004 */
[----:B------:R-:W-:-:S03]  /*2120*/  ULDC UR4, c[0x0][0x2e4] ;  /* 0x0000b90000047ab9 */ /* 0x000fc60000000800 */
[----:B------:R-:W-:Y:S02]  /*2130*/  IMAD R3, R3, UR5, R0 ;  /* 0x0000000503037c24 */ /* 0x000fe4000f8e0200 */
[-C--:B------:R-:W-:Y:S01]  /*2140*/  IMAD R0, R28, R26.reuse, RZ ;  /* 0x0000001a1c007224 */ /* 0x080fe200078e02ff */
[----:B------:R-:W-:Y:S01]  /*2150*/  ISETP.GE.AND P0, PT, R147, UR4, PT ;  /* 0x0000000493007c0c */ /* 0x000fe2000bf06270 */
[----:B------:R-:W-:Y:S01]  /*2160*/  IMAD.WIDE.U32 R8, R148, R26, R4 ;  /* 0x0000001a94087225 */ /* 0x000fe200078e0004 */
[----:B------:R-:W-:-:S03]  /*2170*/  SEL R5, R101, RZ, P2 ;  /* 0x000000ff65057207 */ /* 0x000fc60001000000 */
[C---:B------:R-:W-:Y:S02]  /*2180*/  IMAD R15, R148.reuse, R27, R0 ;  /* 0x0000001b940f7224 */ /* 0x040fe400078e0200 */
[----:B------:R-:W-:Y:S01]  /*2190*/  IMAD.IADD R0, R21, 0x1, R13 ;  /* 0x0000000115007824 */ /* 0x000fe200078e020d */
[----:B------:R-:W-:Y:S01]  /*21a0*/  SHF.R.S32.HI R13, RZ, 0x1f, R144 ;  /* 0x0000001fff0d7819 */ /* 0x000fe20000011490 */
[----:B------:R-:W-:Y:S01]  /*21b0*/  IMAD.IADD R11, R11, 0x1, R3 ;  /* 0x000000010b0b7824 */ /* 0x000fe200078e0203 */
[----:B------:R-:W-:Y:S02]  /*21c0*/  SEL R3, RZ, 0x1, P0 ;  /* 0x00000001ff037807 */ /* 0x000fe40000000000 */
[----:B------:R-:W-:Y:S01]  /*21d0*/  ISETP.GE.AND P0, PT, R31, UR4, PT ;  /* 0x000000041f007c0c */ /* 0x000fe2000bf06270 */
[----:B------:R-:W-:-:S04]  /*21e0*/  IMAD.WIDE.U32 R62, R148, R64, R12 ;  /* 0x00000040943e7225 */ /* 0x000fc800078e000c */
[----:B------:R-:W-:-:S04]  /*21f0*/  IMAD.WIDE.U32 R68, R148, R70, R12 ;  /* 0x0000004694447225 */ /* 0x000fc800078e000c */
[----:B------:R-:W-:Y:S02]  /*2200*/  IMAD.IADD R12, R31, 0x1, R5 ;  /* 0x000000011f0c7824 */ /* 0x000fe400078e0205 */
[----:B------:R-:W2:Y:S01]  /*2210*/  LDL R31, [R1+0x84] ;  /* 0x00008400011f7983 */ /* 0x000ea20000100800 */
[----:B------:R-:W-:-:S04]  /*2220*/  ISETP.GE.AND P1, PT, R35, UR4, PT ;  /* 0x0000000423007c0c */ /* 0x000fc8000bf26270 */
[----:B------:R-:W-:Y:S01]  /*2230*/  SEL R6, RZ, 0xffffffff, P1 ;  /* 0xffffffffff067807 */ /* 0x000fe20000800000 */
[----:B------:R-:W-:Y:S01]  /*2240*/  VIADD R100, R147, 0x30 ;  /* 0x0000003093647836 */ /* 0x000fe20000000000 */
[----:B------:R-:W-:-:S03]  /*2250*/  IADD3 R81, P1, R20, R8, RZ ;  /* 0x0000000814517210 */ /* 0x000fc60007f3e0ff */
[----:B------:R-:W-:Y:S01]  /*2260*/  IMAD.SHL.U32 R6, R6, 0x2, RZ ;  /* 0x0000000206067824 */ /* 0x000fe200078e00ff */
[----:B------:R-:W-:Y:S01]  /*2270*/  IADD3.X R80, R0, R9, R15, P1, !PT ;  /* 0x0000000900507210 */ /* 0x000fe20000ffe40f */
[----:B------:R-:W-:Y:S01]  /*2280*/  VIADD R98, R147, 0x40 ;  /* 0x0000004093627836 */ /* 0x000fe20000000000 */
[----:B------:R-:W-:Y:S02]  /*2290*/  ISETP.GE.AND P1, PT, R100, UR4, PT ;  /* 0x0000000464007c0c */ /* 0x000fe4000bf26270 */
[----:B------:R-:W-:Y:S01]  /*22a0*/  LOP3.LUT R3, R6, 0x2, R3, 0xe2, !PT ;  /* 0x0000000206037812 */ /* 0x000fe200078ee203 */
[----:B------:R-:W-:Y:S01]  /*22b0*/  IMAD R6, R28, R64, RZ ;  /* 0x000000401c067224 */ /* 0x000fe200078e02ff */
[----:B------:R-:W-:-:S03]  /*22c0*/  SEL R8, RZ, 0x8, P1 ;  /* 0x00000008ff087807 */ /* 0x000fc60000800000 */
[----:B------:R-:W-:Y:S01]  /*22d0*/  IMAD R15, R148, R65, R6 ;  /* 0x00000041940f7224 */ /* 0x000fe200078e0206 */
[----:B------:R-:W-:Y:S02]  /*22e0*/  SEL R6, RZ, 0x4, P0 ;  /* 0x00000004ff067807 */ /* 0x000fe40000000000 */
[----:B------:R-:W-:Y:S01]  /*22f0*/  ISETP.GE.AND P0, PT, R98, UR4, PT ;  /* 0x0000000462007c0c */ /* 0x000fe2000bf06270 */
[----:B------:R-:W-:Y:S01]  /*2300*/  IMAD R9, R14, UR6, RZ ;  /* 0x000000060e097c24 */ /* 0x000fe2000f8e02ff */
[----:B------:R-:W-:Y:S02]  /*2310*/  LOP3.LUT R3, R8, R3, R6, 0xfe, !PT ;  /* 0x0000000308037212 */ /* 0x000fe400078efe06 */
[----:B------:R-:W-:Y:S01]  /*2320*/  SEL R6, RZ, 0x10, P0 ;  /* 0x00000010ff067807 */ /* 0x000fe20000000000 */
[----:B------:R-:W-:Y:S01]  /*2330*/  IMAD R9, R25, UR7, R9 ;  /* 0x0000000719097c24 */ /* 0x000fe2000f8e0209 */
[----:B------:R-:W-:Y:S01]  /*2340*/  ISETP.GE.AND P0, PT, R147, R101, PT ;  /* 0x000000659300720c */ /* 0x000fe20003f06270 */
[----:B------:R-:W-:Y:S01]  /*2350*/  IMAD.WIDE.U32 R24, R25, UR6, R10 ;  /* 0x0000000619187c25 */ /* 0x000fe2000f8e000a */
[----:B------:R-:W-:-:S02]  /*2360*/  LOP3.LUT R10, R3, R6, RZ, 0xfc, !PT ;  /* 0x00000006030a7212 */ /* 0x000fc400078efcff */
[----:B------:R-:W-:Y:S01]  /*2370*/  ISETP.GE.AND P1, PT, R35, R101, PT ;  /* 0x000000652300720c */ /* 0x000fe20003f26270 */
[----:B------:R-:W-:Y:S01]  /*2380*/  IMAD R3, R28, R70, RZ ;  /* 0x000000461c037224 */ /* 0x000fe200078e02ff */
[----:B------:R-:W-:-:S03]  /*2390*/  SEL R4, R101, RZ, P0 ;  /* 0x000000ff65047207 */ /* 0x000fc60000000000 */
[----:B------:R-:W-:Y:S01]  /*23a0*/  IMAD R11, R148, R71, R3 ;  /* 0x00000047940b7224 */ /* 0x000fe200078e0203 */
[----:B------:R-:W-:Y:S01]  /*23b0*/  SEL R3, R101, RZ, P1 ;  /* 0x000000ff65037207 */ /* 0x000fe20000800000 */
[----:B------:R-:W-:Y:S01]  /*23c0*/  IMAD.IADD R4, R147, 0x1, R4 ;  /* 0x0000000193047824 */ /* 0x000fe200078e0204 */
[----:B---3--:R-:W-:-:S03]  /*23d0*/  LOP3.LUT R30, R30, 0xfffffffe, RZ, 0xc0, !PT ;  /* 0xfffffffe1e1e7812 */ /* 0x008fc600078ec0ff */
[----:B------:R-:W-:Y:S01]  /*23e0*/  IMAD.IADD R8, R35, 0x1, R3 ;  /* 0x0000000123087824 */ /* 0x000fe200078e0203 */
[----:B------:R-:W-:Y:S01]  /*23f0*/  SHF.R.S32.HI R5, RZ, 0x1f, R4 ;  /* 0x0000001fff057819 */ /* 0x000fe20000011404 */
[----:B------:R-:W-:Y:S01]  /*2400*/  IMAD.IADD R67, R67, 0x1, R11 ;  /* 0x0000000143437824 */ /* 0x000fe200078e020b */
[----:B------:R-:W-:Y:S01]  /*2410*/  @P2 LOP3.LUT R30, R30, 0x1, RZ, 0xfc, !PT ;  /* 0x000000011e1e2812 */ /* 0x000fe200078efcff */
[----:B------:R-:W-:Y:S01]  /*2420*/  IMAD.IADD R69, R11, 0x1, R69 ;  /* 0x000000010b457824 */ /* 0x000fe200078e0245 */
[----:B------:R-:W-:Y:S02]  /*2430*/  SHF.R.S32.HI R11, RZ, 0x1f, R8 ;  /* 0x0000001fff0b7819 */ /* 0x000fe40000011408 */
[CC--:B------:R-:W-:Y:S02]  /*2440*/  LEA.HI R6, R5.reuse, R4.reuse, RZ, 0x5 ;  /* 0x0000000405067211 */ /* 0x0c0fe400078f28ff */
[----:B------:R-:W-:Y:S02]  /*2450*/  LEA.HI R3, R5, R4, RZ, 0x3 ;  /* 0x0000000405037211 */ /* 0x000fe400078f18ff */
[----:B------:R-:W-:-:S02]  /*2460*/  LOP3.LUT R30, R30, 0xfffffffd, RZ, 0xc0, !PT ;  /* 0xfffffffd1e1e7812 */ /* 0x000fc400078ec0ff */
[----:B------:R-:W-:Y:S02]  /*2470*/  SHF.R.S32.HI R13, RZ, 0x1f, R12 ;  /* 0x0000001fff0d7819 */ /* 0x000fe4000001140c */
[CC--:B------:R-:W-:Y:S02]  /*2480*/  LEA.HI R4, R11.reuse, R8.reuse, RZ, 0x3 ;  /* 0x000000080b047211 */ /* 0x0c0fe400078f18ff */
[----:B------:R-:W-:Y:S02]  /*2490*/  LEA.HI R11, R11, R8, RZ, 0x5 ;  /* 0x000000080b0b7211 */ /* 0x000fe400078f28ff */
[----:B------:R-:W-:Y:S02]  /*24a0*/  SHF.R.S32.HI R8, RZ, 0x5, R6 ;  /* 0x00000005ff087819 */ /* 0x000fe40000011406 */
[----:B------:R-:W-:Y:S02]  /*24b0*/  LOP3.LUT R6, R34, 0x18, R3, 0xf8, !PT ;  /* 0x0000001822067812 */ /* 0x000fe400078ef803 */
[----:B------:R-:W-:-:S02]  /*24c0*/  LEA.HI R5, R13, R12, RZ, 0x3 ;  /* 0x0000000c0d057211 */ /* 0x000fc400078f18ff */
[----:B------:R-:W-:Y:S02]  /*24d0*/  LEA.HI R12, R13, R12, RZ, 0x5 ;  /* 0x0000000c0d0c7211 */ /* 0x000fe400078f28ff */
[----:B------:R-:W-:Y:S01]  /*24e0*/  SHF.R.S32.HI R13, RZ, 0x5, R11 ;  /* 0x00000005ff0d7819 */ /* 0x000fe2000001140b */
[----:B------:R-:W-:Y:S01]  /*24f0*/  IMAD R8, R8, 0x1200, R33 ;  /* 0x0000120008087824 */ /* 0x000fe200078e0221 */
[-C--:B------:R-:W-:Y:S01]  /*2500*/  LOP3.LUT R11, R6, R32.reuse, RZ, 0x3c, !PT ;  /* 0x00000020060b7212 */ /* 0x080fe200078e3cff */
[----:B------:R-:W-:Y:S01]  /*2510*/  IMAD.IADD R61, R61, 0x1, R15 ;  /* 0x000000013d3d7824 */ /* 0x000fe200078e020f */
[----:B------:R-:W-:Y:S01]  /*2520*/  IADD3 R72, P2, R148, R73, RZ ;  /* 0x0000004994487210 */ /* 0x000fe20007f5e0ff */
[----:B------:R-:W-:Y:S01]  /*2530*/  IMAD.IADD R63, R15, 0x1, R63 ;  /* 0x000000010f3f7824 */ /* 0x000fe200078e023f */
[----:B------:R-:W-:Y:S01]  /*2540*/  SHF.R.S32.HI R15, RZ, 0x5, R12 ;  /* 0x00000005ff0f7819 */ /* 0x000fe2000001140c */
[----:B------:R-:W-:Y:S01]  /*2550*/  VIADD R97, R147, 0x50 ;  /* 0x0000005093617836 */ /* 0x000fe20000000000 */
[----:B-----5:R-:W-:Y:S01]  /*2560*/  SHF.R.S32.HI R19, RZ, 0x1f, R102 ;  /* 0x0000001fff137819 */ /* 0x020fe20000011466 */
[----:B------:R-:W-:Y:S01]  /*2570*/  IMAD.IADD R96, R8, 0x1, R11 ;  /* 0x0000000108607824 */ /* 0x000fe200078e020b */
[C---:B------:R-:W-:Y:S01]  /*2580*/  LOP3.LUT R12, R34.reuse, 0x18, R4, 0xf8, !PT ;  /* 0x00000018220c7812 */ /* 0x040fe200078ef804 */
[----:B------:R-:W-:Y:S01]  /*2590*/  IMAD R11, R27, 0x90, RZ ;  /* 0x000000901b0b7824 */ /* 0x000fe200078e02ff */
[----:B------:R-:W-:Y:S01]  /*25a0*/  LOP3.LUT R14, R34, 0x18, R5, 0xf8, !PT ;  /* 0x00000018220e7812 */ /* 0x000fe200078ef805 */
[----:B------:R-:W-:Y:S01]  /*25b0*/  IMAD.WIDE.U32 R26, R26, 0x90, RZ ;  /* 0x000000901a1a7825 */ /* 0x000fe200078e00ff */
[----:B------:R-:W-:-:S03]  /*25c0*/  LOP3.LUT R12, R12, R32, RZ, 0x3c, !PT ;  /* 0x000000200c0c7212 */ /* 0x000fc600078e3cff */
[----:B------:R-:W-:Y:S01]  /*25d0*/  IMAD.X R73, R28, 0x1, R7, P2 ;  /* 0x000000011c497824 */ /* 0x000fe200010e0607 */
[----:B------:R-:W-:Y:S01]  /*25e0*/  ISETP.GE.AND P2, PT, R97, UR4, PT ;  /* 0x0000000461007c0c */ /* 0x000fe2000bf46270 */
[--C-:B------:R-:W-:Y:S01]  /*25f0*/  IMAD R13, R13, 0x1200, R33.reuse ;  /* 0x000012000d0d7824 */ /* 0x100fe200078e0221 */
[----:B------:R-:W-:Y:S01]  /*2600*/  LOP3.LUT R14, R14, R32, RZ, 0x3c, !PT ;  /* 0x000000200e0e7212 */ /* 0x000fe200078e3cff */
[C---:B------:R-:W-:Y:S02]  /*2610*/  IMAD R6, R19.reuse, R64, RZ ;  /* 0x0000004013067224 */ /* 0x040fe400078e02ff */
[----:B------:R-:W-:Y:S02]  /*2620*/  IMAD R19, R19, R70, RZ ;  /* 0x0000004613137224 */ /* 0x000fe400078e02ff */
[----:B------:R-:W-:Y:S02]  /*2630*/  IMAD R15, R15, 0x1200, R33 ;  /* 0x000012000f0f7824 */ /* 0x000fe400078e0221 */
[----:B------:R-:W-:Y:S01]  /*2640*/  IMAD.IADD R82, R27, 0x1, R11 ;  /* 0x000000011b527824 */ /* 0x000fe200078e020b */
[----:B------:R-:W-:Y:S01]  /*2650*/  SEL R11, RZ, 0x20, P2 ;  /* 0x00000020ff0b7807 */ /* 0x000fe20001000000 */
[----:B------:R-:W-:-:S02]  /*2660*/  IMAD.IADD R95, R13, 0x1, R12 ;  /* 0x000000010d5f7824 */ /* 0x000fc400078e020c */
[C---:B------:R-:W-:Y:S02]  /*2670*/  IMAD R19, R102.reuse, R71, R19 ;  /* 0x0000004766137224 */ /* 0x040fe400078e0213 */
[----:B------:R-:W-:Y:S02]  /*2680*/  IMAD R13, R71, 0x90, RZ ;  /* 0x00000090470d7824 */ /* 0x000fe400078e02ff */
[----:B------:R-:W-:Y:S01]  /*2690*/  IMAD.WIDE.U32 R66, R102, R70, R66 ;  /* 0x0000004666427225 */ /* 0x000fe200078e0042 */
[----:B------:R-:W-:-:S03]  /*26a0*/  LOP3.LUT R7, R4, 0xfffffff8, RZ, 0xc0, !PT ;  /* 0xfffffff804077812 */ /* 0x000fc600078ec0ff */
[----:B------:R-:W-:Y:S01]  /*26b0*/  IMAD.WIDE.U32 R68, R102, R70, R68 ;  /* 0x0000004666447225 */ /* 0x000fe200078e0044 */
[----:B------:R-:W-:-:S03]  /*26c0*/  LOP3.LUT R8, R5, 0xfffffff8, RZ, 0xc0, !PT ;  /* 0xfffffff805087812 */ /* 0x000fc600078ec0ff */
[----:B------:R-:W-:Y:S01]  /*26d0*/  IMAD.IADD R94, R15, 0x1, R14 ;  /* 0x000000010f5e7824 */ /* 0x000fe200078e020e */
[----:B------:R-:W-:Y:S01]  /*26e0*/  LOP3.LUT R14, R10, R11, RZ, 0xfc, !PT ;  /* 0x0000000b0a0e7212 */ /* 0x000fe200078efcff */
[----:B------:R-:W-:-:S04]  /*26f0*/  IMAD.WIDE.U32 R70, R70, 0x90, RZ ;  /* 0x0000009046467825 */ /* 0x000fc800078e00ff */
[C---:B------:R-:W-:Y:S01]  /*2700*/  IMAD R75, R102.reuse, R65, R6 ;  /* 0x00000041664b7224 */ /* 0x040fe200078e0206 */
[----:B------:R-:W-:Y:S01]  /*2710*/  LOP3.LUT R6, R3, 0xfffffff8, RZ, 0xc0, !PT ;  /* 0xfffffff803067812 */ /* 0x000fe200078ec0ff */
[----:B------:R-:W-:Y:S02]  /*2720*/  IMAD R83, R65, 0x90, RZ ;  /* 0x0000009041537824 */ /* 0x000fe400078e02ff */
[----:B------:R-:W-:-:S04]  /*2730*/  IMAD.WIDE.U32 R60, R102, R64, R60 ;  /* 0x00000040663c7225 */ /* 0x000fc800078e003c */
[----:B------:R-:W-:Y:S01]  /*2740*/  IMAD.WIDE.U32 R62, R102, R64, R62 ;  /* 0x00000040663e7225 */ /* 0x000fe200078e003e */
[----:B------:R-:W-:-:S03]  /*2750*/  LOP3.LUT R11, R14, 0x4, RZ, 0xc0, !PT ;  /* 0x000000040e0b7812 */ /* 0x000fc600078ec0ff */
[----:B------:R-:W-:Y:S01]  /*2760*/  IMAD.WIDE.U32 R64, R64, 0x90, RZ ;  /* 0x0000009040407825 */ /* 0x000fe200078e00ff */
[----:B------:R-:W-:-:S03]  /*2770*/  LOP3.LUT R12, R14, 0x8, RZ, 0xc0, !PT ;  /* 0x000000080e0c7812 */ /* 0x000fc600078ec0ff */
[----:B------:R-:W-:Y:S01]  /*2780*/  IMAD.IADD R78, R25, 0x1, R9 ;  /* 0x00000001194e7824 */ /* 0x000fe200078e0209 */
[----:B------:R-:W-:Y:S01]  /*2790*/  LOP3.LUT R9, R10, 0x1, RZ, 0xc0, !PT ;  /* 0x000000010a097812 */ /* 0x000fe200078ec0ff */
[----:B------:R-:W-:Y:S01]  /*27a0*/  IMAD.IADD R84, R71, 0x1, R13 ;  /* 0x0000000147547824 */ /* 0x000fe200078e020d */
[C---:B------:R-:W-:Y:S01]  /*27b0*/  LOP3.LUT R10, R14.reuse, 0x2, RZ, 0xc0, !PT ;  /* 0x000000020e0a7812 */ /* 0x040fe200078ec0ff */
[----:B------:R-:W-:Y:S01]  /*27c0*/  IMAD.IADD R77, R61, 0x1, R75 ;  /* 0x000000013d4d7824 */ /* 0x000fe200078e024b */
[C---:B------:R-:W-:Y:S01]  /*27d0*/  LOP3.LUT R13, R14.reuse, 0x10, RZ, 0xc0, !PT ;  /* 0x000000100e0d7812 */ /* 0x040fe200078ec0ff */
[----:B------:R-:W-:Y:S01]  /*27e0*/  VIADD R105, R29, 0x8 ;  /* 0x000000081d697836 */ /* 0x000fe20000000000 */
[----:B------:R-:W-:Y:S01]  /*27f0*/  SHF.R.S32.HI R93, RZ, 0x1f, R6 ;  /* 0x0000001fff5d7819 */ /* 0x000fe20000011406 */
[----:B------:R-:W-:Y:S01]  /*2800*/  IMAD.SHL.U32 R103, R101, 0x2, RZ ;  /* 0x0000000265677824 */ /* 0x000fe200078e00ff */
[----:B------:R-:W-:Y:S01]  /*2810*/  SHF.R.S32.HI R92, RZ, 0x1f, R7 ;  /* 0x0000001fff5c7819 */ /* 0x000fe20000011407 */
[----:B------:R-:W-:Y:S01]  /*2820*/  IMAD.IADD R83, R65, 0x1, R83 ;  /* 0x0000000141537824 */ /* 0x000fe200078e0253 */
[----:B------:R-:W-:Y:S01]  /*2830*/  SHF.R.S32.HI R87, RZ, 0x1f, R8 ;  /* 0x0000001fff577819 */ /* 0x000fe20000011408 */
[----:B------:R-:W-:Y:S01]  /*2840*/  IMAD.IADD R75, R75, 0x1, R63 ;  /* 0x000000014b4b7824 */ /* 0x000fe200078e023f */
[----:B------:R-:W-:Y:S01]  /*2850*/  LOP3.LUT R14, R14, 0x20, RZ, 0xc0, !PT ;  /* 0x000000200e0e7812 */ /* 0x000fe200078ec0ff */
[----:B------:R-:W-:-:S02]  /*2860*/  IMAD.IADD R76, R67, 0x1, R19 ;  /* 0x00000001434c7824 */ /* 0x000fc400078e0213 */
[----:B------:R-:W-:Y:S01]  /*2870*/  IMAD.IADD R74, R19, 0x1, R69 ;  /* 0x00000001134a7824 */ /* 0x000fe200078e0245 */
[----:B------:R-:W-:Y:S01]  /*2880*/  @!P6 BAR.SYNC.DEFER_BLOCKING 0x9, 0x100 ;  /* 0x024400000000eb1d */ /* 0x000fe20000010000 */
[----:B--2---:R-:W-:-:S13]  /*2890*/  LOP3.LUT P3, RZ, R31, 0x2, RZ, 0xc0, !PT ;  /* 0x000000021fff7812 */ /* 0x004fda000786c0ff */
[----:B------:R-:W-:-:S05]  /*28a0*/  @P3 LOP3.LUT R30, R30, 0x2, RZ, 0xfc, !PT ;  /* 0x000000021e1e3812 */ /* 0x000fca00078efcff */
[----:B------:R0:W-:Y:S02]  /*28b0*/  STL [R1], R30 ;  /* 0x0000001e01007387 */ /* 0x0001e40000100800 */
.L_x_10180:
[----:B--2---:R-:W2:Y:S01]  /*28c0*/  LDL R15, [R1] ;  /* 0x00000000010f7983 */ /* 0x004ea20000100800 */
[----:B-1----:R-:W1:Y:S03]  /*28d0*/  LDC.64 R88, c[0x0][0x2d8] ;  /* 0x0000b600ff587b82 */ /* 0x002e660000000a00 */
[----:B---3--:R-:W3:Y:S01]  /*28e0*/  LDL R19, [R1+0x5c] ;  /* 0x00005c0001137983 */ /* 0x008ee20000100800 */
[----:B------:R-:W-:Y:S01]  /*28f0*/  VIADD R17, R17, 0xffffffff ;  /* 0xffffffff11117836 */ /* 0x000fe20000000000 */
[----:B------:R-:W-:Y:S05]  /*2900*/  YIELD ;  /* 0x0000000000007946 */ /* 0x000fea0003800000 */
[----:B------:R-:W4:Y:S01]  /*2910*/  LDC R99, c[0x0][0x3d4] ;  /* 0x0000f500ff637b82 */ /* 0x000f220000000800 */
[----:B0-----:R-:W-:Y:S01]  /*2920*/  SHF.R.S32.HI R30, RZ, 0x1f, R17 ;  /* 0x0000001fff1e7819 */ /* 0x001fe20000011411 */
[----:B------:R-:W-:Y:S01]  /*2930*/  IMAD.WIDE.U32 R56, R26, R17, RZ ;  /* 0x000000111a387225 */ /* 0x000fe200078e00ff */
[----:B------:R-:W-:Y:S01]  /*2940*/  BSSY B0, `(.L_x_10125) ;  /* 0x000041f000007945 */ /* 0x000fe20003800000 */
[----:B--2---:R-:W-:-:S02]  /*2950*/  LOP3.LUT P4, RZ, R15, 0x2, RZ, 0xc0, !PT ;  /* 0x000000020fff7812 */ /* 0x004fc4000788c0ff */
[----:B------:R-:W-:Y:S02]  /*2960*/  IMAD R15, R82, R17, RZ ;  /* 0x00000011520f7224 */ /* 0x000fe400078e02ff */
[----:B---3--:R-:W-:Y:S02]  /*2970*/  IMAD R79, R145, 0x3600, R19 ;  /* 0x00003600914f7824 */ /* 0x008fe400078e0213 */
[----:B------:R-:W-:Y:S01]  /*2980*/  IMAD R91, R30, R26, R15 ;  /* 0x0000001a1e5b7224 */ /* 0x000fe200078e020f */
[----:B------:R-:W-:Y:S01]  /*2990*/  IADD3 R15, P2, R81, R56, RZ ;  /* 0x00000038510f7210 */ /* 0x000fe20007f5e0ff */
[----:B------:R-:W-:Y:S02]  /*29a0*/  VIADD R19, R79, 0x10 ;  /* 0x000000104f137836 */ /* 0x000fe40000000000 */
[----:B------:R-:W-:Y:S01]  /*29b0*/  IMAD.IADD R91, R57, 0x1, R91 ;  /* 0x00000001395b7824 */ /* 0x000fe200078e025b */
[----:B-1----:R-:W-:Y:S02]  /*29c0*/  LEA R32, P3, R15, R88, 0x1 ;  /* 0x000000580f207211 */ /* 0x002fe400078608ff */
[----:B------:R-:W-:-:S02]  /*29d0*/  @P4 VIADD R19, R79, 0xfffffff0 ;  /* 0xfffffff04f134836 */ /* 0x000fc40000000000 */
[----:B------:R-:W-:Y:S01]  /*29e0*/  IMAD.X R28, R91, 0x1, R80, P2 ;  /* 0x000000015b1c7824 */ /* 0x000fe200010e0650 */
[----:B------:R-:W-:Y:S01]  /*29f0*/  ISETP.GT.AND P2, PT, R17, R16, PT ;  /* 0x000000101100720c */ /* 0x000fe20003f44270 */
[--C-:B------:R-:W-:Y:S02]  /*2a00*/  IMAD R79, R79, 0x2, R18.reuse ;  /* 0x000000024f4f7824 */ /* 0x100fe400078e0212 */
[----:B------:R-:W-:Y:S01]  /*2a10*/  IMAD R19, R19, 0x2, R18 ;  /* 0x0000000213137824 */ /* 0x000fe200078e0212 */
[----:B------:R-:W-:Y:S02]  /*2a20*/  LEA.HI.X R33, R15, R89, R28, 0x1, P3 ;  /* 0x000000590f217211 */ /* 0x000fe400018f0c1c */
[----:B----4-:R-:W-:-:S13]  /*2a30*/  ISETP.GE.AND P3, PT, R99, 0x1, PT ;  /* 0x000000016300780c */ /* 0x010fda0003f66270 */
        /* <DEDUP_REMOVED lines=75> */
.L_x_10129:
[----:B------:R-:W-:Y:S05]  /*2ef0*/  BSYNC B1 ;  /* 0x0000000000017941 */ /* 0x000fea0003800000 */
.L_x_10128:
[----:B-----5:R-:W-:Y:S01]  /*2f00*/  IMAD.MOV.U32 R15, RZ, RZ, R34 ;  /* 0x000000ffff0f7224 */ /* 0x020fe200078e0022 */
[----:B------:R-:W-:Y:S01]  /*2f10*/  ULOP3.LUT UR4, UR60, 0x1, URZ, 0xfc, !UPT ;  /* 0x000000013c047892 */ /* 0x000fe2000f8efc3f */
        /* <DEDUP_REMOVED lines=51> */
.L_x_10130:
[----:B------:R-:W2:Y:S01]  /*3250*/  LDL R28, [R1+0x28] ;  /* 0x00002800011c7983 */ /* 0x000ea20000100800 */
[----:B------:R-:W-:Y:S01]  /*3260*/  IMAD R15, R145, 0x8, R22 ;  /* 0x00000008910f7824 */ /* 0x000fe200078e0216 */
[----:B------:R-:W-:Y:S01]  /*3270*/  BSSY B1, `(.L_x_10131) ;  /* 0x0000004000017945 */ /* 0x000fe20003800000 */
[----:B--2---:R-:W-:-:S04]  /*3280*/  SHF.L.U32 R86, R28, 0x1f, RZ ;  /* 0x0000001f1c567819 */ /* 0x004fc800000006ff */
[----:B------:R-:W0:Y:S02]  /*3290*/  SYNCS.PHASECHK.TRANS64.TRYWAIT P5, [R15+URZ+0x31c90], R86 ;  /* 0x031c90560f0075a7 */ /* 0x000e2400080a017f */
[----:B0-----:R-:W-:Y:S05]  /*32a0*/  @!P5 BRA `(.L_x_10132) ;  /* 0x000001e400d4d947 */ /* 0x001fea0003800000 */
.L_x_10377:
[----:B------:R-:W-:Y:S05]  /*32b0*/  BSYNC B1 ;  /* 0x0000000000017941 */ /* 0x000fea0003800000 */
.L_x_10131:
        /* <DEDUP_REMOVED lines=19> */
[----:B------:R-:W-:Y:S01]  /*33f0*/  PRMT R59, R109, 0x5410, R59 ;  /* 0x000054106d3b7816 */ /* 0x000fe2000000003b */
[C---:B------:R-:W-:Y:S01]  /*3400*/  FMUL.FTZ R108, R89.reuse, R54 ;  /* 0x00000036596c7220 */ /* 0x040fe20000410000 */
[----:B------:R-:W-:Y:S01]  /*3410*/  PRMT R58, R106, 0x5432, R58 ;  /* 0x000054326a3a7816 */ /* 0x000fe2000000003a */
[-C--:B------:R-:W-:Y:S02]  /*3420*/  FMUL.FTZ R89, R89, R88.reuse ;  /* 0x0000005859597220 */ /* 0x080fe40000410000 */
[C---:B------:R-:W-:Y:S01]  /*3430*/  FFMA.FTZ R29, R55.reuse, R88, -R108 ;  /* 0x00000058371d7223 */ /* 0x040fe2000001086c */
[----:B------:R-:W-:Y:S01]  /*3440*/  LOP3.LUT R108, R30, 0xffff0000, RZ, 0xc0, !PT ;  /* 0xffff00001e6c7812 */ /* 0x000fe200078ec0ff */
[----:B------:R-:W-:Y:S01]  /*3450*/  FFMA.FTZ R54, R55, R54, R89 ;  /* 0x0000003637367223 */ /* 0x000fe20000010059 */
        /* <DEDUP_REMOVED lines=10> */
[C---:B------:R-:W-:Y:S01]  /*3500*/  LOP3.LUT R88, R31.reuse, 0xffff0000, RZ, 0xc0, !PT ;  /* 0xffff00001f587812 */ /* 0x040fe200078ec0ff */
[----:B------:R-:W-:-:S03]  /*3510*/  IMAD.U32 R89, R31, 0x10000, RZ ;  /* 0x000100001f597824 */ /* 0x000fc600078e00ff */
[----:B------:R-:W-:Y:S01]  /*3520*/  F2FP.BF16.F32.PACK_AB R30, R55, R30 ;  /* 0x0000001e371e723e */ /* 0x000fe200000010ff */
[C---:B------:R-:W-:Y:S01]  /*3530*/  FMUL.FTZ R108, R88.reuse, R59 ;  /* 0x0000003b586c7220 */ /* 0x040fe20000410000 */
[----:B------:R-:W-:-:S03]  /*3540*/  FMUL.FTZ R88, R88, R58 ;  /* 0x0000003a58587220 */ /* 0x000fc60000410000 */
[C---:B------:R-:W-:Y:S01]  /*3550*/  FFMA.FTZ R31, R89.reuse, R58, -R108 ;  /* 0x0000003a591f7223 */ /* 0x040fe2000001086c */
[----:B------:R-:W-:Y:S01]  /*3560*/  FFMA.FTZ R58, R89, R59, R88 ;  /* 0x0000003b593a7223 */ /* 0x000fe20000010058 */
[C---:B------:R-:W-:Y:S01]  /*3570*/  LOP3.LUT R59, R28.reuse, 0xffff0000, RZ, 0xc0, !PT ;  /* 0xffff00001c3b7812 */ /* 0x040fe200078ec0ff */
[----:B------:R-:W-:Y:S02]  /*3580*/  IMAD.U32 R88, R53, 0x10000, RZ ;  /* 0x0001000035587824 */ /* 0x000fe400078e00ff */
[----:B------:R-:W-:Y:S01]  /*3590*/  IMAD.U32 R53, R28, 0x10000, RZ ;  /* 0x000100001c357824 */ /* 0x000fe200078e00ff */
[----:B------:R-:W-:Y:S01]  /*35a0*/  F2FP.BF16.F32.PACK_AB R31, R58, R31 ;  /* 0x0000001f3a1f723e */ /* 0x000fe200000010ff */
[C---:B------:R-:W-:Y:S01]  /*35b0*/  FMUL.FTZ R28, R59.reuse, R88 ;  /* 0x000000583b1c7220 */ /* 0x040fe20000410000 */
[----:B------:R-:W-:-:S03]  /*35c0*/  FMUL.FTZ R59, R59, R52 ;  /* 0x000000343b3b7220 */ /* 0x000fc60000410000 */
[C---:B------:R-:W-:Y:S01]  /*35d0*/  FFMA.FTZ R28, R53.reuse, R52, -R28 ;  /* 0x00000034351c7223 */ /* 0x040fe2000001081c */
[----:B------:R-:W-:-:S05]  /*35e0*/  FFMA.FTZ R59, R53, R88, R59 ;  /* 0x00000058353b7223 */ /* 0x000fca000001003b */
[----:B------:R-:W-:-:S07]  /*35f0*/  F2FP.BF16.F32.PACK_AB R28, R59, R28 ;  /* 0x0000001c3b1c723e */ /* 0x000fce00000010ff */
.L_x_10137:
[----:B------:R-:W-:Y:S05]  /*3600*/  BSYNC B2 ;  /* 0x0000000000027941 */ /* 0x000fea0003800000 */
.L_x_10136:
[----:B------:R-:W-:Y:S02]  /*3610*/  ULDC.64 UR4, c[0x0][0x208] ;  /* 0x0000820000047ab9 */ /* 0x000fe40000000a00 */
[----:B--2---:R1:W-:Y:S03]  /*3620*/  STG.E.128 desc[UR4][R32.64], R28 ;  /* 0x0000001c20007986 */ /* 0x0043e6000c101d04 */
.L_x_10135:
[----:B------:R-:W-:Y:S05]  /*3630*/  BSYNC B1 ;  /* 0x0000000000017941 */ /* 0x000fea0003800000 */
.L_x_10134:
        /* <DEDUP_REMOVED lines=8> */
[--C-:B------:R-:W-:Y:S01]  /*36c0*/  SHF.R.U64 R50, R50, 0x10, R51.reuse ;  /* 0x0000001032327819 */ /* 0x100fe20000001233 */
[----:B--2---:R-:W-:Y:S01]  /*36d0*/  IMAD.U32 R54, R30, 0x10000, RZ ;  /* 0x000100001e367824 */ /* 0x004fe200078e00ff */
[----:B------:R-:W-:Y:S01]  /*36e0*/  SHF.R.U32.HI R52, RZ, 0x10, R51 ;  /* 0x00000010ff347819 */ /* 0x000fe20000011633 */
[----:B------:R-:W-:Y:S01]  /*36f0*/  IMAD.U32 R55, R28, 0x10000, RZ ;  /* 0x000100001c377824 */ /* 0x000fe200078e00ff */
[--C-:B------:R-:W-:Y:S01]  /*3700*/  SHF.R.U64 R51, R56, 0x10, R57.reuse ;  /* 0x0000001038337819 */ /* 0x100fe20000001239 */
[----:B------:R-:W-:Y:S01]  /*3710*/  IMAD.U32 R56, R31, 0x10000, RZ ;  /* 0x000100001f387824 */ /* 0x000fe200078e00ff */
[----:B------:R-:W-:Y:S02]  /*3720*/  SHF.R.U32.HI R57, RZ, 0x10, R57 ;  /* 0x00000010ff397819 */ /* 0x000fe40000011639 */
[----:B------:R-:W-:Y:S02]  /*3730*/  PRMT R123, R123, 0x5410, R51 ;  /* 0x000054107b7b7816 */ /* 0x000fe40000000033 */
[----:B------:R-:W-:-:S02]  /*3740*/  PRMT R50, R90, 0x5432, R50 ;  /* 0x000054325a327816 */ /* 0x000fc40000000032 */
[----:B------:R-:W-:Y:S01]  /*3750*/  LOP3.LUT R53, R31, 0xffff0000, RZ, 0xc0, !PT ;  /* 0xffff00001f357812 */ /* 0x000fe200078ec0ff */
[C---:B------:R-:W-:Y:S01]  /*3760*/  IMAD.U32 R31, R29.reuse, 0x10000, RZ ;  /* 0x000100001d1f7824 */ /* 0x040fe200078e00ff */
        /* <DEDUP_REMOVED lines=9> */
[----:B------:R-:W-:Y:S01]  /*3800*/  FMUL.FTZ R29, R29, R108 ;  /* 0x0000006c1d1d7220 */ /* 0x000fe20000410000 */
[----:B------:R-:W-:Y:S01]  /*3810*/  LOP3.LUT R28, R28, 0xffff0000, RZ, 0xc0, !PT ;  /* 0xffff00001c1c7812 */ /* 0x000fe200078ec0ff */
[----:B------:R-:W-:-:S02]  /*3820*/  IMAD.U32 R57, R52, 0x10000, RZ ;  /* 0x0001000034397824 */ /* 0x000fc400078e00ff */
[C---:B------:R-:W-:Y:S01]  /*3830*/  FFMA.FTZ R88, R31.reuse, R108, -R88 ;  /* 0x0000006c1f587223 */ /* 0x040fe20000010858 */
[C---:B------:R-:W-:Y:S01]  /*3840*/  FMUL.FTZ R59, R30.reuse, R51 ;  /* 0x000000331e3b7220 */ /* 0x040fe20000410000 */
[----:B------:R-:W-:Y:S01]  /*3850*/  FFMA.FTZ R29, R31, R58, R29 ;  /* 0x0000003a1f1d7223 */ /* 0x000fe2000001001d */
[-C--:B------:R-:W-:Y:S01]  /*3860*/  FMUL.FTZ R31, R30, R57.reuse ;  /* 0x000000391e1f7220 */ /* 0x080fe20000410000 */
[----:B------:R-:W-:Y:S01]  /*3870*/  LOP3.LUT R122, R122, 0xffff0000, RZ, 0xc0, !PT ;  /* 0xffff00007a7a7812 */ /* 0x000fe200078ec0ff */
[----:B------:R-:W-:Y:S01]  /*3880*/  IMAD.U32 R50, R50, 0x10000, RZ ;  /* 0x0001000032327824 */ /* 0x000fe200078e00ff */
[----:B------:R-:W-:Y:S01]  /*3890*/  LOP3.LUT R52, R52, 0xffff0000, RZ, 0xc0, !PT ;  /* 0xffff000034347812 */ /* 0x000fe200078ec0ff */
[C---:B------:R-:W-:Y:S01]  /*38a0*/  FFMA.FTZ R59, R54.reuse, R57, -R59 ;  /* 0x00000039363b7223 */ /* 0x040fe2000001083b */
[----:B------:R-:W-:Y:S01]  /*38b0*/  FFMA.FTZ R54, R54, R51, R31 ;  /* 0x0000003336367223 */ /* 0x000fe2000001001f */
[CC--:B------:R-:W-:Y:S01]  /*38c0*/  FMUL.FTZ R30, R28.reuse, R123.reuse ;  /* 0x0000007b1c1e7220 */ /* 0x0c0fe20000410000 */
        /* <DEDUP_REMOVED lines=12> */
.L_x_10141:
[----:B------:R-:W-:Y:S05]  /*3990*/  BSYNC B2 ;  /* 0x0000000000027941 */ /* 0x000fea0003800000 */
.L_x_10140:
[----:B------:R-:W-:Y:S02]  /*39a0*/  ULDC.64 UR4, c[0x0][0x208] ;  /* 0x0000820000047ab9 */ /* 0x000fe40000000a00 */
[----:B--2---:R2:W-:Y:S03]  /*39b0*/  STG.E.128 desc[UR4][R32.64+0x20], R28 ;  /* 0x0000201c20007986 */ /* 0x0045e6000c101d04 */
.L_x_10139:
[----:B------:R-:W-:Y:S05]  /*39c0*/  BSYNC B1 ;  /* 0x0000000000017941 */ /* 0x000fea0003800000 */
.L_x_10138:
        /* <DEDUP_REMOVED lines=9> */
[--C-:B------:R-:W-:Y:S01]  /*3a60*/  SHF.R.U64 R53, R46, 0x10, R47.reuse ;  /* 0x000000102e357819 */ /* 0x100fe2000000122f */
[----:B--2---:R-:W-:Y:S01]  /*3a70*/  IMAD.U32 R46, R30, 0x10000, RZ ;  /* 0x000100001e2e7824 */ /* 0x004fe200078e00ff */
[----:B------:R-:W-:Y:S02]  /*3a80*/  SHF.R.U32.HI R50, RZ, 0x10, R47 ;  /* 0x00000010ff327819 */ /* 0x000fe4000001162f */
[----:B------:R-:W-:Y:S01]  /*3a90*/  PRMT R120, R120, 0x5410, R51 ;  /* 0x0000541078787816 */ /* 0x000fe20000000033 */
[----:B------:R-:W-:Y:S01]  /*3aa0*/  IMAD.U32 R51, R29, 0x10000, RZ ;  /* 0x000100001d337824 */ /* 0x000fe200078e00ff */
[----:B------:R-:W-:Y:S02]  /*3ab0*/  SHF.R.U32.HI R48, RZ, 0x10, R49 ;  /* 0x00000010ff307819 */ /* 0x000fe40000011631 */
[----:B------:R-:W-:-:S02]  /*3ac0*/  PRMT R118, R118, 0x5410, R53 ;  /* 0x0000541076767816 */ /* 0x000fc40000000035 */
[----:B------:R-:W-:Y:S02]  /*3ad0*/  PRMT R119, R119, 0x5410, R50 ;  /* 0x0000541077777816 */ /* 0x000fe40000000032 */
[----:B------:R-:W-:Y:S01]  /*3ae0*/  LOP3.LUT R49, R29, 0xffff0000, RZ, 0xc0, !PT ;  /* 0xffff00001d317812 */ /* 0x000fe200078ec0ff */
[----:B------:R-:W-:Y:S01]  /*3af0*/  IMAD.U32 R29, R28, 0x10000, RZ ;  /* 0x000100001c1d7824 */ /* 0x000fe200078e00ff */
        /* <DEDUP_REMOVED lines=16> */
[----:B------:R-:W-:Y:S01]  /*3c00*/  FFMA.FTZ R47, R46, R52, -R55 ;  /* 0x000000342e2f7223 */ /* 0x000fe20000010837 */
[----:B------:R-:W-:Y:S01]  /*3c10*/  LOP3.LUT R119, R119, 0xffff0000, RZ, 0xc0, !PT ;  /* 0xffff000077777812 */ /* 0x000fe200078ec0ff */
[----:B------:R-:W-:-:S02]  /*3c20*/  IMAD.U32 R118, R118, 0x10000, RZ ;  /* 0x0001000076767824 */ /* 0x000fc400078e00ff */
[----:B------:R-:W-:Y:S01]  /*3c30*/  FFMA.FTZ R46, R46, R48, R53 ;  /* 0x000000302e2e7223 */ /* 0x000fe20000010035 */
[C---:B------:R-:W-:Y:S01]  /*3c40*/  FMUL.FTZ R48, R30.reuse, R121 ;  /* 0x000000791e307220 */ /* 0x040fe20000410000 */
[----:B------:R-:W-:Y:S02]  /*3c50*/  IMAD.U32 R31, R31, 0x10000, RZ ;  /* 0x000100001f1f7824 */ /* 0x000fe400078e00ff */
        /* <DEDUP_REMOVED lines=12> */
.L_x_10145:
[----:B------:R-:W-:Y:S05]  /*3d20*/  BSYNC B2 ;  /* 0x0000000000027941 */ /* 0x000fea0003800000 */
.L_x_10144:
[----:B------:R-:W-:Y:S02]  /*3d30*/  ULDC.64 UR4, c[0x0][0x208] ;  /* 0x0000820000047ab9 */ /* 0x000fe40000000a00 */
[----:B--2---:R3:W-:Y:S03]  /*3d40*/  STG.E.128 desc[UR4][R32.64+0x40], R28 ;  /* 0x0000401c20007986 */ /* 0x0047e6000c101d04 */
.L_x_10143:
[----:B------:R-:W-:Y:S05]  /*3d50*/  BSYNC B1 ;  /* 0x0000000000017941 */ /* 0x000fea0003800000 */
.L_x_10142:
        /* <DEDUP_REMOVED lines=34> */
[----:B------:R-:W-:Y:S01]  /*3f80*/  FFMA.FTZ R50, R43, R46, -R50 ;  /* 0x0000002e2b327223 */ /* 0x000fe20000010832 */
        /* <DEDUP_REMOVED lines=18> */
.L_x_10149:
[----:B------:R-:W-:Y:S05]  /*40b0*/  BSYNC B2 ;  /* 0x0000000000027941 */ /* 0x000fea0003800000 */
.L_x_10148:
[----:B------:R-:W-:Y:S02]  /*40c0*/  ULDC.64 UR4, c[0x0][0x208] ;  /* 0x0000820000047ab9 */ /* 0x000fe40000000a00 */
[----:B--2---:R4:W-:Y:S03]  /*40d0*/  STG.E.128 desc[UR4][R32.64+0x60], R28 ;  /* 0x0000601c20007986 */ /* 0x0049e6000c101d04 */
.L_x_10147:
[----:B------:R-:W-:Y:S05]  /*40e0*/  BSYNC B1 ;  /* 0x0000000000017941 */ /* 0x000fea0003800000 */
.L_x_10146:
        /* <DEDUP_REMOVED lines=32> */
[C---:B------:R-:W-:Y:S01]  /*42f0*/  IMAD.U32 R29, R28.reuse, 0x10000, RZ ;  /* 0x000100001c1d7824 */ /* 0x040fe200078e00ff */
[----:B------:R-:W-:Y:S01]  /*4300*/  LOP3.LUT R111, R111, 0xffff0000, RZ, 0xc0, !PT ;  /* 0xffff00006f6f7812 */ /* 0x000fe200078ec0ff */
[----:B------:R-:W-:Y:S01]  /*4310*/  FFMA.FTZ R46, R31, R42, -R46 ;  /* 0x0000002a1f2e7223 */ /* 0x000fe2000001082e */
[----:B------:R-:W-:Y:S01]  /*4320*/  LOP3.LUT R28, R28, 0xffff0000, RZ, 0xc0, !PT ;  /* 0xffff00001c1c7812 */ /* 0x000fe200078ec0ff */
[C---:B------:R-:W-:Y:S01]  /*4330*/  FFMA.FTZ R43, R39.reuse, R43, -R38 ;  /* 0x0000002b272b7223 */ /* 0x040fe20000010826 */
        /* <DEDUP_REMOVED lines=16> */
.L_x_10153:
[----:B------:R-:W-:Y:S05]  /*4440*/  BSYNC B2 ;  /* 0x0000000000027941 */ /* 0x000fea0003800000 */
.L_x_10152:
[----:B------:R-:W-:Y:S02]  /*4450*/  ULDC.64 UR4, c[0x0][0x208] ;  /* 0x0000820000047ab9 */ /* 0x000fe40000000a00 */
[----:B--2---:R1:W-:Y:S03]  /*4460*/  STG.E.128 desc[UR4][R32.64+0x80], R28 ;  /* 0x0000801c20007986 */ /* 0x0043e6000c101d04 */
.L_x_10151:
[----:B------:R-:W-:Y:S05]  /*4470*/  BSYNC B1 ;  /* 0x0000000000017941 */ /* 0x000fea0003800000 */
.L_x_10150:
        /* <DEDUP_REMOVED lines=53> */
.L_x_10155:
[----:B------:R-:W-:Y:S05]  /*47d0*/  BSYNC B1 ;  /* 0x0000000000017941 */ /* 0x000fea0003800000 */
.L_x_10154:
[----:B------:R-:W-:Y:S02]  /*47e0*/  ULDC.64 UR4, c[0x0][0x208] ;  /* 0x0000820000047ab9 */ /* 0x000fe40000000a00 */
[----:B--2---:R1:W-:Y:S01]  /*47f0*/  STG.E.128 desc[UR4][R32.64+0xa0], R28 ;  /* 0x0000a01c20007986 */ /* 0x0043e2000c101d04 */
[----:B------:R-:W-:Y:S05]  /*4800*/  BRA `(.L_x_10133) ;  /* 0x0000002000c87947 */ /* 0x000fea0003800000 */
.L_x_10127:
        /* <DEDUP_REMOVED lines=22> */
[----:B------:R-:W-:Y:S01]  /*4970*/  CS2R R48, SRZ ;  /* 0x0000000000307805 */ /* 0x000fe2000001ff00 */
[----:B------:R-:W-:-:S02]  /*4980*/  ULDC.64 UR6, c[0x0][0x208] ;  /* 0x0000820000067ab9 */ /* 0x000fc40000000a00 */
        /* <DEDUP_REMOVED lines=25> */
.L_x_10157:
[----:B------:R-:W-:Y:S05]  /*4b20*/  BSYNC B1 ;  /* 0x0000000000017941 */ /* 0x000fea0003800000 */
.L_x_10156:
        /* <DEDUP_REMOVED lines=51> */
.L_x_10158:
[----:B------:R-:W2:Y:S01]  /*4e60*/  LDL R52, [R1+0x28] ;  /* 0x0000280001347983 */ /* 0x000ea20000100800 */
[----:B------:R-:W-:Y:S01]  /*4e70*/  IMAD R15, R145, 0x8, R22 ;  /* 0x00000008910f7824 */ /* 0x000fe200078e0216 */
[----:B------:R-:W-:Y:S01]  /*4e80*/  BSSY B1, `(.L_x_10159) ;  /* 0x0000004000017945 */ /* 0x000fe20003800000 */
[----:B--2---:R-:W-:-:S04]  /*4e90*/  SHF.L.U32 R86, R52, 0x1f, RZ ;  /* 0x0000001f34567819 */ /* 0x004fc800000006ff */
[----:B------:R-:W0:Y:S02]  /*4ea0*/  SYNCS.PHASECHK.TRANS64.TRYWAIT P5, [R15+URZ+0x31c90], R86 ;  /* 0x031c90560f0075a7 */ /* 0x000e2400080a017f */
[----:B0-----:R-:W-:Y:S05]  /*4eb0*/  @!P5 BRA `(.L_x_10160) ;  /* 0x000001c800e4d947 */ /* 0x001fea0003800000 */
.L_x_10378:
[----:B------:R-:W-:Y:S05]  /*4ec0*/  BSYNC B1 ;  /* 0x0000000000017941 */ /* 0x000fea0003800000 */
.L_x_10159:
        /* <DEDUP_REMOVED lines=40> */
[--C-:B------:R-:W-:Y:S02]  /*5150*/  SHF.R.U64 R37, R38, 0x10, R39.reuse ;  /* 0x0000001026257819 */ /* 0x100fe40000001227 */
[----:B------:R-:W-:Y:S02]  /*5160*/  SHF.R.U32.HI R110, RZ, 0x10, R39 ;  /* 0x00000010ff6e7819 */ /* 0x000fe40000011627 */
[--C-:B------:R-:W-:Y:S02]  /*5170*/  SHF.R.U64 R38, R48, 0x10, R49.reuse ;  /* 0x0000001030267819 */ /* 0x100fe40000001231 */
[----:B------:R-:W-:Y:S01]  /*5180*/  SHF.R.U32.HI R48, RZ, 0x10, R49 ;  /* 0x00000010ff307819 */ /* 0x000fe20000011631 */
[----:B-1----:R-:W-:Y:S01]  /*5190*/  IMAD.U32 R49, R53, 0x10000, RZ ;  /* 0x0001000035317824 */ /* 0x002fe200078e00ff */
[----:B------:R-:W-:-:S02]  /*51a0*/  SHF.R.U64 R39, R50, 0x10, R51 ;  /* 0x0000001032277819 */ /* 0x000fc40000001233 */
[C---:B------:R-:W-:Y:S02]  /*51b0*/  PRMT R37, R112.reuse, 0x5410, R37 ;  /* 0x0000541070257816 */ /* 0x040fe40000000025 */
[----:B------:R-:W-:Y:S02]  /*51c0*/  PRMT R110, R112, 0x5432, R110 ;  /* 0x00005432706e7816 */ /* 0x000fe4000000006e */
[----:B------:R-:W-:Y:S02]  /*51d0*/  SHF.R.U32.HI R51, RZ, 0x10, R51 ;  /* 0x00000010ff337819 */ /* 0x000fe40000011633 */
[----:B------:R-:W-:Y:S02]  /*51e0*/  PRMT R112, R118, 0x5432, R48 ;  /* 0x0000543276707816 */ /* 0x000fe40000000030 */
[----:B------:R-:W-:Y:S02]  /*51f0*/  PRMT R50, R121, 0x5410, R111 ;  /* 0x0000541079327816 */ /* 0x000fe4000000006f */
[----:B------:R-:W-:-:S02]  /*5200*/  PRMT R36, R114, 0x5432, R36 ;  /* 0x0000543272247816 */ /* 0x000fc40000000024 */
[----:B------:R-:W-:Y:S01]  /*5210*/  PRMT R111, R114, 0x5410, R51 ;  /* 0x00005410726f7816 */ /* 0x000fe20000000033 */
[----:B--2---:R-:W-:Y:S01]  /*5220*/  IMAD.U32 R51, R57, 0x10000, RZ ;  /* 0x0001000039337824 */ /* 0x004fe200078e00ff */
[----:B------:R-:W-:Y:S01]  /*5230*/  PRMT R38, R116, 0x5432, R38 ;  /* 0x0000543274267816 */ /* 0x000fe20000000026 */
[----:B------:R-:W-:Y:S01]  /*5240*/  IMAD.U32 R114, R112, 0x10000, RZ ;  /* 0x0001000070727824 */ /* 0x000fe200078e00ff */
[----:B------:R-:W-:Y:S01]  /*5250*/  PRMT R39, R116, 0x5410, R39 ;  /* 0x0000541074277816 */ /* 0x000fe20000000027 */
[----:B------:R-:W-:Y:S01]  /*5260*/  IMAD.U32 R48, R50, 0x10000, RZ ;  /* 0x0001000032307824 */ /* 0x000fe200078e00ff */
[----:B------:R-:W-:Y:S01]  /*5270*/  LOP3.LUT R121, R112, 0xffff0000, RZ, 0xc0, !PT ;  /* 0xffff000070797812 */ /* 0x000fe200078ec0ff */
[----:B------:R-:W-:Y:S01]  /*5280*/  FMUL.FTZ R116, R51, R114 ;  /* 0x0000007233747220 */ /* 0x000fe20000410000 */
[----:B------:R-:W-:Y:S01]  /*5290*/  LOP3.LUT R112, R57, 0xffff0000, RZ, 0xc0, !PT ;  /* 0xffff000039707812 */ /* 0x000fe200078ec0ff */
[----:B------:R-:W-:Y:S01]  /*52a0*/  FMUL.FTZ R51, R51, R48 ;  /* 0x0000003033337220 */ /* 0x000fe20000410000 */
[----:B------:R-:W-:-:S02]  /*52b0*/  IMAD.U32 R57, R110, 0x10000, RZ ;  /* 0x000100006e397824 */ /* 0x000fc400078e00ff */
[C---:B------:R-:W-:Y:S01]  /*52c0*/  FFMA.FTZ R48, R49.reuse, R48, -R116 ;  /* 0x0000003031307223 */ /* 0x040fe20000010874 */
[----:B------:R-:W-:Y:S02]  /*52d0*/  IMAD.U32 R116, R56, 0x10000, RZ ;  /* 0x0001000038747824 */ /* 0x000fe400078e00ff */
[----:B------:R-:W-:Y:S01]  /*52e0*/  FFMA.FTZ R49, R49, R114, R51 ;  /* 0x0000007231317223 */ /* 0x000fe20000010033 */
[----:B------:R-:W-:Y:S01]  /*52f0*/  LOP3.LUT R51, R50, 0xffff0000, RZ, 0xc0, !PT ;  /* 0xffff000032337812 */ /* 0x000fe200078ec0ff */
[----:B------:R-:W-:Y:S01]  /*5300*/  IMAD.U32 R114, R59, 0x10000, RZ ;  /* 0x000100003b727824 */ /* 0x000fe200078e00ff */
[----:B------:R-:W-:Y:S01]  /*5310*/  LOP3.LUT R50, R53, 0xffff0000, RZ, 0xc0, !PT ;  /* 0xffff000035327812 */ /* 0x000fe200078ec0ff */
[----:B------:R-:W-:Y:S01]  /*5320*/  FMUL.FTZ R53, R112, R121 ;  /* 0x0000007970357220 */ /* 0x000fe20000410000 */
[----:B------:R-:W-:Y:S01]  /*5330*/  LOP3.LUT R56, R56, 0xffff0000, RZ, 0xc0, !PT ;  /* 0xffff000038387812 */ /* 0x000fe200078ec0ff */
[-C--:B------:R-:W-:Y:S02]  /*5340*/  FMUL.FTZ R112, R112, R51.reuse ;  /* 0x0000003370707220 */ /* 0x080fe40000410000 */
[----:B------:R-:W-:-:S02]  /*5350*/  FFMA.FTZ R51, R50, R51, -R53 ;  /* 0x0000003332337223 */ /* 0x000fc40000010835 */
[----:B------:R-:W-:Y:S01]  /*5360*/  FFMA.FTZ R50, R50, R121, R112 ;  /* 0x0000007932327223 */ /* 0x000fe20000010070 */
[C---:B------:R-:W-:Y:S01]  /*5370*/  IMAD.U32 R121, R111.reuse, 0x10000, RZ ;  /* 0x000100006f797824 */ /* 0x040fe200078e00ff */
[----:B------:R-:W-:Y:S01]  /*5380*/  LOP3.LUT R111, R111, 0xffff0000, RZ, 0xc0, !PT ;  /* 0xffff00006f6f7812 */ /* 0x000fe200078ec0ff */
[----:B------:R-:W-:Y:S01]  /*5390*/  IMAD.U32 R112, R55, 0x10000, RZ ;  /* 0x0001000037707824 */ /* 0x000fe200078e00ff */
[----:B------:R-:W-:Y:S01]  /*53a0*/  F2FP.BF16.F32.PACK_AB R48, R51, R48 ;  /* 0x000000303330723e */ /* 0x000fe200000010ff */
[C---:B------:R-:W-:Y:S01]  /*53b0*/  FMUL.FTZ R53, R114.reuse, R121 ;  /* 0x0000007972357220 */ /* 0x040fe20000410000 */
[----:B------:R-:W-:Y:S01]  /*53c0*/  FMUL.FTZ R114, R114, R57 ;  /* 0x0000003972727220 */ /* 0x000fe20000410000 */
[----:B------:R-:W-:Y:S02]  /*53d0*/  F2FP.BF16.F32.PACK_AB R49, R50, R49 ;  /* 0x000000313231723e */ /* 0x000fe400000010ff */
[C---:B------:R-:W-:Y:S01]  /*53e0*/  FFMA.FTZ R53, R112.reuse, R57, -R53 ;  /* 0x0000003970357223 */ /* 0x040fe20000010835 */
[----:B------:R-:W-:Y:S01]  /*53f0*/  FFMA.FTZ R57, R112, R121, R114 ;  /* 0x0000007970397223 */ /* 0x000fe20000010072 */
[----:B------:R-:W-:-:S02]  /*5400*/  LOP3.LUT R112, R59, 0xffff0000, RZ, 0xc0, !PT ;  /* 0xffff00003b707812 */ /* 0x000fc400078ec0ff */
[----:B------:R-:W-:Y:S02]  /*5410*/  LOP3.LUT R59, R110, 0xffff0000, RZ, 0xc0, !PT ;  /* 0xffff00006e3b7812 */ /* 0x000fe400078ec0ff */
[----:B------:R-:W-:Y:S01]  /*5420*/  LOP3.LUT R114, R55, 0xffff0000, RZ, 0xc0, !PT ;  /* 0xffff000037727812 */ /* 0x000fe200078ec0ff */
[C---:B------:R-:W-:Y:S02]  /*5430*/  FMUL.FTZ R55, R112.reuse, R111 ;  /* 0x0000006f70377220 */ /* 0x040fe40000410000 */
[-C--:B------:R-:W-:Y:S02]  /*5440*/  FMUL.FTZ R112, R112, R59.reuse ;  /* 0x0000003b70707220 */ /* 0x080fe40000410000 */
[----:B------:R-:W-:Y:S01]  /*5450*/  FFMA.FTZ R110, R114, R59, -R55 ;  /* 0x0000003b726e7223 */ /* 0x000fe20000010837 */
[----:B------:R-:W-:Y:S02]  /*5460*/  IMAD.U32 R55, R38, 0x10000, RZ ;  /* 0x0001000026377824 */ /* 0x000fe400078e00ff */
[----:B------:R-:W-:Y:S01]  /*5470*/  FFMA.FTZ R112, R114, R111, R112 ;  /* 0x0000006f72707223 */ /* 0x000fe20000010070 */
[----:B------:R-:W-:-:S02]  /*5480*/  IMAD.U32 R59, R36, 0x10000, RZ ;  /* 0x00010000243b7824 */ /* 0x000fc400078e00ff */
[----:B------:R-:W-:Y:S01]  /*5490*/  FMUL.FTZ R111, R116, R55 ;  /* 0x00000037746f7220 */ /* 0x000fe20000410000 */
[----:B------:R-:W-:Y:S02]  /*54a0*/  IMAD.U32 R114, R52, 0x10000, RZ ;  /* 0x0001000034727824 */ /* 0x000fe400078e00ff */
[-C--:B------:R-:W-:Y:S01]  /*54b0*/  FMUL.FTZ R116, R116, R59.reuse ;  /* 0x0000003b74747220 */ /* 0x080fe20000410000 */
[----:B------:R-:W-:Y:S01]  /*54c0*/  LOP3.LUT R52, R52, 0xffff0000, RZ, 0xc0, !PT ;  /* 0xffff000034347812 */ /* 0x000fe200078ec0ff */
[C---:B------:R-:W-:Y:S02]  /*54d0*/  FFMA.FTZ R111, R114.reuse, R59, -R111 ;  /* 0x0000003b726f7223 */ /* 0x040fe4000001086f */
[----:B------:R-:W-:Y:S01]  /*54e0*/  FFMA.FTZ R116, R114, R55, R116 ;  /* 0x0000003772747223 */ /* 0x000fe20000010074 */
[----:B------:R-:W-:Y:S01]  /*54f0*/  LOP3.LUT R55, R38, 0xffff0000, RZ, 0xc0, !PT ;  /* 0xffff000026377812 */ /* 0x000fe200078ec0ff */
[----:B------:R-:W-:Y:S01]  /*5500*/  IMAD.U32 R38, R54, 0x10000, RZ ;  /* 0x0001000036267824 */ /* 0x000fe200078e00ff */
[----:B------:R-:W-:-:S02]  /*5510*/  LOP3.LUT R59, R36, 0xffff0000, RZ, 0xc0, !PT ;  /* 0xffff0000243b7812 */ /* 0x000fc400078ec0ff */
[----:B------:R-:W-:Y:S01]  /*5520*/  LOP3.LUT R54, R54, 0xffff0000, RZ, 0xc0, !PT ;  /* 0xffff000036367812 */ /* 0x000fe200078ec0ff */
[----:B------:R-:W-:Y:S01]  /*5530*/  FMUL.FTZ R121, R56, R55 ;  /* 0x0000003738797220 */ /* 0x000fe20000410000 */
[----:B------:R-:W-:Y:S01]  /*5540*/  F2FP.BF16.F32.PACK_AB R110, R110, R53 ;  /* 0x000000356e6e723e */ /* 0x000fe200000010ff */
[-C--:B------:R-:W-:Y:S01]  /*5550*/  FMUL.FTZ R56, R56, R59.reuse ;  /* 0x0000003b38387220 */ /* 0x080fe20000410000 */
[----:B------:R-:W-:Y:S02]  /*5560*/  IMAD.MOV.U32 R53, RZ, RZ, R48 ;  /* 0x000000ffff357224 */ /* 0x000fe400078e0030 */
[C---:B------:R-:W-:Y:S01]  /*5570*/  FFMA.FTZ R36, R52.reuse, R59, -R121 ;  /* 0x0000003b34247223 */ /* 0x040fe20000010879 */
[----:B------:R-:W-:Y:S02]  /*5580*/  IMAD.U32 R59, R39, 0x10000, RZ ;  /* 0x00010000273b7824 */ /* 0x000fe400078e00ff */
[----:B------:R-:W-:Y:S01]  /*5590*/  FFMA.FTZ R55, R52, R55, R56 ;  /* 0x0000003734377223 */ /* 0x000fe20000010038 */
        /* <DEDUP_REMOVED lines=8> */
[C---:B------:R-:W-:Y:S01]  /*5620*/  FFMA.FTZ R123, R38.reuse, R121, -R123 ;  /* 0x00000079267b7223 */ /* 0x040fe2000001087b */
[----:B------:R-:W-:Y:S01]  /*5630*/  F2FP.BF16.F32.PACK_AB R56, R55, R116 ;  /* 0x000000743738723e */ /* 0x000fe200000010ff */
[----:B------:R-:W-:Y:S01]  /*5640*/  FFMA.FTZ R52, R38, R59, R52 ;  /* 0x0000003b26347223 */ /* 0x000fe20000010034 */
[C---:B------:R-:W-:Y:S01]  /*5650*/  FMUL.FTZ R59, R58.reuse, R39 ;  /* 0x000000273a3b7220 */ /* 0x040fe20000410000 */
[----:B------:R-:W-:Y:S01]  /*5660*/  FMUL.FTZ R58, R58, R37 ;  /* 0x000000253a3a7220 */ /* 0x000fe20000410000 */
[----:B------:R-:W-:-:S02]  /*5670*/  IMAD.MOV.U32 R55, RZ, RZ, R110 ;  /* 0x000000ffff377224 */ /* 0x000fc400078e006e */
[C---:B------:R-:W-:Y:S01]  /*5680*/  FFMA.FTZ R38, R54.reuse, R37, -R59 ;  /* 0x0000002536267223 */ /* 0x040fe2000001083b */
[----:B------:R-:W-:Y:S01]  /*5690*/  FFMA.FTZ R39, R54, R39, R58 ;  /* 0x0000002736277223 */ /* 0x000fe2000001003a */
[----:B------:R-:W-:Y:S01]  /*56a0*/  F2FP.BF16.F32.PACK_AB R59, R112, R57 ;  /* 0x00000039703b723e */ /* 0x000fe200000010ff */
[----:B------:R-:W-:Y:S02]  /*56b0*/  IMAD.MOV.U32 R57, RZ, RZ, R49 ;  /* 0x000000ffff397224 */ /* 0x000fe400078e0031 */
[----:B------:R-:W-:Y:S02]  /*56c0*/  F2FP.BF16.F32.PACK_AB R54, R38, R123 ;  /* 0x0000007b2636723e */ /* 0x000fe400000010ff */
[----:B------:R-:W-:Y:S01]  /*56d0*/  F2FP.BF16.F32.PACK_AB R58, R39, R52 ;  /* 0x00000034273a723e */ /* 0x000fe200000010ff */
[----:B------:R-:W-:-:S07]  /*56e0*/  IMAD.MOV.U32 R52, RZ, RZ, R111 ;  /* 0x000000ffff347224 */ /* 0x000fce00078e006f */
.L_x_10164:
[----:B------:R-:W-:Y:S05]  /*56f0*/  BSYNC B2 ;  /* 0x0000000000027941 */ /* 0x000fea0003800000 */
.L_x_10163:
[----:B------:R-:W-:Y:S01]  /*5700*/  IADD3 R37, P4, P5, R20, R90, R6 ;  /* 0x0000005a14257210 */ /* 0x000fe20007d9e006 */
[----:B------:R-:W-:-:S03]  /*5710*/  ULDC.64 UR4, c[0x0][0x208] ;  /* 0x0000820000047ab9 */ /* 0x000fc60000000a00 */
        /* <DEDUP_REMOVED lines=11> */
.L_x_10162:
[----:B------:R-:W-:Y:S05]  /*57d0*/  BSYNC B1 ;  /* 0x0000000000017941 */ /* 0x000fea0003800000 */
.L_x_10161:
[----:B------:R-:W-:Y:S01]  /*57e0*/  ISETP.NE.AND P4, PT, R10, RZ, PT ;  /* 0x000000ff0a00720c */ /* 0x000fe20003f85270 */
[----:B------:R-:W-:-:S12]  /*57f0*/  BSSY B1, `(.L_x_10165) ;  /* 0x0000086000017945 */ /* 0x000fd80003800000 */
[----:B------:R-:W-:Y:S05]  /*5800*/  @!P4 BRA `(.L_x_10166) ;  /* 0x000000080010c947 */ /* 0x000fea0003800000 */
[----:B------:R-:W2:Y:S04]  /*5810*/  LDL R48, [R1+0x2c] ;  /* 0x00002c0001307983 */ /* 0x000ea80000100800 */
[----:B-1----:R-:W3:Y:S04]  /*5820*/  LDL R38, [R1+0x30] ;  /* 0x0000300001267983 */ /* 0x002ee80000100800 */
[----:B------:R-:W4:Y:S01]  /*5830*/  LDL R39, [R1+0x34] ;  /* 0x0000340001277983 */ /* 0x000f220000100800 */
[----:B------:R-:W-:-:S04]  /*5840*/  SEL R36, R103, R108, !P1 ;  /* 0x0000006c67247207 */ /* 0x000fc80004800000 */
[----:B------:R-:W-:-:S04]  /*5850*/  SHF.R.S32.HI R37, RZ, 0x1f, R36 ;  /* 0x0000001fff257819 */ /* 0x000fc80000011424 */
[----:B------:R-:W-:-:S04]  /*5860*/  LEA.HI R37, R37, R36, RZ, 0x4 ;  /* 0x0000002425257211 */ /* 0x000fc800078f20ff */
[----:B------:R-:W-:-:S04]  /*5870*/  SHF.R.S32.HI R37, RZ, 0x4, R37 ;  /* 0x00000004ff257819 */ /* 0x000fc80000011425 */
[----:B------:R-:W-:-:S04]  /*5880*/  LEA.HI.SX32 R37, R4, R37, 0x1d ;  /* 0x0000002504257211 */ /* 0x000fc800078feaff */
[----:B------:R-:W-:Y:S01]  /*5890*/  SHF.R.S32.HI R36, RZ, 0x1f, R37 ;  /* 0x0000001fff247819 */ /* 0x000fe20000011425 */
[----:B------:R-:W-:-:S03]  /*58a0*/  IMAD.SHL.U32 R55, R37, 0x8, RZ ;  /* 0x0000000825377824 */ /* 0x000fc600078e00ff */
[----:B------:R-:W-:-:S04]  /*58b0*/  LEA.HI R36, R36, R37, RZ, 0x2 ;  /* 0x0000002524247211 */ /* 0x000fc800078f10ff */
[----:B------:R-:W-:Y:S01]  /*58c0*/  SHF.R.S32.HI R37, RZ, 0x2, R36 ;  /* 0x00000002ff257819 */ /* 0x000fe20000011424 */
[----:B------:R-:W-:Y:S01]  /*58d0*/  VIADD R54, R147, 0x10 ;  /* 0x0000001093367836 */ /* 0x000fe20000000000 */
[----:B------:R-:W-:-:S04]  /*58e0*/  IADD3 R52, P4, P5, R20, R90, R7 ;  /* 0x0000005a14347210 */ /* 0x000fc80007d9e007 */
[----:B------:R-:W-:Y:S02]  /*58f0*/  IADD3.X R53, R0, R107, R92, P4, P5 ;  /* 0x0000006b00357210 */ /* 0x000fe400027ea45c */
        /* <DEDUP_REMOVED lines=15> */
[--C-:B------:R-:W-:Y:S01]  /*59f0*/  SHF.R.U32.HI R56, RZ, 0x10, R33.reuse ;  /* 0x00000010ff387819 */ /* 0x100fe20000011621 */
[----:B-1----:R-:W-:Y:S01]  /*5a00*/  IMAD.U32 R58, R37, 0x10000, RZ ;  /* 0x00010000253a7824 */ /* 0x002fe200078e00ff */
[----:B------:R-:W-:Y:S02]  /*5a10*/  PRMT R54, R115, 0x5432, R54 ;  /* 0x0000543273367816 */ /* 0x000fe40000000036 */
[----:B------:R-:W-:Y:S02]  /*5a20*/  PRMT R56, R117, 0x5432, R56 ;  /* 0x0000543275387816 */ /* 0x000fe40000000038 */
        /* <DEDUP_REMOVED lines=8> */
[----:B------:R-:W-:Y:S01]  /*5ab0*/  SHF.R.U64 R45, R44, 0x10, R45 ;  /* 0x000000102c2d7819 */ /* 0x000fe2000000122d */
[----:B------:R-:W-:Y:S01]  /*5ac0*/  FFMA.FTZ R57, R58, R57, -R109 ;  /* 0x000000393a397223 */ /* 0x000fe2000001086d */
[----:B------:R-:W-:-:S02]  /*5ad0*/  IMAD.U32 R109, R51, 0x10000, RZ ;  /* 0x00010000336d7824 */ /* 0x000fc400078e00ff */
[----:B------:R-:W-:Y:S01]  /*5ae0*/  FFMA.FTZ R58, R58, R59, R110 ;  /* 0x0000003b3a3a7223 */ /* 0x000fe2000001006e */
[----:B------:R-:W-:Y:S01]  /*5af0*/  LOP3.LUT R110, R56, 0xffff0000, RZ, 0xc0, !PT ;  /* 0xffff0000386e7812 */ /* 0x000fe200078ec0ff */
[----:B------:R-:W-:Y:S01]  /*5b00*/  IMAD.U32 R59, R39, 0x10000, RZ ;  /* 0x00010000273b7824 */ /* 0x000fe200078e00ff */
[----:B------:R-:W-:Y:S02]  /*5b10*/  LOP3.LUT R56, R54, 0xffff0000, RZ, 0xc0, !PT ;  /* 0xffff000036387812 */ /* 0x000fe400078ec0ff */
[----:B------:R-:W-:Y:S02]  /*5b20*/  PRMT R33, R128, 0x5410, R33 ;  /* 0x0000541080217816 */ /* 0x000fe40000000021 */
[----:B------:R-:W-:Y:S01]  /*5b30*/  SHF.R.U64 R34, R34, 0x10, R35 ;  /* 0x0000001022227819 */ /* 0x000fe20000001223 */
[C---:B------:R-:W-:Y:S01]  /*5b40*/  FMUL.FTZ R54, R49.reuse, R56 ;  /* 0x0000003831367220 */ /* 0x040fe20000410000 */
[-C--:B------:R-:W-:Y:S02]  /*5b50*/  FMUL.FTZ R49, R49, R110.reuse ;  /* 0x0000006e31317220 */ /* 0x080fe40000410000 */
[----:B------:R-:W-:Y:S01]  /*5b60*/  PRMT R125, R125, 0x5410, R34 ;  /* 0x000054107d7d7816 */ /* 0x000fe20000000022 */
[C---:B------:R-:W-:Y:S01]  /*5b70*/  FFMA.FTZ R54, R37.reuse, R110, -R54 ;  /* 0x0000006e25367223 */ /* 0x040fe20000010836 */
[----:B------:R-:W-:Y:S01]  /*5b80*/  FFMA.FTZ R37, R37, R56, R49 ;  /* 0x0000003825257223 */ /* 0x000fe20000010031 */
[----:B------:R-:W-:-:S02]  /*5b90*/  SHF.R.U32.HI R49, RZ, 0x10, R47 ;  /* 0x00000010ff317819 */ /* 0x000fc4000001162f */
[----:B------:R-:W-:Y:S01]  /*5ba0*/  SHF.R.U32.HI R56, RZ, 0x10, R35 ;  /* 0x00000010ff387819 */ /* 0x000fe20000011623 */
[----:B------:R-:W-:Y:S01]  /*5bb0*/  IMAD.U32 R35, R38, 0x10000, RZ ;  /* 0x0001000026237824 */ /* 0x000fe200078e00ff */
[----:B------:R-:W-:Y:S02]  /*5bc0*/  PRMT R49, R129, 0x5410, R49 ;  /* 0x0000541081317816 */ /* 0x000fe40000000031 */
[----:B------:R-:W-:Y:S02]  /*5bd0*/  PRMT R56, R113, 0x5432, R56 ;  /* 0x0000543271387816 */ /* 0x000fe40000000038 */
[----:B------:R-:W-:Y:S01]  /*5be0*/  SHF.R.U64 R47, R46, 0x10, R47 ;  /* 0x000000102e2f7819 */ /* 0x000fe2000000122f */
[C---:B------:R-:W-:Y:S01]  /*5bf0*/  IMAD.U32 R110, R49.reuse, 0x10000, RZ ;  /* 0x00010000316e7824 */ /* 0x040fe200078e00ff */
[----:B------:R-:W-:Y:S01]  /*5c00*/  LOP3.LUT R49, R49, 0xffff0000, RZ, 0xc0, !PT ;  /* 0xffff000031317812 */ /* 0x000fe200078ec0ff */
[----:B------:R-:W-:Y:S01]  /*5c10*/  IMAD.U32 R112, R56, 0x10000, RZ ;  /* 0x0001000038707824 */ /* 0x000fe200078e00ff */
[----:B------:R-:W-:Y:S01]  /*5c20*/  PRMT R126, R126, 0x5410, R47 ;  /* 0x000054107e7e7816 */ /* 0x000fe2000000002f */
[----:B------:R-:W-:Y:S01]  /*5c30*/  FMUL.FTZ R114, R109, R110 ;  /* 0x0000006e6d727220 */ /* 0x000fe20000410000 */
[----:B------:R-:W-:-:S02]  /*5c40*/  IMAD.U32 R46, R125, 0x10000, RZ ;  /* 0x000100007d2e7824 */ /* 0x000fc400078e00ff */
[-C--:B------:R-:W-:Y:S01]  /*5c50*/  FMUL.FTZ R109, R109, R112.reuse ;  /* 0x000000706d6d7220 */ /* 0x080fe20000410000 */
[----:B------:R-:W-:Y:S01]  /*5c60*/  LOP3.LUT R125, R125, 0xffff0000, RZ, 0xc0, !PT ;  /* 0xffff00007d7d7812 */ /* 0x000fe200078ec0ff */
[C---:B------:R-:W-:Y:S01]  /*5c70*/  FFMA.FTZ R111, R59.reuse, R112, -R114 ;  /* 0x000000703b6f7223 */ /* 0x040fe20000010872 */
[----:B------:R-:W-:Y:S02]  /*5c80*/  IMAD.U32 R34, R126, 0x10000, RZ ;  /* 0x000100007e227824 */ /* 0x000fe400078e00ff */
[----:B------:R-:W-:Y:S01]  /*5c90*/  FFMA.FTZ R109, R59, R110, R109 ;  /* 0x0000006e3b6d7223 */ /* 0x000fe2000001006d */
[----:B------:R-:W-:Y:S01]  /*5ca0*/  LOP3.LUT R59, R56, 0xffff0000, RZ, 0xc0, !PT ;  /* 0xffff0000383b7812 */ /* 0x000fe200078ec0ff */
[----:B------:R-:W-:Y:S01]  /*5cb0*/  IMAD.U32 R110, R33, 0x10000, RZ ;  /* 0x00010000216e7824 */ /* 0x000fe200078e00ff */
[----:B------:R-:W-:Y:S02]  /*5cc0*/  LOP3.LUT R56, R51, 0xffff0000, RZ, 0xc0, !PT ;  /* 0xffff000033387812 */ /* 0x000fe400078ec0ff */
[----:B------:R-:W-:-:S02]  /*5cd0*/  LOP3.LUT R33, R33, 0xffff0000, RZ, 0xc0, !PT ;  /* 0xffff000021217812 */ /* 0x000fc400078ec0ff */
[----:B------:R-:W-:Y:S01]  /*5ce0*/  LOP3.LUT R38, R38, 0xffff0000, RZ, 0xc0, !PT ;  /* 0xffff000026267812 */ /* 0x000fe200078ec0ff */
[C---:B------:R-:W-:Y:S01]  /*5cf0*/  FMUL.FTZ R39, R56.reuse, R49 ;  /* 0x0000003138277220 */ /* 0x040fe20000410000 */
[----:B------:R-:W-:Y:S01]  /*5d00*/  FMUL.FTZ R56, R56, R59 ;  /* 0x0000003b38387220 */ /* 0x000fe20000410000 */
[----:B------:R-:W-:Y:S02]  /*5d10*/  F2FP.BF16.F32.PACK_AB R54, R54, R57 ;  /* 0x000000393636723e */ /* 0x000fe400000010ff */
[C---:B------:R-:W-:Y:S01]  /*5d20*/  FFMA.FTZ R44, R32.reuse, R59, -R39 ;  /* 0x0000003b202c7223 */ /* 0x040fe20000010827 */
[----:B------:R-:W-:Y:S01]  /*5d30*/  PRMT R39, R127, 0x5410, R45 ;  /* 0x000054107f277816 */ /* 0x000fe2000000002d */
[----:B------:R-:W-:Y:S01]  /*5d40*/  FFMA.FTZ R32, R32, R49, R56 ;  /* 0x0000003120207223 */ /* 0x000fe20000010038 */
[C---:B------:R-:W-:Y:S01]  /*5d50*/  IMAD.U32 R49, R48.reuse, 0x10000, RZ ;  /* 0x0001000030317824 */ /* 0x040fe200078e00ff */
[----:B------:R-:W-:Y:S01]  /*5d60*/  LOP3.LUT R48, R48, 0xffff0000, RZ, 0xc0, !PT ;  /* 0xffff000030307812 */ /* 0x000fe200078ec0ff */
[C---:B------:R-:W-:Y:S01]  /*5d70*/  IMAD.U32 R45, R36.reuse, 0x10000, RZ ;  /* 0x00010000242d7824 */ /* 0x040fe200078e00ff */
[----:B------:R-:W-:Y:S01]  /*5d80*/  LOP3.LUT R36, R36, 0xffff0000, RZ, 0xc0, !PT ;  /* 0xffff000024247812 */ /* 0x000fe200078ec0ff */
[----:B------:R-:W-:Y:S01]  /*5d90*/  IMAD.U32 R56, R39, 0x10000, RZ ;  /* 0x0001000027387824 */ /* 0x000fe200078e00ff */
[----:B------:R-:W-:-:S02]  /*5da0*/  F2FP.BF16.F32.PACK_AB R44, R44, R111 ;  /* 0x0000006f2c2c723e */ /* 0x000fc400000010ff */
[----:B------:R-:W-:Y:S01]  /*5db0*/  F2FP.BF16.F32.PACK_AB R58, R37, R58 ;  /* 0x0000003a253a723e */ /* 0x000fe200000010ff */
[C---:B------:R-:W-:Y:S01]  /*5dc0*/  FMUL.FTZ R112, R49.reuse, R56 ;  /* 0x0000003831707220 */ /* 0x040fe20000410000 */
[-C--:B------:R-:W-:Y:S01]  /*5dd0*/  FMUL.FTZ R49, R49, R110.reuse ;  /* 0x0000006e31317220 */ /* 0x080fe20000410000 */
[----:B------:R-:W-:Y:S02]  /*5de0*/  IMAD.MOV.U32 R37, RZ, RZ, R54 ;  /* 0x000000ffff257224 */ /* 0x000fe400078e0036 */
[C---:B------:R-:W-:Y:S01]  /*5df0*/  FFMA.FTZ R112, R45.reuse, R110, -R112 ;  /* 0x0000006e2d707223 */ /* 0x040fe20000010870 */
[----:B------:R-:W-:Y:S01]  /*5e00*/  FFMA.FTZ R49, R45, R56, R49 ;  /* 0x000000382d317223 */ /* 0x000fe20000010031 */
[----:B------:R-:W-:Y:S01]  /*5e10*/  LOP3.LUT R45, R39, 0xffff0000, RZ, 0xc0, !PT ;  /* 0xffff0000272d7812 */ /* 0x000fe200078ec0ff */
[C---:B------:R-:W-:Y:S01]  /*5e20*/  IMAD.U32 R39, R50.reuse, 0x10000, RZ ;  /* 0x0001000032277824 */ /* 0x040fe200078e00ff */
[----:B------:R-:W-:-:S03]  /*5e30*/  LOP3.LUT R50, R50, 0xffff0000, RZ, 0xc0, !PT ;  /* 0xffff000032327812 */ /* 0x000fc600078ec0ff */
[C---:B------:R-:W-:Y:S01]  /*5e40*/  FMUL.FTZ R51, R48.reuse, R45 ;  /* 0x0000002d30337220 */ /* 0x040fe20000410000 */
[-C--:B------:R-:W-:Y:S01]  /*5e50*/  FMUL.FTZ R48, R48, R33.reuse ;  /* 0x0000002130307220 */ /* 0x080fe20000410000 */
[C---:B------:R-:W-:Y:S02]  /*5e60*/  FMUL.FTZ R47, R39.reuse, R46 ;  /* 0x0000002e272f7220 */ /* 0x040fe40000410000 */
[C---:B------:R-:W-:Y:S01]  /*5e70*/  FFMA.FTZ R33, R36.reuse, R33, -R51 ;  /* 0x0000002124217223 */ /* 0x040fe20000010833 */
[----:B------:R-:W-:Y:S01]  /*5e80*/  FFMA.FTZ R36, R36, R45, R48 ;  /* 0x0000002d24247223 */ /* 0x000fe20000010030 */
[----:B------:R-:W-:Y:S01]  /*5e90*/  LOP3.LUT R45, R126, 0xffff0000, RZ, 0xc0, !PT ;  /* 0xffff00007e2d7812 */ /* 0x000fe200078ec0ff */
[-C--:B------:R-:W-:Y:S01]  /*5ea0*/  FMUL.FTZ R48, R39, R34.reuse ;  /* 0x0000002227307220 */ /* 0x080fe20000410000 */
[----:B------:R-:W-:Y:S01]  /*5eb0*/  FFMA.FTZ R34, R35, R34, R47 ;  /* 0x0000002223227223 */ /* 0x000fe2000001002f */
[----:B------:R-:W-:Y:S02]  /*5ec0*/  F2FP.BF16.F32.PACK_AB R33, R33, R112 ;  /* 0x000000702121723e */ /* 0x000fe400000010ff */
[C---:B------:R-:W-:Y:S01]  /*5ed0*/  FMUL.FTZ R51, R50.reuse, R45 ;  /* 0x0000002d32337220 */ /* 0x040fe20000410000 */
[----:B------:R-:W-:Y:S01]  /*5ee0*/  FMUL.FTZ R50, R50, R125 ;  /* 0x0000007d32327220 */ /* 0x000fe20000410000 */
[----:B------:R-:W-:Y:S01]  /*5ef0*/  FFMA.FTZ R39, R35, R46, -R48 ;  /* 0x0000002e23277223 */ /* 0x000fe20000010830 */
[----:B------:R-:W-:Y:S01]  /*5f00*/  F2FP.BF16.F32.PACK_AB R48, R36, R49 ;  /* 0x000000312430723e */ /* 0x000fe200000010ff */
[C---:B------:R-:W-:Y:S01]  /*5f10*/  FFMA.FTZ R46, R38.reuse, R125, -R51 ;  /* 0x0000007d262e7223 */ /* 0x040fe20000010833 */
[----:B------:R-:W-:Y:S01]  /*5f20*/  FFMA.FTZ R45, R38, R45, R50 ;  /* 0x0000002d262d7223 */ /* 0x000fe20000010032 */
[----:B------:R-:W-:Y:S01]  /*5f30*/  F2FP.BF16.F32.PACK_AB R51, R32, R109 ;  /* 0x0000006d2033723e */ /* 0x000fe200000010ff */
[----:B------:R-:W-:-:S02]  /*5f40*/  IMAD.MOV.U32 R36, RZ, RZ, R33 ;  /* 0x000000ffff247224 */ /* 0x000fc400078e0021 */
[----:B------:R-:W-:Y:S01]  /*5f50*/  F2FP.BF16.F32.PACK_AB R38, R46, R39 ;  /* 0x000000272e26723e */ /* 0x000fe200000010ff */
[----:B------:R-:W-:Y:S01]  /*5f60*/  IMAD.MOV.U32 R49, RZ, RZ, R58 ;  /* 0x000000ffff317224 */ /* 0x000fe200078e003a */
[----:B------:R-:W-:Y:S01]  /*5f70*/  F2FP.BF16.F32.PACK_AB R50, R45, R34 ;  /* 0x000000222d32723e */ /* 0x000fe200000010ff */
[----:B------:R-:W-:-:S07]  /*5f80*/  IMAD.MOV.U32 R39, RZ, RZ, R44 ;  /* 0x000000ffff277224 */ /* 0x000fce00078e002c */
.L_x_10168:
[----:B------:R-:W-:Y:S05]  /*5f90*/  BSYNC B2 ;  /* 0x0000000000027941 */ /* 0x000fea0003800000 */
.L_x_10167:
        /* <DEDUP_REMOVED lines=11> */
.L_x_10166:
[----:B------:R-:W-:Y:S05]  /*6050*/  BSYNC B1 ;  /* 0x0000000000017941 */ /* 0x000fea0003800000 */
.L_x_10165:
[----:B------:R-:W-:-:S13]  /*6060*/  ISETP.NE.AND P4, PT, R11, RZ, PT ;  /* 0x000000ff0b00720c */ /* 0x000fda0003f85270 */
[----:B------:R-:W-:Y:S05]  /*6070*/  @!P4 BRA `(.L_x_10133) ;  /* 0x0000000800acc947 */ /* 0x000fea0003800000 */
[----:B-1-3--:R-:W2:Y:S04]  /*6080*/  LDL R36, [R1+0x2c] ;  /* 0x00002c0001247983 */ /* 0x00aea80000100800 */
[----:B------:R-:W3:Y:S04]  /*6090*/  LDL R34, [R1+0x30] ;  /* 0x0000300001227983 */ /* 0x000ee80000100800 */
[----:B------:R-:W4:Y:S01]  /*60a0*/  LDL R35, [R1+0x34] ;  /* 0x0000340001237983 */ /* 0x000f220000100800 */
[----:B------:R-:W-:Y:S01]  /*60b0*/  VIADD R46, R147, 0x20 ;  /* 0x00000020932e7836 */ /* 0x000fe20000000000 */
[----:B------:R-:W-:-:S04]  /*60c0*/  IADD3 R32, P4, P5, R20, R90, R8 ;  /* 0x0000005a14207210 */ /* 0x000fc80007d9e008 */
[----:B------:R-:W-:Y:S02]  /*60d0*/  ISETP.GE.AND P6, PT, R46, R101, PT ;  /* 0x000000652e00720c */ /* 0x000fe40003fc6270 */
[----:B------:R-:W-:Y:S02]  /*60e0*/  IADD3.X R33, R0, R107, R87, P4, P5 ;  /* 0x0000006b00217210 */ /* 0x000fe400027ea457 */
[C---:B------:R-:W-:Y:S02]  /*60f0*/  LEA R44, P4, R32.reuse, R88, 0x1 ;  /* 0x00000058202c7211 */ /* 0x040fe400078808ff */
[----:B------:R-:W-:Y:S02]  /*6100*/  SEL R108, R103, R108, !P6 ;  /* 0x0000006c676c7207 */ /* 0x000fe40007000000 */
[----:B------:R-:W-:Y:S02]  /*6110*/  LEA.HI.X R45, R32, R89, R33, 0x1, P4 ;  /* 0x00000059202d7211 */ /* 0x000fe400020f0c21 */
[----:B------:R-:W-:-:S04]  /*6120*/  SHF.R.S32.HI R33, RZ, 0x1f, R108 ;  /* 0x0000001fff217819 */ /* 0x000fc8000001146c */
[----:B------:R-:W-:-:S04]  /*6130*/  LEA.HI R33, R33, R108, RZ, 0x4 ;  /* 0x0000006c21217211 */ /* 0x000fc800078f20ff */
[----:B------:R-:W-:-:S04]  /*6140*/  SHF.R.S32.HI R32, RZ, 0x4, R33 ;  /* 0x00000004ff207819 */ /* 0x000fc80000011421 */
[----:B------:R-:W-:-:S04]  /*6150*/  LEA.HI.SX32 R32, R5, R32, 0x1d ;  /* 0x0000002005207211 */ /* 0x000fc800078feaff */
[----:B------:R-:W-:Y:S01]  /*6160*/  SHF.R.S32.HI R33, RZ, 0x1f, R32 ;  /* 0x0000001fff217819 */ /* 0x000fe20000011420 */
[----:B------:R-:W-:-:S03]  /*6170*/  IMAD.SHL.U32 R47, R32, 0x8, RZ ;  /* 0x00000008202f7824 */ /* 0x000fc600078e00ff */
[----:B------:R-:W-:-:S04]  /*6180*/  LEA.HI R33, R33, R32, RZ, 0x2 ;  /* 0x0000002021217211 */ /* 0x000fc800078f10ff */
        /* <DEDUP_REMOVED lines=17> */
[----:B------:R-:W-:Y:S01]  /*62a0*/  IMAD.U32 R54, R39, 0x10000, RZ ;  /* 0x0001000027367824 */ /* 0x000fe200078e00ff */
[--C-:B------:R-:W-:Y:S01]  /*62b0*/  SHF.R.U32.HI R53, RZ, 0x10, R41.reuse ;  /* 0x00000010ff357819 */ /* 0x100fe20000011629 */
[----:B-1----:R-:W-:Y:S01]  /*62c0*/  IMAD.U32 R50, R35, 0x10000, RZ ;  /* 0x0001000023327824 */ /* 0x002fe200078e00ff */
[----:B------:R-:W-:Y:S01]  /*62d0*/  SHF.R.U64 R31, R40, 0x10, R41 ;  /* 0x00000010281f7819 */ /* 0x000fe20000001229 */
[----:B------:R-:W-:Y:S01]  /*62e0*/  IMAD.U32 R41, R33, 0x10000, RZ ;  /* 0x0001000021297824 */ /* 0x000fe200078e00ff */
[----:B------:R-:W-:Y:S01]  /*62f0*/  SHF.R.U64 R28, R28, 0x10, R29 ;  /* 0x000000101c1c7819 */ /* 0x000fe2000000121d */
[----:B------:R-:W-:Y:S01]  /*6300*/  IMAD.U32 R49, R34, 0x10000, RZ ;  /* 0x0001000022317824 */ /* 0x000fe200078e00ff */
[----:B------:R-:W-:-:S02]  /*6310*/  SHF.R.U64 R40, R42, 0x10, R43 ;  /* 0x000000102a287819 */ /* 0x000fc4000000122b */
[----:B------:R-:W-:Y:S02]  /*6320*/  SHF.R.U32.HI R29, RZ, 0x10, R29 ;  /* 0x00000010ff1d7819 */ /* 0x000fe4000001161d */
[----:B------:R-:W-:Y:S02]  /*6330*/  SHF.R.U32.HI R43, RZ, 0x10, R43 ;  /* 0x00000010ff2b7819 */ /* 0x000fe4000001162b */
[----:B------:R-:W-:Y:S02]  /*6340*/  PRMT R124, R124, 0x5410, R53 ;  /* 0x000054107c7c7816 */ /* 0x000fe40000000035 */
[----:B------:R-:W-:Y:S02]  /*6350*/  PRMT R118, R118, 0x5410, R29 ;  /* 0x0000541076767816 */ /* 0x000fe4000000001d */
[----:B------:R-:W-:Y:S02]  /*6360*/  PRMT R120, R120, 0x5410, R43 ;  /* 0x0000541078787816 */ /* 0x000fe4000000002b */
[----:B------:R-:W-:Y:S01]  /*6370*/  LOP3.LUT R48, R37, 0xffff0000, RZ, 0xc0, !PT ;  /* 0xffff000025307812 */ /* 0x000fe200078ec0ff */
[----:B------:R-:W-:Y:S01]  /*6380*/  IMAD.U32 R37, R36, 0x10000, RZ ;  /* 0x0001000024257824 */ /* 0x000fe200078e00ff */
[----:B------:R-:W-:Y:S01]  /*6390*/  LOP3.LUT R43, R124, 0xffff0000, RZ, 0xc0, !PT ;  /* 0xffff00007c2b7812 */ /* 0x000fe200078ec0ff */
[----:B------:R-:W-:Y:S01]  /*63a0*/  IMAD.U32 R53, R120, 0x10000, RZ ;  /* 0x0001000078357824 */ /* 0x000fe200078e00ff */
[----:B------:R-:W-:-:S02]  /*63b0*/  PRMT R115, R115, 0x5410, R46 ;  /* 0x0000541073737816 */ /* 0x000fc4000000002e */
[----:B------:R-:W-:Y:S01]  /*63c0*/  PRMT R113, R113, 0x5410, R30 ;  /* 0x0000541071717816 */ /* 0x000fe2000000001e */
[----:B------:R-:W-:Y:S01]  /*63d0*/  IMAD.U32 R30, R124, 0x10000, RZ ;  /* 0x000100007c1e7824 */ /* 0x000fe200078e00ff */
[----:B------:R-:W-:Y:S01]  /*63e0*/  LOP3.LUT R29, R118, 0xffff0000, RZ, 0xc0, !PT ;  /* 0xffff0000761d7812 */ /* 0x000fe200078ec0ff */
[----:B------:R-:W-:Y:S01]  /*63f0*/  FMUL.FTZ R55, R48, R43 ;  /* 0x0000002b30377220 */ /* 0x000fe20000410000 */
[----:B------:R-:W-:Y:S01]  /*6400*/  LOP3.LUT R42, R33, 0xffff0000, RZ, 0xc0, !PT ;  /* 0xffff0000212a7812 */ /* 0x000fe200078ec0ff */
[----:B------:R-:W-:Y:S01]  /*6410*/  IMAD.U32 R33, R32, 0x10000, RZ ;  /* 0x0001000020217824 */ /* 0x000fe200078e00ff */
[----:B------:R-:W-:Y:S01]  /*6420*/  PRMT R117, R117, 0x5410, R28 ;  /* 0x0000541075757816 */ /* 0x000fe2000000001c */
[----:B------:R-:W-:Y:S01]  /*6430*/  IMAD.U32 R28, R118, 0x10000, RZ ;  /* 0x00010000761c7824 */ /* 0x000fe200078e00ff */
[----:B------:R-:W-:Y:S01]  /*6440*/  PRMT R122, R122, 0x5410, R31 ;  /* 0x000054107a7a7816 */ /* 0x000fe2000000001f */
[----:B------:R-:W-:Y:S01]  /*6450*/  IMAD.U32 R31, R115, 0x10000, RZ ;  /* 0x00010000731f7824 */ /* 0x000fe200078e00ff */
[----:B------:R-:W-:Y:S01]  /*6460*/  PRMT R119, R119, 0x5410, R40 ;  /* 0x0000541077777816 */ /* 0x000fe20000000028 */
[----:B------:R-:W-:Y:S01]  /*6470*/  FMUL.FTZ R40, R52, R30 ;  /* 0x0000001e34287220 */ /* 0x000fe20000410000 */
[-C--:B------:R-:W-:Y:S01]  /*6480*/  FMUL.FTZ R57, R48, R29.reuse ;  /* 0x0000001d30397220 */ /* 0x080fe20000410000 */
[-C--:B------:R-:W-:Y:S01]  /*6490*/  FMUL.FTZ R52, R52, R28.reuse ;  /* 0x0000001c34347220 */ /* 0x080fe20000410000 */
[----:B------:R-:W-:Y:S01]  /*64a0*/  FFMA.FTZ R29, R42, R29, -R55 ;  /* 0x0000001d2a1d7223 */ /* 0x000fe20000010837 */
[C---:B------:R-:W-:Y:S01]  /*64b0*/  FMUL.FTZ R55, R54.reuse, R53 ;  /* 0x0000003536377220 */ /* 0x040fe20000410000 */
[----:B------:R-:W-:Y:S01]  /*64c0*/  LOP3.LUT R39, R39, 0xffff0000, RZ, 0xc0, !PT ;  /* 0xffff000027277812 */ /* 0x000fe200078ec0ff */
[-C--:B------:R-:W-:Y:S01]  /*64d0*/  FMUL.FTZ R54, R54, R31.reuse ;  /* 0x0000001f36367220 */ /* 0x080fe20000410000 */
[----:B------:R-:W-:Y:S01]  /*64e0*/  LOP3.LUT R120, R120, 0xffff0000, RZ, 0xc0, !PT ;  /* 0xffff000078787812 */ /* 0x000fe200078ec0ff */
[----:B------:R-:W-:Y:S01]  /*64f0*/  FFMA.FTZ R28, R41, R28, -R40 ;  /* 0x0000001c291c7223 */ /* 0x000fe20000010828 */
[----:B------:R-:W-:Y:S01]  /*6500*/  LOP3.LUT R46, R115, 0xffff0000, RZ, 0xc0, !PT ;  /* 0xffff0000732e7812 */ /* 0x000fe200078ec0ff */
[----:B------:R-:W-:Y:S01]  /*6510*/  FFMA.FTZ R41, R41, R30, R52 ;  /* 0x0000001e29297223 */ /* 0x000fe20000010034 */
[C---:B------:R-:W-:Y:S01]  /*6520*/  FFMA.FTZ R30, R50.reuse, R31, -R55 ;  /* 0x0000001f321e7223 */ /* 0x040fe20000010837 */
[----:B------:R-:W-:Y:S01]  /*6530*/  FFMA.FTZ R50, R50, R53, R54 ;  /* 0x0000003532327223 */ /* 0x000fe20000010036 */
[----:B------:R-:W-:Y:S01]  /*6540*/  LOP3.LUT R35, R35, 0xffff0000, RZ, 0xc0, !PT ;  /* 0xffff000023237812 */ /* 0x000fe200078ec0ff */
[C---:B------:R-:W-:Y:S01]  /*6550*/  FMUL.FTZ R52, R39.reuse, R120 ;  /* 0x0000007827347220 */ /* 0x040fe20000410000 */
[-C--:B------:R-:W-:Y:S01]  /*6560*/  FMUL.FTZ R54, R39, R46.reuse ;  /* 0x0000002e27367220 */ /* 0x080fe20000410000 */
[----:B------:R-:W-:Y:S01]  /*6570*/  LOP3.LUT R36, R36, 0xffff0000, RZ, 0xc0, !PT ;  /* 0xffff000024247812 */ /* 0x000fe200078ec0ff */
[C---:B------:R-:W-:Y:S01]  /*6580*/  IMAD.U32 R40, R117.reuse, 0x10000, RZ ;  /* 0x0001000075287824 */ /* 0x040fe200078e00ff */
[C---:B------:R-:W-:Y:S01]  /*6590*/  LOP3.LUT R39, R122.reuse, 0xffff0000, RZ, 0xc0, !PT ;  /* 0xffff00007a277812 */ /* 0x040fe200078ec0ff */
[----:B------:R-:W-:Y:S01]  /*65a0*/  IMAD.U32 R48, R122, 0x10000, RZ ;  /* 0x000100007a307824 */ /* 0x000fe200078e00ff */
[----:B------:R-:W-:Y:S01]  /*65b0*/  LOP3.LUT R117, R117, 0xffff0000, RZ, 0xc0, !PT ;  /* 0xffff000075757812 */ /* 0x000fe200078ec0ff */
[C---:B------:R-:W-:Y:S01]  /*65c0*/  FFMA.FTZ R31, R35.reuse, R46, -R52 ;  /* 0x0000002e231f7223 */ /* 0x040fe20000010834 */
[----:B------:R-:W-:Y:S01]  /*65d0*/  LOP3.LUT R32, R32, 0xffff0000, RZ, 0xc0, !PT ;  /* 0xffff000020207812 */ /* 0x000fe200078ec0ff */
[----:B------:R-:W-:Y:S01]  /*65e0*/  FFMA.FTZ R53, R35, R120, R54 ;  /* 0x0000007823357223 */ /* 0x000fe20000010036 */
[----:B------:R-:W-:Y:S01]  /*65f0*/  FMUL.FTZ R35, R36, R39 ;  /* 0x0000002724237220 */ /* 0x000fe20000410000 */
[----:B------:R-:W-:Y:S01]  /*6600*/  FFMA.FTZ R42, R42, R43, R57 ;  /* 0x0000002b2a2a7223 */ /* 0x000fe20000010039 */
[C---:B------:R-:W-:Y:S01]  /*6610*/  FMUL.FTZ R46, R37.reuse, R48 ;  /* 0x00000030252e7220 */ /* 0x040fe20000410000 */
[-C--:B------:R-:W-:Y:S01]  /*6620*/  FMUL.FTZ R37, R37, R40.reuse ;  /* 0x0000002825257220 */ /* 0x080fe20000410000 */
        /* <DEDUP_REMOVED lines=9> */
[C---:B------:R-:W-:Y:S01]  /*66c0*/  IMAD.U32 R33, R113.reuse, 0x10000, RZ ;  /* 0x0001000071217824 */ /* 0x040fe200078e00ff */
[----:B------:R-:W-:Y:S01]  /*66d0*/  LOP3.LUT R113, R113, 0xffff0000, RZ, 0xc0, !PT ;  /* 0xffff000071717812 */ /* 0x000fe200078ec0ff */
[----:B------:R-:W-:Y:S01]  /*66e0*/  FMUL.FTZ R36, R34, R35 ;  /* 0x0000002322247220 */ /* 0x000fe20000410000 */
[----:B------:R-:W-:Y:S01]  /*66f0*/  FMUL.FTZ R40, R38, R119 ;  /* 0x0000007726287220 */ /* 0x000fe20000410000 */
        /* <DEDUP_REMOVED lines=19> */
.L_x_10170:
[----:B------:R-:W-:Y:S05]  /*6830*/  BSYNC B1 ;  /* 0x0000000000017941 */ /* 0x000fea0003800000 */
.L_x_10169:
[----:B------:R-:W-:Y:S01]  /*6840*/  ISETP.GE.AND P4, PT, R47, R106, PT ;  /* 0x0000006a2f00720c */ /* 0x000fe20003f86270 */
[----:B------:R-:W-:Y:S02]  /*6850*/  ULDC.64 UR4, c[0x0][0x208] ;  /* 0x0000820000047ab9 */ /* 0x000fe40000000a00 */
[----:B-1----:R4:W-:Y:S10]  /*6860*/  STG.E.128 desc[UR4][R44.64], R32 ;  /* 0x000000202c007986 */ /* 0x0029f4000c101d04 */
[----:B------:R-:W-:Y:S05]  /*6870*/  @P4 BRA `(.L_x_10133) ;  /* 0x0000000000ac4947 */ /* 0x000fea0003800000 */
[--C-:B------:R-:W-:Y:S01]  /*6880*/  SHF.R.S32.HI R28, RZ, 0x1f, R47.reuse ;  /* 0x0000001fff1c7819 */ /* 0x100fe2000001142f */
[----:B------:R-:W-:Y:S01]  /*6890*/  ULDC.64 UR4, c[0x0][0x208] ;  /* 0x0000820000047ab9 */ /* 0x000fe20000000a00 */
[----:B------:R-:W-:-:S04]  /*68a0*/  IADD3 R47, P4, P5, R20, R90, R47 ;  /* 0x0000005a142f7210 */ /* 0x000fc80007d9e02f */
[----:B------:R-:W-:Y:S02]  /*68b0*/  IADD3.X R28, R0, R107, R28, P4, P5 ;  /* 0x0000006b001c7210 */ /* 0x000fe400027ea41c */
[----:B------:R-:W-:-:S04]  /*68c0*/  LEA R88, P4, R47, R88, 0x1 ;  /* 0x000000582f587211 */ /* 0x000fc800078808ff */
[----:B------:R-:W-:-:S05]  /*68d0*/  LEA.HI.X R89, R47, R89, R28, 0x1, P4 ;  /* 0x000000592f597211 */ /* 0x000fca00020f0c1c */
[----:B--2---:R1:W-:Y:S01]  /*68e0*/  STG.E.128 desc[UR4][R88.64], R36 ;  /* 0x0000002458007986 */ /* 0x0043e2000c101d04 */
[----:B------:R-:W-:Y:S05]  /*68f0*/  BRA `(.L_x_10133) ;  /* 0x00000000008c7947 */ /* 0x000fea0003800000 */
.L_x_10126:
[----:B------:R-:W-:-:S04]  /*6900*/  ULOP3.LUT UR4, UR60, 0x1, URZ, 0xfc, !UPT ;  /* 0x000000013c047892 */ /* 0x000fc8000f8efc3f */
[----:B------:R-:W-:-:S06]  /*6910*/  UISETP.NE.AND UP0, UPT, UR4, 0x3, UPT ;  /* 0x000000030400788c */ /* 0x000fcc000bf05270 */
[----:B------:R-:W-:-:S13]  /*6920*/  PLOP3.LUT P3, PT, PT, PT, UP0, 0x80, 0x0 ;  /* 0x000000000000781c */ /* 0x000fda0003f6f008 */
[----:B------:R-:W-:Y:S05]  /*6930*/  @!P3 BRA `(.L_x_10171) ;  /* 0x000000000004b947 */ /* 0x000fea0003800000 */
[----:B------:R-:W-:Y:S01]  /*6940*/  BPT.TRAP 0x1 ;  /* 0x000000040000795c */ /* 0x000fe20000300000 */
.L_x_10171:
        /* <DEDUP_REMOVED lines=8> */
.L_x_10379:
[----:B------:R-:W-:Y:S05]  /*69d0*/  BSYNC B1 ;  /* 0x0000000000017941 */ /* 0x000fea0003800000 */
.L_x_10172:
[----:B------:R-:W-:-:S13]  /*69e0*/  ISETP.GE.AND P4, PT, R148, R85, PT ;  /* 0x000000559400720c */ /* 0x000fda0003f86270 */
        /* <DEDUP_REMOVED lines=20> */
.L_x_10133:
[----:B------:R-:W-:Y:S05]  /*6b30*/  BSYNC B0 ;  /* 0x0000000000007941 */ /* 0x000fea0003800000 */
.L_x_10125:
        /* <DEDUP_REMOVED lines=17> */
.L_x_10175:
[----:B------:R-:W-:Y:S05]  /*6c50*/  BSYNC B0 ;  /* 0x0000000000007941 */ /* 0x000fea0003800000 */
.L_x_10174:
[----:B------:R-:W2:Y:S01]  /*6c60*/  SYNCS.PHASECHK.TRANS64.TRYWAIT P3, [R15+URZ+0x31cb0], R86 ;  /* 0x031cb0560f0075a7 */ /* 0x000ea2000806017f */
[----:B------:R-:W-:Y:S04]  /*6c70*/  BSSY B0, `(.L_x_10176) ;  /* 0x0000002000007945 */ /* 0x000fe80003800000 */
[----:B--2---:R-:W-:Y:S05]  /*6c80*/  @!P3 BRA `(.L_x_10177) ;  /* 0x000001ac0098b947 */ /* 0x004fea0003800000 */
.L_x_10380:
[----:B------:R-:W-:Y:S05]  /*6c90*/  BSYNC B0 ;  /* 0x0000000000007941 */ /* 0x000fea0003800000 */
.L_x_10176:
[----:B------:R-:W-:Y:S01]  /*6ca0*/  ISETP.GE.AND P3, PT, R148, R85, PT ;  /* 0x000000559400720c */ /* 0x000fe20003f66270 */
[----:B------:R-:W-:-:S12]  /*6cb0*/  BSSY B0, `(.L_x_10178) ;  /* 0x0000023000007945 */ /* 0x000fd80003800000 */
[----:B------:R-:W-:Y:S05]  /*6cc0*/  @P3 BRA `(.L_x_10179) ;  /* 0x0000000000843947 */ /* 0x000fea0003800000 */
[----:B------:R-:W-:Y:S01]  /*6cd0*/  IMAD.WIDE R30, R17, 0x90, R72 ;  /* 0x00000090111e7825 */ /* 0x000fe200078e0248 */
[----:B------:R-:W-:Y:S01]  /*6ce0*/  ULDC.64 UR4, c[0x0][0x318] ;  /* 0x0000c60000047ab9 */ /* 0x000fe20000000a00 */
[----:B------:R-:W-:Y:S02]  /*6cf0*/  ULDC.64 UR6, c[0x0][0x208] ;  /* 0x0000820000067ab9 */ /* 0x000fe40000000a00 */
[----:B------:R-:W-:Y:S02]  /*6d00*/  IMAD R31, R31, UR4, RZ ;  /* 0x000000041f1f7c24 */ /* 0x000fe4000f8e02ff */
[----:B-1----:R-:W-:Y:S02]  /*6d10*/  IMAD.MOV.U32 R28, RZ, RZ, R24 ;  /* 0x000000ffff1c7224 */ /* 0x002fe400078e0018 */
[----:B------:R-:W-:Y:S02]  /*6d20*/  IMAD.MOV.U32 R29, RZ, RZ, R78 ;  /* 0x000000ffff1d7224 */ /* 0x000fe400078e004e */
[----:B------:R-:W-:-:S02]  /*6d30*/  IMAD R31, R30, UR5, R31 ;  /* 0x000000051e1f7c24 */ /* 0x000fc4000f8e021f */
        /* <DEDUP_REMOVED lines=26> */
.L_x_10179:
[----:B------:R-:W-:Y:S05]  /*6ee0*/  BSYNC B0 ;  /* 0x0000000000007941 */ /* 0x000fea0003800000 */
.L_x_10178:
        /* <DEDUP_REMOVED lines=14> */
[----:B0-----:R-:W-:-:S04]  /*6fd0*/  SEL R15, RZ, 0x1, P3 ;  /* 0x00000001ff0f7807 */ /* 0x001fc80001800000 */
[----:B----4-:R-:W-:-:S05]  /*6fe0*/  LOP3.LUT R19, R19, R15, RZ, 0x3c, !PT ;  /* 0x0000000f13137212 */ /* 0x010fca00078e3cff */
[----:B------:R2:W-:Y:S01]  /*6ff0*/  STL [R1+0x28], R19 ;  /* 0x0000281301007387 */ /* 0x0005e20000100800 */
[----:B------:R-:W-:Y:S05]  /*7000*/  @P2 BRA `(.L_x_10180) ;  /* 0xffffffb8002c2947 */ /* 0x000fea000383ffff */
[----:B--2---:R-:W0:Y:S01]  /*7010*/  S2R R19, SR_TID.X ;  /* 0x0000000000137919 */ /* 0x004e220000002100 */
[----:B------:R-:W-:Y:S02]  /*7020*/  PLOP3.LUT P0, PT, PT, PT, PT, 0x8, 0x0 ;  /* 0x000000000000781c */ /* 0x000fe40003f0e170 */
[----:B0-----:R-:W-:-:S04]  /*7030*/  SHF.R.U32.HI R19, RZ, 0x7, R19 ;  /* 0x00000007ff137819 */ /* 0x001fc80000011613 */
[----:B------:R-:W-:-:S13]  /*7040*/  ISETP.NE.AND P5, PT, R19, 0x1, PT ;  /* 0x000000011300780c */ /* 0x000fda0003fa5270 */
[----:B------:R-:W-:Y:S06]  /*7050*/  @!P5 BAR.ARV 0x9, 0x100 ;  /* 0x024400000000db1d */ /* 0x000fec0000002000 */
.L_x_10120:
[----:B------:R-:W-:Y:S02]  /*7060*/  ISETP.GE.AND P2, PT, R104, 0x1, PT ;  /* 0x000000016800780c */ /* 0x000fe40003f46270 */
[----:B------:R-:W-:Y:S02]  /*7070*/  CS2R R72, SRZ ;  /* 0x0000000000487805 */ /* 0x000fe4000001ff00 */
[----:B------:R-:W-:Y:S02]  /*7080*/  PLOP3.LUT P1, PT, PT, PT, PT, 0x80, 0x0 ;  /* 0x000000000000781c */ /* 0x000fe40003f2f070 */
[----:B------:R-:W-:Y:S02]  /*7090*/  CS2R R20, SRZ ;  /* 0x0000000000147805 */ /* 0x000fe4000001ff00 */
[----:B------:R-:W-:Y:S02]  /*70a0*/  CS2R R34, SRZ ;  /* 0x0000000000227805 */ /* 0x000fe4000001ff00 */
[----:B---3--:R-:W-:-:S02]  /*70b0*/  CS2R R30, SRZ ;  /* 0x00000000001e7805 */ /* 0x008fc4000001ff00 */
[----:B------:R-:W-:Y:S01]  /*70c0*/  CS2R R24, SRZ ;  /* 0x0000000000187805 */ /* 0x000fe2000001ff00 */
[----:B------:R-:W-:Y:S01]  /*70d0*/  IMAD.MOV.U32 R0, RZ, RZ, RZ ;  /* 0x000000ffff007224 */ /* 0x000fe200078e00ff */
        /* <DEDUP_REMOVED lines=10> */
[----:B01----:R-:W-:Y:S02]  /*7180*/  CS2R R28, SRZ ;  /* 0x00000000001c7805 */ /* 0x003fe4000001ff00 */
        /* <DEDUP_REMOVED lines=9> */
[----:B------:R-:W-:Y:S06]  /*7220*/  @P0 BRA `(.L_x_10181) ;  /* 0x00000000000c0947 */ /* 0x000fec0003800000 */
[----:B------:R-:W0:Y:S01]  /*7230*/  FENCE.VIEW.ASYNC.G ;  /* 0x00000000000073c6 */ /* 0x000e220000000100 */
[----:B------:R-:W-:Y:S05]  /*7240*/  WARPSYNC.ALL ;  /* 0x0000000000007948 */ /* 0x000fea0003800000 */
[----:B0-----:R-:W-:Y:S06]  /*7250*/  BAR.ARV 0xc, 0x1a0 ;  /* 0x0306800000007b1d */ /* 0x001fec0000002000 */
.L_x_10181:
[----:B------:R-:W-:Y:S02]  /*7260*/  IMAD.MOV.U32 R76, RZ, RZ, RZ ;  /* 0x000000ffff4c7224 */ /* 0x000fe400078e00ff */
[----:B------:R-:W-:Y:S01]  /*7270*/  IMAD.MOV.U32 R7, RZ, RZ, RZ ;  /* 0x000000ffff077224 */ /* 0x000fe200078e00ff */
[----:B------:R-:W-:Y:S06]  /*7280*/  @!P2 BRA `(.L_x_10182) ;  /* 0x000001300030a947 */ /* 0x000fec0003800000 */
[----:B------:R-:W0:Y:S01]  /*7290*/  S2R R2, SR_TID.X ;  /* 0x0000000000027919 */ /* 0x000e220000002100 */
[----:B------:R-:W-:Y:S01]  /*72a0*/  UMOV UR4, 0xffffffff ;  /* 0xffffffff00047882 */ /* 0x000fe20000000000 */
[----:B0-----:R-:W-:-:S05]  /*72b0*/  VIADD R2, R2, 0xffffff80 ;  /* 0xffffff8002027836 */ /* 0x001fca0000000000 */
[----:B------:R-:W-:-:S04]  /*72c0*/  SHF.R.S32.HI R0, RZ, 0x1f, R2 ;  /* 0x0000001fff007819 */ /* 0x000fc80000011402 */
[----:B------:R-:W-:-:S04]  /*72d0*/  LEA.HI R0, R0, R2, RZ, 0x7 ;  /* 0x0000000200007211 */ /* 0x000fc800078f38ff */
[----:B------:R-:W-:Y:S01]  /*72e0*/  SHF.R.S32.HI R13, RZ, 0x7, R0 ;  /* 0x00000007ff0d7819 */ /* 0x000fe20000011400 */
[----:B------:R-:W-:Y:S06]  /*72f0*/  BRA.DIV UR4, `(.L_x_10183) ;  /* 0x000001aa04107947 */ /* 0x000fec000b800000 */
[----:B------:R-:W0:Y:S04]  /*7300*/  SHFL.IDX PT, R0, R13, RZ, 0x1f ;  /* 0x00001fff0d007589 */ /* 0x000e2800000e0000 */
[----:B0-----:R0:W-:Y:S02]  /*7310*/  STL [R1+0x38], R0 ;  /* 0x0000380001007387 */ /* 0x0011e40000100800 */
.L_x_10383:
[----:B------:R-:W0:Y:S01]  /*7320*/  LDL R2, [R1+0x38] ;  /* 0x0000380001027983 */ /* 0x000e220000100800 */
[----:B------:R-:W-:Y:S01]  /*7330*/  BSSY B6, `(.L_x_10184) ;  /* 0x000001f000067945 */ /* 0x000fe20003800000 */
[----:B0-----:R-:W-:-:S05]  /*7340*/  IMAD.HI R0, R2, 0x55555556, RZ ;  /* 0x5555555602007827 */ /* 0x001fca00078e02ff */
[----:B------:R-:W-:-:S05]  /*7350*/  LEA.HI R0, R0, R0, RZ, 0x1 ;  /* 0x0000000000007211 */ /* 0x000fca00078f08ff */
[----:B------:R-:W-:Y:S02]  /*7360*/  IMAD R3, R0, -0x3, R2 ;  /* 0xfffffffd00037824 */ /* 0x000fe400078e0202 */
[----:B------:R-:W-:Y:S02]  /*7370*/  VIADD R2, R22, 0x24300 ;  /* 0x0002430016027836 */ /* 0x000fe40000000000 */
[C---:B------:R-:W-:Y:S02]  /*7380*/  IMAD R0, R3.reuse, 0x1000, R22 ;  /* 0x0000100003007824 */ /* 0x040fe400078e0216 */
[----:B------:R-:W-:Y:S01]  /*7390*/  IMAD R3, R3, 0x800, R2 ;  /* 0x0000080003037824 */ /* 0x000fe200078e0202 */
[----:B------:R-:W-:Y:S01]  /*73a0*/  LOP3.LUT P0, RZ, R2, 0x9f, RZ, 0xc0, !PT ;  /* 0x0000009f02ff7812 */ /* 0x000fe2000780c0ff */
        /* <DEDUP_REMOVED lines=11> */
[----:B-1----:R1:W2:Y:S01]  /*7460*/  LDC.64 R14, c[0x4][R0] ;  /* 0x01000000000e7b82 */ /* 0x0022a20000000a00 */
        /* <DEDUP_REMOVED lines=11> */
.L_x_10185:
[----:B------:R-:W-:Y:S05]  /*7520*/  BSYNC B6 ;  /* 0x0000000000067941 */ /* 0x000fea0003800000 */
.L_x_10184:
[----:B------:R-:W-:Y:S02]  /*7530*/  ULDC UR4, c[0x0][0x3d4] ;  /* 0x0000f50000047ab9 */ /* 0x000fe40000000800 */
[----:B------:R-:W-:-:S13]  /*7540*/  ISETP.LT.AND P0, PT, RZ, UR4, PT ;  /* 0x00000004ff007c0c */ /* 0x000fda000bf01270 */
[----:B------:R-:W-:Y:S05]  /*7550*/  @P0 BRA `(.L_x_10186) ;  /* 0x0000000000400947 */ /* 0x000fea0003800000 */
[----:B------:R-:W2:Y:S02]  /*7560*/  LDL R16, [R1+0x7c] ;  /* 0x00007c0001107983 */ /* 0x000ea40000100800 */
[----:B--2---:R-:W-:-:S04]  /*7570*/  LEA.HI R0, R16, R16, RZ, 0x1 ;  /* 0x0000001010007211 */ /* 0x004fc800078f08ff */
[----:B------:R-:W-:-:S05]  /*7580*/  LOP3.LUT R0, R0, 0xfffffffe, RZ, 0xc0, !PT ;  /* 0xfffffffe00007812 */ /* 0x000fca00078ec0ff */
[----:B------:R-:W-:-:S05]  /*7590*/  IMAD.IADD R0, R16, 0x1, -R0 ;  /* 0x0000000110007824 */ /* 0x000fca00078e0a00 */
[----:B0-----:R-:W-:-:S04]  /*75a0*/  SHF.L.U32 R3, R0, 0x1f, RZ ;  /* 0x0000001f00037819 */ /* 0x001fc800000006ff */
[----:B------:R0:W2:Y:S03]  /*75b0*/  SYNCS.PHASECHK.TRANS64.TRYWAIT P0, [R22+URZ+0x31c00], R3 ;  /* 0x031c0003160075a7 */ /* 0x0000a6000800017f */
[----:B--2---:R-:W-:Y:S05]  /*75c0*/  @!P0 NANOSLEEP.SYNCS 0x989680 ;  /* 0x009896800000895d */ /* 0x004fea0003900000 */
[----:B------:R-:W2:Y:S01]  /*75d0*/  @!P0 SYNCS.PHASECHK.TRANS64 P0, [R22+URZ+0x31c00], R3 ;  /* 0x031c0003160085a7 */ /* 0x000ea2000800007f */
[----:B------:R-:W-:Y:S04]  /*75e0*/  BSSY B0, `(.L_x_10187) ;  /* 0x0000006000007945 */ /* 0x000fe80003800000 */
[----:B--2---:R-:W-:Y:S05]  /*75f0*/  @P0 BRA `(.L_x_10188) ;  /* 0x0000000000100947 */ /* 0x004fea0003800000 */
.L_x_10189:
[----:B--2---:R2:W3:Y:S02]  /*7600*/  SYNCS.PHASECHK.TRANS64.TRYWAIT P0, [R22+URZ+0x31c00], R3 ;  /* 0x031c0003160075a7 */ /* 0x0044e4000800017f */
[----:B---3--:R-:W-:Y:S05]  /*7610*/  @!P0 NANOSLEEP.SYNCS 0x989680 ;  /* 0x009896800000895d */ /* 0x008fea0003900000 */
[----:B------:R-:W3:Y:S02]  /*7620*/  @!P0 SYNCS.PHASECHK.TRANS64 P0, [R22+URZ+0x31c00], R3 ;  /* 0x031c0003160085a7 */ /* 0x000ee4000800007f */
[----:B---3--:R-:W-:Y:S05]  /*7630*/  @!P0 BRA `(.L_x_10189) ;  /* 0xfffffffc00f08947 */ /* 0x008fea000383ffff */
.L_x_10188:
[----:B------:R-:W-:Y:S05]  /*7640*/  BSYNC B0 ;  /* 0x0000000000007941 */ /* 0x000fea0003800000 */
.L_x_10187:
[----:B------:R-:W-:Y:S05]  /*7650*/  BRA `(.L_x_10190) ;  /* 0x0000004000287947 */ /* 0x000fea0003800000 */
.L_x_10186:
[----:B------:R-:W-:Y:S01]  /*7660*/  ULOP3.LUT UP0, URZ, UR61, 0x1bf, URZ, 0xc0, !UPT ;  /* 0x000001bf3d3f7892 */ /* 0x000fe2000f80c03f */
[----:B-----5:R-:W-:Y:S01]  /*7670*/  SHF.R.S32.HI R0, RZ, 0x1f, R102 ;  /* 0x0000001fff007819 */ /* 0x020fe20000011466 */
[----:B------:R-:W-:Y:S01]  /*7680*/  ULDC.64 UR4, c[0x0][0x3d8] ;  /* 0x0000f60000047ab9 */ /* 0x000fe20000000a00 */
[----:B------:R-:W-:Y:S01]  /*7690*/  ULDC.64 UR6, c[0x0][0x3e8] ;  /* 0x0000fa0000067ab9 */ /* 0x000fe20000000a00 */
[----:B------:R-:W-:Y:S01]  /*76a0*/  IMAD.WIDE.U32 R40, R102, UR4, RZ ;  /* 0x0000000466287c25 */ /* 0x000fe2000f8e00ff */
[----:B------:R-:W-:Y:S02]  /*76b0*/  SHF.R.S32.HI R51, RZ, 0x1f, R144 ;  /* 0x0000001fff337819 */ /* 0x000fe40000011490 */
[----:B------:R-:W-:Y:S01]  /*76c0*/  PLOP3.LUT P0, PT, PT, PT, UP0, 0x80, 0x0 ;  /* 0x000000000000781c */ /* 0x000fe20003f0f008 */
[C---:B0-----:R-:W-:Y:S01]  /*76d0*/  IMAD R3, R0.reuse, UR4, RZ ;  /* 0x0000000400037c24 */ /* 0x041fe2000f8e02ff */
[----:B------:R-:W-:Y:S01]  /*76e0*/  SHF.R.S32.HI R50, RZ, 0x1f, R147 ;  /* 0x0000001fff327819 */ /* 0x000fe20000011493 */
[----:B------:R-:W-:-:S02]  /*76f0*/  IMAD R5, R0, UR6, RZ ;  /* 0x0000000600057c24 */ /* 0x000fc4000f8e02ff */
[C---:B------:R-:W-:Y:S02]  /*7700*/  IMAD R3, R102.reuse, UR5, R3 ;  /* 0x0000000566037c24 */ /* 0x040fe4000f8e0203 */
[C---:B------:R-:W-:Y:S02]  /*7710*/  IMAD R5, R102.reuse, UR7, R5 ;  /* 0x0000000766057c24 */ /* 0x040fe4000f8e0205 */
[----:B------:R-:W-:-:S04]  /*7720*/  IMAD.WIDE.U32 R102, R102, UR6, RZ ;  /* 0x0000000666667c25 */ /* 0x000fc8000f8e00ff */
[----:B------:R-:W-:Y:S02]  /*7730*/  IMAD.IADD R47, R3, 0x1, R41 ;  /* 0x00000001032f7824 */ /* 0x000fe400078e0229 */
[----:B------:R-:W-:Y:S01]  /*7740*/  IMAD.IADD R45, R5, 0x1, R103 ;  /* 0x00000001052d7824 */ /* 0x000fe200078e0267 */
        /* <DEDUP_REMOVED lines=17> */
.L_x_10191:
[----:B------:R-:W2:Y:S01]  /*7860*/  LDL R46, [R1+0x44] ;  /* 0x00004400012e7983 */ /* 0x000ea20000100800 */
[----:B------:R-:W0:Y:S01]  /*7870*/  LDC.64 R10, c[0x0][0x3d8] ;  /* 0x0000f600ff0a7b82 */ /* 0x000e220000000a00 */
[----:B------:R-:W-:Y:S02]  /*7880*/  ULDC.U8 UR4, c[0x0][0x3f0] ;  /* 0x0000fc0000047ab9 */ /* 0x000fe40000000000 */
[----:B------:R-:W3:Y:S05]  /*7890*/  LDL R16, [R1+0x50] ;  /* 0x0000500001107983 */ /* 0x000eea0000100800 */
[----:B------:R-:W4:Y:S01]  /*78a0*/  LDC.64 R12, c[0x0][0x3e8] ;  /* 0x0000fa00ff0c7b82 */ /* 0x000f220000000a00 */
[----:B------:R-:W-:Y:S01]  /*78b0*/  ISETP.NE.AND P0, PT, RZ, UR4, PT ;  /* 0x00000004ff007c0c */ /* 0x000fe2000bf05270 */
[----:B------:R-:W-:Y:S01]  /*78c0*/  BSSY B0, `(.L_x_10192) ;  /* 0x00003db000007945 */ /* 0x000fe20003800000 */
[----:B--2---:R-:W-:Y:S01]  /*78d0*/  SHF.R.S32.HI R3, RZ, 0x1f, R46 ;  /* 0x0000001fff037819 */ /* 0x004fe2000001142e */
[----:B0-----:R-:W-:-:S04]  /*78e0*/  IMAD.WIDE.U32 R42, R46, R10, RZ ;  /* 0x0000000a2e2a7225 */ /* 0x001fc800078e00ff */
[C---:B------:R-:W-:Y:S02]  /*78f0*/  IMAD R4, R3.reuse, R10, RZ ;  /* 0x0000000a03047224 */ /* 0x040fe400078e02ff */
[-C--:B----4-:R-:W-:Y:S02]  /*7900*/  IMAD R6, R3, R12.reuse, RZ ;  /* 0x0000000c03067224 */ /* 0x090fe400078e02ff */
[C---:B---3--:R-:W-:Y:S02]  /*7910*/  IMAD R0, R46.reuse, -0xc0, R16 ;  /* 0xffffff402e007824 */ /* 0x048fe400078e0210 */
[----:B-1----:R-:W-:-:S04]  /*7920*/  IMAD.WIDE.U32 R14, R46, R12, RZ ;  /* 0x0000000c2e0e7225 */ /* 0x002fc800078e00ff */
        /* <DEDUP_REMOVED lines=27> */
[-C--:B------:R-:W-:Y:S01]  /*7ae0*/  IMAD R3, R48, R10.reuse, RZ ;  /* 0x0000000a30037224 */ /* 0x080fe200078e02ff */
[----:B------:R-:W-:Y:S01]  /*7af0*/  ULDC.64 UR6, c[0x0][0x3c8] ;  /* 0x0000f20000067ab9 */ /* 0x000fe20000000a00 */
[--C-:B------:R-:W-:Y:S01]  /*7b00*/  IMAD.WIDE.U32 R6, R148, R10, R4.reuse ;  /* 0x0000000a94067225 */ /* 0x100fe200078e0004 */
[----:B------:R-:W-:Y:S01]  /*7b10*/  ULDC.64 UR8, c[0x0][0x3e0] ;  /* 0x0000f80000087ab9 */ /* 0x000fe20000000a00 */
[----:B------:R-:W-:Y:S02]  /*7b20*/  CS2R R36, SRZ ;  /* 0x0000000000247805 */ /* 0x000fe4000001ff00 */
[----:B------:R-:W-:Y:S01]  /*7b30*/  CS2R R38, SRZ ;  /* 0x0000000000267805 */ /* 0x000fe2000001ff00 */
[-C--:B------:R-:W-:Y:S01]  /*7b40*/  IMAD R15, R48, R12.reuse, RZ ;  /* 0x0000000c300f7224 */ /* 0x080fe200078e02ff */
[----:B------:R-:W-:Y:S01]  /*7b50*/  ULDC.64 UR10, c[0x0][0x208] ;  /* 0x00008200000a7ab9 */ /* 0x000fe20000000a00 */
[----:B------:R-:W-:Y:S01]  /*7b60*/  IMAD.WIDE.U32 R8, R148, R12, R4 ;  /* 0x0000000c94087225 */ /* 0x000fe200078e0004 */
[----:B------:R-:W-:-:S03]  /*7b70*/  IADD3 R4, P1, R6, R40, RZ ;  /* 0x0000002806047210 */ /* 0x000fc60007f3e0ff */
[----:B------:R-:W-:Y:S01]  /*7b80*/  IMAD R3, R148, R11, R3 ;  /* 0x0000000b94037224 */ /* 0x000fe200078e0203 */
        /* <DEDUP_REMOVED lines=46> */
.L_x_10195:
[----:B------:R-:W-:Y:S05]  /*7e70*/  BSYNC B1 ;  /* 0x0000000000017941 */ /* 0x000fea0003800000 */
.L_x_10194:
        /* <DEDUP_REMOVED lines=39> */
.L_x_10386:
[----:B------:R-:W-:Y:S01]  /*80f0*/  UMOV UR4, 0xffffffff ;  /* 0xffffffff00047882 */ /* 0x000fe20000000000 */
[----:B------:R-:W-:Y:S02]  /*8100*/  LOP3.LUT R5, R5, 0xfffffffe, RZ, 0xc0, !PT ;  /* 0xfffffffe05057812 */ /* 0x000fe400078ec0ff */
[----:B------:R-:W-:Y:S05]  /*8110*/  BRA.DIV UR4, `(.L_x_10197) ;  /* 0x0000019a04d47947 */ /* 0x000fea000b800000 */
.L_x_10389:
[----:B------:R-:W-:Y:S01]  /*8120*/  UMOV UR4, 0xffffffff ;  /* 0xffffffff00047882 */ /* 0x000fe20000000000 */
[----:B------:R-:W-:Y:S02]  /*8130*/  IMAD.IADD R5, R42, 0x1, -R5 ;  /* 0x000000012a057824 */ /* 0x000fe400078e0a05 */
[----:B------:R-:W-:Y:S05]  /*8140*/  BRA.DIV UR4, `(.L_x_10198) ;  /* 0x0000019a04f07947 */ /* 0x000fea000b800000 */
.L_x_10392:
[----:B------:R-:W-:Y:S01]  /*8150*/  UMOV UR4, 0xffffffff ;  /* 0xffffffff00047882 */ /* 0x000fe20000000000 */
[----:B------:R-:W-:Y:S02]  /*8160*/  SHF.L.U32 R3, R5, 0x1f, RZ ;  /* 0x0000001f05037819 */ /* 0x000fe400000006ff */
[----:B------:R-:W-:Y:S05]  /*8170*/  BRA.DIV UR4, `(.L_x_10199) ;  /* 0x0000019e040c7947 */ /* 0x000fea000b800000 */
.L_x_10395:
        /* <DEDUP_REMOVED lines=36> */
.L_x_10396:
[----:B------:R-:W-:Y:S05]  /*83c0*/  BSYNC B1 ;  /* 0x0000000000017941 */ /* 0x000fea0003800000 */
.L_x_10200:
        /* <DEDUP_REMOVED lines=26> */
[----:B------:R-:W-:Y:S02]  /*8570*/  SHF.R.U64 R55, R38, 0x10, R39 ;  /* 0x0000001026377819 */ /* 0x000fe40000001227 */
[----:B------:R-:W-:Y:S01]  /*8580*/  PRMT R53, R57, 0x5410, R53 ;  /* 0x0000541039357816 */ /* 0x000fe20000000035 */
[----:B------:R-:W-:Y:S01]  /*8590*/  IMAD.U32 R57, R56, 0x10000, RZ ;  /* 0x0001000038397824 */ /* 0x000fe200078e00ff */
[----:B------:R-:W-:-:S02]  /*85a0*/  SHF.R.U64 R52, R36, 0x10, R37 ;  /* 0x0000001024347819 */ /* 0x000fc40000001225 */
[----:B------:R-:W-:Y:S01]  /*85b0*/  PRMT R55, R54, 0x5410, R55 ;  /* 0x0000541036377816 */ /* 0x000fe20000000037 */
[C---:B------:R-:W-:Y:S01]  /*85c0*/  IMAD.U32 R54, R53.reuse, 0x10000, RZ ;  /* 0x0001000035367824 */ /* 0x040fe200078e00ff */
[----:B------:R-:W-:Y:S02]  /*85d0*/  LOP3.LUT R56, R56, 0xffff0000, RZ, 0xc0, !PT ;  /* 0xffff000038387812 */ /* 0x000fe400078ec0ff */
        /* <DEDUP_REMOVED lines=35> */
.L_x_10204:
[----:B------:R-:W-:Y:S05]  /*8810*/  BSYNC B1 ;  /* 0x0000000000017941 */ /* 0x000fea0003800000 */
.L_x_10203:
        /* <DEDUP_REMOVED lines=49> */
.L_x_10206:
[----:B------:R-:W-:Y:S05]  /*8b30*/  BSYNC B1 ;  /* 0x0000000000017941 */ /* 0x000fea0003800000 */
.L_x_10205:
        /* <DEDUP_REMOVED lines=48> */
.L_x_10208:
[----:B------:R-:W-:Y:S05]  /*8e40*/  BSYNC B1 ;  /* 0x0000000000017941 */ /* 0x000fea0003800000 */
.L_x_10207:
        /* <DEDUP_REMOVED lines=48> */
.L_x_10210:
[----:B------:R-:W-:Y:S05]  /*9150*/  BSYNC B1 ;  /* 0x0000000000017941 */ /* 0x000fea0003800000 */
.L_x_10209:
        /* <DEDUP_REMOVED lines=48> */
.L_x_10212:
[----:B------:R-:W-:Y:S05]  /*9460*/  BSYNC B1 ;  /* 0x0000000000017941 */ /* 0x000fea0003800000 */
.L_x_10211:
        /* <DEDUP_REMOVED lines=48> */
.L_x_10193:
        /* <DEDUP_REMOVED lines=24> */
[----:B------:R-:W-:Y:S01]  /*98f0*/  SHF.R.S32.HI R9, RZ, 0x1f, R148 ;  /* 0x0000001fff097819 */ /* 0x000fe20000011494 */
[----:B------:R-:W-:Y:S01]  /*9900*/  IMAD.MOV.U32 R4, RZ, RZ, R147 ;  /* 0x000000ffff047224 */ /* 0x000fe200078e0093 */
[----:B------:R-:W-:Y:S01]  /*9910*/  ULDC.64 UR4, c[0x0][0x3c8] ;  /* 0x0000f20000047ab9 */ /* 0x000fe20000000a00 */
[----:B------:R-:W-:Y:S01]  /*9920*/  IMAD.MOV.U32 R5, RZ, RZ, R50 ;  /* 0x000000ffff057224 */ /* 0x000fe200078e0032 */
[----:B------:R-:W-:Y:S01]  /*9930*/  ULDC.64 UR6, c[0x0][0x3e0] ;  /* 0x0000f80000067ab9 */ /* 0x000fe20000000a00 */
[-C--:B------:R-:W-:Y:S01]  /*9940*/  IMAD R8, R9, R10.reuse, RZ ;  /* 0x0000000a09087224 */ /* 0x080fe200078e02ff */
[----:B------:R-:W-:Y:S01]  /*9950*/  CS2R R28, SRZ ;  /* 0x00000000001c7805 */ /* 0x000fe2000001ff00 */
[----:B------:R-:W-:Y:S01]  /*9960*/  IMAD.WIDE.U32 R6, R148, R10, R4 ;  /* 0x0000000a94067225 */ /* 0x000fe200078e0004 */
[----:B------:R-:W-:Y:S02]  /*9970*/  CS2R R30, SRZ ;  /* 0x00000000001e7805 */ /* 0x000fe4000001ff00 */
[----:B------:R-:W-:-:S02]  /*9980*/  CS2R R32, SRZ ;  /* 0x0000000000207805 */ /* 0x000fc4000001ff00 */
[----:B------:R-:W-:Y:S01]  /*9990*/  CS2R R34, SRZ ;  /* 0x0000000000227805 */ /* 0x000fe2000001ff00 */
[----:B------:R-:W-:Y:S01]  /*99a0*/  IMAD R9, R9, R12, RZ ;  /* 0x0000000c09097224 */ /* 0x000fe200078e02ff */
[----:B------:R-:W-:Y:S01]  /*99b0*/  IADD3 R40, P2, R6, R40, RZ ;  /* 0x0000002806287210 */ /* 0x000fe20007f5e0ff */
[C---:B------:R-:W-:Y:S01]  /*99c0*/  IMAD.WIDE.U32 R4, R148.reuse, R12, R4 ;  /* 0x0000000c94047225 */ /* 0x040fe200078e0004 */
[----:B------:R-:W-:Y:S02]  /*99d0*/  CS2R R36, SRZ ;  /* 0x0000000000247805 */ /* 0x000fe4000001ff00 */
[----:B------:R-:W-:Y:S02]  /*99e0*/  CS2R R38, SRZ ;  /* 0x0000000000267805 */ /* 0x000fe4000001ff00 */
[----:B------:R-:W-:Y:S01]  /*99f0*/  CS2R R16, SRZ ;  /* 0x0000000000107805 */ /* 0x000fe2000001ff00 */
[----:B------:R-:W-:Y:S01]  /*9a00*/  IMAD R6, R148, R11, R8 ;  /* 0x0000000b94067224 */ /* 0x000fe200078e0208 */
        /* <DEDUP_REMOVED lines=9> */
[----:B------:R-:W-:Y:S01]  /*9aa0*/  IMAD.WIDE.U32 R42, R42, 0xc0, R40 ;  /* 0x000000c02a2a7825 */ /* 0x000fe200078e0028 */
[----:B------:R-:W-:Y:S01]  /*9ab0*/  CS2R R26, SRZ ;  /* 0x00000000001a7805 */ /* 0x000fe2000001ff00 */
[----:B------:R-:W-:-:S02]  /*9ac0*/  ULDC.64 UR8, c[0x0][0x208] ;  /* 0x0000820000087ab9 */ /* 0x000fc40000000a00 */
[----:B------:R-:W-:Y:S01]  /*9ad0*/  IMAD.WIDE.U32 R14, R14, 0xc0, R102 ;  /* 0x000000c00e0e7825 */ /* 0x000fe200078e0066 */
[----:B------:R-:W-:Y:S01]  /*9ae0*/  LEA R8, P2, R42, UR4, 0x1 ;  /* 0x000000042a087c11 */ /* 0x000fe2000f8408ff */
[----:B------:R-:W-:Y:S02]  /*9af0*/  ULDC UR4, c[0x0][0x3d4] ;  /* 0x0000f50000047ab9 */ /* 0x000fe40000000800 */
[----:B------:R-:W-:Y:S01]  /*9b00*/  IMAD.IADD R7, R7, 0x1, R43 ;  /* 0x0000000107077824 */ /* 0x000fe200078e022b */
[----:B------:R-:W-:Y:S01]  /*9b10*/  LEA R20, P3, R14, UR6, 0x1 ;  /* 0x000000060e147c11 */ /* 0x000fe2000f8608ff */
[----:B------:R-:W-:Y:S02]  /*9b20*/  IMAD.IADD R5, R5, 0x1, R15 ;  /* 0x0000000105057824 */ /* 0x000fe400078e020f */
[----:B------:R-:W-:Y:S01]  /*9b30*/  VIADD R52, R147, 0x20 ;  /* 0x0000002093347836 */ /* 0x000fe20000000000 */
[----:B------:R-:W-:Y:S02]  /*9b40*/  LEA.HI.X R9, R42, UR5, R7, 0x1, P2 ;  /* 0x000000052a097c11 */ /* 0x000fe400090f0c07 */
[----:B------:R-:W-:-:S02]  /*9b50*/  CS2R R6, SRZ ;  /* 0x0000000000067805 */ /* 0x000fc4000001ff00 */
[----:B------:R-:W-:Y:S02]  /*9b60*/  LEA.HI.X R21, R14, UR7, R5, 0x1, P3 ;  /* 0x000000070e157c11 */ /* 0x000fe400098f0c05 */
[----:B------:R-:W-:Y:S02]  /*9b70*/  CS2R R4, SRZ ;  /* 0x0000000000047805 */ /* 0x000fe4000001ff00 */
[----:B------:R-:W-:Y:S02]  /*9b80*/  ISETP.GE.AND P2, PT, R147, UR4, PT ;  /* 0x0000000493007c0c */ /* 0x000fe4000bf46270 */
[----:B------:R-:W-:Y:S02]  /*9b90*/  ISETP.GE.AND P3, PT, R53, UR4, PT ;  /* 0x0000000435007c0c */ /* 0x000fe4000bf66270 */
[----:B------:R-:W-:-:S09]  /*9ba0*/  ISETP.GE.AND P4, PT, R52, UR4, PT ;  /* 0x0000000434007c0c */ /* 0x000fd2000bf86270 */
[----:B------:R0:W5:Y:S04]  /*9bb0*/  @!P2 LDG.E.128 R28, desc[UR8][R8.64] ;  /* 0x00000008081ca981 */ /* 0x000168000c1e1d00 */
[----:B------:R0:W5:Y:S04]  /*9bc0*/  @!P3 LDG.E.128 R32, desc[UR8][R8.64+0x20] ;  /* 0x000020080820b981 */ /* 0x000168000c1e1d00 */
[----:B------:R0:W5:Y:S04]  /*9bd0*/  @!P4 LDG.E.128 R36, desc[UR8][R8.64+0x40] ;  /* 0x000040080824c981 */ /* 0x000168000c1e1d00 */
[----:B------:R0:W5:Y:S04]  /*9be0*/  @!P2 LDG.E.128 R4, desc[UR8][R20.64] ;  /* 0x000000081404a981 */ /* 0x000168000c1e1d00 */
[----:B------:R0:W5:Y:S04]  /*9bf0*/  @!P3 LDG.E.128 R16, desc[UR8][R20.64+0x20] ;  /* 0x000020081410b981 */ /* 0x000168000c1e1d00 */
[----:B------:R0:W5:Y:S02]  /*9c00*/  @!P4 LDG.E.128 R24, desc[UR8][R20.64+0x40] ;  /* 0x000040081418c981 */ /* 0x000164000c1e1d00 */
.L_x_10214:
[----:B------:R-:W-:Y:S05]  /*9c10*/  BSYNC B1 ;  /* 0x0000000000017941 */ /* 0x000fea0003800000 */
.L_x_10213:
[----:B0-----:R-:W2:Y:S01]  /*9c20*/  LDL R20, [R1+0x7c] ;  /* 0x00007c0001147983 */ /* 0x001ea20000100800 */
[----:B------:R-:W-:Y:S01]  /*9c30*/  @P1 SHF.R.U32.HI R3, RZ, R51, R48 ;  /* 0x00000033ff031219 */ /* 0x000fe20000011630 */
[----:B-----5:R-:W-:Y:S01]  /*9c40*/  IMAD.MOV.U32 R0, RZ, RZ, R4 ;  /* 0x000000ffff007224 */ /* 0x020fe200078e0004 */
[----:B------:R-:W-:Y:S01]  /*9c50*/  ULDC.64 UR4, c[0x0][0x3c8] ;  /* 0x0000f20000047ab9 */ /* 0x000fe20000000a00 */
[----:B------:R-:W-:Y:S01]  /*9c60*/  IMAD.MOV.U32 R8, RZ, RZ, R5 ;  /* 0x000000ffff087224 */ /* 0x000fe200078e0005 */
[----:B------:R-:W-:Y:S01]  /*9c70*/  SHF.R.S32.HI R9, RZ, 0x1f, R3 ;  /* 0x0000001fff097819 */ /* 0x000fe20000011403 */
[-C--:B------:R-:W-:Y:S01]  /*9c80*/  IMAD.WIDE.U32 R46, R3, R10.reuse, R46 ;  /* 0x0000000a032e7225 */ /* 0x080fe200078e002e */
[----:B------:R-:W-:Y:S01]  /*9c90*/  PRMT R21, R21, 0x5410, R0 ;  /* 0x0000541015157816 */ /* 0x000fe20000000000 */
[----:B------:R-:W-:Y:S01]  /*9ca0*/  ULDC.64 UR6, c[0x0][0x3e0] ;  /* 0x0000f80000067ab9 */ /* 0x000fe20000000a00 */
[----:B------:R-:W-:Y:S01]  /*9cb0*/  PRMT R40, R40, 0x5410, R8 ;  /* 0x0000541028287816 */ /* 0x000fe20000000008 */
[----:B------:R-:W-:-:S02]  /*9cc0*/  IMAD R0, R9, R10, RZ ;  /* 0x0000000a09007224 */ /* 0x000fc400078e02ff */
[-C--:B------:R-:W-:Y:S02]  /*9cd0*/  IMAD R8, R9, R12.reuse, RZ ;  /* 0x0000000c09087224 */ /* 0x080fe400078e02ff */
        /* <DEDUP_REMOVED lines=20> */
.L_x_10399:
[----:B------:R-:W-:Y:S01]  /*9e20*/  UMOV UR4, 0xffffffff ;  /* 0xffffffff00047882 */ /* 0x000fe20000000000 */
[----:B------:R-:W-:Y:S02]  /*9e30*/  LOP3.LUT R9, R9, 0xfffffffe, RZ, 0xc0, !PT ;  /* 0xfffffffe09097812 */ /* 0x000fe400078ec0ff */
[----:B------:R-:W-:Y:S05]  /*9e40*/  BRA.DIV UR4, `(.L_x_10216) ;  /* 0x0000018204387947 */ /* 0x000fea000b800000 */
.L_x_10402:
[----:B------:R-:W-:Y:S01]  /*9e50*/  UMOV UR4, 0xffffffff ;  /* 0xffffffff00047882 */ /* 0x000fe20000000000 */
[----:B------:R-:W-:Y:S02]  /*9e60*/  IMAD.IADD R9, R20, 0x1, -R9 ;  /* 0x0000000114097824 */ /* 0x000fe400078e0a09 */
[----:B------:R-:W-:Y:S05]  /*9e70*/  BRA.DIV UR4, `(.L_x_10217) ;  /* 0x0000018204547947 */ /* 0x000fea000b800000 */
.L_x_10405:
[----:B------:R-:W-:Y:S01]  /*9e80*/  UMOV UR4, 0xffffffff ;  /* 0xffffffff00047882 */ /* 0x000fe20000000000 */
[----:B------:R-:W-:Y:S02]  /*9e90*/  SHF.L.U32 R3, R9, 0x1f, RZ ;  /* 0x0000001f09037819 */ /* 0x000fe400000006ff */
[----:B------:R-:W-:Y:S05]  /*9ea0*/  BRA.DIV UR4, `(.L_x_10218) ;  /* 0x0000018204707947 */ /* 0x000fea000b800000 */
.L_x_10408:
        /* <DEDUP_REMOVED lines=37> */
.L_x_10409:
[----:B------:R-:W-:Y:S05]  /*a100*/  BSYNC B1 ;  /* 0x0000000000017941 */ /* 0x000fea0003800000 */
.L_x_10219:
[----:B------:R-:W-:Y:S02]  /*a110*/  PRMT R45, R0, 0x7610, R45 ;  /* 0x00007610002d7816 */ /* 0x000fe4000000002d */
[----:B------:R-:W-:Y:S01]  /*a120*/  PRMT R46, R8, 0x7610, R46 ;  /* 0x00007610082e7816 */ /* 0x000fe2000000002e */
[----:B------:R-:W-:Y:S06]  /*a130*/  @P0 BRA `(.L_x_10202) ;  /* 0x00000014004c0947 */ /* 0x000fec0003800000 */
[----:B------:R1:W5:Y:S01]  /*a140*/  LDL R72, [R1+0x2c] ;  /* 0x00002c0001487983 */ /* 0x0003620000100800 */
[----:B------:R-:W2:Y:S03]  /*a150*/  LDC R0, c[0x0][0x3d4] ;  /* 0x0000f500ff007b82 */ /* 0x000ea60000000800 */
        /* <DEDUP_REMOVED lines=9> */
[----:B------:R-:W1:Y:S01]  /*a1f0*/  S2R R9, SR_TID.X ;  /* 0x0000000000097919 */ /* 0x000e620000002100 */
[----:B------:R-:W-:Y:S02]  /*a200*/  SHF.R.U64 R60, R4, 0x10, R5 ;  /* 0x00000010043c7819 */ /* 0x000fe40000001205 */
[----:B------:R-:W-:Y:S02]  /*a210*/  SHF.R.U64 R55, R28, 0x10, R29 ;  /* 0x000000101c377819 */ /* 0x000fe4000000121d */
[----:B------:R-:W-:Y:S02]  /*a220*/  SHF.R.U32.HI R62, RZ, 0x10, R5 ;  /* 0x00000010ff3e7819 */ /* 0x000fe40000011605 */
[----:B------:R-:W-:Y:S02]  /*a230*/  PRMT R60, R21, 0x5432, R60 ;  /* 0x00005432153c7816 */ /* 0x000fe4000000003c */
[--C-:B------:R-:W-:Y:S02]  /*a240*/  SHF.R.U64 R64, R6, 0x10, R7.reuse ;  /* 0x0000001006407819 */ /* 0x100fe40000001207 */
[----:B------:R-:W-:-:S02]  /*a250*/  SHF.R.U32.HI R65, RZ, 0x10, R7 ;  /* 0x00000010ff417819 */ /* 0x000fc40000011607 */
[----:B------:R-:W-:Y:S01]  /*a260*/  PRMT R55, R61, 0x5410, R55 ;  /* 0x000054103d377816 */ /* 0x000fe20000000037 */
[----:B------:R-:W-:Y:S01]  /*a270*/  IMAD.U32 R61, R60, 0x10000, RZ ;  /* 0x000100003c3d7824 */ /* 0x000fe200078e00ff */
[----:B------:R-:W-:Y:S02]  /*a280*/  SHF.R.U32.HI R57, RZ, 0x10, R29 ;  /* 0x00000010ff397819 */ /* 0x000fe4000001161d */
[----:B------:R-:W-:Y:S02]  /*a290*/  PRMT R62, R40, 0x5432, R62 ;  /* 0x00005432283e7816 */ /* 0x000fe4000000003e */
[----:B------:R-:W-:Y:S01]  /*a2a0*/  PRMT R65, R56, 0x5410, R65 ;  /* 0x0000541038417816 */ /* 0x000fe20000000041 */
[----:B------:R-:W-:Y:S01]  /*a2b0*/  IMAD.U32 R56, R55, 0x10000, RZ ;  /* 0x0001000037387824 */ /* 0x000fe200078e00ff */
[----:B------:R-:W-:Y:S02]  /*a2c0*/  SHF.R.U32.HI R59, RZ, 0x10, R31 ;  /* 0x00000010ff3b7819 */ /* 0x000fe4000001161f */
[----:B------:R-:W-:Y:S01]  /*a2d0*/  PRMT R57, R63, 0x5410, R57 ;  /* 0x000054103f397816 */ /* 0x000fe20000000039 */
[----:B------:R-:W-:Y:S01]  /*a2e0*/  IMAD.U32 R63, R62, 0x10000, RZ ;  /* 0x000100003e3f7824 */ /* 0x000fe200078e00ff */
[----:B------:R-:W-:-:S02]  /*a2f0*/  PRMT R59, R66, 0x5410, R59 ;  /* 0x00005410423b7816 */ /* 0x000fc4000000003b */
[----:B------:R-:W-:Y:S02]  /*a300*/  SHF.R.U64 R58, R30, 0x10, R31 ;  /* 0x000000101e3a7819 */ /* 0x000fe4000000121f */
[----:B------:R-:W-:Y:S02]  /*a310*/  LOP3.LUT R60, R60, 0xffff0000, RZ, 0xc0, !PT ;  /* 0xffff00003c3c7812 */ /* 0x000fe400078ec0ff */
[----:B------:R-:W-:Y:S01]  /*a320*/  LOP3.LUT R55, R55, 0xffff0000, RZ, 0xc0, !PT ;  /* 0xffff000037377812 */ /* 0x000fe200078ec0ff */
[----:B-1----:R-:W-:Y:S01]  /*a330*/  VIADD R9, R9, 0xffffff80 ;  /* 0xffffff8009097836 */ /* 0x002fe20000000000 */
[----:B------:R-:W-:Y:S02]  /*a340*/  PRMT R64, R41, 0x5432, R64 ;  /* 0x0000543229407816 */ /* 0x000fe40000000040 */
[----:B------:R-:W-:Y:S02]  /*a350*/  PRMT R58, R42, 0x5432, R58 ;  /* 0x000054322a3a7816 */ /* 0x000fe4000000003a */
[----:B0-----:R-:W-:-:S02]  /*a360*/  LEA.HI R3, R9, R9, RZ, 0x1 ;  /* 0x0000000909037211 */ /* 0x001fc400078f08ff */
[----:B------:R-:W-:Y:S02]  /*a370*/  LOP3.LUT R62, R62, 0xffff0000, RZ, 0xc0, !PT ;  /* 0xffff00003e3e7812 */ /* 0x000fe400078ec0ff */
[----:B------:R-:W-:-:S05]  /*a380*/  LOP3.LUT R3, R3, 0xfffffffe, RZ, 0xc0, !PT ;  /* 0xfffffffe03037812 */ /* 0x000fca00078ec0ff */
[----:B------:R-:W-:Y:S01]  /*a390*/  IMAD.IADD R3, R9, 0x1, -R3 ;  /* 0x0000000109037824 */ /* 0x000fe200078e0a03 */
[----:B-----5:R-:W-:-:S04]  /*a3a0*/  LOP3.LUT R9, R72, 0x18, R147, 0xf8, !PT ;  /* 0x0000001848097812 */ /* 0x020fc800078ef893 */
[----:B------:R-:W-:Y:S02]  /*a3b0*/  LEA.HI R3, R0, R3, RZ, 0x1d ;  /* 0x0000000300037211 */ /* 0x000fe400078fe8ff */
[----:B------:R-:W-:Y:S02]  /*a3c0*/  LOP3.LUT R9, R9, R68, RZ, 0x3c, !PT ;  /* 0x0000004409097212 */ /* 0x000fe400078e3cff */
[----:B------:R-:W-:-:S03]  /*a3d0*/  SHF.R.S32.HI R8, RZ, 0x1f, R3 ;  /* 0x0000001fff087819 */ /* 0x000fc60000011403 */
[----:B------:R-:W-:Y:S01]  /*a3e0*/  IMAD.IADD R10, R70, 0x1, R9 ;  /* 0x00000001460a7824 */ /* 0x000fe200078e0209 */
[----:B------:R-:W-:Y:S01]  /*a3f0*/  LEA.HI R8, R8, R3, RZ, 0x2 ;  /* 0x0000000308087211 */ /* 0x000fe200078f10ff */
[----:B------:R-:W-:-:S03]  /*a400*/  IMAD.SHL.U32 R3, R3, 0x8, RZ ;  /* 0x0000000803037824 */ /* 0x000fc600078e00ff */
[----:B------:R-:W-:Y:S02]  /*a410*/  SHF.R.S32.HI R9, RZ, 0x2, R8 ;  /* 0x00000002ff097819 */ /* 0x000fe40000011408 */
[----:B------:R-:W-:Y:S02]  /*a420*/  LOP3.LUT R8, R72, 0x18, R3, 0xf8, !PT ;  /* 0x0000001848087812 */ /* 0x000fe400078ef803 */
[----:B------:R-:W-:Y:S01]  /*a430*/  LEA R3, R10, UR61, 0x1 ;  /* 0x0000003d0a037c11 */ /* 0x000fe2000f8e08ff */
[----:B------:R-:W-:Y:S01]  /*a440*/  IMAD R9, R9, 0x1800, R70 ;  /* 0x0000180009097824 */ /* 0x000fe200078e0246 */
[----:B------:R-:W-:-:S05]  /*a450*/  LOP3.LUT R8, R8, R68, RZ, 0x3c, !PT ;  /* 0x0000004408087212 */ /* 0x000fca00078e3cff */
[----:B------:R-:W-:Y:S02]  /*a460*/  IMAD.IADD R13, R9, 0x1, R8 ;  /* 0x00000001090d7824 */ /* 0x000fe400078e0208 */
[----:B------:R-:W0:Y:S02]  /*a470*/  LDS.128 R8, [R3] ;  /* 0x0000000003087984 */ /* 0x000e240000000c00 */
        /* <DEDUP_REMOVED lines=70> */
.L_x_10222:
[----:B------:R-:W-:Y:S05]  /*a8e0*/  BSYNC B1 ;  /* 0x0000000000017941 */ /* 0x000fea0003800000 */
.L_x_10221:
[----:B------:R-:W-:Y:S04]  /*a8f0*/  BSSY B1, `(.L_x_10223) ;  /* 0x000006c000017945 */ /* 0x000fe80003800000 */
[----:B------:R-:W-:Y:S05]  /*a900*/  @P1 BRA `(.L_x_10224) ;  /* 0x0000000400a81947 */ /* 0x000fea0003800000 */
[----:B------:R-:W2:Y:S01]  /*a910*/  LDL R55, [R1+0x8c] ;  /* 0x00008c0001377983 */ /* 0x000ea20000100800 */
[----:B01----:R-:W-:Y:S02]  /*a920*/  SHF.R.S32.HI R3, RZ, 0x1f, R74 ;  /* 0x0000001fff037819 */ /* 0x003fe4000001144a */
[----:B------:R-:W-:Y:S02]  /*a930*/  SHF.R.U64 R31, R32, 0x10, R33 ;  /* 0x00000010201f7819 */ /* 0x000fe40000001221 */
[----:B------:R-:W-:Y:S02]  /*a940*/  LEA.HI R3, R3, R74, RZ, 0x3 ;  /* 0x0000004a03037211 */ /* 0x000fe400078f18ff */
[----:B------:R-:W-:Y:S02]  /*a950*/  SHF.R.U64 R15, R16, 0x10, R17 ;  /* 0x00000010100f7819 */ /* 0x000fe40000001211 */
[----:B------:R-:W-:Y:S02]  /*a960*/  SHF.R.S32.HI R3, RZ, 0x3, R3 ;  /* 0x00000003ff037819 */ /* 0x000fe40000011403 */
[----:B------:R-:W-:-:S02]  /*a970*/  SHF.R.U32.HI R16, RZ, 0x10, R17 ;  /* 0x00000010ff107819 */ /* 0x000fc40000011611 */
[----:B------:R-:W-:Y:S02]  /*a980*/  LEA.HI R3, R0, R3, RZ, 0x1d ;  /* 0x0000000300037211 */ /* 0x000fe400078fe8ff */
[----:B------:R-:W-:Y:S02]  /*a990*/  SHF.R.U64 R29, R34, 0x10, R35 ;  /* 0x00000010221d7819 */ /* 0x000fe40000001223 */
[----:B------:R-:W-:Y:S02]  /*a9a0*/  SHF.R.S32.HI R4, RZ, 0x1f, R3 ;  /* 0x0000001fff047819 */ /* 0x000fe40000011403 */
[----:B------:R-:W-:Y:S02]  /*a9b0*/  PRMT R54, R54, 0x5410, R31 ;  /* 0x0000541036367816 */ /* 0x000fe4000000001f */
[----:B------:R-:W-:Y:S01]  /*a9c0*/  LEA.HI R4, R4, R3, RZ, 0x2 ;  /* 0x0000000304047211 */ /* 0x000fe200078f10ff */
[----:B------:R-:W-:Y:S01]  /*a9d0*/  IMAD.SHL.U32 R3, R3, 0x8, RZ ;  /* 0x0000000803037824 */ /* 0x000fe200078e00ff */
[----:B------:R-:W-:-:S02]  /*a9e0*/  PRMT R48, R48, 0x5410, R15 ;  /* 0x0000541030307816 */ /* 0x000fc4000000000f */
[----:B------:R-:W-:Y:S02]  /*a9f0*/  SHF.R.S32.HI R4, RZ, 0x2, R4 ;  /* 0x00000002ff047819 */ /* 0x000fe40000011404 */
[----:B-----5:R-:W-:Y:S01]  /*aa00*/  LOP3.LUT R3, R72, 0x18, R3, 0xf8, !PT ;  /* 0x0000001848037812 */ /* 0x020fe200078ef803 */
[----:B------:R-:W-:Y:S01]  /*aa10*/  IMAD.U32 R31, R48, 0x10000, RZ ;  /* 0x00010000301f7824 */ /* 0x000fe200078e00ff */
[----:B------:R-:W-:Y:S01]  /*aa20*/  SHF.R.U32.HI R32, RZ, 0x10, R33 ;  /* 0x00000010ff207819 */ /* 0x000fe20000011621 */
[----:B------:R-:W-:Y:S01]  /*aa30*/  IMAD R4, R4, 0x1800, R70 ;  /* 0x0000180004047824 */ /* 0x000fe200078e0246 */
[----:B------:R-:W-:Y:S02]  /*aa40*/  LOP3.LUT R3, R3, R68, RZ, 0x3c, !PT ;  /* 0x0000004403037212 */ /* 0x000fe400078e3cff */
[----:B------:R-:W-:Y:S02]  /*aa50*/  SHF.R.U64 R13, R18, 0x10, R19 ;  /* 0x00000010120d7819 */ /* 0x000fe40000001213 */
[----:B------:R-:W-:Y:S01]  /*aa60*/  PRMT R47, R47, 0x5410, R16 ;  /* 0x000054102f2f7816 */ /* 0x000fe20000000010 */
[----:B------:R-:W-:Y:S01]  /*aa70*/  IMAD.IADD R3, R4, 0x1, R3 ;  /* 0x0000000104037824 */ /* 0x000fe200078e0203 */
[----:B------:R-:W-:-:S02]  /*aa80*/  SHF.R.U32.HI R18, RZ, 0x10, R19 ;  /* 0x00000010ff127819 */ /* 0x000fc40000011613 */
[----:B------:R-:W-:Y:S01]  /*aa90*/  PRMT R52, R52, 0x5410, R29 ;  /* 0x0000541034347816 */ /* 0x000fe2000000001d */
[----:B------:R-:W-:Y:S01]  /*aaa0*/  IMAD R3, R3, 0x2, R22 ;  /* 0x0000000203037824 */ /* 0x000fe200078e0216 */
[----:B------:R-:W-:Y:S01]  /*aab0*/  SHF.R.U32.HI R34, RZ, 0x10, R35 ;  /* 0x00000010ff227819 */ /* 0x000fe20000011623 */
[----:B------:R-:W-:Y:S01]  /*aac0*/  IMAD.U32 R29, R54, 0x10000, RZ ;  /* 0x00010000361d7824 */ /* 0x000fe200078e00ff */
[----:B------:R-:W-:Y:S01]  /*aad0*/  PRMT R53, R53, 0x5410, R32 ;  /* 0x0000541035357816 */ /* 0x000fe20000000020 */
[----:B------:R-:W-:Y:S01]  /*aae0*/  IMAD.U32 R20, R47, 0x10000, RZ ;  /* 0x000100002f147824 */ /* 0x000fe200078e00ff */
[----:B------:R-:W0:Y:S01]  /*aaf0*/  LDS.128 R8, [R3+0xda00] ;  /* 0x00da000003087984 */ /* 0x000e220000000c00 */
        /* <DEDUP_REMOVED lines=8> */
[C---:B------:R-:W-:Y:S01]  /*ab80*/  FMUL.FTZ R33, R16.reuse, R31 ;  /* 0x0000001f10217220 */ /* 0x040fe20000410000 */
[-C--:B------:R-:W-:Y:S01]  /*ab90*/  FMUL.FTZ R35, R16, R29.reuse ;  /* 0x0000001d10237220 */ /* 0x080fe20000410000 */
[----:B------:R-:W-:Y:S02]  /*aba0*/  IMAD.U32 R16, R53, 0x10000, RZ ;  /* 0x0001000035107824 */ /* 0x000fe400078e00ff */
[----:B------:R-:W-:Y:S01]  /*abb0*/  FMUL.FTZ R30, R17, R20 ;  /* 0x00000014111e7220 */ /* 0x000fe20000410000 */
[C---:B------:R-:W-:Y:S01]  /*abc0*/  IMAD.U32 R19, R11.reuse, 0x10000, RZ ;  /* 0x000100000b137824 */ /* 0x040fe200078e00ff */
[----:B------:R-:W-:Y:S01]  /*abd0*/  LOP3.LUT R11, R11, 0xffff0000, RZ, 0xc0, !PT ;  /* 0xffff00000b0b7812 */ /* 0x000fe200078ec0ff */
[----:B------:R-:W-:Y:S01]  /*abe0*/  FMUL.FTZ R32, R17, R16 ;  /* 0x0000001011207220 */ /* 0x000fe20000410000 */
[----:B------:R-:W-:Y:S01]  /*abf0*/  LOP3.LUT R17, R48, 0xffff0000, RZ, 0xc0, !PT ;  /* 0xffff000030117812 */ /* 0x000fe200078ec0ff */
[C---:B------:R-:W-:Y:S01]  /*ac00*/  IMAD.U32 R18, R10.reuse, 0x10000, RZ ;  /* 0x000100000a127824 */ /* 0x040fe200078e00ff */
        /* <DEDUP_REMOVED lines=58> */
.L_x_10224:
[----:B------:R-:W-:Y:S05]  /*afb0*/  BSYNC B1 ;  /* 0x0000000000017941 */ /* 0x000fea0003800000 */
.L_x_10223:
[----:B------:R-:W-:Y:S05]  /*afc0*/  @P2 BRA `(.L_x_10202) ;  /* 0x0000000400a82947 */ /* 0x000fea0003800000 */
[----:B------:R-:W3:Y:S01]  /*afd0*/  LDL R28, [R1+0x88] ;  /* 0x00008800011c7983 */ /* 0x000ee20000100800 */
[----:B012---:R-:W-:Y:S02]  /*afe0*/  SHF.R.S32.HI R3, RZ, 0x1f, R73 ;  /* 0x0000001fff037819 */ /* 0x007fe40000011449 */
[----:B------:R-:W-:Y:S02]  /*aff0*/  SHF.R.U64 R12, R24, 0x10, R25 ;  /* 0x00000010180c7819 */ /* 0x000fe40000001219 */
[----:B------:R-:W-:Y:S02]  /*b000*/  LEA.HI R3, R3, R73, RZ, 0x3 ;  /* 0x0000004903037211 */ /* 0x000fe400078f18ff */
[----:B------:R-:W-:Y:S02]  /*b010*/  SHF.R.U64 R16, R36, 0x10, R37 ;  /* 0x0000001024107819 */ /* 0x000fe40000001225 */
[----:B------:R-:W-:Y:S02]  /*b020*/  SHF.R.S32.HI R3, RZ, 0x3, R3 ;  /* 0x00000003ff037819 */ /* 0x000fe40000011403 */
[----:B------:R-:W-:-:S02]  /*b030*/  SHF.R.U32.HI R25, RZ, 0x10, R25 ;  /* 0x00000010ff197819 */ /* 0x000fc40000011619 */
[----:B------:R-:W-:Y:S02]  /*b040*/  LEA.HI R0, R0, R3, RZ, 0x1d ;  /* 0x0000000300007211 */ /* 0x000fe400078fe8ff */
[----:B------:R-:W-:Y:S02]  /*b050*/  PRMT R21, R21, 0x5410, R12 ;  /* 0x0000541015157816 */ /* 0x000fe4000000000c */
[----:B------:R-:W-:Y:S02]  /*b060*/  SHF.R.S32.HI R3, RZ, 0x1f, R0 ;  /* 0x0000001fff037819 */ /* 0x000fe40000011400 */
[----:B------:R-:W-:Y:S01]  /*b070*/  PRMT R43, R43, 0x5410, R16 ;  /* 0x000054102b2b7816 */ /* 0x000fe20000000010 */
[----:B------:R-:W-:Y:S01]  /*b080*/  IMAD.U32 R20, R21, 0x10000, RZ ;  /* 0x0001000015147824 */ /* 0x000fe200078e00ff */
[----:B------:R-:W-:Y:S01]  /*b090*/  LEA.HI R3, R3, R0, RZ, 0x2 ;  /* 0x0000000003037211 */ /* 0x000fe200078f10ff */
[----:B------:R-:W-:Y:S01]  /*b0a0*/  IMAD.SHL.U32 R0, R0, 0x8, RZ ;  /* 0x0000000800007824 */ /* 0x000fe200078e00ff */
[----:B------:R-:W-:Y:S01]  /*b0b0*/  SHF.R.U32.HI R37, RZ, 0x10, R37 ;  /* 0x00000010ff257819 */ /* 0x000fe20000011625 */
[----:B------:R-:W-:Y:S01]  /*b0c0*/  IMAD.U32 R19, R43, 0x10000, RZ ;  /* 0x000100002b137824 */ /* 0x000fe200078e00ff */
[----:B------:R-:W-:-:S02]  /*b0d0*/  SHF.R.S32.HI R3, RZ, 0x2, R3 ;  /* 0x00000002ff037819 */ /* 0x000fc40000011403 */
[----:B-----5:R-:W-:Y:S02]  /*b0e0*/  LOP3.LUT R0, R72, 0x18, R0, 0xf8, !PT ;  /* 0x0000001848007812 */ /* 0x020fe400078ef800 */
[----:B------:R-:W-:Y:S01]  /*b0f0*/  PRMT R40, R40, 0x5410, R25 ;  /* 0x0000541028287816 */ /* 0x000fe20000000019 */
[----:B------:R-:W-:Y:S01]  /*b100*/  IMAD R3, R3, 0x1800, R70 ;  /* 0x0000180003037824 */ /* 0x000fe200078e0246 */
[----:B------:R-:W-:Y:S02]  /*b110*/  LOP3.LUT R0, R0, R68, RZ, 0x3c, !PT ;  /* 0x0000004400007212 */ /* 0x000fe400078e3cff */
[--C-:B------:R-:W-:Y:S01]  /*b120*/  SHF.R.U64 R14, R38, 0x10, R39.reuse ;  /* 0x00000010260e7819 */ /* 0x100fe20000001227 */
[----:B------:R-:W-:Y:S01]  /*b130*/  IMAD.U32 R25, R40, 0x10000, RZ ;  /* 0x0001000028197824 */ /* 0x000fe200078e00ff */
[----:B------:R-:W-:Y:S01]  /*b140*/  SHF.R.U32.HI R39, RZ, 0x10, R39 ;  /* 0x00000010ff277819 */ /* 0x000fe20000011627 */
[----:B------:R-:W-:Y:S01]  /*b150*/  IMAD.IADD R3, R3, 0x1, R0 ;  /* 0x0000000103037824 */ /* 0x000fe200078e0200 */
[----:B------:R-:W-:-:S02]  /*b160*/  SHF.R.U64 R0, R26, 0x10, R27 ;  /* 0x000000101a007819 */ /* 0x000fc4000000121b */
[----:B------:R-:W-:Y:S01]  /*b170*/  SHF.R.U32.HI R27, RZ, 0x10, R27 ;  /* 0x00000010ff1b7819 */ /* 0x000fe2000001161b */
[----:B------:R-:W-:Y:S01]  /*b180*/  IMAD R3, R3, 0x2, R22 ;  /* 0x0000000203037824 */ /* 0x000fe200078e0216 */
[----:B------:R-:W-:Y:S02]  /*b190*/  PRMT R44, R44, 0x5410, R37 ;  /* 0x000054102c2c7816 */ /* 0x000fe40000000025 */
[----:B------:R-:W-:Y:S02]  /*b1a0*/  PRMT R41, R41, 0x5410, R0 ;  /* 0x0000541029297816 */ /* 0x000fe40000000000 */
[----:B------:R-:W0:Y:S01]  /*b1b0*/  LDS.128 R8, [R3+0xda00] ;  /* 0x00da000003087984 */ /* 0x000e220000000c00 */
[----:B------:R-:W-:Y:S02]  /*b1c0*/  PRMT R42, R42, 0x5410, R27 ;  /* 0x000054102a2a7816 */ /* 0x000fe4000000001b */
[----:B------:R-:W-:Y:S02]  /*b1d0*/  PRMT R46, R46, 0x5410, R39 ;  /* 0x000054102e2e7816 */ /* 0x000fe40000000027 */
[----:B------:R-:W-:-:S02]  /*b1e0*/  PRMT R45, R45, 0x5410, R14 ;  /* 0x000054102d2d7816 */ /* 0x000fc4000000000e */
        /* <DEDUP_REMOVED lines=22> */
[----:B------:R-:W-:Y:S01]  /*b350*/  FFMA.FTZ R24, R0, R19, -R27 ;  /* 0x0000001300187223 */ /* 0x000fe2000001081b */
[----:B------:R-:W-:-:S02]  /*b360*/  IMAD.U32 R27, R42, 0x10000, RZ ;  /* 0x000100002a1b7824 */ /* 0x000fc400078e00ff */
[----:B------:R-:W-:Y:S01]  /*b370*/  FFMA.FTZ R31, R12, R15, -R31 ;  /* 0x0000000f0c1f7223 */ /* 0x000fe2000001081f */
[----:B------:R-:W-:Y:S02]  /*b380*/  IMAD.U32 R19, R46, 0x10000, RZ ;  /* 0x000100002e137824 */ /* 0x000fe400078e00ff */
[----:B------:R-:W-:Y:S01]  /*b390*/  FFMA.FTZ R29, R0, R20, R29 ;  /* 0x00000014001d7223 */ /* 0x000fe2000001001d */
[----:B------:R-:W-:Y:S02]  /*b3a0*/  IMAD.U32 R14, R7, 0x10000, RZ ;  /* 0x00010000070e7824 */ /* 0x000fe400078e00ff */
[C---:B------:R-:W-:Y:S01]  /*b3b0*/  FMUL.FTZ R15, R18.reuse, R27 ;  /* 0x0000001b120f7220 */ /* 0x040fe20000410000 */
[----:B------:R-:W-:Y:S01]  /*b3c0*/  FMUL.FTZ R0, R18, R19 ;  /* 0x0000001312007220 */ /* 0x000fe20000410000 */
[----:B------:R-:W-:Y:S01]  /*b3d0*/  FFMA.FTZ R33, R12, R25, R33 ;  /* 0x000000190c217223 */ /* 0x000fe20000010021 */
[----:B------:R-:W-:Y:S02]  /*b3e0*/  IMAD.U32 R13, R6, 0x10000, RZ ;  /* 0x00010000060d7824 */ /* 0x000fe400078e00ff */
[----:B------:R-:W-:Y:S01]  /*b3f0*/  FFMA.FTZ R18, R14, R19, -R15 ;  /* 0x000000130e127223 */ /* 0x000fe2000001080f */
[C---:B------:R-:W-:Y:S01]  /*b400*/  FMUL.FTZ R15, R8.reuse, R21 ;  /* 0x00000015080f7220 */ /* 0x040fe20000410000 */
[----:B------:R-:W-:Y:S01]  /*b410*/  FMUL.FTZ R19, R8, R43 ;  /* 0x0000002b08137220 */ /* 0x000fe20000410000 */
[----:B------:R-:W-:-:S02]  /*b420*/  IMAD.U32 R8, R41, 0x10000, RZ ;  /* 0x0001000029087824 */ /* 0x000fc400078e00ff */
[----:B------:R-:W-:Y:S01]  /*b430*/  FFMA.FTZ R27, R14, R27, R0 ;  /* 0x0000001b0e1b7223 */ /* 0x000fe20000010000 */
[C---:B------:R-:W-:Y:S01]  /*b440*/  FFMA.FTZ R15, R4.reuse, R43, -R15 ;  /* 0x0000002b040f7223 */ /* 0x040fe2000001080f */
[----:B------:R-:W-:Y:S02]  /*b450*/  IMAD.U32 R0, R45, 0x10000, RZ ;  /* 0x000100002d007824 */ /* 0x000fe400078e00ff */
[C---:B------:R-:W-:Y:S01]  /*b460*/  FMUL.FTZ R14, R9.reuse, R40 ;  /* 0x00000028090e7220 */ /* 0x040fe20000410000 */
[----:B------:R-:W-:Y:S01]  /*b470*/  FFMA.FTZ R12, R4, R21, R19 ;  /* 0x00000015040c7223 */ /* 0x000fe20000010013 */
[----:B------:R-:W-:Y:S01]  /*b480*/  FMUL.FTZ R9, R9, R44 ;  /* 0x0000002c09097220 */ /* 0x000fe20000410000 */
[----:B------:R-:W-:Y:S01]  /*b490*/  FMUL.FTZ R4, R17, R8 ;  /* 0x0000000811047220 */ /* 0x000fe20000410000 */
[----:B------:R-:W-:Y:S01]  /*b4a0*/  LOP3.LUT R41, R41, 0xffff0000, RZ, 0xc0, !PT ;  /* 0xffff000029297812 */ /* 0x000fe200078ec0ff */
[----:B------:R-:W-:Y:S01]  /*b4b0*/  FMUL.FTZ R16, R17, R0 ;  /* 0x0000000011107220 */ /* 0x000fe20000410000 */
[----:B------:R-:W-:Y:S01]  /*b4c0*/  LOP3.LUT R42, R42, 0xffff0000, RZ, 0xc0, !PT ;  /* 0xffff00002a2a7812 */ /* 0x000fe200078ec0ff */
[----:B------:R-:W-:Y:S01]  /*b4d0*/  FFMA.FTZ R14, R5, R44, -R14 ;  /* 0x0000002c050e7223 */ /* 0x000fe2000001080e */
[----:B------:R-:W-:Y:S01]  /*b4e0*/  LOP3.LUT R45, R45, 0xffff0000, RZ, 0xc0, !PT ;  /* 0xffff00002d2d7812 */ /* 0x000fe200078ec0ff */
[----:B------:R-:W-:Y:S01]  /*b4f0*/  FFMA.FTZ R40, R5, R40, R9 ;  /* 0x0000002805287223 */ /* 0x000fe20000010009 */
[----:B------:R-:W-:Y:S01]  /*b500*/  LOP3.LUT R46, R46, 0xffff0000, RZ, 0xc0, !PT ;  /* 0xffff00002e2e7812 */ /* 0x000fe200078ec0ff */
[----:B------:R-:W-:Y:S01]  /*b510*/  FFMA.FTZ R0, R13, R0, -R4 ;  /* 0x000000000d007223 */ /* 0x000fe20000010804 */
[----:B------:R-:W-:Y:S01]  /*b520*/  LOP3.LUT R6, R6, 0xffff0000, RZ, 0xc0, !PT ;  /* 0xffff000006067812 */ /* 0x000fe200078ec0ff */
[C---:B------:R-:W-:Y:S01]  /*b530*/  FMUL.FTZ R5, R10.reuse, R41 ;  /* 0x000000290a057220 */ /* 0x040fe20000410000 */
[----:B------:R-:W-:Y:S01]  /*b540*/  LOP3.LUT R7, R7, 0xffff0000, RZ, 0xc0, !PT ;  /* 0xffff000007077812 */ /* 0x000fe200078ec0ff */
        /* <DEDUP_REMOVED lines=18> */
.L_x_10202:
[----:B------:R-:W-:Y:S05]  /*b670*/  BSYNC B0 ;  /* 0x0000000000007941 */ /* 0x000fea0003800000 */
.L_x_10192:
        /* <DEDUP_REMOVED lines=8> */
.L_x_10190:
[----:B------:R-:W-:-:S06]  /*b700*/  ULOP3.LUT UR4, UR60, 0x1, URZ, 0xfc, !UPT ;  /* 0x000000013c047892 */ /* 0x000fcc000f8efc3f */
[----:B0--3--:R-:W-:-:S05]  /*b710*/  IMAD.U32 R0, RZ, RZ, UR4 ;  /* 0x00000004ff007e24 */ /* 0x009fca000f8e00ff */
[----:B------:R-:W-:-:S13]  /*b720*/  ISETP.NE.AND P0, PT, R0, 0x3, PT ;  /* 0x000000030000780c */ /* 0x000fda0003f05270 */
[----:B------:R-:W-:Y:S05]  /*b730*/  @!P0 BRA `(.L_x_10225) ;  /* 0x0000000000048947 */ /* 0x000fea0003800000 */
[----:B------:R-:W-:Y:S01]  /*b740*/  BPT.TRAP 0x1 ;  /* 0x000000040000795c */ /* 0x000fe20000300000 */
.L_x_10225:
[----:B------:R-:W2:Y:S01]  /*b750*/  LDL R0, [R1+0x24] ;  /* 0x0000240001007983 */ /* 0x000ea20000100800 */
[----:B------:R-:W-:Y:S01]  /*b760*/  IMAD R21, R146, 0x8, R22 ;  /* 0x0000000892157824 */ /* 0x000fe200078e0216 */
[----:B--2-4-:R-:W-:-:S04]  /*b770*/  SHF.L.U32 R4, R0, 0x1f, RZ ;  /* 0x0000001f00047819 */ /* 0x014fc800000006ff */
[----:B------:R0:W2:Y:S01]  /*b780*/  SYNCS.PHASECHK.TRANS64.TRYWAIT P1, [R21+URZ+0x31c30], R4 ;  /* 0x031c3004150075a7 */ /* 0x0000a2000802017f */
[----:B------:R-:W-:Y:S05]  /*b790*/  @!P0 BRA `(.L_x_10226) ;  /* 0x0000000000048947 */ /* 0x000fea0003800000 */
[----:B------:R-:W-:Y:S01]  /*b7a0*/  BPT.TRAP 0x1 ;  /* 0x000000040000795c */ /* 0x000fe20000300000 */
.L_x_10226:
[----:B------:R-:W-:Y:S01]  /*b7b0*/  VIADD R0, R22, 0x16a00 ;  /* 0x00016a0016007836 */ /* 0x000fe20000000000 */
[----:B------:R-:W-:Y:S01]  /*b7c0*/  LOP3.LUT R2, R2, 0x10000, RZ, 0xfc, !PT ;  /* 0x0001000002027812 */ /* 0x000fe200078efcff */
[----:B------:R-:W-:-:S03]  /*b7d0*/  IMAD.MOV.U32 R3, RZ, RZ, -0x7fffffe0 ;  /* 0x80000020ff037424 */ /* 0x000fc600078e00ff */
[----:B------:R-:W-:-:S04]  /*b7e0*/  SHF.R.U32.HI R0, RZ, 0x4, R0 ;  /* 0x00000004ff007819 */ /* 0x000fc80000011600 */
[----:B------:R-:W-:-:S04]  /*b7f0*/  LOP3.LUT R0, R0, 0x3fff, RZ, 0xc0, !PT ;  /* 0x00003fff00007812 */ /* 0x000fc800078ec0ff */
[----:B------:R-:W-:-:S05]  /*b800*/  LOP3.LUT R0, R0, 0x10000, RZ, 0xfc, !PT ;  /* 0x0001000000007812 */ /* 0x000fca00078efcff */
[----:B------:R3:W-:Y:S01]  /*b810*/  STL [R1+0x40], R0 ;  /* 0x0000400001007387 */ /* 0x0007e20000100800 */
[----:B--2---:R-:W-:Y:S05]  /*b820*/  @P1 BRA `(.L_x_10227) ;  /* 0x0000000000081947 */ /* 0x004fea0003800000 */
[----:B------:R-:W2:Y:S02]  /*b830*/  SYNCS.PHASECHK.TRANS64.TRYWAIT P1, [R21+URZ+0x31c30], R4 ;  /* 0x031c3004150075a7 */ /* 0x000ea4000802017f */
[----:B--2---:R-:W-:Y:S05]  /*b840*/  @!P1 BRA `(.L_x_10228) ;  /* 0x0000016800449947 */ /* 0x004fea0003800000 */
.L_x_10227:
[----:B---3--:R-:W1:Y:S01]  /*b850*/  LDL R0, [R1+0x40] ;  /* 0x0000400001007983 */ /* 0x008e620000100800 */
[----:B------:R-:W-:Y:S01]  /*b860*/  IMAD.MOV.U32 R15, RZ, RZ, -0x7fffffe0 ;  /* 0x80000020ff0f7424 */ /* 0x000fe200078e00ff */
[----:B------:R-:W-:Y:S05]  /*b870*/  WARPSYNC.ALL ;  /* 0x0000000000007948 */ /* 0x000fea0003800000 */
[C---:B------:R-:W-:Y:S01]  /*b880*/  R2UR UR4, R2.reuse ;  /* 0x00000000020472ca */ /* 0x040fe200000e0000 */
[----:B------:R-:W3:Y:S01]  /*b890*/  LDL R100, [R1+0x54] ;  /* 0x0000540001647983 */ /* 0x000ee20000100800 */
[----:B------:R-:W-:Y:S02]  /*b8a0*/  R2UR UR5, R3 ;  /* 0x00000000030572ca */ /* 0x000fe400000e0000 */
[----:B------:R-:W-:Y:S01]  /*b8b0*/  R2UR UR7, R15 ;  /* 0x000000000f0772ca */ /* 0x000fe200000e0000 */
[----:B------:R-:W-:Y:S01]  /*b8c0*/  WARPGROUP.ARRIVE ;  /* 0x00000000000079c5 */ /* 0x000fe20000000000 */
[----:B------:R-:W-:Y:S01]  /*b8d0*/  IMAD.MOV.U32 R5, RZ, RZ, -0x7fffffe0 ;  /* 0x80000020ff057424 */ /* 0x000fe200078e00ff */
[----:B------:R-:W-:Y:S01]  /*b8e0*/  R2UR UR8, R2 ;  /* 0x00000000020872ca */ /* 0x000fe200000e0000 */
[----:B-----5:R-:W4:Y:S01]  /*b8f0*/  LDL R102, [R1+0x50] ;  /* 0x0000500001667983 */ /* 0x020f220000100800 */
[----:B------:R-:W-:-:S02]  /*b900*/  R2UR UR9, R3 ;  /* 0x00000000030972ca */ /* 0x000fc400000e0000 */
[----:B------:R-:W-:Y:S01]  /*b910*/  R2UR UR11, R5 ;  /* 0x00000000050b72ca */ /* 0x000fe200000e0000 */
[----:B------:R-:W-:Y:S01]  /*b920*/  IMAD.MOV.U32 R5, RZ, RZ, -0x7fffffe0 ;  /* 0x80000020ff057424 */ /* 0x000fe200078e00ff */
[----:B------:R-:W4:Y:S01]  /*b930*/  LDL R96, [R1+0x64] ;  /* 0x0000640001607983 */ /* 0x000f220000100800 */
[----:B------:R-:W-:Y:S01]  /*b940*/  IMAD.MOV.U32 R7, RZ, RZ, -0x7fffffe0 ;  /* 0x80000020ff077424 */ /* 0x000fe200078e00ff */
[C---:B------:R-:W-:Y:S02]  /*b950*/  R2UR UR12, R2.reuse ;  /* 0x00000000020c72ca */ /* 0x040fe400000e0000 */
[----:B------:R-:W-:Y:S01]  /*b960*/  R2UR UR13, R3 ;  /* 0x00000000030d72ca */ /* 0x000fe200000e0000 */
[----:B------:R-:W4:Y:S01]  /*b970*/  LDL R99, [R1+0x60] ;  /* 0x0000600001637983 */ /* 0x000f220000100800 */
[----:B------:R-:W-:Y:S01]  /*b980*/  R2UR UR15, R7 ;  /* 0x00000000070f72ca */ /* 0x000fe200000e0000 */
[----:B------:R-:W-:Y:S01]  /*b990*/  IMAD.MOV.U32 R9, RZ, RZ, -0x7fffffe0 ;  /* 0x80000020ff097424 */ /* 0x000fe200078e00ff */
[----:B------:R-:W-:Y:S01]  /*b9a0*/  R2UR UR16, R2 ;  /* 0x00000000021072ca */ /* 0x000fe200000e0000 */
[----:B------:R-:W4:Y:S01]  /*b9b0*/  LDL R98, [R1+0x44] ;  /* 0x0000440001627983 */ /* 0x000f220000100800 */
[----:B------:R-:W-:-:S02]  /*b9c0*/  R2UR UR17, R3 ;  /* 0x00000000031172ca */ /* 0x000fc400000e0000 */
[----:B------:R-:W-:Y:S01]  /*b9d0*/  R2UR UR19, R9 ;  /* 0x00000000091372ca */ /* 0x000fe200000e0000 */
[----:B-1----:R-:W-:-:S05]  /*b9e0*/  IMAD R14, R146, 0x6c0, R0 ;  /* 0x000006c0920e7824 */ /* 0x002fca00078e0200 */
[----:B------:R-:W-:-:S13]  /*b9f0*/  R2UR UR6, R14 ;  /* 0x000000000e0672ca */ /* 0x000fda00000e0000 */
[----:B------:R-:W-:Y:S01]  /*ba00*/  HGMMA.64x16x16.F32.BF16 R88, gdesc[UR4], RZ, !UPT, gsb0 ;  /* 0x00200000045879f0 */ /* 0x000fe2000c0018ff */
[----:B0-2---:R-:W-:-:S05]  /*ba10*/  VIADD R4, R14, 0x40 ;  /* 0x000000400e047836 */ /* 0x005fca0000000000 */
[----:B------:R-:W-:Y:S01]  /*ba20*/  R2UR UR10, R4 ;  /* 0x00000000040a72ca */ /* 0x000fe200000e0000 */
[----:B------:R-:W-:Y:S02]  /*ba30*/  WARPGROUP.DEPBAR.LE gsb0, 0x0 ;  /* 0x00008000000079c5 */ /* 0x000fe40000010000 */
[----:B------:R-:W-:-:S10]  /*ba40*/  WARPGROUP.ARRIVE ;  /* 0x00000000000079c5 */ /* 0x000fd40000000000 */
[----:B------:R-:W-:Y:S01]  /*ba50*/  HGMMA.64x16x16.F32.BF16 R80, gdesc[UR8], RZ, !UPT, gsb0 ;  /* 0x00200000085079f0 */ /* 0x000fe2000c0018ff */
[----:B------:R-:W-:Y:S01]  /*ba60*/  VIADD R4, R14, 0x80 ;  /* 0x000000800e047836 */ /* 0x000fe20000000000 */
[----:B------:R-:W-:Y:S02]  /*ba70*/  R2UR UR7, R5 ;  /* 0x00000000050772ca */ /* 0x000fe400000e0000 */
[----:B------:R-:W-:Y:S02]  /*ba80*/  R2UR UR4, R2 ;  /* 0x00000000020472ca */ /* 0x000fe400000e0000 */
[----:B------:R-:W-:Y:S02]  /*ba90*/  R2UR UR6, R4 ;  /* 0x00000000040672ca */ /* 0x000fe400000e0000 */
[----:B------:R-:W-:Y:S01]  /*baa0*/  R2UR UR5, R3 ;  /* 0x00000000030572ca */ /* 0x000fe200000e0000 */
[----:B------:R-:W-:Y:S02]  /*bab0*/  WARPGROUP.DEPBAR.LE gsb0, 0x0 ;  /* 0x00008000000079c5 */ /* 0x000fe40000010000 */
[----:B------:R-:W-:-:S10]  /*bac0*/  WARPGROUP.ARRIVE ;  /* 0x00000000000079c5 */ /* 0x000fd40000000000 */
[----:B------:R-:W-:Y:S01]  /*bad0*/  HGMMA.64x16x16.F32.BF16 R72, gdesc[UR4], RZ, !UPT, gsb0 ;  /* 0x00200000044879f0 */ /* 0x000fe2000c0018ff */
[----:B------:R-:W-:-:S05]  /*bae0*/  VIADD R6, R14, 0xc0 ;  /* 0x000000c00e067836 */ /* 0x000fca0000000000 */
        /* <DEDUP_REMOVED lines=46> */
[----:B------:R-:W-:Y:S02]  /*bdd0*/  VIADD R12, R2, 0x2 ;  /* 0x00000002020c7836 */ /* 0x000fe40000000000 */
[----:B------:R-:W-:Y:S02]  /*bde0*/  IMAD.MOV.U32 R5, RZ, RZ, -0x7fffffe0 ;  /* 0x80000020ff057424 */ /* 0x000fe400078e00ff */
[----:B------:R-:W-:Y:S01]  /*bdf0*/  IMAD.MOV.U32 R13, RZ, RZ, -0x7fffffe0 ;  /* 0x80000020ff0d7424 */ /* 0x000fe200078e00ff */
[----:B------:R-:W-:Y:S02]  /*be00*/  R2UR UR6, R4 ;  /* 0x00000000040672ca */ /* 0x000fe400000e0000 */
[----:B------:R-:W-:-:S02]  /*be10*/  R2UR UR7, R5 ;  /* 0x00000000050772ca */ /* 0x000fc400000e0000 */
        /* <DEDUP_REMOVED lines=388> */
[----:B---3--:R-:W-:-:S04]  /*d660*/  IMAD R0, R104, -0x90, R100 ;  /* 0xffffff7068007824 */ /* 0x008fc800078e0264 */
[----:B------:R-:W-:Y:S01]  /*d670*/  VIADD R20, R0, 0x90 ;  /* 0x0000009000147836 */ /* 0x000fe20000000000 */
[----:B----4-:R-:W-:Y:S01]  /*d680*/  IADD3 R97, -R102, 0x91, R0 ;  /* 0x0000009166617810 */ /* 0x010fe20007ffe100 */
[----:B------:R-:W-:Y:S02]  /*d690*/  IMAD R96, R98, 0xc0, R96 ;  /* 0x000000c062607824 */ /* 0x000fe400078e0260 */
[C---:B------:R-:W-:Y:S02]  /*d6a0*/  IMAD R20, R99.reuse, -0x2, R20 ;  /* 0xfffffffe63147824 */ /* 0x040fe400078e0214 */
[----:B------:R-:W-:-:S05]  /*d6b0*/  IMAD R97, R99, -0x2, R97 ;  /* 0xfffffffe63617824 */ /* 0x000fca00078e0261 */
[----:B------:R-:W-:Y:S01]  /*d6c0*/  VIADDMNMX R0, R96, R97, R20, PT ;  /* 0x0000006160007246 */ /* 0x000fe20003800114 */
[----:B------:R-:W-:Y:S02]  /*d6d0*/  WARPGROUP.DEPBAR.LE gsb0, 0x0 ;  /* 0x00008000000079c5 */ /* 0x000fe40000010000 */
[----:B------:R-:W-:-:S06]  /*d6e0*/  WARPGROUP.ARRIVE ;  /* 0x00000000000079c5 */ /* 0x000fcc0000000000 */
[----:B------:R-:W-:Y:S01]  /*d6f0*/  HGMMA.64x16x16.F32.BF16 R40, gdesc[UR12], R40, gsb0 ;  /* 0x002000000c2879f0 */ /* 0x000fe20008001828 */
        /* <DEDUP_REMOVED lines=15> */
[----:B------:R-:W-:Y:S01]  /*d7f0*/  FMNMX.FTZ R16, R101, R16, !PT ;  /* 0x0000001065107209 */ /* 0x000fe20007810000 */
[----:B------:R-:W-:-:S03]  /*d800*/  IMAD.MOV.U32 R17, RZ, RZ, -0x7fffffe0 ;  /* 0x80000020ff117424 */ /* 0x000fc600078e00ff */
[----:B------:R-:W-:Y:S01]  /*d810*/  FMNMX.FTZ R18, R81, R16, !PT ;  /* 0x0000001051127209 */ /* 0x000fe20007810000 */
[----:B------:R-:W-:Y:S01]  /*d820*/  VIADD R16, R14, 0x642 ;  /* 0x000006420e107836 */ /* 0x000fe20000000000 */
[----:B------:R-:W-:Y:S02]  /*d830*/  R2UR UR7, R17 ;  /* 0x00000000110772ca */ /* 0x000fe400000e0000 */
[----:B------:R-:W-:Y:S02]  /*d840*/  R2UR UR4, R4 ;  /* 0x00000000040472ca */ /* 0x000fe400000e0000 */
[----:B------:R-:W-:Y:S02]  /*d850*/  R2UR UR6, R16 ;  /* 0x00000000100672ca */ /* 0x000fe400000e0000 */
[----:B------:R-:W-:Y:S01]  /*d860*/  R2UR UR5, R5 ;  /* 0x00000000050572ca */ /* 0x000fe200000e0000 */
[----:B------:R-:W-:Y:S02]  /*d870*/  WARPGROUP.DEPBAR.LE gsb0, 0x0 ;  /* 0x00008000000079c5 */ /* 0x000fe40000010000 */
[----:B------:R-:W-:Y:S01]  /*d880*/  WARPGROUP.ARRIVE ;  /* 0x00000000000079c5 */ /* 0x000fe20000000000 */
[----:B------:R-:W-:-:S09]  /*d890*/  ISETP.GT.AND P2, PT, R0, 0x18, PT ;  /* 0x000000180000780c */ /* 0x000fd20003f44270 */
[----:B------:R-:W-:Y:S01]  /*d8a0*/  HGMMA.64x16x16.F32.BF16 R32, gdesc[UR4], R32, gsb0 ;  /* 0x00200000042079f0 */ /* 0x000fe20008001820 */
[C---:B------:R-:W-:Y:S02]  /*d8b0*/  ISETP.GT.AND P3, PT, R0.reuse, 0x19, PT ;  /* 0x000000190000780c */ /* 0x040fe40003f64270 */
[C---:B------:R-:W-:Y:S02]  /*d8c0*/  ISETP.GT.AND P1, PT, R0.reuse, 0x20, PT ;  /* 0x000000200000780c */ /* 0x040fe40003f24270 */
[----:B------:R-:W-:Y:S01]  /*d8d0*/  ISETP.GT.AND P4, PT, R0, 0x21, PT ;  /* 0x000000210000780c */ /* 0x000fe20003f84270 */
[----:B------:R-:W-:Y:S01]  /*d8e0*/  IMAD.MOV.U32 R15, RZ, RZ, -0x7fffffe0 ;  /* 0x80000020ff0f7424 */ /* 0x000fe200078e00ff */
[----:B------:R-:W-:Y:S01]  /*d8f0*/  FSEL R103, R84, -INF , P2 ;  /* 0xff80000054677808 */ /* 0x000fe20001000000 */
[----:B------:R-:W-:Y:S01]  /*d900*/  VIADD R14, R14, 0x682 ;  /* 0x000006820e0e7836 */ /* 0x000fe20000000000 */
[----:B------:R-:W-:Y:S01]  /*d910*/  FSEL R85, R85, -INF , P3 ;  /* 0xff80000055557808 */ /* 0x000fe20001800000 */
[----:B------:R-:W-:Y:S01]  /*d920*/  ULDC UR4, c[0x0][0x988] ;  /* 0x0002620000047ab9 */ /* 0x000fe20000000800 */
[----:B------:R-:W-:-:S02]  /*d930*/  FMNMX.FTZ R18, R103, R18, !PT ;  /* 0x0000001267127209 */ /* 0x000fc40007810000 */
        /* <DEDUP_REMOVED lines=17> */
[----:B------:R-:W-:-:S02]  /*da50*/  R2UR UR11, R15 ;  /* 0x000000000f0b72ca */ /* 0x000fc400000e0000 */
[----:B------:R-:W-:Y:S02]  /*da60*/  ISETP.GT.AND P1, PT, R0, 0x39, PT ;  /* 0x000000390000780c */ /* 0x000fe40003f24270 */
[----:B------:R-:W-:Y:S02]  /*da70*/  FSEL R15, R68, -INF , P2 ;  /* 0xff800000440f7808 */ /* 0x000fe40001000000 */
[----:B------:R-:W-:Y:S02]  /*da80*/  FMNMX.FTZ R18, R65, R18, !PT ;  /* 0x0000001241127209 */ /* 0x000fe40007810000 */
[----:B------:R-:W-:Y:S02]  /*da90*/  ISETP.GT.AND P2, PT, R0, 0x40, PT ;  /* 0x000000400000780c */ /* 0x000fe40003f44270 */
[----:B------:R-:W-:Y:S02]  /*daa0*/  FSEL R69, R69, -INF , P1 ;  /* 0xff80000045457808 */ /* 0x000fe40000800000 */
[----:B------:R-:W-:-:S02]  /*dab0*/  FMNMX.FTZ R18, R15, R18, !PT ;  /* 0x000000120f127209 */ /* 0x000fc40007810000 */
[----:B------:R-:W-:Y:S02]  /*dac0*/  R2UR UR10, R14 ;  /* 0x000000000e0a72ca */ /* 0x000fe400000e0000 */
[----:B------:R-:W-:Y:S02]  /*dad0*/  R2UR UR8, R4 ;  /* 0x00000000040872ca */ /* 0x000fe400000e0000 */
[----:B------:R-:W-:Y:S02]  /*dae0*/  R2UR UR9, R5 ;  /* 0x00000000050972ca */ /* 0x000fe400000e0000 */
[----:B------:R-:W-:Y:S02]  /*daf0*/  ISETP.GT.AND P1, PT, R0, 0x41, PT ;  /* 0x000000410000780c */ /* 0x000fe40003f24270 */
[----:B------:R-:W-:Y:S02]  /*db00*/  FSEL R109, R56, -INF , P2 ;  /* 0xff800000386d7808 */ /* 0x000fe40001000000 */
[----:B------:R-:W-:Y:S01]  /*db10*/  FMNMX.FTZ R18, R69, R18, !PT ;  /* 0x0000001245127209 */ /* 0x000fe20007810000 */
[----:B------:R-:W-:-:S02]  /*db20*/  WARPGROUP.DEPBAR.LE gsb0, 0x0 ;  /* 0x00008000000079c5 */ /* 0x000fc40000010000 */
[C---:B------:R-:W-:Y:S02]  /*db30*/  ISETP.GT.AND P2, PT, R0.reuse, 0x48, PT ;  /* 0x000000480000780c */ /* 0x040fe40003f44270 */
[----:B------:R-:W-:Y:S02]  /*db40*/  FSEL R57, R57, -INF , P1 ;  /* 0xff80000039397808 */ /* 0x000fe40000800000 */
[----:B------:R-:W-:Y:S01]  /*db50*/  FMNMX.FTZ R18, R109, R18, !PT ;  /* 0x000000126d127209 */ /* 0x000fe20007810000 */
[----:B------:R-:W-:Y:S01]  /*db60*/  WARPGROUP.ARRIVE ;  /* 0x00000000000079c5 */ /* 0x000fe20000000000 */
[----:B------:R-:W-:Y:S02]  /*db70*/  ISETP.GT.AND P1, PT, R0, 0x49, PT ;  /* 0x000000490000780c */ /* 0x000fe40003f24270 */
[----:B------:R-:W-:Y:S02]  /*db80*/  FSEL R111, R60, -INF , P2 ;  /* 0xff8000003c6f7808 */ /* 0x000fe40001000000 */
[----:B------:R-:W-:Y:S01]  /*db90*/  FMNMX.FTZ R18, R57, R18, !PT ;  /* 0x0000001239127209 */ /* 0x000fe20007810000 */
[----:B------:R-:W-:Y:S01]  /*dba0*/  HGMMA.64x16x16.F32.BF16 R24, gdesc[UR8], R24, gsb0 ;  /* 0x00200000081879f0 */ /* 0x000fe20008001818 */
        /* <DEDUP_REMOVED lines=38> */
[----:B------:R-:W-:Y:S01]  /*de10*/  FMNMX.FTZ R18, R123, R18, !PT ;  /* 0x000000127b127209 */ /* 0x000fe20007810000 */
[----:B------:R-:W-:Y:S02]  /*de20*/  WARPGROUP.DEPBAR.LE gsb0, 0x0 ;  /* 0x00008000000079c5 */ /* 0x000fe40000010000 */
        /* <DEDUP_REMOVED lines=9> */
[----:B------:R-:W-:-:S02]  /*dec0*/  FSEL R29, R29, -INF , P1 ;  /* 0xff8000001d1d7808 */ /* 0x000fc40000800000 */
[----:B------:R-:W-:-:S04]  /*ded0*/  FMNMX.FTZ R18, R127, R18, !PT ;  /* 0x000000127f127209 */ /* 0x000fc80007810000 */
[----:B------:R-:W-:-:S05]  /*dee0*/  FMNMX.FTZ R24, R29, R18, !PT ;  /* 0x000000121d187209 */ /* 0x000fca0007810000 */
[----:B------:R-:W0:Y:S02]  /*def0*/  SHFL.BFLY PT, R129, R24, 0x2, 0x1f ;  /* 0x0c401f0018817f89 */ /* 0x000e2400000e0000 */
[----:B0-----:R-:W-:-:S05]  /*df00*/  FMNMX.FTZ R129, R24, R129, !PT ;  /* 0x0000008118817209 */ /* 0x001fca0007810000 */
[----:B------:R-:W0:Y:S01]  /*df10*/  SHFL.BFLY PT, R14, R129, 0x1, 0x1f ;  /* 0x0c201f00810e7f89 */ /* 0x000e2200000e0000 */
[----:B------:R-:W-:Y:S01]  /*df20*/  IMAD.U32 R0, RZ, RZ, UR4 ;  /* 0x00000004ff007e24 */ /* 0x000fe2000f8e00ff */
[----:B------:R-:W-:-:S04]  /*df30*/  IADD3 R97, R97, 0x8, R96 ;  /* 0x0000000861617810 */ /* 0x000fc80007ffe060 */
[----:B------:R-:W-:-:S04]  /*df40*/  VIMNMX R20, R20, R97, PT ;  /* 0x0000006114147248 */ /* 0x000fc80003fe0100 */
[----:B------:R-:W-:Y:S02]  /*df50*/  ISETP.GT.AND P2, PT, R20, 0x1, PT ;  /* 0x000000011400780c */ /* 0x000fe40003f44270 */
[----:B0-----:R-:W-:-:S04]  /*df60*/  FMNMX.FTZ R14, R129, R14, !PT ;  /* 0x0000000e810e7209 */ /* 0x001fc80007810000 */
[C---:B------:R-:W-:Y:S01]  /*df70*/  FSETP.NEU.FTZ.AND P1, PT, R14.reuse, -INF , PT ;  /* 0xff8000000e00780b */ /* 0x040fe20003f3d000 */
[----:B------:R-:W-:-:S05]  /*df80*/  FMUL.FTZ R16, R14, R0 ;  /* 0x000000000e107220 */ /* 0x000fca0000410000 */
[----:B------:R-:W-:Y:S02]  /*df90*/  FSEL R16, R16, RZ, P1 ;  /* 0x000000ff10107208 */ /* 0x000fe40000800000 */
[----:B------:R-:W-:-:S03]  /*dfa0*/  ISETP.GT.AND P1, PT, R20, RZ, PT ;  /* 0x000000ff1400720c */ /* 0x000fc60003f24270 */
[-CC-:B------:R-:W-:Y:S01]  /*dfb0*/  FFMA.FTZ R18, R19, R0.reuse, -R16.reuse ;  /* 0x0000000013127223 */ /* 0x180fe20000010810 */
[-CC-:B------:R-:W-:Y:S01]  /*dfc0*/  FFMA.FTZ R19, R89, R0.reuse, -R16.reuse ;  /* 0x0000000059137223 */ /* 0x180fe20000010810 */
[----:B------:R-:W-:Y:S01]  /*dfd0*/  FFMA.FTZ R89, R93, R0, -R16 ;  /* 0x000000005d597223 */ /* 0x000fe20000010810 */
        /* <DEDUP_REMOVED lines=8> */
[----:B------:R-:W-:Y:S01]  /*e060*/  FMNMX.FTZ R32, R97, R32, !PT ;  /* 0x0000002061207209 */ /* 0x000fe20007810000 */
[----:B------:R-:W-:Y:S01]  /*e070*/  FFMA.FTZ R24, R99, R0, -R16 ;  /* 0x0000000063187223 */ /* 0x000fe20000010810 */
[----:B------:R-:W-:Y:S02]  /*e080*/  ISETP.GT.AND P2, PT, R20, 0x11, PT ;  /* 0x000000111400780c */ /* 0x000fe40003f44270 */
[----:B------:R-:W-:-:S02]  /*e090*/  FSEL R99, R82, -INF , P1 ;  /* 0xff80000052637808 */ /* 0x000fc40000800000 */
[----:B------:R-:W-:Y:S01]  /*e0a0*/  FMNMX.FTZ R36, R95, R32, !PT ;  /* 0x000000205f247209 */ /* 0x000fe20007810000 */
[--C-:B------:R-:W-:Y:S01]  /*e0b0*/  FFMA.FTZ R28, R101, R0, -R16.reuse ;  /* 0x00000000651c7223 */ /* 0x100fe20000010810 */
[C---:B------:R-:W-:Y:S02]  /*e0c0*/  ISETP.GT.AND P1, PT, R20.reuse, 0x18, PT ;  /* 0x000000181400780c */ /* 0x040fe40003f24270 */
[----:B------:R-:W-:Y:S02]  /*e0d0*/  FSEL R101, R83, -INF , P2 ;  /* 0xff80000053657808 */ /* 0x000fe40001000000 */
[----:B------:R-:W-:Y:S01]  /*e0e0*/  FMNMX.FTZ R36, R99, R36, !PT ;  /* 0x0000002463247209 */ /* 0x000fe20007810000 */
[----:B------:R-:W-:Y:S01]  /*e0f0*/  FFMA.FTZ R40, R103, R0, -R16 ;  /* 0x0000000067287223 */ /* 0x000fe20000010810 */
[----:B------:R-:W-:Y:S02]  /*e100*/  ISETP.GT.AND P2, PT, R20, 0x19, PT ;  /* 0x000000191400780c */ /* 0x000fe40003f44270 */
[----:B------:R-:W-:-:S02]  /*e110*/  FSEL R103, R86, -INF , P1 ;  /* 0xff80000056677808 */ /* 0x000fc40000800000 */
[----:B------:R-:W-:Y:S02]  /*e120*/  FMNMX.FTZ R36, R101, R36, !PT ;  /* 0x0000002465247209 */ /* 0x000fe40007810000 */
[----:B------:R-:W-:Y:S02]  /*e130*/  FSEL R87, R87, -INF , P2 ;  /* 0xff80000057577808 */ /* 0x000fe40001000000 */
[C---:B------:R-:W-:Y:S02]  /*e140*/  ISETP.GT.AND P1, PT, R20.reuse, 0x20, PT ;  /* 0x000000201400780c */ /* 0x040fe40003f24270 */
[----:B------:R-:W-:Y:S01]  /*e150*/  FMNMX.FTZ R36, R103, R36, !PT ;  /* 0x0000002467247209 */ /* 0x000fe20007810000 */
[----:B------:R0:W-:Y:S01]  /*e160*/  MUFU.EX2 R32, R40 ;  /* 0x0000002800207308 */ /* 0x0001e20000000800 */
[----:B------:R-:W-:Y:S01]  /*e170*/  FFMA.FTZ R83, R85, R0, -R16 ;  /* 0x0000000055537223 */ /* 0x000fe20000010810 */
[----:B------:R-:W-:Y:S02]  /*e180*/  ISETP.GT.AND P2, PT, R20, 0x21, PT ;  /* 0x000000211400780c */ /* 0x000fe40003f44270 */
[----:B------:R-:W-:-:S02]  /*e190*/  FSEL R85, R74, -INF , P1 ;  /* 0xff8000004a557808 */ /* 0x000fc40000800000 */
[----:B0-----:R-:W-:Y:S02]  /*e1a0*/  FMNMX.FTZ R40, R87, R36, !PT ;  /* 0x0000002457287209 */ /* 0x001fe40007810000 */
        /* <DEDUP_REMOVED lines=11> */
[----:B------:R-:W-:Y:S02]  /*e260*/  ISETP.GT.AND P2, PT, R20, 0x31, PT ;  /* 0x000000311400780c */ /* 0x000fe40003f44270 */
[----:B------:R-:W-:Y:S01]  /*e270*/  FSEL R129, R66, -INF , P1 ;  /* 0xff80000042817808 */ /* 0x000fe20000800000 */
[----:B------:R-:W-:Y:S01]  /*e280*/  FFMA.FTZ R48, R17, R0, -R16 ;  /* 0x0000000011307223 */ /* 0x000fe20000010810 */
[----:B------:R-:W-:-:S02]  /*e290*/  ISETP.GT.AND P1, PT, R20, 0x38, PT ;  /* 0x000000381400780c */ /* 0x000fc40003f24270 */
[----:B0-----:R-:W-:Y:S02]  /*e2a0*/  FMNMX.FTZ R44, R79, R40, !PT ;  /* 0x000000284f2c7209 */ /* 0x001fe40007810000 */
[----:B------:R-:W-:Y:S02]  /*e2b0*/  FSEL R17, R67, -INF , P2 ;  /* 0xff80000043117808 */ /* 0x000fe40001000000 */
[----:B------:R-:W-:Y:S02]  /*e2c0*/  FMNMX.FTZ R44, R129, R44, !PT ;  /* 0x0000002c812c7209 */ /* 0x000fe40007810000 */
[----:B------:R-:W-:Y:S02]  /*e2d0*/  ISETP.GT.AND P2, PT, R20, 0x39, PT ;  /* 0x000000391400780c */ /* 0x000fe40003f44270 */
[----:B------:R-:W-:Y:S02]  /*e2e0*/  FSEL R131, R70, -INF , P1 ;  /* 0xff80000046837808 */ /* 0x000fe40000800000 */
[----:B------:R-:W-:-:S02]  /*e2f0*/  FMNMX.FTZ R44, R17, R44, !PT ;  /* 0x0000002c112c7209 */ /* 0x000fc40007810000 */
[----:B------:R-:W-:Y:S02]  /*e300*/  FSEL R71, R71, -INF , P2 ;  /* 0xff80000047477808 */ /* 0x000fe40001000000 */
[C---:B------:R-:W-:Y:S02]  /*e310*/  ISETP.GT.AND P1, PT, R20.reuse, 0x40, PT ;  /* 0x000000401400780c */ /* 0x040fe40003f24270 */
[----:B------:R-:W-:Y:S01]  /*e320*/  FMNMX.FTZ R44, R131, R44, !PT ;  /* 0x0000002c832c7209 */ /* 0x000fe20007810000 */
[----:B------:R0:W-:Y:S01]  /*e330*/  MUFU.EX2 R40, R48 ;  /* 0x0000003000287308 */ /* 0x0001e20000000800 */
[-CC-:B------:R-:W-:Y:S01]  /*e340*/  FFMA.FTZ R67, R77, R0.reuse, -R16.reuse ;  /* 0x000000004d437223 */ /* 0x180fe20000010810 */
[----:B------:R-:W-:Y:S02]  /*e350*/  ISETP.GT.AND P2, PT, R20, 0x41, PT ;  /* 0x000000411400780c */ /* 0x000fe40003f44270 */
[----:B------:R-:W-:Y:S01]  /*e360*/  FSEL R77, R58, -INF , P1 ;  /* 0xff8000003a4d7808 */ /* 0x000fe20000800000 */
[----:B------:R-:W-:Y:S01]  /*e370*/  FFMA.FTZ R52, R107, R0, -R16 ;  /* 0x000000006b347223 */ /* 0x000fe20000010810 */
[----:B0-----:R-:W-:-:S02]  /*e380*/  FMNMX.FTZ R48, R71, R44, !PT ;  /* 0x0000002c47307209 */ /* 0x001fc40007810000 */
[C---:B------:R-:W-:Y:S02]  /*e390*/  ISETP.GT.AND P1, PT, R20.reuse, 0x48, PT ;  /* 0x000000481400780c */ /* 0x040fe40003f24270 */
        /* <DEDUP_REMOVED lines=8> */
[----:B------:R-:W-:Y:S01]  /*e420*/  FFMA.FTZ R59, R65, R0, -R16 ;  /* 0x00000000413b7223 */ /* 0x000fe20000010810 */
        /* <DEDUP_REMOVED lines=13> */
[----:B------:R-:W-:Y:S02]  /*e500*/  ISETP.GT.AND P2, PT, R20, 0x61, PT ;  /* 0x000000611400780c */ /* 0x000fe40003f44270 */
[----:B------:R-:W-:Y:S01]  /*e510*/  FMNMX.FTZ R50, R55, R50, !PT ;  /* 0x0000003237327209 */ /* 0x000fe20007810000 */
[-CC-:B0-----:R-:W-:Y:S01]  /*e520*/  FFMA.FTZ R52, R69, R0.reuse, -R16.reuse ;  /* 0x0000000045347223 */ /* 0x181fe20000010810 */
[----:B------:R-:W-:Y:S01]  /*e530*/  FSEL R69, R42, -INF , P1 ;  /* 0xff8000002a457808 */ /* 0x000fe20000800000 */
[----:B------:R-:W-:Y:S01]  /*e540*/  FFMA.FTZ R42, R109, R0, -R16 ;  /* 0x000000006d2a7223 */ /* 0x000fe20000010810 */
        /* <DEDUP_REMOVED lines=11> */
[----:B------:R-:W-:Y:S01]  /*e600*/  FMNMX.FTZ R50, R139, R50, !PT ;  /* 0x000000328b327209 */ /* 0x000fe20007810000 */
[----:B------:R-:W-:Y:S01]  /*e610*/  FFMA.FTZ R34, R111, R0, -R16 ;  /* 0x000000006f227223 */ /* 0x000fe20000010810 */
[----:B------:R-:W-:-:S02]  /*e620*/  ISETP.GT.AND P1, PT, R20, 0x78, PT ;  /* 0x000000781400780c */ /* 0x000fc40003f24270 */
[----:B------:R-:W-:Y:S02]  /*e630*/  FSEL R111, R35, -INF , P2 ;  /* 0xff800000236f7808 */ /* 0x000fe40001000000 */
[----:B------:R-:W-:Y:S02]  /*e640*/  FMNMX.FTZ R50, R141, R50, !PT ;  /* 0x000000328d327209 */ /* 0x000fe40007810000 */
[----:B------:R-:W-:Y:S02]  /*e650*/  ISETP.GT.AND P2, PT, R20, 0x79, PT ;  /* 0x000000791400780c */ /* 0x000fe40003f44270 */
[----:B------:R-:W-:Y:S02]  /*e660*/  FSEL R143, R38, -INF , P1 ;  /* 0xff800000268f7808 */ /* 0x000fe40000800000 */
[----:B------:R-:W-:Y:S01]  /*e670*/  FMNMX.FTZ R50, R111, R50, !PT ;  /* 0x000000326f327209 */ /* 0x000fe20007810000 */
[----:B------:R-:W-:Y:S01]  /*e680*/  FFMA.FTZ R35, R61, R0, -R16 ;  /* 0x000000003d237223 */ /* 0x000fe20000010810 */
        /* <DEDUP_REMOVED lines=8> */
[----:B------:R-:W-:Y:S01]  /*e710*/  FMNMX.FTZ R50, R149, R50, !PT ;  /* 0x0000003295327209 */ /* 0x000fe20007810000 */
[----:B------:R-:W-:Y:S01]  /*e720*/  FFMA.FTZ R38, R113, R0, -R16 ;  /* 0x0000000071267223 */ /* 0x000fe20000010810 */
[----:B------:R-:W-:Y:S02]  /*e730*/  ISETP.GT.AND P2, PT, R20, 0x89, PT ;  /* 0x000000891400780c */ /* 0x000fe40003f44270 */
[----:B------:R-:W-:Y:S02]  /*e740*/  FSEL R113, R30, -INF , P1 ;  /* 0xff8000001e717808 */ /* 0x000fe40000800000 */
[----:B------:R-:W-:Y:S02]  /*e750*/  FMNMX.FTZ R50, R27, R50, !PT ;  /* 0x000000321b327209 */ /* 0x000fe40007810000 */
[----:B------:R-:W-:-:S02]  /*e760*/  FSEL R31, R31, -INF , P2 ;  /* 0xff8000001f1f7808 */ /* 0x000fc40001000000 */
[----:B------:R-:W-:Y:S01]  /*e770*/  FMNMX.FTZ R50, R113, R50, !PT ;  /* 0x0000003271327209 */ /* 0x000fe20007810000 */
[----:B------:R-:W-:-:S03]  /*e780*/  FFMA.FTZ R43, R57, R0, -R16 ;  /* 0x00000000392b7223 */ /* 0x000fc60000010810 */
[----:B------:R-:W-:Y:S01]  /*e790*/  FMNMX.FTZ R50, R31, R50, !PT ;  /* 0x000000321f327209 */ /* 0x000fe20007810000 */
[----:B------:R-:W-:-:S04]  /*e7a0*/  FFMA.FTZ R57, R49, R0, -R16 ;  /* 0x0000000031397223 */ /* 0x000fc80000010810 */
[----:B------:R-:W0:Y:S01]  /*e7b0*/  SHFL.BFLY PT, R49, R50, 0x2, 0x1f ;  /* 0x0c401f0032317f89 */ /* 0x000e2200000e0000 */
[----:B------:R1:W-:Y:S01]  /*e7c0*/  MUFU.EX2 R48, R52 ;  /* 0x0000003400307308 */ /* 0x0003e20000000800 */
[----:B------:R-:W2:Y:S01]  /*e7d0*/  S2R R106, SR_TID.X ;  /* 0x00000000006a7919 */ /* 0x000ea20000002100 */
[----:B-1----:R-:W-:Y:S01]  /*e7e0*/  FFMA.FTZ R52, R53, R0, -R16 ;  /* 0x0000000035347223 */ /* 0x002fe20000010810 */
[----:B0-----:R-:W-:-:S05]  /*e7f0*/  FMNMX.FTZ R26, R50, R49, !PT ;  /* 0x00000031321a7209 */ /* 0x001fca0007810000 */
[----:B------:R-:W0:Y:S01]  /*e800*/  SHFL.BFLY PT, R53, R26, 0x1, 0x1f ;  /* 0x0c201f001a357f89 */ /* 0x000e2200000e0000 */
[-CC-:B------:R-:W-:Y:S01]  /*e810*/  FFMA.FTZ R54, R41, R0.reuse, -R16.reuse ;  /* 0x0000000029367223 */ /* 0x180fe20000010810 */
[-CC-:B------:R-:W-:Y:S01]  /*e820*/  FFMA.FTZ R56, R45, R0.reuse, -R16.reuse ;  /* 0x000000002d387223 */ /* 0x180fe20000010810 */
[----:B------:R-:W-:Y:S01]  /*e830*/  FFMA.FTZ R60, R37, R0, -R16 ;  /* 0x00000000253c7223 */ /* 0x000fe20000010810 */
[----:B--2---:R-:W-:Y:S02]  /*e840*/  LOP3.LUT R106, R106, 0x7f, RZ, 0xc0, !PT ;  /* 0x0000007f6a6a7812 */ /* 0x004fe400078ec0ff */
[----:B0-----:R-:W-:-:S04]  /*e850*/  FMNMX.FTZ R20, R26, R53, !PT ;  /* 0x000000351a147209 */ /* 0x001fc80007810000 */
[C---:B------:R-:W-:Y:S01]  /*e860*/  FSETP.NEU.FTZ.AND P1, PT, R20.reuse, -INF , PT ;  /* 0xff8000001400780b */ /* 0x040fe20003f3d000 */
[----:B------:R-:W-:-:S05]  /*e870*/  FMUL.FTZ R26, R20, R0 ;  /* 0x00000000141a7220 */ /* 0x000fca0000410000 */
[----:B------:R-:W-:Y:S01]  /*e880*/  FSEL R26, R26, RZ, P1 ;  /* 0x000000ff1a1a7208 */ /* 0x000fe20000800000 */
[----:B------:R-:W-:Y:S01]  /*e890*/  FFMA.FTZ R81, R81, R0, -R16 ;  /* 0x0000000051517223 */ /* 0x000fe20000010810 */
[----:B------:R-:W-:-:S03]  /*e8a0*/  ISETP.NE.AND P1, PT, R106, RZ, PT ;  /* 0x000000ff6a00720c */ /* 0x000fc60003f25270 */
[-CC-:B------:R-:W-:Y:S01]  /*e8b0*/  FFMA.FTZ R78, R93, R0.reuse, -R26.reuse ;  /* 0x000000005d4e7223 */ /* 0x180fe2000001081a */
[-C--:B------:R-:W-:Y:S01]  /*e8c0*/  FFMA.FTZ R93, R91, R0.reuse, -R26 ;  /* 0x000000005b5d7223 */ /* 0x080fe2000001081a */
        /* <DEDUP_REMOVED lines=12> */
[----:B------:R-:W-:Y:S01]  /*e990*/  IMAD.IADD R16, R100, 0x1, -R102 ;  /* 0x0000000164107824 */ /* 0x000fe200078e0a66 */
[----:B------:R-:W-:Y:S01]  /*e9a0*/  MUFU.EX2 R18, R18 ;  /* 0x0000001200127308 */ /* 0x000fe20000000800 */
[-CC-:B------:R-:W-:Y:S01]  /*e9b0*/  FFMA.FTZ R80, R97, R0.reuse, -R26.reuse ;  /* 0x0000000061507223 */ /* 0x180fe2000001081a */
[----:B------:R-:W-:Y:S01]  /*e9c0*/  FFMA.FTZ R95, R95, R0, -R26 ;  /* 0x000000005f5f7223 */ /* 0x000fe2000001081a */
[----:B------:R-:W-:-:S05]  /*e9d0*/  IMAD R16, R98, 0xc0, R16 ;  /* 0x000000c062107824 */ /* 0x000fca00078e0210 */
[----:B------:R-:W0:Y:S01]  /*e9e0*/  MUFU.EX2 R19, R19 ;  /* 0x0000001300137308 */ /* 0x000e220000000800 */
[----:B------:R-:W-:Y:S01]  /*e9f0*/  FFMA.FTZ R74, R17, R0, -R26 ;  /* 0x00000000114a7223 */ /* 0x000fe2000001081a */
[----:B------:R-:W-:-:S06]  /*ea00*/  IMAD.HI R17, R16, 0x38e38e39, RZ ;  /* 0x38e38e3910117827 */ /* 0x000fcc00078e02ff */
[----:B------:R-:W-:Y:S01]  /*ea10*/  MUFU.EX2 R78, R78 ;  /* 0x0000004e004e7308 */ /* 0x000fe20000000800 */
[----:B------:R-:W-:-:S07]  /*ea20*/  FFMA.FTZ R68, R99, R0, -R26 ;  /* 0x0000000063447223 */ /* 0x000fce000001081a */
[----:B------:R-:W1:Y:S01]  /*ea30*/  MUFU.EX2 R93, R93 ;  /* 0x0000005d005d7308 */ /* 0x000e620000000800 */
[----:B------:R-:W-:-:S07]  /*ea40*/  @!P1 VIADD R21, R21, 0x31c40 ;  /* 0x00031c4015159836 */ /* 0x000fce0000000000 */
[----:B------:R-:W2:Y:S01]  /*ea50*/  MUFU.EX2 R24, R24 ;  /* 0x0000001800187308 */ /* 0x000ea20000000800 */
[----:B------:R-:W-:Y:S01]  /*ea60*/  FFMA.FTZ R91, R101, R0, -R26 ;  /* 0x00000000655b7223 */ /* 0x000fe2000001081a */
[----:B------:R-:W-:-:S06]  /*ea70*/  SHF.R.U32.HI R76, RZ, 0x1f, R17 ;  /* 0x0000001fff4c7819 */ /* 0x000fcc0000011611 */
[----:B------:R-:W3:Y:S01]  /*ea80*/  MUFU.EX2 R80, R80 ;  /* 0x0000005000507308 */ /* 0x000ee20000000800 */
[----:B------:R-:W-:-:S07]  /*ea90*/  @!P1 PRMT R16, RZ, 0x654, R21 ;  /* 0x00000654ff109816 */ /* 0x000fce0000000015 */
[----:B------:R-:W4:Y:S01]  /*eaa0*/  MUFU.EX2 R89, R89 ;  /* 0x0000005900597308 */ /* 0x000f220000000800 */
[----:B------:R-:W-:Y:S01]  /*eab0*/  FFMA.FTZ R66, R103, R0, -R26 ;  /* 0x0000000067427223 */ /* 0x000fe2000001081a */
[----:B------:R-:W-:-:S06]  /*eac0*/  LEA.HI.SX32 R21, R17, R76, 0x1b ;  /* 0x0000004c11157211 */ /* 0x000fcc00078fdaff */
[----:B------:R-:W4:Y:S01]  /*ead0*/  MUFU.EX2 R95, R95 ;  /* 0x0000005f005f7308 */ /* 0x000f220000000800 */
[----:B0-----:R-:W-:Y:S01]  /*eae0*/  FADD.FTZ R17, R18, R19 ;  /* 0x0000001312117221 */ /* 0x001fe20000010000 */
[----:B------:R-:W-:-:S06]  /*eaf0*/  FFMA.FTZ R33, R77, R0, -R26 ;  /* 0x000000004d217223 */ /* 0x000fcc000001081a */
[----:B------:R-:W0:Y:S01]  /*eb00*/  MUFU.EX2 R28, R28 ;  /* 0x0000001c001c7308 */ /* 0x000e220000000800 */
[----:B-1----:R-:W-:Y:S01]  /*eb10*/  FADD.FTZ R77, R78, R93 ;  /* 0x0000005d4e4d7221 */ /* 0x002fe20000010000 */
[----:B------:R-:W-:-:S06]  /*eb20*/  FFMA.FTZ R87, R87, R0, -R26 ;  /* 0x0000000057577223 */ /* 0x000fcc000001081a */
[----:B------:R-:W1:Y:S01]  /*eb30*/  MUFU.EX2 R68, R68 ;  /* 0x0000004400447308 */ /* 0x000e620000000800 */
[----:B--2---:R-:W-:-:S07]  /*eb40*/  FADD.FTZ R82, R24, R17 ;  /* 0x0000001118527221 */ /* 0x004fce0000010000 */
[----:B------:R-:W2:Y:S01]  /*eb50*/  MUFU.EX2 R81, R81 ;  /* 0x0000005100517308 */ /* 0x000ea20000000800 */
[----:B---3--:R-:W-:-:S07]  /*eb60*/  FADD.FTZ R84, R80, R77 ;  /* 0x0000004d50547221 */ /* 0x008fce0000010000 */
[----:B------:R-:W3:Y:S01]  /*eb70*/  MUFU.EX2 R91, R91 ;  /* 0x0000005b005b7308 */ /* 0x000ee20000000800 */
[-C--:B------:R-:W-:Y:S01]  /*eb80*/  FFMA.FTZ R70, R75, R0.reuse, -R26 ;  /* 0x000000004b467223 */ /* 0x080fe2000001081a */
[----:B----4-:R-:W-:Y:S01]  /*eb90*/  FADD.FTZ R77, R89, R82 ;  /* 0x00000052594d7221 */ /* 0x010fe20000010000 */
[----:B------:R-:W-:Y:S01]  /*eba0*/  FFMA.FTZ R75, R79, R0, -R26 ;  /* 0x000000004f4b7223 */ /* 0x000fe2000001081a */
[----:B------:R4:W-:Y:S04]  /*ebb0*/  @!P1 SYNCS.ARRIVE.TRANS64.RED.A1T0 RZ, [R16+URZ], RZ ;  /* 0x000000ff10ff99a7 */ /* 0x0009e8000810043f */
[----:B------:R-:W3:Y:S01]  /*ebc0*/  MUFU.EX2 R66, R66 ;  /* 0x0000004200427308 */ /* 0x000ee20000000800 */
[----:B------:R-:W-:Y:S01]  /*ebd0*/  FADD.FTZ R79, R95, R84 ;  /* 0x000000545f4f7221 */ /* 0x000fe20000010000 */
[----:B----4-:R-:W-:-:S06]  /*ebe0*/  F2FP.BF16.F32.PACK_AB R16, R19, R18 ;  /* 0x000000121310723e */ /* 0x010fcc00000010ff */
[----:B------:R4:W-:Y:S01]  /*ebf0*/  MUFU.EX2 R53, R25 ;  /* 0x0000001900357308 */ /* 0x0009e20000000800 */
[----:B------:R-:W-:Y:S01]  /*ec00*/  F2FP.BF16.F32.PACK_AB R18, R89, R24 ;  /* 0x000000185912723e */ /* 0x000fe200000010ff */
[----:B0-----:R-:W-:-:S06]  /*ec10*/  FADD.FTZ R24, R28, R77 ;  /* 0x0000004d1c187221 */ /* 0x001fcc0000010000 */
[----:B------:R-:W0:Y:S01]  /*ec20*/  MUFU.EX2 R83, R83 ;  /* 0x0000005300537308 */ /* 0x000e220000000800 */
[--C-:B----4-:R-:W-:Y:S01]  /*ec30*/  FFMA.FTZ R25, R85, R0, -R26.reuse ;  /* 0x0000000055197223 */ /* 0x110fe2000001081a */
[----:B------:R-:W-:Y:S01]  /*ec40*/  F2FP.BF16.F32.PACK_AB R17, R93, R78 ;  /* 0x0000004e5d11723e */ /* 0x000fe200000010ff */
[----:B------:R-:W-:-:S05]  /*ec50*/  FFMA.FTZ R78, R55, R0, -R26 ;  /* 0x00000000374e7223 */ /* 0x000fca000001081a */
[----:B------:R-:W4:Y:S01]  /*ec60*/  MUFU.EX2 R87, R87 ;  /* 0x0000005700577308 */ /* 0x000f220000000800 */
[----:B-1----:R-:W-:Y:S01]  /*ec70*/  FADD.FTZ R82, R68, R79 ;  /* 0x0000004f44527221 */ /* 0x002fe20000010000 */
[-CC-:B------:R-:W-:Y:S01]  /*ec80*/  FFMA.FTZ R30, R105, R0.reuse, -R26.reuse ;  /* 0x00000000691e7223 */ /* 0x180fe2000001081a */
[----:B------:R-:W-:Y:S01]  /*ec90*/  FFMA.FTZ R55, R69, R0, -R26 ;  /* 0x0000000045377223 */ /* 0x000fe2000001081a */
[----:B--2---:R-:W-:-:S04]  /*eca0*/  FADD.FTZ R69, R81, R24 ;  /* 0x0000001851457221 */ /* 0x004fc80000010000 */
[----:B------:R-:W1:Y:S01]  /*ecb0*/  MUFU.EX2 R25, R25 ;  /* 0x0000001900197308 */ /* 0x000e620000000800 */
[----:B---3--:R-:W-:Y:S01]  /*ecc0*/  FADD.FTZ R77, R91, R82 ;  /* 0x000000525b4d7221 */ /* 0x008fe20000010000 */
[----:B------:R-:W-:-:S06]  /*ecd0*/  FADD.FTZ R24, R32, R69 ;  /* 0x0000004520187221 */ /* 0x000fcc0000010000 */
[----:B------:R-:W2:Y:S01]  /*ece0*/  MUFU.EX2 R73, R73 ;  /* 0x0000004900497308 */ /* 0x000ea20000000800 */
[----:B------:R-:W-:Y:S01]  /*ecf0*/  FADD.FTZ R82, R66, R77 ;  /* 0x0000004d42527221 */ /* 0x000fe20000010000 */
[----:B------:R-:W-:-:S06]  /*ed00*/  FFMA.FTZ R29, R129, R0, -R26 ;  /* 0x00000000811d7223 */ /* 0x000fcc000001081a */
[----:B------:R-:W3:Y:S01]  /*ed10*/  MUFU.EX2 R70, R70 ;  /* 0x0000004600467308 */ /* 0x000ee20000000800 */
[----:B0-----:R-:W-:Y:S01]  /*ed20*/  FADD.FTZ R69, R83, R24 ;  /* 0x0000001853457221 */ /* 0x001fe20000010000 */
[----:B----4-:R-:W-:-:S06]  /*ed30*/  FADD.FTZ R82, R87, R82 ;  /* 0x0000005257527221 */ /* 0x010fcc0000010000 */
[----:B------:R-:W0:Y:S01]  /*ed40*/  MUFU.EX2 R30, R30 ;  /* 0x0000001e001e7308 */ /* 0x000e220000000800 */
[----:B------:R-:W-:-:S07]  /*ed50*/  FADD.FTZ R24, R36, R69 ;  /* 0x0000004524187221 */ /* 0x000fce0000010000 */
[----:B------:R-:W4:Y:S01]  /*ed60*/  MUFU.EX2 R67, R67 ;  /* 0x0000004300437308 */ /* 0x000f220000000800 */
[----:B-1----:R-:W-:Y:S01]  /*ed70*/  FADD.FTZ R69, R25, R82 ;  /* 0x0000005219457221 */ /* 0x002fe20000010000 */
[----:B------:R-:W-:-:S06]  /*ed80*/  FFMA.FTZ R64, R131, R0, -R26 ;  /* 0x0000000083407223 */ /* 0x000fcc000001081a */
[----:B------:R-:W1:Y:S01]  /*ed90*/  MUFU.EX2 R75, R75 ;  /* 0x0000004b004b7308 */ /* 0x000e620000000800 */
[----:B--2---:R-:W-:Y:S01]  /*eda0*/  FADD.FTZ R85, R73, R24 ;  /* 0x0000001849557221 */ /* 0x004fe20000010000 */
[----:B---3--:R-:W-:-:S06]  /*edb0*/  FADD.FTZ R69, R70, R69 ;  /* 0x0000004546457221 */ /* 0x008fcc0000010000 */
[----:B------:R-:W2:Y:S01]  /*edc0*/  MUFU.EX2 R29, R29 ;  /* 0x0000001d001d7308 */ /* 0x000ea20000000800 */
[----:B------:R-:W-:Y:S01]  /*edd0*/  FFMA.FTZ R71, R71, R0, -R26 ;  /* 0x0000000047477223 */ /* 0x000fe2000001081a */
[----:B------:R-:W-:-:S06]  /*ede0*/  FADD.FTZ R24, R40, R85 ;  /* 0x0000005528187221 */ /* 0x000fcc0000010000 */
[----:B------:R-:W3:Y:S01]  /*edf0*/  MUFU.EX2 R59, R59 ;  /* 0x0000003b003b7308 */ /* 0x000ee20000000800 */
[----:B------:R-:W-:Y:S01]  /*ee00*/  FFMA.FTZ R77, R61, R0, -R26 ;  /* 0x000000003d4d7223 */ /* 0x000fe2000001081a */
[----:B0-----:R-:W-:-:S06]  /*ee10*/  FADD.FTZ R82, R30, R69 ;  /* 0x000000451e527221 */ /* 0x001fcc0000010000 */
[----:B------:R-:W0:Y:S01]  /*ee20*/  MUFU.EX2 R74, R74 ;  /* 0x0000004a004a7308 */ /* 0x000e220000000800 */
[----:B------:R-:W-:Y:S01]  /*ee30*/  FFMA.FTZ R61, R27, R0, -R26 ;  /* 0x000000001b3d7223 */ /* 0x000fe2000001081a */
[----:B----4-:R-:W-:-:S06]  /*ee40*/  FADD.FTZ R27, R67, R24 ;  /* 0x00000018431b7221 */ /* 0x010fcc0000010000 */
[----:B------:R-:W4:Y:S01]  /*ee50*/  MUFU.EX2 R15, R15 ;  /* 0x0000000f000f7308 */ /* 0x000f220000000800 */
[----:B-1----:R-:W-:Y:S01]  /*ee60*/  FADD.FTZ R82, R75, R82 ;  /* 0x000000524b527221 */ /* 0x002fe20000010000 */
[----:B------:R-:W-:-:S06]  /*ee70*/  FFMA.FTZ R72, R107, R0, -R26 ;  /* 0x000000006b487223 */ /* 0x000fcc000001081a */
[----:B------:R-:W1:Y:S01]  /*ee80*/  MUFU.EX2 R64, R64 ;  /* 0x0000004000407308 */ /* 0x000e620000000800 */
[----:B------:R-:W-:Y:S01]  /*ee90*/  FADD.FTZ R24, R44, R27 ;  /* 0x0000001b2c187221 */ /* 0x000fe20000010000 */
[----:B--2---:R-:W-:-:S06]  /*eea0*/  FADD.FTZ R27, R29, R82 ;  /* 0x000000521d1b7221 */ /* 0x004fcc0000010000 */
[----:B------:R-:W2:Y:S01]  /*eeb0*/  MUFU.EX2 R71, R71 ;  /* 0x0000004700477308 */ /* 0x000ea20000000800 */
[----:B------:R-:W-:Y:S01]  /*eec0*/  FFMA.FTZ R62, R133, R0, -R26 ;  /* 0x00000000853e7223 */ /* 0x000fe2000001081a */
[----:B---3--:R-:W-:-:S06]  /*eed0*/  FADD.FTZ R24, R59, R24 ;  /* 0x000000183b187221 */ /* 0x008fcc0000010000 */
[----:B------:R-:W3:Y:S01]  /*eee0*/  MUFU.EX2 R42, R42 ;  /* 0x0000002a002a7308 */ /* 0x000ee20000000800 */
[----:B0-----:R-:W-:Y:S01]  /*eef0*/  FADD.FTZ R27, R74, R27 ;  /* 0x0000001b4a1b7221 */ /* 0x001fe20000010000 */
[----:B------:R-:W-:-:S06]  /*ef00*/  FFMA.FTZ R63, R63, R0, -R26 ;  /* 0x000000003f3f7223 */ /* 0x000fcc000001081a */
[----:B------:R-:W0:Y:S01]  /*ef10*/  MUFU.EX2 R33, R33 ;  /* 0x0000002100217308 */ /* 0x000e220000000800 */
[----:B------:R-:W-:Y:S01]  /*ef20*/  F2FP.BF16.F32.PACK_AB R19, R95, R80 ;  /* 0x000000505f13723e */ /* 0x000fe200000010ff */
[----:B------:R-:W-:Y:S01]  /*ef30*/  FFMA.FTZ R69, R31, R0, -R26 ;  /* 0x000000001f457223 */ /* 0x000fe2000001081a */
[----:B----4-:R-:W-:-:S05]  /*ef40*/  FADD.FTZ R31, R15, R24 ;  /* 0x000000180f1f7221 */ /* 0x010fca0000010000 */
[----:B------:R-:W4:Y:S01]  /*ef50*/  MUFU.EX2 R43, R43 ;  /* 0x0000002b002b7308 */ /* 0x000f220000000800 */
[-CC-:B------:R-:W-:Y:S01]  /*ef60*/  FFMA.FTZ R65, R65, R0.reuse, -R26.reuse ;  /* 0x0000000041417223 */ /* 0x180fe2000001081a */
[-CC-:B------:R-:W-:Y:S01]  /*ef70*/  FFMA.FTZ R76, R135, R0.reuse, -R26.reuse ;  /* 0x00000000874c7223 */ /* 0x180fe2000001081a */
[-CC-:B------:R-:W-:Y:S01]  /*ef80*/  FFMA.FTZ R51, R51, R0.reuse, -R26.reuse ;  /* 0x0000000033337223 */ /* 0x180fe2000001081a */
[----:B------:R-:W-:-:S04]  /*ef90*/  FFMA.FTZ R80, R109, R0, -R26 ;  /* 0x000000006d507223 */ /* 0x000fc8000001081a */
[----:B------:R-:W4:Y:S01]  /*efa0*/  MUFU.EX2 R72, R72 ;  /* 0x0000004800487308 */ /* 0x000f220000000800 */
[-CC-:B------:R-:W-:Y:S01]  /*efb0*/  FFMA.FTZ R79, R137, R0.reuse, -R26.reuse ;  /* 0x00000000894f7223 */ /* 0x180fe2000001081a */
[-CC-:B------:R-:W-:Y:S01]  /*efc0*/  FFMA.FTZ R139, R139, R0.reuse, -R26.reuse ;  /* 0x000000008b8b7223 */ /* 0x180fe2000001081a */
[-CC-:B------:R-:W-:Y:S01]  /*efd0*/  FFMA.FTZ R141, R141, R0.reuse, -R26.reuse ;  /* 0x000000008d8d7223 */ /* 0x180fe2000001081a */
[-CC-:B------:R-:W-:Y:S01]  /*efe0*/  FFMA.FTZ R111, R111, R0.reuse, -R26.reuse ;  /* 0x000000006f6f7223 */ /* 0x180fe2000001081a */
[-CC-:B------:R-:W-:Y:S01]  /*eff0*/  FFMA.FTZ R143, R143, R0.reuse, -R26.reuse ;  /* 0x000000008f8f7223 */ /* 0x180fe2000001081a */
[-CC-:B------:R-:W-:Y:S02]  /*f000*/  FFMA.FTZ R149, R149, R0.reuse, -R26.reuse ;  /* 0x0000000095957223 */ /* 0x180fe4000001081a */
[----:B------:R-:W4:Y:S01]  /*f010*/  MUFU.EX2 R34, R34 ;  /* 0x0000002200227308 */ /* 0x000f220000000800 */
[----:B------:R-:W-:Y:S01]  /*f020*/  FFMA.FTZ R113, R113, R0, -R26 ;  /* 0x0000000071717223 */ /* 0x000fe2000001081a */
[----:B-1----:R-:W-:Y:S01]  /*f030*/  FADD.FTZ R26, R64, R27 ;  /* 0x0000001b401a7221 */ /* 0x002fe20000010000 */
[----:B------:R1:W-:Y:S01]  /*f040*/  STSM.16.M88.4 [R23+0x24300], R16 ;  /* 0x0243001017007844 */ /* 0x0003e20000000200 */
[----:B------:R-:W-:-:S04]  /*f050*/  FADD.FTZ R31, R48, R31 ;  /* 0x0000001f301f7221 */ /* 0x000fc80000010000 */
[----:B------:R-:W4:Y:S08]  /*f060*/  MUFU.EX2 R62, R62 ;  /* 0x0000003e003e7308 */ /* 0x000f300000000800 */
[----:B------:R-:W4:Y:S01]  /*f070*/  MUFU.EX2 R35, R35 ;  /* 0x0000002300237308 */ /* 0x000f220000000800 */
[----:B-1----:R-:W-:Y:S01]  /*f080*/  F2FP.BF16.F32.PACK_AB R16, R81, R28 ;  /* 0x0000001c5110723e */ /* 0x002fe200000010ff */
[----:B--2---:R-:W-:Y:S01]  /*f090*/  FADD.FTZ R28, R71, R26 ;  /* 0x0000001a471c7221 */ /* 0x004fe20000010000 */
[----:B------:R-:W-:-:S05]  /*f0a0*/  F2FP.BF16.F32.PACK_AB R18, R83, R32 ;  /* 0x000000205312723e */ /* 0x000fca00000010ff */
[----:B------:R-:W1:Y:S01]  /*f0b0*/  MUFU.EX2 R63, R63 ;  /* 0x0000003f003f7308 */ /* 0x000e620000000800 */
[----:B---3--:R-:W-:Y:S01]  /*f0c0*/  FADD.FTZ R32, R42, R31 ;  /* 0x0000001f2a207221 */ /* 0x008fe20000010000 */
[----:B0-----:R-:W-:Y:S01]  /*f0d0*/  FADD.FTZ R31, R33, R28 ;  /* 0x0000001c211f7221 */ /* 0x001fe20000010000 */
[----:B------:R-:W-:-:S05]  /*f0e0*/  F2FP.BF16.F32.PACK_AB R26, R67, R40 ;  /* 0x00000028431a723e */ /* 0x000fca00000010ff */
[----:B------:R-:W0:Y:S01]  /*f0f0*/  MUFU.EX2 R38, R38 ;  /* 0x0000002600267308 */ /* 0x000e220000000800 */
[----:B----4-:R-:W-:Y:S01]  /*f100*/  FADD.FTZ R67, R43, R32 ;  /* 0x000000202b437221 */ /* 0x010fe20000010000 */
[----:B------:R-:W-:-:S06]  /*f110*/  FADD.FTZ R31, R72, R31 ;  /* 0x0000001f481f7221 */ /* 0x000fcc0000010000 */
[----:B------:R-:W2:Y:S01]  /*f120*/  MUFU.EX2 R65, R65 ;  /* 0x0000004100417308 */ /* 0x000ea20000000800 */
[----:B------:R-:W-:-:S07]  /*f130*/  FADD.FTZ R32, R34, R67 ;  /* 0x0000004322207221 */ /* 0x000fce0000010000 */
[----:B------:R-:W3:Y:S01]  /*f140*/  MUFU.EX2 R57, R57 ;  /* 0x0000003900397308 */ /* 0x000ee20000000800 */
[----:B------:R-:W-:Y:S01]  /*f150*/  F2FP.BF16.F32.PACK_AB R27, R75, R30 ;  /* 0x0000001e4b1b723e */ /* 0x000fe200000010ff */
[----:B------:R-:W-:-:S06]  /*f160*/  FADD.FTZ R40, R62, R31 ;  /* 0x0000001f3e287221 */ /* 0x000fcc0000010000 */
[----:B------:R-:W4:Y:S01]  /*f170*/  MUFU.EX2 R76, R76 ;  /* 0x0000004c004c7308 */ /* 0x000f220000000800 */
[----:B------:R-:W-:Y:S01]  /*f180*/  F2FP.BF16.F32.PACK_AB R30, R48, R15 ;  /* 0x0000000f301e723e */ /* 0x000fe200000010ff */
[----:B------:R-:W-:-:S06]  /*f190*/  FADD.FTZ R15, R35, R32 ;  /* 0x00000020230f7221 */ /* 0x000fcc0000010000 */
[----:B------:R-:W4:Y:S01]  /*f1a0*/  MUFU.EX2 R39, R39 ;  /* 0x0000002700277308 */ /* 0x000f220000000800 */
[----:B-1----:R-:W-:-:S07]  /*f1b0*/  FADD.FTZ R40, R63, R40 ;  /* 0x000000283f287221 */ /* 0x002fce0000010000 */
[----:B------:R-:W1:Y:S01]  /*f1c0*/  MUFU.EX2 R51, R51 ;  /* 0x0000003300337308 */ /* 0x000e620000000800 */
[----:B0-----:R-:W-:Y:S01]  /*f1d0*/  FADD.FTZ R32, R38, R15 ;  /* 0x0000000f26207221 */ /* 0x001fe20000010000 */
[----:B--2---:R-:W-:-:S06]  /*f1e0*/  FADD.FTZ R15, R65, R40 ;  /* 0x00000028410f7221 */ /* 0x004fcc0000010000 */
[----:B------:R-:W0:Y:S01]  /*f1f0*/  MUFU.EX2 R52, R52 ;  /* 0x0000003400347308 */ /* 0x000e220000000800 */
[----:B---3--:R-:W-:-:S07]  /*f200*/  FADD.FTZ R32, R57, R32 ;  /* 0x0000002039207221 */ /* 0x008fce0000010000 */
[----:B------:R-:W2:Y:S01]  /*f210*/  MUFU.EX2 R78, R78 ;  /* 0x0000004e004e7308 */ /* 0x000ea20000000800 */
[----:B------:R-:W-:Y:S01]  /*f220*/  F2FP.BF16.F32.PACK_AB R28, R59, R44 ;  /* 0x0000002c3b1c723e */ /* 0x000fe200000010ff */
[----:B----4-:R-:W-:-:S06]  /*f230*/  FADD.FTZ R44, R76, R15 ;  /* 0x0000000f4c2c7221 */ /* 0x010fcc0000010000 */
[----:B------:R-:W3:Y:S01]  /*f240*/  MUFU.EX2 R47, R47 ;  /* 0x0000002f002f7308 */ /* 0x000ee20000000800 */
[----:B------:R-:W-:-:S07]  /*f250*/  F2FP.BF16.F32.PACK_AB R17, R91, R68 ;  /* 0x000000445b11723e */ /* 0x000fce00000010ff */
[----:B------:R-:W4:Y:S01]  /*f260*/  MUFU.EX2 R55, R55 ;  /* 0x0000003700377308 */ /* 0x000f220000000800 */
[----:B------:R-:W-:Y:S01]  /*f270*/  F2FP.BF16.F32.PACK_AB R19, R87, R66 ;  /* 0x000000425713723e */ /* 0x000fe200000010ff */
[----:B------:R-:W-:Y:S01]  /*f280*/  FADD.FTZ R15, R39, R32 ;  /* 0x00000020270f7221 */ /* 0x000fe20000010000 */
[----:B------:R-:W-:-:S05]  /*f290*/  F2FP.BF16.F32.PACK_AB R32, R43, R42 ;  /* 0x0000002a2b20723e */ /* 0x000fca00000010ff */
[----:B------:R-:W4:Y:S01]  /*f2a0*/  MUFU.EX2 R54, R54 ;  /* 0x0000003600367308 */ /* 0x000f220000000800 */
[----:B-1----:R-:W-:-:S07]  /*f2b0*/  FADD.FTZ R43, R51, R44 ;  /* 0x0000002c332b7221 */ /* 0x002fce0000010000 */
[----:B------:R-:W1:Y:S01]  /*f2c0*/  MUFU.EX2 R80, R80 ;  /* 0x0000005000507308 */ /* 0x000e620000000800 */
[----:B------:R0:W-:Y:S07]  /*f2d0*/  STSM.16.M88.4 [R23+0x25b00], R16 ;  /* 0x025b001017007844 */ /* 0x0001ee0000000200 */
[----:B------:R-:W1:Y:S08]  /*f2e0*/  MUFU.EX2 R41, R41 ;  /* 0x0000002900297308 */ /* 0x000e700000000800 */
[----:B------:R-:W1:Y:S01]  /*f2f0*/  MUFU.EX2 R79, R79 ;  /* 0x0000004f004f7308 */ /* 0x000e620000000800 */
[----:B0-----:R-:W-:Y:S01]  /*f300*/  FADD.FTZ R16, R52, R15 ;  /* 0x0000000f34107221 */ /* 0x001fe20000010000 */
[----:B--2---:R-:W-:-:S06]  /*f310*/  FADD.FTZ R18, R78, R43 ;  /* 0x0000002b4e127221 */ /* 0x004fcc0000010000 */
[----:B------:R-:W0:Y:S01]  /*f320*/  MUFU.EX2 R56, R56 ;  /* 0x0000003800387308 */ /* 0x000e220000000800 */
[----:B---3--:R-:W-:Y:S01]  /*f330*/  FADD.FTZ R15, R47, R16 ;  /* 0x000000102f0f7221 */ /* 0x008fe20000010000 */
[----:B----4-:R-:W-:-:S06]  /*f340*/  FADD.FTZ R17, R55, R18 ;  /* 0x0000001237117221 */ /* 0x010fcc0000010000 */
[----:B------:R-:W2:Y:S01]  /*f350*/  MUFU.EX2 R68, R139 ;  /* 0x0000008b00447308 */ /* 0x000ea20000000800 */
[----:B------:R-:W-:Y:S01]  /*f360*/  F2FP.BF16.F32.PACK_AB R24, R73, R36 ;  /* 0x000000244918723e */ /* 0x000fe200000010ff */
[----:B------:R-:W-:-:S06]  /*f370*/  FADD.FTZ R16, R54, R15 ;  /* 0x0000000f36107221 */ /* 0x000fcc0000010000 */
[----:B------:R-:W3:Y:S01]  /*f380*/  MUFU.EX2 R45, R45 ;  /* 0x0000002d002d7308 */ /* 0x000ee20000000800 */
[----:B-1----:R-:W-:-:S07]  /*f390*/  FADD.FTZ R18, R80, R17 ;  /* 0x0000001150127221 */ /* 0x002fce0000010000 */
[----:B------:R-:W1:Y:S01]  /*f3a0*/  MUFU.EX2 R141, R141 ;  /* 0x0000008d008d7308 */ /* 0x000e620000000800 */
[----:B------:R-:W-:Y:S01]  /*f3b0*/  FADD.FTZ R15, R41, R16 ;  /* 0x00000010290f7221 */ /* 0x000fe20000010000 */
[----:B------:R-:W-:-:S06]  /*f3c0*/  FADD.FTZ R17, R79, R18 ;  /* 0x000000124f117221 */ /* 0x000fcc0000010000 */
[----:B------:R-:W4:Y:S08]  /*f3d0*/  MUFU.EX2 R58, R58 ;  /* 0x0000003a003a7308 */ /* 0x000f300000000800 */
[----:B------:R-:W4:Y:S01]  /*f3e0*/  MUFU.EX2 R36, R111 ;  /* 0x0000006f00247308 */ /* 0x000f220000000800 */
[----:B0-----:R-:W-:Y:S01]  /*f3f0*/  FADD.FTZ R16, R56, R15 ;  /* 0x0000000f38107221 */ /* 0x001fe20000010000 */
[----:B------:R-:W-:-:S06]  /*f400*/  F2FP.BF16.F32.PACK_AB R25, R70, R25 ;  /* 0x000000194619723e */ /* 0x000fcc00000010ff */
[----:B------:R-:W0:Y:S01]  /*f410*/  MUFU.EX2 R49, R49 ;  /* 0x0000003100317308 */ /* 0x000e220000000800 */
[----:B--2---:R-:W-:Y:S01]  /*f420*/  FADD.FTZ R18, R68, R17 ;  /* 0x0000001144127221 */ /* 0x004fe20000010000 */
[----:B------:R-:W-:-:S06]  /*f430*/  F2FP.BF16.F32.PACK_AB R29, R74, R29 ;  /* 0x0000001d4a1d723e */ /* 0x000fcc00000010ff */
[----:B------:R-:W2:Y:S01]  /*f440*/  MUFU.EX2 R143, R143 ;  /* 0x0000008f008f7308 */ /* 0x000ea20000000800 */
[----:B------:R-:W-:Y:S01]  /*f450*/  F2FP.BF16.F32.PACK_AB R31, R71, R64 ;  /* 0x00000040471f723e */ /* 0x000fe200000010ff */
[----:B---3--:R-:W-:-:S06]  /*f460*/  FADD.FTZ R15, R45, R16 ;  /* 0x000000102d0f7221 */ /* 0x008fcc0000010000 */
[----:B------:R-:W3:Y:S01]  /*f470*/  MUFU.EX2 R60, R60 ;  /* 0x0000003c003c7308 */ /* 0x000ee20000000800 */
[----:B-1----:R-:W-:Y:S01]  /*f480*/  FADD.FTZ R19, R141, R18 ;  /* 0x000000128d137221 */ /* 0x002fe20000010000 */
[----:B------:R1:W-:Y:S06]  /*f490*/  STSM.16.M88.4 [R23+0x27300], R24 ;  /* 0x0273001817007844 */ /* 0x0003ec0000000200 */
[----:B------:R-:W3:Y:S01]  /*f4a0*/  MUFU.EX2 R40, R77 ;  /* 0x0000004d00287308 */ /* 0x000ee20000000800 */
[----:B------:R0:W-:Y:S01]  /*f4b0*/  STSM.16.M88.4 [R23+0x28b00], R28 ;  /* 0x028b001c17007844 */ /* 0x0001e20000000200 */
[----:B----4-:R-:W-:-:S06]  /*f4c0*/  FADD.FTZ R18, R58, R15 ;  /* 0x0000000f3a127221 */ /* 0x010fcc0000010000 */
[----:B------:R-:W4:Y:S01]  /*f4d0*/  MUFU.EX2 R50, R50 ;  /* 0x0000003200327308 */ /* 0x000f220000000800 */
[----:B-1----:R-:W-:-:S07]  /*f4e0*/  F2FP.BF16.F32.PACK_AB R24, R57, R38 ;  /* 0x000000263918723e */ /* 0x002fce00000010ff */
[----:B------:R-:W1:Y:S01]  /*f4f0*/  MUFU.EX2 R149, R149 ;  /* 0x0000009500957308 */ /* 0x000e620000000800 */
[----:B0-----:R-:W-:Y:S01]  /*f500*/  FADD.FTZ R28, R36, R19 ;  /* 0x00000013241c7221 */ /* 0x001fe20000010000 */
[----:B------:R-:W-:Y:S01]  /*f510*/  FADD.FTZ R15, R49, R18 ;  /* 0x00000012310f7221 */ /* 0x000fe20000010000 */
[----:B------:R-:W-:-:S05]  /*f520*/  F2FP.BF16.F32.PACK_AB R34, R35, R34 ;  /* 0x000000222322723e */ /* 0x000fca00000010ff */
[----:B------:R-:W0:Y:S01]  /*f530*/  MUFU.EX2 R30, R61 ;  /* 0x0000003d001e7308 */ /* 0x000e220000000800 */
[----:B--2---:R-:W-:Y:S01]  /*f540*/  FADD.FTZ R29, R143, R28 ;  /* 0x0000001c8f1d7221 */ /* 0x004fe20000010000 */
[----:B------:R-:W-:Y:S02]  /*f550*/  F2FP.BF16.F32.PACK_AB R33, R72, R33 ;  /* 0x000000214821723e */ /* 0x000fe400000010ff */
[----:B------:R-:W-:-:S04]  /*f560*/  F2FP.BF16.F32.PACK_AB R35, R63, R62 ;  /* 0x0000003e3f23723e */ /* 0x000fc800000010ff */
[----:B------:R-:W-:Y:S01]  /*f570*/  MUFU.EX2 R37, R37 ;  /* 0x0000002500257308 */ /* 0x000fe20000000800 */
[----:B---3--:R-:W-:-:S07]  /*f580*/  FADD.FTZ R15, R60, R15 ;  /* 0x0000000f3c0f7221 */ /* 0x008fce0000010000 */
[----:B------:R-:W2:Y:S01]  /*f590*/  MUFU.EX2 R46, R46 ;  /* 0x0000002e002e7308 */ /* 0x000ea20000000800 */
[----:B------:R-:W-:-:S07]  /*f5a0*/  FADD.FTZ R28, R40, R29 ;  /* 0x0000001d281c7221 */ /* 0x000fce0000010000 */
[----:B------:R-:W-:Y:S08]  /*f5b0*/  MUFU.EX2 R113, R113 ;  /* 0x0000007100717308 */ /* 0x000ff00000000800 */
[----:B------:R-:W3:Y:S01]  /*f5c0*/  MUFU.EX2 R38, R69 ;  /* 0x0000004500267308 */ /* 0x000ee20000000800 */
[----:B------:R4:W-:Y:S01]  /*f5d0*/  STSM.16.M88.4 [R23+0x2a300], R32 ;  /* 0x02a3002017007844 */ /* 0x0009e20000000200 */
[----:B------:R-:W-:-:S02]  /*f5e0*/  F2FP.BF16.F32.PACK_AB R25, R76, R65 ;  /* 0x000000414c19723e */ /* 0x000fc400000010ff */
[----:B------:R-:W-:Y:S02]  /*f5f0*/  F2FP.BF16.F32.PACK_AB R26, R52, R39 ;  /* 0x00000027341a723e */ /* 0x000fe400000010ff */
[----:B------:R-:W-:Y:S02]  /*f600*/  F2FP.BF16.F32.PACK_AB R27, R78, R51 ;  /* 0x000000334e1b723e */ /* 0x000fe400000010ff */
[----:B------:R-:W-:Y:S02]  /*f610*/  F2FP.BF16.F32.PACK_AB R16, R54, R47 ;  /* 0x0000002f3610723e */ /* 0x000fe400000010ff */
[----:B------:R-:W-:Y:S01]  /*f620*/  F2FP.BF16.F32.PACK_AB R17, R80, R55 ;  /* 0x000000375011723e */ /* 0x000fe200000010ff */
[----:B----4-:R-:W-:Y:S01]  /*f630*/  FADD.FTZ R32, R50, R15 ;  /* 0x0000000f32207221 */ /* 0x010fe20000010000 */
[----:B-1----:R-:W-:Y:S01]  /*f640*/  FADD.FTZ R15, R149, R28 ;  /* 0x0000001c950f7221 */ /* 0x002fe20000010000 */
[----:B------:R-:W-:Y:S02]  /*f650*/  F2FP.BF16.F32.PACK_AB R18, R56, R41 ;  /* 0x000000293812723e */ /* 0x000fe400000010ff */
[----:B------:R-:W-:Y:S01]  /*f660*/  FADD.FTZ R32, R53, R32 ;  /* 0x0000002035207221 */ /* 0x000fe20000010000 */
[----:B0-----:R-:W-:Y:S01]  /*f670*/  FADD.FTZ R34, R30, R15 ;  /* 0x0000000f1e227221 */ /* 0x001fe20000010000 */
[----:B------:R-:W-:-:S02]  /*f680*/  F2FP.BF16.F32.PACK_AB R19, R68, R79 ;  /* 0x0000004f4413723e */ /* 0x000fc400000010ff */
[----:B------:R-:W-:Y:S02]  /*f690*/  F2FP.BF16.F32.PACK_AB R29, R30, R149 ;  /* 0x000000951e1d723e */ /* 0x000fe400000010ff */
[----:B--2---:R-:W-:Y:S01]  /*f6a0*/  F2FP.BF16.F32.PACK_AB R30, R46, R37 ;  /* 0x000000252e1e723e */ /* 0x004fe200000010ff */
[----:B------:R-:W-:Y:S01]  /*f6b0*/  FADD.FTZ R37, R37, R32 ;  /* 0x0000002025257221 */ /* 0x000fe20000010000 */
[----:B---3--:R-:W-:Y:S01]  /*f6c0*/  F2FP.BF16.F32.PACK_AB R31, R38, R113 ;  /* 0x00000071261f723e */ /* 0x008fe200000010ff */
[----:B------:R0:W-:Y:S01]  /*f6d0*/  STSM.16.M88.4 [R23+0x2bb00], R24 ;  /* 0x02bb001817007844 */ /* 0x0001e20000000200 */
[----:B------:R-:W-:Y:S01]  /*f6e0*/  FADD.FTZ R113, R113, R34 ;  /* 0x0000002271717221 */ /* 0x000fe20000010000 */
[----:B------:R-:W-:Y:S02]  /*f6f0*/  F2FP.BF16.F32.PACK_AB R28, R53, R50 ;  /* 0x00000032351c723e */ /* 0x000fe400000010ff */
[----:B------:R1:W-:Y:S01]  /*f700*/  STSM.16.M88.4 [R23+0x2d300], R16 ;  /* 0x02d3001017007844 */ /* 0x0003e20000000200 */
[----:B0-----:R-:W-:-:S02]  /*f710*/  F2FP.BF16.F32.PACK_AB R24, R58, R45 ;  /* 0x0000002d3a18723e */ /* 0x001fc400000010ff */
[----:B------:R-:W-:Y:S02]  /*f720*/  F2FP.BF16.F32.PACK_AB R25, R36, R141 ;  /* 0x0000008d2419723e */ /* 0x000fe400000010ff */
[----:B------:R-:W-:Y:S02]  /*f730*/  F2FP.BF16.F32.PACK_AB R26, R60, R49 ;  /* 0x000000313c1a723e */ /* 0x000fe400000010ff */
[----:B------:R-:W-:Y:S01]  /*f740*/  F2FP.BF16.F32.PACK_AB R27, R40, R143 ;  /* 0x0000008f281b723e */ /* 0x000fe200000010ff */
[----:B-1----:R-:W-:Y:S01]  /*f750*/  FADD.FTZ R17, R46, R37 ;  /* 0x000000252e117221 */ /* 0x002fe20000010000 */
[----:B------:R-:W-:-:S03]  /*f760*/  FADD.FTZ R16, R38, R113 ;  /* 0x0000007126107221 */ /* 0x000fc60000010000 */
[----:B------:R-:W-:Y:S04]  /*f770*/  STSM.16.M88.4 [R23+0x2eb00], R24 ;  /* 0x02eb001817007844 */ /* 0x000fe80000000200 */
[----:B------:R-:W-:Y:S04]  /*f780*/  STSM.16.M88.4 [R23+0x30300], R28 ;  /* 0x0303001c17007844 */ /* 0x000fe80000000200 */
[----:B------:R-:W-:Y:S01]  /*f790*/  STL [R1+0x1c], R17 ;  /* 0x00001c1101007387 */ /* 0x000fe20000100800 */
[----:B------:R0:W-:Y:S06]  /*f7a0*/  MEMBAR.ALL.CTA ;  /* 0x0000000000007992 */ /* 0x0001ec0000008000 */
[----:B0-----:R-:W0:Y:S04]  /*f7b0*/  FENCE.VIEW.ASYNC.S ;  /* 0x00000000000073c6 */ /* 0x001e280000000000 */
[----:B------:R1:W-:Y:S01]  /*f7c0*/  STL [R1+0x20], R16 ;  /* 0x0000201001007387 */ /* 0x0003e20000100800 */
[----:B------:R-:W-:Y:S01]  /*f7d0*/  VIADD R15, R104, 0xfffffffe ;  /* 0xfffffffe680f7836 */ /* 0x000fe20000000000 */
[----:B-1----:R-:W-:-:S05]  /*f7e0*/  VIMNMX R16, RZ, R21, !PT ;  /* 0x00000015ff107248 */ /* 0x002fca0007fe0100 */
[----:B------:R1:W-:Y:S01]  /*f7f0*/  STL [R1+0x4c], R16 ;  /* 0x00004c1001007387 */ /* 0x0003e20000100800 */
[----:B------:R-:W-:Y:S01]  /*f800*/  ISETP.GE.AND P2, PT, R15, R16, PT ;  /* 0x000000100f00720c */ /* 0x000fe20003f46270 */
[----:B------:R-:W-:-:S04]  /*f810*/  IMAD.MOV.U32 R71, RZ, RZ, RZ ;  /* 0x000000ffff477224 */ /* 0x000fc800078e00ff */
        /* <DEDUP_REMOVED lines=47> */
[----:B0-----:R-:W-:Y:S01]  /*fb10*/  NOP ;  /* 0x0000000000007918 */ /* 0x001fe20000000000 */
[----:B-1----:R-:W-:Y:S05]  /*fb20*/  @!P2 BRA `(.L_x_10229) ;  /* 0x0000005000f8a947 */ /* 0x002fea0003800000 */
[----:B------:R0:W-:Y:S01]  /*fb30*/  STL [R1+0x18], R20 ;  /* 0x0000181401007387 */ /* 0x0001e20000100800 */
[----:B------:R-:W-:-:S03]  /*fb40*/  IMAD.MOV.U32 R149, RZ, RZ, R15 ;  /* 0x000000ffff957224 */ /* 0x000fc600078e000f */
[----:B------:R0:W-:Y:S04]  /*fb50*/  STL [R1+0xc], R14 ;  /* 0x00000c0e01007387 */ /* 0x0001e80000100800 */
[----:B------:R0:W5:Y:S01]  /*fb60*/  LDL.LU R16, [R1+0x24] ;  /* 0x0000240001107983 */ /* 0x0001620000300800 */
        /* <DEDUP_REMOVED lines=25> */
.L_x_10240:
        /* <DEDUP_REMOVED lines=12> */
.L_x_10231:
[----:B------:R-:W-:Y:S01]  /*fdc0*/  IMAD R0, R146, 0x8, R22 ;  /* 0x0000000892007824 */ /* 0x000fe200078e0216 */
[----:B------:R-:W-:-:S04]  /*fdd0*/  SHF.L.U32 R17, R14, 0x1f, RZ ;  /* 0x0000001f0e117819 */ /* 0x000fc800000006ff */
[----:B------:R0:W1:Y:S01]  /*fde0*/  SYNCS.PHASECHK.TRANS64.TRYWAIT P3, [R0+URZ+0x31c30], R17 ;  /* 0x031c3011000075a7 */ /* 0x000062000806017f */
[----:B------:R-:W-:Y:S05]  /*fdf0*/  @!P0 BRA `(.L_x_10232) ;  /* 0x0000000000048947 */ /* 0x000fea0003800000 */
[----:B------:R-:W-:Y:S01]  /*fe00*/  BPT.TRAP 0x1 ;  /* 0x000000040000795c */ /* 0x000fe20000300000 */
.L_x_10232:
[----:B------:R-:W-:Y:S04]  /*fe10*/  BSSY B0, `(.L_x_10230) ;  /* 0x0000004000007945 */ /* 0x000fe80003800000 */
[----:B-1----:R-:W-:Y:S05]  /*fe20*/  @P3 BRA `(.L_x_10233) ;  /* 0x0000000000083947 */ /* 0x002fea0003800000 */
[----:B------:R-:W1:Y:S02]  /*fe30*/  SYNCS.PHASECHK.TRANS64.TRYWAIT P3, [R0+URZ+0x31c30], R17 ;  /* 0x031c3011000075a7 */ /* 0x000e64000806017f */
[----:B-1----:R-:W-:Y:S05]  /*fe40*/  @!P3 BRA `(.L_x_10234) ;  /* 0x0000012000d8b947 */ /* 0x002fea0003800000 */
.L_x_10233:
[----:B------:R-:W-:Y:S05]  /*fe50*/  BSYNC B0 ;  /* 0x0000000000007941 */ /* 0x000fea0003800000 */
.L_x_10230:
[----:B------:R-:W2:Y:S01]  /*fe60*/  LDL R14, [R1+0x40] ;  /* 0x00004000010e7983 */ /* 0x000ea20000100800 */
[----:B------:R-:W-:Y:S05]  /*fe70*/  WARPSYNC.ALL ;  /* 0x0000000000007948 */ /* 0x000fea0003800000 */
[----:B01----:R-:W0:Y:S01]  /*fe80*/  S2R R0, SR_TID.X ;  /* 0x0000000000007919 */ /* 0x003e220000002100 */
[----:B------:R-:W-:Y:S01]  /*fe90*/  IMAD.MOV.U32 R19, RZ, RZ, -0x7fffffe0 ;  /* 0x80000020ff137424 */ /* 0x000fe200078e00ff */
[C---:B------:R-:W-:Y:S01]  /*fea0*/  R2UR UR44, R2.reuse ;  /* 0x00000000022c72ca */ /* 0x040fe200000e0000 */
[----:B------:R-:W-:Y:S01]  /*feb0*/  IMAD.MOV.U32 R21, RZ, RZ, -0x7fffffe0 ;  /* 0x80000020ff157424 */ /* 0x000fe200078e00ff */
        /* <DEDUP_REMOVED lines=8> */
[----:B------:R-:W-:-:S02]  /*ff40*/  R2UR UR49, R3 ;  /* 0x00000000033172ca */ /* 0x000fc400000e0000 */
[----:B------:R-:W-:Y:S01]  /*ff50*/  R2UR UR55, R75 ;  /* 0x000000004b3772ca */ /* 0x000fe200000e0000 */
[----:B------:R-:W-:Y:S01]  /*ff60*/  STL [R1+0xac], R26 ;  /* 0x0000ac1a01007387 */ /* 0x000fe20000100800 */
[C---:B------:R-:W-:Y:S02]  /*ff70*/  R2UR UR52, R2.reuse ;  /* 0x00000000023472ca */ /* 0x040fe400000e0000 */
[----:B------:R-:W-:Y:S01]  /*ff80*/  R2UR UR53, R3 ;  /* 0x00000000033572ca */ /* 0x000fe200000e0000 */
[----:B------:R1:W-:Y:S01]  /*ff90*/  STL [R1+0xa8], R25 ;  /* 0x0000a81901007387 */ /* 0x0003e20000100800 */
[----:B------:R-:W-:Y:S02]  /*ffa0*/  R2UR UR15, R73 ;  /* 0x00000000490f72ca */ /* 0x000fe400000e0000 */
[----:B------:R-:W-:Y:S01]  /*ffb0*/  R2UR UR12, R2 ;  /* 0x00000000020c72ca */ /* 0x000fe200000e0000 */
[----:B------:R-:W-:Y:S01]  /*ffc0*/  STL [R1+0xa4], R24 ;  /* 0x0000a41801007387 */ /* 0x000fe20000100800 */
[----:B------:R-:W-:-:S02]  /*ffd0*/  R2UR UR13, R3 ;  /* 0x00000000030d72ca */ /* 0x000fc400000e0000 */
[C---:B------:R-:W-:Y:S01]  /*ffe0*/  R2UR UR5, R75.reuse ;  /* 0x000000004b0572ca */ /* 0x040fe200000e0000 */
[----:B------:R3:W-:Y:S01]  /*fff0*/  STL [R1+0xa0], R23 ;  /* 0x0000a01701007387 */ /* 0x0007e20000100800 */
[C---:B------:R-:W-:Y:S02]  /*10000*/  R2UR UR19, R75.reuse ;  /* 0x000000004b1372ca */ /* 0x040fe400000e0000 */
[C---:B------:R-:W-:Y:S01]  /*10010*/  R2UR UR35, R75.reuse ;  /* 0x000000004b2372ca */ /* 0x040fe200000e0000 */
[----:B------:R4:W-:Y:S01]  /*10020*/  STL [R1+0x9c], R22 ;  /* 0x00009c1601007387 */ /* 0x0009e20000100800 */
[----:B0-----:R-:W-:Y:S02]  /*10030*/  SHF.R.U32.HI R0, RZ, 0x7, R0 ;  /* 0x00000007ff007819 */ /* 0x001fe40000011600 */
[C---:B------:R-:W-:Y:S01]  /*10040*/  R2UR UR33, R75.reuse ;  /* 0x000000004b2172ca */ /* 0x040fe200000e0000 */
[----:B------:R0:W-:Y:S01]  /*10050*/  STL [R1+0x98], R16 ;  /* 0x0000981001007387 */ /* 0x0001e20000100800 */
[----:B------:R-:W-:Y:S01]  /*10060*/  R2UR UR57, R75 ;  /* 0x000000004b3972ca */ /* 0x000fe200000e0000 */
[----:B------:R-:W-:Y:S01]  /*10070*/  VIADD R0, R0, 0x8 ;  /* 0x0000000800007836 */ /* 0x000fe20000000000 */
[C---:B------:R-:W-:Y:S01]  /*10080*/  R2UR UR11, R73.reuse ;  /* 0x00000000490b72ca */ /* 0x040fe200000e0000 */
[----:B------:R-:W-:Y:S01]  /*10090*/  IMAD.MOV.U32 R75, RZ, RZ, -0x7fffffe0 ;  /* 0x80000020ff4b7424 */ /* 0x000fe200078e00ff */
[C---:B------:R-:W-:Y:S01]  /*100a0*/  R2UR UR27, R73.reuse ;  /* 0x00000000491b72ca */ /* 0x040fe200000e0000 */
[----:B------:R0:W-:Y:S01]  /*100b0*/  STL [R1+0x94], R15 ;  /* 0x0000940f01007387 */ /* 0x0001e20000100800 */
[----:B------:R-:W-:-:S02]  /*100c0*/  R2UR UR39, R73 ;  /* 0x00000000492772ca */ /* 0x000fc400000e0000 */
[----:B------:R-:W-:Y:S01]  /*100d0*/  R2UR UR29, R73 ;  /* 0x00000000491d72ca */ /* 0x000fe200000e0000 */
[----:B------:R0:W-:Y:S01]  /*100e0*/  BAR.SYNC.DEFER_BLOCKING R0, 0x100 ;  /* 0x000400000000751d */ /* 0x0001e20000010000 */
[----:B------:R-:W-:Y:S01]  /*100f0*/  IMAD.U32 R73, RZ, RZ, UR5 ;  /* 0x00000005ff497e24 */ /* 0x000fe2000f8e00ff */
[C---:B------:R-:W-:Y:S02]  /*10100*/  R2UR UR5, R21.reuse ;  /* 0x00000000150572ca */ /* 0x040fe400000e0000 */
[C---:B------:R-:W-:Y:S02]  /*10110*/  R2UR UR7, R21.reuse ;  /* 0x00000000150772ca */ /* 0x040fe400000e0000 */
[C---:B------:R-:W-:Y:S02]  /*10120*/  R2UR UR23, R21.reuse ;  /* 0x00000000151772ca */ /* 0x040fe400000e0000 */
[C---:B------:R-:W-:Y:S02]  /*10130*/  R2UR UR31, R21.reuse ;  /* 0x00000000151f72ca */ /* 0x040fe400000e0000 */
[----:B------:R-:W-:-:S02]  /*10140*/  R2UR UR25, R21 ;  /* 0x00000000151972ca */ /* 0x000fc400000e0000 */
[C---:B------:R-:W-:Y:S02]  /*10150*/  R2UR UR21, R21.reuse ;  /* 0x00000000151572ca */ /* 0x040fe400000e0000 */
[----:B------:R-:W-:Y:S02]  /*10160*/  R2UR UR41, R21 ;  /* 0x00000000152972ca */ /* 0x000fe400000e0000 */
[----:B------:R-:W-:Y:S02]  /*10170*/  R2UR UR9, R77 ;  /* 0x000000004d0972ca */ /* 0x000fe400000e0000 */
[----:B------:R-:W-:Y:S02]  /*10180*/  R2UR UR16, R2 ;  /* 0x00000000021072ca */ /* 0x000fe400000e0000 */
[----:B------:R-:W-:Y:S02]  /*10190*/  R2UR UR17, R3 ;  /* 0x00000000031172ca */ /* 0x000fe400000e0000 */
[C---:B------:R-:W-:Y:S01]  /*101a0*/  R2UR UR37, R77.reuse ;  /* 0x000000004d2572ca */ /* 0x040fe200000e0000 */
[----:B------:R-:W-:Y:S01]  /*101b0*/  WARPGROUP.ARRIVE ;  /* 0x00000000000079c5 */ /* 0x000fe20000000000 */
[----:B------:R-:W-:-:S13]  /*101c0*/  R2UR UR43, R77 ;  /* 0x000000004d2b72ca */ /* 0x000fda00000e0000 */
[----:B-1----:R-:W-:Y:S01]  /*101d0*/  MOV R25, UR43 ;  /* 0x0000002b00197c02 */ /* 0x002fe20008000f00 */
[----:B------:R-:W-:Y:S01]  /*101e0*/  UMOV UR43, UR33 ;  /* 0x00000021002b7c82 */ /* 0x000fe20008000000 */
[----:B------:R-:W-:Y:S01]  /*101f0*/  R2UR UR33, R13 ;  /* 0x000000000d2172ca */ /* 0x000fe200000e0000 */
[----:B--2---:R-:W-:-:S04]  /*10200*/  IMAD R18, R146, 0x6c0, R14 ;  /* 0x000006c092127824 */ /* 0x004fc800078e020e */
[C---:B------:R-:W-:Y:S01]  /*10210*/  VIADD R20, R18.reuse, 0x40 ;  /* 0x0000004012147836 */ /* 0x040fe20000000000 */
[C---:B------:R-:W-:Y:S01]  /*10220*/  R2UR UR46, R18.reuse ;  /* 0x00000000122e72ca */ /* 0x040fe200000e0000 */
[C---:B------:R-:W-:Y:S02]  /*10230*/  VIADD R74, R18.reuse, 0x80 ;  /* 0x00000080124a7836 */ /* 0x040fe40000000000 */
        /* <DEDUP_REMOVED lines=10> */
[----:B------:R-:W-:Y:S01]  /*102e0*/  HGMMA.64x16x16.F32.BF16 R136, gdesc[UR44], RZ, !UPT, gsb0 ;  /* 0x002000002c8879f0 */ /* 0x000fe2000c0018ff */
        /* <DEDUP_REMOVED lines=26> */
[----:B------:R-:W-:Y:S01]  /*10490*/  IMAD.U32 R72, RZ, RZ, UR4 ;  /* 0x00000004ff487e24 */ /* 0x000fe2000f8e00ff */
[----:B------:R-:W-:Y:S01]  /*104a0*/  R2UR UR4, R20 ;  /* 0x00000000140472ca */ /* 0x000fe200000e0000 */
[----:B------:R-:W-:Y:S01]  /*104b0*/  VIADD R20, R18, 0x2c0 ;  /* 0x000002c012147836 */ /* 0x000fe20000000000 */
[----:B------:R-:W-:Y:S01]  /*104c0*/  R2UR UR8, R76 ;  /* 0x000000004c0872ca */ /* 0x000fe200000e0000 */
[----:B------:R-:W-:-:S02]  /*104d0*/  IMAD.MOV.U32 R21, RZ, RZ, -0x7fffffe0 ;  /* 0x80000020ff157424 */ /* 0x000fc400078e00ff */
[----:B------:R-:W-:Y:S01]  /*104e0*/  VIADD R76, R18, 0x280 ;  /* 0x00000280124c7836 */ /* 0x000fe20000000000 */
[----:B------:R-:W-:Y:S01]  /*104f0*/  R2UR UR40, R20 ;  /* 0x00000000142872ca */ /* 0x000fe200000e0000 */
[----:B------:R-:W-:-:S03]  /*10500*/  VIADD R20, R18, 0x380 ;  /* 0x0000038012147836 */ /* 0x000fc60000000000 */
[----:B------:R-:W-:Y:S01]  /*10510*/  R2UR UR36, R76 ;  /* 0x000000004c2472ca */ /* 0x000fe200000e0000 */
[----:B------:R-:W-:Y:S01]  /*10520*/  VIADD R76, R18, 0x340 ;  /* 0x00000340124c7836 */ /* 0x000fe20000000000 */
[----:B------:R-:W-:Y:S01]  /*10530*/  R2UR UR46, R20 ;  /* 0x00000000142e72ca */ /* 0x000fe200000e0000 */
[----:B------:R-:W-:Y:S01]  /*10540*/  VIADD R20, R18, 0x400 ;  /* 0x0000040012147836 */ /* 0x000fe20000000000 */
[----:B---3--:R-:W-:Y:S01]  /*10550*/  MOV R23, UR47 ;  /* 0x0000002f00177c02 */ /* 0x008fe20008000f00 */
[----:B------:R-:W-:Y:S01]  /*10560*/  UMOV UR47, UR37 ;  /* 0x00000025002f7c82 */ /* 0x000fe20008000000 */
[----:B------:R-:W-:Y:S02]  /*10570*/  R2UR UR42, R76 ;  /* 0x000000004c2a72ca */ /* 0x000fe400000e0000 */
[----:B------:R-:W-:Y:S01]  /*10580*/  R2UR UR37, R13 ;  /* 0x000000000d2572ca */ /* 0x000fe200000e0000 */
[----:B------:R-:W-:Y:S02]  /*10590*/  WARPGROUP.DEPBAR.LE gsb0, 0x0 ;  /* 0x00008000000079c5 */ /* 0x000fe40000010000 */
[----:B------:R-:W-:-:S04]  /*105a0*/  WARPGROUP.ARRIVE ;  /* 0x00000000000079c5 */ /* 0x000fc80000000000 */
[----:B----4-:R-:W-:Y:S01]  /*105b0*/  MOV R22, UR46 ;  /* 0x0000002e00167c02 */ /* 0x010fe20008000f00 */
[----:B------:R-:W-:-:S03]  /*105c0*/  UMOV UR46, UR36 ;  /* 0x00000024002e7c82 */ /* 0x000fc60008000000 */
[----:B------:R-:W-:Y:S01]  /*105d0*/  MOV R24, UR42 ;  /* 0x0000002a00187c02 */ /* 0x000fe20008000f00 */
[----:B------:R-:W-:Y:S01]  /*105e0*/  UMOV UR42, UR32 ;  /* 0x00000020002a7c82 */ /* 0x000fe20008000000 */
[----:B------:R-:W-:Y:S01]  /*105f0*/  R2UR UR32, R12 ;  /* 0x000000000c2072ca */ /* 0x000fe200000e0000 */
[----:B------:R-:W-:Y:S01]  /*10600*/  HGMMA.64x16x16.F32.BF16 R128, gdesc[UR48], RZ, !UPT, gsb0 ;  /* 0x00200000308079f0 */ /* 0x000fe2000c0018ff */
[----:B------:R-:W-:Y:S01]  /*10610*/  R2UR UR50, R74 ;  /* 0x000000004a3272ca */ /* 0x000fe200000e0000 */
[----:B------:R-:W-:Y:S01]  /*10620*/  VIADD R74, R18, 0x440 ;  /* 0x00000440124a7836 */ /* 0x000fe20000000000 */
[----:B------:R-:W-:Y:S01]  /*10630*/  R2UR UR51, R75 ;  /* 0x000000004b3372ca */ /* 0x000fe200000e0000 */
[----:B------:R-:W-:Y:S01]  /*10640*/  IMAD.MOV.U32 R75, RZ, RZ, -0x7fffffe0 ;  /* 0x80000020ff4b7424 */ /* 0x000fe200078e00ff */
[----:B------:R-:W-:Y:S02]  /*10650*/  R2UR UR36, R12 ;  /* 0x000000000c2472ca */ /* 0x000fe400000e0000 */
[----:B------:R-:W-:Y:S01]  /*10660*/  R2UR UR58, R74 ;  /* 0x000000004a3a72ca */ /* 0x000fe200000e0000 */
[----:B------:R-:W-:Y:S01]  /*10670*/  VIADD R74, R18, 0x282 ;  /* 0x00000282124a7836 */ /* 0x000fe20000000000 */
[----:B------:R-:W-:Y:S01]  /*10680*/  R2UR UR59, R75 ;  /* 0x000000004b3b72ca */ /* 0x000fe200000e0000 */
[----:B------:R-:W-:Y:S01]  /*10690*/  IMAD.MOV.U32 R75, RZ, RZ, -0x7fffffe0 ;  /* 0x80000020ff4b7424 */ /* 0x000fe200078e00ff */
[----:B------:R-:W-:-:S02]  /*106a0*/  R2UR UR48, R12 ;  /* 0x000000000c3072ca */ /* 0x000fc400000e0000 */
[----:B------:R-:W-:Y:S02]  /*106b0*/  R2UR UR49, R13 ;  /* 0x000000000d3172ca */ /* 0x000fe400000e0000 */
[----:B------:R-:W-:Y:S01]  /*106c0*/  MOV R150, UR50 ;  /* 0x0000003200967c02 */ /* 0x000fe20008000f00 */
[----:B------:R-:W-:Y:S01]  /*106d0*/  UMOV UR50, UR4 ;  /* 0x0000000400327c82 */ /* 0x000fe20008000000 */
[----:B------:R-:W-:Y:S01]  /*106e0*/  MOV R151, UR51 ;  /* 0x0000003300977c02 */ /* 0x000fe20008000f00 */
[----:B------:R-:W-:Y:S01]  /*106f0*/  UMOV UR51, UR5 ;  /* 0x0000000500337c82 */ /* 0x000fe20008000000 */
[----:B------:R-:W-:Y:S02]  /*10700*/  R2UR UR4, R2 ;  /* 0x00000000020472ca */ /* 0x000fe400000e0000 */
[----:B------:R-:W-:Y:S02]  /*10710*/  R2UR UR5, R3 ;  /* 0x00000000030572ca */ /* 0x000fe400000e0000 */
[----:B0-----:R-:W-:Y:S01]  /*10720*/  MOV R0, UR51 ;  /* 0x0000003300007c02 */ /* 0x001fe20008000f00 */
[----:B------:R-:W-:Y:S01]  /*10730*/  UMOV UR51, UR29 ;  /* 0x0000001d00337c82 */ /* 0x000fe20008000000 */
[----:B------:R-:W-:Y:S01]  /*10740*/  MOV R14, UR50 ;  /* 0x00000032000e7c02 */ /* 0x000fe20008000f00 */
[----:B------:R-:W-:Y:S01]  /*10750*/  UMOV UR50, UR28 ;  /* 0x0000001c00327c82 */ /* 0x000fe20008000000 */
[----:B------:R-:W-:-:S02]  /*10760*/  R2UR UR28, R12 ;  /* 0x000000000c1c72ca */ /* 0x000fc400000e0000 */
[----:B------:R-:W-:Y:S02]  /*10770*/  R2UR UR29, R13 ;  /* 0x000000000d1d72ca */ /* 0x000fe400000e0000 */
[----:B------:R-:W-:Y:S01]  /*10780*/  MOV R16, UR59 ;  /* 0x0000003b00107c02 */ /* 0x000fe20008000f00 */
[----:B------:R-:W-:Y:S01]  /*10790*/  UMOV UR59, UR41 ;  /* 0x00000029003b7c82 */ /* 0x000fe20008000000 */
[----:B------:R-:W-:Y:S01]  /*107a0*/  MOV R15, UR58 ;  /* 0x0000003a000f7c02 */ /* 0x000fe20008000f00 */
[----:B------:R-:W-:Y:S01]  /*107b0*/  UMOV UR58, UR40 ;  /* 0x00000028003a7c82 */ /* 0x000fe20008000000 */
        /* <DEDUP_REMOVED lines=23> */
[----:B------:R-:W-:Y:S03]  /*10930*/  HGMMA.64x16x16.F32.BF16 R112, gdesc[UR12], RZ, !UPT, gsb0 ;  /* 0x002000000c7079f0 */ /* 0x000fe6000c0018ff */
        /* <DEDUP_REMOVED lines=9> */
[----:B------:R-:W-:Y:S02]  /*109d0*/  R2UR UR40, R8 ;  /* 0x00000000082872ca */ /* 0x000fe400000e0000 */
        /* <DEDUP_REMOVED lines=8> */
[----:B------:R-:W-:-:S02]  /*10a60*/  R2UR UR45, R9 ;  /* 0x00000000092d72ca */ /* 0x000fc400000e0000 */
[----:B------:R-:W-:Y:S01]  /*10a70*/  R2UR UR14, R20 ;  /* 0x00000000140e72ca */ /* 0x000fe200000e0000 */
[----:B------:R-:W-:Y:S01]  /*10a80*/  VIADD R20, R18, 0x342 ;  /* 0x0000034212147836 */ /* 0x000fe20000000000 */
[----:B------:R-:W-:Y:S01]  /*10a90*/  R2UR UR15, R21 ;  /* 0x00000000150f72ca */ /* 0x000fe200000e0000 */
[----:B------:R-:W-:Y:S01]  /*10aa0*/  IMAD.MOV.U32 R21, RZ, RZ, -0x7fffffe0 ;  /* 0x80000020ff157424 */ /* 0x000fe200078e00ff */
[----:B------:R-:W-:Y:S02]  /*10ab0*/  WARPGROUP.DEPBAR.LE gsb0, 0x0 ;  /* 0x00008000000079c5 */ /* 0x000fe40000010000 */
[----:B------:R-:W-:-:S06]  /*10ac0*/  WARPGROUP.ARRIVE ;  /* 0x00000000000079c5 */ /* 0x000fcc0000000000 */
[----:B------:R-:W-:Y:S01]  /*10ad0*/  HGMMA.64x16x16.F32.BF16 R96, gdesc[UR8], RZ, !UPT, gsb0 ;  /* 0x00200000086079f0 */ /* 0x000fe2000c0018ff */
[----:B------:R-:W-:Y:S02]  /*10ae0*/  R2UR UR10, R74 ;  /* 0x000000004a0a72ca */ /* 0x000fe400000e0000 */
[----:B------:R-:W-:Y:S02]  /*10af0*/  R2UR UR11, R75 ;  /* 0x000000004b0b72ca */ /* 0x000fe400000e0000 */
[----:B------:R-:W-:Y:S02]  /*10b00*/  R2UR UR8, R12 ;  /* 0x000000000c0872ca */ /* 0x000fe400000e0000 */
[----:B------:R-:W-:-:S07]  /*10b10*/  R2UR UR9, R13 ;  /* 0x000000000d0972ca */ /* 0x000fce00000e0000 */
[----:B------:R-:W-:Y:S02]  /*10b20*/  MOV R155, UR10 ;  /* 0x0000000a009b7c02 */ /* 0x000fe40008000f00 */
[----:B------:R-:W-:Y:S02]  /*10b30*/  MOV R27, UR11 ;  /* 0x0000000b001b7c02 */ /* 0x000fe40008000f00 */
        /* <DEDUP_REMOVED lines=16> */
[----:B------:R-:W-:Y:S02]  /*10c40*/  WARPGROUP.DEPBAR.LE gsb0, 0x0 ;  /* 0x00008000000079c5 */ /* 0x000fe40000010000 */
[----:B------:R-:W-:-:S06]  /*10c50*/  WARPGROUP.ARRIVE ;  /* 0x00000000000079c5 */ /* 0x000fcc0000000000 */
[----:B------:R-:W-:Y:S01]  /*10c60*/  HGMMA.64x16x16.F32.BF16 R72, gdesc[UR24], RZ, !UPT, gsb0 ;  /* 0x00200000184879f0 */ /* 0x000fe2000c0018ff */
[----:B------:R-:W-:Y:S01]  /*10c70*/  R2UR UR26, R20 ;  /* 0x00000000141a72ca */ /* 0x000fe200000e0000 */
[----:B------:R-:W-:Y:S01]  /*10c80*/  VIADD R20, R18, 0x3c2 ;  /* 0x000003c212147836 */ /* 0x000fe20000000000 */
[----:B------:R-:W-:Y:S01]  /*10c90*/  R2UR UR27, R21 ;  /* 0x00000000151b72ca */ /* 0x000fe200000e0000 */
[----:B------:R-:W-:-:S10]  /*10ca0*/  IMAD.MOV.U32 R21, RZ, RZ, -0x7fffffe0 ;  /* 0x80000020ff157424 */ /* 0x000fd400078e00ff */
[----:B------:R-:W-:Y:S01]  /*10cb0*/  MOV R156, UR26 ;  /* 0x0000001a009c7c02 */ /* 0x000fe20008000f00 */
[----:B------:R-:W-:Y:S01]  /*10cc0*/  UMOV UR26, UR56 ;  /* 0x00000038001a7c82 */ /* 0x000fe20008000000 */
[----:B------:R-:W-:Y:S01]  /*10cd0*/  MOV R157, UR27 ;  /* 0x0000001b009d7c02 */ /* 0x000fe20008000f00 */
[----:B------:R-:W-:Y:S01]  /*10ce0*/  UMOV UR27, UR57 ;  /* 0x00000039001b7c82 */ /* 0x000fe20008000000 */
[----:B------:R-:W-:Y:S02]  /*10cf0*/  WARPGROUP.DEPBAR.LE gsb0, 0x0 ;  /* 0x00008000000079c5 */ /* 0x000fe40000010000 */
[----:B------:R-:W-:-:S06]  /*10d00*/  WARPGROUP.ARRIVE ;  /* 0x00000000000079c5 */ /* 0x000fcc0000000000 */
[----:B------:R-:W-:Y:S01]  /*10d10*/  HGMMA.64x16x16.F32.BF16 R136, gdesc[UR28], R136, gsb0 ;  /* 0x002000001c8879f0 */ /* 0x000fe20008001888 */
[C---:B------:R-:W-:Y:S02]  /*10d20*/  R2UR UR56, R8.reuse ;  /* 0x00000000083872ca */ /* 0x040fe400000e0000 */
[C---:B------:R-:W-:Y:S02]  /*10d30*/  R2UR UR57, R9.reuse ;  /* 0x00000000093972ca */ /* 0x040fe400000e0000 */
        /* <DEDUP_REMOVED lines=13> */
[----:B------:R-:W-:Y:S02]  /*10e10*/  WARPGROUP.DEPBAR.LE gsb0, 0x0 ;  /* 0x00008000000079c5 */ /* 0x000fe40000010000 */
[----:B------:R-:W-:-:S06]  /*10e20*/  WARPGROUP.ARRIVE ;  /* 0x00000000000079c5 */ /* 0x000fcc0000000000 */
[----:B------:R-:W-:Y:S01]  /*10e30*/  HGMMA.64x16x16.F32.BF16 R120, gdesc[UR36], R120, gsb0 ;  /* 0x00200000247879f0 */ /* 0x000fe20008001878 */
[----:B------:R-:W-:Y:S01]  /*10e40*/  R2UR UR38, R20 ;  /* 0x00000000142672ca */ /* 0x000fe200000e0000 */
[----:B------:R-:W-:Y:S01]  /*10e50*/  VIADD R20, R18, 0x480 ;  /* 0x0000048012147836 */ /* 0x000fe20000000000 */
        /* <DEDUP_REMOVED lines=18> */
[----:B------:R-:W-:Y:S01]  /*10f80*/  IMAD.MOV.U32 R21, RZ, RZ, -0x7fffffe0 ;  /* 0x80000020ff157424 */ /* 0x000fe200078e00ff */
[----:B------:R-:W-:Y:S02]  /*10f90*/  R2UR UR16, R20 ;  /* 0x00000000141072ca */ /* 0x000fe400000e0000 */
[----:B------:R-:W-:Y:S01]  /*10fa0*/  R2UR UR11, R27 ;  /* 0x000000001b0b72ca */ /* 0x000fe200000e0000 */
[----:B------:R-:W-:Y:S02]  /*10fb0*/  WARPGROUP.DEPBAR.LE gsb0, 0x0 ;  /* 0x00008000000079c5 */ /* 0x000fe40000010000 */
[----:B------:R-:W-:Y:S01]  /*10fc0*/  WARPGROUP.ARRIVE ;  /* 0x00000000000079c5 */ /* 0x000fe20000000000 */
[----:B------:R-:W-:Y:S01]  /*10fd0*/  R2UR UR17, R21 ;  /* 0x00000000151172ca */ /* 0x000fe200000e0000 */
[----:B------:R-:W-:Y:S01]  /*10fe0*/  VIADD R20, R18, 0x4c0 ;  /* 0x000004c012147836 */ /* 0x000fe20000000000 */
[----:B------:R-:W-:Y:S01]  /*10ff0*/  R2UR UR10, R155 ;  /* 0x000000009b0a72ca */ /* 0x000fe200000e0000 */
[----:B------:R0:W5:Y:S02]  /*11000*/  LDL.LU R27, [R1+0xb0] ;  /* 0x0000b000011b7983 */ /* 0x0001640000300800 */
[----:B------:R-:W-:Y:S01]  /*11010*/  HGMMA.64x16x16.F32.BF16 R88, gdesc[UR4], R88, gsb0 ;  /* 0x00200000045879f0 */ /* 0x000fe20008001858 */
[----:B------:R-:W-:Y:S01]  /*11020*/  IMAD.MOV.U32 R21, RZ, RZ, -0x7fffffe0 ;  /* 0x80000020ff157424 */ /* 0x000fe200078e00ff */
[----:B------:R-:W-:-:S02]  /*11030*/  R2UR UR12, R20 ;  /* 0x00000000140c72ca */ /* 0x000fc400000e0000 */
[----:B------:R-:W-:Y:S01]  /*11040*/  R2UR UR7, R26 ;  /* 0x000000001a0772ca */ /* 0x000fe200000e0000 */
[----:B------:R-:W-:Y:S02]  /*11050*/  WARPGROUP.DEPBAR.LE gsb0, 0x0 ;  /* 0x00008000000079c5 */ /* 0x000fe40000010000 */
[----:B------:R-:W-:Y:S01]  /*11060*/  WARPGROUP.ARRIVE ;  /* 0x00000000000079c5 */ /* 0x000fe20000000000 */
[----:B------:R-:W-:Y:S01]  /*11070*/  R2UR UR13, R21 ;  /* 0x00000000150d72ca */ /* 0x000fe200000e0000 */
[----:B------:R-:W-:Y:S01]  /*11080*/  VIADD R20, R18, 0x500 ;  /* 0x0000050012147836 */ /* 0x000fe20000000000 */
[----:B------:R-:W-:Y:S01]  /*11090*/  R2UR UR6, R154 ;  /* 0x000000009a0672ca */ /* 0x000fe200000e0000 */
[----:B------:R0:W5:Y:S01]  /*110a0*/  LDL.LU R26, [R1+0xac] ;  /* 0x0000ac00011a7983 */ /* 0x0001620000300800 */
[----:B------:R-:W-:Y:S01]  /*110b0*/  IMAD.MOV.U32 R21, RZ, RZ, -0x7fffffe0 ;  /* 0x80000020ff157424 */ /* 0x000fe200078e00ff */
[----:B------:R-:W-:Y:S01]  /*110c0*/  HGMMA.64x16x16.F32.BF16 R80, gdesc[UR52], R80, gsb0 ;  /* 0x00200000345079f0 */ /* 0x000fe20008001850 */
[----:B------:R-:W-:-:S02]  /*110d0*/  R2UR UR55, R153 ;  /* 0x00000000993772ca */ /* 0x000fc400000e0000 */
[----:B------:R-:W-:Y:S02]  /*110e0*/  R2UR UR54, R152 ;  /* 0x00000000983672ca */ /* 0x000fe400000e0000 */
[----:B------:R-:W-:Y:S01]  /*110f0*/  R2UR UR8, R20 ;  /* 0x00000000140872ca */ /* 0x000fe200000e0000 */
[----:B------:R-:W-:Y:S01]  /*11100*/  VIADD R20, R18, 0x540 ;  /* 0x0000054012147836 */ /* 0x000fe20000000000 */
[----:B------:R-:W-:Y:S02]  /*11110*/  R2UR UR52, R8 ;  /* 0x00000000083472ca */ /* 0x000fe400000e0000 */
[----:B------:R-:W-:Y:S02]  /*11120*/  R2UR UR53, R9 ;  /* 0x00000000093572ca */ /* 0x000fe400000e0000 */
[----:B------:R-:W-:Y:S01]  /*11130*/  R2UR UR9, R21 ;  /* 0x00000000150972ca */ /* 0x000fe200000e0000 */
[----:B------:R-:W-:Y:S01]  /*11140*/  IMAD.MOV.U32 R21, RZ, RZ, -0x7fffffe0 ;  /* 0x80000020ff157424 */ /* 0x000fe200078e00ff */
[----:B------:R-:W-:-:S04]  /*11150*/  R2UR UR4, R20 ;  /* 0x00000000140472ca */ /* 0x000fc800000e0000 */
        /* <DEDUP_REMOVED lines=11> */
[----:B------:R-:W-:Y:S01]  /*11210*/  VIADD R20, R18, 0x580 ;  /* 0x0000058012147836 */ /* 0x000fe20000000000 */
[C---:B------:R-:W-:Y:S01]  /*11220*/  R2UR UR40, R8.reuse ;  /* 0x00000000082872ca */ /* 0x040fe200000e0000 */
[----:B------:R-:W-:Y:S01]  /*11230*/  IMAD.MOV.U32 R21, RZ, RZ, -0x7fffffe0 ;  /* 0x80000020ff157424 */ /* 0x000fe200078e00ff */
[----:B------:R-:W-:Y:S01]  /*11240*/  R2UR UR41, R9 ;  /* 0x00000000092972ca */ /* 0x000fe200000e0000 */
[----:B------:R0:W5:Y:S01]  /*11250*/  LDL.LU R25, [R1+0xa8] ;  /* 0x0000a80001197983 */ /* 0x0001620000300800 */
[----:B------:R-:W-:Y:S02]  /*11260*/  WARPGROUP.DEPBAR.LE gsb0, 0x0 ;  /* 0x00008000000079c5 */ /* 0x000fe40000010000 */
[----:B------:R-:W-:Y:S01]  /*11270*/  WARPGROUP.ARRIVE ;  /* 0x00000000000079c5 */ /* 0x000fe20000000000 */
[----:B------:R-:W-:Y:S01]  /*11280*/  R2UR UR48, R8 ;  /* 0x00000000083072ca */ /* 0x000fe200000e0000 */
[----:B------:R0:W5:Y:S04]  /*11290*/  LDL.LU R24, [R1+0xa4] ;  /* 0x0000a40001187983 */ /* 0x0001680000300800 */
[----:B------:R-:W-:Y:S03]  /*112a0*/  HGMMA.64x16x16.F32.BF16 R128, gdesc[UR44], R128, gsb0 ;  /* 0x002000002c8079f0 */ /* 0x000fe60008001880 */
        /* <DEDUP_REMOVED lines=10> */
[----:B------:R-:W-:Y:S02]  /*11350*/  R2UR UR46, R22 ;  /* 0x00000000162e72ca */ /* 0x000fe400000e0000 */
[----:B------:R-:W-:Y:S02]  /*11360*/  R2UR UR44, R8 ;  /* 0x00000000082c72ca */ /* 0x000fe400000e0000 */
[C---:B------:R-:W-:Y:S02]  /*11370*/  R2UR UR45, R9.reuse ;  /* 0x00000000092d72ca */ /* 0x040fe400000e0000 */
[----:B------:R-:W-:Y:S02]  /*11380*/  R2UR UR49, R9 ;  /* 0x00000000093172ca */ /* 0x000fe400000e0000 */
[----:B------:R-:W-:-:S02]  /*11390*/  R2UR UR59, R16 ;  /* 0x00000000103b72ca */ /* 0x000fc400000e0000 */
[----:B------:R-:W-:Y:S02]  /*113a0*/  R2UR UR58, R15 ;  /* 0x000000000f3a72ca */ /* 0x000fe400000e0000 */
[----:B------:R-:W-:Y:S02]  /*113b0*/  R2UR UR56, R8 ;  /* 0x00000000083872ca */ /* 0x000fe400000e0000 */
[----:B------:R-:W-:Y:S01]  /*113c0*/  R2UR UR57, R9 ;  /* 0x00000000093972ca */ /* 0x000fe200000e0000 */
[----:B------:R-:W-:Y:S01]  /*113d0*/  UMOV UR40, UR16 ;  /* 0x0000001000287c82 */ /* 0x000fe20008000000 */
[----:B------:R-:W-:Y:S02]  /*113e0*/  WARPGROUP.DEPBAR.LE gsb0, 0x0 ;  /* 0x00008000000079c5 */ /* 0x000fe40000010000 */
[----:B------:R-:W-:Y:S01]  /*113f0*/  WARPGROUP.ARRIVE ;  /* 0x00000000000079c5 */ /* 0x000fe20000000000 */
[----:B------:R-:W-:Y:S01]  /*11400*/  UMOV UR41, UR17 ;  /* 0x0000001100297c82 */ /* 0x000fe20008000000 */
[----:B------:R-:W-:Y:S01]  /*11410*/  R2UR UR20, R20 ;  /* 0x00000000141472ca */ /* 0x000fe200000e0000 */
[----:B------:R0:W5:Y:S03]  /*11420*/  LDL.LU R23, [R1+0xa0] ;  /* 0x0000a00001177983 */ /* 0x0001660000300800 */
[----:B------:R-:W-:Y:S01]  /*11430*/  HGMMA.64x16x16.F32.BF16 R96, gdesc[UR44], R96, gsb0 ;  /* 0x002000002c6079f0 */ /* 0x000fe20008001860 */
[----:B------:R-:W-:-:S02]  /*11440*/  R2UR UR16, R6 ;  /* 0x00000000061072ca */ /* 0x000fc400000e0000 */
[----:B------:R-:W-:Y:S02]  /*11450*/  R2UR UR17, R7 ;  /* 0x00000000071172ca */ /* 0x000fe400000e0000 */
[----:B------:R-:W-:Y:S02]  /*11460*/  R2UR UR21, R21 ;  /* 0x00000000151572ca */ /* 0x000fe400000e0000 */
[----:B------:R-:W-:Y:S02]  /*11470*/  R2UR UR27, R157 ;  /* 0x000000009d1b72ca */ /* 0x000fe400000e0000 */
[----:B------:R-:W-:Y:S02]  /*11480*/  R2UR UR26, R156 ;  /* 0x000000009c1a72ca */ /* 0x000fe400000e0000 */
[----:B------:R-:W-:Y:S02]  /*11490*/  R2UR UR24, R6 ;  /* 0x00000000061872ca */ /* 0x000fe400000e0000 */
[----:B------:R-:W-:-:S02]  /*114a0*/  R2UR UR25, R7 ;  /* 0x00000000071972ca */ /* 0x000fc400000e0000 */
[C---:B------:R-:W-:Y:S02]  /*114b0*/  R2UR UR28, R6.reuse ;  /* 0x00000000061c72ca */ /* 0x040fe400000e0000 */
[C---:B------:R-:W-:Y:S02]  /*114c0*/  R2UR UR29, R7.reuse ;  /* 0x00000000071d72ca */ /* 0x040fe400000e0000 */
[C---:B------:R-:W-:Y:S02]  /*114d0*/  R2UR UR32, R6.reuse ;  /* 0x00000000062072ca */ /* 0x040fe400000e0000 */
[C---:B------:R-:W-:Y:S02]  /*114e0*/  R2UR UR33, R7.reuse ;  /* 0x00000000072172ca */ /* 0x040fe400000e0000 */
[----:B------:R-:W-:Y:S02]  /*114f0*/  R2UR UR36, R6 ;  /* 0x00000000062472ca */ /* 0x000fe400000e0000 */
[----:B------:R-:W-:Y:S01]  /*11500*/  R2UR UR37, R7 ;  /* 0x00000000072572ca */ /* 0x000fe200000e0000 */
[----:B------:R-:W-:Y:S01]  /*11510*/  VIADD R20, R18, 0x5c0 ;  /* 0x000005c012147836 */ /* 0x000fe20000000000 */
[----:B------:R0:W5:Y:S01]  /*11520*/  LDL.LU R22, [R1+0x9c] ;  /* 0x00009c0001167983 */ /* 0x0001620000300800 */
[----:B------:R-:W-:-:S02]  /*11530*/  WARPGROUP.DEPBAR.LE gsb0, 0x0 ;  /* 0x00008000000079c5 */ /* 0x000fc40000010000 */
[----:B------:R-:W-:Y:S01]  /*11540*/  WARPGROUP.ARRIVE ;  /* 0x00000000000079c5 */ /* 0x000fe20000000000 */
[----:B------:R-:W-:Y:S01]  /*11550*/  UMOV UR44, UR12 ;  /* 0x0000000c002c7c82 */ /* 0x000fe20008000000 */
[----:B------:R-:W-:Y:S01]  /*11560*/  UMOV UR45, UR13 ;  /* 0x0000000d002d7c82 */ /* 0x000fe20008000000 */
[----:B------:R-:W-:Y:S01]  /*11570*/  IMAD.MOV.U32 R21, RZ, RZ, -0x7fffffe0 ;  /* 0x80000020ff157424 */ /* 0x000fe200078e00ff */
[----:B------:R0:W5:Y:S02]  /*11580*/  LDL.LU R16, [R1+0x98] ;  /* 0x0000980001107983 */ /* 0x0001640000300800 */
[----:B------:R-:W-:Y:S01]  /*11590*/  HGMMA.64x16x16.F32.BF16 R88, gdesc[UR48], R88, gsb0 ;  /* 0x00200000305879f0 */ /* 0x000fe20008001858 */
[----:B------:R-:W-:Y:S01]  /*115a0*/  R2UR UR12, R6 ;  /* 0x00000000060c72ca */ /* 0x000fe200000e0000 */
[----:B------:R0:W5:Y:S01]  /*115b0*/  LDL.LU R15, [R1+0x94] ;  /* 0x00009400010f7983 */ /* 0x0001620000300800 */
        /* <DEDUP_REMOVED lines=21> */
[----:B------:R-:W-:Y:S02]  /*11710*/  WARPGROUP.DEPBAR.LE gsb0, 0x0 ;  /* 0x00008000000079c5 */ /* 0x000fe40000010000 */
[----:B------:R-:W-:-:S09]  /*11720*/  WARPGROUP.ARRIVE ;  /* 0x00000000000079c5 */ /* 0x000fd20000000000 */
        /* <DEDUP_REMOVED lines=175> */
.L_x_10236:
[----:B-----5:R-:W-:Y:S01]  /*12220*/  SHF.L.U32 R0, R16, 0x1f, RZ ;  /* 0x0000001f10007819 */ /* 0x020fe200000006ff */
[----:B------:R-:W-:-:S04]  /*12230*/  IMAD R14, R15, 0x8, R22 ;  /* 0x000000080f0e7824 */ /* 0x000fc800078e0216 */
[----:B------:R0:W1:Y:S01]  /*12240*/  SYNCS.PHASECHK.TRANS64.TRYWAIT P2, [R14+URZ+0x31c50], R0 ;  /* 0x031c50000e0075a7 */ /* 0x000062000804017f */
[----:B------:R-:W-:Y:S05]  /*12250*/  @!P0 BRA `(.L_x_10237) ;  /* 0x0000000000048947 */ /* 0x000fea0003800000 */
[----:B------:R-:W-:Y:S01]  /*12260*/  BPT.TRAP 0x1 ;  /* 0x000000040000795c */ /* 0x000fe20000300000 */
.L_x_10237:
[----:B------:R-:W-:Y:S04]  /*12270*/  BSSY B0, `(.L_x_10235) ;  /* 0x0000004000007945 */ /* 0x000fe80003800000 */
[----:B-1----:R-:W-:Y:S05]  /*12280*/  @P2 BRA `(.L_x_10238) ;  /* 0x0000000000082947 */ /* 0x002fea0003800000 */
[----:B------:R-:W1:Y:S02]  /*12290*/  SYNCS.PHASECHK.TRANS64.TRYWAIT P2, [R14+URZ+0x31c50], R0 ;  /* 0x031c50000e0075a7 */ /* 0x000e64000804017f */
[----:B-1----:R-:W-:Y:S05]  /*122a0*/  @!P2 BRA `(.L_x_10239) ;  /* 0x000000fc00d4a947 */ /* 0x002fea0003800000 */
.L_x_10238:
[----:B------:R-:W-:Y:S05]  /*122b0*/  BSYNC B0 ;  /* 0x0000000000007941 */ /* 0x000fea0003800000 */
.L_x_10235:
[----:B01----:R-:W2:Y:S04]  /*122c0*/  LDL R0, [R1+0x44] ;  /* 0x0000440001007983 */ /* 0x003ea80000100800 */
[----:B------:R-:W3:Y:S04]  /*122d0*/  LDL R18, [R1+0x54] ;  /* 0x0000540001127983 */ /* 0x000ee80000100800 */
[----:B------:R-:W4:Y:S04]  /*122e0*/  LDL R17, [R1+0x50] ;  /* 0x0000500001117983 */ /* 0x000f280000100800 */
[----:B-----5:R-:W4:Y:S04]  /*122f0*/  LDL R16, [R1+0x60] ;  /* 0x0000600001107983 */ /* 0x020f280000100800 */
[----:B------:R-:W4:Y:S04]  /*12300*/  LDL R14, [R1+0x64] ;  /* 0x00006400010e7983 */ /* 0x000f280000100800 */
[----:B------:R-:W4:Y:S04]  /*12310*/  LDL.LU R20, [R1] ;  /* 0x0000000001147983 */ /* 0x000f280000300800 */
[----:B------:R-:W4:Y:S01]  /*12320*/  LDL.LU R19, [R1+0xc] ;  /* 0x00000c0001137983 */ /* 0x000f220000300800 */
[----:B------:R-:W-:Y:S05]  /*12330*/  WARPSYNC.ALL ;  /* 0x0000000000007948 */ /* 0x000fea0003800000 */
[----:B------:R-:W-:Y:S01]  /*12340*/  ULDC UR4, c[0x0][0x988] ;  /* 0x0002620000047ab9 */ /* 0x000fe20000000800 */
[----:B--2---:R-:W-:-:S04]  /*12350*/  IMAD R0, R0, 0xc0, RZ ;  /* 0x000000c000007824 */ /* 0x004fc800078e02ff */
[----:B------:R-:W-:-:S05]  /*12360*/  IMAD R0, R149, -0x90, R0 ;  /* 0xffffff7095007824 */ /* 0x000fca00078e0200 */
[----:B---3--:R-:W-:-:S05]  /*12370*/  IADD3 R0, R0, 0x1, R18 ;  /* 0x0000000100007810 */ /* 0x008fca0007ffe012 */
[----:B----4-:R-:W-:-:S04]  /*12380*/  IMAD.IADD R0, R0, 0x1, -R17 ;  /* 0x0000000100007824 */ /* 0x010fc800078e0a11 */
[----:B------:R-:W-:Y:S01]  /*12390*/  IMAD R0, R16, -0x2, R0 ;  /* 0xfffffffe10007824 */ /* 0x000fe200078e0200 */
[----:B------:R-:W-:-:S03]  /*123a0*/  LOP3.LUT R20, R20, 0xfffffbff, RZ, 0xc0, !PT ;  /* 0xfffffbff14147812 */ /* 0x000fc600078ec0ff */
[----:B------:R-:W-:Y:S01]  /*123b0*/  IMAD.IADD R0, R14, 0x1, R0 ;  /* 0x000000010e007824 */ /* 0x000fe200078e0200 */
[----:B------:R-:W-:-:S03]  /*123c0*/  @P1 LOP3.LUT R20, R20, 0x400, RZ, 0xfc, !PT ;  /* 0x0000040014141812 */ /* 0x000fc600078efcff */
[----:B------:R-:W-:Y:S01]  /*123d0*/  VIADD R16, R0, 0x8 ;  /* 0x0000000800107836 */ /* 0x000fe20000000000 */
[----:B------:R-:W-:-:S04]  /*123e0*/  LOP3.LUT R20, R20, 0xfffffdff, RZ, 0xc0, !PT ;  /* 0xfffffdff14147812 */ /* 0x000fc800078ec0ff */
[----:B------:R-:W-:Y:S02]  /*123f0*/  ISETP.GT.AND P1, PT, R16, 0x71, PT ;  /* 0x000000711000780c */ /* 0x000fe40003f24270 */
[----:B------:R-:W-:-:S04]  /*12400*/  @P0 LOP3.LUT R20, R20, 0x200, RZ, 0xfc, !PT ;  /* 0x0000020014140812 */ /* 0x000fc800078efcff */
[----:B------:R-:W-:-:S07]  /*12410*/  LOP3.LUT R20, R20, 0xfffff7ff, RZ, 0xc0, !PT ;  /* 0xfffff7ff14147812 */ /* 0x000fce00078ec0ff */
[----:B------:R-:W-:Y:S02]  /*12420*/  @P1 LOP3.LUT R20, R20, 0x800, RZ, 0xfc, !PT ;  /* 0x0000080014141812 */ /* 0x000fe400078efcff */
[C---:B------:R-:W-:Y:S02]  /*12430*/  ISETP.GT.AND P1, PT, R16.reuse, 0x70, PT ;  /* 0x000000701000780c */ /* 0x040fe40003f24270 */
[----:B------:R-:W-:Y:S02]  /*12440*/  ISETP.GT.AND P0, PT, R16, 0x78, PT ;  /* 0x000000781000780c */ /* 0x000fe40003f04270 */
[----:B------:R-:W-:Y:S02]  /*12450*/  FSEL R82, R82, -INF , P1 ;  /* 0xff80000052527808 */ /* 0x000fe40000800000 */
[----:B------:R-:W-:Y:S01]  /*12460*/  LOP3.LUT P1, RZ, R20, 0x800, RZ, 0xc0, !PT ;  /* 0x0000080014ff7812 */ /* 0x000fe2000782c0ff */
[----:B------:R0:W-:Y:S01]  /*12470*/  STL [R1], R20 ;  /* 0x0000001401007387 */ /* 0x0001e20000100800 */
[----:B------:R-:W-:-:S02]  /*12480*/  FSEL R86, R86, -INF , P0 ;  /* 0xff80000056567808 */ /* 0x000fc40000000000 */
[----:B------:R-:W-:Y:S02]  /*12490*/  FSEL R83, R83, -INF , P1 ;  /* 0xff80000053537808 */ /* 0x000fe40000800000 */
[C---:B------:R-:W-:Y:S02]  /*124a0*/  LOP3.LUT P1, RZ, R20.reuse, 0x400, RZ, 0xc0, !PT ;  /* 0x0000040014ff7812 */ /* 0x040fe4000782c0ff */
[----:B------:R-:W-:Y:S02]  /*124b0*/  LOP3.LUT P0, RZ, R20, 0x200, RZ, 0xc0, !PT ;  /* 0x0000020014ff7812 */ /* 0x000fe4000780c0ff */
[----:B0-----:R-:W2:Y:S01]  /*124c0*/  LDL.LU R20, [R1+0x1c] ;  /* 0x00001c0001147983 */ /* 0x001ea20000300800 */
[C---:B------:R-:W-:Y:S02]  /*124d0*/  ISETP.GT.AND P5, PT, R0.reuse, RZ, PT ;  /* 0x000000ff0000720c */ /* 0x040fe40003fa4270 */
[C---:B------:R-:W-:Y:S02]  /*124e0*/  ISETP.GT.AND P4, PT, R0.reuse, 0x1, PT ;  /* 0x000000010000780c */ /* 0x040fe40003f84270 */
[----:B------:R-:W-:-:S02]  /*124f0*/  ISETP.GT.AND P3, PT, R0, 0x8, PT ;  /* 0x000000080000780c */ /* 0x000fc40003f64270 */
[----:B------:R-:W-:Y:S02]  /*12500*/  ISETP.GT.AND P2, PT, R0, 0x9, PT ;  /* 0x000000090000780c */ /* 0x000fe40003f44270 */
[----:B------:R-:W-:Y:S02]  /*12510*/  FSEL R136, R136, -INF , P5 ;  /* 0xff80000088887808 */ /* 0x000fe40002800000 */
[----:B------:R-:W-:Y:S02]  /*12520*/  FSEL R137, R137, -INF , P4 ;  /* 0xff80000089897808 */ /* 0x000fe40002000000 */
[----:B------:R-:W-:Y:S02]  /*12530*/  FSEL R140, R140, -INF , P3 ;  /* 0xff8000008c8c7808 */ /* 0x000fe40001800000 */
[----:B------:R-:W-:Y:S02]  /*12540*/  FSEL R141, R141, -INF , P2 ;  /* 0xff8000008d8d7808 */ /* 0x000fe40001000000 */
[----:B------:R-:W-:-:S02]  /*12550*/  ISETP.GT.AND P5, PT, R0, 0x10, PT ;  /* 0x000000100000780c */ /* 0x000fc40003fa4270 */
[C---:B------:R-:W-:Y:S02]  /*12560*/  ISETP.GT.AND P4, PT, R0.reuse, 0x11, PT ;  /* 0x000000110000780c */ /* 0x040fe40003f84270 */
[C---:B------:R-:W-:Y:S02]  /*12570*/  ISETP.GT.AND P3, PT, R0.reuse, 0x18, PT ;  /* 0x000000180000780c */ /* 0x040fe40003f64270 */
[----:B------:R-:W-:Y:S02]  /*12580*/  ISETP.GT.AND P2, PT, R0, 0x19, PT ;  /* 0x000000190000780c */ /* 0x000fe40003f44270 */
[----:B------:R-:W-:Y:S02]  /*12590*/  FSEL R128, R128, -INF , P5 ;  /* 0xff80000080807808 */ /* 0x000fe40002800000 */
[----:B------:R-:W-:Y:S02]  /*125a0*/  FSEL R129, R129, -INF , P4 ;  /* 0xff80000081817808 */ /* 0x000fe40002000000 */
[----:B------:R-:W-:-:S02]  /*125b0*/  FSEL R132, R132, -INF , P3 ;  /* 0xff80000084847808 */ /* 0x000fc40001800000 */
[----:B------:R-:W-:Y:S02]  /*125c0*/  FSEL R133, R133, -INF , P2 ;  /* 0xff80000085857808 */ /* 0x000fe40001000000 */
[C---:B------:R-:W-:Y:S02]  /*125d0*/  ISETP.GT.AND P5, PT, R0.reuse, 0x20, PT ;  /* 0x000000200000780c */ /* 0x040fe40003fa4270 */
[C---:B------:R-:W-:Y:S02]  /*125e0*/  ISETP.GT.AND P4, PT, R0.reuse, 0x21, PT ;  /* 0x000000210000780c */ /* 0x040fe40003f84270 */
[C---:B------:R-:W-:Y:S02]  /*125f0*/  ISETP.GT.AND P3, PT, R0.reuse, 0x28, PT ;  /* 0x000000280000780c */ /* 0x040fe40003f64270 */
[----:B------:R-:W-:Y:S02]  /*12600*/  ISETP.GT.AND P2, PT, R0, 0x29, PT ;  /* 0x000000290000780c */ /* 0x000fe40003f44270 */
[----:B------:R-:W-:-:S02]  /*12610*/  FSEL R120, R120, -INF , P5 ;  /* 0xff80000078787808 */ /* 0x000fc40002800000 */
[----:B------:R-:W-:Y:S02]  /*12620*/  FSEL R121, R121, -INF , P4 ;  /* 0xff80000079797808 */ /* 0x000fe40002000000 */
[----:B------:R-:W-:Y:S02]  /*12630*/  FSEL R124, R124, -INF , P3 ;  /* 0xff8000007c7c7808 */ /* 0x000fe40001800000 */
[----:B------:R-:W-:Y:S02]  /*12640*/  FSEL R125, R125, -INF , P2 ;  /* 0xff8000007d7d7808 */ /* 0x000fe40001000000 */
[C---:B------:R-:W-:Y:S02]  /*12650*/  ISETP.GT.AND P5, PT, R0.reuse, 0x30, PT ;  /* 0x000000300000780c */ /* 0x040fe40003fa4270 */
        /* <DEDUP_REMOVED lines=64> */
[----:B------:R-:W-:Y:S02]  /*12a60*/  FSEL R72, R72, -INF , P5 ;  /* 0xff80000048487808 */ /* 0x000fe40002800000 */
[----:B------:R-:W-:Y:S02]  /*12a70*/  FMNMX.FTZ R0, R97, R0, !PT ;  /* 0x0000000061007209 */ /* 0x000fe40007810000 */
[----:B------:R-:W-:Y:S02]  /*12a80*/  ISETP.GT.AND P5, PT, R16, RZ, PT ;  /* 0x000000ff1000720c */ /* 0x000fe40003fa4270 */
[----:B------:R-:W-:Y:S02]  /*12a90*/  FMNMX.FTZ R0, R100, R0, !PT ;  /* 0x0000000064007209 */ /* 0x000fe40007810000 */
[----:B------:R-:W-:-:S02]  /*12aa0*/  FSEL R138, R138, -INF , P5 ;  /* 0xff8000008a8a7808 */ /* 0x000fc40002800000 */
[C---:B------:R-:W-:Y:S02]  /*12ab0*/  ISETP.GT.AND P5, PT, R16.reuse, 0x1, PT ;  /* 0x000000011000780c */ /* 0x040fe40003fa4270 */
[----:B------:R-:W-:Y:S02]  /*12ac0*/  FMNMX.FTZ R0, R101, R0, !PT ;  /* 0x0000000065007209 */ /* 0x000fe40007810000 */
[----:B------:R-:W-:Y:S02]  /*12ad0*/  FSEL R139, R139, -INF , P5 ;  /* 0xff8000008b8b7808 */ /* 0x000fe40002800000 */
[----:B------:R-:W-:Y:S02]  /*12ae0*/  ISETP.GT.AND P5, PT, R16, 0x8, PT ;  /* 0x000000081000780c */ /* 0x000fe40003fa4270 */
[----:B------:R-:W-:Y:S02]  /*12af0*/  FMNMX.FTZ R0, R88, R0, !PT ;  /* 0x0000000058007209 */ /* 0x000fe40007810000 */
[----:B------:R-:W-:-:S02]  /*12b00*/  FSEL R142, R142, -INF , P5 ;  /* 0xff8000008e8e7808 */ /* 0x000fc40002800000 */
        /* <DEDUP_REMOVED lines=30> */
[----:B------:R-:W-:Y:S02]  /*12cf0*/  FMNMX.FTZ R0, R18, R0, !PT ;  /* 0x0000000012007209 */ /* 0x000fe40007810000 */
[----:B------:R-:W-:Y:S02]  /*12d00*/  FSEL R127, R127, -INF , P5 ;  /* 0xff8000007f7f7808 */ /* 0x000fe40002800000 */
        /* <DEDUP_REMOVED lines=26> */
[----:B------:R-:W-:Y:S02]  /*12eb0*/  ISETP.GT.AND P5, PT, R16, 0x59, PT ;  /* 0x000000591000780c */ /* 0x000fe40003fa4270 */
[----:B------:R-:W-:-:S02]  /*12ec0*/  FSETP.NEU.FTZ.AND P6, PT, R14, -INF , PT ;  /* 0xff8000000e00780b */ /* 0x000fc40003fdd000 */
[----:B------:R-:W-:Y:S02]  /*12ed0*/  FSEL R103, R103, -INF , P5 ;  /* 0xff80000067677808 */ /* 0x000fe40002800000 */
[----:B------:R-:W-:Y:S02]  /*12ee0*/  ISETP.GT.AND P5, PT, R16, 0x60, PT ;  /* 0x000000601000780c */ /* 0x000fe40003fa4270 */
[----:B------:R-:W-:Y:S01]  /*12ef0*/  FSEL R17, R14, RZ, P6 ;  /* 0x000000ff0e117208 */ /* 0x000fe20003000000 */
[----:B------:R-:W-:Y:S01]  /*12f00*/  IMAD.U32 R0, RZ, RZ, UR4 ;  /* 0x00000004ff007e24 */ /* 0x000fe2000f8e00ff */
[----:B------:R-:W-:Y:S02]  /*12f10*/  FSEL R90, R90, -INF , P5 ;  /* 0xff8000005a5a7808 */ /* 0x000fe40002800000 */
[----:B------:R-:W-:Y:S01]  /*12f20*/  ISETP.GT.AND P5, PT, R16, 0x61, PT ;  /* 0x000000611000780c */ /* 0x000fe20003fa4270 */
[----:B------:R-:W-:Y:S01]  /*12f30*/  FADD.FTZ R17, -R17, R19 ;  /* 0x0000001311117221 */ /* 0x000fe20000010100 */
[----:B------:R-:W-:-:S02]  /*12f40*/  FMUL.FTZ R19, R14, R0 ;  /* 0x000000000e137220 */ /* 0x000fc40000410000 */
[----:B------:R-:W-:Y:S02]  /*12f50*/  FSEL R91, R91, -INF , P5 ;  /* 0xff8000005b5b7808 */ /* 0x000fe40002800000 */
[----:B------:R-:W-:Y:S02]  /*12f60*/  ISETP.GT.AND P5, PT, R16, 0x68, PT ;  /* 0x000000681000780c */ /* 0x000fe40003fa4270 */
[----:B------:R-:W-:Y:S02]  /*12f70*/  FSEL R19, R19, RZ, P6 ;  /* 0x000000ff13137208 */ /* 0x000fe40003000000 */
[----:B------:R-:W-:Y:S02]  /*12f80*/  FSEL R94, R94, -INF , P5 ;  /* 0xff8000005e5e7808 */ /* 0x000fe40002800000 */
[----:B------:R-:W-:Y:S01]  /*12f90*/  ISETP.GT.AND P5, PT, R16, 0x69, PT ;  /* 0x000000691000780c */ /* 0x000fe20003fa4270 */
[-CC-:B------:R-:W-:Y:S01]  /*12fa0*/  FFMA.FTZ R136, R136, R0.reuse, -R19.reuse ;  /* 0x0000000088887223 */ /* 0x180fe20000010813 */
[-C--:B------:R-:W-:Y:S01]  /*12fb0*/  FMUL.FTZ R17, R17, R0.reuse ;  /* 0x0000000011117220 */ /* 0x080fe20000410000 */
[----:B------:R-:W-:Y:S01]  /*12fc0*/  FFMA.FTZ R137, R137, R0, -R19 ;  /* 0x0000000089897223 */ /* 0x000fe20000010813 */
[----:B------:R-:W-:-:S02]  /*12fd0*/  FSEL R95, R95, -INF , P5 ;  /* 0xff8000005f5f7808 */ /* 0x000fc40002800000 */
[C---:B------:R-:W-:Y:S01]  /*12fe0*/  ISETP.GT.AND P2, PT, R16.reuse, 0x80, PT ;  /* 0x000000801000780c */ /* 0x040fe20003f44270 */
[----:B------:R-:W-:Y:S01]  /*12ff0*/  MUFU.EX2 R21, R17 ;  /* 0x0000001100157308 */ /* 0x000fe20000000800 */
[C---:B------:R-:W-:Y:S02]  /*13000*/  ISETP.GT.AND P3, PT, R16.reuse, 0x81, PT ;  /* 0x000000811000780c */ /* 0x040fe40003f64270 */
[C---:B------:R-:W-:Y:S02]  /*13010*/  ISETP.GT.AND P4, PT, R16.reuse, 0x88, PT ;  /* 0x000000881000780c */ /* 0x040fe40003f84270 */
[C---:B------:R-:W-:Y:S02]  /*13020*/  ISETP.GT.AND P5, PT, R16.reuse, 0x89, PT ;  /* 0x000000891000780c */ /* 0x040fe40003fa4270 */
[----:B------:R-:W-:Y:S02]  /*13030*/  ISETP.GT.AND P6, PT, R16, 0x79, PT ;  /* 0x000000791000780c */ /* 0x000fe40003fc4270 */
[----:B------:R-:W2:Y:S08]  /*13040*/  MUFU.EX2 R16, R136 ;  /* 0x0000008800107308 */ /* 0x000eb00000000800 */
[----:B------:R-:W0:Y:S01]  /*13050*/  MUFU.EX2 R137, R137 ;  /* 0x0000008900897308 */ /* 0x000e220000000800 */
[-CC-:B------:R-:W-:Y:S01]  /*13060*/  FFMA.FTZ R153, R104, R0.reuse, -R19.reuse ;  /* 0x0000000068997223 */ /* 0x180fe20000010813 */
[-CC-:B------:R-:W-:Y:S01]  /*13070*/  FFMA.FTZ R104, R88, R0.reuse, -R19.reuse ;  /* 0x0000000058687223 */ /* 0x180fe20000010813 */
[----:B------:R-:W-:-:S02]  /*13080*/  FFMA.FTZ R88, R72, R0, -R19 ;  /* 0x0000000048587223 */ /* 0x000fc40000010813 */
[----:B------:R-:W3:Y:S01]  /*13090*/  LDL R72, [R1+0x48] ;  /* 0x0000480001487983 */ /* 0x000ee20000100800 */
[----:B--2---:R-:W-:-:S04]  /*130a0*/  FFMA.FTZ R17, R21, R20, R16 ;  /* 0x0000001415117223 */ /* 0x004fc80000010010 */
[C---:B0-----:R-:W-:Y:S01]  /*130b0*/  FADD.FTZ R17, R137.reuse, R17 ;  /* 0x0000001189117221 */ /* 0x041fe20000010000 */
[----:B------:R-:W-:Y:S02]  /*130c0*/  F2FP.BF16.F32.PACK_AB R16, R137, R16 ;  /* 0x000000108910723e */ /* 0x000fe400000010ff */
[----:B------:R-:W2:Y:S01]  /*130d0*/  LDL.LU R137, [R1+0x18] ;  /* 0x0000180001897983 */ /* 0x000ea20000300800 */
[-CC-:B------:R-:W-:Y:S01]  /*130e0*/  FFMA.FTZ R140, R140, R0.reuse, -R19.reuse ;  /* 0x000000008c8c7223 */ /* 0x180fe20000010813 */
[-CC-:B------:R-:W-:Y:S01]  /*130f0*/  FFMA.FTZ R141, R141, R0.reuse, -R19.reuse ;  /* 0x000000008d8d7223 */ /* 0x180fe20000010813 */
[-CC-:B------:R-:W-:Y:S01]  /*13100*/  FFMA.FTZ R77, R76, R0.reuse, -R19.reuse ;  /* 0x000000004c4d7223 */ /* 0x180fe20000010813 */
[-CC-:B------:R-:W-:Y:S02]  /*13110*/  FFMA.FTZ R76, R18, R0.reuse, -R19.reuse ;  /* 0x00000000124c7223 */ /* 0x180fe40000010813 */
[----:B------:R-:W0:Y:S08]  /*13120*/  MUFU.EX2 R18, R140 ;  /* 0x0000008c00127308 */ /* 0x000e300000000800 */
[----:B------:R-:W1:Y:S01]  /*13130*/  MUFU.EX2 R141, R141 ;  /* 0x0000008d008d7308 */ /* 0x000e620000000800 */
[-CC-:B------:R-:W-:Y:S01]  /*13140*/  FFMA.FTZ R151, R108, R0.reuse, -R19.reuse ;  /* 0x000000006c977223 */ /* 0x180fe20000010813 */
[-CC-:B------:R-:W-:Y:S01]  /*13150*/  FFMA.FTZ R108, R100, R0.reuse, -R19.reuse ;  /* 0x00000000646c7223 */ /* 0x180fe20000010813 */
[-CC-:B------:R-:W-:Y:S01]  /*13160*/  FFMA.FTZ R100, R92, R0.reuse, -R19.reuse ;  /* 0x000000005c647223 */ /* 0x180fe20000010813 */
[----:B------:R-:W-:Y:S01]  /*13170*/  FFMA.FTZ R92, R84, R0, -R19 ;  /* 0x00000000545c7223 */ /* 0x000fe20000010813 */
[----:B0-----:R-:W-:-:S04]  /*13180*/  FADD.FTZ R17, R18, R17 ;  /* 0x0000001112117221 */ /* 0x001fc80000010000 */
[----:B-1----:R-:W-:Y:S01]  /*13190*/  FADD.FTZ R84, R141, R17 ;  /* 0x000000118d547221 */ /* 0x002fe20000010000 */
[----:B------:R-:W-:Y:S01]  /*131a0*/  FSEL R87, R87, -INF , P6 ;  /* 0xff80000057577808 */ /* 0x000fe20003000000 */
[-CC-:B------:R-:W-:Y:S01]  /*131b0*/  FFMA.FTZ R154, R117, R0.reuse, -R19.reuse ;  /* 0x00000000759a7223 */ /* 0x180fe20000010813 */
[-CC-:B------:R-:W-:Y:S01]  /*131c0*/  FFMA.FTZ R117, R96, R0.reuse, -R19.reuse ;  /* 0x0000000060757223 */ /* 0x180fe20000010813 */
[-CC-:B------:R-:W-:Y:S01]  /*131d0*/  FFMA.FTZ R96, R80, R0.reuse, -R19.reuse ;  /* 0x0000000050607223 */ /* 0x180fe20000010813 */
[-CC-:B------:R-:W-:Y:S01]  /*131e0*/  FFMA.FTZ R150, R109, R0.reuse, -R19.reuse ;  /* 0x000000006d967223 */ /* 0x180fe20000010813 */
[----:B------:R-:W-:Y:S01]  /*131f0*/  FSEL R80, R74, -INF , P2 ;  /* 0xff8000004a507808 */ /* 0x000fe20001000000 */
[-CC-:B------:R-:W-:Y:S01]  /*13200*/  FFMA.FTZ R109, R97, R0.reuse, -R19.reuse ;  /* 0x00000000616d7223 */ /* 0x180fe20000010813 */
[-CC-:B------:R-:W-:Y:S01]  /*13210*/  FFMA.FTZ R97, R93, R0.reuse, -R19.reuse ;  /* 0x000000005d617223 */ /* 0x180fe20000010813 */
[----:B------:R-:W-:Y:S01]  /*13220*/  FFMA.FTZ R93, R81, R0, -R19 ;  /* 0x00000000515d7223 */ /* 0x000fe20000010813 */
[----:B------:R-:W-:-:S02]  /*13230*/  FSEL R81, R75, -INF , P3 ;  /* 0xff8000004b517808 */ /* 0x000fc40001800000 */
[----:B------:R-:W-:Y:S02]  /*13240*/  FSEL R78, R78, -INF , P4 ;  /* 0xff8000004e4e7808 */ /* 0x000fe40002000000 */
[----:B------:R-:W-:Y:S01]  /*13250*/  FSEL R79, R79, -INF , P5 ;  /* 0xff8000004f4f7808 */ /* 0x000fe20002800000 */
        /* <DEDUP_REMOVED lines=16> */
[----:B------:R-:W-:-:S05]  /*13360*/  IMAD.MOV.U32 R73, RZ, RZ, -0x3ffffff0 ;  /* 0xc0000010ff497424 */ /* 0x000fca00078e00ff */
[C---:B------:R-:W-:Y:S02]  /*13370*/  R2UR UR5, R73.reuse ;  /* 0x00000000490572ca */ /* 0x040fe400000e0000 */
[----:B------:R-:W-:Y:S01]  /*13380*/  R2UR UR37, R73 ;  /* 0x00000000492572ca */ /* 0x000fe200000e0000 */
[----:B------:R-:W-:-:S05]  /*13390*/  IMAD.MOV.U32 R73, RZ, RZ, -0x7fffffe0 ;  /* 0x80000020ff497424 */ /* 0x000fca00078e00ff */
[----:B------:R-:W-:Y:S01]  /*133a0*/  R2UR UR7, R73 ;  /* 0x00000000490772ca */ /* 0x000fe200000e0000 */
[----:B------:R-:W-:Y:S01]  /*133b0*/  WARPGROUP.ARRIVE ;  /* 0x00000000000079c5 */ /* 0x000fe20000000000 */
[----:B--2---:R-:W-:-:S04]  /*133c0*/  FMNMX.FTZ R17, R138, R137, !PT ;  /* 0x000000898a117209 */ /* 0x004fc80007810000 */
        /* <DEDUP_REMOVED lines=34> */
[----:B---3--:R-:W-:Y:S02]  /*135f0*/  LOP3.LUT R72, R72, 0x10000, RZ, 0xfc, !PT ;  /* 0x0001000048487812 */ /* 0x008fe400078efcff */
[----:B------:R-:W-:-:S03]  /*13600*/  FMNMX.FTZ R17, R79, R17, !PT ;  /* 0x000000114f117209 */ /* 0x000fc60007810000 */
[----:B------:R-:W-:Y:S02]  /*13610*/  VIADD R74, R72, 0x180 ;  /* 0x00000180484a7836 */ /* 0x000fe40000000000 */
[----:B------:R-:W0:Y:S03]  /*13620*/  SHFL.BFLY PT, R19, R17, 0x2, 0x1f ;  /* 0x0c401f0011137f89 */ /* 0x000e2600000e0000 */
[----:B------:R-:W-:Y:S01]  /*13630*/  R2UR UR8, R74 ;  /* 0x000000004a0872ca */ /* 0x000fe200000e0000 */
[----:B------:R-:W-:-:S05]  /*13640*/  VIADD R74, R72, 0x300 ;  /* 0x00000300484a7836 */ /* 0x000fca0000000000 */
[----:B------:R-:W-:Y:S01]  /*13650*/  R2UR UR12, R74 ;  /* 0x000000004a0c72ca */ /* 0x000fe200000e0000 */
[----:B------:R-:W-:-:S05]  /*13660*/  VIADD R74, R72, 0x480 ;  /* 0x00000480484a7836 */ /* 0x000fca0000000000 */
[----:B------:R-:W-:Y:S01]  /*13670*/  R2UR UR16, R74 ;  /* 0x000000004a1072ca */ /* 0x000fe200000e0000 */
[----:B------:R-:W-:-:S05]  /*13680*/  VIADD R74, R72, 0x600 ;  /* 0x00000600484a7836 */ /* 0x000fca0000000000 */
[----:B------:R-:W-:Y:S01]  /*13690*/  R2UR UR20, R74 ;  /* 0x000000004a1472ca */ /* 0x000fe200000e0000 */
[----:B------:R-:W-:Y:S01]  /*136a0*/  VIADD R74, R72, 0x780 ;  /* 0x00000780484a7836 */ /* 0x000fe20000000000 */
[----:B0-----:R-:W-:Y:S01]  /*136b0*/  FMNMX.FTZ R19, R17, R19, !PT ;  /* 0x0000001311137209 */ /* 0x001fe20007810000 */
[----:B------:R-:W-:-:S03]  /*136c0*/  VIADD R17, R22, 0x200 ;  /* 0x0000020016117836 */ /* 0x000fc60000000000 */
[----:B------:R-:W-:Y:S01]  /*136d0*/  R2UR UR24, R74 ;  /* 0x000000004a1872ca */ /* 0x000fe200000e0000 */
[C---:B------:R-:W-:Y:S01]  /*136e0*/  VIADD R74, R72.reuse, 0x900 ;  /* 0x00000900484a7836 */ /* 0x040fe20000000000 */
[----:B------:R-:W-:Y:S02]  /*136f0*/  SHF.R.U32.HI R17, RZ, 0x4, R17 ;  /* 0x00000004ff117819 */ /* 0x000fe40000011611 */
[----:B------:R-:W-:Y:S02]  /*13700*/  R2UR UR4, R72 ;  /* 0x00000000480472ca */ /* 0x000fe400000e0000 */
[----:B------:R-:W-:Y:S02]  /*13710*/  LOP3.LUT R17, R17, 0x3fff, RZ, 0xc0, !PT ;  /* 0x00003fff11117812 */ /* 0x000fe400078ec0ff */
[----:B------:R-:W-:Y:S01]  /*13720*/  R2UR UR28, R74 ;  /* 0x000000004a1c72ca */ /* 0x000fe200000e0000 */
[C---:B------:R-:W-:Y:S01]  /*13730*/  VIADD R74, R72.reuse, 0xa80 ;  /* 0x00000a80484a7836 */ /* 0x040fe20000000000 */
[----:B------:R-:W-:Y:S01]  /*13740*/  LOP3.LUT R17, R17, 0x2400000, RZ, 0xfc, !PT ;  /* 0x0240000011117812 */ /* 0x000fe200078efcff */
[----:B------:R-:W-:-:S05]  /*13750*/  VIADD R72, R72, 0xc00 ;  /* 0x00000c0048487836 */ /* 0x000fca0000000000 */
[----:B------:R-:W-:Y:S01]  /*13760*/  R2UR UR36, R72 ;  /* 0x00000000482472ca */ /* 0x000fe200000e0000 */
[----:B------:R-:W-:-:S05]  /*13770*/  IMAD R72, R15, 0x6c0, R17 ;  /* 0x000006c00f487824 */ /* 0x000fca00078e0211 */
[----:B------:R-:W-:-:S13]  /*13780*/  R2UR UR6, R72 ;  /* 0x00000000480672ca */ /* 0x000fda00000e0000 */
[----:B------:R-:W-:Y:S01]  /*13790*/  HGMMA.64x96x16.F32.BF16 R24, gdesc[UR4].tnspB, R24, gsb0 ;  /* 0x41600000041879f0 */ /* 0x000fe20008001818 */
        /* <DEDUP_REMOVED lines=55> */
[----:B------:R-:W0:Y:S01]  /*13b10*/  SHFL.BFLY PT, R20, R19, 0x1, 0x1f ;  /* 0x0c201f0013147f89 */ /* 0x000e2200000e0000 */
[----:B------:R-:W-:-:S05]  /*13b20*/  IMAD.MOV.U32 R73, RZ, RZ, -0x7fffffe0 ;  /* 0x80000020ff497424 */ /* 0x000fca00078e00ff */
[----:B------:R-:W-:Y:S01]  /*13b30*/  R2UR UR39, R73 ;  /* 0x00000000492772ca */ /* 0x000fe200000e0000 */
[----:B------:R-:W-:Y:S01]  /*13b40*/  VIADD R72, R72, 0x200 ;  /* 0x0000020048487836 */ /* 0x000fe20000000000 */
[----:B0-----:R-:W-:-:S04]  /*13b50*/  FMNMX.FTZ R20, R19, R20, !PT ;  /* 0x0000001413147209 */ /* 0x001fc80007810000 */
[C---:B------:R-:W-:Y:S01]  /*13b60*/  FSETP.NEU.FTZ.AND P3, PT, R20.reuse, -INF , PT ;  /* 0xff8000001400780b */ /* 0x040fe20003f7d000 */
[----:B------:R-:W-:Y:S01]  /*13b70*/  FMUL.FTZ R73, R20, R0 ;  /* 0x0000000014497220 */ /* 0x000fe20000410000 */
[----:B------:R-:W-:-:S04]  /*13b80*/  R2UR UR38, R72 ;  /* 0x00000000482672ca */ /* 0x000fc800000e0000 */
[----:B------:R-:W-:Y:S01]  /*13b90*/  FSEL R73, R73, RZ, P3 ;  /* 0x000000ff49497208 */ /* 0x000fe20001800000 */
[----:B------:R-:W-:Y:S02]  /*13ba0*/  WARPGROUP.DEPBAR.LE gsb0, 0x0 ;  /* 0x00008000000079c5 */ /* 0x000fe40000010000 */
[----:B------:R-:W-:-:S06]  /*13bb0*/  WARPGROUP.ARRIVE ;  /* 0x00000000000079c5 */ /* 0x000fcc0000000000 */
[----:B------:R-:W-:Y:S01]  /*13bc0*/  HGMMA.64x96x16.F32.BF16 R24, gdesc[UR32].tnspB, R24, gsb0 ;  /* 0x41600000201879f0 */ /* 0x000fe20008001818 */
[----:B------:R-:W-:Y:S02]  /*13bd0*/  FFMA.FTZ R72, R138, R0, -R73 ;  /* 0x000000008a487223 */ /* 0x000fe40000010849 */
[----:B------:R-:W2:Y:S01]  /*13be0*/  LDL.LU R138, [R1+0x20] ;  /* 0x00002000018a7983 */ /* 0x000ea20000300800 */
[----:B------:R-:W0:Y:S01]  /*13bf0*/  S2R R112, SR_TID.X ;  /* 0x0000000000707919 */ /* 0x000e220000002100 */
[----:B------:R-:W-:Y:S02]  /*13c00*/  WARPGROUP.DEPBAR.LE gsb0, 0x0 ;  /* 0x00008000000079c5 */ /* 0x000fe40000010000 */
[----:B------:R-:W-:-:S06]  /*13c10*/  WARPGROUP.ARRIVE ;  /* 0x00000000000079c5 */ /* 0x000fcc0000000000 */
[----:B------:R-:W-:Y:S01]  /*13c20*/  HGMMA.64x96x16.F32.BF16 R24, gdesc[UR36].tnspB, R24, gsb0 ;  /* 0x41600000241879f0 */ /* 0x000fe20008001818 */
[----:B0-----:R-:W-:Y:S02]  /*13c30*/  SHF.R.U32.HI R19, RZ, 0x7, R112 ;  /* 0x00000007ff137819 */ /* 0x001fe40000011670 */
[----:B------:R-:W-:-:S03]  /*13c40*/  ISETP.GE.U32.AND P2, PT, R112, 0x180, PT ;  /* 0x000001807000780c */ /* 0x000fc60003f46070 */
[----:B------:R-:W-:-:S05]  /*13c50*/  VIADD R17, R19, 0x9 ;  /* 0x0000000913117836 */ /* 0x000fca0000000000 */
[----:B------:R-:W-:Y:S01]  /*13c60*/  SEL R17, R17, 0x9, !P2 ;  /* 0x0000000911117807 */ /* 0x000fe20005000000 */
[----:B------:R-:W-:-:S04]  /*13c70*/  WARPGROUP.DEPBAR.LE gsb0, 0x0 ;  /* 0x00008000000079c5 */ /* 0x000fc80000010000 */
[----:B------:R0:W-:Y:S06]  /*13c80*/  BAR.ARV R17, 0x100 ;  /* 0x000400110000751d */ /* 0x0001ec0000002000 */
[--C-:B0-----:R-:W-:Y:S02]  /*13c90*/  @!P1 IMAD R17, R15, 0x8, R22.reuse ;  /* 0x000000080f119824 */ /* 0x101fe400078e0216 */
[----:B------:R-:W-:-:S04]  /*13ca0*/  @!P1 IMAD R15, R146, 0x8, R22 ;  /* 0x00000008920f9824 */ /* 0x000fc800078e0216 */
[----:B------:R-:W-:-:S05]  /*13cb0*/  @!P1 VIADD R15, R15, 0x31c40 ;  /* 0x00031c400f0f9836 */ /* 0x000fca0000000000 */
[----:B------:R-:W-:-:S04]  /*13cc0*/  @!P1 PRMT R15, RZ, 0x654, R15 ;  /* 0x00000654ff0f9816 */ /* 0x000fc8000000000f */
[----:B------:R0:W-:Y:S02]  /*13cd0*/  @!P1 SYNCS.ARRIVE.TRANS64.RED.A1T0 RZ, [R15+URZ], RZ ;  /* 0x000000ff0fff99a7 */ /* 0x0001e4000810043f */
[----:B0-----:R-:W-:Y:S08]  /*13ce0*/  MUFU.EX2 R15, R117 ;  /* 0x00000075000f7308 */ /* 0x001ff00000000800 */
[----:B------:R-:W-:Y:S08]  /*13cf0*/  MUFU.EX2 R117, R85 ;  /* 0x0000005500757308 */ /* 0x000ff00000000800 */
[----:B------:R0:W-:Y:S02]  /*13d00*/  MUFU.EX2 R85, R76 ;  /* 0x0000004c00557308 */ /* 0x0001e40000000800 */
[----:B0-----:R-:W-:-:S05]  /*13d10*/  FSEL R76, R20, RZ, P3 ;  /* 0x000000ff144c7208 */ /* 0x001fca0001800000 */
[----:B------:R-:W-:Y:S02]  /*13d20*/  FADD.FTZ R76, -R76, R137 ;  /* 0x000000894c4c7221 */ /* 0x000fe40000010100 */
[----:B------:R-:W3:Y:S01]  /*13d30*/  LDL R137, [R1+0x4c] ;  /* 0x00004c0001897983 */ /* 0x000ee20000100800 */
[-CC-:B------:R-:W-:Y:S01]  /*13d40*/  FFMA.FTZ R74, R139, R0.reuse, -R73.reuse ;  /* 0x000000008b4a7223 */ /* 0x180fe20000010849 */
[-CC-:B------:R-:W-:Y:S01]  /*13d50*/  FFMA.FTZ R75, R142, R0.reuse, -R73.reuse ;  /* 0x000000008e4b7223 */ /* 0x180fe20000010849 */
[----:B------:R-:W-:Y:S01]  /*13d60*/  FFMA.FTZ R112, R143, R0, -R73 ;  /* 0x000000008f707223 */ /* 0x000fe20000010849 */
[----:B------:R-:W-:Y:S01]  /*13d70*/  MUFU.EX2 R72, R72 ;  /* 0x0000004800487308 */ /* 0x000fe20000000800 */
[----:B------:R-:W-:-:S07]  /*13d80*/  @!P1 VIADD R17, R17, 0x31c60 ;  /* 0x00031c6011119836 */ /* 0x000fce0000000000 */
[----:B------:R-:W0:Y:S08]  /*13d90*/  MUFU.EX2 R74, R74 ;  /* 0x0000004a004a7308 */ /* 0x000e300000000800 */
[----:B------:R-:W-:Y:S08]  /*13da0*/  MUFU.EX2 R75, R75 ;  /* 0x0000004b004b7308 */ /* 0x000ff00000000800 */
[----:B------:R-:W1:Y:S01]  /*13db0*/  MUFU.EX2 R112, R112 ;  /* 0x0000007000707308 */ /* 0x000e620000000800 */
[----:B------:R-:W-:-:S02]  /*13dc0*/  @!P1 PRMT R17, RZ, 0x654, R17 ;  /* 0x00000654ff119816 */ /* 0x000fc40000000011 */
[----:B------:R-:W-:Y:S02]  /*13dd0*/  F2FP.BF16.F32.PACK_AB R18, R141, R18 ;  /* 0x000000128d12723e */ /* 0x000fe400000010ff */
[----:B------:R0:W-:Y:S02]  /*13de0*/  @!P1 SYNCS.ARRIVE.TRANS64.RED.A1T0 RZ, [R17+URZ], RZ ;  /* 0x000000ff11ff99a7 */ /* 0x0001e4000810043f */
[----:B0-----:R-:W-:Y:S02]  /*13df0*/  F2FP.BF16.F32.PACK_AB R17, R74, R72 ;  /* 0x000000484a11723e */ /* 0x001fe400000010ff */
[----:B-1----:R-:W-:-:S05]  /*13e00*/  F2FP.BF16.F32.PACK_AB R19, R112, R75 ;  /* 0x0000004b7013723e */ /* 0x002fca00000010ff */
[----:B------:R0:W-:Y:S01]  /*13e10*/  STSM.16.M88.4 [R23+0x24300], R16 ;  /* 0x0243001017007844 */ /* 0x0001e20000000200 */
[----:B------:R-:W-:Y:S08]  /*13e20*/  MUFU.EX2 R129, R129 ;  /* 0x0000008100817308 */ /* 0x000ff00000000800 */
[----:B0-----:R-:W0:Y:S01]  /*13e30*/  MUFU.EX2 R16, R128 ;  /* 0x0000008000107308 */ /* 0x001e220000000800 */
[----:B------:R-:W-:-:S02]  /*13e40*/  IMAD.MOV.U32 R140, RZ, RZ, R124 ;  /* 0x000000ffff8c7224 */ /* 0x000fc400078e007c */
[----:B------:R-:W-:Y:S01]  /*13e50*/  FMUL.FTZ R76, R76, R0 ;  /* 0x000000004c4c7220 */ /* 0x000fe20000410000 */
[----:B0-----:R-:W-:-:S04]  /*13e60*/  FADD.FTZ R84, R16, R84 ;  /* 0x0000005410547221 */ /* 0x001fc80000010000 */
[----:B------:R-:W-:Y:S02]  /*13e70*/  FADD.FTZ R124, R129, R84 ;  /* 0x00000054817c7221 */ /* 0x000fe40000010000 */
[----:B------:R0:W-:Y:S02]  /*13e80*/  MUFU.EX2 R84, R77 ;  /* 0x0000004d00547308 */ /* 0x0001e40000000800 */
[-CC-:B0-----:R-:W-:Y:S01]  /*13e90*/  FFMA.FTZ R77, R122, R0.reuse, -R73.reuse ;  /* 0x000000007a4d7223 */ /* 0x181fe20000010849 */
[-CC-:B------:R-:W-:Y:S01]  /*13ea0*/  FFMA.FTZ R122, R123, R0.reuse, -R73.reuse ;  /* 0x000000007b7a7223 */ /* 0x180fe20000010849 */
[-CC-:B------:R-:W-:Y:S01]  /*13eb0*/  FFMA.FTZ R123, R126, R0.reuse, -R73.reuse ;  /* 0x000000007e7b7223 */ /* 0x180fe20000010849 */
[-CC-:B------:R-:W-:Y:S01]  /*13ec0*/  FFMA.FTZ R126, R127, R0.reuse, -R73.reuse ;  /* 0x000000007f7e7223 */ /* 0x180fe20000010849 */
[-CC-:B------:R-:W-:Y:S02]  /*13ed0*/  FFMA.FTZ R127, R114, R0.reuse, -R73.reuse ;  /* 0x00000000727f7223 */ /* 0x180fe40000010849 */
[----:B------:R-:W2:Y:S01]  /*13ee0*/  MUFU.EX2 R114, R76 ;  /* 0x0000004c00727308 */ /* 0x000ea20000000800 */
[-CC-:B------:R-:W-:Y:S01]  /*13ef0*/  FFMA.FTZ R113, R130, R0.reuse, -R73.reuse ;  /* 0x0000000082717223 */ /* 0x180fe20000010849 */
[----:B------:R-:W-:Y:S01]  /*13f00*/  FFMA.FTZ R116, R131, R0, -R73 ;  /* 0x0000000083747223 */ /* 0x000fe20000010849 */
[----:B------:R-:W-:-:S02]  /*13f10*/  IMAD.MOV.U32 R141, RZ, RZ, R120 ;  /* 0x000000ffff8d7224 */ /* 0x000fc400078e0078 */
[----:B------:R-:W-:-:S03]  /*13f20*/  FFMA.FTZ R120, R134, R0, -R73 ;  /* 0x0000000086787223 */ /* 0x000fc60000010849 */
[----:B------:R-:W0:Y:S01]  /*13f30*/  MUFU.EX2 R113, R113 ;  /* 0x0000007100717308 */ /* 0x000e220000000800 */
[----:B------:R-:W-:Y:S02]  /*13f40*/  IMAD.MOV.U32 R136, RZ, RZ, R121 ;  /* 0x000000ffff887224 */ /* 0x000fe400078e0079 */
[----:B------:R-:W-:-:S05]  /*13f50*/  FFMA.FTZ R121, R135, R0, -R73 ;  /* 0x0000000087797223 */ /* 0x000fca0000010849 */
[----:B------:R-:W1:Y:S01]  /*13f60*/  MUFU.EX2 R132, R132 ;  /* 0x0000008400847308 */ /* 0x000e620000000800 */
[----:B--2---:R-:W-:-:S04]  /*13f70*/  FFMA.FTZ R72, R114, R138, R72 ;  /* 0x0000008a72487223 */ /* 0x004fc80000010048 */
[----:B------:R-:W-:-:S03]  /*13f80*/  FADD.FTZ R72, R74, R72 ;  /* 0x000000484a487221 */ /* 0x000fc60000010000 */
[----:B------:R-:W2:Y:S01]  /*13f90*/  MUFU.EX2 R116, R116 ;  /* 0x0000007400747308 */ /* 0x000ea20000000800 */
[----:B------:R-:W-:-:S07]  /*13fa0*/  FADD.FTZ R72, R75, R72 ;  /* 0x000000484b487221 */ /* 0x000fce0000010000 */
[----:B------:R-:W4:Y:S01]  /*13fb0*/  MUFU.EX2 R133, R133 ;  /* 0x0000008500857308 */ /* 0x000f220000000800 */
[----:B------:R-:W-:-:S07]  /*13fc0*/  FADD.FTZ R72, R112, R72 ;  /* 0x0000004870487221 */ /* 0x000fce0000010000 */
[----:B------:R-:W4:Y:S01]  /*13fd0*/  MUFU.EX2 R120, R120 ;  /* 0x0000007800787308 */ /* 0x000f220000000800 */
[----:B0-----:R-:W-:-:S07]  /*13fe0*/  FADD.FTZ R72, R113, R72 ;  /* 0x0000004871487221 */ /* 0x001fce0000010000 */
[----:B------:R-:W0:Y:S01]  /*13ff0*/  MUFU.EX2 R135, R141 ;  /* 0x0000008d00877308 */ /* 0x000e220000000800 */
[----:B-1----:R-:W-:-:S07]  /*14000*/  FADD.FTZ R124, R132, R124 ;  /* 0x0000007c847c7221 */ /* 0x002fce0000010000 */
[----:B------:R-:W1:Y:S01]  /*14010*/  MUFU.EX2 R121, R121 ;  /* 0x0000007900797308 */ /* 0x000e620000000800 */
[----:B--2---:R-:W-:-:S07]  /*14020*/  FADD.FTZ R72, R116, R72 ;  /* 0x0000004874487221 */ /* 0x004fce0000010000 */
[----:B------:R-:W2:Y:S01]  /*14030*/  MUFU.EX2 R136, R136 ;  /* 0x0000008800887308 */ /* 0x000ea20000000800 */
[----:B----4-:R-:W-:-:S07]  /*14040*/  FADD.FTZ R124, R133, R124 ;  /* 0x0000007c857c7221 */ /* 0x010fce0000010000 */
[----:B------:R-:W4:Y:S01]  /*14050*/  MUFU.EX2 R77, R77 ;  /* 0x0000004d004d7308 */ /* 0x000f220000000800 */
[----:B------:R-:W-:-:S07]  /*14060*/  F2FP.BF16.F32.PACK_AB R16, R129, R16 ;  /* 0x000000108110723e */ /* 0x000fce00000010ff */
[----:B------:R-:W4:Y:S01]  /*14070*/  MUFU.EX2 R131, R140 ;  /* 0x0000008c00837308 */ /* 0x000f220000000800 */
[----:B------:R-:W-:-:S07]  /*14080*/  FADD.FTZ R72, R120, R72 ;  /* 0x0000004878487221 */ /* 0x000fce0000010000 */
[----:B------:R-:W4:Y:S01]  /*14090*/  MUFU.EX2 R122, R122 ;  /* 0x0000007a007a7308 */ /* 0x000f220000000800 */
[----:B0-----:R-:W-:-:S07]  /*140a0*/  FADD.FTZ R124, R135, R124 ;  /* 0x0000007c877c7221 */ /* 0x001fce0000010000 */
[----:B------:R-:W0:Y:S01]  /*140b0*/  MUFU.EX2 R134, R157 ;  /* 0x0000009d00867308 */ /* 0x000e220000000800 */
[----:B-1----:R-:W-:Y:S01]  /*140c0*/  FADD.FTZ R72, R121, R72 ;  /* 0x0000004879487221 */ /* 0x002fe20000010000 */
[----:B------:R-:W-:-:S06]  /*140d0*/  FFMA.FTZ R115, R115, R0, -R73 ;  /* 0x0000000073737223 */ /* 0x000fcc0000010849 */
[----:B------:R-:W1:Y:S01]  /*140e0*/  MUFU.EX2 R123, R123 ;  /* 0x0000007b007b7308 */ /* 0x000e620000000800 */
[----:B--2---:R-:W-:-:S07]  /*140f0*/  FADD.FTZ R76, R136, R124 ;  /* 0x0000007c884c7221 */ /* 0x004fce0000010000 */
[----:B------:R-:W2:Y:S01]  /*14100*/  MUFU.EX2 R129, R156 ;  /* 0x0000009c00817308 */ /* 0x000ea20000000800 */
[----:B----4-:R-:W-:Y:S01]  /*14110*/  FADD.FTZ R72, R77, R72 ;  /* 0x000000484d487221 */ /* 0x010fe20000010000 */
[----:B------:R-:W-:-:S06]  /*14120*/  FFMA.FTZ R118, R118, R0, -R73 ;  /* 0x0000000076767223 */ /* 0x000fcc0000010849 */
[----:B------:R-:W4:Y:S01]  /*14130*/  MUFU.EX2 R126, R126 ;  /* 0x0000007e007e7308 */ /* 0x000f220000000800 */
[----:B------:R-:W-:Y:S01]  /*14140*/  FADD.FTZ R76, R131, R76 ;  /* 0x0000004c834c7221 */ /* 0x000fe20000010000 */
[----:B------:R-:W-:-:S06]  /*14150*/  F2FP.BF16.F32.PACK_AB R18, R133, R132 ;  /* 0x000000848512723e */ /* 0x000fcc00000010ff */
[----:B------:R-:W3:Y:S01]  /*14160*/  MUFU.EX2 R130, R155 ;  /* 0x0000009b00827308 */ /* 0x000ee20000000800 */
[----:B------:R-:W-:Y:S01]  /*14170*/  F2FP.BF16.F32.PACK_AB R17, R116, R113 ;  /* 0x000000717411723e */ /* 0x000fe200000010ff */
[----:B------:R-:W-:Y:S01]  /*14180*/  FADD.FTZ R72, R122, R72 ;  /* 0x000000487a487221 */ /* 0x000fe20000010000 */
[----:B------:R-:W-:-:S05]  /*14190*/  F2FP.BF16.F32.PACK_AB R19, R121, R120 ;  /* 0x000000787913723e */ /* 0x000fca00000010ff */
[----:B------:R-:W3:Y:S01]  /*141a0*/  MUFU.EX2 R127, R127 ;  /* 0x0000007f007f7308 */ /* 0x000ee20000000800 */
[----:B------:R-:W-:Y:S01]  /*141b0*/  FFMA.FTZ R119, R119, R0, -R73 ;  /* 0x0000000077777223 */ /* 0x000fe20000010849 */
[----:B0-----:R-:W-:-:S06]  /*141c0*/  FADD.FTZ R76, R134, R76 ;  /* 0x0000004c864c7221 */ /* 0x001fcc0000010000 */
[----:B------:R-:W0:Y:S01]  /*141d0*/  MUFU.EX2 R125, R125 ;  /* 0x0000007d007d7308 */ /* 0x000e220000000800 */
[----:B------:R-:W-:Y:S01]  /*141e0*/  FFMA.FTZ R74, R95, R0, -R73 ;  /* 0x000000005f4a7223 */ /* 0x000fe20000010849 */
[----:B------:R0:W-:Y:S01]  /*141f0*/  STSM.16.M88.4 [R23+0x25b00], R16 ;  /* 0x025b001017007844 */ /* 0x0001e20000000200 */
[----:B-1----:R-:W-:-:S05]  /*14200*/  FADD.FTZ R95, R123, R72 ;  /* 0x000000487b5f7221 */ /* 0x002fca0000010000 */
[----:B------:R-:W1:Y:S01]  /*14210*/  MUFU.EX2 R115, R115 ;  /* 0x0000007300737308 */ /* 0x000e620000000800 */
[----:B------:R-:W-:Y:S01]  /*14220*/  FFMA.FTZ R106, R106, R0, -R73 ;  /* 0x000000006a6a7223 */ /* 0x000fe20000010849 */
[----:B--2---:R-:W-:-:S06]  /*14230*/  FADD.FTZ R76, R129, R76 ;  /* 0x0000004c814c7221 */ /* 0x004fcc0000010000 */
[----:B------:R-:W2:Y:S01]  /*14240*/  MUFU.EX2 R128, R154 ;  /* 0x0000009a00807308 */ /* 0x000ea20000000800 */
[----:B------:R-:W-:Y:S01]  /*14250*/  FFMA.FTZ R75, R83, R0, -R73 ;  /* 0x00000000534b7223 */ /* 0x000fe20000010849 */
[----:B----4-:R-:W-:-:S06]  /*14260*/  FADD.FTZ R83, R126, R95 ;  /* 0x0000005f7e537221 */ /* 0x010fcc0000010000 */
[----:B------:R-:W-:Y:S01]  /*14270*/  MUFU.EX2 R118, R118 ;  /* 0x0000007600767308 */ /* 0x000fe20000000800 */
[----:B------:R-:W-:Y:S01]  /*14280*/  FFMA.FTZ R107, R107, R0, -R73 ;  /* 0x000000006b6b7223 */ /* 0x000fe20000010849 */
[----:B---3--:R-:W-:-:S06]  /*14290*/  FADD.FTZ R76, R130, R76 ;  /* 0x0000004c824c7221 */ /* 0x008fcc0000010000 */
[----:B0-----:R-:W0:Y:S01]  /*142a0*/  MUFU.EX2 R18, R153 ;  /* 0x0000009900127308 */ /* 0x001e220000000800 */
[----:B------:R-:W-:Y:S01]  /*142b0*/  FADD.FTZ R83, R127, R83 ;  /* 0x000000537f537221 */ /* 0x000fe20000010000 */
[----:B------:R-:W-:-:S06]  /*142c0*/  FFMA.FTZ R110, R110, R0, -R73 ;  /* 0x000000006e6e7223 */ /* 0x000fcc0000010849 */
[----:B------:R-:W-:Y:S01]  /*142d0*/  MUFU.EX2 R119, R119 ;  /* 0x0000007700777308 */ /* 0x000fe20000000800 */
[----:B------:R-:W-:-:S07]  /*142e0*/  FADD.FTZ R76, R125, R76 ;  /* 0x0000004c7d4c7221 */ /* 0x000fce0000010000 */
[----:B------:R-:W3:Y:S01]  /*142f0*/  MUFU.EX2 R19, R152 ;  /* 0x0000009800137308 */ /* 0x000ee20000000800 */
[----:B-1----:R-:W-:Y:S01]  /*14300*/  FADD.FTZ R83, R115, R83 ;  /* 0x0000005373537221 */ /* 0x002fe20000010000 */
[----:B------:R-:W-:-:S06]  /*14310*/  FFMA.FTZ R111, R111, R0, -R73 ;  /* 0x000000006f6f7223 */ /* 0x000fcc0000010849 */
[----:B------:R-:W-:Y:S01]  /*14320*/  MUFU.EX2 R106, R106 ;  /* 0x0000006a006a7308 */ /* 0x000fe20000000800 */
[----:B------:R-:W-:Y:S01]  /*14330*/  FFMA.FTZ R95, R80, R0, -R73 ;  /* 0x00000000505f7223 */ /* 0x000fe20000010849 */
[----:B--2---:R-:W-:-:S06]  /*14340*/  FADD.FTZ R76, R128, R76 ;  /* 0x0000004c804c7221 */ /* 0x004fcc0000010000 */
[----:B------:R-:W1:Y:S01]  /*14350*/  MUFU.EX2 R16, R151 ;  /* 0x0000009700107308 */ /* 0x000e620000000800 */
[----:B------:R-:W-:-:S07]  /*14360*/  FFMA.FTZ R98, R98, R0, -R73 ;  /* 0x0000000062627223 */ /* 0x000fce0000010849 */
[----:B------:R-:W-:Y:S01]  /*14370*/  MUFU.EX2 R107, R107 ;  /* 0x0000006b006b7308 */ /* 0x000fe20000000800 */
[----:B------:R-:W-:Y:S01]  /*14380*/  FFMA.FTZ R94, R94, R0, -R73 ;  /* 0x000000005e5e7223 */ /* 0x000fe20000010849 */
[----:B0-----:R-:W-:-:S06]  /*14390*/  FADD.FTZ R76, R18, R76 ;  /* 0x0000004c124c7221 */ /* 0x001fcc0000010000 */
[----:B------:R-:W0:Y:S01]  /*143a0*/  MUFU.EX2 R17, R150 ;  /* 0x0000009600117308 */ /* 0x000e220000000800 */
[-CC-:B------:R-:W-:Y:S01]  /*143b0*/  FFMA.FTZ R99, R99, R0.reuse, -R73.reuse ;  /* 0x0000000063637223 */ /* 0x180fe20000010849 */
[----:B------:R-:W-:-:S06]  /*143c0*/  FFMA.FTZ R72, R82, R0, -R73 ;  /* 0x0000000052487223 */ /* 0x000fcc0000010849 */
[----:B------:R-:W2:Y:S01]  /*143d0*/  MUFU.EX2 R110, R110 ;  /* 0x0000006e006e7308 */ /* 0x000ea20000000800 */
[----:B------:R-:W-:-:S07]  /*143e0*/  FFMA.FTZ R113, R86, R0, -R73 ;  /* 0x0000000056717223 */ /* 0x000fce0000010849 */
[----:B------:R4:W-:Y:S01]  /*143f0*/  MUFU.EX2 R80, R74 ;  /* 0x0000004a00507308 */ /* 0x0009e20000000800 */
[----:B---3--:R-:W-:Y:S01]  /*14400*/  FADD.FTZ R76, R19, R76 ;  /* 0x0000004c134c7221 */ /* 0x008fe20000010000 */
[----:B------:R-:W-:Y:S01]  /*14410*/  FFMA.FTZ R102, R102, R0, -R73 ;  /* 0x0000000066667223 */ /* 0x000fe20000010849 */
[----:B----4-:R-:W-:-:S05]  /*14420*/  FADD.FTZ R74, R118, R83 ;  /* 0x00000053764a7221 */ /* 0x010fca0000010000 */
[----:B------:R-:W3:Y:S01]  /*14430*/  MUFU.EX2 R111, R111 ;  /* 0x0000006f006f7308 */ /* 0x000ee20000000800 */
[----:B------:R-:W-:Y:S01]  /*14440*/  FADD.FTZ R74, R119, R74 ;  /* 0x0000004a774a7221 */ /* 0x000fe20000010000 */
[-CC-:B------:R-:W-:Y:S01]  /*14450*/  FFMA.FTZ R103, R103, R0.reuse, -R73.reuse ;  /* 0x0000000067677223 */ /* 0x180fe20000010849 */
[-CC-:B------:R-:W-:Y:S01]  /*14460*/  FFMA.FTZ R90, R90, R0.reuse, -R73.reuse ;  /* 0x000000005a5a7223 */ /* 0x180fe20000010849 */
[----:B------:R-:W-:-:S04]  /*14470*/  FFMA.FTZ R91, R91, R0, -R73 ;  /* 0x000000005b5b7223 */ /* 0x000fc80000010849 */
[----:B------:R-:W4:Y:S01]  /*14480*/  MUFU.EX2 R109, R109 ;  /* 0x0000006d006d7308 */ /* 0x000f220000000800 */
[-CC-:B------:R-:W-:Y:S01]  /*14490*/  FFMA.FTZ R112, R87, R0.reuse, -R73.reuse ;  /* 0x0000000057707223 */ /* 0x180fe20000010849 */
[-CC-:B------:R-:W-:Y:S01]  /*144a0*/  FFMA.FTZ R83, R78, R0.reuse, -R73.reuse ;  /* 0x000000004e537223 */ /* 0x180fe20000010849 */
[----:B------:R-:W-:Y:S01]  /*144b0*/  FFMA.FTZ R86, R79, R0, -R73 ;  /* 0x000000004f567223 */ /* 0x000fe20000010849 */
[----:B-1----:R-:W-:-:S04]  /*144c0*/  FADD.FTZ R78, R16, R76 ;  /* 0x0000004c104e7221 */ /* 0x002fc80000010000 */
[----:B------:R1:W-:Y:S01]  /*144d0*/  MUFU.EX2 R82, R94 ;  /* 0x0000005e00527308 */ /* 0x0003e20000000800 */
[----:B0-----:R-:W-:-:S07]  /*144e0*/  FADD.FTZ R79, R17, R78 ;  /* 0x0000004e114f7221 */ /* 0x001fce0000010000 */
[----:B------:R-:W0:Y:S01]  /*144f0*/  MUFU.EX2 R98, R98 ;  /* 0x0000006200627308 */ /* 0x000e220000000800 */
[----:B-1----:R-:W-:Y:S01]  /*14500*/  FFMA.FTZ R94, R81, R0, -R73 ;  /* 0x00000000515e7223 */ /* 0x002fe20000010849 */
[----:B------:R-:W-:-:S06]  /*14510*/  FADD.FTZ R73, R106, R74 ;  /* 0x0000004a6a497221 */ /* 0x000fcc0000010000 */
[----:B------:R-:W1:Y:S01]  /*14520*/  MUFU.EX2 R108, R108 ;  /* 0x0000006c006c7308 */ /* 0x000e620000000800 */
[----:B------:R-:W-:-:S07]  /*14530*/  FADD.FTZ R73, R107, R73 ;  /* 0x000000496b497221 */ /* 0x000fce0000010000 */
[----:B------:R-:W1:Y:S01]  /*14540*/  MUFU.EX2 R99, R99 ;  /* 0x0000006300637308 */ /* 0x000e620000000800 */
[----:B--2---:R-:W-:Y:S01]  /*14550*/  FADD.FTZ R116, R110, R73 ;  /* 0x000000496e747221 */ /* 0x004fe20000010000 */
[----:B------:R-:W-:-:S06]  /*14560*/  FADD.FTZ R79, R15, R79 ;  /* 0x0000004f0f4f7221 */ /* 0x000fcc0000010000 */
[----:B------:R-:W2:Y:S01]  /*14570*/  MUFU.EX2 R102, R102 ;  /* 0x0000006600667308 */ /* 0x000ea20000000800 */
[----:B---3--:R-:W-:Y:S01]  /*14580*/  FADD.FTZ R116, R111, R116 ;  /* 0x000000746f747221 */ /* 0x008fe20000010000 */
[----:B----4-:R-:W-:-:S06]  /*14590*/  FADD.FTZ R79, R109, R79 ;  /* 0x0000004f6d4f7221 */ /* 0x010fcc0000010000 */
[----:B------:R-:W3:Y:S01]  /*145a0*/  MUFU.EX2 R105, R105 ;  /* 0x0000006900697308 */ /* 0x000ee20000000800 */
[----:B------:R-:W-:Y:S01]  /*145b0*/  F2FP.BF16.F32.PACK_AB R73, R122, R77 ;  /* 0x0000004d7a49723e */ /* 0x000fe200000010ff */
[----:B0-----:R-:W-:-:S06]  /*145c0*/  FADD.FTZ R116, R98, R116 ;  /* 0x0000007462747221 */ /* 0x001fcc0000010000 */
[----:B------:R-:W-:Y:S01]  /*145d0*/  MUFU.EX2 R103, R103 ;  /* 0x0000006700677308 */ /* 0x000fe20000000800 */
[----:B------:R-:W-:Y:S01]  /*145e0*/  F2FP.BF16.F32.PACK_AB R77, R115, R127 ;  /* 0x0000007f734d723e */ /* 0x000fe200000010ff */
[----:B-1----:R-:W-:Y:S01]  /*145f0*/  FADD.FTZ R115, R108, R79 ;  /* 0x0000004f6c737221 */ /* 0x002fe20000010000 */
[----:B------:R-:W-:-:S05]  /*14600*/  F2FP.BF16.F32.PACK_AB R79, R119, R118 ;  /* 0x00000076774f723e */ /* 0x000fca00000010ff */
[----:B------:R-:W0:Y:S01]  /*14610*/  MUFU.EX2 R104, R104 ;  /* 0x0000006800687308 */ /* 0x000e220000000800 */
[----:B------:R-:W-:Y:S01]  /*14620*/  FADD.FTZ R119, R99, R116 ;  /* 0x0000007463777221 */ /* 0x000fe20000010000 */
[----:B------:R-:W-:-:S06]  /*14630*/  F2FP.BF16.F32.PACK_AB R74, R134, R131 ;  /* 0x00000083864a723e */ /* 0x000fcc00000010ff */
[----:B------:R-:W1:Y:S01]  /*14640*/  MUFU.EX2 R90, R90 ;  /* 0x0000005a005a7308 */ /* 0x000e620000000800 */
[----:B--2---:R-:W-:-:S07]  /*14650*/  FADD.FTZ R116, R102, R119 ;  /* 0x0000007766747221 */ /* 0x004fce0000010000 */
[----:B------:R-:W2:Y:S08]  /*14660*/  MUFU.EX2 R101, R101 ;  /* 0x0000006500657308 */ /* 0x000eb00000000800 */
[----:B------:R-:W4:Y:S01]  /*14670*/  MUFU.EX2 R91, R91 ;  /* 0x0000005b005b7308 */ /* 0x000f220000000800 */
[----:B---3--:R-:W-:-:S07]  /*14680*/  FADD.FTZ R115, R105, R115 ;  /* 0x0000007369737221 */ /* 0x008fce0000010000 */
[----:B------:R3:W-:Y:S08]  /*14690*/  MUFU.EX2 R81, R72 ;  /* 0x0000004800517308 */ /* 0x0007f00000000800 */
[----:B------:R0:W-:Y:S01]  /*146a0*/  MUFU.EX2 R87, R75 ;  /* 0x0000004b00577308 */ /* 0x0001e20000000800 */
[----:B---3--:R-:W-:-:S07]  /*146b0*/  F2FP.BF16.F32.PACK_AB R72, R136, R135 ;  /* 0x000000878848723e */ /* 0x008fce00000010ff */
[----:B------:R-:W3:Y:S01]  /*146c0*/  MUFU.EX2 R100, R100 ;  /* 0x0000006400647308 */ /* 0x000ee20000000800 */
[----:B0-----:R-:W-:-:S05]  /*146d0*/  F2FP.BF16.F32.PACK_AB R75, R126, R123 ;  /* 0x0000007b7e4b723e */ /* 0x001fca00000010ff */
[----:B------:R0:W-:Y:S02]  /*146e0*/  STSM.16.M88.4 [R23+0x27300], R72 ;  /* 0x0273004817007844 */ /* 0x0001e40000000200 */
[----:B------:R-:W3:Y:S01]  /*146f0*/  MUFU.EX2 R97, R97 ;  /* 0x0000006100617308 */ /* 0x000ee20000000800 */
[----:B------:R-:W-:-:S07]  /*14700*/  FADD.FTZ R118, R104, R115 ;  /* 0x0000007368767221 */ /* 0x000fce0000010000 */
[----:B------:R-:W3:Y:S01]  /*14710*/  MUFU.EX2 R96, R96 ;  /* 0x0000006000607308 */ /* 0x000ee20000000800 */
[----:B0-----:R-:W-:Y:S01]  /*14720*/  F2FP.BF16.F32.PACK_AB R74, R17, R16 ;  /* 0x00000010114a723e */ /* 0x001fe200000010ff */
[----:B------:R-:W-:-:S06]  /*14730*/  FADD.FTZ R17, R103, R116 ;  /* 0x0000007467117221 */ /* 0x000fcc0000010000 */
[----:B------:R-:W0:Y:S01]  /*14740*/  MUFU.EX2 R93, R93 ;  /* 0x0000005d005d7308 */ /* 0x000e220000000800 */
[----:B------:R-:W-:Y:S01]  /*14750*/  F2FP.BF16.F32.PACK_AB R72, R19, R18 ;  /* 0x000000121348723e */ /* 0x000fe200000010ff */
[----:B-1----:R-:W-:Y:S01]  /*14760*/  FADD.FTZ R116, R90, R17 ;  /* 0x000000115a747221 */ /* 0x002fe20000010000 */
[----:B--2---:R-:W-:Y:S01]  /*14770*/  FADD.FTZ R19, R101, R118 ;  /* 0x0000007665137221 */ /* 0x004fe20000010000 */
[----:B------:R-:W-:Y:S02]  /*14780*/  F2FP.BF16.F32.PACK_AB R16, R109, R15 ;  /* 0x0000000f6d10723e */ /* 0x000fe400000010ff */
[----:B----4-:R-:W-:Y:S02]  /*14790*/  FADD.FTZ R15, R91, R116 ;  /* 0x000000745b0f7221 */ /* 0x010fe40000010000 */
[----:B------:R-:W1:Y:S01]  /*147a0*/  MUFU.EX2 R92, R92 ;  /* 0x0000005c005c7308 */ /* 0x000e620000000800 */
[----:B------:R-:W-:Y:S01]  /*147b0*/  F2FP.BF16.F32.PACK_AB R76, R130, R129 ;  /* 0x00000081824c723e */ /* 0x000fe200000010ff */
[----:B---3--:R-:W-:Y:S01]  /*147c0*/  FADD.FTZ R118, R100, R19 ;  /* 0x0000001364767221 */ /* 0x008fe20000010000 */
[----:B------:R-:W-:Y:S01]  /*147d0*/  F2FP.BF16.F32.PACK_AB R78, R128, R125 ;  /* 0x0000007d804e723e */ /* 0x000fe200000010ff */
[----:B------:R-:W-:-:S04]  /*147e0*/  FADD.FTZ R15, R82, R15 ;  /* 0x0000000f520f7221 */ /* 0x000fc80000010000 */
[----:B------:R-:W2:Y:S01]  /*147f0*/  MUFU.EX2 R113, R113 ;  /* 0x0000007100717308 */ /* 0x000ea20000000800 */
[----:B------:R3:W-:Y:S01]  /*14800*/  STSM.16.M88.4 [R23+0x28b00], R76 ;  /* 0x028b004c17007844 */ /* 0x0007e20000000200 */
[----:B------:R-:W-:-:S06]  /*14810*/  FADD.FTZ R17, R97, R118 ;  /* 0x0000007661117221 */ /* 0x000fcc0000010000 */
[----:B------:R-:W4:Y:S08]  /*14820*/  MUFU.EX2 R89, R89 ;  /* 0x0000005900597308 */ /* 0x000f300000000800 */
[----:B------:R-:W4:Y:S01]  /*14830*/  MUFU.EX2 R112, R112 ;  /* 0x0000007000707308 */ /* 0x000f220000000800 */
[----:B---3--:R-:W-:Y:S01]  /*14840*/  FADD.FTZ R76, R80, R15 ;  /* 0x0000000f504c7221 */ /* 0x008fe20000010000 */
[----:B------:R-:W-:-:S03]  /*14850*/  FADD.FTZ R78, R96, R17 ;  /* 0x00000011604e7221 */ /* 0x000fc60000010000 */
[----:B------:R-:W-:-:S03]  /*14860*/  FADD.FTZ R76, R81, R76 ;  /* 0x0000004c514c7221 */ /* 0x000fc60000010000 */
[----:B------:R-:W3:Y:S01]  /*14870*/  MUFU.EX2 R88, R88 ;  /* 0x0000005800587308 */ /* 0x000ee20000000800 */
[----:B0-----:R-:W-:Y:S01]  /*14880*/  FADD.FTZ R15, R93, R78 ;  /* 0x0000004e5d0f7221 */ /* 0x001fe20000010000 */
[----:B------:R-:W-:-:S06]  /*14890*/  FADD.FTZ R76, R87, R76 ;  /* 0x0000004c574c7221 */ /* 0x000fcc0000010000 */
[----:B------:R-:W0:Y:S01]  /*148a0*/  MUFU.EX2 R95, R95 ;  /* 0x0000005f005f7308 */ /* 0x000e220000000800 */
[----:B------:R-:W-:Y:S01]  /*148b0*/  F2FP.BF16.F32.PACK_AB R73, R107, R106 ;  /* 0x0000006a6b49723e */ /* 0x000fe200000010ff */
[----:B-1----:R-:W-:Y:S01]  /*148c0*/  FADD.FTZ R78, R92, R15 ;  /* 0x0000000f5c4e7221 */ /* 0x002fe20000010000 */
[----:B------:R-:W-:-:S05]  /*148d0*/  F2FP.BF16.F32.PACK_AB R75, R111, R110 ;  /* 0x0000006e6f4b723e */ /* 0x000fca00000010ff */
[----:B------:R-:W1:Y:S01]  /*148e0*/  MUFU.EX2 R94, R94 ;  /* 0x0000005e005e7308 */ /* 0x000e620000000800 */
[----:B--2---:R-:W-:Y:S01]  /*148f0*/  FADD.FTZ R15, R113, R76 ;  /* 0x0000004c710f7221 */ /* 0x004fe20000010000 */
[----:B------:R2:W-:Y:S01]  /*14900*/  STSM.16.M88.4 [R23+0x2a300], R72 ;  /* 0x02a3004817007844 */ /* 0x0005e20000000200 */
[----:B----4-:R-:W-:-:S05]  /*14910*/  FADD.FTZ R77, R89, R78 ;  /* 0x0000004e594d7221 */ /* 0x010fca0000010000 */
[----:B------:R-:W4:Y:S01]  /*14920*/  MUFU.EX2 R83, R83 ;  /* 0x0000005300537308 */ /* 0x000f220000000800 */
[----:B------:R-:W-:-:S07]  /*14930*/  F2FP.BF16.F32.PACK_AB R18, R105, R108 ;  /* 0x0000006c6912723e */ /* 0x000fce00000010ff */
[----:B------:R-:W4:Y:S01]  /*14940*/  MUFU.EX2 R86, R86 ;  /* 0x0000005600567308 */ /* 0x000f220000000800 */
[----:B------:R-:W-:Y:S01]  /*14950*/  F2FP.BF16.F32.PACK_AB R17, R99, R98 ;  /* 0x000000626311723e */ /* 0x000fe200000010ff */
[----:B--2---:R-:W-:Y:S01]  /*14960*/  FADD.FTZ R72, R112, R15 ;  /* 0x0000000f70487221 */ /* 0x004fe20000010000 */
[----:B------:R-:W-:Y:S01]  /*14970*/  F2FP.BF16.F32.PACK_AB R19, R103, R102 ;  /* 0x000000666713723e */ /* 0x000fe200000010ff */
[----:B---3--:R-:W-:Y:S02]  /*14980*/  FADD.FTZ R76, R88, R77 ;  /* 0x0000004d584c7221 */ /* 0x008fe40000010000 */
[----:B0-----:R-:W-:Y:S02]  /*14990*/  FADD.FTZ R15, R95, R72 ;  /* 0x000000485f0f7221 */ /* 0x001fe40000010000 */
[----:B------:R0:W-:Y:S01]  /*149a0*/  STSM.16.M88.4 [R23+0x2bb00], R16 ;  /* 0x02bb001017007844 */ /* 0x0001e20000000200 */
[----:B------:R-:W-:Y:S02]  /*149b0*/  F2FP.BF16.F32.PACK_AB R104, R101, R104 ;  /* 0x000000686568723e */ /* 0x000fe400000010ff */
[----:B------:R-:W-:-:S02]  /*149c0*/  F2FP.BF16.F32.PACK_AB R106, R97, R100 ;  /* 0x00000064616a723e */ /* 0x000fc400000010ff */
[----:B------:R-:W-:Y:S02]  /*149d0*/  F2FP.BF16.F32.PACK_AB R105, R91, R90 ;  /* 0x0000005a5b69723e */ /* 0x000fe400000010ff */
[----:B------:R-:W-:Y:S02]  /*149e0*/  F2FP.BF16.F32.PACK_AB R107, R80, R82 ;  /* 0x00000052506b723e */ /* 0x000fe400000010ff */
[----:B------:R-:W-:Y:S02]  /*149f0*/  F2FP.BF16.F32.PACK_AB R96, R93, R96 ;  /* 0x000000605d60723e */ /* 0x000fe400000010ff */
[----:B------:R-:W-:Y:S02]  /*14a00*/  F2FP.BF16.F32.PACK_AB R98, R89, R92 ;  /* 0x0000005c5962723e */ /* 0x000fe400000010ff */
[----:B------:R-:W-:Y:S01]  /*14a10*/  F2FP.BF16.F32.PACK_AB R97, R87, R81 ;  /* 0x000000515761723e */ /* 0x000fe200000010ff */
[----:B0-----:R-:W-:Y:S01]  /*14a20*/  FADD.FTZ R17, R117, R76 ;  /* 0x0000004c75117221 */ /* 0x001fe20000010000 */
[----:B-1----:R-:W-:Y:S01]  /*14a30*/  FADD.FTZ R16, R94, R15 ;  /* 0x0000000f5e107221 */ /* 0x002fe20000010000 */
[----:B------:R-:W-:-:S02]  /*14a40*/  F2FP.BF16.F32.PACK_AB R99, R112, R113 ;  /* 0x000000717063723e */ /* 0x000fc400000010ff */
[----:B------:R-:W-:Y:S01]  /*14a50*/  F2FP.BF16.F32.PACK_AB R90, R85, R84 ;  /* 0x00000054555a723e */ /* 0x000fe200000010ff */
[----:B------:R-:W-:Y:S01]  /*14a60*/  FADD.FTZ R84, R84, R17 ;  /* 0x0000001154547221 */ /* 0x000fe20000010000 */
[----:B------:R-:W-:Y:S01]  /*14a70*/  F2FP.BF16.F32.PACK_AB R88, R117, R88 ;  /* 0x000000587558723e */ /* 0x000fe200000010ff */
[----:B----4-:R-:W-:Y:S01]  /*14a80*/  FADD.FTZ R16, R83, R16 ;  /* 0x0000001053107221 */ /* 0x010fe20000010000 */
[----:B------:R-:W-:Y:S02]  /*14a90*/  F2FP.BF16.F32.PACK_AB R89, R94, R95 ;  /* 0x0000005f5e59723e */ /* 0x000fe400000010ff */
[C---:B------:R-:W-:Y:S01]  /*14aa0*/  F2FP.BF16.F32.PACK_AB R91, R86.reuse, R83 ;  /* 0x00000053565b723e */ /* 0x040fe200000010ff */
[----:B------:R-:W-:Y:S01]  /*14ab0*/  STSM.16.M88.4 [R23+0x2d300], R104 ;  /* 0x02d3006817007844 */ /* 0x000fe20000000200 */
[----:B------:R-:W-:Y:S01]  /*14ac0*/  FADD.FTZ R17, R85, R84 ;  /* 0x0000005455117221 */ /* 0x000fe20000010000 */
[----:B------:R-:W-:Y:S02]  /*14ad0*/  FADD.FTZ R15, R86, R16 ;  /* 0x00000010560f7221 */ /* 0x000fe40000010000 */
[----:B------:R-:W-:Y:S04]  /*14ae0*/  STSM.16.M88.4 [R23+0x2eb00], R96 ;  /* 0x02eb006017007844 */ /* 0x000fe80000000200 */
[----:B------:R-:W-:Y:S01]  /*14af0*/  STSM.16.M88.4 [R23+0x30300], R88 ;  /* 0x0303005817007844 */ /* 0x000fe20000000200 */
[----:B------:R-:W-:Y:S01]  /*14b00*/  @!PT LDS RZ, [RZ] ;  /* 0x00000000fffff984 */ /* 0x000fe20000000800 */
[----:B------:R-:W-:Y:S01]  /*14b10*/  @!PT LDS RZ, [RZ] ;  /* 0x00000000fffff984 */ /* 0x000fe20000000800 */
[----:B------:R-:W-:Y:S01]  /*14b20*/  @!PT LDS RZ, [RZ] ;  /* 0x00000000fffff984 */ /* 0x000fe20000000800 */
[----:B------:R-:W-:Y:S01]  /*14b30*/  @!PT LDS RZ, [RZ] ;  /* 0x00000000fffff984 */ /* 0x000fe20000000800 */
[----:B------:R0:W-:Y:S06]  /*14b40*/  MEMBAR.ALL.CTA ;  /* 0x0000000000007992 */ /* 0x0001ec0000008000 */
[----:B0-----:R-:W0:Y:S04]  /*14b50*/  FENCE.VIEW.ASYNC.S ;  /* 0x00000000000073c6 */ /* 0x001e280000000000 */
[----:B------:R-:W-:Y:S04]  /*14b60*/  STL [R1+0x1c], R17 ;  /* 0x00001c1101007387 */ /* 0x000fe80000100800 */
[----:B------:R1:W-:Y:S04]  /*14b70*/  STL [R1+0x20], R15 ;  /* 0x0000200f01007387 */ /* 0x0003e80000100800 */
[----:B------:R2:W5:Y:S04]  /*14b80*/  LDL R16, [R1+0x24] ;  /* 0x0000240001107983 */ /* 0x0005680000100800 */
[----:B------:R2:W-:Y:S04]  /*14b90*/  STL [R1+0xc], R14 ;  /* 0x00000c0e01007387 */ /* 0x0005e80000100800 */
[----:B------:R2:W-:Y:S01]  /*14ba0*/  STL [R1+0x18], R20 ;  /* 0x0000181401007387 */ /* 0x0005e20000100800 */
[----:B------:R-:W-:Y:S01]  /*14bb0*/  ISETP.GT.AND P2, PT, R149, R137, PT ;  /* 0x000000899500720c */ /* 0x000fe20003f44270 */
        /* <DEDUP_REMOVED lines=49> */
[----:B-1----:R-:W-:Y:S01]  /*14ed0*/  IMAD.MOV.U32 R15, RZ, RZ, R146 ;  /* 0x000000ffff0f7224 */ /* 0x002fe200078e0092 */
[----:B0-----:R-:W-:Y:S01]  /*14ee0*/  NOP ;  /* 0x0000000000007918 */ /* 0x001fe20000000000 */
[----:B--2---:R-:W-:Y:S05]  /*14ef0*/  @P2 BRA `(.L_x_10240) ;  /* 0xffffffac00802947 */ /* 0x004fea000383ffff */
[----:B------:R-:W-:-:S07]  /*14f00*/  IMAD.MOV.U32 R15, RZ, RZ, R149 ;  /* 0x000000ffff0f7224 */ /* 0x000fce00078e0095 */
.L_x_10229:
[----:B------:R-:W-:-:S13]  /*14f10*/  ISETP.GE.AND P2, PT, R15, RZ, PT ;  /* 0x000000ff0f00720c */ /* 0x000fda0003f46270 */
[----:B------:R-:W-:Y:S05]  /*14f20*/  @!P2 BRA `(.L_x_10241) ;  /* 0x0000004400d0a947 */ /* 0x000fea0003800000 */
[----:B------:R0:W-:Y:S01]  /*14f30*/  STL [R1+0x10], R20 ;  /* 0x0000101401007387 */ /* 0x0001e20000100800 */
[----:B------:R-:W-:-:S03]  /*14f40*/  IMAD.MOV.U32 R18, RZ, RZ, R14 ;  /* 0x000000ffff127224 */ /* 0x000fc600078e000e */
[----:B------:R0:W5:Y:S01]  /*14f50*/  LDL.LU R149, [R1+0x24] ;  /* 0x0000240001957983 */ /* 0x0001620000300800 */
[----:B------:R-:W-:-:S07]  /*14f60*/  IMAD.MOV.U32 R19, RZ, RZ, R146 ;  /* 0x000000ffff137224 */ /* 0x000fce00078e0092 */
.L_x_10252:
[----:B------:R-:W2:Y:S01]  /*14f70*/  LDL R14, [R1+0x38] ;  /* 0x00003800010e7983 */ /* 0x000ea20000100800 */
[----:B------:R-:W-:Y:S01]  /*14f80*/  VIADD R146, R19, 0x1 ;  /* 0x0000000113927836 */ /* 0x000fe20000000000 */
[----:B------:R-:W-:Y:S05]  /*14f90*/  YIELD ;  /* 0x0000000000007946 */ /* 0x000fea0003800000 */
[----:B------:R-:W-:-:S04]  /*14fa0*/  ISETP.NE.AND P3, PT, R146, 0x2, PT ;  /* 0x000000029200780c */ /* 0x000fc80003f65270 */
[----:B------:R-:W-:Y:S02]  /*14fb0*/  SEL R0, RZ, 0x1, P3 ;  /* 0x00000001ff007807 */ /* 0x000fe40001800000 */
[----:B------:R-:W-:Y:S02]  /*14fc0*/  SEL R146, R146, RZ, P3 ;  /* 0x000000ff92927207 */ /* 0x000fe40001800000 */
[----:B--2---:R-:W-:Y:S02]  /*14fd0*/  ISETP.NE.AND P2, PT, R14, RZ, PT ;  /* 0x000000ff0e00720c */ /* 0x004fe40003f45270 */
[----:B-----5:R-:W-:-:S05]  /*14fe0*/  LOP3.LUT R14, R149, R0, RZ, 0x3c, !PT ;  /* 0x00000000950e7212 */ /* 0x020fca00078e3cff */
[----:B------:R1:W-:Y:S06]  /*14ff0*/  STL [R1+0x24], R14 ;  /* 0x0000240e01007387 */ /* 0x0003ec0000100800 */
[----:B------:R-:W-:Y:S05]  /*15000*/  @P2 BRA `(.L_x_10242) ;  /* 0x0000000000302947 */ /* 0x000fea0003800000 */
[----:B------:R-:W-:Y:S05]  /*15010*/  @!P0 BRA `(.L_x_10243) ;  /* 0x0000000000048947 */ /* 0x000fea0003800000 */
[----:B------:R-:W-:Y:S01]  /*15020*/  BPT.TRAP 0x1 ;  /* 0x000000040000795c */ /* 0x000fe20000300000 */
.L_x_10243:
[----:B------:R-:W-:Y:S01]  /*15030*/  IMAD R0, R146, 0x8, R22 ;  /* 0x0000000892007824 */ /* 0x000fe200078e0216 */
[----:B------:R-:W-:-:S04]  /*15040*/  SHF.L.U32 R17, R14, 0x1f, RZ ;  /* 0x0000001f0e117819 */ /* 0x000fc800000006ff */
[----:B------:R2:W3:Y:S01]  /*15050*/  SYNCS.PHASECHK.TRANS64.TRYWAIT P3, [R0+URZ+0x31c30], R17 ;  /* 0x031c3011000075a7 */ /* 0x0004e2000806017f */
[----:B------:R-:W-:Y:S05]  /*15060*/  @!P0 BRA `(.L_x_10244) ;  /* 0x0000000000048947 */ /* 0x000fea0003800000 */
[----:B------:R-:W-:Y:S01]  /*15070*/  BPT.TRAP 0x1 ;  /* 0x000000040000795c */ /* 0x000fe20000300000 */
.L_x_10244:
[----:B------:R-:W-:Y:S04]  /*15080*/  BSSY B0, `(.L_x_10242) ;  /* 0x0000004000007945 */ /* 0x000fe80003800000 */
[----:B---3--:R-:W-:Y:S05]  /*15090*/  @P3 BRA `(.L_x_10245) ;  /* 0x0000000000083947 */ /* 0x008fea0003800000 */
[----:B------:R-:W3:Y:S02]  /*150a0*/  SYNCS.PHASECHK.TRANS64.TRYWAIT P3, [R0+URZ+0x31c30], R17 ;  /* 0x031c3011000075a7 */ /* 0x000ee4000806017f */
[----:B---3--:R-:W-:Y:S05]  /*150b0*/  @!P3 BRA `(.L_x_10246) ;  /* 0x000000d00064b947 */ /* 0x008fea0003800000 */
.L_x_10245:
[----:B------:R-:W-:Y:S05]  /*150c0*/  BSYNC B0 ;  /* 0x0000000000007941 */ /* 0x000fea0003800000 */
.L_x_10242:
[----:B-1----:R-:W4:Y:S01]  /*150d0*/  LDL R14, [R1+0x40] ;  /* 0x00004000010e7983 */ /* 0x002f220000100800 */
[----:B------:R-:W-:Y:S05]  /*150e0*/  WARPSYNC.ALL ;  /* 0x0000000000007948 */ /* 0x000fea0003800000 */
[----:B--23--:R-:W1:Y:S01]  /*150f0*/  S2R R0, SR_TID.X ;  /* 0x0000000000007919 */ /* 0x00ce620000002100 */
        /* <DEDUP_REMOVED lines=16> */
[----:B------:R-:W-:Y:S01]  /*15200*/  STL [R1+0xac], R25 ;  /* 0x0000ac1901007387 */ /* 0x000fe20000100800 */
[----:B------:R-:W-:Y:S02]  /*15210*/  R2UR UR15, R73 ;  /* 0x00000000490f72ca */ /* 0x000fe400000e0000 */
[----:B------:R-:W-:Y:S01]  /*15220*/  R2UR UR12, R2 ;  /* 0x00000000020c72ca */ /* 0x000fe200000e0000 */
[----:B------:R2:W-:Y:S01]  /*15230*/  STL [R1+0xa8], R24 ;  /* 0x0000a81801007387 */ /* 0x0005e20000100800 */
[----:B------:R-:W-:-:S02]  /*15240*/  R2UR UR13, R3 ;  /* 0x00000000030d72ca */ /* 0x000fc400000e0000 */
[C---:B------:R-:W-:Y:S01]  /*15250*/  R2UR UR5, R75.reuse ;  /* 0x000000004b0572ca */ /* 0x040fe200000e0000 */
[----:B------:R-:W-:Y:S01]  /*15260*/  STL [R1+0xa4], R23 ;  /* 0x0000a41701007387 */ /* 0x000fe20000100800 */
[C---:B------:R-:W-:Y:S02]  /*15270*/  R2UR UR19, R75.reuse ;  /* 0x000000004b1372ca */ /* 0x040fe400000e0000 */
[C---:B------:R-:W-:Y:S01]  /*15280*/  R2UR UR35, R75.reuse ;  /* 0x000000004b2372ca */ /* 0x040fe200000e0000 */
[----:B------:R3:W-:Y:S01]  /*15290*/  STL [R1+0xa0], R22 ;  /* 0x0000a01601007387 */ /* 0x0007e20000100800 */
[----:B-1----:R-:W-:Y:S02]  /*152a0*/  SHF.R.U32.HI R0, RZ, 0x7, R0 ;  /* 0x00000007ff007819 */ /* 0x002fe40000011600 */
        /* <DEDUP_REMOVED lines=15> */
[C---:B------:R-:W-:Y:S01]  /*153a0*/  R2UR UR31, R21.reuse ;  /* 0x00000000151f72ca */ /* 0x040fe200000e0000 */
[----:B------:R1:W-:Y:S01]  /*153b0*/  STL [R1+0x94], R15 ;  /* 0x0000940f01007387 */ /* 0x0003e20000100800 */
        /* <DEDUP_REMOVED lines=9> */
[----:B--2---:R-:W-:Y:S01]  /*15450*/  MOV R24, UR43 ;  /* 0x0000002b00187c02 */ /* 0x004fe20008000f00 */
[----:B------:R-:W-:Y:S01]  /*15460*/  UMOV UR43, UR33 ;  /* 0x00000021002b7c82 */ /* 0x000fe20008000000 */
[----:B------:R-:W-:Y:S01]  /*15470*/  R2UR UR33, R13 ;  /* 0x000000000d2172ca */ /* 0x000fe200000e0000 */
[----:B----4-:R-:W-:-:S04]  /*15480*/  IMAD R16, R146, 0x6c0, R14 ;  /* 0x000006c092107824 */ /* 0x010fc800078e020e */
[C---:B0-----:R-:W-:Y:S01]  /*15490*/  VIADD R20, R16.reuse, 0x40 ;  /* 0x0000004010147836 */ /* 0x041fe20000000000 */
        /* <DEDUP_REMOVED lines=57> */
[----:B-1----:R-:W-:Y:S01]  /*15830*/  MOV R19, UR46 ;  /* 0x0000002e00137c02 */ /* 0x002fe20008000f00 */
        /* <DEDUP_REMOVED lines=22> */
[----:B------:R-:W-:Y:S01]  /*159a0*/  MOV R0, UR51 ;  /* 0x0000003300007c02 */ /* 0x000fe20008000f00 */
        /* <DEDUP_REMOVED lines=154> */
[----:B------:R-:W-:Y:S01]  /*16350*/  R2UR UR8, R20 ;  /* 0x00000000140872ca */ /* 0x000fe200000e0000 */
[----:B------:R0:W5:Y:S01]  /*16360*/  LDL.LU R25, [R1+0xac] ;  /* 0x0000ac0001197983 */ /* 0x0001620000300800 */
[----:B------:R-:W-:Y:S01]  /*16370*/  R2UR UR55, R154 ;  /* 0x000000009a3772ca */ /* 0x000fe200000e0000 */
[----:B------:R-:W-:Y:S01]  /*16380*/  VIADD R20, R16, 0x540 ;  /* 0x0000054010147836 */ /* 0x000fe20000000000 */
[----:B------:R-:W-:-:S02]  /*16390*/  R2UR UR54, R153 ;  /* 0x00000000993672ca */ /* 0x000fc400000e0000 */
        /* <DEDUP_REMOVED lines=273> */
.L_x_10248:
[----:B------:R-:W-:Y:S01]  /*174b0*/  SHF.L.U32 R0, R149, 0x1f, RZ ;  /* 0x0000001f95007819 */ /* 0x000fe200000006ff */
[----:B-----5:R-:W-:-:S04]  /*174c0*/  IMAD R14, R19, 0x8, R22 ;  /* 0x00000008130e7824 */ /* 0x020fc800078e0216 */
[----:B------:R0:W1:Y:S01]  /*174d0*/  SYNCS.PHASECHK.TRANS64.TRYWAIT P2, [R14+URZ+0x31c50], R0 ;  /* 0x031c50000e0075a7 */ /* 0x000062000804017f */
[----:B------:R-:W-:Y:S05]  /*174e0*/  @!P0 BRA `(.L_x_10249) ;  /* 0x0000000000048947 */ /* 0x000fea0003800000 */
[----:B------:R-:W-:Y:S01]  /*174f0*/  BPT.TRAP 0x1 ;  /* 0x000000040000795c */ /* 0x000fe20000300000 */
.L_x_10249:
[----:B------:R-:W-:Y:S04]  /*17500*/  BSSY B0, `(.L_x_10247) ;  /* 0x0000004000007945 */ /* 0x000fe80003800000 */
[----:B-1----:R-:W-:Y:S05]  /*17510*/  @P2 BRA `(.L_x_10250) ;  /* 0x0000000000082947 */ /* 0x002fea0003800000 */
[----:B------:R-:W1:Y:S02]  /*17520*/  SYNCS.PHASECHK.TRANS64.TRYWAIT P2, [R14+URZ+0x31c50], R0 ;  /* 0x031c50000e0075a7 */ /* 0x000e64000804017f */
[----:B-1----:R-:W-:Y:S05]  /*17530*/  @!P2 BRA `(.L_x_10251) ;  /* 0x000000ac0058a947 */ /* 0x002fea0003800000 */
.L_x_10250:
[----:B------:R-:W-:Y:S05]  /*17540*/  BSYNC B0 ;  /* 0x0000000000007941 */ /* 0x000fea0003800000 */
.L_x_10247:
[----:B------:R-:W2:Y:S04]  /*17550*/  LDL.LU R20, [R1+0x1c] ;  /* 0x00001c0001147983 */ /* 0x000ea80000300800 */
[----:B------:R-:W3:Y:S01]  /*17560*/  LDL.LU R154, [R1+0x10] ;  /* 0x00001000019a7983 */ /* 0x000ee20000300800 */
[----:B01---5:R-:W-:Y:S01]  /*17570*/  FMNMX.FTZ R0, R136, R18, !PT ;  /* 0x0000001288007209 */ /* 0x023fe20007810000 */
        /* <DEDUP_REMOVED lines=42> */
[C---:B------:R-:W-:Y:S01]  /*17820*/  FADD.FTZ R16, -R14.reuse, R18 ;  /* 0x000000120e107221 */ /* 0x040fe20000010100 */
[----:B------:R-:W-:-:S03]  /*17830*/  FMUL.FTZ R17, R14, R0 ;  /* 0x000000000e117220 */ /* 0x000fc60000410000 */
[-C--:B------:R-:W-:Y:S01]  /*17840*/  FMUL.FTZ R16, R16, R0.reuse ;  /* 0x0000000010107220 */ /* 0x080fe20000410000 */
[-CC-:B------:R-:W-:Y:S01]  /*17850*/  FFMA.FTZ R136, R136, R0.reuse, -R17.reuse ;  /* 0x0000000088887223 */ /* 0x180fe20000010811 */
[-CC-:B------:R-:W-:Y:S01]  /*17860*/  FFMA.FTZ R137, R137, R0.reuse, -R17.reuse ;  /* 0x0000000089897223 */ /* 0x180fe20000010811 */
[-CC-:B------:R-:W-:Y:S01]  /*17870*/  FFMA.FTZ R151, R132, R0.reuse, -R17.reuse ;  /* 0x0000000084977223 */ /* 0x180fe20000010811 */
[----:B------:R-:W-:Y:S01]  /*17880*/  MUFU.EX2 R21, R16 ;  /* 0x0000001000157308 */ /* 0x000fe20000000800 */
[-CC-:B------:R-:W-:Y:S01]  /*17890*/  FFMA.FTZ R132, R124, R0.reuse, -R17.reuse ;  /* 0x000000007c847223 */ /* 0x180fe20000010811 */
[-CC-:B------:R-:W-:Y:S01]  /*178a0*/  FFMA.FTZ R140, R140, R0.reuse, -R17.reuse ;  /* 0x000000008c8c7223 */ /* 0x180fe20000010811 */
[----:B------:R-:W4:Y:S01]  /*178b0*/  LDL R124, [R1+0x48] ;  /* 0x00004800017c7983 */ /* 0x000f220000100800 */
        /* <DEDUP_REMOVED lines=35> */
[----:B------:R-:W-:Y:S01]  /*17af0*/  WARPGROUP.ARRIVE ;  /* 0x00000000000079c5 */ /* 0x000fe20000000000 */
[----:B0-----:R-:W4:Y:S01]  /*17b00*/  LDL.LU R136, [R1+0x20] ;  /* 0x0000200001887983 */ /* 0x001f220000300800 */
[----:B--2---:R-:W-:-:S04]  /*17b10*/  FFMA.FTZ R17, R21, R20, R16 ;  /* 0x0000001415117223 */ /* 0x004fc80000010010 */
[C---:B-1----:R-:W-:Y:S01]  /*17b20*/  FADD.FTZ R17, R137.reuse, R17 ;  /* 0x0000001189117221 */ /* 0x042fe20000010000 */
[----:B------:R-:W-:-:S03]  /*17b30*/  F2FP.BF16.F32.PACK_AB R16, R137, R16 ;  /* 0x000000108910723e */ /* 0x000fc600000010ff */
[----:B------:R-:W-:-:S04]  /*17b40*/  FADD.FTZ R17, R18, R17 ;  /* 0x0000001112117221 */ /* 0x000fc80000010000 */
[----:B------:R-:W-:Y:S01]  /*17b50*/  FADD.FTZ R137, R141, R17 ;  /* 0x000000118d897221 */ /* 0x000fe20000010000 */
[----:B---3--:R-:W-:-:S04]  /*17b60*/  FMNMX.FTZ R17, R138, R154, !PT ;  /* 0x0000009a8a117209 */ /* 0x008fc80007810000 */
        /* <DEDUP_REMOVED lines=76> */
[----:B------:R-:W-:-:S05]  /*18030*/  VIADD R17, R22, 0x200 ;  /* 0x0000020016117836 */ /* 0x000fca0000000000 */
[----:B------:R-:W-:-:S04]  /*18040*/  SHF.R.U32.HI R17, RZ, 0x4, R17 ;  /* 0x00000004ff117819 */ /* 0x000fc80000011611 */
[----:B------:R-:W-:-:S04]  /*18050*/  LOP3.LUT R17, R17, 0x3fff, RZ, 0xc0, !PT ;  /* 0x00003fff11117812 */ /* 0x000fc800078ec0ff */
[----:B------:R-:W-:-:S05]  /*18060*/  LOP3.LUT R17, R17, 0x2400000, RZ, 0xfc, !PT ;  /* 0x0240000011117812 */ /* 0x000fca00078efcff */
[----:B------:R-:W-:-:S04]  /*18070*/  IMAD R72, R19, 0x6c0, R17 ;  /* 0x000006c013487824 */ /* 0x000fc800078e0211 */
        /* <DEDUP_REMOVED lines=20> */
[----:B----4-:R-:W-:-:S02]  /*181c0*/  LOP3.LUT R72, R124, 0x10000, RZ, 0xfc, !PT ;  /* 0x000100007c487812 */ /* 0x010fc400078efcff */
[----:B------:R-:W-:Y:S02]  /*181d0*/  R2UR UR5, R73 ;  /* 0x00000000490572ca */ /* 0x000fe400000e0000 */
        /* <DEDUP_REMOVED lines=64> */
[----:B------:R-:W-:Y:S02]  /*185e0*/  FADD.FTZ R17, -R20, R154 ;  /* 0x0000009a14117221 */ /* 0x000fe40000010100 */
[----:B------:R-:W0:Y:S02]  /*185f0*/  S2R R154, SR_TID.X ;  /* 0x00000000009a7919 */ /* 0x000e240000002100 */
[----:B------:R-:W-:-:S04]  /*18600*/  FMUL.FTZ R17, R17, R0 ;  /* 0x0000000011117220 */ /* 0x000fc80000410000 */
[----:B------:R-:W-:Y:S08]  /*18610*/  MUFU.EX2 R124, R17 ;  /* 0x00000011007c7308 */ /* 0x000ff00000000800 */
[----:B------:R-:W1:Y:S01]  /*18620*/  MUFU.EX2 R17, R138 ;  /* 0x0000008a00117308 */ /* 0x000e620000000800 */
[----:B------:R-:W-:Y:S02]  /*18630*/  WARPGROUP.DEPBAR.LE gsb0, 0x0 ;  /* 0x00008000000079c5 */ /* 0x000fe40000010000 */
[----:B------:R-:W-:-:S06]  /*18640*/  WARPGROUP.ARRIVE ;  /* 0x00000000000079c5 */ /* 0x000fcc0000000000 */
[----:B------:R-:W-:Y:S01]  /*18650*/  HGMMA.64x96x16.F32.BF16 R24, gdesc[UR36].tnspB, R24, gsb0 ;  /* 0x41600000241879f0 */ /* 0x000fe20008001818 */
[----:B------:R-:W2:Y:S01]  /*18660*/  MUFU.EX2 R139, R139 ;  /* 0x0000008b008b7308 */ /* 0x000ea20000000800 */
[----:B0-----:R-:W-:Y:S02]  /*18670*/  SHF.R.U32.HI R140, RZ, 0x7, R154 ;  /* 0x00000007ff8c7819 */ /* 0x001fe4000001169a */
[----:B------:R-:W-:-:S03]  /*18680*/  ISETP.GE.U32.AND P2, PT, R154, 0x180, PT ;  /* 0x000001809a00780c */ /* 0x000fc60003f46070 */
[----:B------:R-:W-:Y:S02]  /*18690*/  VIADD R72, R140, 0x9 ;  /* 0x000000098c487836 */ /* 0x000fe40000000000 */
[----:B------:R-:W-:Y:S01]  /*186a0*/  MUFU.EX2 R142, R142 ;  /* 0x0000008e008e7308 */ /* 0x000fe20000000800 */
[----:B-1----:R-:W-:Y:S02]  /*186b0*/  FFMA.FTZ R73, R124, R136, R17 ;  /* 0x000000887c497223 */ /* 0x002fe40000010011 */
[----:B------:R-:W-:-:S05]  /*186c0*/  SEL R72, R72, 0x9, !P2 ;  /* 0x0000000948487807 */ /* 0x000fca0005000000 */
[----:B------:R-:W-:Y:S01]  /*186d0*/  MUFU.EX2 R143, R143 ;  /* 0x0000008f008f7308 */ /* 0x000fe20000000800 */
[----:B------:R-:W-:-:S04]  /*186e0*/  @!P1 IMAD R74, R146, 0x8, R22 ;  /* 0x00000008924a9824 */ /* 0x000fc800078e0216 */
[----:B------:R-:W-:Y:S01]  /*186f0*/  @!P1 VIADD R74, R74, 0x31c40 ;  /* 0x00031c404a4a9836 */ /* 0x000fe20000000000 */
[----:B------:R-:W-:Y:S02]  /*18700*/  F2FP.BF16.F32.PACK_AB R18, R141, R18 ;  /* 0x000000128d12723e */ /* 0x000fe400000010ff */
[----:B--2---:R-:W-:Y:S02]  /*18710*/  F2FP.BF16.F32.PACK_AB R17, R139, R17 ;  /* 0x000000118b11723e */ /* 0x004fe400000010ff */
[----:B------:R-:W-:Y:S01]  /*18720*/  @!P1 PRMT R74, RZ, 0x654, R74 ;  /* 0x00000654ff4a9816 */ /* 0x000fe2000000004a */
[----:B------:R-:W0:Y:S08]  /*18730*/  MUFU.EX2 R153, R153 ;  /* 0x0000009900997308 */ /* 0x000e300000000800 */
[----:B------:R-:W-:Y:S08]  /*18740*/  MUFU.EX2 R151, R151 ;  /* 0x0000009700977308 */ /* 0x000ff00000000800 */
[----:B------:R-:W-:Y:S01]  /*18750*/  MUFU.EX2 R131, R131 ;  /* 0x0000008300837308 */ /* 0x000fe20000000800 */
[----:B0-----:R-:W-:-:S07]  /*18760*/  FADD.FTZ R137, R153, R137 ;  /* 0x0000008999897221 */ /* 0x001fce0000010000 */
[----:B------:R-:W-:Y:S08]  /*18770*/  MUFU.EX2 R149, R149 ;  /* 0x0000009500957308 */ /* 0x000ff00000000800 */
[----:B------:R-:W-:Y:S08]  /*18780*/  MUFU.EX2 R135, R135 ;  /* 0x0000008700877308 */ /* 0x000ff00000000800 */
[----:B------:R-:W-:Y:S01]  /*18790*/  MUFU.EX2 R133, R133 ;  /* 0x0000008500857308 */ /* 0x000fe20000000800 */
[----:B------:R-:W-:-:S02]  /*187a0*/  WARPGROUP.DEPBAR.LE gsb0, 0x0 ;  /* 0x00008000000079c5 */ /* 0x000fc40000010000 */
[----:B------:R0:W-:Y:S06]  /*187b0*/  BAR.ARV R72, 0x100 ;  /* 0x000400480000751d */ /* 0x0001ec0000002000 */
[----:B------:R-:W-:Y:S01]  /*187c0*/  @!P1 SYNCS.ARRIVE.TRANS64.RED.A1T0 RZ, [R74+URZ], RZ ;  /* 0x000000ff4aff99a7 */ /* 0x000fe2000810043f */
[----:B0-----:R-:W-:Y:S01]  /*187d0*/  FADD.FTZ R72, R139, R73 ;  /* 0x000000498b487221 */ /* 0x001fe20000010000 */
[----:B------:R-:W-:-:S04]  /*187e0*/  @!P1 IMAD R73, R19, 0x8, R22 ;  /* 0x0000000813499824 */ /* 0x000fc800078e0216 */
[----:B------:R-:W-:Y:S01]  /*187f0*/  @!P1 VIADD R73, R73, 0x31c60 ;  /* 0x00031c6049499836 */ /* 0x000fe20000000000 */
[----:B------:R-:W-:-:S04]  /*18800*/  F2FP.BF16.F32.PACK_AB R19, R143, R142 ;  /* 0x0000008e8f13723e */ /* 0x000fc800000010ff */
[----:B------:R-:W-:-:S04]  /*18810*/  @!P1 PRMT R73, RZ, 0x654, R73 ;  /* 0x00000654ff499816 */ /* 0x000fc80000000049 */
[----:B------:R0:W-:Y:S01]  /*18820*/  @!P1 SYNCS.ARRIVE.TRANS64.RED.A1T0 RZ, [R73+URZ], RZ ;  /* 0x000000ff49ff99a7 */ /* 0x0001e2000810043f */
[----:B------:R1:W-:Y:S01]  /*18830*/  STSM.16.M88.4 [R23+0x24300], R16 ;  /* 0x0243001017007844 */ /* 0x0003e20000000200 */
[----:B------:R-:W-:Y:S01]  /*18840*/  FADD.FTZ R72, R142, R72 ;  /* 0x000000488e487221 */ /* 0x000fe20000010000 */
[----:B-1----:R-:W1:Y:S08]  /*18850*/  MUFU.EX2 R16, R152 ;  /* 0x0000009800107308 */ /* 0x002e700000000800 */
[----:B------:R-:W2:Y:S01]  /*18860*/  MUFU.EX2 R17, R130 ;  /* 0x0000008200117308 */ /* 0x000ea20000000800 */
[----:B------:R-:W-:-:S07]  /*18870*/  FADD.FTZ R72, R143, R72 ;  /* 0x000000488f487221 */ /* 0x000fce0000010000 */
[----:B------:R-:W3:Y:S01]  /*18880*/  MUFU.EX2 R18, R150 ;  /* 0x0000009600127308 */ /* 0x000ee20000000800 */
[----:B-1----:R-:W-:-:S07]  /*18890*/  FADD.FTZ R137, R16, R137 ;  /* 0x0000008910897221 */ /* 0x002fce0000010000 */
[----:B------:R-:W1:Y:S01]  /*188a0*/  MUFU.EX2 R19, R134 ;  /* 0x0000008600137308 */ /* 0x000e620000000800 */
[----:B--2---:R-:W-:Y:S01]  /*188b0*/  FADD.FTZ R72, R17, R72 ;  /* 0x0000004811487221 */ /* 0x004fe20000010000 */
[----:B------:R-:W-:-:S06]  /*188c0*/  FADD.FTZ R137, R151, R137 ;  /* 0x0000008997897221 */ /* 0x000fcc0000010000 */
[----:B0-----:R-:W0:Y:S01]  /*188d0*/  MUFU.EX2 R73, R122 ;  /* 0x0000007a00497308 */ /* 0x001e220000000800 */
[----:B------:R-:W-:Y:S01]  /*188e0*/  FADD.FTZ R72, R131, R72 ;  /* 0x0000004883487221 */ /* 0x000fe20000010000 */
[----:B---3--:R-:W-:-:S06]  /*188f0*/  FADD.FTZ R137, R18, R137 ;  /* 0x0000008912897221 */ /* 0x008fcc0000010000 */
[----:B------:R-:W-:Y:S01]  /*18900*/  MUFU.EX2 R132, R132 ;  /* 0x0000008400847308 */ /* 0x000fe20000000800 */
[----:B-1----:R-:W-:-:S07]  /*18910*/  FADD.FTZ R72, R19, R72 ;  /* 0x0000004813487221 */ /* 0x002fce0000010000 */
[----:B------:R-:W1:Y:S01]  /*18920*/  MUFU.EX2 R123, R123 ;  /* 0x0000007b007b7308 */ /* 0x000e620000000800 */
[----:B------:R-:W-:-:S07]  /*18930*/  FADD.FTZ R137, R149, R137 ;  /* 0x0000008995897221 */ /* 0x000fce0000010000 */
[----:B------:R-:W-:Y:S01]  /*18940*/  MUFU.EX2 R74, R129 ;  /* 0x00000081004a7308 */ /* 0x000fe20000000800 */
[----:B------:R-:W-:-:S07]  /*18950*/  FADD.FTZ R137, R133, R137 ;  /* 0x0000008985897221 */ /* 0x000fce0000010000 */
[----:B------:R-:W-:Y:S08]  /*18960*/  MUFU.EX2 R129, R128 ;  /* 0x0000008000817308 */ /* 0x000ff00000000800 */
[----:B------:R-:W2:Y:S08]  /*18970*/  MUFU.EX2 R75, R126 ;  /* 0x0000007e004b7308 */ /* 0x000eb00000000800 */
[----:B------:R-:W-:Y:S08]  /*18980*/  MUFU.EX2 R128, R121 ;  /* 0x0000007900807308 */ /* 0x000ff00000000800 */
[----:B------:R-:W-:Y:S08]  /*18990*/  MUFU.EX2 R121, R117 ;  /* 0x0000007500797308 */ /* 0x000ff00000000800 */
[----:B------:R-:W-:Y:S08]  /*189a0*/  MUFU.EX2 R117, R113 ;  /* 0x0000007100757308 */ /* 0x000ff00000000800 */
[----:B------:R3:W-:Y:S08]  /*189b0*/  MUFU.EX2 R113, R80 ;  /* 0x0000005000717308 */ /* 0x0007f00000000800 */
[----:B------:R-:W4:Y:S01]  /*189c0*/  MUFU.EX2 R127, R127 ;  /* 0x0000007f007f7308 */ /* 0x000f220000000800 */
[----:B---3--:R-:W-:-:S04]  /*189d0*/  FADD.FTZ R80, R135, R72 ;  /* 0x0000004887507221 */ /* 0x008fc80000010000 */
[----:B0-----:R-:W-:-:S03]  /*189e0*/  FADD.FTZ R80, R73, R80 ;  /* 0x0000005049507221 */ /* 0x001fc60000010000 */
[----:B------:R-:W0:Y:S01]  /*189f0*/  MUFU.EX2 R125, R125 ;  /* 0x0000007d007d7308 */ /* 0x000e220000000800 */
[----:B-1----:R-:W-:-:S07]  /*18a00*/  FADD.FTZ R80, R123, R80 ;  /* 0x000000507b507221 */ /* 0x002fce0000010000 */
[----:B------:R-:W-:Y:S08]  /*18a10*/  MUFU.EX2 R136, R81 ;  /* 0x0000005100887308 */ /* 0x000ff00000000800 */
[----:B------:R1:W3:Y:S01]  /*18a20*/  MUFU.EX2 R81, R114 ;  /* 0x0000007200517308 */ /* 0x0002e20000000800 */
[----:B--2---:R-:W-:-:S07]  /*18a30*/  FADD.FTZ R80, R75, R80 ;  /* 0x000000504b507221 */ /* 0x004fce0000010000 */
[----:B------:R-:W2:Y:S01]  /*18a40*/  MUFU.EX2 R115, R115 ;  /* 0x0000007300737308 */ /* 0x000ea20000000800 */
[----:B-1----:R-:W-:-:S04]  /*18a50*/  FADD.FTZ R114, R132, R137 ;  /* 0x0000008984727221 */ /* 0x002fc80000010000 */
[----:B------:R-:W-:-:S03]  /*18a60*/  FADD.FTZ R114, R74, R114 ;  /* 0x000000724a727221 */ /* 0x000fc60000010000 */
[----:B------:R-:W1:Y:S01]  /*18a70*/  MUFU.EX2 R120, R120 ;  /* 0x0000007800787308 */ /* 0x000e620000000800 */
[----:B------:R-:W-:Y:S01]  /*18a80*/  FADD.FTZ R114, R129, R114 ;  /* 0x0000007281727221 */ /* 0x000fe20000010000 */
[----:B----4-:R-:W-:-:S06]  /*18a90*/  FADD.FTZ R80, R127, R80 ;  /* 0x000000507f507221 */ /* 0x010fcc0000010000 */
[----:B------:R-:W4:Y:S01]  /*18aa0*/  MUFU.EX2 R118, R118 ;  /* 0x0000007600767308 */ /* 0x000f220000000800 */
[----:B0-----:R-:W-:Y:S01]  /*18ab0*/  FADD.FTZ R114, R125, R114 ;  /* 0x000000727d727221 */ /* 0x001fe20000010000 */
[----:B---3--:R-:W-:-:S06]  /*18ac0*/  FADD.FTZ R80, R81, R80 ;  /* 0x0000005051507221 */ /* 0x008fcc0000010000 */
[----:B------:R-:W0:Y:S01]  /*18ad0*/  MUFU.EX2 R119, R119 ;  /* 0x0000007700777308 */ /* 0x000e220000000800 */
[----:B------:R-:W-:-:S07]  /*18ae0*/  FADD.FTZ R114, R128, R114 ;  /* 0x0000007280727221 */ /* 0x000fce0000010000 */
[----:B------:R-:W3:Y:S01]  /*18af0*/  MUFU.EX2 R116, R116 ;  /* 0x0000007400747308 */ /* 0x000ee20000000800 */
[----:B--2---:R-:W-:-:S07]  /*18b00*/  FADD.FTZ R80, R115, R80 ;  /* 0x0000005073507221 */ /* 0x004fce0000010000 */
[----:B------:R-:W2:Y:S01]  /*18b10*/  MUFU.EX2 R106, R106 ;  /* 0x0000006a006a7308 */ /* 0x000ea20000000800 */
[----:B-1----:R-:W-:Y:S01]  /*18b20*/  FADD.FTZ R114, R120, R114 ;  /* 0x0000007278727221 */ /* 0x002fe20000010000 */
[----:B----4-:R-:W-:-:S06]  /*18b30*/  FADD.FTZ R80, R118, R80 ;  /* 0x0000005076507221 */ /* 0x010fcc0000010000 */
[----:B------:R-:W1:Y:S01]  /*18b40*/  MUFU.EX2 R107, R107 ;  /* 0x0000006b006b7308 */ /* 0x000e620000000800 */
[----:B------:R-:W-:-:S07]  /*18b50*/  FADD.FTZ R114, R121, R114 ;  /* 0x0000007279727221 */ /* 0x000fce0000010000 */
[----:B------:R-:W4:Y:S01]  /*18b60*/  MUFU.EX2 R112, R112 ;  /* 0x0000007000707308 */ /* 0x000f220000000800 */
[----:B0-----:R-:W-:-:S07]  /*18b70*/  FADD.FTZ R80, R119, R80 ;  /* 0x0000005077507221 */ /* 0x001fce0000010000 */
[----:B------:R-:W0:Y:S01]  /*18b80*/  MUFU.EX2 R110, R110 ;  /* 0x0000006e006e7308 */ /* 0x000e220000000800 */
[----:B---3--:R-:W-:-:S07]  /*18b90*/  FADD.FTZ R122, R116, R114 ;  /* 0x00000072747a7221 */ /* 0x008fce0000010000 */
[----:B------:R-:W3:Y:S01]  /*18ba0*/  MUFU.EX2 R109, R109 ;  /* 0x0000006d006d7308 */ /* 0x000ee20000000800 */
[----:B------:R-:W-:Y:S01]  /*18bb0*/  F2FP.BF16.F32.PACK_AB R16, R16, R153 ;  /* 0x000000991010723e */ /* 0x000fe200000010ff */
[----:B--2---:R-:W-:Y:S01]  /*18bc0*/  FADD.FTZ R80, R106, R80 ;  /* 0x000000506a507221 */ /* 0x004fe20000010000 */
[----:B------:R-:W-:-:S05]  /*18bd0*/  F2FP.BF16.F32.PACK_AB R17, R131, R17 ;  /* 0x000000118311723e */ /* 0x000fca00000010ff */
[----:B------:R-:W2:Y:S01]  /*18be0*/  MUFU.EX2 R111, R111 ;  /* 0x0000006f006f7308 */ /* 0x000ea20000000800 */
[----:B------:R-:W-:Y:S02]  /*18bf0*/  F2FP.BF16.F32.PACK_AB R18, R18, R151 ;  /* 0x000000971212723e */ /* 0x000fe400000010ff */
[----:B------:R-:W-:-:S05]  /*18c00*/  F2FP.BF16.F32.PACK_AB R19, R135, R19 ;  /* 0x000000138713723e */ /* 0x000fca00000010ff */
[----:B------:R-:W2:Y:S01]  /*18c10*/  MUFU.EX2 R108, R108 ;  /* 0x0000006c006c7308 */ /* 0x000ea20000000800 */
[----:B------:R-:W-:Y:S01]  /*18c20*/  FADD.FTZ R122, R117, R122 ;  /* 0x0000007a757a7221 */ /* 0x000fe20000010000 */
[----:B-1----:R-:W-:-:S06]  /*18c30*/  FADD.FTZ R80, R107, R80 ;  /* 0x000000506b507221 */ /* 0x002fcc0000010000 */
[----:B------:R-:W1:Y:S01]  /*18c40*/  MUFU.EX2 R98, R98 ;  /* 0x0000006200627308 */ /* 0x000e620000000800 */
[----:B------:R4:W-:Y:S07]  /*18c50*/  STSM.16.M88.4 [R23+0x25b00], R16 ;  /* 0x025b001017007844 */ /* 0x0009ee0000000200 */
[----:B------:R-:W1:Y:S01]  /*18c60*/  MUFU.EX2 R105, R105 ;  /* 0x0000006900697308 */ /* 0x000e620000000800 */
[----:B------:R-:W-:-:S07]  /*18c70*/  F2FP.BF16.F32.PACK_AB R75, R127, R75 ;  /* 0x0000004b7f4b723e */ /* 0x000fce00000010ff */
[----:B------:R-:W1:Y:S01]  /*18c80*/  MUFU.EX2 R99, R99 ;  /* 0x0000006300637308 */ /* 0x000e620000000800 */
[----:B----4-:R-:W-:Y:S01]  /*18c90*/  FADD.FTZ R16, R112, R122 ;  /* 0x0000007a70107221 */ /* 0x010fe20000010000 */
[----:B0-----:R-:W-:-:S06]  /*18ca0*/  FADD.FTZ R17, R110, R80 ;  /* 0x000000506e117221 */ /* 0x001fcc0000010000 */
[----:B------:R-:W0:Y:S01]  /*18cb0*/  MUFU.EX2 R104, R104 ;  /* 0x0000006800687308 */ /* 0x000e220000000800 */
[----:B---3--:R-:W-:Y:S01]  /*18cc0*/  FADD.FTZ R127, R109, R16 ;  /* 0x000000106d7f7221 */ /* 0x008fe20000010000 */
[----:B------:R-:W-:Y:S01]  /*18cd0*/  F2FP.BF16.F32.PACK_AB R73, R123, R73 ;  /* 0x000000497b49723e */ /* 0x000fe200000010ff */
[----:B--2---:R-:W-:-:S05]  /*18ce0*/  FADD.FTZ R123, R111, R17 ;  /* 0x000000116f7b7221 */ /* 0x004fca0000010000 */
[----:B------:R-:W2:Y:S01]  /*18cf0*/  MUFU.EX2 R102, R102 ;  /* 0x0000006600667308 */ /* 0x000ea20000000800 */
[----:B------:R-:W-:-:S07]  /*18d00*/  FADD.FTZ R126, R108, R127 ;  /* 0x0000007f6c7e7221 */ /* 0x000fce0000010000 */
[----:B------:R-:W3:Y:S01]  /*18d10*/  MUFU.EX2 R101, R101 ;  /* 0x0000006500657308 */ /* 0x000ee20000000800 */
[----:B-1----:R-:W-:-:S07]  /*18d20*/  FADD.FTZ R16, R98, R123 ;  /* 0x0000007b62107221 */ /* 0x002fce0000010000 */
[----:B------:R-:W1:Y:S01]  /*18d30*/  MUFU.EX2 R103, R103 ;  /* 0x0000006700677308 */ /* 0x000e620000000800 */
[----:B------:R-:W-:Y:S01]  /*18d40*/  F2FP.BF16.F32.PACK_AB R72, R133, R149 ;  /* 0x000000958548723e */ /* 0x000fe200000010ff */
[----:B------:R-:W-:Y:S01]  /*18d50*/  FADD.FTZ R19, R105, R126 ;  /* 0x0000007e69137221 */ /* 0x000fe20000010000 */
[----:B------:R-:W-:-:S05]  /*18d60*/  F2FP.BF16.F32.PACK_AB R74, R74, R132 ;  /* 0x000000844a4a723e */ /* 0x000fca00000010ff */
[----:B------:R-:W4:Y:S01]  /*18d70*/  MUFU.EX2 R100, R100 ;  /* 0x0000006400647308 */ /* 0x000f220000000800 */
[----:B------:R-:W-:-:S07]  /*18d80*/  FADD.FTZ R17, R99, R16 ;  /* 0x0000001063117221 */ /* 0x000fce0000010000 */
[----:B------:R-:W4:Y:S01]  /*18d90*/  MUFU.EX2 R90, R90 ;  /* 0x0000005a005a7308 */ /* 0x000f220000000800 */
[----:B0-----:R-:W-:Y:S01]  /*18da0*/  FADD.FTZ R18, R104, R19 ;  /* 0x0000001368127221 */ /* 0x001fe20000010000 */
[----:B------:R2:W-:Y:S06]  /*18db0*/  STSM.16.M88.4 [R23+0x27300], R72 ;  /* 0x0273004817007844 */ /* 0x0005ec0000000200 */
[----:B------:R-:W0:Y:S08]  /*18dc0*/  MUFU.EX2 R97, R97 ;  /* 0x0000006100617308 */ /* 0x000e300000000800 */
[----:B------:R-:W0:Y:S01]  /*18dd0*/  MUFU.EX2 R91, R91 ;  /* 0x0000005b005b7308 */ /* 0x000e220000000800 */
[----:B--2---:R-:W-:Y:S01]  /*18de0*/  FADD.FTZ R72, R102, R17 ;  /* 0x0000001166487221 */ /* 0x004fe20000010000 */
[----:B---3--:R-:W-:-:S06]  /*18df0*/  FADD.FTZ R75, R101, R18 ;  /* 0x00000012654b7221 */ /* 0x008fcc0000010000 */
[----:B------:R-:W2:Y:S01]  /*18e00*/  MUFU.EX2 R96, R96 ;  /* 0x0000006000607308 */ /* 0x000ea20000000800 */
[----:B-1----:R-:W-:-:S07]  /*18e10*/  FADD.FTZ R73, R103, R72 ;  /* 0x0000004867497221 */ /* 0x002fce0000010000 */
[----:B------:R-:W1:Y:S01]  /*18e20*/  MUFU.EX2 R94, R94 ;  /* 0x0000005e005e7308 */ /* 0x000e620000000800 */
[----:B----4-:R-:W-:-:S07]  /*18e30*/  FADD.FTZ R74, R100, R75 ;  /* 0x0000004b644a7221 */ /* 0x010fce0000010000 */
[----:B------:R-:W3:Y:S01]  /*18e40*/  MUFU.EX2 R93, R93 ;  /* 0x0000005d005d7308 */ /* 0x000ee20000000800 */
[----:B------:R-:W-:-:S07]  /*18e50*/  FADD.FTZ R72, R90, R73 ;  /* 0x000000495a487221 */ /* 0x000fce0000010000 */
[----:B------:R-:W4:Y:S01]  /*18e60*/  MUFU.EX2 R95, R95 ;  /* 0x0000005f005f7308 */ /* 0x000f220000000800 */
[----:B0-----:R-:W-:-:S07]  /*18e70*/  FADD.FTZ R75, R97, R74 ;  /* 0x0000004a614b7221 */ /* 0x001fce0000010000 */
[----:B------:R-:W-:Y:S01]  /*18e80*/  MUFU.EX2 R92, R92 ;  /* 0x0000005c005c7308 */ /* 0x000fe20000000800 */
[----:B------:R-:W-:-:S07]  /*18e90*/  FADD.FTZ R73, R91, R72 ;  /* 0x000000485b497221 */ /* 0x000fce0000010000 */
[----:B------:R0:W4:Y:S01]  /*18ea0*/  MUFU.EX2 R114, R82 ;  /* 0x0000005200727308 */ /* 0x0001220000000800 */
[----:B--2---:R-:W-:Y:S01]  /*18eb0*/  FADD.FTZ R74, R96, R75 ;  /* 0x0000004b604a7221 */ /* 0x004fe20000010000 */
[----:B------:R-:W-:-:S06]  /*18ec0*/  F2FP.BF16.F32.PACK_AB R80, R125, R129 ;  /* 0x000000817d50723e */ /* 0x000fcc00000010ff */
[----:B------:R-:W-:Y:S01]  /*18ed0*/  MUFU.EX2 R89, R89 ;  /* 0x0000005900597308 */ /* 0x000fe20000000800 */
[----:B------:R-:W-:Y:S01]  /*18ee0*/  F2FP.BF16.F32.PACK_AB R81, R115, R81 ;  /* 0x000000517351723e */ /* 0x000fe200000010ff */
[----:B-1----:R-:W-:Y:S01]  /*18ef0*/  FADD.FTZ R72, R94, R73 ;  /* 0x000000495e487221 */ /* 0x002fe20000010000 */
[----:B0-----:R-:W-:-:S05]  /*18f00*/  F2FP.BF16.F32.PACK_AB R82, R120, R128 ;  /* 0x000000807852723e */ /* 0x001fca00000010ff */
[----:B------:R0:W1:Y:S01]  /*18f10*/  MUFU.EX2 R122, R83 ;  /* 0x00000053007a7308 */ /* 0x0000620000000800 */
[----:B------:R-:W-:Y:S02]  /*18f20*/  F2FP.BF16.F32.PACK_AB R16, R116, R121 ;  /* 0x000000797410723e */ /* 0x000fe400000010ff */
[----:B------:R-:W-:Y:S02]  /*18f30*/  F2FP.BF16.F32.PACK_AB R17, R107, R106 ;  /* 0x0000006a6b11723e */ /* 0x000fe400000010ff */
[----:B------:R-:W-:-:S03]  /*18f40*/  F2FP.BF16.F32.PACK_AB R18, R112, R117 ;  /* 0x000000757012723e */ /* 0x000fc600000010ff */
[----:B------:R-:W2:Y:S01]  /*18f50*/  MUFU.EX2 R88, R88 ;  /* 0x0000005800587308 */ /* 0x000ea20000000800 */
[----:B0-----:R-:W-:Y:S02]  /*18f60*/  F2FP.BF16.F32.PACK_AB R83, R119, R118 ;  /* 0x000000767753723e */ /* 0x001fe400000010ff */
[----:B------:R-:W-:Y:S01]  /*18f70*/  F2FP.BF16.F32.PACK_AB R19, R111, R110 ;  /* 0x0000006e6f13723e */ /* 0x000fe200000010ff */
[----:B---3--:R-:W-:-:S04]  /*18f80*/  FADD.FTZ R75, R93, R74 ;  /* 0x0000004a5d4b7221 */ /* 0x008fc80000010000 */
[----:B------:R-:W0:Y:S01]  /*18f90*/  MUFU.EX2 R86, R86 ;  /* 0x0000005600567308 */ /* 0x000e220000000800 */
[----:B------:R-:W-:Y:S01]  /*18fa0*/  STSM.16.M88.4 [R23+0x28b00], R80 ;  /* 0x028b005017007844 */ /* 0x000fe20000000200 */
[----:B----4-:R-:W-:-:S06]  /*18fb0*/  FADD.FTZ R73, R95, R72 ;  /* 0x000000485f497221 */ /* 0x010fcc0000010000 */
[----:B------:R-:W3:Y:S01]  /*18fc0*/  MUFU.EX2 R85, R85 ;  /* 0x0000005500557308 */ /* 0x000ee20000000800 */
[----:B------:R4:W-:Y:S01]  /*18fd0*/  STSM.16.M88.4 [R23+0x2a300], R16 ;  /* 0x02a3001017007844 */ /* 0x0009e20000000200 */
[----:B------:R-:W-:-:S06]  /*18fe0*/  FADD.FTZ R73, R114, R73 ;  /* 0x0000004972497221 */ /* 0x000fcc0000010000 */
[----:B------:R-:W3:Y:S01]  /*18ff0*/  MUFU.EX2 R87, R87 ;  /* 0x0000005700577308 */ /* 0x000ee20000000800 */
[----:B-1----:R-:W-:-:S07]  /*19000*/  FADD.FTZ R73, R122, R73 ;  /* 0x000000497a497221 */ /* 0x002fce0000010000 */
[----:B------:R-:W1:Y:S01]  /*19010*/  MUFU.EX2 R84, R84 ;  /* 0x0000005400547308 */ /* 0x000e620000000800 */
[----:B----4-:R-:W-:-:S04]  /*19020*/  FADD.FTZ R16, R92, R75 ;  /* 0x0000004b5c107221 */ /* 0x010fc80000010000 */
[----:B------:R-:W-:-:S03]  /*19030*/  FADD.FTZ R17, R89, R16 ;  /* 0x0000001059117221 */ /* 0x000fc60000010000 */
[----:B------:R-:W4:Y:S01]  /*19040*/  MUFU.EX2 R76, R76 ;  /* 0x0000004c004c7308 */ /* 0x000f220000000800 */
[----:B--2---:R-:W-:Y:S01]  /*19050*/  FADD.FTZ R18, R88, R17 ;  /* 0x0000001158127221 */ /* 0x004fe20000010000 */
[----:B0-----:R-:W-:-:S06]  /*19060*/  FADD.FTZ R16, R86, R73 ;  /* 0x0000004956107221 */ /* 0x001fcc0000010000 */
[----:B------:R-:W0:Y:S01]  /*19070*/  MUFU.EX2 R77, R77 ;  /* 0x0000004d004d7308 */ /* 0x000e220000000800 */
[----:B---3--:R-:W-:-:S07]  /*19080*/  FADD.FTZ R19, R85, R18 ;  /* 0x0000001255137221 */ /* 0x008fce0000010000 */
[----:B------:R-:W-:Y:S01]  /*19090*/  MUFU.EX2 R78, R78 ;  /* 0x0000004e004e7308 */ /* 0x000fe20000000800 */
[----:B------:R-:W-:-:S07]  /*190a0*/  FADD.FTZ R17, R87, R16 ;  /* 0x0000001057117221 */ /* 0x000fce0000010000 */
[----:B------:R-:W2:Y:S01]  /*190b0*/  MUFU.EX2 R79, R79 ;  /* 0x0000004f004f7308 */ /* 0x000ea20000000800 */
[----:B-1----:R-:W-:Y:S01]  /*190c0*/  FADD.FTZ R19, R84, R19 ;  /* 0x0000001354137221 */ /* 0x002fe20000010000 */
[----:B----4-:R-:W-:Y:S01]  /*190d0*/  FADD.FTZ R16, R76, R17 ;  /* 0x000000114c107221 */ /* 0x010fe20000010000 */
[----:B------:R-:W-:Y:S02]  /*190e0*/  F2FP.BF16.F32.PACK_AB R108, R108, R109 ;  /* 0x0000006d6c6c723e */ /* 0x000fe400000010ff */
[----:B------:R-:W-:Y:S01]  /*190f0*/  FADD.FTZ R18, R136, R19 ;  /* 0x0000001388127221 */ /* 0x000fe20000010000 */
[----:B------:R-:W-:Y:S01]  /*19100*/  F2FP.BF16.F32.PACK_AB R109, R99, R98 ;  /* 0x00000062636d723e */ /* 0x000fe200000010ff */
[----:B0-----:R-:W-:Y:S01]  /*19110*/  FADD.FTZ R17, R77, R16 ;  /* 0x000000104d117221 */ /* 0x001fe20000010000 */
[----:B------:R-:W-:Y:S02]  /*19120*/  F2FP.BF16.F32.PACK_AB R110, R104, R105 ;  /* 0x00000069686e723e */ /* 0x000fe400000010ff */
[----:B------:R-:W-:-:S02]  /*19130*/  F2FP.BF16.F32.PACK_AB R111, R103, R102 ;  /* 0x00000066676f723e */ /* 0x000fc400000010ff */
[----:B------:R-:W-:Y:S02]  /*19140*/  F2FP.BF16.F32.PACK_AB R100, R100, R101 ;  /* 0x000000656464723e */ /* 0x000fe400000010ff */
[----:B------:R-:W-:Y:S02]  /*19150*/  F2FP.BF16.F32.PACK_AB R101, R91, R90 ;  /* 0x0000005a5b65723e */ /* 0x000fe400000010ff */
[----:B------:R-:W-:Y:S02]  /*19160*/  F2FP.BF16.F32.PACK_AB R102, R96, R97 ;  /* 0x000000616066723e */ /* 0x000fe400000010ff */
[----:B------:R-:W-:Y:S02]  /*19170*/  F2FP.BF16.F32.PACK_AB R103, R95, R94 ;  /* 0x0000005e5f67723e */ /* 0x000fe400000010ff */
[----:B------:R-:W-:Y:S01]  /*19180*/  F2FP.BF16.F32.PACK_AB R92, R92, R93 ;  /* 0x0000005d5c5c723e */ /* 0x000fe200000010ff */
[----:B------:R-:W-:Y:S01]  /*19190*/  FADD.FTZ R16, R113, R18 ;  /* 0x0000001271107221 */ /* 0x000fe20000010000 */
[----:B------:R-:W-:-:S02]  /*191a0*/  F2FP.BF16.F32.PACK_AB R93, R122, R114 ;  /* 0x000000727a5d723e */ /* 0x000fc400000010ff */
[----:B------:R-:W-:Y:S02]  /*191b0*/  F2FP.BF16.F32.PACK_AB R94, R88, R89 ;  /* 0x00000059585e723e */ /* 0x000fe400000010ff */
[----:B------:R-:W-:Y:S02]  /*191c0*/  F2FP.BF16.F32.PACK_AB R95, R87, R86 ;  /* 0x00000056575f723e */ /* 0x000fe400000010ff */
[----:B------:R-:W-:Y:S02]  /*191d0*/  F2FP.BF16.F32.PACK_AB R84, R84, R85 ;  /* 0x000000555454723e */ /* 0x000fe400000010ff */
[----:B------:R-:W-:Y:S02]  /*191e0*/  F2FP.BF16.F32.PACK_AB R85, R77, R76 ;  /* 0x0000004c4d55723e */ /* 0x000fe400000010ff */
[----:B------:R-:W-:Y:S02]  /*191f0*/  F2FP.BF16.F32.PACK_AB R86, R113, R136 ;  /* 0x000000887156723e */ /* 0x000fe400000010ff */
[----:B--2---:R-:W-:Y:S01]  /*19200*/  F2FP.BF16.F32.PACK_AB R87, R79, R78 ;  /* 0x0000004e4f57723e */ /* 0x004fe200000010ff */
[----:B------:R-:W-:Y:S01]  /*19210*/  STSM.16.M88.4 [R23+0x2bb00], R108 ;  /* 0x02bb006c17007844 */ /* 0x000fe20000000200 */
[----:B------:R-:W-:-:S03]  /*19220*/  FADD.FTZ R17, R78, R17 ;  /* 0x000000114e117221 */ /* 0x000fc60000010000 */
[----:B------:R-:W-:Y:S04]  /*19230*/  STSM.16.M88.4 [R23+0x2d300], R100 ;  /* 0x02d3006417007844 */ /* 0x000fe80000000200 */
[----:B------:R-:W-:Y:S04]  /*19240*/  STSM.16.M88.4 [R23+0x2eb00], R92 ;  /* 0x02eb005c17007844 */ /* 0x000fe80000000200 */
[----:B------:R0:W-:Y:S04]  /*19250*/  STL [R1+0x1c], R16 ;  /* 0x00001c1001007387 */ /* 0x0001e80000100800 */
[----:B------:R1:W-:Y:S01]  /*19260*/  STSM.16.M88.4 [R23+0x30300], R84 ;  /* 0x0303005417007844 */ /* 0x0003e20000000200 */
[----:B------:R-:W-:Y:S01]  /*19270*/  @!PT LDS RZ, [RZ] ;  /* 0x00000000fffff984 */ /* 0x000fe20000000800 */
[----:B------:R-:W-:Y:S01]  /*19280*/  @!PT LDS RZ, [RZ] ;  /* 0x00000000fffff984 */ /* 0x000fe20000000800 */
[----:B------:R-:W-:Y:S01]  /*19290*/  @!PT LDS RZ, [RZ] ;  /* 0x00000000fffff984 */ /* 0x000fe20000000800 */
[----:B------:R-:W-:Y:S01]  /*192a0*/  @!PT LDS RZ, [RZ] ;  /* 0x00000000fffff984 */ /* 0x000fe20000000800 */
[----:B------:R2:W-:Y:S06]  /*192b0*/  MEMBAR.ALL.CTA ;  /* 0x0000000000007992 */ /* 0x0005ec0000008000 */
[----:B--2---:R-:W2:Y:S01]  /*192c0*/  FENCE.VIEW.ASYNC.S ;  /* 0x00000000000073c6 */ /* 0x004ea20000000000 */
[----:B0-----:R-:W-:-:S05]  /*192d0*/  FADD.FTZ R16, R79, R17 ;  /* 0x000000114f107221 */ /* 0x001fca0000010000 */
[----:B------:R1:W-:Y:S04]  /*192e0*/  STL [R1+0x20], R16 ;  /* 0x0000201001007387 */ /* 0x0003e80000100800 */
[----:B------:R1:W5:Y:S04]  /*192f0*/  LDL R149, [R1+0x24] ;  /* 0x0000240001957983 */ /* 0x0003680000100800 */
[----:B------:R1:W-:Y:S01]  /*19300*/  STL [R1+0x10], R20 ;  /* 0x0000101401007387 */ /* 0x0003e20000100800 */
        /* <DEDUP_REMOVED lines=54> */
.L_x_10241:
[----:B------:R-:W-:Y:S05]  /*19670*/  WARPSYNC.ALL ;  /* 0x0000000000007948 */ /* 0x000fea0003800000 */
[----:B------:R-:W-:Y:S06]  /*19680*/  BAR.ARV 0x8, 0x1a0 ;  /* 0x0206800000007b1d */ /* 0x000fec0000002000 */
[----:B------:R-:W-:Y:S05]  /*19690*/  @!P0 BRA `(.L_x_10253) ;  /* 0x0000000000048947 */ /* 0x000fea0003800000 */
[----:B------:R-:W-:Y:S01]  /*196a0*/  BPT.TRAP 0x1 ;  /* 0x000000040000795c */ /* 0x000fe20000300000 */
.L_x_10253:
[----:B------:R-:W2:Y:S01]  /*196b0*/  LDL R2, [R1+0x24] ;  /* 0x0000240001027983 */ /* 0x000ea20000100800 */
[----:B------:R-:W-:Y:S01]  /*196c0*/  IMAD R9, R146, 0x8, R22 ;  /* 0x0000000892097824 */ /* 0x000fe200078e0216 */
[----:B--2---:R-:W-:-:S04]  /*196d0*/  SHF.L.U32 R4, R2, 0x1f, RZ ;  /* 0x0000001f02047819 */ /* 0x004fc800000006ff */
[----:B------:R0:W1:Y:S01]  /*196e0*/  SYNCS.PHASECHK.TRANS64.TRYWAIT P2, [R9+URZ+0x31c50], R4 ;  /* 0x031c5004090075a7 */ /* 0x000062000804017f */
[----:B------:R-:W-:Y:S05]  /*196f0*/  @!P0 BRA `(.L_x_10254) ;  /* 0x0000000000048947 */ /* 0x000fea0003800000 */
[----:B------:R-:W-:Y:S01]  /*19700*/  BPT.TRAP 0x1 ;  /* 0x000000040000795c */ /* 0x000fe20000300000 */
.L_x_10254:
[----:B------:R-:W2:Y:S01]  /*19710*/  LDL.LU R2, [R1+0x48] ;  /* 0x0000480001027983 */ /* 0x000ea20000300800 */
[----:B------:R-:W-:Y:S02]  /*19720*/  VIADD R22, R22, 0x200 ;  /* 0x0000020016167836 */ /* 0x000fe40000000000 */
[----:B------:R-:W-:-:S03]  /*19730*/  IMAD.MOV.U32 R3, RZ, RZ, -0x3ffffff0 ;  /* 0xc0000010ff037424 */ /* 0x000fc600078e00ff */
[----:B------:R-:W-:-:S04]  /*19740*/  SHF.R.U32.HI R22, RZ, 0x4, R22 ;  /* 0x00000004ff167819 */ /* 0x000fc80000011616 */
[----:B------:R-:W-:-:S04]  /*19750*/  LOP3.LUT R22, R22, 0x3fff, RZ, 0xc0, !PT ;  /* 0x00003fff16167812 */ /* 0x000fc800078ec0ff */
[----:B------:R-:W-:Y:S02]  /*19760*/  LOP3.LUT R5, R22, 0x2400000, RZ, 0xfc, !PT ;  /* 0x0240000016057812 */ /* 0x000fe400078efcff */
[----:B--2---:R-:W-:Y:S01]  /*19770*/  LOP3.LUT R2, R2, 0x10000, RZ, 0xfc, !PT ;  /* 0x0001000002027812 */ /* 0x004fe200078efcff */
[----:B-1----:R-:W-:Y:S06]  /*19780*/  @P2 BRA `(.L_x_10255) ;  /* 0x0000000000082947 */ /* 0x002fec0003800000 */
[----:B------:R-:W1:Y:S02]  /*19790*/  SYNCS.PHASECHK.TRANS64.TRYWAIT P0, [R9+URZ+0x31c50], R4 ;  /* 0x031c5004090075a7 */ /* 0x000e64000800017f */
[----:B-1----:R-:W-:Y:S05]  /*197a0*/  @!P0 BRA `(.L_x_10256) ;  /* 0x0000008800d08947 */ /* 0x002fea0003800000 */
.L_x_10255:
[----:B01----:R-:W-:Y:S01]  /*197b0*/  IMAD R4, R146, 0x6c0, R5 ;  /* 0x000006c092047824 */ /* 0x003fe200078e0205 */
        /* <DEDUP_REMOVED lines=13> */
[----:B------:R-:W-:-:S03]  /*19890*/  IMAD.MOV.U32 R3, RZ, RZ, -0x3ffffff0 ;  /* 0xc0000010ff037424 */ /* 0x000fc600078e00ff */
[----:B------:R-:W4:Y:S01]  /*198a0*/  LDL.LU R12, [R1+0x24] ;  /* 0x00002400010c7983 */ /* 0x000f220000300800 */
[----:B------:R-:W-:Y:S02]  /*198b0*/  IMAD.MOV.U32 R5, RZ, RZ, -0x7fffffe0 ;  /* 0x80000020ff057424 */ /* 0x000fe400078e00ff */
[----:B------:R-:W-:-:S03]  /*198c0*/  VIADD R146, R146, 0x1 ;  /* 0x0000000192927836 */ /* 0x000fc60000000000 */
        /* <DEDUP_REMOVED lines=78> */
[----:B--2---:R-:W0:Y:S01]  /*19db0*/  SHFL.BFLY PT, R2, R13, 0x2, 0x1f ;  /* 0x0c401f000d027f89 */ /* 0x004e2200000e0000 */
[----:B------:R-:W-:Y:S02]  /*19dc0*/  R2UR UR5, R3 ;  /* 0x00000000030572ca */ /* 0x000fe400000e0000 */
[----:B------:R-:W-:Y:S01]  /*19dd0*/  R2UR UR6, R4 ;  /* 0x00000000040672ca */ /* 0x000fe200000e0000 */
[----:B---3--:R-:W1:Y:S01]  /*19de0*/  SHFL.BFLY PT, R3, R8, 0x2, 0x1f ;  /* 0x0c401f0008037f89 */ /* 0x008e6200000e0000 */
[----:B------:R-:W-:Y:S01]  /*19df0*/  R2UR UR7, R5 ;  /* 0x00000000050772ca */ /* 0x000fe200000e0000 */
[----:B0-----:R-:W-:Y:S01]  /*19e00*/  FADD.FTZ R2, R2, R13 ;  /* 0x0000000d02027221 */ /* 0x001fe20000010000 */
[----:B-1----:R-:W-:-:S04]  /*19e10*/  FADD.FTZ R4, R3, R8 ;  /* 0x0000000803047221 */ /* 0x002fc80000010000 */
[----:B------:R-:W0:Y:S04]  /*19e20*/  SHFL.BFLY PT, R3, R2, 0x1, 0x1f ;  /* 0x0c201f0002037f89 */ /* 0x000e2800000e0000 */
[----:B------:R-:W1:Y:S01]  /*19e30*/  SHFL.BFLY PT, R5, R4, 0x1, 0x1f ;  /* 0x0c201f0004057f89 */ /* 0x000e6200000e0000 */
[----:B0-----:R-:W-:Y:S01]  /*19e40*/  FADD.FTZ R8, R2, R3 ;  /* 0x0000000302087221 */ /* 0x001fe20000010000 */
[----:B------:R-:W-:Y:S01]  /*19e50*/  IMAD.MOV.U32 R3, RZ, RZ, RZ ;  /* 0x000000ffff037224 */ /* 0x000fe200078e00ff */
[----:B------:R-:W-:Y:S01]  /*19e60*/  SEL R2, RZ, 0x1, P0 ;  /* 0x00000001ff027807 */ /* 0x000fe20000000000 */
[----:B-1----:R-:W-:Y:S02]  /*19e70*/  FADD.FTZ R10, R4, R5 ;  /* 0x00000005040a7221 */ /* 0x002fe40000010000 */
[----:B------:R-:W-:-:S02]  /*19e80*/  FSETP.NE.FTZ.AND P2, PT, R8, RZ, PT ;  /* 0x000000ff0800720b */ /* 0x000fc40003f55000 */
[----:B----4-:R-:W-:Y:S02]  /*19e90*/  LOP3.LUT R12, R12, R2, RZ, 0x3c, !PT ;  /* 0x000000020c0c7212 */ /* 0x010fe400078e3cff */
[----:B------:R-:W-:-:S09]  /*19ea0*/  FSETP.NE.FTZ.AND P3, PT, R10, RZ, PT ;  /* 0x000000ff0a00720b */ /* 0x000fd20003f75000 */
[----:B------:R-:W-:Y:S08]  /*19eb0*/  @P2 MUFU.LG2 R6, R8 ;  /* 0x0000000800062308 */ /* 0x000ff00000000c00 */
[----:B------:R0:W-:Y:S01]  /*19ec0*/  @P2 MUFU.RCP R3, R8 ;  /* 0x0000000800032308 */ /* 0x0001e20000001000 */
[----:B------:R-:W-:Y:S02]  /*19ed0*/  WARPGROUP.DEPBAR.LE gsb0, 0x0 ;  /* 0x00008000000079c5 */ /* 0x000fe40000010000 */
[----:B0-----:R-:W2:Y:S01]  /*19ee0*/  LDL.LU R8, [R1+0x7c] ;  /* 0x00007c0001087983 */ /* 0x001ea20000300800 */
[----:B------:R-:W-:-:S04]  /*19ef0*/  WARPGROUP.ARRIVE ;  /* 0x00000000000079c5 */ /* 0x000fc80000000000 */
[----:B------:R-:W0:Y:S02]  /*19f00*/  @P3 MUFU.LG2 R7, R10 ;  /* 0x0000000a00073308 */ /* 0x000e240000000c00 */
[----:B------:R-:W-:Y:S01]  /*19f10*/  HGMMA.64x96x16.F32.BF16 R24, gdesc[UR4].tnspB, R24, gsb0 ;  /* 0x41600000041879f0 */ /* 0x000fe20008001818 */
[----:B------:R-:W-:Y:S01]  /*19f20*/  IMAD.MOV.U32 R2, RZ, RZ, RZ ;  /* 0x000000ffff027224 */ /* 0x000fe200078e00ff */
[----:B------:R1:W-:Y:S05]  /*19f30*/  STL [R1+0x24], R12 ;  /* 0x0000240c01007387 */ /* 0x0003ea0000100800 */
[----:B------:R-:W3:Y:S01]  /*19f40*/  @P3 MUFU.RCP R2, R10 ;  /* 0x0000000a00023308 */ /* 0x000ee20000001000 */
[C---:B------:R-:W-:Y:S01]  /*19f50*/  @P2 FMUL.FTZ R5, R0.reuse, 0.69314718246459960938 ;  /* 0x3f31721800052820 */ /* 0x040fe20000410000 */
[----:B------:R-:W-:Y:S01]  /*19f60*/  @P3 FMUL.FTZ R0, R0, 0.69314718246459960938 ;  /* 0x3f31721800003820 */ /* 0x000fe20000410000 */
[----:B------:R-:W-:-:S02]  /*19f70*/  @!P1 VIADD R4, R9, 0x31c60 ;  /* 0x00031c6009049836 */ /* 0x000fc40000000000 */
[----:B0-----:R-:W-:Y:S01]  /*19f80*/  @P3 FMUL.FTZ R7, R7, 0.69314718246459960938 ;  /* 0x3f31721807073820 */ /* 0x001fe20000410000 */
[----:B------:R-:W-:Y:S02]  /*19f90*/  IMAD.MOV.U32 R72, RZ, RZ, -0x800000 ;  /* 0xff800000ff487424 */ /* 0x000fe400078e00ff */
[----:B------:R-:W-:Y:S01]  /*19fa0*/  @P2 FMUL.FTZ R6, R6, 0.69314718246459960938 ;  /* 0x3f31721806062820 */ /* 0x000fe20000410000 */
[----:B------:R-:W-:Y:S01]  /*19fb0*/  @P3 FFMA.FTZ R72, R0, R20, R7 ;  /* 0x0000001400483223 */ /* 0x000fe20000010007 */
[----:B------:R-:W-:Y:S01]  /*19fc0*/  @!P1 PRMT R4, RZ, 0x654, R4 ;  /* 0x00000654ff049816 */ /* 0x000fe20000000004 */
[----:B------:R-:W-:Y:S02]  /*19fd0*/  IMAD.MOV.U32 R21, RZ, RZ, -0x800000 ;  /* 0xff800000ff157424 */ /* 0x000fe400078e00ff */
[----:B------:R-:W-:Y:S01]  /*19fe0*/  @P2 FFMA.FTZ R21, R5, R14, R6 ;  /* 0x0000000e05152223 */ /* 0x000fe20000010006 */
[----:B------:R-:W-:Y:S01]  /*19ff0*/  SEL R146, R146, RZ, P0 ;  /* 0x000000ff92927207 */ /* 0x000fe20000000000 */
        /* <DEDUP_REMOVED lines=51> */
[----:B--2---:R-:W-:-:S05]  /*1a330*/  VIADD R8, R8, 0x1 ;  /* 0x0000000108087836 */ /* 0x004fca0000000000 */
[----:B------:R1:W-:Y:S02]  /*1a340*/  STL [R1+0x7c], R8 ;  /* 0x00007c0801007387 */ /* 0x0003e40000100800 */
.L_x_10182:
        /* <DEDUP_REMOVED lines=8> */
[----:B-1----:R-:W0:Y:S04]  /*1a3d0*/  LDS.128 R8, [R22+0x31cd0] ;  /* 0x031cd00016087984 */ /* 0x002e280000000c00 */
[----:B0-----:R0:W-:Y:S04]  /*1a3e0*/  STL.64 [R1+0x40], R8 ;  /* 0x0000400801007387 */ /* 0x0011e80000100a00 */
[----:B------:R0:W-:Y:S01]  /*1a3f0*/  STL.64 [R1+0x48], R10 ;  /* 0x0000480a01007387 */ /* 0x0001e20000100a00 */
[----:B--2---:R-:W-:Y:S01]  /*1a400*/  SHF.R.S32.HI R26, RZ, 0x1f, R62 ;  /* 0x0000001fff1a7819 */ /* 0x004fe2000001143e */
[----:B------:R-:W-:-:S03]  /*1a410*/  IMAD.SHL.U32 R46, R62, 0x4, RZ ;  /* 0x000000043e2e7824 */ /* 0x000fc600078e00ff */
[----:B------:R-:W-:Y:S01]  /*1a420*/  SHF.L.U64.HI R27, R62, 0x2, R26 ;  /* 0x000000023e1b7819 */ /* 0x000fe2000001021a */
[----:B------:R-:W-:Y:S06]  /*1a430*/  BAR.ARV 0x4, 0x1a0 ;  /* 0x0106800000007b1d */ /* 0x000fec0000002000 */
[----:B0-----:R-:W-:Y:S05]  /*1a440*/  @P1 BRA `(.L_x_10258) ;  /* 0x0000000c00f01947 */ /* 0x001fea0003800000 */
[----:B------:R-:W2:Y:S01]  /*1a450*/  LDL R4, [R1+0x90] ;  /* 0x0000900001047983 */ /* 0x000ea20000100800 */
[----:B------:R-:W-:Y:S05]  /*1a460*/  WARPSYNC.ALL ;  /* 0x0000000000007948 */ /* 0x000fea0003800000 */
[----:B------:R-:W0:Y:S01]  /*1a470*/  S2R R5, SR_SWINHI ;  /* 0x0000000000057919 */ /* 0x000e220000002f00 */
[----:B------:R-:W-:Y:S01]  /*1a480*/  F2FP.BF16.F32.PACK_AB R6, R73, R6 ;  /* 0x000000064906723e */ /* 0x000fe200000010ff */
[----:B------:R-:W-:Y:S01]  /*1a490*/  ULDC.64 UR4, c[0x0][0xbd8] ;  /* 0x0002f60000047ab9 */ /* 0x000fe20000000a00 */
[----:B------:R-:W-:Y:S01]  /*1a4a0*/  ULDC.64 UR6, c[0x0][0x208] ;  /* 0x0000820000067ab9 */ /* 0x000fe20000000a00 */
[----:B------:R-:W-:-:S02]  /*1a4b0*/  MOV R2, R22 ;  /* 0x0000001600027202 */ /* 0x000fc40000000f00 */
[----:B0-----:R-:W-:Y:S01]  /*1a4c0*/  MOV R3, R5 ;  /* 0x0000000500037202 */ /* 0x001fe20000000f00 */
[----:B------:R-:W0:Y:S02]  /*1a4d0*/  S2R R66, SR_TID.X ;  /* 0x0000000000427919 */ /* 0x000e240000002100 */
[----:B0-----:R-:W-:Y:S01]  /*1a4e0*/  VIADD R66, R66, 0xffffff80 ;  /* 0xffffff8042427836 */ /* 0x001fe20000000000 */
        /* <DEDUP_REMOVED lines=9> */
[C---:B------:R-:W-:Y:S01]  /*1a580*/  LOP3.LUT R9, R4.reuse, 0x180, RZ, 0xc0, !PT ;  /* 0x0000018004097812 */ /* 0x040fe200078ec0ff */
[----:B------:R-:W-:Y:S01]  /*1a590*/  IMAD.X R17, RZ, RZ, R5, P2 ;  /* 0x000000ffff117224 */ /* 0x000fe200010e0605 */
[----:B------:R-:W-:-:S02]  /*1a5a0*/  IADD3 R58, P0, R4, 0x6020, RZ ;  /* 0x00006020043a7810 */ /* 0x000fc40007f1e0ff */
[----:B------:R-:W-:Y:S02]  /*1a5b0*/  LOP3.LUT R12, R8, R55, RZ, 0x3c, !PT ;  /* 0x00000037080c7212 */ /* 0x000fe400078e3cff */
[----:B------:R-:W-:Y:S01]  /*1a5c0*/  IADD3 R67, P1, R4, 0x6000, RZ ;  /* 0x0000600004437810 */ /* 0x000fe20007f3e0ff */
[----:B------:R-:W-:Y:S01]  /*1a5d0*/  IMAD.X R11, RZ, RZ, R5, P0 ;  /* 0x000000ffff0b7224 */ /* 0x000fe200000e0605 */
[----:B------:R-:W-:Y:S02]  /*1a5e0*/  LOP3.LUT R8, R59, 0x180, RZ, 0xc0, !PT ;  /* 0x000001803b087812 */ /* 0x000fe400078ec0ff */
[----:B------:R-:W-:Y:S02]  /*1a5f0*/  LOP3.LUT R10, R63, 0x180, RZ, 0xc0, !PT ;  /* 0x000001803f0a7812 */ /* 0x000fe400078ec0ff */
[----:B------:R-:W-:Y:S02]  /*1a600*/  SHF.R.U64 R9, R9, 0x3, RZ ;  /* 0x0000000309097819 */ /* 0x000fe400000012ff */
[----:B------:R-:W-:-:S02]  /*1a610*/  LOP3.LUT R55, R58, 0x180, RZ, 0xc0, !PT ;  /* 0x000001803a377812 */ /* 0x000fc400078ec0ff */
[----:B------:R-:W-:Y:S02]  /*1a620*/  LOP3.LUT R54, R67, 0x180, RZ, 0xc0, !PT ;  /* 0x0000018043367812 */ /* 0x000fe400078ec0ff */
[----:B------:R-:W-:Y:S02]  /*1a630*/  SHF.R.U64 R8, R8, 0x3, RZ ;  /* 0x0000000308087819 */ /* 0x000fe400000012ff */
[----:B------:R-:W-:Y:S02]  /*1a640*/  SHF.R.U64 R10, R10, 0x3, RZ ;  /* 0x000000030a0a7819 */ /* 0x000fe400000012ff */
[----:B------:R-:W-:Y:S01]  /*1a650*/  LOP3.LUT R4, R9, R4, RZ, 0x3c, !PT ;  /* 0x0000000409047212 */ /* 0x000fe200078e3cff */
[----:B------:R-:W-:Y:S01]  /*1a660*/  IMAD.X R9, RZ, RZ, R5, P1 ;  /* 0x000000ffff097224 */ /* 0x000fe200008e0605 */
[----:B------:R-:W-:Y:S02]  /*1a670*/  SHF.R.U64 R55, R55, 0x3, RZ ;  /* 0x0000000337377819 */ /* 0x000fe400000012ff */
[----:B------:R-:W-:-:S02]  /*1a680*/  SHF.R.U64 R54, R54, 0x3, RZ ;  /* 0x0000000336367819 */ /* 0x000fc400000012ff */
[----:B------:R-:W-:Y:S02]  /*1a690*/  LOP3.LUT R14, R8, R59, RZ, 0x3c, !PT ;  /* 0x0000003b080e7212 */ /* 0x000fe400078e3cff */
[----:B-----5:R-:W-:Y:S02]  /*1a6a0*/  LOP3.LUT R16, R10, R63, RZ, 0x3c, !PT ;  /* 0x0000003f0a107212 */ /* 0x020fe400078e3cff */
[----:B------:R-:W-:Y:S02]  /*1a6b0*/  MOV R59, R4 ;  /* 0x00000004003b7202 */ /* 0x000fe40000000f00 */
[----:B------:R-:W-:Y:S02]  /*1a6c0*/  LOP3.LUT R10, R55, R58, RZ, 0x3c, !PT ;  /* 0x0000003a370a7212 */ /* 0x000fe400078e3cff */
[----:B------:R-:W-:Y:S02]  /*1a6d0*/  F2FP.BF16.F32.PACK_AB R4, R76, R7 ;  /* 0x000000074c04723e */ /* 0x000fe400000010ff */
[----:B------:R-:W-:-:S02]  /*1a6e0*/  LOP3.LUT R8, R54, R67, RZ, 0x3c, !PT ;  /* 0x0000004336087212 */ /* 0x000fc400078e3cff */
[----:B------:R-:W-:Y:S02]  /*1a6f0*/  F2FP.BF16.F32.PACK_AB R5, R78, R79 ;  /* 0x0000004f4e05723e */ /* 0x000fe400000010ff */
[----:B------:R-:W-:Y:S02]  /*1a700*/  F2FP.BF16.F32.PACK_AB R7, R68, R77 ;  /* 0x0000004d4407723e */ /* 0x000fe400000010ff */
        /* <DEDUP_REMOVED lines=13> */
[----:B------:R-:W-:Y:S02]  /*1a7e0*/  ISETP.NE.U32.AND P1, PT, RZ, UR4, PT ;  /* 0x00000004ff007c0c */ /* 0x000fe4000bf25070 */
[----:B------:R-:W-:Y:S01]  /*1a7f0*/  MOV R24, R8 ;  /* 0x0000000800187202 */ /* 0x000fe20000000f00 */
[----:B------:R1:W-:Y:S01]  /*1a800*/  STSM.16.M88.4 [R55], R16 ;  /* 0x0000001037007844 */ /* 0x0003e20000000200 */
[----:B------:R-:W-:Y:S02]  /*1a810*/  MOV R20, R10 ;  /* 0x0000000a00147202 */ /* 0x000fe40000000f00 */
[----:B0-----:R-:W-:Y:S02]  /*1a820*/  F2FP.BF16.F32.PACK_AB R4, R45, R28 ;  /* 0x0000001c2d04723e */ /* 0x001fe400000010ff */
[----:B------:R-:W-:-:S02]  /*1a830*/  F2FP.BF16.F32.PACK_AB R5, R50, R43 ;  /* 0x0000002b3205723e */ /* 0x000fc400000010ff */
[----:B------:R-:W-:Y:S02]  /*1a840*/  F2FP.BF16.F32.PACK_AB R6, R40, R29 ;  /* 0x0000001d2806723e */ /* 0x000fe400000010ff */
[----:B------:R-:W-:Y:S02]  /*1a850*/  F2FP.BF16.F32.PACK_AB R7, R51, R42 ;  /* 0x0000002a3307723e */ /* 0x000fe400000010ff */
[----:B------:R-:W-:Y:S01]  /*1a860*/  F2FP.BF16.F32.PACK_AB R8, R49, R32 ;  /* 0x000000203108723e */ /* 0x000fe200000010ff */
[----:B------:R-:W-:Y:S01]  /*1a870*/  IMAD.MOV.U32 R32, RZ, RZ, RZ ;  /* 0x000000ffff207224 */ /* 0x000fe200078e00ff */
[----:B------:R-:W-:Y:S01]  /*1a880*/  F2FP.BF16.F32.PACK_AB R9, R48, R39 ;  /* 0x000000273009723e */ /* 0x000fe200000010ff */
[----:B------:R0:W-:Y:S01]  /*1a890*/  STSM.16.M88.4 [R54], R4 ;  /* 0x0000000436007844 */ /* 0x0001e20000000200 */
[----:B------:R-:W-:Y:S02]  /*1a8a0*/  F2FP.BF16.F32.PACK_AB R10, R44, R33 ;  /* 0x000000212c0a723e */ /* 0x000fe400000010ff */
[----:B-1----:R-:W-:-:S02]  /*1a8b0*/  IADD3 R16, P0, R46, UR4, RZ ;  /* 0x000000042e107c10 */ /* 0x002fc4000ff1e0ff */
[----:B------:R-:W-:Y:S02]  /*1a8c0*/  F2FP.BF16.F32.PACK_AB R11, R47, R38 ;  /* 0x000000262f0b723e */ /* 0x000fe400000010ff */
[----:B------:R-:W-:Y:S02]  /*1a8d0*/  F2FP.BF16.F32.PACK_AB R12, R53, R36 ;  /* 0x00000024350c723e */ /* 0x000fe400000010ff */
[----:B------:R-:W-:Y:S01]  /*1a8e0*/  F2FP.BF16.F32.PACK_AB R13, R35, R30 ;  /* 0x0000001e230d723e */ /* 0x000fe200000010ff */
[----:B------:R1:W-:Y:S01]  /*1a8f0*/  STSM.16.M88.4 [R24], R8 ;  /* 0x0000000818007844 */ /* 0x0003e20000000200 */
[----:B------:R-:W-:Y:S02]  /*1a900*/  F2FP.BF16.F32.PACK_AB R14, R25, R0 ;  /* 0x00000000190e723e */ /* 0x000fe400000010ff */
[----:B------:R-:W-:Y:S02]  /*1a910*/  F2FP.BF16.F32.PACK_AB R15, R34, R31 ;  /* 0x0000001f220f723e */ /* 0x000fe400000010ff */
[----:B------:R-:W-:-:S02]  /*1a920*/  ISETP.NE.AND.EX P1, PT, RZ, UR5, PT, P1 ;  /* 0x00000005ff007c0c */ /* 0x000fc4000bf25310 */
[----:B------:R-:W-:Y:S01]  /*1a930*/  IADD3.X R17, R27, UR5, RZ, P0, !PT ;  /* 0x000000051b117c10 */ /* 0x000fe200087fe4ff */
[----:B------:R-:W-:Y:S01]  /*1a940*/  ULDC.64 UR4, c[0x0][0xbe0] ;  /* 0x0002f80000047ab9 */ /* 0x000fe20000000a00 */
[----:B------:R1:W-:Y:S01]  /*1a950*/  STSM.16.M88.4 [R20], R12 ;  /* 0x0000000c14007844 */ /* 0x0003e20000000200 */
[----:B------:R-:W-:Y:S01]  /*1a960*/  BAR.SYNC.DEFER_BLOCKING 0x1, 0x180 ;  /* 0x0046000000007b1d */ /* 0x000fe20000010000 */
[----:B------:R-:W-:-:S04]  /*1a970*/  ISETP.NE.U32.AND P0, PT, RZ, UR4, PT ;  /* 0x00000004ff007c0c */ /* 0x000fc8000bf05070 */
[----:B------:R-:W-:Y:S02]  /*1a980*/  ISETP.NE.AND.EX P0, PT, RZ, UR5, PT, P0 ;  /* 0x00000005ff007c0c */ /* 0x000fe4000bf05300 */
[----:B0-----:R-:W-:-:S11]  /*1a990*/  SHF.R.S32.HI R4, RZ, 0x1f, R66 ;  /* 0x0000001fff047819 */ /* 0x001fd60000011442 */
[----:B------:R-:W-:Y:S01]  /*1a9a0*/  @P0 IADD3 R46, P2, R46, UR4, RZ ;  /* 0x000000042e2e0c10 */ /* 0x000fe2000ff5e0ff */
[----:B------:R-:W-:Y:S02]  /*1a9b0*/  ULDC UR4, c[0x0][0xa88] ;  /* 0x0002a20000047ab9 */ /* 0x000fe40000000800 */
[----:B------:R-:W-:Y:S01]  /*1a9c0*/  IMAD.U32 R0, RZ, RZ, UR4 ;  /* 0x00000004ff007e24 */ /* 0x000fe2000f8e00ff */
[----:B------:R-:W-:Y:S01]  /*1a9d0*/  @P0 IADD3.X R47, R27, UR5, RZ, P2, !PT ;  /* 0x000000051b2f0c10 */ /* 0x000fe200097fe4ff */
[----:B------:R1:W5:Y:S01]  /*1a9e0*/  @P1 LDG.E R32, desc[UR6][R16.64] ;  /* 0x0000000610201981 */ /* 0x000362000c1e1900 */
[----:B------:R-:W-:-:S03]  /*1a9f0*/  LEA.HI R4, R4, R66, RZ, 0x7 ;  /* 0x0000004204047211 */ /* 0x000fc600078f38ff */
[----:B------:R1:W5:Y:S01]  /*1aa00*/  @P0 LDG.E R0, desc[UR6][R46.64] ;  /* 0x000000062e000981 */ /* 0x000362000c1e1900 */
[----:B------:R-:W-:Y:S05]  /*1aa10*/  @P0 BRA `(.L_x_10259) ;  /* 0x0000000000140947 */ /* 0x000fea0003800000 */
[----:B------:R-:W-:Y:S05]  /*1aa20*/  @!P1 BRA `(.L_x_10259) ;  /* 0x0000000000109947 */ /* 0x000fea0003800000 */
[----:B------:R-:W-:Y:S02]  /*1aa30*/  ULDC.64 UR4, c[0x0][0x208] ;  /* 0x0000820000047ab9 */ /* 0x000fe40000000a00 */
[----:B------:R-:W2:Y:S04]  /*1aa40*/  LDG.E R5, desc[UR4][R16.64] ;  /* 0x0000000410057981 */ /* 0x000ea8000c1e1900 */
[----:B-----5:R-:W2:Y:S02]  /*1aa50*/  LDG.E R0, desc[UR4][R16.64+0x4] ;  /* 0x0000040410007981 */ /* 0x020ea4000c1e1900 */
[----:B--2---:R-:W-:-:S07]  /*1aa60*/  IMAD.IADD R0, R0, 0x1, -R5 ;  /* 0x0000000100007824 */ /* 0x004fce00078e0a05 */
.L_x_10259:
[----:B------:R-:W2:Y:S01]  /*1aa70*/  LDL.64 R6, [R1+0x70] ;  /* 0x0000700001067983 */ /* 0x000ea20000100a00 */
[----:B------:R-:W-:-:S03]  /*1aa80*/  ULDC.64 UR4, c[0x0][0xb70] ;  /* 0x0002dc0000047ab9 */ /* 0x000fc60000000a00 */
[----:B-1----:R-:W3:Y:S04]  /*1aa90*/  LDL R8, [R1+0x64] ;  /* 0x0000640001087983 */ /* 0x002ee80000100800 */
[----:B------:R-:W4:Y:S04]  /*1aaa0*/  LDL.LU R43, [R1+0x78] ;  /* 0x00007800012b7983 */ /* 0x000f280000300800 */
[----:B------:R-:W2:Y:S04]  /*1aab0*/  LDL.64 R44, [R1+0x70] ;  /* 0x00007000012c7983 */ /* 0x000ea80000100a00 */
[----:B------:R-:W3:Y:S04]  /*1aac0*/  LDL.LU R42, [R1+0x80] ;  /* 0x00008000012a7983 */ /* 0x000ee80000300800 */
[----:B------:R-:W3:Y:S01]  /*1aad0*/  LDL R41, [R1+0x58] ;  /* 0x0000580001297983 */ /* 0x000ee20000100800 */
[----:B-----5:R-:W-:Y:S01]  /*1aae0*/  SHF.R.S32.HI R33, RZ, 0x1f, R32 ;  /* 0x0000001fff217819 */ /* 0x020fe20000011420 */
[----:B------:R-:W-:Y:S01]  /*1aaf0*/  ULDC.64 UR6, c[0x0][0x208] ;  /* 0x0000820000067ab9 */ /* 0x000fe20000000a00 */
[----:B------:R-:W-:-:S02]  /*1ab00*/  SEL R40, R26, RZ, !P1 ;  /* 0x000000ff1a287207 */ /* 0x000fc40004800000 */
[----:B------:R-:W-:Y:S01]  /*1ab10*/  SEL R39, R62, RZ, !P1 ;  /* 0x000000ff3e277207 */ /* 0x000fe20004800000 */
[----:B------:R-:W-:Y:S01]  /*1ab20*/  BSSY B1, `(.L_x_10260) ;  /* 0x0000074000017945 */ /* 0x000fe20003800000 */
[----:B----4-:R-:W-:Y:S01]  /*1ab30*/  SHF.R.S32.HI R38, RZ, 0x1f, R43 ;  /* 0x0000001fff267819 */ /* 0x010fe2000001142b */
[----:B--2---:R-:W-:Y:S01]  /*1ab40*/  IMAD.MOV.U32 R44, RZ, RZ, R6 ;  /* 0x000000ffff2c7224 */ /* 0x004fe200078e0006 */
[----:B------:R-:W-:-:S03]  /*1ab50*/  LOP3.LUT R6, R4, 0xffffff80, RZ, 0xc0, !PT ;  /* 0xffffff8004067812 */ /* 0x000fc600078ec0ff */
[----:B------:R-:W-:Y:S02]  /*1ab60*/  IMAD R4, R38, UR4, RZ ;  /* 0x0000000426047c24 */ /* 0x000fe4000f8e02ff */
[----:B---3--:R-:W-:Y:S02]  /*1ab70*/  IMAD R11, R42, 0xc0, R8 ;  /* 0x000000c02a0b7824 */ /* 0x008fe400078e0208 */
[----:B------:R-:W-:Y:S02]  /*1ab80*/  IMAD R7, R43, UR5, R4 ;  /* 0x000000052b077c24 */ /* 0x000fe4000f8e0204 */
[----:B------:R-:W-:Y:S02]  /*1ab90*/  IMAD R5, R44, 0x20, R41 ;  /* 0x000000202c057824 */ /* 0x000fe400078e0229 */
[----:B------:R-:W-:Y:S02]  /*1aba0*/  IMAD.IADD R6, R66, 0x1, -R6 ;  /* 0x0000000142067824 */ /* 0x000fe400078e0a06 */
[----:B------:R-:W-:-:S03]  /*1abb0*/  IMAD.WIDE R2, R5, 0x2, R2 ;  /* 0x0000000205027825 */ /* 0x000fc600078e0202 */
[----:B------:R-:W-:Y:S01]  /*1abc0*/  LOP3.LUT P0, RZ, R6, 0x3, RZ, 0xc0, !PT ;  /* 0x0000000306ff7812 */ /* 0x000fe2000780c0ff */
[----:B------:R-:W-:Y:S01]  /*1abd0*/  IMAD.WIDE.U32 R4, R43, UR4, R32 ;  /* 0x000000042b047c25 */ /* 0x000fe2000f8e0020 */
[----:B------:R-:W-:Y:S01]  /*1abe0*/  ULDC.64 UR4, c[0x0][0xb78] ;  /* 0x0002de0000047ab9 */ /* 0x000fe20000000a00 */
[----:B------:R-:W-:Y:S02]  /*1abf0*/  IADD3 R9, P2, R2, 0x1800, RZ ;  /* 0x0000180002097810 */ /* 0x000fe40007f5e0ff */
[----:B------:R-:W-:Y:S01]  /*1ac00*/  IMAD.IADD R5, R5, 0x1, R7 ;  /* 0x0000000105057824 */ /* 0x000fe200078e0207 */
[----:B------:R-:W-:Y:S01]  /*1ac10*/  SHF.R.S32.HI R7, RZ, 0x1f, R11 ;  /* 0x0000001fff077819 */ /* 0x000fe2000001140b */
[----:B------:R-:W-:Y:S01]  /*1ac20*/  IMAD R6, R40, UR4, RZ ;  /* 0x0000000428067c24 */ /* 0x000fe2000f8e02ff */
[----:B------:R-:W-:Y:S01]  /*1ac30*/  LOP3.LUT R8, R9, 0x180, RZ, 0xc0, !PT ;  /* 0x0000018009087812 */ /* 0x000fe200078ec0ff */
[----:B------:R-:W-:Y:S01]  /*1ac40*/  IMAD.WIDE.U32 R4, R39, UR4, R4 ;  /* 0x0000000427047c25 */ /* 0x000fe2000f8e0004 */
[----:B------:R-:W-:-:S02]  /*1ac50*/  IADD3 R13, P1, R2, 0x3000, RZ ;  /* 0x00003000020d7810 */ /* 0x000fc40007f3e0ff */
[----:B------:R-:W-:Y:S01]  /*1ac60*/  SHF.R.U64 R8, R8, 0x3, RZ ;  /* 0x0000000308087819 */ /* 0x000fe200000012ff */
[----:B------:R-:W-:Y:S01]  /*1ac70*/  IMAD R6, R39, UR5, R6 ;  /* 0x0000000527067c24 */ /* 0x000fe2000f8e0206 */
[----:B------:R-:W-:Y:S01]  /*1ac80*/  IADD3 R4, P3, R11, R4, RZ ;  /* 0x000000040b047210 */ /* 0x000fe20007f7e0ff */
[----:B------:R-:W-:Y:S01]  /*1ac90*/  ULDC.64 UR4, c[0x0][0xb40] ;  /* 0x0002d00000047ab9 */ /* 0x000fe20000000a00 */
[----:B------:R-:W-:Y:S01]  /*1aca0*/  LOP3.LUT R8, R8, R9, RZ, 0x3c, !PT ;  /* 0x0000000908087212 */ /* 0x000fe200078e3cff */
[----:B------:R-:W-:Y:S01]  /*1acb0*/  IMAD.X R9, RZ, RZ, R3, P2 ;  /* 0x000000ffff097224 */ /* 0x000fe200010e0603 */
[----:B------:R-:W-:Y:S01]  /*1acc0*/  IADD3.X R7, R7, R5, R6, P3, !PT ;  /* 0x0000000507077210 */ /* 0x000fe20001ffe406 */
[----:B------:R-:W-:Y:S01]  /*1acd0*/  VIADD R5, R11, 0x8 ;  /* 0x000000080b057836 */ /* 0x000fe20000000000 */
[----:B------:R-:W-:Y:S02]  /*1ace0*/  LEA R36, P3, R4, UR4, 0x2 ;  /* 0x0000000404247c11 */ /* 0x000fe4000f8610ff */
[----:B------:R-:W-:-:S02]  /*1acf0*/  IADD3 R17, P5, R2, 0x4800, RZ ;  /* 0x0000480002117810 */ /* 0x000fc40007fbe0ff */
[----:B------:R-:W-:Y:S01]  /*1ad00*/  LEA.HI.X R37, R4, UR5, R7, 0x2, P3 ;  /* 0x0000000504257c11 */ /* 0x000fe200098f1407 */
[----:B------:R-:W-:Y:S01]  /*1ad10*/  ULDC.64 UR4, c[0x0][0xaa0] ;  /* 0x0002a80000047ab9 */ /* 0x000fe20000000a00 */
[C---:B------:R-:W-:Y:S02]  /*1ad20*/  IADD3 R25, P4, R2.reuse, 0x6000, RZ ;  /* 0x0000600002197810 */ /* 0x040fe40007f9e0ff */
[C---:B------:R-:W-:Y:S02]  /*1ad30*/  LOP3.LUT R4, R2.reuse, 0x180, RZ, 0xc0, !PT ;  /* 0x0000018002047812 */ /* 0x040fe400078ec0ff */
[----:B------:R-:W-:Y:S02]  /*1ad40*/  IADD3 R7, P2, R2, 0x7800, RZ ;  /* 0x0000780002077810 */ /* 0x000fe40007f5e0ff */
[-C--:B------:R-:W-:Y:S02]  /*1ad50*/  ISETP.GE.OR P3, PT, R11, R0.reuse, P0 ;  /* 0x000000000b00720c */ /* 0x080fe40000766670 */
[----:B------:R-:W-:Y:S01]  /*1ad60*/  ISETP.GE.OR P0, PT, R5, R0, P0 ;  /* 0x000000000500720c */ /* 0x000fe20000706670 */
[----:B------:R-:W-:Y:S01]  /*1ad70*/  IMAD.X R29, RZ, RZ, R3, P2 ;  /* 0x000000ffff1d7224 */ /* 0x000fe200010e0603 */
[----:B------:R-:W-:-:S02]  /*1ad80*/  LOP3.LUT R12, R13, 0x180, RZ, 0xc0, !PT ;  /* 0x000001800d0c7812 */ /* 0x000fc400078ec0ff */
[----:B------:R-:W-:Y:S02]  /*1ad90*/  LOP3.LUT R16, R17, 0x180, RZ, 0xc0, !PT ;  /* 0x0000018011107812 */ /* 0x000fe400078ec0ff */
[----:B------:R-:W-:Y:S02]  /*1ada0*/  LOP3.LUT R24, R25, 0x180, RZ, 0xc0, !PT ;  /* 0x0000018019187812 */ /* 0x000fe400078ec0ff */
[----:B------:R-:W-:Y:S02]  /*1adb0*/  SHF.R.U64 R5, R4, 0x3, RZ ;  /* 0x0000000304057819 */ /* 0x000fe400000012ff */
[----:B------:R-:W-:Y:S01]  /*1adc0*/  LOP3.LUT R4, R7, 0x180, RZ, 0xc0, !PT ;  /* 0x0000018007047812 */ /* 0x000fe200078ec0ff */
[----:B------:R0:W-:Y:S01]  /*1add0*/  @!P3 STG.E desc[UR6][R36.64], R21 ;  /* 0x000000152400b986 */ /* 0x0001e2000c101906 */
[----:B------:R-:W-:Y:S02]  /*1ade0*/  SHF.R.U64 R12, R12, 0x3, RZ ;  /* 0x000000030c0c7819 */ /* 0x000fe400000012ff */
        /* <DEDUP_REMOVED lines=15> */
[----:B------:R2:W5:Y:S04]  /*1aee0*/  LD.E.128 R4, desc[UR6][R2.64] ;  /* 0x0000000602047980 */ /* 0x000568000c101d00 */
[----:B------:R-:W5:Y:S04]  /*1aef0*/  LD.E.128 R24, desc[UR6][R24.64] ;  /* 0x0000000618187980 */ /* 0x000f68000c101d00 */
[----:B------:R-:W5:Y:S01]  /*1af00*/  LD.E.128 R28, desc[UR6][R28.64] ;  /* 0x000000061c1c7980 */ /* 0x000f62000c101d00 */
[--C-:B------:R-:W-:Y:S01]  /*1af10*/  SHF.R.S32.HI R35, RZ, 0x1f, R41.reuse ;  /* 0x0000001fff237819 */ /* 0x100fe20000011429 */
[----:B------:R-:W-:Y:S01]  /*1af20*/  @!PT LDS RZ, [RZ] ;  /* 0x00000000fffff984 */ /* 0x000fe20000000800 */
[----:B------:R-:W-:Y:S01]  /*1af30*/  @!PT LDS RZ, [RZ] ;  /* 0x00000000fffff984 */ /* 0x000fe20000000800 */
[----:B------:R-:W-:Y:S01]  /*1af40*/  @!PT LDS RZ, [RZ] ;  /* 0x00000000fffff984 */ /* 0x000fe20000000800 */
[----:B------:R-:W-:Y:S01]  /*1af50*/  @!PT LDS RZ, [RZ] ;  /* 0x00000000fffff984 */ /* 0x000fe20000000800 */
[----:B------:R3:W-:Y:S06]  /*1af60*/  MEMBAR.ALL.CTA ;  /* 0x0000000000007992 */ /* 0x0007ec0000008000 */
[----:B---3--:R-:W3:Y:S01]  /*1af70*/  FENCE.VIEW.ASYNC.S ;  /* 0x00000000000073c6 */ /* 0x008ee20000000000 */
[----:B------:R-:W-:Y:S01]  /*1af80*/  IMAD.MOV.U32 R34, RZ, RZ, R41 ;  /* 0x000000ffff227224 */ /* 0x000fe200078e0029 */
[----:B------:R-:W-:Y:S01]  /*1af90*/  SHF.R.S32.HI R45, RZ, 0x1f, R44 ;  /* 0x0000001fff2d7819 */ /* 0x000fe2000001142c */
[----:B------:R-:W-:-:S02]  /*1afa0*/  IMAD R33, R33, UR4, RZ ;  /* 0x0000000421217c24 */ /* 0x000fc4000f8e02ff */
[C---:B0-----:R-:W-:Y:S02]  /*1afb0*/  IMAD.WIDE.U32 R20, R32.reuse, UR4, R34 ;  /* 0x0000000420147c25 */ /* 0x041fe4000f8e0022 */
[----:B------:R0:W-:Y:S02]  /*1afc0*/  STL [R1+0x74], R45 ;  /* 0x0000742d01007387 */ /* 0x0001e40000100800 */
[----:B------:R-:W-:Y:S01]  /*1afd0*/  IMAD R33, R32, UR5, R33 ;  /* 0x0000000520217c24 */ /* 0x000fe2000f8e0221 */
[----:B------:R-:W-:Y:S01]  /*1afe0*/  ULDC.64 UR4, c[0x0][0xae0] ;  /* 0x0002b80000047ab9 */ /* 0x000fe20000000a00 */
[----:B------:R-:W-:Y:S02]  /*1aff0*/  IMAD R35, R42, -0xc0, R0 ;  /* 0xffffff402a237824 */ /* 0x000fe400078e0200 */
[----:B--2---:R-:W-:Y:S02]  /*1b000*/  IMAD R2, R38, UR4, RZ ;  /* 0x0000000426027c24 */ /* 0x004fe4000f8e02ff */
[----:B------:R-:W-:Y:S01]  /*1b010*/  IMAD.IADD R21, R21, 0x1, R33 ;  /* 0x0000000115157824 */ /* 0x000fe200078e0221 */
[----:B------:R-:W-:Y:S01]  /*1b020*/  ISETP.GE.AND P0, PT, R44, R35, PT ;  /* 0x000000232c00720c */ /* 0x000fe20003f06270 */
[----:B------:R-:W-:-:S02]  /*1b030*/  VIADD R32, R22, 0x31c20 ;  /* 0x00031c2016207836 */ /* 0x000fc40000000000 */
[----:B------:R-:W-:Y:S02]  /*1b040*/  VIADD R0, R44, 0x60 ;  /* 0x000000602c007836 */ /* 0x000fe40000000000 */
[C---:B------:R-:W-:Y:S02]  /*1b050*/  IMAD R33, R43.reuse, UR5, R2 ;  /* 0x000000052b217c24 */ /* 0x040fe4000f8e0202 */
[----:B------:R-:W-:Y:S01]  /*1b060*/  IMAD.WIDE.U32 R2, R43, UR4, R20 ;  /* 0x000000042b027c25 */ /* 0x000fe2000f8e0014 */
[----:B------:R-:W-:Y:S01]  /*1b070*/  ULDC.64 UR4, c[0x0][0xae8] ;  /* 0x0002ba0000047ab9 */ /* 0x000fe20000000a00 */
[----:B------:R-:W-:Y:S02]  /*1b080*/  ISETP.GE.AND P3, PT, R0, R35, PT ;  /* 0x000000230000720c */ /* 0x000fe40003f66270 */
[----:B------:R-:W-:Y:S01]  /*1b090*/  PRMT R32, RZ, 0x654, R32 ;  /* 0x00000654ff207816 */ /* 0x000fe20000000020 */
[----:B------:R-:W-:Y:S02]  /*1b0a0*/  IMAD.IADD R3, R3, 0x1, R33 ;  /* 0x0000000103037824 */ /* 0x000fe400078e0221 */
[----:B------:R-:W-:Y:S01]  /*1b0b0*/  IMAD R0, R40, UR4, RZ ;  /* 0x0000000428007c24 */ /* 0x000fe2000f8e02ff */
[----:B---3--:R2:W-:Y:S03]  /*1b0c0*/  SYNCS.ARRIVE.TRANS64.RED.A1T0 RZ, [R32+URZ], RZ ;  /* 0x000000ff20ff79a7 */ /* 0x0085e6000810043f */
[----:B------:R-:W-:-:S02]  /*1b0d0*/  IMAD R35, R39, UR5, R0 ;  /* 0x0000000527237c24 */ /* 0x000fc4000f8e0200 */
[----:B--2---:R-:W-:-:S04]  /*1b0e0*/  IMAD.WIDE.U32 R32, R39, UR4, R2 ;  /* 0x0000000427207c25 */ /* 0x004fc8000f8e0002 */
[----:B------:R-:W-:-:S04]  /*1b0f0*/  IMAD.WIDE R20, R42, 0xc0, R44 ;  /* 0x000000c02a147825 */ /* 0x000fc800078e022c */
[----:B-1----:R-:W-:Y:S01]  /*1b100*/  IMAD.IADD R37, R33, 0x1, R35 ;  /* 0x0000000121257824 */ /* 0x002fe200078e0223 */
        /* <DEDUP_REMOVED lines=21> */
.L_x_10261:
[----:B------:R-:W-:Y:S05]  /*1b260*/  BSYNC B1 ;  /* 0x0000000000017941 */ /* 0x000fea0003800000 */
.L_x_10260:
[----:B------:R-:W-:Y:S05]  /*1b270*/  @P3 BRA `(.L_x_10262) ;  /* 0x00000008006c3947 */ /* 0x000fea0003800000 */
[----:B0----5:R-:W-:Y:S01]  /*1b280*/  IADD3 R5, P0, R20, 0x60, RZ ;  /* 0x0000006014057810 */ /* 0x021fe20007f1e0ff */
[----:B------:R-:W-:Y:S01]  /*1b290*/  ULDC.64 UR4, c[0x0][0xad8] ;  /* 0x0002b60000047ab9 */ /* 0x000fe20000000a00 */
[----:B------:R-:W-:Y:S01]  /*1b2a0*/  IMAD.MOV.U32 R2, RZ, RZ, R32 ;  /* 0x000000ffff027224 */ /* 0x000fe200078e0020 */
[----:B------:R-:W-:Y:S01]  /*1b2b0*/  ULDC.64 UR6, c[0x0][0xa80] ;  /* 0x0002a00000067ab9 */ /* 0x000fe20000000a00 */
[----:B------:R-:W-:Y:S01]  /*1b2c0*/  IMAD.MOV.U32 R3, RZ, RZ, R37 ;  /* 0x000000ffff037224 */ /* 0x000fe200078e0025 */
[----:B------:R-:W-:Y:S01]  /*1b2d0*/  ULDC.64 UR8, c[0x0][0x208] ;  /* 0x0000820000087ab9 */ /* 0x000fe20000000a00 */
[----:B------:R-:W-:Y:S02]  /*1b2e0*/  IMAD.X R20, RZ, RZ, R21, P0 ;  /* 0x000000ffff147224 */ /* 0x000fe400000e0615 */
[----:B------:R-:W-:Y:S02]  /*1b2f0*/  VIADD R0, R41, 0x20 ;  /* 0x0000002029007836 */ /* 0x000fe40000000000 */
[----:B------:R-:W-:-:S02]  /*1b300*/  IMAD R20, R20, UR4, RZ ;  /* 0x0000000414147c24 */ /* 0x000fc4000f8e02ff */
[C---:B------:R-:W-:Y:S01]  /*1b310*/  IMAD.WIDE.U32 R2, R5.reuse, UR4, R2 ;  /* 0x0000000405027c25 */ /* 0x040fe2000f8e0002 */
[----:B------:R-:W-:Y:S02]  /*1b320*/  ULDC UR4, c[0x0][0xa8c] ;  /* 0x0002a30000047ab9 */ /* 0x000fe40000000800 */
[----:B------:R-:W-:Y:S01]  /*1b330*/  ISETP.GE.AND P2, PT, R0, UR4, PT ;  /* 0x0000000400007c0c */ /* 0x000fe2000bf46270 */
[----:B------:R-:W-:Y:S01]  /*1b340*/  IMAD R5, R5, UR5, R20 ;  /* 0x0000000505057c24 */ /* 0x000fe2000f8e0214 */
[----:B------:R-:W-:Y:S01]  /*1b350*/  LEA R4, P0, R2, UR6, 0x1 ;  /* 0x0000000602047c11 */ /* 0x000fe2000f8008ff */
[C---:B------:R-:W-:Y:S01]  /*1b360*/  VIADD R0, R41.reuse, 0x40 ;  /* 0x0000004029007836 */ /* 0x040fe20000000000 */
[----:B------:R-:W-:Y:S01]  /*1b370*/  ISETP.GE.AND P1, PT, R41, UR4, PT ;  /* 0x0000000429007c0c */ /* 0x000fe2000bf26270 */
        /* <DEDUP_REMOVED lines=9> */
.L_x_10258:
[----:B------:R-:W0:Y:S01]  /*1b410*/  S2R R0, SR_TID.X ;  /* 0x0000000000007919 */ /* 0x000e220000002100 */
[----:B------:R-:W-:Y:S01]  /*1b420*/  ULDC.64 UR4, c[0x0][0xbd8] ;  /* 0x0002f60000047ab9 */ /* 0x000fe20000000a00 */
[----:B------:R-:W-:Y:S01]  /*1b430*/  IMAD.MOV.U32 R7, RZ, RZ, RZ ;  /* 0x000000ffff077224 */ /* 0x000fe200078e00ff */
[----:B------:R-:W-:Y:S01]  /*1b440*/  ISETP.NE.U32.AND P0, PT, RZ, UR4, PT ;  /* 0x00000004ff007c0c */ /* 0x000fe2000bf05070 */
[----:B------:R-:W-:Y:S01]  /*1b450*/  ULDC.64 UR6, c[0x0][0x208] ;  /* 0x0000820000067ab9 */ /* 0x000fe20000000a00 */
        /* <DEDUP_REMOVED lines=9> */
[----:B0-----:R-:W-:-:S02]  /*1b4f0*/  VIADD R4, R0, 0xffffff80 ;  /* 0xffffff8000047836 */ /* 0x001fc40000000000 */
[----:B------:R-:W-:Y:S01]  /*1b500*/  @P1 IADD3.X R47, R27, UR5, RZ, P2, !PT ;  /* 0x000000051b2f1c10 */ /* 0x000fe200097fe4ff */
[----:B------:R-:W-:Y:S02]  /*1b510*/  IMAD.U32 R0, RZ, RZ, UR4 ;  /* 0x00000004ff007e24 */ /* 0x000fe4000f8e00ff */
[----:B------:R-:W-:-:S04]  /*1b520*/  ISETP.GT.AND P2, PT, R4, 0xbf, PT ;  /* 0x000000bf0400780c */ /* 0x000fc80003f44270 */
[----:B------:R1:W5:Y:S01]  /*1b530*/  @P1 LDG.E R0, desc[UR6][R46.64] ;  /* 0x000000062e001981 */ /* 0x000362000c1e1900 */
[----:B------:R-:W-:Y:S08]  /*1b540*/  @P1 BRA `(.L_x_10263) ;  /* 0x0000000000141947 */ /* 0x000ff00003800000 */
[----:B------:R-:W-:Y:S05]  /*1b550*/  @!P0 BRA `(.L_x_10263) ;  /* 0x0000000000108947 */ /* 0x000fea0003800000 */
[----:B------:R-:W-:Y:S02]  /*1b560*/  ULDC.64 UR4, c[0x0][0x208] ;  /* 0x0000820000047ab9 */ /* 0x000fe40000000a00 */
[----:B------:R-:W2:Y:S04]  /*1b570*/  LDG.E R5, desc[UR4][R2.64] ;  /* 0x0000000402057981 */ /* 0x000ea8000c1e1900 */
[----:B-----5:R-:W2:Y:S02]  /*1b580*/  LDG.E R0, desc[UR4][R2.64+0x4] ;  /* 0x0000040402007981 */ /* 0x020ea4000c1e1900 */
[----:B--2---:R-:W-:-:S07]  /*1b590*/  IMAD.IADD R0, R0, 0x1, -R5 ;  /* 0x0000000100007824 */ /* 0x004fce00078e0a05 */
.L_x_10263:
[----:B------:R-:W2:Y:S04]  /*1b5a0*/  LDL R13, [R1+0x78] ;  /* 0x00007800010d7983 */ /* 0x000ea80000100800 */
[----:B------:R-:W3:Y:S04]  /*1b5b0*/  LDL R10, [R1+0x58] ;  /* 0x00005800010a7983 */ /* 0x000ee80000100800 */
[----:B------:R0:W5:Y:S01]  /*1b5c0*/  LDL R12, [R1+0x80] ;  /* 0x00008000010c7983 */ /* 0x0001620000100800 */
[----:B------:R-:W-:Y:S01]  /*1b5d0*/  BSSY B1, `(.L_x_10264) ;  /* 0x000001e000017945 */ /* 0x000fe20003800000 */
[----:B------:R-:W-:-:S02]  /*1b5e0*/  SEL R11, R62, RZ, !P0 ;  /* 0x000000ff3e0b7207 */ /* 0x000fc40004000000 */
[----:B------:R-:W-:Y:S02]  /*1b5f0*/  SEL R26, R26, RZ, !P0 ;  /* 0x000000ff1a1a7207 */ /* 0x000fe40004000000 */
[----:B-----5:R-:W-:Y:S02]  /*1b600*/  SHF.R.S32.HI R6, RZ, 0x1f, R7 ;  /* 0x0000001fff067819 */ /* 0x020fe40000011407 */
[----:B--2---:R-:W-:Y:S02]  /*1b610*/  SHF.R.S32.HI R8, RZ, 0x1f, R13 ;  /* 0x0000001fff087819 */ /* 0x004fe4000001140d */
[----:B---3--:R-:W-:Y:S01]  /*1b620*/  SHF.R.S32.HI R9, RZ, 0x1f, R10 ;  /* 0x0000001fff097819 */ /* 0x008fe2000001140a */
[----:B0-----:R-:W-:Y:S06]  /*1b630*/  @P2 BRA `(.L_x_10265) ;  /* 0x00000000005c2947 */ /* 0x001fec0003800000 */
[----:B-1----:R-:W0:Y:S02]  /*1b640*/  S2R R2, SR_TID.X ;  /* 0x0000000000027919 */ /* 0x002e240000002100 */
[----:B0-----:R-:W-:-:S04]  /*1b650*/  IMAD R2, R12, 0xc0, R2 ;  /* 0x000000c00c027824 */ /* 0x001fc800078e0202 */
[----:B------:R-:W-:-:S05]  /*1b660*/  VIADD R3, R2, 0xffffff80 ;  /* 0xffffff8002037836 */ /* 0x000fca0000000000 */
[----:B------:R-:W-:-:S13]  /*1b670*/  ISETP.GE.AND P0, PT, R3, R0, PT ;  /* 0x000000000300720c */ /* 0x000fda0003f06270 */
[----:B------:R-:W-:Y:S05]  /*1b680*/  @P0 BRA `(.L_x_10265) ;  /* 0x0000000000480947 */ /* 0x000fea0003800000 */
[C---:B------:R-:W-:Y:S01]  /*1b690*/  IADD3 R2, P0, R3.reuse, R7, RZ ;  /* 0x0000000703027210 */ /* 0x040fe20007f1e0ff */
        /* <DEDUP_REMOVED lines=17> */
.L_x_10265:
[----:B------:R-:W-:Y:S05]  /*1b7b0*/  BSYNC B1 ;  /* 0x0000000000017941 */ /* 0x000fea0003800000 */
.L_x_10264:
[----:B------:R-:W2:Y:S01]  /*1b7c0*/  LDL.64 R14, [R1+0x70] ;  /* 0x00007000010e7983 */ /* 0x000ea20000100a00 */
[----:B------:R-:W-:Y:S01]  /*1b7d0*/  ULDC.64 UR4, c[0x0][0xaa0] ;  /* 0x0002a80000047ab9 */ /* 0x000fe20000000a00 */
[----:B-1----:R-:W-:Y:S01]  /*1b7e0*/  IMAD.MOV.U32 R2, RZ, RZ, R10 ;  /* 0x000000ffff027224 */ /* 0x002fe200078e000a */
[----:B------:R-:W-:Y:S01]  /*1b7f0*/  BSSY B1, `(.L_x_10266) ;  /* 0x000002c000017945 */ /* 0x000fe20003800000 */
[----:B0-----:R-:W-:Y:S02]  /*1b800*/  IMAD.MOV.U32 R3, RZ, RZ, R9 ;  /* 0x000000ffff037224 */ /* 0x001fe400078e0009 */
        /* <DEDUP_REMOVED lines=42> */
.L_x_10267:
[----:B------:R-:W-:Y:S05]  /*1bab0*/  BSYNC B1 ;  /* 0x0000000000017941 */ /* 0x000fea0003800000 */
.L_x_10266:
        /* <DEDUP_REMOVED lines=23> */
.L_x_10262:
[----:B------:R-:W-:Y:S05]  /*1bc30*/  BSYNC B0 ;  /* 0x0000000000007941 */ /* 0x000fea0003800000 */
.L_x_10257:
[----:B------:R-:W4:Y:S01]  /*1bc40*/  LDL R0, [R1+0x4c] ;  /* 0x00004c0001007983 */ /* 0x000f220000100800 */
[----:B------:R-:W-:Y:S02]  /*1bc50*/  ULDC UR4, c[0x0][0xc14] ;  /* 0x0003050000047ab9 */ /* 0x000fe40000000800 */
[----:B----4-:R-:W-:-:S13]  /*1bc60*/  ISETP.GE.AND P0, PT, R0, UR4, PT ;  /* 0x0000000400007c0c */ /* 0x010fda000bf06270 */
[----:B------:R-:W-:Y:S05]  /*1bc70*/  @!P0 BRA `(.L_x_10268) ;  /* 0xfffffe5400a88947 */ /* 0x000fea000383ffff */
[----:B------:R-:W-:Y:S05]  /*1bc80*/  BRA `(.L_x_10116) ;  /* 0x0000005c00547947 */ /* 0x000fea0003800000 */
.L_x_10114:
[----:B------:R-:W-:-:S08]  /*1bc90*/  NOP ;  /* 0x0000000000007918 */ /* 0x000fd00000000000 */
[----:B------:R-:W0:-:S00]  /*1bca0*/  USETMAXREG.DEALLOC.CTAPOOL 0x20 ;  /* 0x00000020000079c8 */ /* 0x000e0000080e0500 */
        /* <DEDUP_REMOVED lines=51> */
[----:B------:R2:W-:Y:S01]  /*1bfe0*/  STL [R1], R7 ;  /* 0x0000000701007387 */ /* 0x0005e20000100800 */
[----:B-1----:R-:W-:-:S05]  /*1bff0*/  IMAD R4, R4, UR4, RZ ;  /* 0x0000000404047c24 */ /* 0x002fca000f8e02ff */
[----:B0-----:R-:W-:Y:S01]  /*1c000*/  ISETP.GT.AND P0, PT, R4, UR6, PT ;  /* 0x0000000604007c0c */ /* 0x001fe2000bf04270 */
[----:B------:R-:W-:Y:S02]  /*1c010*/  IMAD.MOV.U32 R6, RZ, RZ, RZ ;  /* 0x000000ffff067224 */ /* 0x000fe400078e00ff */
[----:B------:R-:W-:-:S10]  /*1c020*/  IMAD.MOV.U32 R3, RZ, RZ, R4 ;  /* 0x000000ffff037224 */ /* 0x000fd400078e0004 */
[----:B--2---:R-:W-:Y:S05]  /*1c030*/  @P0 BRA `(.L_x_10269) ;  /* 0x0000000000b80947 */ /* 0x004fea0003800000 */
[----:B------:R-:W-:Y:S01]  /*1c040*/  IMAD.MOV.U32 R4, RZ, RZ, R3 ;  /* 0x000000ffff047224 */ /* 0x000fe200078e0003 */
[----:B------:R-:W-:Y:S01]  /*1c050*/  ULDC UR5, c[0x0][0xc14] ;  /* 0x0003050000057ab9 */ /* 0x000fe20000000800 */
[----:B------:R-:W-:Y:S01]  /*1c060*/  IMAD.MOV.U32 R6, RZ, RZ, RZ ;  /* 0x000000ffff067224 */ /* 0x000fe200078e00ff */
[----:B------:R-:W-:Y:S01]  /*1c070*/  ULDC UR7, c[0x0][0xc14] ;  /* 0x0003050000077ab9 */ /* 0x000fe20000000800 */
[----:B------:R-:W-:-:S05]  /*1c080*/  ULDC UR4, c[0x0][0xc10] ;  /* 0x0003040000047ab9 */ /* 0x000fca0000000800 */
.L_x_10273:
        /* <DEDUP_REMOVED lines=10> */
[----:B------:R-:W0:Y:S01]  /*1c130*/  LDC.64 R2, c[0x0][0xc58] ;  /* 0x00031600ff027b82 */ /* 0x000e220000000a00 */
[----:B------:R-:W-:Y:S01]  /*1c140*/  ULDC.64 UR8, c[0x0][0x208] ;  /* 0x0000820000087ab9 */ /* 0x000fe20000000a00 */
[----:B0-----:R-:W-:-:S05]  /*1c150*/  IMAD.WIDE R2, R5, 0x4, R2 ;  /* 0x0000000405027825 */ /* 0x001fca00078e0202 */
[----:B------:R0:W5:Y:S02]  /*1c160*/  LDG.E R0, desc[UR8][R2.64] ;  /* 0x0000000802007981 */ /* 0x000164000c1e1900 */
.L_x_10272:
[----:B------:R-:W-:Y:S05]  /*1c170*/  BSYNC B0 ;  /* 0x0000000000007941 */ /* 0x000fea0003800000 */
.L_x_10271:
        /* <DEDUP_REMOVED lines=26> */
.L_x_10269:
        /* <DEDUP_REMOVED lines=21> */
.L_x_10274:
        /* <DEDUP_REMOVED lines=59> */
.L_x_10270:
[----:B------:R-:W-:Y:S02]  /*1c820*/  IMAD.MOV.U32 R17, RZ, RZ, RZ ;  /* 0x000000ffff117224 */ /* 0x000fe400078e00ff */
[----:B------:R-:W-:Y:S02]  /*1c830*/  IMAD.U32 R16, RZ, RZ, UR6 ;  /* 0x00000006ff107e24 */ /* 0x000fe4000f8e00ff */
[----:B------:R-:W-:-:S07]  /*1c840*/  IMAD.MOV.U32 R18, RZ, RZ, RZ ;  /* 0x000000ffff127224 */ /* 0x000fce00078e00ff */
.L_x_10275:
        /* <DEDUP_REMOVED lines=15> */
[----:B------:R-:W1:Y:S01]  /*1c940*/  S2R R4, SR_TID.X ;  /* 0x0000000000047919 */ /* 0x000e620000002100 */
        /* <DEDUP_REMOVED lines=10> */
[----:B------:R-:W-:Y:S01]  /*1c9f0*/  ULOP3.LUT UR37, UR60, 0x2, URZ, 0xfc, !UPT ;  /* 0x000000023c257892 */ /* 0x000fe2000f8efc3f */
[----:B-1----:R-:W-:-:S04]  /*1ca00*/  LOP3.LUT R4, R4, 0x7f, RZ, 0xc0, !PT ;  /* 0x0000007f04047812 */ /* 0x002fc800078ec0ff */
[C---:B------:R-:W-:Y:S02]  /*1ca10*/  ISETP.NE.AND P2, PT, R4.reuse, RZ, PT ;  /* 0x000000ff0400720c */ /* 0x040fe40003f45270 */
[----:B------:R-:W-:-:S11]  /*1ca20*/  ISETP.NE.OR P0, PT, R4, RZ, !P1 ;  /* 0x000000ff0400720c */ /* 0x000fd60004f05670 */
[----:B------:R-:W-:-:S04]  /*1ca30*/  @P2 LOP3.LUT R2, R2, 0x2, RZ, 0xfc, !PT ;  /* 0x0000000202022812 */ /* 0x000fc800078efcff */
[----:B------:R-:W-:-:S05]  /*1ca40*/  @P0 LOP3.LUT R2, R2, 0x40, RZ, 0xfc, !PT ;  /* 0x0000004002020812 */ /* 0x000fca00078efcff */
[----:B------:R0:W-:Y:S02]  /*1ca50*/  STL [R1], R2 ;  /* 0x0000000201007387 */ /* 0x0001e40000100800 */
.L_x_10366:
[----:B01----:R-:W0:Y:S01]  /*1ca60*/  LDC.64 R2, c[0x0][0xc60] ;  /* 0x00031800ff027b82 */ /* 0x003e220000000a00 */
[----:B------:R-:W-:Y:S01]  /*1ca70*/  ULDC.64 UR4, c[0x0][0x208] ;  /* 0x0000820000047ab9 */ /* 0x000fe20000000a00 */
[----:B0-----:R-:W-:-:S05]  /*1ca80*/  IMAD.WIDE R2, R19, 0x4, R2 ;  /* 0x0000000413027825 */ /* 0x001fca00078e0202 */
[----:B------:R-:W2:Y:S01]  /*1ca90*/  LDG.E R29, desc[UR4][R2.64] ;  /* 0x00000004021d7981 */ /* 0x000ea2000c1e1900 */
[----:B------:R-:W-:Y:S05]  /*1caa0*/  YIELD ;  /* 0x0000000000007946 */ /* 0x000fea0003800000 */
[----:B------:R-:W-:Y:S01]  /*1cab0*/  ULDC.64 UR4, c[0x0][0xa28] ;  /* 0x00028a0000047ab9 */ /* 0x000fe20000000a00 */
[----:B------:R-:W-:Y:S01]  /*1cac0*/  ULDC.64 UR6, c[0x0][0x208] ;  /* 0x0000820000067ab9 */ /* 0x000fe20000000a00 */
[----:B------:R-:W-:Y:S01]  /*1cad0*/  ISETP.NE.U32.AND P1, PT, RZ, UR4, PT ;  /* 0x00000004ff007c0c */ /* 0x000fe2000bf25070 */
[----:B------:R-:W-:Y:S01]  /*1cae0*/  IMAD.MOV.U32 R10, RZ, RZ, RZ ;  /* 0x000000ffff0a7224 */ /* 0x000fe200078e00ff */
[----:B------:R-:W-:Y:S01]  /*1caf0*/  ULDC.64 UR8, c[0x0][0xa08] ;  /* 0x0002820000087ab9 */ /* 0x000fe20000000a00 */
[----:B------:R-:W-:Y:S01]  /*1cb00*/  ULDC.64 UR10, c[0x0][0xa10] ;  /* 0x00028400000a7ab9 */ /* 0x000fe20000000a00 */
[----:B------:R-:W-:-:S02]  /*1cb10*/  ISETP.NE.AND.EX P1, PT, RZ, UR5, PT, P1 ;  /* 0x00000005ff007c0c */ /* 0x000fc4000bf25310 */
[----:B--2---:R-:W-:Y:S01]  /*1cb20*/  SHF.R.S32.HI R0, RZ, 0x1f, R29 ;  /* 0x0000001fff007819 */ /* 0x004fe2000001141d */
[----:B------:R-:W-:-:S10]  /*1cb30*/  IMAD.SHL.U32 R14, R29, 0x4, RZ ;  /* 0x000000041d0e7824 */ /* 0x000fd400078e00ff */
[C---:B------:R-:W-:Y:S02]  /*1cb40*/  @P1 LEA R2, P0, R29.reuse, UR4, 0x2 ;  /* 0x000000041d021c11 */ /* 0x040fe4000f8010ff */
[C-C-:B------:R-:W-:Y:S02]  /*1cb50*/  SHF.L.U64.HI R12, R29.reuse, 0x2, R0.reuse ;  /* 0x000000021d0c7819 */ /* 0x140fe40000010200 */
[----:B------:R-:W-:Y:S01]  /*1cb60*/  @P1 LEA.HI.X R3, R29, UR5, R0, 0x2, P0 ;  /* 0x000000051d031c11 */ /* 0x000fe200080f1400 */
[----:B------:R-:W-:Y:S01]  /*1cb70*/  ULDC.64 UR4, c[0x0][0xa18] ;  /* 0x0002860000047ab9 */ /* 0x000fe20000000a00 */
[----:B------:R-:W-:Y:S01]  /*1cb80*/  IMAD.MOV.U32 R0, RZ, RZ, RZ ;  /* 0x000000ffff007224 */ /* 0x000fe200078e00ff */
[----:B------:R-:W-:Y:S01]  /*1cb90*/  ISETP.NE.U32.AND P0, PT, RZ, UR4, PT ;  /* 0x00000004ff007c0c */ /* 0x000fe2000bf05070 */
[----:B------:R-:W-:Y:S03]  /*1cba0*/  STL [R1+0x8], R14 ;  /* 0x0000080e01007387 */ /* 0x000fe60000100800 */
[----:B------:R-:W-:Y:S01]  /*1cbb0*/  ISETP.NE.AND.EX P0, PT, RZ, UR5, PT, P0 ;  /* 0x00000005ff007c0c */ /* 0x000fe2000bf05300 */
[----:B------:R0:W5:Y:S04]  /*1cbc0*/  @P1 LDG.E R0, desc[UR6][R2.64] ;  /* 0x0000000602001981 */ /* 0x000168000c1e1900 */
[----:B------:R-:W-:Y:S08]  /*1cbd0*/  STL [R1+0xc], R12 ;  /* 0x00000c0c01007387 */ /* 0x000ff00000100800 */
[----:B------:R-:W-:-:S04]  /*1cbe0*/  @P0 IADD3 R8, P2, R14, UR4, RZ ;  /* 0x000000040e080c10 */ /* 0x000fc8000ff5e0ff */
[----:B------:R-:W-:Y:S01]  /*1cbf0*/  @P0 IADD3.X R9, R12, UR5, RZ, P2, !PT ;  /* 0x000000050c090c10 */ /* 0x000fe200097fe4ff */
[----:B------:R-:W-:Y:S02]  /*1cc00*/  ULDC.64 UR4, c[0x0][0xa00] ;  /* 0x0002800000047ab9 */ /* 0x000fe40000000a00 */
[----:B------:R-:W-:-:S04]  /*1cc10*/  ISETP.NE.U32.AND P2, PT, RZ, UR4, PT ;  /* 0x00000004ff007c0c */ /* 0x000fc8000bf45070 */
[----:B------:R-:W-:Y:S02]  /*1cc20*/  ISETP.NE.AND.EX P2, PT, RZ, UR5, PT, P2 ;  /* 0x00000005ff007c0c */ /* 0x000fe4000bf45320 */
[----:B0-----:R-:W-:-:S04]  /*1cc30*/  IADD3 R2, P1, R14, UR4, RZ ;  /* 0x000000040e027c10 */ /* 0x001fc8000ff3e0ff */
[----:B------:R-:W-:-:S07]  /*1cc40*/  IADD3.X R3, R12, UR5, RZ, P1, !PT ;  /* 0x000000050c037c10 */ /* 0x000fce0008ffe4ff */
[----:B------:R-:W2:Y:S01]  /*1cc50*/  @P2 LDG.E R10, desc[UR6][R2.64] ;  /* 0x00000006020a2981 */ /* 0x000ea2000c1e1900 */
[----:B------:R-:W-:Y:S01]  /*1cc60*/  ULDC UR4, c[0x0][0x288] ;  /* 0x0000a20000047ab9 */ /* 0x000fe20000000800 */
[----:B------:R-:W-:-:S04]  /*1cc70*/  IADD3 R6, P1, R14, UR8, RZ ;  /* 0x000000080e067c10 */ /* 0x000fc8000ff3e0ff */
[----:B------:R-:W-:Y:S02]  /*1cc80*/  IADD3.X R7, R12, UR9, RZ, P1, !PT ;  /* 0x000000090c077c10 */ /* 0x000fe40008ffe4ff */
[----:B------:R-:W-:-:S04]  /*1cc90*/  IADD3 R4, P1, R14, UR10, RZ ;  /* 0x0000000a0e047c10 */ /* 0x000fc8000ff3e0ff */
[----:B------:R-:W-:Y:S02]  /*1cca0*/  IADD3.X R5, R12, UR11, RZ, P1, !PT ;  /* 0x0000000b0c057c10 */ /* 0x000fe40008ffe4ff */
[----:B------:R-:W-:-:S04]  /*1ccb0*/  ISETP.NE.U32.AND P1, PT, RZ, UR8, PT ;  /* 0x00000008ff007c0c */ /* 0x000fc8000bf25070 */
        /* <DEDUP_REMOVED lines=13> */
[----:B------:R-:W-:Y:S02]  /*1cd90*/  ULDC UR6, c[0x0][0x338] ;  /* 0x0000ce0000067ab9 */ /* 0x000fe40000000800 */
[----:B0-----:R-:W-:-:S03]  /*1cda0*/  IMAD.U32 R9, RZ, RZ, UR6 ;  /* 0x00000006ff097e24 */ /* 0x001fc6000f8e00ff */
[----:B------:R-:W-:Y:S01]  /*1cdb0*/  IMAD.U32 R11, RZ, RZ, UR4 ;  /* 0x00000004ff0b7e24 */ /* 0x000fe2000f8e00ff */
[----:B------:R-:W-:Y:S06]  /*1cdc0*/  @P0 BRA `(.L_x_10277) ;  /* 0x0000000000140947 */ /* 0x000fec0003800000 */
[----:B------:R-:W-:Y:S05]  /*1cdd0*/  @!P2 BRA `(.L_x_10277) ;  /* 0x000000000010a947 */ /* 0x000fea0003800000 */
[----:B------:R-:W-:Y:S02]  /*1cde0*/  ULDC.64 UR4, c[0x0][0x208] ;  /* 0x0000820000047ab9 */ /* 0x000fe40000000a00 */
[----:B------:R-:W2:Y:S04]  /*1cdf0*/  LDG.E R13, desc[UR4][R2.64] ;  /* 0x00000004020d7981 */ /* 0x000ea8000c1e1900 */
[----:B-----5:R-:W2:Y:S02]  /*1ce00*/  LDG.E R10, desc[UR4][R2.64+0x4] ;  /* 0x00000404020a7981 */ /* 0x020ea4000c1e1900 */
[----:B--2---:R-:W-:-:S07]  /*1ce10*/  IMAD.IADD R10, R10, 0x1, -R13 ;  /* 0x000000010a0a7824 */ /* 0x004fce00078e0a0d */
.L_x_10277:
[----:B------:R-:W-:Y:S01]  /*1ce20*/  IMAD.MOV.U32 R23, RZ, RZ, RZ ;  /* 0x000000ffff177224 */ /* 0x000fe200078e00ff */
[----:B------:R-:W-:-:S05]  /*1ce30*/  ULDC.64 UR4, c[0x0][0x208] ;  /* 0x0000820000047ab9 */ /* 0x000fca0000000a00 */
[----:B------:R-:W2:Y:S01]  /*1ce40*/  @P3 LDG.E R23, desc[UR4][R6.64] ;  /* 0x0000000406173981 */ /* 0x000ea2000c1e1900 */
[----:B------:R-:W-:-:S06]  /*1ce50*/  IMAD.MOV.U32 R8, RZ, RZ, RZ ;  /* 0x000000ffff087224 */ /* 0x000fcc00078e00ff */
[----:B------:R0:W5:Y:S01]  /*1ce60*/  @P1 LDG.E R8, desc[UR4][R4.64] ;  /* 0x0000000404081981 */ /* 0x000162000c1e1900 */
[----:B------:R-:W-:Y:S02]  /*1ce70*/  ULDC.64 UR4, c[0x0][0xa20] ;  /* 0x0002880000047ab9 */ /* 0x000fe40000000a00 */
[----:B------:R-:W-:-:S04]  /*1ce80*/  ISETP.NE.U32.AND P0, PT, RZ, UR4, PT ;  /* 0x00000004ff007c0c */ /* 0x000fc8000bf05070 */
[----:B------:R-:W-:Y:S01]  /*1ce90*/  ISETP.NE.AND.EX P0, PT, RZ, UR5, PT, P0 ;  /* 0x00000005ff007c0c */ /* 0x000fe2000bf05300 */
[----:B--2--5:R-:W-:-:S12]  /*1cea0*/  IMAD.IADD R23, R23, 0x1, R0 ;  /* 0x0000000117177824 */ /* 0x024fd800078e0200 */
[----:B0-----:R-:W-:Y:S05]  /*1ceb0*/  @!P0 BRA `(.L_x_10278) ;  /* 0x0000000000148947 */ /* 0x001fea0003800000 */
[----:B------:R-:W-:Y:S01]  /*1cec0*/  IADD3 R2, P0, R14, UR4, RZ ;  /* 0x000000040e027c10 */ /* 0x000fe2000ff1e0ff */
[----:B------:R-:W-:-:S03]  /*1ced0*/  ULDC.64 UR6, c[0x0][0x208] ;  /* 0x0000820000067ab9 */ /* 0x000fc60000000a00 */
[----:B------:R-:W-:-:S05]  /*1cee0*/  IADD3.X R3, R12, UR5, RZ, P0, !PT ;  /* 0x000000050c037c10 */ /* 0x000fca00087fe4ff */
[----:B------:R0:W5:Y:S01]  /*1cef0*/  LDG.E R11, desc[UR6][R2.64] ;  /* 0x00000006020b7981 */ /* 0x000162000c1e1900 */
[----:B------:R-:W-:Y:S05]  /*1cf00*/  BRA `(.L_x_10279) ;  /* 0x0000000000147947 */ /* 0x000fea0003800000 */
.L_x_10278:
[----:B------:R-:W-:Y:S05]  /*1cf10*/  @!P3 BRA `(.L_x_10279) ;  /* 0x000000000010b947 */ /* 0x000fea0003800000 */
[----:B------:R-:W-:Y:S02]  /*1cf20*/  ULDC.64 UR4, c[0x0][0x208] ;  /* 0x0000820000047ab9 */ /* 0x000fe40000000a00 */
[----:B------:R-:W2:Y:S04]  /*1cf30*/  LDG.E R2, desc[UR4][R6.64] ;  /* 0x0000000406027981 */ /* 0x000ea8000c1e1900 */
[----:B------:R-:W2:Y:S02]  /*1cf40*/  LDG.E R11, desc[UR4][R6.64+0x4] ;  /* 0x00000404060b7981 */ /* 0x000ea4000c1e1900 */
[----:B--2---:R-:W-:-:S07]  /*1cf50*/  IMAD.IADD R11, R11, 0x1, -R2 ;  /* 0x000000010b0b7824 */ /* 0x004fce00078e0a02 */
.L_x_10279:
[----:B------:R-:W-:Y:S02]  /*1cf60*/  ULDC.64 UR4, c[0x0][0x208] ;  /* 0x0000820000047ab9 */ /* 0x000fe40000000a00 */
[----:B0-----:R-:W2:Y:S04]  /*1cf70*/  @P1 LDG.E R3, desc[UR4][R4.64] ;  /* 0x0000000404031981 */ /* 0x001ea8000c1e1900 */
[----:B------:R-:W2:Y:S01]  /*1cf80*/  @P1 LDG.E R2, desc[UR4][R4.64+0x4] ;  /* 0x0000040404021981 */ /* 0x000ea2000c1e1900 */
[----:B-----5:R-:W-:Y:S01]  /*1cf90*/  IMAD.IADD R0, R11, 0x1, -R0 ;  /* 0x000000010b007824 */ /* 0x020fe200078e0a00 */
[----:B------:R-:W-:Y:S01]  /*1cfa0*/  BSSY B0, `(.L_x_10280) ;  /* 0x00000de000007945 */ /* 0x000fe20003800000 */
[----:B------:R-:W-:Y:S01]  /*1cfb0*/  PLOP3.LUT P2, PT, PT, PT, PT, 0x80, 0x0 ;  /* 0x000000000000781c */ /* 0x000fe20003f4f070 */
[----:B--2---:R-:W-:-:S02]  /*1cfc0*/  @P1 IMAD.IADD R9, R2, 0x1, -R3 ;  /* 0x0000000102091824 */ /* 0x004fc400078e0a03 */
[----:B------:R-:W-:Y:S02]  /*1cfd0*/  IMAD R3, R17, 0xc0, RZ ;  /* 0x000000c011037824 */ /* 0x000fe400078e02ff */
[----:B------:R-:W-:-:S03]  /*1cfe0*/  IMAD.IADD R2, R0, 0x1, R9 ;  /* 0x0000000100027824 */ /* 0x000fc600078e0209 */
        /* <DEDUP_REMOVED lines=9> */
[----:B------:R-:W-:-:S05]  /*1d080*/  VIMNMX R6, R2, R7, PT ;  /* 0x0000000702067248 */ /* 0x000fca0003fe0100 */
[--C-:B------:R-:W-:Y:S01]  /*1d090*/  IMAD R2, R6, 0x90, -R0.reuse ;  /* 0x0000009006027824 */ /* 0x100fe200078e0a00 */
[----:B------:R0:W-:Y:S01]  /*1d0a0*/  STL [R1+0x4], R6 ;  /* 0x0000040601007387 */ /* 0x0001e20000100800 */
[----:B------:R-:W-:-:S03]  /*1d0b0*/  IMAD.MOV R0, RZ, RZ, -R0 ;  /* 0x000000ffff007224 */ /* 0x000fc600078e0a00 */
[----:B------:R-:W-:Y:S02]  /*1d0c0*/  VIMNMX R9, R2, R9, PT ;  /* 0x0000000902097248 */ /* 0x000fe40003fe0100 */
[----:B------:R-:W-:-:S04]  /*1d0d0*/  VIMNMX R2, RZ, R0, !PT ;  /* 0x00000000ff027248 */ /* 0x000fc80007fe0100 */
[----:B------:R-:W-:Y:S01]  /*1d0e0*/  ISETP.GT.AND P0, PT, R9, R2, PT ;  /* 0x000000020900720c */ /* 0x000fe20003f04270 */
[----:B------:R-:W-:-:S05]  /*1d0f0*/  IMAD.WIDE.U32 R2, R2, 0x38e38e39, RZ ;  /* 0x38e38e3902027825 */ /* 0x000fca00078e00ff */
        /* <DEDUP_REMOVED lines=18> */
.L_x_10412:
[----:B------:R-:W-:-:S03]  /*1d220*/  UMOV UR4, 0xffffffff ;  /* 0xffffffff00047882 */ /* 0x000fc60000000000 */
[----:B------:R-:W-:Y:S05]  /*1d230*/  BRA.DIV UR4, `(.L_x_10283) ;  /* 0x0000005204747947 */ /* 0x000fea000b800000 */
[----:B------:R-:W-:-:S13]  /*1d240*/  ELECT P6, URZ, PT ;  /* 0x00000000003f782f */ /* 0x000fda00038c0000 */
.L_x_10415:
[----:B------:R-:W2:Y:S01]  /*1d250*/  LDL R5, [R1+0x10] ;  /* 0x0000100001057983 */ /* 0x000ea20000100800 */
[----:B------:R-:W-:Y:S01]  /*1d260*/  BSSY B1, `(.L_x_10284) ;  /* 0x000000b000017945 */ /* 0x000fe20003800000 */
[----:B------:R-:W0:Y:S01]  /*1d270*/  S2R R6, SR_CgaCtaId ;  /* 0x0000000000067919 */ /* 0x000e220000008800 */
[----:B--2---:R-:W-:-:S05]  /*1d280*/  VIADD R5, R5, 0x1 ;  /* 0x0000000105057836 */ /* 0x004fca0000000000 */
[----:B------:R-:W-:-:S04]  /*1d290*/  LEA.HI R7, R5, R5, RZ, 0x1 ;  /* 0x0000000505077211 */ /* 0x000fc800078f08ff */
[----:B------:R-:W-:Y:S02]  /*1d2a0*/  LOP3.LUT R10, R7, 0xfffffffe, RZ, 0xc0, !PT ;  /* 0xfffffffe070a7812 */ /* 0x000fe400078ec0ff */
[----:B------:R-:W-:-:S03]  /*1d2b0*/  MOV R7, 0x400 ;  /* 0x0000040000077802 */ /* 0x000fc60000000f00 */
[----:B------:R-:W-:Y:S01]  /*1d2c0*/  IMAD.IADD R5, R5, 0x1, -R10 ;  /* 0x0000000105057824 */ /* 0x000fe200078e0a0a */
[----:B0-----:R-:W-:-:S04]  /*1d2d0*/  LEA R6, R6, R7, 0x18 ;  /* 0x0000000706067211 */ /* 0x001fc800078ec0ff */
[----:B------:R-:W-:-:S04]  /*1d2e0*/  SHF.L.U32 R5, R5, 0x1f, RZ ;  /* 0x0000001f05057819 */ /* 0x000fc800000006ff */
[----:B------:R-:W0:Y:S02]  /*1d2f0*/  SYNCS.PHASECHK.TRANS64.TRYWAIT P0, [R6+URZ+0x31c20], R5 ;  /* 0x031c2005060075a7 */ /* 0x000e24000800017f */
[----:B0-----:R-:W-:Y:S05]  /*1d300*/  @!P0 BRA `(.L_x_10285) ;  /* 0x0000005000608947 */ /* 0x001fea0003800000 */
.L_x_10416:
[----:B------:R-:W-:Y:S05]  /*1d310*/  BSYNC B1 ;  /* 0x0000000000017941 */ /* 0x000fea0003800000 */
.L_x_10284:
[----:B------:R-:W-:Y:S04]  /*1d320*/  BSSY B1, `(.L_x_10286) ;  /* 0x0000049000017945 */ /* 0x000fe80003800000 */
[----:B------:R-:W-:Y:S05]  /*1d330*/  @!P6 BRA `(.L_x_10287) ;  /* 0x00000004001ce947 */ /* 0x000fea0003800000 */
[----:B0-----:R-:W-:Y:S01]  /*1d340*/  IMAD R5, R25, 0x8, R6 ;  /* 0x0000000819057824 */ /* 0x001fe200078e0206 */
[----:B------:R-:W-:-:S04]  /*1d350*/  SHF.L.U32 R10, R26, 0x1f, RZ ;  /* 0x0000001f1a0a7819 */ /* 0x000fc800000006ff */
[----:B------:R-:W0:Y:S02]  /*1d360*/  SYNCS.PHASECHK.TRANS64.TRYWAIT P0, [R5+URZ+0x31ca0], R10 ;  /* 0x031ca00a050075a7 */ /* 0x000e24000800017f */
[----:B0-----:R-:W-:Y:S05]  /*1d370*/  @!P0 BRA `(.L_x_10288) ;  /* 0x0000005000588947 */ /* 0x001fea0003800000 */
.L_x_10417:
        /* <DEDUP_REMOVED lines=9> */
.L_x_10289:
[----:B------:R-:W-:Y:S01]  /*1d410*/  IMAD R9, R25, 0x6c00, R6 ;  /* 0x00006c0019097824 */ /* 0x000fe200078e0206 */
[----:B------:R-:W-:Y:S01]  /*1d420*/  R2UR UR9, R5 ;  /* 0x00000000050972ca */ /* 0x000fe200000e0000 */
[----:B------:R-:W-:Y:S01]  /*1d430*/  IMAD R7, R3, 0x90, R8 ;  /* 0x0000009003077824 */ /* 0x000fe200078e0208 */
        /* <DEDUP_REMOVED lines=22> */
[----:B------:R2:W-:Y:S01]  /*1d5a0*/  UTMALDG.4D [UR8], [UR4], desc[UR6] ;  /* 0x00000608040075b4 */ /* 0x0005e20008019000 */
[----:B------:R-:W3:Y:S02]  /*1d5b0*/  SYNCS.PHASECHK.TRANS64.TRYWAIT P0, [R5+URZ+0x31cc0], R10 ;  /* 0x031cc00a050075a7 */ /* 0x000ee4000800017f */
[----:B--23--:R-:W-:Y:S05]  /*1d5c0*/  @!P0 BRA `(.L_x_10290) ;  /* 0x0000004c00d88947 */ /* 0x00cfea0003800000 */
.L_x_10418:
[----:B------:R-:W-:Y:S05]  /*1d5d0*/  @P1 BRA `(.L_x_10291) ;  /* 0x0000000000141947 */ /* 0x000fea0003800000 */
[----:B------:R-:W-:Y:S01]  /*1d5e0*/  ISETP.NE.AND P0, PT, R27, RZ, PT ;  /* 0x000000ff1b00720c */ /* 0x000fe20003f05270 */
[----:B0-2---:R-:W-:-:S04]  /*1d5f0*/  IMAD.MOV.U32 R10, RZ, RZ, 0x6c00 ;  /* 0x00006c00ff0a7424 */ /* 0x005fc800078e00ff */
[----:B------:R3:W-:Y:S08]  /*1d600*/  SYNCS.ARRIVE.TRANS64 RZ, [R5+URZ+0x31cb0], R10 ;  /* 0x031cb00a05ff79a7 */ /* 0x0007f0000800003f */
[----:B------:R-:W-:Y:S05]  /*1d610*/  @!P0 BRA `(.L_x_10291) ;  /* 0x0000000000048947 */ /* 0x000fea0003800000 */
[----:B------:R-:W-:Y:S01]  /*1d620*/  BPT.TRAP 0x1 ;  /* 0x000000040000795c */ /* 0x000fe20000300000 */
.L_x_10291:
        /* <DEDUP_REMOVED lines=16> */
[----:B----4-:R-:W-:Y:S01]  /*1d730*/  UMOV UR8, UR14 ;  /* 0x0000000e00087c82 */ /* 0x010fe20008000000 */
[----:B------:R-:W-:Y:S01]  /*1d740*/  UMOV UR10, UR16 ;  /* 0x00000010000a7c82 */ /* 0x000fe20008000000 */
[----:B------:R-:W-:Y:S01]  /*1d750*/  UMOV UR14, 0x40 ;  /* 0x00000040000e7882 */ /* 0x000fe20000000000 */
[----:B------:R4:W-:Y:S02]  /*1d760*/  UTMALDG.4D [UR8], [UR4], desc[UR6] ;  /* 0x00000608040075b4 */ /* 0x0009e40008019000 */
[----:B----4-:R-:W-:Y:S01]  /*1d770*/  UMOV UR8, UR15 ;  /* 0x0000000f00087c82 */ /* 0x010fe20008000000 */
[----:B------:R-:W-:Y:S02]  /*1d780*/  UMOV UR10, UR14 ;  /* 0x0000000e000a7c82 */ /* 0x000fe40008000000 */
[----:B------:R4:W-:Y:S02]  /*1d790*/  UTMALDG.4D [UR8], [UR4], desc[UR6] ;  /* 0x00000608040075b4 */ /* 0x0009e40008019000 */
[----:B----4-:R-:W-:Y:S01]  /*1d7a0*/  NOP ;  /* 0x0000000000007918 */ /* 0x010fe20000000000 */
.L_x_10287:
[----:B------:R-:W-:Y:S05]  /*1d7b0*/  BSYNC B1 ;  /* 0x0000000000017941 */ /* 0x000fea0003800000 */
.L_x_10286:
[----:B------:R-:W-:Y:S01]  /*1d7c0*/  VIADD R25, R25, 0x1 ;  /* 0x0000000119197836 */ /* 0x000fe20000000000 */
[----:B------:R-:W-:Y:S01]  /*1d7d0*/  PLOP3.LUT P2, PT, PT, PT, PT, 0x8, 0x0 ;  /* 0x000000000000781c */ /* 0x000fe20003f4e170 */
[----:B------:R-:W-:-:S03]  /*1d7e0*/  VIADD R3, R3, 0xfffffffe ;  /* 0xfffffffe03037836 */ /* 0x000fc60000000000 */
[----:B------:R-:W-:-:S04]  /*1d7f0*/  ISETP.NE.AND P0, PT, R25, 0x2, PT ;  /* 0x000000021900780c */ /* 0x000fc80003f05270 */
[----:B------:R-:W-:Y:S02]  /*1d800*/  SEL R25, R25, RZ, P0 ;  /* 0x000000ff19197207 */ /* 0x000fe40000000000 */
[----:B0123--:R-:W-:Y:S02]  /*1d810*/  SEL R5, RZ, 0x1, P0 ;  /* 0x00000001ff057807 */ /* 0x00ffe40000000000 */
[----:B------:R-:W-:Y:S02]  /*1d820*/  ISETP.GE.AND P0, PT, R3, R2, PT ;  /* 0x000000020300720c */ /* 0x000fe40003f06270 */
[----:B------:R-:W-:-:S11]  /*1d830*/  LOP3.LUT R26, R26, R5, RZ, 0x3c, !PT ;  /* 0x000000051a1a7212 */ /* 0x000fd600078e3cff */
[----:B------:R-:W-:Y:S05]  /*1d840*/  @!P0 BRA `(.L_x_10281) ;  /* 0x00000004004c8947 */ /* 0x000fea0003800000 */
.L_x_10298:
[----:B------:R-:W-:Y:S05]  /*1d850*/  YIELD ;  /* 0x0000000000007946 */ /* 0x000fea0003800000 */
[----:B------:R-:W-:Y:S04]  /*1d860*/  BSSY B1, `(.L_x_10292) ;  /* 0x0000048000017945 */ /* 0x000fe80003800000 */
[----:B------:R-:W-:Y:S05]  /*1d870*/  @!P6 BRA `(.L_x_10293) ;  /* 0x000000040018e947 */ /* 0x000fea0003800000 */
[----:B------:R-:W-:Y:S01]  /*1d880*/  IMAD R10, R25, 0x8, R6 ;  /* 0x00000008190a7824 */ /* 0x000fe200078e0206 */
[----:B------:R-:W-:-:S04]  /*1d890*/  SHF.L.U32 R5, R26, 0x1f, RZ ;  /* 0x0000001f1a057819 */ /* 0x000fc800000006ff */
[----:B------:R-:W0:Y:S02]  /*1d8a0*/  SYNCS.PHASECHK.TRANS64.TRYWAIT P0, [R10+URZ+0x31ca0], R5 ;  /* 0x031ca0050a0075a7 */ /* 0x000e24000800017f */
[----:B0-----:R-:W-:Y:S05]  /*1d8b0*/  @!P0 BRA `(.L_x_10294) ;  /* 0x0000004c00308947 */ /* 0x001fea0003800000 */
.L_x_10419:
        /* <DEDUP_REMOVED lines=9> */
.L_x_10295:
        /* <DEDUP_REMOVED lines=27> */
.L_x_10420:
[----:B------:R-:W-:Y:S05]  /*1db00*/  @P0 BRA `(.L_x_10297) ;  /* 0x0000000000140947 */ /* 0x000fea0003800000 */
[----:B------:R-:W-:Y:S01]  /*1db10*/  ISETP.NE.AND P1, PT, R27, RZ, PT ;  /* 0x000000ff1b00720c */ /* 0x000fe20003f25270 */
[----:B01----:R-:W-:-:S04]  /*1db20*/  IMAD.MOV.U32 R5, RZ, RZ, 0x6c00 ;  /* 0x00006c00ff057424 */ /* 0x003fc800078e00ff */
[----:B------:R2:W-:Y:S08]  /*1db30*/  SYNCS.ARRIVE.TRANS64 RZ, [R10+URZ+0x31cb0], R5 ;  /* 0x031cb0050aff79a7 */ /* 0x0005f0000800003f */
[----:B------:R-:W-:Y:S05]  /*1db40*/  @!P1 BRA `(.L_x_10297) ;  /* 0x0000000000049947 */ /* 0x000fea0003800000 */
[----:B------:R-:W-:Y:S01]  /*1db50*/  BPT.TRAP 0x1 ;  /* 0x000000040000795c */ /* 0x000fe20000300000 */
.L_x_10297:
        /* <DEDUP_REMOVED lines=24> */
.L_x_10293:
[----:B------:R-:W-:Y:S05]  /*1dce0*/  BSYNC B1 ;  /* 0x0000000000017941 */ /* 0x000fea0003800000 */
.L_x_10292:
[----:B------:R-:W-:-:S05]  /*1dcf0*/  VIADD R25, R25, 0x1 ;  /* 0x0000000119197836 */ /* 0x000fca0000000000 */
[----:B------:R-:W-:-:S04]  /*1dd00*/  ISETP.NE.AND P0, PT, R25, 0x2, PT ;  /* 0x000000021900780c */ /* 0x000fc80003f05270 */
[----:B012---:R-:W-:Y:S02]  /*1dd10*/  SEL R5, RZ, 0x1, P0 ;  /* 0x00000001ff057807 */ /* 0x007fe40000000000 */
[----:B------:R-:W-:Y:S02]  /*1dd20*/  SEL R25, R25, RZ, P0 ;  /* 0x000000ff19197207 */ /* 0x000fe40000000000 */
[C---:B------:R-:W-:Y:S02]  /*1dd30*/  ISETP.GT.AND P0, PT, R3.reuse, R2, PT ;  /* 0x000000020300720c */ /* 0x040fe40003f04270 */
[----:B------:R-:W-:Y:S01]  /*1dd40*/  LOP3.LUT R26, R26, R5, RZ, 0x3c, !PT ;  /* 0x000000051a1a7212 */ /* 0x000fe200078e3cff */
[----:B------:R-:W-:-:S04]  /*1dd50*/  VIADD R5, R3, 0xffffffff ;  /* 0xffffffff03057836 */ /* 0x000fc80000000000 */
[----:B------:R-:W-:-:S06]  /*1dd60*/  IMAD.MOV.U32 R3, RZ, RZ, R5 ;  /* 0x000000ffff037224 */ /* 0x000fcc00078e0005 */
[----:B------:R-:W-:Y:S05]  /*1dd70*/  @P0 BRA `(.L_x_10298) ;  /* 0xfffffff800b40947 */ /* 0x000fea000383ffff */
.L_x_10281:
[----:B------:R-:W-:Y:S05]  /*1dd80*/  BSYNC B0 ;  /* 0x0000000000007941 */ /* 0x000fea0003800000 */
.L_x_10280:
        /* <DEDUP_REMOVED lines=22> */
.L_x_10300:
        /* <DEDUP_REMOVED lines=22> */
.L_x_10302:
        /* <DEDUP_REMOVED lines=19> */
.L_x_10304:
        /* <DEDUP_REMOVED lines=16> */
.L_x_10303:
[----:B------:R-:W2:Y:S01]  /*1e280*/  LDL.LU R2, [R1+0x8] ;  /* 0x0000080001027983 */ /* 0x000ea20000300800 */
[----:B------:R-:W-:Y:S01]  /*1e290*/  ULDC.64 UR4, c[0x0][0x9f8] ;  /* 0x00027e0000047ab9 */ /* 0x000fe20000000a00 */
[----:B------:R-:W0:Y:S02]  /*1e2a0*/  LDC R0, c[0x0][0x428] ;  /* 0x00010a00ff007b82 */ /* 0x000e240000000800 */
[----:B------:R-:W3:Y:S04]  /*1e2b0*/  LDL.LU R21, [R1+0xc] ;  /* 0x00000c0001157983 */ /* 0x000ee80000300800 */
[----:B------:R-:W4:Y:S01]  /*1e2c0*/  LDL.LU R20, [R1+0x14] ;  /* 0x0000140001147983 */ /* 0x000f220000300800 */
[----:B------:R-:W-:Y:S01]  /*1e2d0*/  ISETP.NE.U32.AND P0, PT, RZ, UR4, PT ;  /* 0x00000004ff007c0c */ /* 0x000fe2000bf05070 */
[----:B------:R-:W-:Y:S01]  /*1e2e0*/  IMAD.MOV.U32 R6, RZ, RZ, R29 ;  /* 0x000000ffff067224 */ /* 0x000fe200078e001d */
[----:B------:R-:W-:-:S02]  /*1e2f0*/  ULDC.64 UR6, c[0x0][0x208] ;  /* 0x0000820000067ab9 */ /* 0x000fc40000000a00 */
        /* <DEDUP_REMOVED lines=15> */
[----:B------:R-:W2:Y:S01]  /*1e3f0*/  @P0 LDC R4, c[0x0][0x430] ;  /* 0x00010c00ff040b82 */ /* 0x000ea20000000800 */
[----:B0-----:R-:W-:-:S05]  /*1e400*/  @P0 IMAD.HI.U32 R5, R18, R5, RZ ;  /* 0x0000000512050227 */ /* 0x001fca00078e00ff */
[----:B--2---:R-:W-:Y:S02]  /*1e410*/  @P0 SHF.R.U32.HI R0, RZ, R4, R5 ;  /* 0x00000004ff000219 */ /* 0x004fe40000011605 */
[----:B------:R-:W-:-:S04]  /*1e420*/  ISETP.NE.U32.AND P0, PT, RZ, UR4, PT ;  /* 0x00000004ff007c0c */ /* 0x000fc8000bf05070 */
[----:B------:R-:W-:-:S04]  /*1e430*/  ISETP.NE.AND.EX P0, PT, RZ, UR5, PT, P0 ;  /* 0x00000005ff007c0c */ /* 0x000fc8000bf05300 */
[----:B-1----:R-:W-:-:S09]  /*1e440*/  SEL R9, R29, RZ, !P0 ;  /* 0x000000ff1d097207 */ /* 0x002fd20004000000 */
.L_x_10305:
        /* <DEDUP_REMOVED lines=14> */
.L_x_10306:
        /* <DEDUP_REMOVED lines=13> */
.L_x_10307:
        /* <DEDUP_REMOVED lines=18> */
.L_x_10423:
[----:B------:R-:W-:Y:S01]  /*1e720*/  UMOV UR4, 0xffffffff ;  /* 0xffffffff00047882 */ /* 0x000fe20000000000 */
[----:B------:R-:W-:Y:S02]  /*1e730*/  SHF.R.S32.HI R12, RZ, 0x1f, R6 ;  /* 0x0000001fff0c7819 */ /* 0x000fe40000011406 */
[----:B------:R-:W-:Y:S05]  /*1e740*/  BRA.DIV UR4, `(.L_x_10309) ;  /* 0x0000003e04e87947 */ /* 0x000fea000b800000 */
[----:B------:R-:W-:-:S13]  /*1e750*/  ELECT P6, URZ, PT ;  /* 0x00000000003f782f */ /* 0x000fda00038c0000 */
.L_x_10426:
        /* <DEDUP_REMOVED lines=23> */
.L_x_10311:
[----:B------:R-:W-:Y:S01]  /*1e8d0*/  IMAD R5, R22, 0x8, R28 ;  /* 0x0000000816057824 */ /* 0x000fe200078e021c */
[----:B------:R-:W-:-:S04]  /*1e8e0*/  SHF.L.U32 R4, R24, 0x1f, RZ ;  /* 0x0000001f18047819 */ /* 0x000fc800000006ff */
[----:B------:R-:W1:Y:S02]  /*1e8f0*/  SYNCS.PHASECHK.TRANS64.TRYWAIT P0, [R5+URZ+0x31c40], R4 ;  /* 0x031c4004050075a7 */ /* 0x000e64000800017f */
[----:B-1----:R-:W-:Y:S05]  /*1e900*/  @!P0 BRA `(.L_x_10312) ;  /* 0x0000003c00988947 */ /* 0x002fea0003800000 */
.L_x_10427:
        /* <DEDUP_REMOVED lines=9> */
.L_x_10313:
        /* <DEDUP_REMOVED lines=28> */
.L_x_10310:
        /* <DEDUP_REMOVED lines=41> */
[----:B0-----:R-:W-:-:S04]  /*1edf0*/  SHF.L.U32 R5, R4, 0x1f, RZ ;  /* 0x0000001f04057819 */ /* 0x001fc800000006ff */
[----:B------:R-:W0:Y:S02]  /*1ee00*/  SYNCS.PHASECHK.TRANS64.TRYWAIT P0, [R28+URZ+0x31c20], R5 ;  /* 0x031c20051c0075a7 */ /* 0x000e24000800017f */
[----:B0--3--:R-:W-:Y:S05]  /*1ee10*/  @!P0 BRA `(.L_x_10315) ;  /* 0x0000003800688947 */ /* 0x009fea0003800000 */
.L_x_10428:
[----:B------:R-:W-:Y:S05]  /*1ee20*/  BSYNC B0 ;  /* 0x0000000000007941 */ /* 0x000fea0003800000 */
.L_x_10314:
[----:B------:R-:W2:Y:S01]  /*1ee30*/  LDL R4, [R1+0x4] ;  /* 0x0000040001047983 */ /* 0x000ea20000100800 */
[----:B------:R-:W-:Y:S01]  /*1ee40*/  BSSY B0, `(.L_x_10316) ;  /* 0x000017c000007945 */ /* 0x000fe20003800000 */
[----:B--2---:R-:W-:-:S13]  /*1ee50*/  ISETP.GE.AND P0, PT, R4, 0x2, PT ;  /* 0x000000020400780c */ /* 0x004fda0003f06270 */
[----:B------:R-:W-:Y:S05]  /*1ee60*/  @!P0 BRA `(.L_x_10317) ;  /* 0x0000001400e48947 */ /* 0x000fea0003800000 */
[C---:B------:R-:W-:Y:S01]  /*1ee70*/  VIADD R10, R4.reuse, 0xfffffffe ;  /* 0xfffffffe040a7836 */ /* 0x040fe20000000000 */
[----:B------:R-:W-:Y:S01]  /*1ee80*/  LOP3.LUT R4, R4, 0x1, RZ, 0xc0, !PT ;  /* 0x0000000104047812 */ /* 0x000fe200078ec0ff */
[----:B------:R-:W-:Y:S02]  /*1ee90*/  BSSY B1, `(.L_x_10318) ;  /* 0x000007f000017945 */ /* 0x000fe40003800000 */
[----:B------:R-:W-:Y:S01]  /*1eea0*/  IMAD.MOV.U32 R9, RZ, RZ, R10 ;  /* 0x000000ffff097224 */ /* 0x000fe200078e000a */
[----:B------:R-:W-:-:S13]  /*1eeb0*/  ISETP.NE.U32.AND P0, PT, R4, 0x1, PT ;  /* 0x000000010400780c */ /* 0x000fda0003f05070 */
        /* <DEDUP_REMOVED lines=13> */
[----:B------:R-:W1:Y:S01]  /*1ef90*/  LDC R15, c[0x0][0x41c] ;  /* 0x00010700ff0f7b82 */ /* 0x000e620000000800 */
[----:B------:R-:W-:Y:S01]  /*1efa0*/  IMAD.MOV.U32 R9, RZ, RZ, R10 ;  /* 0x000000ffff097224 */ /* 0x000fe200078e000a */
[----:B------:R-:W-:Y:S01]  /*1efb0*/  ULDC.64 UR4, c[0x0][0x408] ;  /* 0x0001020000047ab9 */ /* 0x000fe20000000a00 */
[----:B------:R-:W-:Y:S01]  /*1efc0*/  ULDC.64 UR6, c[0x0][0x208] ;  /* 0x0000820000067ab9 */ /* 0x000fe20000000a00 */
[----:B------:R-:W-:-:S04]  /*1efd0*/  IMAD R17, R12, UR4, RZ ;  /* 0x000000040c117c24 */ /* 0x000fc8000f8e02ff */
[----:B------:R-:W-:Y:S01]  /*1efe0*/  IMAD R14, R6, UR5, R17 ;  /* 0x00000005060e7c24 */ /* 0x000fe2000f8e0211 */
[----:B-1----:R-:W-:-:S13]  /*1eff0*/  ISETP.NE.AND P0, PT, R15, 0x1, PT ;  /* 0x000000010f00780c */ /* 0x002fda0003f05270 */
        /* <DEDUP_REMOVED lines=12> */
.L_x_10322:
[----:B-1----:R-:W-:Y:S01]  /*1f0c0*/  IMAD R3, R11, 0x8, R28 ;  /* 0x000000080b037824 */ /* 0x002fe200078e021c */
[----:B------:R-:W-:-:S04]  /*1f0d0*/  SHF.L.U32 R2, R13, 0x1f, RZ ;  /* 0x0000001f0d027819 */ /* 0x000fc800000006ff */
[----:B------:R-:W1:Y:S02]  /*1f0e0*/  SYNCS.PHASECHK.TRANS64.TRYWAIT P0, [R3+URZ+0x31c40], R2 ;  /* 0x031c4002030075a7 */ /* 0x000e64000800017f */
[----:B-1----:R-:W-:Y:S05]  /*1f0f0*/  @!P0 BRA `(.L_x_10323) ;  /* 0x0000003400c48947 */ /* 0x002fea0003800000 */
.L_x_10429:
        /* <DEDUP_REMOVED lines=9> */
.L_x_10324:
        /* <DEDUP_REMOVED lines=31> */
.L_x_10430:
        /* <DEDUP_REMOVED lines=10> */
.L_x_10326:
[----:B------:R-:W2:Y:S02]  /*1f420*/  LDL R3, [R1] ;  /* 0x0000000001037983 */ /* 0x000ea40000100800 */
[----:B--2---:R-:W-:-:S13]  /*1f430*/  LOP3.LUT P0, RZ, R3, 0x40, RZ, 0xc0, !PT ;  /* 0x0000004003ff7812 */ /* 0x004fda000780c0ff */
[----:B------:R-:W-:Y:S05]  /*1f440*/  @P0 BRA `(.L_x_10327) ;  /* 0x0000000000040947 */ /* 0x000fea0003800000 */
[----:B------:R-:W-:Y:S01]  /*1f450*/  BPT.TRAP 0x1 ;  /* 0x000000040000795c */ /* 0x000fe20000300000 */
.L_x_10327:
        /* <DEDUP_REMOVED lines=29> */
.L_x_10321:
[----:B------:R-:W-:Y:S05]  /*1f630*/  BSYNC B2 ;  /* 0x0000000000027941 */ /* 0x000fea0003800000 */
.L_x_10320:
[----:B------:R-:W2:Y:S01]  /*1f640*/  LDL.LU R2, [R1+0x4] ;  /* 0x0000040001027983 */ /* 0x000ea20000300800 */
[----:B------:R-:W-:Y:S02]  /*1f650*/  IMAD.MOV.U32 R22, RZ, RZ, R11 ;  /* 0x000000ffff167224 */ /* 0x000fe400078e000b */
[----:B------:R-:W-:Y:S02]  /*1f660*/  IMAD.MOV.U32 R24, RZ, RZ, R13 ;  /* 0x000000ffff187224 */ /* 0x000fe400078e000d */
[----:B--2---:R-:W-:-:S07]  /*1f670*/  VIADD R9, R2, 0xfffffffd ;  /* 0xfffffffd02097836 */ /* 0x004fce0000000000 */
.L_x_10319:
[----:B------:R-:W-:Y:S05]  /*1f680*/  BSYNC B1 ;  /* 0x0000000000017941 */ /* 0x000fea0003800000 */
.L_x_10318:
[----:B------:R-:W-:-:S13]  /*1f690*/  ISETP.NE.AND P0, PT, R10, RZ, PT ;  /* 0x000000ff0a00720c */ /* 0x000fda0003f05270 */
[----:B------:R-:W-:Y:S05]  /*1f6a0*/  @!P0 BRA `(.L_x_10317) ;  /* 0x0000000c00d48947 */ /* 0x000fea0003800000 */
[----:B------:R-:W-:-:S07]  /*1f6b0*/  IMAD.MOV.U32 R4, RZ, RZ, R8 ;  /* 0x000000ffff047224 */ /* 0x000fce00078e0008 */
.L_x_10344:
        /* <DEDUP_REMOVED lines=13> */
[----:B------:R-:W1:Y:S01]  /*1f790*/  LDC R13, c[0x0][0x41c] ;  /* 0x00010700ff0d7b82 */ /* 0x000e620000000800 */
[----:B------:R-:W-:Y:S01]  /*1f7a0*/  IMAD.MOV.U32 R14, RZ, RZ, R9 ;  /* 0x000000ffff0e7224 */ /* 0x000fe200078e0009 */
[----:B------:R-:W-:Y:S01]  /*1f7b0*/  ULDC.64 UR6, c[0x0][0x408] ;  /* 0x0001020000067ab9 */ /* 0x000fe20000000a00 */
[----:B------:R-:W-:Y:S01]  /*1f7c0*/  ULDC.64 UR8, c[0x0][0x208] ;  /* 0x0000820000087ab9 */ /* 0x000fe20000000a00 */
[----:B0-----:R-:W-:-:S04]  /*1f7d0*/  IMAD R5, R12, UR6, RZ ;  /* 0x000000060c057c24 */ /* 0x001fc8000f8e02ff */
[----:B------:R-:W-:Y:S01]  /*1f7e0*/  IMAD R5, R6, UR7, R5 ;  /* 0x0000000706057c24 */ /* 0x000fe2000f8e0205 */
[----:B-1----:R-:W-:-:S13]  /*1f7f0*/  ISETP.NE.AND P0, PT, R13, 0x1, PT ;  /* 0x000000010d00780c */ /* 0x002fda0003f05270 */
        /* <DEDUP_REMOVED lines=12> */
.L_x_10330:
[----:B------:R-:W-:Y:S01]  /*1f8c0*/  IMAD R3, R10, 0x8, R28 ;  /* 0x000000080a037824 */ /* 0x000fe200078e021c */
[----:B------:R-:W-:-:S04]  /*1f8d0*/  SHF.L.U32 R2, R11, 0x1f, RZ ;  /* 0x0000001f0b027819 */ /* 0x000fc800000006ff */
[----:B------:R-:W2:Y:S02]  /*1f8e0*/  SYNCS.PHASECHK.TRANS64.TRYWAIT P0, [R3+URZ+0x31c40], R2 ;  /* 0x031c4002030075a7 */ /* 0x000ea4000800017f */
[----:B--2---:R-:W-:Y:S05]  /*1f8f0*/  @!P0 BRA `(.L_x_10331) ;  /* 0x0000002c00ec8947 */ /* 0x004fea0003800000 */
.L_x_10431:
[----:B01----:R-:W0:Y:S02]  /*1f900*/  S2R R5, SR_TID.X ;  /* 0x0000000000057919 */ /* 0x003e240000002100 */
        /* <DEDUP_REMOVED lines=8> */
.L_x_10332:
[--C-:B0-2---:R-:W-:Y:S01]  /*1f990*/  IMAD R2, R10, 0x6c00, R28.reuse ;  /* 0x00006c000a027824 */ /* 0x105fe200078e021c */
        /* <DEDUP_REMOVED lines=30> */
.L_x_10432:
        /* <DEDUP_REMOVED lines=10> */
.L_x_10334:
[----:B------:R-:W2:Y:S02]  /*1fc20*/  LDL R2, [R1] ;  /* 0x0000000001027983 */ /* 0x000ea40000100800 */
[----:B--2---:R-:W-:-:S13]  /*1fc30*/  LOP3.LUT P0, RZ, R2, 0x40, RZ, 0xc0, !PT ;  /* 0x0000004002ff7812 */ /* 0x004fda000780c0ff */
[----:B------:R-:W-:Y:S05]  /*1fc40*/  @P0 BRA `(.L_x_10335) ;  /* 0x0000000000040947 */ /* 0x000fea0003800000 */
[----:B------:R-:W-:Y:S01]  /*1fc50*/  BPT.TRAP 0x1 ;  /* 0x000000040000795c */ /* 0x000fe20000300000 */
.L_x_10335:
        /* <DEDUP_REMOVED lines=30> */
.L_x_10329:
[----:B------:R-:W-:Y:S05]  /*1fe40*/  BSYNC B1 ;  /* 0x0000000000017941 */ /* 0x000fea0003800000 */
.L_x_10328:
        /* <DEDUP_REMOVED lines=31> */
.L_x_10338:
[----:B------:R-:W-:Y:S01]  /*20040*/  IMAD R2, R22, 0x8, R28 ;  /* 0x0000000816027824 */ /* 0x000fe200078e021c */
[----:B------:R-:W-:-:S04]  /*20050*/  SHF.L.U32 R3, R24, 0x1f, RZ ;  /* 0x0000001f18037819 */ /* 0x000fc800000006ff */
[----:B------:R-:W1:Y:S02]  /*20060*/  SYNCS.PHASECHK.TRANS64.TRYWAIT P0, [R2+URZ+0x31c40], R3 ;  /* 0x031c4003020075a7 */ /* 0x000e64000800017f */
[----:B-1----:R-:W-:Y:S05]  /*20070*/  @!P0 BRA `(.L_x_10339) ;  /* 0x0000002800348947 */ /* 0x002fea0003800000 */
.L_x_10433:
        /* <DEDUP_REMOVED lines=9> */
.L_x_10340:
        /* <DEDUP_REMOVED lines=31> */
.L_x_10434:
        /* <DEDUP_REMOVED lines=10> */
.L_x_10342:
[----:B------:R-:W2:Y:S02]  /*203a0*/  LDL R3, [R1] ;  /* 0x0000000001037983 */ /* 0x000ea40000100800 */
[----:B--2---:R-:W-:-:S13]  /*203b0*/  LOP3.LUT P0, RZ, R3, 0x40, RZ, 0xc0, !PT ;  /* 0x0000004003ff7812 */ /* 0x004fda000780c0ff */
[----:B------:R-:W-:Y:S05]  /*203c0*/  @P0 BRA `(.L_x_10343) ;  /* 0x0000000000040947 */ /* 0x000fea0003800000 */
[----:B------:R-:W-:Y:S01]  /*203d0*/  BPT.TRAP 0x1 ;  /* 0x000000040000795c */ /* 0x000fe20000300000 */
.L_x_10343:
        /* <DEDUP_REMOVED lines=29> */
.L_x_10337:
[----:B------:R-:W-:Y:S05]  /*205b0*/  BSYNC B1 ;  /* 0x0000000000017941 */ /* 0x000fea0003800000 */
.L_x_10336:
[C---:B------:R-:W-:Y:S01]  /*205c0*/  ISETP.GT.AND P0, PT, R9.reuse, 0x1, PT ;  /* 0x000000010900780c */ /* 0x040fe20003f04270 */
[----:B0-----:R-:W-:-:S04]  /*205d0*/  VIADD R2, R9, 0xfffffffe ;  /* 0xfffffffe09027836 */ /* 0x001fc80000000000 */
[----:B------:R-:W-:-:S08]  /*205e0*/  IMAD.MOV.U32 R9, RZ, RZ, R2 ;  /* 0x000000ffff097224 */ /* 0x000fd000078e0002 */
[----:B------:R-:W-:Y:S05]  /*205f0*/  @P0 BRA `(.L_x_10344) ;  /* 0xfffffff000300947 */ /* 0x000fea000383ffff */
.L_x_10317:
[----:B------:R-:W-:Y:S05]  /*20600*/  BSYNC B0 ;  /* 0x0000000000007941 */ /* 0x000fea0003800000 */
.L_x_10316:
[----:B------:R-:W-:Y:S01]  /*20610*/  ISETP.NE.AND P0, PT, R27, RZ, PT ;  /* 0x000000ff1b00720c */ /* 0x000fe20003f05270 */
[----:B------:R-:W-:-:S12]  /*20620*/  BSSY B0, `(.L_x_10345) ;  /* 0x000000f000007945 */ /* 0x000fd80003800000 */
[----:B------:R-:W-:Y:S05]  /*20630*/  @P0 BRA `(.L_x_10346) ;  /* 0x0000000000340947 */ /* 0x000fea0003800000 */
[----:B------:R-:W1:Y:S01]  /*20640*/  S2R R9, SR_LANEID ;  /* 0x0000000000097919 */ /* 0x000e620000000000 */
[----:B------:R-:W-:Y:S01]  /*20650*/  VOTEU.ANY UR4, UPT, PT ;  /* 0x0000000000047886 */ /* 0x000fe200038e0100 */
[----:B------:R-:W2:Y:S01]  /*20660*/  LDC.64 R2, c[0x0][0xc38] ;  /* 0x00030e00ff027b82 */ /* 0x000ea20000000a00 */
[----:B------:R-:W1:Y:S01]  /*20670*/  FLO.U32 R4, UR4 ;  /* 0x0000000400047d00 */ /* 0x000e6200080e0000 */
[----:B------:R-:W-:-:S07]  /*20680*/  ULDC.64 UR6, c[0x0][0x208] ;  /* 0x0000820000067ab9 */ /* 0x000fce0000000a00 */
[----:B0-----:R-:W2:Y:S01]  /*20690*/  POPC R5, UR4 ;  /* 0x0000000400057d09 */ /* 0x001ea20008000000 */
[----:B-1----:R-:W-:-:S13]  /*206a0*/  ISETP.EQ.U32.AND P0, PT, R4, R9, PT ;  /* 0x000000090400720c */ /* 0x002fda0003f02070 */
[----:B--2---:R-:W2:Y:S01]  /*206b0*/  @P0 ATOMG.E.ADD.STRONG.GPU PT, R3, desc[UR6][R2.64], R5 ;  /* 0x00000005020309a8 */ /* 0x004ea200081ee1c6 */
[----:B------:R-:W0:Y:S02]  /*206c0*/  S2R R6, SR_LTMASK ;  /* 0x0000000000067919 */ /* 0x000e240000003900 */
[----:B0-----:R-:W-:-:S04]  /*206d0*/  LOP3.LUT R6, R6, UR4, RZ, 0xc0, !PT ;  /* 0x0000000406067c12 */ /* 0x001fc8000f8ec0ff */
[----:B------:R-:W0:Y:S01]  /*206e0*/  POPC R9, R6 ;  /* 0x0000000600097309 */ /* 0x000e220000000000 */
[----:B--2---:R-:W0:Y:S02]  /*206f0*/  SHFL.IDX PT, R4, R3, R4, 0x1f ;  /* 0x00001f0403047589 */ /* 0x004e2400000e0000 */
[----:B0-----:R-:W-:-:S07]  /*20700*/  IADD3 R16, R4, UR36, R9 ;  /* 0x0000002404107c10 */ /* 0x001fce000fffe009 */
.L_x_10346:
[----:B------:R-:W-:Y:S05]  /*20710*/  BSYNC B0 ;  /* 0x0000000000007941 */ /* 0x000fea0003800000 */
.L_x_10345:
[----:B------:R-:W-:Y:S04]  /*20720*/  BSSY B0, `(.L_x_10347) ;  /* 0x0000030000007945 */ /* 0x000fe80003800000 */
[----:B------:R-:W-:Y:S05]  /*20730*/  @!P6 BRA `(.L_x_10348) ;  /* 0x0000000000b8e947 */ /* 0x000fea0003800000 */
[----:B------:R-:W-:Y:S01]  /*20740*/  IMAD R3, R22, 0x8, R28 ;  /* 0x0000000816037824 */ /* 0x000fe200078e021c */
[----:B------:R-:W-:-:S04]  /*20750*/  SHF.L.U32 R2, R24, 0x1f, RZ ;  /* 0x0000001f18027819 */ /* 0x000fc800000006ff */
[----:B------:R-:W1:Y:S02]  /*20760*/  SYNCS.PHASECHK.TRANS64.TRYWAIT P0, [R3+URZ+0x31c60], R2 ;  /* 0x031c6002030075a7 */ /* 0x000e64000800017f */
[----:B-1----:R-:W-:Y:S05]  /*20770*/  @!P0 BRA `(.L_x_10349) ;  /* 0x00000020009c8947 */ /* 0x002fea0003800000 */
.L_x_10435:
        /* <DEDUP_REMOVED lines=10> */
.L_x_10350:
[----:B------:R-:W2:Y:S02]  /*20820*/  LDL R2, [R1] ;  /* 0x0000000001027983 */ /* 0x000ea40000100800 */
[----:B--2---:R-:W-:-:S13]  /*20830*/  LOP3.LUT P0, RZ, R2, 0x40, RZ, 0xc0, !PT ;  /* 0x0000004002ff7812 */ /* 0x004fda000780c0ff */
[----:B------:R-:W-:Y:S05]  /*20840*/  @P0 BRA `(.L_x_10351) ;  /* 0x0000000000040947 */ /* 0x000fea0003800000 */
[----:B------:R-:W-:Y:S01]  /*20850*/  BPT.TRAP 0x1 ;  /* 0x000000040000795c */ /* 0x000fe20000300000 */
.L_x_10351:
        /* <DEDUP_REMOVED lines=28> */
.L_x_10348:
[----:B------:R-:W-:Y:S05]  /*20a20*/  BSYNC B0 ;  /* 0x0000000000007941 */ /* 0x000fea0003800000 */
.L_x_10347:
[----:B------:R-:W-:-:S05]  /*20a30*/  VIADD R22, R22, 0x1 ;  /* 0x0000000116167836 */ /* 0x000fca0000000000 */
[----:B------:R-:W-:-:S04]  /*20a40*/  ISETP.NE.AND P0, PT, R22, 0x2, PT ;  /* 0x000000021600780c */ /* 0x000fc80003f05270 */
[----:B------:R-:W-:Y:S02]  /*20a50*/  SEL R3, RZ, 0x1, P0 ;  /* 0x00000001ff037807 */ /* 0x000fe40000000000 */
[----:B------:R-:W-:Y:S02]  /*20a60*/  SEL R22, R22, RZ, P0 ;  /* 0x000000ff16167207 */ /* 0x000fe40000000000 */
[----:B------:R-:W-:-:S07]  /*20a70*/  LOP3.LUT R24, R24, R3, RZ, 0x3c, !PT ;  /* 0x0000000318187212 */ /* 0x000fce00078e3cff */
.L_x_10301:
[----:B------:R-:W-:Y:S05]  /*20a80*/  BSYNC B6 ;  /* 0x0000000000067941 */ /* 0x000fea0003800000 */
.L_x_10299:
[----:B------:R-:W-:-:S03]  /*20a90*/  UMOV UR4, 0xffffffff ;  /* 0xffffffff00047882 */ /* 0x000fc60000000000 */
[----:B------:R-:W-:Y:S05]  /*20aa0*/  BRA.DIV UR4, `(.L_x_10352) ;  /* 0x0000001e04e47947 */ /* 0x000fea000b800000 */
[----:B------:R1:W2:Y:S04]  /*20ab0*/  SHFL.IDX PT, R4, R16, RZ, 0x1f ;  /* 0x00001fff10047589 */ /* 0x0002a800000e0000 */
[----:B0-----:R1:W0:Y:S02]  /*20ac0*/  SHFL.IDX PT, R5, R16, 0x1, 0x1f ;  /* 0x00201f0010057f89 */ /* 0x00122400000e0000 */
.L_x_10439:
        /* <DEDUP_REMOVED lines=8> */
[----:B------:R-:W3:Y:S01]  /*20b50*/  LDC.64 R2, c[0x0][0xc58] ;  /* 0x00031600ff027b82 */ /* 0x000ee20000000a00 */
[----:B------:R-:W-:Y:S01]  /*20b60*/  ULDC.64 UR4, c[0x0][0x208] ;  /* 0x0000820000047ab9 */ /* 0x000fe20000000a00 */
[----:B---3--:R-:W-:-:S06]  /*20b70*/  IMAD.WIDE R2, R7, 0x4, R2 ;  /* 0x0000000407027825 */ /* 0x008fcc00078e0202 */
[----:B------:R3:W5:Y:S02]  /*20b80*/  LDG.E R2, desc[UR4][R2.64] ;  /* 0x0000000402027981 */ /* 0x000764000c1e1900 */
.L_x_10354:
[----:B------:R-:W-:Y:S05]  /*20b90*/  BSYNC B0 ;  /* 0x0000000000007941 */ /* 0x000fea0003800000 */
.L_x_10353:
        /* <DEDUP_REMOVED lines=23> */
.L_x_10447:
[----:B------:R-:W-:Y:S02]  /*20d10*/  ULDC UR4, c[0x0][0xc10] ;  /* 0x0003040000047ab9 */ /* 0x000fe40000000800 */
[----:B------:R-:W-:-:S04]  /*20d20*/  IMAD.U32 R6, RZ, RZ, UR4 ;  /* 0x00000004ff067e24 */ /* 0x000fc8000f8e00ff */
[----:B----4-:R-:W-:-:S04]  /*20d30*/  IMAD R14, R14, R6, RZ ;  /* 0x000000060e0e7224 */ /* 0x010fc800078e02ff */
[----:B0-----:R-:W-:-:S05]  /*20d40*/  IMAD.IADD R5, R5, 0x1, R14 ;  /* 0x0000000105057824 */ /* 0x001fca00078e020e */
[----:B--2---:R-:W-:-:S13]  /*20d50*/  ISETP.GT.AND P0, PT, R5, R4, PT ;  /* 0x000000040500720c */ /* 0x004fda0003f04270 */
[----:B------:R-:W-:Y:S05]  /*20d60*/  @P0 BRA `(.L_x_10356) ;  /* 0x0000000000b00947 */ /* 0x000fea0003800000 */
[----:B------:R-:W0:Y:S02]  /*20d70*/  LDC R0, c[0x0][0xc14] ;  /* 0x00030500ff007b82 */ /* 0x000e240000000800 */
.L_x_10361:
        /* <DEDUP_REMOVED lines=9> */
[----:B---3--:R-:W0:Y:S01]  /*20e10*/  LDC.64 R2, c[0x0][0xc58] ;  /* 0x00031600ff027b82 */ /* 0x008e220000000a00 */
[----:B------:R-:W-:Y:S01]  /*20e20*/  ULDC.64 UR4, c[0x0][0x208] ;  /* 0x0000820000047ab9 */ /* 0x000fe20000000a00 */
[----:B0-----:R-:W-:-:S06]  /*20e30*/  IMAD.WIDE R2, R7, 0x4, R2 ;  /* 0x0000000407027825 */ /* 0x001fcc00078e0202 */
[----:B------:R0:W5:Y:S02]  /*20e40*/  LDG.E R2, desc[UR4][R2.64] ;  /* 0x0000000402027981 */ /* 0x000164000c1e1900 */
.L_x_10359:
[----:B------:R-:W-:Y:S05]  /*20e50*/  BSYNC B0 ;  /* 0x0000000000007941 */ /* 0x000fea0003800000 */
.L_x_10358:
        /* <DEDUP_REMOVED lines=11> */
[----:B0--3--:R-:W-:-:S05]  /*20f10*/  IMAD.IADD R3, R13, 0x1, R14 ;  /* 0x000000010d037824 */ /* 0x009fca00078e020e */
        /* <DEDUP_REMOVED lines=10> */
[----:B------:R0:W2:Y:S02]  /*20fc0*/  SHFL.IDX PT, R14, R3, 0x1f, 0x1f ;  /* 0x03e01f00030e7f89 */ /* 0x0000a400000e0000 */
.L_x_10455:
[----:B------:R-:W-:Y:S02]  /*20fd0*/  ULDC UR4, c[0x0][0xc10] ;  /* 0x0003040000047ab9 */ /* 0x000fe40000000800 */
[----:B------:R-:W-:-:S04]  /*20fe0*/  IMAD.U32 R6, RZ, RZ, UR4 ;  /* 0x00000004ff067e24 */ /* 0x000fc8000f8e00ff */
[----:B--2---:R-:W-:-:S04]  /*20ff0*/  IMAD R14, R14, R6, RZ ;  /* 0x000000060e0e7224 */ /* 0x004fc800078e02ff */
[----:B------:R-:W-:-:S05]  /*21000*/  IMAD.IADD R5, R14, 0x1, R5 ;  /* 0x000000010e057824 */ /* 0x000fca00078e0205 */
[----:B------:R-:W-:-:S13]  /*21010*/  ISETP.GT.AND P0, PT, R5, R4, PT ;  /* 0x000000040500720c */ /* 0x000fda0003f04270 */
[----:B------:R-:W-:Y:S05]  /*21020*/  @!P0 BRA `(.L_x_10361) ;  /* 0xfffffffc00548947 */ /* 0x000fea000383ffff */
.L_x_10356:
        /* <DEDUP_REMOVED lines=8> */
.L_x_10459:
[----:B------:R-:W-:Y:S01]  /*210b0*/  ISETP.NE.AND P0, PT, R5, RZ, PT ;  /* 0x000000ff0500720c */ /* 0x000fe20003f05270 */
[----:B------:R-:W-:-:S12]  /*210c0*/  IMAD.MOV.U32 R14, RZ, RZ, RZ ;  /* 0x000000ffff0e7224 */ /* 0x000fd800078e00ff */
[----:B------:R-:W-:Y:S05]  /*210d0*/  @!P0 BRA `(.L_x_10363) ;  /* 0x0000000000108947 */ /* 0x000fea0003800000 */
[----:B------:R-:W-:Y:S01]  /*210e0*/  UMOV UR4, 0xffffffff ;  /* 0xffffffff00047882 */ /* 0x000fe20000000000 */
[----:B------:R-:W-:Y:S02]  /*210f0*/  VIADD R12, R8, 0xffffffff ;  /* 0xffffffff080c7836 */ /* 0x000fe40000000000 */
[----:B------:R-:W-:Y:S05]  /*21100*/  BRA.DIV UR4, `(.L_x_10364) ;  /* 0x0000002204807947 */ /* 0x000fea000b800000 */
[----:B------:R0:W0:Y:S02]  /*21110*/  SHFL.IDX PT, R14, R3, R12, 0x1f ;  /* 0x00001f0c030e7589 */ /* 0x00002400000e0000 */
.L_x_10363:
[----:B0-23--:R-:W0:Y:S01]  /*21120*/  LDC.64 R2, c[0x0][0xc68] ;  /* 0x00031a00ff027b82 */ /* 0x00de220000000a00 */
[----:B------:R-:W-:Y:S01]  /*21130*/  IMAD.IADD R19, R8, 0x1, R19 ;  /* 0x0000000108137824 */ /* 0x000fe200078e0213 */
[----:B------:R-:W-:-:S03]  /*21140*/  ULDC.64 UR4, c[0x0][0x208] ;  /* 0x0000820000047ab9 */ /* 0x000fc60000000a00 */
[----:B0-----:R-:W-:-:S05]  /*21150*/  IMAD.WIDE R2, R19, 0x4, R2 ;  /* 0x0000000413027825 */ /* 0x001fca00078e0202 */
[----:B------:R0:W4:Y:S01]  /*21160*/  LDG.E R8, desc[UR4][R2.64] ;  /* 0x0000000402087981 */ /* 0x000122000c1e1900 */
[----:B-1----:R-:W-:Y:S02]  /*21170*/  IMAD R16, R14, R6, R7 ;  /* 0x000000060e107224 */ /* 0x002fe400078e0207 */
        /* <DEDUP_REMOVED lines=62> */
.L_x_10357:
[----:B------:R-:W-:Y:S01]  /*21560*/  UMOV UR4, URZ ;  /* 0x0000003f00047c82 */ /* 0x000fe20008000000 */
[----:B------:R-:W-:Y:S01]  /*21570*/  UMOV UR5, URZ ;  /* 0x0000003f00057c82 */ /* 0x000fe20008000000 */
[----:B------:R-:W-:Y:S01]  /*21580*/  ULDC UR6, c[0x0][0xc14] ;  /* 0x0003050000067ab9 */ /* 0x000fe20000000800 */
[----:B-1----:R-:W-:Y:S02]  /*21590*/  IMAD.MOV.U32 R16, RZ, RZ, R4 ;  /* 0x000000ffff107224 */ /* 0x002fe400078e0004 */
[----:B------:R-:W-:Y:S02]  /*215a0*/  IMAD.U32 R17, RZ, RZ, UR4 ;  /* 0x00000004ff117e24 */ /* 0x000fe4000f8e00ff */
[----:B------:R-:W-:Y:S02]  /*215b0*/  IMAD.U32 R18, RZ, RZ, UR5 ;  /* 0x00000005ff127e24 */ /* 0x000fe4000f8e00ff */
[----:B------:R-:W-:-:S07]  /*215c0*/  IMAD.U32 R19, RZ, RZ, UR6 ;  /* 0x00000006ff137e24 */ /* 0x000fce000f8e00ff */
.L_x_10365:
        /* <DEDUP_REMOVED lines=10> */
.L_x_10276:
        /* <DEDUP_REMOVED lines=12> */
.L_x_10462:
[----:B------:R-:W-:Y:S05]  /*21730*/  BSYNC B0 ;  /* 0x0000000000007941 */ /* 0x000fea0003800000 */
.L_x_10367:
[----:B------:R-:W-:-:S03]  /*21740*/  UMOV UR4, 0xffffffff ;  /* 0xffffffff00047882 */ /* 0x000fc60000000000 */
[----:B------:R-:W-:Y:S05]  /*21750*/  BRA.DIV UR4, `(.L_x_10369) ;  /* 0x0000001e04247947 */ /* 0x000fea000b800000 */
[----:B0-----:R-:W0:Y:S02]  /*21760*/  S2R R0, SR_TID.X ;  /* 0x0000000000007919 */ /* 0x001e240000002100 */
[----:B0-----:R-:W-:-:S04]  /*21770*/  SHF.R.U32.HI R0, RZ, 0x5, R0 ;  /* 0x00000005ff007819 */ /* 0x001fc80000011600 */
[----:B------:R-:W-:-:S05]  /*21780*/  LOP3.LUT R0, R0, 0x3, RZ, 0xc0, !PT ;  /* 0x0000000300007812 */ /* 0x000fca00078ec0ff */
[----:B------:R0:W1:Y:S02]  /*21790*/  SHFL.IDX PT, R14, R0, RZ, 0x1f ;  /* 0x00001fff000e7589 */ /* 0x00006400000e0000 */
.L_x_10465:
[----:B-1----:R-:W-:-:S13]  /*217a0*/  ISETP.NE.AND P0, PT, R14, RZ, PT ;  /* 0x000000ff0e00720c */ /* 0x002fda0003f05270 */
[----:B------:R-:W-:Y:S05]  /*217b0*/  @P0 BRA `(.L_x_10116) ;  /* 0x0000000000880947 */ /* 0x000fea0003800000 */
[----:B------:R-:W-:-:S03]  /*217c0*/  UMOV UR4, 0xffffffff ;  /* 0xffffffff00047882 */ /* 0x000fc60000000000 */
[----:B------:R-:W-:Y:S05]  /*217d0*/  BRA.DIV UR4, `(.L_x_10370) ;  /* 0x0000001e04387947 */ /* 0x000fea000b800000 */
[----:B------:R-:W-:-:S13]  /*217e0*/  ELECT P6, URZ, PT ;  /* 0x00000000003f782f */ /* 0x000fda00038c0000 */
.L_x_10468:
[----:B------:R-:W-:Y:S05]  /*217f0*/  @!P6 BRA `(.L_x_10116) ;  /* 0x000000000078e947 */ /* 0x000fea0003800000 */
[----:B------:R-:W-:-:S06]  /*21800*/  ULOP3.LUT UR4, UR60, 0x2, URZ, 0xfc, !UPT ;  /* 0x000000023c047892 */ /* 0x000fcc000f8efc3f */
[----:B0-----:R-:W-:-:S05]  /*21810*/  IMAD.U32 R0, RZ, RZ, UR4 ;  /* 0x00000004ff007e24 */ /* 0x001fca000f8e00ff */
[----:B------:R-:W-:-:S13]  /*21820*/  ISETP.NE.AND P2, PT, R0, 0x3, PT ;  /* 0x000000030000780c */ /* 0x000fda0003f45270 */
[----:B------:R-:W-:Y:S05]  /*21830*/  @!P2 BRA `(.L_x_10371) ;  /* 0x000000000004a947 */ /* 0x000fea0003800000 */
[----:B------:R-:W-:Y:S01]  /*21840*/  BPT.TRAP 0x1 ;  /* 0x000000040000795c */ /* 0x000fe20000300000 */
.L_x_10371:
        /* <DEDUP_REMOVED lines=12> */
.L_x_10469:
[----:B------:R-:W1:Y:S02]  /*21910*/  SYNCS.PHASECHK.TRANS64.TRYWAIT P0, [R3+URZ], R0 ;  /* 0x00000000030075a7 */ /* 0x000e64000800017f */
[----:B-1----:R-:W-:Y:S05]  /*21920*/  @!P0 BRA `(.L_x_10373) ;  /* 0x0000001c00188947 */ /* 0x002fea0003800000 */
.L_x_10470:
[----:B------:R-:W-:Y:S05]  /*21930*/  @!P2 BRA `(.L_x_10374) ;  /* 0x000000000004a947 */ /* 0x000fea0003800000 */
[----:B------:R-:W-:Y:S01]  /*21940*/  BPT.TRAP 0x1 ;  /* 0x000000040000795c */ /* 0x000fe20000300000 */
.L_x_10374:
[----:B-1----:R-:W-:-:S04]  /*21950*/  VIADD R3, R9, 0x31c60 ;  /* 0x00031c6009037836 */ /* 0x002fc80000000000 */
[----:B------:R-:W-:-:S04]  /*21960*/  IMAD R5, R22, 0x8, R3 ;  /* 0x0000000816057824 */ /* 0x000fc800078e0203 */
[----:B------:R-:W1:Y:S02]  /*21970*/  SYNCS.PHASECHK.TRANS64.TRYWAIT P0, [R5+URZ], R2 ;  /* 0x00000002050075a7 */ /* 0x000e64000800017f */
[----:B-1----:R-:W-:Y:S05]  /*21980*/  @!P0 BRA `(.L_x_10375) ;  /* 0x0000001c00148947 */ /* 0x002fea0003800000 */
.L_x_10471:
[----:B------:R-:W-:-:S07]  /*21990*/  IMAD R3, R4, 0x8, R3 ;  /* 0x0000000804037824 */ /* 0x000fce00078e0203 */
.L_x_10376:
[----:B--2---:R2:W3:Y:S02]  /*219a0*/  SYNCS.PHASECHK.TRANS64.TRYWAIT P0, [R3+URZ], R0 ;  /* 0x00000000030075a7 */ /* 0x0044e4000800017f */
[----:B---3--:R-:W-:Y:S05]  /*219b0*/  @!P0 NANOSLEEP.SYNCS 0x989680 ;  /* 0x009896800000895d */ /* 0x008fea0003900000 */
[----:B------:R-:W3:Y:S02]  /*219c0*/  @!P0 SYNCS.PHASECHK.TRANS64 P0, [R3+URZ], R0 ;  /* 0x00000000030085a7 */ /* 0x000ee4000800007f */
[----:B---3--:R-:W-:Y:S05]  /*219d0*/  @!P0 BRA `(.L_x_10376) ;  /* 0xfffffffc00f08947 */ /* 0x008fea000383ffff */
.L_x_10116:
[----:B------:R-:W-:Y:S05]  /*219e0*/  BSYNC B7 ;  /* 0x0000000000077941 */ /* 0x000fea0003800000 */
.L_x_10113:
[----:B------:R-:W-:Y:S05]  /*219f0*/  EXIT ;  /* 0x000000000000794d */ /* 0x000fea0003800000 */
.L_x_10132:
[----:B0-----:R0:W1:Y:S02]  /*21a00*/  SYNCS.PHASECHK.TRANS64.TRYWAIT P5, [R15+URZ+0x31c90], R86 ;  /* 0x031c90560f0075a7 */ /* 0x00106400080a017f */
[----:B-1----:R-:W-:Y:S05]  /*21a10*/  @!P5 NANOSLEEP.SYNCS 0x989680 ;  /* 0x009896800000d95d */ /* 0x002fea0003900000 */
[----:B------:R-:W1:Y:S02]  /*21a20*/  @!P5 SYNCS.PHASECHK.TRANS64 P5, [R15+URZ+0x31c90], R86 ;  /* 0x031c90560f00d5a7 */ /* 0x000e6400080a007f */
[----:B-1----:R-:W-:Y:S05]  /*21a30*/  @!P5 BRA `(.L_x_10132) ;  /* 0xfffffffc00f0d947 */ /* 0x002fea000383ffff */
[----:B------:R-:W-:Y:S05]  /*21a40*/  BRA `(.L_x_10377) ;  /* 0xfffffe1800187947 */ /* 0x000fea000383ffff */
.L_x_10160:
[----:B0-----:R0:W1:Y:S02]  /*21a50*/  SYNCS.PHASECHK.TRANS64.TRYWAIT P5, [R15+URZ+0x31c90], R86 ;  /* 0x031c90560f0075a7 */ /* 0x00106400080a017f */
[----:B-1----:R-:W-:Y:S05]  /*21a60*/  @!P5 NANOSLEEP.SYNCS 0x989680 ;  /* 0x009896800000d95d */ /* 0x002fea0003900000 */
[----:B------:R-:W1:Y:S02]  /*21a70*/  @!P5 SYNCS.PHASECHK.TRANS64 P5, [R15+URZ+0x31c90], R86 ;  /* 0x031c90560f00d5a7 */ /* 0x000e6400080a007f */
[----:B-1----:R-:W-:Y:S05]  /*21a80*/  @!P5 BRA `(.L_x_10160) ;  /* 0xfffffffc00f0d947 */ /* 0x002fea000383ffff */
[----:B------:R-:W-:Y:S05]  /*21a90*/  BRA `(.L_x_10378) ;  /* 0xfffffe3400087947 */ /* 0x000fea000383ffff */
.L_x_10173:
[----:B0-----:R0:W1:Y:S02]  /*21aa0*/  SYNCS.PHASECHK.TRANS64.TRYWAIT P4, [R15+URZ+0x31c90], R86 ;  /* 0x031c90560f0075a7 */ /* 0x001064000808017f */
[----:B-1----:R-:W-:Y:S05]  /*21ab0*/  @!P4 NANOSLEEP.SYNCS 0x989680 ;  /* 0x009896800000c95d */ /* 0x002fea0003900000 */
[----:B------:R-:W1:Y:S02]  /*21ac0*/  @!P4 SYNCS.PHASECHK.TRANS64 P4, [R15+URZ+0x31c90], R86 ;  /* 0x031c90560f00c5a7 */ /* 0x000e64000808007f */
[----:B-1----:R-:W-:Y:S05]  /*21ad0*/  @!P4 BRA `(.L_x_10173) ;  /* 0xfffffffc00f0c947 */ /* 0x002fea000383ffff */
[----:B------:R-:W-:Y:S05]  /*21ae0*/  BRA `(.L_x_10379) ;  /* 0xfffffe4c00b87947 */ /* 0x000fea000383ffff */
.L_x_10177:
[----:B--2---:R2:W3:Y:S02]  /*21af0*/  SYNCS.PHASECHK.TRANS64.TRYWAIT P3, [R15+URZ+0x31cb0], R86 ;  /* 0x031cb0560f0075a7 */ /* 0x0044e4000806017f */
[----:B---3--:R-:W-:Y:S05]  /*21b00*/  @!P3 NANOSLEEP.SYNCS 0x989680 ;  /* 0x009896800000b95d */ /* 0x008fea0003900000 */
[----:B------:R-:W3:Y:S02]  /*21b10*/  @!P3 SYNCS.PHASECHK.TRANS64 P3, [R15+URZ+0x31cb0], R86 ;  /* 0x031cb0560f00b5a7 */ /* 0x000ee4000806007f */
[----:B---3--:R-:W-:Y:S05]  /*21b20*/  @!P3 BRA `(.L_x_10177) ;  /* 0xfffffffc00f0b947 */ /* 0x008fea000383ffff */
[----:B------:R-:W-:Y:S05]  /*21b30*/  BRA `(.L_x_10380) ;  /* 0xfffffe5000547947 */ /* 0x000fea000383ffff */
.L_x_10183:
[----:B------:R-:W-:Y:S01]  /*21b40*/  BSSY B0, `(.L_x_10381) ;  /* 0x0000007000007945 */ /* 0x000fe20003800000 */
[----:B------:R-:W-:Y:S02]  /*21b50*/  IMAD.MOV.U32 R12, RZ, RZ, RZ ;  /* 0x000000ffff0c7224 */ /* 0x000fe400078e00ff */
[----:B------:R-:W-:Y:S02]  /*21b60*/  IMAD.MOV.U32 R11, RZ, RZ, 0x1f ;  /* 0x0000001fff0b7424 */ /* 0x000fe400078e00ff */
[----:B------:R-:W-:-:S07]  /*21b70*/  IMAD.MOV.U32 R15, RZ, RZ, -0x1 ;  /* 0xffffffffff0f7424 */ /* 0x000fce00078e00ff */
[----:B-----5:R-:W-:Y:S05]  /*21b80*/  WARPSYNC.COLLECTIVE R15, `(.L_x_10382) ;  /* 0x000000000f087348 */ /* 0x020fea0003c00000 */
[----:B------:R0:W1:Y:S02]  /*21b90*/  SHFL.IDX P6, R14, R13, R12, R11 ;  /* 0x0000000c0d0e7389 */ /* 0x00006400000c000b */
[----:B01---5:R-:W-:Y:S01]  /*21ba0*/  ENDCOLLECTIVE ;  /* 0x000000000000791b */ /* 0x023fe20003800000 */
.L_x_10382:
[----:B------:R-:W-:Y:S05]  /*21bb0*/  BSYNC B0 ;  /* 0x0000000000007941 */ /* 0x000fea0003800000 */
.L_x_10381:
[----:B------:R1:W-:Y:S01]  /*21bc0*/  STL [R1+0x38], R14 ;  /* 0x0000380e01007387 */ /* 0x0003e20000100800 */
[----:B------:R-:W-:Y:S05]  /*21bd0*/  BRA `(.L_x_10383) ;  /* 0xfffffe5400d07947 */ /* 0x000fea000383ffff */
.L_x_10196:
[----:B------:R-:W-:Y:S01]  /*21be0*/  BSSY B1, `(.L_x_10384) ;  /* 0x0000007000017945 */ /* 0x000fe20003800000 */
[----:B------:R-:W-:Y:S02]  /*21bf0*/  IMAD.MOV.U32 R12, RZ, RZ, RZ ;  /* 0x000000ffff0c7224 */ /* 0x000fe400078e00ff */
[----:B------:R-:W-:Y:S02]  /*21c00*/  IMAD.MOV.U32 R11, RZ, RZ, 0x1e1f ;  /* 0x00001e1fff0b7424 */ /* 0x000fe400078e00ff */
[----:B------:R-:W-:-:S07]  /*21c10*/  IMAD.MOV.U32 R15, RZ, RZ, -0x1 ;  /* 0xffffffffff0f7424 */ /* 0x000fce00078e00ff */
[----:B------:R-:W-:Y:S05]  /*21c20*/  WARPSYNC.COLLECTIVE R15, `(.L_x_10385) ;  /* 0x000000000f087348 */ /* 0x000fea0003c00000 */
[----:B------:R0:W1:Y:S02]  /*21c30*/  SHFL.IDX P6, R14, R13, R12, R11 ;  /* 0x0000000c0d0e7389 */ /* 0x00006400000c000b */
[----:B01----:R-:W-:Y:S01]  /*21c40*/  ENDCOLLECTIVE ;  /* 0x000000000000791b */ /* 0x003fe20003800000 */
.L_x_10385:
[----:B------:R-:W-:Y:S05]  /*21c50*/  BSYNC B1 ;  /* 0x0000000000017941 */ /* 0x000fea0003800000 */
.L_x_10384:
[----:B------:R-:W-:Y:S05]  /*21c60*/  BRA `(.L_x_10386) ;  /* 0xfffffe6400207947 */ /* 0x000fea000383ffff */
.L_x_10197:
        /* <DEDUP_REMOVED lines=8> */
.L_x_10388:
[----:B------:R-:W-:Y:S05]  /*21cf0*/  BSYNC B1 ;  /* 0x0000000000017941 */ /* 0x000fea0003800000 */
.L_x_10387:
[----:B------:R-:W-:Y:S05]  /*21d00*/  BRA `(.L_x_10389) ;  /* 0xfffffe6400047947 */ /* 0x000fea000383ffff */
.L_x_10198:
        /* <DEDUP_REMOVED lines=8> */
.L_x_10391:
[----:B------:R-:W-:Y:S05]  /*21d90*/  BSYNC B1 ;  /* 0x0000000000017941 */ /* 0x000fea0003800000 */
.L_x_10390:
[----:B------:R-:W-:Y:S05]  /*21da0*/  BRA `(.L_x_10392) ;  /* 0xfffffe6000e87947 */ /* 0x000fea000383ffff */
.L_x_10199:
        /* <DEDUP_REMOVED lines=8> */
.L_x_10394:
[----:B------:R-:W-:Y:S05]  /*21e30*/  BSYNC B1 ;  /* 0x0000000000017941 */ /* 0x000fea0003800000 */
.L_x_10393:
[----:B------:R-:W-:Y:S05]  /*21e40*/  BRA `(.L_x_10395) ;  /* 0xfffffe6000cc7947 */ /* 0x000fea000383ffff */
.L_x_10201:
[----:B0-----:R0:W1:Y:S02]  /*21e50*/  SYNCS.PHASECHK.TRANS64.TRYWAIT P1, [R22+URZ+0x31c00], R3 ;  /* 0x031c0003160075a7 */ /* 0x001064000802017f */
[----:B-1----:R-:W-:Y:S05]  /*21e60*/  @!P1 NANOSLEEP.SYNCS 0x989680 ;  /* 0x009896800000995d */ /* 0x002fea0003900000 */
[----:B------:R-:W1:Y:S02]  /*21e70*/  @!P1 SYNCS.PHASECHK.TRANS64 P1, [R22+URZ+0x31c00], R3 ;  /* 0x031c0003160095a7 */ /* 0x000e64000802007f */
[----:B-1----:R-:W-:Y:S05]  /*21e80*/  @!P1 BRA `(.L_x_10201) ;  /* 0xfffffffc00f09947 */ /* 0x002fea000383ffff */
[----:B------:R-:W-:Y:S05]  /*21e90*/  BRA `(.L_x_10396) ;  /* 0xfffffe6400487947 */ /* 0x000fea000383ffff */
.L_x_10215:
[----:B------:R-:W-:Y:S01]  /*21ea0*/  BSSY B1, `(.L_x_10397) ;  /* 0x0000007000017945 */ /* 0x000fe20003800000 */
[----:B------:R-:W-:Y:S02]  /*21eb0*/  IMAD.MOV.U32 R12, RZ, RZ, RZ ;  /* 0x000000ffff0c7224 */ /* 0x000fe400078e00ff */
[----:B------:R-:W-:Y:S02]  /*21ec0*/  IMAD.MOV.U32 R11, RZ, RZ, 0x1e1f ;  /* 0x00001e1fff0b7424 */ /* 0x000fe400078e00ff */
[----:B------:R-:W-:-:S07]  /*21ed0*/  IMAD.MOV.U32 R15, RZ, RZ, -0x1 ;  /* 0xffffffffff0f7424 */ /* 0x000fce00078e00ff */
[----:B------:R-:W-:Y:S05]  /*21ee0*/  WARPSYNC.COLLECTIVE R15, `(.L_x_10398) ;  /* 0x000000000f087348 */ /* 0x000fea0003c00000 */
[----:B------:R0:W1:Y:S02]  /*21ef0*/  SHFL.IDX P6, R14, R13, R12, R11 ;  /* 0x0000000c0d0e7389 */ /* 0x00006400000c000b */
[----:B01----:R-:W-:Y:S01]  /*21f00*/  ENDCOLLECTIVE ;  /* 0x000000000000791b */ /* 0x003fe20003800000 */
.L_x_10398:
[----:B------:R-:W-:Y:S05]  /*21f10*/  BSYNC B1 ;  /* 0x0000000000017941 */ /* 0x000fea0003800000 */
.L_x_10397:
[----:B------:R-:W-:Y:S05]  /*21f20*/  BRA `(.L_x_10399) ;  /* 0xfffffe7c00bc7947 */ /* 0x000fea000383ffff */
.L_x_10216:
        /* <DEDUP_REMOVED lines=8> */
.L_x_10401:
[----:B------:R-:W-:Y:S05]  /*21fb0*/  BSYNC B1 ;  /* 0x0000000000017941 */ /* 0x000fea0003800000 */
.L_x_10400:
[----:B------:R-:W-:Y:S05]  /*21fc0*/  BRA `(.L_x_10402) ;  /* 0xfffffe7c00a07947 */ /* 0x000fea000383ffff */
.L_x_10217:
        /* <DEDUP_REMOVED lines=8> */
.L_x_10404:
[----:B------:R-:W-:Y:S05]  /*22050*/  BSYNC B1 ;  /* 0x0000000000017941 */ /* 0x000fea0003800000 */
.L_x_10403:
[----:B------:R-:W-:Y:S05]  /*22060*/  BRA `(.L_x_10405) ;  /* 0xfffffe7c00847947 */ /* 0x000fea000383ffff */
.L_x_10218:
        /* <DEDUP_REMOVED lines=8> */
.L_x_10407:
[----:B------:R-:W-:Y:S05]  /*220f0*/  BSYNC B1 ;  /* 0x0000000000017941 */ /* 0x000fea0003800000 */
.L_x_10406:
[----:B------:R-:W-:Y:S05]  /*22100*/  BRA `(.L_x_10408) ;  /* 0xfffffe7c00687947 */ /* 0x000fea000383ffff */
.L_x_10220:
[----:B0-----:R0:W1:Y:S02]  /*22110*/  SYNCS.PHASECHK.TRANS64.TRYWAIT P1, [R22+URZ+0x31c00], R3 ;  /* 0x031c0003160075a7 */ /* 0x001064000802017f */
[----:B-1----:R-:W-:Y:S05]  /*22120*/  @!P1 NANOSLEEP.SYNCS 0x989680 ;  /* 0x009896800000995d */ /* 0x002fea0003900000 */
[----:B------:R-:W1:Y:S02]  /*22130*/  @!P1 SYNCS.PHASECHK.TRANS64 P1, [R22+URZ+0x31c00], R3 ;  /* 0x031c0003160095a7 */ /* 0x000e64000802007f */
[----:B-1----:R-:W-:Y:S05]  /*22140*/  @!P1 BRA `(.L_x_10220) ;  /* 0xfffffffc00f09947 */ /* 0x002fea000383ffff */
[----:B------:R-:W-:Y:S05]  /*22150*/  BRA `(.L_x_10409) ;  /* 0xfffffe7c00e87947 */ /* 0x000fea000383ffff */
.L_x_10228:
[----:B--2---:R2:W4:Y:S02]  /*22160*/  SYNCS.PHASECHK.TRANS64.TRYWAIT P1, [R21+URZ+0x31c30], R4 ;  /* 0x031c3004150075a7 */ /* 0x004524000802017f */
[----:B----4-:R-:W-:Y:S05]  /*22170*/  @!P1 NANOSLEEP.SYNCS 0x989680 ;  /* 0x009896800000995d */ /* 0x010fea0003900000 */
[----:B------:R-:W4:Y:S02]  /*22180*/  @!P1 SYNCS.PHASECHK.TRANS64 P1, [R21+URZ+0x31c30], R4 ;  /* 0x031c3004150095a7 */ /* 0x000f24000802007f */
[----:B----4-:R-:W-:Y:S05]  /*22190*/  @!P1 BRA `(.L_x_10228) ;  /* 0xfffffffc00f09947 */ /* 0x010fea000383ffff */
[----:B------:R-:W-:Y:S05]  /*221a0*/  BRA `(.L_x_10227) ;  /* 0xfffffe9400a87947 */ /* 0x000fea000383ffff */
.L_x_10234:
[----:B-1----:R1:W2:Y:S02]  /*221b0*/  SYNCS.PHASECHK.TRANS64.TRYWAIT P3, [R0+URZ+0x31c30], R17 ;  /* 0x031c3011000075a7 */ /* 0x0022a4000806017f */
[----:B--2---:R-:W-:Y:S05]  /*221c0*/  @!P3 NANOSLEEP.SYNCS 0x989680 ;  /* 0x009896800000b95d */ /* 0x004fea0003900000 */
[----:B------:R-:W2:Y:S02]  /*221d0*/  @!P3 SYNCS.PHASECHK.TRANS64 P3, [R0+URZ+0x31c30], R17 ;  /* 0x031c30110000b5a7 */ /* 0x000ea4000806007f */
[----:B--2---:R-:W-:Y:S05]  /*221e0*/  @!P3 BRA `(.L_x_10234) ;  /* 0xfffffffc00f0b947 */ /* 0x004fea000383ffff */
[----:B------:R-:W-:Y:S05]  /*221f0*/  BRA `(.L_x_10233) ;  /* 0xfffffedc00147947 */ /* 0x000fea000383ffff */
.L_x_10239:
[----:B-1----:R1:W2:Y:S02]  /*22200*/  SYNCS.PHASECHK.TRANS64.TRYWAIT P2, [R14+URZ+0x31c50], R0 ;  /* 0x031c50000e0075a7 */ /* 0x0022a4000804017f */
[----:B--2---:R-:W-:Y:S05]  /*22210*/  @!P2 NANOSLEEP.SYNCS 0x989680 ;  /* 0x009896800000a95d */ /* 0x004fea0003900000 */
[----:B------:R-:W2:Y:S02]  /*22220*/  @!P2 SYNCS.PHASECHK.TRANS64 P2, [R14+URZ+0x31c50], R0 ;  /* 0x031c50000e00a5a7 */ /* 0x000ea4000804007f */
[----:B--2---:R-:W-:Y:S05]  /*22230*/  @!P2 BRA `(.L_x_10239) ;  /* 0xfffffffc00f0a947 */ /* 0x004fea000383ffff */
[----:B------:R-:W-:Y:S05]  /*22240*/  BRA `(.L_x_10238) ;  /* 0xffffff0000187947 */ /* 0x000fea000383ffff */
.L_x_10246:
[----:B---3--:R3:W4:Y:S02]  /*22250*/  SYNCS.PHASECHK.TRANS64.TRYWAIT P3, [R0+URZ+0x31c30], R17 ;  /* 0x031c3011000075a7 */ /* 0x008724000806017f */
[----:B----4-:R-:W-:Y:S05]  /*22260*/  @!P3 NANOSLEEP.SYNCS 0x989680 ;  /* 0x009896800000b95d */ /* 0x010fea0003900000 */
[----:B------:R-:W4:Y:S02]  /*22270*/  @!P3 SYNCS.PHASECHK.TRANS64 P3, [R0+URZ+0x31c30], R17 ;  /* 0x031c30110000b5a7 */ /* 0x000f24000806007f */
[----:B----4-:R-:W-:Y:S05]  /*22280*/  @!P3 BRA `(.L_x_10246) ;  /* 0xfffffffc00f0b947 */ /* 0x010fea000383ffff */
[----:B------:R-:W-:Y:S05]  /*22290*/  BRA `(.L_x_10245) ;  /* 0xffffff2c00887947 */ /* 0x000fea000383ffff */
.L_x_10251:
[----:B-1----:R1:W2:Y:S02]  /*222a0*/  SYNCS.PHASECHK.TRANS64.TRYWAIT P2, [R14+URZ+0x31c50], R0 ;  /* 0x031c50000e0075a7 */ /* 0x0022a4000804017f */
[----:B--2---:R-:W-:Y:S05]  /*222b0*/  @!P2 NANOSLEEP.SYNCS 0x989680 ;  /* 0x009896800000a95d */ /* 0x004fea0003900000 */
[----:B------:R-:W2:Y:S02]  /*222c0*/  @!P2 SYNCS.PHASECHK.TRANS64 P2, [R14+URZ+0x31c50], R0 ;  /* 0x031c50000e00a5a7 */ /* 0x000ea4000804007f */
[----:B--2---:R-:W-:Y:S05]  /*222d0*/  @!P2 BRA `(.L_x_10251) ;  /* 0xfffffffc00f0a947 */ /* 0x004fea000383ffff */
[----:B------:R-:W-:Y:S05]  /*222e0*/  BRA `(.L_x_10250) ;  /* 0xffffff5000947947 */ /* 0x000fea000383ffff */
.L_x_10256:
[----:B-1----:R1:W2:Y:S02]  /*222f0*/  SYNCS.PHASECHK.TRANS64.TRYWAIT P0, [R9+URZ+0x31c50], R4 ;  /* 0x031c5004090075a7 */ /* 0x0022a4000800017f */
[----:B--2---:R-:W-:Y:S05]  /*22300*/  @!P0 NANOSLEEP.SYNCS 0x989680 ;  /* 0x009896800000895d */ /* 0x004fea0003900000 */
[----:B------:R-:W2:Y:S02]  /*22310*/  @!P0 SYNCS.PHASECHK.TRANS64 P0, [R9+URZ+0x31c50], R4 ;  /* 0x031c5004090085a7 */ /* 0x000ea4000800007f */
[----:B--2---:R-:W-:Y:S05]  /*22320*/  @!P0 BRA `(.L_x_10256) ;  /* 0xfffffffc00f08947 */ /* 0x004fea000383ffff */
[----:B------:R-:W-:Y:S05]  /*22330*/  BRA `(.L_x_10255) ;  /* 0xffffff74001c7947 */ /* 0x000fea000383ffff */
.L_x_10282:
        /* <DEDUP_REMOVED lines=11> */
.L_x_10411:
[----:B------:R-:W-:Y:S05]  /*223f0*/  BSYNC B1 ;  /* 0x0000000000017941 */ /* 0x000fea0003800000 */
.L_x_10410:
[----:B------:R-:W-:Y:S05]  /*22400*/  BRA `(.L_x_10412) ;  /* 0xffffffac00847947 */ /* 0x000fea000383ffff */
.L_x_10283:
[----:B------:R-:W-:Y:S01]  /*22410*/  BSSY B1, `(.L_x_10413) ;  /* 0x0000006000017945 */ /* 0x000fe20003800000 */
[----:B------:R-:W-:-:S07]  /*22420*/  IMAD.MOV.U32 R15, RZ, RZ, -0x1 ;  /* 0xffffffffff0f7424 */ /* 0x000fce00078e00ff */
[----:B------:R-:W-:Y:S05]  /*22430*/  WARPSYNC.COLLECTIVE R15, `(.L_x_10414) ;  /* 0x000000000f0c7348 */ /* 0x000fea0003c00000 */
[----:B------:R-:W-:Y:S02]  /*22440*/  ELECT P6, UR62, PT ;  /* 0x00000000003e782f */ /* 0x000fe400038c0000 */
[----:B------:R-:W-:Y:S01]  /*22450*/  MOV R14, UR62 ;  /* 0x0000003e000e7c02 */ /* 0x000fe20008000f00 */
[----:B------:R-:W-:Y:S10]  /*22460*/  ENDCOLLECTIVE ;  /* 0x000000000000791b */ /* 0x000ff40003800000 */
.L_x_10414:
[----:B------:R-:W-:Y:S05]  /*22470*/  BSYNC B1 ;  /* 0x0000000000017941 */ /* 0x000fea0003800000 */
.L_x_10413:
[----:B------:R-:W-:Y:S05]  /*22480*/  BRA `(.L_x_10415) ;  /* 0xffffffac00707947 */ /* 0x000fea000383ffff */
.L_x_10285:
[----:B0-----:R0:W1:Y:S02]  /*22490*/  SYNCS.PHASECHK.TRANS64.TRYWAIT P0, [R6+URZ+0x31c20], R5 ;  /* 0x031c2005060075a7 */ /* 0x001064000800017f */
[----:B-1----:R-:W-:Y:S05]  /*224a0*/  @!P0 NANOSLEEP.SYNCS 0x989680 ;  /* 0x009896800000895d */ /* 0x002fea0003900000 */
[----:B------:R-:W1:Y:S02]  /*224b0*/  @!P0 SYNCS.PHASECHK.TRANS64 P0, [R6+URZ+0x31c20], R5 ;  /* 0x031c2005060085a7 */ /* 0x000e64000800007f */
[----:B-1----:R-:W-:Y:S05]  /*224c0*/  @!P0 BRA `(.L_x_10285) ;  /* 0xfffffffc00f08947 */ /* 0x002fea000383ffff */
[----:B------:R-:W-:Y:S05]  /*224d0*/  BRA `(.L_x_10416) ;  /* 0xffffffac008c7947 */ /* 0x000fea000383ffff */
.L_x_10288:
[----:B0-----:R0:W1:Y:S02]  /*224e0*/  SYNCS.PHASECHK.TRANS64.TRYWAIT P0, [R5+URZ+0x31ca0], R10 ;  /* 0x031ca00a050075a7 */ /* 0x001064000800017f */
[----:B-1----:R-:W-:Y:S05]  /*224f0*/  @!P0 NANOSLEEP.SYNCS 0x989680 ;  /* 0x009896800000895d */ /* 0x002fea0003900000 */
[----:B------:R-:W1:Y:S02]  /*22500*/  @!P0 SYNCS.PHASECHK.TRANS64 P0, [R5+URZ+0x31ca0], R10 ;  /* 0x031ca00a050085a7 */ /* 0x000e64000800007f */
[----:B-1----:R-:W-:Y:S05]  /*22510*/  @!P0 BRA `(.L_x_10288) ;  /* 0xfffffffc00f08947 */ /* 0x002fea000383ffff */
[----:B------:R-:W-:Y:S05]  /*22520*/  BRA `(.L_x_10417) ;  /* 0xffffffac00947947 */ /* 0x000fea000383ffff */
.L_x_10290:
[----:B--2---:R2:W3:Y:S02]  /*22530*/  SYNCS.PHASECHK.TRANS64.TRYWAIT P0, [R5+URZ+0x31cc0], R10 ;  /* 0x031cc00a050075a7 */ /* 0x0044e4000800017f */
[----:B---3--:R-:W-:Y:S05]  /*22540*/  @!P0 NANOSLEEP.SYNCS 0x989680 ;  /* 0x009896800000895d */ /* 0x008fea0003900000 */
[----:B------:R-:W3:Y:S02]  /*22550*/  @!P0 SYNCS.PHASECHK.TRANS64 P0, [R5+URZ+0x31cc0], R10 ;  /* 0x031cc00a050085a7 */ /* 0x000ee4000800007f */
[----:B---3--:R-:W-:Y:S05]  /*22560*/  @!P0 BRA `(.L_x_10290) ;  /* 0xfffffffc00f08947 */ /* 0x008fea000383ffff */
[----:B------:R-:W-:Y:S05]  /*22570*/  BRA `(.L_x_10418) ;  /* 0xffffffb000147947 */ /* 0x000fea000383ffff */
.L_x_10294:
[----:B0-----:R0:W1:Y:S02]  /*22580*/  SYNCS.PHASECHK.TRANS64.TRYWAIT P0, [R10+URZ+0x31ca0], R5 ;  /* 0x031ca0050a0075a7 */ /* 0x001064000800017f */
[----:B-1----:R-:W-:Y:S05]  /*22590*/  @!P0 NANOSLEEP.SYNCS 0x989680 ;  /* 0x009896800000895d */ /* 0x002fea0003900000 */
[----:B------:R-:W1:Y:S02]  /*225a0*/  @!P0 SYNCS.PHASECHK.TRANS64 P0, [R10+URZ+0x31ca0], R5 ;  /* 0x031ca0050a0085a7 */ /* 0x000e64000800007f */
[----:B-1----:R-:W-:Y:S05]  /*225b0*/  @!P0 BRA `(.L_x_10294) ;  /* 0xfffffffc00f08947 */ /* 0x002fea000383ffff */
[----:B------:R-:W-:Y:S05]  /*225c0*/  BRA `(.L_x_10419) ;  /* 0xffffffb000bc7947 */ /* 0x000fea000383ffff */
.L_x_10296:
[----:B-1----:R1:W2:Y:S02]  /*225d0*/  SYNCS.PHASECHK.TRANS64.TRYWAIT P1, [R10+URZ+0x31cc0], R5 ;  /* 0x031cc0050a0075a7 */ /* 0x0022a4000802017f */
[----:B--2---:R-:W-:Y:S05]  /*225e0*/  @!P1 NANOSLEEP.SYNCS 0x989680 ;  /* 0x009896800000995d */ /* 0x004fea0003900000 */
[----:B------:R-:W2:Y:S02]  /*225f0*/  @!P1 SYNCS.PHASECHK.TRANS64 P1, [R10+URZ+0x31cc0], R5 ;  /* 0x031cc0050a0095a7 */ /* 0x000ea4000802007f */
[----:B--2---:R-:W-:Y:S05]  /*22600*/  @!P1 BRA `(.L_x_10296) ;  /* 0xfffffffc00f09947 */ /* 0x004fea000383ffff */
[----:B------:R-:W-:Y:S05]  /*22610*/  BRA `(.L_x_10420) ;  /* 0xffffffb400387947 */ /* 0x000fea000383ffff */
.L_x_10308:
        /* <DEDUP_REMOVED lines=11> */
.L_x_10422:
[----:B------:R-:W-:Y:S05]  /*226d0*/  BSYNC B0 ;  /* 0x0000000000007941 */ /* 0x000fea0003800000 */
.L_x_10421:
[----:B------:R-:W-:Y:S05]  /*226e0*/  BRA `(.L_x_10423) ;  /* 0xffffffc0000c7947 */ /* 0x000fea000383ffff */
.L_x_10309:
[----:B------:R-:W-:Y:S01]  /*226f0*/  BSSY B0, `(.L_x_10424) ;  /* 0x0000006000007945 */ /* 0x000fe20003800000 */
[----:B------:R-:W-:-:S07]  /*22700*/  IMAD.MOV.U32 R15, RZ, RZ, -0x1 ;  /* 0xffffffffff0f7424 */ /* 0x000fce00078e00ff */
[----:B------:R-:W-:Y:S05]  /*22710*/  WARPSYNC.COLLECTIVE R15, `(.L_x_10425) ;  /* 0x000000000f0c7348 */ /* 0x000fea0003c00000 */
[----:B------:R-:W-:Y:S02]  /*22720*/  ELECT P6, UR62, PT ;  /* 0x00000000003e782f */ /* 0x000fe400038c0000 */
[----:B------:R-:W-:Y:S01]  /*22730*/  MOV R14, UR62 ;  /* 0x0000003e000e7c02 */ /* 0x000fe20008000f00 */
[----:B------:R-:W-:Y:S10]  /*22740*/  ENDCOLLECTIVE ;  /* 0x000000000000791b */ /* 0x000ff40003800000 */
.L_x_10425:
[----:B------:R-:W-:Y:S05]  /*22750*/  BSYNC B0 ;  /* 0x0000000000007941 */ /* 0x000fea0003800000 */
.L_x_10424:
[----:B------:R-:W-:Y:S05]  /*22760*/  BRA `(.L_x_10426) ;  /* 0xffffffbc00fc7947 */ /* 0x000fea000383ffff */
.L_x_10312:
[----:B-1----:R1:W2:Y:S02]  /*22770*/  SYNCS.PHASECHK.TRANS64.TRYWAIT P0, [R5+URZ+0x31c40], R4 ;  /* 0x031c4004050075a7 */ /* 0x0022a4000800017f */
[----:B--2---:R-:W-:Y:S05]  /*22780*/  @!P0 NANOSLEEP.SYNCS 0x989680 ;  /* 0x009896800000895d */ /* 0x004fea0003900000 */
[----:B------:R-:W2:Y:S02]  /*22790*/  @!P0 SYNCS.PHASECHK.TRANS64 P0, [R5+URZ+0x31c40], R4 ;  /* 0x031c4004050085a7 */ /* 0x000ea4000800007f */
[----:B--2---:R-:W-:Y:S05]  /*227a0*/  @!P0 BRA `(.L_x_10312) ;  /* 0xfffffffc00f08947 */ /* 0x004fea000383ffff */
[----:B------:R-:W-:Y:S05]  /*227b0*/  BRA `(.L_x_10427) ;  /* 0xffffffc000547947 */ /* 0x000fea000383ffff */
.L_x_10315:
[----:B0-----:R0:W1:Y:S02]  /*227c0*/  SYNCS.PHASECHK.TRANS64.TRYWAIT P0, [R28+URZ+0x31c20], R5 ;  /* 0x031c20051c0075a7 */ /* 0x001064000800017f */
[----:B-1----:R-:W-:Y:S05]  /*227d0*/  @!P0 NANOSLEEP.SYNCS 0x989680 ;  /* 0x009896800000895d */ /* 0x002fea0003900000 */
[----:B------:R-:W1:Y:S02]  /*227e0*/  @!P0 SYNCS.PHASECHK.TRANS64 P0, [R28+URZ+0x31c20], R5 ;  /* 0x031c20051c0085a7 */ /* 0x000e64000800007f */
[----:B-1----:R-:W-:Y:S05]  /*227f0*/  @!P0 BRA `(.L_x_10315) ;  /* 0xfffffffc00f08947 */ /* 0x002fea000383ffff */
[----:B------:R-:W-:Y:S05]  /*22800*/  BRA `(.L_x_10428) ;  /* 0xffffffc400847947 */ /* 0x000fea000383ffff */
.L_x_10323:
[----:B-1----:R1:W2:Y:S02]  /*22810*/  SYNCS.PHASECHK.TRANS64.TRYWAIT P0, [R3+URZ+0x31c40], R2 ;  /* 0x031c4002030075a7 */ /* 0x0022a4000800017f */
[----:B--2---:R-:W-:Y:S05]  /*22820*/  @!P0 NANOSLEEP.SYNCS 0x989680 ;  /* 0x009896800000895d */ /* 0x004fea0003900000 */
[----:B------:R-:W2:Y:S02]  /*22830*/  @!P0 SYNCS.PHASECHK.TRANS64 P0, [R3+URZ+0x31c40], R2 ;  /* 0x031c4002030085a7 */ /* 0x000ea4000800007f */
[----:B--2---:R-:W-:Y:S05]  /*22840*/  @!P0 BRA `(.L_x_10323) ;  /* 0xfffffffc00f08947 */ /* 0x004fea000383ffff */
[----:B------:R-:W-:Y:S05]  /*22850*/  BRA `(.L_x_10429) ;  /* 0xffffffc800287947 */ /* 0x000fea000383ffff */
.L_x_10325:
[----:B0-----:R0:W1:Y:S02]  /*22860*/  SYNCS.PHASECHK.TRANS64.TRYWAIT P0, [R2+URZ+0x31c60], R3 ;  /* 0x031c6003020075a7 */ /* 0x001064000800017f */
[----:B-1----:R-:W-:Y:S05]  /*22870*/  @!P0 NANOSLEEP.SYNCS 0x989680 ;  /* 0x009896800000895d */ /* 0x002fea0003900000 */
[----:B------:R-:W1:Y:S02]  /*22880*/  @!P0 SYNCS.PHASECHK.TRANS64 P0, [R2+URZ+0x31c60], R3 ;  /* 0x031c6003020085a7 */ /* 0x000e64000800007f */
[----:B-1----:R-:W-:Y:S05]  /*22890*/  @!P0 BRA `(.L_x_10325) ;  /* 0xfffffffc00f08947 */ /* 0x002fea000383ffff */
[----:B------:R-:W-:Y:S05]  /*228a0*/  BRA `(.L_x_10430) ;  /* 0xffffffc800b47947 */ /* 0x000fea000383ffff */
.L_x_10331:
[----:B--2---:R2:W3:Y:S02]  /*228b0*/  SYNCS.PHASECHK.TRANS64.TRYWAIT P0, [R3+URZ+0x31c40], R2 ;  /* 0x031c4002030075a7 */ /* 0x0044e4000800017f */
[----:B---3--:R-:W-:Y:S05]  /*228c0*/  @!P0 NANOSLEEP.SYNCS 0x989680 ;  /* 0x009896800000895d */ /* 0x008fea0003900000 */
[----:B------:R-:W3:Y:S02]  /*228d0*/  @!P0 SYNCS.PHASECHK.TRANS64 P0, [R3+URZ+0x31c40], R2 ;  /* 0x031c4002030085a7 */ /* 0x000ee4000800007f */
[----:B---3--:R-:W-:Y:S05]  /*228e0*/  @!P0 BRA `(.L_x_10331) ;  /* 0xfffffffc00f08947 */ /* 0x008fea000383ffff */
[----:B------:R-:W-:Y:S05]  /*228f0*/  BRA `(.L_x_10431) ;  /* 0xffffffd000007947 */ /* 0x000fea000383ffff */
.L_x_10333:
[----:B0-----:R0:W1:Y:S02]  /*22900*/  SYNCS.PHASECHK.TRANS64.TRYWAIT P0, [R3+URZ+0x31c60], R24 ;  /* 0x031c6018030075a7 */ /* 0x001064000800017f */
[----:B-1----:R-:W-:Y:S05]  /*22910*/  @!P0 NANOSLEEP.SYNCS 0x989680 ;  /* 0x009896800000895d */ /* 0x002fea0003900000 */
[----:B------:R-:W1:Y:S02]  /*22920*/  @!P0 SYNCS.PHASECHK.TRANS64 P0, [R3+URZ+0x31c60], R24 ;  /* 0x031c6018030085a7 */ /* 0x000e64000800007f */
[----:B-1----:R-:W-:Y:S05]  /*22930*/  @!P0 BRA `(.L_x_10333) ;  /* 0xfffffffc00f08947 */ /* 0x002fea000383ffff */
[----:B------:R-:W-:Y:S05]  /*22940*/  BRA `(.L_x_10432) ;  /* 0xffffffd0008c7947 */ /* 0x000fea000383ffff */
.L_x_10339:
[----:B-1----:R1:W2:Y:S02]  /*22950*/  SYNCS.PHASECHK.TRANS64.TRYWAIT P0, [R2+URZ+0x31c40], R3 ;  /* 0x031c4003020075a7 */ /* 0x0022a4000800017f */
[----:B--2---:R-:W-:Y:S05]  /*22960*/  @!P0 NANOSLEEP.SYNCS 0x989680 ;  /* 0x009896800000895d */ /* 0x004fea0003900000 */
[----:B------:R-:W2:Y:S02]  /*22970*/  @!P0 SYNCS.PHASECHK.TRANS64 P0, [R2+URZ+0x31c40], R3 ;  /* 0x031c4003020085a7 */ /* 0x000ea4000800007f */
[----:B--2---:R-:W-:Y:S05]  /*22980*/  @!P0 BRA `(.L_x_10339) ;  /* 0xfffffffc00f08947 */ /* 0x004fea000383ffff */
[----:B------:R-:W-:Y:S05]  /*22990*/  BRA `(.L_x_10433) ;  /* 0xffffffd400b87947 */ /* 0x000fea000383ffff */
.L_x_10341:
[----:B0-----:R0:W1:Y:S02]  /*229a0*/  SYNCS.PHASECHK.TRANS64.TRYWAIT P0, [R2+URZ+0x31c60], R11 ;  /* 0x031c600b020075a7 */ /* 0x001064000800017f */
[----:B-1----:R-:W-:Y:S05]  /*229b0*/  @!P0 NANOSLEEP.SYNCS 0x989680 ;  /* 0x009896800000895d */ /* 0x002fea0003900000 */
[----:B------:R-:W1:Y:S02]  /*229c0*/  @!P0 SYNCS.PHASECHK.TRANS64 P0, [R2+URZ+0x31c60], R11 ;  /* 0x031c600b020085a7 */ /* 0x000e64000800007f */
[----:B-1----:R-:W-:Y:S05]  /*229d0*/  @!P0 BRA `(.L_x_10341) ;  /* 0xfffffffc00f08947 */ /* 0x002fea000383ffff */
[----:B------:R-:W-:Y:S05]  /*229e0*/  BRA `(.L_x_10434) ;  /* 0xffffffd800447947 */ /* 0x000fea000383ffff */
.L_x_10349:
[----:B-1----:R1:W2:Y:S02]  /*229f0*/  SYNCS.PHASECHK.TRANS64.TRYWAIT P0, [R3+URZ+0x31c60], R2 ;  /* 0x031c6002030075a7 */ /* 0x0022a4000800017f */
[----:B--2---:R-:W-:Y:S05]  /*22a00*/  @!P0 NANOSLEEP.SYNCS 0x989680 ;  /* 0x009896800000895d */ /* 0x004fea0003900000 */
[----:B------:R-:W2:Y:S02]  /*22a10*/  @!P0 SYNCS.PHASECHK.TRANS64 P0, [R3+URZ+0x31c60], R2 ;  /* 0x031c6002030085a7 */ /* 0x000ea4000800007f */
[----:B--2---:R-:W-:Y:S05]  /*22a20*/  @!P0 BRA `(.L_x_10349) ;  /* 0xfffffffc00f08947 */ /* 0x004fea000383ffff */
[----:B------:R-:W-:Y:S05]  /*22a30*/  BRA `(.L_x_10435) ;  /* 0xffffffdc00507947 */ /* 0x000fea000383ffff */
.L_x_10352:
[----:B------:R-:W-:Y:S01]  /*22a40*/  BSSY B0, `(.L_x_10436) ;  /* 0x0000008000007945 */ /* 0x000fe20003800000 */
[----:B------:R-:W-:Y:S02]  /*22a50*/  IMAD.MOV.U32 R13, RZ, RZ, R16 ;  /* 0x000000ffff0d7224 */ /* 0x000fe400078e0010 */
[----:B------:R-:W-:Y:S02]  /*22a60*/  IMAD.MOV.U32 R12, RZ, RZ, RZ ;  /* 0x000000ffff0c7224 */ /* 0x000fe400078e00ff */
[----:B------:R-:W-:Y:S02]  /*22a70*/  IMAD.MOV.U32 R11, RZ, RZ, 0x1f ;  /* 0x0000001fff0b7424 */ /* 0x000fe400078e00ff */
[----:B------:R-:W-:-:S07]  /*22a80*/  IMAD.MOV.U32 R15, RZ, RZ, -0x1 ;  /* 0xffffffffff0f7424 */ /* 0x000fce00078e00ff */
[----:B0-----:R-:W-:Y:S05]  /*22a90*/  WARPSYNC.COLLECTIVE R15, `(.L_x_10437) ;  /* 0x000000000f087348 */ /* 0x001fea0003c00000 */
[----:B------:R1:W2:Y:S02]  /*22aa0*/  SHFL.IDX P6, R14, R13, R12, R11 ;  /* 0x0000000c0d0e7389 */ /* 0x0002a400000c000b */
[----:B012---:R-:W-:Y:S01]  /*22ab0*/  ENDCOLLECTIVE ;  /* 0x000000000000791b */ /* 0x007fe20003800000 */
.L_x_10437:
[----:B------:R-:W-:Y:S05]  /*22ac0*/  BSYNC B0 ;  /* 0x0000000000007941 */ /* 0x000fea0003800000 */
.L_x_10436:
        /* <DEDUP_REMOVED lines=8> */
.L_x_10438:
[----:B------:R-:W-:Y:S01]  /*22b50*/  IMAD.MOV.U32 R5, RZ, RZ, R14 ;  /* 0x000000ffff057224 */ /* 0x000fe200078e000e */
[----:B------:R-:W-:Y:S06]  /*22b60*/  BRA `(.L_x_10439) ;  /* 0xffffffdc00d87947 */ /* 0x000fec000383ffff */
.L_x_10355:
        /* <DEDUP_REMOVED lines=8> */
.L_x_10441:
[----:B------:R-:W-:Y:S05]  /*22bf0*/  BSYNC B0 ;  /* 0x0000000000007941 */ /* 0x000fea0003800000 */
.L_x_10440:
        /* <DEDUP_REMOVED lines=10> */
.L_x_10442:
        /* <DEDUP_REMOVED lines=8> */
.L_x_10443:
        /* <DEDUP_REMOVED lines=8> */
.L_x_10444:
        /* <DEDUP_REMOVED lines=8> */
.L_x_10445:
        /* <DEDUP_REMOVED lines=8> */
.L_x_10446:
[----:B------:R-:W-:Y:S05]  /*22ea0*/  BRA `(.L_x_10447) ;  /* 0xffffffdc00987947 */ /* 0x000fea000383ffff */
.L_x_10360:
        /* <DEDUP_REMOVED lines=8> */
.L_x_10449:
[----:B------:R-:W-:Y:S05]  /*22f30*/  BSYNC B0 ;  /* 0x0000000000007941 */ /* 0x000fea0003800000 */
.L_x_10448:
        /* <DEDUP_REMOVED lines=10> */
.L_x_10450:
        /* <DEDUP_REMOVED lines=8> */
.L_x_10451:
        /* <DEDUP_REMOVED lines=8> */
.L_x_10452:
        /* <DEDUP_REMOVED lines=8> */
.L_x_10453:
        /* <DEDUP_REMOVED lines=8> */
.L_x_10454:
[----:B------:R-:W-:Y:S05]  /*231e0*/  BRA `(.L_x_10455) ;  /* 0xffffffdc00787947 */ /* 0x000fea000383ffff */
.L_x_10362:
[----:B------:R-:W-:Y:S01]  /*231f0*/  BSSY B0, `(.L_x_10456) ;  /* 0x0000006000007945 */ /* 0x000fe20003800000 */
[----:B------:R-:W-:Y:S01]  /*23200*/  PLOP3.LUT P6, PT, P6, PT, PT, 0x8, 0x0 ;  /* 0x000000000000781c */ /* 0x000fe200037ce170 */
[----:B------:R-:W-:-:S12]  /*23210*/  IMAD.MOV.U32 R15, RZ, RZ, -0x1 ;  /* 0xffffffffff0f7424 */ /* 0x000fd800078e00ff */
[----:B01-3--:R-:W-:Y:S05]  /*23220*/  WARPSYNC.COLLECTIVE R15, `(.L_x_10457) ;  /* 0x000000000f087348 */ /* 0x00bfea0003c00000 */
[----:B------:R-:W-:Y:S01]  /*23230*/  VOTE.ANY R14, PT, P6 ;  /* 0x00000000000e7806 */ /* 0x000fe200030e0100 */
[----:B01-3--:R-:W-:Y:S06]  /*23240*/  ENDCOLLECTIVE ;  /* 0x000000000000791b */ /* 0x00bfec0003800000 */
.L_x_10457:
[----:B------:R-:W-:Y:S05]  /*23250*/  BSYNC B0 ;  /* 0x0000000000007941 */ /* 0x000fea0003800000 */
.L_x_10456:
        /* <DEDUP_REMOVED lines=9> */
.L_x_10458:
[----:B------:R-:W-:Y:S01]  /*232f0*/  IMAD.MOV.U32 R17, RZ, RZ, R14 ;  /* 0x000000ffff117224 */ /* 0x000fe200078e000e */
[----:B------:R-:W-:Y:S06]  /*23300*/  BRA `(.L_x_10459) ;  /* 0xffffffdc00687947 */ /* 0x000fec000383ffff */
.L_x_10364:
[----:B------:R-:W-:Y:S01]  /*23310*/  BSSY B0, `(.L_x_10460) ;  /* 0x0000007000007945 */ /* 0x000fe20003800000 */
[----:B------:R-:W-:Y:S02]  /*23320*/  IMAD.MOV.U32 R13, RZ, RZ, R3 ;  /* 0x000000ffff0d7224 */ /* 0x000fe400078e0003 */
[----:B------:R-:W-:Y:S02]  /*23330*/  IMAD.MOV.U32 R11, RZ, RZ, 0x1f ;  /* 0x0000001fff0b7424 */ /* 0x000fe400078e00ff */
[----:B------:R-:W-:-:S07]  /*23340*/  IMAD.MOV.U32 R15, RZ, RZ, -0x1 ;  /* 0xffffffffff0f7424 */ /* 0x000fce00078e00ff */
[----:B01234-:R-:W-:Y:S05]  /*23350*/  WARPSYNC.COLLECTIVE R15, `(.L_x_10461) ;  /* 0x000000000f087348 */ /* 0x01ffea0003c00000 */
[----:B------:R0:W0:Y:S02]  /*23360*/  SHFL.IDX P6, R14, R13, R12, R11 ;  /* 0x0000000c0d0e7389 */ /* 0x00002400000c000b */
[----:B01234-:R-:W-:Y:S01]  /*23370*/  ENDCOLLECTIVE ;  /* 0x000000000000791b */ /* 0x01ffe20003800000 */
.L_x_10461:
[----:B------:R-:W-:Y:S05]  /*23380*/  BSYNC B0 ;  /* 0x0000000000007941 */ /* 0x000fea0003800000 */
.L_x_10460:
[----:B------:R-:W-:Y:S05]  /*23390*/  BRA `(.L_x_10363) ;  /* 0xffffffdc00607947 */ /* 0x000fea000383ffff */
.L_x_10368:
[----:B0-----:R0:W1:Y:S02]  /*233a0*/  SYNCS.PHASECHK.TRANS64.TRYWAIT P0, [R9+URZ+0x31c20], R0 ;  /* 0x031c2000090075a7 */ /* 0x001064000800017f */
[----:B-1----:R-:W-:Y:S05]  /*233b0*/  @!P0 NANOSLEEP.SYNCS 0x989680 ;  /* 0x009896800000895d */ /* 0x002fea0003900000 */
[----:B------:R-:W1:Y:S02]  /*233c0*/  @!P0 SYNCS.PHASECHK.TRANS64 P0, [R9+URZ+0x31c20], R0 ;  /* 0x031c2000090085a7 */ /* 0x000e64000800007f */
[----:B-1----:R-:W-:Y:S05]  /*233d0*/  @!P0 BRA `(.L_x_10368) ;  /* 0xfffffffc00f08947 */ /* 0x002fea000383ffff */
[----:B------:R-:W-:Y:S05]  /*233e0*/  BRA `(.L_x_10462) ;  /* 0xffffffe000d07947 */ /* 0x000fea000383ffff */
.L_x_10369:
        /* <DEDUP_REMOVED lines=11> */
.L_x_10464:
[----:B------:R-:W-:Y:S05]  /*234a0*/  BSYNC B0 ;  /* 0x0000000000007941 */ /* 0x000fea0003800000 */
.L_x_10463:
[----:B------:R-:W-:Y:S05]  /*234b0*/  BRA `(.L_x_10465) ;  /* 0xffffffe000b87947 */ /* 0x000fea000383ffff */
.L_x_10370:
[----:B------:R-:W-:Y:S01]  /*234c0*/  BSSY B0, `(.L_x_10466) ;  /* 0x0000006000007945 */ /* 0x000fe20003800000 */
[----:B------:R-:W-:-:S07]  /*234d0*/  IMAD.MOV.U32 R15, RZ, RZ, -0x1 ;  /* 0xffffffffff0f7424 */ /* 0x000fce00078e00ff */
[----:B0-----:R-:W-:Y:S05]  /*234e0*/  WARPSYNC.COLLECTIVE R15, `(.L_x_10467) ;  /* 0x000000000f0c7348 */ /* 0x001fea0003c00000 */
[----:B------:R-:W-:Y:S02]  /*234f0*/  ELECT P6, UR62, PT ;  /* 0x00000000003e782f */ /* 0x000fe400038c0000 */
[----:B------:R-:W-:Y:S01]  /*23500*/  MOV R14, UR62 ;  /* 0x0000003e000e7c02 */ /* 0x000fe20008000f00 */
[----:B0-----:R-:W-:Y:S10]  /*23510*/  ENDCOLLECTIVE ;  /* 0x000000000000791b */ /* 0x001ff40003800000 */
.L_x_10467:
[----:B------:R-:W-:Y:S05]  /*23520*/  BSYNC B0 ;  /* 0x0000000000007941 */ /* 0x000fea0003800000 */
.L_x_10466:
[----:B------:R-:W-:Y:S05]  /*23530*/  BRA `(.L_x_10468) ;  /* 0xffffffe000ac7947 */ /* 0x000fea000383ffff */
.L_x_10372:
[----:B0-----:R0:W1:Y:S02]  /*23540*/  SYNCS.PHASECHK.TRANS64.TRYWAIT P0, [R7+URZ], R2 ;  /* 0x00000002070075a7 */ /* 0x001064000800017f */
[----:B-1----:R-:W-:Y:S05]  /*23550*/  @!P0 NANOSLEEP.SYNCS 0x989680 ;  /* 0x009896800000895d */ /* 0x002fea0003900000 */
[----:B------:R-:W1:Y:S02]  /*23560*/  @!P0 SYNCS.PHASECHK.TRANS64 P0, [R7+URZ], R2 ;  /* 0x00000002070085a7 */ /* 0x000e64000800007f */
[----:B-1----:R-:W-:Y:S05]  /*23570*/  @!P0 BRA `(.L_x_10372) ;  /* 0xfffffffc00f08947 */ /* 0x002fea000383ffff */
[----:B------:R-:W-:Y:S05]  /*23580*/  BRA `(.L_x_10469) ;  /* 0xffffffe000e07947 */ /* 0x000fea000383ffff */
.L_x_10373:
[----:B-1----:R1:W2:Y:S02]  /*23590*/  SYNCS.PHASECHK.TRANS64.TRYWAIT P0, [R3+URZ], R0 ;  /* 0x00000000030075a7 */ /* 0x0022a4000800017f */
[----:B--2---:R-:W-:Y:S05]  /*235a0*/  @!P0 NANOSLEEP.SYNCS 0x989680 ;  /* 0x009896800000895d */ /* 0x004fea0003900000 */
[----:B------:R-:W2:Y:S02]  /*235b0*/  @!P0 SYNCS.PHASECHK.TRANS64 P0, [R3+URZ], R0 ;  /* 0x00000000030085a7 */ /* 0x000ea4000800007f */
[----:B--2---:R-:W-:Y:S05]  /*235c0*/  @!P0 BRA `(.L_x_10373) ;  /* 0xfffffffc00f08947 */ /* 0x004fea000383ffff */
[----:B------:R-:W-:Y:S05]  /*235d0*/  BRA `(.L_x_10470) ;  /* 0xffffffe000d47947 */ /* 0x000fea000383ffff */
.L_x_10375:
[----:B-1----:R1:W2:Y:S02]  /*235e0*/  SYNCS.PHASECHK.TRANS64.TRYWAIT P0, [R5+URZ], R2 ;  /* 0x00000002050075a7 */ /* 0x0022a4000800017f */
[----:B--2---:R-:W-:Y:S05]  /*235f0*/  @!P0 NANOSLEEP.SYNCS 0x989680 ;  /* 0x009896800000895d */ /* 0x004fea0003900000 */
[----:B------:R-:W2:Y:S02]  /*23600*/  @!P0 SYNCS.PHASECHK.TRANS64 P0, [R5+URZ], R2 ;  /* 0x00000002050085a7 */ /* 0x000ea4000800007f */
[----:B--2---:R-:W-:Y:S05]  /*23610*/  @!P0 BRA `(.L_x_10375) ;  /* 0xfffffffc00f08947 */ /* 0x004fea000383ffff */
[----:B------:R-:W-:Y:S05]  /*23620*/  BRA `(.L_x_10471) ;  /* 0xffffffe000d87947 */ /* 0x000fea000383ffff */
.L_x_10472:
        /* <DEDUP_REMOVED lines=13> */
.L_x_12787:


//--------------------- .text._ZN7cutlass13device_kernelIN5flash11enable_sm90INS1_16FlashAttnFwdSm90INS1_25CollectiveMainloopFwdSm90ILi2EN4cute5tupleIJNS5_1CILi1EEES8_S8_EEENS6_IJNS7_ILi192EEESA_NS7_ILi64EEEEEELi64ENS_10bfloat16_tEfNS_4arch4Sm90ELb0ELb0ELb0ELb0ELb0ELb0ELb0ELb0ELb1ELb0ELb0ELb0EEENS1_21CollectiveEpilogueFwdINS6_IJSA_SB_SA_EEES9_SD_SF_Li384ELb0ELb0ELb0ELb0EEENS1_29StaticPersistentTileSchedulerILb0EEEEEEEEEvNT_6ParamsE --------------------------
	.section	.text._ZN7cutlass13device_kernelIN5flash11enable_sm90INS1_16FlashAttnFwdSm90INS1_25CollectiveMainloopFwdSm90ILi2EN4cute5tupleIJNS5_1CILi1EEES8_S8_EEENS6_IJNS7_ILi192EEESA_NS7_ILi64EEEEEELi64ENS_10bfloat16_tEfNS_4arch4Sm90ELb0ELb0ELb0ELb0ELb0ELb0ELb0ELb0ELb1ELb0ELb0ELb0EEENS1_21CollectiveEpilogueFwdINS6_IJSA_SB_SA_EEES9_SD_SF_Li384ELb0ELb0ELb0ELb0EEENS1_29StaticPersistentTileSchedulerILb0EEEEEEEEEvNT_6ParamsE,"ax",@progbits
	.align	128
.text._ZN7cutlass13device_kernelIN5flash11enable_sm90INS1_16FlashAttnFwdSm90INS1_25CollectiveMainloopFwdSm90ILi2EN4cute5tupleIJNS5_1CILi1EEES8_S8_EEENS6_IJNS7_ILi192EEESA_NS7_ILi64EEEEEELi64ENS_10bfloat16_tEfNS_4arch4Sm90ELb0ELb0ELb0ELb0ELb0ELb0ELb0ELb0ELb1ELb0ELb0ELb0EEENS1_21CollectiveEpilogueFwdINS6_IJSA_SB_SA_EEES9_SD_SF_Li384ELb0ELb0ELb0ELb0EEENS1_29StaticPersistentTileSchedulerILb0EEEEEEEEEvNT_6ParamsE:
        .type           _ZN7cutlass13device_kernelIN5flash11enable_sm90INS1_16FlashAttnFwdSm90INS1_25CollectiveMainloopFwdSm90ILi2EN4cute5tupleIJNS5_1CILi1EEES8_S8_EEENS6_IJNS7_ILi192EEESA_NS7_ILi64EEEEEELi64ENS_10bfloat16_tEfNS_4arch4Sm90ELb0ELb0ELb0ELb0ELb0ELb0ELb0ELb0ELb1ELb0ELb0ELb0EEENS1_21CollectiveEpilogueFwdINS6_IJSA_SB_SA_EEES9_SD_SF_Li384ELb0ELb0ELb0ELb0EEENS1_29StaticPersistentTileSchedulerILb0EEEEEEEEEvNT_6ParamsE,@function
        .size           _ZN7cutlass13device_kernelIN5flash11enable_sm90INS1_16FlashAttnFwdSm90INS1_25CollectiveMainloopFwdSm90ILi2EN4cute5tupleIJNS5_1CILi1EEES8_S8_EEENS6_IJNS7_ILi192EEESA_NS7_ILi64EEEEEELi64ENS_10bfloat16_tEfNS_4arch4Sm90ELb0ELb0ELb0ELb0ELb0ELb0ELb0ELb0ELb1ELb0ELb0ELb0EEENS1_21CollectiveEpilogueFwdINS6_IJSA_SB_SA_EEES9_SD_SF_Li384ELb0ELb0ELb0ELb0EEENS1_29StaticPersistentTileSchedulerILb0EEEEEEEEEvNT_6ParamsE,(.L_x_12788 - _ZN7cutlass13device_kernelIN5flash11enable_sm90INS1_16FlashAttnFwdSm90INS1_25CollectiveMainloopFwdSm90ILi2EN4cute5tupleIJNS5_1CILi1EEES8_S8_EEENS6_IJNS7_ILi192EEESA_NS7_ILi64EEEEEELi64ENS_10bfloat16_tEfNS_4arch4Sm90ELb0ELb0ELb0ELb0ELb0ELb0ELb0ELb0ELb1ELb0ELb0ELb0EEENS1_21CollectiveEpilogueFwdINS6_IJSA_SB_SA_EEES9_SD_SF_Li384ELb0ELb0ELb0ELb0EEENS1_29StaticPersistentTileSchedulerILb0EEEEEEEEEvNT_6ParamsE)
        .other          _ZN7cutlass13device_kernelIN5flash11enable_sm90INS1_16FlashAttnFwdSm90INS1_25CollectiveMainloopFwdSm90ILi2EN4cute5tupleIJNS5_1CILi1EEES8_S8_EEENS6_IJNS7_ILi192EEESA_NS7_ILi64EEEEEELi64ENS_10bfloat16_tEfNS_4arch4Sm90ELb0ELb0ELb0ELb0ELb0ELb0ELb0ELb0ELb1ELb0ELb0ELb0EEENS1_21CollectiveEpilogueFwdINS6_IJSA_SB_SA_EEES9_SD_SF_Li384ELb0ELb0ELb0ELb0EEENS1_29StaticPersistentTileSchedulerILb0EEEEEEEEEvNT_6ParamsE,@"STO_CUDA_ENTRY STV_DEFAULT"
_ZN7cutlass13device_kernelIN5flash11enable_sm90INS1_16FlashAttnFwdSm90INS1_25CollectiveMainloopFwdSm90ILi2EN4cute5tupleIJNS5_1CILi1EEES8_S8_EEENS6_IJNS7_ILi192EEESA_NS7_ILi64EEEEEELi64ENS_10bfloat16_tEfNS_4arch4Sm90ELb0ELb0ELb0ELb0ELb0ELb0ELb0ELb0ELb1ELb0ELb0ELb0EEENS1_21CollectiveEpilogueFwdINS6_IJSA_SB_SA_EEES9_SD_SF_Li384ELb0ELb0ELb0ELb0EEENS1_29StaticPersistentTileSchedulerILb0EEEEEEEEEvNT_6ParamsE:
        /* <DEDUP_REMOVED lines=23> */
.L_x_10474:
[----:B------:R-:W-:Y:S05]  /*0170*/  BSYNC B0 ;  /* 0x0000000000007941 */ /* 0x000fea0003800000 */
.L_x_10473:
        /* <DEDUP_REMOVED lines=36> */
.L_x_10475:
        /* <DEDUP_REMOVED lines=22> */
.L_x_10476:
        /* <DEDUP_REMOVED lines=18> */
.L_x_10477:
        /* <DEDUP_REMOVED lines=22> */
.L_x_10478:
        /* <DEDUP_REMOVED lines=22> */
.L_x_10479:
[----:B---3--:R-:W-:Y:S01]  /*0900*/  ISETP.NE.AND P0, PT, R2, RZ, PT ;  /* 0x000000ff0200720c */ /* 0x008fe20003f05270 */
[----:B------:R-:W-:Y:S01]  /*0910*/  IMAD.MOV.U32 R2, RZ, RZ, 0x1 ;  /* 0x00000001ff027424 */ /* 0x000fe200078e00ff */
[----:B------:R-:W-:Y:S01]  /*0920*/  NOP ;  /* 0x0000000000007918 */ /* 0x000fe20000000000 */
[----:B------:R-:W-:-:S03]  /*0930*/  ULDC.64 UR38, c[0x0][0x208] ;  /* 0x0000820000267ab9 */ /* 0x000fc60000000a00 */
[----:B------:R-:W-:-:S05]  /*0940*/  SEL R2, R2, 0x2, !P0 ;  /* 0x0000000202027807 */ /* 0x000fca0004000000 */
[----:B------:R3:W-:Y:S01]  /*0950*/  STL [R1+0x10], R2 ;  /* 0x0000100201007387 */ /* 0x0007e20000100800 */
[----:B-12-4-:R-:W-:Y:S06]  /*0960*/  BAR.SYNC.DEFER_BLOCKING 0x0 ;  /* 0x0000000000007b1d */ /* 0x016fec0000010000 */
[----:B------:R-:W-:Y:S05]  /*0970*/  @!P0 BRA `(.L_x_10480) ;  /* 0x0000007000c48947 */ /* 0x000fea0003800000 */
.L_x_10481:
        /* <DEDUP_REMOVED lines=15> */
[----:B------:R-:W-:-:S03]  /*0a70*/  UMOV UR40, 0x400 ;  /* 0x0000040000287882 */ /* 0x000fc60000000000 */
[----:B------:R-:W-:-:S04]  /*0a80*/  SHF.R.S32.HI R3, RZ, 0x1f, R0 ;  /* 0x0000001fff037819 */ /* 0x000fc80000011400 */
[CC--:B------:R-:W-:Y:S01]  /*0a90*/  LEA.HI R2, R3.reuse, R0.reuse, RZ, 0x7 ;  /* 0x0000000003027211 */ /* 0x0c0fe200078f38ff */
[----:B------:R-:W2:Y:S01]  /*0aa0*/  S2UR UR6, SR_SWINHI ;  /* 0x00000000000679c3 */ /* 0x000ea20000002f00 */
[CC--:B------:R-:W-:Y:S02]  /*0ab0*/  LEA.HI R4, R3.reuse, R0.reuse, RZ, 0x4 ;  /* 0x0000000003047211 */ /* 0x0c0fe400078f20ff */
[----:B------:R-:W-:Y:S02]  /*0ac0*/  LOP3.LUT R9, R2, 0xffffff80, RZ, 0xc0, !PT ;  /* 0xffffff8002097812 */ /* 0x000fe400078ec0ff */
[----:B------:R-:W-:Y:S02]  /*0ad0*/  LOP3.LUT R5, R4, 0xfffffff0, RZ, 0xc0, !PT ;  /* 0xfffffff004057812 */ /* 0x000fe400078ec0ff */
[----:B------:R-:W-:Y:S01]  /*0ae0*/  SHF.R.S32.HI R7, RZ, 0x4, R4 ;  /* 0x00000004ff077819 */ /* 0x000fe20000011404 */
[C---:B------:R-:W-:Y:S01]  /*0af0*/  IMAD.IADD R14, R0.reuse, 0x1, -R9 ;  /* 0x00000001000e7824 */ /* 0x040fe200078e0a09 */
[----:B------:R-:W-:Y:S01]  /*0b00*/  LEA.HI R3, R3, R0, RZ, 0x5 ;  /* 0x0000000003037211 */ /* 0x000fe200078f28ff */
[----:B------:R-:W-:Y:S01]  /*0b10*/  IMAD.IADD R5, R0, 0x1, -R5 ;  /* 0x0000000100057824 */ /* 0x000fe200078e0a05 */
[----:B------:R-:W-:-:S02]  /*0b20*/  LEA.HI R6, R4, R7, RZ, 0x1 ;  /* 0x0000000704067211 */ /* 0x000fc400078f08ff */
[----:B------:R3:W-:Y:S01]  /*0b30*/  STL [R1+0x4], R14 ;  /* 0x0000040e01007387 */ /* 0x0007e20000100800 */
[----:B------:R-:W-:Y:S02]  /*0b40*/  SHF.R.S32.HI R8, RZ, 0x1f, R14 ;  /* 0x0000001fff087819 */ /* 0x000fe4000001140e */
[----:B------:R-:W-:Y:S01]  /*0b50*/  SHF.R.S32.HI R4, RZ, 0x1f, R5 ;  /* 0x0000001fff047819 */ /* 0x000fe20000011405 */
[----:B------:R-:W4:Y:S01]  /*0b60*/  LDL.LU R12, [R1+0x10] ;  /* 0x00001000010c7983 */ /* 0x000f220000300800 */
[----:B------:R-:W-:Y:S02]  /*0b70*/  LOP3.LUT R6, R6, 0x1ffffffe, RZ, 0xc0, !PT ;  /* 0x1ffffffe06067812 */ /* 0x000fe400078ec0ff */
[----:B------:R-:W-:Y:S02]  /*0b80*/  LEA.HI R4, R4, R5, RZ, 0x3 ;  /* 0x0000000504047211 */ /* 0x000fe400078f18ff */
[----:B------:R-:W-:Y:S01]  /*0b90*/  SHF.R.S32.HI R10, RZ, 0x5, R3 ;  /* 0x00000005ff0a7819 */ /* 0x000fe20000011403 */
[----:B------:R-:W-:Y:S01]  /*0ba0*/  IMAD.IADD R6, R7, 0x1, -R6 ;  /* 0x0000000107067824 */ /* 0x000fe200078e0a06 */
[----:B------:R-:W-:-:S02]  /*0bb0*/  LOP3.LUT R0, R4, 0xfffffff8, RZ, 0xc0, !PT ;  /* 0xfffffff804007812 */ /* 0x000fc400078ec0ff */
[----:B------:R-:W-:Y:S01]  /*0bc0*/  LEA.HI R9, R8, R14, RZ, 0x2 ;  /* 0x0000000e08097211 */ /* 0x000fe200078f10ff */
[----:B------:R-:W-:Y:S02]  /*0bd0*/  IMAD.SHL.U32 R7, R10, 0x400, RZ ;  /* 0x000004000a077824 */ /* 0x000fe400078e00ff */
[C---:B------:R-:W-:Y:S01]  /*0be0*/  IMAD.IADD R0, R5.reuse, 0x1, -R0 ;  /* 0x0000000105007824 */ /* 0x040fe200078e0a00 */
[--C-:B------:R-:W-:Y:S02]  /*0bf0*/  SHF.R.S32.HI R10, RZ, 0x2, R9.reuse ;  /* 0x00000002ff0a7819 */ /* 0x100fe40000011409 */
[----:B------:R-:W-:Y:S01]  /*0c00*/  SHF.R.S32.HI R11, RZ, 0x1f, R9 ;  /* 0x0000001fff0b7819 */ /* 0x000fe20000011409 */
[----:B------:R-:W-:Y:S01]  /*0c10*/  IMAD.SHL.U32 R3, R0, 0x40, RZ ;  /* 0x0000004000037824 */ /* 0x000fe200078e00ff */
[----:B------:R-:W-:Y:S01]  /*0c20*/  SHF.R.S32.HI R13, RZ, 0x7, R2 ;  /* 0x00000007ff0d7819 */ /* 0x000fe20000011402 */
[----:B------:R-:W-:Y:S01]  /*0c30*/  IMAD R5, R5, 0x40, R7 ;  /* 0x0000004005057824 */ /* 0x000fe200078e0207 */
[----:B------:R-:W-:Y:S01]  /*0c40*/  LEA.HI R11, R11, R10, RZ, 0x3 ;  /* 0x0000000a0b0b7211 */ /* 0x000fe200078f18ff */
[----:B------:R-:W-:Y:S01]  /*0c50*/  IMAD.SHL.U32 R6, R6, 0x8, RZ ;  /* 0x0000000806067824 */ /* 0x000fe200078e00ff */
[----:B------:R-:W-:-:S02]  /*0c60*/  LOP3.LUT R3, R3, 0x1c0, RZ, 0xc0, !PT ;  /* 0x000001c003037812 */ /* 0x000fc400078ec0ff */
[----:B------:R-:W-:Y:S01]  /*0c70*/  R2P PR, R0, 0x6 ;  /* 0x0000000600007804 */ /* 0x000fe20000000000 */
[----:B------:R-:W-:Y:S01]  /*0c80*/  IMAD.HI R0, R13, 0x55555556, RZ ;  /* 0x555555560d007827 */ /* 0x000fe200078e02ff */
[----:B------:R-:W-:Y:S02]  /*0c90*/  LOP3.LUT R11, R11, 0xfffffff8, RZ, 0xc0, !PT ;  /* 0xfffffff80b0b7812 */ /* 0x000fe400078ec0ff */
[----:B------:R-:W-:Y:S01]  /*0ca0*/  LEA.HI R8, R8, R14, RZ, 0x5 ;  /* 0x0000000e08087211 */ /* 0x000fe200078f28ff */
[----:B------:R-:W-:Y:S01]  /*0cb0*/  IMAD.IADD R5, R6, 0x1, R5 ;  /* 0x0000000106057824 */ /* 0x000fe200078e0205 */
[----:B------:R-:W-:Y:S01]  /*0cc0*/  LOP3.LUT R6, R3, 0x8, R6, 0xf8, !PT ;  /* 0x0000000803067812 */ /* 0x000fe200078ef806 */
[----:B------:R-:W-:Y:S01]  /*0cd0*/  IMAD.SHL.U32 R4, R4, 0x40, RZ ;  /* 0x0000004004047824 */ /* 0x000fe200078e00ff */
[----:B------:R-:W-:Y:S02]  /*0ce0*/  SHF.R.U32.HI R3, RZ, 0x3, R3 ;  /* 0x00000003ff037819 */ /* 0x000fe40000011603 */
[----:B------:R-:W-:Y:S01]  /*0cf0*/  LOP3.LUT R9, R9, 0x7ffffffc, RZ, 0xc0, !PT ;  /* 0x7ffffffc09097812 */ /* 0x000fe200078ec0ff */
[----:B------:R-:W-:Y:S01]  /*0d00*/  IMAD.IADD R11, R10, 0x1, -R11 ;  /* 0x000000010a0b7824 */ /* 0x000fe200078e0a0b */
[----:B------:R-:W-:-:S02]  /*0d10*/  LEA.HI R0, R0, R0, RZ, 0x1 ;  /* 0x0000000000007211 */ /* 0x000fc400078f08ff */
[----:B------:R-:W-:Y:S01]  /*0d20*/  SHF.R.S32.HI R8, RZ, 0x5, R8 ;  /* 0x00000005ff087819 */ /* 0x000fe20000011408 */
[----:B------:R-:W-:Y:S01]  /*0d30*/  IMAD.IADD R9, R14, 0x1, -R9 ;  /* 0x000000010e097824 */ /* 0x000fe200078e0a09 */
[----:B------:R-:W-:Y:S01]  /*0d40*/  LOP3.LUT R3, R6, R3, RZ, 0x3c, !PT ;  /* 0x0000000306037212 */ /* 0x000fe200078e3cff */
[----:B------:R-:W-:Y:S01]  /*0d50*/  IMAD.MOV.U32 R6, RZ, RZ, -0x2 ;  /* 0xfffffffeff067424 */ /* 0x000fe200078e00ff */
[----:B------:R-:W-:Y:S01]  /*0d60*/  LOP3.LUT R4, R4, 0x7ffffe00, RZ, 0xc0, !PT ;  /* 0x7ffffe0004047812 */ /* 0x000fe200078ec0ff */
[----:B------:R-:W-:Y:S02]  /*0d70*/  IMAD R0, R0, -0x3, R13 ;  /* 0xfffffffd00007824 */ /* 0x000fe400078e020d */
[----:B------:R-:W-:Y:S01]  /*0d80*/  IMAD R11, R8, 0x10, R11 ;  /* 0x00000010080b7824 */ /* 0x000fe200078e020b */
[----:B------:R-:W-:Y:S01]  /*0d90*/  IADD3 R2, R3, R4, R7 ;  /* 0x0000000403027210 */ /* 0x000fe20007ffe007 */
[----:B------:R-:W-:Y:S02]  /*0da0*/  IMAD R3, R9, R6, 0xc0 ;  /* 0x000000c009037424 */ /* 0x000fe400078e0206 */
[----:B------:R-:W-:-:S03]  /*0db0*/  IMAD R0, R0, 0x40, R11 ;  /* 0x0000004000007824 */ /* 0x000fc600078e020b */
[----:B------:R3:W-:Y:S01]  /*0dc0*/  STL [R1+0xc], R3 ;  /* 0x00000c0301007387 */ /* 0x0007e20000100800 */
[----:B-1----:R-:W-:-:S03]  /*0dd0*/  ULEA UR40, UR4, UR40, 0x18 ;  /* 0x0000002804287291 */ /* 0x002fc6000f8ec03f */
[----:B------:R3:W-:Y:S04]  /*0de0*/  STL [R1+0x8], R0 ;  /* 0x0000080001007387 */ /* 0x0007e80000100800 */
[----:B------:R3:W-:Y:S01]  /*0df0*/  STL [R1], RZ ;  /* 0x000000ff01007387 */ /* 0x0007e20000100800 */
[----:B------:R-:W-:Y:S01]  /*0e00*/  LEA R2, R2, UR40, 0x1 ;  /* 0x0000002802027c11 */ /* 0x000fe2000f8e08ff */
[----:B------:R-:W-:Y:S01]  /*0e10*/  IMAD.MOV.U32 R16, RZ, RZ, 0x40 ;  /* 0x00000040ff107424 */ /* 0x000fe200078e00ff */
[----:B------:R-:W-:Y:S01]  /*0e20*/  UMOV UR4, UR40 ;  /* 0x0000002800047c82 */ /* 0x000fe20008000000 */
[----:B--2---:R-:W-:Y:S02]  /*0e30*/  UMOV UR5, UR6 ;  /* 0x0000000600057c82 */ /* 0x004fe40008000000 */
[----:B------:R-:W-:Y:S01]  /*0e40*/  VIADD R17, R2, 0x1e800 ;  /* 0x0001e80002117836 */ /* 0x000fe20000000000 */
[----:B------:R-:W-:Y:S01]  /*0e50*/  SEL R16, R16, 0xffffffc0, !P2 ;  /* 0xffffffc010107807 */ /* 0x000fe20005000000 */
[----:B------:R-:W-:-:S02]  /*0e60*/  VIADD R152, R2, 0x1e820 ;  /* 0x0001e82002987836 */ /* 0x000fc40000000000 */
[----:B------:R-:W-:Y:S02]  /*0e70*/  IMAD.U32 R156, RZ, RZ, UR4 ;  /* 0x00000004ff9c7e24 */ /* 0x000fe4000f8e00ff */
[----:B------:R-:W-:Y:S02]  /*0e80*/  IMAD.U32 R157, RZ, RZ, UR5 ;  /* 0x00000005ff9d7e24 */ /* 0x000fe4000f8e00ff */
[C---:B------:R-:W-:Y:S02]  /*0e90*/  @P1 VIADD R152, R17.reuse, 0xffffffe0 ;  /* 0xffffffe011981836 */ /* 0x040fe40000000000 */
[----:B------:R-:W-:Y:S02]  /*0ea0*/  IMAD.IADD R17, R17, 0x1, R16 ;  /* 0x0000000111117824 */ /* 0x000fe400078e0210 */
[----:B------:R-:W-:Y:S01]  /*0eb0*/  IMAD.WIDE R156, R5, 0x2, R156 ;  /* 0x00000002059c7825 */ /* 0x000fe200078e029c */
[----:B------:R-:W-:-:S03]  /*0ec0*/  ULDC.64 UR36, c[0x0][0x198] ;  /* 0x0000660000247ab9 */ /* 0x000fc60000000a00 */
[----:B------:R-:W-:Y:S02]  /*0ed0*/  IMAD.IADD R16, R16, 0x1, R152 ;  /* 0x0000000110107824 */ /* 0x000fe400078e0298 */
[C---:B------:R-:W-:Y:S02]  /*0ee0*/  VIADD R154, R152.reuse, 0x6000 ;  /* 0x00006000989a7836 */ /* 0x040fe40000000000 */
[----:B------:R-:W-:Y:S01]  /*0ef0*/  VIADD R153, R152, 0xc000 ;  /* 0x0000c00098997836 */ /* 0x000fe20000000000 */
[----:B------:R-:W-:Y:S01]  /*0f00*/  UMOV UR47, URZ ;  /* 0x0000003f002f7c82 */ /* 0x000fe20008000000 */
[----:B------:R-:W-:Y:S01]  /*0f10*/  UMOV UR46, URZ ;  /* 0x0000003f002e7c82 */ /* 0x000fe20008000000 */
[----:B---34-:R-:W-:-:S07]  /*0f20*/  LOP3.LUT R155, R12, 0x1, RZ, 0xfc, !PT ;  /* 0x000000010c9b7812 */ /* 0x018fce00078efcff */
.L_x_10504:
[----:B-1----:R-:W1:Y:S01]  /*0f30*/  S2R R0, SR_TID.X ;  /* 0x0000000000007919 */ /* 0x002e620000002100 */
[----:B------:R-:W2:Y:S01]  /*0f40*/  LDC R23, c[0x0][0x2e0] ;  /* 0x0000b800ff177b82 */ /* 0x000ea20000000800 */
[----:B------:R-:W-:Y:S01]  /*0f50*/  ULDC.64 UR6, c[0x0][0x3f8] ;  /* 0x0000fe0000067ab9 */ /* 0x000fe20000000a00 */
[----:B------:R-:W-:Y:S01]  /*0f60*/  ULDC UR4, c[0x0][0xda8] ;  /* 0x00036a0000047ab9 */ /* 0x000fe20000000800 */
[----:B------:R-:W-:Y:S02]  /*0f70*/  UISETP.NE.U32.AND UP0, UPT, UR6, URZ, UPT ;  /* 0x0000003f0600728c */ /* 0x000fe4000bf05070 */
[----:B------:R-:W-:Y:S02]  /*0f80*/  UISETP.NE.AND UP1, UPT, UR4, 0x1, UPT ;  /* 0x000000010400788c */ /* 0x000fe4000bf25270 */
[----:B------:R-:W-:Y:S01]  /*0f90*/  UISETP.NE.AND.EX UP0, UPT, UR7, URZ, UPT, UP0 ;  /* 0x0000003f0700728c */ /* 0x000fe2000bf05300 */
[----:B------:R-:W-:Y:S01]  /*0fa0*/  ULDC UR6, c[0x0][0x404] ;  /* 0x0001010000067ab9 */ /* 0x000fe20000000800 */
[----:B------:R-:W-:-:S02]  /*0fb0*/  UIADD3 UR7, UR40, 0x1e800, URZ ;  /* 0x0001e80028077890 */ /* 0x000fc4000fffe03f */
[----:B------:R-:W-:Y:S01]  /*0fc0*/  USEL UR6, UR6, 0x1, UP0 ;  /* 0x0000000106067887 */ /* 0x000fe20008000000 */
[----:B------:R-:W-:Y:S01]  /*0fd0*/  ULDC UR4, c[0x0][0xdb4] ;  /* 0x00036d0000047ab9 */ /* 0x000fe20000000800 */
[----:B------:R-:W-:Y:S02]  /*0fe0*/  ULOP3.LUT UP0, URZ, UR7, 0x3ff, URZ, 0xc0, !UPT ;  /* 0x000003ff073f7892 */ /* 0x000fe4000f80c03f */
[----:B------:R-:W-:Y:S01]  /*0ff0*/  UISETP.NE.AND UP2, UPT, UR4, 0x1, UPT ;  /* 0x000000010400788c */ /* 0x000fe2000bf45270 */
[----:B------:R-:W-:Y:S02]  /*1000*/  UMOV UR41, UR48 ;  /* 0x0000003000297c82 */ /* 0x000fe40008000000 */
[----:B------:R-:W-:Y:S01]  /*1010*/  @UP1 ULDC UR4, c[0x0][0xdac] ;  /* 0x00036b0000041ab9 */ /* 0x000fe20000000800 */
[----:B------:R-:W-:Y:S01]  /*1020*/  PLOP3.LUT P0, PT, PT, PT, UP0, 0x80, 0x0 ;  /* 0x000000000000781c */ /* 0x000fe20003f0f008 */
[----:B------:R-:W-:Y:S01]  /*1030*/  UIMAD.WIDE.U32 UR4, UR48, UR4, URZ ;  /* 0x00000004300472a5 */ /* 0x000fe2000f8e003f */
[----:B--2---:R-:W-:Y:S01]  /*1040*/  IMAD R23, R23, UR6, RZ ;  /* 0x0000000617177c24 */ /* 0x004fe2000f8e02ff */
[----:B------:R-:W-:-:S02]  /*1050*/  @UP1 ULDC UR6, c[0x0][0xdb0] ;  /* 0x00036c0000061ab9 */ /* 0x000fc40000000800 */
[----:B------:R-:W-:-:S03]  /*1060*/  @UP1 USHF.R.U32.HI UR41, URZ, UR6, UR5 ;  /* 0x000000063f291299 */ /* 0x000fc60008011605 */
[----:B------:R-:W-:Y:S01]  /*1070*/  @UP2 ULDC.64 UR6, c[0x0][0xdb8] ;  /* 0x00036e0000062ab9 */ /* 0x000fe20000000a00 */
[C---:B-1----:R-:W-:Y:S01]  /*1080*/  VIADD R3, R0.reuse, 0xffffff80 ;  /* 0xffffff8000037836 */ /* 0x042fe20000000000 */
[----:B------:R-:W-:Y:S01]  /*1090*/  UIMAD.WIDE.U32 UR4, UR41, UR6, URZ ;  /* 0x00000006290472a5 */ /* 0x000fe2000f8e003f */
[----:B------:R-:W-:Y:S01]  /*10a0*/  VIADD R0, R0, 0xffffff80 ;  /* 0xffffff8000007836 */ /* 0x000fe20000000000 */
[----:B------:R-:W-:Y:S02]  /*10b0*/  UMOV UR44, UR41 ;  /* 0x00000029002c7c82 */ /* 0x000fe40008000000 */
[----:B------:R-:W-:Y:S02]  /*10c0*/  @UP2 USHF.R.U32.HI UR44, URZ, UR7, UR5 ;  /* 0x000000073f2c2299 */ /* 0x000fe40008011605 */
[----:B------:R-:W-:-:S04]  /*10d0*/  SHF.R.S32.HI R0, RZ, 0x1f, R0 ;  /* 0x0000001fff007819 */ /* 0x000fc80000011400 */
[----:B------:R-:W-:-:S04]  /*10e0*/  LEA.HI R0, R0, R3, RZ, 0x7 ;  /* 0x0000000300007211 */ /* 0x000fc800078f38ff */
[----:B------:R-:W-:-:S05]  /*10f0*/  SHF.R.S32.HI R0, RZ, 0x7, R0 ;  /* 0x00000007ff007819 */ /* 0x000fca0000011400 */
[----:B------:R1:W2:Y:S02]  /*1100*/  SHFL.IDX PT, R22, R0, RZ, 0x1f ;  /* 0x00001fff00167589 */ /* 0x0002a400000e0000 */
[----:B-1----:R-:W-:-:S04]  /*1110*/  VIADD R0, R23, 0xbf ;  /* 0x000000bf17007836 */ /* 0x002fc80000000000 */
[----:B------:R-:W-:-:S04]  /*1120*/  IMAD.HI R0, R0, 0x2aaaaaab, RZ ;  /* 0x2aaaaaab00007827 */ /* 0x000fc800078e02ff */
[----:B--2---:R-:W-:-:S05]  /*1130*/  IMAD.HI R3, R22, 0x55555556, RZ ;  /* 0x5555555616037827 */ /* 0x004fca00078e02ff */
[----:B------:R-:W-:Y:S02]  /*1140*/  LEA.HI R5, R3, R3, RZ, 0x1 ;  /* 0x0000000303057211 */ /* 0x000fe400078f08ff */
[----:B------:R-:W-:-:S03]  /*1150*/  SHF.R.U32.HI R3, RZ, 0x1f, R0 ;  /* 0x0000001fff037819 */ /* 0x000fc60000011600 */
[----:B------:R-:W-:Y:S01]  /*1160*/  IMAD R19, R5, -0x3, R22 ;  /* 0xfffffffd05137824 */ /* 0x000fe200078e0216 */
[----:B------:R-:W-:Y:S01]  /*1170*/  LEA.HI.SX32 R18, R0, R3, 0x1b ;  /* 0x0000000300127211 */ /* 0x000fe200078fdaff */
        /* <DEDUP_REMOVED lines=17> */
.L_x_10482:
[----:B------:R-:W2:Y:S01]  /*1290*/  LDL R20, [R1] ;  /* 0x0000000001147983 */ /* 0x000ea20000100800 */
[----:B------:R-:W-:Y:S02]  /*12a0*/  ISETP.NE.AND P0, PT, R155, 0x3, PT ;  /* 0x000000039b00780c */ /* 0x000fe40003f05270 */
[----:B--2---:R-:W-:-:S04]  /*12b0*/  LOP3.LUT R0, R20, 0x1, RZ, 0xc0, !PT ;  /* 0x0000000114007812 */ /* 0x004fc800078ec0ff */
[----:B------:R-:W-:-:S04]  /*12c0*/  SHF.L.U32 R0, R0, 0x1f, RZ ;  /* 0x0000001f00007819 */ /* 0x000fc800000006ff */
[----:B------:R-:W1:Y:S02]  /*12d0*/  SYNCS.PHASECHK.TRANS64.TRYWAIT P1, [UR40+0x30800], R0 ;  /* 0x03080000ff0075a7 */ /* 0x000e640008020168 */
[----:B-1----:R-:W-:Y:S05]  /*12e0*/  @!P1 BRA `(.L_x_10483) ;  /* 0x0000008c00cc9947 */ /* 0x002fea0003800000 */
.L_x_10560:
[----:B------:R-:W-:Y:S05]  /*12f0*/  @!P0 BRA `(.L_x_10484) ;  /* 0x0000000000048947 */ /* 0x000fea0003800000 */
[----:B------:R-:W-:Y:S01]  /*1300*/  BPT.TRAP 0x1 ;  /* 0x000000040000795c */ /* 0x000fe20000300000 */
.L_x_10484:
[----:B------:R-:W-:Y:S02]  /*1310*/  IMAD.U32 R4, RZ, RZ, UR46 ;  /* 0x0000002eff047e24 */ /* 0x000fe4000f8e00ff */
[----:B-1----:R-:W-:-:S03]  /*1320*/  IMAD.U32 R3, RZ, RZ, UR47 ;  /* 0x0000002fff037e24 */ /* 0x002fc6000f8e00ff */
[----:B------:R-:W-:Y:S02]  /*1330*/  LEA R4, R4, UR40, 0x3 ;  /* 0x0000002804047c11 */ /* 0x000fe4000f8e18ff */
[----:B------:R-:W-:-:S04]  /*1340*/  SHF.L.U32 R3, R3, 0x1f, RZ ;  /* 0x0000001f03037819 */ /* 0x000fc800000006ff */
[----:B------:R1:W2:Y:S01]  /*1350*/  SYNCS.PHASECHK.TRANS64.TRYWAIT P2, [R4+URZ+0x30830], R3 ;  /* 0x03083003040075a7 */ /* 0x0002a2000804017f */
[----:B------:R-:W-:Y:S05]  /*1360*/  @!P0 BRA `(.L_x_10485) ;  /* 0x0000000000048947 */ /* 0x000fea0003800000 */
[----:B------:R-:W-:Y:S01]  /*1370*/  BPT.TRAP 0x1 ;  /* 0x000000040000795c */ /* 0x000fe20000300000 */
.L_x_10485:
[----:B------:R-:W3:Y:S01]  /*1380*/  S2R R5, SR_TID.X ;  /* 0x0000000000057919 */ /* 0x000ee20000002100 */
[----:B------:R-:W-:-:S05]  /*1390*/  LEA R19, R19, UR40, 0xd ;  /* 0x0000002813137c11 */ /* 0x000fca000f8e68ff */
[----:B------:R-:W-:-:S05]  /*13a0*/  VIADD R0, R19, 0xc400 ;  /* 0x0000c40013007836 */ /* 0x000fca0000000000 */
[----:B------:R-:W-:-:S04]  /*13b0*/  SHF.R.U32.HI R0, RZ, 0x4, R0 ;  /* 0x00000004ff007819 */ /* 0x000fc80000011600 */
[----:B------:R-:W-:Y:S02]  /*13c0*/  LOP3.LUT R0, R0, 0x3fff, RZ, 0xc0, !PT ;  /* 0x00003fff00007812 */ /* 0x000fe400078ec0ff */
[----:B---3--:R-:W-:Y:S01]  /*13d0*/  LOP3.LUT P1, RZ, R5, 0x7f, RZ, 0xc0, !PT ;  /* 0x0000007f05ff7812 */ /* 0x008fe2000782c0ff */
[----:B--2---:R-:W-:-:S12]  /*13e0*/  @P2 BRA `(.L_x_10486) ;  /* 0x0000000000082947 */ /* 0x004fd80003800000 */
[----:B------:R-:W2:Y:S02]  /*13f0*/  SYNCS.PHASECHK.TRANS64.TRYWAIT P2, [R4+URZ+0x30830], R3 ;  /* 0x03083003040075a7 */ /* 0x000ea4000804017f */
[----:B--2---:R-:W-:Y:S05]  /*1400*/  @!P2 BRA `(.L_x_10487) ;  /* 0x0000008c009ca947 */ /* 0x004fea0003800000 */
.L_x_10486:
[----:B------:R-:W-:Y:S05]  /*1410*/  WARPSYNC.ALL ;  /* 0x0000000000007948 */ /* 0x000fea0003800000 */
[----:B------:R-:W-:Y:S01]  /*1420*/  IMAD.MOV.U32 R151, RZ, RZ, RZ ;  /* 0x000000ffff977224 */ /* 0x000fe200078e00ff */
[----:B------:R-:W-:Y:S01]  /*1430*/  LOP3.LUT R20, R0, 0x10000, RZ, 0xfc, !PT ;  /* 0x0001000000147812 */ /* 0x000fe200078efcff */
[----:B------:R-:W-:Y:S01]  /*1440*/  IMAD.MOV.U32 R21, RZ, RZ, 0x40000040 ;  /* 0x40000040ff157424 */ /* 0x000fe200078e00ff */
[----:B------:R-:W-:Y:S02]  /*1450*/  UIADD3 UR4, UR40, 0x12400, URZ ;  /* 0x0001240028047890 */ /* 0x000fe4000fffe03f */
[C---:B------:R-:W-:Y:S01]  /*1460*/  R2UR UR8, R20.reuse ;  /* 0x00000000140872ca */ /* 0x040fe200000e0000 */
[----:B------:R-:W1:Y:S01]  /*1470*/  LDL R5, [R1+0xc] ;  /* 0x00000c0001057983 */ /* 0x000e620000100800 */
[----:B------:R-:W-:Y:S01]  /*1480*/  R2UR UR9, R21 ;  /* 0x00000000150972ca */ /* 0x000fe200000e0000 */
[----:B------:R-:W-:Y:S01]  /*1490*/  USHF.R.U32.HI UR4, URZ, 0x4, UR4 ;  /* 0x000000043f047899 */ /* 0x000fe20008011604 */
[----:B------:R-:W-:Y:S01]  /*14a0*/  WARPGROUP.ARRIVE ;  /* 0x00000000000079c5 */ /* 0x000fe20000000000 */
[----:B------:R-:W-:Y:S01]  /*14b0*/  UMOV UR11, 0x40000040 ;  /* 0x40000040000b7882 */ /* 0x000fe20000000000 */
[----:B------:R-:W-:Y:S01]  /*14c0*/  R2UR UR16, R20 ;  /* 0x00000000141072ca */ /* 0x000fe200000e0000 */
[----:B------:R-:W-:Y:S01]  /*14d0*/  ULOP3.LUT UR4, UR4, 0x3fff, URZ, 0xc0, !UPT ;  /* 0x00003fff04047892 */ /* 0x000fe2000f8ec03f */
[----:B------:R-:W-:Y:S01]  /*14e0*/  P2R R8, PR, RZ, 0x2 ;  /* 0x00000002ff087803 */ /* 0x000fe20000000000 */
[----:B------:R-:W-:Y:S01]  /*14f0*/  UMOV UR13, 0x40000040 ;  /* 0x40000040000d7882 */ /* 0x000fe20000000000 */
[----:B------:R-:W-:Y:S01]  /*1500*/  UMOV UR15, 0x40000040 ;  /* 0x40000040000f7882 */ /* 0x000fe20000000000 */
[----:B------:R-:W-:Y:S01]  /*1510*/  ULOP3.LUT UR4, UR4, 0x10000, URZ, 0xfc, !UPT ;  /* 0x0001000004047892 */ /* 0x000fe2000f8efc3f */
[----:B------:R-:W-:Y:S01]  /*1520*/  P2R R6, PR, RZ, 0x1 ;  /* 0x00000001ff067803 */ /* 0x000fe20000000000 */
[----:B------:R-:W-:Y:S01]  /*1530*/  UMOV UR17, 0x40000040 ;  /* 0x4000004000117882 */ /* 0x000fe20000000000 */
[----:B------:R-:W-:Y:S01]  /*1540*/  UMOV UR19, 0x40000040 ;  /* 0x4000004000137882 */ /* 0x000fe20000000000 */
[----:B------:R-:W-:Y:S01]  /*1550*/  UIMAD UR6, UR46, 0x600, UR4 ;  /* 0x000006002e0678a4 */ /* 0x000fe2000f8e0204 */
[--C-:B------:R-:W-:Y:S01]  /*1560*/  IMAD.MOV.U32 R150, RZ, RZ, R151.reuse ;  /* 0x000000ffff967224 */ /* 0x100fe200078e0097 */
[----:B------:R-:W-:Y:S01]  /*1570*/  ULDC UR5, c[0x0][0x988] ;  /* 0x0002620000057ab9 */ /* 0x000fe20000000800 */
[--C-:B------:R-:W-:Y:S01]  /*1580*/  IMAD.MOV.U32 R148, RZ, RZ, R151.reuse ;  /* 0x000000ffff947224 */ /* 0x100fe200078e0097 */
[----:B------:R-:W-:Y:S01]  /*1590*/  UIADD3 UR12, UR16, 0x4, URZ ;  /* 0x00000004100c7890 */ /* 0x000fe2000fffe03f */
[--C-:B------:R-:W-:Y:S01]  /*15a0*/  IMAD.MOV.U32 R146, RZ, RZ, R151.reuse ;  /* 0x000000ffff927224 */ /* 0x100fe200078e0097 */
[----:B------:R-:W-:Y:S01]  /*15b0*/  UIADD3 UR14, UR6, 0x4, URZ ;  /* 0x00000004060e7890 */ /* 0x000fe2000fffe03f */
[--C-:B------:R-:W-:Y:S01]  /*15c0*/  IMAD.MOV.U32 R144, RZ, RZ, R151.reuse ;  /* 0x000000ffff907224 */ /* 0x100fe200078e0097 */
[----:B------:R-:W-:Y:S01]  /*15d0*/  UMOV UR10, UR6 ;  /* 0x00000006000a7c82 */ /* 0x000fe20008000000 */
[----:B------:R-:W-:Y:S01]  /*15e0*/  UIADD3 UR18, UR6, 0x6, URZ ;  /* 0x0000000606127890 */ /* 0x000fe2000fffe03f */
[----:B------:R-:W-:Y:S01]  /*15f0*/  HGMMA.64x192x16.F32.BF16 R24, gdesc[UR8], RZ, !UPT, gsb0 ;  /* 0x02e00000081879f0 */ /* 0x000fe2000c0018ff */
[----:B------:R-:W-:Y:S01]  /*1600*/  UIADD3 UR8, UR16, 0x2, URZ ;  /* 0x0000000210087890 */ /* 0x000fe2000fffe03f */
[--C-:B------:R-:W-:Y:S01]  /*1610*/  IMAD.MOV.U32 R142, RZ, RZ, R151.reuse ;  /* 0x000000ffff8e7224 */ /* 0x100fe200078e0097 */
[----:B------:R-:W-:Y:S01]  /*1620*/  UIADD3 UR10, UR6, 0x2, URZ ;  /* 0x00000002060a7890 */ /* 0x000fe2000fffe03f */
[--C-:B------:R-:W-:Y:S01]  /*1630*/  IMAD.MOV.U32 R140, RZ, RZ, R151.reuse ;  /* 0x000000ffff8c7224 */ /* 0x100fe200078e0097 */
[----:B------:R-:W-:Y:S01]  /*1640*/  UMOV UR9, 0x40000040 ;  /* 0x4000004000097882 */ /* 0x000fe20000000000 */
[----:B------:R-:W-:Y:S01]  /*1650*/  UMOV UR11, 0x40000040 ;  /* 0x40000040000b7882 */ /* 0x000fe20000000000 */
        /* <DEDUP_REMOVED lines=10> */
[----:B------:R-:W-:Y:S01]  /*1700*/  IMAD.MOV.U32 R120, RZ, RZ, R151 ;  /* 0x000000ffff787224 */ /* 0x000fe200078e0097 */
[----:B------:R-:W-:Y:S02]  /*1710*/  WARPGROUP.DEPBAR.LE gsb0, 0x0 ;  /* 0x00008000000079c5 */ /* 0x000fe40000010000 */
[----:B------:R-:W-:-:S06]  /*1720*/  WARPGROUP.ARRIVE ;  /* 0x00000000000079c5 */ /* 0x000fcc0000000000 */
[----:B------:R-:W-:Y:S01]  /*1730*/  HGMMA.64x192x16.F32.BF16 R24, gdesc[UR8], R24, gsb0 ;  /* 0x02e00000081879f0 */ /* 0x000fe20008001818 */
[----:B-12---:R-:W-:-:S04]  /*1740*/  IMAD.IADD R3, R5, 0x1, R23 ;  /* 0x0000000105037824 */ /* 0x006fc800078e0217 */
        /* <DEDUP_REMOVED lines=10> */
[----:B------:R-:W-:Y:S03]  /*17f0*/  HGMMA.64x192x16.F32.BF16 R24, gdesc[UR12], R24, gsb0 ;  /* 0x02e000000c1879f0 */ /* 0x000fe60008001818 */
[----:B------:R-:W-:Y:S02]  /*1800*/  WARPGROUP.DEPBAR.LE gsb0, 0x0 ;  /* 0x00008000000079c5 */ /* 0x000fe40000010000 */
[----:B------:R-:W-:-:S15]  /*1810*/  WARPGROUP.ARRIVE ;  /* 0x00000000000079c5 */ /* 0x000fde0000000000 */
[----:B------:R-:W-:Y:S03]  /*1820*/  HGMMA.64x192x16.F32.BF16 R24, gdesc[UR16], R24, gsb0 ;  /* 0x02e00000101879f0 */ /* 0x000fe60008001818 */
[----:B------:R-:W-:Y:S02]  /*1830*/  WARPGROUP.DEPBAR.LE gsb0, 0x0 ;  /* 0x00008000000079c5 */ /* 0x000fe40000010000 */
[----:B------:R-:W-:Y:S02]  /*1840*/  FSEL R5, R26, -INF , P5 ;  /* 0xff8000001a057808 */ /* 0x000fe40002800000 */
[----:B------:R-:W-:Y:S02]  /*1850*/  FSEL R27, R27, -INF , P4 ;  /* 0xff8000001b1b7808 */ /* 0x000fe40002000000 */
[----:B------:R-:W-:Y:S02]  /*1860*/  FSEL R7, R30, -INF , P3 ;  /* 0xff8000001e077808 */ /* 0x000fe40001800000 */
        /* <DEDUP_REMOVED lines=97> */
[C---:B------:R-:W-:Y:S02]  /*1e80*/  ISETP.GT.AND P4, PT, R3.reuse, 0x79, PT ;  /* 0x000000790300780c */ /* 0x040fe40003f84270 */
[----:B------:R-:W-:Y:S02]  /*1e90*/  ISETP.GT.AND P2, PT, R3, 0x70, PT ;  /* 0x000000700300780c */ /* 0x000fe40003f44270 */
[----:B------:R-:W-:Y:S02]  /*1ea0*/  FSEL R79, R79, -INF , P3 ;  /* 0xff8000004f4f7808 */ /* 0x000fe40001800000 */
[----:B------:R-:W-:Y:S02]  /*1eb0*/  FMNMX.FTZ R0, R78, R9, !PT ;  /* 0x000000094e007209 */ /* 0x000fe40007810000 */
[----:B------:R-:W-:Y:S02]  /*1ec0*/  FSEL R14, R87, -INF , P4 ;  /* 0xff800000570e7808 */ /* 0x000fe40002000000 */
[----:B------:R-:W-:-:S02]  /*1ed0*/  FSEL R82, R82, -INF , P2 ;  /* 0xff80000052527808 */ /* 0x000fc40001000000 */
[----:B------:R-:W-:Y:S02]  /*1ee0*/  FSEL R87, R80, -INF , P2 ;  /* 0xff80000050577808 */ /* 0x000fe40001000000 */
[----:B------:R-:W-:Y:S02]  /*1ef0*/  FSEL R72, R72, -INF , P6 ;  /* 0xff80000048487808 */ /* 0x000fe40003000000 */
[C---:B------:R-:W-:Y:S02]  /*1f00*/  ISETP.GT.AND P2, PT, R3.reuse, 0x81, PT ;  /* 0x000000810300780c */ /* 0x040fe40003f44270 */
[----:B------:R-:W-:Y:S02]  /*1f10*/  ISETP.GT.AND P6, PT, R3, 0x71, PT ;  /* 0x000000710300780c */ /* 0x000fe40003fc4270 */
[----:B------:R-:W-:Y:S02]  /*1f20*/  FMNMX.FTZ R9, R79, R0, !PT ;  /* 0x000000004f097209 */ /* 0x000fe40007810000 */
[----:B------:R-:W-:-:S02]  /*1f30*/  FSEL R73, R73, -INF , P5 ;  /* 0xff80000049497808 */ /* 0x000fc40002800000 */
[----:B------:R-:W-:Y:S02]  /*1f40*/  FSEL R24, R91, -INF , P2 ;  /* 0xff8000005b187808 */ /* 0x000fe40001000000 */
[----:B------:R-:W-:Y:S02]  /*1f50*/  FSEL R89, R89, -INF , P2 ;  /* 0xff80000059597808 */ /* 0x000fe40001000000 */
[----:B------:R-:W-:Y:S02]  /*1f60*/  ISETP.GT.AND P5, PT, R3, 0x78, PT ;  /* 0x000000780300780c */ /* 0x000fe40003fa4270 */
[----:B------:R-:W-:Y:S02]  /*1f70*/  FSEL R83, R83, -INF , P6 ;  /* 0xff80000053537808 */ /* 0x000fe40003000000 */
[----:B------:R-:W-:Y:S02]  /*1f80*/  FMNMX.FTZ R0, R82, R9, !PT ;  /* 0x0000000952007209 */ /* 0x000fe40007810000 */
[----:B------:R-:W-:-:S02]  /*1f90*/  ISETP.GT.AND P2, PT, R3, 0x98, PT ;  /* 0x000000980300780c */ /* 0x000fc40003f44270 */
[----:B------:R-:W-:Y:S02]  /*1fa0*/  FSEL R30, R103, -INF , P1 ;  /* 0xff800000671e7808 */ /* 0x000fe40000800000 */
[----:B------:R-:W-:Y:S02]  /*1fb0*/  ISETP.GT.AND P1, PT, R3, 0xa1, PT ;  /* 0x000000a10300780c */ /* 0x000fe40003f24270 */
[----:B------:R-:W-:Y:S02]  /*1fc0*/  FSEL R86, R86, -INF , P5 ;  /* 0xff80000056567808 */ /* 0x000fe40002800000 */
[----:B------:R-:W-:Y:S02]  /*1fd0*/  FMNMX.FTZ R9, R83, R0, !PT ;  /* 0x0000000053097209 */ /* 0x000fe40007810000 */
[----:B------:R-:W-:Y:S02]  /*1fe0*/  FSEL R102, R102, -INF , P2 ;  /* 0xff80000066667808 */ /* 0x000fe40001000000 */
[----:B------:R-:W-:-:S02]  /*1ff0*/  FSEL R103, R100, -INF , P2 ;  /* 0xff80000064677808 */ /* 0x000fc40001000000 */
[----:B------:R-:W-:Y:S02]  /*2000*/  FSEL R107, R107, -INF , P1 ;  /* 0xff8000006b6b7808 */ /* 0x000fe40000800000 */
[----:B------:R-:W-:Y:S02]  /*2010*/  P2R R46, PR, RZ, 0x2 ;  /* 0x00000002ff2e7803 */ /* 0x000fe40000000000 */
[C---:B------:R-:W-:Y:S02]  /*2020*/  ISETP.GT.AND P2, PT, R3.reuse, 0xa9, PT ;  /* 0x000000a90300780c */ /* 0x040fe40003f44270 */
[----:B------:R-:W-:Y:S02]  /*2030*/  ISETP.GT.AND P1, PT, R3, 0xa0, PT ;  /* 0x000000a00300780c */ /* 0x000fe40003f24270 */
[----:B------:R-:W-:Y:S02]  /*2040*/  FSEL R12, R77, -INF , P3 ;  /* 0xff8000004d0c7808 */ /* 0x000fe40001800000 */
[----:B------:R-:W-:-:S02]  /*2050*/  ISETP.GT.AND P3, PT, R3, 0x80, PT ;  /* 0x000000800300780c */ /* 0x000fc40003f64270 */
[----:B------:R-:W-:Y:S02]  /*2060*/  FMNMX.FTZ R9, R86, R9, !PT ;  /* 0x0000000956097209 */ /* 0x000fe40007810000 */
[----:B------:R-:W-:Y:S02]  /*2070*/  FSEL R32, R111, -INF , P2 ;  /* 0xff8000006f207808 */ /* 0x000fe40001000000 */
[----:B------:R-:W-:Y:S02]  /*2080*/  FSEL R111, R104, -INF , P1 ;  /* 0xff800000686f7808 */ /* 0x000fe40000800000 */
[----:B------:R-:W-:Y:S02]  /*2090*/  ISETP.NE.AND P1, PT, R46, RZ, PT ;  /* 0x000000ff2e00720c */ /* 0x000fe40003f25270 */
[----:B------:R-:W-:Y:S02]  /*20a0*/  FSEL R90, R90, -INF , P3 ;  /* 0xff8000005a5a7808 */ /* 0x000fe40001800000 */
[----:B------:R-:W-:-:S02]  /*20b0*/  FMNMX.FTZ R9, R14, R9, !PT ;  /* 0x000000090e097209 */ /* 0x000fc40007810000 */
[----:B------:R-:W-:Y:S02]  /*20c0*/  FSEL R81, R81, -INF , P6 ;  /* 0xff80000051517808 */ /* 0x000fe40003000000 */
[----:B------:R-:W-:Y:S02]  /*20d0*/  FSEL R105, R105, -INF , P1 ;  /* 0xff80000069697808 */ /* 0x000fe40000800000 */
[----:B------:R-:W-:Y:S02]  /*20e0*/  ISETP.GT.AND P6, PT, R3, 0x88, PT ;  /* 0x000000880300780c */ /* 0x000fe40003fc4270 */
[----:B------:R-:W-:Y:S02]  /*20f0*/  FMNMX.FTZ R9, R90, R9, !PT ;  /* 0x000000095a097209 */ /* 0x000fe40007810000 */
[----:B------:R-:W-:Y:S02]  /*2100*/  ISETP.NE.AND P1, PT, R8, RZ, PT ;  /* 0x000000ff0800720c */ /* 0x000fe40003f25270 */
[----:B------:R-:W-:-:S02]  /*2110*/  FMNMX.FTZ R8, R11, R25, !PT ;  /* 0x000000190b087209 */ /* 0x000fc40007810000 */
[----:B------:R-:W-:Y:S02]  /*2120*/  FSEL R77, R84, -INF , P5 ;  /* 0xff800000544d7808 */ /* 0x000fe40002800000 */
[----:B------:R-:W-:Y:S02]  /*2130*/  ISETP.GT.AND P5, PT, R3, 0x89, PT ;  /* 0x000000890300780c */ /* 0x000fe40003fa4270 */
[----:B------:R-:W-:Y:S02]  /*2140*/  FSEL R94, R94, -INF , P6 ;  /* 0xff8000005e5e7808 */ /* 0x000fe40003000000 */
[----:B------:R-:W-:Y:S02]  /*2150*/  FMNMX.FTZ R9, R24, R9, !PT ;  /* 0x0000000918097209 */ /* 0x000fe40007810000 */
[----:B------:R-:W-:Y:S01]  /*2160*/  FMNMX.FTZ R8, R15, R8, !PT ;  /* 0x000000080f087209 */ /* 0x000fe20007810000 */
[----:B------:R-:W-:Y:S01]  /*2170*/  @!P1 VIADD R4, R4, 0x30840 ;  /* 0x0003084004049836 */ /* 0x000fe20000000000 */
[----:B------:R-:W-:-:S02]  /*2180*/  FSEL R85, R85, -INF , P4 ;  /* 0xff80000055557808 */ /* 0x000fc40002000000 */
[----:B------:R-:W-:Y:S02]  /*2190*/  ISETP.GT.AND P4, PT, R3, 0x90, PT ;  /* 0x000000900300780c */ /* 0x000fe40003f84270 */
[----:B------:R-:W-:Y:S02]  /*21a0*/  FSEL R26, R95, -INF , P5 ;  /* 0xff8000005f1a7808 */ /* 0x000fe40002800000 */
[----:B------:R-:W-:Y:S02]  /*21b0*/  FMNMX.FTZ R9, R94, R9, !PT ;  /* 0x000000095e097209 */ /* 0x000fe40007810000 */
[----:B------:R-:W-:Y:S02]  /*21c0*/  FMNMX.FTZ R8, R29, R8, !PT ;  /* 0x000000081d087209 */ /* 0x000fe40007810000 */
[----:B------:R-:W-:Y:S02]  /*21d0*/  FSEL R91, R88, -INF , P3 ;  /* 0xff800000585b7808 */ /* 0x000fe40001800000 */
[----:B------:R-:W-:-:S02]  /*21e0*/  ISETP.GT.AND P3, PT, R3, 0x91, PT ;  /* 0x000000910300780c */ /* 0x000fc40003f64270 */
[----:B------:R-:W-:Y:S02]  /*21f0*/  FSEL R98, R98, -INF , P4 ;  /* 0xff80000062627808 */ /* 0x000fe40002000000 */
[----:B------:R-:W-:Y:S02]  /*2200*/  FMNMX.FTZ R9, R26, R9, !PT ;  /* 0x000000091a097209 */ /* 0x000fe40007810000 */
[----:B------:R-:W-:Y:S02]  /*2210*/  FMNMX.FTZ R8, R39, R8, !PT ;  /* 0x0000000827087209 */ /* 0x000fe40007810000 */
[----:B------:R-:W-:Y:S02]  /*2220*/  FSEL R28, R99, -INF , P3 ;  /* 0xff800000631c7808 */ /* 0x000fe40001800000 */
        /* <DEDUP_REMOVED lines=9> */
[----:B------:R-:W-:Y:S02]  /*22c0*/  ISETP.GT.AND P0, PT, R3, 0xa8, PT ;  /* 0x000000a80300780c */ /* 0x000fe40003f04270 */
[----:B------:R-:W-:Y:S02]  /*22d0*/  FMNMX.FTZ R0, R106, R9, !PT ;  /* 0x000000096a007209 */ /* 0x000fe40007810000 */
[----:B------:R-:W-:Y:S02]  /*22e0*/  FMNMX.FTZ R8, R41, R8, !PT ;  /* 0x0000000829087209 */ /* 0x000fe40007810000 */
[----:B------:R-:W-:Y:S02]  /*22f0*/  FSEL R110, R110, -INF , P0 ;  /* 0xff8000006e6e7808 */ /* 0x000fe40000000000 */
[----:B------:R-:W-:-:S02]  /*2300*/  FMNMX.FTZ R9, R107, R0, !PT ;  /* 0x000000006b097209 */ /* 0x000fc40007810000 */
[----:B------:R-:W-:Y:S02]  /*2310*/  FMNMX.FTZ R8, R51, R8, !PT ;  /* 0x0000000833087209 */ /* 0x000fe40007810000 */
[----:B------:R-:W-:Y:S02]  /*2320*/  FSEL R97, R97, -INF , P3 ;  /* 0xff80000061617808 */ /* 0x000fe40001800000 */
[----:B------:R-:W-:Y:S02]  /*2330*/  FMNMX.FTZ R9, R110, R9, !PT ;  /* 0x000000096e097209 */ /* 0x000fe40007810000 */
[----:B------:R-:W-:Y:S02]  /*2340*/  ISETP.GT.AND P3, PT, R3, 0xb0, PT ;  /* 0x000000b00300780c */ /* 0x000fe40003f64270 */
[----:B------:R-:W-:Y:S02]  /*2350*/  FMNMX.FTZ R8, R45, R8, !PT ;  /* 0x000000082d087209 */ /* 0x000fe40007810000 */
[----:B------:R-:W-:-:S02]  /*2360*/  FSEL R99, R96, -INF , P4 ;  /* 0xff80000060637808 */ /* 0x000fc40002000000 */
[----:B------:R-:W-:Y:S02]  /*2370*/  FSEL R114, R114, -INF , P3 ;  /* 0xff80000072727808 */ /* 0x000fe40001800000 */
[----:B------:R-:W-:Y:S02]  /*2380*/  FMNMX.FTZ R9, R32, R9, !PT ;  /* 0x0000000920097209 */ /* 0x000fe40007810000 */
[----:B------:R-:W-:Y:S02]  /*2390*/  ISETP.GT.AND P4, PT, R3, 0xb1, PT ;  /* 0x000000b10300780c */ /* 0x000fe40003f84270 */
[----:B------:R-:W-:Y:S02]  /*23a0*/  FMNMX.FTZ R8, R139, R8, !PT ;  /* 0x000000088b087209 */ /* 0x000fe40007810000 */
[----:B------:R-:W-:Y:S02]  /*23b0*/  FSEL R93, R93, -INF , P5 ;  /* 0xff8000005d5d7808 */ /* 0x000fe40002800000 */
[----:B------:R-:W-:-:S02]  /*23c0*/  FSEL R34, R115, -INF , P4 ;  /* 0xff80000073227808 */ /* 0x000fc40002000000 */
[----:B------:R-:W-:Y:S02]  /*23d0*/  FMNMX.FTZ R9, R114, R9, !PT ;  /* 0x0000000972097209 */ /* 0x000fe40007810000 */
[----:B------:R-:W-:Y:S02]  /*23e0*/  ISETP.GT.AND P5, PT, R3, 0xb8, PT ;  /* 0x000000b80300780c */ /* 0x000fe40003fa4270 */
[----:B------:R-:W-:Y:S02]  /*23f0*/  FMNMX.FTZ R8, R49, R8, !PT ;  /* 0x0000000831087209 */ /* 0x000fe40007810000 */
[----:B------:R-:W-:Y:S02]  /*2400*/  FSEL R95, R92, -INF , P6 ;  /* 0xff8000005c5f7808 */ /* 0x000fe40003000000 */
[----:B------:R-:W-:Y:S02]  /*2410*/  FSEL R118, R118, -INF , P5 ;  /* 0xff80000076767808 */ /* 0x000fe40002800000 */
[----:B------:R-:W-:-:S02]  /*2420*/  FMNMX.FTZ R9, R34, R9, !PT ;  /* 0x0000000922097209 */ /* 0x000fc40007810000 */
[----:B------:R-:W-:Y:S02]  /*2430*/  ISETP.GT.AND P6, PT, R3, 0xb9, PT ;  /* 0x000000b90300780c */ /* 0x000fe40003fc4270 */
[----:B------:R-:W-:Y:S02]  /*2440*/  FMNMX.FTZ R8, R143, R8, !PT ;  /* 0x000000088f087209 */ /* 0x000fe40007810000 */
[----:B------:R-:W-:Y:S02]  /*2450*/  FSEL R119, R119, -INF , P6 ;  /* 0xff80000077777808 */ /* 0x000fe40003000000 */
[----:B------:R-:W-:Y:S02]  /*2460*/  FMNMX.FTZ R0, R118, R9, !PT ;  /* 0x0000000976007209 */ /* 0x000fe40007810000 */
[----:B------:R-:W-:Y:S02]  /*2470*/  FMNMX.FTZ R8, R53, R8, !PT ;  /* 0x0000000835087209 */ /* 0x000fe40007810000 */
[----:B------:R-:W-:Y:S01]  /*2480*/  FMNMX.FTZ R38, R119, R0, !PT ;  /* 0x0000000077267209 */ /* 0x000fe20007810000 */
[----:B------:R-:W-:Y:S01]  /*2490*/  IMAD.U32 R0, RZ, RZ, UR5 ;  /* 0x00000005ff007e24 */ /* 0x000fe2000f8e00ff */
[----:B------:R-:W-:-:S02]  /*24a0*/  FMNMX.FTZ R8, R63, R8, !PT ;  /* 0x000000083f087209 */ /* 0x000fc40007810000 */
[----:B------:R-:W-:Y:S01]  /*24b0*/  P2R R44, PR, RZ, 0x1 ;  /* 0x00000001ff2c7803 */ /* 0x000fe20000000000 */
[----:B------:R-:W1:Y:S01]  /*24c0*/  SHFL.BFLY PT, R9, R38, 0x2, 0x1f ;  /* 0x0c401f0026097f89 */ /* 0x000e6200000e0000 */
[----:B------:R-:W-:Y:S02]  /*24d0*/  ISETP.GT.AND P0, PT, R3, 0x99, PT ;  /* 0x000000990300780c */ /* 0x000fe40003f04270 */
[----:B------:R-:W-:Y:S02]  /*24e0*/  FMNMX.FTZ R3, R57, R8, !PT ;  /* 0x0000000839037209 */ /* 0x000fe40007810000 */
[----:B------:R-:W-:Y:S02]  /*24f0*/  P2R R42, PR, RZ, 0x4 ;  /* 0x00000004ff2a7803 */ /* 0x000fe40000000000 */
[----:B------:R-:W-:Y:S02]  /*2500*/  FMNMX.FTZ R8, R60, R3, !PT ;  /* 0x000000033c087209 */ /* 0x000fe40007810000 */
[----:B------:R-:W-:-:S02]  /*2510*/  FSEL R101, R101, -INF , P0 ;  /* 0xff80000065657808 */ /* 0x000fc40000000000 */
[----:B------:R-:W-:Y:S02]  /*2520*/  FMNMX.FTZ R3, R61, R8, !PT ;  /* 0x000000083d037209 */ /* 0x000fe40007810000 */
[----:B------:R-:W-:Y:S02]  /*2530*/  ISETP.NE.AND P0, PT, R44, RZ, PT ;  /* 0x000000ff2c00720c */ /* 0x000fe40003f05270 */
[----:B------:R-:W-:Y:S02]  /*2540*/  FMNMX.FTZ R8, R64, R3, !PT ;  /* 0x0000000340087209 */ /* 0x000fe40007810000 */
[----:B------:R-:W-:Y:S02]  /*2550*/  FSEL R115, R108, -INF , P0 ;  /* 0xff8000006c737808 */ /* 0x000fe40000000000 */
[----:B------:R-:W-:Y:S02]  /*2560*/  FMNMX.FTZ R8, R65, R8, !PT ;  /* 0x0000000841087209 */ /* 0x000fe40007810000 */
[----:B------:R-:W-:-:S02]  /*2570*/  ISETP.NE.AND P0, PT, R6, RZ, PT ;  /* 0x000000ff0600720c */ /* 0x000fc40003f05270 */
[----:B------:R-:W-:Y:S02]  /*2580*/  FMNMX.FTZ R8, R75, R8, !PT ;  /* 0x000000084b087209 */ /* 0x000fe40007810000 */
[----:B-1----:R-:W-:Y:S02]  /*2590*/  FMNMX.FTZ R40, R38, R9, !PT ;  /* 0x0000000926287209 */ /* 0x002fe40007810000 */
[----:B------:R-:W-:Y:S02]  /*25a0*/  FMNMX.FTZ R3, R69, R8, !PT ;  /* 0x0000000845037209 */ /* 0x000fe40007810000 */
[----:B------:R-:W-:Y:S01]  /*25b0*/  @!P1 PRMT R4, RZ, 0x654, R4 ;  /* 0x00000654ff049816 */ /* 0x000fe20000000004 */
[----:B------:R-:W1:Y:S01]  /*25c0*/  SHFL.BFLY PT, R9, R40, 0x1, 0x1f ;  /* 0x0c201f0028097f89 */ /* 0x000e6200000e0000 */
[----:B------:R-:W-:Y:S02]  /*25d0*/  FMNMX.FTZ R8, R72, R3, !PT ;  /* 0x0000000348087209 */ /* 0x000fe40007810000 */
[----:B------:R2:W-:Y:S02]  /*25e0*/  @!P1 SYNCS.ARRIVE.TRANS64.RED.A1T0 RZ, [R4+URZ], RZ ;  /* 0x000000ff04ff99a7 */ /* 0x0005e4000810043f */
[----:B------:R-:W-:-:S04]  /*25f0*/  FMNMX.FTZ R3, R73, R8, !PT ;  /* 0x0000000849037209 */ /* 0x000fc80007810000 */
[----:B------:R-:W-:-:S04]  /*2600*/  FMNMX.FTZ R3, R76, R3, !PT ;  /* 0x000000034c037209 */ /* 0x000fc80007810000 */
        /* <DEDUP_REMOVED lines=53> */
[--C-:B------:R-:W-:Y:S01]  /*2960*/  FFMA.FTZ R40, R43, R0, -R36.reuse ;  /* 0x000000002b287223 */ /* 0x100fe20000010824 */
[----:B------:R-:W-:Y:S01]  /*2970*/  FMNMX.FTZ R14, R135, R14, !PT ;  /* 0x0000000e870e7209 */ /* 0x000fe20007810000 */
[-CC-:B------:R-:W-:Y:S01]  /*2980*/  FFMA.FTZ R44, R131, R0.reuse, -R36.reuse ;  /* 0x00000000832c7223 */ /* 0x180fe20000010824 */
[-CC-:B------:R-:W-:Y:S01]  /*2990*/  FFMA.FTZ R74, R94, R0.reuse, -R36.reuse ;  /* 0x000000005e4a7223 */ /* 0x180fe20000010824 */
[--C-:B------:R-:W-:Y:S01]  /*29a0*/  FFMA.FTZ R31, R129, R0, -R36.reuse ;  /* 0x00000000811f7223 */ /* 0x100fe20000010824 */
[----:B------:R-:W-:Y:S01]  /*29b0*/  FMNMX.FTZ R14, R137, R14, !PT ;  /* 0x0000000e890e7209 */ /* 0x000fe20007810000 */
[-CC-:B------:R-:W-:Y:S01]  /*29c0*/  FFMA.FTZ R42, R70, R0.reuse, -R36.reuse ;  /* 0x00000000462a7223 */ /* 0x180fe20000010824 */
[----:B------:R-:W3:Y:S01]  /*29d0*/  MUFU.EX2 R7, R7 ;  /* 0x0000000700077308 */ /* 0x000ee20000000800 */
[--C-:B------:R-:W-:Y:S01]  /*29e0*/  FFMA.FTZ R52, R78, R0, -R36.reuse ;  /* 0x000000004e347223 */ /* 0x100fe20000010824 */
[----:B------:R-:W-:Y:S01]  /*29f0*/  FMNMX.FTZ R14, R141, R14, !PT ;  /* 0x0000000e8d0e7209 */ /* 0x000fe20007810000 */
[-CC-:B------:R-:W-:Y:S01]  /*2a00*/  FFMA.FTZ R43, R83, R0.reuse, -R36.reuse ;  /* 0x00000000532b7223 */ /* 0x180fe20000010824 */
[-CC-:B------:R-:W-:Y:S01]  /*2a10*/  FFMA.FTZ R117, R32, R0.reuse, -R36.reuse ;  /* 0x0000000020757223 */ /* 0x180fe20000010824 */
[--C-:B------:R-:W-:Y:S01]  /*2a20*/  FFMA.FTZ R131, R34, R0, -R36.reuse ;  /* 0x0000000022837223 */ /* 0x100fe20000010824 */
[----:B------:R-:W-:Y:S01]  /*2a30*/  FMNMX.FTZ R14, R145, R14, !PT ;  /* 0x0000000e910e7209 */ /* 0x000fe20007810000 */
[-CC-:B------:R-:W-:Y:S01]  /*2a40*/  FFMA.FTZ R129, R147, R0.reuse, -R36.reuse ;  /* 0x0000000093817223 */ /* 0x180fe20000010824 */
[----:B------:R-:W4:Y:S01]  /*2a50*/  MUFU.EX2 R50, R50 ;  /* 0x0000003200327308 */ /* 0x000f220000000800 */
[-CC-:B------:R-:W-:Y:S01]  /*2a60*/  FFMA.FTZ R35, R149, R0.reuse, -R36.reuse ;  /* 0x0000000095237223 */ /* 0x180fe20000010824 */
[-CC-:B------:R-:W-:Y:S01]  /*2a70*/  FFMA.FTZ R86, R86, R0.reuse, -R36.reuse ;  /* 0x0000000056567223 */ /* 0x180fe20000010824 */
[----:B------:R-:W5:Y:S01]  /*2a80*/  SHFL.BFLY PT, R3, R14, 0x2, 0x1f ;  /* 0x0c401f000e037f89 */ /* 0x000f6200000e0000 */
        /* <DEDUP_REMOVED lines=13> */
[----:B------:R-:W-:-:S07]  /*2b60*/  IMAD.MOV.U32 R149, RZ, RZ, R151 ;  /* 0x000000ffff957224 */ /* 0x000fce00078e0097 */
[----:B------:R-:W2:Y:S01]  /*2b70*/  MUFU.EX2 R56, R56 ;  /* 0x0000003800387308 */ /* 0x000ea20000000800 */
[----:B-1----:R-:W-:Y:S01]  /*2b80*/  FFMA.FTZ R82, R106, R0, -R36 ;  /* 0x000000006a527223 */ /* 0x002fe20000010824 */
[----:B-----5:R-:W-:-:S05]  /*2b90*/  FMNMX.FTZ R24, R14, R3, !PT ;  /* 0x000000030e187209 */ /* 0x020fca0007810000 */
[----:B------:R-:W1:Y:S01]  /*2ba0*/  SHFL.BFLY PT, R3, R24, 0x1, 0x1f ;  /* 0x0c201f0018037f89 */ /* 0x000e6200000e0000 */
[----:B------:R5:W-:Y:S08]  /*2bb0*/  MUFU.EX2 R10, R86 ;  /* 0x00000056000a7308 */ /* 0x000bf00000000800 */
[----:B------:R-:W-:Y:S08]  /*2bc0*/  MUFU.EX2 R58, R58 ;  /* 0x0000003a003a7308 */ /* 0x000ff00000000800 */
[----:B------:R-:W-:Y:S01]  /*2bd0*/  MUFU.EX2 R62, R62 ;  /* 0x0000003e003e7308 */ /* 0x000fe20000000800 */
[----:B-1----:R-:W-:-:S07]  /*2be0*/  FMNMX.FTZ R3, R24, R3, !PT ;  /* 0x0000000318037209 */ /* 0x002fce0007810000 */
[----:B------:R-:W-:Y:S01]  /*2bf0*/  MUFU.EX2 R27, R27 ;  /* 0x0000001b001b7308 */ /* 0x000fe20000000800 */
[C---:B------:R-:W-:Y:S01]  /*2c00*/  FSETP.NEU.FTZ.AND P2, PT, R3.reuse, -INF , PT ;  /* 0xff8000000300780b */ /* 0x040fe20003f5d000 */
[----:B------:R-:W-:-:S06]  /*2c10*/  FMUL.FTZ R24, R3, R0 ;  /* 0x0000000003187220 */ /* 0x000fcc0000410000 */
[----:B------:R-:W-:Y:S01]  /*2c20*/  MUFU.EX2 R40, R40 ;  /* 0x0000002800287308 */ /* 0x000fe20000000800 */
        /* <DEDUP_REMOVED lines=11> */
[----:B------:R-:W-:Y:S01]  /*2ce0*/  FADD.FTZ R72, R5, R6 ;  /* 0x0000000605487221 */ /* 0x000fe20000010000 */
[-CC-:B-----5:R-:W-:Y:S01]  /*2cf0*/  FFMA.FTZ R86, R53, R0.reuse, -R24.reuse ;  /* 0x0000000035567223 */ /* 0x1a0fe20000010818 */
[-CC-:B------:R-:W-:Y:S01]  /*2d00*/  FFMA.FTZ R96, R127, R0.reuse, -R24.reuse ;  /* 0x000000007f607223 */ /* 0x180fe20000010818 */
[-C--:B------:R-:W-:Y:S01]  /*2d10*/  FFMA.FTZ R127, R37, R0.reuse, -R24 ;  /* 0x00000000257f7223 */ /* 0x080fe20000010818 */
[----:B---3--:R-:W-:Y:S01]  /*2d20*/  FADD.FTZ R53, R7, R72 ;  /* 0x0000004807357221 */ /* 0x008fe20000010000 */
[----:B------:R-:W1:Y:S01]  /*2d30*/  MUFU.EX2 R25, R25 ;  /* 0x0000001900197308 */ /* 0x000e620000000800 */
[-CC-:B------:R-:W-:Y:S01]  /*2d40*/  FFMA.FTZ R11, R47, R0.reuse, -R24.reuse ;  /* 0x000000002f0b7223 */ /* 0x180fe20000010818 */
[-CC-:B------:R-:W-:Y:S01]  /*2d50*/  FFMA.FTZ R26, R41, R0.reuse, -R24.reuse ;  /* 0x00000000291a7223 */ /* 0x180fe20000010818 */
[----:B----4-:R-:W-:Y:S01]  /*2d60*/  FADD.FTZ R72, R50, R53 ;  /* 0x0000003532487221 */ /* 0x010fe20000010000 */
[-CC-:B------:R-:W-:Y:S01]  /*2d70*/  FFMA.FTZ R28, R51, R0.reuse, -R24.reuse ;  /* 0x00000000331c7223 */ /* 0x180fe20000010818 */
[-CC-:B------:R-:W-:Y:S01]  /*2d80*/  FFMA.FTZ R33, R45, R0.reuse, -R24.reuse ;  /* 0x000000002d217223 */ /* 0x180fe20000010818 */
[-C--:B------:R-:W-:Y:S01]  /*2d90*/  FFMA.FTZ R30, R139, R0.reuse, -R24 ;  /* 0x000000008b1e7223 */ /* 0x080fe20000010818 */
[----:B--2---:R-:W-:Y:S01]  /*2da0*/  FADD.FTZ R53, R13, R72 ;  /* 0x000000480d357221 */ /* 0x004fe20000010000 */
[----:B------:R-:W2:Y:S01]  /*2db0*/  MUFU.EX2 R92, R92 ;  /* 0x0000005c005c7308 */ /* 0x000ea20000000800 */
[-CC-:B------:R-:W-:Y:S01]  /*2dc0*/  FFMA.FTZ R23, R76, R0.reuse, -R24.reuse ;  /* 0x000000004c177223 */ /* 0x180fe20000010818 */
[----:B------:R-:W-:Y:S01]  /*2dd0*/  F2FP.BF16.F32.PACK_AB R5, R6, R5 ;  /* 0x000000050605723e */ /* 0x000fe200000010ff */
[----:B------:R-:W-:Y:S01]  /*2de0*/  FADD.FTZ R53, R56, R53 ;  /* 0x0000003538357221 */ /* 0x000fe20000010000 */
[-CC-:B------:R-:W-:Y:S01]  /*2df0*/  FFMA.FTZ R41, R49, R0.reuse, -R24.reuse ;  /* 0x0000000031297223 */ /* 0x180fe20000010818 */
[-CC-:B------:R-:W-:Y:S01]  /*2e00*/  FFMA.FTZ R45, R143, R0.reuse, -R24.reuse ;  /* 0x000000008f2d7223 */ /* 0x180fe20000010818 */
[-CC-:B------:R-:W-:Y:S01]  /*2e10*/  FFMA.FTZ R47, R63, R0.reuse, -R24.reuse ;  /* 0x000000003f2f7223 */ /* 0x180fe20000010818 */
[-CC-:B------:R-:W-:Y:S01]  /*2e20*/  FFMA.FTZ R88, R57, R0.reuse, -R24.reuse ;  /* 0x0000000039587223 */ /* 0x180fe20000010818 */
[----:B------:R-:W3:Y:S01]  /*2e30*/  MUFU.EX2 R29, R29 ;  /* 0x0000001d001d7308 */ /* 0x000ee20000000800 */
[----:B-1----:R-:W-:Y:S01]  /*2e40*/  FADD.FTZ R15, R14, R25 ;  /* 0x000000190e0f7221 */ /* 0x002fe20000010000 */
[-CC-:B------:R-:W-:Y:S01]  /*2e50*/  FFMA.FTZ R49, R60, R0.reuse, -R24.reuse ;  /* 0x000000003c317223 */ /* 0x180fe20000010818 */
[-CC-:B------:R-:W-:Y:S01]  /*2e60*/  FFMA.FTZ R37, R65, R0.reuse, -R24.reuse ;  /* 0x0000000041257223 */ /* 0x180fe20000010818 */
[-CC-:B------:R-:W-:Y:S01]  /*2e70*/  FFMA.FTZ R39, R75, R0.reuse, -R24.reuse ;  /* 0x000000004b277223 */ /* 0x180fe20000010818 */
[----:B------:R-:W-:Y:S01]  /*2e80*/  F2FP.BF16.F32.PACK_AB R7, R50, R7 ;  /* 0x000000073207723e */ /* 0x000fe200000010ff */
[-CC-:B------:R-:W-:Y:S01]  /*2e90*/  FFMA.FTZ R60, R69, R0.reuse, -R24.reuse ;  /* 0x00000000453c7223 */ /* 0x180fe20000010818 */
[----:B------:R-:W-:Y:S01]  /*2ea0*/  F2FP.BF16.F32.PACK_AB R13, R56, R13 ;  /* 0x0000000d380d723e */ /* 0x000fe200000010ff */
[----:B------:R-:W1:Y:S01]  /*2eb0*/  MUFU.EX2 R94, R94 ;  /* 0x0000005e005e7308 */ /* 0x000e620000000800 */
[----:B--2---:R-:W-:Y:S01]  /*2ec0*/  FADD.FTZ R4, R92, R15 ;  /* 0x0000000f5c047221 */ /* 0x004fe20000010000 */
[-CC-:B------:R-:W-:Y:S01]  /*2ed0*/  FFMA.FTZ R51, R73, R0.reuse, -R24.reuse ;  /* 0x0000000049337223 */ /* 0x180fe20000010818 */
[-CC-:B------:R-:W-:Y:S01]  /*2ee0*/  FFMA.FTZ R72, R12, R0.reuse, -R24.reuse ;  /* 0x000000000c487223 */ /* 0x180fe20000010818 */
[-CC-:B------:R-:W-:Y:S01]  /*2ef0*/  FFMA.FTZ R50, R87, R0.reuse, -R24.reuse ;  /* 0x0000000057327223 */ /* 0x180fe20000010818 */
[-CC-:B------:R-:W-:Y:S01]  /*2f00*/  FFMA.FTZ R56, R77, R0.reuse, -R24.reuse ;  /* 0x000000004d387223 */ /* 0x180fe20000010818 */
[-CC-:B------:R-:W-:Y:S01]  /*2f10*/  FFMA.FTZ R57, R85, R0.reuse, -R24.reuse ;  /* 0x0000000055397223 */ /* 0x180fe20000010818 */
[----:B------:R-:W-:Y:S01]  /*2f20*/  FFMA.FTZ R63, R93, R0, -R24 ;  /* 0x000000005d3f7223 */ /* 0x000fe20000010818 */
[----:B------:R-:W2:Y:S01]  /*2f30*/  MUFU.EX2 R147, R147 ;  /* 0x0000009300937308 */ /* 0x000ea20000000800 */
[C---:B---3--:R-:W-:Y:S01]  /*2f40*/  FADD.FTZ R15, R29.reuse, R4 ;  /* 0x000000041d0f7221 */ /* 0x048fe20000010000 */
[----:B------:R-:W-:Y:S01]  /*2f50*/  F2FP.BF16.F32.PACK_AB R6, R29, R92 ;  /* 0x0000005c1d06723e */ /* 0x000fe200000010ff */
[-CC-:B------:R-:W-:Y:S01]  /*2f60*/  FFMA.FTZ R99, R99, R0.reuse, -R24.reuse ;  /* 0x0000000063637223 */ /* 0x180fe20000010818 */
[-CC-:B------:R-:W-:Y:S01]  /*2f70*/  FFMA.FTZ R97, R97, R0.reuse, -R24.reuse ;  /* 0x0000000061617223 */ /* 0x180fe20000010818 */
[-CC-:B------:R-:W-:Y:S01]  /*2f80*/  FFMA.FTZ R103, R103, R0.reuse, -R24.reuse ;  /* 0x0000000067677223 */ /* 0x180fe20000010818 */
[-CC-:B------:R-:W-:Y:S01]  /*2f90*/  FFMA.FTZ R101, R101, R0.reuse, -R24.reuse ;  /* 0x0000000065657223 */ /* 0x180fe20000010818 */
[-CC-:B------:R-:W-:Y:S01]  /*2fa0*/  FFMA.FTZ R111, R111, R0.reuse, -R24.reuse ;  /* 0x000000006f6f7223 */ /* 0x180fe20000010818 */
[----:B------:R-:W3:Y:S01]  /*2fb0*/  MUFU.EX2 R96, R96 ;  /* 0x0000006000607308 */ /* 0x000ee20000000800 */
[----:B-1----:R-:W-:Y:S01]  /*2fc0*/  FADD.FTZ R4, R94, R15 ;  /* 0x0000000f5e047221 */ /* 0x002fe20000010000 */
[----:B------:R-:W-:Y:S01]  /*2fd0*/  FADD.FTZ R15, R58, R53 ;  /* 0x000000353a0f7221 */ /* 0x000fe20000010000 */
[-CC-:B------:R-:W-:Y:S01]  /*2fe0*/  FFMA.FTZ R105, R105, R0.reuse, -R24.reuse ;  /* 0x0000000069697223 */ /* 0x180fe20000010818 */
[-CC-:B------:R-:W-:Y:S01]  /*2ff0*/  FFMA.FTZ R115, R115, R0.reuse, -R24.reuse ;  /* 0x0000000073737223 */ /* 0x180fe20000010818 */
[----:B------:R-:W-:Y:S01]  /*3000*/  FFMA.FTZ R133, R133, R0, -R24 ;  /* 0x0000000085857223 */ /* 0x000fe20000010818 */
[C---:B------:R-:W-:Y:S01]  /*3010*/  FADD.FTZ R98, R62.reuse, R15 ;  /* 0x0000000f3e627221 */ /* 0x040fe20000010000 */
[----:B------:R-:W-:Y:S01]  /*3020*/  F2FP.BF16.F32.PACK_AB R15, R62, R58 ;  /* 0x0000003a3e0f723e */ /* 0x000fe200000010ff */
[----:B------:R-:W1:Y:S01]  /*3030*/  MUFU.EX2 R127, R127 ;  /* 0x0000007f007f7308 */ /* 0x000e620000000800 */
[----:B--2---:R-:W-:Y:S01]  /*3040*/  FADD.FTZ R53, R147, R4 ;  /* 0x0000000493357221 */ /* 0x004fe20000010000 */
[----:B------:R-:W-:Y:S01]  /*3050*/  F2FP.BF16.F32.PACK_AB R4, R25, R14 ;  /* 0x0000000e1904723e */ /* 0x000fe200000010ff */
[----:B------:R-:W-:Y:S01]  /*3060*/  FADD.FTZ R25, R27, R98 ;  /* 0x000000621b197221 */ /* 0x000fe20000010000 */
[-CC-:B------:R-:W-:Y:S01]  /*3070*/  FFMA.FTZ R58, R91, R0.reuse, -R24.reuse ;  /* 0x000000005b3a7223 */ /* 0x180fe20000010818 */
[-CC-:B------:R-:W-:Y:S01]  /*3080*/  FFMA.FTZ R62, R95, R0.reuse, -R24.reuse ;  /* 0x000000005f3e7223 */ /* 0x180fe20000010818 */
[-CC-:B------:R-:W-:Y:S01]  /*3090*/  FFMA.FTZ R135, R135, R0.reuse, -R24.reuse ;  /* 0x0000000087877223 */ /* 0x180fe20000010818 */
[----:B------:R-:W-:Y:S01]  /*30a0*/  FADD.FTZ R92, R40, R25 ;  /* 0x00000019285c7221 */ /* 0x000fe20000010000 */
[----:B------:R-:W2:Y:S01]  /*30b0*/  MUFU.EX2 R11, R11 ;  /* 0x0000000b000b7308 */ /* 0x000ea20000000800 */
[----:B---3--:R-:W-:Y:S01]  /*30c0*/  FADD.FTZ R14, R96, R53 ;  /* 0x00000035600e7221 */ /* 0x008fe20000010000 */
[-CC-:B------:R-:W-:Y:S01]  /*30d0*/  FFMA.FTZ R53, R81, R0.reuse, -R24.reuse ;  /* 0x0000000051357223 */ /* 0x180fe20000010818 */
[-CC-:B------:R-:W-:Y:S01]  /*30e0*/  FFMA.FTZ R137, R137, R0.reuse, -R24.reuse ;  /* 0x0000000089897223 */ /* 0x180fe20000010818 */
[-CC-:B------:R-:W-:Y:S01]  /*30f0*/  FFMA.FTZ R141, R141, R0.reuse, -R24.reuse ;  /* 0x000000008d8d7223 */ /* 0x180fe20000010818 */
[----:B------:R-:W-:Y:S01]  /*3100*/  FFMA.FTZ R145, R145, R0, -R24 ;  /* 0x0000000091917223 */ /* 0x000fe20000010818 */
[----:B------:R-:W-:Y:S01]  /*3110*/  F2FP.BF16.F32.PACK_AB R12, R147, R94 ;  /* 0x0000005e930c723e */ /* 0x000fe200000010ff */
[----:B------:R3:W-:Y:S01]  /*3120*/  STSM.16.M88.4 [R2+0x1e800], R4 ;  /* 0x01e8000402007844 */ /* 0x0007e20000000200 */
[----:B------:R-:W4:Y:S01]  /*3130*/  MUFU.EX2 R31, R31 ;  /* 0x0000001f001f7308 */ /* 0x000f220000000800 */
[C---:B-1----:R-:W-:Y:S01]  /*3140*/  FADD.FTZ R76, R127.reuse, R14 ;  /* 0x0000000e7f4c7221 */ /* 0x042fe20000010000 */
[----:B------:R-:W-:Y:S01]  /*3150*/  F2FP.BF16.F32.PACK_AB R14, R127, R96 ;  /* 0x000000607f0e723e */ /* 0x000fe200000010ff */
[----:B------:R-:W-:-:S02]  /*3160*/  IMAD.MOV.U32 R147, RZ, RZ, R151 ;  /* 0x000000ffff937224 */ /* 0x000fc400078e0097 */
[--C-:B------:R-:W-:Y:S02]  /*3170*/  IMAD.MOV.U32 R143, RZ, RZ, R151.reuse ;  /* 0x000000ffff8f7224 */ /* 0x100fe400078e0097 */
[----:B------:R1:W-:Y:S01]  /*3180*/  STSM.16.M88.4 [R152], R12 ;  /* 0x0000000c98007844 */ /* 0x0003e20000000200 */
[----:B------:R-:W5:Y:S01]  /*3190*/  MUFU.EX2 R26, R26 ;  /* 0x0000001a001a7308 */ /* 0x000f620000000800 */
[----:B--2---:R-:W-:Y:S01]  /*31a0*/  FADD.FTZ R25, R11, R76 ;  /* 0x0000004c0b197221 */ /* 0x004fe20000010000 */
[--C-:B------:R-:W-:Y:S02]  /*31b0*/  IMAD.MOV.U32 R139, RZ, RZ, R151.reuse ;  /* 0x000000ffff8b7224 */ /* 0x100fe400078e0097 */
[----:B------:R-:W-:-:S04]  /*31c0*/  IMAD.MOV.U32 R127, RZ, RZ, R151 ;  /* 0x000000ffff7f7224 */ /* 0x000fc800078e0097 */
[----:B------:R-:W2:Y:S01]  /*31d0*/  MUFU.EX2 R44, R44 ;  /* 0x0000002c002c7308 */ /* 0x000ea20000000800 */
[----:B----4-:R-:W-:-:S07]  /*31e0*/  FADD.FTZ R29, R31, R92 ;  /* 0x0000005c1f1d7221 */ /* 0x010fce0000010000 */
[----:B------:R-:W4:Y:S01]  /*31f0*/  MUFU.EX2 R28, R28 ;  /* 0x0000001c001c7308 */ /* 0x000f220000000800 */
[----:B-----5:R-:W-:-:S07]  /*3200*/  FADD.FTZ R25, R26, R25 ;  /* 0x000000191a197221 */ /* 0x020fce0000010000 */
[----:B------:R-:W5:Y:S01]  /*3210*/  MUFU.EX2 R48, R48 ;  /* 0x0000003000307308 */ /* 0x000f620000000800 */
[----:B--2---:R-:W-:-:S07]  /*3220*/  FADD.FTZ R29, R44, R29 ;  /* 0x0000001d2c1d7221 */ /* 0x004fce0000010000 */
        /* <DEDUP_REMOVED lines=23> */
[C---:B--2---:R-:W-:Y:S01]  /*33a0*/  FADD.FTZ R29, R125.reuse, R92 ;  /* 0x0000005c7d1d7221 */ /* 0x044fe20000010000 */
[----:B---3--:R-:W-:Y:S01]  /*33b0*/  F2FP.BF16.F32.PACK_AB R5, R125, R66 ;  /* 0x000000427d05723e */ /* 0x008fe200000010ff */
[----:B------:R-:W-:-:S05]  /*33c0*/  IMAD.MOV.U32 R125, RZ, RZ, R151 ;  /* 0x000000ffff7d7224 */ /* 0x000fca00078e0097 */
[----:B------:R-:W2:Y:S01]  /*33d0*/  MUFU.EX2 R88, R88 ;  /* 0x0000005800587308 */ /* 0x000ea20000000800 */
[----:B----4-:R-:W-:-:S07]  /*33e0*/  FADD.FTZ R25, R47, R76 ;  /* 0x0000004c2f197221 */ /* 0x010fce0000010000 */
[----:B------:R-:W3:Y:S01]  /*33f0*/  MUFU.EX2 R129, R129 ;  /* 0x0000008100817308 */ /* 0x000ee20000000800 */
[----:B-----5:R-:W-:Y:S01]  /*3400*/  FADD.FTZ R76, R80, R29 ;  /* 0x0000001d504c7221 */ /* 0x020fe20000010000 */
[----:B------:R-:W-:Y:S01]  /*3410*/  F2FP.BF16.F32.PACK_AB R29, R121, R48 ;  /* 0x00000030791d723e */ /* 0x000fe200000010ff */
[----:B------:R-:W-:-:S05]  /*3420*/  IMAD.MOV.U32 R121, RZ, RZ, R151 ;  /* 0x000000ffff797224 */ /* 0x000fca00078e0097 */
[----:B------:R4:W-:Y:S08]  /*3430*/  MUFU.EX2 R68, R90 ;  /* 0x0000005a00447308 */ /* 0x0009f00000000800 */
[----:B------:R-:W5:Y:S01]  /*3440*/  MUFU.EX2 R49, R49 ;  /* 0x0000003100317308 */ /* 0x000f620000000800 */
[-CC-:B----4-:R-:W-:Y:S01]  /*3450*/  FFMA.FTZ R90, R61, R0.reuse, -R24.reuse ;  /* 0x000000003d5a7223 */ /* 0x190fe20000010818 */
[----:B------:R-:W-:Y:S01]  /*3460*/  FFMA.FTZ R61, R89, R0, -R24 ;  /* 0x00000000593d7223 */ /* 0x000fe20000010818 */
[----:B--2---:R-:W-:Y:S01]  /*3470*/  FADD.FTZ R24, R88, R25 ;  /* 0x0000001958187221 */ /* 0x004fe20000010000 */
[----:B---3--:R-:W-:Y:S01]  /*3480*/  FADD.FTZ R76, R129, R76 ;  /* 0x0000004c814c7221 */ /* 0x008fe20000010000 */
[----:B------:R-:W-:-:S02]  /*3490*/  F2FP.BF16.F32.PACK_AB R25, R40, R27 ;  /* 0x0000001b2819723e */ /* 0x000fc400000010ff */
[----:B------:R-:W-:Y:S01]  /*34a0*/  F2FP.BF16.F32.PACK_AB R27, R44, R31 ;  /* 0x0000001f2c1b723e */ /* 0x000fe200000010ff */
[----:B------:R-:W2:Y:S01]  /*34b0*/  MUFU.EX2 R35, R35 ;  /* 0x0000002300237308 */ /* 0x000ea20000000800 */
[----:B------:R-:W-:Y:S01]  /*34c0*/  F2FP.BF16.F32.PACK_AB R31, R123, R54 ;  /* 0x000000367b1f723e */ /* 0x000fe200000010ff */
[--C-:B------:R-:W-:Y:S01]  /*34d0*/  IMAD.MOV.U32 R123, RZ, RZ, R151.reuse ;  /* 0x000000ffff7b7224 */ /* 0x100fe200078e0097 */
[----:B------:R-:W-:Y:S01]  /*34e0*/  F2FP.BF16.F32.PACK_AB R7, R129, R80 ;  /* 0x000000508107723e */ /* 0x000fe200000010ff */
[----:B------:R-:W-:-:S04]  /*34f0*/  IMAD.MOV.U32 R129, RZ, RZ, R151 ;  /* 0x000000ffff817224 */ /* 0x000fc800078e0097 */
[----:B------:R-:W3:Y:S01]  /*3500*/  MUFU.EX2 R90, R90 ;  /* 0x0000005a005a7308 */ /* 0x000ee20000000800 */
[----:B-----5:R-:W-:Y:S01]  /*3510*/  FADD.FTZ R65, R49, R24 ;  /* 0x0000001831417221 */ /* 0x020fe20000010000 */
[----:B------:R-:W-:Y:S02]  /*3520*/  F2FP.BF16.F32.PACK_AB R24, R26, R11 ;  /* 0x0000000b1a18723e */ /* 0x000fe400000010ff */
[----:B------:R-:W-:Y:S02]  /*3530*/  F2FP.BF16.F32.PACK_AB R26, R33, R28 ;  /* 0x0000001c211a723e */ /* 0x000fe400000010ff */
[----:B------:R-:W-:Y:S02]  /*3540*/  F2FP.BF16.F32.PACK_AB R28, R41, R30 ;  /* 0x0000001e291c723e */ /* 0x000fe400000010ff */
[----:B------:R-:W4:Y:S01]  /*3550*/  MUFU.EX2 R38, R38 ;  /* 0x0000002600267308 */ /* 0x000f220000000800 */
[----:B--2---:R-:W-:Y:S01]  /*3560*/  FADD.FTZ R69, R35, R76 ;  /* 0x0000004c23457221 */ /* 0x004fe20000010000 */
[----:B------:R-:W-:Y:S01]  /*3570*/  F2FP.BF16.F32.PACK_AB R30, R86, R45 ;  /* 0x0000002d561e723e */ /* 0x000fe200000010ff */
[----:B------:R2:W-:Y:S04]  /*3580*/  STSM.16.M88.4 [R17], R24 ;  /* 0x0000001811007844 */ /* 0x0005e80000000200 */
[----:B------:R-:W-:Y:S01]  /*3590*/  STSM.16.M88.4 [R16], R28 ;  /* 0x0000001c10007844 */ /* 0x000fe20000000200 */
[----:B------:R-:W5:Y:S01]  /*35a0*/  MUFU.EX2 R36, R36 ;  /* 0x0000002400247308 */ /* 0x000f620000000800 */
[----:B---3--:R-:W-:-:S07]  /*35b0*/  FADD.FTZ R65, R90, R65 ;  /* 0x000000415a417221 */ /* 0x008fce0000010000 */
[----:B------:R-:W3:Y:S01]  /*35c0*/  MUFU.EX2 R42, R42 ;  /* 0x0000002a002a7308 */ /* 0x000ee20000000800 */
[----:B----4-:R-:W-:-:S07]  /*35d0*/  FADD.FTZ R69, R38, R69 ;  /* 0x0000004526457221 */ /* 0x010fce0000010000 */
[----:B------:R-:W4:Y:S01]  /*35e0*/  MUFU.EX2 R37, R37 ;  /* 0x0000002500257308 */ /* 0x000f220000000800 */
[----:B-----5:R-:W-:-:S07]  /*35f0*/  FADD.FTZ R4, R36, R65 ;  /* 0x0000004124047221 */ /* 0x020fce0000010000 */
[----:B------:R-:W1:Y:S01]  /*3600*/  MUFU.EX2 R55, R55 ;  /* 0x0000003700377308 */ /* 0x000e620000000800 */
[----:B---3--:R-:W-:-:S07]  /*3610*/  FADD.FTZ R6, R42, R69 ;  /* 0x000000452a067221 */ /* 0x008fce0000010000 */
[----:B------:R-:W3:Y:S01]  /*3620*/  MUFU.EX2 R39, R39 ;  /* 0x0000002700277308 */ /* 0x000ee20000000800 */
[----:B----4-:R-:W-:-:S07]  /*3630*/  FADD.FTZ R4, R37, R4 ;  /* 0x0000000425047221 */ /* 0x010fce0000010000 */
[----:B------:R-:W4:Y:S01]  /*3640*/  MUFU.EX2 R46, R46 ;  /* 0x0000002e002e7308 */ /* 0x000f220000000800 */
[----:B-1----:R-:W-:Y:S01]  /*3650*/  FADD.FTZ R13, R55, R6 ;  /* 0x00000006370d7221 */ /* 0x002fe20000010000 */
[----:B------:R-:W-:-:S06]  /*3660*/  F2FP.BF16.F32.PACK_AB R6, R90, R49 ;  /* 0x000000315a06723e */ /* 0x000fcc00000010ff */
[----:B------:R-:W1:Y:S01]  /*3670*/  MUFU.EX2 R60, R60 ;  /* 0x0000003c003c7308 */ /* 0x000e620000000800 */
[----:B---3--:R-:W-:-:S07]  /*3680*/  FADD.FTZ R11, R39, R4 ;  /* 0x00000004270b7221 */ /* 0x008fce0000010000 */
[----:B------:R-:W3:Y:S01]  /*3690*/  MUFU.EX2 R59, R59 ;  /* 0x0000003b003b7308 */ /* 0x000ee20000000800 */
[----:B----4-:R-:W-:-:S07]  /*36a0*/  FADD.FTZ R4, R46, R13 ;  /* 0x0000000d2e047221 */ /* 0x010fce0000010000 */
[----:B------:R-:W4:Y:S01]  /*36b0*/  MUFU.EX2 R64, R64 ;  /* 0x0000004000407308 */ /* 0x000f220000000800 */
[----:B-1----:R-:W-:-:S07]  /*36c0*/  FADD.FTZ R11, R60, R11 ;  /* 0x0000000b3c0b7221 */ /* 0x002fce0000010000 */
[----:B------:R-:W1:Y:S01]  /*36d0*/  MUFU.EX2 R52, R52 ;  /* 0x0000003400347308 */ /* 0x000e620000000800 */
[C---:B---3--:R-:W-:Y:S01]  /*36e0*/  FADD.FTZ R13, R59.reuse, R4 ;  /* 0x000000043b0d7221 */ /* 0x048fe20000010000 */
[----:B------:R-:W-:Y:S02]  /*36f0*/  F2FP.BF16.F32.PACK_AB R4, R88, R47 ;  /* 0x0000002f5804723e */ /* 0x000fe400000010ff */
[----:B------:R-:W-:-:S03]  /*3700*/  F2FP.BF16.F32.PACK_AB R65, R59, R46 ;  /* 0x0000002e3b41723e */ /* 0x000fc600000010ff */
[----:B------:R3:W-:Y:S01]  /*3710*/  STSM.16.M88.4 [R2+0x24800], R4 ;  /* 0x0248000402007844 */ /* 0x0007e20000000200 */
[----:B------:R-:W5:Y:S01]  /*3720*/  MUFU.EX2 R51, R51 ;  /* 0x0000003300337308 */ /* 0x000f620000000800 */
[----:B----4-:R-:W-:-:S07]  /*3730*/  FADD.FTZ R12, R64, R11 ;  /* 0x0000000b400c7221 */ /* 0x010fce0000010000 */
[----:B------:R-:W4:Y:S01]  /*3740*/  MUFU.EX2 R67, R67 ;  /* 0x0000004300437308 */ /* 0x000f220000000800 */
[----:B-1----:R-:W-:-:S07]  /*3750*/  FADD.FTZ R14, R52, R13 ;  /* 0x0000000d340e7221 */ /* 0x002fce0000010000 */
[----:B------:R-:W1:Y:S01]  /*3760*/  MUFU.EX2 R23, R23 ;  /* 0x0000001700177308 */ /* 0x000e620000000800 */
[C---:B-----5:R-:W-:Y:S01]  /*3770*/  FADD.FTZ R12, R51.reuse, R12 ;  /* 0x0000000c330c7221 */ /* 0x060fe20000010000 */
[----:B------:R-:W-:-:S06]  /*3780*/  F2FP.BF16.F32.PACK_AB R64, R51, R64 ;  /* 0x000000403340723e */ /* 0x000fcc00000010ff */
[----:B------:R-:W5:Y:S01]  /*3790*/  MUFU.EX2 R72, R72 ;  /* 0x0000004800487308 */ /* 0x000f620000000800 */
[C---:B----4-:R-:W-:Y:S01]  /*37a0*/  FADD.FTZ R13, R67.reuse, R14 ;  /* 0x0000000e430d7221 */ /* 0x050fe20000010000 */
[----:B------:R-:W-:-:S06]  /*37b0*/  F2FP.BF16.F32.PACK_AB R67, R67, R52 ;  /* 0x000000344343723e */ /* 0x000fcc00000010ff */
[----:B------:R-:W4:Y:S01]  /*37c0*/  MUFU.EX2 R43, R43 ;  /* 0x0000002b002b7308 */ /* 0x000f220000000800 */
[----:B-1----:R-:W-:Y:S01]  /*37d0*/  FADD.FTZ R11, R23, R12 ;  /* 0x0000000c170b7221 */ /* 0x002fe20000010000 */
[----:B------:R-:W-:Y:S01]  /*37e0*/  FADD.FTZ R12, R8, R13 ;  /* 0x0000000d080c7221 */ /* 0x000fe20000010000 */
[----:B------:R-:W-:-:S05]  /*37f0*/  F2FP.BF16.F32.PACK_AB R13, R38, R35 ;  /* 0x00000023260d723e */ /* 0x000fca00000010ff */
[----:B------:R-:W1:Y:S01]  /*3800*/  MUFU.EX2 R50, R50 ;  /* 0x0000003200327308 */ /* 0x000e620000000800 */
[C---:B-----5:R-:W-:Y:S01]  /*3810*/  FADD.FTZ R11, R72.reuse, R11 ;  /* 0x0000000b480b7221 */ /* 0x060fe20000010000 */
[----:B------:R-:W-:-:S06]  /*3820*/  F2FP.BF16.F32.PACK_AB R66, R72, R23 ;  /* 0x000000174842723e */ /* 0x000fcc00000010ff */
[----:B------:R-:W5:Y:S01]  /*3830*/  MUFU.EX2 R53, R53 ;  /* 0x0000003500357308 */ /* 0x000f620000000800 */
[----:B----4-:R-:W-:-:S04]  /*3840*/  FADD.FTZ R15, R43, R12 ;  /* 0x0000000c2b0f7221 */ /* 0x010fc80000010000 */
[----:B------:R-:W-:Y:S01]  /*3850*/  FADD.FTZ R14, R10, R15 ;  /* 0x0000000f0a0e7221 */ /* 0x000fe20000010000 */
[----:B------:R-:W-:Y:S02]  /*3860*/  F2FP.BF16.F32.PACK_AB R15, R55, R42 ;  /* 0x0000002a370f723e */ /* 0x000fe400000010ff */
[----:B------:R-:W2:Y:S01]  /*3870*/  MUFU.EX2 R71, R71 ;  /* 0x0000004700477308 */ /* 0x000ea20000000800 */
[----:B-1----:R-:W-:-:S07]  /*3880*/  FADD.FTZ R12, R50, R11 ;  /* 0x0000000b320c7221 */ /* 0x002fce0000010000 */
[----:B------:R-:W1:Y:S01]  /*3890*/  MUFU.EX2 R56, R56 ;  /* 0x0000003800387308 */ /* 0x000e620000000800 */
[----:B-----5:R-:W-:Y:S01]  /*38a0*/  FADD.FTZ R11, R53, R12 ;  /* 0x0000000c350b7221 */ /* 0x020fe20000010000 */
[----:B------:R-:W-:-:S06]  /*38b0*/  F2FP.BF16.F32.PACK_AB R12, R37, R36 ;  /* 0x00000024250c723e */ /* 0x000fcc00000010ff */
[----:B------:R-:W4:Y:S01]  /*38c0*/  MUFU.EX2 R57, R57 ;  /* 0x0000003900397308 */ /* 0x000f220000000800 */
[----:B--2---:R-:W-:Y:S01]  /*38d0*/  FADD.FTZ R25, R71, R14 ;  /* 0x0000000e47197221 */ /* 0x004fe20000010000 */
[----:B------:R-:W-:-:S03]  /*38e0*/  F2FP.BF16.F32.PACK_AB R14, R60, R39 ;  /* 0x000000273c0e723e */ /* 0x000fc600000010ff */
[----:B---3--:R-:W-:Y:S02]  /*38f0*/  FADD.FTZ R6, R68, R25 ;  /* 0x0000001944067221 */ /* 0x008fe40000010000 */
[----:B------:R2:W-:Y:S01]  /*3900*/  STSM.16.M88.4 [R154], R12 ;  /* 0x0000000c9a007844 */ /* 0x0005e20000000200 */
[----:B------:R-:W3:Y:S01]  /*3910*/  MUFU.EX2 R79, R79 ;  /* 0x0000004f004f7308 */ /* 0x000ee20000000800 */
[----:B-1----:R-:W-:Y:S02]  /*3920*/  FADD.FTZ R4, R56, R11 ;  /* 0x0000000b38047221 */ /* 0x002fe40000010000 */
[----:B------:R-:W-:Y:S05]  /*3930*/  STSM.16.M88.4 [R17+0x6000], R64 ;  /* 0x0060004011007844 */ /* 0x000fea0000000200 */
[----:B------:R-:W1:Y:S01]  /*3940*/  MUFU.EX2 R58, R58 ;  /* 0x0000003a003a7308 */ /* 0x000e620000000800 */
[----:B----4-:R-:W-:-:S07]  /*3950*/  FADD.FTZ R5, R57, R4 ;  /* 0x0000000439057221 */ /* 0x010fce0000010000 */
[----:B------:R-:W4:Y:S01]  /*3960*/  MUFU.EX2 R74, R74 ;  /* 0x0000004a004a7308 */ /* 0x000f220000000800 */
[C---:B---3--:R-:W-:Y:S01]  /*3970*/  FADD.FTZ R7, R79.reuse, R6 ;  /* 0x000000064f077221 */ /* 0x048fe20000010000 */
[----:B--2---:R-:W-:-:S06]  /*3980*/  F2FP.BF16.F32.PACK_AB R13, R79, R68 ;  /* 0x000000444f0d723e */ /* 0x004fcc00000010ff */
[----:B------:R-:W2:Y:S01]  /*3990*/  MUFU.EX2 R61, R61 ;  /* 0x0000003d003d7308 */ /* 0x000ea20000000800 */
[----:B-1----:R-:W-:-:S07]  /*39a0*/  FADD.FTZ R4, R58, R5 ;  /* 0x000000053a047221 */ /* 0x002fce0000010000 */
[----:B------:R-:W1:Y:S01]  /*39b0*/  MUFU.EX2 R109, R109 ;  /* 0x0000006d006d7308 */ /* 0x000e620000000800 */
[----:B----4-:R-:W-:-:S07]  /*39c0*/  FADD.FTZ R6, R74, R7 ;  /* 0x000000074a067221 */ /* 0x010fce0000010000 */
[----:B------:R-:W3:Y:S01]  /*39d0*/  MUFU.EX2 R62, R62 ;  /* 0x0000003e003e7308 */ /* 0x000ee20000000800 */
[C---:B--2---:R-:W-:Y:S01]  /*39e0*/  FADD.FTZ R5, R61.reuse, R4 ;  /* 0x000000043d057221 */ /* 0x044fe20000010000 */
[----:B------:R-:W-:-:S06]  /*39f0*/  F2FP.BF16.F32.PACK_AB R12, R61, R58 ;  /* 0x0000003a3d0c723e */ /* 0x000fcc00000010ff */
[----:B------:R-:W2:Y:S01]  /*3a00*/  MUFU.EX2 R70, R70 ;  /* 0x0000004600467308 */ /* 0x000ea20000000800 */
[C---:B-1----:R-:W-:Y:S01]  /*3a10*/  FADD.FTZ R7, R109.reuse, R6 ;  /* 0x000000066d077221 */ /* 0x042fe20000010000 */
[----:B------:R-:W-:-:S06]  /*3a20*/  F2FP.BF16.F32.PACK_AB R15, R109, R74 ;  /* 0x0000004a6d0f723e */ /* 0x000fcc00000010ff */
[----:B------:R-:W1:Y:S01]  /*3a30*/  MUFU.EX2 R63, R63 ;  /* 0x0000003f003f7308 */ /* 0x000e620000000800 */
[----:B---3--:R-:W-:Y:S01]  /*3a40*/  FADD.FTZ R4, R62, R5 ;  /* 0x000000053e047221 */ /* 0x008fe20000010000 */
[----:B------:R-:W-:-:S06]  /*3a50*/  F2FP.BF16.F32.PACK_AB R5, R43, R8 ;  /* 0x000000082b05723e */ /* 0x000fcc00000010ff */
[----:B------:R-:W3:Y:S01]  /*3a60*/  MUFU.EX2 R83, R83 ;  /* 0x0000005300537308 */ /* 0x000ee20000000800 */
[----:B--2---:R-:W-:Y:S01]  /*3a70*/  FADD.FTZ R6, R70, R7 ;  /* 0x0000000746067221 */ /* 0x004fe20000010000 */
[----:B------:R-:W-:-:S06]  /*3a80*/  F2FP.BF16.F32.PACK_AB R7, R71, R10 ;  /* 0x0000000a4707723e */ /* 0x000fcc00000010ff */
[----:B------:R-:W2:Y:S01]  /*3a90*/  MUFU.EX2 R99, R99 ;  /* 0x0000006300637308 */ /* 0x000ea20000000800 */
[C---:B-1----:R-:W-:Y:S01]  /*3aa0*/  FADD.FTZ R4, R63.reuse, R4 ;  /* 0x000000043f047221 */ /* 0x042fe20000010000 */
[----:B------:R-:W-:-:S06]  /*3ab0*/  F2FP.BF16.F32.PACK_AB R14, R63, R62 ;  /* 0x0000003e3f0e723e */ /* 0x000fcc00000010ff */
[----:B------:R-:W1:Y:S01]  /*3ac0*/  MUFU.EX2 R78, R78 ;  /* 0x0000004e004e7308 */ /* 0x000e620000000800 */
[C---:B---3--:R-:W-:Y:S01]  /*3ad0*/  FADD.FTZ R23, R83.reuse, R6 ;  /* 0x0000000653177221 */ /* 0x048fe20000010000 */
[----:B------:R-:W-:-:S06]  /*3ae0*/  F2FP.BF16.F32.PACK_AB R25, R83, R70 ;  /* 0x000000465319723e */ /* 0x000fcc00000010ff */
[----:B------:R-:W3:Y:S01]  /*3af0*/  MUFU.EX2 R40, R97 ;  /* 0x0000006100287308 */ /* 0x000ee20000000800 */
[----:B--2---:R-:W-:Y:S01]  /*3b00*/  FADD.FTZ R11, R99, R4 ;  /* 0x00000004630b7221 */ /* 0x004fe20000010000 */
[----:B------:R-:W-:-:S06]  /*3b10*/  F2FP.BF16.F32.PACK_AB R4, R53, R50 ;  /* 0x000000323504723e */ /* 0x000fcc00000010ff */
[----:B------:R-:W2:Y:S01]  /*3b20*/  MUFU.EX2 R113, R113 ;  /* 0x0000007100717308 */ /* 0x000ea20000000800 */
[----:B-1----:R-:W-:-:S07]  /*3b30*/  FADD.FTZ R6, R78, R23 ;  /* 0x000000174e067221 */ /* 0x002fce0000010000 */
[----:B------:R-:W1:Y:S01]  /*3b40*/  MUFU.EX2 R103, R103 ;  /* 0x0000006700677308 */ /* 0x000e620000000800 */
[----:B---3--:R-:W-:-:S07]  /*3b50*/  FADD.FTZ R10, R40, R11 ;  /* 0x0000000b280a7221 */ /* 0x008fce0000010000 */
[----:B------:R-:W3:Y:S01]  /*3b60*/  MUFU.EX2 R82, R82 ;  /* 0x0000005200527308 */ /* 0x000ee20000000800 */
[----:B--2---:R-:W-:Y:S01]  /*3b70*/  FADD.FTZ R23, R113, R6 ;  /* 0x0000000671177221 */ /* 0x004fe20000010000 */
[----:B------:R-:W-:Y:S02]  /*3b80*/  F2FP.BF16.F32.PACK_AB R6, R57, R56 ;  /* 0x000000383906723e */ /* 0x000fe400000010ff */
[----:B------:R-:W-:-:S03]  /*3b90*/  F2FP.BF16.F32.PACK_AB R27, R113, R78 ;  /* 0x0000004e711b723e */ /* 0x000fc600000010ff */
[----:B------:R2:W-:Y:S01]  /*3ba0*/  STSM.16.M88.4 [R16+0x6000], R4 ;  /* 0x0060000410007844 */ /* 0x0005e20000000200 */
[----:B------:R-:W4:Y:S01]  /*3bb0*/  MUFU.EX2 R44, R101 ;  /* 0x00000065002c7308 */ /* 0x000f220000000800 */
[----:B-1----:R-:W-:Y:S02]  /*3bc0*/  FADD.FTZ R11, R103, R10 ;  /* 0x0000000a670b7221 */ /* 0x002fe40000010000 */
[----:B------:R1:W-:Y:S05]  /*3bd0*/  STSM.16.M88.4 [R2+0x2a800], R12 ;  /* 0x02a8000c02007844 */ /* 0x0003ea0000000200 */
[----:B------:R-:W5:Y:S01]  /*3be0*/  MUFU.EX2 R107, R107 ;  /* 0x0000006b006b7308 */ /* 0x000f620000000800 */
[----:B---3--:R-:W-:-:S07]  /*3bf0*/  FADD.FTZ R24, R82, R23 ;  /* 0x0000001752187221 */ /* 0x008fce0000010000 */
[----:B------:R-:W3:Y:S01]  /*3c00*/  MUFU.EX2 R111, R111 ;  /* 0x0000006f006f7308 */ /* 0x000ee20000000800 */
[----:B----4-:R-:W-:-:S07]  /*3c10*/  FADD.FTZ R10, R44, R11 ;  /* 0x0000000b2c0a7221 */ /* 0x010fce0000010000 */
[----:B------:R-:W4:Y:S01]  /*3c20*/  MUFU.EX2 R84, R84 ;  /* 0x0000005400547308 */ /* 0x000f220000000800 */
[C---:B-----5:R-:W-:Y:S01]  /*3c30*/  FADD.FTZ R23, R107.reuse, R24 ;  /* 0x000000186b177221 */ /* 0x060fe20000010000 */
[----:B------:R-:W-:-:S06]  /*3c40*/  F2FP.BF16.F32.PACK_AB R29, R107, R82 ;  /* 0x000000526b1d723e */ /* 0x000fcc00000010ff */
        /* <DEDUP_REMOVED lines=8> */
[C---:B---3--:R-:W-:Y:S01]  /*3cd0*/  FADD.FTZ R11, R28.reuse, R11 ;  /* 0x0000000b1c0b7221 */ /* 0x048fe20000010000 */
[----:B------:R-:W-:-:S06]  /*3ce0*/  F2FP.BF16.F32.PACK_AB R28, R28, R111 ;  /* 0x0000006f1c1c723e */ /* 0x000fcc00000010ff */
[----:B------:R-:W2:Y:S01]  /*3cf0*/  MUFU.EX2 R131, R131 ;  /* 0x0000008300837308 */ /* 0x000ea20000000800 */
[----:B----4-:R-:W-:-:S07]  /*3d00*/  FADD.FTZ R26, R32, R23 ;  /* 0x00000017201a7221 */ /* 0x010fce0000010000 */
[----:B------:R-:W3:Y:S01]  /*3d10*/  MUFU.EX2 R133, R133 ;  /* 0x0000008500857308 */ /* 0x000ee20000000800 */
[----:B-----5:R-:W-:-:S07]  /*3d20*/  FADD.FTZ R24, R30, R11 ;  /* 0x0000000b1e187221 */ /* 0x020fce0000010000 */
[----:B------:R-:W-:Y:S01]  /*3d30*/  MUFU.EX2 R34, R34 ;  /* 0x0000002200227308 */ /* 0x000fe20000000800 */
[C---:B--2---:R-:W-:Y:S01]  /*3d40*/  FADD.FTZ R7, R131.reuse, R26 ;  /* 0x0000001a83077221 */ /* 0x044fe20000010000 */
[----:B------:R-:W-:Y:S02]  /*3d50*/  F2FP.BF16.F32.PACK_AB R26, R44, R103 ;  /* 0x000000672c1a723e */ /* 0x000fe400000010ff */
[----:B-1----:R-:W-:Y:S01]  /*3d60*/  F2FP.BF16.F32.PACK_AB R13, R131, R32 ;  /* 0x00000020830d723e */ /* 0x002fe200000010ff */
[----:B------:R-:W-:-:S03]  /*3d70*/  IMAD.MOV.U32 R131, RZ, RZ, R151 ;  /* 0x000000ffff837224 */ /* 0x000fc600078e0097 */
[----:B------:R-:W1:Y:S01]  /*3d80*/  MUFU.EX2 R119, R119 ;  /* 0x0000007700777308 */ /* 0x000e620000000800 */
[C---:B---3--:R-:W-:Y:S01]  /*3d90*/  FADD.FTZ R4, R133.reuse, R24 ;  /* 0x0000001885047221 */ /* 0x048fe20000010000 */
[----:B------:R-:W-:Y:S02]  /*3da0*/  F2FP.BF16.F32.PACK_AB R24, R40, R99 ;  /* 0x000000632818723e */ /* 0x000fe400000010ff */
[----:B------:R-:W-:Y:S01]  /*3db0*/  F2FP.BF16.F32.PACK_AB R30, R133, R30 ;  /* 0x0000001e851e723e */ /* 0x000fe200000010ff */
[----:B------:R-:W-:Y:S02]  /*3dc0*/  IMAD.MOV.U32 R133, RZ, RZ, R151 ;  /* 0x000000ffff857224 */ /* 0x000fe400078e0097 */
[----:B------:R2:W-:Y:S01]  /*3dd0*/  STSM.16.M88.4 [R153], R24 ;  /* 0x0000001899007844 */ /* 0x0005e20000000200 */
[----:B------:R-:W3:Y:S03]  /*3de0*/  MUFU.EX2 R135, R135 ;  /* 0x0000008700877308 */ /* 0x000ee60000000800 */
[----:B------:R2:W-:Y:S05]  /*3df0*/  STSM.16.M88.4 [R17+0xc000], R28 ;  /* 0x00c0001c11007844 */ /* 0x0005ea0000000200 */
[----:B------:R4:W5:Y:S01]  /*3e00*/  MUFU.EX2 R8, R137 ;  /* 0x0000008900087308 */ /* 0x0009620000000800 */
[----:B-1----:R-:W-:Y:S01]  /*3e10*/  F2FP.BF16.F32.PACK_AB R15, R119, R34 ;  /* 0x00000022770f723e */ /* 0x002fe200000010ff */
[----:B------:R-:W-:-:S06]  /*3e20*/  FADD.FTZ R34, R34, R7 ;  /* 0x0000000722227221 */ /* 0x000fcc0000010000 */
[----:B------:R-:W-:Y:S01]  /*3e30*/  MUFU.EX2 R141, R141 ;  /* 0x0000008d008d7308 */ /* 0x000fe20000000800 */
[----:B---3--:R-:W-:Y:S01]  /*3e40*/  FADD.FTZ R5, R135, R4 ;  /* 0x0000000487057221 */ /* 0x008fe20000010000 */
[----:B----4-:R-:W-:-:S06]  /*3e50*/  IMAD.MOV.U32 R137, RZ, RZ, R151 ;  /* 0x000000ffff897224 */ /* 0x010fcc00078e0097 */
[----:B------:R1:W3:Y:S01]  /*3e60*/  MUFU.EX2 R10, R145 ;  /* 0x00000091000a7308 */ /* 0x0002e20000000800 */
[C---:B-----5:R-:W-:Y:S01]  /*3e70*/  F2FP.BF16.F32.PACK_AB R12, R8.reuse, R135 ;  /* 0x00000087080c723e */ /* 0x060fe200000010ff */
[----:B------:R-:W-:Y:S01]  /*3e80*/  FADD.FTZ R4, R8, R5 ;  /* 0x0000000508047221 */ /* 0x000fe20000010000 */
[----:B------:R-:W-:Y:S01]  /*3e90*/  FADD.FTZ R5, R119, R34 ;  /* 0x0000002277057221 */ /* 0x000fe20000010000 */
[--C-:B------:R-:W-:Y:S02]  /*3ea0*/  IMAD.MOV.U32 R135, RZ, RZ, R151.reuse ;  /* 0x000000ffff877224 */ /* 0x100fe400078e0097 */
[----:B-1----:R-:W-:Y:S01]  /*3eb0*/  IMAD.MOV.U32 R145, RZ, RZ, R151 ;  /* 0x000000ffff917224 */ /* 0x002fe200078e0097 */
[----:B---3--:R-:W-:Y:S01]  /*3ec0*/  F2FP.BF16.F32.PACK_AB R14, R10, R141 ;  /* 0x0000008d0a0e723e */ /* 0x008fe200000010ff */
[----:B------:R-:W-:-:S04]  /*3ed0*/  FADD.FTZ R141, R141, R4 ;  /* 0x000000048d8d7221 */ /* 0x000fc80000010000 */
[----:B------:R2:W-:Y:S01]  /*3ee0*/  STSM.16.M88.4 [R16+0xc000], R12 ;  /* 0x00c0000c10007844 */ /* 0x0005e20000000200 */
[----:B------:R-:W-:Y:S01]  /*3ef0*/  FADD.FTZ R6, R10, R141 ;  /* 0x0000008d0a067221 */ /* 0x000fe20000010000 */
[----:B------:R-:W-:Y:S01]  /*3f00*/  IMAD.MOV.U32 R141, RZ, RZ, R151 ;  /* 0x000000ffff8d7224 */ /* 0x000fe200078e0097 */
        /* <DEDUP_REMOVED lines=23> */
[----:B------:R-:W-:Y:S01]  /*4080*/  UMOV UR6, UR47 ;  /* 0x0000002f00067c82 */ /* 0x000fe20008000000 */
[----:B------:R-:W-:-:S05]  /*4090*/  UMOV UR5, UR46 ;  /* 0x0000002e00057c82 */ /* 0x000fca0008000000 */
.L_x_10497:
[----:B------:R-:W-:Y:S01]  /*40a0*/  UIADD3 UR46, UR5, 0x1, URZ ;  /* 0x00000001052e7890 */ /* 0x000fe2000fffe03f */
[----:B------:R-:W-:-:S03]  /*40b0*/  ISETP.NE.AND P3, PT, R22, RZ, PT ;  /* 0x000000ff1600720c */ /* 0x000fc60003f65270 */
[----:B------:R-:W-:-:S04]  /*40c0*/  UISETP.NE.AND UP0, UPT, UR46, 0x2, UPT ;  /* 0x000000022e00788c */ /* 0x000fc8000bf05270 */
[----:B------:R-:W-:Y:S02]  /*40d0*/  USEL UR47, URZ, 0x1, UP0 ;  /* 0x000000013f2f7887 */ /* 0x000fe40008000000 */
[----:B------:R-:W-:Y:S02]  /*40e0*/  USEL UR46, UR46, URZ, UP0 ;  /* 0x0000003f2e2e7287 */ /* 0x000fe40008000000 */
[----:B------:R-:W-:Y:S02]  /*40f0*/  ULOP3.LUT UR47, UR6, UR47, URZ, 0x3c, !UPT ;  /* 0x0000002f062f7292 */ /* 0x000fe4000f8e3c3f */
[----:B-1----:R-:W-:Y:S10]  /*4100*/  @P3 BRA `(.L_x_10489) ;  /* 0x00000000002c3947 */ /* 0x002ff40003800000 */
[----:B------:R-:W-:Y:S05]  /*4110*/  @!P0 BRA `(.L_x_10490) ;  /* 0x0000000000048947 */ /* 0x000fea0003800000 */
[----:B------:R-:W-:Y:S01]  /*4120*/  BPT.TRAP 0x1 ;  /* 0x000000040000795c */ /* 0x000fe20000300000 */
.L_x_10490:
[----:B------:R-:W-:Y:S01]  /*4130*/  ULEA UR7, UR46, UR40, 0x3 ;  /* 0x000000282e077291 */ /* 0x000fe2000f8e183f */
[----:B------:R-:W-:-:S05]  /*4140*/  IMAD.U32 R0, RZ, RZ, UR47 ;  /* 0x0000002fff007e24 */ /* 0x000fca000f8e00ff */
[----:B------:R-:W-:-:S04]  /*4150*/  SHF.L.U32 R0, R0, 0x1f, RZ ;  /* 0x0000001f00007819 */ /* 0x000fc800000006ff */
[----:B------:R1:W3:Y:S01]  /*4160*/  SYNCS.PHASECHK.TRANS64.TRYWAIT P2, [UR7+0x30830], R0 ;  /* 0x03083000ff0075a7 */ /* 0x0002e20008040147 */
[----:B------:R-:W-:Y:S05]  /*4170*/  @!P0 BRA `(.L_x_10491) ;  /* 0x0000000000048947 */ /* 0x000fea0003800000 */
[----:B------:R-:W-:Y:S01]  /*4180*/  BPT.TRAP 0x1 ;  /* 0x000000040000795c */ /* 0x000fe20000300000 */
.L_x_10491:
[----:B---3--:R-:W-:Y:S05]  /*4190*/  @P2 BRA `(.L_x_10489) ;  /* 0x0000000000082947 */ /* 0x008fea0003800000 */
[----:B------:R-:W3:Y:S02]  /*41a0*/  SYNCS.PHASECHK.TRANS64.TRYWAIT P2, [UR7+0x30830], R0 ;  /* 0x03083000ff0075a7 */ /* 0x000ee40008040147 */
[----:B---3--:R-:W-:Y:S05]  /*41b0*/  @!P2 BRA `(.L_x_10492) ;  /* 0x000000600044a947 */ /* 0x008fea0003800000 */
.L_x_10489:
[----:B---3--:R-:W3:Y:S01]  /*41c0*/  S2R R3, SR_TID.X ;  /* 0x0000000000037919 */ /* 0x008ee20000002100 */
[----:B------:R-:W-:Y:S01]  /*41d0*/  R2UR UR20, R20 ;  /* 0x00000000141472ca */ /* 0x000fe200000e0000 */
[----:B------:R-:W-:Y:S01]  /*41e0*/  UIMAD UR22, UR46, 0x600, UR4 ;  /* 0x000006002e1678a4 */ /* 0x000fe2000f8e0204 */
[----:B------:R-:W-:Y:S01]  /*41f0*/  R2UR UR21, R21 ;  /* 0x00000000151572ca */ /* 0x000fe200000e0000 */
[----:B------:R-:W-:Y:S01]  /*4200*/  UMOV UR23, 0x40000040 ;  /* 0x4000004000177882 */ /* 0x000fe20000000000 */
[----:B------:R-:W-:Y:S01]  /*4210*/  UMOV UR11, 0x40000040 ;  /* 0x40000040000b7882 */ /* 0x000fe20000000000 */
[----:B------:R-:W-:Y:S02]  /*4220*/  UIADD3 UR10, UR22, 0x2, URZ ;  /* 0x00000002160a7890 */ /* 0x000fe4000fffe03f */
[----:B------:R-:W-:Y:S01]  /*4230*/  UIADD3 UR14, UR22, 0x4, URZ ;  /* 0x00000004160e7890 */ /* 0x000fe2000fffe03f */
[----:B------:R-:W-:Y:S01]  /*4240*/  UMOV UR15, 0x40000040 ;  /* 0x40000040000f7882 */ /* 0x000fe20000000000 */
[----:B------:R-:W-:Y:S01]  /*4250*/  UIADD3 UR18, UR22, 0x6, URZ ;  /* 0x0000000616127890 */ /* 0x000fe2000fffe03f */
[----:B------:R-:W-:Y:S01]  /*4260*/  UMOV UR19, 0x40000040 ;  /* 0x4000004000137882 */ /* 0x000fe20000000000 */
[----:B---3--:R-:W-:-:S05]  /*4270*/  SHF.R.U32.HI R3, RZ, 0x7, R3 ;  /* 0x00000007ff037819 */ /* 0x008fca0000011603 */
[----:B-1----:R-:W-:-:S05]  /*4280*/  VIADD R0, R3, 0x8 ;  /* 0x0000000803007836 */ /* 0x002fca0000000000 */
[----:B------:R1:W-:Y:S06]  /*4290*/  BAR.SYNC.DEFER_BLOCKING R0, 0x100 ;  /* 0x000400000000751d */ /* 0x0003ec0000010000 */
[----:B--2---:R-:W-:-:S06]  /*42a0*/  WARPGROUP.ARRIVE ;  /* 0x00000000000079c5 */ /* 0x004fcc0000000000 */
[----:B------:R-:W-:Y:S03]  /*42b0*/  HGMMA.64x192x16.F32.BF16 R24, gdesc[UR20], RZ, !UPT, gsb0 ;  /* 0x02e00000141879f0 */ /* 0x000fe6000c0018ff */
[----:B------:R-:W-:Y:S02]  /*42c0*/  WARPGROUP.DEPBAR.LE gsb0, 0x0 ;  /* 0x00008000000079c5 */ /* 0x000fe40000010000 */
[----:B------:R-:W-:-:S15]  /*42d0*/  WARPGROUP.ARRIVE ;  /* 0x00000000000079c5 */ /* 0x000fde0000000000 */
[----:B------:R-:W-:Y:S03]  /*42e0*/  HGMMA.64x192x16.F32.BF16 R24, gdesc[UR8], R24, gsb0 ;  /* 0x02e00000081879f0 */ /* 0x000fe60008001818 */
[----:B------:R-:W-:Y:S02]  /*42f0*/  WARPGROUP.DEPBAR.LE gsb0, 0x0 ;  /* 0x00008000000079c5 */ /* 0x000fe40000010000 */
[----:B------:R-:W-:-:S15]  /*4300*/  WARPGROUP.ARRIVE ;  /* 0x00000000000079c5 */ /* 0x000fde0000000000 */
[----:B------:R-:W-:Y:S03]  /*4310*/  HGMMA.64x192x16.F32.BF16 R24, gdesc[UR12], R24, gsb0 ;  /* 0x02e000000c1879f0 */ /* 0x000fe60008001818 */
[----:B------:R-:W-:Y:S02]  /*4320*/  WARPGROUP.DEPBAR.LE gsb0, 0x0 ;  /* 0x00008000000079c5 */ /* 0x000fe40000010000 */
[----:B------:R-:W-:-:S15]  /*4330*/  WARPGROUP.ARRIVE ;  /* 0x00000000000079c5 */ /* 0x000fde0000000000 */
[----:B------:R-:W-:Y:S03]  /*4340*/  HGMMA.64x192x16.F32.BF16 R24, gdesc[UR16], R24, gsb0 ;  /* 0x02e00000101879f0 */ /* 0x000fe60008001818 */
[----:B------:R-:W-:Y:S02]  /*4350*/  WARPGROUP.DEPBAR.LE gsb0, 0x0 ;  /* 0x00008000000079c5 */ /* 0x000fe40000010000 */
[----:B-1----:R-:W-:Y:S05]  /*4360*/  @P3 BRA `(.L_x_10493) ;  /* 0x00000000002c3947 */ /* 0x002fea0003800000 */
[----:B------:R-:W-:Y:S05]  /*4370*/  @!P0 BRA `(.L_x_10494) ;  /* 0x0000000000048947 */ /* 0x000fea0003800000 */
[----:B------:R-:W-:Y:S01]  /*4380*/  BPT.TRAP 0x1 ;  /* 0x000000040000795c */ /* 0x000fe20000300000 */
.L_x_10494:
[----:B------:R-:W-:Y:S01]  /*4390*/  ULEA UR7, UR5, UR40, 0x3 ;  /* 0x0000002805077291 */ /* 0x000fe2000f8e183f */
[----:B------:R-:W-:-:S05]  /*43a0*/  IMAD.U32 R0, RZ, RZ, UR6 ;  /* 0x00000006ff007e24 */ /* 0x000fca000f8e00ff */
[----:B------:R-:W-:-:S04]  /*43b0*/  SHF.L.U32 R0, R0, 0x1f, RZ ;  /* 0x0000001f00007819 */ /* 0x000fc800000006ff */
[----:B------:R1:W2:Y:S01]  /*43c0*/  SYNCS.PHASECHK.TRANS64.TRYWAIT P2, [UR7+0x30850], R0 ;  /* 0x03085000ff0075a7 */ /* 0x0002a20008040147 */
[----:B------:R-:W-:Y:S05]  /*43d0*/  @!P0 BRA `(.L_x_10495) ;  /* 0x0000000000048947 */ /* 0x000fea0003800000 */
[----:B------:R-:W-:Y:S01]  /*43e0*/  BPT.TRAP 0x1 ;  /* 0x000000040000795c */ /* 0x000fe20000300000 */
.L_x_10495:
[----:B--2---:R-:W-:Y:S05]  /*43f0*/  @P2 BRA `(.L_x_10493) ;  /* 0x0000000000082947 */ /* 0x004fea0003800000 */
[----:B------:R-:W2:Y:S02]  /*4400*/  SYNCS.PHASECHK.TRANS64.TRYWAIT P2, [UR7+0x30850], R0 ;  /* 0x03085000ff0075a7 */ /* 0x000ea40008040147 */
[----:B--2---:R-:W-:Y:S05]  /*4410*/  @!P2 BRA `(.L_x_10496) ;  /* 0x0000005c00c4a947 */ /* 0x004fea0003800000 */
.L_x_10493:
[----:B------:R-:W-:Y:S01]  /*4420*/  R2UR UR7, R19 ;  /* 0x00000000130772ca */ /* 0x000fe200000e0000 */
[----:B------:R-:W-:Y:S01]  /*4430*/  UIADD3 UR6, UR40, 0x400, URZ ;  /* 0x0000040028067890 */ /* 0x000fe2000fffe03f */
[----:B------:R-:W-:Y:S01]  /*4440*/  WARPGROUP.ARRIVE ;  /* 0x00000000000079c5 */ /* 0x000fe20000000000 */
[----:B------:R-:W-:Y:S01]  /*4450*/  UMOV UR23, 0x40000040 ;  /* 0x4000004000177882 */ /* 0x000fe20000000000 */
[----:B------:R-:W-:Y:S01]  /*4460*/  UMOV UR21, 0x40000040 ;  /* 0x4000004000157882 */ /* 0x000fe20000000000 */
[----:B------:R-:W-:Y:S01]  /*4470*/  USHF.R.U32.HI UR6, URZ, 0x4, UR6 ;  /* 0x000000043f067899 */ /* 0x000fe20008011606 */
[----:B-12---:R-:W-:Y:S02]  /*4480*/  FMNMX.FTZ R0, R24, R4, !PT ;  /* 0x0000000418007209 */ /* 0x006fe40007810000 */
[----:B------:R-:W-:Y:S01]  /*4490*/  FMNMX.FTZ R14, R26, R7, !PT ;  /* 0x000000071a0e7209 */ /* 0x000fe20007810000 */
[----:B------:R-:W-:Y:S01]  /*44a0*/  ULOP3.LUT UR6, UR6, 0x3fff, URZ, 0xc0, !UPT ;  /* 0x00003fff06067892 */ /* 0x000fe2000f8ec03f */
[----:B------:R-:W-:-:S03]  /*44b0*/  FMNMX.FTZ R3, R25, R0, !PT ;  /* 0x0000000019037209 */ /* 0x000fc60007810000 */
[----:B------:R-:W-:Y:S01]  /*44c0*/  UIADD3 UR7, UR7, 0x1e800, URZ ;  /* 0x0001e80007077890 */ /* 0x000fe2000fffe03f */
[----:B------:R-:W-:-:S03]  /*44d0*/  FMNMX.FTZ R0, R28, R3, !PT ;  /* 0x000000031c007209 */ /* 0x000fc60007810000 */
[----:B------:R-:W-:Y:S01]  /*44e0*/  USHF.R.U32.HI UR7, URZ, 0x4, UR7 ;  /* 0x000000043f077899 */ /* 0x000fe20008011607 */
[----:B------:R-:W-:-:S03]  /*44f0*/  FMNMX.FTZ R3, R29, R0, !PT ;  /* 0x000000001d037209 */ /* 0x000fc60007810000 */
[----:B------:R-:W-:Y:S01]  /*4500*/  ULOP3.LUT UR10, UR7, 0x3fff, URZ, 0xc0, !UPT ;  /* 0x00003fff070a7892 */ /* 0x000fe2000f8ec03f */
[----:B------:R-:W-:Y:S01]  /*4510*/  FMNMX.FTZ R0, R32, R3, !PT ;  /* 0x0000000320007209 */ /* 0x000fe20007810000 */
[----:B------:R-:W-:Y:S02]  /*4520*/  UIMAD UR7, UR5, 0x600, UR6 ;  /* 0x00000600050778a4 */ /* 0x000fe4000f8e0206 */
[----:B------:R-:W-:Y:S01]  /*4530*/  ULOP3.LUT UR6, UR10, 0x10000, URZ, 0xfc, !UPT ;  /* 0x000100000a067892 */ /* 0x000fe2000f8efc3f */
[----:B------:R-:W-:-:S04]  /*4540*/  FMNMX.FTZ R3, R33, R0, !PT ;  /* 0x0000000021037209 */ /* 0x000fc80007810000 */
[----:B------:R-:W-:Y:S01]  /*4550*/  UMOV UR22, UR7 ;  /* 0x0000000700167c82 */ /* 0x000fe20008000000 */
[----:B------:R-:W-:Y:S01]  /*4560*/  FMNMX.FTZ R0, R36, R3, !PT ;  /* 0x0000000324007209 */ /* 0x000fe20007810000 */
[----:B------:R-:W-:Y:S02]  /*4570*/  UMOV UR20, UR6 ;  /* 0x0000000600147c82 */ /* 0x000fe40008000000 */
[----:B------:R-:W-:Y:S01]  /*4580*/  HGMMA.64x64x16.F32.BF16 R120, gdesc[UR20].tnspB, R120, gsb0 ;  /* 0x40e00000147879f0 */ /* 0x000fe20008001878 */
        /* <DEDUP_REMOVED lines=27> */
[----:B------:R-:W-:Y:S01]  /*4740*/  HGMMA.64x64x16.F32.BF16 R120, gdesc[UR20].tnspB, R120, gsb0 ;  /* 0x40e00000147879f0 */ /* 0x000fe20008001878 */
[----:B------:R-:W-:Y:S02]  /*4750*/  UIADD3 UR22, UR7, 0x100, URZ ;  /* 0x0000010007167890 */ /* 0x000fe4000fffe03f */
[----:B------:R-:W-:Y:S01]  /*4760*/  UIADD3 UR20, UR6, 0x4, URZ ;  /* 0x0000000406147890 */ /* 0x000fe2000fffe03f */
[----:B------:R-:W-:Y:S01]  /*4770*/  FMNMX.FTZ R0, R80, R3, !PT ;  /* 0x0000000350007209 */ /* 0x000fe20007810000 */
[----:B------:R-:W-:Y:S01]  /*4780*/  UMOV UR23, 0x40000040 ;  /* 0x4000004000177882 */ /* 0x000fe20000000000 */
[----:B------:R-:W-:Y:S02]  /*4790*/  UMOV UR21, 0x40000040 ;  /* 0x4000004000157882 */ /* 0x000fe40000000000 */
        /* <DEDUP_REMOVED lines=24> */
[----:B------:R-:W1:Y:S01]  /*4920*/  SHFL.BFLY PT, R3, R10, 0x2, 0x1f ;  /* 0x0c401f000a037f89 */ /* 0x000e6200000e0000 */
[----:B------:R-:W-:Y:S01]  /*4930*/  UMOV UR23, 0x40000040 ;  /* 0x4000004000177882 */ /* 0x000fe20000000000 */
[----:B------:R-:W-:Y:S01]  /*4940*/  UMOV UR21, 0x40000040 ;  /* 0x4000004000157882 */ /* 0x000fe20000000000 */
[----:B-1----:R-:W-:-:S05]  /*4950*/  FMNMX.FTZ R11, R10, R3, !PT ;  /* 0x000000030a0b7209 */ /* 0x002fca0007810000 */
[----:B------:R-:W1:Y:S02]  /*4960*/  SHFL.BFLY PT, R0, R11, 0x1, 0x1f ;  /* 0x0c201f000b007f89 */ /* 0x000e6400000e0000 */
[----:B-1----:R-:W-:Y:S02]  /*4970*/  FMNMX.FTZ R3, R11, R0, !PT ;  /* 0x000000000b037209 */ /* 0x002fe40007810000 */
[----:B------:R-:W1:Y:S03]  /*4980*/  LDC R0, c[0x0][0x988] ;  /* 0x00026200ff007b82 */ /* 0x000e660000000800 */
[C---:B------:R-:W-:Y:S01]  /*4990*/  FADD.FTZ R4, -R3.reuse, R4 ;  /* 0x0000000403047221 */ /* 0x040fe20000010100 */
[----:B------:R-:W-:Y:S02]  /*49a0*/  WARPGROUP.DEPBAR.LE gsb0, 0x0 ;  /* 0x00008000000079c5 */ /* 0x000fe40000010000 */
[----:B------:R-:W-:Y:S01]  /*49b0*/  WARPGROUP.ARRIVE ;  /* 0x00000000000079c5 */ /* 0x000fe20000000000 */
[----:B-1----:R-:W-:-:S05]  /*49c0*/  FMUL.FTZ R9, R3, R0 ;  /* 0x0000000003097220 */ /* 0x002fca0000410000 */
[----:B------:R-:W-:Y:S01]  /*49d0*/  HGMMA.64x64x16.F32.BF16 R120, gdesc[UR20].tnspB, R120, gsb0 ;  /* 0x40e00000147879f0 */ /* 0x000fe20008001878 */
[----:B------:R-:W-:Y:S01]  /*49e0*/  UIADD3 UR22, UR7, 0x200, URZ ;  /* 0x0000020007167890 */ /* 0x000fe2000fffe03f */
[-C--:B------:R-:W-:Y:S01]  /*49f0*/  FMUL.FTZ R4, R4, R0.reuse ;  /* 0x0000000004047220 */ /* 0x080fe20000410000 */
[----:B------:R-:W-:Y:S01]  /*4a00*/  UIADD3 UR20, UR6, 0x600, URZ ;  /* 0x0000060006147890 */ /* 0x000fe2000fffe03f */
[-CC-:B------:R-:W-:Y:S01]  /*4a10*/  FFMA.FTZ R24, R24, R0.reuse, -R9.reuse ;  /* 0x0000000018187223 */ /* 0x180fe20000010809 */
[----:B------:R-:W-:Y:S01]  /*4a20*/  UMOV UR23, 0x40000040 ;  /* 0x4000004000177882 */ /* 0x000fe20000000000 */
[----:B------:R-:W-:Y:S01]  /*4a30*/  UMOV UR21, 0x40000040 ;  /* 0x4000004000157882 */ /* 0x000fe20000000000 */
        /* <DEDUP_REMOVED lines=48> */
[----:B------:R1:W2:Y:S08]  /*4d40*/  MUFU.EX2 R9, R24 ;  /* 0x0000001800097308 */ /* 0x0002b00000000800 */
[----:B------:R-:W3:Y:S01]  /*4d50*/  MUFU.EX2 R4, R25 ;  /* 0x0000001900047308 */ /* 0x000ee20000000800 */
[----:B-1----:R-:W1:Y:S01]  /*4d60*/  S2R R24, SR_TID.X ;  /* 0x0000000000187919 */ /* 0x002e620000002100 */
[----:B------:R-:W-:-:S02]  /*4d70*/  WARPGROUP.DEPBAR.LE gsb0, 0x0 ;  /* 0x00008000000079c5 */ /* 0x000fc40000010000 */
[----:B------:R-:W-:Y:S01]  /*4d80*/  WARPGROUP.ARRIVE ;  /* 0x00000000000079c5 */ /* 0x000fe20000000000 */
[----:B--2---:R-:W-:-:S03]  /*4d90*/  FFMA.FTZ R11, R10, R6, R9 ;  /* 0x000000060a0b7223 */ /* 0x004fc60000010009 */
[----:B------:R-:W-:Y:S02]  /*4da0*/  MUFU.EX2 R29, R29 ;  /* 0x0000001d001d7308 */ /* 0x000fe40000000800 */
[----:B------:R-:W-:Y:S01]  /*4db0*/  HGMMA.64x64x16.F32.BF16 R120, gdesc[UR20].tnspB, R120, gsb0 ;  /* 0x40e00000147879f0 */ /* 0x000fe20008001878 */
[----:B------:R-:W-:Y:S02]  /*4dc0*/  UIADD3 UR22, UR7, 0x280, URZ ;  /* 0x0000028007167890 */ /* 0x000fe4000fffe03f */
[----:B------:R-:W-:Y:S01]  /*4dd0*/  UIADD3 UR20, UR6, 0x602, URZ ;  /* 0x0000060206147890 */ /* 0x000fe2000fffe03f */
[C---:B---3--:R-:W-:Y:S01]  /*4de0*/  FADD.FTZ R6, R4.reuse, R11 ;  /* 0x0000000b04067221 */ /* 0x048fe20000010000 */
[----:B------:R-:W-:Y:S01]  /*4df0*/  UMOV UR23, 0x40000040 ;  /* 0x4000004000177882 */ /* 0x000fe20000000000 */
[----:B------:R-:W-:Y:S01]  /*4e00*/  UMOV UR21, 0x40000040 ;  /* 0x4000004000157882 */ /* 0x000fe20000000000 */
[----:B------:R-:W-:Y:S01]  /*4e10*/  F2FP.BF16.F32.PACK_AB R4, R4, R9 ;  /* 0x000000090404723e */ /* 0x000fe200000010ff */
[----:B------:R-:W-:Y:S08]  /*4e20*/  MUFU.EX2 R12, R32 ;  /* 0x00000020000c7308 */ /* 0x000ff00000000800 */
[----:B------:R-:W2:Y:S01]  /*4e30*/  MUFU.EX2 R9, R28 ;  /* 0x0000001c00097308 */ /* 0x000ea20000000800 */
[----:B-1----:R-:W-:-:S02]  /*4e40*/  SHF.R.U32.HI R23, RZ, 0x7, R24 ;  /* 0x00000007ff177819 */ /* 0x002fc40000011618 */
[----:B------:R-:W-:-:S05]  /*4e50*/  ISETP.GE.U32.AND P2, PT, R24, 0x180, PT ;  /* 0x000001801800780c */ /* 0x000fca0003f46070 */
[----:B------:R-:W1:Y:S08]  /*4e60*/  MUFU.EX2 R33, R33 ;  /* 0x0000002100217308 */ /* 0x000e700000000800 */
[----:B------:R-:W3:Y:S01]  /*4e70*/  MUFU.EX2 R36, R36 ;  /* 0x0000002400247308 */ /* 0x000ee20000000800 */
[----:B--2---:R-:W-:-:S04]  /*4e80*/  FADD.FTZ R6, R9, R6 ;  /* 0x0000000609067221 */ /* 0x004fc80000010000 */
[C---:B------:R-:W-:Y:S01]  /*4e90*/  FADD.FTZ R11, R29.reuse, R6 ;  /* 0x000000061d0b7221 */ /* 0x040fe20000010000 */
[----:B------:R-:W-:Y:S02]  /*4ea0*/  F2FP.BF16.F32.PACK_AB R6, R29, R9 ;  /* 0x000000091d06723e */ /* 0x000fe400000010ff */
[----:B------:R-:W-:Y:S01]  /*4eb0*/  FMNMX.FTZ R9, R27, R14, !PT ;  /* 0x0000000e1b097209 */ /* 0x000fe20007810000 */
[----:B------:R-:W-:Y:S01]  /*4ec0*/  FADD.FTZ R11, R12, R11 ;  /* 0x0000000b0c0b7221 */ /* 0x000fe20000010000 */
[----:B------:R-:W-:Y:S01]  /*4ed0*/  MUFU.EX2 R41, R41 ;  /* 0x0000002900297308 */ /* 0x000fe20000000800 */
[C---:B-1----:R-:W-:Y:S02]  /*4ee0*/  F2FP.BF16.F32.PACK_AB R12, R33.reuse, R12 ;  /* 0x0000000c210c723e */ /* 0x042fe400000010ff */
[----:B------:R-:W-:Y:S01]  /*4ef0*/  FMNMX.FTZ R14, R30, R9, !PT ;  /* 0x000000091e0e7209 */ /* 0x000fe20007810000 */
[----:B------:R-:W-:-:S03]  /*4f00*/  FADD.FTZ R11, R33, R11 ;  /* 0x0000000b210b7221 */ /* 0x000fc60000010000 */
[----:B------:R-:W-:Y:S01]  /*4f10*/  FMNMX.FTZ R9, R31, R14, !PT ;  /* 0x0000000e1f097209 */ /* 0x000fe20007810000 */
[----:B---3--:R-:W-:Y:S01]  /*4f20*/  FADD.FTZ R11, R36, R11 ;  /* 0x0000000b240b7221 */ /* 0x008fe20000010000 */
        /* <DEDUP_REMOVED lines=9> */
[----:B------:R-:W-:Y:S01]  /*4fc0*/  MUFU.EX2 R52, R52 ;  /* 0x0000003400347308 */ /* 0x000fe20000000800 */
[----:B------:R-:W-:Y:S02]  /*4fd0*/  WARPGROUP.DEPBAR.LE gsb0, 0x0 ;  /* 0x00008000000079c5 */ /* 0x000fe40000010000 */
[----:B------:R-:W-:Y:S01]  /*4fe0*/  WARPGROUP.ARRIVE ;  /* 0x00000000000079c5 */ /* 0x000fe20000000000 */
[----:B------:R-:W-:-:S04]  /*4ff0*/  FMNMX.FTZ R14, R46, R9, !PT ;  /* 0x000000092e0e7209 */ /* 0x000fc80007810000 */
[----:B------:R-:W-:Y:S01]  /*5000*/  FMNMX.FTZ R9, R47, R14, !PT ;  /* 0x0000000e2f097209 */ /* 0x000fe20007810000 */
[----:B------:R-:W-:Y:S01]  /*5010*/  HGMMA.64x64x16.F32.BF16 R120, gdesc[UR20].tnspB, R120, gsb0 ;  /* 0x40e00000147879f0 */ /* 0x000fe20008001878 */
[----:B------:R-:W-:Y:S01]  /*5020*/  UIADD3 UR22, UR7, 0x300, URZ ;  /* 0x0000030007167890 */ /* 0x000fe2000fffe03f */
[----:B------:R-:W-:Y:S01]  /*5030*/  MUFU.EX2 R53, R53 ;  /* 0x0000003500357308 */ /* 0x000fe20000000800 */
[----:B------:R-:W-:Y:S01]  /*5040*/  UIADD3 UR20, UR6, 0x604, URZ ;  /* 0x0000060406147890 */ /* 0x000fe2000fffe03f */
[----:B------:R-:W-:Y:S01]  /*5050*/  FMNMX.FTZ R14, R50, R9, !PT ;  /* 0x00000009320e7209 */ /* 0x000fe20007810000 */
[----:B------:R-:W-:Y:S01]  /*5060*/  UMOV UR23, 0x40000040 ;  /* 0x4000004000177882 */ /* 0x000fe20000000000 */
[----:B------:R-:W-:Y:S02]  /*5070*/  UMOV UR21, 0x40000040 ;  /* 0x4000004000157882 */ /* 0x000fe40000000000 */
        /* <DEDUP_REMOVED lines=29> */
[----:B------:R-:W-:Y:S01]  /*5250*/  MUFU.EX2 R73, R73 ;  /* 0x0000004900497308 */ /* 0x000fe20000000800 */
[----:B------:R-:W-:Y:S01]  /*5260*/  FMNMX.FTZ R9, R87, R14, !PT ;  /* 0x0000000e57097209 */ /* 0x000fe20007810000 */
[----:B------:R-:W-:Y:S01]  /*5270*/  HGMMA.64x64x16.F32.BF16 R120, gdesc[UR20].tnspB, R120, gsb0 ;  /* 0x40e00000147879f0 */ /* 0x000fe20008001878 */
[----:B------:R-:W-:Y:S02]  /*5280*/  UIADD3 UR22, UR7, 0x380, URZ ;  /* 0x0000038007167890 */ /* 0x000fe4000fffe03f */
[----:B------:R-:W-:Y:S01]  /*5290*/  UIADD3 UR20, UR6, 0x606, URZ ;  /* 0x0000060606147890 */ /* 0x000fe2000fffe03f */
[----:B------:R-:W-:Y:S01]  /*52a0*/  FMNMX.FTZ R14, R90, R9, !PT ;  /* 0x000000095a0e7209 */ /* 0x000fe20007810000 */
[----:B------:R-:W-:Y:S01]  /*52b0*/  UMOV UR23, 0x40000040 ;  /* 0x4000004000177882 */ /* 0x000fe20000000000 */
[----:B------:R-:W-:Y:S01]  /*52c0*/  UMOV UR21, 0x40000040 ;  /* 0x4000004000157882 */ /* 0x000fe20000000000 */
        /* <DEDUP_REMOVED lines=22> */
[----:B------:R-:W-:-:S05]  /*5430*/  FMNMX.FTZ R14, R119, R14, !PT ;  /* 0x0000000e770e7209 */ /* 0x000fca0007810000 */
[----:B------:R-:W1:Y:S02]  /*5440*/  SHFL.BFLY PT, R9, R14, 0x2, 0x1f ;  /* 0x0c401f000e097f89 */ /* 0x000e6400000e0000 */
[----:B------:R-:W-:Y:S01]  /*5450*/  MUFU.EX2 R92, R92 ;  /* 0x0000005c005c7308 */ /* 0x000fe20000000800 */
[----:B------:R-:W-:Y:S02]  /*5460*/  WARPGROUP.DEPBAR.LE gsb0, 0x0 ;  /* 0x00008000000079c5 */ /* 0x000fe40000010000 */
[----:B------:R-:W-:-:S05]  /*5470*/  WARPGROUP.ARRIVE ;  /* 0x00000000000079c5 */ /* 0x000fca0000000000 */
[----:B------:R-:W-:Y:S01]  /*5480*/  MUFU.EX2 R93, R93 ;  /* 0x0000005d005d7308 */ /* 0x000fe20000000800 */
[----:B------:R-:W-:Y:S01]  /*5490*/  HGMMA.64x64x16.F32.BF16 R120, gdesc[UR20].tnspB, R120, gsb0 ;  /* 0x40e00000147879f0 */ /* 0x000fe20008001878 */
[----:B------:R-:W-:Y:S02]  /*54a0*/  UIADD3 UR22, UR7, 0x400, URZ ;  /* 0x0000040007167890 */ /* 0x000fe4000fffe03f */
[----:B------:R-:W-:-:S04]  /*54b0*/  UIADD3 UR20, UR6, 0xc00, URZ ;  /* 0x00000c0006147890 */ /* 0x000fc8000fffe03f */
[----:B------:R-:W-:Y:S01]  /*54c0*/  MUFU.EX2 R96, R96 ;  /* 0x0000006000607308 */ /* 0x000fe20000000800 */
[----:B------:R-:W-:Y:S01]  /*54d0*/  UMOV UR23, 0x40000040 ;  /* 0x4000004000177882 */ /* 0x000fe20000000000 */
[----:B------:R-:W-:Y:S01]  /*54e0*/  UMOV UR21, 0x40000040 ;  /* 0x4000004000157882 */ /* 0x000fe20000000000 */
[----:B-1----:R-:W-:-:S05]  /*54f0*/  FMNMX.FTZ R15, R14, R9, !PT ;  /* 0x000000090e0f7209 */ /* 0x002fca0007810000 */
[----:B------:R-:W-:Y:S01]  /*5500*/  MUFU.EX2 R97, R97 ;  /* 0x0000006100617308 */ /* 0x000fe20000000800 */
[----:B------:R-:W1:Y:S07]  /*5510*/  SHFL.BFLY PT, R18, R15, 0x1, 0x1f ;  /* 0x0c201f000f127f89 */ /* 0x000e6e00000e0000 */
[----:B------:R-:W-:Y:S08]  /*5520*/  MUFU.EX2 R100, R100 ;  /* 0x0000006400647308 */ /* 0x000ff00000000800 */
[----:B------:R-:W-:Y:S08]  /*5530*/  MUFU.EX2 R101, R101 ;  /* 0x0000006500657308 */ /* 0x000ff00000000800 */
[----:B------:R-:W-:Y:S01]  /*5540*/  MUFU.EX2 R104, R104 ;  /* 0x0000006800687308 */ /* 0x000fe20000000800 */
[----:B-1----:R-:W-:Y:S01]  /*5550*/  FMNMX.FTZ R9, R15, R18, !PT ;  /* 0x000000120f097209 */ /* 0x002fe20007810000 */
[----:B------:R-:W-:-:S04]  /*5560*/  IMAD.U32 R15, RZ, RZ, UR46 ;  /* 0x0000002eff0f7e24 */ /* 0x000fc8000f8e00ff */
[----:B------:R-:W-:Y:S01]  /*5570*/  FADD.FTZ R7, -R9, R7 ;  /* 0x0000000709077221 */ /* 0x000fe20000010100 */
[----:B------:R-:W-:Y:S01]  /*5580*/  @!P1 LEA R15, R15, UR40, 0x3 ;  /* 0x000000280f0f9c11 */ /* 0x000fe2000f8e18ff */
[-C--:B------:R-:W-:Y:S01]  /*5590*/  FMUL.FTZ R13, R9, R0.reuse ;  /* 0x00000000090d7220 */ /* 0x080fe20000410000 */
[----:B------:R-:W-:Y:S01]  /*55a0*/  MUFU.EX2 R105, R105 ;  /* 0x0000006900697308 */ /* 0x000fe20000000800 */
[-C--:B------:R-:W-:Y:S01]  /*55b0*/  FMUL.FTZ R18, R7, R0.reuse ;  /* 0x0000000007127220 */ /* 0x080fe20000410000 */
[----:B------:R-:W-:Y:S02]  /*55c0*/  VIADD R7, R23, 0x9 ;  /* 0x0000000917077836 */ /* 0x000fe40000000000 */
[-CC-:B------:R-:W-:Y:S01]  /*55d0*/  FFMA.FTZ R26, R26, R0.reuse, -R13.reuse ;  /* 0x000000001a1a7223 */ /* 0x180fe2000001080d */
[----:B------:R-:W-:Y:S02]  /*55e0*/  @!P1 VIADD R15, R15, 0x30840 ;  /* 0x000308400f0f9836 */ /* 0x000fe40000000000 */
        /* <DEDUP_REMOVED lines=25> */
[----:B------:R-:W-:-:S02]  /*5780*/  WARPGROUP.DEPBAR.LE gsb0, 0x0 ;  /* 0x00008000000079c5 */ /* 0x000fc40000010000 */
[----:B------:R-:W-:Y:S01]  /*5790*/  WARPGROUP.ARRIVE ;  /* 0x00000000000079c5 */ /* 0x000fe20000000000 */
[-CC-:B------:R-:W-:Y:S01]  /*57a0*/  FFMA.FTZ R78, R78, R0.reuse, -R13.reuse ;  /* 0x000000004e4e7223 */ /* 0x180fe2000001080d */
[-CC-:B------:R-:W-:Y:S01]  /*57b0*/  FFMA.FTZ R79, R79, R0.reuse, -R13.reuse ;  /* 0x000000004f4f7223 */ /* 0x180fe2000001080d */
[-CC-:B------:R-:W-:Y:S01]  /*57c0*/  FFMA.FTZ R82, R82, R0.reuse, -R13.reuse ;  /* 0x0000000052527223 */ /* 0x180fe2000001080d */
[-CC-:B------:R-:W-:Y:S01]  /*57d0*/  FFMA.FTZ R83, R83, R0.reuse, -R13.reuse ;  /* 0x0000000053537223 */ /* 0x180fe2000001080d */
[-CC-:B------:R-:W-:Y:S01]  /*57e0*/  FFMA.FTZ R86, R86, R0.reuse, -R13.reuse ;  /* 0x0000000056567223 */ /* 0x180fe2000001080d */
[----:B------:R-:W-:Y:S01]  /*57f0*/  HGMMA.64x64x16.F32.BF16 R120, gdesc[UR20].tnspB, R120, gsb0 ;  /* 0x40e00000147879f0 */ /* 0x000fe20008001878 */
[----:B------:R-:W-:Y:S01]  /*5800*/  UIADD3 UR22, UR7, 0x480, URZ ;  /* 0x0000048007167890 */ /* 0x000fe2000fffe03f */
[-CC-:B------:R-:W-:Y:S01]  /*5810*/  FFMA.FTZ R87, R87, R0.reuse, -R13.reuse ;  /* 0x0000000057577223 */ /* 0x180fe2000001080d */
        /* <DEDUP_REMOVED lines=19> */
[----:B------:R-:W-:Y:S01]  /*5950*/  SEL R13, R7, 0x9, !P2 ;  /* 0x00000009070d7807 */ /* 0x000fe20005000000 */
[----:B------:R-:W-:Y:S01]  /*5960*/  MUFU.EX2 R18, R18 ;  /* 0x0000001200127308 */ /* 0x000fe20000000800 */
[----:B------:R-:W-:-:S02]  /*5970*/  @!P1 PRMT R15, RZ, 0x654, R15 ;  /* 0x00000654ff0f9816 */ /* 0x000fc4000000000f */
[C---:B------:R-:W-:Y:S01]  /*5980*/  ISETP.GT.AND P2, PT, R8.reuse, RZ, PT ;  /* 0x000000ff0800720c */ /* 0x040fe20003f44270 */
[----:B------:R-:W-:-:S04]  /*5990*/  VIADD R8, R8, 0xffffffff ;  /* 0xffffffff08087836 */ /* 0x000fc80000000000 */
[----:B------:R-:W1:Y:S08]  /*59a0*/  MUFU.EX2 R7, R26 ;  /* 0x0000001a00077308 */ /* 0x000e700000000800 */
[----:B------:R-:W2:Y:S08]  /*59b0*/  MUFU.EX2 R14, R27 ;  /* 0x0000001b000e7308 */ /* 0x000eb00000000800 */
[----:B------:R-:W-:Y:S08]  /*59c0*/  MUFU.EX2 R30, R30 ;  /* 0x0000001e001e7308 */ /* 0x000ff00000000800 */
[----:B------:R-:W3:Y:S08]  /*59d0*/  MUFU.EX2 R31, R31 ;  /* 0x0000001f001f7308 */ /* 0x000ef00000000800 */
[----:B------:R-:W-:Y:S08]  /*59e0*/  MUFU.EX2 R34, R34 ;  /* 0x0000002200227308 */ /* 0x000ff00000000800 */
[----:B------:R-:W4:Y:S01]  /*59f0*/  MUFU.EX2 R35, R35 ;  /* 0x0000002300237308 */ /* 0x000f220000000800 */
[----:B------:R-:W-:-:S02]  /*5a00*/  WARPGROUP.DEPBAR.LE gsb0, 0x0 ;  /* 0x00008000000079c5 */ /* 0x000fc40000010000 */
[----:B------:R-:W-:-:S05]  /*5a10*/  WARPGROUP.ARRIVE ;  /* 0x00000000000079c5 */ /* 0x000fca0000000000 */
[----:B------:R-:W-:Y:S01]  /*5a20*/  MUFU.EX2 R39, R39 ;  /* 0x0000002700277308 */ /* 0x000fe20000000800 */
[----:B------:R-:W-:Y:S01]  /*5a30*/  HGMMA.64x64x16.F32.BF16 R120, gdesc[UR20].tnspB, R120, gsb0 ;  /* 0x40e00000147879f0 */ /* 0x000fe20008001878 */
        /* <DEDUP_REMOVED lines=22> */
[----:B------:R-:W-:-:S05]  /*5ba0*/  UMOV UR6, UR47 ;  /* 0x0000002f00067c82 */ /* 0x000fca0008000000 */
        /* <DEDUP_REMOVED lines=11> */
[----:B------:R-:W-:Y:S07]  /*5c60*/  HGMMA.64x64x16.F32.BF16 R120, gdesc[UR20].tnspB, R120, gsb0 ;  /* 0x40e00000147879f0 */ /* 0x000fee0008001878 */
        /* <DEDUP_REMOVED lines=20> */
[----:B-1----:R-:W-:Y:S01]  /*5db0*/  IMAD.U32 R15, RZ, RZ, UR5 ;  /* 0x00000005ff0f7e24 */ /* 0x002fe2000f8e00ff */
[----:B------:R-:W-:Y:S01]  /*5dc0*/  MUFU.EX2 R109, R109 ;  /* 0x0000006d006d7308 */ /* 0x000fe20000000800 */
[----:B------:R-:W-:Y:S01]  /*5dd0*/  UMOV UR5, UR46 ;  /* 0x0000002e00057c82 */ /* 0x000fe20008000000 */
[-C--:B------:R-:W-:Y:S01]  /*5de0*/  FMUL.FTZ R132, R132, R10.reuse ;  /* 0x0000000a84847220 */ /* 0x080fe20000410000 */
[-C--:B------:R-:W-:Y:S01]  /*5df0*/  FMUL.FTZ R133, R133, R10.reuse ;  /* 0x0000000a85857220 */ /* 0x080fe20000410000 */
[----:B------:R-:W-:Y:S01]  /*5e00*/  @!P1 LEA R15, R15, UR40, 0x3 ;  /* 0x000000280f0f9c11 */ /* 0x000fe2000f8e18ff */
[-C--:B------:R-:W-:Y:S01]  /*5e10*/  FMUL.FTZ R136, R136, R10.reuse ;  /* 0x0000000a88887220 */ /* 0x080fe20000410000 */
[-C--:B------:R-:W-:Y:S01]  /*5e20*/  FMUL.FTZ R137, R137, R10.reuse ;  /* 0x0000000a89897220 */ /* 0x080fe20000410000 */
[----:B------:R-:W-:Y:S01]  /*5e30*/  FMUL.FTZ R140, R140, R10 ;  /* 0x0000000a8c8c7220 */ /* 0x000fe20000410000 */
[----:B------:R-:W-:Y:S01]  /*5e40*/  MUFU.EX2 R111, R111 ;  /* 0x0000006f006f7308 */ /* 0x000fe20000000800 */
[----:B-----5:R-:W-:-:S02]  /*5e50*/  @!P1 VIADD R13, R15, 0x30860 ;  /* 0x000308600f0d9836 */ /* 0x020fc40000000000 */
[-C--:B------:R-:W-:Y:S01]  /*5e60*/  FMUL.FTZ R141, R141, R10.reuse ;  /* 0x0000000a8d8d7220 */ /* 0x080fe20000410000 */
[-C--:B------:R-:W-:Y:S01]  /*5e70*/  FMUL.FTZ R144, R144, R10.reuse ;  /* 0x0000000a90907220 */ /* 0x080fe20000410000 */
[-C--:B------:R-:W-:Y:S01]  /*5e80*/  FMUL.FTZ R145, R145, R10.reuse ;  /* 0x0000000a91917220 */ /* 0x080fe20000410000 */
[----:B------:R-:W-:Y:S01]  /*5e90*/  FMUL.FTZ R148, R148, R10 ;  /* 0x0000000a94947220 */ /* 0x000fe20000410000 */
[----:B------:R-:W-:Y:S01]  /*5ea0*/  @!P1 PRMT R15, RZ, 0x654, R13 ;  /* 0x00000654ff0f9816 */ /* 0x000fe2000000000d */
[----:B------:R-:W-:Y:S01]  /*5eb0*/  FFMA.FTZ R13, R18, R5, R7 ;  /* 0x00000005120d7223 */ /* 0x000fe20000010007 */
[C---:B--2---:R-:W-:Y:S01]  /*5ec0*/  F2FP.BF16.F32.PACK_AB R5, R14.reuse, R7 ;  /* 0x000000070e05723e */ /* 0x044fe200000010ff */
[----:B------:R-:W-:Y:S01]  /*5ed0*/  MUFU.EX2 R112, R112 ;  /* 0x0000007000707308 */ /* 0x000fe20000000800 */
[----:B---3--:R-:W-:Y:S01]  /*5ee0*/  F2FP.BF16.F32.PACK_AB R7, R31, R30 ;  /* 0x0000001e1f07723e */ /* 0x008fe200000010ff */
[----:B------:R-:W-:Y:S01]  /*5ef0*/  FADD.FTZ R13, R14, R13 ;  /* 0x0000000d0e0d7221 */ /* 0x000fe20000010000 */
[----:B------:R1:W-:Y:S01]  /*5f00*/  @!P1 SYNCS.ARRIVE.TRANS64.RED.A1T0 RZ, [R15+URZ], RZ ;  /* 0x000000ff0fff99a7 */ /* 0x0003e2000810043f */
[----:B------:R-:W-:Y:S01]  /*5f10*/  FMUL.FTZ R149, R149, R10 ;  /* 0x0000000a95957220 */ /* 0x000fe20000410000 */
[----:B------:R-:W-:Y:S01]  /*5f20*/  FMUL.FTZ R122, R122, R18 ;  /* 0x000000127a7a7220 */ /* 0x000fe20000410000 */
[----:B------:R-:W-:Y:S01]  /*5f30*/  FADD.FTZ R30, R30, R13 ;  /* 0x0000000d1e1e7221 */ /* 0x000fe20000010000 */
[----:B------:R2:W-:Y:S01]  /*5f40*/  STSM.16.M88.4 [R2+0x1e800], R4 ;  /* 0x01e8000402007844 */ /* 0x0005e20000000200 */
[----:B------:R-:W3:Y:S01]  /*5f50*/  MUFU.EX2 R14, R37 ;  /* 0x00000025000e7308 */ /* 0x000ee20000000800 */
[----:B----4-:R-:W-:Y:S01]  /*5f60*/  F2FP.BF16.F32.PACK_AB R13, R35, R34 ;  /* 0x00000022230d723e */ /* 0x010fe200000010ff */
[----:B------:R-:W-:Y:S01]  /*5f70*/  FADD.FTZ R31, R31, R30 ;  /* 0x0000001e1f1f7221 */ /* 0x000fe20000010000 */
[-C--:B------:R-:W-:Y:S01]  /*5f80*/  FMUL.FTZ R123, R123, R18.reuse ;  /* 0x000000127b7b7220 */ /* 0x080fe20000410000 */
[-C--:B------:R-:W-:Y:S01]  /*5f90*/  FMUL.FTZ R126, R126, R18.reuse ;  /* 0x000000127e7e7220 */ /* 0x080fe20000410000 */
[-C--:B------:R-:W-:Y:S01]  /*5fa0*/  FMUL.FTZ R127, R127, R18.reuse ;  /* 0x000000127f7f7220 */ /* 0x080fe20000410000 */
[----:B------:R-:W-:Y:S01]  /*5fb0*/  FADD.FTZ R28, R34, R31 ;  /* 0x0000001f221c7221 */ /* 0x000fe20000010000 */
[-C--:B------:R-:W-:Y:S01]  /*5fc0*/  FMUL.FTZ R130, R130, R18.reuse ;  /* 0x0000001282827220 */ /* 0x080fe20000410000 */
[----:B-1----:R-:W1:Y:S01]  /*5fd0*/  MUFU.EX2 R15, R38 ;  /* 0x00000026000f7308 */ /* 0x002e620000000800 */
[-C--:B------:R-:W-:Y:S01]  /*5fe0*/  FMUL.FTZ R131, R131, R18.reuse ;  /* 0x0000001283837220 */ /* 0x080fe20000410000 */
[----:B------:R-:W-:Y:S01]  /*5ff0*/  FADD.FTZ R28, R35, R28 ;  /* 0x0000001c231c7221 */ /* 0x000fe20000010000 */
[-C--:B------:R-:W-:Y:S01]  /*6000*/  FMUL.FTZ R134, R134, R18.reuse ;  /* 0x0000001286867220 */ /* 0x080fe20000410000 */
[-C--:B------:R-:W-:Y:S01]  /*6010*/  FMUL.FTZ R135, R135, R18.reuse ;  /* 0x0000001287877220 */ /* 0x080fe20000410000 */
[-C--:B------:R-:W-:Y:S01]  /*6020*/  FMUL.FTZ R138, R138, R18.reuse ;  /* 0x000000128a8a7220 */ /* 0x080fe20000410000 */
[-C--:B------:R-:W-:Y:S01]  /*6030*/  FMUL.FTZ R139, R139, R18.reuse ;  /* 0x000000128b8b7220 */ /* 0x080fe20000410000 */
[----:B------:R-:W-:Y:S01]  /*6040*/  FMUL.FTZ R142, R142, R18 ;  /* 0x000000128e8e7220 */ /* 0x000fe20000410000 */
[----:B--2---:R-:W2:Y:S01]  /*6050*/  MUFU.EX2 R4, R40 ;  /* 0x0000002800047308 */ /* 0x004ea20000000800 */
[C---:B---3--:R-:W-:Y:S01]  /*6060*/  FADD.FTZ R11, R14.reuse, R11 ;  /* 0x0000000b0e0b7221 */ /* 0x048fe20000010000 */
[----:B------:R-:W-:Y:S01]  /*6070*/  F2FP.BF16.F32.PACK_AB R14, R14, R36 ;  /* 0x000000240e0e723e */ /* 0x000fe200000010ff */
[-C--:B------:R-:W-:Y:S01]  /*6080*/  FMUL.FTZ R143, R143, R18.reuse ;  /* 0x000000128f8f7220 */ /* 0x080fe20000410000 */
[-C--:B------:R-:W-:Y:S01]  /*6090*/  FMUL.FTZ R146, R146, R18.reuse ;  /* 0x0000001292927220 */ /* 0x080fe20000410000 */
[-C--:B------:R-:W-:Y:S01]  /*60a0*/  FMUL.FTZ R147, R147, R18.reuse ;  /* 0x0000001293937220 */ /* 0x080fe20000410000 */
[-C--:B------:R-:W-:Y:S01]  /*60b0*/  FMUL.FTZ R150, R150, R18.reuse ;  /* 0x0000001296967220 */ /* 0x080fe20000410000 */
[----:B------:R-:W-:Y:S01]  /*60c0*/  FMUL.FTZ R151, R151, R18 ;  /* 0x0000001297977220 */ /* 0x000fe20000410000 */
[----:B------:R-:W3:Y:S01]  /*60d0*/  MUFU.EX2 R5, R42 ;  /* 0x0000002a00057308 */ /* 0x000ee20000000800 */
[----:B-1----:R-:W-:Y:S01]  /*60e0*/  FADD.FTZ R28, R15, R28 ;  /* 0x0000001c0f1c7221 */ /* 0x002fe20000010000 */
[----:B------:R-:W-:-:S03]  /*60f0*/  F2FP.BF16.F32.PACK_AB R15, R39, R15 ;  /* 0x0000000f270f723e */ /* 0x000fc600000010ff */
[----:B------:R-:W-:Y:S02]  /*6100*/  FADD.FTZ R28, R39, R28 ;  /* 0x0000001c271c7221 */ /* 0x000fe40000010000 */
[----:B------:R1:W-:Y:S01]  /*6110*/  STSM.16.M88.4 [R152], R12 ;  /* 0x0000000c98007844 */ /* 0x0003e20000000200 */
[----:B------:R-:W4:Y:S01]  /*6120*/  MUFU.EX2 R6, R44 ;  /* 0x0000002c00067308 */ /* 0x000f220000000800 */
[----:B--2---:R-:W-:Y:S01]  /*6130*/  FADD.FTZ R30, R4, R11 ;  /* 0x0000000b041e7221 */ /* 0x004fe20000010000 */
[----:B------:R-:W-:-:S03]  /*6140*/  F2FP.BF16.F32.PACK_AB R4, R41, R4 ;  /* 0x000000042904723e */ /* 0x000fc600000010ff */
[----:B------:R-:W-:-:S03]  /*6150*/  FADD.FTZ R11, R41, R30 ;  /* 0x0000001e290b7221 */ /* 0x000fc60000010000 */
[----:B------:R-:W2:Y:S01]  /*6160*/  MUFU.EX2 R7, R46 ;  /* 0x0000002e00077308 */ /* 0x000ea20000000800 */
[----:B---3--:R-:W-:Y:S01]  /*6170*/  FADD.FTZ R28, R5, R28 ;  /* 0x0000001c051c7221 */ /* 0x008fe20000010000 */
[----:B------:R-:W-:-:S03]  /*6180*/  F2FP.BF16.F32.PACK_AB R5, R43, R5 ;  /* 0x000000052b05723e */ /* 0x000fc600000010ff */
[----:B------:R-:W-:-:S03]  /*6190*/  FADD.FTZ R28, R43, R28 ;  /* 0x0000001c2b1c7221 */ /* 0x000fc60000010000 */
[----:B-1----:R-:W-:Y:S01]  /*61a0*/  MUFU.EX2 R13, R110 ;  /* 0x0000006e000d7308 */ /* 0x002fe20000000800 */
[----:B----4-:R-:W-:Y:S01]  /*61b0*/  FADD.FTZ R30, R6, R11 ;  /* 0x0000000b061e7221 */ /* 0x010fe20000010000 */
[----:B------:R-:W-:-:S03]  /*61c0*/  F2FP.BF16.F32.PACK_AB R6, R45, R6 ;  /* 0x000000062d06723e */ /* 0x000fc600000010ff */
[----:B------:R-:W-:-:S03]  /*61d0*/  FADD.FTZ R11, R45, R30 ;  /* 0x0000001e2d0b7221 */ /* 0x000fc60000010000 */
[----:B------:R-:W-:Y:S01]  /*61e0*/  MUFU.EX2 R15, R114 ;  /* 0x00000072000f7308 */ /* 0x000fe20000000800 */
[----:B--2---:R-:W-:Y:S01]  /*61f0*/  FADD.FTZ R28, R7, R28 ;  /* 0x0000001c071c7221 */ /* 0x004fe20000010000 */
[----:B------:R-:W-:Y:S01]  /*6200*/  FADD.FTZ R30, R48, R11 ;  /* 0x0000000b301e7221 */ /* 0x000fe20000010000 */
[----:B------:R-:W-:Y:S02]  /*6210*/  F2FP.BF16.F32.PACK_AB R48, R49, R48 ;  /* 0x000000303130723e */ /* 0x000fe400000010ff */
        /* <DEDUP_REMOVED lines=8> */
[C---:B------:R-:W-:Y:S01]  /*62a0*/  FADD.FTZ R27, R53.reuse, R30 ;  /* 0x0000001e351b7221 */ /* 0x040fe20000010000 */
[----:B------:R-:W-:Y:S01]  /*62b0*/  F2FP.BF16.F32.PACK_AB R50, R53, R52 ;  /* 0x000000343532723e */ /* 0x000fe200000010ff */
[----:B------:R1:W-:Y:S01]  /*62c0*/  STSM.16.M88.4 [R17], R4 ;  /* 0x0000000411007844 */ /* 0x0003e20000000200 */
[----:B------:R-:W-:Y:S01]  /*62d0*/  FADD.FTZ R28, R51, R28 ;  /* 0x0000001c331c7221 */ /* 0x000fe20000010000 */
[----:B------:R-:W-:Y:S01]  /*62e0*/  FADD.FTZ R30, R56, R27 ;  /* 0x0000001b381e7221 */ /* 0x000fe20000010000 */
[----:B------:R-:W2:Y:S01]  /*62f0*/  MUFU.EX2 R11, R91 ;  /* 0x0000005b000b7308 */ /* 0x000ea20000000800 */
[----:B------:R-:W-:Y:S01]  /*6300*/  F2FP.BF16.F32.PACK_AB R56, R57, R56 ;  /* 0x000000383938723e */ /* 0x000fe200000010ff */
[----:B------:R-:W-:Y:S01]  /*6310*/  FADD.FTZ R27, R55, R28 ;  /* 0x0000001c371b7221 */ /* 0x000fe20000010000 */
[----:B------:R-:W-:Y:S01]  /*6320*/  FADD.FTZ R29, R57, R30 ;  /* 0x0000001e391d7221 */ /* 0x000fe20000010000 */
[----:B------:R-:W-:-:S02]  /*6330*/  F2FP.BF16.F32.PACK_AB R51, R55, R51 ;  /* 0x000000333733723e */ /* 0x000fc400000010ff */
[----:B------:R-:W-:Y:S01]  /*6340*/  FADD.FTZ R28, R58, R27 ;  /* 0x0000001b3a1c7221 */ /* 0x000fe20000010000 */
[----:B------:R-:W-:Y:S01]  /*6350*/  FADD.FTZ R30, R60, R29 ;  /* 0x0000001d3c1e7221 */ /* 0x000fe20000010000 */
[----:B------:R-:W3:Y:S01]  /*6360*/  MUFU.EX2 R91, R94 ;  /* 0x0000005e005b7308 */ /* 0x000ee20000000800 */
[C---:B------:R-:W-:Y:S01]  /*6370*/  F2FP.BF16.F32.PACK_AB R57, R25.reuse, R58 ;  /* 0x0000003a1939723e */ /* 0x040fe200000010ff */
[----:B------:R-:W-:Y:S01]  /*6380*/  FADD.FTZ R28, R25, R28 ;  /* 0x0000001c191c7221 */ /* 0x000fe20000010000 */
[C---:B------:R-:W-:Y:S01]  /*6390*/  FADD.FTZ R27, R61.reuse, R30 ;  /* 0x0000001e3d1b7221 */ /* 0x040fe20000010000 */
[----:B------:R-:W-:Y:S01]  /*63a0*/  F2FP.BF16.F32.PACK_AB R58, R61, R60 ;  /* 0x0000003c3d3a723e */ /* 0x000fe200000010ff */
[----:B------:R4:W-:Y:S01]  /*63b0*/  STSM.16.M88.4 [R16], R48 ;  /* 0x0000003010007844 */ /* 0x0009e20000000200 */
[----:B------:R-:W-:Y:S01]  /*63c0*/  FADD.FTZ R28, R59, R28 ;  /* 0x0000001c3b1c7221 */ /* 0x000fe20000010000 */
[----:B------:R-:W-:Y:S01]  /*63d0*/  FADD.FTZ R30, R64, R27 ;  /* 0x0000001b401e7221 */ /* 0x000fe20000010000 */
[----:B------:R-:W5:Y:S01]  /*63e0*/  MUFU.EX2 R115, R115 ;  /* 0x0000007300737308 */ /* 0x000f620000000800 */
[----:B------:R-:W-:Y:S01]  /*63f0*/  F2FP.BF16.F32.PACK_AB R64, R65, R64 ;  /* 0x000000404140723e */ /* 0x000fe200000010ff */
[----:B------:R-:W-:Y:S01]  /*6400*/  FADD.FTZ R27, R63, R28 ;  /* 0x0000001c3f1b7221 */ /* 0x000fe20000010000 */
[----:B------:R-:W-:Y:S01]  /*6410*/  FADD.FTZ R29, R65, R30 ;  /* 0x0000001e411d7221 */ /* 0x000fe20000010000 */
[----:B------:R-:W-:-:S02]  /*6420*/  F2FP.BF16.F32.PACK_AB R59, R63, R59 ;  /* 0x0000003b3f3b723e */ /* 0x000fc400000010ff */
[----:B------:R-:W-:Y:S01]  /*6430*/  FADD.FTZ R27, R66, R27 ;  /* 0x0000001b421b7221 */ /* 0x000fe20000010000 */
[----:B------:R-:W-:Y:S01]  /*6440*/  FADD.FTZ R28, R68, R29 ;  /* 0x0000001d441c7221 */ /* 0x000fe20000010000 */
[----:B------:R-:W4:Y:S01]  /*6450*/  MUFU.EX2 R116, R116 ;  /* 0x0000007400747308 */ /* 0x000f220000000800 */
[C---:B------:R-:W-:Y:S01]  /*6460*/  F2FP.BF16.F32.PACK_AB R65, R24.reuse, R66 ;  /* 0x000000421841723e */ /* 0x040fe200000010ff */
[----:B------:R-:W-:Y:S01]  /*6470*/  FADD.FTZ R26, R24, R27 ;  /* 0x0000001b181a7221 */ /* 0x000fe20000010000 */
[C---:B------:R-:W-:Y:S01]  /*6480*/  FADD.FTZ R27, R69.reuse, R28 ;  /* 0x0000001c451b7221 */ /* 0x040fe20000010000 */
[----:B------:R-:W-:Y:S01]  /*6490*/  F2FP.BF16.F32.PACK_AB R66, R69, R68 ;  /* 0x000000444542723e */ /* 0x000fe200000010ff */
[----:B------:R2:W-:Y:S01]  /*64a0*/  STSM.16.M88.4 [R2+0x24800], R56 ;  /* 0x0248003802007844 */ /* 0x0005e20000000200 */
[----:B------:R-:W-:Y:S01]  /*64b0*/  FADD.FTZ R26, R67, R26 ;  /* 0x0000001a431a7221 */ /* 0x000fe20000010000 */
[----:B------:R-:W-:Y:S01]  /*64c0*/  FADD.FTZ R28, R72, R27 ;  /* 0x0000001b481c7221 */ /* 0x000fe20000010000 */
[----:B------:R-:W4:Y:S01]  /*64d0*/  MUFU.EX2 R117, R117 ;  /* 0x0000007500757308 */ /* 0x000f220000000800 */
[----:B------:R-:W-:Y:S01]  /*64e0*/  F2FP.BF16.F32.PACK_AB R72, R73, R72 ;  /* 0x000000484948723e */ /* 0x000fe200000010ff */
[----:B------:R-:W-:Y:S01]  /*64f0*/  FADD.FTZ R27, R71, R26 ;  /* 0x0000001a471b7221 */ /* 0x000fe20000010000 */
[----:B------:R-:W-:Y:S01]  /*6500*/  FADD.FTZ R29, R73, R28 ;  /* 0x0000001c491d7221 */ /* 0x000fe20000010000 */
[----:B------:R-:W-:-:S02]  /*6510*/  F2FP.BF16.F32.PACK_AB R67, R71, R67 ;  /* 0x000000434743723e */ /* 0x000fc400000010ff */
[----:B------:R-:W-:Y:S01]  /*6520*/  FADD.FTZ R26, R74, R27 ;  /* 0x0000001b4a1a7221 */ /* 0x000fe20000010000 */
[----:B------:R-:W-:Y:S01]  /*6530*/  FADD.FTZ R28, R76, R29 ;  /* 0x0000001d4c1c7221 */ /* 0x000fe20000010000 */
[----:B------:R-:W-:Y:S01]  /*6540*/  MUFU.EX2 R119, R119 ;  /* 0x0000007700777308 */ /* 0x000fe20000000800 */
[C---:B------:R-:W-:Y:S01]  /*6550*/  F2FP.BF16.F32.PACK_AB R73, R23.reuse, R74 ;  /* 0x0000004a1749723e */ /* 0x040fe200000010ff */
[----:B------:R-:W-:Y:S01]  /*6560*/  FADD.FTZ R26, R23, R26 ;  /* 0x0000001a171a7221 */ /* 0x000fe20000010000 */
[C---:B-1----:R-:W-:Y:S01]  /*6570*/  FADD.FTZ R5, R77.reuse, R28 ;  /* 0x0000001c4d057221 */ /* 0x042fe20000010000 */
[----:B------:R-:W-:Y:S01]  /*6580*/  F2FP.BF16.F32.PACK_AB R74, R77, R76 ;  /* 0x0000004c4d4a723e */ /* 0x000fe200000010ff */
[----:B------:R1:W-:Y:S01]  /*6590*/  STSM.16.M88.4 [R154], R64 ;  /* 0x000000409a007844 */ /* 0x0003e20000000200 */
        /* <DEDUP_REMOVED lines=8> */
[C---:B------:R-:W-:Y:S01]  /*6620*/  F2FP.BF16.F32.PACK_AB R81, R83.reuse, R82 ;  /* 0x000000525351723e */ /* 0x040fe200000010ff */
[----:B------:R1:W-:Y:S01]  /*6630*/  STSM.16.M88.4 [R17+0x6000], R72 ;  /* 0x0060004811007844 */ /* 0x0003e20000000200 */
[----:B------:R-:W-:Y:S01]  /*6640*/  FADD.FTZ R5, R83, R4 ;  /* 0x0000000453057221 */ /* 0x000fe20000010000 */
[C---:B------:R-:W-:Y:S01]  /*6650*/  FADD.FTZ R7, R85.reuse, R6 ;  /* 0x0000000655077221 */ /* 0x040fe20000010000 */
[----:B------:R-:W-:-:S02]  /*6660*/  F2FP.BF16.F32.PACK_AB R82, R85, R84 ;  /* 0x000000545552723e */ /* 0x000fc400000010ff */
[----:B------:R-:W-:Y:S01]  /*6670*/  FADD.FTZ R4, R86, R5 ;  /* 0x0000000556047221 */ /* 0x000fe20000010000 */
[----:B------:R-:W-:Y:S01]  /*6680*/  FADD.FTZ R6, R88, R7 ;  /* 0x0000000758067221 */ /* 0x000fe20000010000 */
[----:B------:R-:W-:Y:S02]  /*6690*/  F2FP.BF16.F32.PACK_AB R88, R89, R88 ;  /* 0x000000585958723e */ /* 0x000fe400000010ff */
[----:B------:R-:W-:Y:S01]  /*66a0*/  FADD.FTZ R5, R87, R4 ;  /* 0x0000000457057221 */ /* 0x000fe20000010000 */
[----:B------:R-:W-:Y:S01]  /*66b0*/  FADD.FTZ R7, R89, R6 ;  /* 0x0000000659077221 */ /* 0x000fe20000010000 */
[----:B--2---:R-:W-:Y:S02]  /*66c0*/  F2FP.BF16.F32.PACK_AB R89, R11, R90 ;  /* 0x0000005a0b59723e */ /* 0x004fe400000010ff */
[----:B------:R-:W-:Y:S01]  /*66d0*/  FADD.FTZ R4, R90, R5 ;  /* 0x000000055a047221 */ /* 0x000fe20000010000 */
[----:B------:R-:W-:Y:S01]  /*66e0*/  FADD.FTZ R6, R92, R7 ;  /* 0x000000075c067221 */ /* 0x000fe20000010000 */
[----:B------:R-:W-:-:S02]  /*66f0*/  F2FP.BF16.F32.PACK_AB R83, R87, R86 ;  /* 0x000000565753723e */ /* 0x000fc400000010ff */
[----:B------:R-:W-:Y:S01]  /*6700*/  FADD.FTZ R4, R11, R4 ;  /* 0x000000040b047221 */ /* 0x000fe20000010000 */
[C---:B------:R-:W-:Y:S01]  /*6710*/  FADD.FTZ R5, R93.reuse, R6 ;  /* 0x000000065d057221 */ /* 0x040fe20000010000 */
[----:B------:R-:W2:Y:S01]  /*6720*/  MUFU.EX2 R11, R118 ;  /* 0x00000076000b7308 */ /* 0x000ea20000000800 */
[----:B------:R-:W-:Y:S01]  /*6730*/  F2FP.BF16.F32.PACK_AB R90, R93, R92 ;  /* 0x0000005c5d5a723e */ /* 0x000fe200000010ff */
[----:B---3--:R-:W-:Y:S01]  /*6740*/  FADD.FTZ R4, R91, R4 ;  /* 0x000000045b047221 */ /* 0x008fe20000010000 */
[----:B------:R-:W-:Y:S01]  /*6750*/  FADD.FTZ R6, R96, R5 ;  /* 0x0000000560067221 */ /* 0x000fe20000010000 */
[----:B------:R-:W-:Y:S01]  /*6760*/  F2FP.BF16.F32.PACK_AB R96, R97, R96 ;  /* 0x000000606160723e */ /* 0x000fe200000010ff */
[----:B------:R1:W-:Y:S01]  /*6770*/  STSM.16.M88.4 [R16+0x6000], R80 ;  /* 0x0060005010007844 */ /* 0x0003e20000000200 */
[----:B------:R-:W-:Y:S01]  /*6780*/  FADD.FTZ R5, R95, R4 ;  /* 0x000000045f057221 */ /* 0x000fe20000010000 */
[----:B------:R-:W-:Y:S01]  /*6790*/  FADD.FTZ R7, R97, R6 ;  /* 0x0000000661077221 */ /* 0x000fe20000010000 */
[----:B------:R-:W-:-:S02]  /*67a0*/  F2FP.BF16.F32.PACK_AB R91, R95, R91 ;  /* 0x0000005b5f5b723e */ /* 0x000fc400000010ff */
[----:B------:R-:W-:Y:S01]  /*67b0*/  FADD.FTZ R4, R98, R5 ;  /* 0x0000000562047221 */ /* 0x000fe20000010000 */
[----:B------:R-:W-:Y:S01]  /*67c0*/  FADD.FTZ R6, R100, R7 ;  /* 0x0000000764067221 */ /* 0x000fe20000010000 */
[C---:B------:R-:W-:Y:S01]  /*67d0*/  F2FP.BF16.F32.PACK_AB R97, R99.reuse, R98 ;  /* 0x000000626361723e */ /* 0x040fe200000010ff */
[----:B------:R1:W-:Y:S01]  /*67e0*/  STSM.16.M88.4 [R2+0x2a800], R88 ;  /* 0x02a8005802007844 */ /* 0x0003e20000000200 */
[----:B------:R-:W-:Y:S01]  /*67f0*/  FADD.FTZ R5, R99, R4 ;  /* 0x0000000463057221 */ /* 0x000fe20000010000 */
[C---:B------:R-:W-:Y:S01]  /*6800*/  FADD.FTZ R7, R101.reuse, R6 ;  /* 0x0000000665077221 */ /* 0x040fe20000010000 */
        /* <DEDUP_REMOVED lines=10> */
[----:B------:R1:W-:Y:S01]  /*68b0*/  STSM.16.M88.4 [R153], R96 ;  /* 0x0000006099007844 */ /* 0x0003e20000000200 */
[----:B------:R-:W-:Y:S01]  /*68c0*/  FADD.FTZ R4, R107, R4 ;  /* 0x000000046b047221 */ /* 0x000fe20000010000 */
[C---:B------:R-:W-:Y:S01]  /*68d0*/  FADD.FTZ R5, R109.reuse, R6 ;  /* 0x000000066d057221 */ /* 0x040fe20000010000 */
[----:B------:R-:W-:Y:S01]  /*68e0*/  F2FP.BF16.F32.PACK_AB R106, R109, R108 ;  /* 0x0000006c6d6a723e */ /* 0x000fe200000010ff */
[----:B------:R-:W-:-:S02]  /*68f0*/  IMAD.MOV.U32 R7, RZ, RZ, R9 ;  /* 0x000000ffff077224 */ /* 0x000fc400078e0009 */
[----:B------:R-:W-:Y:S01]  /*6900*/  FADD.FTZ R4, R13, R4 ;  /* 0x000000040d047221 */ /* 0x000fe20000010000 */
[----:B------:R-:W-:Y:S01]  /*6910*/  FADD.FTZ R6, R112, R5 ;  /* 0x0000000570067221 */ /* 0x000fe20000010000 */
[----:B------:R-:W-:Y:S02]  /*6920*/  F2FP.BF16.F32.PACK_AB R112, R113, R112 ;  /* 0x000000707170723e */ /* 0x000fe400000010ff */
[----:B------:R-:W-:Y:S01]  /*6930*/  FADD.FTZ R4, R111, R4 ;  /* 0x000000046f047221 */ /* 0x000fe20000010000 */
[----:B------:R-:W-:Y:S01]  /*6940*/  FADD.FTZ R5, R113, R6 ;  /* 0x0000000671057221 */ /* 0x000fe20000010000 */
[----:B------:R-:W-:Y:S02]  /*6950*/  F2FP.BF16.F32.PACK_AB R107, R111, R13 ;  /* 0x0000000d6f6b723e */ /* 0x000fe400000010ff */
[----:B------:R-:W-:Y:S01]  /*6960*/  FADD.FTZ R4, R15, R4 ;  /* 0x000000040f047221 */ /* 0x000fe20000010000 */
[----:B-----5:R-:W-:Y:S01]  /*6970*/  F2FP.BF16.F32.PACK_AB R113, R115, R15 ;  /* 0x0000000f7371723e */ /* 0x020fe200000010ff */
[----:B----4-:R-:W-:Y:S01]  /*6980*/  FADD.FTZ R6, R116, R5 ;  /* 0x0000000574067221 */ /* 0x010fe20000010000 */
[----:B------:R-:W-:Y:S01]  /*6990*/  F2FP.BF16.F32.PACK_AB R114, R117, R116 ;  /* 0x000000747572723e */ /* 0x000fe200000010ff */
[----:B------:R-:W-:Y:S01]  /*69a0*/  FADD.FTZ R4, R115, R4 ;  /* 0x0000000473047221 */ /* 0x000fe20000010000 */
[----:B--2---:R-:W-:Y:S01]  /*69b0*/  F2FP.BF16.F32.PACK_AB R115, R119, R11 ;  /* 0x0000000b7773723e */ /* 0x004fe200000010ff */
[----:B------:R1:W-:Y:S01]  /*69c0*/  STSM.16.M88.4 [R17+0xc000], R104 ;  /* 0x00c0006811007844 */ /* 0x0003e20000000200 */
[----:B------:R-:W-:Y:S01]  /*69d0*/  FADD.FTZ R6, R117, R6 ;  /* 0x0000000675067221 */ /* 0x000fe20000010000 */
[----:B------:R-:W-:-:S02]  /*69e0*/  FADD.FTZ R4, R11, R4 ;  /* 0x000000040b047221 */ /* 0x000fc40000010000 */
[----:B------:R1:W-:Y:S02]  /*69f0*/  STSM.16.M88.4 [R16+0xc000], R112 ;  /* 0x00c0007010007844 */ /* 0x0003e40000000200 */
[----:B------:R-:W-:Y:S01]  /*6a00*/  FADD.FTZ R5, R119, R4 ;  /* 0x0000000477057221 */ /* 0x000fe20000010000 */
[----:B------:R-:W-:Y:S01]  /*6a10*/  IMAD.MOV.U32 R4, RZ, RZ, R3 ;  /* 0x000000ffff047224 */ /* 0x000fe200078e0003 */
[----:B------:R-:W-:Y:S01]  /*6a20*/  @!PT LDS RZ, [RZ] ;  /* 0x00000000fffff984 */ /* 0x000fe20000000800 */
[----:B------:R-:W-:Y:S01]  /*6a30*/  @!PT LDS RZ, [RZ] ;  /* 0x00000000fffff984 */ /* 0x000fe20000000800 */
[----:B------:R-:W-:Y:S01]  /*6a40*/  @!PT LDS RZ, [RZ] ;  /* 0x00000000fffff984 */ /* 0x000fe20000000800 */
[----:B------:R-:W-:Y:S01]  /*6a50*/  @!PT LDS RZ, [RZ] ;  /* 0x00000000fffff984 */ /* 0x000fe20000000800 */
[----:B------:R2:W-:Y:S06]  /*6a60*/  MEMBAR.ALL.CTA ;  /* 0x0000000000007992 */ /* 0x0005ec0000008000 */
[----:B--2---:R-:W2:Y:S02]  /*6a70*/  FENCE.VIEW.ASYNC.S ;  /* 0x00000000000073c6 */ /* 0x004ea40000000000 */
[----:B--2---:R-:W-:Y:S01]  /*6a80*/  NOP ;  /* 0x0000000000007918 */ /* 0x004fe20000000000 */
[----:B------:R-:W-:Y:S05]  /*6a90*/  @P2 BRA `(.L_x_10497) ;  /* 0xffffffd400802947 */ /* 0x000fea000383ffff */
.L_x_10488:
[----:B------:R-:W-:Y:S06]  /*6aa0*/  BAR.ARV 0x8, 0x1a0 ;  /* 0x0206800000007b1d */ /* 0x000fec0000002000 */
[----:B------:R-:W-:Y:S05]  /*6ab0*/  @!P0 BRA `(.L_x_10498) ;  /* 0x0000000000048947 */ /* 0x000fea0003800000 */
[----:B------:R-:W-:Y:S01]  /*6ac0*/  BPT.TRAP 0x1 ;  /* 0x000000040000795c */ /* 0x000fe20000300000 */
.L_x_10498:
[----:B------:R-:W-:Y:S01]  /*6ad0*/  ULEA UR12, UR46, UR40, 0x3 ;  /* 0x000000282e0c7291 */ /* 0x000fe2000f8e183f */
[----:B------:R-:W-:-:S05]  /*6ae0*/  IMAD.U32 R4, RZ, RZ, UR47 ;  /* 0x0000002fff047e24 */ /* 0x000fca000f8e00ff */
[----:B------:R-:W-:-:S04]  /*6af0*/  SHF.L.U32 R4, R4, 0x1f, RZ ;  /* 0x0000001f04047819 */ /* 0x000fc800000006ff */
[----:B------:R3:W4:Y:S01]  /*6b00*/  SYNCS.PHASECHK.TRANS64.TRYWAIT P2, [UR12+0x30850], R4 ;  /* 0x03085004ff0075a7 */ /* 0x000722000804014c */
[----:B------:R-:W-:Y:S05]  /*6b10*/  @!P0 BRA `(.L_x_10499) ;  /* 0x0000000000048947 */ /* 0x000fea0003800000 */
[----:B------:R-:W-:Y:S01]  /*6b20*/  BPT.TRAP 0x1 ;  /* 0x000000040000795c */ /* 0x000fe20000300000 */
.L_x_10499:
[----:B----4-:R-:W-:Y:S05]  /*6b30*/  @P2 BRA `(.L_x_10500) ;  /* 0x0000000000082947 */ /* 0x010fea0003800000 */
[----:B------:R-:W4:Y:S02]  /*6b40*/  SYNCS.PHASECHK.TRANS64.TRYWAIT P0, [UR12+0x30850], R4 ;  /* 0x03085004ff0075a7 */ /* 0x000f24000800014c */
[----:B----4-:R-:W-:Y:S05]  /*6b50*/  @!P0 BRA `(.L_x_10501) ;  /* 0x00000038000c8947 */ /* 0x010fea0003800000 */
.L_x_10500:
[----:B------:R-:W-:Y:S01]  /*6b60*/  R2UR UR4, R19 ;  /* 0x00000000130472ca */ /* 0x000fe200000e0000 */
[----:B------:R-:W-:Y:S01]  /*6b70*/  UIADD3 UR5, UR40, 0x400, URZ ;  /* 0x0000040028057890 */ /* 0x000fe2000fffe03f */
[----:B--2---:R-:W2:Y:S03]  /*6b80*/  LDL R14, [R1+0x4] ;  /* 0x00000400010e7983 */ /* 0x004ea60000100800 */
[----:B------:R-:W-:Y:S01]  /*6b90*/  USHF.R.U32.HI UR5, URZ, 0x4, UR5 ;  /* 0x000000043f057899 */ /* 0x000fe20008011605 */
[----:B------:R-:W5:Y:S01]  /*6ba0*/  LDL R20, [R1+0x8] ;  /* 0x0000080001147983 */ /* 0x000f620000100800 */
[----:B------:R-:W-:Y:S01]  /*6bb0*/  WARPGROUP.ARRIVE ;  /* 0x00000000000079c5 */ /* 0x000fe20000000000 */
[----:B------:R-:W-:Y:S01]  /*6bc0*/  UMOV UR7, 0x40000040 ;  /* 0x4000004000077882 */ /* 0x000fe20000000000 */
[----:B------:R-:W-:Y:S01]  /*6bd0*/  ULOP3.LUT UR5, UR5, 0x3fff, URZ, 0xc0, !UPT ;  /* 0x00003fff05057892 */ /* 0x000fe2000f8ec03f */
[----:B----4-:R-:W4:Y:S01]  /*6be0*/  SHFL.BFLY PT, R7, R6, 0x2, 0x1f ;  /* 0x0c401f0006077f89 */ /* 0x010f2200000e0000 */
[----:B------:R-:W-:Y:S01]  /*6bf0*/  UMOV UR11, 0x40000040 ;  /* 0x40000040000b7882 */ /* 0x000fe20000000000 */
[----:B------:R-:W-:Y:S01]  /*6c00*/  UMOV UR9, 0x40000040 ;  /* 0x4000004000097882 */ /* 0x000fe20000000000 */
[----:B------:R-:W-:Y:S01]  /*6c10*/  UIADD3 UR4, UR4, 0x1e800, URZ ;  /* 0x0001e80004047890 */ /* 0x000fe2000fffe03f */
[----:B------:R-:W1:Y:S01]  /*6c20*/  SHFL.BFLY PT, R8, R5, 0x2, 0x1f ;  /* 0x0c401f0005087f89 */ /* 0x000e6200000e0000 */
[----:B------:R-:W-:Y:S01]  /*6c30*/  UIMAD UR6, UR46, 0x600, UR5 ;  /* 0x000006002e0678a4 */ /* 0x000fe2000f8e0205 */
[C---:B------:R-:W-:Y:S01]  /*6c40*/  IADD3 R11, P4, R156.reuse, 0x20, RZ ;  /* 0x000000209c0b7810 */ /* 0x040fe20007f9e0ff */
[----:B------:R-:W-:Y:S01]  /*6c50*/  USHF.R.U32.HI UR4, URZ, 0x4, UR4 ;  /* 0x000000043f047899 */ /* 0x000fe20008011604 */
[----:B------:R-:W-:Y:S01]  /*6c60*/  LOP3.LUT R13, R156, 0x380, RZ, 0xc0, !PT ;  /* 0x000003809c0d7812 */ /* 0x000fe200078ec0ff */
[----:B------:R-:W-:Y:S01]  /*6c70*/  UMOV UR5, 0x40000040 ;  /* 0x4000004000057882 */ /* 0x000fe20000000000 */
[----:B------:R-:W-:Y:S01]  /*6c80*/  UIADD3 UR10, UR6, 0x80, URZ ;  /* 0x00000080060a7890 */ /* 0x000fe2000fffe03f */
[----:B------:R-:W-:Y:S01]  /*6c90*/  LOP3.LUT R10, R11, 0x380, RZ, 0xc0, !PT ;  /* 0x000003800b0a7812 */ /* 0x000fe200078ec0ff */
[----:B------:R-:W-:Y:S01]  /*6ca0*/  ULOP3.LUT UR4, UR4, 0x3fff, URZ, 0xc0, !UPT ;  /* 0x00003fff04047892 */ /* 0x000fe2000f8ec03f */
[----:B------:R-:W-:Y:S01]  /*6cb0*/  SHF.R.U64 R13, R13, 0x3, RZ ;  /* 0x000000030d0d7819 */ /* 0x000fe200000012ff */
[----:B------:R-:W-:Y:S01]  /*6cc0*/  UIADD3 UR42, -UR41, URZ, URZ ;  /* 0x0000003f292a7290 */ /* 0x000fe2000fffe13f */
[----:B------:R-:W-:Y:S01]  /*6cd0*/  SHF.R.U64 R10, R10, 0x3, RZ ;  /* 0x000000030a0a7819 */ /* 0x000fe200000012ff */
[----:B------:R-:W-:Y:S01]  /*6ce0*/  ULOP3.LUT UR4, UR4, 0x10000, URZ, 0xfc, !UPT ;  /* 0x0001000004047892 */ /* 0x000fe2000f8efc3f */
[----:B------:R-:W-:Y:S01]  /*6cf0*/  LOP3.LUT R12, R13, R156, RZ, 0x3c, !PT ;  /* 0x0000009c0d0c7212 */ /* 0x000fe200078e3cff */
[--C-:B------:R-:W-:Y:S01]  /*6d00*/  IMAD.MOV.U32 R13, RZ, RZ, R157.reuse ;  /* 0x000000ffff0d7224 */ /* 0x100fe200078e009d */
[----:B------:R-:W-:Y:S01]  /*6d10*/  LOP3.LUT R10, R10, R11, RZ, 0x3c, !PT ;  /* 0x0000000b0a0a7212 */ /* 0x000fe200078e3cff */
[----:B------:R-:W-:Y:S01]  /*6d20*/  UIADD3 UR8, UR4, 0x2, URZ ;  /* 0x0000000204087890 */ /* 0x000fe2000fffe03f */
[----:B------:R-:W-:Y:S01]  /*6d30*/  IMAD.X R11, RZ, RZ, R157, P4 ;  /* 0x000000ffff0b7224 */ /* 0x000fe200020e069d */
[----:B------:R-:W-:Y:S01]  /*6d40*/  UIADD3 UR43, -UR44, URZ, URZ ;  /* 0x0000003f2c2b7290 */ /* 0x000fe2000fffe13f */
[----:B------:R-:W-:Y:S01]  /*6d50*/  MOV R41, R12 ;  /* 0x0000000c00297202 */ /* 0x000fe20000000f00 */
[----:B----4-:R-:W-:Y:S01]  /*6d60*/  FADD.FTZ R7, R7, R6 ;  /* 0x0000000607077221 */ /* 0x010fe20000010000 */
[----:B------:R-:W-:Y:S01]  /*6d70*/  HGMMA.64x64x16.F32.BF16 R120, gdesc[UR4].tnspB, R120, gsb0 ;  /* 0x40e00000047879f0 */ /* 0x000fe20008001878 */
[----:B------:R-:W-:Y:S01]  /*6d80*/  UMOV UR7, 0x40000040 ;  /* 0x4000004000077882 */ /* 0x000fe20000000000 */
[----:B------:R-:W-:Y:S01]  /*6d90*/  UMOV UR5, 0x40000040 ;  /* 0x4000004000057882 */ /* 0x000fe20000000000 */
[----:B-1----:R-:W-:Y:S01]  /*6da0*/  FADD.FTZ R8, R8, R5 ;  /* 0x0000000508087221 */ /* 0x002fe20000010000 */
[----:B---3--:R-:W1:Y:S01]  /*6db0*/  SHFL.BFLY PT, R4, R7, 0x1, 0x1f ;  /* 0x0c201f0007047f89 */ /* 0x008e6200000e0000 */
[----:B------:R-:W-:-:S02]  /*6dc0*/  IADD3 R5, P0, R156, 0x60, RZ ;  /* 0x000000609c057810 */ /* 0x000fc40007f1e0ff */
[----:B------:R-:W-:Y:S02]  /*6dd0*/  CS2R R12, SRZ ;  /* 0x00000000000c7805 */ /* 0x000fe4000001ff00 */
[----:B------:R-:W-:Y:S01]  /*6de0*/  MOV R40, R10 ;  /* 0x0000000a00287202 */ /* 0x000fe20000000f00 */
[----:B------:R-:W3:Y:S01]  /*6df0*/  SHFL.BFLY PT, R15, R8, 0x1, 0x1f ;  /* 0x0c201f00080f7f89 */ /* 0x000ee200000e0000 */
[----:B------:R-:W-:Y:S02]  /*6e00*/  IMAD.MOV.U32 R19, RZ, RZ, -0x800000 ;  /* 0xff800000ff137424 */ /* 0x000fe400078e00ff */
[----:B------:R-:W-:Y:S01]  /*6e10*/  IMAD.MOV.U32 R21, RZ, RZ, -0x800000 ;  /* 0xff800000ff157424 */ /* 0x000fe200078e00ff */
[----:B------:R-:W4:Y:S01]  /*6e20*/  S2R R45, SR_TID.X ;  /* 0x00000000002d7919 */ /* 0x000f220000002100 */
[----:B-1----:R-:W-:Y:S01]  /*6e30*/  FADD.FTZ R18, R7, R4 ;  /* 0x0000000407127221 */ /* 0x002fe20000010000 */
[----:B------:R-:W-:Y:S02]  /*6e40*/  LOP3.LUT R4, R5, 0x380, RZ, 0xc0, !PT ;  /* 0x0000038005047812 */ /* 0x000fe400078ec0ff */
[----:B------:R-:W-:Y:S01]  /*6e50*/  IADD3 R7, P3, R156, 0x40, RZ ;  /* 0x000000409c077810 */ /* 0x000fe20007f7e0ff */
[----:B---3--:R-:W-:Y:S01]  /*6e60*/  FADD.FTZ R8, R8, R15 ;  /* 0x0000000f08087221 */ /* 0x008fe20000010000 */
[----:B------:R-:W-:Y:S01]  /*6e70*/  FSETP.NE.FTZ.AND P2, PT, R18, RZ, PT ;  /* 0x000000ff1200720b */ /* 0x000fe20003f55000 */
[----:B------:R-:W-:Y:S01]  /*6e80*/  IMAD.U32 R15, RZ, RZ, UR12 ;  /* 0x0000000cff0f7e24 */ /* 0x000fe2000f8e00ff */
[----:B------:R-:W-:-:S02]  /*6e90*/  SHF.R.U64 R4, R4, 0x3, RZ ;  /* 0x0000000304047819 */ /* 0x000fc400000012ff */
[----:B------:R-:W-:Y:S01]  /*6ea0*/  FSETP.NE.FTZ.AND P4, PT, R8, RZ, PT ;  /* 0x000000ff0800720b */ /* 0x000fe20003f95000 */
[----:B------:R-:W-:Y:S01]  /*6eb0*/  @!P1 VIADD R15, R15, 0x30860 ;  /* 0x000308600f0f9836 */ /* 0x000fe20000000000 */
[----:B------:R-:W-:Y:S01]  /*6ec0*/  LOP3.LUT R4, R4, R5, RZ, 0x3c, !PT ;  /* 0x0000000504047212 */ /* 0x000fe200078e3cff */
[----:B------:R-:W-:Y:S01]  /*6ed0*/  IMAD.X R5, RZ, RZ, R157, P0 ;  /* 0x000000ffff057224 */ /* 0x000fe200000e069d */
[----:B------:R-:W-:Y:S02]  /*6ee0*/  LOP3.LUT R6, R7, 0x380, RZ, 0xc0, !PT ;  /* 0x0000038007067812 */ /* 0x000fe400078ec0ff */
[----:B------:R-:W-:Y:S01]  /*6ef0*/  @!P1 PRMT R15, RZ, 0x654, R15 ;  /* 0x00000654ff0f9816 */ /* 0x000fe2000000000f */
[C---:B----4-:R-:W-:Y:S01]  /*6f00*/  VIADD R46, R45.reuse, 0xffffff80 ;  /* 0xffffff802d2e7836 */ /* 0x050fe20000000000 */
[----:B------:R-:W-:Y:S01]  /*6f10*/  MOV R36, R4 ;  /* 0x0000000400247202 */ /* 0x000fe20000000f00 */
[----:B------:R-:W1:Y:S01]  /*6f20*/  @P2 MUFU.LG2 R10, R18 ;  /* 0x00000012000a2308 */ /* 0x000e620000000c00 */
[----:B------:R-:W-:Y:S01]  /*6f30*/  SHF.R.U64 R6, R6, 0x3, RZ ;  /* 0x0000000306067819 */ /* 0x000fe200000012ff */
[----:B------:R-:W3:Y:S01]  /*6f40*/  LDC.64 R4, c[0x0][0xb78] ;  /* 0x0002de00ff047b82 */ /* 0x000ee20000000a00 */
[----:B------:R-:W-:-:S02]  /*6f50*/  VIADD R45, R45, 0xffffff80 ;  /* 0xffffff802d2d7836 */ /* 0x000fc40000000000 */
[----:B------:R-:W-:Y:S01]  /*6f60*/  @P4 FMUL.FTZ R23, R0, 0.69314718246459960938 ;  /* 0x3f31721800174820 */ /* 0x000fe20000410000 */
[----:B------:R-:W-:Y:S01]  /*6f70*/  LOP3.LUT R6, R6, R7, RZ, 0x3c, !PT ;  /* 0x0000000706067212 */ /* 0x000fe200078e3cff */
[----:B------:R-:W-:Y:S01]  /*6f80*/  IMAD.X R7, RZ, RZ, R157, P3 ;  /* 0x000000ffff077224 */ /* 0x000fe200018e069d */
[----:B------:R-:W-:Y:S01]  /*6f90*/  @P2 MUFU.RCP R12, R18 ;  /* 0x00000012000c2308 */ /* 0x000fe20000001000 */
[----:B------:R-:W-:-:S03]  /*6fa0*/  SHF.R.S32.HI R45, RZ, 0x1f, R45 ;  /* 0x0000001fff2d7819 */ /* 0x000fc6000001142d */
[----:B------:R-:W-:Y:S02]  /*6fb0*/  MOV R38, R6 ;  /* 0x0000000600267202 */ /* 0x000fe40000000f00 */
[----:B------:R-:W-:Y:S02]  /*6fc0*/  LEA.HI R45, R45, R46, RZ, 0x5 ;  /* 0x0000002e2d2d7211 */ /* 0x000fe400078f28ff */
[----:B------:R-:W-:Y:S01]  /*6fd0*/  @P4 MUFU.RCP R13, R8 ;  /* 0x00000008000d4308 */ /* 0x000fe20000001000 */
[----:B-1----:R-:W-:Y:S01]  /*6fe0*/  @P2 FMUL.FTZ R11, R10, 0.69314718246459960938 ;  /* 0x3f3172180a0b2820 */ /* 0x002fe20000410000 */
[----:B------:R-:W-:Y:S01]  /*6ff0*/  SHF.R.S32.HI R45, RZ, 0x5, R45 ;  /* 0x00000005ff2d7819 */ /* 0x000fe2000001142d */
[----:B------:R-:W-:Y:S02]  /*7000*/  WARPGROUP.DEPBAR.LE gsb0, 0x0 ;  /* 0x00008000000079c5 */ /* 0x000fe40000010000 */
[----:B------:R-:W-:-:S06]  /*7010*/  WARPGROUP.ARRIVE ;  /* 0x00000000000079c5 */ /* 0x000fcc0000000000 */
[----:B------:R-:W-:Y:S01]  /*7020*/  HGMMA.64x64x16.F32.BF16 R120, gdesc[UR8].tnspB, R120, gsb0 ;  /* 0x40e00000087879f0 */ /* 0x000fe20008001878 */
[----:B------:R-:W-:Y:S02]  /*7030*/  UIADD3 UR10, UR6, 0x100, URZ ;  /* 0x00000100060a7890 */ /* 0x000fe4000fffe03f */
[----:B------:R-:W-:Y:S01]  /*7040*/  UIADD3 UR8, UR4, 0x4, URZ ;  /* 0x0000000404087890 */ /* 0x000fe2000fffe03f */
[----:B------:R-:W-:Y:S01]  /*7050*/  UMOV UR11, 0x40000040 ;  /* 0x40000040000b7882 */ /* 0x000fe20000000000 */
[----:B------:R-:W-:Y:S01]  /*7060*/  UMOV UR9, 0x40000040 ;  /* 0x4000004000097882 */ /* 0x000fe20000000000 */
        /* <DEDUP_REMOVED lines=14> */
[----:B--2---:R-:W-:Y:S02]  /*7150*/  LOP3.LUT P0, RZ, R14, 0x3, RZ, 0xc0, !PT ;  /* 0x000000030eff7812 */ /* 0x004fe4000780c0ff */
[----:B------:R1:W2:Y:S02]  /*7160*/  @P4 MUFU.LG2 R14, R8 ;  /* 0x00000008000e4308 */ /* 0x0002a40000000c00 */
[----:B-1----:R-:W-:-:S04]  /*7170*/  @P2 FMUL.FTZ R8, R0, 0.69314718246459960938 ;  /* 0x3f31721800082820 */ /* 0x002fc80000410000 */
[----:B------:R-:W-:Y:S01]  /*7180*/  @P2 FFMA.FTZ R19, R8, R3, R11 ;  /* 0x0000000308132223 */ /* 0x000fe2000001000b */
[----:B--2---:R-:W-:-:S04]  /*7190*/  @P4 FMUL.FTZ R14, R14, 0.69314718246459960938 ;  /* 0x3f3172180e0e4820 */ /* 0x004fc80000410000 */
[----:B------:R-:W-:Y:S01]  /*71a0*/  @P4 FFMA.FTZ R21, R23, R9, R14 ;  /* 0x0000000917154223 */ /* 0x000fe2000001000e */
        /* <DEDUP_REMOVED lines=46> */
[----:B------:R-:W-:Y:S01]  /*7490*/  HGMMA.64x64x16.F32.BF16 R120, gdesc[UR8].tnspB, R120, gsb0 ;  /* 0x40e00000087879f0 */ /* 0x000fe20008001878 */
[----:B------:R-:W-:Y:S02]  /*74a0*/  ULDC.64 UR8, c[0x0][0xb70] ;  /* 0x0002dc0000087ab9 */ /* 0x000fe40000000a00 */
[----:B------:R-:W-:Y:S02]  /*74b0*/  WARPGROUP.DEPBAR.LE gsb0, 0x0 ;  /* 0x00008000000079c5 */ /* 0x000fe40000010000 */
[----:B------:R-:W-:-:S06]  /*74c0*/  WARPGROUP.ARRIVE ;  /* 0x00000000000079c5 */ /* 0x000fcc0000000000 */
[----:B------:R-:W-:Y:S01]  /*74d0*/  HGMMA.64x64x16.F32.BF16 R120, gdesc[UR4].tnspB, R120, gsb0 ;  /* 0x40e00000047879f0 */ /* 0x000fe20008001878 */
[----:B------:R-:W-:Y:S01]  /*74e0*/  ULDC UR4, c[0x0][0xda8] ;  /* 0x00036a0000047ab9 */ /* 0x000fe20000000800 */
[----:B------:R-:W-:Y:S01]  /*74f0*/  ULDC UR7, c[0x0][0xa88] ;  /* 0x0002a20000077ab9 */ /* 0x000fe20000000800 */
[----:B------:R-:W-:-:S03]  /*7500*/  UIMAD UR42, UR4, UR42, UR48 ;  /* 0x0000002a042a72a4 */ /* 0x000fc6000f8e0230 */
[----:B------:R-:W-:Y:S01]  /*7510*/  ULDC UR4, c[0x0][0xdb4] ;  /* 0x00036d0000047ab9 */ /* 0x000fe20000000800 */
[----:B------:R-:W-:Y:S02]  /*7520*/  UIMAD UR42, UR42, 0xc0, URZ ;  /* 0x000000c02a2a78a4 */ /* 0x000fe4000f8e023f */
[----:B------:R-:W-:-:S04]  /*7530*/  UIMAD UR43, UR4, UR43, UR41 ;  /* 0x0000002b042b72a4 */ /* 0x000fc8000f8e0229 */
[----:B------:R-:W-:Y:S01]  /*7540*/  USHF.R.S32.HI UR4, URZ, 0x1f, UR43 ;  /* 0x0000001f3f047899 */ /* 0x000fe2000801142b */
[----:B-----5:R-:W-:-:S03]  /*7550*/  VIADD R31, R20, UR42 ;  /* 0x0000002a141f7c36 */ /* 0x020fc60008000000 */
[----:B------:R-:W-:Y:S01]  /*7560*/  UIMAD UR6, UR4, UR8, URZ ;  /* 0x00000008040672a4 */ /* 0x000fe2000f8e023f */
[C---:B------:R-:W-:Y:S01]  /*7570*/  VIADD R6, R31.reuse, 0x8 ;  /* 0x000000081f067836 */ /* 0x040fe20000000000 */
[----:B------:R-:W-:Y:S01]  /*7580*/  UIMAD.WIDE.U32 UR4, UR43, UR8, URZ ;  /* 0x000000082b0472a5 */ /* 0x000fe2000f8e003f */
[----:B------:R-:W-:Y:S01]  /*7590*/  SHF.R.S32.HI R43, RZ, 0x1f, R31 ;  /* 0x0000001fff2b7819 */ /* 0x000fe2000001141f */
[----:B------:R-:W-:Y:S02]  /*75a0*/  UIMAD UR6, UR43, UR9, UR6 ;  /* 0x000000092b0672a4 */ /* 0x000fe4000f8e0206 */
[----:B------:R-:W-:Y:S02]  /*75b0*/  ISETP.GE.OR P3, PT, R6, UR7, P0 ;  /* 0x0000000706007c0c */ /* 0x000fe40008766670 */
[----:B------:R-:W-:Y:S01]  /*75c0*/  IMAD.U32 R6, RZ, RZ, UR4 ;  /* 0x00000004ff067e24 */ /* 0x000fe2000f8e00ff */
[----:B------:R-:W-:Y:S01]  /*75d0*/  USHF.R.S32.HI UR4, URZ, 0x1f, UR44 ;  /* 0x0000001f3f047899 */ /* 0x000fe2000801142c */
[----:B------:R-:W-:Y:S01]  /*75e0*/  IMAD.U32 R7, RZ, RZ, UR5 ;  /* 0x00000005ff077e24 */ /* 0x000fe2000f8e00ff */
[----:B------:R-:W-:Y:S01]  /*75f0*/  UIADD3 UR6, UR5, UR6, URZ ;  /* 0x0000000605067290 */ /* 0x000fe2000fffe03f */
[----:B------:R-:W-:-:S03]  /*7600*/  ISETP.GE.OR P0, PT, R31, UR7, P0 ;  /* 0x000000071f007c0c */ /* 0x000fc60008706670 */
[C---:B---3--:R-:W-:Y:S01]  /*7610*/  IMAD R8, R4.reuse, UR4, RZ ;  /* 0x0000000404087c24 */ /* 0x048fe2000f8e02ff */
[----:B------:R-:W-:Y:S01]  /*7620*/  ULDC.64 UR4, c[0x0][0xb40] ;  /* 0x0002d00000047ab9 */ /* 0x000fe20000000a00 */
[----:B------:R-:W-:Y:S02]  /*7630*/  IMAD.U32 R7, RZ, RZ, UR6 ;  /* 0x00000006ff077e24 */ /* 0x000fe4000f8e00ff */
[----:B------:R-:W-:Y:S02]  /*7640*/  IMAD R44, R5, UR44, R8 ;  /* 0x0000002c052c7c24 */ /* 0x000fe4000f8e0208 */
[----:B------:R-:W-:Y:S01]  /*7650*/  IMAD.WIDE.U32 R8, R4, UR44, R6 ;  /* 0x0000002c04087c25 */ /* 0x000fe2000f8e0006 */
[----:B------:R-:W-:Y:S02]  /*7660*/  WARPGROUP.DEPBAR.LE gsb0, 0x0 ;  /* 0x00008000000079c5 */ /* 0x000fe40000010000 */
        /* <DEDUP_REMOVED lines=18> */
[-C--:B-1----:R-:W-:Y:S01]  /*7790*/  FMUL.FTZ R15, R126, R13.reuse ;  /* 0x0000000d7e0f7220 */ /* 0x082fe20000410000 */
[----:B------:R-:W-:Y:S01]  /*77a0*/  F2FP.BF16.F32.PACK_AB R6, R11, R14 ;  /* 0x0000000e0b06723e */ /* 0x000fe200000010ff */
[-C--:B------:R-:W-:Y:S01]  /*77b0*/  FMUL.FTZ R5, R123, R13.reuse ;  /* 0x0000000d7b057220 */ /* 0x080fe20000410000 */
[----:B------:R-:W-:Y:S01]  /*77c0*/  FMUL.FTZ R10, R122, R13 ;  /* 0x0000000d7a0a7220 */ /* 0x000fe20000410000 */
[----:B------:R-:W-:Y:S01]  /*77d0*/  F2FP.BF16.F32.PACK_AB R4, R0, R3 ;  /* 0x000000030004723e */ /* 0x000fe200000010ff */
[----:B------:R-:W-:Y:S01]  /*77e0*/  FMUL.FTZ R14, R139, R13 ;  /* 0x0000000d8b0e7220 */ /* 0x000fe20000410000 */
[----:B------:R-:W-:Y:S01]  /*77f0*/  F2FP.BF16.F32.PACK_AB R7, R12, R15 ;  /* 0x0000000f0c07723e */ /* 0x000fe200000010ff */
[-C--:B------:R-:W-:Y:S01]  /*7800*/  FMUL.FTZ R15, R138, R13.reuse ;  /* 0x0000000d8a0f7220 */ /* 0x080fe20000410000 */
[----:B------:R-:W-:Y:S01]  /*7810*/  IADD3 R42, P1, R31, R8, RZ ;  /* 0x000000081f2a7210 */ /* 0x000fe20007f3e0ff */
        /* <DEDUP_REMOVED lines=11> */
[----:B------:R-:W-:Y:S01]  /*78d0*/  BAR.SYNC.DEFER_BLOCKING 0x1, 0x180 ;  /* 0x0046000000007b1d */ /* 0x000fe20000010000 */
[----:B------:R-:W-:-:S02]  /*78e0*/  IADD3.X R43, R43, R9, R44, P1, !PT ;  /* 0x000000092b2b7210 */ /* 0x000fc40000ffe42c */
[----:B------:R-:W-:Y:S02]  /*78f0*/  F2FP.BF16.F32.PACK_AB R13, R14, R15 ;  /* 0x0000000f0e0d723e */ /* 0x000fe400000010ff */
[----:B------:R-:W-:Y:S02]  /*7900*/  F2FP.BF16.F32.PACK_AB R8, R18, R23 ;  /* 0x000000171208723e */ /* 0x000fe400000010ff */
[----:B------:R-:W-:Y:S02]  /*7910*/  F2FP.BF16.F32.PACK_AB R9, R0, R3 ;  /* 0x000000030009723e */ /* 0x000fe400000010ff */
[----:B------:R-:W-:Y:S01]  /*7920*/  F2FP.BF16.F32.PACK_AB R10, R20, R25 ;  /* 0x00000019140a723e */ /* 0x000fe200000010ff */
[----:B------:R-:W1:Y:S01]  /*7930*/  SHFL.IDX PT, R0, R45, RZ, 0x1f ;  /* 0x00001fff2d007589 */ /* 0x000e6200000e0000 */
[----:B------:R-:W-:Y:S02]  /*7940*/  F2FP.BF16.F32.PACK_AB R11, R11, R12 ;  /* 0x0000000c0b0b723e */ /* 0x000fe400000010ff */
[----:B------:R-:W-:-:S02]  /*7950*/  F2FP.BF16.F32.PACK_AB R14, R24, R29 ;  /* 0x0000001d180e723e */ /* 0x000fc400000010ff */
[----:B------:R-:W-:Y:S02]  /*7960*/  F2FP.BF16.F32.PACK_AB R12, R22, R27 ;  /* 0x0000001b160c723e */ /* 0x000fe400000010ff */
[----:B------:R-:W-:Y:S02]  /*7970*/  F2FP.BF16.F32.PACK_AB R15, R26, R31 ;  /* 0x0000001f1a0f723e */ /* 0x000fe400000010ff */
[----:B------:R-:W-:Y:S02]  /*7980*/  F2FP.BF16.F32.PACK_AB R29, R30, R35 ;  /* 0x000000231e1d723e */ /* 0x000fe400000010ff */
[----:B------:R-:W-:Y:S02]  /*7990*/  F2FP.BF16.F32.PACK_AB R28, R28, R33 ;  /* 0x000000211c1c723e */ /* 0x000fe400000010ff */
[----:B------:R-:W-:Y:S01]  /*79a0*/  F2FP.BF16.F32.PACK_AB R30, R32, R37 ;  /* 0x00000025201e723e */ /* 0x000fe200000010ff */
[----:B------:R2:W-:Y:S01]  /*79b0*/  STSM.16.M88.4 [R41], R4 ;  /* 0x0000000429007844 */ /* 0x0005e20000000200 */
[----:B------:R-:W-:-:S03]  /*79c0*/  F2FP.BF16.F32.PACK_AB R31, R34, R39 ;  /* 0x00000027221f723e */ /* 0x000fc600000010ff */
[----:B------:R3:W-:Y:S04]  /*79d0*/  STSM.16.M88.4 [R40], R8 ;  /* 0x0000000828007844 */ /* 0x0007e80000000200 */
[----:B------:R3:W-:Y:S04]  /*79e0*/  STSM.16.M88.4 [R38], R12 ;  /* 0x0000000c26007844 */ /* 0x0007e80000000200 */
[----:B------:R3:W-:Y:S01]  /*79f0*/  STSM.16.M88.4 [R36], R28 ;  /* 0x0000001c24007844 */ /* 0x0007e20000000200 */
[----:B------:R-:W-:Y:S01]  /*7a00*/  @!PT LDS RZ, [RZ] ;  /* 0x00000000fffff984 */ /* 0x000fe20000000800 */
[----:B------:R-:W-:Y:S01]  /*7a10*/  @!PT LDS RZ, [RZ] ;  /* 0x00000000fffff984 */ /* 0x000fe20000000800 */
[----:B------:R-:W-:Y:S01]  /*7a20*/  @!PT LDS RZ, [RZ] ;  /* 0x00000000fffff984 */ /* 0x000fe20000000800 */
[----:B------:R4:W-:Y:S06]  /*7a30*/  MEMBAR.ALL.CTA ;  /* 0x0000000000007992 */ /* 0x0009ec0000008000 */
[----:B----4-:R-:W4:Y:S02]  /*7a40*/  FENCE.VIEW.ASYNC.S ;  /* 0x00000000000073c6 */ /* 0x010f240000000000 */
[----:B----4-:R-:W-:Y:S06]  /*7a50*/  BAR.ARV 0x1, 0x1a0 ;  /* 0x0046800000007b1d */ /* 0x010fec0000002000 */
[----:B--2---:R-:W-:Y:S01]  /*7a60*/  LEA R4, P1, R42, UR4, 0x2 ;  /* 0x000000042a047c11 */ /* 0x004fe2000f8210ff */
[----:B------:R-:W-:-:S02]  /*7a70*/  ULDC UR4, c[0x0][0xc] ;  /* 0x0000030000047ab9 */ /* 0x000fc40000000800 */
[----:B------:R-:W-:Y:S01]  /*7a80*/  UIADD3 UR48, UR4, UR48, URZ ;  /* 0x0000003004307290 */ /* 0x000fe2000fffe03f */
[----:B------:R-:W-:-:S05]  /*7a90*/  LEA.HI.X R5, R42, UR5, R43, 0x2, P1 ;  /* 0x000000052a057c11 */ /* 0x000fca00088f142b */
[----:B------:R3:W-:Y:S04]  /*7aa0*/  @!P3 STG.E desc[UR38][R4.64+0x20], R21 ;  /* 0x000020150400b986 */ /* 0x0007e8000c101926 */
[----:B------:R3:W-:Y:S01]  /*7ab0*/  @!P0 STG.E desc[UR38][R4.64], R19 ;  /* 0x0000001304008986 */ /* 0x0007e2000c101926 */
[----:B-1----:R-:W-:-:S13]  /*7ac0*/  ISETP.NE.AND P0, PT, R0, 0xb, PT ;  /* 0x0000000b0000780c */ /* 0x002fda0003f05270 */
[----:B---3--:R-:W-:Y:S05]  /*7ad0*/  @P0 BRA `(.L_x_10502) ;  /* 0x00000000003c0947 */ /* 0x008fea0003800000 */
[----:B------:R-:W-:Y:S01]  /*7ae0*/  BAR.SYNC.DEFER_BLOCKING 0x1, 0x1a0 ;  /* 0x0046800000007b1d */ /* 0x000fe20000010000 */
[----:B------:R-:W-:-:S05]  /*7af0*/  ELECT P0, URZ, PT ;  /* 0x00000000003f782f */ /* 0x000fca0003800000 */
[----:B------:R-:W-:Y:S08]  /*7b00*/  BSSY B0, `(.L_x_10502) ;  /* 0x000000c000007945 */ /* 0x000ff00003800000 */
[----:B------:R-:W-:Y:S05]  /*7b10*/  @!P0 BRA `(.L_x_10503) ;  /* 0x0000000000288947 */ /* 0x000fea0003800000 */
[----:B------:R-:W-:Y:S01]  /*7b20*/  UIADD3 UR4, UP0, UR36, 0x9f0, URZ ;  /* 0x000009f024047890 */ /* 0x000fe2000ff1e03f */
[----:B------:R-:W-:Y:S01]  /*7b30*/  UMOV UR41, URZ ;  /* 0x0000003f00297c82 */ /* 0x000fe20008000000 */
[----:B------:R-:W-:Y:S02]  /*7b40*/  UMOV UR45, URZ ;  /* 0x0000003f002d7c82 */ /* 0x000fe40008000000 */
[----:B------:R-:W-:Y:S02]  /*7b50*/  UIADD3.X UR5, URZ, UR37, URZ, UP0, !UPT ;  /* 0x000000253f057290 */ /* 0x000fe400087fe43f */
[----:B------:R-:W-:-:S04]  /*7b60*/  UIADD3 UR6, UR40, 0x30820, URZ ;  /* 0x0003082028067890 */ /* 0x000fc8000fffe03f */
[----:B------:R-:W-:-:S03]  /*7b70*/  UPRMT UR6, URZ, 0x654, UR6 ;  /* 0x000006543f067896 */ /* 0x000fc60008000006 */
[----:B------:R1:W-:Y:S01]  /*7b80*/  UTMASTG.5D [UR40], [UR4] ;  /* 0x00000028040073b5 */ /* 0x0003e20008020000 */
[----:B------:R0:W-:Y:S01]  /*7b90*/  UTMACMDFLUSH ;  /* 0x00000000000079b7 */ /* 0x0001e20000000000 */
[----:B------:R-:W-:-:S04]  /*7ba0*/  DEPBAR.LE SB0, 0x0 ;  /* 0x000080000000791a */ /* 0x000fc80000000000 */
[----:B-1----:R-:W-:Y:S03]  /*7bb0*/  SYNCS.ARRIVE.TRANS64.RED.A1T0 RZ, [UR6], RZ ;  /* 0x000000ffffff79a7 */ /* 0x002fe60008100406 */
.L_x_10503:
[----:B------:R-:W-:Y:S05]  /*7bc0*/  BSYNC B0 ;  /* 0x0000000000007941 */ /* 0x000fea0003800000 */
.L_x_10502:
[----:B------:R-:W2:Y:S01]  /*7bd0*/  LDL.LU R3, [R1] ;  /* 0x0000000001037983 */ /* 0x000ea20000300800 */
[----:B------:R-:W1:Y:S01]  /*7be0*/  LDC R0, c[0x0][0xda4] ;  /* 0x00036900ff007b82 */ /* 0x000e620000000800 */
[----:B------:R-:W-:-:S04]  /*7bf0*/  UIADD3 UR46, UR46, 0x1, URZ ;  /* 0x000000012e2e7890 */ /* 0x000fc8000fffe03f */
[----:B------:R-:W-:-:S04]  /*7c00*/  UISETP.NE.AND UP0, UPT, UR46, 0x2, UPT ;  /* 0x000000022e00788c */ /* 0x000fc8000bf05270 */
[----:B------:R-:W-:Y:S02]  /*7c10*/  USEL UR4, URZ, 0x1, UP0 ;  /* 0x000000013f047887 */ /* 0x000fe40008000000 */
[----:B------:R-:W-:Y:S02]  /*7c20*/  USEL UR46, UR46, URZ, UP0 ;  /* 0x0000003f2e2e7287 */ /* 0x000fe40008000000 */
[----:B------:R-:W-:Y:S01]  /*7c30*/  ULOP3.LUT UR47, UR47, UR4, URZ, 0x3c, !UPT ;  /* 0x000000042f2f7292 */ /* 0x000fe2000f8e3c3f */
[----:B-1----:R-:W-:Y:S01]  /*7c40*/  ISETP.LE.AND P0, PT, R0, UR48, PT ;  /* 0x0000003000007c0c */ /* 0x002fe2000bf03270 */
[----:B--2---:R-:W-:-:S05]  /*7c50*/  VIADD R3, R3, 0x1 ;  /* 0x0000000103037836 */ /* 0x004fca0000000000 */
[----:B------:R1:W-:Y:S07]  /*7c60*/  STL [R1], R3 ;  /* 0x0000000301007387 */ /* 0x0003ee0000100800 */
[----:B------:R-:W-:Y:S05]  /*7c70*/  @!P0 BRA `(.L_x_10504) ;  /* 0xffffff9000ac8947 */ /* 0x000fea000383ffff */
[----:B------:R-:W-:Y:S05]  /*7c80*/  EXIT ;  /* 0x000000000000794d */ /* 0x000fea0003800000 */
.L_x_10480:
        /* <DEDUP_REMOVED lines=21> */
.L_x_10547:
        /* <DEDUP_REMOVED lines=49> */
.L_x_10506:
        /* <DEDUP_REMOVED lines=19> */
.L_x_10508:
        /* <DEDUP_REMOVED lines=16> */
.L_x_10507:
[----:B------:R-:W-:Y:S01]  /*8320*/  ULDC.64 UR4, c[0x0][0x9f8] ;  /* 0x00027e0000047ab9 */ /* 0x000fe20000000a00 */
[----:B------:R-:W1:Y:S01]  /*8330*/  LDC R0, c[0x0][0x428] ;  /* 0x00010a00ff007b82 */ /* 0x000e620000000800 */
[----:B------:R-:W-:Y:S01]  /*8340*/  ISETP.NE.U32.AND P0, PT, RZ, UR4, PT ;  /* 0x00000004ff007c0c */ /* 0x000fe2000bf05070 */
[----:B------:R-:W-:Y:S01]  /*8350*/  IMAD.MOV.U32 R6, RZ, RZ, R22 ;  /* 0x000000ffff067224 */ /* 0x000fe200078e0016 */
        /* <DEDUP_REMOVED lines=20> */
.L_x_10509:
        /* <DEDUP_REMOVED lines=16> */
.L_x_10563:
[----:B------:R-:W-:Y:S01]  /*85a0*/  UMOV UR4, 0xffffffff ;  /* 0xffffffff00047882 */ /* 0x000fe20000000000 */
[----:B------:R-:W-:Y:S01]  /*85b0*/  SHF.R.S32.HI R8, RZ, 0x1f, R6 ;  /* 0x0000001fff087819 */ /* 0x000fe20000011406 */
[----:B------:R-:W-:Y:S01]  /*85c0*/  VIADD R10, R24, 0xffffffff ;  /* 0xffffffff180a7836 */ /* 0x000fe20000000000 */
[----:B------:R-:W-:Y:S06]  /*85d0*/  BRA.DIV UR4, `(.L_x_10511) ;  /* 0x0000001e04b87947 */ /* 0x000fec000b800000 */
[----:B------:R-:W-:-:S13]  /*85e0*/  ELECT P6, URZ, PT ;  /* 0x00000000003f782f */ /* 0x000fda00038c0000 */
.L_x_10566:
[----:B------:R-:W-:Y:S05]  /*85f0*/  @!P6 BRA `(.L_x_10512) ;  /* 0x0000000000c8e947 */ /* 0x000fea0003800000 */
[----:B------:R-:W-:Y:S02]  /*8600*/  IMAD.MOV.U32 R18, RZ, RZ, R10 ;  /* 0x000000ffff127224 */ /* 0x000fe400078e000a */
        /* <DEDUP_REMOVED lines=20> */
.L_x_10513:
[----:B------:R-:W2:Y:S01]  /*8750*/  S2R R4, SR_TID.X ;  /* 0x0000000000047919 */ /* 0x000ea20000002100 */
[----:B------:R-:W-:Y:S01]  /*8760*/  IMAD R5, R16, 0x8, R19 ;  /* 0x0000000810057824 */ /* 0x000fe200078e0213 */
[----:B--2---:R-:W-:Y:S02]  /*8770*/  LOP3.LUT R11, R4, 0x7f, RZ, 0xc0, !PT ;  /* 0x0000007f040b7812 */ /* 0x004fe400078ec0ff */
[----:B------:R-:W-:Y:S02]  /*8780*/  SHF.L.U32 R4, R17, 0x1f, RZ ;  /* 0x0000001f11047819 */ /* 0x000fe400000006ff */
[----:B------:R-:W-:Y:S02]  /*8790*/  ISETP.NE.AND P2, PT, R11, RZ, PT ;  /* 0x000000ff0b00720c */ /* 0x000fe40003f45270 */
[----:B------:R-:W2:Y:S02]  /*87a0*/  SYNCS.PHASECHK.TRANS64.TRYWAIT P1, [R5+URZ+0x30840], R4 ;  /* 0x03084004050075a7 */ /* 0x000ea4000802017f */
[----:B--2---:R-:W-:Y:S09]  /*87b0*/  @!P1 BRA `(.L_x_10514) ;  /* 0x0000001c00609947 */ /* 0x004ff20003800000 */
.L_x_10567:
[----:B------:R-:W-:Y:S05]  /*87c0*/  @P2 BRA `(.L_x_10515) ;  /* 0x0000000000142947 */ /* 0x000fea0003800000 */
[----:B------:R-:W-:Y:S01]  /*87d0*/  ISETP.NE.AND P1, PT, R27, RZ, PT ;  /* 0x000000ff1b00720c */ /* 0x000fe20003f25270 */
[----:B--2---:R-:W-:-:S04]  /*87e0*/  IMAD.MOV.U32 R4, RZ, RZ, 0x6000 ;  /* 0x00006000ff047424 */ /* 0x004fc800078e00ff */
[----:B------:R3:W-:Y:S08]  /*87f0*/  SYNCS.ARRIVE.TRANS64 RZ, [R5+URZ+0x30830], R4 ;  /* 0x0308300405ff79a7 */ /* 0x0007f0000800003f */
[----:B------:R-:W-:Y:S05]  /*8800*/  @!P1 BRA `(.L_x_10515) ;  /* 0x0000000000049947 */ /* 0x000fea0003800000 */
[----:B------:R-:W-:Y:S01]  /*8810*/  BPT.TRAP 0x1 ;  /* 0x000000040000795c */ /* 0x000fe20000300000 */
.L_x_10515:
[----:B--23--:R-:W-:Y:S01]  /*8820*/  IMAD R4, R16, 0x6000, R19 ;  /* 0x0000600010047824 */ /* 0x00cfe200078e0213 */
[----:B------:R-:W-:Y:S01]  /*8830*/  R2UR UR9, R5 ;  /* 0x00000000050972ca */ /* 0x000fe200000e0000 */
[----:B------:R-:W-:Y:S01]  /*8840*/  UIADD3 UR4, UP0, UR40, 0x370, URZ ;  /* 0x0000037028047890 */ /* 0x000fe2000ff1e03f */
[----:B------:R-:W-:Y:S01]  /*8850*/  R2UR UR11, R18 ;  /* 0x00000000120b72ca */ /* 0x000fe200000e0000 */
[----:B------:R-:W-:Y:S01]  /*8860*/  UMOV UR6, 0x0 ;  /* 0x0000000000067882 */ /* 0x000fe20000000000 */
[----:B------:R-:W-:Y:S01]  /*8870*/  R2UR UR8, R4 ;  /* 0x00000000040872ca */ /* 0x000fe200000e0000 */
[----:B------:R-:W-:Y:S01]  /*8880*/  UIADD3.X UR5, URZ, UR41, URZ, UP0, !UPT ;  /* 0x000000293f057290 */ /* 0x000fe200087fe43f */
[----:B------:R-:W-:Y:S01]  /*8890*/  R2UR UR12, R0 ;  /* 0x00000000000c72ca */ /* 0x000fe200000e0000 */
[----:B------:R-:W-:Y:S01]  /*88a0*/  UMOV UR7, 0x14f00000 ;  /* 0x14f0000000077882 */ /* 0x000fe20000000000 */
[----:B-----5:R-:W-:Y:S01]  /*88b0*/  R2UR UR13, R7 ;  /* 0x00000000070d72ca */ /* 0x020fe200000e0000 */
[----:B------:R-:W-:-:S04]  /*88c0*/  UMOV UR10, URZ ;  /* 0x0000003f000a7c82 */ /* 0x000fc80008000000 */
[----:B------:R-:W-:Y:S02]  /*88d0*/  UIADD3 UR9, UR9, 0x30830, URZ ;  /* 0x0003083009097890 */ /* 0x000fe4000fffe03f */
[----:B------:R-:W-:Y:S02]  /*88e0*/  UIMAD UR11, UR11, 0xc0, URZ ;  /* 0x000000c00b0b78a4 */ /* 0x000fe4000f8e023f */
[----:B------:R-:W-:-:S09]  /*88f0*/  UIADD3 UR8, UR8, 0x12400, URZ ;  /* 0x0001240008087890 */ /* 0x000fd2000fffe03f */
[----:B------:R2:W-:Y:S02]  /*8900*/  UTMALDG.4D [UR8], [UR4], desc[UR6] ;  /* 0x00000608040075b4 */ /* 0x0005e40008019000 */
[----:B--2---:R-:W-:Y:S01]  /*8910*/  NOP ;  /* 0x0000000000007918 */ /* 0x004fe20000000000 */
.L_x_10512:
[----:B------:R-:W-:Y:S05]  /*8920*/  WARPSYNC.ALL ;  /* 0x0000000000007948 */ /* 0x000fea0003800000 */
[----:B------:R-:W-:Y:S01]  /*8930*/  BAR.SYNC.DEFER_BLOCKING 0x8, 0x1a0 ;  /* 0x0206800000007b1d */ /* 0x000fe20000010000 */
[----:B------:R-:W-:Y:S02]  /*8940*/  ELECT P1, URZ, PT ;  /* 0x00000000003f782f */ /* 0x000fe40003820000 */
[----:B------:R-:W-:Y:S01]  /*8950*/  R2UR UR9, R19 ;  /* 0x00000000130972ca */ /* 0x000fe200000e0000 */
[----:B------:R-:W-:-:S10]  /*8960*/  UIADD3 UR4, UP0, UR40, 0x270, URZ ;  /* 0x0000027028047890 */ /* 0x000fd4000ff1e03f */
[----:B------:R-:W-:Y:S02]  /*8970*/  @P1 R2UR UR13, R22 ;  /* 0x00000000160d12ca */ /* 0x000fe400000e0000 */
[----:B------:R-:W-:Y:S01]  /*8980*/  @P1 R2UR UR12, R23 ;  /* 0x00000000170c12ca */ /* 0x000fe200000e0000 */
[----:B------:R-:W-:Y:S01]  /*8990*/  UIADD3.X UR5, URZ, UR41, URZ, UP0, !UPT ;  /* 0x000000293f057290 */ /* 0x000fe200087fe43f */
[----:B------:R-:W-:Y:S01]  /*89a0*/  @P1 R2UR UR11, R9 ;  /* 0x00000000090b12ca */ /* 0x000fe200000e0000 */
[----:B------:R-:W-:Y:S01]  /*89b0*/  UMOV UR6, 0x0 ;  /* 0x0000000000067882 */ /* 0x000fe20000000000 */
[----:B------:R-:W-:Y:S01]  /*89c0*/  UMOV UR7, 0x12f00000 ;  /* 0x12f0000000077882 */ /* 0x000fe20000000000 */
[----:B------:R-:W-:Y:S01]  /*89d0*/  UMOV UR10, URZ ;  /* 0x0000003f000a7c82 */ /* 0x000fe20008000000 */
[----:B------:R-:W-:Y:S01]  /*89e0*/  BSSY B0, `(.L_x_10516) ;  /* 0x000000b000007945 */ /* 0x000fe20003800000 */
[----:B------:R-:W-:Y:S01]  /*89f0*/  ISETP.GE.AND P2, PT, R28, 0xc1, PT ;  /* 0x000000c11c00780c */ /* 0x000fe20003f46270 */
[----:B------:R-:W-:Y:S01]  /*8a00*/  @P1 IMAD.MOV.U32 R4, RZ, RZ, 0x6000 ;  /* 0x00006000ff041424 */ /* 0x000fe200078e00ff */
[----:B------:R-:W-:-:S02]  /*8a10*/  UIADD3 UR8, UR9, 0xc400, URZ ;  /* 0x0000c40009087890 */ /* 0x000fc4000fffe03f */
[----:B------:R-:W-:Y:S01]  /*8a20*/  UIADD3 UR9, UR9, 0x30800, URZ ;  /* 0x0003080009097890 */ /* 0x000fe2000fffe03f */
[----:B------:R2:W-:Y:S08]  /*8a30*/  @P1 SYNCS.ARRIVE.TRANS64 RZ, [R19+URZ+0x30800], R4 ;  /* 0x0308000413ff19a7 */ /* 0x0005f0000800003f */
[----:B------:R3:W-:Y:S01]  /*8a40*/  UTMALDG.4D [UR8], [UR4], desc[UR6] ;  /* 0x00000608040075b4 */ /* 0x0007e20008019000 */
[----:B--2---:R-:W-:-:S04]  /*8a50*/  LOP3.LUT R4, R29, 0x1, RZ, 0xc, !PT ;  /* 0x000000011d047812 */ /* 0x004fc800078e0cff */
[----:B------:R-:W-:-:S04]  /*8a60*/  SHF.L.U32 R4, R4, 0x1f, RZ ;  /* 0x0000001f04047819 */ /* 0x000fc800000006ff */
[----:B------:R-:W2:Y:S02]  /*8a70*/  SYNCS.PHASECHK.TRANS64.TRYWAIT P1, [R19+URZ+0x30820], R4 ;  /* 0x03082004130075a7 */ /* 0x000ea4000802017f */
[----:B--23--:R-:W-:Y:S05]  /*8a80*/  @!P1 BRA `(.L_x_10517) ;  /* 0x0000001800c09947 */ /* 0x00cfea0003800000 */
.L_x_10568:
[----:B------:R-:W-:Y:S05]  /*8a90*/  BSYNC B0 ;  /* 0x0000000000007941 */ /* 0x000fea0003800000 */
.L_x_10516:
        /* <DEDUP_REMOVED lines=35> */
.L_x_10522:
[----:B-1----:R-:W1:Y:S01]  /*8cd0*/  S2R R2, SR_TID.X ;  /* 0x0000000000027919 */ /* 0x002e620000002100 */
[----:B------:R-:W-:Y:S01]  /*8ce0*/  IMAD R3, R12, 0x8, R19 ;  /* 0x000000080c037824 */ /* 0x000fe200078e0213 */
[----:B-1----:R-:W-:Y:S02]  /*8cf0*/  LOP3.LUT R5, R2, 0x7f, RZ, 0xc0, !PT ;  /* 0x0000007f02057812 */ /* 0x002fe400078ec0ff */
[----:B------:R-:W-:Y:S02]  /*8d00*/  SHF.L.U32 R2, R13, 0x1f, RZ ;  /* 0x0000001f0d027819 */ /* 0x000fe400000006ff */
[----:B------:R-:W-:Y:S02]  /*8d10*/  ISETP.NE.AND P1, PT, R5, RZ, PT ;  /* 0x000000ff0500720c */ /* 0x000fe40003f25270 */
[----:B------:R-:W1:Y:S02]  /*8d20*/  SYNCS.PHASECHK.TRANS64.TRYWAIT P2, [R3+URZ+0x30840], R2 ;  /* 0x03084002030075a7 */ /* 0x000e64000804017f */
[----:B-1----:R-:W-:Y:S09]  /*8d30*/  @!P2 BRA `(.L_x_10523) ;  /* 0x000000180028a947 */ /* 0x002ff20003800000 */
.L_x_10569:
[----:B------:R-:W-:Y:S05]  /*8d40*/  @P1 BRA `(.L_x_10524) ;  /* 0x0000000000141947 */ /* 0x000fea0003800000 */
[----:B------:R-:W-:Y:S01]  /*8d50*/  ISETP.NE.AND P2, PT, R27, RZ, PT ;  /* 0x000000ff1b00720c */ /* 0x000fe20003f45270 */
[----:B-1----:R-:W-:-:S04]  /*8d60*/  IMAD.MOV.U32 R2, RZ, RZ, 0x6000 ;  /* 0x00006000ff027424 */ /* 0x002fc800078e00ff */
[----:B------:R2:W-:Y:S08]  /*8d70*/  SYNCS.ARRIVE.TRANS64 RZ, [R3+URZ+0x30830], R2 ;  /* 0x0308300203ff79a7 */ /* 0x0005f0000800003f */
[----:B------:R-:W-:Y:S05]  /*8d80*/  @!P2 BRA `(.L_x_10524) ;  /* 0x000000000004a947 */ /* 0x000fea0003800000 */
[----:B------:R-:W-:Y:S01]  /*8d90*/  BPT.TRAP 0x1 ;  /* 0x000000040000795c */ /* 0x000fe20000300000 */
.L_x_10524:
[----:B-12---:R-:W-:Y:S01]  /*8da0*/  IMAD R2, R12, 0x6000, R19 ;  /* 0x000060000c027824 */ /* 0x006fe200078e0213 */
[----:B------:R-:W-:Y:S01]  /*8db0*/  R2UR UR9, R3 ;  /* 0x00000000030972ca */ /* 0x000fe200000e0000 */
[----:B------:R-:W-:Y:S01]  /*8dc0*/  UIADD3 UR4, UP0, UR40, 0x370, URZ ;  /* 0x0000037028047890 */ /* 0x000fe2000ff1e03f */
[----:B------:R-:W-:Y:S01]  /*8dd0*/  R2UR UR11, R9 ;  /* 0x00000000090b72ca */ /* 0x000fe200000e0000 */
[----:B------:R-:W-:Y:S01]  /*8de0*/  VIADD R3, R19, 0x30800 ;  /* 0x0003080013037836 */ /* 0x000fe20000000000 */
[----:B------:R-:W-:Y:S01]  /*8df0*/  R2UR UR8, R2 ;  /* 0x00000000020872ca */ /* 0x000fe200000e0000 */
[----:B------:R-:W-:Y:S01]  /*8e00*/  UIADD3.X UR5, URZ, UR41, URZ, UP0, !UPT ;  /* 0x000000293f057290 */ /* 0x000fe200087fe43f */
[----:B------:R-:W-:Y:S01]  /*8e10*/  R2UR UR12, R0 ;  /* 0x00000000000c72ca */ /* 0x000fe200000e0000 */
[----:B------:R-:W-:Y:S01]  /*8e20*/  IMAD R2, R16, 0x8, R3 ;  /* 0x0000000810027824 */ /* 0x000fe200078e0203 */
[----:B-----5:R-:W-:Y:S01]  /*8e30*/  R2UR UR13, R4 ;  /* 0x00000000040d72ca */ /* 0x020fe200000e0000 */
[----:B------:R-:W-:Y:S01]  /*8e40*/  UMOV UR6, 0x0 ;  /* 0x0000000000067882 */ /* 0x000fe20000000000 */
[----:B------:R-:W-:Y:S01]  /*8e50*/  SHF.L.U32 R5, R17, 0x1f, RZ ;  /* 0x0000001f11057819 */ /* 0x000fe200000006ff */
[----:B------:R-:W-:Y:S01]  /*8e60*/  UMOV UR7, 0x14f00000 ;  /* 0x14f0000000077882 */ /* 0x000fe20000000000 */
[----:B------:R-:W-:Y:S01]  /*8e70*/  UMOV UR10, URZ ;  /* 0x0000003f000a7c82 */ /* 0x000fe20008000000 */
[----:B------:R-:W-:-:S02]  /*8e80*/  UIADD3 UR9, UR9, 0x30830, URZ ;  /* 0x0003083009097890 */ /* 0x000fc4000fffe03f */
[----:B------:R-:W-:Y:S02]  /*8e90*/  UIMAD UR11, UR11, 0xc0, URZ ;  /* 0x000000c00b0b78a4 */ /* 0x000fe4000f8e023f */
[----:B------:R-:W-:-:S09]  /*8ea0*/  UIADD3 UR8, UR8, 0x12400, URZ ;  /* 0x0001240008087890 */ /* 0x000fd2000fffe03f */
[----:B------:R1:W-:Y:S01]  /*8eb0*/  UTMALDG.4D [UR8], [UR4], desc[UR6] ;  /* 0x00000608040075b4 */ /* 0x0003e20008019000 */
[----:B------:R-:W2:Y:S02]  /*8ec0*/  SYNCS.PHASECHK.TRANS64.TRYWAIT P2, [R2+URZ+0x60], R5 ;  /* 0x00006005020075a7 */ /* 0x000ea4000804017f */
[----:B-12---:R-:W-:Y:S05]  /*8ed0*/  @!P2 BRA `(.L_x_10525) ;  /* 0x0000001400d4a947 */ /* 0x006fea0003800000 */
.L_x_10570:
[----:B------:R-:W-:Y:S05]  /*8ee0*/  @P1 BRA `(.L_x_10526) ;  /* 0x0000000000181947 */ /* 0x000fea0003800000 */
[----:B------:R-:W-:Y:S01]  /*8ef0*/  ISETP.NE.AND P1, PT, R27, RZ, PT ;  /* 0x000000ff1b00720c */ /* 0x000fe20003f25270 */
[----:B-1----:R-:W-:Y:S02]  /*8f00*/  IMAD R2, R16, 0x8, R19 ;  /* 0x0000000810027824 */ /* 0x002fe400078e0213 */
[----:B------:R-:W-:-:S04]  /*8f10*/  IMAD.MOV.U32 R3, RZ, RZ, 0x6000 ;  /* 0x00006000ff037424 */ /* 0x000fc800078e00ff */
[----:B------:R2:W-:Y:S06]  /*8f20*/  SYNCS.ARRIVE.TRANS64 RZ, [R2+URZ+0x30850], R3 ;  /* 0x0308500302ff79a7 */ /* 0x0005ec000800003f */
[----:B------:R-:W-:Y:S05]  /*8f30*/  @!P1 BRA `(.L_x_10526) ;  /* 0x0000000000049947 */ /* 0x000fea0003800000 */
[----:B------:R-:W-:Y:S01]  /*8f40*/  BPT.TRAP 0x1 ;  /* 0x000000040000795c */ /* 0x000fe20000300000 */
.L_x_10526:
[--C-:B--2---:R-:W-:Y:S01]  /*8f50*/  IMAD R3, R16, 0x6000, R19.reuse ;  /* 0x0000600010037824 */ /* 0x104fe200078e0213 */
[----:B------:R-:W-:Y:S01]  /*8f60*/  R2UR UR11, R18 ;  /* 0x00000000120b72ca */ /* 0x000fe200000e0000 */
[----:B-1----:R-:W-:Y:S01]  /*8f70*/  IMAD R2, R16, 0x8, R19 ;  /* 0x0000000810027824 */ /* 0x002fe200078e0213 */
        /* <DEDUP_REMOVED lines=8> */
[----:B------:R-:W-:Y:S01]  /*9000*/  UMOV UR10, URZ ;  /* 0x0000003f000a7c82 */ /* 0x000fe20008000000 */
[----:B------:R-:W-:-:S02]  /*9010*/  IMAD.MOV.U32 R7, RZ, RZ, R4 ;  /* 0x000000ffff077224 */ /* 0x000fc400078e0004 */
[----:B------:R-:W-:Y:S01]  /*9020*/  UIMAD UR11, UR11, 0xc0, URZ ;  /* 0x000000c00b0b78a4 */ /* 0x000fe2000f8e023f */
[----:B------:R-:W-:-:S03]  /*9030*/  IMAD.MOV.U32 R18, RZ, RZ, R9 ;  /* 0x000000ffff127224 */ /* 0x000fc600078e0009 */
[----:B------:R-:W-:Y:S02]  /*9040*/  UIADD3 UR8, UR8, 0x400, URZ ;  /* 0x0000040008087890 */ /* 0x000fe4000fffe03f */
[----:B------:R-:W-:-:S09]  /*9050*/  UIADD3 UR9, UR9, 0x30850, URZ ;  /* 0x0003085009097890 */ /* 0x000fd2000fffe03f */
[----:B------:R1:W-:Y:S02]  /*9060*/  UTMALDG.4D [UR8], [UR4], desc[UR6] ;  /* 0x00000608040075b4 */ /* 0x0003e40008019000 */
[----:B-1----:R-:W-:Y:S01]  /*9070*/  NOP ;  /* 0x0000000000007918 */ /* 0x002fe20000000000 */
.L_x_10521:
[----:B------:R-:W-:Y:S05]  /*9080*/  BSYNC B0 ;  /* 0x0000000000007941 */ /* 0x000fea0003800000 */
.L_x_10520:
[----:B------:R-:W-:Y:S02]  /*9090*/  VIADD R9, R24, 0xfffffffd ;  /* 0xfffffffd18097836 */ /* 0x000fe40000000000 */
[----:B------:R-:W-:Y:S02]  /*90a0*/  IMAD.MOV.U32 R16, RZ, RZ, R12 ;  /* 0x000000ffff107224 */ /* 0x000fe400078e000c */
[----:B------:R-:W-:-:S07]  /*90b0*/  IMAD.MOV.U32 R17, RZ, RZ, R13 ;  /* 0x000000ffff117224 */ /* 0x000fce00078e000d */
.L_x_10519:
[----:B------:R-:W-:Y:S01]  /*90c0*/  IMAD.MOV R11, RZ, RZ, -R11 ;  /* 0x000000ffff0b7224 */ /* 0x000fe200078e0a0b */
[----:B------:R-:W-:Y:S04]  /*90d0*/  BSSY B0, `(.L_x_10518) ;  /* 0x00000b4000007945 */ /* 0x000fe80003800000 */
[----:B------:R-:W-:-:S13]  /*90e0*/  ISETP.NE.AND P1, PT, R10, R11, PT ;  /* 0x0000000b0a00720c */ /* 0x000fda0003f25270 */
[----:B------:R-:W-:Y:S05]  /*90f0*/  @!P1 BRA `(.L_x_10527) ;  /* 0x0000000800c49947 */ /* 0x000fea0003800000 */
[----:B------:R-:W-:-:S07]  /*9100*/  IMAD.MOV.U32 R4, RZ, RZ, R7 ;  /* 0x000000ffff047224 */ /* 0x000fce00078e0007 */
.L_x_10542:
        /* <DEDUP_REMOVED lines=11> */
[----:B------:R-:W-:Y:S02]  /*91c0*/  ULDC.64 UR4, c[0x0][0x408] ;  /* 0x0001020000047ab9 */ /* 0x000fe40000000a00 */
        /* <DEDUP_REMOVED lines=16> */
.L_x_10530:
[----:B------:R-:W1:Y:S01]  /*92d0*/  S2R R2, SR_TID.X ;  /* 0x0000000000027919 */ /* 0x000e620000002100 */
[----:B------:R-:W-:Y:S01]  /*92e0*/  IMAD R3, R10, 0x8, R19 ;  /* 0x000000080a037824 */ /* 0x000fe200078e0213 */
[----:B-1----:R-:W-:Y:S02]  /*92f0*/  LOP3.LUT R5, R2, 0x7f, RZ, 0xc0, !PT ;  /* 0x0000007f02057812 */ /* 0x002fe400078ec0ff */
[----:B------:R-:W-:Y:S02]  /*9300*/  SHF.L.U32 R2, R11, 0x1f, RZ ;  /* 0x0000001f0b027819 */ /* 0x000fe400000006ff */
[----:B------:R-:W-:Y:S02]  /*9310*/  ISETP.NE.AND P1, PT, R5, RZ, PT ;  /* 0x000000ff0500720c */ /* 0x000fe40003f25270 */
[----:B------:R-:W1:Y:S02]  /*9320*/  SYNCS.PHASECHK.TRANS64.TRYWAIT P2, [R3+URZ+0x30840], R2 ;  /* 0x03084002030075a7 */ /* 0x000e64000804017f */
[----:B-1----:R-:W-:Y:S09]  /*9330*/  @!P2 BRA `(.L_x_10531) ;  /* 0x0000001000d0a947 */ /* 0x002ff20003800000 */
.L_x_10571:
[----:B------:R-:W-:Y:S05]  /*9340*/  @P1 BRA `(.L_x_10532) ;  /* 0x0000000000141947 */ /* 0x000fea0003800000 */
[----:B------:R-:W-:Y:S01]  /*9350*/  ISETP.NE.AND P2, PT, R27, RZ, PT ;  /* 0x000000ff1b00720c */ /* 0x000fe20003f45270 */
[----:B-1----:R-:W-:-:S04]  /*9360*/  IMAD.MOV.U32 R2, RZ, RZ, 0x6000 ;  /* 0x00006000ff027424 */ /* 0x002fc800078e00ff */
[----:B------:R2:W-:Y:S08]  /*9370*/  SYNCS.ARRIVE.TRANS64 RZ, [R3+URZ+0x30830], R2 ;  /* 0x0308300203ff79a7 */ /* 0x0005f0000800003f */
[----:B------:R-:W-:Y:S05]  /*9380*/  @!P2 BRA `(.L_x_10532) ;  /* 0x000000000004a947 */ /* 0x000fea0003800000 */
[----:B------:R-:W-:Y:S01]  /*9390*/  BPT.TRAP 0x1 ;  /* 0x000000040000795c */ /* 0x000fe20000300000 */
.L_x_10532:
        /* <DEDUP_REMOVED lines=20> */
.L_x_10572:
[----:B------:R-:W-:Y:S05]  /*94e0*/  @P1 BRA `(.L_x_10534) ;  /* 0x0000000000141947 */ /* 0x000fea0003800000 */
[----:B------:R-:W-:Y:S01]  /*94f0*/  ISETP.NE.AND P1, PT, R27, RZ, PT ;  /* 0x000000ff1b00720c */ /* 0x000fe20003f25270 */
[----:B------:R-:W-:-:S04]  /*9500*/  IMAD.MOV.U32 R3, RZ, RZ, 0x6000 ;  /* 0x00006000ff037424 */ /* 0x000fc800078e00ff */
[----:B------:R2:W-:Y:S08]  /*9510*/  SYNCS.ARRIVE.TRANS64 RZ, [R2+URZ+0x50], R3 ;  /* 0x0000500302ff79a7 */ /* 0x0005f0000800003f */
[----:B------:R-:W-:Y:S05]  /*9520*/  @!P1 BRA `(.L_x_10534) ;  /* 0x0000000000049947 */ /* 0x000fea0003800000 */
[----:B------:R-:W-:Y:S01]  /*9530*/  BPT.TRAP 0x1 ;  /* 0x000000040000795c */ /* 0x000fe20000300000 */
.L_x_10534:
[----:B------:R-:W-:Y:S01]  /*9540*/  IMAD R16, R16, 0x6000, R19 ;  /* 0x0000600010107824 */ /* 0x000fe200078e0213 */
        /* <DEDUP_REMOVED lines=8> */
[----:B------:R-:W-:Y:S01]  /*95d0*/  R2UR UR12, R0 ;  /* 0x00000000000c72ca */ /* 0x000fe200000e0000 */
[----:B------:R-:W-:Y:S01]  /*95e0*/  UMOV UR10, URZ ;  /* 0x0000003f000a7c82 */ /* 0x000fe20008000000 */
[----:B------:R-:W-:-:S02]  /*95f0*/  IMAD.MOV.U32 R18, RZ, RZ, R12 ;  /* 0x000000ffff127224 */ /* 0x000fc400078e000c */
[----:B------:R-:W-:Y:S01]  /*9600*/  IMAD.MOV.U32 R7, RZ, RZ, R4 ;  /* 0x000000ffff077224 */ /* 0x000fe200078e0004 */
[----:B------:R-:W-:Y:S02]  /*9610*/  UIMAD UR11, UR11, 0xc0, URZ ;  /* 0x000000c00b0b78a4 */ /* 0x000fe4000f8e023f */
[----:B------:R-:W-:Y:S02]  /*9620*/  UIADD3 UR9, UR9, 0x50, URZ ;  /* 0x0000005009097890 */ /* 0x000fe4000fffe03f */
[----:B------:R-:W-:-:S09]  /*9630*/  UIADD3 UR8, UR8, 0x400, URZ ;  /* 0x0000040008087890 */ /* 0x000fd2000fffe03f */
[----:B------:R3:W-:Y:S02]  /*9640*/  UTMALDG.4D [UR8], [UR4], desc[UR6] ;  /* 0x00000608040075b4 */ /* 0x0007e40008019000 */
[----:B---3--:R-:W-:Y:S01]  /*9650*/  NOP ;  /* 0x0000000000007918 */ /* 0x008fe20000000000 */
.L_x_10529:
[----:B------:R-:W-:Y:S05]  /*9660*/  BSYNC B1 ;  /* 0x0000000000017941 */ /* 0x000fea0003800000 */
.L_x_10528:
        /* <DEDUP_REMOVED lines=28> */
.L_x_10537:
[----:B------:R-:W1:Y:S01]  /*9830*/  S2R R2, SR_TID.X ;  /* 0x0000000000027919 */ /* 0x000e620000002100 */
[----:B------:R-:W-:Y:S02]  /*9840*/  SHF.L.U32 R3, R17, 0x1f, RZ ;  /* 0x0000001f11037819 */ /* 0x000fe400000006ff */
[----:B-1----:R-:W-:Y:S01]  /*9850*/  LOP3.LUT R5, R2, 0x7f, RZ, 0xc0, !PT ;  /* 0x0000007f02057812 */ /* 0x002fe200078ec0ff */
[----:B------:R-:W-:-:S03]  /*9860*/  IMAD R2, R16, 0x8, R19 ;  /* 0x0000000810027824 */ /* 0x000fc600078e0213 */
[----:B------:R-:W-:Y:S01]  /*9870*/  ISETP.NE.AND P1, PT, R5, RZ, PT ;  /* 0x000000ff0500720c */ /* 0x000fe20003f25270 */
[----:B------:R-:W1:Y:S02]  /*9880*/  SYNCS.PHASECHK.TRANS64.TRYWAIT P2, [R2+URZ+0x30840], R3 ;  /* 0x03084003020075a7 */ /* 0x000e64000804017f */
[----:B-1----:R-:W-:Y:S10]  /*9890*/  @!P2 BRA `(.L_x_10538) ;  /* 0x0000000c00a0a947 */ /* 0x002ff40003800000 */
.L_x_10573:
[----:B------:R-:W-:Y:S05]  /*98a0*/  @P1 BRA `(.L_x_10539) ;  /* 0x0000000000141947 */ /* 0x000fea0003800000 */
[----:B------:R-:W-:Y:S01]  /*98b0*/  ISETP.NE.AND P2, PT, R27, RZ, PT ;  /* 0x000000ff1b00720c */ /* 0x000fe20003f45270 */
[----:B-1----:R-:W-:-:S04]  /*98c0*/  IMAD.MOV.U32 R3, RZ, RZ, 0x6000 ;  /* 0x00006000ff037424 */ /* 0x002fc800078e00ff */
[----:B------:R2:W-:Y:S08]  /*98d0*/  SYNCS.ARRIVE.TRANS64 RZ, [R2+URZ+0x30830], R3 ;  /* 0x0308300302ff79a7 */ /* 0x0005f0000800003f */
[----:B------:R-:W-:Y:S05]  /*98e0*/  @!P2 BRA `(.L_x_10539) ;  /* 0x000000000004a947 */ /* 0x000fea0003800000 */
[----:B------:R-:W-:Y:S01]  /*98f0*/  BPT.TRAP 0x1 ;  /* 0x000000040000795c */ /* 0x000fe20000300000 */
.L_x_10539:
[----:B-12---:R-:W-:Y:S01]  /*9900*/  IMAD R2, R16, 0x6000, R19 ;  /* 0x0000600010027824 */ /* 0x006fe200078e0213 */
[----:B------:R-:W-:Y:S01]  /*9910*/  R2UR UR11, R13 ;  /* 0x000000000d0b72ca */ /* 0x000fe200000e0000 */
[----:B------:R-:W-:Y:S01]  /*9920*/  VIADD R3, R19, 0x30800 ;  /* 0x0003080013037836 */ /* 0x000fe20000000000 */
[----:B------:R-:W-:Y:S01]  /*9930*/  UIADD3 UR4, UP0, UR40, 0x370, URZ ;  /* 0x0000037028047890 */ /* 0x000fe2000ff1e03f */
[----:B------:R-:W-:Y:S01]  /*9940*/  R2UR UR12, R0 ;  /* 0x00000000000c72ca */ /* 0x000fe200000e0000 */
[----:B------:R-:W-:Y:S01]  /*9950*/  UMOV UR6, 0x0 ;  /* 0x0000000000067882 */ /* 0x000fe20000000000 */
[----:B------:R-:W-:Y:S01]  /*9960*/  R2UR UR8, R2 ;  /* 0x00000000020872ca */ /* 0x000fe200000e0000 */
[--C-:B------:R-:W-:Y:S01]  /*9970*/  IMAD R2, R16, 0x8, R3.reuse ;  /* 0x0000000810027824 */ /* 0x100fe200078e0203 */
[----:B-----5:R-:W-:Y:S01]  /*9980*/  R2UR UR13, R4 ;  /* 0x00000000040d72ca */ /* 0x020fe200000e0000 */
[----:B------:R-:W-:Y:S01]  /*9990*/  UIADD3.X UR5, URZ, UR41, URZ, UP0, !UPT ;  /* 0x000000293f057290 */ /* 0x000fe200087fe43f */
[----:B------:R-:W-:Y:S01]  /*99a0*/  SHF.L.U32 R11, R11, 0x1f, RZ ;  /* 0x0000001f0b0b7819 */ /* 0x000fe200000006ff */
[----:B------:R-:W-:Y:S01]  /*99b0*/  UMOV UR7, 0x14f00000 ;  /* 0x14f0000000077882 */ /* 0x000fe20000000000 */
[----:B------:R-:W-:Y:S01]  /*99c0*/  R2UR UR9, R2 ;  /* 0x00000000020972ca */ /* 0x000fe200000e0000 */
[----:B------:R-:W-:Y:S01]  /*99d0*/  IMAD R2, R10, 0x8, R3 ;  /* 0x000000080a027824 */ /* 0x000fe200078e0203 */
[----:B------:R-:W-:Y:S01]  /*99e0*/  UIMAD UR11, UR11, 0xc0, URZ ;  /* 0x000000c00b0b78a4 */ /* 0x000fe2000f8e023f */
[----:B------:R-:W-:-:S04]  /*99f0*/  UMOV UR10, URZ ;  /* 0x0000003f000a7c82 */ /* 0x000fc80008000000 */
[----:B------:R-:W-:-:S06]  /*9a00*/  UIADD3 UR8, UR8, 0x12400, URZ ;  /* 0x0001240008087890 */ /* 0x000fcc000fffe03f */
[----:B------:R-:W-:-:S09]  /*9a10*/  UIADD3 UR9, UR9, 0x30, URZ ;  /* 0x0000003009097890 */ /* 0x000fd2000fffe03f */
[----:B------:R1:W-:Y:S01]  /*9a20*/  UTMALDG.4D [UR8], [UR4], desc[UR6] ;  /* 0x00000608040075b4 */ /* 0x0003e20008019000 */
[----:B------:R-:W2:Y:S02]  /*9a30*/  SYNCS.PHASECHK.TRANS64.TRYWAIT P2, [R2+URZ+0x60], R11 ;  /* 0x0000600b020075a7 */ /* 0x000ea4000804017f */
[----:B-12---:R-:W-:Y:S05]  /*9a40*/  @!P2 BRA `(.L_x_10540) ;  /* 0x0000000c0048a947 */ /* 0x006fea0003800000 */
.L_x_10574:
[----:B------:R-:W-:Y:S05]  /*9a50*/  @P1 BRA `(.L_x_10541) ;  /* 0x0000000000141947 */ /* 0x000fea0003800000 */
[----:B------:R-:W-:Y:S01]  /*9a60*/  ISETP.NE.AND P1, PT, R27, RZ, PT ;  /* 0x000000ff1b00720c */ /* 0x000fe20003f25270 */
[----:B------:R-:W-:-:S04]  /*9a70*/  IMAD.MOV.U32 R3, RZ, RZ, 0x6000 ;  /* 0x00006000ff037424 */ /* 0x000fc800078e00ff */
[----:B------:R2:W-:Y:S08]  /*9a80*/  SYNCS.ARRIVE.TRANS64 RZ, [R2+URZ+0x50], R3 ;  /* 0x0000500302ff79a7 */ /* 0x0005f0000800003f */
[----:B------:R-:W-:Y:S05]  /*9a90*/  @!P1 BRA `(.L_x_10541) ;  /* 0x0000000000049947 */ /* 0x000fea0003800000 */
[----:B------:R-:W-:Y:S01]  /*9aa0*/  BPT.TRAP 0x1 ;  /* 0x000000040000795c */ /* 0x000fe20000300000 */
.L_x_10541:
        /* <DEDUP_REMOVED lines=18> */
.L_x_10536:
[----:B------:R-:W-:Y:S05]  /*9bd0*/  BSYNC B1 ;  /* 0x0000000000017941 */ /* 0x000fea0003800000 */
.L_x_10535:
[C---:B------:R-:W-:Y:S01]  /*9be0*/  ISETP.GT.AND P1, PT, R9.reuse, 0x1, PT ;  /* 0x000000010900780c */ /* 0x040fe20003f24270 */
[----:B------:R-:W-:-:S12]  /*9bf0*/  VIADD R9, R9, 0xfffffffe ;  /* 0xfffffffe09097836 */ /* 0x000fd80000000000 */
[----:B------:R-:W-:Y:S05]  /*9c00*/  @P1 BRA `(.L_x_10542) ;  /* 0xfffffff400401947 */ /* 0x000fea000383ffff */
.L_x_10527:
[----:B------:R-:W-:Y:S05]  /*9c10*/  BSYNC B0 ;  /* 0x0000000000007941 */ /* 0x000fea0003800000 */
.L_x_10518:
        /* <DEDUP_REMOVED lines=9> */
.L_x_10575:
[----:B------:R-:W-:Y:S05]  /*9cb0*/  @P1 BRA `(.L_x_10546) ;  /* 0x0000000000141947 */ /* 0x000fea0003800000 */
[----:B------:R-:W-:Y:S01]  /*9cc0*/  ISETP.NE.AND P0, PT, R27, RZ, PT ;  /* 0x000000ff1b00720c */ /* 0x000fe20003f05270 */
[----:B-1----:R-:W-:-:S04]  /*9cd0*/  IMAD.MOV.U32 R2, RZ, RZ, 0x6000 ;  /* 0x00006000ff027424 */ /* 0x002fc800078e00ff */
[----:B------:R2:W-:Y:S08]  /*9ce0*/  SYNCS.ARRIVE.TRANS64 RZ, [R3+URZ+0x30850], R2 ;  /* 0x0308500203ff79a7 */ /* 0x0005f0000800003f */
[----:B------:R-:W-:Y:S05]  /*9cf0*/  @!P0 BRA `(.L_x_10546) ;  /* 0x0000000000048947 */ /* 0x000fea0003800000 */
[----:B------:R-:W-:Y:S01]  /*9d00*/  BPT.TRAP 0x1 ;  /* 0x000000040000795c */ /* 0x000fe20000300000 */
.L_x_10546:
        /* <DEDUP_REMOVED lines=10> */
[----:B------:R-:W-:-:S04]  /*9db0*/  UMOV UR10, URZ ;  /* 0x0000003f000a7c82 */ /* 0x000fc80008000000 */
[----:B------:R-:W-:Y:S02]  /*9dc0*/  UIMAD UR11, UR11, 0xc0, URZ ;  /* 0x000000c00b0b78a4 */ /* 0x000fe4000f8e023f */
[----:B------:R-:W-:Y:S02]  /*9dd0*/  UIADD3 UR9, UR9, 0x30850, URZ ;  /* 0x0003085009097890 */ /* 0x000fe4000fffe03f */
[----:B------:R-:W-:-:S09]  /*9de0*/  UIADD3 UR8, UR8, 0x400, URZ ;  /* 0x0000040008087890 */ /* 0x000fd2000fffe03f */
[----:B------:R3:W-:Y:S02]  /*9df0*/  UTMALDG.4D [UR8], [UR4], desc[UR6] ;  /* 0x00000608040075b4 */ /* 0x0007e40008019000 */
[----:B---3--:R-:W-:Y:S01]  /*9e00*/  NOP ;  /* 0x0000000000007918 */ /* 0x008fe20000000000 */
.L_x_10544:
[----:B------:R-:W-:Y:S05]  /*9e10*/  BSYNC B0 ;  /* 0x0000000000007941 */ /* 0x000fea0003800000 */
.L_x_10543:
        /* <DEDUP_REMOVED lines=11> */
.L_x_10505:
[----:B-12---:R-:W1:Y:S01]  /*9ed0*/  S2R R3, SR_CgaCtaId ;  /* 0x0000000000037919 */ /* 0x006e620000008800 */
[----:B------:R-:W-:Y:S01]  /*9ee0*/  MOV R0, 0x400 ;  /* 0x0000040000007802 */ /* 0x000fe20000000f00 */
[----:B------:R-:W-:Y:S01]  /*9ef0*/  BSSY B0, `(.L_x_10548) ;  /* 0x0000005000007945 */ /* 0x000fe20003800000 */
[----:B------:R-:W-:Y:S02]  /*9f00*/  SHF.L.U32 R29, R29, 0x1f, RZ ;  /* 0x0000001f1d1d7819 */ /* 0x000fe400000006ff */
[----:B-1----:R-:W-:-:S04]  /*9f10*/  LEA R8, R3, R0, 0x18 ;  /* 0x0000000003087211 */ /* 0x002fc800078ec0ff */
[----:B------:R-:W1:Y:S02]  /*9f20*/  SYNCS.PHASECHK.TRANS64.TRYWAIT P0, [R8+URZ+0x30820], R29 ;  /* 0x0308201d080075a7 */ /* 0x000e64000800017f */
[----:B-1----:R-:W-:Y:S05]  /*9f30*/  @!P0 BRA `(.L_x_10549) ;  /* 0x0000000800348947 */ /* 0x002fea0003800000 */
.L_x_10576:
[----:B------:R-:W-:Y:S05]  /*9f40*/  BSYNC B0 ;  /* 0x0000000000007941 */ /* 0x000fea0003800000 */
.L_x_10548:
[----:B------:R-:W-:-:S03]  /*9f50*/  UMOV UR4, 0xffffffff ;  /* 0xffffffff00047882 */ /* 0x000fc60000000000 */
[----:B------:R-:W-:Y:S05]  /*9f60*/  BRA.DIV UR4, `(.L_x_10550) ;  /* 0x0000000a043c7947 */ /* 0x000fea000b800000 */
[----:B------:R-:W2:Y:S02]  /*9f70*/  S2R R0, SR_TID.X ;  /* 0x0000000000007919 */ /* 0x000ea40000002100 */
[----:B--2---:R-:W-:-:S04]  /*9f80*/  SHF.R.U32.HI R0, RZ, 0x5, R0 ;  /* 0x00000005ff007819 */ /* 0x004fc80000011600 */
[----:B------:R-:W-:-:S05]  /*9f90*/  LOP3.LUT R0, R0, 0x3, RZ, 0xc0, !PT ;  /* 0x0000000300007812 */ /* 0x000fca00078ec0ff */
[----:B------:R2:W3:Y:S02]  /*9fa0*/  SHFL.IDX PT, R14, R0, RZ, 0x1f ;  /* 0x00001fff000e7589 */ /* 0x0004e400000e0000 */
.L_x_10579:
[----:B---3--:R-:W-:Y:S01]  /*9fb0*/  ISETP.NE.AND P0, PT, R14, RZ, PT ;  /* 0x000000ff0e00720c */ /* 0x008fe20003f05270 */
[----:B------:R-:W-:-:S12]  /*9fc0*/  BSSY B0, `(.L_x_10551) ;  /* 0x0000024000007945 */ /* 0x000fd80003800000 */
[----:B------:R-:W-:Y:S05]  /*9fd0*/  @P0 BRA `(.L_x_10552) ;  /* 0x0000000000880947 */ /* 0x000fea0003800000 */
[----:B------:R-:W-:-:S03]  /*9fe0*/  UMOV UR4, 0xffffffff ;  /* 0xffffffff00047882 */ /* 0x000fc60000000000 */
[----:B------:R-:W-:Y:S05]  /*9ff0*/  BRA.DIV UR4, `(.L_x_10553) ;  /* 0x0000000a044c7947 */ /* 0x000fea000b800000 */
[----:B------:R-:W-:-:S13]  /*a000*/  ELECT P6, URZ, PT ;  /* 0x00000000003f782f */ /* 0x000fda00038c0000 */
.L_x_10582:
[----:B------:R-:W-:Y:S05]  /*a010*/  @!P6 BRA `(.L_x_10552) ;  /* 0x000000000078e947 */ /* 0x000fea0003800000 */
[----:B--2---:R-:W2:Y:S02]  /*a020*/  LDL.LU R0, [R1+0x10] ;  /* 0x0000100001007983 */ /* 0x004ea40000300800 */
[----:B--2---:R-:W-:-:S04]  /*a030*/  LOP3.LUT R0, R0, 0x2, RZ, 0xfc, !PT ;  /* 0x0000000200007812 */ /* 0x004fc800078efcff */
[----:B------:R-:W-:-:S13]  /*a040*/  ISETP.NE.AND P2, PT, R0, 0x3, PT ;  /* 0x000000030000780c */ /* 0x000fda0003f45270 */
[----:B------:R-:W-:Y:S05]  /*a050*/  @!P2 BRA `(.L_x_10554) ;  /* 0x000000000004a947 */ /* 0x000fea0003800000 */
[----:B------:R-:W-:Y:S01]  /*a060*/  BPT.TRAP 0x1 ;  /* 0x000000040000795c */ /* 0x000fe20000300000 */
.L_x_10554:
        /* <DEDUP_REMOVED lines=12> */
.L_x_10583:
[----:B------:R-:W3:Y:S02]  /*a130*/  SYNCS.PHASECHK.TRANS64.TRYWAIT P0, [R3+URZ], R0 ;  /* 0x00000000030075a7 */ /* 0x000ee4000800017f */
[----:B---3--:R-:W-:Y:S05]  /*a140*/  @!P0 BRA `(.L_x_10556) ;  /* 0x00000008002c8947 */ /* 0x008fea0003800000 */
.L_x_10584:
[----:B------:R-:W-:Y:S05]  /*a150*/  @!P2 BRA `(.L_x_10557) ;  /* 0x000000000004a947 */ /* 0x000fea0003800000 */
[----:B------:R-:W-:Y:S01]  /*a160*/  BPT.TRAP 0x1 ;  /* 0x000000040000795c */ /* 0x000fe20000300000 */
.L_x_10557:
[----:B---3--:R-:W-:-:S04]  /*a170*/  VIADD R3, R8, 0x30860 ;  /* 0x0003086008037836 */ /* 0x008fc80000000000 */
[----:B--2---:R-:W-:-:S04]  /*a180*/  IMAD R5, R16, 0x8, R3 ;  /* 0x0000000810057824 */ /* 0x004fc800078e0203 */
[----:B------:R-:W2:Y:S02]  /*a190*/  SYNCS.PHASECHK.TRANS64.TRYWAIT P0, [R5+URZ], R4 ;  /* 0x00000004050075a7 */ /* 0x000ea4000800017f */
[----:B--2---:R-:W-:Y:S05]  /*a1a0*/  @!P0 BRA `(.L_x_10558) ;  /* 0x0000000800288947 */ /* 0x004fea0003800000 */
.L_x_10585:
[----:B------:R-:W-:-:S07]  /*a1b0*/  IMAD R3, R6, 0x8, R3 ;  /* 0x0000000806037824 */ /* 0x000fce00078e0203 */
.L_x_10559:
[----:B---3--:R3:W4:Y:S02]  /*a1c0*/  SYNCS.PHASECHK.TRANS64.TRYWAIT P0, [R3+URZ], R0 ;  /* 0x00000000030075a7 */ /* 0x008724000800017f */
[----:B----4-:R-:W-:Y:S05]  /*a1d0*/  @!P0 NANOSLEEP.SYNCS 0x989680 ;  /* 0x009896800000895d */ /* 0x010fea0003900000 */
[----:B------:R-:W4:Y:S02]  /*a1e0*/  @!P0 SYNCS.PHASECHK.TRANS64 P0, [R3+URZ], R0 ;  /* 0x00000000030085a7 */ /* 0x000f24000800007f */
[----:B----4-:R-:W-:Y:S05]  /*a1f0*/  @!P0 BRA `(.L_x_10559) ;  /* 0xfffffffc00f08947 */ /* 0x010fea000383ffff */
.L_x_10552:
[----:B------:R-:W-:Y:S05]  /*a200*/  BSYNC B0 ;  /* 0x0000000000007941 */ /* 0x000fea0003800000 */
.L_x_10551:
[----:B------:R-:W-:Y:S05]  /*a210*/  EXIT ;  /* 0x000000000000794d */ /* 0x000fea0003800000 */
.L_x_10483:
[----:B-1----:R-:W-:-:S04]  /*a220*/  IMAD.U32 R3, RZ, RZ, UR40 ;  /* 0x00000028ff037e24 */ /* 0x002fc8000f8e00ff */
[----:B------:R1:W2:Y:S03]  /*a230*/  SYNCS.PHASECHK.TRANS64.TRYWAIT P1, [R3+URZ+0x30800], R0 ;  /* 0x03080000030075a7 */ /* 0x0002a6000802017f */
[----:B--2---:R-:W-:Y:S05]  /*a240*/  @!P1 NANOSLEEP.SYNCS 0x989680 ;  /* 0x009896800000995d */ /* 0x004fea0003900000 */
[----:B------:R-:W2:Y:S02]  /*a250*/  @!P1 SYNCS.PHASECHK.TRANS64 P1, [R3+URZ+0x30800], R0 ;  /* 0x03080000030095a7 */ /* 0x000ea4000802007f */
[----:B--2---:R-:W-:Y:S05]  /*a260*/  @!P1 BRA `(.L_x_10483) ;  /* 0xfffffffc00ec9947 */ /* 0x004fea000383ffff */
[----:B------:R-:W-:Y:S05]  /*a270*/  BRA `(.L_x_10560) ;  /* 0xffffff70001c7947 */ /* 0x000fea000383ffff */
.L_x_10487:
[----:B--2---:R2:W3:Y:S02]  /*a280*/  SYNCS.PHASECHK.TRANS64.TRYWAIT P2, [R4+URZ+0x30830], R3 ;  /* 0x03083003040075a7 */ /* 0x0044e4000804017f */
[----:B---3--:R-:W-:Y:S05]  /*a290*/  @!P2 NANOSLEEP.SYNCS 0x989680 ;  /* 0x009896800000a95d */ /* 0x008fea0003900000 */
[----:B------:R-:W3:Y:S02]  /*a2a0*/  @!P2 SYNCS.PHASECHK.TRANS64 P2, [R4+URZ+0x30830], R3 ;  /* 0x030830030400a5a7 */ /* 0x000ee4000804007f */
[----:B---3--:R-:W-:Y:S05]  /*a2b0*/  @!P2 BRA `(.L_x_10487) ;  /* 0xfffffffc00f0a947 */ /* 0x008fea000383ffff */
[----:B------:R-:W-:Y:S05]  /*a2c0*/  BRA `(.L_x_10486) ;  /* 0xffffff7000507947 */ /* 0x000fea000383ffff */
.L_x_10492:
[----:B---3--:R-:W-:-:S04]  /*a2d0*/  IMAD.U32 R3, RZ, RZ, UR7 ;  /* 0x00000007ff037e24 */ /* 0x008fc8000f8e00ff */
[----:B------:R3:W4:Y:S03]  /*a2e0*/  SYNCS.PHASECHK.TRANS64.TRYWAIT P2, [R3+URZ+0x30830], R0 ;  /* 0x03083000030075a7 */ /* 0x000726000804017f */
[----:B----4-:R-:W-:Y:S05]  /*a2f0*/  @!P2 NANOSLEEP.SYNCS 0x989680 ;  /* 0x009896800000a95d */ /* 0x010fea0003900000 */
[----:B------:R-:W4:Y:S02]  /*a300*/  @!P2 SYNCS.PHASECHK.TRANS64 P2, [R3+URZ+0x30830], R0 ;  /* 0x030830000300a5a7 */ /* 0x000f24000804007f */
[----:B----4-:R-:W-:Y:S05]  /*a310*/  @!P2 BRA `(.L_x_10492) ;  /* 0xfffffffc00eca947 */ /* 0x010fea000383ffff */
[----:B------:R-:W-:Y:S05]  /*a320*/  BRA `(.L_x_10489) ;  /* 0xffffff9c00a47947 */ /* 0x000fea000383ffff */
.L_x_10496:
[----:B--2---:R-:W-:-:S04]  /*a330*/  IMAD.U32 R3, RZ, RZ, UR7 ;  /* 0x00000007ff037e24 */ /* 0x004fc8000f8e00ff */
[----:B------:R2:W3:Y:S03]  /*a340*/  SYNCS.PHASECHK.TRANS64.TRYWAIT P2, [R3+URZ+0x30850], R0 ;  /* 0x03085000030075a7 */ /* 0x0004e6000804017f */
[----:B---3--:R-:W-:Y:S05]  /*a350*/  @!P2 NANOSLEEP.SYNCS 0x989680 ;  /* 0x009896800000a95d */ /* 0x008fea0003900000 */
[----:B------:R-:W3:Y:S02]  /*a360*/  @!P2 SYNCS.PHASECHK.TRANS64 P2, [R3+URZ+0x30850], R0 ;  /* 0x030850000300a5a7 */ /* 0x000ee4000804007f */
[----:B---3--:R-:W-:Y:S05]  /*a370*/  @!P2 BRA `(.L_x_10496) ;  /* 0xfffffffc00eca947 */ /* 0x008fea000383ffff */
[----:B------:R-:W-:Y:S05]  /*a380*/  BRA `(.L_x_10493) ;  /* 0xffffffa000247947 */ /* 0x000fea000383ffff */
.L_x_10501:
[----:B----4-:R-:W-:-:S04]  /*a390*/  IMAD.U32 R7, RZ, RZ, UR12 ;  /* 0x0000000cff077e24 */ /* 0x010fc8000f8e00ff */
[----:B------:R4:W1:Y:S03]  /*a3a0*/  SYNCS.PHASECHK.TRANS64.TRYWAIT P0, [R7+URZ+0x30850], R4 ;  /* 0x03085004070075a7 */ /* 0x000866000800017f */
[----:B-1----:R-:W-:Y:S05]  /*a3b0*/  @!P0 NANOSLEEP.SYNCS 0x989680 ;  /* 0x009896800000895d */ /* 0x002fea0003900000 */
[----:B------:R-:W1:Y:S02]  /*a3c0*/  @!P0 SYNCS.PHASECHK.TRANS64 P0, [R7+URZ+0x30850], R4 ;  /* 0x03085004070085a7 */ /* 0x000e64000800007f */
[----:B-1----:R-:W-:Y:S05]  /*a3d0*/  @!P0 BRA `(.L_x_10501) ;  /* 0xfffffffc00ec8947 */ /* 0x002fea000383ffff */
[----:B------:R-:W-:Y:S05]  /*a3e0*/  BRA `(.L_x_10500) ;  /* 0xffffffc400dc7947 */ /* 0x000fea000383ffff */
.L_x_10510:
        /* <DEDUP_REMOVED lines=11> */
.L_x_10562:
[----:B------:R-:W-:Y:S05]  /*a4a0*/  BSYNC B0 ;  /* 0x0000000000007941 */ /* 0x000fea0003800000 */
.L_x_10561:
[----:B------:R-:W-:Y:S05]  /*a4b0*/  BRA `(.L_x_10563) ;  /* 0xffffffe000387947 */ /* 0x000fea000383ffff */
.L_x_10511:
[----:B------:R-:W-:Y:S01]  /*a4c0*/  BSSY B0, `(.L_x_10564) ;  /* 0x0000006000007945 */ /* 0x000fe20003800000 */
[----:B------:R-:W-:-:S07]  /*a4d0*/  IMAD.MOV.U32 R15, RZ, RZ, -0x1 ;  /* 0xffffffffff0f7424 */ /* 0x000fce00078e00ff */
[----:B------:R-:W-:Y:S05]  /*a4e0*/  WARPSYNC.COLLECTIVE R15, `(.L_x_10565) ;  /* 0x000000000f0c7348 */ /* 0x000fea0003c00000 */
[----:B------:R-:W-:Y:S02]  /*a4f0*/  ELECT P6, UR62, PT ;  /* 0x00000000003e782f */ /* 0x000fe400038c0000 */
[----:B------:R-:W-:Y:S01]  /*a500*/  MOV R14, UR62 ;  /* 0x0000003e000e7c02 */ /* 0x000fe20008000f00 */
[----:B------:R-:W-:Y:S10]  /*a510*/  ENDCOLLECTIVE ;  /* 0x000000000000791b */ /* 0x000ff40003800000 */
.L_x_10565:
[----:B------:R-:W-:Y:S05]  /*a520*/  BSYNC B0 ;  /* 0x0000000000007941 */ /* 0x000fea0003800000 */
.L_x_10564:
[----:B------:R-:W-:Y:S05]  /*a530*/  BRA `(.L_x_10566) ;  /* 0xffffffe0002c7947 */ /* 0x000fea000383ffff */
.L_x_10514:
[----:B--2---:R2:W3:Y:S02]  /*a540*/  SYNCS.PHASECHK.TRANS64.TRYWAIT P1, [R5+URZ+0x30840], R4 ;  /* 0x03084004050075a7 */ /* 0x0044e4000802017f */
[----:B---3--:R-:W-:Y:S05]  /*a550*/  @!P1 NANOSLEEP.SYNCS 0x989680 ;  /* 0x009896800000995d */ /* 0x008fea0003900000 */
[----:B------:R-:W3:Y:S02]  /*a560*/  @!P1 SYNCS.PHASECHK.TRANS64 P1, [R5+URZ+0x30840], R4 ;  /* 0x03084004050095a7 */ /* 0x000ee4000802007f */
[----:B---3--:R-:W-:Y:S05]  /*a570*/  @!P1 BRA `(.L_x_10514) ;  /* 0xfffffffc00f09947 */ /* 0x008fea000383ffff */
[----:B------:R-:W-:Y:S05]  /*a580*/  BRA `(.L_x_10567) ;  /* 0xffffffe0008c7947 */ /* 0x000fea000383ffff */
.L_x_10517:
[----:B--2---:R2:W3:Y:S02]  /*a590*/  SYNCS.PHASECHK.TRANS64.TRYWAIT P1, [R19+URZ+0x30820], R4 ;  /* 0x03082004130075a7 */ /* 0x0044e4000802017f */
[----:B---3--:R-:W-:Y:S05]  /*a5a0*/  @!P1 NANOSLEEP.SYNCS 0x989680 ;  /* 0x009896800000995d */ /* 0x008fea0003900000 */
[----:B------:R-:W3:Y:S02]  /*a5b0*/  @!P1 SYNCS.PHASECHK.TRANS64 P1, [R19+URZ+0x30820], R4 ;  /* 0x03082004130095a7 */ /* 0x000ee4000802007f */
[----:B---3--:R-:W-:Y:S05]  /*a5c0*/  @!P1 BRA `(.L_x_10517) ;  /* 0xfffffffc00f09947 */ /* 0x008fea000383ffff */
[----:B------:R-:W-:Y:S05]  /*a5d0*/  BRA `(.L_x_10568) ;  /* 0xffffffe4002c7947 */ /* 0x000fea000383ffff */
.L_x_10523:
[----:B-1----:R1:W2:Y:S02]  /*a5e0*/  SYNCS.PHASECHK.TRANS64.TRYWAIT P2, [R3+URZ+0x30840], R2 ;  /* 0x03084002030075a7 */ /* 0x0022a4000804017f */
[----:B--2---:R-:W-:Y:S05]  /*a5f0*/  @!P2 NANOSLEEP.SYNCS 0x989680 ;  /* 0x009896800000a95d */ /* 0x004fea0003900000 */
[----:B------:R-:W2:Y:S02]  /*a600*/  @!P2 SYNCS.PHASECHK.TRANS64 P2, [R3+URZ+0x30840], R2 ;  /* 0x030840020300a5a7 */ /* 0x000ea4000804007f */
[----:B--2---:R-:W-:Y:S05]  /*a610*/  @!P2 BRA `(.L_x_10523) ;  /* 0xfffffffc00f0a947 */ /* 0x004fea000383ffff */
[----:B------:R-:W-:Y:S05]  /*a620*/  BRA `(.L_x_10569) ;  /* 0xffffffe400c47947 */ /* 0x000fea000383ffff */
.L_x_10525:
[----:B-1----:R1:W2:Y:S02]  /*a630*/  SYNCS.PHASECHK.TRANS64.TRYWAIT P2, [R2+URZ+0x60], R5 ;  /* 0x00006005020075a7 */ /* 0x0022a4000804017f */
[----:B--2---:R-:W-:Y:S05]  /*a640*/  @!P2 NANOSLEEP.SYNCS 0x989680 ;  /* 0x009896800000a95d */ /* 0x004fea0003900000 */
[----:B------:R-:W2:Y:S02]  /*a650*/  @!P2 SYNCS.PHASECHK.TRANS64 P2, [R2+URZ+0x60], R5 ;  /* 0x000060050200a5a7 */ /* 0x000ea4000804007f */
[----:B--2---:R-:W-:Y:S05]  /*a660*/  @!P2 BRA `(.L_x_10525) ;  /* 0xfffffffc00f0a947 */ /* 0x004fea000383ffff */
[----:B------:R-:W-:Y:S05]  /*a670*/  BRA `(.L_x_10570) ;  /* 0xffffffe800187947 */ /* 0x000fea000383ffff */
.L_x_10531:
[----:B-1----:R1:W2:Y:S02]  /*a680*/  SYNCS.PHASECHK.TRANS64.TRYWAIT P2, [R3+URZ+0x30840], R2 ;  /* 0x03084002030075a7 */ /* 0x0022a4000804017f */
[----:B--2---:R-:W-:Y:S05]  /*a690*/  @!P2 NANOSLEEP.SYNCS 0x989680 ;  /* 0x009896800000a95d */ /* 0x004fea0003900000 */
[----:B------:R-:W2:Y:S02]  /*a6a0*/  @!P2 SYNCS.PHASECHK.TRANS64 P2, [R3+URZ+0x30840], R2 ;  /* 0x030840020300a5a7 */ /* 0x000ea4000804007f */
[----:B--2---:R-:W-:Y:S05]  /*a6b0*/  @!P2 BRA `(.L_x_10531) ;  /* 0xfffffffc00f0a947 */ /* 0x004fea000383ffff */
[----:B------:R-:W-:Y:S05]  /*a6c0*/  BRA `(.L_x_10571) ;  /* 0xffffffec001c7947 */ /* 0x000fea000383ffff */
.L_x_10533:
[----:B-1----:R1:W2:Y:S02]  /*a6d0*/  SYNCS.PHASECHK.TRANS64.TRYWAIT P2, [R2+URZ+0x60], R17 ;  /* 0x00006011020075a7 */ /* 0x0022a4000804017f */
[----:B--2---:R-:W-:Y:S05]  /*a6e0*/  @!P2 NANOSLEEP.SYNCS 0x989680 ;  /* 0x009896800000a95d */ /* 0x004fea0003900000 */
[----:B------:R-:W2:Y:S02]  /*a6f0*/  @!P2 SYNCS.PHASECHK.TRANS64 P2, [R2+URZ+0x60], R17 ;  /* 0x000060110200a5a7 */ /* 0x000ea4000804007f */
[----:B--2---:R-:W-:Y:S05]  /*a700*/  @!P2 BRA `(.L_x_10533) ;  /* 0xfffffffc00f0a947 */ /* 0x004fea000383ffff */
[----:B------:R-:W-:Y:S05]  /*a710*/  BRA `(.L_x_10572) ;  /* 0xffffffec00707947 */ /* 0x000fea000383ffff */
.L_x_10538:
[----:B-1----:R1:W2:Y:S02]  /*a720*/  SYNCS.PHASECHK.TRANS64.TRYWAIT P2, [R2+URZ+0x30840], R3 ;  /* 0x03084003020075a7 */ /* 0x0022a4000804017f */
[----:B--2---:R-:W-:Y:S05]  /*a730*/  @!P2 NANOSLEEP.SYNCS 0x989680 ;  /* 0x009896800000a95d */ /* 0x004fea0003900000 */
[----:B------:R-:W2:Y:S02]  /*a740*/  @!P2 SYNCS.PHASECHK.TRANS64 P2, [R2+URZ+0x30840], R3 ;  /* 0x030840030200a5a7 */ /* 0x000ea4000804007f */
[----:B--2---:R-:W-:Y:S05]  /*a750*/  @!P2 BRA `(.L_x_10538) ;  /* 0xfffffffc00f0a947 */ /* 0x004fea000383ffff */
[----:B------:R-:W-:Y:S05]  /*a760*/  BRA `(.L_x_10573) ;  /* 0xfffffff0004c7947 */ /* 0x000fea000383ffff */
.L_x_10540:
[----:B-1----:R1:W2:Y:S02]  /*a770*/  SYNCS.PHASECHK.TRANS64.TRYWAIT P2, [R2+URZ+0x60], R11 ;  /* 0x0000600b020075a7 */ /* 0x0022a4000804017f */
[----:B--2---:R-:W-:Y:S05]  /*a780*/  @!P2 NANOSLEEP.SYNCS 0x989680 ;  /* 0x009896800000a95d */ /* 0x004fea0003900000 */
[----:B------:R-:W2:Y:S02]  /*a790*/  @!P2 SYNCS.PHASECHK.TRANS64 P2, [R2+URZ+0x60], R11 ;  /* 0x0000600b0200a5a7 */ /* 0x000ea4000804007f */
[----:B--2---:R-:W-:Y:S05]  /*a7a0*/  @!P2 BRA `(.L_x_10540) ;  /* 0xfffffffc00f0a947 */ /* 0x004fea000383ffff */
[----:B------:R-:W-:Y:S05]  /*a7b0*/  BRA `(.L_x_10574) ;  /* 0xfffffff000a47947 */ /* 0x000fea000383ffff */
.L_x_10545:
[----:B-1----:R1:W2:Y:S02]  /*a7c0*/  SYNCS.PHASECHK.TRANS64.TRYWAIT P0, [R3+URZ+0x30860], R2 ;  /* 0x03086002030075a7 */ /* 0x0022a4000800017f */
[----:B--2---:R-:W-:Y:S05]  /*a7d0*/  @!P0 NANOSLEEP.SYNCS 0x989680 ;  /* 0x009896800000895d */ /* 0x004fea0003900000 */
[----:B------:R-:W2:Y:S02]  /*a7e0*/  @!P0 SYNCS.PHASECHK.TRANS64 P0, [R3+URZ+0x30860], R2 ;  /* 0x03086002030085a7 */ /* 0x000ea4000800007f */
[----:B--2---:R-:W-:Y:S05]  /*a7f0*/  @!P0 BRA `(.L_x_10545) ;  /* 0xfffffffc00f08947 */ /* 0x004fea000383ffff */
[----:B------:R-:W-:Y:S05]  /*a800*/  BRA `(.L_x_10575) ;  /* 0xfffffff400287947 */ /* 0x000fea000383ffff */
.L_x_10549:
[----:B-1----:R1:W2:Y:S02]  /*a810*/  SYNCS.PHASECHK.TRANS64.TRYWAIT P0, [R8+URZ+0x30820], R29 ;  /* 0x0308201d080075a7 */ /* 0x0022a4000800017f */
[----:B--2---:R-:W-:Y:S05]  /*a820*/  @!P0 NANOSLEEP.SYNCS 0x989680 ;  /* 0x009896800000895d */ /* 0x004fea0003900000 */
[----:B------:R-:W2:Y:S02]  /*a830*/  @!P0 SYNCS.PHASECHK.TRANS64 P0, [R8+URZ+0x30820], R29 ;  /* 0x0308201d080085a7 */ /* 0x000ea4000800007f */
[----:B--2---:R-:W-:Y:S05]  /*a840*/  @!P0 BRA `(.L_x_10549) ;  /* 0xfffffffc00f08947 */ /* 0x004fea000383ffff */
[----:B------:R-:W-:Y:S05]  /*a850*/  BRA `(.L_x_10576) ;  /* 0xfffffff400b87947 */ /* 0x000fea000383ffff */
.L_x_10550:
        /* <DEDUP_REMOVED lines=11> */
.L_x_10578:
[----:B------:R-:W-:Y:S05]  /*a910*/  BSYNC B0 ;  /* 0x0000000000007941 */ /* 0x000fea0003800000 */
.L_x_10577:
[----:B------:R-:W-:Y:S05]  /*a920*/  BRA `(.L_x_10579) ;  /* 0xfffffff400a07947 */ /* 0x000fea000383ffff */
.L_x_10553:
[----:B------:R-:W-:Y:S01]  /*a930*/  BSSY B1, `(.L_x_10580) ;  /* 0x0000006000017945 */ /* 0x000fe20003800000 */
[----:B------:R-:W-:-:S07]  /*a940*/  IMAD.MOV.U32 R15, RZ, RZ, -0x1 ;  /* 0xffffffffff0f7424 */ /* 0x000fce00078e00ff */
[----:B-12---:R-:W-:Y:S05]  /*a950*/  WARPSYNC.COLLECTIVE R15, `(.L_x_10581) ;  /* 0x000000000f0c7348 */ /* 0x006fea0003c00000 */
[----:B------:R-:W-:Y:S02]  /*a960*/  ELECT P6, UR62, PT ;  /* 0x00000000003e782f */ /* 0x000fe400038c0000 */
[----:B------:R-:W-:Y:S01]  /*a970*/  MOV R14, UR62 ;  /* 0x0000003e000e7c02 */ /* 0x000fe20008000f00 */
[----:B-12---:R-:W-:Y:S10]  /*a980*/  ENDCOLLECTIVE ;  /* 0x000000000000791b */ /* 0x006ff40003800000 */
.L_x_10581:
[----:B------:R-:W-:Y:S05]  /*a990*/  BSYNC B1 ;  /* 0x0000000000017941 */ /* 0x000fea0003800000 */
.L_x_10580:
[----:B------:R-:W-:Y:S05]  /*a9a0*/  BRA `(.L_x_10582) ;  /* 0xfffffff400987947 */ /* 0x000fea000383ffff */
.L_x_10555:
[----:B--2---:R2:W3:Y:S02]  /*a9b0*/  SYNCS.PHASECHK.TRANS64.TRYWAIT P0, [R5+URZ], R4 ;  /* 0x00000004050075a7 */ /* 0x0044e4000800017f */
[----:B---3--:R-:W-:Y:S05]  /*a9c0*/  @!P0 NANOSLEEP.SYNCS 0x989680 ;  /* 0x009896800000895d */ /* 0x008fea0003900000 */
[----:B------:R-:W3:Y:S02]  /*a9d0*/  @!P0 SYNCS.PHASECHK.TRANS64 P0, [R5+URZ], R4 ;  /* 0x00000004050085a7 */ /* 0x000ee4000800007f */
[----:B---3--:R-:W-:Y:S05]  /*a9e0*/  @!P0 BRA `(.L_x_10555) ;  /* 0xfffffffc00f08947 */ /* 0x008fea000383ffff */
[----:B------:R-:W-:Y:S05]  /*a9f0*/  BRA `(.L_x_10583) ;  /* 0xfffffff400cc7947 */ /* 0x000fea000383ffff */
.L_x_10556:
[----:B---3--:R3:W4:Y:S02]  /*aa00*/  SYNCS.PHASECHK.TRANS64.TRYWAIT P0, [R3+URZ], R0 ;  /* 0x00000000030075a7 */ /* 0x008724000800017f */
[----:B----4-:R-:W-:Y:S05]  /*aa10*/  @!P0 NANOSLEEP.SYNCS 0x989680 ;  /* 0x009896800000895d */ /* 0x010fea0003900000 */
[----:B------:R-:W4:Y:S02]  /*aa20*/  @!P0 SYNCS.PHASECHK.TRANS64 P0, [R3+URZ], R0 ;  /* 0x00000000030085a7 */ /* 0x000f24000800007f */
[----:B----4-:R-:W-:Y:S05]  /*aa30*/  @!P0 BRA `(.L_x_10556) ;  /* 0xfffffffc00f08947 */ /* 0x010fea000383ffff */
[----:B------:R-:W-:Y:S05]  /*aa40*/  BRA `(.L_x_10584) ;  /* 0xfffffff400c07947 */ /* 0x000fea000383ffff */
.L_x_10558:
[----:B--2---:R2:W3:Y:S02]  /*aa50*/  SYNCS.PHASECHK.TRANS64.TRYWAIT P0, [R5+URZ], R4 ;  /* 0x00000004050075a7 */ /* 0x0044e4000800017f */
[----:B---3--:R-:W-:Y:S05]  /*aa60*/  @!P0 NANOSLEEP.SYNCS 0x989680 ;  /* 0x009896800000895d */ /* 0x008fea0003900000 */
[----:B------:R-:W3:Y:S02]  /*aa70*/  @!P0 SYNCS.PHASECHK.TRANS64 P0, [R5+URZ], R4 ;  /* 0x00000004050085a7 */ /* 0x000ee4000800007f */
[----:B---3--:R-:W-:Y:S05]  /*aa80*/  @!P0 BRA `(.L_x_10558) ;  /* 0xfffffffc00f08947 */ /* 0x008fea000383ffff */
[----:B------:R-:W-:Y:S05]  /*aa90*/  BRA `(.L_x_10585) ;  /* 0xfffffff400c47947 */ /* 0x000fea000383ffff */
.L_x_10586:
        /* <DEDUP_REMOVED lines=14> */
.L_x_12788:


//--------------------- .text._ZN7cutlass13device_kernelIN5flash11enable_sm90INS1_16FlashAttnFwdSm90INS1_25CollectiveMainloopFwdSm90ILi2EN4cute5tupleIJNS5_1CILi1EEES8_S8_EEENS6_IJNS7_ILi192EEESA_NS7_ILi64EEEEEELi64ENS_10bfloat16_tEfNS_4arch4Sm90ELb0ELb0ELb0ELb1ELb0ELb0ELb0ELb0ELb1ELb0ELb0ELb0EEENS1_21CollectiveEpilogueFwdINS6_IJSA_SB_SA_EEES9_SD_SF_Li384ELb1ELb0ELb0ELb0EEENS1_36VarlenDynamicPersistentTileSchedulerILi192ELi192ELi384ELi32ELb0ELb0ELb1ELb0ELb1ELb1EEEEEEEEEvNT_6ParamsE --------------------------
	.section	.text._ZN7cutlass13device_kernelIN5flash11enable_sm90INS1_16FlashAttnFwdSm90INS1_25CollectiveMainloopFwdSm90ILi2EN4cute5tupleIJNS5_1CILi1EEES8_S8_EEENS6_IJNS7_ILi192EEESA_NS7_ILi64EEEEEELi64ENS_10bfloat16_tEfNS_4arch4Sm90ELb0ELb0ELb0ELb1ELb0ELb0ELb0ELb0ELb1ELb0ELb0ELb0EEENS1_21CollectiveEpilogueFwdINS6_IJSA_SB_SA_EEES9_SD_SF_Li384ELb1ELb0ELb0ELb0EEENS1_36VarlenDynamicPersistentTileSchedulerILi192ELi192ELi384ELi32ELb0ELb0ELb1ELb0ELb1ELb1EEEEEEEEEvNT_6ParamsE,"ax",@progbits
	.align	128
.text._ZN7cutlass13device_kernelIN5flash11enable_sm90INS1_16FlashAttnFwdSm90INS1_25CollectiveMainloopFwdSm90ILi2EN4cute5tupleIJNS5_1CILi1EEES8_S8_EEENS6_IJNS7_ILi192EEESA_NS7_ILi64EEEEEELi64ENS_10bfloat16_tEfNS_4arch4Sm90ELb0ELb0ELb0ELb1ELb0ELb0ELb0ELb0ELb1ELb0ELb0ELb0EEENS1_21CollectiveEpilogueFwdINS6_IJSA_SB_SA_EEES9_SD_SF_Li384ELb1ELb0ELb0ELb0EEENS1_36VarlenDynamicPersistentTileSchedulerILi192ELi192ELi384ELi32ELb0ELb0ELb1ELb0ELb1ELb1EEEEEEEEEvNT_6ParamsE:
        .type           _ZN7cutlass13device_kernelIN5flash11enable_sm90INS1_16FlashAttnFwdSm90INS1_25CollectiveMainloopFwdSm90ILi2EN4cute5tupleIJNS5_1CILi1EEES8_S8_EEENS6_IJNS7_ILi192EEESA_NS7_ILi64EEEEEELi64ENS_10bfloat16_tEfNS_4arch4Sm90ELb0ELb0ELb0ELb1ELb0ELb0ELb0ELb0ELb1ELb0ELb0ELb0EEENS1_21CollectiveEpilogueFwdINS6_IJSA_SB_SA_EEES9_SD_SF_Li384ELb1ELb0ELb0ELb0EEENS1_36VarlenDynamicPersistentTileSchedulerILi192ELi192ELi384ELi32ELb0ELb0ELb1ELb0ELb1ELb1EEEEEEEEEvNT_6ParamsE,@function
        .size           _ZN7cutlass13device_kernelIN5flash11enable_sm90INS1_16FlashAttnFwdSm90INS1_25CollectiveMainloopFwdSm90ILi2EN4cute5tupleIJNS5_1CILi1EEES8_S8_EEENS6_IJNS7_ILi192EEESA_NS7_ILi64EEEEEELi64ENS_10bfloat16_tEfNS_4arch4Sm90ELb0ELb0ELb0ELb1ELb0ELb0ELb0ELb0ELb1ELb0ELb0ELb0EEENS1_21CollectiveEpilogueFwdINS6_IJSA_SB_SA_EEES9_SD_SF_Li384ELb1ELb0ELb0ELb0EEENS1_36VarlenDynamicPersistentTileSchedulerILi192ELi192ELi384ELi32ELb0ELb0ELb1ELb0ELb1ELb1EEEEEEEEEvNT_6ParamsE,(.L_x_12789 - _ZN7cutlass13device_kernelIN5flash11enable_sm90INS1_16FlashAttnFwdSm90INS1_25CollectiveMainloopFwdSm90ILi2EN4cute5tupleIJNS5_1CILi1EEES8_S8_EEENS6_IJNS7_ILi192EEESA_NS7_ILi64EEEEEELi64ENS_10bfloat16_tEfNS_4arch4Sm90ELb0ELb0ELb0ELb1ELb0ELb0ELb0ELb0ELb1ELb0ELb0ELb0EEENS1_21CollectiveEpilogueFwdINS6_IJSA_SB_SA_EEES9_SD_SF_Li384ELb1ELb0ELb0ELb0EEENS1_36VarlenDynamicPersistentTileSchedulerILi192ELi192ELi384ELi32ELb0ELb0ELb1ELb0ELb1ELb1EEEEEEEEEvNT_6ParamsE)
        .other          _ZN7cutlass13device_kernelIN5flash11enable_sm90INS1_16FlashAttnFwdSm90INS1_25CollectiveMainloopFwdSm90ILi2EN4cute5tupleIJNS5_1CILi1EEES8_S8_EEENS6_IJNS7_ILi192EEESA_NS7_ILi64EEEEEELi64ENS_10bfloat16_tEfNS_4arch4Sm90ELb0ELb0ELb0ELb1ELb0ELb0ELb0ELb0ELb1ELb0ELb0ELb0EEENS1_21CollectiveEpilogueFwdINS6_IJSA_SB_SA_EEES9_SD_SF_Li384ELb1ELb0ELb0ELb0EEENS1_36VarlenDynamicPersistentTileSchedulerILi192ELi192ELi384ELi32ELb0ELb0ELb1ELb0ELb1ELb1EEEEEEEEEvNT_6ParamsE,@"STO_CUDA_ENTRY STV_DEFAULT"
_ZN7cutlass13device_kernelIN5flash11enable_sm90INS1_16FlashAttnFwdSm90INS1_25CollectiveMainloopFwdSm90ILi2EN4cute5tupleIJNS5_1CILi1EEES8_S8_EEENS6_IJNS7_ILi192EEESA_NS7_ILi64EEEEEELi64ENS_10bfloat16_tEfNS_4arch4Sm90ELb0ELb0ELb0ELb1ELb0ELb0ELb0ELb0ELb1ELb0ELb0ELb0EEENS1_21CollectiveEpilogueFwdINS6_IJSA_SB_SA_EEES9_SD_SF_Li384ELb1ELb0ELb0ELb0EEENS1_36VarlenDynamicPersistentTileSchedulerILi192ELi192ELi384ELi32ELb0ELb0ELb1ELb0ELb1ELb1EEEEEEEEEvNT_6ParamsE:
        /* <DEDUP_REMOVED lines=21> */
.L_x_10588:
[----:B------:R-:W-:Y:S05]  /*0150*/  BSYNC B0 ;  /* 0x0000000000007941 */ /* 0x000fea0003800000 */
.L_x_10587:
        /* <DEDUP_REMOVED lines=41> */
.L_x_10589:
        /* <DEDUP_REMOVED lines=22> */
.L_x_10590:
        /* <DEDUP_REMOVED lines=18> */
.L_x_10591:
        /* <DEDUP_REMOVED lines=22> */
.L_x_10592:
        /* <DEDUP_REMOVED lines=22> */
.L_x_10593:
[----:B------:R-:W-:Y:S01]  /*0930*/  PLOP3.LUT P0, PT, PT, PT, UP0, 0x80, 0x0 ;  /* 0x000000000000781c */ /* 0x000fe20003f0f008 */
[----:B------:R-:W-:Y:S01]  /*0940*/  UMOV UR36, 0x1 ;  /* 0x0000000100247882 */ /* 0x000fe20000000000 */
[----:B------:R-:W-:Y:S01]  /*0950*/  NOP ;  /* 0x0000000000007918 */ /* 0x000fe20000000000 */
[----:B------:R-:W-:Y:S01]  /*0960*/  USEL UR36, UR36, 0x2, !UP0 ;  /* 0x0000000224247887 */ /* 0x000fe2000c000000 */
[----:B------:R-:W-:Y:S01]  /*0970*/  ULDC.64 UR46, c[0x0][0x208] ;  /* 0x00008200002e7ab9 */ /* 0x000fe20000000a00 */
[----:B012-4-:R-:W-:Y:S08]  /*0980*/  BAR.SYNC.DEFER_BLOCKING 0x0 ;  /* 0x0000000000007b1d */ /* 0x017ff00000010000 */
[----:B------:R-:W-:Y:S05]  /*0990*/  @!P0 BRA `(.L_x_10594) ;  /* 0x0000008800388947 */ /* 0x000fea0003800000 */
.L_x_10595:
        /* <DEDUP_REMOVED lines=21> */
[----:B------:R-:W-:Y:S02]  /*0af0*/  ULOP3.LUT UR45, UR36, 0x1, URZ, 0xfc, !UPT ;  /* 0x00000001242d7892 */ /* 0x000fe4000f8efc3f */
[----:B------:R-:W-:Y:S01]  /*0b00*/  SHF.R.S32.HI R0, RZ, 0x1f, R12 ;  /* 0x0000001fff007819 */ /* 0x000fe2000001140c */
[----:B------:R-:W-:Y:S01]  /*0b10*/  UMOV UR37, URZ ;  /* 0x0000003f00257c82 */ /* 0x000fe20008000000 */
[----:B------:R-:W-:Y:S01]  /*0b20*/  UMOV UR38, URZ ;  /* 0x0000003f00267c82 */ /* 0x000fe20008000000 */
[----:B------:R-:W-:Y:S01]  /*0b30*/  UMOV UR39, URZ ;  /* 0x0000003f00277c82 */ /* 0x000fe20008000000 */
[----:B------:R-:W-:-:S04]  /*0b40*/  LEA.HI R2, R0, R12, RZ, 0x7 ;  /* 0x0000000c00027211 */ /* 0x000fc800078f38ff */
[----:B------:R-:W-:Y:S02]  /*0b50*/  LOP3.LUT R3, R2, 0xffffff80, RZ, 0xc0, !PT ;  /* 0xffffff8002037812 */ /* 0x000fe400078ec0ff */
[----:B------:R-:W-:-:S03]  /*0b60*/  SHF.R.S32.HI R13, RZ, 0x7, R2 ;  /* 0x00000007ff0d7819 */ /* 0x000fc60000011402 */
[----:B------:R-:W-:Y:S01]  /*0b70*/  IMAD.IADD R14, R12, 0x1, -R3 ;  /* 0x000000010c0e7824 */ /* 0x000fe200078e0a03 */
[----:B------:R-:W-:-:S04]  /*0b80*/  LEA.HI R3, R0, R12, RZ, 0x4 ;  /* 0x0000000c00037211 */ /* 0x000fc800078f20ff */
[----:B------:R-:W-:Y:S02]  /*0b90*/  SHF.R.S32.HI R8, RZ, 0x1f, R14 ;  /* 0x0000001fff087819 */ /* 0x000fe4000001140e */
[----:B------:R-:W-:Y:S02]  /*0ba0*/  LOP3.LUT R4, R3, 0xfffffff0, RZ, 0xc0, !PT ;  /* 0xfffffff003047812 */ /* 0x000fe400078ec0ff */
[----:B------:R-:W-:-:S03]  /*0bb0*/  LEA.HI R9, R8, R14, RZ, 0x2 ;  /* 0x0000000e08097211 */ /* 0x000fc600078f10ff */
[----:B------:R-:W-:Y:S01]  /*0bc0*/  IMAD.IADD R4, R12, 0x1, -R4 ;  /* 0x000000010c047824 */ /* 0x000fe200078e0a04 */
[--C-:B------:R-:W-:Y:S02]  /*0bd0*/  SHF.R.S32.HI R7, RZ, 0x2, R9.reuse ;  /* 0x00000002ff077819 */ /* 0x100fe40000011409 */
[----:B------:R-:W-:Y:S02]  /*0be0*/  SHF.R.S32.HI R6, RZ, 0x1f, R9 ;  /* 0x0000001fff067819 */ /* 0x000fe40000011409 */
[----:B------:R-:W-:Y:S02]  /*0bf0*/  SHF.R.S32.HI R5, RZ, 0x1f, R4 ;  /* 0x0000001fff057819 */ /* 0x000fe40000011404 */
[----:B------:R-:W-:Y:S02]  /*0c00*/  LEA.HI R6, R6, R7, RZ, 0x3 ;  /* 0x0000000706067211 */ /* 0x000fe400078f18ff */
[----:B------:R-:W-:Y:S02]  /*0c10*/  LEA.HI R5, R5, R4, RZ, 0x3 ;  /* 0x0000000405057211 */ /* 0x000fe400078f18ff */
[----:B------:R-:W-:-:S02]  /*0c20*/  LOP3.LUT R10, R6, 0xfffffff8, RZ, 0xc0, !PT ;  /* 0xfffffff8060a7812 */ /* 0x000fc400078ec0ff */
[----:B------:R-:W-:Y:S02]  /*0c30*/  SHF.R.S32.HI R6, RZ, 0x4, R3 ;  /* 0x00000004ff067819 */ /* 0x000fe40000011403 */
[----:B------:R-:W-:Y:S01]  /*0c40*/  LOP3.LUT R9, R9, 0x7ffffffc, RZ, 0xc0, !PT ;  /* 0x7ffffffc09097812 */ /* 0x000fe200078ec0ff */
[----:B------:R-:W-:Y:S01]  /*0c50*/  IMAD.IADD R11, R7, 0x1, -R10 ;  /* 0x00000001070b7824 */ /* 0x000fe200078e0a0a */
[----:B------:R-:W-:Y:S02]  /*0c60*/  LEA.HI R7, R0, R12, RZ, 0x5 ;  /* 0x0000000c00077211 */ /* 0x000fe400078f28ff */
[----:B------:R-:W-:Y:S01]  /*0c70*/  LEA.HI R3, R3, R6, RZ, 0x1 ;  /* 0x0000000603037211 */ /* 0x000fe200078f08ff */
[----:B------:R-:W-:Y:S01]  /*0c80*/  IMAD.IADD R9, R14, 0x1, -R9 ;  /* 0x000000010e097824 */ /* 0x000fe200078e0a09 */
[----:B------:R-:W-:Y:S01]  /*0c90*/  LEA.HI R10, R8, R14, RZ, 0x5 ;  /* 0x0000000e080a7211 */ /* 0x000fe200078f28ff */
[----:B------:R-:W-:Y:S01]  /*0ca0*/  IMAD.SHL.U32 R8, R7, 0x20, RZ ;  /* 0x0000002007087824 */ /* 0x000fe200078e00ff */
[----:B------:R-:W-:-:S02]  /*0cb0*/  LOP3.LUT R7, R3, 0x1ffffffe, RZ, 0xc0, !PT ;  /* 0x1ffffffe03077812 */ /* 0x000fc400078ec0ff */
[C---:B------:R-:W-:Y:S01]  /*0cc0*/  LOP3.LUT R3, R5.reuse, 0xfffffff8, RZ, 0xc0, !PT ;  /* 0xfffffff805037812 */ /* 0x040fe200078ec0ff */
[----:B------:R-:W-:Y:S01]  /*0cd0*/  IMAD.SHL.U32 R5, R5, 0x40, RZ ;  /* 0x0000004005057824 */ /* 0x000fe200078e00ff */
[----:B------:R-:W-:Y:S01]  /*0ce0*/  LOP3.LUT R8, R8, 0xfffffc00, RZ, 0xc0, !PT ;  /* 0xfffffc0008087812 */ /* 0x000fe200078ec0ff */
[----:B------:R-:W-:Y:S01]  /*0cf0*/  IMAD.IADD R7, R6, 0x1, -R7 ;  /* 0x0000000106077824 */ /* 0x000fe200078e0a07 */
[----:B------:R-:W-:Y:S01]  /*0d00*/  SHF.R.S32.HI R10, RZ, 0x5, R10 ;  /* 0x00000005ff0a7819 */ /* 0x000fe2000001140a */
[C---:B------:R-:W-:Y:S01]  /*0d10*/  IMAD.IADD R3, R4.reuse, 0x1, -R3 ;  /* 0x0000000104037824 */ /* 0x040fe200078e0a03 */
[----:B------:R-:W-:Y:S01]  /*0d20*/  LOP3.LUT R5, R5, 0x7ffffe00, RZ, 0xc0, !PT ;  /* 0x7ffffe0005057812 */ /* 0x000fe200078ec0ff */
[----:B------:R-:W-:Y:S01]  /*0d30*/  IMAD R4, R4, 0x40, R8 ;  /* 0x0000004004047824 */ /* 0x000fe200078e0208 */
[----:B------:R-:W-:Y:S01]  /*0d40*/  LEA.HI R0, R0, R12, RZ, 0x3 ;  /* 0x0000000c00007211 */ /* 0x000fe200078f18ff */
[C---:B------:R-:W-:Y:S01]  /*0d50*/  IMAD.SHL.U32 R2, R3.reuse, 0x40, RZ ;  /* 0x0000004003027824 */ /* 0x040fe200078e00ff */
[----:B------:R-:W-:Y:S01]  /*0d60*/  R2P PR, R3, 0x6 ;  /* 0x0000000603007804 */ /* 0x000fe20000000000 */
[----:B------:R-:W-:Y:S01]  /*0d70*/  IMAD.SHL.U32 R7, R7, 0x8, RZ ;  /* 0x0000000807077824 */ /* 0x000fe200078e00ff */
[----:B------:R-:W-:Y:S01]  /*0d80*/  SHF.R.S32.HI R152, RZ, 0x3, R0 ;  /* 0x00000003ff987819 */ /* 0x000fe20000011400 */
[----:B------:R-:W-:Y:S01]  /*0d90*/  IMAD.HI R6, R13, 0x55555556, RZ ;  /* 0x555555560d067827 */ /* 0x000fe200078e02ff */
[----:B------:R-:W-:-:S02]  /*0da0*/  LOP3.LUT R2, R2, 0x1c0, RZ, 0xc0, !PT ;  /* 0x000001c002027812 */ /* 0x000fc400078ec0ff */
[----:B------:R-:W-:Y:S01]  /*0db0*/  SEL R16, R16, 0xffffffc0, !P2 ;  /* 0xffffffc010107807 */ /* 0x000fe20005000000 */
[----:B------:R-:W-:Y:S01]  /*0dc0*/  IMAD.IADD R4, R7, 0x1, R4 ;  /* 0x0000000107047824 */ /* 0x000fe200078e0204 */
[----:B------:R-:W-:Y:S01]  /*0dd0*/  LOP3.LUT R7, R2, 0x8, R7, 0xf8, !PT ;  /* 0x0000000802077812 */ /* 0x000fe200078ef807 */
[----:B------:R-:W-:Y:S01]  /*0de0*/  IMAD R11, R10, 0x10, R11 ;  /* 0x000000100a0b7824 */ /* 0x000fe200078e020b */
[----:B------:R-:W-:Y:S01]  /*0df0*/  SHF.R.U32.HI R2, RZ, 0x3, R2 ;  /* 0x00000003ff027819 */ /* 0x000fe20000011602 */
[----:B------:R-:W-:Y:S01]  /*0e00*/  IMAD.MOV.U32 R10, RZ, RZ, -0x2 ;  /* 0xfffffffeff0a7424 */ /* 0x000fe200078e00ff */
[----:B------:R-:W-:Y:S01]  /*0e10*/  LEA.HI R6, R6, R6, RZ, 0x1 ;  /* 0x0000000606067211 */ /* 0x000fe200078f08ff */
[----:B------:R0:W-:Y:S01]  /*0e20*/  STL [R1+0x18], R4 ;  /* 0x0000180401007387 */ /* 0x0001e20000100800 */
[----:B------:R-:W-:-:S03]  /*0e30*/  LOP3.LUT R2, R7, R2, RZ, 0x3c, !PT ;  /* 0x0000000207027212 */ /* 0x000fc600078e3cff */
[----:B------:R-:W-:Y:S01]  /*0e40*/  IMAD R6, R6, -0x3, R13 ;  /* 0xfffffffd06067824 */ /* 0x000fe200078e020d */
[----:B------:R-:W-:-:S03]  /*0e50*/  IADD3 R2, R2, R5, R8 ;  /* 0x0000000502027210 */ /* 0x000fc60007ffe008 */
[----:B------:R-:W-:Y:S01]  /*0e60*/  IMAD R3, R6, 0x40, R11 ;  /* 0x0000004006037824 */ /* 0x000fe200078e020b */
[----:B------:R-:W-:Y:S01]  /*0e70*/  LEA R2, R2, UR40, 0x1 ;  /* 0x0000002802027c11 */ /* 0x000fe2000f8e08ff */
[----:B0-----:R-:W-:-:S04]  /*0e80*/  IMAD R4, R9, R10, 0xc0 ;  /* 0x000000c009047424 */ /* 0x001fc800078e020a */
[C---:B------:R-:W-:Y:S01]  /*0e90*/  VIADD R17, R2.reuse, 0x1e800 ;  /* 0x0001e80002117836 */ /* 0x040fe20000000000 */
[----:B------:R-:W-:Y:S01]  /*0ea0*/  STL [R1+0x10], R4 ;  /* 0x0000100401007387 */ /* 0x000fe20000100800 */
[----:B------:R-:W-:Y:S02]  /*0eb0*/  VIADD R154, R2, 0x1e820 ;  /* 0x0001e820029a7836 */ /* 0x000fe40000000000 */
[C---:B------:R-:W-:Y:S01]  /*0ec0*/  @P1 VIADD R154, R17.reuse, 0xffffffe0 ;  /* 0xffffffe0119a1836 */ /* 0x040fe20000000000 */
[----:B------:R0:W-:Y:S01]  /*0ed0*/  STL [R1+0x14], R3 ;  /* 0x0000140301007387 */ /* 0x0001e20000100800 */
[----:B------:R-:W-:Y:S02]  /*0ee0*/  IMAD.IADD R17, R17, 0x1, R16 ;  /* 0x0000000111117824 */ /* 0x000fe400078e0210 */
[----:B------:R-:W-:Y:S02]  /*0ef0*/  IMAD.IADD R16, R16, 0x1, R154 ;  /* 0x0000000110107824 */ /* 0x000fe400078e029a */
[----:B------:R-:W-:-:S02]  /*0f00*/  VIADD R156, R154, 0x6000 ;  /* 0x000060009a9c7836 */ /* 0x000fc40000000000 */
[----:B------:R-:W-:Y:S01]  /*0f10*/  VIADD R155, R154, 0xc000 ;  /* 0x0000c0009a9b7836 */ /* 0x000fe20000000000 */
[----:B0-----:R-:W-:-:S05]  /*0f20*/  LOP3.LUT R3, R0, 0x1ffffff8, RZ, 0xc0, !PT ;  /* 0x1ffffff800037812 */ /* 0x001fca00078ec0ff */
[----:B------:R-:W-:-:S04]  /*0f30*/  IMAD.IADD R3, R12, 0x1, -R3 ;  /* 0x000000010c037824 */ /* 0x000fc800078e0a03 */
[----:B------:R-:W-:-:S07]  /*0f40*/  IMAD.SHL.U32 R157, R3, 0x8, RZ ;  /* 0x00000008039d7824 */ /* 0x000fce00078e00ff */
.L_x_10637:
        /* <DEDUP_REMOVED lines=14> */
[----:B------:R-:W-:Y:S02]  /*1030*/  @UP0 ULEA UR6, UP2, UR41, UR6, 0x2 ;  /* 0x0000000629060291 */ /* 0x000fe4000f84103f */
[----:B------:R-:W-:Y:S02]  /*1040*/  @UP1 ULEA UR8, UP3, UR41, UR8, 0x2 ;  /* 0x0000000829081291 */ /* 0x000fe4000f86103f */
[----:B------:R-:W-:Y:S02]  /*1050*/  @UP0 ULEA.HI.X UR7, UR41, UR7, UR42, 0x2, UP2 ;  /* 0x0000000729070291 */ /* 0x000fe400090f142a */
[----:B------:R-:W-:Y:S01]  /*1060*/  @UP1 ULEA.HI.X UR9, UR41, UR9, UR42, 0x2, UP3 ;  /* 0x0000000929091291 */ /* 0x000fe200098f142a */
[----:B------:R-:W-:Y:S02]  /*1070*/  IMAD.U32 R4, RZ, RZ, UR6 ;  /* 0x00000006ff047e24 */ /* 0x000fe4000f8e00ff */
[----:B----4-:R-:W-:-:S02]  /*1080*/  IMAD.U32 R6, RZ, RZ, UR8 ;  /* 0x00000008ff067e24 */ /* 0x010fc4000f8e00ff */
[----:B------:R-:W-:Y:S01]  /*1090*/  IMAD.U32 R5, RZ, RZ, UR7 ;  /* 0x00000007ff057e24 */ /* 0x000fe2000f8e00ff */
[----:B------:R-:W-:Y:S01]  /*10a0*/  ULDC.64 UR6, c[0x0][0x3f8] ;  /* 0x0000fe0000067ab9 */ /* 0x000fe20000000a00 */
[----:B------:R-:W-:-:S03]  /*10b0*/  IMAD.U32 R7, RZ, RZ, UR9 ;  /* 0x00000009ff077e24 */ /* 0x000fc6000f8e00ff */
[----:B------:R-:W2:Y:S04]  /*10c0*/  @P0 LDG.E R4, desc[UR46][R4.64] ;  /* 0x0000002e04040981 */ /* 0x000ea8000c1e1900 */
[----:B------:R-:W3:Y:S01]  /*10d0*/  @P1 LDG.E R6, desc[UR46][R6.64] ;  /* 0x0000002e06061981 */ /* 0x000ee2000c1e1900 */
[----:B------:R-:W-:Y:S01]  /*10e0*/  UISETP.NE.U32.AND UP0, UPT, UR6, URZ, UPT ;  /* 0x0000003f0600728c */ /* 0x000fe2000bf05070 */
[----:B------:R-:W-:Y:S01]  /*10f0*/  IMAD.MOV.U32 R3, RZ, RZ, RZ ;  /* 0x000000ffff037224 */ /* 0x000fe200078e00ff */
[----:B------:R-:W-:Y:S01]  /*1100*/  UMOV UR49, URZ ;  /* 0x0000003f00317c82 */ /* 0x000fe20008000000 */
[----:B------:R0:W-:Y:S01]  /*1110*/  STL [R1], R25 ;  /* 0x0000001901007387 */ /* 0x0001e20000100800 */
[----:B------:R-:W-:Y:S01]  /*1120*/  UISETP.NE.AND.EX UP0, UPT, UR7, URZ, UPT, UP0 ;  /* 0x0000003f0700728c */ /* 0x000fe2000bf05300 */
[----:B------:R-:W-:Y:S01]  /*1130*/  CS2R R18, SRZ ;  /* 0x0000000000127805 */ /* 0x000fe2000001ff00 */
[----:B------:R-:W-:Y:S01]  /*1140*/  ULDC UR6, c[0x0][0x2e0] ;  /* 0x0000b80000067ab9 */ /* 0x000fe20000000800 */
[----:B------:R-:W-:Y:S01]  /*1150*/  UMOV UR43, UR5 ;  /* 0x00000005002b7c82 */ /* 0x000fe20008000000 */
[----:B------:R-:W-:Y:S01]  /*1160*/  USEL UR4, UR4, 0x1, UP0 ;  /* 0x0000000104047887 */ /* 0x000fe20008000000 */
[----:B------:R-:W-:Y:S01]  /*1170*/  IMAD.MOV.U32 R151, RZ, RZ, RZ ;  /* 0x000000ffff977224 */ /* 0x000fe200078e00ff */
[----:B------:R-:W-:Y:S01]  /*1180*/  CS2R R22, SRZ ;  /* 0x0000000000167805 */ /* 0x000fe2000001ff00 */
[----:B------:R-:W-:Y:S01]  /*1190*/  IMAD.MOV.U32 R0, RZ, RZ, RZ ;  /* 0x000000ffff007224 */ /* 0x000fe200078e00ff */
[----:B------:R-:W-:Y:S01]  /*11a0*/  UIMAD UR4, UR4, UR6, URZ ;  /* 0x00000006040472a4 */ /* 0x000fe2000f8e023f */
[----:B------:R-:W-:-:S02]  /*11b0*/  CS2R R28, SRZ ;  /* 0x00000000001c7805 */ /* 0x000fc4000001ff00 */
[----:B------:R-:W-:Y:S02]  /*11c0*/  CS2R R30, SRZ ;  /* 0x00000000001e7805 */ /* 0x000fe4000001ff00 */
[----:B-1----:R-:W-:Y:S01]  /*11d0*/  CS2R R14, SRZ ;  /* 0x00000000000e7805 */ /* 0x002fe2000001ff00 */
[----:B------:R-:W-:Y:S01]  /*11e0*/  IMAD.MOV.U32 R32, RZ, RZ, RZ ;  /* 0x000000ffff207224 */ /* 0x000fe200078e00ff */
[----:B------:R-:W-:Y:S01]  /*11f0*/  CS2R R12, SRZ ;  /* 0x00000000000c7805 */ /* 0x000fe2000001ff00 */
[----:B------:R-:W-:Y:S01]  /*1200*/  IMAD.MOV.U32 R34, RZ, RZ, RZ ;  /* 0x000000ffff227224 */ /* 0x000fe200078e00ff */
[----:B--2---:R-:W-:Y:S02]  /*1210*/  @P0 R2UR UR49, R4 ;  /* 0x00000000043102ca */ /* 0x004fe400000e0000 */
[----:B------:R-:W-:Y:S02]  /*1220*/  PLOP3.LUT P0, PT, PT, PT, PT, 0x80, 0x0 ;  /* 0x000000000000781c */ /* 0x000fe40003f0f070 */
[----:B---3--:R-:W-:Y:S01]  /*1230*/  @P1 R2UR UR4, R6 ;  /* 0x00000000060412ca */ /* 0x008fe200000e0000 */
[----:B0-----:R-:W-:-:S14]  /*1240*/  @P1 BRA `(.L_x_10596) ;  /* 0x0000000000341947 */ /* 0x001fdc0003800000 */
        /* <DEDUP_REMOVED lines=13> */
.L_x_10596:
        /* <DEDUP_REMOVED lines=8> */
[----:B------:R-:W-:Y:S02]  /*13a0*/  CS2R R42, SRZ ;  /* 0x00000000002a7805 */ /* 0x000fe4000001ff00 */
[----:B------:R-:W-:-:S02]  /*13b0*/  CS2R R44, SRZ ;  /* 0x00000000002c7805 */ /* 0x000fc4000001ff00 */
[----:B------:R-:W-:Y:S01]  /*13c0*/  PLOP3.LUT P1, PT, PT, PT, UP0, 0x80, 0x0 ;  /* 0x000000000000781c */ /* 0x000fe20003f2f008 */
[----:B------:R-:W-:Y:S01]  /*13d0*/  UIMAD.WIDE UR4, UR4, 0x2aaaaaab, URZ ;  /* 0x2aaaaaab040478a5 */ /* 0x000fe2000f8e023f */
[----:B------:R-:W-:Y:S02]  /*13e0*/  CS2R R46, SRZ ;  /* 0x00000000002e7805 */ /* 0x000fe4000001ff00 */
[----:B------:R-:W-:Y:S01]  /*13f0*/  CS2R R48, SRZ ;  /* 0x0000000000307805 */ /* 0x000fe2000001ff00 */
[----:B------:R-:W-:Y:S01]  /*1400*/  IMAD.MOV.U32 R50, RZ, RZ, RZ ;  /* 0x000000ffff327224 */ /* 0x000fe200078e00ff */
[----:B------:R-:W-:-:S04]  /*1410*/  USHF.R.U32.HI UR48, URZ, 0x1f, UR5 ;  /* 0x0000001f3f307899 */ /* 0x000fc80008011605 */
[----:B------:R-:W-:-:S03]  /*1420*/  ULEA.HI.SX32 UR48, UR5, UR48, 0x1b ;  /* 0x0000003005307291 */ /* 0x000fc6000f8fda3f */
[----:B------:R-:W-:Y:S09]  /*1430*/  @!P1 BRA `(.L_x_10597) ;  /* 0x0000006400289947 */ /* 0x000ff20003800000 */
[----:B------:R-:W0:Y:S01]  /*1440*/  S2R R4, SR_TID.X ;  /* 0x0000000000047919 */ /* 0x000e220000002100 */
[----:B------:R-:W-:-:S04]  /*1450*/  UIADD3 UR6, UR40, 0x1e800, URZ ;  /* 0x0001e80028067890 */ /* 0x000fc8000fffe03f */
[----:B------:R-:W-:-:S06]  /*1460*/  ULOP3.LUT UP0, URZ, UR6, 0x3ff, URZ, 0xc0, !UPT ;  /* 0x000003ff063f7892 */ /* 0x000fcc000f80c03f */
[----:B------:R-:W-:Y:S01]  /*1470*/  PLOP3.LUT P0, PT, PT, PT, UP0, 0x80, 0x0 ;  /* 0x000000000000781c */ /* 0x000fe20003f0f008 */
[----:B0-----:R-:W-:-:S05]  /*1480*/  VIADD R5, R4, 0xffffff80 ;  /* 0xffffff8004057836 */ /* 0x001fca0000000000 */
[----:B------:R-:W-:-:S04]  /*1490*/  SHF.R.S32.HI R4, RZ, 0x1f, R5 ;  /* 0x0000001fff047819 */ /* 0x000fc80000011405 */
[----:B------:R-:W-:-:S04]  /*14a0*/  LEA.HI R4, R4, R5, RZ, 0x7 ;  /* 0x0000000504047211 */ /* 0x000fc800078f38ff */
[----:B------:R-:W-:-:S05]  /*14b0*/  SHF.R.S32.HI R4, RZ, 0x7, R4 ;  /* 0x00000007ff047819 */ /* 0x000fca0000011404 */
[----:B------:R-:W0:Y:S02]  /*14c0*/  SHFL.IDX PT, R0, R4, RZ, 0x1f ;  /* 0x00001fff04007589 */ /* 0x000e2400000e0000 */
[----:B0-----:R-:W-:-:S13]  /*14d0*/  R2UR UR44, R0 ;  /* 0x00000000002c72ca */ /* 0x001fda00000e0000 */
[----:B------:R-:W-:-:S04]  /*14e0*/  UIMAD.WIDE UR4, UR44, 0x55555556, URZ ;  /* 0x555555562c0478a5 */ /* 0x000fc8000f8e023f */
[----:B------:R-:W-:-:S04]  /*14f0*/  ULEA.HI UR5, UR5, UR5, URZ, 0x1 ;  /* 0x0000000505057291 */ /* 0x000fc8000f8f083f */
[----:B------:R-:W-:Y:S01]  /*1500*/  UIMAD UR50, UR5, -0x3, UR44 ;  /* 0xfffffffd053278a4 */ /* 0x000fe2000f8e022c */
        /* <DEDUP_REMOVED lines=17> */
.L_x_10598:
        /* <DEDUP_REMOVED lines=9> */
.L_x_10721:
[----:B------:R-:W-:Y:S05]  /*16b0*/  @!P0 BRA `(.L_x_10600) ;  /* 0x0000000000048947 */ /* 0x000fea0003800000 */
[----:B------:R-:W-:Y:S01]  /*16c0*/  BPT.TRAP 0x1 ;  /* 0x000000040000795c */ /* 0x000fe20000300000 */
.L_x_10600:
[----:B0-----:R-:W-:Y:S02]  /*16d0*/  IMAD.U32 R3, RZ, RZ, UR39 ;  /* 0x00000027ff037e24 */ /* 0x001fe4000f8e00ff */
[----:B------:R-:W-:-:S03]  /*16e0*/  IMAD.U32 R0, RZ, RZ, UR38 ;  /* 0x00000026ff007e24 */ /* 0x000fc6000f8e00ff */
[----:B------:R-:W-:Y:S02]  /*16f0*/  LEA R3, R3, UR40, 0x3 ;  /* 0x0000002803037c11 */ /* 0x000fe4000f8e18ff */
[----:B------:R-:W-:-:S04]  /*1700*/  SHF.L.U32 R0, R0, 0x1f, RZ ;  /* 0x0000001f00007819 */ /* 0x000fc800000006ff */
[----:B------:R0:W1:Y:S01]  /*1710*/  SYNCS.PHASECHK.TRANS64.TRYWAIT P2, [R3+URZ+0x30830], R0 ;  /* 0x03083000030075a7 */ /* 0x000062000804017f */
[----:B------:R-:W-:Y:S05]  /*1720*/  @!P0 BRA `(.L_x_10601) ;  /* 0x0000000000048947 */ /* 0x000fea0003800000 */
[----:B------:R-:W-:Y:S01]  /*1730*/  BPT.TRAP 0x1 ;  /* 0x000000040000795c */ /* 0x000fe20000300000 */
.L_x_10601:
[----:B------:R-:W2:Y:S01]  /*1740*/  S2R R4, SR_TID.X ;  /* 0x0000000000047919 */ /* 0x000ea20000002100 */
[----:B------:R-:W-:Y:S01]  /*1750*/  IMAD.MOV.U32 R151, RZ, RZ, RZ ;  /* 0x000000ffff977224 */ /* 0x000fe200078e00ff */
[----:B--2---:R-:W-:Y:S01]  /*1760*/  LOP3.LUT P1, RZ, R4, 0x7f, RZ, 0xc0, !PT ;  /* 0x0000007f04ff7812 */ /* 0x004fe2000782c0ff */
[----:B-1----:R-:W-:-:S12]  /*1770*/  @P2 BRA `(.L_x_10602) ;  /* 0x0000000000082947 */ /* 0x002fd80003800000 */
[----:B------:R-:W1:Y:S02]  /*1780*/  SYNCS.PHASECHK.TRANS64.TRYWAIT P2, [R3+URZ+0x30830], R0 ;  /* 0x03083000030075a7 */ /* 0x000e64000804017f */
[----:B-1----:R-:W-:Y:S05]  /*1790*/  @!P2 BRA `(.L_x_10603) ;  /* 0x000000b80040a947 */ /* 0x002fea0003800000 */
.L_x_10602:
[----:B------:R-:W-:Y:S05]  /*17a0*/  WARPSYNC.ALL ;  /* 0x0000000000007948 */ /* 0x000fea0003800000 */
[----:B------:R-:W-:Y:S01]  /*17b0*/  ULEA UR25, UR50, UR40, 0xd ;  /* 0x0000002832197291 */ /* 0x000fe2000f8e683f */
[----:B------:R-:W2:Y:S01]  /*17c0*/  LDL R4, [R1+0x10] ;  /* 0x0000100001047983 */ /* 0x000ea20000100800 */
[----:B------:R-:W-:Y:S01]  /*17d0*/  UIADD3 UR4, UR40, 0x12400, URZ ;  /* 0x0001240028047890 */ /* 0x000fe2000fffe03f */
[----:B------:R-:W-:Y:S01]  /*17e0*/  WARPGROUP.ARRIVE ;  /* 0x00000000000079c5 */ /* 0x000fe20000000000 */
[----:B------:R-:W-:Y:S01]  /*17f0*/  UIADD3 UR5, UR25, 0xc400, URZ ;  /* 0x0000c40019057890 */ /* 0x000fe2000fffe03f */
[----:B------:R-:W-:Y:S01]  /*1800*/  IMAD.U32 R7, RZ, RZ, UR48 ;  /* 0x00000030ff077e24 */ /* 0x000fe2000f8e00ff */
[----:B------:R-:W-:Y:S01]  /*1810*/  USHF.R.U32.HI UR4, URZ, 0x4, UR4 ;  /* 0x000000043f047899 */ /* 0x000fe20008011604 */
[----:B------:R-:W-:Y:S01]  /*1820*/  P2R R6, PR, RZ, 0x2 ;  /* 0x00000002ff067803 */ /* 0x000fe20000000000 */
[----:B------:R-:W-:Y:S01]  /*1830*/  USHF.R.U32.HI UR5, URZ, 0x4, UR5 ;  /* 0x000000043f057899 */ /* 0x000fe20008011605 */
[----:B------:R-:W-:Y:S01]  /*1840*/  P2R R5, PR, RZ, 0x1 ;  /* 0x00000001ff057803 */ /* 0x000fe20000000000 */
[----:B------:R-:W-:Y:S01]  /*1850*/  ULOP3.LUT UR4, UR4, 0x3fff, URZ, 0xc0, !UPT ;  /* 0x00003fff04047892 */ /* 0x000fe2000f8ec03f */
[--C-:B------:R-:W-:Y:S01]  /*1860*/  IMAD.MOV.U32 R150, RZ, RZ, R151.reuse ;  /* 0x000000ffff967224 */ /* 0x100fe200078e0097 */
[----:B------:R-:W-:Y:S01]  /*1870*/  ULOP3.LUT UR5, UR5, 0x3fff, URZ, 0xc0, !UPT ;  /* 0x00003fff05057892 */ /* 0x000fe2000f8ec03f */
[--C-:B------:R-:W-:Y:S01]  /*1880*/  IMAD.MOV.U32 R149, RZ, RZ, R151.reuse ;  /* 0x000000ffff957224 */ /* 0x100fe200078e0097 */
[----:B------:R-:W-:Y:S01]  /*1890*/  ULOP3.LUT UR24, UR4, 0x10000, URZ, 0xfc, !UPT ;  /* 0x0001000004187892 */ /* 0x000fe2000f8efc3f */
[--C-:B------:R-:W-:Y:S01]  /*18a0*/  IMAD.MOV.U32 R148, RZ, RZ, R151.reuse ;  /* 0x000000ffff947224 */ /* 0x100fe200078e0097 */
[----:B------:R-:W-:Y:S01]  /*18b0*/  ULOP3.LUT UR4, UR5, 0x10000, URZ, 0xfc, !UPT ;  /* 0x0001000005047892 */ /* 0x000fe2000f8efc3f */
[--C-:B------:R-:W-:Y:S01]  /*18c0*/  IMAD.MOV.U32 R147, RZ, RZ, R151.reuse ;  /* 0x000000ffff937224 */ /* 0x100fe200078e0097 */
[----:B------:R-:W-:Y:S01]  /*18d0*/  UIMAD UR6, UR39, 0x600, UR24 ;  /* 0x00000600270678a4 */ /* 0x000fe2000f8e0218 */
        /* <DEDUP_REMOVED lines=8> */
[----:B------:R-:W-:Y:S01]  /*1960*/  HGMMA.64x192x16.F32.BF16 R24, gdesc[UR4], RZ, !UPT, gsb0 ;  /* 0x02e00000041879f0 */ /* 0x000fe2000c0018ff */
        /* <DEDUP_REMOVED lines=13> */
[----:B------:R-:W-:Y:S01]  /*1a40*/  ULDC UR26, c[0x0][0x988] ;  /* 0x00026200001a7ab9 */ /* 0x000fe20000000800 */
[----:B------:R-:W-:Y:S01]  /*1a50*/  UISETP.GE.AND UP0, UPT, UR49, 0xc1, UPT ;  /* 0x000000c13100788c */ /* 0x000fe2000bf06270 */
        /* <DEDUP_REMOVED lines=21> */
[----:B------:R-:W-:Y:S01]  /*1bb0*/  HGMMA.64x192x16.F32.BF16 R24, gdesc[UR8], R24, gsb0 ;  /* 0x02e00000081879f0 */ /* 0x000fe20008001818 */
[----:B--2---:R-:W-:-:S04]  /*1bc0*/  VIADD R4, R4, UR49 ;  /* 0x0000003104047c36 */ /* 0x004fc80008000000 */
        /* <DEDUP_REMOVED lines=20> */
[----:B01----:R-:W-:Y:S02]  /*1d10*/  FMNMX.FTZ R0, R28, R7, !PT ;  /* 0x000000071c007209 */ /* 0x003fe40007810000 */
        /* <DEDUP_REMOVED lines=137> */
[----:B------:R-:W-:Y:S02]  /*25b0*/  FMNMX.FTZ R7, R97, R0, !PT ;  /* 0x0000000061077209 */ /* 0x000fe40007810000 */
        /* <DEDUP_REMOVED lines=13> */
[----:B------:R-:W-:Y:S02]  /*2690*/  FSEL R109, R109, -INF , P2 ;  /* 0xff8000006d6d7808 */ /* 0x000fe40001000000 */
[----:B------:R-:W-:Y:S02]  /*26a0*/  FMNMX.FTZ R0, R108, R7, !PT ;  /* 0x000000076c007209 */ /* 0x000fe40007810000 */
[----:B------:R-:W-:-:S02]  /*26b0*/  ISETP.GT.AND P3, PT, R4, 0xb0, PT ;  /* 0x000000b00400780c */ /* 0x000fc40003f64270 */
        /* <DEDUP_REMOVED lines=14> */
[----:B------:R-:W-:Y:S02]  /*27a0*/  P2R R10, PR, RZ, 0x4 ;  /* 0x00000004ff0a7803 */ /* 0x000fe40000000000 */
[----:B------:R-:W-:Y:S02]  /*27b0*/  FMNMX.FTZ R7, R117, R0, !PT ;  /* 0x0000000075077209 */ /* 0x000fe40007810000 */
[----:B------:R-:W-:Y:S02]  /*27c0*/  P2R R12, PR, RZ, 0x2 ;  /* 0x00000002ff0c7803 */ /* 0x000fe40000000000 */
[----:B------:R-:W-:Y:S01]  /*27d0*/  P2R R11, PR, RZ, 0x1 ;  /* 0x00000001ff0b7803 */ /* 0x000fe20000000000 */
[----:B------:R-:W0:Y:S01]  /*27e0*/  SHFL.BFLY PT, R0, R7, 0x2, 0x1f ;  /* 0x0c401f0007007f89 */ /* 0x000e2200000e0000 */
[----:B------:R-:W-:-:S02]  /*27f0*/  ISETP.GT.AND P0, PT, R4, 0x99, PT ;  /* 0x000000990400780c */ /* 0x000fc40003f04270 */
[----:B------:R-:W-:Y:S02]  /*2800*/  ISETP.GT.AND P1, PT, R4, 0xa0, PT ;  /* 0x000000a00400780c */ /* 0x000fe40003f24270 */
[----:B------:R-:W-:Y:S02]  /*2810*/  FSEL R103, R103, -INF , P0 ;  /* 0xff80000067677808 */ /* 0x000fe40000000000 */
[----:B------:R-:W-:Y:S02]  /*2820*/  FSEL R106, R106, -INF , P1 ;  /* 0xff8000006a6a7808 */ /* 0x000fe40000800000 */
[----:B------:R-:W-:Y:S02]  /*2830*/  ISETP.NE.AND P1, PT, R12, RZ, PT ;  /* 0x000000ff0c00720c */ /* 0x000fe40003f25270 */
[----:B------:R-:W-:Y:S02]  /*2840*/  ISETP.NE.AND P0, PT, R11, RZ, PT ;  /* 0x000000ff0b00720c */ /* 0x000fe40003f05270 */
[----:B------:R-:W-:-:S02]  /*2850*/  FSEL R107, R107, -INF , P1 ;  /* 0xff8000006b6b7808 */ /* 0x000fc40000800000 */
[----:B------:R-:W-:Y:S02]  /*2860*/  FSEL R110, R110, -INF , P0 ;  /* 0xff8000006e6e7808 */ /* 0x000fe40000000000 */
[----:B------:R-:W-:Y:S02]  /*2870*/  FSEL R114, R114, -INF , P3 ;  /* 0xff80000072727808 */ /* 0x000fe40001800000 */
[----:B------:R-:W-:Y:S02]  /*2880*/  ISETP.NE.AND P1, PT, R6, RZ, PT ;  /* 0x000000ff0600720c */ /* 0x000fe40003f25270 */
[----:B------:R-:W-:Y:S02]  /*2890*/  FSEL R115, R115, -INF , P4 ;  /* 0xff80000073737808 */ /* 0x000fe40002000000 */
[----:B------:R-:W-:Y:S02]  /*28a0*/  FSEL R118, R118, -INF , P5 ;  /* 0xff80000076767808 */ /* 0x000fe40002800000 */
[----:B0-----:R-:W-:-:S02]  /*28b0*/  FMNMX.FTZ R8, R7, R0, !PT ;  /* 0x0000000007087209 */ /* 0x001fc40007810000 */
[----:B------:R-:W-:Y:S02]  /*28c0*/  FSEL R119, R119, -INF , P6 ;  /* 0xff80000077777808 */ /* 0x000fe40003000000 */
[----:B------:R-:W-:Y:S01]  /*28d0*/  ISETP.NE.AND P0, PT, R5, RZ, PT ;  /* 0x000000ff0500720c */ /* 0x000fe20003f05270 */
[----:B------:R-:W0:Y:S02]  /*28e0*/  SHFL.BFLY PT, R9, R8, 0x1, 0x1f ;  /* 0x0c201f0008097f89 */ /* 0x000e2400000e0000 */
[----:B------:R-:W-:-:S05]  /*28f0*/  @!P1 VIADD R3, R3, 0x30840 ;  /* 0x0003084003039836 */ /* 0x000fca0000000000 */
[----:B------:R-:W-:-:S04]  /*2900*/  @!P1 PRMT R3, RZ, 0x654, R3 ;  /* 0x00000654ff039816 */ /* 0x000fc80000000003 */
[----:B------:R1:W-:Y:S01]  /*2910*/  @!P1 SYNCS.ARRIVE.TRANS64.RED.A1T0 RZ, [R3+URZ], RZ ;  /* 0x000000ff03ff99a7 */ /* 0x0003e2000810043f */
[----:B0-----:R-:W-:-:S04]  /*2920*/  FMNMX.FTZ R0, R8, R9, !PT ;  /* 0x0000000908007209 */ /* 0x001fc80007810000 */
        /* <DEDUP_REMOVED lines=9> */
[----:B------:R-:W-:Y:S01]  /*29c0*/  FSEL R111, R111, -INF , P2 ;  /* 0xff8000006f6f7808 */ /* 0x000fe20001000000 */
        /* <DEDUP_REMOVED lines=11> */
[----:B------:R-:W-:Y:S01]  /*2a80*/  MUFU.EX2 R6, R6 ;  /* 0x0000000600067308 */ /* 0x000fe20000000800 */
[--C-:B------:R-:W-:Y:S01]  /*2a90*/  FFMA.FTZ R12, R29, UR26, -R4.reuse ;  /* 0x0000001a1d0c7c23 */ /* 0x100fe20008010804 */
[----:B------:R-:W-:Y:S01]  /*2aa0*/  FMNMX.FTZ R8, R38, R9, !PT ;  /* 0x0000000926087209 */ /* 0x000fe20007810000 */
[--C-:B------:R-:W-:Y:S01]  /*2ab0*/  FFMA.FTZ R24, R48, UR26, -R4.reuse ;  /* 0x0000001a30187c23 */ /* 0x100fe20008010804 */
[--C-:B------:R-:W-:Y:S01]  /*2ac0*/  FFMA.FTZ R48, R88, UR26, -R4.reuse ;  /* 0x0000001a58307c23 */ /* 0x100fe20008010804 */
[--C-:B------:R-:W-:Y:S01]  /*2ad0*/  FFMA.FTZ R10, R64, UR26, -R4.reuse ;  /* 0x0000001a400a7c23 */ /* 0x100fe20008010804 */
[----:B------:R-:W-:Y:S01]  /*2ae0*/  FMNMX.FTZ R9, R39, R8, !PT ;  /* 0x0000000827097209 */ /* 0x000fe20007810000 */
[--C-:B------:R-:W-:Y:S01]  /*2af0*/  FFMA.FTZ R64, R93, UR26, -R4.reuse ;  /* 0x0000001a5d407c23 */ /* 0x100fe20008010804 */
[----:B------:R-:W0:Y:S01]  /*2b00*/  MUFU.EX2 R5, R5 ;  /* 0x0000000500057308 */ /* 0x000e220000000800 */
[--C-:B------:R-:W-:Y:S01]  /*2b10*/  FFMA.FTZ R14, R33, UR26, -R4.reuse ;  /* 0x0000001a210e7c23 */ /* 0x100fe20008010804 */
[----:B------:R-:W-:Y:S01]  /*2b20*/  FMNMX.FTZ R8, R42, R9, !PT ;  /* 0x000000092a087209 */ /* 0x000fe20007810000 */
[--C-:B------:R-:W-:Y:S01]  /*2b30*/  FFMA.FTZ R21, R45, UR26, -R4.reuse ;  /* 0x0000001a2d157c23 */ /* 0x100fe20008010804 */
[--C-:B------:R-:W-:Y:S01]  /*2b40*/  FFMA.FTZ R45, R56, UR26, -R4.reuse ;  /* 0x0000001a382d7c23 */ /* 0x100fe20008010804 */
[--C-:B------:R-:W-:Y:S01]  /*2b50*/  FFMA.FTZ R15, R36, UR26, -R4.reuse ;  /* 0x0000001a240f7c23 */ /* 0x100fe20008010804 */
[----:B------:R-:W-:Y:S01]  /*2b60*/  FMNMX.FTZ R9, R43, R8, !PT ;  /* 0x000000082b097209 */ /* 0x000fe20007810000 */
[--C-:B------:R-:W-:Y:S01]  /*2b70*/  FFMA.FTZ R20, R40, UR26, -R4.reuse ;  /* 0x0000001a28147c23 */ /* 0x100fe20008010804 */
[----:B------:R-:W2:Y:S01]  /*2b80*/  MUFU.EX2 R7, R7 ;  /* 0x0000000700077308 */ /* 0x000ea20000000800 */
[--C-:B------:R-:W-:Y:S01]  /*2b90*/  FFMA.FTZ R19, R41, UR26, -R4.reuse ;  /* 0x0000001a29137c23 */ /* 0x100fe20008010804 */
[----:B------:R-:W-:Y:S01]  /*2ba0*/  FMNMX.FTZ R8, R46, R9, !PT ;  /* 0x000000092e087209 */ /* 0x000fe20007810000 */
[--C-:B------:R-:W-:Y:S01]  /*2bb0*/  FFMA.FTZ R23, R49, UR26, -R4.reuse ;  /* 0x0000001a31177c23 */ /* 0x100fe20008010804 */
[--C-:B------:R-:W-:Y:S01]  /*2bc0*/  FFMA.FTZ R56, R61, UR26, -R4.reuse ;  /* 0x0000001a3d387c23 */ /* 0x100fe20008010804 */
[--C-:B------:R-:W-:Y:S01]  /*2bd0*/  FFMA.FTZ R49, R60, UR26, -R4.reuse ;  /* 0x0000001a3c317c23 */ /* 0x100fe20008010804 */
[----:B------:R-:W-:Y:S01]  /*2be0*/  FMNMX.FTZ R9, R47, R8, !PT ;  /* 0x000000082f097209 */ /* 0x000fe20007810000 */
[--C-:B------:R-:W-:Y:S01]  /*2bf0*/  FFMA.FTZ R11, R65, UR26, -R4.reuse ;  /* 0x0000001a410b7c23 */ /* 0x100fe20008010804 */
[----:B------:R-:W3:Y:S01]  /*2c00*/  MUFU.EX2 R12, R12 ;  /* 0x0000000c000c7308 */ /* 0x000ee20000000800 */
        /* <DEDUP_REMOVED lines=50> */
[----:B------:R-:W-:-:S03]  /*2f30*/  FFMA.FTZ R9, R80, UR26, -R4 ;  /* 0x0000001a50097c23 */ /* 0x000fc60008010804 */
        /* <DEDUP_REMOVED lines=19> */
[----:B------:R-:W-:Y:S01]  /*3070*/  FMNMX.FTZ R8, R118, R57, !PT ;  /* 0x0000003976087209 */ /* 0x000fe20007810000 */
[----:B------:R-:W-:-:S03]  /*3080*/  FFMA.FTZ R57, R92, UR26, -R4 ;  /* 0x0000001a5c397c23 */ /* 0x000fc60008010804 */
[----:B------:R-:W-:-:S03]  /*3090*/  FMNMX.FTZ R8, R119, R8, !PT ;  /* 0x0000000877087209 */ /* 0x000fc60007810000 */
[----:B------:R-:W-:Y:S02]  /*30a0*/  MUFU.EX2 R11, R11 ;  /* 0x0000000b000b7308 */ /* 0x000fe40000000800 */
[----:B------:R-:W4:Y:S06]  /*30b0*/  SHFL.BFLY PT, R69, R8, 0x2, 0x1f ;  /* 0x0c401f0008457f89 */ /* 0x000f2c00000e0000 */
[----:B------:R-:W-:Y:S08]  /*30c0*/  MUFU.EX2 R29, R29 ;  /* 0x0000001d001d7308 */ /* 0x000ff00000000800 */
[----:B------:R-:W-:Y:S08]  /*30d0*/  MUFU.EX2 R32, R32 ;  /* 0x0000002000207308 */ /* 0x000ff00000000800 */
[----:B------:R-:W-:Y:S01]  /*30e0*/  MUFU.EX2 R33, R33 ;  /* 0x0000002100217308 */ /* 0x000fe20000000800 */
[----:B----4-:R-:W-:Y:S01]  /*30f0*/  FMNMX.FTZ R80, R8, R69, !PT ;  /* 0x0000004508507209 */ /* 0x010fe20007810000 */
[----:B------:R-:W-:-:S04]  /*3100*/  FFMA.FTZ R69, R104, UR26, -R4 ;  /* 0x0000001a68457c23 */ /* 0x000fc80008010804 */
[----:B------:R-:W4:Y:S02]  /*3110*/  SHFL.BFLY PT, R81, R80, 0x1, 0x1f ;  /* 0x0c201f0050517f89 */ /* 0x000f2400000e0000 */
[----:B------:R-:W-:Y:S08]  /*3120*/  MUFU.EX2 R36, R36 ;  /* 0x0000002400247308 */ /* 0x000ff00000000800 */
[----:B------:R-:W-:Y:S08]  /*3130*/  MUFU.EX2 R40, R40 ;  /* 0x0000002800287308 */ /* 0x000ff00000000800 */
[----:B------:R-:W-:Y:S01]  /*3140*/  MUFU.EX2 R41, R41 ;  /* 0x0000002900297308 */ /* 0x000fe20000000800 */
[----:B----4-:R-:W-:Y:S01]  /*3150*/  FMNMX.FTZ R8, R80, R81, !PT ;  /* 0x0000005150087209 */ /* 0x010fe20007810000 */
[----:B------:R-:W-:Y:S01]  /*3160*/  FFMA.FTZ R81, R116, UR26, -R4 ;  /* 0x0000001a74517c23 */ /* 0x000fe20008010804 */
[----:B0-----:R-:W-:-:S05]  /*3170*/  FADD.FTZ R4, R5, R6 ;  /* 0x0000000605047221 */ /* 0x001fca0000010000 */
        /* <DEDUP_REMOVED lines=19> */
[----:B--2---:R-:W-:Y:S01]  /*32b0*/  FADD.FTZ R67, R7, R4 ;  /* 0x0000000407437221 */ /* 0x004fe20000010000 */
[----:B------:R-:W0:Y:S01]  /*32c0*/  MUFU.EX2 R89, R89 ;  /* 0x0000005900597308 */ /* 0x000e220000000800 */
[--C-:B------:R-:W-:Y:S01]  /*32d0*/  FFMA.FTZ R59, R63, UR26, -R85.reuse ;  /* 0x0000001a3f3b7c23 */ /* 0x100fe20008010855 */
[--C-:B------:R-:W-:Y:S01]  /*32e0*/  FFMA.FTZ R101, R39, UR26, -R85.reuse ;  /* 0x0000001a27657c23 */ /* 0x100fe20008010855 */
[----:B------:R-:W-:Y:S01]  /*32f0*/  FFMA.FTZ R30, R43, UR26, -R85 ;  /* 0x0000001a2b1e7c23 */ /* 0x000fe20008010855 */
[----:B---3--:R-:W-:Y:S01]  /*3300*/  FADD.FTZ R4, R12, R67 ;  /* 0x000000430c047221 */ /* 0x008fe20000010000 */
        /* <DEDUP_REMOVED lines=9> */
[--C-:B------:R-:W-:Y:S01]  /*33a0*/  FFMA.FTZ R46, R54, UR26, -R85.reuse ;  /* 0x0000001a362e7c23 */ /* 0x100fe20008010855 */
[----:B------:R-:W-:Y:S01]  /*33b0*/  FFMA.FTZ R67, R86, UR26, -R85 ;  /* 0x0000001a56437c23 */ /* 0x000fe20008010855 */
[----:B------:R-:W3:Y:S01]  /*33c0*/  MUFU.EX2 R93, R93 ;  /* 0x0000005d005d7308 */ /* 0x000ee20000000800 */
        /* <DEDUP_REMOVED lines=8> */
[----:B--2---:R-:W-:Y:S01]  /*3450*/  FADD.FTZ R70, R88, R63 ;  /* 0x0000003f58467221 */ /* 0x004fe20000010000 */
[----:B------:R-:W-:Y:S01]  /*3460*/  FADD.FTZ R63, R13, R4 ;  /* 0x000000040d3f7221 */ /* 0x000fe20000010000 */
[----:B------:R-:W-:Y:S01]  /*3470*/  F2FP.BF16.F32.PACK_AB R4, R6, R5 ;  /* 0x000000050604723e */ /* 0x000fe200000010ff */
[----:B------:R-:W-:Y:S01]  /*3480*/  FFMA.FTZ R99, R99, UR26, -R85 ;  /* 0x0000001a63637c23 */ /* 0x000fe20008010855 */
[----:B------:R-:W-:Y:S01]  /*3490*/  F2FP.BF16.F32.PACK_AB R6, R12, R7 ;  /* 0x000000070c06723e */ /* 0x000fe200000010ff */
[----:B------:R-:W-:Y:S01]  /*34a0*/  FADD.FTZ R74, R14, R63 ;  /* 0x0000003f0e4a7221 */ /* 0x000fe20000010000 */
[--C-:B------:R-:W-:Y:S01]  /*34b0*/  FFMA.FTZ R63, R82, UR26, -R85.reuse ;  /* 0x0000001a523f7c23 */ /* 0x100fe20008010855 */
[----:B------:R-:W2:Y:S01]  /*34c0*/  MUFU.EX2 R97, R97 ;  /* 0x0000006100617308 */ /* 0x000ea20000000800 */
[----:B---3--:R-:W-:Y:S01]  /*34d0*/  FADD.FTZ R5, R93, R70 ;  /* 0x000000465d057221 */ /* 0x008fe20000010000 */
[----:B------:R-:W-:Y:S01]  /*34e0*/  F2FP.BF16.F32.PACK_AB R12, R14, R13 ;  /* 0x0000000d0e0c723e */ /* 0x000fe200000010ff */
[--C-:B------:R-:W-:Y:S01]  /*34f0*/  FFMA.FTZ R102, R102, UR26, -R85.reuse ;  /* 0x0000001a66667c23 */ /* 0x100fe20008010855 */
[----:B------:R-:W-:Y:S01]  /*3500*/  F2FP.BF16.F32.PACK_AB R14, R120, R15 ;  /* 0x0000000f780e723e */ /* 0x000fe200000010ff */
[--C-:B------:R-:W-:Y:S01]  /*3510*/  FFMA.FTZ R103, R103, UR26, -R85.reuse ;  /* 0x0000001a67677c23 */ /* 0x100fe20008010855 */
[--C-:B------:R-:W-:Y:S01]  /*3520*/  FFMA.FTZ R106, R106, UR26, -R85.reuse ;  /* 0x0000001a6a6a7c23 */ /* 0x100fe20008010855 */
[----:B------:R-:W-:Y:S01]  /*3530*/  FFMA.FTZ R107, R107, UR26, -R85 ;  /* 0x0000001a6b6b7c23 */ /* 0x000fe20008010855 */
[----:B------:R-:W3:Y:S01]  /*3540*/  MUFU.EX2 R96, R96 ;  /* 0x0000006000607308 */ /* 0x000ee20000000800 */
[----:B0-----:R-:W-:Y:S01]  /*3550*/  FADD.FTZ R70, R92, R5 ;  /* 0x000000055c467221 */ /* 0x001fe20000010000 */
[----:B------:R-:W-:Y:S01]  /*3560*/  FADD.FTZ R5, R15, R74 ;  /* 0x0000004a0f057221 */ /* 0x000fe20000010000 */
[--C-:B------:R-:W-:Y:S01]  /*3570*/  FFMA.FTZ R74, R87, UR26, -R85.reuse ;  /* 0x0000001a574a7c23 */ /* 0x100fe20008010855 */
[--C-:B------:R-:W-:Y:S01]  /*3580*/  FFMA.FTZ R110, R110, UR26, -R85.reuse ;  /* 0x0000001a6e6e7c23 */ /* 0x100fe20008010855 */
[----:B------:R-:W-:Y:S01]  /*3590*/  FFMA.FTZ R111, R111, UR26, -R85 ;  /* 0x0000001a6f6f7c23 */ /* 0x000fe20008010855 */
[----:B------:R-:W-:Y:S01]  /*35a0*/  FADD.FTZ R71, R120, R5 ;  /* 0x0000000578477221 */ /* 0x000fe20000010000 */
[----:B------:R-:W-:Y:S01]  /*35b0*/  F2FP.BF16.F32.PACK_AB R5, R89, R26 ;  /* 0x0000001a5905723e */ /* 0x000fe200000010ff */
[----:B------:R-:W0:Y:S01]  /*35c0*/  MUFU.EX2 R101, R101 ;  /* 0x0000006500657308 */ /* 0x000e220000000800 */
[----:B--2---:R-:W-:Y:S01]  /*35d0*/  FADD.FTZ R7, R97, R70 ;  /* 0x0000004661077221 */ /* 0x004fe20000010000 */
[----:B------:R-:W-:Y:S01]  /*35e0*/  FADD.FTZ R82, R20, R71 ;  /* 0x0000004714527221 */ /* 0x000fe20000010000 */
[--C-:B------:R-:W-:Y:S01]  /*35f0*/  FFMA.FTZ R70, R83, UR26, -R85.reuse ;  /* 0x0000001a53467c23 */ /* 0x100fe20008010855 */
[----:B------:R-:W-:Y:S01]  /*3600*/  F2FP.BF16.F32.PACK_AB R13, R97, R92 ;  /* 0x0000005c610d723e */ /* 0x000fe200000010ff */
[----:B------:R-:W-:Y:S01]  /*3610*/  FFMA.FTZ R71, R90, UR26, -R85 ;  /* 0x0000001a5a477c23 */ /* 0x000fe20008010855 */
[C---:B------:R-:W-:Y:S01]  /*3620*/  FADD.FTZ R83, R19.reuse, R82 ;  /* 0x0000005213537221 */ /* 0x040fe20000010000 */
[----:B------:R-:W-:Y:S01]  /*3630*/  F2FP.BF16.F32.PACK_AB R20, R19, R20 ;  /* 0x000000141314723e */ /* 0x000fe200000010ff */
[----:B------:R-:W2:Y:S01]  /*3640*/  MUFU.EX2 R27, R27 ;  /* 0x0000001b001b7308 */ /* 0x000ea20000000800 */
[----:B---3--:R-:W-:Y:S01]  /*3650*/  FADD.FTZ R26, R96, R7 ;  /* 0x00000007601a7221 */ /* 0x008fe20000010000 */
[----:B------:R-:W-:Y:S01]  /*3660*/  FADD.FTZ R86, R22, R83 ;  /* 0x0000005316567221 */ /* 0x000fe20000010000 */
[----:B------:R-:W-:Y:S01]  /*3670*/  F2FP.BF16.F32.PACK_AB R7, R93, R88 ;  /* 0x000000585d07723e */ /* 0x000fe200000010ff */
[--C-:B------:R-:W-:Y:S01]  /*3680*/  FFMA.FTZ R82, R95, UR26, -R85.reuse ;  /* 0x0000001a5f527c23 */ /* 0x100fe20008010855 */
[C---:B------:R-:W-:Y:S01]  /*3690*/  F2FP.BF16.F32.PACK_AB R22, R21.reuse, R22 ;  /* 0x000000161516723e */ /* 0x040fe200000010ff */
[----:B------:R-:W-:Y:S01]  /*36a0*/  FADD.FTZ R83, R21, R86 ;  /* 0x0000005615537221 */ /* 0x000fe20000010000 */
[--C-:B------:R-:W-:Y:S01]  /*36b0*/  FFMA.FTZ R114, R114, UR26, -R85.reuse ;  /* 0x0000001a72727c23 */ /* 0x100fe20008010855 */
[----:B------:R-:W3:Y:S01]  /*36c0*/  MUFU.EX2 R30, R30 ;  /* 0x0000001e001e7308 */ /* 0x000ee20000000800 */
[C---:B0-----:R-:W-:Y:S01]  /*36d0*/  FADD.FTZ R26, R101.reuse, R26 ;  /* 0x0000001a651a7221 */ /* 0x041fe20000010000 */
[----:B------:R-:W-:Y:S01]  /*36e0*/  F2FP.BF16.F32.PACK_AB R15, R101, R96 ;  /* 0x00000060650f723e */ /* 0x000fe200000010ff */
[----:B------:R0:W-:Y:S01]  /*36f0*/  STSM.16.M88.4 [R2+0x1e800], R4 ;  /* 0x01e8000402007844 */ /* 0x0001e20000000200 */
[--C-:B------:R-:W-:Y:S01]  /*3700*/  FFMA.FTZ R115, R115, UR26, -R85.reuse ;  /* 0x0000001a73737c23 */ /* 0x100fe20008010855 */
[----:B------:R-:W-:Y:S01]  /*3710*/  FFMA.FTZ R118, R118, UR26, -R85 ;  /* 0x0000001a76767c23 */ /* 0x000fe20008010855 */
[----:B------:R-:W-:Y:S01]  /*3720*/  IMAD.MOV.U32 R120, RZ, RZ, R151 ;  /* 0x000000ffff787224 */ /* 0x000fe200078e0097 */
[----:B------:R-:W-:Y:S01]  /*3730*/  STSM.16.M88.4 [R154], R12 ;  /* 0x0000000c9a007844 */ /* 0x000fe20000000200 */
[----:B------:R-:W4:Y:S01]  /*3740*/  MUFU.EX2 R31, R31 ;  /* 0x0000001f001f7308 */ /* 0x000f220000000800 */
[----:B--2---:R-:W-:-:S07]  /*3750*/  FADD.FTZ R79, R27, R26 ;  /* 0x0000001a1b4f7221 */ /* 0x004fce0000010000 */
[----:B------:R-:W2:Y:S01]  /*3760*/  MUFU.EX2 R34, R34 ;  /* 0x0000002200227308 */ /* 0x000ea20000000800 */
[C---:B---3--:R-:W-:Y:S01]  /*3770*/  FADD.FTZ R26, R30.reuse, R79 ;  /* 0x0000004f1e1a7221 */ /* 0x048fe20000010000 */
[----:B------:R-:W-:Y:S02]  /*3780*/  F2FP.BF16.F32.PACK_AB R21, R30, R27 ;  /* 0x0000001b1e15723e */ /* 0x000fe400000010ff */
[----:B0-----:R-:W-:Y:S02]  /*3790*/  F2FP.BF16.F32.PACK_AB R4, R52, R45 ;  /* 0x0000002d3404723e */ /* 0x001fe400000010ff */
[----:B------:R-:W-:Y:S02]  /*37a0*/  F2FP.BF16.F32.PACK_AB R6, R56, R49 ;  /* 0x000000313806723e */ /* 0x000fe400000010ff */
[----:B------:R-:W0:Y:S01]  /*37b0*/  MUFU.EX2 R38, R38 ;  /* 0x0000002600267308 */ /* 0x000e220000000800 */
[----:B----4-:R-:W-:Y:S01]  /*37c0*/  FADD.FTZ R79, R31, R26 ;  /* 0x0000001a1f4f7221 */ /* 0x010fe20000010000 */
[----:B------:R-:W-:Y:S01]  /*37d0*/  FADD.FTZ R26, R24, R83 ;  /* 0x00000053181a7221 */ /* 0x000fe20000010000 */
[----:B------:R-:W-:-:S03]  /*37e0*/  F2FP.BF16.F32.PACK_AB R24, R23, R24 ;  /* 0x000000181718723e */ /* 0x000fc600000010ff */
[----:B------:R-:W-:Y:S02]  /*37f0*/  FADD.FTZ R86, R23, R26 ;  /* 0x0000001a17567221 */ /* 0x000fe40000010000 */
[----:B------:R-:W3:Y:S01]  /*3800*/  MUFU.EX2 R39, R39 ;  /* 0x0000002700277308 */ /* 0x000ee20000000800 */
[C---:B--2---:R-:W-:Y:S01]  /*3810*/  FADD.FTZ R79, R34.reuse, R79 ;  /* 0x0000004f224f7221 */ /* 0x044fe20000010000 */
[----:B------:R-:W-:Y:S01]  /*3820*/  FADD.FTZ R83, R25, R86 ;  /* 0x0000005619537221 */ /* 0x000fe20000010000 */
[----:B------:R-:W-:-:S03]  /*3830*/  F2FP.BF16.F32.PACK_AB R23, R34, R31 ;  /* 0x0000001f2217723e */ /* 0x000fc600000010ff */
[----:B------:R-:W-:Y:S02]  /*3840*/  FADD.FTZ R86, R44, R83 ;  /* 0x000000532c567221 */ /* 0x000fe40000010000 */
[----:B------:R-:W2:Y:S01]  /*3850*/  MUFU.EX2 R46, R46 ;  /* 0x0000002e002e7308 */ /* 0x000ea20000000800 */
[----:B0-----:R-:W-:Y:S01]  /*3860*/  FADD.FTZ R26, R38, R79 ;  /* 0x0000004f261a7221 */ /* 0x001fe20000010000 */
[----:B------:R-:W-:Y:S01]  /*3870*/  FADD.FTZ R83, R45, R86 ;  /* 0x000000562d537221 */ /* 0x000fe20000010000 */
[----:B------:R0:W-:Y:S03]  /*3880*/  STSM.16.M88.4 [R17], R20 ;  /* 0x0000001411007844 */ /* 0x0001e60000000200 */
[----:B------:R-:W-:Y:S02]  /*3890*/  FADD.FTZ R86, R52, R83 ;  /* 0x0000005334567221 */ /* 0x000fe40000010000 */
[----:B------:R-:W4:Y:S01]  /*38a0*/  MUFU.EX2 R47, R47 ;  /* 0x0000002f002f7308 */ /* 0x000f220000000800 */
[----:B---3--:R-:W-:Y:S01]  /*38b0*/  FADD.FTZ R79, R39, R26 ;  /* 0x0000001a274f7221 */ /* 0x008fe20000010000 */
[----:B------:R-:W-:-:S04]  /*38c0*/  FADD.FTZ R83, R49, R86 ;  /* 0x0000005631537221 */ /* 0x000fc80000010000 */
[----:B------:R-:W-:Y:S02]  /*38d0*/  FADD.FTZ R83, R56, R83 ;  /* 0x0000005338537221 */ /* 0x000fe40000010000 */
[----:B------:R-:W3:Y:S01]  /*38e0*/  MUFU.EX2 R54, R54 ;  /* 0x0000003600367308 */ /* 0x000ee20000000800 */
[----:B--2---:R-:W-:Y:S01]  /*38f0*/  FADD.FTZ R26, R46, R79 ;  /* 0x0000004f2e1a7221 */ /* 0x004fe20000010000 */
[----:B------:R-:W-:Y:S01]  /*3900*/  FADD.FTZ R88, R10, R83 ;  /* 0x000000530a587221 */ /* 0x000fe20000010000 */
[----:B0-----:R-:W-:Y:S02]  /*3910*/  F2FP.BF16.F32.PACK_AB R20, R36, R33 ;  /* 0x000000212414723e */ /* 0x001fe400000010ff */
[----:B------:R-:W-:Y:S01]  /*3920*/  F2FP.BF16.F32.PACK_AB R22, R41, R40 ;  /* 0x000000282916723e */ /* 0x000fe200000010ff */
[----:B------:R-:W-:Y:S02]  /*3930*/  FADD.FTZ R88, R11, R88 ;  /* 0x000000580b587221 */ /* 0x000fe40000010000 */
[----:B------:R-:W0:Y:S01]  /*3940*/  MUFU.EX2 R55, R55 ;  /* 0x0000003700377308 */ /* 0x000e220000000800 */
[----:B----4-:R-:W-:Y:S01]  /*3950*/  FADD.FTZ R79, R47, R26 ;  /* 0x0000001a2f4f7221 */ /* 0x010fe20000010000 */
[----:B------:R-:W-:Y:S01]  /*3960*/  FADD.FTZ R7, R29, R88 ;  /* 0x000000581d077221 */ /* 0x000fe20000010000 */
[----:B------:R-:W-:-:S03]  /*3970*/  F2FP.BF16.F32.PACK_AB R27, R47, R46 ;  /* 0x0000002e2f1b723e */ /* 0x000fc600000010ff */
[----:B------:R-:W-:Y:S02]  /*3980*/  FADD.FTZ R14, R32, R7 ;  /* 0x00000007200e7221 */ /* 0x000fe40000010000 */
[----:B------:R-:W2:Y:S01]  /*3990*/  MUFU.EX2 R58, R58 ;  /* 0x0000003a003a7308 */ /* 0x000ea20000000800 */
[----:B---3--:R-:W-:Y:S01]  /*39a0*/  FADD.FTZ R26, R54, R79 ;  /* 0x0000004f361a7221 */ /* 0x008fe20000010000 */
[----:B------:R-:W-:-:S04]  /*39b0*/  FADD.FTZ R7, R33, R14 ;  /* 0x0000000e21077221 */ /* 0x000fc80000010000 */
[----:B------:R-:W-:Y:S02]  /*39c0*/  FADD.FTZ R7, R36, R7 ;  /* 0x0000000724077221 */ /* 0x000fe40000010000 */
[----:B------:R-:W3:Y:S01]  /*39d0*/  MUFU.EX2 R59, R59 ;  /* 0x0000003b003b7308 */ /* 0x000ee20000000800 */
[----:B0-----:R-:W-:Y:S01]  /*39e0*/  FADD.FTZ R79, R55, R26 ;  /* 0x0000001a374f7221 */ /* 0x001fe20000010000 */
[----:B------:R-:W-:-:S04]  /*39f0*/  FADD.FTZ R14, R40, R7 ;  /* 0x00000007280e7221 */ /* 0x000fc80000010000 */
[----:B------:R-:W-:Y:S02]  /*3a00*/  FADD.FTZ R14, R41, R14 ;  /* 0x0000000e290e7221 */ /* 0x000fe40000010000 */
[----:B------:R-:W0:Y:S01]  /*3a10*/  MUFU.EX2 R35, R35 ;  /* 0x0000002300237308 */ /* 0x000e220000000800 */
[----:B--2---:R-:W-:Y:S01]  /*3a20*/  FADD.FTZ R26, R58, R79 ;  /* 0x0000004f3a1a7221 */ /* 0x004fe20000010000 */
[----:B------:R-:W-:-:S04]  /*3a30*/  FADD.FTZ R15, R9, R14 ;  /* 0x0000000e090f7221 */ /* 0x000fc80000010000 */
[----:B------:R-:W-:Y:S02]  /*3a40*/  FADD.FTZ R15, R18, R15 ;  /* 0x0000000f120f7221 */ /* 0x000fe40000010000 */
[----:B------:R-:W2:Y:S01]  /*3a50*/  MUFU.EX2 R42, R42 ;  /* 0x0000002a002a7308 */ /* 0x000ea20000000800 */
[----:B---3--:R-:W-:Y:S01]  /*3a60*/  FADD.FTZ R86, R59, R26 ;  /* 0x0000001a3b567221 */ /* 0x008fe20000010000 */
[----:B------:R-:W-:Y:S02]  /*3a70*/  F2FP.BF16.F32.PACK_AB R26, R44, R25 ;  /* 0x000000192c1a723e */ /* 0x000fe400000010ff */
[----:B------:R-:W-:Y:S02]  /*3a80*/  F2FP.BF16.F32.PACK_AB R25, R39, R38 ;  /* 0x000000262719723e */ /* 0x000fe400000010ff */
[----:B------:R-:W-:Y:S02]  /*3a90*/  F2FP.BF16.F32.PACK_AB R7, R59, R58 ;  /* 0x0000003a3b07723e */ /* 0x000fe400000010ff */
[----:B------:R-:W3:Y:S01]  /*3aa0*/  MUFU.EX2 R43, R43 ;  /* 0x0000002b002b7308 */ /* 0x000ee20000000800 */
[----:B0-----:R-:W-:Y:S01]  /*3ab0*/  FADD.FTZ R5, R35, R86 ;  /* 0x0000005623057221 */ /* 0x001fe20000010000 */
[----:B------:R-:W-:Y:S06]  /*3ac0*/  STSM.16.M88.4 [R16], R24 ;  /* 0x0000001810007844 */ /* 0x000fec0000000200 */
[----:B------:R-:W0:Y:S01]  /*3ad0*/  MUFU.EX2 R50, R50 ;  /* 0x0000003200327308 */ /* 0x000e220000000800 */
[----:B--2---:R-:W-:-:S07]  /*3ae0*/  FADD.FTZ R12, R42, R5 ;  /* 0x000000052a0c7221 */ /* 0x004fce0000010000 */
[----:B------:R-:W2:Y:S01]  /*3af0*/  MUFU.EX2 R51, R51 ;  /* 0x0000003300337308 */ /* 0x000ea20000000800 */
[----:B---3--:R-:W-:-:S07]  /*3b00*/  FADD.FTZ R5, R43, R12 ;  /* 0x0000000c2b057221 */ /* 0x008fce0000010000 */
[----:B------:R-:W3:Y:S01]  /*3b10*/  MUFU.EX2 R62, R62 ;  /* 0x0000003e003e7308 */ /* 0x000ee20000000800 */
[----:B0-----:R-:W-:Y:S01]  /*3b20*/  FADD.FTZ R12, R50, R5 ;  /* 0x00000005320c7221 */ /* 0x001fe20000010000 */
[----:B------:R-:W-:-:S05]  /*3b30*/  F2FP.BF16.F32.PACK_AB R5, R55, R54 ;  /* 0x000000363705723e */ /* 0x000fca00000010ff */
[----:B------:R0:W-:Y:S01]  /*3b40*/  STSM.16.M88.4 [R2+0x24800], R4 ;  /* 0x0248000402007844 */ /* 0x0001e20000000200 */
[----:B-1----:R1:W4:Y:S01]  /*3b50*/  MUFU.EX2 R3, R78 ;  /* 0x0000004e00037308 */ /* 0x0023220000000800 */
[----:B--2---:R-:W-:-:S07]  /*3b60*/  FADD.FTZ R13, R51, R12 ;  /* 0x0000000c330d7221 */ /* 0x004fce0000010000 */
[----:B------:R-:W2:Y:S01]  /*3b70*/  MUFU.EX2 R66, R66 ;  /* 0x0000004200427308 */ /* 0x000ea20000000800 */
[C---:B---3--:R-:W-:Y:S01]  /*3b80*/  FADD.FTZ R12, R62.reuse, R13 ;  /* 0x0000000d3e0c7221 */ /* 0x048fe20000010000 */
[--C-:B-1----:R-:W-:Y:S01]  /*3b90*/  FFMA.FTZ R78, R91, UR26, -R85.reuse ;  /* 0x0000001a5b4e7c23 */ /* 0x102fe20008010855 */
[----:B------:R-:W-:Y:S01]  /*3ba0*/  FFMA.FTZ R85, R119, UR26, -R85 ;  /* 0x0000001a77557c23 */ /* 0x000fe20008010855 */
[----:B------:R-:W-:-:S04]  /*3bb0*/  F2FP.BF16.F32.PACK_AB R21, R62, R51 ;  /* 0x000000333e15723e */ /* 0x000fc800000010ff */
[----:B------:R-:W1:Y:S01]  /*3bc0*/  MUFU.EX2 R63, R63 ;  /* 0x0000003f003f7308 */ /* 0x000e620000000800 */
[----:B----4-:R-:W-:Y:S01]  /*3bd0*/  FADD.FTZ R13, R3, R12 ;  /* 0x0000000c030d7221 */ /* 0x010fe20000010000 */
[----:B------:R-:W-:-:S06]  /*3be0*/  F2FP.BF16.F32.PACK_AB R12, R11, R10 ;  /* 0x0000000a0b0c723e */ /* 0x000fcc00000010ff */
[----:B------:R-:W3:Y:S01]  /*3bf0*/  MUFU.EX2 R28, R28 ;  /* 0x0000001c001c7308 */ /* 0x000ee20000000800 */
[C---:B--2---:R-:W-:Y:S01]  /*3c00*/  FADD.FTZ R14, R66.reuse, R13 ;  /* 0x0000000d420e7221 */ /* 0x044fe20000010000 */
[----:B------:R-:W-:Y:S02]  /*3c10*/  F2FP.BF16.F32.PACK_AB R23, R66, R3 ;  /* 0x000000034217723e */ /* 0x000fe400000010ff */
[----:B------:R-:W-:-:S04]  /*3c20*/  F2FP.BF16.F32.PACK_AB R13, R42, R35 ;  /* 0x000000232a0d723e */ /* 0x000fc800000010ff */
[----:B------:R-:W2:Y:S01]  /*3c30*/  MUFU.EX2 R70, R70 ;  /* 0x0000004600467308 */ /* 0x000ea20000000800 */
[----:B-1----:R-:W-:Y:S01]  /*3c40*/  FADD.FTZ R11, R63, R14 ;  /* 0x0000000e3f0b7221 */ /* 0x002fe20000010000 */
[----:B------:R-:W-:-:S06]  /*3c50*/  F2FP.BF16.F32.PACK_AB R14, R32, R29 ;  /* 0x0000001d200e723e */ /* 0x000fcc00000010ff */
[----:B------:R-:W1:Y:S01]  /*3c60*/  MUFU.EX2 R37, R37 ;  /* 0x0000002500257308 */ /* 0x000e620000000800 */
[----:B---3--:R-:W-:Y:S01]  /*3c70*/  FADD.FTZ R30, R28, R15 ;  /* 0x0000000f1c1e7221 */ /* 0x008fe20000010000 */
[----:B------:R-:W-:-:S05]  /*3c80*/  F2FP.BF16.F32.PACK_AB R15, R50, R43 ;  /* 0x0000002b320f723e */ /* 0x000fca00000010ff */
[----:B------:R3:W-:Y:S01]  /*3c90*/  STSM.16.M88.4 [R156], R12 ;  /* 0x0000000c9c007844 */ /* 0x0007e20000000200 */
[----:B------:R-:W0:Y:S01]  /*3ca0*/  MUFU.EX2 R67, R67 ;  /* 0x0000004300437308 */ /* 0x000e220000000800 */
[----:B--2---:R-:W-:Y:S02]  /*3cb0*/  FADD.FTZ R10, R70, R11 ;  /* 0x0000000b460a7221 */ /* 0x004fe40000010000 */
[----:B------:R-:W-:Y:S05]  /*3cc0*/  STSM.16.M88.4 [R17+0x6000], R20 ;  /* 0x0060001411007844 */ /* 0x000fea0000000200 */
[----:B------:R-:W2:Y:S01]  /*3cd0*/  MUFU.EX2 R48, R48 ;  /* 0x0000003000307308 */ /* 0x000ea20000000800 */
[----:B-1----:R-:W-:-:S07]  /*3ce0*/  FADD.FTZ R11, R37, R30 ;  /* 0x0000001e250b7221 */ /* 0x002fce0000010000 */
[----:B------:R-:W1:Y:S01]  /*3cf0*/  MUFU.EX2 R74, R74 ;  /* 0x0000004a004a7308 */ /* 0x000e620000000800 */
[----:B0-----:R-:W-:-:S07]  /*3d00*/  FADD.FTZ R5, R67, R10 ;  /* 0x0000000a43057221 */ /* 0x001fce0000010000 */
        /* <DEDUP_REMOVED lines=10> */
[----:B-1----:R-:W-:Y:S01]  /*3db0*/  FADD.FTZ R7, R57, R6 ;  /* 0x0000000639077221 */ /* 0x002fe20000010000 */
[----:B------:R-:W-:-:S06]  /*3dc0*/  F2FP.BF16.F32.PACK_AB R6, R37, R28 ;  /* 0x0000001c2506723e */ /* 0x000fcc00000010ff */
[----:B------:R-:W1:Y:S01]  /*3dd0*/  MUFU.EX2 R75, R75 ;  /* 0x0000004b004b7308 */ /* 0x000e620000000800 */
[----:B0-----:R-:W-:Y:S01]  /*3de0*/  FADD.FTZ R4, R78, R5 ;  /* 0x000000054e047221 */ /* 0x001fe20000010000 */
[----:B------:R-:W-:Y:S02]  /*3df0*/  F2FP.BF16.F32.PACK_AB R5, R70, R63 ;  /* 0x0000003f4605723e */ /* 0x000fe400000010ff */
[----:B------:R-:W-:-:S04]  /*3e00*/  F2FP.BF16.F32.PACK_AB R49, R78, R71 ;  /* 0x000000474e31723e */ /* 0x000fc800000010ff */
[----:B------:R-:W0:Y:S01]  /*3e10*/  MUFU.EX2 R60, R60 ;  /* 0x0000003c003c7308 */ /* 0x000e220000000800 */
[C---:B--2---:R-:W-:Y:S01]  /*3e20*/  FADD.FTZ R7, R64.reuse, R7 ;  /* 0x0000000740077221 */ /* 0x044fe20000010000 */
[----:B------:R-:W-:-:S06]  /*3e30*/  F2FP.BF16.F32.PACK_AB R50, R64, R57 ;  /* 0x000000394032723e */ /* 0x000fcc00000010ff */
[----:B------:R-:W2:Y:S01]  /*3e40*/  MUFU.EX2 R82, R82 ;  /* 0x0000005200527308 */ /* 0x000ea20000000800 */
[----:B-1----:R-:W-:Y:S01]  /*3e50*/  FADD.FTZ R3, R75, R4 ;  /* 0x000000044b037221 */ /* 0x002fe20000010000 */
[----:B------:R-:W-:-:S06]  /*3e60*/  F2FP.BF16.F32.PACK_AB R4, R18, R9 ;  /* 0x000000091204723e */ /* 0x000fcc00000010ff */
[----:B------:R-:W1:Y:S01]  /*3e70*/  MUFU.EX2 R61, R61 ;  /* 0x0000003d003d7308 */ /* 0x000e620000000800 */
[----:B0-----:R-:W-:-:S07]  /*3e80*/  FADD.FTZ R24, R60, R7 ;  /* 0x000000073c187221 */ /* 0x001fce0000010000 */
[----:B------:R-:W0:Y:S01]  /*3e90*/  MUFU.EX2 R19, R98 ;  /* 0x0000006200137308 */ /* 0x000e220000000800 */
[C---:B--2---:R-:W-:Y:S01]  /*3ea0*/  FADD.FTZ R10, R82.reuse, R3 ;  /* 0x00000003520a7221 */ /* 0x044fe20000010000 */
[----:B------:R-:W-:-:S06]  /*3eb0*/  F2FP.BF16.F32.PACK_AB R51, R82, R75 ;  /* 0x0000004b5233723e */ /* 0x000fcc00000010ff */
[----:B------:R-:W2:Y:S01]  /*3ec0*/  MUFU.EX2 R65, R65 ;  /* 0x0000004100417308 */ /* 0x000ea20000000800 */
[C---:B-1----:R-:W-:Y:S01]  /*3ed0*/  FADD.FTZ R24, R61.reuse, R24 ;  /* 0x000000183d187221 */ /* 0x042fe20000010000 */
[----:B------:R-:W-:-:S06]  /*3ee0*/  F2FP.BF16.F32.PACK_AB R60, R61, R60 ;  /* 0x0000003c3d3c723e */ /* 0x000fcc00000010ff */
[----:B------:R-:W1:Y:S01]  /*3ef0*/  MUFU.EX2 R44, R99 ;  /* 0x00000063002c7308 */ /* 0x000e620000000800 */
[----:B0-----:R-:W-:-:S07]  /*3f00*/  FADD.FTZ R3, R19, R10 ;  /* 0x0000000a13037221 */ /* 0x001fce0000010000 */
[----:B------:R-:W3:Y:S01]  /*3f10*/  MUFU.EX2 R68, R68 ;  /* 0x0000004400447308 */ /* 0x000ee20000000800 */
[----:B--2---:R-:W-:-:S07]  /*3f20*/  FADD.FTZ R7, R65, R24 ;  /* 0x0000001841077221 */ /* 0x004fce0000010000 */
[----:B------:R-:W0:Y:S01]  /*3f30*/  MUFU.EX2 R102, R102 ;  /* 0x0000006600667308 */ /* 0x000e220000000800 */
[C---:B-1----:R-:W-:Y:S01]  /*3f40*/  FADD.FTZ R3, R44.reuse, R3 ;  /* 0x000000032c037221 */ /* 0x042fe20000010000 */
[----:B------:R-:W-:-:S06]  /*3f50*/  F2FP.BF16.F32.PACK_AB R61, R44, R19 ;  /* 0x000000132c3d723e */ /* 0x000fcc00000010ff */
[----:B------:R-:W1:Y:S01]  /*3f60*/  MUFU.EX2 R69, R69 ;  /* 0x0000004500457308 */ /* 0x000e620000000800 */
[----:B---3--:R-:W-:Y:S01]  /*3f70*/  FADD.FTZ R14, R68, R7 ;  /* 0x00000007440e7221 */ /* 0x008fe20000010000 */
[----:B------:R-:W-:Y:S02]  /*3f80*/  F2FP.BF16.F32.PACK_AB R7, R74, R67 ;  /* 0x000000434a07723e */ /* 0x000fe400000010ff */
[----:B------:R-:W-:-:S03]  /*3f90*/  F2FP.BF16.F32.PACK_AB R62, R68, R65 ;  /* 0x00000041443e723e */ /* 0x000fc600000010ff */
[----:B------:R2:W-:Y:S01]  /*3fa0*/  STSM.16.M88.4 [R16+0x6000], R4 ;  /* 0x0060000410007844 */ /* 0x0005e20000000200 */
[----:B------:R-:W3:Y:S01]  /*3fb0*/  MUFU.EX2 R103, R103 ;  /* 0x0000006700677308 */ /* 0x000ee20000000800 */
[----:B0-----:R-:W-:Y:S02]  /*3fc0*/  FADD.FTZ R12, R102, R3 ;  /* 0x00000003660c7221 */ /* 0x001fe40000010000 */
[----:B------:R0:W-:Y:S05]  /*3fd0*/  STSM.16.M88.4 [R2+0x2a800], R48 ;  /* 0x02a8003002007844 */ /* 0x0001ea0000000200 */
[----:B------:R-:W4:Y:S01]  /*3fe0*/  MUFU.EX2 R72, R72 ;  /* 0x0000004800487308 */ /* 0x000f220000000800 */
[----:B-1----:R-:W-:-:S07]  /*3ff0*/  FADD.FTZ R9, R69, R14 ;  /* 0x0000000e45097221 */ /* 0x002fce0000010000 */
[----:B------:R-:W1:Y:S01]  /*4000*/  MUFU.EX2 R106, R106 ;  /* 0x0000006a006a7308 */ /* 0x000e620000000800 */
[C---:B---3--:R-:W-:Y:S01]  /*4010*/  FADD.FTZ R3, R103.reuse, R12 ;  /* 0x0000000c67037221 */ /* 0x048fe20000010000 */
[----:B------:R-:W-:-:S05]  /*4020*/  F2FP.BF16.F32.PACK_AB R63, R103, R102 ;  /* 0x00000066673f723e */ /* 0x000fca00000010ff */
[----:B------:R0:W-:Y:S01]  /*4030*/  STSM.16.M88.4 [R155], R60 ;  /* 0x0000003c9b007844 */ /* 0x0001e20000000200 */
[----:B------:R-:W3:Y:S01]  /*4040*/  MUFU.EX2 R73, R73 ;  /* 0x0000004900497308 */ /* 0x000ee20000000800 */
[C---:B----4-:R-:W-:Y:S01]  /*4050*/  FADD.FTZ R14, R72.reuse, R9 ;  /* 0x00000009480e7221 */ /* 0x050fe20000010000 */
[----:B------:R-:W-:-:S06]  /*4060*/  F2FP.BF16.F32.PACK_AB R72, R72, R69 ;  /* 0x000000454848723e */ /* 0x000fcc00000010ff */
[----:B------:R-:W4:Y:S01]  /*4070*/  MUFU.EX2 R107, R107 ;  /* 0x0000006b006b7308 */ /* 0x000f220000000800 */
[----:B-1----:R-:W-:-:S07]  /*4080*/  FADD.FTZ R12, R106, R3 ;  /* 0x000000036a0c7221 */ /* 0x002fce0000010000 */
[----:B------:R-:W1:Y:S01]  /*4090*/  MUFU.EX2 R76, R76 ;  /* 0x0000004c004c7308 */ /* 0x000e620000000800 */
[----:B---3--:R-:W-:-:S07]  /*40a0*/  FADD.FTZ R9, R73, R14 ;  /* 0x0000000e49097221 */ /* 0x008fce0000010000 */
[----:B------:R-:W3:Y:S01]  /*40b0*/  MUFU.EX2 R110, R110 ;  /* 0x0000006e006e7308 */ /* 0x000ee20000000800 */
[----:B----4-:R-:W-:-:S07]  /*40c0*/  FADD.FTZ R3, R107, R12 ;  /* 0x0000000c6b037221 */ /* 0x010fce0000010000 */
[----:B------:R-:W4:Y:S01]  /*40d0*/  MUFU.EX2 R77, R77 ;  /* 0x0000004d004d7308 */ /* 0x000f220000000800 */
[C---:B-1----:R-:W-:Y:S01]  /*40e0*/  FADD.FTZ R14, R76.reuse, R9 ;  /* 0x000000094c0e7221 */ /* 0x042fe20000010000 */
[----:B------:R-:W-:Y:S02]  /*40f0*/  F2FP.BF16.F32.PACK_AB R74, R76, R73 ;  /* 0x000000494c4a723e */ /* 0x000fe400000010ff */
[----:B------:R-:W-:-:S04]  /*4100*/  F2FP.BF16.F32.PACK_AB R73, R107, R106 ;  /* 0x0000006a6b49723e */ /* 0x000fc800000010ff */
[----:B------:R-:W2:Y:S01]  /*4110*/  MUFU.EX2 R111, R111 ;  /* 0x0000006f006f7308 */ /* 0x000ea20000000800 */
[----:B---3--:R-:W-:-:S07]  /*4120*/  FADD.FTZ R12, R110, R3 ;  /* 0x000000036e0c7221 */ /* 0x008fce0000010000 */
[----:B------:R-:W1:Y:S01]  /*4130*/  MUFU.EX2 R80, R113 ;  /* 0x0000007100507308 */ /* 0x000e620000000800 */
[----:B----4-:R-:W-:-:S07]  /*4140*/  FADD.FTZ R3, R77, R14 ;  /* 0x0000000e4d037221 */ /* 0x010fce0000010000 */
[----:B------:R-:W3:Y:S01]  /*4150*/  MUFU.EX2 R13, R114 ;  /* 0x00000072000d7308 */ /* 0x000ee20000000800 */
[C---:B--2---:R-:W-:Y:S01]  /*4160*/  FADD.FTZ R4, R111.reuse, R12 ;  /* 0x0000000c6f047221 */ /* 0x044fe20000010000 */
[----:B------:R-:W-:-:S05]  /*4170*/  F2FP.BF16.F32.PACK_AB R75, R111, R110 ;  /* 0x0000006e6f4b723e */ /* 0x000fca00000010ff */
[----:B------:R0:W-:Y:S01]  /*4180*/  STSM.16.M88.4 [R17+0xc000], R72 ;  /* 0x00c0004811007844 */ /* 0x0001e20000000200 */
[----:B------:R-:W-:Y:S01]  /*4190*/  MUFU.EX2 R81, R81 ;  /* 0x0000005100517308 */ /* 0x000fe20000000800 */
[C---:B-1----:R-:W-:Y:S01]  /*41a0*/  FADD.FTZ R6, R80.reuse, R3 ;  /* 0x0000000350067221 */ /* 0x042fe20000010000 */
[----:B------:R-:W-:-:S06]  /*41b0*/  F2FP.BF16.F32.PACK_AB R12, R80, R77 ;  /* 0x0000004d500c723e */ /* 0x000fcc00000010ff */
[----:B------:R-:W1:Y:S01]  /*41c0*/  MUFU.EX2 R84, R84 ;  /* 0x0000005400547308 */ /* 0x000e620000000800 */
[----:B---3--:R-:W-:-:S07]  /*41d0*/  FADD.FTZ R3, R13, R4 ;  /* 0x000000040d037221 */ /* 0x008fce0000010000 */
[----:B------:R-:W2:Y:S08]  /*41e0*/  MUFU.EX2 R10, R115 ;  /* 0x00000073000a7308 */ /* 0x000eb00000000800 */
[----:B------:R-:W3:Y:S01]  /*41f0*/  MUFU.EX2 R118, R118 ;  /* 0x0000007600767308 */ /* 0x000ee20000000800 */
[----:B-1----:R-:W-:Y:S01]  /*4200*/  F2FP.BF16.F32.PACK_AB R14, R84, R81 ;  /* 0x00000051540e723e */ /* 0x002fe200000010ff */
[----:B------:R-:W-:-:S04]  /*4210*/  FADD.FTZ R81, R81, R6 ;  /* 0x0000000651517221 */ /* 0x000fc80000010000 */
[----:B------:R-:W-:Y:S02]  /*4220*/  FADD.FTZ R4, R84, R81 ;  /* 0x0000005154047221 */ /* 0x000fe40000010000 */
[----:B------:R-:W1:Y:S01]  /*4230*/  MUFU.EX2 R85, R85 ;  /* 0x0000005500557308 */ /* 0x000e620000000800 */
[C---:B--2---:R-:W-:Y:S01]  /*4240*/  F2FP.BF16.F32.PACK_AB R13, R10.reuse, R13 ;  /* 0x0000000d0a0d723e */ /* 0x044fe200000010ff */
[----:B------:R-:W-:-:S04]  /*4250*/  FADD.FTZ R3, R10, R3 ;  /* 0x000000030a037221 */ /* 0x000fc80000010000 */
[----:B---3--:R-:W-:Y:S01]  /*4260*/  FADD.FTZ R6, R118, R3 ;  /* 0x0000000376067221 */ /* 0x008fe20000010000 */
[----:B-1----:R-:W-:-:S03]  /*4270*/  F2FP.BF16.F32.PACK_AB R15, R85, R118 ;  /* 0x00000076550f723e */ /* 0x002fc600000010ff */
[----:B------:R-:W-:Y:S02]  /*4280*/  FADD.FTZ R6, R85, R6 ;  /* 0x0000000655067221 */ /* 0x000fe40000010000 */
[----:B------:R0:W-:Y:S01]  /*4290*/  STSM.16.M88.4 [R16+0xc000], R12 ;  /* 0x00c0000c10007844 */ /* 0x0001e20000000200 */
[----:B------:R1:W-:Y:S06]  /*42a0*/  MEMBAR.ALL.CTA ;  /* 0x0000000000007992 */ /* 0x0003ec0000008000 */
[----:B-1----:R-:W1:Y:S02]  /*42b0*/  FENCE.VIEW.ASYNC.S ;  /* 0x00000000000073c6 */ /* 0x002e640000000000 */
        /* <DEDUP_REMOVED lines=20> */
[----:B------:R-:W-:Y:S01]  /*4400*/  UIADD3 UR28, UR48, -0x2, URZ ;  /* 0xfffffffe301c7890 */ /* 0x000fe2000fffe03f */
[----:B------:R-:W-:Y:S01]  /*4410*/  UMOV UR20, UR38 ;  /* 0x0000002600147c82 */ /* 0x000fe20008000000 */
[----:B------:R-:W-:Y:S01]  /*4420*/  UMOV UR27, UR39 ;  /* 0x00000027001b7c82 */ /* 0x000fe20008000000 */
[----:B------:R-:W-:-:S09]  /*4430*/  ULDC UR26, c[0x0][0x988] ;  /* 0x00026200001a7ab9 */ /* 0x000fd20000000800 */
.L_x_10613:
        /* <DEDUP_REMOVED lines=9> */
.L_x_10606:
[----:B------:R-:W-:Y:S01]  /*44d0*/  ULEA UR6, UR39, UR40, 0x3 ;  /* 0x0000002827067291 */ /* 0x000fe2000f8e183f */
[----:B------:R-:W-:-:S05]  /*44e0*/  IMAD.U32 R0, RZ, RZ, UR38 ;  /* 0x00000026ff007e24 */ /* 0x000fca000f8e00ff */
[----:B------:R-:W-:-:S04]  /*44f0*/  SHF.L.U32 R0, R0, 0x1f, RZ ;  /* 0x0000001f00007819 */ /* 0x000fc800000006ff */
[----:B------:R1:W2:Y:S01]  /*4500*/  SYNCS.PHASECHK.TRANS64.TRYWAIT P2, [UR6+0x30830], R0 ;  /* 0x03083000ff0075a7 */ /* 0x0002a20008040146 */
[----:B------:R-:W-:Y:S05]  /*4510*/  @!P0 BRA `(.L_x_10607) ;  /* 0x0000000000048947 */ /* 0x000fea0003800000 */
[----:B------:R-:W-:Y:S01]  /*4520*/  BPT.TRAP 0x1 ;  /* 0x000000040000795c */ /* 0x000fe20000300000 */
.L_x_10607:
[----:B--2---:R-:W-:Y:S05]  /*4530*/  @P2 BRA `(.L_x_10605) ;  /* 0x0000000000082947 */ /* 0x004fea0003800000 */
[----:B------:R-:W2:Y:S02]  /*4540*/  SYNCS.PHASECHK.TRANS64.TRYWAIT P2, [UR6+0x30830], R0 ;  /* 0x03083000ff0075a7 */ /* 0x000ea40008040146 */
[----:B--2---:R-:W-:Y:S05]  /*4550*/  @!P2 BRA `(.L_x_10608) ;  /* 0x0000008800e4a947 */ /* 0x004fea0003800000 */
.L_x_10605:
[----:B--2---:R-:W2:Y:S01]  /*4560*/  S2R R5, SR_TID.X ;  /* 0x0000000000057919 */ /* 0x004ea20000002100 */
        /* <DEDUP_REMOVED lines=8> */
[----:B--2---:R-:W-:-:S05]  /*45f0*/  SHF.R.U32.HI R5, RZ, 0x7, R5 ;  /* 0x00000007ff057819 */ /* 0x004fca0000011605 */
[----:B-1----:R-:W-:-:S05]  /*4600*/  VIADD R0, R5, 0x8 ;  /* 0x0000000805007836 */ /* 0x002fca0000000000 */
[----:B------:R1:W-:Y:S06]  /*4610*/  BAR.SYNC.DEFER_BLOCKING R0, 0x100 ;  /* 0x000400000000751d */ /* 0x0003ec0000010000 */
[----:B0-----:R-:W-:-:S06]  /*4620*/  WARPGROUP.ARRIVE ;  /* 0x00000000000079c5 */ /* 0x001fcc0000000000 */
        /* <DEDUP_REMOVED lines=14> */
.L_x_10610:
[----:B------:R-:W-:Y:S01]  /*4710*/  ULEA UR6, UR27, UR40, 0x3 ;  /* 0x000000281b067291 */ /* 0x000fe2000f8e183f */
[----:B------:R-:W-:-:S05]  /*4720*/  IMAD.U32 R0, RZ, RZ, UR20 ;  /* 0x00000014ff007e24 */ /* 0x000fca000f8e00ff */
[----:B------:R-:W-:-:S04]  /*4730*/  SHF.L.U32 R0, R0, 0x1f, RZ ;  /* 0x0000001f00007819 */ /* 0x000fc800000006ff */
[----:B------:R0:W1:Y:S01]  /*4740*/  SYNCS.PHASECHK.TRANS64.TRYWAIT P2, [UR6+0x30850], R0 ;  /* 0x03085000ff0075a7 */ /* 0x0000620008040146 */
[----:B------:R-:W-:Y:S05]  /*4750*/  @!P0 BRA `(.L_x_10611) ;  /* 0x0000000000048947 */ /* 0x000fea0003800000 */
[----:B------:R-:W-:Y:S01]  /*4760*/  BPT.TRAP 0x1 ;  /* 0x000000040000795c */ /* 0x000fe20000300000 */
.L_x_10611:
[----:B-1----:R-:W-:Y:S05]  /*4770*/  @P2 BRA `(.L_x_10609) ;  /* 0x0000000000082947 */ /* 0x002fea0003800000 */
[----:B------:R-:W1:Y:S02]  /*4780*/  SYNCS.PHASECHK.TRANS64.TRYWAIT P2, [UR6+0x30850], R0 ;  /* 0x03085000ff0075a7 */ /* 0x000e640008040146 */
[----:B-1----:R-:W-:Y:S05]  /*4790*/  @!P2 BRA `(.L_x_10612) ;  /* 0x00000088006ca947 */ /* 0x002fea0003800000 */
.L_x_10609:
[----:B------:R-:W-:Y:S01]  /*47a0*/  UIADD3 UR7, UR25, 0x1e800, URZ ;  /* 0x0001e80019077890 */ /* 0x000fe2000fffe03f */
[----:B------:R-:W-:Y:S01]  /*47b0*/  WARPGROUP.ARRIVE ;  /* 0x00000000000079c5 */ /* 0x000fe20000000000 */
[----:B------:R-:W-:Y:S01]  /*47c0*/  UIADD3 UR6, UR40, 0x400, URZ ;  /* 0x0000040028067890 */ /* 0x000fe2000fffe03f */
[----:B01----:R-:W-:Y:S01]  /*47d0*/  FMNMX.FTZ R0, R24, R3, !PT ;  /* 0x0000000318007209 */ /* 0x003fe20007810000 */
[----:B------:R-:W-:-:S03]  /*47e0*/  USHF.R.U32.HI UR7, URZ, 0x4, UR7 ;  /* 0x000000043f077899 */ /* 0x000fc60008011607 */
[----:B------:R-:W0:Y:S01]  /*47f0*/  S2R R13, SR_TID.X ;  /* 0x00000000000d7919 */ /* 0x000e220000002100 */
[----:B------:R-:W-:Y:S01]  /*4800*/  USHF.R.U32.HI UR6, URZ, 0x4, UR6 ;  /* 0x000000043f067899 */ /* 0x000fe20008011606 */
[----:B------:R-:W-:Y:S01]  /*4810*/  FMNMX.FTZ R5, R25, R0, !PT ;  /* 0x0000000019057209 */ /* 0x000fe20007810000 */
[----:B------:R-:W-:Y:S02]  /*4820*/  ULOP3.LUT UR10, UR7, 0x3fff, URZ, 0xc0, !UPT ;  /* 0x00003fff070a7892 */ /* 0x000fe4000f8ec03f */
[----:B------:R-:W-:Y:S01]  /*4830*/  ULOP3.LUT UR7, UR6, 0x3fff, URZ, 0xc0, !UPT ;  /* 0x00003fff06077892 */ /* 0x000fe2000f8ec03f */
[----:B------:R-:W-:Y:S01]  /*4840*/  FMNMX.FTZ R0, R28, R5, !PT ;  /* 0x000000051c007209 */ /* 0x000fe20007810000 */
[----:B------:R-:W-:Y:S02]  /*4850*/  ULOP3.LUT UR6, UR10, 0x10000, URZ, 0xfc, !UPT ;  /* 0x000100000a067892 */ /* 0x000fe4000f8efc3f */
[----:B------:R-:W-:Y:S01]  /*4860*/  UIMAD UR7, UR27, 0x600, UR7 ;  /* 0x000006001b0778a4 */ /* 0x000fe2000f8e0207 */
[----:B------:R-:W-:Y:S01]  /*4870*/  FMNMX.FTZ R5, R29, R0, !PT ;  /* 0x000000001d057209 */ /* 0x000fe20007810000 */
[----:B------:R-:W-:Y:S01]  /*4880*/  UMOV UR21, 0x40000040 ;  /* 0x4000004000157882 */ /* 0x000fe20000000000 */
[----:B------:R-:W-:-:S02]  /*4890*/  UMOV UR23, 0x40000040 ;  /* 0x4000004000177882 */ /* 0x000fc40000000000 */
        /* <DEDUP_REMOVED lines=42> */
[----:B------:R-:W-:Y:S01]  /*4b40*/  FMNMX.FTZ R7, R69, R8, !PT ;  /* 0x0000000845077209 */ /* 0x000fe20007810000 */
[----:B------:R-:W-:Y:S02]  /*4b50*/  WARPGROUP.DEPBAR.LE gsb0, 0x0 ;  /* 0x00008000000079c5 */ /* 0x000fe40000010000 */
[----:B------:R-:W-:Y:S01]  /*4b60*/  WARPGROUP.ARRIVE ;  /* 0x00000000000079c5 */ /* 0x000fe20000000000 */
[----:B------:R-:W-:Y:S02]  /*4b70*/  FMNMX.FTZ R0, R58, R5, !PT ;  /* 0x000000053a007209 */ /* 0x000fe40007810000 */
[----:B------:R-:W-:-:S02]  /*4b80*/  FMNMX.FTZ R8, R72, R7, !PT ;  /* 0x0000000748087209 */ /* 0x000fc40007810000 */
[----:B------:R-:W-:Y:S01]  /*4b90*/  FMNMX.FTZ R5, R59, R0, !PT ;  /* 0x000000003b057209 */ /* 0x000fe20007810000 */
[----:B------:R-:W-:Y:S01]  /*4ba0*/  HGMMA.64x64x16.F32.BF16 R120, gdesc[UR20].tnspB, R120, gsb0 ;  /* 0x40e00000147879f0 */ /* 0x000fe20008001878 */
[----:B------:R-:W-:Y:S01]  /*4bb0*/  UIADD3 UR20, UR6, 0x4, URZ ;  /* 0x0000000406147890 */ /* 0x000fe2000fffe03f */
[----:B------:R-:W-:Y:S01]  /*4bc0*/  FMNMX.FTZ R7, R73, R8, !PT ;  /* 0x0000000849077209 */ /* 0x000fe20007810000 */
[----:B------:R-:W-:Y:S01]  /*4bd0*/  UIADD3 UR22, UR7, 0x100, URZ ;  /* 0x0000010007167890 */ /* 0x000fe2000fffe03f */
[----:B------:R-:W-:Y:S01]  /*4be0*/  FMNMX.FTZ R0, R62, R5, !PT ;  /* 0x000000053e007209 */ /* 0x000fe20007810000 */
[----:B------:R-:W-:Y:S01]  /*4bf0*/  UMOV UR21, 0x40000040 ;  /* 0x4000004000157882 */ /* 0x000fe20000000000 */
[----:B------:R-:W-:Y:S01]  /*4c00*/  UMOV UR23, 0x40000040 ;  /* 0x4000004000177882 */ /* 0x000fe20000000000 */
        /* <DEDUP_REMOVED lines=47> */
[----:B0-----:R-:W-:Y:S02]  /*4f00*/  SHF.R.U32.HI R12, RZ, 0x7, R13 ;  /* 0x00000007ff0c7819 */ /* 0x001fe4000001160d */
[----:B------:R-:W-:-:S02]  /*4f10*/  FMNMX.FTZ R5, R103, R0, !PT ;  /* 0x0000000067057209 */ /* 0x000fc40007810000 */
[----:B------:R-:W-:Y:S02]  /*4f20*/  FMNMX.FTZ R0, R116, R7, !PT ;  /* 0x0000000774007209 */ /* 0x000fe40007810000 */
[----:B------:R-:W-:Y:S02]  /*4f30*/  FMNMX.FTZ R8, R106, R5, !PT ;  /* 0x000000056a087209 */ /* 0x000fe40007810000 */
[----:B------:R-:W-:Y:S02]  /*4f40*/  FMNMX.FTZ R0, R117, R0, !PT ;  /* 0x0000000075007209 */ /* 0x000fe40007810000 */
[----:B------:R-:W-:Y:S02]  /*4f50*/  FMNMX.FTZ R7, R107, R8, !PT ;  /* 0x000000086b077209 */ /* 0x000fe40007810000 */
[----:B------:R-:W-:Y:S01]  /*4f60*/  ISETP.GE.U32.AND P2, PT, R13, 0x180, PT ;  /* 0x000001800d00780c */ /* 0x000fe20003f46070 */
        /* <DEDUP_REMOVED lines=8> */
[----:B------:R-:W-:Y:S02]  /*4ff0*/  VIADD R0, R12, 0x9 ;  /* 0x000000090c007836 */ /* 0x000fe40000000000 */
[----:B------:R-:W0:Y:S04]  /*5000*/  SHFL.BFLY PT, R11, R8, 0x2, 0x1f ;  /* 0x0c401f00080b7f89 */ /* 0x000e2800000e0000 */
[----:B------:R-:W1:Y:S01]  /*5010*/  SHFL.BFLY PT, R10, R5, 0x1, 0x1f ;  /* 0x0c201f00050a7f89 */ /* 0x000e6200000e0000 */
[----:B------:R-:W-:-:S02]  /*5020*/  SEL R7, R0, 0x9, !P2 ;  /* 0x0000000900077807 */ /* 0x000fc40005000000 */
[----:B------:R-:W-:Y:S02]  /*5030*/  ISETP.LT.AND P2, PT, RZ, UR28, PT ;  /* 0x0000001cff007c0c */ /* 0x000fe4000bf41270 */
[----:B0-----:R-:W-:Y:S02]  /*5040*/  FMNMX.FTZ R8, R8, R11, !PT ;  /* 0x0000000b08087209 */ /* 0x001fe40007810000 */
[----:B-1----:R-:W-:-:S03]  /*5050*/  FMNMX.FTZ R0, R5, R10, !PT ;  /* 0x0000000a05007209 */ /* 0x002fc60007810000 */
[----:B------:R-:W0:Y:S01]  /*5060*/  SHFL.BFLY PT, R11, R8, 0x1, 0x1f ;  /* 0x0c201f00080b7f89 */ /* 0x000e2200000e0000 */
[----:B------:R-:W-:Y:S02]  /*5070*/  WARPGROUP.DEPBAR.LE gsb0, 0x0 ;  /* 0x00008000000079c5 */ /* 0x000fe40000010000 */
[----:B------:R-:W-:Y:S01]  /*5080*/  WARPGROUP.ARRIVE ;  /* 0x00000000000079c5 */ /* 0x000fe20000000000 */
[----:B------:R-:W-:Y:S02]  /*5090*/  IMAD.U32 R5, RZ, RZ, UR39 ;  /* 0x00000027ff057e24 */ /* 0x000fe4000f8e00ff */
[----:B------:R-:W-:Y:S01]  /*50a0*/  FADD.FTZ R3, -R0, R3 ;  /* 0x0000000300037221 */ /* 0x000fe20000010100 */
[----:B------:R-:W-:Y:S01]  /*50b0*/  IMAD.U32 R10, RZ, RZ, UR27 ;  /* 0x0000001bff0a7e24 */ /* 0x000fe2000f8e00ff */
[----:B------:R-:W-:Y:S01]  /*50c0*/  UMOV UR27, UR39 ;  /* 0x00000027001b7c82 */ /* 0x000fe20008000000 */
[----:B------:R-:W-:Y:S01]  /*50d0*/  HGMMA.64x64x16.F32.BF16 R120, gdesc[UR20].tnspB, R120, gsb0 ;  /* 0x40e00000147879f0 */ /* 0x000fe20008001878 */
[----:B------:R-:W-:Y:S01]  /*50e0*/  UIADD3 UR20, UR6, 0x600, URZ ;  /* 0x0000060006147890 */ /* 0x000fe2000fffe03f */
[----:B------:R-:W-:Y:S01]  /*50f0*/  @!P1 LEA R5, R5, UR40, 0x3 ;  /* 0x0000002805059c11 */ /* 0x000fe2000f8e18ff */
[----:B------:R-:W-:Y:S01]  /*5100*/  UIADD3 UR22, UR7, 0x200, URZ ;  /* 0x0000020007167890 */ /* 0x000fe2000fffe03f */
[----:B------:R-:W-:Y:S01]  /*5110*/  @!P1 LEA R10, R10, UR40, 0x3 ;  /* 0x000000280a0a9c11 */ /* 0x000fe2000f8e18ff */
[----:B------:R-:W-:Y:S01]  /*5120*/  UMOV UR21, 0x40000040 ;  /* 0x4000004000157882 */ /* 0x000fe20000000000 */
[----:B------:R-:W-:Y:S01]  /*5130*/  UMOV UR23, 0x40000040 ;  /* 0x4000004000177882 */ /* 0x000fe20000000000 */
[----:B------:R-:W-:-:S02]  /*5140*/  @!P1 VIADD R5, R5, 0x30840 ;  /* 0x0003084005059836 */ /* 0x000fc40000000000 */
[----:B------:R-:W-:Y:S01]  /*5150*/  FMUL.FTZ R3, R3, UR26 ;  /* 0x0000001a03037c20 */ /* 0x000fe20008410000 */
[----:B------:R-:W-:Y:S02]  /*5160*/  @!P1 VIADD R10, R10, 0x30860 ;  /* 0x000308600a0a9836 */ /* 0x000fe40000000000 */
[----:B------:R-:W-:-:S03]  /*5170*/  @!P1 PRMT R5, RZ, 0x654, R5 ;  /* 0x00000654ff059816 */ /* 0x000fc60000000005 */
[----:B------:R-:W-:Y:S01]  /*5180*/  @!P1 PRMT R10, RZ, 0x654, R10 ;  /* 0x00000654ff0a9816 */ /* 0x000fe2000000000a */
[----:B------:R-:W1:Y:S01]  /*5190*/  MUFU.EX2 R3, R3 ;  /* 0x0000000300037308 */ /* 0x000e620000000800 */
[----:B0-----:R-:W-:-:S05]  /*51a0*/  FMNMX.FTZ R8, R8, R11, !PT ;  /* 0x0000000b08087209 */ /* 0x001fca0007810000 */
[----:B------:R-:W-:-:S04]  /*51b0*/  FADD.FTZ R9, -R8, R9 ;  /* 0x0000000908097221 */ /* 0x000fc80000010100 */
[----:B------:R-:W-:-:S06]  /*51c0*/  FMUL.FTZ R9, R9, UR26 ;  /* 0x0000001a09097c20 */ /* 0x000fcc0008410000 */
[----:B------:R-:W-:Y:S01]  /*51d0*/  MUFU.EX2 R9, R9 ;  /* 0x0000000900097308 */ /* 0x000fe20000000800 */
        /* <DEDUP_REMOVED lines=53> */
[----:B------:R-:W-:Y:S01]  /*5530*/  HGMMA.64x64x16.F32.BF16 R120, gdesc[UR20].tnspB, R120, gsb0 ;  /* 0x40e00000147879f0 */ /* 0x000fe20008001878 */
[----:B------:R-:W-:Y:S02]  /*5540*/  UMOV UR20, UR38 ;  /* 0x0000002600147c82 */ /* 0x000fe40008000000 */
[----:B------:R-:W-:Y:S02]  /*5550*/  WARPGROUP.DEPBAR.LE gsb0, 0x0 ;  /* 0x00008000000079c5 */ /* 0x000fe40000010000 */
[----:B------:R0:W-:Y:S06]  /*5560*/  BAR.ARV R7, 0x100 ;  /* 0x000400070000751d */ /* 0x0001ec0000002000 */
        /* <DEDUP_REMOVED lines=8> */
[----:B--2---:R-:W-:Y:S01]  /*55f0*/  FMUL.FTZ R5, R0, UR26 ;  /* 0x0000001a00057c20 */ /* 0x004fe20008410000 */
[----:B------:R1:W-:Y:S01]  /*5600*/  @!P1 SYNCS.ARRIVE.TRANS64.RED.A1T0 RZ, [R10+URZ], RZ ;  /* 0x000000ff0aff99a7 */ /* 0x0003e2000810043f */
[-C--:B------:R-:W-:Y:S01]  /*5610*/  FMUL.FTZ R133, R133, R3.reuse ;  /* 0x0000000385857220 */ /* 0x080fe20000410000 */
[----:B------:R-:W-:Y:S01]  /*5620*/  FMUL.FTZ R136, R136, R3 ;  /* 0x0000000388887220 */ /* 0x000fe20000410000 */
[--C-:B0-----:R-:W-:Y:S01]  /*5630*/  FFMA.FTZ R7, R24, UR26, -R5.reuse ;  /* 0x0000001a18077c23 */ /* 0x101fe20008010805 */
[--C-:B------:R-:W-:Y:S01]  /*5640*/  FFMA.FTZ R21, R25, UR26, -R5.reuse ;  /* 0x0000001a19157c23 */ /* 0x100fe20008010805 */
[--C-:B------:R-:W-:Y:S01]  /*5650*/  FFMA.FTZ R20, R28, UR26, -R5.reuse ;  /* 0x0000001a1c147c23 */ /* 0x100fe20008010805 */
[--C-:B------:R-:W-:Y:S01]  /*5660*/  FFMA.FTZ R19, R29, UR26, -R5.reuse ;  /* 0x0000001a1d137c23 */ /* 0x100fe20008010805 */
[--C-:B------:R-:W-:Y:S01]  /*5670*/  FFMA.FTZ R32, R32, UR26, -R5.reuse ;  /* 0x0000001a20207c23 */ /* 0x100fe20008010805 */
[----:B-1----:R-:W-:Y:S01]  /*5680*/  FMUL.FTZ R10, R8, UR26 ;  /* 0x0000001a080a7c20 */ /* 0x002fe20008410000 */
        /* <DEDUP_REMOVED lines=15> */
[----:B------:R-:W-:Y:S01]  /*5780*/  FFMA.FTZ R52, R52, UR26, -R5 ;  /* 0x0000001a34347c23 */ /* 0x000fe20008010805 */
[----:B------:R-:W1:Y:S01]  /*5790*/  MUFU.EX2 R11, R11 ;  /* 0x0000000b000b7308 */ /* 0x000e620000000800 */
[----:B0-----:R-:W-:Y:S01]  /*57a0*/  FFMA.FTZ R15, R3, R4, R7 ;  /* 0x00000004030f7223 */ /* 0x001fe20000010007 */
        /* <DEDUP_REMOVED lines=37> */
[----:B-1----:R-:W-:Y:S01]  /*5a00*/  FFMA.FTZ R18, R9, R6, R11 ;  /* 0x0000000609127223 */ /* 0x002fe2000001000b */
[----:B------:R-:W1:Y:S01]  /*5a10*/  MUFU.EX2 R14, R14 ;  /* 0x0000000e000e7308 */ /* 0x000e620000000800 */
[----:B------:R-:W-:Y:S01]  /*5a20*/  F2FP.BF16.F32.PACK_AB R4, R21, R7 ;  /* 0x000000071504723e */ /* 0x000fe200000010ff */
[--C-:B------:R-:W-:Y:S01]  /*5a30*/  FFMA.FTZ R23, R35, UR26, -R10.reuse ;  /* 0x0000001a23177c23 */ /* 0x100fe2000801080a */
[----:B0-----:R-:W-:Y:S01]  /*5a40*/  F2FP.BF16.F32.PACK_AB R5, R12, R11 ;  /* 0x0000000b0c05723e */ /* 0x001fe200000010ff */
[----:B------:R-:W-:Y:S01]  /*5a50*/  FFMA.FTZ R35, R38, UR26, -R10 ;  /* 0x0000001a26237c23 */ /* 0x000fe2000801080a */
[----:B------:R-:W-:Y:S01]  /*5a60*/  F2FP.BF16.F32.PACK_AB R6, R19, R20 ;  /* 0x000000141306723e */ /* 0x000fe200000010ff */
[----:B------:R-:W-:Y:S01]  /*5a70*/  FADD.FTZ R21, R21, R15 ;  /* 0x0000000f15157221 */ /* 0x000fe20000010000 */
[----:B------:R-:W-:Y:S01]  /*5a80*/  FADD.FTZ R18, R12, R18 ;  /* 0x000000120c127221 */ /* 0x000fe20000010000 */
        /* <DEDUP_REMOVED lines=8> */
[----:B------:R-:W-:Y:S01]  /*5b10*/  MUFU.EX2 R33, R33 ;  /* 0x0000002100217308 */ /* 0x000fe20000000800 */
[----:B-1----:R-:W-:Y:S01]  /*5b20*/  F2FP.BF16.F32.PACK_AB R7, R14, R13 ;  /* 0x0000000d0e07723e */ /* 0x002fe200000010ff */
[----:B------:R-:W-:Y:S01]  /*5b30*/  FADD.FTZ R13, R13, R18 ;  /* 0x000000120d0d7221 */ /* 0x000fe20000010000 */
[--C-:B------:R-:W-:Y:S01]  /*5b40*/  FFMA.FTZ R51, R54, UR26, -R10.reuse ;  /* 0x0000001a36337c23 */ /* 0x100fe2000801080a */
[--C-:B------:R-:W-:Y:S01]  /*5b50*/  FFMA.FTZ R28, R55, UR26, -R10.reuse ;  /* 0x0000001a371c7c23 */ /* 0x100fe2000801080a */
[--C-:B------:R-:W-:Y:S01]  /*5b60*/  FFMA.FTZ R29, R59, UR26, -R10.reuse ;  /* 0x0000001a3b1d7c23 */ /* 0x100fe2000801080a */
[----:B------:R0:W-:Y:S01]  /*5b70*/  STSM.16.M88.4 [R2+0x1e800], R4 ;  /* 0x01e8000402007844 */ /* 0x0001e20000000200 */
[----:B------:R-:W-:Y:S01]  /*5b80*/  FADD.FTZ R39, R14, R13 ;  /* 0x0000000d0e277221 */ /* 0x000fe20000010000 */
        /* <DEDUP_REMOVED lines=14> */
[--C-:B0-----:R-:W-:Y:S01]  /*5c70*/  FFMA.FTZ R4, R34, UR26, -R10.reuse ;  /* 0x0000001a22047c23 */ /* 0x101fe2000801080a */
        /* <DEDUP_REMOVED lines=24> */
[-C--:B------:R-:W-:Y:S01]  /*5e00*/  FMUL.FTZ R137, R137, R3.reuse ;  /* 0x0000000389897220 */ /* 0x080fe20000410000 */
[----:B------:R-:W1:Y:S01]  /*5e10*/  MUFU.EX2 R24, R24 ;  /* 0x0000001800187308 */ /* 0x000e620000000800 */
[----:B0-----:R-:W-:Y:S01]  /*5e20*/  FADD.FTZ R42, R4, R39 ;  /* 0x00000027042a7221 */ /* 0x001fe20000010000 */
[-C--:B------:R-:W-:Y:S01]  /*5e30*/  FMUL.FTZ R140, R140, R3.reuse ;  /* 0x000000038c8c7220 */ /* 0x080fe20000410000 */
[-C--:B------:R-:W-:Y:S01]  /*5e40*/  FMUL.FTZ R141, R141, R3.reuse ;  /* 0x000000038d8d7220 */ /* 0x080fe20000410000 */
[-C--:B------:R-:W-:Y:S01]  /*5e50*/  FMUL.FTZ R144, R144, R3.reuse ;  /* 0x0000000390907220 */ /* 0x080fe20000410000 */
[----:B------:R-:W-:Y:S01]  /*5e60*/  FADD.FTZ R42, R23, R42 ;  /* 0x0000002a172a7221 */ /* 0x000fe20000010000 */
[-C--:B------:R-:W-:Y:S01]  /*5e70*/  FMUL.FTZ R145, R145, R3.reuse ;  /* 0x0000000391917220 */ /* 0x080fe20000410000 */
[-C--:B------:R-:W-:Y:S01]  /*5e80*/  FMUL.FTZ R148, R148, R3.reuse ;  /* 0x0000000394947220 */ /* 0x080fe20000410000 */
[----:B------:R-:W0:Y:S01]  /*5e90*/  MUFU.EX2 R40, R40 ;  /* 0x0000002800287308 */ /* 0x000e220000000800 */
[----:B------:R-:W-:Y:S01]  /*5ea0*/  FMUL.FTZ R149, R149, R3 ;  /* 0x0000000395957220 */ /* 0x000fe20000410000 */
        /* <DEDUP_REMOVED lines=14> */
[----:B------:R-:W3:Y:S01]  /*5f90*/  MUFU.EX2 R5, R5 ;  /* 0x0000000500057308 */ /* 0x000ee20000000800 */
[----:B--2---:R-:W-:Y:S01]  /*5fa0*/  FADD.FTZ R34, R32, R21 ;  /* 0x0000001520227221 */ /* 0x004fe20000010000 */
[----:B------:R-:W-:Y:S01]  /*5fb0*/  F2FP.BF16.F32.PACK_AB R32, R33, R32 ;  /* 0x000000202120723e */ /* 0x000fe200000010ff */
[-C--:B------:R-:W-:Y:S01]  /*5fc0*/  FMUL.FTZ R147, R147, R9.reuse ;  /* 0x0000000993937220 */ /* 0x080fe20000410000 */
[-C--:B------:R-:W-:Y:S01]  /*5fd0*/  FMUL.FTZ R150, R150, R9.reuse ;  /* 0x0000000996967220 */ /* 0x080fe20000410000 */
[----:B------:R-:W-:Y:S01]  /*5fe0*/  FADD.FTZ R21, R33, R34 ;  /* 0x0000002221157221 */ /* 0x000fe20000010000 */
[----:B------:R-:W-:Y:S01]  /*5ff0*/  F2FP.BF16.F32.PACK_AB R33, R23, R4 ;  /* 0x000000041721723e */ /* 0x000fe200000010ff */
[----:B------:R-:W-:Y:S01]  /*6000*/  FMUL.FTZ R151, R151, R9 ;  /* 0x0000000997977220 */ /* 0x000fe20000410000 */
[----:B------:R-:W2:Y:S01]  /*6010*/  MUFU.EX2 R41, R41 ;  /* 0x0000002900297308 */ /* 0x000ea20000000800 */
[----:B------:R-:W-:Y:S01]  /*6020*/  FADD.FTZ R34, R36, R21 ;  /* 0x0000001524227221 */ /* 0x000fe20000010000 */
[----:B------:R-:W-:Y:S01]  /*6030*/  FADD.FTZ R21, R35, R42 ;  /* 0x0000002a23157221 */ /* 0x000fe20000010000 */
[----:B-1----:R-:W-:Y:S01]  /*6040*/  F2FP.BF16.F32.PACK_AB R35, R24, R35 ;  /* 0x000000231823723e */ /* 0x002fe200000010ff */
[----:B------:R-:W-:-:S02]  /*6050*/  IMAD.MOV.U32 R9, RZ, RZ, R8 ;  /* 0x000000ffff097224 */ /* 0x000fc400078e0008 */
[----:B------:R-:W-:Y:S01]  /*6060*/  FADD.FTZ R39, R37, R34 ;  /* 0x0000002225277221 */ /* 0x000fe20000010000 */
[----:B------:R-:W-:Y:S01]  /*6070*/  FADD.FTZ R34, R24, R21 ;  /* 0x0000001518227221 */ /* 0x000fe20000010000 */
[----:B------:R-:W-:Y:S01]  /*6080*/  IMAD.MOV.U32 R3, RZ, RZ, R0 ;  /* 0x000000ffff037224 */ /* 0x000fe200078e0000 */
[----:B------:R-:W1:Y:S01]  /*6090*/  MUFU.EX2 R25, R25 ;  /* 0x0000001900197308 */ /* 0x000e620000000800 */
[----:B0-----:R-:W-:Y:S01]  /*60a0*/  FADD.FTZ R42, R40, R39 ;  /* 0x00000027282a7221 */ /* 0x001fe20000010000 */
[----:B---3--:R-:W-:-:S06]  /*60b0*/  FADD.FTZ R34, R5, R34 ;  /* 0x0000002205227221 */ /* 0x008fcc0000010000 */
        /* <DEDUP_REMOVED lines=28> */
[----:B0-----:R-:W-:Y:S01]  /*6280*/  FADD.FTZ R21, R51, R42 ;  /* 0x0000002a33157221 */ /* 0x001fe20000010000 */
[----:B------:R-:W-:-:S06]  /*6290*/  F2FP.BF16.F32.PACK_AB R42, R45, R44 ;  /* 0x0000002c2d2a723e */ /* 0x000fcc00000010ff */
[----:B------:R-:W0:Y:S01]  /*62a0*/  MUFU.EX2 R56, R56 ;  /* 0x0000003800387308 */ /* 0x000e220000000800 */
[----:B--2---:R-:W-:Y:S01]  /*62b0*/  FADD.FTZ R23, R53, R34 ;  /* 0x0000002235177221 */ /* 0x004fe20000010000 */
[----:B------:R-:W-:Y:S02]  /*62c0*/  F2FP.BF16.F32.PACK_AB R34, R37, R36 ;  /* 0x000000242522723e */ /* 0x000fe400000010ff */
[----:B------:R-:W-:-:S03]  /*62d0*/  F2FP.BF16.F32.PACK_AB R50, R53, R52 ;  /* 0x000000343532723e */ /* 0x000fc600000010ff */
[----:B------:R2:W-:Y:S01]  /*62e0*/  STSM.16.M88.4 [R154], R32 ;  /* 0x000000209a007844 */ /* 0x0005e20000000200 */
[----:B------:R-:W3:Y:S01]  /*62f0*/  MUFU.EX2 R7, R7 ;  /* 0x0000000700077308 */ /* 0x000ee20000000800 */
[C---:B-1----:R-:W-:Y:S01]  /*6300*/  FADD.FTZ R4, R28.reuse, R21 ;  /* 0x000000151c047221 */ /* 0x042fe20000010000 */
[----:B------:R-:W-:Y:S01]  /*6310*/  F2FP.BF16.F32.PACK_AB R51, R28, R51 ;  /* 0x000000331c33723e */ /* 0x000fe200000010ff */
[----:B------:R2:W-:Y:S04]  /*6320*/  STSM.16.M88.4 [R17], R40 ;  /* 0x0000002811007844 */ /* 0x0005e80000000200 */
[----:B------:R2:W-:Y:S01]  /*6330*/  STSM.16.M88.4 [R16], R48 ;  /* 0x0000003010007844 */ /* 0x0005e20000000200 */
        /* <DEDUP_REMOVED lines=20> */
[----:B------:R2:W-:Y:S01]  /*6480*/  STSM.16.M88.4 [R2+0x24800], R56 ;  /* 0x0248003802007844 */ /* 0x0005e20000000200 */
        /* <DEDUP_REMOVED lines=19> */
[----:B------:R-:W-:-:S05]  /*65c0*/  F2FP.BF16.F32.PACK_AB R67, R38, R67 ;  /* 0x000000432643723e */ /* 0x000fca00000010ff */
[----:B------:R2:W-:Y:S01]  /*65d0*/  STSM.16.M88.4 [R156], R64 ;  /* 0x000000409c007844 */ /* 0x0005e20000000200 */
[----:B------:R-:W0:Y:S01]  /*65e0*/  MUFU.EX2 R73, R73 ;  /* 0x0000004900497308 */ /* 0x000e220000000800 */
[----:B---3--:R-:W-:-:S07]  /*65f0*/  FADD.FTZ R4, R72, R21 ;  /* 0x0000001548047221 */ /* 0x008fce0000010000 */
[----:B------:R-:W3:Y:S01]  /*6600*/  MUFU.EX2 R76, R76 ;  /* 0x0000004c004c7308 */ /* 0x000ee20000000800 */
[----:B-1----:R-:W-:-:S04]  /*6610*/  FADD.FTZ R6, R22, R5 ;  /* 0x0000000516067221 */ /* 0x002fc80000010000 */
[----:B------:R-:W-:-:S03]  /*6620*/  FADD.FTZ R6, R15, R6 ;  /* 0x000000060f067221 */ /* 0x000fc60000010000 */
[----:B------:R-:W1:Y:S01]  /*6630*/  MUFU.EX2 R75, R75 ;  /* 0x0000004b004b7308 */ /* 0x000e620000000800 */
[C---:B0-----:R-:W-:Y:S01]  /*6640*/  FADD.FTZ R5, R73.reuse, R4 ;  /* 0x0000000449057221 */ /* 0x041fe20000010000 */
[----:B------:R-:W-:Y:S02]  /*6650*/  F2FP.BF16.F32.PACK_AB R72, R73, R72 ;  /* 0x000000484948723e */ /* 0x000fe400000010ff */
[----:B------:R-:W-:-:S04]  /*6660*/  F2FP.BF16.F32.PACK_AB R73, R15, R22 ;  /* 0x000000160f49723e */ /* 0x000fc800000010ff */
        /* <DEDUP_REMOVED lines=31> */
[----:B------:R2:W-:Y:S01]  /*6860*/  STSM.16.M88.4 [R16+0x6000], R80 ;  /* 0x0060005010007844 */ /* 0x0005e20000000200 */
        /* <DEDUP_REMOVED lines=9> */
[----:B------:R-:W-:-:S06]  /*6900*/  F2FP.BF16.F32.PACK_AB R89, R20, R19 ;  /* 0x000000131459723e */ /* 0x000fcc00000010ff */
        /* <DEDUP_REMOVED lines=9> */
[----:B------:R-:W-:-:S05]  /*69a0*/  F2FP.BF16.F32.PACK_AB R91, R95, R91 ;  /* 0x0000005b5f5b723e */ /* 0x000fca00000010ff */
[----:B------:R2:W-:Y:S01]  /*69b0*/  STSM.16.M88.4 [R2+0x2a800], R88 ;  /* 0x02a8005802007844 */ /* 0x0005e20000000200 */
        /* <DEDUP_REMOVED lines=55> */
[C---:B0-----:R-:W-:Y:S01]  /*6d30*/  F2FP.BF16.F32.PACK_AB R114, R117.reuse, R116 ;  /* 0x000000747572723e */ /* 0x041fe200000010ff */
[----:B------:R-:W-:Y:S01]  /*6d40*/  FADD.FTZ R4, R117, R4 ;  /* 0x0000000475047221 */ /* 0x000fe20000010000 */
[----:B---3--:R-:W-:Y:S01]  /*6d50*/  FADD.FTZ R6, R15, R6 ;  /* 0x000000060f067221 */ /* 0x008fe20000010000 */
[----:B-1----:R-:W-:-:S03]  /*6d60*/  F2FP.BF16.F32.PACK_AB R115, R10, R15 ;  /* 0x0000000f0a73723e */ /* 0x002fc600000010ff */
[----:B------:R-:W-:Y:S02]  /*6d70*/  FADD.FTZ R6, R10, R6 ;  /* 0x000000060a067221 */ /* 0x000fe40000010000 */
[----:B------:R2:W-:Y:S01]  /*6d80*/  STSM.16.M88.4 [R16+0xc000], R112 ;  /* 0x00c0007010007844 */ /* 0x0005e20000000200 */
[----:B------:R-:W-:Y:S01]  /*6d90*/  @!PT LDS RZ, [RZ] ;  /* 0x00000000fffff984 */ /* 0x000fe20000000800 */
[----:B------:R-:W-:Y:S01]  /*6da0*/  @!PT LDS RZ, [RZ] ;  /* 0x00000000fffff984 */ /* 0x000fe20000000800 */
[----:B------:R-:W-:Y:S01]  /*6db0*/  @!PT LDS RZ, [RZ] ;  /* 0x00000000fffff984 */ /* 0x000fe20000000800 */
[----:B------:R-:W-:Y:S01]  /*6dc0*/  @!PT LDS RZ, [RZ] ;  /* 0x00000000fffff984 */ /* 0x000fe20000000800 */
[----:B------:R0:W-:Y:S06]  /*6dd0*/  MEMBAR.ALL.CTA ;  /* 0x0000000000007992 */ /* 0x0001ec0000008000 */
[----:B0-----:R-:W0:Y:S02]  /*6de0*/  FENCE.VIEW.ASYNC.S ;  /* 0x00000000000073c6 */ /* 0x001e240000000000 */
[----:B0-----:R-:W-:Y:S01]  /*6df0*/  NOP ;  /* 0x0000000000007918 */ /* 0x001fe20000000000 */
[----:B------:R-:W-:Y:S05]  /*6e00*/  @P2 BRA `(.L_x_10613) ;  /* 0xffffffd4008c2947 */ /* 0x000fea000383ffff */
.L_x_10604:
[----:B------:R-:W-:Y:S06]  /*6e10*/  BAR.ARV 0x8, 0x1a0 ;  /* 0x0206800000007b1d */ /* 0x000fec0000002000 */
[----:B------:R-:W-:Y:S05]  /*6e20*/  @!P0 BRA `(.L_x_10614) ;  /* 0x0000000000048947 */ /* 0x000fea0003800000 */
[----:B------:R-:W-:Y:S01]  /*6e30*/  BPT.TRAP 0x1 ;  /* 0x000000040000795c */ /* 0x000fe20000300000 */
.L_x_10614:
[----:B------:R-:W-:Y:S01]  /*6e40*/  ULEA UR5, UR39, UR40, 0x3 ;  /* 0x0000002827057291 */ /* 0x000fe2000f8e183f */
[----:B------:R-:W-:-:S05]  /*6e50*/  IMAD.U32 R3, RZ, RZ, UR38 ;  /* 0x00000026ff037e24 */ /* 0x000fca000f8e00ff */
[----:B------:R-:W-:-:S04]  /*6e60*/  SHF.L.U32 R3, R3, 0x1f, RZ ;  /* 0x0000001f03037819 */ /* 0x000fc800000006ff */
[----:B------:R1:W3:Y:S01]  /*6e70*/  SYNCS.PHASECHK.TRANS64.TRYWAIT P2, [UR5+0x30850], R3 ;  /* 0x03085003ff0075a7 */ /* 0x0002e20008040145 */
[----:B------:R-:W-:Y:S05]  /*6e80*/  @!P0 BRA `(.L_x_10615) ;  /* 0x0000000000048947 */ /* 0x000fea0003800000 */
[----:B------:R-:W-:Y:S01]  /*6e90*/  BPT.TRAP 0x1 ;  /* 0x000000040000795c */ /* 0x000fe20000300000 */
.L_x_10615:
[----:B---3--:R-:W-:Y:S05]  /*6ea0*/  @P2 BRA `(.L_x_10616) ;  /* 0x0000000000082947 */ /* 0x008fea0003800000 */
[----:B------:R-:W3:Y:S02]  /*6eb0*/  SYNCS.PHASECHK.TRANS64.TRYWAIT P0, [UR5+0x30850], R3 ;  /* 0x03085003ff0075a7 */ /* 0x000ee40008000145 */
[----:B---3--:R-:W-:Y:S05]  /*6ec0*/  @!P0 BRA `(.L_x_10617) ;  /* 0x0000006000b88947 */ /* 0x008fea0003800000 */
.L_x_10616:
[----:B------:R-:W-:Y:S01]  /*6ed0*/  UIADD3 UR40, UR40, 0x400, URZ ;  /* 0x0000040028287890 */ /* 0x000fe2000fffe03f */
[----:B------:R-:W-:Y:S01]  /*6ee0*/  WARPGROUP.ARRIVE ;  /* 0x00000000000079c5 */ /* 0x000fe20000000000 */
[----:B------:R-:W-:Y:S01]  /*6ef0*/  UIADD3 UR25, UR25, 0x1e800, URZ ;  /* 0x0001e80019197890 */ /* 0x000fe2000fffe03f */
[----:B-1-3--:R-:W1:Y:S01]  /*6f00*/  SHFL.BFLY PT, R3, R4, 0x2, 0x1f ;  /* 0x0c401f0004037f89 */ /* 0x00ae6200000e0000 */
[----:B------:R-:W-:Y:S01]  /*6f10*/  USHF.R.U32.HI UR40, URZ, 0x4, UR40 ;  /* 0x000000043f287899 */ /* 0x000fe20008011628 */
[----:B------:R-:W-:Y:S01]  /*6f20*/  IMAD.U32 R9, RZ, RZ, UR5 ;  /* 0x00000005ff097e24 */ /* 0x000fe2000f8e00ff */
[----:B------:R-:W-:Y:S01]  /*6f30*/  USHF.R.U32.HI UR25, URZ, 0x4, UR25 ;  /* 0x000000043f197899 */ /* 0x000fe20008011619 */
[----:B------:R-:W3:Y:S01]  /*6f40*/  SHFL.BFLY PT, R5, R6, 0x2, 0x1f ;  /* 0x0c401f0006057f89 */ /* 0x000ee200000e0000 */
[----:B------:R-:W-:Y:S01]  /*6f50*/  ULOP3.LUT UR6, UR40, 0x3fff, URZ, 0xc0, !UPT ;  /* 0x00003fff28067892 */ /* 0x000fe2000f8ec03f */
[----:B------:R-:W-:Y:S01]  /*6f60*/  @!P1 VIADD R9, R9, 0x30860 ;  /* 0x0003086009099836 */ /* 0x000fe20000000000 */
[----:B------:R-:W-:Y:S01]  /*6f70*/  ULOP3.LUT UR4, UR25, 0x3fff, URZ, 0xc0, !UPT ;  /* 0x00003fff19047892 */ /* 0x000fe2000f8ec03f */
[----:B------:R-:W-:Y:S01]  /*6f80*/  IMAD.MOV.U32 R19, RZ, RZ, RZ ;  /* 0x000000ffff137224 */ /* 0x000fe200078e00ff */
[----:B------:R-:W-:Y:S01]  /*6f90*/  UIMAD UR6, UR39, 0x600, UR6 ;  /* 0x00000600270678a4 */ /* 0x000fe2000f8e0206 */
[----:B------:R-:W-:Y:S01]  /*6fa0*/  IMAD.U32 R11, RZ, RZ, UR26 ;  /* 0x0000001aff0b7e24 */ /* 0x000fe2000f8e00ff */
[----:B------:R-:W-:Y:S01]  /*6fb0*/  ULOP3.LUT UR4, UR4, 0x10000, URZ, 0xfc, !UPT ;  /* 0x0001000004047892 */ /* 0x000fe2000f8efc3f */
[----:B------:R-:W-:Y:S01]  /*6fc0*/  @!P1 PRMT R9, RZ, 0x654, R9 ;  /* 0x00000654ff099816 */ /* 0x000fe20000000009 */
[----:B------:R-:W-:Y:S01]  /*6fd0*/  UMOV UR11, 0x40000040 ;  /* 0x40000040000b7882 */ /* 0x000fe20000000000 */
[----:B------:R-:W-:Y:S01]  /*6fe0*/  UMOV UR9, 0x40000040 ;  /* 0x4000004000097882 */ /* 0x000fe20000000000 */
[----:B------:R-:W-:Y:S01]  /*6ff0*/  UIADD3 UR39, UR39, 0x1, URZ ;  /* 0x0000000127277890 */ /* 0x000fe2000fffe03f */
[----:B------:R-:W-:Y:S01]  /*7000*/  IMAD.MOV.U32 R18, RZ, RZ, -0x800000 ;  /* 0xff800000ff127424 */ /* 0x000fe200078e00ff */
[----:B------:R-:W-:Y:S01]  /*7010*/  UMOV UR10, UR6 ;  /* 0x00000006000a7c82 */ /* 0x000fe20008000000 */
[----:B------:R-:W-:Y:S01]  /*7020*/  UMOV UR8, UR4 ;  /* 0x0000000400087c82 */ /* 0x000fe20008000000 */
[----:B------:R-:W-:Y:S01]  /*7030*/  UISETP.NE.AND UP0, UPT, UR39, 0x2, UPT ;  /* 0x000000022700788c */ /* 0x000fe2000bf05270 */
[----:B------:R-:W-:Y:S01]  /*7040*/  HGMMA.64x64x16.F32.BF16 R120, gdesc[UR8].tnspB, R120, gsb0 ;  /* 0x40e00000087879f0 */ /* 0x000fe20008001878 */
[----:B------:R-:W-:-:S02]  /*7050*/  UIADD3 UR10, UR6, 0x80, URZ ;  /* 0x00000080060a7890 */ /* 0x000fc4000fffe03f */
[----:B------:R-:W-:Y:S01]  /*7060*/  UIADD3 UR8, UR4, 0x2, URZ ;  /* 0x0000000204087890 */ /* 0x000fe2000fffe03f */
[----:B-1----:R-:W-:Y:S01]  /*7070*/  FADD.FTZ R3, R3, R4 ;  /* 0x0000000403037221 */ /* 0x002fe20000010000 */
[----:B------:R-:W-:Y:S01]  /*7080*/  UMOV UR11, 0x40000040 ;  /* 0x40000040000b7882 */ /* 0x000fe20000000000 */
[----:B------:R-:W-:Y:S01]  /*7090*/  UMOV UR9, 0x40000040 ;  /* 0x4000004000097882 */ /* 0x000fe20000000000 */
[----:B------:R-:W-:Y:S01]  /*70a0*/  UIADD3 UR37, UR37, 0x1, URZ ;  /* 0x0000000125257890 */ /* 0x000fe2000fffe03f */
[----:B---3--:R-:W-:Y:S01]  /*70b0*/  FADD.FTZ R5, R5, R6 ;  /* 0x0000000605057221 */ /* 0x008fe20000010000 */
[----:B------:R-:W1:Y:S01]  /*70c0*/  SHFL.BFLY PT, R10, R3, 0x1, 0x1f ;  /* 0x0c201f00030a7f89 */ /* 0x000e6200000e0000 */
[----:B------:R-:W-:Y:S01]  /*70d0*/  IMAD.MOV.U32 R6, RZ, RZ, RZ ;  /* 0x000000ffff067224 */ /* 0x000fe200078e00ff */
[----:B------:R-:W-:Y:S02]  /*70e0*/  USEL UR39, UR39, URZ, UP0 ;  /* 0x0000003f27277287 */ /* 0x000fe40008000000 */
[----:B0-----:R-:W0:Y:S01]  /*70f0*/  SHFL.BFLY PT, R12, R5, 0x1, 0x1f ;  /* 0x0c201f00050c7f89 */ /* 0x001e2200000e0000 */
[----:B-1----:R-:W-:Y:S01]  /*7100*/  FADD.FTZ R10, R3, R10 ;  /* 0x0000000a030a7221 */ /* 0x002fe20000010000 */
[----:B------:R-:W-:-:S02]  /*7110*/  IMAD.MOV.U32 R3, RZ, RZ, -0x800000 ;  /* 0xff800000ff037424 */ /* 0x000fc400078e00ff */
[----:B0-----:R-:W-:Y:S02]  /*7120*/  FADD.FTZ R12, R5, R12 ;  /* 0x0000000c050c7221 */ /* 0x001fe40000010000 */
[----:B------:R-:W-:Y:S01]  /*7130*/  FSETP.NE.FTZ.AND P0, PT, R10, RZ, PT ;  /* 0x000000ff0a00720b */ /* 0x000fe20003f15000 */
[----:B------:R-:W-:Y:S02]  /*7140*/  IMAD.U32 R5, RZ, RZ, UR26 ;  /* 0x0000001aff057e24 */ /* 0x000fe4000f8e00ff */
[----:B------:R-:W-:-:S10]  /*7150*/  FSETP.NE.FTZ.AND P2, PT, R12, RZ, PT ;  /* 0x000000ff0c00720b */ /* 0x000fd40003f55000 */
[----:B------:R-:W0:Y:S01]  /*7160*/  @P0 MUFU.LG2 R4, R10 ;  /* 0x0000000a00040308 */ /* 0x000e220000000c00 */
[----:B------:R-:W-:-:S07]  /*7170*/  @P0 FMUL.FTZ R5, R5, 0.69314718246459960938 ;  /* 0x3f31721805050820 */ /* 0x000fce0000410000 */
[----:B------:R-:W1:Y:S08]  /*7180*/  @P2 MUFU.LG2 R7, R12 ;  /* 0x0000000c00072308 */ /* 0x000e700000000c00 */
[----:B------:R3:W2:Y:S01]  /*7190*/  @P0 MUFU.RCP R19, R10 ;  /* 0x0000000a00130308 */ /* 0x0006a20000001000 */
[----:B0-----:R-:W-:-:S04]  /*71a0*/  @P0 FMUL.FTZ R4, R4, 0.69314718246459960938 ;  /* 0x3f31721804040820 */ /* 0x001fc80000410000 */
[----:B------:R-:W-:Y:S01]  /*71b0*/  @P0 FFMA.FTZ R18, R5, R0, R4 ;  /* 0x0000000005120223 */ /* 0x000fe20000010004 */
[----:B------:R-:W-:Y:S02]  /*71c0*/  PLOP3.LUT P0, PT, PT, PT, PT, 0x8, 0x0 ;  /* 0x000000000000781c */ /* 0x000fe40003f0e170 */
[----:B------:R0:W4:Y:S01]  /*71d0*/  @P2 MUFU.RCP R6, R12 ;  /* 0x0000000c00062308 */ /* 0x0001220000001000 */
[----:B------:R-:W-:Y:S02]  /*71e0*/  WARPGROUP.DEPBAR.LE gsb0, 0x0 ;  /* 0x00008000000079c5 */ /* 0x000fe40000010000 */
[----:B------:R-:W-:Y:S01]  /*71f0*/  WARPGROUP.ARRIVE ;  /* 0x00000000000079c5 */ /* 0x000fe20000000000 */
[----:B---3--:R-:W-:Y:S01]  /*7200*/  @P2 FMUL.FTZ R10, R11, 0.69314718246459960938 ;  /* 0x3f3172180b0a2820 */ /* 0x008fe20000410000 */
[----:B-1----:R-:W-:-:S04]  /*7210*/  @P2 FMUL.FTZ R7, R7, 0.69314718246459960938 ;  /* 0x3f31721807072820 */ /* 0x002fc80000410000 */
[----:B------:R-:W-:Y:S01]  /*7220*/  HGMMA.64x64x16.F32.BF16 R120, gdesc[UR8].tnspB, R120, gsb0 ;  /* 0x40e00000087879f0 */ /* 0x000fe20008001878 */
[----:B------:R-:W-:Y:S01]  /*7230*/  UIADD3 UR10, UR6, 0x100, URZ ;  /* 0x00000100060a7890 */ /* 0x000fe2000fffe03f */
[----:B------:R-:W-:Y:S01]  /*7240*/  @P2 FFMA.FTZ R3, R10, R8, R7 ;  /* 0x000000080a032223 */ /* 0x000fe20000010007 */
        /* <DEDUP_REMOVED lines=66> */
[----:B------:R-:W-:-:S04]  /*7670*/  USEL UR4, URZ, 0x1, UP0 ;  /* 0x000000013f047887 */ /* 0x000fc80008000000 */
[----:B------:R-:W-:Y:S01]  /*7680*/  ULOP3.LUT UR38, UR38, UR4, URZ, 0x3c, !UPT ;  /* 0x0000000426267292 */ /* 0x000fe2000f8e3c3f */
[----:B------:R-:W-:Y:S02]  /*7690*/  WARPGROUP.DEPBAR.LE gsb0, 0x0 ;  /* 0x00008000000079c5 */ /* 0x000fe40000010000 */
[----:B------:R-:W-:-:S06]  /*76a0*/  WARPGROUP.ARRIVE ;  /* 0x00000000000079c5 */ /* 0x000fcc0000000000 */
[----:B------:R-:W-:Y:S03]  /*76b0*/  HGMMA.64x64x16.F32.BF16 R120, gdesc[UR8].tnspB, R120, gsb0 ;  /* 0x40e00000087879f0 */ /* 0x000fe60008001878 */
        /* <DEDUP_REMOVED lines=34> */
.L_x_10597:
[----:B------:R-:W0:Y:S08]  /*78e0*/  S2UR UR4, SR_CgaCtaId ;  /* 0x00000000000479c3 */ /* 0x000e300000008800 */
[----:B------:R-:W-:Y:S06]  /*78f0*/  BAR.SYNC.DEFER_BLOCKING 0x5, 0x1a0 ;  /* 0x0146800000007b1d */ /* 0x000fec0000010000 */
[----:B------:R-:W-:Y:S01]  /*7900*/  UMOV UR40, 0x400 ;  /* 0x0000040000287882 */ /* 0x000fe20000000000 */
[----:B------:R-:W-:Y:S01]  /*7910*/  BSSY B0, `(.L_x_10618) ;  /* 0x0000192000007945 */ /* 0x000fe20003800000 */
[----:B0-----:R-:W-:-:S09]  /*7920*/  ULEA UR40, UR4, UR40, 0x18 ;  /* 0x0000002804287291 */ /* 0x001fd2000f8ec03f */
[----:B------:R-:W0:Y:S02]  /*7930*/  LDS.128 R24, [UR40+0x308d0] ;  /* 0x0308d028ff187984 */ /* 0x000e240008000c00 */
[----:B0-----:R-:W-:Y:S01]  /*7940*/  R2UR UR5, R26 ;  /* 0x000000001a0572ca */ /* 0x001fe200000e0000 */
[----:B------:R-:W-:Y:S06]  /*7950*/  BAR.ARV 0x4, 0x1a0 ;  /* 0x0106800000007b1d */ /* 0x000fec0000002000 */
[----:B------:R-:W-:Y:S08]  /*7960*/  @P0 BRA `(.L_x_10619) ;  /* 0x0000000c00c40947 */ /* 0x000ff00003800000 */
[----:B------:R-:W2:Y:S01]  /*7970*/  LDL R4, [R1+0x18] ;  /* 0x0000180001047983 */ /* 0x000ea20000100800 */
[----:B------:R-:W0:Y:S01]  /*7980*/  S2UR UR4, SR_SWINHI ;  /* 0x00000000000479c3 */ /* 0x000e220000002f00 */
[----:B------:R-:W-:Y:S01]  /*7990*/  USHF.L.U32 UR8, UR41, 0x2, URZ ;  /* 0x0000000229087899 */ /* 0x000fe2000800063f */
[----:B------:R-:W-:Y:S01]  /*79a0*/  F2FP.BF16.F32.PACK_AB R12, R12, R33 ;  /* 0x000000210c0c723e */ /* 0x000fe200000010ff */
[----:B------:R-:W-:Y:S01]  /*79b0*/  USHF.L.U64.HI UR9, UR41, 0x2, UR42 ;  /* 0x0000000229097899 */ /* 0x000fe2000801022a */
[----:B------:R-:W-:Y:S02]  /*79c0*/  F2FP.BF16.F32.PACK_AB R13, R13, R34 ;  /* 0x000000220d0d723e */ /* 0x000fe400000010ff */
[----:B------:R-:W-:Y:S02]  /*79d0*/  F2FP.BF16.F32.PACK_AB R14, R14, R31 ;  /* 0x0000001f0e0e723e */ /* 0x000fe400000010ff */
[----:B------:R-:W-:Y:S02]  /*79e0*/  F2FP.BF16.F32.PACK_AB R15, R15, R32 ;  /* 0x000000200f0f723e */ /* 0x000fe400000010ff */
[----:B------:R-:W-:-:S02]  /*79f0*/  F2FP.BF16.F32.PACK_AB R148, R29, R30 ;  /* 0x0000001e1d94723e */ /* 0x000fc400000010ff */
[----:B------:R-:W-:Y:S02]  /*7a00*/  F2FP.BF16.F32.PACK_AB R149, R23, R28 ;  /* 0x0000001c1795723e */ /* 0x000fe400000010ff */
[----:B------:R-:W-:Y:S02]  /*7a10*/  F2FP.BF16.F32.PACK_AB R150, R19, R22 ;  /* 0x000000161396723e */ /* 0x000fe400000010ff */
[----:B------:R-:W-:Y:S01]  /*7a20*/  F2FP.BF16.F32.PACK_AB R151, R151, R0 ;  /* 0x000000009797723e */ /* 0x000fe200000010ff */
[----:B------:R-:W-:Y:S01]  /*7a30*/  UMOV UR6, UR40 ;  /* 0x0000002800067c82 */ /* 0x000fe20008000000 */
[----:B0-----:R-:W-:Y:S01]  /*7a40*/  UMOV UR7, UR4 ;  /* 0x0000000400077c82 */ /* 0x001fe20008000000 */
[----:B------:R-:W-:Y:S02]  /*7a50*/  IMAD.U32 R20, RZ, RZ, UR6 ;  /* 0x00000006ff147e24 */ /* 0x000fe4000f8e00ff */
[----:B------:R-:W-:Y:S01]  /*7a60*/  IMAD.U32 R21, RZ, RZ, UR7 ;  /* 0x00000007ff157e24 */ /* 0x000fe2000f8e00ff */
[----:B------:R-:W-:-:S02]  /*7a70*/  ULDC.64 UR6, c[0x0][0xbd8] ;  /* 0x0002f60000067ab9 */ /* 0x000fc40000000a00 */
[----:B------:R-:W-:Y:S02]  /*7a80*/  UIADD3 UR4, UP1, UR8, UR6, URZ ;  /* 0x0000000608047290 */ /* 0x000fe4000ff3e03f */
[----:B------:R-:W-:Y:S02]  /*7a90*/  UISETP.NE.U32.AND UP0, UPT, UR6, URZ, UPT ;  /* 0x0000003f0600728c */ /* 0x000fe4000bf05070 */
[----:B------:R-:W-:Y:S02]  /*7aa0*/  UIADD3.X UR6, UR9, UR7, URZ, UP1, !UPT ;  /* 0x0000000709067290 */ /* 0x000fe40008ffe43f */
[----:B------:R-:W-:Y:S01]  /*7ab0*/  UISETP.NE.AND.EX UP0, UPT, UR7, URZ, UPT, UP0 ;  /* 0x0000003f0700728c */ /* 0x000fe2000bf05300 */
[----:B------:R-:W0:Y:S01]  /*7ac0*/  LDC R0, c[0x0][0xa88] ;  /* 0x0002a200ff007b82 */ /* 0x000e220000000800 */
[----:B------:R-:W-:Y:S02]  /*7ad0*/  IMAD.U32 R22, RZ, RZ, UR4 ;  /* 0x00000004ff167e24 */ /* 0x000fe4000f8e00ff */
[----:B------:R-:W-:Y:S01]  /*7ae0*/  IMAD.U32 R23, RZ, RZ, UR6 ;  /* 0x00000006ff177e24 */ /* 0x000fe2000f8e00ff */
[----:B------:R-:W-:-:S02]  /*7af0*/  ULDC.64 UR6, c[0x0][0xbe0] ;  /* 0x0002f80000067ab9 */ /* 0x000fc40000000a00 */
[----:B------:R-:W-:-:S04]  /*7b00*/  UISETP.NE.U32.AND UP1, UPT, UR6, URZ, UPT ;  /* 0x0000003f0600728c */ /* 0x000fc8000bf25070 */
[----:B------:R-:W-:-:S11]  /*7b10*/  UISETP.NE.AND.EX UP1, UPT, UR7, URZ, UPT, UP1 ;  /* 0x0000003f0700728c */ /* 0x000fd6000bf25310 */
[----:B------:R-:W-:-:S04]  /*7b20*/  @UP1 UIADD3 UR6, UP2, UR8, UR6, URZ ;  /* 0x0000000608061290 */ /* 0x000fc8000ff5e03f */
[----:B------:R-:W-:Y:S01]  /*7b30*/  @UP1 UIADD3.X UR7, UR9, UR7, URZ, UP2, !UPT ;  /* 0x0000000709071290 */ /* 0x000fe200097fe43f */
[----:B------:R-:W-:Y:S01]  /*7b40*/  BAR.SYNC.DEFER_BLOCKING 0x1, 0x180 ;  /* 0x0046000000007b1d */ /* 0x000fe20000010000 */
[----:B--2---:R-:W-:-:S03]  /*7b50*/  IMAD.WIDE R4, R4, 0x2, R20 ;  /* 0x0000000204047825 */ /* 0x004fc600078e0214 */
[C---:B------:R-:W-:Y:S02]  /*7b60*/  IADD3 R9, P1, R4.reuse, 0x40, RZ ;  /* 0x0000004004097810 */ /* 0x040fe40007f3e0ff */
[C---:B------:R-:W-:Y:S02]  /*7b70*/  IADD3 R11, P2, R4.reuse, 0x20, RZ ;  /* 0x00000020040b7810 */ /* 0x040fe40007f5e0ff */
[C---:B------:R-:W-:Y:S02]  /*7b80*/  IADD3 R51, P0, R4.reuse, 0x60, RZ ;  /* 0x0000006004337810 */ /* 0x040fe40007f1e0ff */
[----:B------:R-:W-:Y:S02]  /*7b90*/  LOP3.LUT R7, R4, 0x380, RZ, 0xc0, !PT ;  /* 0x0000038004077812 */ /* 0x000fe400078ec0ff */
[----:B------:R-:W-:Y:S02]  /*7ba0*/  LOP3.LUT R8, R9, 0x380, RZ, 0xc0, !PT ;  /* 0x0000038009087812 */ /* 0x000fe400078ec0ff */
[----:B------:R-:W-:-:S02]  /*7bb0*/  LOP3.LUT R10, R11, 0x380, RZ, 0xc0, !PT ;  /* 0x000003800b0a7812 */ /* 0x000fc400078ec0ff */
[----:B------:R-:W-:Y:S02]  /*7bc0*/  LOP3.LUT R6, R51, 0x380, RZ, 0xc0, !PT ;  /* 0x0000038033067812 */ /* 0x000fe400078ec0ff */
[----:B------:R-:W-:Y:S02]  /*7bd0*/  SHF.R.U64 R7, R7, 0x3, RZ ;  /* 0x0000000307077819 */ /* 0x000fe400000012ff */
        /* <DEDUP_REMOVED lines=9> */
[----:B------:R-:W-:-:S02]  /*7c70*/  LOP3.LUT R6, R6, R51, RZ, 0x3c, !PT ;  /* 0x0000003306067212 */ /* 0x000fc400078e3cff */
[----:B------:R-:W-:Y:S02]  /*7c80*/  MOV R52, R4 ;  /* 0x0000000400347202 */ /* 0x000fe40000000f00 */
[----:B------:R-:W-:Y:S02]  /*7c90*/  MOV R24, R6 ;  /* 0x0000000600187202 */ /* 0x000fe40000000f00 */
[----:B------:R-:W-:Y:S02]  /*7ca0*/  MOV R26, R8 ;  /* 0x00000008001a7202 */ /* 0x000fe40000000f00 */
        /* <DEDUP_REMOVED lines=9> */
[----:B------:R-:W-:-:S02]  /*7d40*/  F2FP.BF16.F32.PACK_AB R11, R35, R36 ;  /* 0x00000024230b723e */ /* 0x000fc400000010ff */
[----:B------:R-:W-:-:S03]  /*7d50*/  PLOP3.LUT P0, PT, PT, PT, UP0, 0x80, 0x0 ;  /* 0x000000000000781c */ /* 0x000fc60003f0f008 */
[----:B------:R2:W-:Y:S04]  /*7d60*/  STSM.16.M88.4 [R51], R8 ;  /* 0x0000000833007844 */ /* 0x0005e80000000200 */
[----:B------:R2:W-:Y:S04]  /*7d70*/  STSM.16.M88.4 [R26], R12 ;  /* 0x0000000c1a007844 */ /* 0x0005e80000000200 */
[----:B------:R2:W-:Y:S01]  /*7d80*/  STSM.16.M88.4 [R24], R148 ;  /* 0x0000009418007844 */ /* 0x0005e20000000200 */
[----:B------:R-:W-:Y:S01]  /*7d90*/  BAR.SYNC.DEFER_BLOCKING 0x1, 0x180 ;  /* 0x0046000000007b1d */ /* 0x000fe20000010000 */
[----:B------:R-:W-:Y:S01]  /*7da0*/  PLOP3.LUT P1, PT, PT, PT, UP1, 0x80, 0x0 ;  /* 0x000000000000781c */ /* 0x000fe20003f2f018 */
[----:B-1----:R-:W-:-:S02]  /*7db0*/  IMAD.U32 R4, RZ, RZ, UR6 ;  /* 0x00000006ff047e24 */ /* 0x002fc4000f8e00ff */
[----:B------:R-:W-:Y:S02]  /*7dc0*/  IMAD.U32 R5, RZ, RZ, UR7 ;  /* 0x00000007ff057e24 */ /* 0x000fe4000f8e00ff */
[----:B------:R-:W3:Y:S01]  /*7dd0*/  @P0 LDG.E R19, desc[UR46][R22.64] ;  /* 0x0000002e16130981 */ /* 0x000ee2000c1e1900 */
[----:B------:R-:W-:-:S07]  /*7de0*/  UMOV UR4, URZ ;  /* 0x0000003f00047c82 */ /* 0x000fce0008000000 */
[----:B0-----:R2:W5:Y:S01]  /*7df0*/  @P1 LDG.E R0, desc[UR46][R4.64] ;  /* 0x0000002e04001981 */ /* 0x001562000c1e1900 */
[----:B---3--:R-:W-:Y:S01]  /*7e00*/  @P0 R2UR UR4, R19 ;  /* 0x00000000130402ca */ /* 0x008fe200000e0000 */
[----:B--2---:R-:W-:-:S14]  /*7e10*/  @P1 BRA `(.L_x_10620) ;  /* 0x0000000000101947 */ /* 0x004fdc0003800000 */
[----:B------:R-:W-:Y:S05]  /*7e20*/  @!P0 BRA `(.L_x_10620) ;  /* 0x00000000000c8947 */ /* 0x000fea0003800000 */
[----:B------:R-:W2:Y:S04]  /*7e30*/  LDG.E R5, desc[UR46][R22.64] ;  /* 0x0000002e16057981 */ /* 0x000ea8000c1e1900 */
[----:B-----5:R-:W2:Y:S02]  /*7e40*/  LDG.E R0, desc[UR46][R22.64+0x4] ;  /* 0x0000042e16007981 */ /* 0x020ea4000c1e1900 */
[----:B--2---:R-:W-:-:S07]  /*7e50*/  IMAD.IADD R0, R0, 0x1, -R5 ;  /* 0x0000000100007824 */ /* 0x004fce00078e0a05 */
.L_x_10620:
[----:B------:R-:W2:Y:S01]  /*7e60*/  LDL R5, [R1+0x14] ;  /* 0x0000140001057983 */ /* 0x000ea20000100800 */
[----:B------:R-:W-:Y:S01]  /*7e70*/  USHF.R.S32.HI UR11, URZ, 0x1f, UR43 ;  /* 0x0000001f3f0b7899 */ /* 0x000fe2000801142b */
[----:B------:R-:W-:Y:S02]  /*7e80*/  ULDC.64 UR12, c[0x0][0xb70] ;  /* 0x0002dc00000c7ab9 */ /* 0x000fe40000000a00 */
[----:B------:R-:W2:Y:S01]  /*7e90*/  LDL.LU R26, [R1] ;  /* 0x00000000011a7983 */ /* 0x000ea20000300800 */
[----:B------:R-:W-:Y:S02]  /*7ea0*/  USHF.R.S32.HI UR9, URZ, 0x1f, UR4 ;  /* 0x0000001f3f097899 */ /* 0x000fe40008011404 */
[----:B------:R-:W-:Y:S01]  /*7eb0*/  UIMAD UR10, UR11, UR12, URZ ;  /* 0x0000000c0b0a72a4 */ /* 0x000fe2000f8e023f */
[----:B------:R-:W0:Y:S01]  /*7ec0*/  S2R R4, SR_TID.X ;  /* 0x0000000000047919 */ /* 0x000e220000002100 */
[----:B------:R-:W-:Y:S01]  /*7ed0*/  UMOV UR8, UR4 ;  /* 0x0000000400087c82 */ /* 0x000fe20008000000 */
[----:B------:R-:W-:-:S02]  /*7ee0*/  USEL UR42, UR42, URZ, !UP0 ;  /* 0x0000003f2a2a7287 */ /* 0x000fc4000c000000 */
[----:B------:R-:W-:Y:S02]  /*7ef0*/  UIMAD.WIDE.U32 UR6, UR43, UR12, UR8 ;  /* 0x0000000c2b0672a5 */ /* 0x000fe4000f8e0008 */
[----:B------:R-:W-:Y:S02]  /*7f00*/  UIMAD UR10, UR43, UR13, UR10 ;  /* 0x0000000d2b0a72a4 */ /* 0x000fe4000f8e020a */
[----:B------:R-:W-:Y:S01]  /*7f10*/  USEL UR41, UR41, URZ, !UP0 ;  /* 0x0000003f29297287 */ /* 0x000fe2000c000000 */
[----:B------:R-:W-:Y:S01]  /*7f20*/  ULDC.64 UR12, c[0x0][0xb78] ;  /* 0x0002de00000c7ab9 */ /* 0x000fe20000000a00 */
[----:B------:R-:W-:Y:S02]  /*7f30*/  UIADD3 UR7, UR7, UR10, URZ ;  /* 0x0000000a07077290 */ /* 0x000fe4000fffe03f */
[----:B------:R-:W-:Y:S02]  /*7f40*/  UIMAD UR8, UR42, UR12, URZ ;  /* 0x0000000c2a0872a4 */ /* 0x000fe4000f8e023f */
[----:B------:R-:W-:-:S02]  /*7f50*/  UIMAD.WIDE.U32 UR6, UR41, UR12, UR6 ;  /* 0x0000000c290672a5 */ /* 0x000fc4000f8e0006 */
[----:B------:R-:W-:-:S03]  /*7f60*/  UIMAD UR8, UR41, UR13, UR8 ;  /* 0x0000000d290872a4 */ /* 0x000fc6000f8e0208 */
[----:B------:R-:W-:-:S03]  /*7f70*/  ULDC.64 UR12, c[0x0][0xaa0] ;  /* 0x0002a800000c7ab9 */ /* 0x000fc60000000a00 */
[----:B------:R-:W-:Y:S02]  /*7f80*/  IMAD.U32 R7, RZ, RZ, UR8 ;  /* 0x00000008ff077e24 */ /* 0x000fe4000f8e00ff */
[----:B0-----:R-:W-:-:S05]  /*7f90*/  VIADD R6, R4, 0xffffff80 ;  /* 0xffffff8004067836 */ /* 0x001fca0000000000 */
[----:B------:R-:W-:-:S04]  /*7fa0*/  SHF.R.S32.HI R8, RZ, 0x1f, R6 ;  /* 0x0000001fff087819 */ /* 0x000fc80000011406 */
[----:B------:R-:W-:-:S04]  /*7fb0*/  LEA.HI R8, R8, R6, RZ, 0x7 ;  /* 0x0000000608087211 */ /* 0x000fc800078f38ff */
[----:B------:R-:W-:-:S05]  /*7fc0*/  LOP3.LUT R8, R8, 0xffffff80, RZ, 0xc0, !PT ;  /* 0xffffff8008087812 */ /* 0x000fca00078ec0ff */
[----:B------:R-:W-:-:S05]  /*7fd0*/  IMAD.IADD R8, R6, 0x1, -R8 ;  /* 0x0000000106087824 */ /* 0x000fca00078e0a08 */
[----:B------:R-:W-:Y:S01]  /*7fe0*/  LOP3.LUT P0, RZ, R8, 0x3, RZ, 0xc0, !PT ;  /* 0x0000000308ff7812 */ /* 0x000fe2000780c0ff */
[----:B------:R-:W-:Y:S01]  /*7ff0*/  IMAD.U32 R19, RZ, RZ, UR12 ;  /* 0x0000000cff137e24 */ /* 0x000fe2000f8e00ff */
[--C-:B------:R-:W-:Y:S01]  /*8000*/  SHF.R.S32.HI R29, RZ, 0x1f, R157.reuse ;  /* 0x0000001fff1d7819 */ /* 0x100fe2000001149d */
[----:B------:R-:W-:Y:S02]  /*8010*/  IMAD.MOV.U32 R28, RZ, RZ, R157 ;  /* 0x000000ffff1c7224 */ /* 0x000fe400078e009d */
[----:B------:R-:W-:Y:S01]  /*8020*/  VIADD R24, R152, 0x90 ;  /* 0x0000009098187836 */ /* 0x000fe20000000000 */
[----:B------:R-:W-:Y:S01]  /*8030*/  SHF.R.S32.HI R153, RZ, 0x1f, R152 ;  /* 0x0000001fff997819 */ /* 0x000fe20000011498 */
[----:B------:R-:W-:Y:S01]  /*8040*/  BSSY B1, `(.L_x_10621) ;  /* 0x0000054000017945 */ /* 0x000fe20003800000 */
[----:B--2---:R-:W-:Y:S02]  /*8050*/  IMAD R9, R26, 0xc0, R5 ;  /* 0x000000c01a097824 */ /* 0x004fe400078e0205 */
[----:B------:R-:W-:-:S03]  /*8060*/  IMAD R5, R152, 0x40, R157 ;  /* 0x0000004098057824 */ /* 0x000fc600078e029d */
[----:B------:R-:W-:Y:S01]  /*8070*/  SHF.R.S32.HI R4, RZ, 0x1f, R9 ;  /* 0x0000001fff047819 */ /* 0x000fe20000011409 */
[----:B------:R-:W-:Y:S01]  /*8080*/  IMAD.WIDE R20, R5, 0x2, R20 ;  /* 0x0000000205147825 */ /* 0x000fe200078e0214 */
[----:B------:R-:W-:-:S03]  /*8090*/  IADD3 R6, P1, R9, UR6, RZ ;  /* 0x0000000609067c10 */ /* 0x000fc6000ff3e0ff */
[C---:B------:R-:W-:Y:S01]  /*80a0*/  VIADD R5, R9.reuse, 0x8 ;  /* 0x0000000809057836 */ /* 0x040fe20000000000 */
[----:B------:R-:W-:Y:S01]  /*80b0*/  IADD3.X R7, R4, UR7, R7, P1, !PT ;  /* 0x0000000704077c10 */ /* 0x000fe20008ffe407 */
[----:B------:R-:W-:Y:S01]  /*80c0*/  ULDC.64 UR6, c[0x0][0xb40] ;  /* 0x0002d00000067ab9 */ /* 0x000fe20000000a00 */
[----:B-----5:R-:W-:Y:S02]  /*80d0*/  ISETP.GE.OR P1, PT, R9, R0, P0 ;  /* 0x000000000900720c */ /* 0x020fe40000726670 */
[----:B------:R-:W-:Y:S02]  /*80e0*/  LEA R30, P2, R6, UR6, 0x2 ;  /* 0x00000006061e7c11 */ /* 0x000fe4000f8410ff */
[----:B------:R-:W-:Y:S02]  /*80f0*/  IADD3 R11, P3, R20, 0x3000, RZ ;  /* 0x00003000140b7810 */ /* 0x000fe40007f7e0ff */
[----:B------:R-:W-:Y:S02]  /*8100*/  LEA.HI.X R31, R6, UR7, R7, 0x2, P2 ;  /* 0x00000007061f7c11 */ /* 0x000fe400090f1407 */
[----:B------:R-:W-:-:S02]  /*8110*/  IADD3 R15, P2, R20, 0x1800, RZ ;  /* 0x00001800140f7810 */ /* 0x000fc40007f5e0ff */
[----:B------:R-:W-:Y:S01]  /*8120*/  ISETP.GE.OR P0, PT, R5, R0, P0 ;  /* 0x000000000500720c */ /* 0x000fe20000706670 */
[----:B------:R-:W-:Y:S01]  /*8130*/  UIMAD UR6, UR9, UR12, URZ ;  /* 0x0000000c090672a4 */ /* 0x000fe2000f8e023f */
[C---:B------:R-:W-:Y:S01]  /*8140*/  IADD3 R7, P4, R20.reuse, 0x4800, RZ ;  /* 0x0000480014077810 */ /* 0x040fe20007f9e0ff */
[----:B------:R0:W-:Y:S01]  /*8150*/  @!P1 STG.E desc[UR46][R30.64], R18 ;  /* 0x000000121e009986 */ /* 0x0001e2000c10192e */
[----:B------:R-:W-:Y:S01]  /*8160*/  LOP3.LUT R5, R20, 0x380, RZ, 0xc0, !PT ;  /* 0x0000038014057812 */ /* 0x000fe200078ec0ff */
[--C-:B------:R-:W-:Y:S01]  /*8170*/  IMAD.X R13, RZ, RZ, R21.reuse, P2 ;  /* 0x000000ffff0d7224 */ /* 0x100fe200010e0615 */
[----:B------:R-:W-:Y:S01]  /*8180*/  LOP3.LUT R8, R15, 0x380, RZ, 0xc0, !PT ;  /* 0x000003800f087812 */ /* 0x000fe200078ec0ff */
[----:B------:R-:W-:Y:S01]  /*8190*/  IMAD.X R9, RZ, RZ, R21, P3 ;  /* 0x000000ffff097224 */ /* 0x000fe200018e0615 */
[----:B------:R-:W-:Y:S01]  /*81a0*/  LOP3.LUT R6, R11, 0x380, RZ, 0xc0, !PT ;  /* 0x000003800b067812 */ /* 0x000fe200078ec0ff */
[----:B------:R-:W-:Y:S01]  /*81b0*/  ULDC.64 UR8, c[0x0][0xae8] ;  /* 0x0002ba0000087ab9 */ /* 0x000fe20000000a00 */
[----:B------:R-:W-:Y:S01]  /*81c0*/  LOP3.LUT R4, R7, 0x380, RZ, 0xc0, !PT ;  /* 0x0000038007047812 */ /* 0x000fe200078ec0ff */
[----:B------:R-:W-:Y:S01]  /*81d0*/  UIMAD UR6, UR4, UR13, UR6 ;  /* 0x0000000d040672a4 */ /* 0x000fe2000f8e0206 */
[----:B------:R-:W-:Y:S01]  /*81e0*/  SHF.R.U64 R5, R5, 0x3, RZ ;  /* 0x0000000305057819 */ /* 0x000fe200000012ff */
[----:B------:R1:W-:Y:S01]  /*81f0*/  @!P0 STG.E desc[UR46][R30.64+0x20], R3 ;  /* 0x000020031e008986 */ /* 0x0003e2000c10192e */
[----:B------:R-:W-:-:S02]  /*8200*/  SHF.R.U64 R8, R8, 0x3, RZ ;  /* 0x0000000308087819 */ /* 0x000fc400000012ff */
[----:B------:R-:W-:Y:S02]  /*8210*/  SHF.R.U64 R6, R6, 0x3, RZ ;  /* 0x0000000306067819 */ /* 0x000fe400000012ff */
[----:B------:R-:W-:Y:S01]  /*8220*/  SHF.R.U64 R4, R4, 0x3, RZ ;  /* 0x0000000304047819 */ /* 0x000fe200000012ff */
[----:B0-----:R-:W-:Y:S01]  /*8230*/  IMAD.WIDE.U32 R18, R19, UR4, R28 ;  /* 0x0000000413127c25 */ /* 0x001fe2000f8e001c */
[----:B------:R-:W-:Y:S02]  /*8240*/  LOP3.LUT R20, R5, R20, RZ, 0x3c, !PT ;  /* 0x0000001405147212 */ /* 0x000fe400078e3cff */
[----:B------:R-:W-:Y:S01]  /*8250*/  LOP3.LUT R12, R8, R15, RZ, 0x3c, !PT ;  /* 0x0000000f080c7212 */ /* 0x000fe200078e3cff */
[----:B------:R-:W-:Y:S01]  /*8260*/  IMAD.X R5, RZ, RZ, R21, P4 ;  /* 0x000000ffff057224 */ /* 0x000fe200020e0615 */
[----:B------:R-:W-:Y:S02]  /*8270*/  LOP3.LUT R8, R6, R11, RZ, 0x3c, !PT ;  /* 0x0000000b06087212 */ /* 0x000fe400078e3cff */
[----:B------:R-:W-:Y:S01]  /*8280*/  LOP3.LUT R4, R4, R7, RZ, 0x3c, !PT ;  /* 0x0000000704047212 */ /* 0x000fe200078e3cff */
[----:B------:R-:W-:Y:S01]  /*8290*/  VIADD R19, R19, UR6 ;  /* 0x0000000613137c36 */ /* 0x000fe20008000000 */
[----:B------:R-:W-:Y:S01]  /*82a0*/  ULDC.64 UR6, c[0x0][0xae0] ;  /* 0x0002b80000067ab9 */ /* 0x000fe20000000a00 */
[----:B------:R-:W5:Y:S01]  /*82b0*/  LD.E.128 R20, desc[UR46][R20.64] ;  /* 0x0000002e14147980 */ /* 0x000f62000c101d00 */
[----:B------:R-:W-:-:S03]  /*82c0*/  UIMAD UR4, UR11, UR6, URZ ;  /* 0x000000060b0472a4 */ /* 0x000fc6000f8e023f */
[----:B------:R-:W5:Y:S04]  /*82d0*/  LD.E.128 R12, desc[UR46][R12.64] ;  /* 0x0000002e0c0c7980 */ /* 0x000f68000c101d00 */
[----:B------:R-:W5:Y:S04]  /*82e0*/  LD.E.128 R8, desc[UR46][R8.64] ;  /* 0x0000002e08087980 */ /* 0x000f68000c101d00 */
[----:B------:R-:W5:Y:S01]  /*82f0*/  LD.E.128 R4, desc[UR46][R4.64] ;  /* 0x0000002e04047980 */ /* 0x000f62000c101d00 */
[----:B-1----:R-:W-:Y:S01]  /*8300*/  IMAD.U32 R31, RZ, RZ, UR6 ;  /* 0x00000006ff1f7e24 */ /* 0x002fe2000f8e00ff */
[----:B------:R-:W-:Y:S01]  /*8310*/  UIMAD UR6, UR43, UR7, UR4 ;  /* 0x000000072b0672a4 */ /* 0x000fe2000f8e0204 */
[----:B------:R-:W-:Y:S01]  /*8320*/  IMAD R29, R26, -0xc0, R0 ;  /* 0xffffff401a1d7824 */ /* 0x000fe200078e0200 */
[----:B------:R-:W-:Y:S01]  /*8330*/  @!PT LDS RZ, [RZ] ;  /* 0x00000000fffff984 */ /* 0x000fe20000000800 */
[----:B------:R-:W-:Y:S01]  /*8340*/  @!PT LDS RZ, [RZ] ;  /* 0x00000000fffff984 */ /* 0x000fe20000000800 */
[----:B------:R-:W-:Y:S01]  /*8350*/  @!PT LDS RZ, [RZ] ;  /* 0x00000000fffff984 */ /* 0x000fe20000000800 */
[----:B------:R-:W-:Y:S01]  /*8360*/  @!PT LDS RZ, [RZ] ;  /* 0x00000000fffff984 */ /* 0x000fe20000000800 */
[----:B------:R0:W-:Y:S06]  /*8370*/  MEMBAR.ALL.CTA ;  /* 0x0000000000007992 */ /* 0x0001ec0000008000 */
[----:B0-----:R-:W0:Y:S01]  /*8380*/  FENCE.VIEW.ASYNC.S ;  /* 0x00000000000073c6 */ /* 0x001e220000000000 */
[----:B------:R-:W-:Y:S01]  /*8390*/  ULDC UR4, c[0x0][0xa8c] ;  /* 0x0002a30000047ab9 */ /* 0x000fe20000000800 */
[C---:B------:R-:W-:Y:S01]  /*83a0*/  VIADD R3, R152.reuse, 0x30 ;  /* 0x0000003098037836 */ /* 0x040fe20000000000 */
[----:B------:R-:W-:Y:S01]  /*83b0*/  ISETP.GE.AND P0, PT, R157, UR4, PT ;  /* 0x000000049d007c0c */ /* 0x000fe2000bf06270 */
[----:B------:R-:W-:Y:S01]  /*83c0*/  VIADD R0, R152, 0x60 ;  /* 0x0000006098007836 */ /* 0x000fe20000000000 */
[----:B------:R-:W-:Y:S01]  /*83d0*/  UIADD3 UR4, UR40, 0x30820, URZ ;  /* 0x0003082028047890 */ /* 0x000fe2000fffe03f */
[----:B------:R-:W-:Y:S01]  /*83e0*/  IMAD.WIDE.U32 R18, R31, UR43, R18 ;  /* 0x0000002b1f127c25 */ /* 0x000fe2000f8e0012 */
[----:B------:R-:W-:-:S02]  /*83f0*/  ISETP.GE.OR P3, PT, R3, R29, P0 ;  /* 0x0000001d0300720c */ /* 0x000fc40000766670 */
[-C--:B------:R-:W-:Y:S01]  /*8400*/  ISETP.GE.OR P1, PT, R0, R29.reuse, P0 ;  /* 0x0000001d0000720c */ /* 0x080fe20000726670 */
[----:B------:R-:W-:Y:S01]  /*8410*/  VIADD R19, R19, UR6 ;  /* 0x0000000613137c36 */ /* 0x000fe20008000000 */
[-C--:B------:R-:W-:Y:S01]  /*8420*/  ISETP.GE.OR P2, PT, R24, R29.reuse, P0 ;  /* 0x0000001d1800720c */ /* 0x080fe20000746670 */
[----:B------:R-:W-:Y:S01]  /*8430*/  UIMAD UR6, UR42, UR8, URZ ;  /* 0x000000082a0672a4 */ /* 0x000fe2000f8e023f */
[----:B------:R-:W-:Y:S01]  /*8440*/  ISETP.GE.OR P0, PT, R152, R29, P0 ;  /* 0x0000001d9800720c */ /* 0x000fe20000706670 */
[----:B------:R-:W-:Y:S01]  /*8450*/  UPRMT UR4, URZ, 0x654, UR4 ;  /* 0x000006543f047896 */ /* 0x000fe20008000004 */
[----:B------:R-:W-:Y:S01]  /*8460*/  IMAD.U32 R33, RZ, RZ, UR8 ;  /* 0x00000008ff217e24 */ /* 0x000fe2000f8e00ff */
[----:B------:R-:W-:Y:S01]  /*8470*/  UIMAD UR6, UR41, UR9, UR6 ;  /* 0x00000009290672a4 */ /* 0x000fe2000f8e0206 */
[----:B------:R-:W-:-:S04]  /*8480*/  IMAD.WIDE R30, R26, 0xc0, R152 ;  /* 0x000000c01a1e7825 */ /* 0x000fc800078e0298 */
[----:B------:R-:W-:Y:S02]  /*8490*/  IMAD.WIDE.U32 R32, R33, UR41, R18 ;  /* 0x0000002921207c25 */ /* 0x000fe4000f8e0012 */
[----:B0-----:R-:W-:Y:S02]  /*84a0*/  SYNCS.ARRIVE.TRANS64.RED.A1T0 RZ, [UR4], RZ ;  /* 0x000000ffffff79a7 */ /* 0x001fe40008100404 */
[----:B------:R-:W-:Y:S01]  /*84b0*/  VIADD R35, R33, UR6 ;  /* 0x0000000621237c36 */ /* 0x000fe20008000000 */
[----:B------:R-:W-:Y:S06]  /*84c0*/  @P0 BRA `(.L_x_10622) ;  /* 0x00000000002c0947 */ /* 0x000fec0003800000 */
[----:B------:R-:W-:Y:S01]  /*84d0*/  ULDC.64 UR6, c[0x0][0xad8] ;  /* 0x0002b60000067ab9 */ /* 0x000fe20000000a00 */
[----:B------:R-:W-:Y:S02]  /*84e0*/  IMAD.MOV.U32 R18, RZ, RZ, R32 ;  /* 0x000000ffff127224 */ /* 0x000fe400078e0020 */
[----:B------:R-:W-:Y:S02]  /*84f0*/  IMAD R3, R31, UR6, RZ ;  /* 0x000000061f037c24 */ /* 0x000fe4000f8e02ff */
[----:B------:R-:W-:Y:S02]  /*8500*/  IMAD.MOV.U32 R19, RZ, RZ, R35 ;  /* 0x000000ffff137224 */ /* 0x000fe400078e0023 */
[C---:B------:R-:W-:Y:S02]  /*8510*/  IMAD R3, R30.reuse, UR7, R3 ;  /* 0x000000071e037c24 */ /* 0x040fe4000f8e0203 */
[----:B------:R-:W-:Y:S01]  /*8520*/  IMAD.WIDE.U32 R18, R30, UR6, R18 ;  /* 0x000000061e127c25 */ /* 0x000fe2000f8e0012 */
[----:B------:R-:W-:-:S03]  /*8530*/  ULDC.64 UR6, c[0x0][0xa80] ;  /* 0x0002a00000067ab9 */ /* 0x000fc60000000a00 */
[----:B------:R-:W-:Y:S01]  /*8540*/  IMAD.IADD R3, R19, 0x1, R3 ;  /* 0x0000000113037824 */ /* 0x000fe200078e0203 */
[----:B------:R-:W-:-:S04]  /*8550*/  LEA R28, P0, R18, UR6, 0x1 ;  /* 0x00000006121c7c11 */ /* 0x000fc8000f8008ff */
[----:B------:R-:W-:-:S05]  /*8560*/  LEA.HI.X R29, R18, UR7, R3, 0x1, P0 ;  /* 0x00000007121d7c11 */ /* 0x000fca00080f0c03 */
[----:B-----5:R0:W-:Y:S04]  /*8570*/  STG.E.128 desc[UR46][R28.64], R20 ;  /* 0x000000141c007986 */ /* 0x0201e8000c101d2e */
.L_x_10622:
[----:B------:R-:W-:Y:S05]  /*8580*/  BSYNC B1 ;  /* 0x0000000000017941 */ /* 0x000fea0003800000 */
.L_x_10621:
[----:B------:R-:W-:Y:S04]  /*8590*/  BSSY B1, `(.L_x_10623) ;  /* 0x000000f000017945 */ /* 0x000fe80003800000 */
[----:B------:R-:W-:Y:S05]  /*85a0*/  @P3 BRA `(.L_x_10624) ;  /* 0x0000000000343947 */ /* 0x000fea0003800000 */
[----:B------:R-:W-:Y:S01]  /*85b0*/  IADD3 R3, P0, R30, 0x30, RZ ;  /* 0x000000301e037810 */ /* 0x000fe20007f1e0ff */
[----:B------:R-:W-:Y:S01]  /*85c0*/  ULDC.64 UR6, c[0x0][0xad8] ;  /* 0x0002b60000067ab9 */ /* 0x000fe20000000a00 */
[----:B------:R-:W-:Y:S02]  /*85d0*/  IMAD.MOV.U32 R18, RZ, RZ, R32 ;  /* 0x000000ffff127224 */ /* 0x000fe400078e0020 */
[----:B------:R-:W-:Y:S02]  /*85e0*/  IMAD.MOV.U32 R19, RZ, RZ, R35 ;  /* 0x000000ffff137224 */ /* 0x000fe400078e0023 */
[----:B------:R-:W-:Y:S02]  /*85f0*/  IMAD.X R0, RZ, RZ, R31, P0 ;  /* 0x000000ffff007224 */ /* 0x000fe400000e061f */
[----:B------:R-:W-:-:S04]  /*8600*/  IMAD.WIDE.U32 R18, R3, UR6, R18 ;  /* 0x0000000603127c25 */ /* 0x000fc8000f8e0012 */
[----:B------:R-:W-:-:S04]  /*8610*/  IMAD R0, R0, UR6, RZ ;  /* 0x0000000600007c24 */ /* 0x000fc8000f8e02ff */
[----:B------:R-:W-:Y:S01]  /*8620*/  IMAD R3, R3, UR7, R0 ;  /* 0x0000000703037c24 */ /* 0x000fe2000f8e0200 */
[----:B------:R-:W-:Y:S02]  /*8630*/  ULDC.64 UR6, c[0x0][0xa80] ;  /* 0x0002a00000067ab9 */ /* 0x000fe40000000a00 */
[----:B0----5:R-:W-:Y:S01]  /*8640*/  LEA R20, P0, R18, UR6, 0x1 ;  /* 0x0000000612147c11 */ /* 0x021fe2000f8008ff */
[----:B------:R-:W-:-:S05]  /*8650*/  IMAD.IADD R3, R19, 0x1, R3 ;  /* 0x0000000113037824 */ /* 0x000fca00078e0203 */
[----:B------:R-:W-:-:S05]  /*8660*/  LEA.HI.X R21, R18, UR7, R3, 0x1, P0 ;  /* 0x0000000712157c11 */ /* 0x000fca00080f0c03 */
[----:B------:R1:W-:Y:S02]  /*8670*/  STG.E.128 desc[UR46][R20.64], R12 ;  /* 0x0000000c14007986 */ /* 0x0003e4000c101d2e */
.L_x_10624:
[----:B------:R-:W-:Y:S05]  /*8680*/  BSYNC B1 ;  /* 0x0000000000017941 */ /* 0x000fea0003800000 */
.L_x_10623:
[----:B------:R-:W-:Y:S04]  /*8690*/  BSSY B1, `(.L_x_10625) ;  /* 0x000000f000017945 */ /* 0x000fe80003800000 */
[----:B------:R-:W-:Y:S05]  /*86a0*/  @P1 BRA `(.L_x_10626) ;  /* 0x0000000000341947 */ /* 0x000fea0003800000 */
[----:B------:R-:W-:Y:S01]  /*86b0*/  IADD3 R3, P0, R30, 0x60, RZ ;  /* 0x000000601e037810 */ /* 0x000fe20007f1e0ff */
[----:B------:R-:W-:Y:S01]  /*86c0*/  ULDC.64 UR6, c[0x0][0xad8] ;  /* 0x0002b60000067ab9 */ /* 0x000fe20000000a00 */
[----:B-1---5:R-:W-:Y:S02]  /*86d0*/  IMAD.MOV.U32 R12, RZ, RZ, R32 ;  /* 0x000000ffff0c7224 */ /* 0x022fe400078e0020 */
[----:B------:R-:W-:Y:S02]  /*86e0*/  IMAD.MOV.U32 R13, RZ, RZ, R35 ;  /* 0x000000ffff0d7224 */ /* 0x000fe400078e0023 */
[----:B------:R-:W-:Y:S02]  /*86f0*/  IMAD.X R0, RZ, RZ, R31, P0 ;  /* 0x000000ffff007224 */ /* 0x000fe400000e061f */
[----:B------:R-:W-:-:S04]  /*8700*/  IMAD.WIDE.U32 R12, R3, UR6, R12 ;  /* 0x00000006030c7c25 */ /* 0x000fc8000f8e000c */
[----:B------:R-:W-:-:S04]  /*8710*/  IMAD R0, R0, UR6, RZ ;  /* 0x0000000600007c24 */ /* 0x000fc8000f8e02ff */
[----:B------:R-:W-:Y:S01]  /*8720*/  IMAD R3, R3, UR7, R0 ;  /* 0x0000000703037c24 */ /* 0x000fe2000f8e0200 */
[----:B------:R-:W-:Y:S02]  /*8730*/  ULDC.64 UR6, c[0x0][0xa80] ;  /* 0x0002a00000067ab9 */ /* 0x000fe40000000a00 */
[----:B------:R-:W-:Y:S01]  /*8740*/  LEA R14, P0, R12, UR6, 0x1 ;  /* 0x000000060c0e7c11 */ /* 0x000fe2000f8008ff */
[----:B------:R-:W-:-:S05]  /*8750*/  IMAD.IADD R3, R13, 0x1, R3 ;  /* 0x000000010d037824 */ /* 0x000fca00078e0203 */
[----:B------:R-:W-:-:S05]  /*8760*/  LEA.HI.X R15, R12, UR7, R3, 0x1, P0 ;  /* 0x000000070c0f7c11 */ /* 0x000fca00080f0c03 */
[----:B------:R2:W-:Y:S02]  /*8770*/  STG.E.128 desc[UR46][R14.64], R8 ;  /* 0x000000080e007986 */ /* 0x0005e4000c101d2e */
.L_x_10626:
[----:B------:R-:W-:Y:S05]  /*8780*/  BSYNC B1 ;  /* 0x0000000000017941 */ /* 0x000fea0003800000 */
.L_x_10625:
[----:B------:R-:W-:Y:S05]  /*8790*/  @P2 BRA `(.L_x_10627) ;  /* 0x0000000800a42947 */ /* 0x000fea0003800000 */
[----:B------:R-:W-:Y:S01]  /*87a0*/  IADD3 R3, P0, R30, 0x90, RZ ;  /* 0x000000901e037810 */ /* 0x000fe20007f1e0ff */
[----:B------:R-:W-:Y:S01]  /*87b0*/  ULDC.64 UR6, c[0x0][0xad8] ;  /* 0x0002b60000067ab9 */ /* 0x000fe20000000a00 */
[----:B--2--5:R-:W-:Y:S02]  /*87c0*/  IMAD.MOV.U32 R8, RZ, RZ, R32 ;  /* 0x000000ffff087224 */ /* 0x024fe400078e0020 */
        /* <DEDUP_REMOVED lines=9> */
[----:B------:R3:W-:Y:S01]  /*8860*/  STG.E.128 desc[UR46][R10.64], R4 ;  /* 0x000000040a007986 */ /* 0x0007e2000c101d2e */
[----:B------:R-:W-:Y:S05]  /*8870*/  BRA `(.L_x_10627) ;  /* 0x00000008006c7947 */ /* 0x000fea0003800000 */
.L_x_10619:
[----:B------:R-:W-:Y:S01]  /*8880*/  USHF.L.U32 UR8, UR41, 0x2, URZ ;  /* 0x0000000229087899 */ /* 0x000fe2000800063f */
[----:B------:R-:W-:Y:S01]  /*8890*/  ULDC.64 UR6, c[0x0][0xbd8] ;  /* 0x0002f60000067ab9 */ /* 0x000fe20000000a00 */
[----:B------:R-:W-:Y:S01]  /*88a0*/  USHF.L.U64.HI UR9, UR41, 0x2, UR42 ;  /* 0x0000000229097899 */ /* 0x000fe2000801022a */
[----:B------:R-:W-:Y:S01]  /*88b0*/  MOV R3, RZ ;  /* 0x000000ff00037202 */ /* 0x000fe20000000f00 */
[----:B------:R-:W-:Y:S02]  /*88c0*/  UIADD3 UR4, UP1, UR8, UR6, URZ ;  /* 0x0000000608047290 */ /* 0x000fe4000ff3e03f */
[----:B------:R-:W-:Y:S01]  /*88d0*/  UISETP.NE.U32.AND UP0, UPT, UR6, URZ, UPT ;  /* 0x0000003f0600728c */ /* 0x000fe2000bf05070 */
[----:B------:R-:W0:Y:S01]  /*88e0*/  S2R R6, SR_TID.X ;  /* 0x0000000000067919 */ /* 0x000e220000002100 */
[----:B------:R-:W-:Y:S02]  /*88f0*/  UIADD3.X UR6, UR9, UR7, URZ, UP1, !UPT ;  /* 0x0000000709067290 */ /* 0x000fe40008ffe43f */
[----:B------:R-:W-:Y:S01]  /*8900*/  UISETP.NE.AND.EX UP0, UPT, UR7, URZ, UPT, UP0 ;  /* 0x0000003f0700728c */ /* 0x000fe2000bf05300 */
[----:B------:R-:W1:Y:S01]  /*8910*/  LDC R0, c[0x0][0xa88] ;  /* 0x0002a200ff007b82 */ /* 0x000e620000000800 */
[----:B------:R-:W-:-:S02]  /*8920*/  IMAD.U32 R4, RZ, RZ, UR4 ;  /* 0x00000004ff047e24 */ /* 0x000fc4000f8e00ff */
[----:B------:R-:W-:Y:S01]  /*8930*/  IMAD.U32 R5, RZ, RZ, UR6 ;  /* 0x00000006ff057e24 */ /* 0x000fe2000f8e00ff */
[----:B------:R-:W-:Y:S01]  /*8940*/  ULDC.64 UR6, c[0x0][0xbe0] ;  /* 0x0002f80000067ab9 */ /* 0x000fe20000000a00 */
[----:B------:R-:W-:Y:S01]  /*8950*/  PLOP3.LUT P1, PT, PT, PT, UP0, 0x80, 0x0 ;  /* 0x000000000000781c */ /* 0x000fe20003f2f008 */
[----:B------:R-:W-:-:S04]  /*8960*/  UISETP.NE.U32.AND UP1, UPT, UR6, URZ, UPT ;  /* 0x0000003f0600728c */ /* 0x000fc8000bf25070 */
[----:B------:R-:W-:-:S06]  /*8970*/  UISETP.NE.AND.EX UP1, UPT, UR7, URZ, UPT, UP1 ;  /* 0x0000003f0700728c */ /* 0x000fcc000bf25310 */
[----:B------:R-:W-:Y:S02]  /*8980*/  PLOP3.LUT P2, PT, PT, PT, UP1, 0x80, 0x0 ;  /* 0x000000000000781c */ /* 0x000fe40003f4f018 */
[----:B------:R2:W5:Y:S03]  /*8990*/  @P1 LDG.E R3, desc[UR46][R4.64] ;  /* 0x0000002e04031981 */ /* 0x000566000c1e1900 */
[----:B------:R-:W-:-:S04]  /*89a0*/  @UP1 UIADD3 UR6, UP2, UR8, UR6, URZ ;  /* 0x0000000608061290 */ /* 0x000fc8000ff5e03f */
[----:B------:R-:W-:Y:S01]  /*89b0*/  @UP1 UIADD3.X UR7, UR9, UR7, URZ, UP2, !UPT ;  /* 0x0000000709071290 */ /* 0x000fe200097fe43f */
[----:B0-----:R-:W-:Y:S02]  /*89c0*/  VIADD R8, R6, 0xffffff80 ;  /* 0xffffff8006087836 */ /* 0x001fe40000000000 */
[----:B------:R-:W-:-:S03]  /*89d0*/  IMAD.U32 R6, RZ, RZ, UR6 ;  /* 0x00000006ff067e24 */ /* 0x000fc6000f8e00ff */
[----:B------:R-:W-:-:S05]  /*89e0*/  IMAD.U32 R7, RZ, RZ, UR7 ;  /* 0x00000007ff077e24 */ /* 0x000fca000f8e00ff */
[----:B-1----:R2:W5:Y:S01]  /*89f0*/  @P2 LDG.E R0, desc[UR46][R6.64] ;  /* 0x0000002e06002981 */ /* 0x002562000c1e1900 */
[----:B------:R-:W-:Y:S01]  /*8a00*/  ISETP.GT.AND P0, PT, R8, 0xbf, PT ;  /* 0x000000bf0800780c */ /* 0x000fe20003f04270 */
[----:B------:R-:W-:-:S12]  /*8a10*/  @P2 BRA `(.L_x_10628) ;  /* 0x0000000000102947 */ /* 0x000fd80003800000 */
[----:B------:R-:W-:Y:S05]  /*8a20*/  @!P1 BRA `(.L_x_10628) ;  /* 0x00000000000c9947 */ /* 0x000fea0003800000 */
[----:B--2---:R-:W2:Y:S04]  /*8a30*/  LDG.E R7, desc[UR46][R4.64] ;  /* 0x0000002e04077981 */ /* 0x004ea8000c1e1900 */
[----:B-----5:R-:W2:Y:S02]  /*8a40*/  LDG.E R0, desc[UR46][R4.64+0x4] ;  /* 0x0000042e04007981 */ /* 0x020ea4000c1e1900 */
[----:B--2---:R-:W-:-:S07]  /*8a50*/  IMAD.IADD R0, R0, 0x1, -R7 ;  /* 0x0000000100007824 */ /* 0x004fce00078e0a07 */
.L_x_10628:
[----:B------:R0:W5:Y:S01]  /*8a60*/  LDL R11, [R1] ;  /* 0x00000000010b7983 */ /* 0x0001620000100800 */
[----:B------:R-:W-:Y:S01]  /*8a70*/  USHF.R.S32.HI UR7, URZ, 0x1f, UR43 ;  /* 0x0000001f3f077899 */ /* 0x000fe2000801142b */
[----:B------:R-:W-:Y:S01]  /*8a80*/  BSSY B1, `(.L_x_10629) ;  /* 0x000001e000017945 */ /* 0x000fe20003800000 */
[----:B------:R-:W-:Y:S01]  /*8a90*/  USEL UR41, UR41, URZ, !UP0 ;  /* 0x0000003f29297287 */ /* 0x000fe2000c000000 */
[----:B------:R-:W-:Y:S01]  /*8aa0*/  SHF.R.S32.HI R10, RZ, 0x1f, R157 ;  /* 0x0000001fff0a7819 */ /* 0x000fe2000001149d */
[----:B------:R-:W-:Y:S01]  /*8ab0*/  USEL UR42, UR42, URZ, !UP0 ;  /* 0x0000003f2a2a7287 */ /* 0x000fe2000c000000 */
[----:B-----5:R-:W-:Y:S01]  /*8ac0*/  SHF.R.S32.HI R8, RZ, 0x1f, R3 ;  /* 0x0000001fff087819 */ /* 0x020fe20000011403 */
[----:B------:R-:W-:Y:S10]  /*8ad0*/  @P0 BRA `(.L_x_10630) ;  /* 0x0000000000600947 */ /* 0x000ff40003800000 */
[----:B--2---:R-:W1:Y:S02]  /*8ae0*/  S2R R4, SR_TID.X ;  /* 0x0000000000047919 */ /* 0x004e640000002100 */
[----:B-1----:R-:W-:-:S04]  /*8af0*/  IMAD R4, R11, 0xc0, R4 ;  /* 0x000000c00b047824 */ /* 0x002fc800078e0204 */
[----:B------:R-:W-:-:S05]  /*8b00*/  VIADD R5, R4, 0xffffff80 ;  /* 0xffffff8004057836 */ /* 0x000fca0000000000 */
[----:B------:R-:W-:-:S13]  /*8b10*/  ISETP.GE.AND P0, PT, R5, R0, PT ;  /* 0x000000000500720c */ /* 0x000fda0003f06270 */
        /* <DEDUP_REMOVED lines=20> */
.L_x_10630:
[----:B------:R-:W-:Y:S05]  /*8c60*/  BSYNC B1 ;  /* 0x0000000000017941 */ /* 0x000fea0003800000 */
.L_x_10629:
[----:B------:R-:W-:Y:S01]  /*8c70*/  ULDC.64 UR8, c[0x0][0xaa0] ;  /* 0x0002a80000087ab9 */ /* 0x000fe20000000a00 */
[----:B--2---:R-:W-:Y:S01]  /*8c80*/  IMAD.MOV.U32 R4, RZ, RZ, R157 ;  /* 0x000000ffff047224 */ /* 0x004fe200078e009d */
[----:B------:R-:W-:Y:S01]  /*8c90*/  ULDC UR6, c[0x0][0xa8c] ;  /* 0x0002a30000067ab9 */ /* 0x000fe20000000800 */
[----:B-1----:R-:W-:Y:S01]  /*8ca0*/  IMAD.MOV.U32 R5, RZ, RZ, R10 ;  /* 0x000000ffff057224 */ /* 0x002fe200078e000a */
[----:B------:R-:W-:Y:S01]  /*8cb0*/  ISETP.GE.AND P0, PT, R157, UR6, PT ;  /* 0x000000069d007c0c */ /* 0x000fe2000bf06270 */
[----:B------:R-:W-:Y:S01]  /*8cc0*/  IMAD R6, R8, UR8, RZ ;  /* 0x0000000808067c24 */ /* 0x000fe2000f8e02ff */
[----:B------:R-:W-:Y:S01]  /*8cd0*/  SHF.R.S32.HI R9, RZ, 0x1f, R152 ;  /* 0x0000001fff097819 */ /* 0x000fe20000011498 */
[C---:B------:R-:W-:Y:S01]  /*8ce0*/  IMAD.WIDE.U32 R4, R3.reuse, UR8, R4 ;  /* 0x0000000803047c25 */ /* 0x040fe2000f8e0004 */
[----:B------:R-:W-:Y:S03]  /*8cf0*/  BSSY B1, `(.L_x_10631) ;  /* 0x0000025000017945 */ /* 0x000fe60003800000 */
[----:B------:R-:W-:Y:S01]  /*8d00*/  IMAD R3, R3, UR9, R6 ;  /* 0x0000000903037c24 */ /* 0x000fe2000f8e0206 */
[----:B------:R-:W-:Y:S01]  /*8d10*/  ULDC.64 UR8, c[0x0][0xae0] ;  /* 0x0002b80000087ab9 */ /* 0x000fe20000000a00 */
[----:B------:R-:W-:Y:S01]  /*8d20*/  VIADD R6, R152, 0x30 ;  /* 0x0000003098067836 */ /* 0x000fe20000000000 */
[----:B------:R-:W-:Y:S01]  /*8d30*/  UIMAD UR4, UR7, UR8, URZ ;  /* 0x00000008070472a4 */ /* 0x000fe2000f8e023f */
[----:B------:R-:W-:-:S02]  /*8d40*/  IMAD.IADD R5, R5, 0x1, R3 ;  /* 0x0000000105057824 */ /* 0x000fc400078e0203 */
[----:B------:R-:W-:Y:S01]  /*8d50*/  IMAD R3, R11, -0xc0, R0 ;  /* 0xffffff400b037824 */ /* 0x000fe200078e0200 */
[----:B------:R-:W-:Y:S01]  /*8d60*/  UIMAD UR4, UR43, UR9, UR4 ;  /* 0x000000092b0472a4 */ /* 0x000fe2000f8e0204 */
[----:B------:R-:W-:Y:S01]  /*8d70*/  IMAD.U32 R7, RZ, RZ, UR8 ;  /* 0x00000008ff077e24 */ /* 0x000fe2000f8e00ff */
[----:B------:R-:W-:Y:S01]  /*8d80*/  ULDC.64 UR6, c[0x0][0xae8] ;  /* 0x0002ba0000067ab9 */ /* 0x000fe20000000a00 */
[----:B------:R-:W-:Y:S01]  /*8d90*/  VIADD R0, R152, 0x60 ;  /* 0x0000006098007836 */ /* 0x000fe20000000000 */
[-C--:B------:R-:W-:Y:S01]  /*8da0*/  ISETP.GE.OR P3, PT, R6, R3.reuse, P0 ;  /* 0x000000030600720c */ /* 0x080fe20000766670 */
[----:B------:R-:W-:Y:S02]  /*8db0*/  VIADD R6, R152, 0x90 ;  /* 0x0000009098067836 */ /* 0x000fe40000000000 */
[----:B------:R-:W-:Y:S01]  /*8dc0*/  IMAD.WIDE.U32 R4, R7, UR43, R4 ;  /* 0x0000002b07047c25 */ /* 0x000fe2000f8e0004 */
[-C--:B------:R-:W-:Y:S02]  /*8dd0*/  ISETP.GE.OR P1, PT, R0, R3.reuse, P0 ;  /* 0x000000030000720c */ /* 0x080fe40000726670 */
[-C--:B------:R-:W-:Y:S01]  /*8de0*/  ISETP.GE.OR P2, PT, R6, R3.reuse, P0 ;  /* 0x000000030600720c */ /* 0x080fe20000746670 */
[----:B------:R-:W-:Y:S01]  /*8df0*/  VIADD R5, R5, UR4 ;  /* 0x0000000405057c36 */ /* 0x000fe20008000000 */
[----:B------:R-:W-:Y:S01]  /*8e00*/  ISETP.GE.OR P0, PT, R152, R3, P0 ;  /* 0x000000039800720c */ /* 0x000fe20000706670 */
[----:B------:R-:W-:-:S02]  /*8e10*/  UIMAD UR4, UR42, UR6, URZ ;  /* 0x000000062a0472a4 */ /* 0x000fc4000f8e023f */
[----:B------:R-:W-:Y:S02]  /*8e20*/  IMAD.U32 R7, RZ, RZ, UR6 ;  /* 0x00000006ff077e24 */ /* 0x000fe4000f8e00ff */
[----:B------:R-:W-:Y:S01]  /*8e30*/  IMAD.MOV.U32 R8, RZ, RZ, R152 ;  /* 0x000000ffff087224 */ /* 0x000fe200078e0098 */
[----:B------:R-:W-:Y:S02]  /*8e40*/  UIMAD UR4, UR41, UR7, UR4 ;  /* 0x00000007290472a4 */ /* 0x000fe4000f8e0204 */
[----:B------:R-:W-:-:S04]  /*8e50*/  IMAD.WIDE.U32 R6, R7, UR41, R4 ;  /* 0x0000002907067c25 */ /* 0x000fc8000f8e0004 */
[----:B------:R-:W-:-:S04]  /*8e60*/  IMAD.WIDE R8, R11, 0xc0, R8 ;  /* 0x000000c00b087825 */ /* 0x000fc800078e0208 */
        /* <DEDUP_REMOVED lines=12> */
[----:B------:R1:W-:Y:S04]  /*8f30*/  STG.E.128 desc[UR46][R12.64], RZ ;  /* 0x000000ff0c007986 */ /* 0x0003e8000c101d2e */
.L_x_10632:
[----:B------:R-:W-:Y:S05]  /*8f40*/  BSYNC B1 ;  /* 0x0000000000017941 */ /* 0x000fea0003800000 */
.L_x_10631:
        /* <DEDUP_REMOVED lines=11> */
[----:B-1----:R-:W-:Y:S01]  /*9000*/  LEA R12, P0, R4, UR6, 0x1 ;  /* 0x00000006040c7c11 */ /* 0x002fe2000f8008ff */
[----:B------:R-:W-:-:S05]  /*9010*/  IMAD.IADD R3, R5, 0x1, R3 ;  /* 0x0000000105037824 */ /* 0x000fca00078e0203 */
[----:B------:R-:W-:-:S05]  /*9020*/  LEA.HI.X R13, R4, UR7, R3, 0x1, P0 ;  /* 0x00000007040d7c11 */ /* 0x000fca00080f0c03 */
[----:B------:R2:W-:Y:S02]  /*9030*/  STG.E.128 desc[UR46][R12.64], RZ ;  /* 0x000000ff0c007986 */ /* 0x0005e4000c101d2e */
.L_x_10634:
[----:B------:R-:W-:Y:S05]  /*9040*/  BSYNC B1 ;  /* 0x0000000000017941 */ /* 0x000fea0003800000 */
.L_x_10633:
        /* <DEDUP_REMOVED lines=11> */
[----:B-12---:R-:W-:Y:S01]  /*9100*/  LEA R12, P0, R4, UR6, 0x1 ;  /* 0x00000006040c7c11 */ /* 0x006fe2000f8008ff */
[----:B------:R-:W-:-:S05]  /*9110*/  IMAD.IADD R3, R5, 0x1, R3 ;  /* 0x0000000105037824 */ /* 0x000fca00078e0203 */
[----:B------:R-:W-:-:S05]  /*9120*/  LEA.HI.X R13, R4, UR7, R3, 0x1, P0 ;  /* 0x00000007040d7c11 */ /* 0x000fca00080f0c03 */
[----:B------:R3:W-:Y:S02]  /*9130*/  STG.E.128 desc[UR46][R12.64], RZ ;  /* 0x000000ff0c007986 */ /* 0x0007e4000c101d2e */
.L_x_10636:
[----:B------:R-:W-:Y:S05]  /*9140*/  BSYNC B1 ;  /* 0x0000000000017941 */ /* 0x000fea0003800000 */
.L_x_10635:
        /* <DEDUP_REMOVED lines=13> */
[----:B------:R4:W-:Y:S02]  /*9220*/  STG.E.128 desc[UR46][R6.64], RZ ;  /* 0x000000ff06007986 */ /* 0x0009e4000c101d2e */
.L_x_10627:
[----:B------:R-:W-:Y:S05]  /*9230*/  BSYNC B0 ;  /* 0x0000000000007941 */ /* 0x000fea0003800000 */
.L_x_10618:
[----:B------:R-:W-:Y:S02]  /*9240*/  ULDC UR4, c[0x0][0xc14] ;  /* 0x0003050000047ab9 */ /* 0x000fe40000000800 */
[----:B------:R-:W-:-:S13]  /*9250*/  ISETP.GE.AND P0, PT, R27, UR4, PT ;  /* 0x000000041b007c0c */ /* 0x000fda000bf06270 */
[----:B------:R-:W-:Y:S05]  /*9260*/  @!P0 BRA `(.L_x_10637) ;  /* 0xffffff7c00388947 */ /* 0x000fea000383ffff */
[----:B------:R-:W-:Y:S05]  /*9270*/  EXIT ;  /* 0x000000000000794d */ /* 0x000fea0003800000 */
.L_x_10594:
        /* <DEDUP_REMOVED lines=61> */
.L_x_10642:
        /* <DEDUP_REMOVED lines=13> */
.L_x_10641:
[----:B------:R-:W-:Y:S05]  /*9720*/  BSYNC B0 ;  /* 0x0000000000007941 */ /* 0x000fea0003800000 */
.L_x_10640:
        /* <DEDUP_REMOVED lines=25> */
.L_x_10638:
        /* <DEDUP_REMOVED lines=15> */
.L_x_10643:
        /* <DEDUP_REMOVED lines=28> */
.L_x_10639:
[----:B------:R-:W-:Y:S02]  /*9b70*/  IMAD.MOV.U32 R17, RZ, RZ, RZ ;  /* 0x000000ffff117224 */ /* 0x000fe400078e00ff */
[----:B------:R-:W-:Y:S02]  /*9b80*/  IMAD.U32 R16, RZ, RZ, UR6 ;  /* 0x00000006ff107e24 */ /* 0x000fe4000f8e00ff */
[----:B------:R-:W-:-:S07]  /*9b90*/  IMAD.MOV.U32 R18, RZ, RZ, RZ ;  /* 0x000000ffff127224 */ /* 0x000fce00078e00ff */
.L_x_10644:
        /* <DEDUP_REMOVED lines=16> */
.L_x_10708:
        /* <DEDUP_REMOVED lines=50> */
.L_x_10646:
        /* <DEDUP_REMOVED lines=25> */
.L_x_10648:
        /* <DEDUP_REMOVED lines=22> */
.L_x_10650:
        /* <DEDUP_REMOVED lines=18> */
[----:B-12---:R-:W-:Y:S05]  /*a3d0*/  CALL.ABS.NOINC R2 ;  /* 0x0000000002007343 */ /* 0x006fea0003c00000 */
.L_x_10652:
        /* <DEDUP_REMOVED lines=16> */
.L_x_10651:
        /* <DEDUP_REMOVED lines=28> */
.L_x_10653:
        /* <DEDUP_REMOVED lines=17> */
.L_x_10724:
[----:B------:R-:W-:Y:S01]  /*a7b0*/  UMOV UR4, 0xffffffff ;  /* 0xffffffff00047882 */ /* 0x000fe20000000000 */
[----:B------:R-:W-:Y:S01]  /*a7c0*/  SHF.R.S32.HI R8, RZ, 0x1f, R6 ;  /* 0x0000001fff087819 */ /* 0x000fe20000011406 */
[----:B------:R-:W-:Y:S01]  /*a7d0*/  VIADD R10, R29, 0xffffffff ;  /* 0xffffffff1d0a7836 */ /* 0x000fe20000000000 */
[----:B------:R-:W-:Y:S06]  /*a7e0*/  BRA.DIV UR4, `(.L_x_10655) ;  /* 0x0000002a04bc7947 */ /* 0x000fec000b800000 */
[----:B------:R-:W-:-:S13]  /*a7f0*/  ELECT P6, URZ, PT ;  /* 0x00000000003f782f */ /* 0x000fda00038c0000 */
.L_x_10727:
        /* <DEDUP_REMOVED lines=23> */
.L_x_10657:
[----:B------:R-:W-:Y:S01]  /*a970*/  IMAD R5, R22, 0x8, R26 ;  /* 0x0000000816057824 */ /* 0x000fe200078e021a */
[----:B------:R-:W-:-:S04]  /*a980*/  SHF.L.U32 R4, R24, 0x1f, RZ ;  /* 0x0000001f18047819 */ /* 0x000fc800000006ff */
[----:B------:R-:W2:Y:S02]  /*a990*/  SYNCS.PHASECHK.TRANS64.TRYWAIT P0, [R5+URZ+0x30840], R4 ;  /* 0x03084004050075a7 */ /* 0x000ea4000800017f */
[----:B--2---:R-:W-:Y:S05]  /*a9a0*/  @!P0 BRA `(.L_x_10658) ;  /* 0x00000028006c8947 */ /* 0x004fea0003800000 */
.L_x_10728:
        /* <DEDUP_REMOVED lines=9> */
.L_x_10659:
        /* <DEDUP_REMOVED lines=8> */
[----:B------:R-:W-:Y:S01]  /*aac0*/  UMOV UR10, URZ ;  /* 0x0000003f000a7c82 */ /* 0x000fe20008000000 */
[----:B------:R-:W-:Y:S02]  /*aad0*/  R2UR UR12, R0 ;  /* 0x00000000000c72ca */ /* 0x000fe400000e0000 */
[----:B-----5:R-:W-:-:S03]  /*aae0*/  R2UR UR13, R7 ;  /* 0x00000000070d72ca */ /* 0x020fc600000e0000 */
[----:B------:R-:W-:-:S04]  /*aaf0*/  UIADD3 UR9, UR9, 0x30830, URZ ;  /* 0x0003083009097890 */ /* 0x000fc8000fffe03f */
[----:B------:R-:W-:Y:S02]  /*ab00*/  UIMAD UR11, UR11, 0xc0, UR4 ;  /* 0x000000c00b0b78a4 */ /* 0x000fe4000f8e0204 */
[----:B------:R-:W-:Y:S01]  /*ab10*/  UIADD3 UR8, UR8, 0x12400, URZ ;  /* 0x0001240008087890 */ /* 0x000fe2000fffe03f */
[----:B------:R-:W-:-:S08]  /*ab20*/  UMOV UR4, 0x0 ;  /* 0x0000000000047882 */ /* 0x000fd00000000000 */
[----:B------:R2:W-:Y:S02]  /*ab30*/  UTMALDG.4D [UR8], [UR6], desc[UR4] ;  /* 0x00000408060075b4 */ /* 0x0005e40008019000 */
[----:B--2---:R-:W-:Y:S01]  /*ab40*/  NOP ;  /* 0x0000000000007918 */ /* 0x004fe20000000000 */
.L_x_10656:
        /* <DEDUP_REMOVED lines=13> */
[----:B------:R-:W-:Y:S01]  /*ac20*/  UIADD3 UR8, UR9, 0xc400, URZ ;  /* 0x0000c40009087890 */ /* 0x000fe2000fffe03f */
[----:B------:R-:W-:Y:S01]  /*ac30*/  @P0 IMAD.MOV.U32 R5, RZ, RZ, 0x6000 ;  /* 0x00006000ff050424 */ /* 0x000fe200078e00ff */
[----:B------:R-:W-:Y:S01]  /*ac40*/  BAR.SYNC.DEFER_BLOCKING 0x8, 0x1a0 ;  /* 0x0206800000007b1d */ /* 0x000fe20000010000 */
[----:B------:R-:W-:-:S05]  /*ac50*/  UIADD3 UR9, UR9, 0x30800, URZ ;  /* 0x0003080009097890 */ /* 0x000fca000fffe03f */
[----:B------:R3:W-:Y:S04]  /*ac60*/  @P0 SYNCS.ARRIVE.TRANS64 RZ, [R26+URZ+0x30800], R5 ;  /* 0x030800051aff09a7 */ /* 0x0007e8000800003f */
        /* <DEDUP_REMOVED lines=8> */
[----:B--2-4-:R-:W-:Y:S05]  /*acf0*/  @!P0 BRA `(.L_x_10661) ;  /* 0x0000002400ac8947 */ /* 0x014fea0003800000 */
.L_x_10729:
[----:B------:R-:W-:Y:S05]  /*ad00*/  BSYNC B0 ;  /* 0x0000000000007941 */ /* 0x000fea0003800000 */
.L_x_10660:
[----:B------:R-:W3:Y:S01]  /*ad10*/  LDL.LU R4, [R1+0x8] ;  /* 0x0000080001047983 */ /* 0x000ee20000300800 */
[----:B------:R-:W-:Y:S01]  /*ad20*/  BSSY B0, `(.L_x_10662) ;  /* 0x0000129000007945 */ /* 0x000fe20003800000 */
[----:B---3--:R-:W-:-:S13]  /*ad30*/  ISETP.GE.AND P0, PT, R4, 0xc1, PT ;  /* 0x000000c10400780c */ /* 0x008fda0003f06270 */
        /* <DEDUP_REMOVED lines=39> */
.L_x_10668:
[----:B0-----:R-:W-:Y:S01]  /*afb0*/  IMAD R3, R12, 0x8, R26 ;  /* 0x000000080c037824 */ /* 0x001fe200078e021a */
[----:B------:R-:W-:-:S04]  /*afc0*/  SHF.L.U32 R2, R13, 0x1f, RZ ;  /* 0x0000001f0d027819 */ /* 0x000fc800000006ff */
[----:B------:R-:W0:Y:S02]  /*afd0*/  SYNCS.PHASECHK.TRANS64.TRYWAIT P0, [R3+URZ+0x30840], R2 ;  /* 0x03084002030075a7 */ /* 0x000e24000800017f */
[----:B0-----:R-:W-:Y:S05]  /*afe0*/  @!P0 BRA `(.L_x_10669) ;  /* 0x0000002400048947 */ /* 0x001fea0003800000 */
.L_x_10730:
[----:B--2---:R-:W2:Y:S02]  /*aff0*/  S2R R5, SR_TID.X ;  /* 0x0000000000057919 */ /* 0x004ea40000002100 */
        /* <DEDUP_REMOVED lines=8> */
.L_x_10670:
[----:B0-2---:R-:W-:Y:S01]  /*b080*/  IMAD R2, R12, 0x6000, R26 ;  /* 0x000060000c027824 */ /* 0x005fe200078e021a */
        /* <DEDUP_REMOVED lines=8> */
[----:B------:R-:W-:Y:S01]  /*b110*/  R2UR UR12, R0 ;  /* 0x00000000000c72ca */ /* 0x000fe200000e0000 */
[----:B------:R-:W-:Y:S01]  /*b120*/  UMOV UR5, 0x14f00000 ;  /* 0x14f0000000057882 */ /* 0x000fe20000000000 */
[----:B-----5:R-:W-:Y:S01]  /*b130*/  R2UR UR13, R4 ;  /* 0x00000000040d72ca */ /* 0x020fe200000e0000 */
[----:B------:R-:W-:Y:S01]  /*b140*/  UMOV UR10, URZ ;  /* 0x0000003f000a7c82 */ /* 0x000fe20008000000 */
[----:B------:R-:W-:Y:S01]  /*b150*/  SHF.L.U32 R5, R24, 0x1f, RZ ;  /* 0x0000001f18057819 */ /* 0x000fe200000006ff */
[----:B------:R-:W-:-:S04]  /*b160*/  UIADD3 UR9, UR9, 0x30830, URZ ;  /* 0x0003083009097890 */ /* 0x000fc8000fffe03f */
[----:B------:R-:W-:Y:S02]  /*b170*/  UIMAD UR11, UR11, 0xc0, UR4 ;  /* 0x000000c00b0b78a4 */ /* 0x000fe4000f8e0204 */
[----:B------:R-:W-:Y:S01]  /*b180*/  UIADD3 UR8, UR8, 0x12400, URZ ;  /* 0x0001240008087890 */ /* 0x000fe2000fffe03f */
[----:B------:R-:W-:-:S08]  /*b190*/  UMOV UR4, 0x0 ;  /* 0x0000000000047882 */ /* 0x000fd00000000000 */
[----:B------:R0:W-:Y:S01]  /*b1a0*/  UTMALDG.4D [UR8], [UR6], desc[UR4] ;  /* 0x00000408060075b4 */ /* 0x0001e20008019000 */
[----:B------:R-:W2:Y:S02]  /*b1b0*/  SYNCS.PHASECHK.TRANS64.TRYWAIT P0, [R2+URZ+0x60], R5 ;  /* 0x00006005020075a7 */ /* 0x000ea4000800017f */
[----:B0-2---:R-:W-:Y:S05]  /*b1c0*/  @!P0 BRA `(.L_x_10671) ;  /* 0x0000002000a08947 */ /* 0x005fea0003800000 */
.L_x_10731:
[----:B------:R-:W-:Y:S05]  /*b1d0*/  @P1 BRA `(.L_x_10672) ;  /* 0x0000000000181947 */ /* 0x000fea0003800000 */
[----:B------:R-:W-:Y:S01]  /*b1e0*/  ISETP.NE.AND P0, PT, R27, RZ, PT ;  /* 0x000000ff1b00720c */ /* 0x000fe20003f05270 */
[----:B0-----:R-:W-:Y:S02]  /*b1f0*/  IMAD R2, R22, 0x8, R26 ;  /* 0x0000000816027824 */ /* 0x001fe400078e021a */
[----:B------:R-:W-:-:S04]  /*b200*/  IMAD.MOV.U32 R3, RZ, RZ, 0x6000 ;  /* 0x00006000ff037424 */ /* 0x000fc800078e00ff */
[----:B------:R2:W-:Y:S06]  /*b210*/  SYNCS.ARRIVE.TRANS64 RZ, [R2+URZ+0x30850], R3 ;  /* 0x0308500302ff79a7 */ /* 0x0005ec000800003f */
[----:B------:R-:W-:Y:S05]  /*b220*/  @!P0 BRA `(.L_x_10672) ;  /* 0x0000000000048947 */ /* 0x000fea0003800000 */
[----:B------:R-:W-:Y:S01]  /*b230*/  BPT.TRAP 0x1 ;  /* 0x000000040000795c */ /* 0x000fe20000300000 */
.L_x_10672:
[C-C-:B0-2---:R-:W-:Y:S01]  /*b240*/  IMAD R2, R22.reuse, 0x8, R26.reuse ;  /* 0x0000000816027824 */ /* 0x145fe200078e021a */
[----:B------:R-:W-:Y:S01]  /*b250*/  R2UR UR11, R25 ;  /* 0x00000000190b72ca */ /* 0x000fe200000e0000 */
        /* <DEDUP_REMOVED lines=9> */
[----:B------:R-:W-:Y:S01]  /*b2f0*/  R2UR UR12, R0 ;  /* 0x00000000000c72ca */ /* 0x000fe200000e0000 */
[----:B------:R-:W-:-:S02]  /*b300*/  IMAD.MOV.U32 R7, RZ, RZ, R4 ;  /* 0x000000ffff077224 */ /* 0x000fc400078e0004 */
[----:B------:R-:W-:Y:S02]  /*b310*/  IMAD.MOV.U32 R25, RZ, RZ, R9 ;  /* 0x000000ffff197224 */ /* 0x000fe400078e0009 */
[----:B------:R-:W-:Y:S02]  /*b320*/  UIMAD UR11, UR11, 0xc0, UR4 ;  /* 0x000000c00b0b78a4 */ /* 0x000fe4000f8e0204 */
[----:B------:R-:W-:Y:S02]  /*b330*/  UIADD3 UR9, UR9, 0x30850, URZ ;  /* 0x0003085009097890 */ /* 0x000fe4000fffe03f */
[----:B------:R-:W-:Y:S01]  /*b340*/  UIADD3 UR8, UR8, 0x400, URZ ;  /* 0x0000040008087890 */ /* 0x000fe2000fffe03f */
[----:B------:R-:W-:-:S08]  /*b350*/  UMOV UR4, 0x0 ;  /* 0x0000000000047882 */ /* 0x000fd00000000000 */
[----:B------:R0:W-:Y:S02]  /*b360*/  UTMALDG.4D [UR8], [UR6], desc[UR4] ;  /* 0x00000408060075b4 */ /* 0x0001e40008019000 */
[----:B0-----:R-:W-:Y:S01]  /*b370*/  NOP ;  /* 0x0000000000007918 */ /* 0x001fe20000000000 */
.L_x_10667:
[----:B------:R-:W-:Y:S05]  /*b380*/  BSYNC B2 ;  /* 0x0000000000027941 */ /* 0x000fea0003800000 */
.L_x_10666:
[----:B------:R-:W-:Y:S02]  /*b390*/  VIADD R9, R29, 0xfffffffd ;  /* 0xfffffffd1d097836 */ /* 0x000fe40000000000 */
[----:B------:R-:W-:Y:S02]  /*b3a0*/  IMAD.MOV.U32 R22, RZ, RZ, R12 ;  /* 0x000000ffff167224 */ /* 0x000fe400078e000c */
[----:B------:R-:W-:-:S07]  /*b3b0*/  IMAD.MOV.U32 R24, RZ, RZ, R13 ;  /* 0x000000ffff187224 */ /* 0x000fce00078e000d */
.L_x_10665:
[----:B------:R-:W-:Y:S05]  /*b3c0*/  BSYNC B1 ;  /* 0x0000000000017941 */ /* 0x000fea0003800000 */
.L_x_10664:
[----:B------:R-:W-:-:S05]  /*b3d0*/  IMAD.MOV R11, RZ, RZ, -R11 ;  /* 0x000000ffff0b7224 */ /* 0x000fca00078e0a0b */
[----:B------:R-:W-:-:S13]  /*b3e0*/  ISETP.NE.AND P0, PT, R10, R11, PT ;  /* 0x0000000b0a00720c */ /* 0x000fda0003f05270 */
[----:B------:R-:W-:Y:S05]  /*b3f0*/  @!P0 BRA `(.L_x_10663) ;  /* 0x0000000800ec8947 */ /* 0x000fea0003800000 */
[----:B------:R-:W-:-:S07]  /*b400*/  IMAD.MOV.U32 R4, RZ, RZ, R7 ;  /* 0x000000ffff047224 */ /* 0x000fce00078e0007 */
.L_x_10687:
        /* <DEDUP_REMOVED lines=9> */
[----:B0-----:R-:W-:Y:S01]  /*b4a0*/  IMAD.MOV.U32 R12, RZ, RZ, R9 ;  /* 0x000000ffff0c7224 */ /* 0x001fe200078e0009 */
[----:B------:R-:W-:-:S04]  /*b4b0*/  ISETP.NE.U32.AND P0, PT, RZ, UR4, PT ;  /* 0x00000004ff007c0c */ /* 0x000fc8000bf05070 */
[----:B------:R-:W-:-:S13]  /*b4c0*/  ISETP.NE.AND.EX P0, PT, RZ, UR5, PT, P0 ;  /* 0x00000005ff007c0c */ /* 0x000fda000bf05300 */
[----:B------:R-:W-:Y:S05]  /*b4d0*/  @!P0 BRA `(.L_x_10675) ;  /* 0x0000000000488947 */ /* 0x000fea0003800000 */
[----:B------:R-:W0:Y:S01]  /*b4e0*/  LDC R12, c[0x0][0x41c] ;  /* 0x00010700ff0c7b82 */ /* 0x000e220000000800 */
[----:B------:R-:W-:Y:S01]  /*b4f0*/  IMAD.MOV.U32 R13, RZ, RZ, R9 ;  /* 0x000000ffff0d7224 */ /* 0x000fe200078e0009 */
[----:B------:R-:W-:Y:S02]  /*b500*/  ULDC.64 UR6, c[0x0][0x408] ;  /* 0x0001020000067ab9 */ /* 0x000fe40000000a00 */
[----:B--2---:R-:W-:-:S04]  /*b510*/  IMAD R5, R8, UR6, RZ ;  /* 0x0000000608057c24 */ /* 0x004fc8000f8e02ff */
        /* <DEDUP_REMOVED lines=14> */
.L_x_10675:
[----:B------:R-:W-:Y:S01]  /*b600*/  IMAD R3, R10, 0x8, R26 ;  /* 0x000000080a037824 */ /* 0x000fe200078e021a */
[----:B------:R-:W-:-:S04]  /*b610*/  SHF.L.U32 R2, R11, 0x1f, RZ ;  /* 0x0000001f0b027819 */ /* 0x000fc800000006ff */
[----:B------:R-:W3:Y:S02]  /*b620*/  SYNCS.PHASECHK.TRANS64.TRYWAIT P0, [R3+URZ+0x30840], R2 ;  /* 0x03084002030075a7 */ /* 0x000ee4000800017f */
[----:B---3--:R-:W-:Y:S05]  /*b630*/  @!P0 BRA `(.L_x_10676) ;  /* 0x0000001c00988947 */ /* 0x008fea0003800000 */
.L_x_10732:
        /* <DEDUP_REMOVED lines=9> */
.L_x_10677:
[----:B0--3--:R-:W-:Y:S01]  /*b6d0*/  IMAD R2, R10, 0x6000, R26 ;  /* 0x000060000a027824 */ /* 0x009fe200078e021a */
        /* <DEDUP_REMOVED lines=20> */
.L_x_10733:
[----:B------:R-:W-:Y:S05]  /*b820*/  @P0 BRA `(.L_x_10679) ;  /* 0x0000000000140947 */ /* 0x000fea0003800000 */
[----:B------:R-:W-:Y:S01]  /*b830*/  ISETP.NE.AND P1, PT, R27, RZ, PT ;  /* 0x000000ff1b00720c */ /* 0x000fe20003f25270 */
[----:B------:R-:W-:-:S04]  /*b840*/  IMAD.MOV.U32 R2, RZ, RZ, 0x6000 ;  /* 0x00006000ff027424 */ /* 0x000fc800078e00ff */
[----:B------:R2:W-:Y:S08]  /*b850*/  SYNCS.ARRIVE.TRANS64 RZ, [R3+URZ+0x50], R2 ;  /* 0x0000500203ff79a7 */ /* 0x0005f0000800003f */
[----:B------:R-:W-:Y:S05]  /*b860*/  @!P1 BRA `(.L_x_10679) ;  /* 0x0000000000049947 */ /* 0x000fea0003800000 */
[----:B------:R-:W-:Y:S01]  /*b870*/  BPT.TRAP 0x1 ;  /* 0x000000040000795c */ /* 0x000fe20000300000 */
.L_x_10679:
        /* <DEDUP_REMOVED lines=10> */
[----:B------:R-:W-:Y:S01]  /*b920*/  IMAD.MOV.U32 R25, RZ, RZ, R12 ;  /* 0x000000ffff197224 */ /* 0x000fe200078e000c */
[----:B------:R-:W-:Y:S01]  /*b930*/  R2UR UR12, R0 ;  /* 0x00000000000c72ca */ /* 0x000fe200000e0000 */
[----:B------:R-:W-:-:S04]  /*b940*/  IMAD.MOV.U32 R7, RZ, RZ, R4 ;  /* 0x000000ffff077224 */ /* 0x000fc800078e0004 */
[----:B------:R-:W-:Y:S02]  /*b950*/  UIADD3 UR9, UR9, 0x50, URZ ;  /* 0x0000005009097890 */ /* 0x000fe4000fffe03f */
[----:B------:R-:W-:Y:S02]  /*b960*/  UIADD3 UR8, UR8, 0x400, URZ ;  /* 0x0000040008087890 */ /* 0x000fe4000fffe03f */
[----:B------:R-:W-:-:S03]  /*b970*/  UIMAD UR11, UR11, 0xc0, UR4 ;  /* 0x000000c00b0b78a4 */ /* 0x000fc6000f8e0204 */
[----:B------:R-:W-:-:S06]  /*b980*/  UMOV UR4, 0x0 ;  /* 0x0000000000047882 */ /* 0x000fcc0000000000 */
[----:B------:R3:W-:Y:S02]  /*b990*/  UTMALDG.4D [UR8], [UR6], desc[UR4] ;  /* 0x00000408060075b4 */ /* 0x0007e40008019000 */
[----:B---3--:R-:W-:Y:S01]  /*b9a0*/  NOP ;  /* 0x0000000000007918 */ /* 0x008fe20000000000 */
.L_x_10674:
[----:B------:R-:W-:Y:S05]  /*b9b0*/  BSYNC B1 ;  /* 0x0000000000017941 */ /* 0x000fea0003800000 */
.L_x_10673:
        /* <DEDUP_REMOVED lines=30> */
.L_x_10682:
[----:B--2---:R-:W-:Y:S01]  /*bba0*/  IMAD R2, R22, 0x8, R26 ;  /* 0x0000000816027824 */ /* 0x004fe200078e021a */
[----:B------:R-:W-:-:S04]  /*bbb0*/  SHF.L.U32 R3, R24, 0x1f, RZ ;  /* 0x0000001f18037819 */ /* 0x000fc800000006ff */
[----:B------:R-:W2:Y:S02]  /*bbc0*/  SYNCS.PHASECHK.TRANS64.TRYWAIT P0, [R2+URZ+0x30840], R3 ;  /* 0x03084003020075a7 */ /* 0x000ea4000800017f */
[----:B--2---:R-:W-:Y:S05]  /*bbd0*/  @!P0 BRA `(.L_x_10683) ;  /* 0x0000001800588947 */ /* 0x004fea0003800000 */
.L_x_10734:
        /* <DEDUP_REMOVED lines=9> */
.L_x_10684:
        /* <DEDUP_REMOVED lines=8> */
[----:B------:R-:W-:Y:S01]  /*bcf0*/  UIADD3.X UR7, URZ, UR39, URZ, UP0, !UPT ;  /* 0x000000273f077290 */ /* 0x000fe200087fe43f */
[----:B-----5:R-:W-:Y:S01]  /*bd00*/  R2UR UR13, R4 ;  /* 0x00000000040d72ca */ /* 0x020fe200000e0000 */
[----:B------:R-:W-:Y:S01]  /*bd10*/  UMOV UR5, 0x14f00000 ;  /* 0x14f0000000057882 */ /* 0x000fe20000000000 */
[----:B------:R-:W-:Y:S01]  /*bd20*/  R2UR UR9, R2 ;  /* 0x00000000020972ca */ /* 0x000fe200000e0000 */
[----:B------:R-:W-:Y:S01]  /*bd30*/  IMAD R2, R10, 0x8, R3 ;  /* 0x000000080a027824 */ /* 0x000fe200078e0203 */
[----:B------:R-:W-:Y:S01]  /*bd40*/  SHF.L.U32 R11, R11, 0x1f, RZ ;  /* 0x0000001f0b0b7819 */ /* 0x000fe200000006ff */
[----:B------:R-:W-:-:S02]  /*bd50*/  UMOV UR10, URZ ;  /* 0x0000003f000a7c82 */ /* 0x000fc40008000000 */
[----:B------:R-:W-:Y:S02]  /*bd60*/  UIMAD UR11, UR11, 0xc0, UR4 ;  /* 0x000000c00b0b78a4 */ /* 0x000fe4000f8e0204 */
[----:B------:R-:W-:Y:S01]  /*bd70*/  UIADD3 UR8, UR8, 0x12400, URZ ;  /* 0x0001240008087890 */ /* 0x000fe2000fffe03f */
[----:B------:R-:W-:-:S05]  /*bd80*/  UMOV UR4, 0x0 ;  /* 0x0000000000047882 */ /* 0x000fca0000000000 */
[----:B------:R-:W-:-:S09]  /*bd90*/  UIADD3 UR9, UR9, 0x30, URZ ;  /* 0x0000003009097890 */ /* 0x000fd2000fffe03f */
[----:B------:R0:W-:Y:S01]  /*bda0*/  UTMALDG.4D [UR8], [UR6], desc[UR4] ;  /* 0x00000408060075b4 */ /* 0x0001e20008019000 */
[----:B------:R-:W2:Y:S02]  /*bdb0*/  SYNCS.PHASECHK.TRANS64.TRYWAIT P1, [R2+URZ+0x60], R11 ;  /* 0x0000600b020075a7 */ /* 0x000ea4000802017f */
[----:B0-2---:R-:W-:Y:S05]  /*bdc0*/  @!P1 BRA `(.L_x_10685) ;  /* 0x0000001400f09947 */ /* 0x005fea0003800000 */
.L_x_10735:
[----:B------:R-:W-:Y:S05]  /*bdd0*/  @P0 BRA `(.L_x_10686) ;  /* 0x0000000000140947 */ /* 0x000fea0003800000 */
[----:B------:R-:W-:Y:S01]  /*bde0*/  ISETP.NE.AND P1, PT, R27, RZ, PT ;  /* 0x000000ff1b00720c */ /* 0x000fe20003f25270 */
[----:B------:R-:W-:-:S04]  /*bdf0*/  IMAD.MOV.U32 R3, RZ, RZ, 0x6000 ;  /* 0x00006000ff037424 */ /* 0x000fc800078e00ff */
[----:B------:R2:W-:Y:S08]  /*be00*/  SYNCS.ARRIVE.TRANS64 RZ, [R2+URZ+0x50], R3 ;  /* 0x0000500302ff79a7 */ /* 0x0005f0000800003f */
[----:B------:R-:W-:Y:S05]  /*be10*/  @!P1 BRA `(.L_x_10686) ;  /* 0x0000000000049947 */ /* 0x000fea0003800000 */
[----:B------:R-:W-:Y:S01]  /*be20*/  BPT.TRAP 0x1 ;  /* 0x000000040000795c */ /* 0x000fe20000300000 */
.L_x_10686:
        /* <DEDUP_REMOVED lines=19> */
.L_x_10681:
[----:B------:R-:W-:Y:S05]  /*bf60*/  BSYNC B1 ;  /* 0x0000000000017941 */ /* 0x000fea0003800000 */
.L_x_10680:
[C---:B------:R-:W-:Y:S01]  /*bf70*/  ISETP.GT.AND P0, PT, R9.reuse, 0x1, PT ;  /* 0x000000010900780c */ /* 0x040fe20003f04270 */
[----:B0-2---:R-:W-:-:S04]  /*bf80*/  VIADD R2, R9, 0xfffffffe ;  /* 0xfffffffe09027836 */ /* 0x005fc80000000000 */
[----:B------:R-:W-:-:S08]  /*bf90*/  IMAD.MOV.U32 R9, RZ, RZ, R2 ;  /* 0x000000ffff097224 */ /* 0x000fd000078e0002 */
[----:B------:R-:W-:Y:S05]  /*bfa0*/  @P0 BRA `(.L_x_10687) ;  /* 0xfffffff400180947 */ /* 0x000fea000383ffff */
.L_x_10663:
[----:B------:R-:W-:Y:S05]  /*bfb0*/  BSYNC B0 ;  /* 0x0000000000007941 */ /* 0x000fea0003800000 */
.L_x_10662:
[----:B------:R-:W-:Y:S01]  /*bfc0*/  ISETP.NE.AND P0, PT, R27, RZ, PT ;  /* 0x000000ff1b00720c */ /* 0x000fe20003f05270 */
[----:B------:R-:W-:-:S12]  /*bfd0*/  BSSY B0, `(.L_x_10688) ;  /* 0x000000e000007945 */ /* 0x000fd80003800000 */
[----:B------:R-:W-:Y:S05]  /*bfe0*/  @P0 BRA `(.L_x_10689) ;  /* 0x0000000000300947 */ /* 0x000fea0003800000 */
[----:B------:R-:W3:Y:S01]  /*bff0*/  S2R R9, SR_LANEID ;  /* 0x0000000000097919 */ /* 0x000ee20000000000 */
[----:B------:R-:W-:Y:S01]  /*c000*/  VOTEU.ANY UR4, UPT, PT ;  /* 0x0000000000047886 */ /* 0x000fe200038e0100 */
[----:B------:R-:W4:Y:S01]  /*c010*/  LDC.64 R2, c[0x0][0xc38] ;  /* 0x00030e00ff027b82 */ /* 0x000f220000000a00 */
[----:B------:R-:W3:Y:S08]  /*c020*/  FLO.U32 R4, UR4 ;  /* 0x0000000400047d00 */ /* 0x000ef000080e0000 */
[----:B--2---:R-:W4:Y:S01]  /*c030*/  POPC R5, UR4 ;  /* 0x0000000400057d09 */ /* 0x004f220008000000 */
[----:B---3--:R-:W-:-:S13]  /*c040*/  ISETP.EQ.U32.AND P0, PT, R4, R9, PT ;  /* 0x000000090400720c */ /* 0x008fda0003f02070 */
[----:B----4-:R-:W2:Y:S01]  /*c050*/  @P0 ATOMG.E.ADD.STRONG.GPU PT, R3, desc[UR46][R2.64], R5 ;  /* 0x00000005020309a8 */ /* 0x010ea200081ee1ee */
[----:B------:R-:W3:Y:S02]  /*c060*/  S2R R6, SR_LTMASK ;  /* 0x0000000000067919 */ /* 0x000ee40000003900 */
[----:B---3--:R-:W-:-:S04]  /*c070*/  LOP3.LUT R6, R6, UR4, RZ, 0xc0, !PT ;  /* 0x0000000406067c12 */ /* 0x008fc8000f8ec0ff */
[----:B------:R-:W3:Y:S01]  /*c080*/  POPC R9, R6 ;  /* 0x0000000600097309 */ /* 0x000ee20000000000 */
[----:B--2---:R-:W3:Y:S02]  /*c090*/  SHFL.IDX PT, R4, R3, R4, 0x1f ;  /* 0x00001f0403047589 */ /* 0x004ee400000e0000 */
[----:B---3--:R-:W-:-:S07]  /*c0a0*/  IADD3 R16, R4, UR37, R9 ;  /* 0x0000002504107c10 */ /* 0x008fce000fffe009 */
.L_x_10689:
[----:B------:R-:W-:Y:S05]  /*c0b0*/  BSYNC B0 ;  /* 0x0000000000007941 */ /* 0x000fea0003800000 */
.L_x_10688:
[----:B------:R-:W-:Y:S04]  /*c0c0*/  BSSY B0, `(.L_x_10690) ;  /* 0x0000020000007945 */ /* 0x000fe80003800000 */
[----:B------:R-:W-:Y:S05]  /*c0d0*/  @!P6 BRA `(.L_x_10691) ;  /* 0x000000000078e947 */ /* 0x000fea0003800000 */
[----:B------:R-:W-:Y:S01]  /*c0e0*/  IMAD R3, R22, 0x8, R26 ;  /* 0x0000000816037824 */ /* 0x000fe200078e021a */
[----:B------:R-:W-:-:S04]  /*c0f0*/  SHF.L.U32 R2, R24, 0x1f, RZ ;  /* 0x0000001f18027819 */ /* 0x000fc800000006ff */
[----:B------:R-:W3:Y:S02]  /*c100*/  SYNCS.PHASECHK.TRANS64.TRYWAIT P0, [R3+URZ+0x30860], R2 ;  /* 0x03086002030075a7 */ /* 0x000ee4000800017f */
[----:B---3--:R-:W-:Y:S05]  /*c110*/  @!P0 BRA `(.L_x_10692) ;  /* 0x0000001400308947 */ /* 0x008fea0003800000 */
.L_x_10736:
[----:B------:R-:W4:Y:S02]  /*c120*/  S2R R4, SR_TID.X ;  /* 0x0000000000047919 */ /* 0x000f240000002100 */
[----:B----4-:R-:W-:-:S04]  /*c130*/  LOP3.LUT R4, R4, 0x7f, RZ, 0xc0, !PT ;  /* 0x0000007f04047812 */ /* 0x010fc800078ec0ff */
[----:B------:R-:W-:-:S13]  /*c140*/  ISETP.NE.AND P0, PT, R4, RZ, PT ;  /* 0x000000ff0400720c */ /* 0x000fda0003f05270 */
[----:B------:R-:W-:Y:S05]  /*c150*/  @P0 BRA `(.L_x_10693) ;  /* 0x0000000000140947 */ /* 0x000fea0003800000 */
[----:B------:R-:W-:Y:S01]  /*c160*/  ISETP.NE.AND P1, PT, R27, RZ, PT ;  /* 0x000000ff1b00720c */ /* 0x000fe20003f25270 */
[----:B---3--:R-:W-:-:S04]  /*c170*/  IMAD.MOV.U32 R2, RZ, RZ, 0x6000 ;  /* 0x00006000ff027424 */ /* 0x008fc800078e00ff */
[----:B------:R4:W-:Y:S08]  /*c180*/  SYNCS.ARRIVE.TRANS64 RZ, [R3+URZ+0x30850], R2 ;  /* 0x0308500203ff79a7 */ /* 0x0009f0000800003f */
[----:B------:R-:W-:Y:S05]  /*c190*/  @!P1 BRA `(.L_x_10693) ;  /* 0x0000000000049947 */ /* 0x000fea0003800000 */
[----:B------:R-:W-:Y:S01]  /*c1a0*/  BPT.TRAP 0x1 ;  /* 0x000000040000795c */ /* 0x000fe20000300000 */
.L_x_10693:
[----:B--2---:R-:W-:Y:S01]  /*c1b0*/  IMAD R26, R22, 0x6000, R26 ;  /* 0x00006000161a7824 */ /* 0x004fe200078e021a */
        /* <DEDUP_REMOVED lines=9> */
[----:B------:R-:W-:-:S05]  /*c250*/  R2UR UR13, R7 ;  /* 0x00000000070d72ca */ /* 0x000fca00000e0000 */
[----:B------:R-:W-:Y:S02]  /*c260*/  UIMAD UR11, UR11, 0xc0, UR4 ;  /* 0x000000c00b0b78a4 */ /* 0x000fe4000f8e0204 */
[----:B------:R-:W-:Y:S02]  /*c270*/  UIADD3 UR9, UR9, 0x30850, URZ ;  /* 0x0003085009097890 */ /* 0x000fe4000fffe03f */
[----:B------:R-:W-:Y:S01]  /*c280*/  UIADD3 UR8, UR8, 0x400, URZ ;  /* 0x0000040008087890 */ /* 0x000fe2000fffe03f */
[----:B------:R-:W-:-:S08]  /*c290*/  UMOV UR4, 0x0 ;  /* 0x0000000000047882 */ /* 0x000fd00000000000 */
[----:B------:R2:W-:Y:S02]  /*c2a0*/  UTMALDG.4D [UR8], [UR6], desc[UR4] ;  /* 0x00000408060075b4 */ /* 0x0005e40008019000 */
[----:B--2---:R-:W-:Y:S01]  /*c2b0*/  NOP ;  /* 0x0000000000007918 */ /* 0x004fe20000000000 */
.L_x_10691:
[----:B------:R-:W-:Y:S05]  /*c2c0*/  BSYNC B0 ;  /* 0x0000000000007941 */ /* 0x000fea0003800000 */
.L_x_10690:
[----:B------:R-:W-:-:S05]  /*c2d0*/  VIADD R22, R22, 0x1 ;  /* 0x0000000116167836 */ /* 0x000fca0000000000 */
[----:B------:R-:W-:-:S04]  /*c2e0*/  ISETP.NE.AND P0, PT, R22, 0x2, PT ;  /* 0x000000021600780c */ /* 0x000fc80003f05270 */
[----:B---34-:R-:W-:Y:S02]  /*c2f0*/  SEL R3, RZ, 0x1, P0 ;  /* 0x00000001ff037807 */ /* 0x018fe40000000000 */
[----:B------:R-:W-:Y:S02]  /*c300*/  SEL R22, R22, RZ, P0 ;  /* 0x000000ff16167207 */ /* 0x000fe40000000000 */
[----:B------:R-:W-:-:S07]  /*c310*/  LOP3.LUT R24, R24, R3, RZ, 0x3c, !PT ;  /* 0x0000000318187212 */ /* 0x000fce00078e3cff */
.L_x_10649:
[----:B------:R-:W-:Y:S05]  /*c320*/  BSYNC B6 ;  /* 0x0000000000067941 */ /* 0x000fea0003800000 */
.L_x_10647:
[----:B------:R-:W-:-:S03]  /*c330*/  UMOV UR4, 0xffffffff ;  /* 0xffffffff00047882 */ /* 0x000fc60000000000 */
[----:B------:R-:W-:Y:S05]  /*c340*/  BRA.DIV UR4, `(.L_x_10694) ;  /* 0x0000001204b87947 */ /* 0x000fea000b800000 */
[----:B--2---:R2:W3:Y:S04]  /*c350*/  SHFL.IDX PT, R5, R16, RZ, 0x1f ;  /* 0x00001fff10057589 */ /* 0x0044e800000e0000 */
[----:B------:R2:W4:Y:S02]  /*c360*/  SHFL.IDX PT, R0, R16, 0x1, 0x1f ;  /* 0x00201f0010007f89 */ /* 0x00052400000e0000 */
.L_x_10740:
        /* <DEDUP_REMOVED lines=8> */
[----:B------:R-:W0:Y:S02]  /*c3f0*/  LDC.64 R2, c[0x0][0xc58] ;  /* 0x00031600ff027b82 */ /* 0x000e240000000a00 */
[----:B0-----:R-:W-:-:S06]  /*c400*/  IMAD.WIDE R2, R7, 0x4, R2 ;  /* 0x0000000407027825 */ /* 0x001fcc00078e0202 */
[----:B------:R0:W5:Y:S02]  /*c410*/  LDG.E R2, desc[UR46][R2.64] ;  /* 0x0000002e02027981 */ /* 0x000164000c1e1900 */
.L_x_10696:
[----:B------:R-:W-:Y:S05]  /*c420*/  BSYNC B0 ;  /* 0x0000000000007941 */ /* 0x000fea0003800000 */
.L_x_10695:
        /* <DEDUP_REMOVED lines=23> */
.L_x_10748:
[----:B------:R-:W-:Y:S02]  /*c5a0*/  ULDC UR4, c[0x0][0xc10] ;  /* 0x0003040000047ab9 */ /* 0x000fe40000000800 */
[----:B------:R-:W-:-:S04]  /*c5b0*/  IMAD.U32 R7, RZ, RZ, UR4 ;  /* 0x00000004ff077e24 */ /* 0x000fc8000f8e00ff */
[----:B0-----:R-:W-:-:S04]  /*c5c0*/  IMAD R3, R14, R7, RZ ;  /* 0x000000070e037224 */ /* 0x001fc800078e02ff */
[----:B----4-:R-:W-:-:S05]  /*c5d0*/  IMAD.IADD R6, R0, 0x1, R3 ;  /* 0x0000000100067824 */ /* 0x010fca00078e0203 */
[----:B---3--:R-:W-:-:S13]  /*c5e0*/  ISETP.GT.AND P0, PT, R6, R5, PT ;  /* 0x000000050600720c */ /* 0x008fda0003f04270 */
[----:B------:R-:W-:Y:S05]  /*c5f0*/  @P0 BRA `(.L_x_10698) ;  /* 0x0000000000ac0947 */ /* 0x000fea0003800000 */
[----:B------:R-:W0:Y:S02]  /*c600*/  LDC R4, c[0x0][0xc14] ;  /* 0x00030500ff047b82 */ /* 0x000e240000000800 */
.L_x_10703:
        /* <DEDUP_REMOVED lines=9> */
[----:B------:R-:W0:Y:S02]  /*c6a0*/  LDC.64 R2, c[0x0][0xc58] ;  /* 0x00031600ff027b82 */ /* 0x000e240000000a00 */
[----:B0-----:R-:W-:-:S06]  /*c6b0*/  IMAD.WIDE R2, R7, 0x4, R2 ;  /* 0x0000000407027825 */ /* 0x001fcc00078e0202 */
[----:B------:R0:W5:Y:S02]  /*c6c0*/  LDG.E R2, desc[UR46][R2.64] ;  /* 0x0000002e02027981 */ /* 0x000164000c1e1900 */
.L_x_10701:
[----:B------:R-:W-:Y:S05]  /*c6d0*/  BSYNC B0 ;  /* 0x0000000000007941 */ /* 0x000fea0003800000 */
.L_x_10700:
        /* <DEDUP_REMOVED lines=23> */
.L_x_10756:
[----:B------:R-:W-:Y:S02]  /*c850*/  ULDC UR4, c[0x0][0xc10] ;  /* 0x0003040000047ab9 */ /* 0x000fe40000000800 */
[----:B------:R-:W-:-:S04]  /*c860*/  IMAD.U32 R7, RZ, RZ, UR4 ;  /* 0x00000004ff077e24 */ /* 0x000fc8000f8e00ff */
[----:B---3--:R-:W-:-:S04]  /*c870*/  IMAD R3, R14, R7, RZ ;  /* 0x000000070e037224 */ /* 0x008fc800078e02ff */
[----:B------:R-:W-:-:S05]  /*c880*/  IMAD.IADD R6, R3, 0x1, R6 ;  /* 0x0000000103067824 */ /* 0x000fca00078e0206 */
[----:B------:R-:W-:-:S13]  /*c890*/  ISETP.GT.AND P0, PT, R6, R5, PT ;  /* 0x000000050600720c */ /* 0x000fda0003f04270 */
[----:B------:R-:W-:Y:S05]  /*c8a0*/  @!P0 BRA `(.L_x_10703) ;  /* 0xfffffffc00588947 */ /* 0x000fea000383ffff */
.L_x_10698:
[----:B------:R-:W-:Y:S01]  /*c8b0*/  IMAD.IADD R6, R6, 0x1, -R3 ;  /* 0x0000000106067824 */ /* 0x000fe200078e0a03 */
[----:B------:R-:W-:-:S03]  /*c8c0*/  UMOV UR4, 0xffffffff ;  /* 0xffffffff00047882 */ /* 0x000fc60000000000 */
[----:B------:R-:W-:-:S05]  /*c8d0*/  IMAD R0, R8, R7, R6 ;  /* 0x0000000708007224 */ /* 0x000fca00078e0206 */
[----:B------:R-:W-:Y:S01]  /*c8e0*/  ISETP.GT.AND P6, PT, R0, R5, PT ;  /* 0x000000050000720c */ /* 0x000fe20003fc4270 */
[----:B------:R-:W-:-:S12]  /*c8f0*/  BRA.DIV UR4, `(.L_x_10704) ;  /* 0x0000001604387947 */ /* 0x000fd8000b800000 */
[----:B------:R-:W-:-:S04]  /*c900*/  VOTE.ANY R3, PT, !P6 ;  /* 0x0000000000037806 */ /* 0x000fc800070e0100 */
[----:B------:R-:W3:Y:S02]  /*c910*/  POPC R0, R3 ;  /* 0x0000000300007309 */ /* 0x000ee40000000000 */
[----:B---3--:R3:W4:Y:S02]  /*c920*/  SHFL.IDX PT, R17, R2, R0, 0x1f ;  /* 0x00001f0002117589 */ /* 0x00872400000e0000 */
.L_x_10760:
[----:B------:R-:W-:Y:S01]  /*c930*/  ISETP.NE.AND P0, PT, R3, RZ, PT ;  /* 0x000000ff0300720c */ /* 0x000fe20003f05270 */
[----:B------:R-:W-:-:S12]  /*c940*/  IMAD.MOV.U32 R14, RZ, RZ, RZ ;  /* 0x000000ffff0e7224 */ /* 0x000fd800078e00ff */
[----:B------:R-:W-:Y:S05]  /*c950*/  @!P0 BRA `(.L_x_10705) ;  /* 0x0000000000108947 */ /* 0x000fea0003800000 */
[----:B------:R-:W-:Y:S01]  /*c960*/  UMOV UR4, 0xffffffff ;  /* 0xffffffff00047882 */ /* 0x000fe20000000000 */
[----:B------:R-:W-:Y:S02]  /*c970*/  IADD3 R12, R0, -0x1, RZ ;  /* 0xffffffff000c7810 */ /* 0x000fe40007ffe0ff */
[----:B------:R-:W-:Y:S05]  /*c980*/  BRA.DIV UR4, `(.L_x_10706) ;  /* 0x00000016045c7947 */ /* 0x000fea000b800000 */
[----:B------:R0:W0:Y:S02]  /*c990*/  SHFL.IDX PT, R14, R8, R12, 0x1f ;  /* 0x00001f0c080e7589 */ /* 0x00002400000e0000 */
.L_x_10705:
[----:B0---4-:R-:W-:Y:S01]  /*c9a0*/  IABS R8, R17 ;  /* 0x0000001100087213 */ /* 0x011fe20000000000 */
[----:B--2---:R-:W-:Y:S02]  /*c9b0*/  IMAD R16, R14, R7, R6 ;  /* 0x000000070e107224 */ /* 0x004fe400078e0206 */
[----:B------:R-:W-:Y:S01]  /*c9c0*/  IMAD.IADD R19, R0, 0x1, R19 ;  /* 0x0000000100137824 */ /* 0x000fe200078e0213 */
[----:B------:R-:W0:Y:S01]  /*c9d0*/  I2F.RP R9, R8 ;  /* 0x0000000800097306 */ /* 0x000e220000209400 */
[----:B------:R-:W-:Y:S01]  /*c9e0*/  IMAD.IADD R6, R5, 0x1, -R16 ;  /* 0x0000000105067824 */ /* 0x000fe200078e0a10 */
[----:B------:R-:W-:-:S05]  /*c9f0*/  IABS R5, R17 ;  /* 0x0000001100057213 */ /* 0x000fca0000000000 */
[----:B------:R-:W-:Y:S01]  /*ca00*/  IMAD.MOV R5, RZ, RZ, -R5 ;  /* 0x000000ffff057224 */ /* 0x000fe200078e0a05 */
[----:B0-----:R-:W3:Y:S02]  /*ca10*/  MUFU.RCP R9, R9 ;  /* 0x0000000900097308 */ /* 0x001ee40000001000 */
[----:B---3--:R-:W-:-:S06]  /*ca20*/  VIADD R2, R9, 0xffffffe ;  /* 0x0ffffffe09027836 */ /* 0x008fcc0000000000 */
        /* <DEDUP_REMOVED lines=22> */
.L_x_10699:
[----:B------:R-:W-:Y:S01]  /*cb90*/  UMOV UR4, URZ ;  /* 0x0000003f00047c82 */ /* 0x000fe20008000000 */
[----:B------:R-:W-:Y:S01]  /*cba0*/  UMOV UR5, URZ ;  /* 0x0000003f00057c82 */ /* 0x000fe20008000000 */
[----:B------:R-:W-:Y:S01]  /*cbb0*/  ULDC UR6, c[0x0][0xc14] ;  /* 0x0003050000067ab9 */ /* 0x000fe20000000800 */
[----:B--2---:R-:W-:Y:S02]  /*cbc0*/  IMAD.MOV.U32 R16, RZ, RZ, R5 ;  /* 0x000000ffff107224 */ /* 0x004fe400078e0005 */
[----:B------:R-:W-:Y:S02]  /*cbd0*/  IMAD.U32 R17, RZ, RZ, UR4 ;  /* 0x00000004ff117e24 */ /* 0x000fe4000f8e00ff */
[----:B------:R-:W-:Y:S02]  /*cbe0*/  IMAD.U32 R18, RZ, RZ, UR5 ;  /* 0x00000005ff127e24 */ /* 0x000fe4000f8e00ff */
[----:B------:R-:W-:-:S07]  /*cbf0*/  IMAD.U32 R19, RZ, RZ, UR6 ;  /* 0x00000006ff137e24 */ /* 0x000fce000f8e00ff */
.L_x_10707:
        /* <DEDUP_REMOVED lines=10> */
.L_x_10645:
[----:B0-2---:R-:W2:Y:S01]  /*cca0*/  LDL.LU R0, [R1+0xc] ;  /* 0x00000c0001007983 */ /* 0x005ea20000300800 */
        /* <DEDUP_REMOVED lines=11> */
.L_x_10763:
[----:B------:R-:W-:Y:S05]  /*cd60*/  BSYNC B0 ;  /* 0x0000000000007941 */ /* 0x000fea0003800000 */
.L_x_10709:
[----:B------:R-:W-:-:S03]  /*cd70*/  UMOV UR4, 0xffffffff ;  /* 0xffffffff00047882 */ /* 0x000fc60000000000 */
[----:B------:R-:W-:Y:S05]  /*cd80*/  BRA.DIV UR4, `(.L_x_10711) ;  /* 0x0000001204947947 */ /* 0x000fea000b800000 */
[----:B0-----:R-:W0:Y:S02]  /*cd90*/  S2R R0, SR_TID.X ;  /* 0x0000000000007919 */ /* 0x001e240000002100 */
[----:B0-----:R-:W-:-:S04]  /*cda0*/  SHF.R.U32.HI R0, RZ, 0x5, R0 ;  /* 0x00000005ff007819 */ /* 0x001fc80000011600 */
[----:B------:R-:W-:-:S05]  /*cdb0*/  LOP3.LUT R0, R0, 0x3, RZ, 0xc0, !PT ;  /* 0x0000000300007812 */ /* 0x000fca00078ec0ff */
[----:B------:R0:W2:Y:S02]  /*cdc0*/  SHFL.IDX PT, R14, R0, RZ, 0x1f ;  /* 0x00001fff000e7589 */ /* 0x0000a400000e0000 */
.L_x_10766:
[----:B--2---:R-:W-:Y:S01]  /*cdd0*/  ISETP.NE.AND P0, PT, R14, RZ, PT ;  /* 0x000000ff0e00720c */ /* 0x004fe20003f05270 */
[----:B------:R-:W-:-:S12]  /*cde0*/  BSSY B0, `(.L_x_10712) ;  /* 0x0000024000007945 */ /* 0x000fd80003800000 */
[----:B------:R-:W-:Y:S05]  /*cdf0*/  @P0 BRA `(.L_x_10713) ;  /* 0x0000000000880947 */ /* 0x000fea0003800000 */
[----:B------:R-:W-:-:S03]  /*ce00*/  UMOV UR4, 0xffffffff ;  /* 0xffffffff00047882 */ /* 0x000fc60000000000 */
[----:B------:R-:W-:Y:S05]  /*ce10*/  BRA.DIV UR4, `(.L_x_10714) ;  /* 0x0000001204a47947 */ /* 0x000fea000b800000 */
[----:B------:R-:W-:-:S13]  /*ce20*/  ELECT P6, URZ, PT ;  /* 0x00000000003f782f */ /* 0x000fda00038c0000 */
.L_x_10769:
[----:B------:R-:W-:Y:S05]  /*ce30*/  @!P6 BRA `(.L_x_10713) ;  /* 0x000000000078e947 */ /* 0x000fea0003800000 */
[----:B------:R-:W-:-:S06]  /*ce40*/  ULOP3.LUT UR4, UR36, 0x2, URZ, 0xfc, !UPT ;  /* 0x0000000224047892 */ /* 0x000fcc000f8efc3f */
[----:B0-----:R-:W-:-:S05]  /*ce50*/  IMAD.U32 R0, RZ, RZ, UR4 ;  /* 0x00000004ff007e24 */ /* 0x001fca000f8e00ff */
[----:B------:R-:W-:-:S13]  /*ce60*/  ISETP.NE.AND P2, PT, R0, 0x3, PT ;  /* 0x000000030000780c */ /* 0x000fda0003f45270 */
[----:B------:R-:W-:Y:S05]  /*ce70*/  @!P2 BRA `(.L_x_10715) ;  /* 0x000000000004a947 */ /* 0x000fea0003800000 */
[----:B------:R-:W-:Y:S01]  /*ce80*/  BPT.TRAP 0x1 ;  /* 0x000000040000795c */ /* 0x000fe20000300000 */
.L_x_10715:
        /* <DEDUP_REMOVED lines=12> */
.L_x_10770:
[----:B------:R-:W2:Y:S02]  /*cf50*/  SYNCS.PHASECHK.TRANS64.TRYWAIT P0, [R3+URZ], R0 ;  /* 0x00000000030075a7 */ /* 0x000ea4000800017f */
[----:B--2---:R-:W-:Y:S05]  /*cf60*/  @!P0 BRA `(.L_x_10717) ;  /* 0x0000001000848947 */ /* 0x004fea0003800000 */
.L_x_10771:
[----:B------:R-:W-:Y:S05]  /*cf70*/  @!P2 BRA `(.L_x_10718) ;  /* 0x000000000004a947 */ /* 0x000fea0003800000 */
[----:B------:R-:W-:Y:S01]  /*cf80*/  BPT.TRAP 0x1 ;  /* 0x000000040000795c */ /* 0x000fe20000300000 */
.L_x_10718:
[----:B--2---:R-:W-:-:S04]  /*cf90*/  VIADD R3, R9, 0x30860 ;  /* 0x0003086009037836 */ /* 0x004fc80000000000 */
[----:B------:R-:W-:-:S04]  /*cfa0*/  IMAD R5, R22, 0x8, R3 ;  /* 0x0000000816057824 */ /* 0x000fc800078e0203 */
[----:B------:R-:W2:Y:S02]  /*cfb0*/  SYNCS.PHASECHK.TRANS64.TRYWAIT P0, [R5+URZ], R2 ;  /* 0x00000002050075a7 */ /* 0x000ea4000800017f */
[----:B--2---:R-:W-:Y:S05]  /*cfc0*/  @!P0 BRA `(.L_x_10719) ;  /* 0x0000001000808947 */ /* 0x004fea0003800000 */
.L_x_10772:
[----:B------:R-:W-:-:S07]  /*cfd0*/  IMAD R3, R4, 0x8, R3 ;  /* 0x0000000804037824 */ /* 0x000fce00078e0203 */
.L_x_10720:
[----:B---3--:R3:W4:Y:S02]  /*cfe0*/  SYNCS.PHASECHK.TRANS64.TRYWAIT P0, [R3+URZ], R0 ;  /* 0x00000000030075a7 */ /* 0x008724000800017f */
[----:B----4-:R-:W-:Y:S05]  /*cff0*/  @!P0 NANOSLEEP.SYNCS 0x989680 ;  /* 0x009896800000895d */ /* 0x010fea0003900000 */
[----:B------:R-:W4:Y:S02]  /*d000*/  @!P0 SYNCS.PHASECHK.TRANS64 P0, [R3+URZ], R0 ;  /* 0x00000000030085a7 */ /* 0x000f24000800007f */
[----:B----4-:R-:W-:Y:S05]  /*d010*/  @!P0 BRA `(.L_x_10720) ;  /* 0xfffffffc00f08947 */ /* 0x010fea000383ffff */
.L_x_10713:
[----:B------:R-:W-:Y:S05]  /*d020*/  BSYNC B0 ;  /* 0x0000000000007941 */ /* 0x000fea0003800000 */
.L_x_10712:
[----:B------:R-:W-:Y:S05]  /*d030*/  EXIT ;  /* 0x000000000000794d */ /* 0x000fea0003800000 */
.L_x_10599:
[----:B0-----:R-:W-:-:S04]  /*d040*/  IMAD.U32 R3, RZ, RZ, UR40 ;  /* 0x00000028ff037e24 */ /* 0x001fc8000f8e00ff */
[----:B------:R0:W1:Y:S03]  /*d050*/  SYNCS.PHASECHK.TRANS64.TRYWAIT P1, [R3+URZ+0x30800], R0 ;  /* 0x03080000030075a7 */ /* 0x000066000802017f */
[----:B-1----:R-:W-:Y:S05]  /*d060*/  @!P1 NANOSLEEP.SYNCS 0x989680 ;  /* 0x009896800000995d */ /* 0x002fea0003900000 */
[----:B------:R-:W1:Y:S02]  /*d070*/  @!P1 SYNCS.PHASECHK.TRANS64 P1, [R3+URZ+0x30800], R0 ;  /* 0x03080000030095a7 */ /* 0x000e64000802007f */
[----:B-1----:R-:W-:Y:S05]  /*d080*/  @!P1 BRA `(.L_x_10599) ;  /* 0xfffffffc00ec9947 */ /* 0x002fea000383ffff */
[----:B------:R-:W-:Y:S05]  /*d090*/  BRA `(.L_x_10721) ;  /* 0xffffff4400847947 */ /* 0x000fea000383ffff */
.L_x_10603:
[----:B-1----:R1:W2:Y:S02]  /*d0a0*/  SYNCS.PHASECHK.TRANS64.TRYWAIT P2, [R3+URZ+0x30830], R0 ;  /* 0x03083000030075a7 */ /* 0x0022a4000804017f */
[----:B--2---:R-:W-:Y:S05]  /*d0b0*/  @!P2 NANOSLEEP.SYNCS 0x989680 ;  /* 0x009896800000a95d */ /* 0x004fea0003900000 */
[----:B------:R-:W2:Y:S02]  /*d0c0*/  @!P2 SYNCS.PHASECHK.TRANS64 P2, [R3+URZ+0x30830], R0 ;  /* 0x030830000300a5a7 */ /* 0x000ea4000804007f */
[----:B--2---:R-:W-:Y:S05]  /*d0d0*/  @!P2 BRA `(.L_x_10603) ;  /* 0xfffffffc00f0a947 */ /* 0x004fea000383ffff */
[----:B------:R-:W-:Y:S05]  /*d0e0*/  BRA `(.L_x_10602) ;  /* 0xffffff4400ac7947 */ /* 0x000fea000383ffff */
.L_x_10608:
[----:B--2---:R-:W-:-:S04]  /*d0f0*/  IMAD.U32 R5, RZ, RZ, UR6 ;  /* 0x00000006ff057e24 */ /* 0x004fc8000f8e00ff */
[----:B------:R2:W3:Y:S03]  /*d100*/  SYNCS.PHASECHK.TRANS64.TRYWAIT P2, [R5+URZ+0x30830], R0 ;  /* 0x03083000050075a7 */ /* 0x0004e6000804017f */
[----:B---3--:R-:W-:Y:S05]  /*d110*/  @!P2 NANOSLEEP.SYNCS 0x989680 ;  /* 0x009896800000a95d */ /* 0x008fea0003900000 */
[----:B------:R-:W3:Y:S02]  /*d120*/  @!P2 SYNCS.PHASECHK.TRANS64 P2, [R5+URZ+0x30830], R0 ;  /* 0x030830000500a5a7 */ /* 0x000ee4000804007f */
[----:B---3--:R-:W-:Y:S05]  /*d130*/  @!P2 BRA `(.L_x_10608) ;  /* 0xfffffffc00eca947 */ /* 0x008fea000383ffff */
[----:B------:R-:W-:Y:S05]  /*d140*/  BRA `(.L_x_10605) ;  /* 0xffffff7400047947 */ /* 0x000fea000383ffff */
.L_x_10612:
[----:B-1----:R-:W-:-:S04]  /*d150*/  IMAD.U32 R5, RZ, RZ, UR6 ;  /* 0x00000006ff057e24 */ /* 0x002fc8000f8e00ff */
[----:B------:R1:W2:Y:S03]  /*d160*/  SYNCS.PHASECHK.TRANS64.TRYWAIT P2, [R5+URZ+0x30850], R0 ;  /* 0x03085000050075a7 */ /* 0x0002a6000804017f */
[----:B--2---:R-:W-:Y:S05]  /*d170*/  @!P2 NANOSLEEP.SYNCS 0x989680 ;  /* 0x009896800000a95d */ /* 0x004fea0003900000 */
[----:B------:R-:W2:Y:S02]  /*d180*/  @!P2 SYNCS.PHASECHK.TRANS64 P2, [R5+URZ+0x30850], R0 ;  /* 0x030850000500a5a7 */ /* 0x000ea4000804007f */
[----:B--2---:R-:W-:Y:S05]  /*d190*/  @!P2 BRA `(.L_x_10612) ;  /* 0xfffffffc00eca947 */ /* 0x004fea000383ffff */
[----:B------:R-:W-:Y:S05]  /*d1a0*/  BRA `(.L_x_10609) ;  /* 0xffffff74007c7947 */ /* 0x000fea000383ffff */
.L_x_10617:
[----:B---3--:R-:W-:-:S04]  /*d1b0*/  IMAD.U32 R10, RZ, RZ, UR5 ;  /* 0x00000005ff0a7e24 */ /* 0x008fc8000f8e00ff */
[----:B------:R3:W4:Y:S03]  /*d1c0*/  SYNCS.PHASECHK.TRANS64.TRYWAIT P0, [R10+URZ+0x30850], R3 ;  /* 0x030850030a0075a7 */ /* 0x000726000800017f */
[----:B----4-:R-:W-:Y:S05]  /*d1d0*/  @!P0 NANOSLEEP.SYNCS 0x989680 ;  /* 0x009896800000895d */ /* 0x010fea0003900000 */
[----:B------:R-:W4:Y:S02]  /*d1e0*/  @!P0 SYNCS.PHASECHK.TRANS64 P0, [R10+URZ+0x30850], R3 ;  /* 0x030850030a0085a7 */ /* 0x000f24000800007f */
[----:B----4-:R-:W-:Y:S05]  /*d1f0*/  @!P0 BRA `(.L_x_10617) ;  /* 0xfffffffc00ec8947 */ /* 0x010fea000383ffff */
[----:B------:R-:W-:Y:S05]  /*d200*/  BRA `(.L_x_10616) ;  /* 0xffffff9c00307947 */ /* 0x000fea000383ffff */
.L_x_10654:
        /* <DEDUP_REMOVED lines=11> */
.L_x_10723:
[----:B------:R-:W-:Y:S05]  /*d2c0*/  BSYNC B0 ;  /* 0x0000000000007941 */ /* 0x000fea0003800000 */
.L_x_10722:
[----:B------:R-:W-:Y:S05]  /*d2d0*/  BRA `(.L_x_10724) ;  /* 0xffffffd400347947 */ /* 0x000fea000383ffff */
.L_x_10655:
[----:B------:R-:W-:Y:S01]  /*d2e0*/  BSSY B0, `(.L_x_10725) ;  /* 0x0000006000007945 */ /* 0x000fe20003800000 */
[----:B------:R-:W-:-:S07]  /*d2f0*/  IMAD.MOV.U32 R15, RZ, RZ, -0x1 ;  /* 0xffffffffff0f7424 */ /* 0x000fce00078e00ff */
[----:B-1----:R-:W-:Y:S05]  /*d300*/  WARPSYNC.COLLECTIVE R15, `(.L_x_10726) ;  /* 0x000000000f0c7348 */ /* 0x002fea0003c00000 */
[----:B------:R-:W-:Y:S02]  /*d310*/  ELECT P6, UR62, PT ;  /* 0x00000000003e782f */ /* 0x000fe400038c0000 */
[----:B------:R-:W-:Y:S01]  /*d320*/  MOV R14, UR62 ;  /* 0x0000003e000e7c02 */ /* 0x000fe20008000f00 */
[----:B-1----:R-:W-:Y:S10]  /*d330*/  ENDCOLLECTIVE ;  /* 0x000000000000791b */ /* 0x002ff40003800000 */
.L_x_10726:
[----:B------:R-:W-:Y:S05]  /*d340*/  BSYNC B0 ;  /* 0x0000000000007941 */ /* 0x000fea0003800000 */
.L_x_10725:
[----:B------:R-:W-:Y:S05]  /*d350*/  BRA `(.L_x_10727) ;  /* 0xffffffd400287947 */ /* 0x000fea000383ffff */
.L_x_10658:
[----:B--2---:R2:W3:Y:S02]  /*d360*/  SYNCS.PHASECHK.TRANS64.TRYWAIT P0, [R5+URZ+0x30840], R4 ;  /* 0x03084004050075a7 */ /* 0x0044e4000800017f */
[----:B---3--:R-:W-:Y:S05]  /*d370*/  @!P0 NANOSLEEP.SYNCS 0x989680 ;  /* 0x009896800000895d */ /* 0x008fea0003900000 */
[----:B------:R-:W3:Y:S02]  /*d380*/  @!P0 SYNCS.PHASECHK.TRANS64 P0, [R5+URZ+0x30840], R4 ;  /* 0x03084004050085a7 */ /* 0x000ee4000800007f */
[----:B---3--:R-:W-:Y:S05]  /*d390*/  @!P0 BRA `(.L_x_10658) ;  /* 0xfffffffc00f08947 */ /* 0x008fea000383ffff */
[----:B------:R-:W-:Y:S05]  /*d3a0*/  BRA `(.L_x_10728) ;  /* 0xffffffd400807947 */ /* 0x000fea000383ffff */
.L_x_10661:
[----:B--2---:R2:W3:Y:S02]  /*d3b0*/  SYNCS.PHASECHK.TRANS64.TRYWAIT P0, [R26+URZ+0x30820], R5 ;  /* 0x030820051a0075a7 */ /* 0x0044e4000800017f */
[----:B---3--:R-:W-:Y:S05]  /*d3c0*/  @!P0 NANOSLEEP.SYNCS 0x989680 ;  /* 0x009896800000895d */ /* 0x008fea0003900000 */
[----:B------:R-:W3:Y:S02]  /*d3d0*/  @!P0 SYNCS.PHASECHK.TRANS64 P0, [R26+URZ+0x30820], R5 ;  /* 0x030820051a0085a7 */ /* 0x000ee4000800007f */
[----:B---3--:R-:W-:Y:S05]  /*d3e0*/  @!P0 BRA `(.L_x_10661) ;  /* 0xfffffffc00f08947 */ /* 0x008fea000383ffff */
[----:B------:R-:W-:Y:S05]  /*d3f0*/  BRA `(.L_x_10729) ;  /* 0xffffffd800407947 */ /* 0x000fea000383ffff */
.L_x_10669:
[----:B0-----:R0:W3:Y:S02]  /*d400*/  SYNCS.PHASECHK.TRANS64.TRYWAIT P0, [R3+URZ+0x30840], R2 ;  /* 0x03084002030075a7 */ /* 0x0010e4000800017f */
[----:B---3--:R-:W-:Y:S05]  /*d410*/  @!P0 NANOSLEEP.SYNCS 0x989680 ;  /* 0x009896800000895d */ /* 0x008fea0003900000 */
[----:B------:R-:W3:Y:S02]  /*d420*/  @!P0 SYNCS.PHASECHK.TRANS64 P0, [R3+URZ+0x30840], R2 ;  /* 0x03084002030085a7 */ /* 0x000ee4000800007f */
[----:B---3--:R-:W-:Y:S05]  /*d430*/  @!P0 BRA `(.L_x_10669) ;  /* 0xfffffffc00f08947 */ /* 0x008fea000383ffff */
[----:B------:R-:W-:Y:S05]  /*d440*/  BRA `(.L_x_10730) ;  /* 0xffffffd800e87947 */ /* 0x000fea000383ffff */
.L_x_10671:
[----:B0-----:R0:W2:Y:S02]  /*d450*/  SYNCS.PHASECHK.TRANS64.TRYWAIT P0, [R2+URZ+0x60], R5 ;  /* 0x00006005020075a7 */ /* 0x0010a4000800017f */
[----:B--2---:R-:W-:Y:S05]  /*d460*/  @!P0 NANOSLEEP.SYNCS 0x989680 ;  /* 0x009896800000895d */ /* 0x004fea0003900000 */
[----:B------:R-:W2:Y:S02]  /*d470*/  @!P0 SYNCS.PHASECHK.TRANS64 P0, [R2+URZ+0x60], R5 ;  /* 0x00006005020085a7 */ /* 0x000ea4000800007f */
[----:B--2---:R-:W-:Y:S05]  /*d480*/  @!P0 BRA `(.L_x_10671) ;  /* 0xfffffffc00f08947 */ /* 0x004fea000383ffff */
[----:B------:R-:W-:Y:S05]  /*d490*/  BRA `(.L_x_10731) ;  /* 0xffffffdc004c7947 */ /* 0x000fea000383ffff */
.L_x_10676:
[----:B---3--:R3:W4:Y:S02]  /*d4a0*/  SYNCS.PHASECHK.TRANS64.TRYWAIT P0, [R3+URZ+0x30840], R2 ;  /* 0x03084002030075a7 */ /* 0x008724000800017f */
[----:B----4-:R-:W-:Y:S05]  /*d4b0*/  @!P0 NANOSLEEP.SYNCS 0x989680 ;  /* 0x009896800000895d */ /* 0x010fea0003900000 */
[----:B------:R-:W4:Y:S02]  /*d4c0*/  @!P0 SYNCS.PHASECHK.TRANS64 P0, [R3+URZ+0x30840], R2 ;  /* 0x03084002030085a7 */ /* 0x000f24000800007f */
[----:B----4-:R-:W-:Y:S05]  /*d4d0*/  @!P0 BRA `(.L_x_10676) ;  /* 0xfffffffc00f08947 */ /* 0x010fea000383ffff */
[----:B------:R-:W-:Y:S05]  /*d4e0*/  BRA `(.L_x_10732) ;  /* 0xffffffe000547947 */ /* 0x000fea000383ffff */
.L_x_10678:
[----:B0-----:R0:W2:Y:S02]  /*d4f0*/  SYNCS.PHASECHK.TRANS64.TRYWAIT P1, [R3+URZ+0x60], R24 ;  /* 0x00006018030075a7 */ /* 0x0010a4000802017f */
[----:B--2---:R-:W-:Y:S05]  /*d500*/  @!P1 NANOSLEEP.SYNCS 0x989680 ;  /* 0x009896800000995d */ /* 0x004fea0003900000 */
[----:B------:R-:W2:Y:S02]  /*d510*/  @!P1 SYNCS.PHASECHK.TRANS64 P1, [R3+URZ+0x60], R24 ;  /* 0x00006018030095a7 */ /* 0x000ea4000802007f */
[----:B--2---:R-:W-:Y:S05]  /*d520*/  @!P1 BRA `(.L_x_10678) ;  /* 0xfffffffc00f09947 */ /* 0x004fea000383ffff */
[----:B------:R-:W-:Y:S05]  /*d530*/  BRA `(.L_x_10733) ;  /* 0xffffffe000b87947 */ /* 0x000fea000383ffff */
.L_x_10683:
[----:B--2---:R2:W3:Y:S02]  /*d540*/  SYNCS.PHASECHK.TRANS64.TRYWAIT P0, [R2+URZ+0x30840], R3 ;  /* 0x03084003020075a7 */ /* 0x0044e4000800017f */
[----:B---3--:R-:W-:Y:S05]  /*d550*/  @!P0 NANOSLEEP.SYNCS 0x989680 ;  /* 0x009896800000895d */ /* 0x008fea0003900000 */
[----:B------:R-:W3:Y:S02]  /*d560*/  @!P0 SYNCS.PHASECHK.TRANS64 P0, [R2+URZ+0x30840], R3 ;  /* 0x03084003020085a7 */ /* 0x000ee4000800007f */
[----:B---3--:R-:W-:Y:S05]  /*d570*/  @!P0 BRA `(.L_x_10683) ;  /* 0xfffffffc00f08947 */ /* 0x008fea000383ffff */
[----:B------:R-:W-:Y:S05]  /*d580*/  BRA `(.L_x_10734) ;  /* 0xffffffe400947947 */ /* 0x000fea000383ffff */
.L_x_10685:
[----:B0-----:R0:W2:Y:S02]  /*d590*/  SYNCS.PHASECHK.TRANS64.TRYWAIT P1, [R2+URZ+0x60], R11 ;  /* 0x0000600b020075a7 */ /* 0x0010a4000802017f */
[----:B--2---:R-:W-:Y:S05]  /*d5a0*/  @!P1 NANOSLEEP.SYNCS 0x989680 ;  /* 0x009896800000995d */ /* 0x004fea0003900000 */
[----:B------:R-:W2:Y:S02]  /*d5b0*/  @!P1 SYNCS.PHASECHK.TRANS64 P1, [R2+URZ+0x60], R11 ;  /* 0x0000600b020095a7 */ /* 0x000ea4000802007f */
[----:B--2---:R-:W-:Y:S05]  /*d5c0*/  @!P1 BRA `(.L_x_10685) ;  /* 0xfffffffc00f09947 */ /* 0x004fea000383ffff */
[----:B------:R-:W-:Y:S05]  /*d5d0*/  BRA `(.L_x_10735) ;  /* 0xffffffe400fc7947 */ /* 0x000fea000383ffff */
.L_x_10692:
[----:B---3--:R3:W4:Y:S02]  /*d5e0*/  SYNCS.PHASECHK.TRANS64.TRYWAIT P0, [R3+URZ+0x30860], R2 ;  /* 0x03086002030075a7 */ /* 0x008724000800017f */
[----:B----4-:R-:W-:Y:S05]  /*d5f0*/  @!P0 NANOSLEEP.SYNCS 0x989680 ;  /* 0x009896800000895d */ /* 0x010fea0003900000 */
[----:B------:R-:W4:Y:S02]  /*d600*/  @!P0 SYNCS.PHASECHK.TRANS64 P0, [R3+URZ+0x30860], R2 ;  /* 0x03086002030085a7 */ /* 0x000f24000800007f */
[----:B----4-:R-:W-:Y:S05]  /*d610*/  @!P0 BRA `(.L_x_10692) ;  /* 0xfffffffc00f08947 */ /* 0x010fea000383ffff */
[----:B------:R-:W-:Y:S05]  /*d620*/  BRA `(.L_x_10736) ;  /* 0xffffffe800bc7947 */ /* 0x000fea000383ffff */
.L_x_10694:
[----:B------:R-:W-:Y:S01]  /*d630*/  BSSY B0, `(.L_x_10737) ;  /* 0x0000008000007945 */ /* 0x000fe20003800000 */
[----:B0-----:R-:W-:Y:S02]  /*d640*/  IMAD.MOV.U32 R13, RZ, RZ, R16 ;  /* 0x000000ffff0d7224 */ /* 0x001fe400078e0010 */
[----:B------:R-:W-:Y:S02]  /*d650*/  IMAD.MOV.U32 R12, RZ, RZ, RZ ;  /* 0x000000ffff0c7224 */ /* 0x000fe400078e00ff */
[----:B------:R-:W-:Y:S02]  /*d660*/  IMAD.MOV.U32 R11, RZ, RZ, 0x1f ;  /* 0x0000001fff0b7424 */ /* 0x000fe400078e00ff */
[----:B------:R-:W-:-:S07]  /*d670*/  IMAD.MOV.U32 R15, RZ, RZ, -0x1 ;  /* 0xffffffffff0f7424 */ /* 0x000fce00078e00ff */
[----:B-12---:R-:W-:Y:S05]  /*d680*/  WARPSYNC.COLLECTIVE R15, `(.L_x_10738) ;  /* 0x000000000f087348 */ /* 0x006fea0003c00000 */
[----:B------:R0:W3:Y:S02]  /*d690*/  SHFL.IDX P6, R14, R13, R12, R11 ;  /* 0x0000000c0d0e7389 */ /* 0x0000e400000c000b */
[----:B0123--:R-:W-:Y:S01]  /*d6a0*/  ENDCOLLECTIVE ;  /* 0x000000000000791b */ /* 0x00ffe20003800000 */
.L_x_10738:
[----:B------:R-:W-:Y:S05]  /*d6b0*/  BSYNC B0 ;  /* 0x0000000000007941 */ /* 0x000fea0003800000 */
.L_x_10737:
        /* <DEDUP_REMOVED lines=8> */
.L_x_10739:
[----:B------:R-:W-:Y:S01]  /*d740*/  IMAD.MOV.U32 R0, RZ, RZ, R14 ;  /* 0x000000ffff007224 */ /* 0x000fe200078e000e */
[----:B------:R-:W-:Y:S06]  /*d750*/  BRA `(.L_x_10740) ;  /* 0xffffffec00047947 */ /* 0x000fec000383ffff */
.L_x_10697:
        /* <DEDUP_REMOVED lines=8> */
.L_x_10742:
[----:B------:R-:W-:Y:S05]  /*d7e0*/  BSYNC B0 ;  /* 0x0000000000007941 */ /* 0x000fea0003800000 */
.L_x_10741:
        /* <DEDUP_REMOVED lines=10> */
.L_x_10743:
        /* <DEDUP_REMOVED lines=8> */
.L_x_10744:
        /* <DEDUP_REMOVED lines=8> */
.L_x_10745:
        /* <DEDUP_REMOVED lines=8> */
.L_x_10746:
        /* <DEDUP_REMOVED lines=8> */
.L_x_10747:
[----:B------:R-:W-:Y:S05]  /*da90*/  BRA `(.L_x_10748) ;  /* 0xffffffe800c07947 */ /* 0x000fea000383ffff */
.L_x_10702:
        /* <DEDUP_REMOVED lines=8> */
.L_x_10750:
[----:B------:R-:W-:Y:S05]  /*db20*/  BSYNC B0 ;  /* 0x0000000000007941 */ /* 0x000fea0003800000 */
.L_x_10749:
        /* <DEDUP_REMOVED lines=10> */
.L_x_10751:
        /* <DEDUP_REMOVED lines=8> */
.L_x_10752:
        /* <DEDUP_REMOVED lines=8> */
.L_x_10753:
        /* <DEDUP_REMOVED lines=8> */
.L_x_10754:
        /* <DEDUP_REMOVED lines=8> */
.L_x_10755:
[----:B------:R-:W-:Y:S05]  /*ddd0*/  BRA `(.L_x_10756) ;  /* 0xffffffe8009c7947 */ /* 0x000fea000383ffff */
.L_x_10704:
[----:B------:R-:W-:Y:S01]  /*dde0*/  BSSY B0, `(.L_x_10757) ;  /* 0x0000006000007945 */ /* 0x000fe20003800000 */
[----:B------:R-:W-:Y:S01]  /*ddf0*/  PLOP3.LUT P6, PT, P6, PT, PT, 0x8, 0x0 ;  /* 0x000000000000781c */ /* 0x000fe200037ce170 */
[----:B------:R-:W-:-:S12]  /*de00*/  IMAD.MOV.U32 R15, RZ, RZ, -0x1 ;  /* 0xffffffffff0f7424 */ /* 0x000fd800078e00ff */
[----:B012---:R-:W-:Y:S05]  /*de10*/  WARPSYNC.COLLECTIVE R15, `(.L_x_10758) ;  /* 0x000000000f087348 */ /* 0x007fea0003c00000 */
[----:B------:R-:W-:Y:S01]  /*de20*/  VOTE.ANY R14, PT, P6 ;  /* 0x00000000000e7806 */ /* 0x000fe200030e0100 */
[----:B012---:R-:W-:Y:S06]  /*de30*/  ENDCOLLECTIVE ;  /* 0x000000000000791b */ /* 0x007fec0003800000 */
.L_x_10758:
[----:B------:R-:W-:Y:S05]  /*de40*/  BSYNC B0 ;  /* 0x0000000000007941 */ /* 0x000fea0003800000 */
.L_x_10757:
        /* <DEDUP_REMOVED lines=9> */
.L_x_10759:
[----:B------:R-:W-:Y:S01]  /*dee0*/  IMAD.MOV.U32 R17, RZ, RZ, R14 ;  /* 0x000000ffff117224 */ /* 0x000fe200078e000e */
[----:B------:R-:W-:Y:S06]  /*def0*/  BRA `(.L_x_10760) ;  /* 0xffffffe8008c7947 */ /* 0x000fec000383ffff */
.L_x_10706:
[----:B------:R-:W-:Y:S01]  /*df00*/  BSSY B0, `(.L_x_10761) ;  /* 0x0000007000007945 */ /* 0x000fe20003800000 */
[----:B------:R-:W-:Y:S02]  /*df10*/  IMAD.MOV.U32 R13, RZ, RZ, R8 ;  /* 0x000000ffff0d7224 */ /* 0x000fe400078e0008 */
[----:B------:R-:W-:Y:S02]  /*df20*/  IMAD.MOV.U32 R11, RZ, RZ, 0x1f ;  /* 0x0000001fff0b7424 */ /* 0x000fe400078e00ff */
[----:B------:R-:W-:-:S07]  /*df30*/  IMAD.MOV.U32 R15, RZ, RZ, -0x1 ;  /* 0xffffffffff0f7424 */ /* 0x000fce00078e00ff */
[----:B01234-:R-:W-:Y:S05]  /*df40*/  WARPSYNC.COLLECTIVE R15, `(.L_x_10762) ;  /* 0x000000000f087348 */ /* 0x01ffea0003c00000 */
[----:B------:R0:W0:Y:S02]  /*df50*/  SHFL.IDX P6, R14, R13, R12, R11 ;  /* 0x0000000c0d0e7389 */ /* 0x00002400000c000b */
[----:B01234-:R-:W-:Y:S01]  /*df60*/  ENDCOLLECTIVE ;  /* 0x000000000000791b */ /* 0x01ffe20003800000 */
.L_x_10762:
[----:B------:R-:W-:Y:S05]  /*df70*/  BSYNC B0 ;  /* 0x0000000000007941 */ /* 0x000fea0003800000 */
.L_x_10761:
[----:B------:R-:W-:Y:S05]  /*df80*/  BRA `(.L_x_10705) ;  /* 0xffffffe800847947 */ /* 0x000fea000383ffff */
.L_x_10710:
[----:B0-----:R0:W2:Y:S02]  /*df90*/  SYNCS.PHASECHK.TRANS64.TRYWAIT P0, [R9+URZ+0x30820], R0 ;  /* 0x03082000090075a7 */ /* 0x0010a4000800017f */
[----:B--2---:R-:W-:Y:S05]  /*dfa0*/  @!P0 NANOSLEEP.SYNCS 0x989680 ;  /* 0x009896800000895d */ /* 0x004fea0003900000 */
[----:B------:R-:W2:Y:S02]  /*dfb0*/  @!P0 SYNCS.PHASECHK.TRANS64 P0, [R9+URZ+0x30820], R0 ;  /* 0x03082000090085a7 */ /* 0x000ea4000800007f */
[----:B--2---:R-:W-:Y:S05]  /*dfc0*/  @!P0 BRA `(.L_x_10710) ;  /* 0xfffffffc00f08947 */ /* 0x004fea000383ffff */
[----:B------:R-:W-:Y:S05]  /*dfd0*/  BRA `(.L_x_10763) ;  /* 0xffffffec00607947 */ /* 0x000fea000383ffff */
.L_x_10711:
        /* <DEDUP_REMOVED lines=11> */
.L_x_10765:
[----:B------:R-:W-:Y:S05]  /*e090*/  BSYNC B0 ;  /* 0x0000000000007941 */ /* 0x000fea0003800000 */
.L_x_10764:
[----:B------:R-:W-:Y:S05]  /*e0a0*/  BRA `(.L_x_10766) ;  /* 0xffffffec00487947 */ /* 0x000fea000383ffff */
.L_x_10714:
[----:B------:R-:W-:Y:S01]  /*e0b0*/  BSSY B1, `(.L_x_10767) ;  /* 0x0000006000017945 */ /* 0x000fe20003800000 */
[----:B------:R-:W-:-:S07]  /*e0c0*/  IMAD.MOV.U32 R15, RZ, RZ, -0x1 ;  /* 0xffffffffff0f7424 */ /* 0x000fce00078e00ff */
[----:B01----:R-:W-:Y:S05]  /*e0d0*/  WARPSYNC.COLLECTIVE R15, `(.L_x_10768) ;  /* 0x000000000f0c7348 */ /* 0x003fea0003c00000 */
[----:B------:R-:W-:Y:S02]  /*e0e0*/  ELECT P6, UR62, PT ;  /* 0x00000000003e782f */ /* 0x000fe400038c0000 */
[----:B------:R-:W-:Y:S01]  /*e0f0*/  MOV R14, UR62 ;  /* 0x0000003e000e7c02 */ /* 0x000fe20008000f00 */
[----:B01----:R-:W-:Y:S10]  /*e100*/  ENDCOLLECTIVE ;  /* 0x000000000000791b */ /* 0x003ff40003800000 */
.L_x_10768:
[----:B------:R-:W-:Y:S05]  /*e110*/  BSYNC B1 ;  /* 0x0000000000017941 */ /* 0x000fea0003800000 */
.L_x_10767:
[----:B------:R-:W-:Y:S05]  /*e120*/  BRA `(.L_x_10769) ;  /* 0xffffffec00407947 */ /* 0x000fea000383ffff */
.L_x_10716:
[----:B0-----:R0:W2:Y:S02]  /*e130*/  SYNCS.PHASECHK.TRANS64.TRYWAIT P0, [R7+URZ], R2 ;  /* 0x00000002070075a7 */ /* 0x0010a4000800017f */
[----:B--2---:R-:W-:Y:S05]  /*e140*/  @!P0 NANOSLEEP.SYNCS 0x989680 ;  /* 0x009896800000895d */ /* 0x004fea0003900000 */
[----:B------:R-:W2:Y:S02]  /*e150*/  @!P0 SYNCS.PHASECHK.TRANS64 P0, [R7+URZ], R2 ;  /* 0x00000002070085a7 */ /* 0x000ea4000800007f */
[----:B--2---:R-:W-:Y:S05]  /*e160*/  @!P0 BRA `(.L_x_10716) ;  /* 0xfffffffc00f08947 */ /* 0x004fea000383ffff */
[----:B------:R-:W-:Y:S05]  /*e170*/  BRA `(.L_x_10770) ;  /* 0xffffffec00747947 */ /* 0x000fea000383ffff */
.L_x_10717:
[----:B--2---:R2:W3:Y:S02]  /*e180*/  SYNCS.PHASECHK.TRANS64.TRYWAIT P0, [R3+URZ], R0 ;  /* 0x00000000030075a7 */ /* 0x0044e4000800017f */
[----:B---3--:R-:W-:Y:S05]  /*e190*/  @!P0 NANOSLEEP.SYNCS 0x989680 ;  /* 0x009896800000895d */ /* 0x008fea0003900000 */
[----:B------:R-:W3:Y:S02]  /*e1a0*/  @!P0 SYNCS.PHASECHK.TRANS64 P0, [R3+URZ], R0 ;  /* 0x00000000030085a7 */ /* 0x000ee4000800007f */
[----:B---3--:R-:W-:Y:S05]  /*e1b0*/  @!P0 BRA `(.L_x_10717) ;  /* 0xfffffffc00f08947 */ /* 0x008fea000383ffff */
[----:B------:R-:W-:Y:S05]  /*e1c0*/  BRA `(.L_x_10771) ;  /* 0xffffffec00687947 */ /* 0x000fea000383ffff */
.L_x_10719:
[----:B--2---:R2:W3:Y:S02]  /*e1d0*/  SYNCS.PHASECHK.TRANS64.TRYWAIT P0, [R5+URZ], R2 ;  /* 0x00000002050075a7 */ /* 0x0044e4000800017f */
[----:B---3--:R-:W-:Y:S05]  /*e1e0*/  @!P0 NANOSLEEP.SYNCS 0x989680 ;  /* 0x009896800000895d */ /* 0x008fea0003900000 */
[----:B------:R-:W3:Y:S02]  /*e1f0*/  @!P0 SYNCS.PHASECHK.TRANS64 P0, [R5+URZ], R2 ;  /* 0x00000002050085a7 */ /* 0x000ee4000800007f */
[----:B---3--:R-:W-:Y:S05]  /*e200*/  @!P0 BRA `(.L_x_10719) ;  /* 0xfffffffc00f08947 */ /* 0x008fea000383ffff */
[----:B------:R-:W-:Y:S05]  /*e210*/  BRA `(.L_x_10772) ;  /* 0xffffffec006c7947 */ /* 0x000fea000383ffff */
.L_x_10773:
        /* <DEDUP_REMOVED lines=14> */
.L_x_12789:


//--------------------- .text._ZN7cutlass13device_kernelIN5flash11enable_sm90INS1_16FlashAttnFwdSm90INS1_25CollectiveMainloopFwdSm90ILi2EN4cute5tupleIJNS5_1CILi1EEES8_S8_EEENS6_IJNS7_ILi192EEESA_NS7_ILi64EEEEEELi64ENS_10bfloat16_tEfNS_4arch4Sm90ELb0ELb0ELb0ELb1ELb0ELb1ELb0ELb0ELb1ELb0ELb0ELb0EEENS1_21CollectiveEpilogueFwdINS6_IJSA_SB_SA_EEES9_SD_SF_Li384ELb1ELb0ELb0ELb0EEENS1_36VarlenDynamicPersistentTileSchedulerILi192ELi192ELi384ELi32ELb0ELb0ELb1ELb0ELb1ELb1EEEEEEEEEvNT_6ParamsE --------------------------
	.section	.text._ZN7cutlass13device_kernelIN5flash11enable_sm90INS1_16FlashAttnFwdSm90INS1_25CollectiveMainloopFwdSm90ILi2EN4cute5tupleIJNS5_1CILi1EEES8_S8_EEENS6_IJNS7_ILi192EEESA_NS7_ILi64EEEEEELi64ENS_10bfloat16_tEfNS_4arch4Sm90ELb0ELb0ELb0ELb1ELb0ELb1ELb0ELb0ELb1ELb0ELb0ELb0EEENS1_21CollectiveEpilogueFwdINS6_IJSA_SB_SA_EEES9_SD_SF_Li384ELb1ELb0ELb0ELb0EEENS1_36VarlenDynamicPersistentTileSchedulerILi192ELi192ELi384ELi32ELb0ELb0ELb1ELb0ELb1ELb1EEEEEEEEEvNT_6ParamsE,"ax",@progbits
	.align	128
.text._ZN7cutlass13device_kernelIN5flash11enable_sm90INS1_16FlashAttnFwdSm90INS1_25CollectiveMainloopFwdSm90ILi2EN4cute5tupleIJNS5_1CILi1EEES8_S8_EEENS6_IJNS7_ILi192EEESA_NS7_ILi64EEEEEELi64ENS_10bfloat16_tEfNS_4arch4Sm90ELb0ELb0ELb0ELb1ELb0ELb1ELb0ELb0ELb1ELb0ELb0ELb0EEENS1_21CollectiveEpilogueFwdINS6_IJSA_SB_SA_EEES9_SD_SF_Li384ELb1ELb0ELb0ELb0EEENS1_36VarlenDynamicPersistentTileSchedulerILi192ELi192ELi384ELi32ELb0ELb0ELb1ELb0ELb1ELb1EEEEEEEEEvNT_6ParamsE:
        .type           _ZN7cutlass13device_kernelIN5flash11enable_sm90INS1_16FlashAttnFwdSm90INS1_25CollectiveMainloopFwdSm90ILi2EN4cute5tupleIJNS5_1CILi1EEES8_S8_EEENS6_IJNS7_ILi192EEESA_NS7_ILi64EEEEEELi64ENS_10bfloat16_tEfNS_4arch4Sm90ELb0ELb0ELb0ELb1ELb0ELb1ELb0ELb0ELb1ELb0ELb0ELb0EEENS1_21CollectiveEpilogueFwdINS6_IJSA_SB_SA_EEES9_SD_SF_Li384ELb1ELb0ELb0ELb0EEENS1_36VarlenDynamicPersistentTileSchedulerILi192ELi192ELi384ELi32ELb0ELb0ELb1ELb0ELb1ELb1EEEEEEEEEvNT_6ParamsE,@function
        .size           _ZN7cutlass13device_kernelIN5flash11enable_sm90INS1_16FlashAttnFwdSm90INS1_25CollectiveMainloopFwdSm90ILi2EN4cute5tupleIJNS5_1CILi1EEES8_S8_EEENS6_IJNS7_ILi192EEESA_NS7_ILi64EEEEEELi64ENS_10bfloat16_tEfNS_4arch4Sm90ELb0ELb0ELb0ELb1ELb0ELb1ELb0ELb0ELb1ELb0ELb0ELb0EEENS1_21CollectiveEpilogueFwdINS6_IJSA_SB_SA_EEES9_SD_SF_Li384ELb1ELb0ELb0ELb0EEENS1_36VarlenDynamicPersistentTileSchedulerILi192ELi192ELi384ELi32ELb0ELb0ELb1ELb0ELb1ELb1EEEEEEEEEvNT_6ParamsE,(.L_x_12790 - _ZN7cutlass13device_kernelIN5flash11enable_sm90INS1_16FlashAttnFwdSm90INS1_25CollectiveMainloopFwdSm90ILi2EN4cute5tupleIJNS5_1CILi1EEES8_S8_EEENS6_IJNS7_ILi192EEESA_NS7_ILi64EEEEEELi64ENS_10bfloat16_tEfNS_4arch4Sm90ELb0ELb0ELb0ELb1ELb0ELb1ELb0ELb0ELb1ELb0ELb0ELb0EEENS1_21CollectiveEpilogueFwdINS6_IJSA_SB_SA_EEES9_SD_SF_Li384ELb1ELb0ELb0ELb0EEENS1_36VarlenDynamicPersistentTileSchedulerILi192ELi192ELi384ELi32ELb0ELb0ELb1ELb0ELb1ELb1EEEEEEEEEvNT_6ParamsE)
        .other          _ZN7cutlass13device_kernelIN5flash11enable_sm90INS1_16FlashAttnFwdSm90INS1_25CollectiveMainloopFwdSm90ILi2EN4cute5tupleIJNS5_1CILi1EEES8_S8_EEENS6_IJNS7_ILi192EEESA_NS7_ILi64EEEEEELi64ENS_10bfloat16_tEfNS_4arch4Sm90ELb0ELb0ELb0ELb1ELb0ELb1ELb0ELb0ELb1ELb0ELb0ELb0EEENS1_21CollectiveEpilogueFwdINS6_IJSA_SB_SA_EEES9_SD_SF_Li384ELb1ELb0ELb0ELb0EEENS1_36VarlenDynamicPersistentTileSchedulerILi192ELi192ELi384ELi32ELb0ELb0ELb1ELb0ELb1ELb1EEEEEEEEEvNT_6ParamsE,@"STO_CUDA_ENTRY STV_DEFAULT"
_ZN7cutlass13device_kernelIN5flash11enable_sm90INS1_16FlashAttnFwdSm90INS1_25CollectiveMainloopFwdSm90ILi2EN4cute5tupleIJNS5_1CILi1EEES8_S8_EEENS6_IJNS7_ILi192EEESA_NS7_ILi64EEEEEELi64ENS_10bfloat16_tEfNS_4arch4Sm90ELb0ELb0ELb0ELb1ELb0ELb1ELb0ELb0ELb1ELb0ELb0ELb0EEENS1_21CollectiveEpilogueFwdINS6_IJSA_SB_SA_EEES9_SD_SF_Li384ELb1ELb0ELb0ELb0EEENS1_36VarlenDynamicPersistentTileSchedulerILi192ELi192ELi384ELi32ELb0ELb0ELb1ELb0ELb1ELb1EEEEEEEEEvNT_6ParamsE:
        /* <DEDUP_REMOVED lines=26> */
.L_x_10775:
[----:B------:R-:W-:Y:S05]  /*01a0*/  BSYNC B0 ;  /* 0x0000000000007941 */ /* 0x000fea0003800000 */
.L_x_10774:
        /* <DEDUP_REMOVED lines=40> */
.L_x_10776:
        /* <DEDUP_REMOVED lines=22> */
.L_x_10777:
        /* <DEDUP_REMOVED lines=18> */
.L_x_10778:
        /* <DEDUP_REMOVED lines=22> */
.L_x_10779:
        /* <DEDUP_REMOVED lines=22> */
.L_x_10780:
        /* <DEDUP_REMOVED lines=9> */
.L_x_10783:
        /* <DEDUP_REMOVED lines=22> */
[----:B----4-:R-:W-:Y:S05]  /*0b60*/  @P0 BRA `(.L_x_10784) ;  /* 0x0000014400300947 */ /* 0x010fea0003800000 */
[----:B------:R-:W2:Y:S01]  /*0b70*/  LDL.LU R9, [R1+0x1c] ;  /* 0x00001c0001097983 */ /* 0x000ea20000300800 */
[----:B------:R-:W0:Y:S02]  /*0b80*/  S2R R0, SR_TID.X ;  /* 0x0000000000007919 */ /* 0x000e240000002100 */
[----:B0-----:R-:W-:-:S05]  /*0b90*/  VIADD R8, R0, 0xffffff80 ;  /* 0xffffff8000087836 */ /* 0x001fca0000000000 */
[----:B------:R-:W-:-:S04]  /*0ba0*/  SHF.R.S32.HI R0, RZ, 0x1f, R8 ;  /* 0x0000001fff007819 */ /* 0x000fc80000011408 */
[----:B------:R-:W-:-:S04]  /*0bb0*/  LEA.HI R3, R0, R8, RZ, 0x4 ;  /* 0x0000000800037211 */ /* 0x000fc800078f20ff */
[----:B------:R-:W-:-:S05]  /*0bc0*/  LOP3.LUT R4, R3, 0xfffffff0, RZ, 0xc0, !PT ;  /* 0xfffffff003047812 */ /* 0x000fca00078ec0ff */
[----:B------:R-:W-:Y:S01]  /*0bd0*/  IMAD.IADD R4, R8, 0x1, -R4 ;  /* 0x0000000108047824 */ /* 0x000fe200078e0a04 */
[----:B------:R-:W-:-:S04]  /*0be0*/  SHF.R.S32.HI R6, RZ, 0x4, R3 ;  /* 0x00000004ff067819 */ /* 0x000fc80000011403 */
[----:B------:R-:W-:-:S04]  /*0bf0*/  SHF.R.S32.HI R5, RZ, 0x1f, R4 ;  /* 0x0000001fff057819 */ /* 0x000fc80000011404 */
[----:B------:R-:W-:Y:S02]  /*0c00*/  LEA.HI R5, R5, R4, RZ, 0x3 ;  /* 0x0000000405057211 */ /* 0x000fe400078f18ff */
[----:B------:R-:W-:Y:S02]  /*0c10*/  LEA.HI R7, R3, R6, RZ, 0x1 ;  /* 0x0000000603077211 */ /* 0x000fe400078f08ff */
[----:B------:R-:W-:Y:S02]  /*0c20*/  LOP3.LUT R3, R5, 0xfffffff8, RZ, 0xc0, !PT ;  /* 0xfffffff805037812 */ /* 0x000fe400078ec0ff */
[----:B------:R-:W-:-:S03]  /*0c30*/  LOP3.LUT R7, R7, 0x1ffffffe, RZ, 0xc0, !PT ;  /* 0x1ffffffe07077812 */ /* 0x000fc600078ec0ff */
[----:B------:R-:W-:Y:S02]  /*0c40*/  IMAD.IADD R3, R4, 0x1, -R3 ;  /* 0x0000000104037824 */ /* 0x000fe400078e0a03 */
[----:B------:R-:W-:Y:S02]  /*0c50*/  IMAD.IADD R7, R6, 0x1, -R7 ;  /* 0x0000000106077824 */ /* 0x000fe400078e0a07 */
[----:B------:R-:W-:Y:S01]  /*0c60*/  IMAD.SHL.U32 R4, R3, 0x40, RZ ;  /* 0x0000004003047824 */ /* 0x000fe200078e00ff */
[----:B------:R-:W-:Y:S01]  /*0c70*/  LEA.HI R6, R0, R8, RZ, 0x5 ;  /* 0x0000000800067211 */ /* 0x000fe200078f28ff */
[----:B------:R-:W-:-:S03]  /*0c80*/  IMAD.SHL.U32 R7, R7, 0x8, RZ ;  /* 0x0000000807077824 */ /* 0x000fc600078e00ff */
[----:B------:R-:W-:Y:S01]  /*0c90*/  LOP3.LUT R4, R4, 0x1c0, RZ, 0xc0, !PT ;  /* 0x000001c004047812 */ /* 0x000fe200078ec0ff */
[----:B------:R-:W-:Y:S01]  /*0ca0*/  IMAD.SHL.U32 R5, R5, 0x40, RZ ;  /* 0x0000004005057824 */ /* 0x000fe200078e00ff */
[----:B------:R-:W-:Y:S02]  /*0cb0*/  SHF.R.S32.HI R10, RZ, 0x5, R6 ;  /* 0x00000005ff0a7819 */ /* 0x000fe40000011406 */
[----:B------:R-:W-:Y:S02]  /*0cc0*/  LOP3.LUT R7, R4, 0x8, R7, 0xf8, !PT ;  /* 0x0000000804077812 */ /* 0x000fe400078ef807 */
[----:B------:R-:W-:Y:S02]  /*0cd0*/  SHF.R.U32.HI R6, RZ, 0x3, R4 ;  /* 0x00000003ff067819 */ /* 0x000fe40000011604 */
[----:B------:R-:W-:Y:S01]  /*0ce0*/  R2P PR, R3, 0x6 ;  /* 0x0000000603007804 */ /* 0x000fe20000000000 */
[----:B------:R-:W-:Y:S01]  /*0cf0*/  IMAD.SHL.U32 R4, R10, 0x400, RZ ;  /* 0x000004000a047824 */ /* 0x000fe200078e00ff */
[----:B------:R-:W-:-:S02]  /*0d00*/  LEA.HI R3, R0, R8, RZ, 0x2 ;  /* 0x0000000800037211 */ /* 0x000fc400078f10ff */
[----:B------:R-:W-:Y:S02]  /*0d10*/  LOP3.LUT R5, R5, 0x7ffffe00, RZ, 0xc0, !PT ;  /* 0x7ffffe0005057812 */ /* 0x000fe400078ec0ff */
[----:B------:R-:W-:Y:S02]  /*0d20*/  LOP3.LUT R6, R7, R6, RZ, 0x3c, !PT ;  /* 0x0000000607067212 */ /* 0x000fe400078e3cff */
[----:B------:R-:W-:Y:S02]  /*0d30*/  LEA.HI R0, R0, R8, RZ, 0x7 ;  /* 0x0000000800007211 */ /* 0x000fe400078f38ff */
[----:B------:R-:W-:Y:S02]  /*0d40*/  SHF.R.S32.HI R18, RZ, 0x2, R3 ;  /* 0x00000002ff127819 */ /* 0x000fe40000011403 */
[----:B------:R-:W-:Y:S02]  /*0d50*/  IADD3 R5, R6, R5, R4 ;  /* 0x0000000506057210 */ /* 0x000fe40007ffe004 */
[----:B------:R-:W-:Y:S01]  /*0d60*/  SHF.R.S32.HI R4, RZ, 0x7, R0 ;  /* 0x00000007ff047819 */ /* 0x000fe20000011400 */
[----:B------:R-:W-:Y:S01]  /*0d70*/  VIADD R6, R18, 0x60 ;  /* 0x0000006012067836 */ /* 0x000fe20000000000 */
[----:B------:R-:W-:-:S02]  /*0d80*/  LOP3.LUT R0, R0, 0xffffff80, RZ, 0xc0, !PT ;  /* 0xffffff8000007812 */ /* 0x000fc400078ec0ff */
[----:B------:R-:W-:-:S03]  /*0d90*/  LOP3.LUT R4, R3, 0xfffffffc, RZ, 0xc0, !PT ;  /* 0xfffffffc03047812 */ /* 0x000fc600078ec0ff */
[C---:B------:R-:W-:Y:S01]  /*0da0*/  IMAD.IADD R7, R8.reuse, 0x1, -R0 ;  /* 0x0000000108077824 */ /* 0x040fe200078e0a00 */
[----:B------:R-:W-:Y:S01]  /*0db0*/  SHF.R.S32.HI R0, RZ, 0x1f, R6 ;  /* 0x0000001fff007819 */ /* 0x000fe20000011406 */
[----:B------:R-:W-:Y:S02]  /*0dc0*/  IMAD.IADD R4, R8, 0x1, -R4 ;  /* 0x0000000108047824 */ /* 0x000fe400078e0a04 */
[----:B------:R-:W-:Y:S01]  /*0dd0*/  IMAD.SHL.U32 R157, R6, 0x40, RZ ;  /* 0x00000040069d7824 */ /* 0x000fe200078e00ff */
[----:B------:R-:W-:Y:S01]  /*0de0*/  LEA.HI R0, R0, R6, RZ, 0x3 ;  /* 0x0000000600007211 */ /* 0x000fe200078f18ff */
[----:B------:R-:W-:Y:S01]  /*0df0*/  IMAD.SHL.U32 R16, R4, 0x8, RZ ;  /* 0x0000000804107824 */ /* 0x000fe200078e00ff */
[----:B------:R-:W-:Y:S02]  /*0e00*/  SHF.R.S32.HI R3, RZ, 0x1f, R3 ;  /* 0x0000001fff037819 */ /* 0x000fe40000011403 */
[----:B------:R-:W-:Y:S01]  /*0e10*/  LOP3.LUT R157, R157, 0x1c0, RZ, 0xc0, !PT ;  /* 0x000001c09d9d7812 */ /* 0x000fe200078ec0ff */
[----:B------:R-:W-:Y:S01]  /*0e20*/  IMAD.SHL.U32 R0, R0, 0x40, RZ ;  /* 0x0000004000007824 */ /* 0x000fe200078e00ff */
[----:B------:R-:W-:Y:S01]  /*0e30*/  LEA.HI R3, R3, R18, RZ, 0x3 ;  /* 0x0000001203037211 */ /* 0x000fe200078f18ff */
[----:B------:R-:W-:Y:S01]  /*0e40*/  IMAD R154, R5, 0x2, R2 ;  /* 0x00000002059a7824 */ /* 0x000fe200078e0202 */
[----:B------:R-:W-:-:S02]  /*0e50*/  SHF.R.U32.HI R7, RZ, 0x3, R157 ;  /* 0x00000003ff077819 */ /* 0x000fc4000001169d */
[----:B------:R-:W-:Y:S02]  /*0e60*/  LOP3.LUT R4, R157, 0x38, R16, 0xf8, !PT ;  /* 0x000000389d047812 */ /* 0x000fe400078ef810 */
[----:B------:R-:W-:Y:S02]  /*0e70*/  LOP3.LUT R0, R0, 0xfffffe00, RZ, 0xc0, !PT ;  /* 0xfffffe0000007812 */ /* 0x000fe400078ec0ff */
[----:B------:R-:W-:Y:S01]  /*0e80*/  LOP3.LUT R3, R3, 0xfffffff8, RZ, 0xc0, !PT ;  /* 0xfffffff803037812 */ /* 0x000fe200078ec0ff */
[----:B------:R-:W-:Y:S01]  /*0e90*/  VIADD R156, R154, 0x1e800 ;  /* 0x0001e8009a9c7836 */ /* 0x000fe20000000000 */
[----:B------:R-:W-:Y:S01]  /*0ea0*/  LOP3.LUT R5, R0, R4, R7, 0xf6, !PT ;  /* 0x0000000400057212 */ /* 0x000fe200078ef607 */
[----:B------:R-:W-:Y:S01]  /*0eb0*/  STL [R1+0x50], RZ ;  /* 0x000050ff01007387 */ /* 0x000fe20000100800 */
[----:B------:R-:W-:Y:S01]  /*0ec0*/  SHF.R.S32.HI R6, RZ, 0x1f, R18 ;  /* 0x0000001fff067819 */ /* 0x000fe20000011412 */
[----:B------:R-:W-:Y:S02]  /*0ed0*/  VIADD R6, R154, 0x1e820 ;  /* 0x0001e8209a067836 */ /* 0x000fe40000000000 */
[----:B------:R-:W-:Y:S01]  /*0ee0*/  IMAD.IADD R3, R18, 0x1, -R3 ;  /* 0x0000000112037824 */ /* 0x000fe200078e0a03 */
[----:B------:R0:W-:Y:S01]  /*0ef0*/  STL [R1+0x38], R0 ;  /* 0x0000380001007387 */ /* 0x0001e20000100800 */
[----:B------:R-:W-:-:S03]  /*0f00*/  @P1 VIADD R6, R156, 0xffffffe0 ;  /* 0xffffffe09c061836 */ /* 0x000fc60000000000 */
[----:B------:R1:W-:Y:S01]  /*0f10*/  STL [R1+0x28], R3 ;  /* 0x0000280301007387 */ /* 0x0003e20000100800 */
[----:B0-----:R-:W-:-:S03]  /*0f20*/  IMAD R0, R5, 0x2, R2 ;  /* 0x0000000205007824 */ /* 0x001fc600078e0202 */
[----:B------:R-:W-:Y:S04]  /*0f30*/  STL [R1+0x3c], R6 ;  /* 0x00003c0601007387 */ /* 0x000fe80000100800 */
[----:B------:R0:W-:Y:S01]  /*0f40*/  STL [R1+0x5c], R0 ;  /* 0x00005c0001007387 */ /* 0x0001e20000100800 */
[C---:B-1----:R-:W-:Y:S02]  /*0f50*/  VIADD R3, R6.reuse, 0x6000 ;  /* 0x0000600006037836 */ /* 0x042fe40000000000 */
[----:B0-----:R-:W-:-:S05]  /*0f60*/  VIADD R0, R6, 0xc000 ;  /* 0x0000c00006007836 */ /* 0x001fca0000000000 */
[----:B------:R0:W-:Y:S04]  /*0f70*/  STL [R1+0x40], R0 ;  /* 0x0000400001007387 */ /* 0x0001e80000100800 */
[----:B------:R0:W-:Y:S01]  /*0f80*/  STL [R1+0x44], R3 ;  /* 0x0000440301007387 */ /* 0x0001e20000100800 */
[----:B------:R-:W-:-:S05]  /*0f90*/  IMAD.MOV.U32 R155, RZ, RZ, 0x40 ;  /* 0x00000040ff9b7424 */ /* 0x000fca00078e00ff */
[----:B------:R-:W-:Y:S02]  /*0fa0*/  SEL R155, R155, 0xffffffc0, !P2 ;  /* 0xffffffc09b9b7807 */ /* 0x000fe40005000000 */
[----:B------:R-:W-:Y:S01]  /*0fb0*/  CS2R R22, SRZ ;  /* 0x0000000000167805 */ /* 0x000fe2000001ff00 */
[----:B------:R-:W-:Y:S02]  /*0fc0*/  IMAD.MOV.U32 R19, RZ, RZ, RZ ;  /* 0x000000ffff137224 */ /* 0x000fe400078e00ff */
[----:B------:R-:W-:Y:S02]  /*0fd0*/  IMAD.MOV.U32 R153, RZ, RZ, RZ ;  /* 0x000000ffff997224 */ /* 0x000fe400078e00ff */
[----:B------:R-:W-:Y:S02]  /*0fe0*/  IMAD.IADD R156, R156, 0x1, R155 ;  /* 0x000000019c9c7824 */ /* 0x000fe400078e029b */
[----:B------:R-:W-:Y:S01]  /*0ff0*/  IMAD.IADD R155, R155, 0x1, R6 ;  /* 0x000000019b9b7824 */ /* 0x000fe200078e0206 */
[----:B0-2---:R-:W-:-:S07]  /*1000*/  LOP3.LUT R152, R9, 0x1, RZ, 0xfc, !PT ;  /* 0x0000000109987812 */ /* 0x005fce00078efcff */
.L_x_10919:
[----:B0----5:R-:W0:Y:S02]  /*1010*/  LDC.64 R4, c[0x0][0xc60] ;  /* 0x00031800ff047b82 */ /* 0x021e240000000a00 */
[----:B0-----:R-:W-:-:S05]  /*1020*/  IMAD.WIDE R4, R35, 0x4, R4 ;  /* 0x0000000423047825 */ /* 0x001fca00078e0204 */
[----:B-12---:R-:W2:Y:S01]  /*1030*/  LDG.E R10, desc[UR56][R4.64] ;  /* 0x00000038040a7981 */ /* 0x006ea2000c1e1900 */
        /* <DEDUP_REMOVED lines=12> */
[C---:B---34-:R-:W-:Y:S01]  /*1100*/  @P1 LEA R6, P2, R10.reuse, UR4, 0x2 ;  /* 0x000000040a061c11 */ /* 0x058fe2000f8410ff */
        /* <DEDUP_REMOVED lines=35> */
.L_x_10785:
        /* <DEDUP_REMOVED lines=10> */
.L_x_10786:
[----:B------:R-:W-:Y:S05]  /*13e0*/  @!P0 BRA `(.L_x_10787) ;  /* 0x00000000000c8947 */ /* 0x000fea0003800000 */
[----:B------:R-:W2:Y:S04]  /*13f0*/  LDG.E R5, desc[UR56][R8.64] ;  /* 0x0000003808057981 */ /* 0x000ea8000c1e1900 */
[----:B------:R-:W2:Y:S02]  /*1400*/  LDG.E R32, desc[UR56][R8.64+0x4] ;  /* 0x0000043808207981 */ /* 0x000ea4000c1e1900 */
[----:B--2---:R-:W-:-:S07]  /*1410*/  IMAD.IADD R32, R32, 0x1, -R5 ;  /* 0x0000000120207824 */ /* 0x004fce00078e0a05 */
.L_x_10787:
        /* <DEDUP_REMOVED lines=23> */
[----:B------:R-:W-:Y:S01]  /*1590*/  IMAD R0, R10, 0xc0, -R8 ;  /* 0x000000c00a007824 */ /* 0x000fe200078e0a08 */
[----:B------:R0:W-:Y:S04]  /*15a0*/  STL [R1+0x54], R10 ;  /* 0x0000540a01007387 */ /* 0x0001e80000100800 */
        /* <DEDUP_REMOVED lines=32> */
.L_x_10790:
[----:B------:R-:W-:Y:S05]  /*17b0*/  BSYNC B6 ;  /* 0x0000000000067941 */ /* 0x000fea0003800000 */
.L_x_10789:
        /* <DEDUP_REMOVED lines=20> */
.L_x_10792:
[----:B------:R-:W-:Y:S05]  /*1900*/  BSYNC B6 ;  /* 0x0000000000067941 */ /* 0x000fea0003800000 */
.L_x_10791:
[----:B------:R-:W-:Y:S01]  /*1910*/  ULDC.64 UR4, c[0x0][0x9f8] ;  /* 0x00027e0000047ab9 */ /* 0x000fe20000000a00 */
[----:B------:R-:W-:Y:S01]  /*1920*/  IMAD.IADD R45, R37, 0x1, R32 ;  /* 0x00000001252d7824 */ /* 0x000fe200078e0220 */
[----:B------:R-:W-:Y:S01]  /*1930*/  ISETP.NE.U32.AND P0, PT, RZ, UR4, PT ;  /* 0x00000004ff007c0c */ /* 0x000fe2000bf05070 */
[----:B------:R-:W2:Y:S01]  /*1940*/  LDL R32, [R1+0x28] ;  /* 0x0000280001207983 */ /* 0x000ea20000100800 */
[----:B------:R-:W0:Y:S01]  /*1950*/  LDC R0, c[0x0][0x428] ;  /* 0x00010a00ff007b82 */ /* 0x000e220000000800 */
[----:B------:R-:W-:Y:S01]  /*1960*/  ULDC.64 UR6, c[0x0][0xa08] ;  /* 0x0002820000067ab9 */ /* 0x000fe20000000a00 */
[----:B------:R-:W-:Y:S01]  /*1970*/  ISETP.NE.AND.EX P0, PT, RZ, UR5, PT, P0 ;  /* 0x00000005ff007c0c */ /* 0x000fe2000bf05300 */
[----:B------:R-:W3:Y:S04]  /*1980*/  LDL.LU R42, [R1] ;  /* 0x00000000012a7983 */ /* 0x000ee80000300800 */
[----:B------:R-:W4:Y:S01]  /*1990*/  LDL R36, [R1+0x38] ;  /* 0x0000380001247983 */ /* 0x000f220000100800 */
[----:B------:R-:W1:Y:S07]  /*19a0*/  LDC R75, c[0x0][0x3d4] ;  /* 0x0000f500ff4b7b82 */ /* 0x000e6e0000000800 */
[----:B------:R-:W-:Y:S01]  /*19b0*/  @P0 IADD3 R4, P1, R30, UR4, RZ ;  /* 0x000000041e040c10 */ /* 0x000fe2000ff3e0ff */
[----:B------:R-:W1:Y:S01]  /*19c0*/  S2R R20, SR_TID.X ;  /* 0x0000000000147919 */ /* 0x000e620000002100 */
[----:B------:R-:W1:Y:S02]  /*19d0*/  LDC.64 R12, c[0x0][0x3e8] ;  /* 0x0000fa00ff0c7b82 */ /* 0x000e640000000a00 */
[----:B------:R-:W-:Y:S01]  /*19e0*/  @P0 IADD3.X R5, R31, UR5, RZ, P1, !PT ;  /* 0x000000051f050c10 */ /* 0x000fe20008ffe4ff */
[----:B------:R-:W-:-:S04]  /*19f0*/  ULDC.64 UR4, c[0x0][0x2f8] ;  /* 0x0000be0000047ab9 */ /* 0x000fc80000000a00 */
[----:B------:R1:W3:Y:S01]  /*1a00*/  @P0 LDG.E R35, desc[UR56][R4.64] ;  /* 0x0000003804230981 */ /* 0x0002e2000c1e1900 */
[----:B0-----:R-:W-:Y:S01]  /*1a10*/  ISETP.NE.AND P0, PT, R0, 0x1, PT ;  /* 0x000000010000780c */ /* 0x001fe20003f05270 */
[----:B------:R-:W0:Y:S01]  /*1a20*/  LDC.64 R30, c[0x0][0x2f0] ;  /* 0x0000bc00ff1e7b82 */ /* 0x000e220000000a00 */
[----:B------:R-:W-:Y:S02]  /*1a30*/  SHF.R.S32.HI R47, RZ, 0x1f, R45 ;  /* 0x0000001fff2f7819 */ /* 0x000fe4000001142d */
[----:B------:R-:W-:Y:S02]  /*1a40*/  SHF.R.S32.HI R17, RZ, 0x1f, R16 ;  /* 0x0000001fff117819 */ /* 0x000fe40000011410 */
[----:B------:R-:W-:-:S07]  /*1a50*/  SHF.R.S32.HI R40, RZ, 0x1f, R18 ;  /* 0x0000001fff287819 */ /* 0x000fce0000011412 */
[----:B------:R-:W0:Y:S08]  /*1a60*/  @P0 LDC R3, c[0x0][0x42c] ;  /* 0x00010b00ff030b82 */ /* 0x000e300000000800 */
[----:B------:R-:W0:Y:S01]  /*1a70*/  @P0 LDC R7, c[0x0][0x430] ;  /* 0x00010c00ff070b82 */ /* 0x000e220000000800 */
[----:B-1----:R-:W-:Y:S01]  /*1a80*/  SHF.R.U32.HI R38, RZ, 0x7, R20 ;  /* 0x00000007ff267819 */ /* 0x002fe20000011614 */
[----:B------:R-:W-:-:S02]  /*1a90*/  VIADD R21, R20, 0xffffff80 ;  /* 0xffffff8014157836 */ /* 0x000fc40000000000 */
[-C--:B0-----:R-:W-:Y:S01]  /*1aa0*/  IMAD R6, R47, R30.reuse, RZ ;  /* 0x0000001e2f067224 */ /* 0x081fe200078e02ff */
[----:B------:R-:W-:Y:S01]  /*1ab0*/  ISETP.NE.AND P6, PT, R38, 0x1, PT ;  /* 0x000000012600780c */ /* 0x000fe20003fc5270 */
[----:B------:R-:W-:Y:S01]  /*1ac0*/  IMAD.WIDE.U32 R4, R45, R30, RZ ;  /* 0x0000001e2d047225 */ /* 0x000fe200078e00ff */
[----:B------:R-:W-:-:S04]  /*1ad0*/  SHF.R.S32.HI R20, RZ, 0x1f, R21 ;  /* 0x0000001fff147819 */ /* 0x000fc80000011415 */
[----:B------:R-:W-:Y:S01]  /*1ae0*/  LEA.HI R20, R20, R21, RZ, 0x2 ;  /* 0x0000001514147211 */ /* 0x000fe200078f10ff */
[----:B------:R-:W-:-:S03]  /*1af0*/  @P0 IMAD.HI.U32 R0, R34, R3, RZ ;  /* 0x0000000322000227 */ /* 0x000fc600078e00ff */
[----:B------:R-:W-:Y:S01]  /*1b00*/  LOP3.LUT R20, R20, 0xfffffffc, RZ, 0xc0, !PT ;  /* 0xfffffffc14147812 */ /* 0x000fe200078ec0ff */
[----:B------:R-:W-:-:S04]  /*1b10*/  IMAD R3, R45, R31, R6 ;  /* 0x0000001f2d037224 */ /* 0x000fc800078e0206 */
[----:B------:R-:W-:Y:S01]  /*1b20*/  IMAD.IADD R20, R21, 0x1, -R20 ;  /* 0x0000000115147824 */ /* 0x000fe200078e0a14 */
[----:B------:R-:W-:Y:S01]  /*1b30*/  @P0 SHF.R.U32.HI R34, RZ, R7, R0 ;  /* 0x00000007ff220219 */ /* 0x000fe20000011600 */
[----:B------:R-:W-:Y:S01]  /*1b40*/  IMAD.IADD R5, R5, 0x1, R3 ;  /* 0x0000000105057824 */ /* 0x000fe200078e0203 */
[----:B------:R-:W-:Y:S01]  /*1b50*/  ISETP.NE.U32.AND P0, PT, RZ, UR6, PT ;  /* 0x00000006ff007c0c */ /* 0x000fe2000bf05070 */
[----:B------:R-:W0:Y:S01]  /*1b60*/  LDC.64 R6, c[0x0][0x3d8] ;  /* 0x0000f600ff067b82 */ /* 0x000e220000000a00 */
[----:B------:R-:W-:Y:S01]  /*1b70*/  SHF.R.S32.HI R9, RZ, 0x1f, R34 ;  /* 0x0000001fff097819 */ /* 0x000fe20000011422 */
[----:B------:R-:W-:Y:S01]  /*1b80*/  IMAD.WIDE.U32 R4, R34, UR4, R4 ;  /* 0x0000000422047c25 */ /* 0x000fe2000f8e0004 */
[----:B------:R-:W-:-:S03]  /*1b90*/  ISETP.NE.AND.EX P0, PT, RZ, UR7, PT, P0 ;  /* 0x00000007ff007c0c */ /* 0x000fc6000bf05300 */
[----:B------:R-:W-:Y:S02]  /*1ba0*/  IMAD R3, R9, UR4, RZ ;  /* 0x0000000409037c24 */ /* 0x000fe4000f8e02ff */
[----:B------:R-:W-:Y:S02]  /*1bb0*/  IMAD.SHL.U32 R60, R20, 0x4, RZ ;  /* 0x00000004143c7824 */ /* 0x000fe400078e00ff */
[----:B------:R-:W-:Y:S01]  /*1bc0*/  IMAD R3, R34, UR5, R3 ;  /* 0x0000000522037c24 */ /* 0x000fe2000f8e0203 */
[----:B------:R-:W-:-:S03]  /*1bd0*/  ULDC.64 UR4, c[0x0][0x300] ;  /* 0x0000c00000047ab9 */ /* 0x000fc60000000a00 */
[----:B------:R-:W-:Y:S01]  /*1be0*/  IMAD.IADD R5, R5, 0x1, R3 ;  /* 0x0000000105057824 */ /* 0x000fe200078e0203 */
[----:B------:R-:W-:Y:S01]  /*1bf0*/  SHF.R.S32.HI R61, RZ, 0x1f, R60 ;  /* 0x0000001fff3d7819 */ /* 0x000fe2000001143c */
[----:B------:R-:W-:Y:S02]  /*1c00*/  VIADD R96, R38, 0x8 ;  /* 0x0000000826607836 */ /* 0x000fe40000000000 */
[----:B------:R-:W-:Y:S02]  /*1c10*/  IMAD R73, R13, 0xc0, RZ ;  /* 0x000000c00d497824 */ /* 0x000fe400078e02ff */
[----:B------:R-:W-:Y:S02]  /*1c20*/  VIADD R78, R16, 0x20 ;  /* 0x00000020104e7836 */ /* 0x000fe40000000000 */
[----:B0-----:R-:W-:Y:S02]  /*1c30*/  IMAD R43, R7, 0xc0, RZ ;  /* 0x000000c0072b7824 */ /* 0x001fe400078e02ff */
[C---:B--2---:R-:W-:Y:S01]  /*1c40*/  IMAD.SHL.U32 R79, R32.reuse, 0x40, RZ ;  /* 0x00000040204f7824 */ /* 0x044fe200078e00ff */
[----:B------:R-:W-:Y:S01]  /*1c50*/  LOP3.LUT P1, RZ, R32, 0x4, RZ, 0xc0, !PT ;  /* 0x0000000420ff7812 */ /* 0x000fe2000782c0ff */
[----:B------:R-:W-:-:S05]  /*1c60*/  VIADD R32, R18, 0x60 ;  /* 0x0000006012207836 */ /* 0x000fca0000000000 */
[----:B------:R-:W-:Y:S02]  /*1c70*/  SHF.R.S32.HI R77, RZ, 0x1f, R32 ;  /* 0x0000001fff4d7819 */ /* 0x000fe40000011420 */
[----:B------:R-:W0:Y:S01]  /*1c80*/  S2R R32, SR_TID.X ;  /* 0x0000000000207919 */ /* 0x000e220000002100 */
[----:B---3--:R-:W-:Y:S02]  /*1c90*/  SHF.R.S32.HI R0, RZ, 0x1f, R35 ;  /* 0x0000001fff007819 */ /* 0x008fe40000011423 */
[----:B------:R-:W-:Y:S02]  /*1ca0*/  SEL R35, R35, RZ, !P0 ;  /* 0x000000ff23237207 */ /* 0x000fe40004000000 */
[----:B------:R-:W-:-:S03]  /*1cb0*/  SEL R10, R0, RZ, !P0 ;  /* 0x000000ff000a7207 */ /* 0x000fc60004000000 */
[----:B------:R-:W-:-:S04]  /*1cc0*/  IMAD.WIDE.U32 R62, R35, UR4, R4 ;  /* 0x00000004233e7c25 */ /* 0x000fc8000f8e0004 */
[----:B------:R-:W-:Y:S02]  /*1cd0*/  IMAD R0, R10, UR4, RZ ;  /* 0x000000040a007c24 */ /* 0x000fe4000f8e02ff */
[----:B------:R-:W-:-:S04]  /*1ce0*/  IMAD.WIDE.U32 R4, R18, R30, R16 ;  /* 0x0000001e12047225 */ /* 0x000fc800078e0010 */
[----:B------:R-:W-:Y:S01]  /*1cf0*/  IMAD R3, R35, UR5, R0 ;  /* 0x0000000523037c24 */ /* 0x000fe2000f8e0200 */
[----:B------:R-:W-:Y:S05]  /*1d00*/  @!P6 WARPSYNC.ALL ;  /* 0x000000000000e948 */ /* 0x000fea0003800000 */
[----:B------:R-:W-:Y:S01]  /*1d10*/  ULDC.64 UR4, c[0x0][0x320] ;  /* 0x0000c80000047ab9 */ /* 0x000fe20000000a00 */
[----:B------:R-:W-:Y:S01]  /*1d20*/  IMAD R0, R40, R30, RZ ;  /* 0x0000001e28007224 */ /* 0x000fe200078e02ff */
[----:B------:R-:W-:Y:S01]  /*1d30*/  @!P6 BAR.SYNC.DEFER_BLOCKING 0x9, 0x100 ;  /* 0x024400000000eb1d */ /* 0x000fe20000010000 */
[----:B------:R-:W-:Y:S01]  /*1d40*/  IMAD R9, R9, UR4, RZ ;  /* 0x0000000409097c24 */ /* 0x000fe2000f8e02ff */
[----:B------:R-:W-:Y:S01]  /*1d50*/  IADD3 R81, P0, R62, R4, RZ ;  /* 0x000000043e517210 */ /* 0x000fe20007f1e0ff */
[----:B------:R-:W-:-:S02]  /*1d60*/  IMAD R11, R18, R31, R0 ;  /* 0x0000001f120b7224 */ /* 0x000fc400078e0200 */
[----:B------:R-:W-:Y:S02]  /*1d70*/  IMAD.IADD R82, R63, 0x1, R3 ;  /* 0x000000013f527824 */ /* 0x000fe400078e0203 */
[C---:B------:R-:W-:Y:S02]  /*1d80*/  IMAD R15, R34.reuse, UR5, R9 ;  /* 0x00000005220f7c24 */ /* 0x040fe4000f8e0209 */
[----:B------:R-:W-:Y:S01]  /*1d90*/  IMAD.WIDE.U32 R8, R34, UR4, R16 ;  /* 0x0000000422087c25 */ /* 0x000fe2000f8e0010 */
[----:B------:R-:W-:Y:S01]  /*1da0*/  ULDC.64 UR4, c[0x0][0x328] ;  /* 0x0000ca0000047ab9 */ /* 0x000fe20000000a00 */
[----:B------:R-:W-:Y:S02]  /*1db0*/  IADD3.X R80, R82, R5, R11, P0, !PT ;  /* 0x0000000552507210 */ /* 0x000fe400007fe40b */
[----:B------:R-:W-:Y:S01]  /*1dc0*/  IMAD R3, R10, UR4, RZ ;  /* 0x000000040a037c24 */ /* 0x000fe2000f8e02ff */
[----:B------:R-:W-:Y:S01]  /*1dd0*/  ISETP.GE.AND P0, PT, R16, R75, PT ;  /* 0x0000004b1000720c */ /* 0x000fe20003f06270 */
[----:B------:R-:W-:-:S02]  /*1de0*/  IMAD R0, R40, R12, RZ ;  /* 0x0000000c28007224 */ /* 0x000fc400078e02ff */
[----:B------:R-:W-:Y:S01]  /*1df0*/  IMAD R41, R35, UR5, R3 ;  /* 0x0000000523297c24 */ /* 0x000fe2000f8e0203 */
[----:B------:R-:W-:Y:S01]  /*1e00*/  SEL R3, R75, RZ, P0 ;  /* 0x000000ff4b037207 */ /* 0x000fe20000000000 */
[----:B------:R-:W-:Y:S02]  /*1e10*/  IMAD R37, R18, R13, R0 ;  /* 0x0000000d12257224 */ /* 0x000fe400078e0200 */
[-C--:B------:R-:W-:Y:S02]  /*1e20*/  IMAD R0, R40, R6.reuse, RZ ;  /* 0x0000000628007224 */ /* 0x080fe400078e02ff */
[----:B------:R-:W-:-:S04]  /*1e30*/  IMAD.WIDE.U32 R10, R18, R6, R16 ;  /* 0x00000006120a7225 */ /* 0x000fc800078e0010 */
[C---:B------:R-:W-:Y:S02]  /*1e40*/  IMAD R21, R18.reuse, R7, R0 ;  /* 0x0000000712157224 */ /* 0x040fe400078e0200 */
[----:B------:R-:W-:-:S04]  /*1e50*/  IMAD.WIDE.U32 R4, R18, R6, R60 ;  /* 0x0000000612047225 */ /* 0x000fc800078e003c */
[----:B------:R-:W-:Y:S02]  /*1e60*/  IMAD.IADD R3, R16, 0x1, R3 ;  /* 0x0000000110037824 */ /* 0x000fe400078e0203 */
[----:B------:R-:W-:Y:S02]  /*1e70*/  IMAD.IADD R11, R21, 0x1, R11 ;  /* 0x00000001150b7824 */ /* 0x000fe400078e020b */
[----:B------:R-:W-:Y:S01]  /*1e80*/  IMAD.IADD R5, R5, 0x1, R21 ;  /* 0x0000000105057824 */ /* 0x000fe200078e0215 */
[----:B-----5:R-:W-:Y:S01]  /*1e90*/  SHF.R.S32.HI R21, RZ, 0x1f, R24 ;  /* 0x0000001fff157819 */ /* 0x020fe20000011418 */
[----:B0-----:R-:W-:Y:S01]  /*1ea0*/  VIADD R38, R32, 0xffffff80 ;  /* 0xffffff8020267836 */ /* 0x001fe20000000000 */
[----:B------:R-:W-:Y:S01]  /*1eb0*/  SHF.R.S32.HI R0, RZ, 0x1f, R3 ;  /* 0x0000001fff007819 */ /* 0x000fe20000011403 */
[----:B------:R-:W-:Y:S01]  /*1ec0*/  IMAD.IADD R9, R9, 0x1, R15 ;  /* 0x0000000109097824 */ /* 0x000fe200078e020f */
[----:B------:R-:W-:Y:S02]  /*1ed0*/  LOP3.LUT R42, R42, 0xfffffffb, RZ, 0xc0, !PT ;  /* 0xfffffffb2a2a7812 */ /* 0x000fe400078ec0ff */
[----:B------:R-:W-:Y:S01]  /*1ee0*/  LEA.HI R0, R0, R3, RZ, 0x3 ;  /* 0x0000000300007211 */ /* 0x000fe200078f18ff */
[----:B------:R-:W-:Y:S01]  /*1ef0*/  IMAD R3, R21, R6, RZ ;  /* 0x0000000615037224 */ /* 0x000fe200078e02ff */
[----:B------:R-:W-:-:S02]  /*1f00*/  LOP3.LUT R79, R79, 0x1c0, RZ, 0xc0, !PT ;  /* 0x000001c04f4f7812 */ /* 0x000fc400078ec0ff */
[----:B------:R-:W-:Y:S02]  /*1f10*/  @P1 LOP3.LUT R42, R42, 0x4, RZ, 0xfc, !PT ;  /* 0x000000042a2a1812 */ /* 0x000fe400078efcff */
[----:B------:R-:W-:Y:S01]  /*1f20*/  SHF.R.S32.HI R32, RZ, 0x1f, R38 ;  /* 0x0000001fff207819 */ /* 0x000fe20000011426 */
[----:B------:R-:W-:Y:S01]  /*1f30*/  IMAD R65, R24, R7, R3 ;  /* 0x0000000718417224 */ /* 0x000fe200078e0203 */
[----:B------:R-:W-:Y:S01]  /*1f40*/  SHF.R.U32.HI R76, RZ, 0x3, R79 ;  /* 0x00000003ff4c7819 */ /* 0x000fe2000001164f */
[----:B------:R0:W-:Y:S01]  /*1f50*/  STL [R1], R42 ;  /* 0x0000002a01007387 */ /* 0x0001e20000100800 */
[----:B------:R-:W-:Y:S02]  /*1f60*/  LOP3.LUT R3, R79, 0x18, R16, 0xf8, !PT ;  /* 0x000000184f037812 */ /* 0x000fe400078ef810 */
[----:B------:R-:W-:Y:S01]  /*1f70*/  LEA.HI R32, R32, R38, RZ, 0x5 ;  /* 0x0000002620207211 */ /* 0x000fe200078f28ff */
[----:B------:R-:W-:Y:S01]  /*1f80*/  IMAD.WIDE.U32 R34, R35, UR4, R8 ;  /* 0x0000000423227c25 */ /* 0x000fe2000f8e0008 */
[----:B------:R-:W-:Y:S01]  /*1f90*/  LOP3.LUT R3, R3, R76, RZ, 0x3c, !PT ;  /* 0x0000004c03037212 */ /* 0x000fe200078e3cff */
[----:B------:R-:W-:Y:S01]  /*1fa0*/  ULDC UR4, c[0x0][0x2e4] ;  /* 0x0000b90000047ab9 */ /* 0x000fe20000000800 */
[----:B------:R-:W-:Y:S01]  /*1fb0*/  SHF.R.S32.HI R32, RZ, 0x5, R32 ;  /* 0x00000005ff207819 */ /* 0x000fe20000011420 */
[----:B------:R-:W-:-:S04]  /*1fc0*/  IMAD.WIDE.U32 R14, R18, R12, R16 ;  /* 0x0000000c120e7225 */ /* 0x000fc800078e0010 */
[----:B------:R-:W-:Y:S01]  /*1fd0*/  IMAD.WIDE.U32 R8, R18, R12, R60 ;  /* 0x0000000c12087225 */ /* 0x000fe200078e003c */
[----:B------:R-:W-:-:S03]  /*1fe0*/  SHF.R.S32.HI R68, RZ, 0x3, R0 ;  /* 0x00000003ff447819 */ /* 0x000fc60000011400 */
[-C--:B------:R-:W-:Y:S02]  /*1ff0*/  IMAD R20, R21, R12.reuse, RZ ;  /* 0x0000000c15147224 */ /* 0x080fe400078e02ff */
[----:B------:R-:W-:Y:S01]  /*2000*/  IMAD.IADD R15, R37, 0x1, R15 ;  /* 0x00000001250f7824 */ /* 0x000fe200078e020f */
[----:B------:R-:W-:Y:S01]  /*2010*/  LOP3.LUT R67, R0, 0xfffffff8, RZ, 0xc0, !PT ;  /* 0xfffffff800437812 */ /* 0x000fe200078ec0ff */
[----:B------:R-:W-:Y:S02]  /*2020*/  IMAD.IADD R9, R9, 0x1, R37 ;  /* 0x0000000109097824 */ /* 0x000fe400078e0225 */
[----:B------:R-:W-:Y:S01]  /*2030*/  IMAD R71, R32, 0x200, R3 ;  /* 0x0000020020477824 */ /* 0x000fe200078e0203 */
[----:B------:R-:W-:Y:S01]  /*2040*/  LOP3.LUT R3, R79, 0x38, R0, 0xf8, !PT ;  /* 0x000000384f037812 */ /* 0x000fe200078ef800 */
[C---:B------:R-:W-:Y:S01]  /*2050*/  IMAD R39, R24.reuse, R13, R20 ;  /* 0x0000000d18277224 */ /* 0x040fe200078e0214 */
[----:B------:R-:W-:Y:S01]  /*2060*/  LOP3.LUT R0, R157, 0x38, R0, 0xf8, !PT ;  /* 0x000000389d007812 */ /* 0x000fe200078ef800 */
[----:B------:R-:W-:Y:S01]  /*2070*/  IMAD.WIDE.U32 R20, R24, R12, R14 ;  /* 0x0000000c18147225 */ /* 0x000fe200078e000e */
[----:B------:R-:W-:-:S02]  /*2080*/  SHF.R.U32.HI R38, RZ, 0x3, R157 ;  /* 0x00000003ff267819 */ /* 0x000fc4000001169d */
[----:B------:R-:W-:Y:S01]  /*2090*/  LOP3.LUT R3, R3, R76, RZ, 0x3c, !PT ;  /* 0x0000004c03037212 */ /* 0x000fe200078e3cff */
[----:B------:R-:W-:Y:S01]  /*20a0*/  IMAD.WIDE.U32 R14, R24, R12, R8 ;  /* 0x0000000c180e7225 */ /* 0x000fe200078e0008 */
[----:B------:R-:W-:-:S03]  /*20b0*/  LOP3.LUT R0, R0, R38, RZ, 0x3c, !PT ;  /* 0x0000002600007212 */ /* 0x000fc600078e3cff */
[----:B------:R-:W-:Y:S01]  /*20c0*/  IMAD.WIDE.U32 R8, R24, R6, R4 ;  /* 0x0000000618087225 */ /* 0x000fe200078e0004 */
[----:B------:R-:W-:-:S03]  /*20d0*/  IADD3 R4, P1, R18, R45, RZ ;  /* 0x0000002d12047210 */ /* 0x000fc60007f3e0ff */
[----:B------:R-:W-:Y:S02]  /*20e0*/  IMAD R37, R31, 0xc0, RZ ;  /* 0x000000c01f257824 */ /* 0x000fe400078e02ff */
[----:B------:R-:W-:-:S04]  /*20f0*/  IMAD.WIDE.U32 R10, R24, R6, R10 ;  /* 0x00000006180a7225 */ /* 0x000fc800078e000a */
[----:B------:R-:W-:-:S04]  /*2100*/  IMAD.WIDE.U32 R30, R30, 0xc0, RZ ;  /* 0x000000c01e1e7825 */ /* 0x000fc800078e00ff */
[----:B------:R-:W-:-:S04]  /*2110*/  IMAD.WIDE.U32 R12, R12, 0xc0, RZ ;  /* 0x000000c00c0c7825 */ /* 0x000fc800078e00ff */
[----:B------:R-:W-:Y:S01]  /*2120*/  IMAD.WIDE.U32 R6, R6, 0xc0, RZ ;  /* 0x000000c006067825 */ /* 0x000fe200078e00ff */
[----:B------:R-:W-:-:S03]  /*2130*/  ISETP.GE.AND P2, PT, R78, UR4, PT ;  /* 0x000000044e007c0c */ /* 0x000fc6000bf46270 */
[----:B------:R-:W-:Y:S01]  /*2140*/  IMAD R32, R32, 0x200, R3 ;  /* 0x0000020020207824 */ /* 0x000fe200078e0203 */
[----:B------:R-:W-:Y:S01]  /*2150*/  SHF.R.S32.HI R64, RZ, 0x1f, R67 ;  /* 0x0000001fff407819 */ /* 0x000fe20000011443 */
[----:B------:R-:W-:Y:S01]  /*2160*/  IMAD.X R5, R40, 0x1, R47, P1 ;  /* 0x0000000128057824 */ /* 0x000fe200008e062f */
[----:B------:R-:W-:Y:S01]  /*2170*/  ISETP.GE.AND P1, PT, R16, UR4, PT ;  /* 0x0000000410007c0c */ /* 0x000fe2000bf26270 */
[----:B------:R-:W-:Y:S02]  /*2180*/  IMAD.IADD R69, R65, 0x1, R11 ;  /* 0x0000000141457824 */ /* 0x000fe400078e020b */
[----:B----4-:R-:W-:Y:S02]  /*2190*/  IMAD.IADD R3, R36, 0x1, R0 ;  /* 0x0000000124037824 */ /* 0x010fe400078e0200 */
[----:B------:R-:W-:Y:S02]  /*21a0*/  IMAD.SHL.U32 R75, R75, 0x2, RZ ;  /* 0x000000024b4b7824 */ /* 0x000fe400078e00ff */
[----:B------:R-:W-:-:S02]  /*21b0*/  IMAD.IADD R74, R31, 0x1, R37 ;  /* 0x000000011f4a7824 */ /* 0x000fc400078e0225 */
[----:B------:R-:W-:Y:S02]  /*21c0*/  IMAD.IADD R73, R13, 0x1, R73 ;  /* 0x000000010d497824 */ /* 0x000fe400078e0249 */
[----:B------:R-:W-:Y:S02]  /*21d0*/  IMAD.IADD R72, R7, 0x1, R43 ;  /* 0x0000000107487824 */ /* 0x000fe400078e022b */
[----:B------:R-:W-:Y:S02]  /*21e0*/  IMAD.IADD R70, R39, 0x1, R21 ;  /* 0x0000000127467824 */ /* 0x000fe400078e0215 */
[----:B------:R-:W-:Y:S02]  /*21f0*/  IMAD.IADD R66, R15, 0x1, R39 ;  /* 0x000000010f427824 */ /* 0x000fe400078e0227 */
[----:B------:R-:W-:Y:S02]  /*2200*/  IMAD.IADD R65, R9, 0x1, R65 ;  /* 0x0000000109417824 */ /* 0x000fe400078e0241 */
[----:B0-----:R-:W-:-:S07]  /*2210*/  IMAD.IADD R0, R35, 0x1, R41 ;  /* 0x0000000123007824 */ /* 0x001fce00078e0229 */
.L_x_10842:
[----:B------:R-:W2:Y:S01]  /*2220*/  LDL R49, [R1+0x28] ;  /* 0x0000280001317983 */ /* 0x000ea20000100800 */
[----:B------:R-:W0:Y:S03]  /*2230*/  LDC.64 R84, c[0x0][0x2d8] ;  /* 0x0000b600ff547b82 */ /* 0x000e260000000a00 */
[----:B------:R-:W3:Y:S01]  /*2240*/  LDL.LU R48, [R1] ;  /* 0x0000000001307983 */ /* 0x000ee20000300800 */
[----:B------:R-:W-:Y:S01]  /*2250*/  VIADD R43, R27, 0xffffffff ;  /* 0xffffffff1b2b7836 */ /* 0x000fe20000000000 */
[----:B------:R-:W-:Y:S05]  /*2260*/  YIELD ;  /* 0x0000000000007946 */ /* 0x000fea0003800000 */
[----:B------:R-:W-:Y:S01]  /*2270*/  SHF.R.S32.HI R42, RZ, 0x1f, R43 ;  /* 0x0000001fff2a7819 */ /* 0x000fe2000001142b */
[-C--:B------:R-:W-:Y:S01]  /*2280*/  IMAD R27, R74, R43.reuse, RZ ;  /* 0x0000002b4a1b7224 */ /* 0x080fe200078e02ff */
[----:B------:R-:W1:Y:S01]  /*2290*/  LDC.64 R90, c[0x0][0x2f0] ;  /* 0x0000bc00ff5a7b82 */ /* 0x000e620000000a00 */
[----:B------:R-:W-:Y:S01]  /*22a0*/  IMAD.WIDE.U32 R38, R30, R43, RZ ;  /* 0x0000002b1e267225 */ /* 0x000fe200078e00ff */
[----:B------:R-:W-:Y:S03]  /*22b0*/  BSSY B0, `(.L_x_10793) ;  /* 0x00002f6000007945 */ /* 0x000fe60003800000 */
[----:B------:R-:W-:-:S02]  /*22c0*/  IMAD R27, R42, R30, R27 ;  /* 0x0000001e2a1b7224 */ /* 0x000fc400078e021b */
[----:B------:R-:W-:Y:S01]  /*22d0*/  IMAD.MOV.U32 R88, RZ, RZ, R38 ;  /* 0x000000ffff587224 */ /* 0x000fe200078e0026 */
[----:B------:R-:W4:Y:S01]  /*22e0*/  LDC R92, c[0x0][0x3d4] ;  /* 0x0000f500ff5c7b82 */ /* 0x000f220000000800 */
[----:B------:R-:W-:Y:S01]  /*22f0*/  IMAD.IADD R89, R39, 0x1, R27 ;  /* 0x0000000127597824 */ /* 0x000fe200078e021b */
[----:B------:R-:W-:Y:S01]  /*2300*/  IADD3 R39, P4, R81, R38, RZ ;  /* 0x0000002651277210 */ /* 0x000fe20007f9e0ff */
[----:B------:R-:W-:-:S04]  /*2310*/  IMAD R27, R19, 0x3000, R71 ;  /* 0x00003000131b7824 */ /* 0x000fc800078e0247 */
[----:B------:R-:W-:Y:S01]  /*2320*/  IMAD.X R40, R89, 0x1, R80, P4 ;  /* 0x0000000159287824 */ /* 0x000fe200020e0650 */
[----:B0-----:R-:W-:Y:S01]  /*2330*/  LEA R46, P4, R39, R84, 0x1 ;  /* 0x00000054272e7211 */ /* 0x001fe200078808ff */
[----:B------:R-:W-:-:S03]  /*2340*/  IMAD R94, R27, 0x2, R26 ;  /* 0x000000021b5e7824 */ /* 0x000fc600078e021a */
[----:B------:R-:W-:Y:S02]  /*2350*/  LEA.HI.X R47, R39, R85, R40, 0x1, P4 ;  /* 0x00000055272f7211 */ /* 0x000fe400020f0c28 */
[----:B------:R-:W-:Y:S01]  /*2360*/  ISETP.GT.AND P4, PT, R43, R28, PT ;  /* 0x0000001c2b00720c */ /* 0x000fe20003f84270 */
[----:B-1----:R-:W-:-:S04]  /*2370*/  IMAD.WIDE.U32 R36, R90, 0x60, R88 ;  /* 0x000000605a247825 */ /* 0x002fc800078e0058 */
[----:B------:R-:W-:Y:S01]  /*2380*/  IMAD R41, R91, 0x60, RZ ;  /* 0x000000605b297824 */ /* 0x000fe200078e02ff */
[----:B------:R-:W-:-:S04]  /*2390*/  IADD3 R36, P3, R81, R36, RZ ;  /* 0x0000002451247210 */ /* 0x000fc80007f7e0ff */
[----:B------:R-:W-:Y:S01]  /*23a0*/  IADD3.X R38, R80, R37, R41, P3, !PT ;  /* 0x0000002550267210 */ /* 0x000fe20001ffe429 */
[----:B------:R-:W-:Y:S01]  /*23b0*/  VIADD R37, R27, 0x20 ;  /* 0x000000201b257836 */ /* 0x000fe20000000000 */
[----:B------:R-:W-:-:S04]  /*23c0*/  LEA R44, P3, R36, R84, 0x1 ;  /* 0x00000054242c7211 */ /* 0x000fc800078608ff */
[----:B------:R-:W-:Y:S02]  /*23d0*/  LEA.HI.X R45, R36, R85, R38, 0x1, P3 ;  /* 0x00000055242d7211 */ /* 0x000fe400018f0c26 */
[----:B----4-:R-:W-:Y:S02]  /*23e0*/  ISETP.GE.AND P3, PT, R92, 0x1, PT ;  /* 0x000000015c00780c */ /* 0x010fe40003f66270 */
[----:B--2---:R-:W-:Y:S02]  /*23f0*/  LOP3.LUT P5, RZ, R49, 0x4, RZ, 0xc0, !PT ;  /* 0x0000000431ff7812 */ /* 0x004fe400078ac0ff */
[----:B---3--:R-:W-:-:S04]  /*2400*/  LOP3.LUT R48, R48, 0xfffffffd, RZ, 0xc0, !PT ;  /* 0xfffffffd30307812 */ /* 0x008fc800078ec0ff */
[----:B------:R-:W-:-:S05]  /*2410*/  @P4 LOP3.LUT R48, R48, 0x2, RZ, 0xfc, !PT ;  /* 0x0000000230304812 */ /* 0x000fca00078efcff */
[----:B------:R0:W-:Y:S02]  /*2420*/  STL [R1], R48 ;  /* 0x0000003001007387 */ /* 0x0001e40000100800 */
[----:B------:R-:W-:Y:S02]  /*2430*/  @P5 VIADD R37, R27, 0xffffffe0 ;  /* 0xffffffe01b255836 */ /* 0x000fe40000000000 */
[----:B------:R-:W-:Y:S02]  /*2440*/  IMAD.MOV.U32 R27, RZ, RZ, R43 ;  /* 0x000000ffff1b7224 */ /* 0x000fe400078e002b */
        /* <DEDUP_REMOVED lines=21> */
[----:B0-----:R-:W-:-:S02]  /*25a0*/  CS2R R48, SRZ ;  /* 0x0000000000307805 */ /* 0x001fc4000001ff00 */
[----:B------:R-:W-:Y:S02]  /*25b0*/  CS2R R42, SRZ ;  /* 0x00000000002a7805 */ /* 0x000fe4000001ff00 */
        /* <DEDUP_REMOVED lines=24> */
.L_x_10797:
[----:B------:R-:W-:Y:S05]  /*2740*/  BSYNC B1 ;  /* 0x0000000000017941 */ /* 0x000fea0003800000 */
.L_x_10796:
[----:B0-----:R-:W-:Y:S01]  /*2750*/  VIADD R36, R18, 0x60 ;  /* 0x0000006012247836 */ /* 0x001fe20000000000 */
[----:B------:R-:W-:Y:S01]  /*2760*/  BSSY B1, `(.L_x_10798) ;  /* 0x0000022000017945 */ /* 0x000fe20003800000 */
[----:B-----5:R-:W-:Y:S02]  /*2770*/  IMAD.MOV.U32 R90, RZ, RZ, R56 ;  /* 0x000000ffff5a7224 */ /* 0x020fe400078e0038 */
[----:B------:R-:W-:Y:S01]  /*2780*/  IMAD.MOV.U32 R91, RZ, RZ, R57 ;  /* 0x000000ffff5b7224 */ /* 0x000fe200078e0039 */
[----:B------:R-:W-:-:S13]  /*2790*/  ISETP.GE.AND P5, PT, R36, R87, PT ;  /* 0x000000572400720c */ /* 0x000fda0003fa6270 */
[----:B------:R-:W-:Y:S05]  /*27a0*/  @P5 BRA `(.L_x_10799) ;  /* 0x0000000000745947 */ /* 0x000fea0003800000 */
[----:B------:R-:W0:Y:S01]  /*27b0*/  LDC.64 R36, c[0x0][0x3d8] ;  /* 0x0000f600ff247b82 */ /* 0x000e220000000a00 */
        /* <DEDUP_REMOVED lines=28> */
.L_x_10799:
[----:B------:R-:W-:Y:S05]  /*2980*/  BSYNC B1 ;  /* 0x0000000000017941 */ /* 0x000fea0003800000 */
.L_x_10798:
[----:B0-----:R-:W-:Y:S01]  /*2990*/  IMAD.MOV.U32 R36, RZ, RZ, R84 ;  /* 0x000000ffff247224 */ /* 0x001fe200078e0054 */
[----:B------:R-:W-:Y:S01]  /*29a0*/  ISETP.NE.AND P3, PT, R152, 0x3, PT ;  /* 0x000000039800780c */ /* 0x000fe20003f65270 */
        /* <DEDUP_REMOVED lines=31> */
.L_x_10800:
[----:B------:R-:W-:Y:S01]  /*2ba0*/  IMAD R83, R19, 0x8, R2 ;  /* 0x0000000813537824 */ /* 0x000fe200078e0202 */
[----:B------:R-:W-:Y:S01]  /*2bb0*/  SHF.L.U32 R95, R23, 0x1f, RZ ;  /* 0x0000001f175f7819 */ /* 0x000fe200000006ff */
[----:B------:R-:W-:Y:S03]  /*2bc0*/  BSSY B1, `(.L_x_10801) ;  /* 0x0000003000017945 */ /* 0x000fe60003800000 */
[----:B------:R-:W0:Y:S02]  /*2bd0*/  SYNCS.PHASECHK.TRANS64.TRYWAIT P6, [R83+URZ+0x30890], R95 ;  /* 0x0308905f530075a7 */ /* 0x000e2400080c017f */
[----:B0-----:R-:W-:Y:S05]  /*2be0*/  @!P6 BRA `(.L_x_10802) ;  /* 0x000001240018e947 */ /* 0x001fea0003800000 */
.L_x_11020:
[----:B------:R-:W-:Y:S05]  /*2bf0*/  BSYNC B1 ;  /* 0x0000000000017941 */ /* 0x000fea0003800000 */
.L_x_10801:
[----:B------:R-:W-:Y:S04]  /*2c00*/  BSSY B1, `(.L_x_10803) ;  /* 0x000006d000017945 */ /* 0x000fe80003800000 */
[----:B------:R-:W-:Y:S05]  /*2c10*/  @P4 BRA `(.L_x_10804) ;  /* 0x0000000400ac4947 */ /* 0x000fea0003800000 */
[----:B------:R-:W-:Y:S04]  /*2c20*/  BSSY B2, `(.L_x_10805) ;  /* 0x0000035000027945 */ /* 0x000fe80003800000 */
[----:B------:R-:W-:Y:S05]  /*2c30*/  @P1 BRA `(.L_x_10806) ;  /* 0x0000000000cc1947 */ /* 0x000fea0003800000 */
[----:B------:R1:W2:Y:S01]  /*2c40*/  LDS.128 R36, [R94+0x12000] ;  /* 0x012000005e247984 */ /* 0x0002a20000000c00 */
[----:B------:R-:W-:Y:S01]  /*2c50*/  ISETP.GE.AND P4, PT, R60, R92, PT ;  /* 0x0000005c3c00720c */ /* 0x000fe20003f86270 */
[----:B------:R-:W-:-:S12]  /*2c60*/  BSSY B3, `(.L_x_10807) ;  /* 0x000002f000037945 */ /* 0x000fd80003800000 */
[----:B-1----:R-:W-:Y:S05]  /*2c70*/  @P4 BRA `(.L_x_10808) ;  /* 0x0000000000b44947 */ /* 0x002fea0003800000 */
[----:B------:R-:W-:Y:S02]  /*2c80*/  SHF.R.U64 R105, R88, 0x10, R89 ;  /* 0x0000001058697819 */ /* 0x000fe40000001259 */
[----:B------:R-:W-:Y:S02]  /*2c90*/  SHF.R.U64 R102, R84, 0x10, R85 ;  /* 0x0000001054667819 */ /* 0x000fe40000001255 */
[----:B------:R-:W-:Y:S02]  /*2ca0*/  PRMT R105, R103, 0x5410, R105 ;  /* 0x0000541067697816 */ /* 0x000fe40000000069 */
[----:B------:R-:W-:Y:S02]  /*2cb0*/  PRMT R102, R52, 0x5432, R102 ;  /* 0x0000543234667816 */ /* 0x000fe40000000066 */
[----:B------:R-:W-:Y:S01]  /*2cc0*/  SHF.R.U32.HI R104, RZ, 0x10, R85 ;  /* 0x00000010ff687819 */ /* 0x000fe20000011655 */
[----:B--2---:R-:W-:Y:S01]  /*2cd0*/  IMAD.U32 R85, R38, 0x10000, RZ ;  /* 0x0001000026557824 */ /* 0x004fe200078e00ff */
[----:B------:R-:W-:-:S02]  /*2ce0*/  SHF.R.U32.HI R108, RZ, 0x10, R89 ;  /* 0x00000010ff6c7819 */ /* 0x000fc40000011659 */
[----:B------:R-:W-:Y:S02]  /*2cf0*/  LOP3.LUT R88, R37, 0xffff0000, RZ, 0xc0, !PT ;  /* 0xffff000025587812 */ /* 0x000fe400078ec0ff */
[C---:B------:R-:W-:Y:S01]  /*2d00*/  LOP3.LUT R107, R105.reuse, 0xffff0000, RZ, 0xc0, !PT ;  /* 0xffff0000696b7812 */ /* 0x040fe200078ec0ff */
[----:B------:R-:W-:Y:S01]  /*2d10*/  IMAD.U32 R105, R105, 0x10000, RZ ;  /* 0x0001000069697824 */ /* 0x000fe200078e00ff */
[C---:B------:R-:W-:Y:S01]  /*2d20*/  LOP3.LUT R103, R102.reuse, 0xffff0000, RZ, 0xc0, !PT ;  /* 0xffff000066677812 */ /* 0x040fe200078ec0ff */
[----:B------:R-:W-:Y:S01]  /*2d30*/  IMAD.U32 R102, R102, 0x10000, RZ ;  /* 0x0001000066667824 */ /* 0x000fe200078e00ff */
[----:B------:R-:W-:Y:S01]  /*2d40*/  PRMT R104, R53, 0x5432, R104 ;  /* 0x0000543235687816 */ /* 0x000fe20000000068 */
[----:B------:R-:W-:Y:S01]  /*2d50*/  FMUL.FTZ R112, R88, R107 ;  /* 0x0000006b58707220 */ /* 0x000fe20000410000 */
[----:B------:R-:W-:Y:S01]  /*2d60*/  PRMT R108, R54, 0x5432, R108 ;  /* 0x00005432366c7816 */ /* 0x000fe2000000006c */
[----:B------:R-:W-:Y:S01]  /*2d70*/  FMUL.FTZ R88, R88, R103 ;  /* 0x0000006758587220 */ /* 0x000fe20000410000 */
[----:B------:R-:W-:Y:S01]  /*2d80*/  LOP3.LUT R89, R38, 0xffff0000, RZ, 0xc0, !PT ;  /* 0xffff000026597812 */ /* 0x000fe200078ec0ff */
[C---:B------:R-:W-:Y:S01]  /*2d90*/  IMAD.U32 R38, R39.reuse, 0x10000, RZ ;  /* 0x0001000027267824 */ /* 0x040fe200078e00ff */
[----:B------:R-:W-:Y:S01]  /*2da0*/  LOP3.LUT R84, R39, 0xffff0000, RZ, 0xc0, !PT ;  /* 0xffff000027547812 */ /* 0x000fe200078ec0ff */
[----:B------:R-:W-:-:S02]  /*2db0*/  IMAD.U32 R39, R37, 0x10000, RZ ;  /* 0x0001000025277824 */ /* 0x000fc400078e00ff */
[----:B------:R-:W-:Y:S02]  /*2dc0*/  IMAD.U32 R110, R108, 0x10000, RZ ;  /* 0x000100006c6e7824 */ /* 0x000fe400078e00ff */
[----:B------:R-:W-:Y:S02]  /*2dd0*/  IMAD.U32 R106, R104, 0x10000, RZ ;  /* 0x00010000686a7824 */ /* 0x000fe400078e00ff */
[----:B------:R-:W-:Y:S01]  /*2de0*/  FFMA.FTZ R107, R39, R107, R88 ;  /* 0x0000006b276b7223 */ /* 0x000fe20000010058 */
[----:B------:R-:W-:Y:S01]  /*2df0*/  FMUL.FTZ R114, R89, R110 ;  /* 0x0000006e59727220 */ /* 0x000fe20000410000 */
[----:B------:R-:W-:Y:S01]  /*2e00*/  FFMA.FTZ R112, R39, R103, -R112 ;  /* 0x0000006727707223 */ /* 0x000fe20000010870 */
[-C--:B------:R-:W-:Y:S01]  /*2e10*/  FMUL.FTZ R88, R89, R106.reuse ;  /* 0x0000006a59587220 */ /* 0x080fe20000410000 */
[----:B------:R-:W-:Y:S01]  /*2e20*/  IMAD.U32 R37, R36, 0x10000, RZ ;  /* 0x0001000024257824 */ /* 0x000fe200078e00ff */
[----:B------:R-:W-:Y:S01]  /*2e30*/  LOP3.LUT R89, R108, 0xffff0000, RZ, 0xc0, !PT ;  /* 0xffff00006c597812 */ /* 0x000fe200078ec0ff */
[C---:B------:R-:W-:Y:S01]  /*2e40*/  FFMA.FTZ R114, R85.reuse, R106, -R114 ;  /* 0x0000006a55727223 */ /* 0x040fe20000010872 */
[----:B------:R-:W-:Y:S01]  /*2e50*/  LOP3.LUT R39, R104, 0xffff0000, RZ, 0xc0, !PT ;  /* 0xffff000068277812 */ /* 0x000fe200078ec0ff */
[----:B------:R-:W-:Y:S01]  /*2e60*/  FFMA.FTZ R85, R85, R110, R88 ;  /* 0x0000006e55557223 */ /* 0x000fe20000010058 */
[----:B------:R-:W-:Y:S01]  /*2e70*/  LOP3.LUT R36, R36, 0xffff0000, RZ, 0xc0, !PT ;  /* 0xffff000024247812 */ /* 0x000fe200078ec0ff */
[C---:B------:R-:W-:Y:S01]  /*2e80*/  FMUL.FTZ R103, R84.reuse, R89 ;  /* 0x0000005954677220 */ /* 0x040fe20000410000 */
[----:B------:R-:W-:Y:S01]  /*2e90*/  F2FP.BF16.F32.PACK_AB R107, R107, R112 ;  /* 0x000000706b6b723e */ /* 0x000fe200000010ff */
[----:B------:R-:W-:-:S02]  /*2ea0*/  FMUL.FTZ R88, R84, R39 ;  /* 0x0000002754587220 */ /* 0x000fc40000410000 */
[C---:B------:R-:W-:Y:S01]  /*2eb0*/  FMUL.FTZ R84, R36.reuse, R105 ;  /* 0x0000006924547220 */ /* 0x040fe20000410000 */
[-C--:B------:R-:W-:Y:S01]  /*2ec0*/  FMUL.FTZ R36, R36, R102.reuse ;  /* 0x0000006624247220 */ /* 0x080fe20000410000 */
[C---:B------:R-:W-:Y:S01]  /*2ed0*/  FFMA.FTZ R103, R38.reuse, R39, -R103 ;  /* 0x0000002726677223 */ /* 0x040fe20000010867 */
[----:B------:R-:W-:Y:S01]  /*2ee0*/  FFMA.FTZ R88, R38, R89, R88 ;  /* 0x0000005926587223 */ /* 0x000fe20000010058 */
[C---:B------:R-:W-:Y:S01]  /*2ef0*/  FFMA.FTZ R84, R37.reuse, R102, -R84 ;  /* 0x0000006625547223 */ /* 0x040fe20000010854 */
[----:B------:R-:W-:Y:S01]  /*2f00*/  FFMA.FTZ R37, R37, R105, R36 ;  /* 0x0000006925257223 */ /* 0x000fe20000010024 */
[----:B------:R-:W-:Y:S02]  /*2f10*/  F2FP.BF16.F32.PACK_AB R38, R85, R114 ;  /* 0x000000725526723e */ /* 0x000fe400000010ff */
[----:B------:R-:W-:Y:S02]  /*2f20*/  F2FP.BF16.F32.PACK_AB R39, R88, R103 ;  /* 0x000000675827723e */ /* 0x000fe400000010ff */
[----:B------:R-:W-:Y:S01]  /*2f30*/  F2FP.BF16.F32.PACK_AB R36, R37, R84 ;  /* 0x000000542524723e */ /* 0x000fe200000010ff */
[----:B------:R-:W-:-:S07]  /*2f40*/  IMAD.MOV.U32 R37, RZ, RZ, R107 ;  /* 0x000000ffff257224 */ /* 0x000fce00078e006b */
.L_x_10808:
[----:B------:R-:W-:Y:S05]  /*2f50*/  BSYNC B3 ;  /* 0x0000000000037941 */ /* 0x000fea0003800000 */
.L_x_10807:
[----:B--2---:R1:W-:Y:S02]  /*2f60*/  STG.E.128 desc[UR56][R46.64], R36 ;  /* 0x000000242e007986 */ /* 0x0043e4000c101d38 */
.L_x_10806:
[----:B------:R-:W-:Y:S05]  /*2f70*/  BSYNC B2 ;  /* 0x0000000000027941 */ /* 0x000fea0003800000 */
.L_x_10805:
[----:B------:R-:W-:Y:S05]  /*2f80*/  @P2 BRA `(.L_x_10804) ;  /* 0x0000000000d02947 */ /* 0x000fea0003800000 */
[----:B-1----:R1:W2:Y:S01]  /*2f90*/  LDS.128 R36, [R86+0x12000] ;  /* 0x0120000056247984 */ /* 0x0022a20000000c00 */
        /* <DEDUP_REMOVED lines=23> */
[----:B------:R-:W-:Y:S01]  /*3110*/  FMUL.FTZ R102, R56, R88 ;  /* 0x0000005838667220 */ /* 0x000fe20000410000 */
[----:B------:R-:W-:Y:S02]  /*3120*/  IMAD.U32 R37, R36, 0x10000, RZ ;  /* 0x0001000024257824 */ /* 0x000fe400078e00ff */
[-C--:B------:R-:W-:Y:S01]  /*3130*/  FMUL.FTZ R103, R56, R84.reuse ;  /* 0x0000005438677220 */ /* 0x080fe20000410000 */
[----:B------:R-:W-:Y:S01]  /*3140*/  LOP3.LUT R36, R36, 0xffff0000, RZ, 0xc0, !PT ;  /* 0xffff000024247812 */ /* 0x000fe200078ec0ff */
[----:B------:R-:W-:Y:S01]  /*3150*/  FMUL.FTZ R56, R58, R89 ;  /* 0x000000593a387220 */ /* 0x000fe20000410000 */
[----:B------:R-:W-:Y:S01]  /*3160*/  LOP3.LUT R98, R98, 0xffff0000, RZ, 0xc0, !PT ;  /* 0xffff000062627812 */ /* 0x000fe200078ec0ff */
[----:B------:R-:W-:Y:S01]  /*3170*/  IMAD.U32 R101, R101, 0x10000, RZ ;  /* 0x0001000065657824 */ /* 0x000fe200078e00ff */
[----:B------:R-:W-:Y:S01]  /*3180*/  LOP3.LUT R100, R100, 0xffff0000, RZ, 0xc0, !PT ;  /* 0xffff000064647812 */ /* 0x000fe200078ec0ff */
[-C--:B------:R-:W-:Y:S01]  /*3190*/  FMUL.FTZ R58, R58, R85.reuse ;  /* 0x000000553a3a7220 */ /* 0x080fe20000410000 */
[C---:B------:R-:W-:Y:S01]  /*31a0*/  FFMA.FTZ R102, R39.reuse, R84, -R102 ;  /* 0x0000005427667223 */ /* 0x040fe20000010866 */
[----:B------:R-:W-:Y:S01]  /*31b0*/  FFMA.FTZ R103, R39, R88, R103 ;  /* 0x0000005827677223 */ /* 0x000fe20000010067 */
[----:B------:R-:W-:Y:S01]  /*31c0*/  FFMA.FTZ R85, R57, R85, -R56 ;  /* 0x0000005539557223 */ /* 0x000fe20000010838 */
        /* <DEDUP_REMOVED lines=8> */
[----:B------:R-:W-:Y:S01]  /*3250*/  FFMA.FTZ R58, R57, R89, R58 ;  /* 0x00000059393a7223 */ /* 0x000fe2000001003a */
[----:B------:R-:W-:-:S02]  /*3260*/  F2FP.BF16.F32.PACK_AB R102, R103, R102 ;  /* 0x000000666766723e */ /* 0x000fc400000010ff */
[----:B------:R-:W-:Y:S02]  /*3270*/  F2FP.BF16.F32.PACK_AB R39, R38, R39 ;  /* 0x000000272627723e */ /* 0x000fe400000010ff */
[----:B------:R-:W-:Y:S01]  /*3280*/  F2FP.BF16.F32.PACK_AB R36, R37, R56 ;  /* 0x000000382524723e */ /* 0x000fe200000010ff */
[----:B------:R-:W-:Y:S01]  /*3290*/  IMAD.MOV.U32 R37, RZ, RZ, R102 ;  /* 0x000000ffff257224 */ /* 0x000fe200078e0066 */
[----:B------:R-:W-:-:S07]  /*32a0*/  F2FP.BF16.F32.PACK_AB R38, R58, R85 ;  /* 0x000000553a26723e */ /* 0x000fce00000010ff */
.L_x_10810:
[----:B------:R-:W-:Y:S05]  /*32b0*/  BSYNC B2 ;  /* 0x0000000000027941 */ /* 0x000fea0003800000 */
.L_x_10809:
[----:B--2---:R2:W-:Y:S02]  /*32c0*/  STG.E.128 desc[UR56][R46.64+0x40], R36 ;  /* 0x000040242e007986 */ /* 0x0045e4000c101d38 */
.L_x_10804:
[----:B------:R-:W-:Y:S05]  /*32d0*/  BSYNC B1 ;  /* 0x0000000000017941 */ /* 0x000fea0003800000 */
.L_x_10803:
[----:B------:R-:W-:Y:S05]  /*32e0*/  @P5 BRA `(.L_x_10811) ;  /* 0x0000001c00c85947 */ /* 0x000fea0003800000 */
[----:B------:R-:W-:Y:S04]  /*32f0*/  BSSY B1, `(.L_x_10812) ;  /* 0x0000036000017945 */ /* 0x000fe80003800000 */
[----:B------:R-:W-:Y:S05]  /*3300*/  @P1 BRA `(.L_x_10813) ;  /* 0x0000000000d01947 */ /* 0x000fea0003800000 */
[----:B-12---:R1:W2:Y:S01]  /*3310*/  LDS.128 R36, [R94+0x15000] ;  /* 0x015000005e247984 */ /* 0x0062a20000000c00 */
        /* <DEDUP_REMOVED lines=49> */
.L_x_10815:
[----:B------:R-:W-:Y:S05]  /*3630*/  BSYNC B2 ;  /* 0x0000000000027941 */ /* 0x000fea0003800000 */
.L_x_10814:
[----:B--2---:R3:W-:Y:S02]  /*3640*/  STG.E.128 desc[UR56][R44.64], R36 ;  /* 0x000000242c007986 */ /* 0x0047e4000c101d38 */
.L_x_10813:
[----:B------:R-:W-:Y:S05]  /*3650*/  BSYNC B1 ;  /* 0x0000000000017941 */ /* 0x000fea0003800000 */
.L_x_10812:
[----:B------:R-:W-:Y:S05]  /*3660*/  @P2 BRA `(.L_x_10811) ;  /* 0x0000001800e82947 */ /* 0x000fea0003800000 */
[----:B-123--:R1:W2:Y:S01]  /*3670*/  LDS.128 R36, [R86+0x15000] ;  /* 0x0150000056247984 */ /* 0x00e2a20000000c00 */
        /* <DEDUP_REMOVED lines=50> */
.L_x_10817:
[----:B------:R-:W-:Y:S05]  /*39a0*/  BSYNC B1 ;  /* 0x0000000000017941 */ /* 0x000fea0003800000 */
.L_x_10816:
[----:B--2---:R1:W-:Y:S01]  /*39b0*/  STG.E.128 desc[UR56][R44.64+0x40], R36 ;  /* 0x000040242c007986 */ /* 0x0043e2000c101d38 */
[----:B------:R-:W-:Y:S05]  /*39c0*/  BRA `(.L_x_10811) ;  /* 0x0000001800107947 */ /* 0x000fea0003800000 */
.L_x_10795:
[C---:B------:R-:W-:Y:S02]  /*39d0*/  ISETP.GE.AND P3, PT, R18.reuse, R87, PT ;  /* 0x000000571200720c */ /* 0x040fe40003f66270 */
[----:B------:R-:W-:Y:S02]  /*39e0*/  CS2R R42, SRZ ;  /* 0x00000000002a7805 */ /* 0x000fe4000001ff00 */
[----:B------:R-:W-:Y:S01]  /*39f0*/  CS2R R40, SRZ ;  /* 0x0000000000287805 */ /* 0x000fe2000001ff00 */
[----:B0-----:R-:W-:Y:S01]  /*3a00*/  VIADD R48, R18, 0x60 ;  /* 0x0000006012307836 */ /* 0x001fe20000000000 */
[----:B------:R-:W-:-:S13]  /*3a10*/  ISETP.GE.OR P3, PT, R16, R92, P3 ;  /* 0x0000005c1000720c */ /* 0x000fda0001f66670 */
[----:B------:R-:W0:Y:S01]  /*3a20*/  @!P3 LDC.64 R44, c[0x0][0x3c8] ;  /* 0x0000f200ff2cbb82 */ /* 0x000e220000000a00 */
[----:B------:R-:W-:-:S05]  /*3a30*/  @!P3 IADD3 R38, P4, R10, R54, RZ ;  /* 0x000000360a26b210 */ /* 0x000fca0007f9e0ff */
[----:B------:R-:W-:Y:S01]  /*3a40*/  @!P3 IMAD.X R39, R93, 0x1, R69, P4 ;  /* 0x000000015d27b824 */ /* 0x000fe200020e0645 */
[----:B------:R-:W-:Y:S01]  /*3a50*/  @!P3 IADD3 R36, P4, R20, R52, RZ ;  /* 0x000000341424b210 */ /* 0x000fe20007f9e0ff */
[----:B------:R-:W1:Y:S04]  /*3a60*/  @!P3 LDC.64 R46, c[0x0][0x3e0] ;  /* 0x0000f800ff2ebb82 */ /* 0x000e680000000a00 */
[----:B------:R-:W-:Y:S01]  /*3a70*/  @!P3 IMAD.X R37, R83, 0x1, R70, P4 ;  /* 0x000000015325b824 */ /* 0x000fe200020e0646 */
[----:B0-----:R-:W-:-:S04]  /*3a80*/  @!P3 LEA R44, P4, R38, R44, 0x1 ;  /* 0x0000002c262cb211 */ /* 0x001fc800078808ff */
[----:B------:R-:W-:Y:S02]  /*3a90*/  @!P3 LEA.HI.X R45, R38, R45, R39, 0x1, P4 ;  /* 0x0000002d262db211 */ /* 0x000fe400020f0c27 */
[----:B------:R-:W-:Y:S02]  /*3aa0*/  CS2R R38, SRZ ;  /* 0x0000000000267805 */ /* 0x000fe4000001ff00 */
[----:B-1----:R-:W-:-:S04]  /*3ab0*/  @!P3 LEA R46, P4, R36, R46, 0x1 ;  /* 0x0000002e242eb211 */ /* 0x002fc800078808ff */
[----:B------:R-:W-:Y:S02]  /*3ac0*/  @!P3 LEA.HI.X R47, R36, R47, R37, 0x1, P4 ;  /* 0x0000002f242fb211 */ /* 0x000fe400020f0c25 */
[----:B------:R-:W-:-:S03]  /*3ad0*/  CS2R R36, SRZ ;  /* 0x0000000000247805 */ /* 0x000fc6000001ff00 */
[----:B------:R0:W5:Y:S04]  /*3ae0*/  @!P3 LDG.E.128 R40, desc[UR56][R46.64] ;  /* 0x000000382e28b981 */ /* 0x000168000c1e1d00 */
[----:B------:R1:W5:Y:S01]  /*3af0*/  @!P3 LDG.E.128 R36, desc[UR56][R44.64] ;  /* 0x000000382c24b981 */ /* 0x000362000c1e1d00 */
[----:B------:R-:W-:-:S04]  /*3b00*/  ISETP.GE.AND P3, PT, R48, R87, PT ;  /* 0x000000573000720c */ /* 0x000fc80003f66270 */
[CC--:B------:R-:W-:Y:S01]  /*3b10*/  ISETP.GE.OR P3, PT, R16.reuse, R92.reuse, P3 ;  /* 0x0000005c1000720c */ /* 0x0c0fe20001f66670 */
[----:B------:R-:W-:Y:S01]  /*3b20*/  BSSY B1, `(.L_x_10818) ;  /* 0x000001b000017945 */ /* 0x000fe20003800000 */
[----:B0-----:R-:W-:Y:S02]  /*3b30*/  CS2R R46, SRZ ;  /* 0x00000000002e7805 */ /* 0x001fe4000001ff00 */
[----:B------:R-:W-:Y:S02]  /*3b40*/  CS2R R50, SRZ ;  /* 0x0000000000327805 */ /* 0x000fe4000001ff00 */
[----:B------:R-:W-:Y:S02]  /*3b50*/  CS2R R48, SRZ ;  /* 0x0000000000307805 */ /* 0x000fe4000001ff00 */
[----:B-1----:R-:W-:Y:S02]  /*3b60*/  CS2R R44, SRZ ;  /* 0x00000000002c7805 */ /* 0x002fe4000001ff00 */
[----:B------:R-:W-:-:S03]  /*3b70*/  ISETP.GE.AND P4, PT, R16, R92, PT ;  /* 0x0000005c1000720c */ /* 0x000fc60003f86270 */
[----:B------:R-:W-:Y:S10]  /*3b80*/  @P3 BRA `(.L_x_10819) ;  /* 0x0000000000503947 */ /* 0x000ff40003800000 */
[----:B------:R-:W0:Y:S01]  /*3b90*/  LDC.64 R44, c[0x0][0x3d8] ;  /* 0x0000f600ff2c7b82 */ /* 0x000e220000000a00 */
[----:B------:R-:W-:Y:S01]  /*3ba0*/  IMAD.MOV.U32 R55, RZ, RZ, R93 ;  /* 0x000000ffff377224 */ /* 0x000fe200078e005d */
[----:B------:R-:W-:Y:S01]  /*3bb0*/  ULDC.64 UR4, c[0x0][0x3c8] ;  /* 0x0000f20000047ab9 */ /* 0x000fe20000000a00 */
[----:B------:R-:W-:Y:S02]  /*3bc0*/  IMAD.MOV.U32 R53, RZ, RZ, R83 ;  /* 0x000000ffff357224 */ /* 0x000fe400078e0053 */
        /* <DEDUP_REMOVED lines=14> */
[----:B------:R-:W5:Y:S04]  /*3cb0*/  LDG.E.128 R44, desc[UR56][R44.64] ;  /* 0x000000382c2c7981 */ /* 0x000f68000c1e1d00 */
[----:B------:R-:W5:Y:S03]  /*3cc0*/  LDG.E.128 R48, desc[UR56][R48.64] ;  /* 0x0000003830307981 */ /* 0x000f66000c1e1d00 */
.L_x_10819:
[----:B------:R-:W-:Y:S05]  /*3cd0*/  BSYNC B1 ;  /* 0x0000000000017941 */ /* 0x000fea0003800000 */
.L_x_10818:
        /* <DEDUP_REMOVED lines=35> */
.L_x_10820:
[----:B------:R-:W-:Y:S01]  /*3f10*/  IMAD R83, R19, 0x8, R2 ;  /* 0x0000000813537824 */ /* 0x000fe200078e0202 */
[----:B------:R-:W-:Y:S01]  /*3f20*/  SHF.L.U32 R95, R23, 0x1f, RZ ;  /* 0x0000001f175f7819 */ /* 0x000fe200000006ff */
[----:B------:R-:W0:Y:S01]  /*3f30*/  LDC R98, c[0x0][0x2e4] ;  /* 0x0000b900ff627b82 */ /* 0x000e220000000800 */
[----:B------:R-:W-:Y:S02]  /*3f40*/  BSSY B1, `(.L_x_10821) ;  /* 0x0000004000017945 */ /* 0x000fe40003800000 */
[----:B------:R-:W1:Y:S01]  /*3f50*/  SYNCS.PHASECHK.TRANS64.TRYWAIT P5, [R83+URZ+0x30890], R95 ;  /* 0x0308905f530075a7 */ /* 0x000e6200080a017f */
[----:B0-----:R-:W-:Y:S01]  /*3f60*/  IMAD.IADD R100, R98, 0x1, -R75 ;  /* 0x0000000162647824 */ /* 0x001fe200078e0a4b */
[----:B-1----:R-:W-:Y:S06]  /*3f70*/  @!P5 BRA `(.L_x_10822) ;  /* 0x000001100048d947 */ /* 0x002fec0003800000 */
.L_x_11021:
[----:B------:R-:W-:Y:S05]  /*3f80*/  BSYNC B1 ;  /* 0x0000000000017941 */ /* 0x000fea0003800000 */
.L_x_10821:
[----:B------:R-:W-:Y:S01]  /*3f90*/  ISETP.GE.OR P5, PT, R18, R87, P1 ;  /* 0x000000571200720c */ /* 0x000fe20000fa6670 */
[----:B------:R-:W-:-:S12]  /*3fa0*/  BSSY B1, `(.L_x_10823) ;  /* 0x0000088000017945 */ /* 0x000fd80003800000 */
[----:B------:R-:W-:Y:S05]  /*3fb0*/  @P5 BRA `(.L_x_10824) ;  /* 0x0000000800185947 */ /* 0x000fea0003800000 */
[----:B------:R-:W1:Y:S01]  /*3fc0*/  S2R R53, SR_TID.X ;  /* 0x0000000000357919 */ /* 0x000e620000002100 */
[----:B------:R-:W-:Y:S01]  /*3fd0*/  SHF.R.S32.HI R52, RZ, 0x1f, R18 ;  /* 0x0000001fff347819 */ /* 0x000fe20000011412 */
[-C--:B------:R-:W-:Y:S01]  /*3fe0*/  IMAD.WIDE.U32 R92, R18, R90.reuse, R88 ;  /* 0x0000005a125c7225 */ /* 0x080fe200078e0058 */
[----:B------:R-:W-:Y:S03]  /*3ff0*/  BSSY B2, `(.L_x_10825) ;  /* 0x0000076000027945 */ /* 0x000fe60003800000 */
[----:B------:R-:W-:Y:S01]  /*4000*/  IMAD R52, R52, R90, RZ ;  /* 0x0000005a34347224 */ /* 0x000fe200078e02ff */
[----:B------:R-:W-:-:S03]  /*4010*/  IADD3 R97, P5, P6, R62, R92, R67 ;  /* 0x0000005c3e617210 */ /* 0x000fc60007ebe043 */
[----:B------:R-:W-:Y:S01]  /*4020*/  IMAD R99, R18, R91, R52 ;  /* 0x0000005b12637224 */ /* 0x000fe200078e0234 */
[----:B------:R-:W-:-:S03]  /*4030*/  SEL R52, R75, R100, !P0 ;  /* 0x000000644b347207 */ /* 0x000fc60004000000 */
[----:B------:R-:W-:-:S05]  /*4040*/  IMAD.IADD R99, R99, 0x1, R93 ;  /* 0x0000000163637824 */ /* 0x000fca00078e025d */
[----:B------:R-:W-:Y:S01]  /*4050*/  IADD3.X R102, R82, R99, R64, P5, P6 ;  /* 0x0000006352667210 */ /* 0x000fe20002fec440 */
[----:B-1----:R-:W-:Y:S01]  /*4060*/  VIADD R55, R53, 0xffffff80 ;  /* 0xffffff8035377836 */ /* 0x002fe20000000000 */
[----:B------:R-:W-:-:S04]  /*4070*/  SHF.R.S32.HI R53, RZ, 0x1f, R52 ;  /* 0x0000001fff357819 */ /* 0x000fc80000011434 */
[----:B------:R-:W-:Y:S02]  /*4080*/  LEA.HI R53, R53, R52, RZ, 0x4 ;  /* 0x0000003435357211 */ /* 0x000fe400078f20ff */
[----:B------:R-:W-:Y:S02]  /*4090*/  SHF.R.S32.HI R54, RZ, 0x1f, R55 ;  /* 0x0000001fff367819 */ /* 0x000fe40000011437 */
[----:B------:R-:W-:Y:S02]  /*40a0*/  LEA.HI.SX32 R53, R53, R68, 0x1c ;  /* 0x0000004435357211 */ /* 0x000fe400078fe2ff */
[----:B------:R-:W-:-:S03]  /*40b0*/  LEA.HI R54, R54, R55, RZ, 0x5 ;  /* 0x0000003736367211 */ /* 0x000fc600078f28ff */
[----:B------:R-:W-:Y:S01]  /*40c0*/  IMAD.SHL.U32 R101, R53, 0x8, RZ ;  /* 0x0000000835657824 */ /* 0x000fe200078e00ff */
[----:B------:R-:W-:-:S04]  /*40d0*/  SHF.R.S32.HI R54, RZ, 0x5, R54 ;  /* 0x00000005ff367819 */ /* 0x000fc80000011436 */
[----:B------:R-:W-:-:S04]  /*40e0*/  LOP3.LUT R53, R79, 0x38, R101, 0xf8, !PT ;  /* 0x000000384f357812 */ /* 0x000fc800078ef865 */
[----:B------:R-:W-:-:S05]  /*40f0*/  LOP3.LUT R53, R53, R76, RZ, 0x3c, !PT ;  /* 0x0000004c35357212 */ /* 0x000fca00078e3cff */
[----:B------:R-:W-:Y:S02]  /*4100*/  IMAD R52, R54, 0x200, R53 ;  /* 0x0000020036347824 */ /* 0x000fe400078e0235 */
        /* <DEDUP_REMOVED lines=11> */
[----:B------:R-:W-:Y:S01]  /*41c0*/  SHF.R.U64 R36, R36, 0x10, R37 ;  /* 0x0000001024247819 */ /* 0x000fe20000001225 */
[----:B------:R-:W-:Y:S01]  /*41d0*/  IMAD.U32 R118, R59, 0x10000, RZ ;  /* 0x000100003b767824 */ /* 0x000fe200078e00ff */
        /* <DEDUP_REMOVED lines=12> */
[----:B------:R-:W-:Y:S01]  /*42a0*/  FMUL.FTZ R124, R105, R41 ;  /* 0x00000029697c7220 */ /* 0x000fe20000410000 */
[----:B------:R-:W-:Y:S01]  /*42b0*/  LOP3.LUT R106, R57, 0xffff0000, RZ, 0xc0, !PT ;  /* 0xffff0000396a7812 */ /* 0x000fe200078ec0ff */
[----:B------:R-:W-:Y:S01]  /*42c0*/  FMUL.FTZ R121, R105, R119 ;  /* 0x0000007769797220 */ /* 0x000fe20000410000 */
[----:B------:R-:W-:Y:S01]  /*42d0*/  PRMT R39, R120, 0x5410, R39 ;  /* 0x0000541078277816 */ /* 0x000fe20000000027 */
[----:B------:R-:W-:Y:S01]  /*42e0*/  IMAD.U32 R57, R56, 0x10000, RZ ;  /* 0x0001000038397824 */ /* 0x000fe200078e00ff */
[----:B------:R-:W-:Y:S01]  /*42f0*/  LOP3.LUT R105, R122, 0xffff0000, RZ, 0xc0, !PT ;  /* 0xffff00007a697812 */ /* 0x000fe200078ec0ff */
[----:B------:R-:W-:Y:S01]  /*4300*/  FFMA.FTZ R41, R104, R41, -R121 ;  /* 0x0000002968297223 */ /* 0x000fe20000010879 */
[----:B------:R-:W-:Y:S01]  /*4310*/  PRMT R120, R108, 0x5432, R42 ;  /* 0x000054326c787816 */ /* 0x000fe2000000002a */
[----:B------:R-:W-:Y:S01]  /*4320*/  FFMA.FTZ R104, R104, R119, R124 ;  /* 0x0000007768687223 */ /* 0x000fe2000001007c */
[----:B------:R-:W-:Y:S01]  /*4330*/  LOP3.LUT R43, R53, 0xffff0000, RZ, 0xc0, !PT ;  /* 0xffff0000352b7812 */ /* 0x000fe200078ec0ff */
[----:B------:R-:W-:Y:S01]  /*4340*/  FMUL.FTZ R42, R106, R105 ;  /* 0x000000696a2a7220 */ /* 0x000fe20000410000 */
[----:B------:R-:W-:Y:S01]  /*4350*/  LOP3.LUT R37, R37, 0xffff0000, RZ, 0xc0, !PT ;  /* 0xffff000025257812 */ /* 0x000fe200078ec0ff */
[----:B------:R-:W-:Y:S01]  /*4360*/  IMAD.U32 R119, R120, 0x10000, RZ ;  /* 0x0001000078777824 */ /* 0x000fe200078e00ff */
[----:B------:R-:W-:Y:S01]  /*4370*/  PRMT R36, R110, 0x5432, R36 ;  /* 0x000054326e247816 */ /* 0x000fe20000000024 */
[----:B------:R-:W-:Y:S01]  /*4380*/  IMAD.U32 R121, R103, 0x10000, RZ ;  /* 0x0001000067797824 */ /* 0x000fe200078e00ff */
[----:B------:R-:W-:Y:S01]  /*4390*/  LOP3.LUT R59, R59, 0xffff0000, RZ, 0xc0, !PT ;  /* 0xffff00003b3b7812 */ /* 0x000fe200078ec0ff */
[-C--:B------:R-:W-:Y:S01]  /*43a0*/  FMUL.FTZ R122, R106, R37.reuse ;  /* 0x000000256a7a7220 */ /* 0x080fe20000410000 */
[----:B------:R-:W-:Y:S01]  /*43b0*/  FFMA.FTZ R42, R43, R37, -R42 ;  /* 0x000000252b2a7223 */ /* 0x000fe2000001082a */
[----:B------:R-:W-:Y:S01]  /*43c0*/  FMUL.FTZ R37, R118, R119 ;  /* 0x0000007776257220 */ /* 0x000fe20000410000 */
[----:B------:R-:W-:Y:S01]  /*43d0*/  LOP3.LUT R106, R120, 0xffff0000, RZ, 0xc0, !PT ;  /* 0xffff0000786a7812 */ /* 0x000fe200078ec0ff */
[-C--:B------:R-:W-:Y:S01]  /*43e0*/  FMUL.FTZ R120, R118, R121.reuse ;  /* 0x0000007976787220 */ /* 0x080fe20000410000 */
[----:B------:R-:W-:Y:S01]  /*43f0*/  LOP3.LUT R118, R103, 0xffff0000, RZ, 0xc0, !PT ;  /* 0xffff000067767812 */ /* 0x000fe200078ec0ff */
[C---:B------:R-:W-:Y:S01]  /*4400*/  FFMA.FTZ R37, R116.reuse, R121, -R37 ;  /* 0x0000007974257223 */ /* 0x040fe20000010825 */
[----:B------:R-:W-:Y:S01]  /*4410*/  FFMA.FTZ R43, R43, R105, R122 ;  /* 0x000000692b2b7223 */ /* 0x000fe2000001007a */
[----:B------:R-:W-:Y:S01]  /*4420*/  FFMA.FTZ R116, R116, R119, R120 ;  /* 0x0000007774747223 */ /* 0x000fe20000010078 */
[C---:B------:R-:W-:Y:S01]  /*4430*/  IMAD.U32 R120, R39.reuse, 0x10000, RZ ;  /* 0x0001000027787824 */ /* 0x040fe200078e00ff */
[----:B------:R-:W-:Y:S01]  /*4440*/  LOP3.LUT R56, R56, 0xffff0000, RZ, 0xc0, !PT ;  /* 0xffff000038387812 */ /* 0x000fe200078ec0ff */
[C---:B------:R-:W-:Y:S01]  /*4450*/  IMAD.U32 R122, R36.reuse, 0x10000, RZ ;  /* 0x00010000247a7824 */ /* 0x040fe200078e00ff */
[----:B------:R-:W-:Y:S01]  /*4460*/  LOP3.LUT R39, R39, 0xffff0000, RZ, 0xc0, !PT ;  /* 0xffff000027277812 */ /* 0x000fe200078ec0ff */
[C---:B------:R-:W-:Y:S01]  /*4470*/  FMUL.FTZ R124, R59.reuse, R106 ;  /* 0x0000006a3b7c7220 */ /* 0x040fe20000410000 */
[----:B------:R-:W-:Y:S01]  /*4480*/  FMUL.FTZ R128, R59, R118 ;  /* 0x000000763b807220 */ /* 0x000fe20000410000 */
[----:B------:R-:W-:Y:S01]  /*4490*/  LOP3.LUT R59, R36, 0xffff0000, RZ, 0xc0, !PT ;  /* 0xffff0000243b7812 */ /* 0x000fe200078ec0ff */
[----:B------:R-:W-:-:S02]  /*44a0*/  IMAD.U32 R53, R52, 0x10000, RZ ;  /* 0x0001000034357824 */ /* 0x000fc400078e00ff */
[C---:B------:R-:W-:Y:S01]  /*44b0*/  FMUL.FTZ R36, R57.reuse, R120 ;  /* 0x0000007839247220 */ /* 0x040fe20000410000 */
[----:B------:R-:W-:Y:S01]  /*44c0*/  LOP3.LUT R52, R52, 0xffff0000, RZ, 0xc0, !PT ;  /* 0xffff000034347812 */ /* 0x000fe200078ec0ff */
[-C--:B------:R-:W-:Y:S01]  /*44d0*/  FMUL.FTZ R57, R57, R122.reuse ;  /* 0x0000007a39397220 */ /* 0x080fe20000410000 */
[----:B------:R-:W-:Y:S01]  /*44e0*/  PRMT R40, R107, 0x5432, R40 ;  /* 0x000054326b287816 */ /* 0x000fe20000000028 */
[C---:B------:R-:W-:Y:S01]  /*44f0*/  FMUL.FTZ R103, R56.reuse, R39 ;  /* 0x0000002738677220 */ /* 0x040fe20000410000 */
[----:B------:R-:W-:Y:S01]  /*4500*/  FFMA.FTZ R36, R53, R122, -R36 ;  /* 0x0000007a35247223 */ /* 0x000fe20000010824 */
[----:B------:R-:W-:Y:S01]  /*4510*/  PRMT R38, R109, 0x5432, R38 ;  /* 0x000054326d267816 */ /* 0x000fe20000000026 */
[----:B------:R-:W-:Y:S01]  /*4520*/  FFMA.FTZ R53, R53, R120, R57 ;  /* 0x0000007835357223 */ /* 0x000fe20000010039 */
[----:B------:R-:W-:Y:S01]  /*4530*/  LOP3.LUT R55, R55, 0xffff0000, RZ, 0xc0, !PT ;  /* 0xffff000037377812 */ /* 0x000fe200078ec0ff */
[-C--:B------:R-:W-:Y:S01]  /*4540*/  FMUL.FTZ R105, R56, R59.reuse ;  /* 0x0000003b38697220 */ /* 0x080fe20000410000 */
[----:B------:R-:W-:Y:S01]  /*4550*/  LOP3.LUT R117, R54, 0xffff0000, RZ, 0xc0, !PT ;  /* 0xffff000036757812 */ /* 0x000fe200078ec0ff */
[----:B------:R-:W-:Y:S01]  /*4560*/  FFMA.FTZ R57, R52, R59, -R103 ;  /* 0x0000003b34397223 */ /* 0x000fe20000010867 */
[C---:B------:R-:W-:Y:S01]  /*4570*/  IMAD.U32 R54, R58.reuse, 0x10000, RZ ;  /* 0x000100003a367824 */ /* 0x040fe200078e00ff */
[----:B------:R-:W-:Y:S01]  /*4580*/  LOP3.LUT R58, R58, 0xffff0000, RZ, 0xc0, !PT ;  /* 0xffff00003a3a7812 */ /* 0x000fe200078ec0ff */
[C---:B------:R-:W-:Y:S01]  /*4590*/  IMAD.U32 R59, R40.reuse, 0x10000, RZ ;  /* 0x00010000283b7824 */ /* 0x040fe200078e00ff */
[----:B------:R-:W-:Y:S01]  /*45a0*/  LOP3.LUT R40, R40, 0xffff0000, RZ, 0xc0, !PT ;  /* 0xffff000028287812 */ /* 0x000fe200078ec0ff */
[----:B------:R-:W-:-:S02]  /*45b0*/  IMAD.U32 R56, R38, 0x10000, RZ ;  /* 0x0001000026387824 */ /* 0x000fc400078e00ff */
[C---:B------:R-:W-:Y:S01]  /*45c0*/  FFMA.FTZ R118, R55.reuse, R118, -R124 ;  /* 0x0000007637767223 */ /* 0x040fe2000001087c */
[----:B------:R-:W-:Y:S01]  /*45d0*/  LOP3.LUT R38, R38, 0xffff0000, RZ, 0xc0, !PT ;  /* 0xffff000026267812 */ /* 0x000fe200078ec0ff */
[----:B------:R-:W-:Y:S01]  /*45e0*/  FFMA.FTZ R55, R55, R106, R128 ;  /* 0x0000006a37377223 */ /* 0x000fe20000010080 */
[----:B------:R-:W-:Y:S01]  /*45f0*/  FMUL.FTZ R106, R54, R59 ;  /* 0x0000003b366a7220 */ /* 0x000fe20000410000 */
[----:B------:R-:W-:Y:S01]  /*4600*/  FMUL.FTZ R120, R58, R40 ;  /* 0x000000283a787220 */ /* 0x000fe20000410000 */
[----:B------:R-:W-:Y:S01]  /*4610*/  FFMA.FTZ R52, R52, R39, R105 ;  /* 0x0000002734347223 */ /* 0x000fe20000010069 */
[----:B------:R-:W-:Y:S01]  /*4620*/  FMUL.FTZ R103, R58, R38 ;  /* 0x000000263a677220 */ /* 0x000fe20000410000 */
[-C--:B------:R-:W-:Y:S01]  /*4630*/  FMUL.FTZ R54, R54, R56.reuse ;  /* 0x0000003836367220 */ /* 0x080fe20000410000 */
[----:B------:R-:W-:Y:S01]  /*4640*/  FFMA.FTZ R106, R115, R56, -R106 ;  /* 0x00000038736a7223 */ /* 0x000fe2000001086a */
        /* <DEDUP_REMOVED lines=16> */
.L_x_10826:
[----:B------:R-:W-:Y:S05]  /*4750*/  BSYNC B2 ;  /* 0x0000000000027941 */ /* 0x000fea0003800000 */
.L_x_10825:
[----:B------:R-:W-:Y:S02]  /*4760*/  ISETP.GE.AND P5, PT, R101, R98, PT ;  /* 0x000000626500720c */ /* 0x000fe40003fa6270 */
[----:B------:R-:W-:-:S11]  /*4770*/  P2R R37, PR, RZ, 0x1 ;  /* 0x00000001ff257803 */ /* 0x000fd60000000000 */
[--C-:B------:R-:W-:Y:S02]  /*4780*/  @!P5 SHF.R.S32.HI R36, RZ, 0x1f, R101.reuse ;  /* 0x0000001fff24d819 */ /* 0x100fe40000011465 */
[----:B------:R-:W-:-:S04]  /*4790*/  @!P5 IADD3 R92, P0, P6, R62, R92, R101 ;  /* 0x0000005c3e5cd210 */ /* 0x000fc80007e1e065 */
[----:B------:R-:W-:Y:S02]  /*47a0*/  @!P5 IADD3.X R99, R82, R99, R36, P0, P6 ;  /* 0x000000635263d210 */ /* 0x000fe400007ec424 */
[-C--:B------:R-:W-:Y:S02]  /*47b0*/  LEA R36, P6, R97, R84.reuse, 0x1 ;  /* 0x0000005461247211 */ /* 0x080fe400078c08ff */
[----:B------:R-:W-:Y:S02]  /*47c0*/  ISETP.NE.AND P0, PT, R37, RZ, PT ;  /* 0x000000ff2500720c */ /* 0x000fe40003f05270 */
[----:B------:R-:W-:Y:S02]  /*47d0*/  LEA.HI.X R37, R97, R85, R102, 0x1, P6 ;  /* 0x0000005561257211 */ /* 0x000fe400030f0c66 */
[----:B------:R-:W-:-:S03]  /*47e0*/  @!P5 LEA R38, P6, R92, R84, 0x1 ;  /* 0x000000545c26d211 */ /* 0x000fc600078c08ff */
[----:B-1----:R1:W-:Y:S01]  /*47f0*/  STG.E.128 desc[UR56][R36.64], R52 ;  /* 0x0000003424007986 */ /* 0x0023e2000c101d38 */
[----:B------:R-:W-:-:S05]  /*4800*/  @!P5 LEA.HI.X R39, R92, R85, R99, 0x1, P6 ;  /* 0x000000555c27d211 */ /* 0x000fca00030f0c63 */
[----:B--2---:R1:W-:Y:S04]  /*4810*/  @!P5 STG.E.128 desc[UR56][R38.64], R56 ;  /* 0x000000382600d986 */ /* 0x0043e8000c101d38 */
.L_x_10824:
[----:B------:R-:W-:Y:S05]  /*4820*/  BSYNC B1 ;  /* 0x0000000000017941 */ /* 0x000fea0003800000 */
.L_x_10823:
[----:B-1----:R-:W-:Y:S02]  /*4830*/  VIADD R37, R18, 0x60 ;  /* 0x0000006012257836 */ /* 0x002fe40000000000 */
[-C--:B------:R-:W-:Y:S02]  /*4840*/  IMAD R36, R77, R90.reuse, RZ ;  /* 0x0000005a4d247224 */ /* 0x080fe400078e02ff */
[C---:B------:R-:W-:Y:S01]  /*4850*/  IMAD.WIDE.U32 R88, R37.reuse, R90, R88 ;  /* 0x0000005a25587225 */ /* 0x040fe200078e0058 */
[----:B------:R-:W-:-:S03]  /*4860*/  ISETP.GE.OR P5, PT, R37, R87, P1 ;  /* 0x000000572500720c */ /* 0x000fc60000fa6670 */
[----:B------:R-:W-:-:S10]  /*4870*/  IMAD R55, R37, R91, R36 ;  /* 0x0000005b25377224 */ /* 0x000fd400078e0224 */
[----:B------:R-:W-:Y:S05]  /*4880*/  @P5 BRA `(.L_x_10811) ;  /* 0x0000000800605947 */ /* 0x000fea0003800000 */
[----:B------:R-:W2:Y:S01]  /*4890*/  LDL R38, [R1+0x38] ;  /* 0x0000380001267983 */ /* 0x000ea20000100800 */
[----:B------:R-:W-:Y:S01]  /*48a0*/  IMAD.IADD R55, R89, 0x1, R55 ;  /* 0x0000000159377824 */ /* 0x000fe200078e0237 */
[----:B------:R-:W-:Y:S01]  /*48b0*/  IADD3 R36, P5, P6, R62, R88, R67 ;  /* 0x000000583e247210 */ /* 0x000fe20007ebe043 */
[----:B------:R-:W-:Y:S01]  /*48c0*/  BSSY B1, `(.L_x_10827) ;  /* 0x0000070000017945 */ /* 0x000fe20003800000 */
[----:B------:R-:W-:Y:S02]  /*48d0*/  SEL R100, R75, R100, !P0 ;  /* 0x000000644b647207 */ /* 0x000fe40004000000 */
[----:B------:R-:W-:Y:S02]  /*48e0*/  IADD3.X R37, R82, R55, R64, P5, P6 ;  /* 0x0000003752257210 */ /* 0x000fe40002fec440 */
[----:B------:R-:W-:Y:S02]  /*48f0*/  LEA R52, P5, R36, R84, 0x1 ;  /* 0x0000005424347211 */ /* 0x000fe400078a08ff */
[----:B------:R-:W-:-:S02]  /*4900*/  SHF.R.U32.HI R39, RZ, 0x3, R157 ;  /* 0x00000003ff277819 */ /* 0x000fc4000001169d */
[----:B------:R-:W-:Y:S02]  /*4910*/  LEA.HI.X R53, R36, R85, R37, 0x1, P5 ;  /* 0x0000005524357211 */ /* 0x000fe400028f0c25 */
[----:B------:R-:W-:-:S04]  /*4920*/  SHF.R.S32.HI R37, RZ, 0x1f, R100 ;  /* 0x0000001fff257819 */ /* 0x000fc80000011464 */
[----:B------:R-:W-:-:S04]  /*4930*/  LEA.HI R37, R37, R100, RZ, 0x4 ;  /* 0x0000006425257211 */ /* 0x000fc800078f20ff */
[----:B------:R-:W-:-:S05]  /*4940*/  LEA.HI.SX32 R37, R37, R68, 0x1c ;  /* 0x0000004425257211 */ /* 0x000fca00078fe2ff */
[----:B------:R-:W-:Y:S02]  /*4950*/  IMAD.SHL.U32 R57, R37, 0x8, RZ ;  /* 0x0000000825397824 */ /* 0x000fe400078e00ff */
[----:B------:R-:W-:-:S03]  /*4960*/  IMAD R37, R19, 0x3000, R3 ;  /* 0x0000300013257824 */ /* 0x000fc600078e0203 */
[----:B------:R-:W-:Y:S01]  /*4970*/  LOP3.LUT R36, R157, 0x38, R57, 0xf8, !PT ;  /* 0x000000389d247812 */ /* 0x000fe200078ef839 */
[----:B------:R-:W-:-:S03]  /*4980*/  IMAD R37, R37, 0x2, R2 ;  /* 0x0000000225257824 */ /* 0x000fc600078e0202 */
[----:B------:R-:W-:-:S05]  /*4990*/  LOP3.LUT R36, R36, R39, RZ, 0x3c, !PT ;  /* 0x0000002724247212 */ /* 0x000fca00078e3cff */
[----:B--2---:R-:W-:-:S04]  /*49a0*/  IMAD.IADD R36, R38, 0x1, R36 ;  /* 0x0000000126247824 */ /* 0x004fc800078e0224 */
[----:B------:R-:W-:-:S04]  /*49b0*/  IMAD R39, R19, 0x3000, R36 ;  /* 0x0000300013277824 */ /* 0x000fc800078e0224 */
[----:B------:R-:W-:Y:S02]  /*49c0*/  IMAD R40, R39, 0x2, R2 ;  /* 0x0000000227287824 */ /* 0x000fe400078e0202 */
        /* <DEDUP_REMOVED lines=10> */
[----:B------:R-:W-:-:S02]  /*4a70*/  SHF.R.U32.HI R91, RZ, 0x10, R47 ;  /* 0x00000010ff5b7819 */ /* 0x000fc4000001162f */
[----:B------:R-:W-:Y:S02]  /*4a80*/  SHF.R.U64 R58, R48, 0x10, R49 ;  /* 0x00000010303a7819 */ /* 0x000fe40000001231 */
[----:B------:R-:W-:Y:S01]  /*4a90*/  SHF.R.U64 R56, R50, 0x10, R51 ;  /* 0x0000001032387819 */ /* 0x000fe20000001233 */
[C---:B------:R-:W-:Y:S01]  /*4aa0*/  IMAD.U32 R51, R43.reuse, 0x10000, RZ ;  /* 0x000100002b337824 */ /* 0x040fe200078e00ff */
[----:B------:R-:W-:Y:S01]  /*4ab0*/  LOP3.LUT R49, R43, 0xffff0000, RZ, 0xc0, !PT ;  /* 0xffff00002b317812 */ /* 0x000fe200078ec0ff */
[----:B------:R-:W-:Y:S01]  /*4ac0*/  IMAD.U32 R43, R110, 0x10000, RZ ;  /* 0x000100006e2b7824 */ /* 0x000fe200078e00ff */
[----:B------:R-:W-:Y:S01]  /*4ad0*/  PRMT R112, R112, 0x5410, R93 ;  /* 0x0000541070707816 */ /* 0x000fe2000000005d */
[----:B-1----:R-:W-:Y:S01]  /*4ae0*/  IMAD.U32 R50, R39, 0x10000, RZ ;  /* 0x0001000027327824 */ /* 0x002fe200078e00ff */
[----:B------:R-:W-:Y:S01]  /*4af0*/  PRMT R108, R108, 0x5410, R91 ;  /* 0x000054106c6c7816 */ /* 0x000fe2000000005b */
[----:B------:R-:W-:Y:S01]  /*4b00*/  FMUL.FTZ R91, R54, R59 ;  /* 0x0000003b365b7220 */ /* 0x000fe20000410000 */
[----:B------:R-:W-:Y:S01]  /*4b10*/  SHF.R.U64 R90, R46, 0x10, R47 ;  /* 0x000000102e5a7819 */ /* 0x000fe2000000122f */
[----:B------:R-:W-:Y:S01]  /*4b20*/  IMAD.U32 R46, R37, 0x10000, RZ ;  /* 0x00010000252e7824 */ /* 0x000fe200078e00ff */
[----:B------:R-:W-:Y:S01]  /*4b30*/  PRMT R111, R111, 0x5410, R56 ;  /* 0x000054106f6f7816 */ /* 0x000fe20000000038 */
[-C--:B------:R-:W-:Y:S01]  /*4b40*/  FMUL.FTZ R93, R54, R43.reuse ;  /* 0x0000002b365d7220 */ /* 0x080fe20000410000 */
[----:B------:R-:W-:Y:S01]  /*4b50*/  IMAD.U32 R56, R112, 0x10000, RZ ;  /* 0x0001000070387824 */ /* 0x000fe200078e00ff */
[----:B------:R-:W-:Y:S01]  /*4b60*/  SHF.R.U64 R92, R44, 0x10, R45 ;  /* 0x000000102c5c7819 */ /* 0x000fe2000000122d */
[----:B------:R-:W-:Y:S01]  /*4b70*/  IMAD.U32 R54, R108, 0x10000, RZ ;  /* 0x000100006c367824 */ /* 0x000fe200078e00ff */
[----:B------:R-:W-:Y:S01]  /*4b80*/  LOP3.LUT R48, R41, 0xffff0000, RZ, 0xc0, !PT ;  /* 0xffff000029307812 */ /* 0x000fe200078ec0ff */
[----:B------:R-:W-:Y:S01]  /*4b90*/  FFMA.FTZ R43, R46, R43, -R91 ;  /* 0x0000002b2e2b7223 */ /* 0x000fe2000001085b */
[----:B------:R-:W-:Y:S01]  /*4ba0*/  LOP3.LUT R114, R114, 0xffff0000, RZ, 0xc0, !PT ;  /* 0xffff000072727812 */ /* 0x000fe200078ec0ff */
[----:B------:R-:W-:Y:S01]  /*4bb0*/  FFMA.FTZ R46, R46, R59, R93 ;  /* 0x0000003b2e2e7223 */ /* 0x000fe2000001005d */
[----:B------:R-:W-:Y:S01]  /*4bc0*/  PRMT R113, R113, 0x5410, R58 ;  /* 0x0000541071717816 */ /* 0x000fe2000000003a */
        /* <DEDUP_REMOVED lines=8> */
[----:B------:R-:W-:Y:S01]  /*4c50*/  IMAD.U32 R41, R40, 0x10000, RZ ;  /* 0x0001000028297824 */ /* 0x000fe200078e00ff */
[----:B------:R-:W-:Y:S01]  /*4c60*/  LOP3.LUT R108, R108, 0xffff0000, RZ, 0xc0, !PT ;  /* 0xffff00006c6c7812 */ /* 0x000fe200078ec0ff */
[----:B------:R-:W-:Y:S01]  /*4c70*/  FFMA.FTZ R91, R50, R56, R91 ;  /* 0x00000038325b7223 */ /* 0x000fe2000001005b */
[----:B------:R-:W-:Y:S01]  /*4c80*/  PRMT R107, R107, 0x5410, R90 ;  /* 0x000054106b6b7816 */ /* 0x000fe2000000005a */
[----:B------:R-:W-:-:S02]  /*4c90*/  IMAD.U32 R54, R113, 0x10000, RZ ;  /* 0x0001000071367824 */ /* 0x000fc400078e00ff */
[-C--:B------:R-:W-:Y:S01]  /*4ca0*/  FMUL.FTZ R90, R48, R110.reuse ;  /* 0x0000006e305a7220 */ /* 0x080fe20000410000 */
[----:B------:R-:W-:Y:S02]  /*4cb0*/  IMAD.U32 R50, R109, 0x10000, RZ ;  /* 0x000100006d327824 */ /* 0x000fe400078e00ff */
[----:B------:R-:W-:Y:S01]  /*4cc0*/  FFMA.FTZ R48, R47, R110, -R58 ;  /* 0x0000006e2f307223 */ /* 0x000fe2000001083a */
[C---:B------:R-:W-:Y:S01]  /*4cd0*/  FMUL.FTZ R56, R49.reuse, R112 ;  /* 0x0000007031387220 */ /* 0x040fe20000410000 */
[----:B------:R-:W-:Y:S01]  /*4ce0*/  FMUL.FTZ R58, R49, R108 ;  /* 0x0000006c313a7220 */ /* 0x000fe20000410000 */
[----:B------:R-:W-:Y:S01]  /*4cf0*/  IMAD.U32 R44, R36, 0x10000, RZ ;  /* 0x00010000242c7824 */ /* 0x000fe200078e00ff */
[----:B------:R-:W-:Y:S01]  /*4d00*/  LOP3.LUT R45, R39, 0xffff0000, RZ, 0xc0, !PT ;  /* 0xffff0000272d7812 */ /* 0x000fe200078ec0ff */
[C---:B------:R-:W-:Y:S01]  /*4d10*/  FMUL.FTZ R49, R41.reuse, R54 ;  /* 0x0000003629317220 */ /* 0x040fe20000410000 */
[----:B------:R-:W-:Y:S01]  /*4d20*/  LOP3.LUT R40, R40, 0xffff0000, RZ, 0xc0, !PT ;  /* 0xffff000028287812 */ /* 0x000fe200078ec0ff */
[-C--:B------:R-:W-:Y:S01]  /*4d30*/  FMUL.FTZ R41, R41, R50.reuse ;  /* 0x0000003229297220 */ /* 0x080fe20000410000 */
[----:B------:R-:W-:Y:S01]  /*4d40*/  LOP3.LUT R113, R113, 0xffff0000, RZ, 0xc0, !PT ;  /* 0xffff000071717812 */ /* 0x000fe200078ec0ff */
[----:B------:R-:W-:Y:S01]  /*4d50*/  FFMA.FTZ R49, R44, R50, -R49 ;  /* 0x000000322c317223 */ /* 0x000fe20000010831 */
[----:B------:R-:W-:Y:S01]  /*4d60*/  LOP3.LUT R109, R109, 0xffff0000, RZ, 0xc0, !PT ;  /* 0xffff00006d6d7812 */ /* 0x000fe200078ec0ff */
[C---:B------:R-:W-:Y:S01]  /*4d70*/  IMAD.U32 R37, R38.reuse, 0x10000, RZ ;  /* 0x0001000026257824 */ /* 0x040fe200078e00ff */
[----:B------:R-:W-:Y:S01]  /*4d80*/  LOP3.LUT R39, R38, 0xffff0000, RZ, 0xc0, !PT ;  /* 0xffff000026277812 */ /* 0x000fe200078ec0ff */
[C---:B------:R-:W-:Y:S01]  /*4d90*/  FFMA.FTZ R56, R45.reuse, R108, -R56 ;  /* 0x0000006c2d387223 */ /* 0x040fe20000010838 */
[----:B------:R-:W-:Y:S01]  /*4da0*/  FFMA.FTZ R58, R45, R112, R58 ;  /* 0x000000702d3a7223 */ /* 0x000fe2000001003a */
[----:B------:R-:W-:Y:S01]  /*4db0*/  FFMA.FTZ R44, R44, R54, R41 ;  /* 0x000000362c2c7223 */ /* 0x000fe20000010029 */
[----:B------:R-:W-:Y:S01]  /*4dc0*/  LOP3.LUT R36, R36, 0xffff0000, RZ, 0xc0, !PT ;  /* 0xffff000024247812 */ /* 0x000fe200078ec0ff */
        /* <DEDUP_REMOVED lines=31> */
.L_x_10828:
[----:B------:R-:W-:Y:S05]  /*4fc0*/  BSYNC B1 ;  /* 0x0000000000017941 */ /* 0x000fea0003800000 */
.L_x_10827:
[----:B-1----:R3:W-:Y:S01]  /*4fd0*/  STG.E.128 desc[UR56][R52.64], R36 ;  /* 0x0000002434007986 */ /* 0x0027e2000c101d38 */
[----:B------:R-:W-:-:S13]  /*4fe0*/  ISETP.GE.AND P4, PT, R57, R98, PT ;  /* 0x000000623900720c */ /* 0x000fda0003f86270 */
[----:B------:R-:W-:Y:S05]  /*4ff0*/  @P4 BRA `(.L_x_10811) ;  /* 0x0000000000844947 */ /* 0x000fea0003800000 */
[--C-:B---3--:R-:W-:Y:S02]  /*5000*/  SHF.R.S32.HI R36, RZ, 0x1f, R57.reuse ;  /* 0x0000001fff247819 */ /* 0x108fe40000011439 */
[----:B------:R-:W-:-:S04]  /*5010*/  IADD3 R57, P4, P5, R62, R88, R57 ;  /* 0x000000583e397210 */ /* 0x000fc80007d9e039 */
[----:B------:R-:W-:Y:S02]  /*5020*/  IADD3.X R36, R82, R55, R36, P4, P5 ;  /* 0x0000003752247210 */ /* 0x000fe400027ea424 */
[----:B------:R-:W-:-:S04]  /*5030*/  LEA R84, P4, R57, R84, 0x1 ;  /* 0x0000005439547211 */ /* 0x000fc800078808ff */
[----:B------:R-:W-:-:S05]  /*5040*/  LEA.HI.X R85, R57, R85, R36, 0x1, P4 ;  /* 0x0000005539557211 */ /* 0x000fca00020f0c24 */
[----:B--2---:R4:W-:Y:S01]  /*5050*/  STG.E.128 desc[UR56][R84.64], R40 ;  /* 0x0000002854007986 */ /* 0x0049e2000c101d38 */
[----:B------:R-:W-:Y:S05]  /*5060*/  BRA `(.L_x_10811) ;  /* 0x0000000000687947 */ /* 0x000fea0003800000 */
.L_x_10794:
[----:B------:R-:W-:-:S13]  /*5070*/  ISETP.NE.AND P3, PT, R152, 0x3, PT ;  /* 0x000000039800780c */ /* 0x000fda0003f65270 */
[----:B------:R-:W-:Y:S05]  /*5080*/  @!P3 BRA `(.L_x_10829) ;  /* 0x000000000004b947 */ /* 0x000fea0003800000 */
[----:B------:R-:W-:Y:S01]  /*5090*/  BPT.TRAP 0x1 ;  /* 0x000000040000795c */ /* 0x000fe20000300000 */
.L_x_10829:
[----:B------:R-:W-:Y:S01]  /*50a0*/  IMAD R83, R19, 0x8, R2 ;  /* 0x0000000813537824 */ /* 0x000fe200078e0202 */
[----:B------:R-:W-:Y:S01]  /*50b0*/  SHF.L.U32 R95, R23, 0x1f, RZ ;  /* 0x0000001f175f7819 */ /* 0x000fe200000006ff */
[----:B------:R-:W-:Y:S01]  /*50c0*/  IMAD R87, R27, -0xc0, R29 ;  /* 0xffffff401b577824 */ /* 0x000fe200078e021d */
[----:B------:R-:W-:Y:S02]  /*50d0*/  BSSY B1, `(.L_x_10830) ;  /* 0x0000004000017945 */ /* 0x000fe40003800000 */
[----:B------:R-:W1:Y:S02]  /*50e0*/  SYNCS.PHASECHK.TRANS64.TRYWAIT P4, [R83+URZ+0x30890], R95 ;  /* 0x0308905f530075a7 */ /* 0x000e64000808017f */
[----:B------:R-:W-:Y:S01]  /*50f0*/  VIMNMX R87, R87, 0xc0, PT ;  /* 0x000000c057577848 */ /* 0x000fe20003fe0100 */
[----:B-1----:R-:W-:Y:S06]  /*5100*/  @!P4 BRA `(.L_x_10831) ;  /* 0x000000fc00f8c947 */ /* 0x002fec0003800000 */
.L_x_11022:
[----:B------:R-:W-:Y:S05]  /*5110*/  BSYNC B1 ;  /* 0x0000000000017941 */ /* 0x000fea0003800000 */
.L_x_10830:
[----:B------:R-:W-:Y:S01]  /*5120*/  ISETP.GE.AND P4, PT, R18, R87, PT ;  /* 0x000000571200720c */ /* 0x000fe20003f86270 */
[----:B------:R-:W-:-:S12]  /*5130*/  BSSY B1, `(.L_x_10832) ;  /* 0x0000006000017945 */ /* 0x000fd80003800000 */
[----:B------:R-:W-:Y:S05]  /*5140*/  @P4 BRA `(.L_x_10833) ;  /* 0x0000000000104947 */ /* 0x000fea0003800000 */
[----:B------:R-:W2:Y:S04]  /*5150*/  @!P1 LDS.128 R36, [R94+0x12000] ;  /* 0x012000005e249984 */ /* 0x000ea80000000c00 */
[----:B------:R-:W3:Y:S04]  /*5160*/  @!P2 LDS.128 R40, [R86+0x12000] ;  /* 0x012000005628a984 */ /* 0x000ee80000000c00 */
[----:B--2---:R2:W-:Y:S04]  /*5170*/  @!P1 STG.E.128 desc[UR56][R46.64], R36 ;  /* 0x000000242e009986 */ /* 0x0045e8000c101d38 */
[----:B---3--:R2:W-:Y:S02]  /*5180*/  @!P2 STG.E.128 desc[UR56][R46.64+0x40], R40 ;  /* 0x000040282e00a986 */ /* 0x0085e4000c101d38 */
.L_x_10833:
[----:B------:R-:W-:Y:S05]  /*5190*/  BSYNC B1 ;  /* 0x0000000000017941 */ /* 0x000fea0003800000 */
.L_x_10832:
[----:B--2---:R-:W-:-:S04]  /*51a0*/  IADD3 R36, R18, 0x60, RZ ;  /* 0x0000006012247810 */ /* 0x004fc80007ffe0ff */
[----:B------:R-:W-:-:S13]  /*51b0*/  ISETP.GE.AND P4, PT, R36, R87, PT ;  /* 0x000000572400720c */ /* 0x000fda0003f86270 */
[----:B------:R-:W-:Y:S05]  /*51c0*/  @P4 BRA `(.L_x_10811) ;  /* 0x0000000000104947 */ /* 0x000fea0003800000 */
[----:B------:R-:W2:Y:S04]  /*51d0*/  @!P1 LDS.128 R36, [R94+0x15000] ;  /* 0x015000005e249984 */ /* 0x000ea80000000c00 */
[----:B------:R-:W3:Y:S04]  /*51e0*/  @!P2 LDS.128 R40, [R86+0x15000] ;  /* 0x015000005628a984 */ /* 0x000ee80000000c00 */
[----:B--2---:R2:W-:Y:S04]  /*51f0*/  @!P1 STG.E.128 desc[UR56][R44.64], R36 ;  /* 0x000000242c009986 */ /* 0x0045e8000c101d38 */
[----:B---3--:R2:W-:Y:S02]  /*5200*/  @!P2 STG.E.128 desc[UR56][R44.64+0x40], R40 ;  /* 0x000040282c00a986 */ /* 0x0085e4000c101d38 */
.L_x_10811:
[----:B------:R-:W-:Y:S05]  /*5210*/  BSYNC B0 ;  /* 0x0000000000007941 */ /* 0x000fea0003800000 */
.L_x_10793:
[----:B-123--:R-:W1:Y:S01]  /*5220*/  S2R R36, SR_TID.X ;  /* 0x0000000000247919 */ /* 0x00ee620000002100 */
        /* <DEDUP_REMOVED lines=16> */
.L_x_10835:
[----:B------:R-:W-:Y:S05]  /*5330*/  BSYNC B0 ;  /* 0x0000000000007941 */ /* 0x000fea0003800000 */
.L_x_10834:
[----:B------:R-:W2:Y:S01]  /*5340*/  SYNCS.PHASECHK.TRANS64.TRYWAIT P3, [R83+URZ+0x308b0], R95 ;  /* 0x0308b05f530075a7 */ /* 0x000ea2000806017f */
[----:B------:R-:W-:Y:S01]  /*5350*/  ULDC UR58, c[0x0][0x2e4] ;  /* 0x0000b900003a7ab9 */ /* 0x000fe20000000800 */
[----:B------:R-:W-:Y:S01]  /*5360*/  ULDC.64 UR38, c[0x0][0x318] ;  /* 0x0000c60000267ab9 */ /* 0x000fe20000000a00 */
[----:B------:R-:W-:Y:S01]  /*5370*/  ULDC.64 UR36, c[0x0][0x308] ;  /* 0x0000c20000247ab9 */ /* 0x000fe20000000a00 */
[----:B------:R-:W-:Y:S01]  /*5380*/  BSSY B0, `(.L_x_10836) ;  /* 0x0000003000007945 */ /* 0x000fe20003800000 */
[----:B----4-:R-:W-:-:S03]  /*5390*/  IMAD.WIDE R40, R27, 0xc0, R4 ;  /* 0x000000c01b287825 */ /* 0x010fc600078e0204 */
[----:B--2---:R-:W-:Y:S05]  /*53a0*/  @!P3 BRA `(.L_x_10837) ;  /* 0x000000fc0064b947 */ /* 0x004fea0003800000 */
.L_x_11023:
[----:B------:R-:W-:Y:S05]  /*53b0*/  BSYNC B0 ;  /* 0x0000000000007941 */ /* 0x000fea0003800000 */
.L_x_10836:
[----:B------:R-:W-:Y:S01]  /*53c0*/  ISETP.GE.AND P3, PT, R18, R87, PT ;  /* 0x000000571200720c */ /* 0x000fe20003f66270 */
[----:B------:R-:W-:-:S12]  /*53d0*/  BSSY B0, `(.L_x_10838) ;  /* 0x0000010000007945 */ /* 0x000fd80003800000 */
        /* <DEDUP_REMOVED lines=10> */
[----:B------:R-:W1:Y:S04]  /*5480*/  @!P3 LDS.128 R36, [R94] ;  /* 0x000000005e24b984 */ /* 0x000e680000000c00 */
[----:B-1----:R-:W-:Y:S01]  /*5490*/  @!P3 STG.E.128 desc[UR56][R42.64], R36 ;  /* 0x000000242a00b986 */ /* 0x002fe2000c101d38 */
[----:B------:R-:W-:-:S13]  /*54a0*/  ISETP.GE.AND P3, PT, R78, UR58, PT ;  /* 0x0000003a4e007c0c */ /* 0x000fda000bf66270 */
[----:B------:R-:W1:Y:S04]  /*54b0*/  @!P3 LDS.128 R36, [R86] ;  /* 0x000000005624b984 */ /* 0x000e680000000c00 */
[----:B-1----:R3:W-:Y:S02]  /*54c0*/  @!P3 STG.E.128 desc[UR56][R42.64+0x40], R36 ;  /* 0x000040242a00b986 */ /* 0x0027e4000c101d38 */
.L_x_10839:
[----:B------:R-:W-:Y:S05]  /*54d0*/  BSYNC B0 ;  /* 0x0000000000007941 */ /* 0x000fea0003800000 */
.L_x_10838:
[----:B-1-3--:R-:W-:Y:S01]  /*54e0*/  VIADD R36, R18, 0x60 ;  /* 0x0000006012247836 */ /* 0x00afe20000000000 */
[----:B------:R-:W-:Y:S04]  /*54f0*/  BSSY B0, `(.L_x_10840) ;  /* 0x0000013000007945 */ /* 0x000fe80003800000 */
[----:B------:R-:W-:-:S13]  /*5500*/  ISETP.GE.AND P3, PT, R36, R87, PT ;  /* 0x000000572400720c */ /* 0x000fda0003f66270 */
[----:B------:R-:W-:Y:S05]  /*5510*/  @P3 BRA `(.L_x_10841) ;  /* 0x0000000000403947 */ /* 0x000fea0003800000 */
[----:B------:R-:W-:Y:S01]  /*5520*/  IADD3 R39, P3, R40, 0x60, RZ ;  /* 0x0000006028277810 */ /* 0x000fe20007f7e0ff */
        /* <DEDUP_REMOVED lines=15> */
.L_x_10841:
[----:B------:R-:W-:Y:S05]  /*5620*/  BSYNC B0 ;  /* 0x0000000000007941 */ /* 0x000fea0003800000 */
.L_x_10840:
[----:B-1----:R-:W3:Y:S01]  /*5630*/  LDL R36, [R1] ;  /* 0x0000000001247983 */ /* 0x002ee20000100800 */
[----:B------:R-:W-:Y:S02]  /*5640*/  VIADD R19, R19, 0x1 ;  /* 0x0000000113137836 */ /* 0x000fe40000000000 */
[----:B0-2---:R-:W-:Y:S01]  /*5650*/  @!P4 VIADD R83, R83, 0x308c0 ;  /* 0x000308c05353c836 */ /* 0x005fe20000000000 */
        /* <DEDUP_REMOVED lines=11> */
[----:B---3--:R-:W-:Y:S02]  /*5710*/  LOP3.LUT P5, RZ, R36, 0x2, RZ, 0xc0, !PT ;  /* 0x0000000224ff7812 */ /* 0x008fe400078ac0ff */
        /* <DEDUP_REMOVED lines=8> */
.L_x_10788:
[----:B------:R-:W-:Y:S02]  /*57a0*/  ISETP.GE.AND P2, PT, R126, 0x1, PT ;  /* 0x000000017e00780c */ /* 0x000fe40003f46270 */
[----:B------:R-:W-:Y:S02]  /*57b0*/  CS2R R28, SRZ ;  /* 0x00000000001c7805 */ /* 0x000fe4000001ff00 */
[----:B------:R-:W-:Y:S01]  /*57c0*/  PLOP3.LUT P1, PT, PT, PT, PT, 0x80, 0x0 ;  /* 0x000000000000781c */ /* 0x000fe20003f2f070 */
        /* <DEDUP_REMOVED lines=19> */
[----:B------:R-:W0:Y:S01]  /*5900*/  FENCE.VIEW.ASYNC.G ;  /* 0x00000000000073c6 */ /* 0x000e220000000100 */
[----:B------:R-:W-:Y:S05]  /*5910*/  WARPSYNC.ALL ;  /* 0x0000000000007948 */ /* 0x000fea0003800000 */
[----:B0-----:R-:W-:Y:S06]  /*5920*/  BAR.ARV 0xc, 0x1a0 ;  /* 0x0306800000007b1d */ /* 0x001fec0000002000 */
.L_x_10843:
        /* <DEDUP_REMOVED lines=12> */
.L_x_11026:
[----:B------:R-:W1:Y:S01]  /*59f0*/  LDL R4, [R1+0x30] ;  /* 0x0000300001047983 */ /* 0x000e620000100800 */
[----:B------:R-:W-:Y:S01]  /*5a00*/  VIADD R3, R2, 0x1e800 ;  /* 0x0001e80002037836 */ /* 0x000fe20000000000 */
[----:B------:R-:W-:Y:S04]  /*5a10*/  BSSY B6, `(.L_x_10846) ;  /* 0x0000016000067945 */ /* 0x000fe80003800000 */
[----:B------:R-:W-:Y:S01]  /*5a20*/  LOP3.LUT P0, RZ, R3, 0x3ff, RZ, 0xc0, !PT ;  /* 0x000003ff03ff7812 */ /* 0x000fe2000780c0ff */
[----:B-1----:R-:W-:-:S05]  /*5a30*/  IMAD.HI R0, R4, 0x55555556, RZ ;  /* 0x5555555604007827 */ /* 0x002fca00078e02ff */
[----:B------:R-:W-:-:S05]  /*5a40*/  LEA.HI R35, R0, R0, RZ, 0x1 ;  /* 0x0000000000237211 */ /* 0x000fca00078f08ff */
[----:B------:R-:W-:Y:S02]  /*5a50*/  IMAD R35, R35, -0x3, R4 ;  /* 0xfffffffd23237824 */ /* 0x000fe400078e0204 */
        /* <DEDUP_REMOVED lines=17> */
.L_x_10847:
[----:B------:R-:W-:Y:S05]  /*5b70*/  BSYNC B6 ;  /* 0x0000000000067941 */ /* 0x000fea0003800000 */
.L_x_10846:
        /* <DEDUP_REMOVED lines=13> */
.L_x_10851:
[----:B--2---:R2:W3:Y:S02]  /*5c50*/  SYNCS.PHASECHK.TRANS64.TRYWAIT P0, [R2+URZ+0x30800], R3 ;  /* 0x03080003020075a7 */ /* 0x0044e4000800017f */
[----:B---3--:R-:W-:Y:S05]  /*5c60*/  @!P0 NANOSLEEP.SYNCS 0x989680 ;  /* 0x009896800000895d */ /* 0x008fea0003900000 */
[----:B------:R-:W3:Y:S02]  /*5c70*/  @!P0 SYNCS.PHASECHK.TRANS64 P0, [R2+URZ+0x30800], R3 ;  /* 0x03080003020085a7 */ /* 0x000ee4000800007f */
[----:B---3--:R-:W-:Y:S05]  /*5c80*/  @!P0 BRA `(.L_x_10851) ;  /* 0xfffffffc00f08947 */ /* 0x008fea000383ffff */
.L_x_10850:
[----:B------:R-:W-:Y:S05]  /*5c90*/  BSYNC B0 ;  /* 0x0000000000007941 */ /* 0x000fea0003800000 */
.L_x_10849:
[----:B------:R-:W-:Y:S05]  /*5ca0*/  BRA `(.L_x_10852) ;  /* 0x0000002000f07947 */ /* 0x000fea0003800000 */
.L_x_10848:
[----:B------:R-:W1:Y:S01]  /*5cb0*/  S2R R3, SR_TID.X ;  /* 0x0000000000037919 */ /* 0x000e620000002100 */
[----:B-----5:R-:W-:Y:S01]  /*5cc0*/  SHF.R.S32.HI R0, RZ, 0x1f, R24 ;  /* 0x0000001fff007819 */ /* 0x020fe20000011418 */
[----:B------:R-:W-:Y:S01]  /*5cd0*/  VIADD R4, R2, 0xc400 ;  /* 0x0000c40002047836 */ /* 0x000fe20000000000 */
[----:B------:R-:W-:Y:S01]  /*5ce0*/  ULDC.64 UR4, c[0x0][0x3d8] ;  /* 0x0000f60000047ab9 */ /* 0x000fe20000000a00 */
[----:B------:R-:W-:Y:S01]  /*5cf0*/  ULDC.64 UR6, c[0x0][0x3e8] ;  /* 0x0000fa0000067ab9 */ /* 0x000fe20000000a00 */
[----:B0-----:R-:W-:Y:S01]  /*5d00*/  SHF.R.S32.HI R14, RZ, 0x1f, R16 ;  /* 0x0000001fff0e7819 */ /* 0x001fe20000011410 */
[----:B------:R-:W-:Y:S01]  /*5d10*/  IMAD R7, R0, UR6, RZ ;  /* 0x0000000600077c24 */ /* 0x000fe2000f8e02ff */
[----:B------:R-:W-:Y:S01]  /*5d20*/  LOP3.LUT P0, RZ, R4, 0x3ff, RZ, 0xc0, !PT ;  /* 0x000003ff04ff7812 */ /* 0x000fe2000780c0ff */
[----:B------:R-:W-:Y:S02]  /*5d30*/  BSSY B6, `(.L_x_10853) ;  /* 0x0000036000067945 */ /* 0x000fe40003800000 */
[----:B------:R-:W-:-:S02]  /*5d40*/  IMAD R31, R24, UR7, R7 ;  /* 0x00000007181f7c24 */ /* 0x000fc4000f8e0207 */
[----:B-1----:R-:W-:Y:S02]  /*5d50*/  VIADD R5, R3, 0xffffff80 ;  /* 0xffffff8003057836 */ /* 0x002fe40000000000 */
[----:B------:R-:W-:-:S03]  /*5d60*/  IMAD R3, R0, UR4, RZ ;  /* 0x0000000400037c24 */ /* 0x000fc6000f8e02ff */
[----:B------:R-:W-:Y:S01]  /*5d70*/  SHF.R.S32.HI R6, RZ, 0x1f, R5 ;  /* 0x0000001fff067819 */ /* 0x000fe20000011405 */
[----:B------:R-:W-:-:S03]  /*5d80*/  IMAD R3, R24, UR5, R3 ;  /* 0x0000000518037c24 */ /* 0x000fc6000f8e0203 */
[----:B------:R-:W-:-:S04]  /*5d90*/  LEA.HI R6, R6, R5, RZ, 0x2 ;  /* 0x0000000506067211 */ /* 0x000fc800078f10ff */
[----:B------:R-:W-:-:S05]  /*5da0*/  LOP3.LUT R6, R6, 0xfffffffc, RZ, 0xc0, !PT ;  /* 0xfffffffc06067812 */ /* 0x000fca00078ec0ff */
[----:B------:R-:W-:Y:S02]  /*5db0*/  IMAD.IADD R6, R5, 0x1, -R6 ;  /* 0x0000000105067824 */ /* 0x000fe400078e0a06 */
[----:B------:R-:W-:Y:S01]  /*5dc0*/  IMAD.WIDE.U32 R4, R24, UR4, RZ ;  /* 0x0000000418047c25 */ /* 0x000fe2000f8e00ff */
[----:B------:R-:W-:-:S03]  /*5dd0*/  ULDC.64 UR4, c[0x0][0x3c8] ;  /* 0x0000f20000047ab9 */ /* 0x000fc60000000a00 */
[----:B------:R-:W-:Y:S01]  /*5de0*/  IMAD.SHL.U32 R26, R6, 0x4, RZ ;  /* 0x00000004061a7824 */ /* 0x000fe200078e00ff */
[----:B------:R-:W-:Y:S01]  /*5df0*/  LEA R28, P2, R4, UR4, 0x1 ;  /* 0x00000004041c7c11 */ /* 0x000fe2000f8408ff */
[----:B------:R-:W-:Y:S01]  /*5e00*/  IMAD.IADD R3, R3, 0x1, R5 ;  /* 0x0000000103037824 */ /* 0x000fe200078e0205 */
[-C--:B------:R-:W-:Y:S01]  /*5e10*/  IADD3 R5, P5, R16, R4.reuse, RZ ;  /* 0x0000000410057210 */ /* 0x080fe20007fbe0ff */
[----:B------:R-:W-:Y:S01]  /*5e20*/  IMAD.WIDE.U32 R6, R24, UR6, RZ ;  /* 0x0000000618067c25 */ /* 0x000fe2000f8e00ff */
[----:B------:R-:W-:Y:S01]  /*5e30*/  IADD3 R9, P1, R26, R4, RZ ;  /* 0x000000041a097210 */ /* 0x000fe20007f3e0ff */
[----:B------:R-:W-:Y:S01]  /*5e40*/  ULDC.64 UR6, c[0x0][0x3e0] ;  /* 0x0000f80000067ab9 */ /* 0x000fe20000000a00 */
[----:B------:R-:W-:Y:S01]  /*5e50*/  LEA.HI.X R29, R4, UR5, R3, 0x1, P2 ;  /* 0x00000005041d7c11 */ /* 0x000fe200090f0c03 */
[----:B------:R-:W-:Y:S01]  /*5e60*/  IMAD.IADD R31, R31, 0x1, R7 ;  /* 0x000000011f1f7824 */ /* 0x000fe200078e0207 */
[----:B------:R-:W-:Y:S01]  /*5e70*/  SHF.R.S32.HI R12, RZ, 0x1f, R26 ;  /* 0x0000001fff0c7819 */ /* 0x000fe2000001141a */
[----:B------:R-:W-:Y:S01]  /*5e80*/  IMAD.X R4, R14, 0x1, R3, P5 ;  /* 0x000000010e047824 */ /* 0x000fe200028e0603 */
[----:B------:R-:W-:-:S02]  /*5e90*/  IADD3 R8, P4, R26, R6, RZ ;  /* 0x000000061a087210 */ /* 0x000fc40007f9e0ff */
[----:B------:R-:W-:Y:S01]  /*5ea0*/  IADD3 R0, P2, R16, R6, RZ ;  /* 0x0000000610007210 */ /* 0x000fe20007f5e0ff */
[----:B------:R-:W-:Y:S01]  /*5eb0*/  IMAD.X R10, R12, 0x1, R3, P1 ;  /* 0x000000010c0a7824 */ /* 0x000fe200008e0603 */
[----:B------:R-:W-:Y:S01]  /*5ec0*/  LEA R30, P3, R6, UR6, 0x1 ;  /* 0x00000006061e7c11 */ /* 0x000fe2000f8608ff */
[--C-:B------:R-:W-:Y:S01]  /*5ed0*/  IMAD.X R7, R12, 0x1, R31.reuse, P4 ;  /* 0x000000010c077824 */ /* 0x100fe200020e061f */
[----:B------:R-:W-:Y:S01]  /*5ee0*/  LEA R38, P1, R9, UR4, 0x1 ;  /* 0x0000000409267c11 */ /* 0x000fe2000f8208ff */
[----:B------:R-:W-:Y:S01]  /*5ef0*/  IMAD.X R3, R14, 0x1, R31, P2 ;  /* 0x000000010e037824 */ /* 0x000fe200010e061f */
[----:B------:R-:W-:Y:S02]  /*5f00*/  LEA R36, P5, R8, UR6, 0x1 ;  /* 0x0000000608247c11 */ /* 0x000fe4000f8a08ff */
[----:B------:R-:W-:Y:S02]  /*5f10*/  LEA R42, P4, R5, UR4, 0x1 ;  /* 0x00000004052a7c11 */ /* 0x000fe4000f8808ff */
[----:B------:R-:W-:-:S02]  /*5f20*/  LEA R40, P2, R0, UR6, 0x1 ;  /* 0x0000000600287c11 */ /* 0x000fc4000f8408ff */
[----:B------:R-:W-:Y:S02]  /*5f30*/  LEA.HI.X R39, R9, UR5, R10, 0x1, P1 ;  /* 0x0000000509277c11 */ /* 0x000fe400088f0c0a */
[----:B------:R-:W-:Y:S02]  /*5f40*/  LEA.HI.X R37, R8, UR7, R7, 0x1, P5 ;  /* 0x0000000708257c11 */ /* 0x000fe4000a8f0c07 */
        /* <DEDUP_REMOVED lines=20> */
.L_x_10854:
[----:B------:R-:W-:Y:S05]  /*6090*/  BSYNC B6 ;  /* 0x0000000000067941 */ /* 0x000fea0003800000 */
.L_x_10853:
[----:B------:R-:W-:Y:S01]  /*60a0*/  ULDC.U8 UR4, c[0x0][0x3f0] ;  /* 0x0000fc0000047ab9 */ /* 0x000fe20000000000 */
[----:B------:R-:W-:Y:S01]  /*60b0*/  BSSY B0, `(.L_x_10855) ;  /* 0x00001f3000007945 */ /* 0x000fe20003800000 */
[----:B------:R-:W-:-:S13]  /*60c0*/  ISETP.NE.AND P0, PT, RZ, UR4, PT ;  /* 0x00000004ff007c0c */ /* 0x000fda000bf05270 */
[----:B------:R-:W-:Y:S05]  /*60d0*/  @!P0 BRA `(.L_x_10856) ;  /* 0x0000001000008947 */ /* 0x000fea0003800000 */
[----:B------:R-:W2:Y:S01]  /*60e0*/  LDL R34, [R1+0x28] ;  /* 0x0000280001227983 */ /* 0x000ea20000100800 */
[----:B------:R-:W-:Y:S01]  /*60f0*/  IMAD R21, R33, -0xc0, R25 ;  /* 0xffffff4021157824 */ /* 0x000fe200078e0219 */
[----:B------:R-:W-:Y:S01]  /*6100*/  BSSY B1, `(.L_x_10857) ;  /* 0x0000019000017945 */ /* 0x000fe20003800000 */
[----:B------:R-:W-:Y:S02]  /*6110*/  CS2R R6, SRZ ;  /* 0x0000000000067805 */ /* 0x000fe4000001ff00 */
[----:B------:R-:W-:Y:S02]  /*6120*/  CS2R R4, SRZ ;  /* 0x0000000000047805 */ /* 0x000fe4000001ff00 */
[----:B------:R-:W-:Y:S02]  /*6130*/  CS2R R8, SRZ ;  /* 0x0000000000087805 */ /* 0x000fe4000001ff00 */
[----:B------:R-:W-:Y:S02]  /*6140*/  VIMNMX R21, R21, 0xc0, PT ;  /* 0x000000c015157848 */ /* 0x000fe40003fe0100 */
[----:B------:R-:W-:-:S02]  /*6150*/  CS2R R24, SRZ ;  /* 0x0000000000187805 */ /* 0x000fc4000001ff00 */
[----:B------:R-:W-:Y:S01]  /*6160*/  ISETP.GE.AND P0, PT, R18, R21, PT ;  /* 0x000000151200720c */ /* 0x000fe20003f06270 */
[----:B--2---:R-:W-:-:S05]  /*6170*/  IMAD.SHL.U32 R0, R34, 0x40, RZ ;  /* 0x0000004022007824 */ /* 0x004fca00078e00ff */
[----:B------:R-:W-:-:S04]  /*6180*/  LOP3.LUT R3, R0, 0x1c0, RZ, 0xc0, !PT ;  /* 0x000001c000037812 */ /* 0x000fc800078ec0ff */
[----:B------:R-:W-:Y:S02]  /*6190*/  LOP3.LUT R0, R3, 0x18, R16, 0xf8, !PT ;  /* 0x0000001803007812 */ /* 0x000fe400078ef810 */
[----:B------:R-:W-:-:S04]  /*61a0*/  SHF.R.U32.HI R3, RZ, 0x3, R3 ;  /* 0x00000003ff037819 */ /* 0x000fc80000011603 */
[----:B------:R-:W-:Y:S01]  /*61b0*/  LOP3.LUT R3, R0, R3, RZ, 0x3c, !PT ;  /* 0x0000000300037212 */ /* 0x000fe200078e3cff */
[----:B------:R-:W-:Y:S06]  /*61c0*/  @P0 BRA `(.L_x_10858) ;  /* 0x0000000000300947 */ /* 0x000fec0003800000 */
[C---:B------:R-:W-:Y:S01]  /*61d0*/  VIADD R0, R26.reuse, 0x10 ;  /* 0x000000101a007836 */ /* 0x040fe20000000000 */
[----:B------:R-:W-:Y:S01]  /*61e0*/  ULDC UR4, c[0x0][0x3d4] ;  /* 0x0000f50000047ab9 */ /* 0x000fe20000000800 */
[----:B------:R-:W-:Y:S02]  /*61f0*/  CS2R R8, SRZ ;  /* 0x0000000000087805 */ /* 0x000fe4000001ff00 */
[----:B------:R-:W-:Y:S02]  /*6200*/  ISETP.GE.AND P1, PT, R26, UR4, PT ;  /* 0x000000041a007c0c */ /* 0x000fe4000bf26270 */
[----:B------:R-:W-:Y:S02]  /*6210*/  CS2R R24, SRZ ;  /* 0x0000000000187805 */ /* 0x000fe4000001ff00 */
[----:B------:R-:W-:Y:S02]  /*6220*/  ISETP.GE.AND P2, PT, R0, UR4, PT ;  /* 0x0000000400007c0c */ /* 0x000fe4000bf46270 */
[----:B------:R-:W-:-:S02]  /*6230*/  CS2R R6, SRZ ;  /* 0x0000000000067805 */ /* 0x000fc4000001ff00 */
[----:B------:R-:W-:-:S05]  /*6240*/  CS2R R4, SRZ ;  /* 0x0000000000047805 */ /* 0x000fca000001ff00 */
[----:B------:R0:W5:Y:S04]  /*6250*/  @!P1 LDG.E.64 R8, desc[UR56][R38.64] ;  /* 0x0000003826089981 */ /* 0x000168000c1e1b00 */
[----:B------:R0:W5:Y:S04]  /*6260*/  @!P2 LDG.E.64 R24, desc[UR56][R38.64+0x20] ;  /* 0x000020382618a981 */ /* 0x000168000c1e1b00 */
[----:B------:R0:W5:Y:S04]  /*6270*/  @!P1 LDG.E.64 R6, desc[UR56][R36.64] ;  /* 0x0000003824069981 */ /* 0x000168000c1e1b00 */
[----:B------:R0:W5:Y:S02]  /*6280*/  @!P2 LDG.E.64 R4, desc[UR56][R36.64+0x20] ;  /* 0x000020382404a981 */ /* 0x000164000c1e1b00 */
.L_x_10858:
[----:B------:R-:W-:Y:S05]  /*6290*/  BSYNC B1 ;  /* 0x0000000000017941 */ /* 0x000fea0003800000 */
.L_x_10857:
[----:B------:R-:W2:Y:S01]  /*62a0*/  LDL R10, [R1+0x50] ;  /* 0x00005000010a7983 */ /* 0x000ea20000100800 */
[----:B------:R-:W-:Y:S01]  /*62b0*/  UMOV UR4, 0xffffffff ;  /* 0xffffffff00047882 */ /* 0x000fe20000000000 */
[----:B-----5:R-:W-:Y:S01]  /*62c0*/  IMAD.MOV.U32 R20, RZ, RZ, R8 ;  /* 0x000000ffff147224 */ /* 0x020fe200078e0008 */
[--C-:B------:R-:W-:Y:S01]  /*62d0*/  SHF.R.U64 R32, R8, 0x10, R9.reuse ;  /* 0x0000001008207819 */ /* 0x100fe20000001209 */
[--C-:B------:R-:W-:Y:S01]  /*62e0*/  IMAD.MOV.U32 R27, RZ, RZ, R9.reuse ;  /* 0x000000ffff1b7224 */ /* 0x100fe200078e0009 */
[----:B------:R-:W-:Y:S02]  /*62f0*/  SHF.R.U32.HI R33, RZ, 0x10, R9 ;  /* 0x00000010ff217819 */ /* 0x000fe40000011609 */
[----:B--2---:R-:W-:Y:S01]  /*6300*/  LEA.HI R0, R10, R10, RZ, 0x1 ;  /* 0x0000000a0a007211 */ /* 0x004fe200078f08ff */
[----:B------:R-:W-:Y:S06]  /*6310*/  BRA.DIV UR4, `(.L_x_10859) ;  /* 0x000000ee04dc7947 */ /* 0x000fec000b800000 */
.L_x_11029:
[----:B------:R-:W-:Y:S01]  /*6320*/  UMOV UR4, 0xffffffff ;  /* 0xffffffff00047882 */ /* 0x000fe20000000000 */
[----:B------:R-:W-:Y:S02]  /*6330*/  LOP3.LUT R0, R0, 0xfffffffe, RZ, 0xc0, !PT ;  /* 0xfffffffe00007812 */ /* 0x000fe400078ec0ff */
[----:B------:R-:W-:Y:S05]  /*6340*/  BRA.DIV UR4, `(.L_x_10860) ;  /* 0x000000ee04f87947 */ /* 0x000fea000b800000 */
.L_x_11032:
[----:B------:R-:W-:Y:S01]  /*6350*/  UMOV UR4, 0xffffffff ;  /* 0xffffffff00047882 */ /* 0x000fe20000000000 */
[----:B------:R-:W-:Y:S02]  /*6360*/  IMAD.IADD R0, R10, 0x1, -R0 ;  /* 0x000000010a007824 */ /* 0x000fe400078e0a00 */
[----:B------:R-:W-:Y:S05]  /*6370*/  BRA.DIV UR4, `(.L_x_10861) ;  /* 0x000000f204147947 */ /* 0x000fea000b800000 */
.L_x_11035:
[----:B------:R-:W-:Y:S01]  /*6380*/  UMOV UR4, 0xffffffff ;  /* 0xffffffff00047882 */ /* 0x000fe20000000000 */
[----:B------:R-:W-:Y:S02]  /*6390*/  SHF.L.U32 R9, R0, 0x1f, RZ ;  /* 0x0000001f00097819 */ /* 0x000fe400000006ff */
[----:B------:R-:W-:Y:S05]  /*63a0*/  BRA.DIV UR4, `(.L_x_10862) ;  /* 0x000000f204307947 */ /* 0x000fea000b800000 */
.L_x_11038:
[----:B------:R-:W1:Y:S01]  /*63b0*/  S2R R0, SR_TID.X ;  /* 0x0000000000007919 */ /* 0x000e620000002100 */
[----:B------:R-:W2:Y:S01]  /*63c0*/  SYNCS.PHASECHK.TRANS64.TRYWAIT P1, [R2+URZ+0x30800], R9 ;  /* 0x03080009020075a7 */ /* 0x000ea2000802017f */
[----:B------:R-:W-:Y:S01]  /*63d0*/  LOP3.LUT P2, RZ, R34, 0x4, RZ, 0xc0, !PT ;  /* 0x0000000422ff7812 */ /* 0x000fe2000784c0ff */
[----:B------:R-:W-:Y:S01]  /*63e0*/  IMAD.MOV.U32 R15, RZ, RZ, R25 ;  /* 0x000000ffff0f7224 */ /* 0x000fe200078e0019 */
[----:B------:R-:W-:Y:S01]  /*63f0*/  SHF.R.U64 R28, R6, 0x10, R7 ;  /* 0x00000010061c7819 */ /* 0x000fe20000001207 */
[----:B0-----:R-:W-:Y:S01]  /*6400*/  IMAD.MOV.U32 R36, RZ, RZ, R6 ;  /* 0x000000ffff247224 */ /* 0x001fe200078e0006 */
[----:B------:R-:W-:Y:S01]  /*6410*/  SHF.R.U64 R29, R4, 0x10, R5 ;  /* 0x00000010041d7819 */ /* 0x000fe20000001205 */
[--C-:B------:R-:W-:Y:S01]  /*6420*/  IMAD.MOV.U32 R12, RZ, RZ, R7.reuse ;  /* 0x000000ffff0c7224 */ /* 0x100fe200078e0007 */
[----:B------:R-:W-:Y:S01]  /*6430*/  SHF.R.U32.HI R7, RZ, 0x10, R7 ;  /* 0x00000010ff077819 */ /* 0x000fe20000011607 */
[----:B------:R-:W-:Y:S01]  /*6440*/  IMAD.MOV.U32 R10, RZ, RZ, R4 ;  /* 0x000000ffff0a7224 */ /* 0x000fe200078e0004 */
[----:B------:R-:W-:Y:S01]  /*6450*/  BSSY B1, `(.L_x_10863) ;  /* 0x0000018000017945 */ /* 0x000fe20003800000 */
[--C-:B------:R-:W-:Y:S01]  /*6460*/  IMAD.MOV.U32 R11, RZ, RZ, R5.reuse ;  /* 0x000000ffff0b7224 */ /* 0x100fe200078e0005 */
[----:B------:R-:W-:-:S02]  /*6470*/  SHF.R.U32.HI R5, RZ, 0x10, R5 ;  /* 0x00000010ff057819 */ /* 0x000fc40000011605 */
[----:B------:R-:W-:Y:S02]  /*6480*/  PRMT R14, R20, 0x5410, R32 ;  /* 0x00005410140e7816 */ /* 0x000fe40000000020 */
[----:B------:R-:W-:Y:S02]  /*6490*/  PRMT R13, R27, 0x5410, R33 ;  /* 0x000054101b0d7816 */ /* 0x000fe40000000021 */
[----:B------:R-:W-:Y:S02]  /*64a0*/  PRMT R36, R36, 0x5410, R28 ;  /* 0x0000541024247816 */ /* 0x000fe4000000001c */
[----:B------:R-:W-:Y:S02]  /*64b0*/  PRMT R12, R12, 0x5410, R7 ;  /* 0x000054100c0c7816 */ /* 0x000fe40000000007 */
[----:B------:R-:W-:Y:S02]  /*64c0*/  PRMT R10, R10, 0x5410, R29 ;  /* 0x000054100a0a7816 */ /* 0x000fe4000000001d */
[----:B------:R-:W-:Y:S01]  /*64d0*/  PRMT R11, R11, 0x5410, R5 ;  /* 0x000054100b0b7816 */ /* 0x000fe20000000005 */
[----:B-1----:R-:W-:-:S05]  /*64e0*/  VIADD R8, R0, 0xffffff80 ;  /* 0xffffff8000087836 */ /* 0x002fca0000000000 */
[----:B------:R-:W-:-:S04]  /*64f0*/  SHF.R.S32.HI R0, RZ, 0x1f, R8 ;  /* 0x0000001fff007819 */ /* 0x000fc80000011408 */
[----:B------:R-:W-:Y:S01]  /*6500*/  LEA.HI R0, R0, R8, RZ, 0x5 ;  /* 0x0000000800007211 */ /* 0x000fe200078f28ff */
[----:B------:R-:W-:Y:S01]  /*6510*/  IMAD.MOV.U32 R8, RZ, RZ, R24 ;  /* 0x000000ffff087224 */ /* 0x000fe200078e0018 */
[--C-:B------:R-:W-:Y:S02]  /*6520*/  SHF.R.U64 R24, R24, 0x10, R25.reuse ;  /* 0x0000001018187819 */ /* 0x100fe40000001219 */
[----:B------:R-:W-:Y:S02]  /*6530*/  SHF.R.S32.HI R0, RZ, 0x5, R0 ;  /* 0x00000005ff007819 */ /* 0x000fe40000011400 */
[----:B------:R-:W-:Y:S02]  /*6540*/  SHF.R.U32.HI R25, RZ, 0x10, R25 ;  /* 0x00000010ff197819 */ /* 0x000fe40000011619 */
[----:B------:R-:W-:Y:S01]  /*6550*/  PRMT R8, R8, 0x5410, R24 ;  /* 0x0000541008087816 */ /* 0x000fe20000000018 */
[----:B------:R-:W-:Y:S01]  /*6560*/  IMAD R3, R0, 0x200, R3 ;  /* 0x0000020000037824 */ /* 0x000fe200078e0203 */
[----:B------:R-:W-:-:S03]  /*6570*/  PRMT R4, R15, 0x5410, R25 ;  /* 0x000054100f047816 */ /* 0x000fc60000000019 */
[----:B------:R-:W-:-:S04]  /*6580*/  IMAD R3, R3, 0x2, R2 ;  /* 0x0000000203037824 */ /* 0x000fc800078e0202 */
[C---:B------:R-:W-:Y:S02]  /*6590*/  VIADD R6, R3.reuse, 0xc400 ;  /* 0x0000c40003067836 */ /* 0x040fe40000000000 */
[----:B------:R-:W-:Y:S02]  /*65a0*/  VIADD R0, R3, 0xc440 ;  /* 0x0000c44003007836 */ /* 0x000fe40000000000 */
[----:B------:R-:W-:Y:S01]  /*65b0*/  @P2 VIADD R0, R6, 0xffffffc0 ;  /* 0xffffffc006002836 */ /* 0x000fe20000000000 */
[----:B--2---:R-:W-:Y:S06]  /*65c0*/  @!P1 BRA `(.L_x_10864) ;  /* 0x000000ec00d09947 */ /* 0x004fec0003800000 */
.L_x_11039:
[----:B------:R-:W-:Y:S05]  /*65d0*/  BSYNC B1 ;  /* 0x0000000000017941 */ /* 0x000fea0003800000 */
.L_x_10863:
[----:B------:R-:W-:Y:S01]  /*65e0*/  BSSY B1, `(.L_x_10865) ;  /* 0x0000057000017945 */ /* 0x000fe20003800000 */
[----:B0-----:R-:W-:-:S03]  /*65f0*/  IMAD.MOV.U32 R9, RZ, RZ, R4 ;  /* 0x000000ffff097224 */ /* 0x001fc600078e0004 */
[----:B------:R-:W-:Y:S05]  /*6600*/  @P0 BRA `(.L_x_10866) ;  /* 0x0000000400500947 */ /* 0x000fea0003800000 */
[----:B------:R-:W0:Y:S01]  /*6610*/  LDC R5, c[0x0][0x3d4] ;  /* 0x0000f500ff057b82 */ /* 0x000e220000000800 */
[C---:B------:R-:W-:Y:S01]  /*6620*/  VIADD R4, R26.reuse, 0x10 ;  /* 0x000000101a047836 */ /* 0x040fe20000000000 */
[----:B------:R-:W-:Y:S01]  /*6630*/  BSSY B2, `(.L_x_10867) ;  /* 0x000002a000027945 */ /* 0x000fe20003800000 */
[----:B0-----:R-:W-:-:S03]  /*6640*/  ISETP.GE.AND P0, PT, R26, R5, PT ;  /* 0x000000051a00720c */ /* 0x001fc60003f06270 */
[----:B------:R-:W-:-:S10]  /*6650*/  ISETP.GE.AND P1, PT, R4, R5, PT ;  /* 0x000000050400720c */ /* 0x000fd40003f26270 */
[----:B------:R-:W-:Y:S05]  /*6660*/  @P0 BRA `(.L_x_10868) ;  /* 0x0000000000980947 */ /* 0x000fea0003800000 */
[----:B------:R-:W0:Y:S01]  /*6670*/  LDS.128 R4, [R3+0xc400] ;  /* 0x00c4000003047984 */ /* 0x000e220000000c00 */
        /* <DEDUP_REMOVED lines=37> */
.L_x_10868:
[----:B------:R-:W-:Y:S05]  /*68d0*/  BSYNC B2 ;  /* 0x0000000000027941 */ /* 0x000fea0003800000 */
.L_x_10867:
[----:B------:R-:W-:Y:S05]  /*68e0*/  @P1 BRA `(.L_x_10866) ;  /* 0x0000000000981947 */ /* 0x000fea0003800000 */
        /* <DEDUP_REMOVED lines=38> */
.L_x_10866:
[----:B------:R-:W-:Y:S05]  /*6b50*/  BSYNC B1 ;  /* 0x0000000000017941 */ /* 0x000fea0003800000 */
.L_x_10865:
[----:B01----:R-:W-:-:S05]  /*6b60*/  VIADD R4, R18, 0x60 ;  /* 0x0000006012047836 */ /* 0x003fca0000000000 */
[----:B------:R-:W-:-:S13]  /*6b70*/  ISETP.GE.AND P0, PT, R4, R21, PT ;  /* 0x000000150400720c */ /* 0x000fda0003f06270 */
        /* <DEDUP_REMOVED lines=27> */
[-C--:B------:R-:W-:Y:S01]  /*6d30*/  FFMA.FTZ R5, R28, R20.reuse, -R25 ;  /* 0x000000141c057223 */ /* 0x080fe20000010819 */
[C---:B------:R-:W-:Y:S01]  /*6d40*/  LOP3.LUT R29, R13.reuse, 0xffff0000, RZ, 0xc0, !PT ;  /* 0xffff00000d1d7812 */ /* 0x040fe200078ec0ff */
[----:B------:R-:W-:Y:S02]  /*6d50*/  IMAD.U32 R28, R12, 0x10000, RZ ;  /* 0x000100000c1c7824 */ /* 0x000fe400078e00ff */
[----:B------:R-:W-:Y:S01]  /*6d60*/  FFMA.FTZ R20, R36, R20, R27 ;  /* 0x0000001424147223 */ /* 0x000fe2000001001b */
[----:B------:R-:W-:Y:S02]  /*6d70*/  IMAD.U32 R26, R13, 0x10000, RZ ;  /* 0x000100000d1a7824 */ /* 0x000fe400078e00ff */
        /* <DEDUP_REMOVED lines=13> */
.L_x_10871:
[----:B------:R-:W-:Y:S05]  /*6e50*/  BSYNC B1 ;  /* 0x0000000000017941 */ /* 0x000fea0003800000 */
.L_x_10870:
        /* <DEDUP_REMOVED lines=40> */
.L_x_10856:
[----:B------:R-:W0:Y:S01]  /*70e0*/  LDC R3, c[0x0][0x3d4] ;  /* 0x0000f500ff037b82 */ /* 0x000e220000000800 */
[----:B------:R-:W-:Y:S01]  /*70f0*/  IMAD R25, R33, -0xc0, R25 ;  /* 0xffffff4021197824 */ /* 0x000fe200078e0219 */
[----:B------:R-:W2:Y:S01]  /*7100*/  LDL R8, [R1+0x50] ;  /* 0x0000500001087983 */ /* 0x000ea20000100800 */
[----:B------:R-:W-:Y:S02]  /*7110*/  CS2R R4, SRZ ;  /* 0x0000000000047805 */ /* 0x000fe4000001ff00 */
[----:B------:R-:W-:Y:S02]  /*7120*/  CS2R R6, SRZ ;  /* 0x0000000000067805 */ /* 0x000fe4000001ff00 */
[----:B------:R-:W-:Y:S02]  /*7130*/  CS2R R26, SRZ ;  /* 0x00000000001a7805 */ /* 0x000fe4000001ff00 */
[----:B------:R-:W-:Y:S02]  /*7140*/  VIMNMX R21, R25, 0xc0, PT ;  /* 0x000000c019157848 */ /* 0x000fe40003fe0100 */
[----:B------:R-:W-:-:S02]  /*7150*/  CS2R R24, SRZ ;  /* 0x0000000000187805 */ /* 0x000fc4000001ff00 */
[----:B0-----:R-:W-:-:S04]  /*7160*/  ISETP.GE.AND P0, PT, R16, R3, PT ;  /* 0x000000031000720c */ /* 0x001fc80003f06270 */
[----:B------:R-:W-:-:S13]  /*7170*/  ISETP.GE.OR P1, PT, R18, R21, P0 ;  /* 0x000000151200720c */ /* 0x000fda0000726670 */
[----:B------:R0:W5:Y:S04]  /*7180*/  @!P1 LDG.E.128 R4, desc[UR56][R42.64] ;  /* 0x000000382a049981 */ /* 0x000168000c1e1d00 */
[----:B------:R0:W5:Y:S01]  /*7190*/  @!P1 LDG.E.128 R24, desc[UR56][R40.64] ;  /* 0x0000003828189981 */ /* 0x000162000c1e1d00 */
[----:B------:R-:W-:Y:S01]  /*71a0*/  UMOV UR4, 0xffffffff ;  /* 0xffffffff00047882 */ /* 0x000fe20000000000 */
[----:B--2---:R-:W-:Y:S02]  /*71b0*/  LEA.HI R0, R8, R8, RZ, 0x1 ;  /* 0x0000000808007211 */ /* 0x004fe400078f08ff */
[----:B0-----:R-:W-:Y:S05]  /*71c0*/  BRA.DIV UR4, `(.L_x_10872) ;  /* 0x000000e204e47947 */ /* 0x001fea000b800000 */
.L_x_11042:
[----:B------:R-:W-:Y:S01]  /*71d0*/  UMOV UR4, 0xffffffff ;  /* 0xffffffff00047882 */ /* 0x000fe20000000000 */
[----:B------:R-:W-:Y:S02]  /*71e0*/  LOP3.LUT R0, R0, 0xfffffffe, RZ, 0xc0, !PT ;  /* 0xfffffffe00007812 */ /* 0x000fe400078ec0ff */
[----:B------:R-:W-:Y:S05]  /*71f0*/  BRA.DIV UR4, `(.L_x_10873) ;  /* 0x000000e604007947 */ /* 0x000fea000b800000 */
.L_x_11045:
[----:B------:R-:W-:Y:S01]  /*7200*/  UMOV UR4, 0xffffffff ;  /* 0xffffffff00047882 */ /* 0x000fe20000000000 */
[----:B------:R-:W-:Y:S02]  /*7210*/  IMAD.IADD R0, R8, 0x1, -R0 ;  /* 0x0000000108007824 */ /* 0x000fe400078e0a00 */
[----:B------:R-:W-:Y:S05]  /*7220*/  BRA.DIV UR4, `(.L_x_10874) ;  /* 0x000000e6041c7947 */ /* 0x000fea000b800000 */
.L_x_11048:
[----:B------:R-:W-:Y:S01]  /*7230*/  UMOV UR4, 0xffffffff ;  /* 0xffffffff00047882 */ /* 0x000fe20000000000 */
[----:B------:R-:W-:Y:S02]  /*7240*/  SHF.L.U32 R9, R0, 0x1f, RZ ;  /* 0x0000001f00097819 */ /* 0x000fe400000006ff */
[----:B------:R-:W-:Y:S05]  /*7250*/  BRA.DIV UR4, `(.L_x_10875) ;  /* 0x000000e604387947 */ /* 0x000fea000b800000 */
.L_x_11051:
[----:B------:R-:W0:Y:S01]  /*7260*/  SYNCS.PHASECHK.TRANS64.TRYWAIT P1, [R2+URZ+0x30800], R9 ;  /* 0x03080009020075a7 */ /* 0x000e22000802017f */
[C---:B------:R-:W-:Y:S01]  /*7270*/  VIADD R0, R18.reuse, 0x60 ;  /* 0x0000006012007836 */ /* 0x040fe20000000000 */
[-C--:B------:R-:W-:Y:S01]  /*7280*/  ISETP.GE.OR P2, PT, R18, R21.reuse, P0 ;  /* 0x000000151200720c */ /* 0x080fe20000746670 */
[----:B-----5:R-:W-:Y:S01]  /*7290*/  IMAD.MOV.U32 R20, RZ, RZ, R4 ;  /* 0x000000ffff147224 */ /* 0x020fe200078e0004 */
[--C-:B------:R-:W-:Y:S01]  /*72a0*/  SHF.R.U64 R4, R4, 0x10, R5.reuse ;  /* 0x0000001004047819 */ /* 0x100fe20000001205 */
[----:B------:R-:W-:Y:S01]  /*72b0*/  IMAD.MOV.U32 R12, RZ, RZ, R6 ;  /* 0x000000ffff0c7224 */ /* 0x000fe200078e0006 */
[----:B------:R-:W-:Y:S01]  /*72c0*/  ISETP.GE.OR P0, PT, R0, R21, P0 ;  /* 0x000000150000720c */ /* 0x000fe20000706670 */
[--C-:B------:R-:W-:Y:S01]  /*72d0*/  IMAD.MOV.U32 R0, RZ, RZ, R5.reuse ;  /* 0x000000ffff007224 */ /* 0x100fe200078e0005 */
[----:B------:R-:W-:Y:S01]  /*72e0*/  SHF.R.U32.HI R5, RZ, 0x10, R5 ;  /* 0x00000010ff057819 */ /* 0x000fe20000011605 */
        /* <DEDUP_REMOVED lines=8> */
[----:B------:R-:W-:Y:S01]  /*7370*/  IMAD.MOV.U32 R5, RZ, RZ, R27 ;  /* 0x000000ffff057224 */ /* 0x000fe200078e001b */
[----:B------:R-:W-:Y:S01]  /*7380*/  PRMT R12, R12, 0x5410, R6 ;  /* 0x000054100c0c7816 */ /* 0x000fe20000000006 */
[----:B------:R-:W-:Y:S01]  /*7390*/  BSSY B1, `(.L_x_10876) ;  /* 0x000000c000017945 */ /* 0x000fe20003800000 */
[----:B------:R-:W-:-:S02]  /*73a0*/  PRMT R21, R21, 0x5410, R7 ;  /* 0x0000541015157816 */ /* 0x000fc40000000007 */
        /* <DEDUP_REMOVED lines=8> */
[----:B------:R-:W-:Y:S01]  /*7430*/  PRMT R5, R5, 0x5410, R10 ;  /* 0x0000541005057816 */ /* 0x000fe2000000000a */
[----:B0-----:R-:W-:Y:S06]  /*7440*/  @!P1 BRA `(.L_x_10877) ;  /* 0x000000e000e49947 */ /* 0x001fec0003800000 */
.L_x_11052:
[----:B------:R-:W-:Y:S05]  /*7450*/  BSYNC B1 ;  /* 0x0000000000017941 */ /* 0x000fea0003800000 */
.L_x_10876:
[----:B------:R-:W-:Y:S01]  /*7460*/  BSSY B1, `(.L_x_10878) ;  /* 0x0000062000017945 */ /* 0x000fe20003800000 */
[C---:B------:R-:W-:Y:S02]  /*7470*/  PRMT R24, R0.reuse, 0x7610, R4 ;  /* 0x0000761000187816 */ /* 0x040fe40000000004 */
[----:B------:R-:W-:Y:S01]  /*7480*/  PRMT R0, R0, 0x7632, R5 ;  /* 0x0000763200007816 */ /* 0x000fe20000000005 */
[----:B------:R-:W-:Y:S06]  /*7490*/  @P2 BRA `(.L_x_10879) ;  /* 0x0000000400782947 */ /* 0x000fec0003800000 */
[----:B------:R-:W2:Y:S01]  /*74a0*/  LDL R7, [R1+0x28] ;  /* 0x0000280001077983 */ /* 0x000ea20000100800 */
[----:B------:R-:W-:Y:S01]  /*74b0*/  IMAD.IADD R5, R16, 0x1, R3 ;  /* 0x0000000110057824 */ /* 0x000fe200078e0203 */
[C---:B------:R-:W-:Y:S01]  /*74c0*/  LOP3.LUT R33, R13.reuse, 0xffff0000, RZ, 0xc0, !PT ;  /* 0xffff00000d217812 */ /* 0x040fe200078ec0ff */
[----:B------:R-:W-:Y:S01]  /*74d0*/  IMAD.U32 R36, R13, 0x10000, RZ ;  /* 0x000100000d247824 */ /* 0x000fe200078e00ff */
[----:B------:R-:W1:Y:S01]  /*74e0*/  S2R R6, SR_TID.X ;  /* 0x0000000000067919 */ /* 0x000e620000002100 */
[----:B------:R-:W-:Y:S02]  /*74f0*/  IMAD.U32 R34, R20, 0x10000, RZ ;  /* 0x0001000014227824 */ /* 0x000fe400078e00ff */
[----:B-1----:R-:W-:-:S05]  /*7500*/  VIADD R10, R6, 0xffffff80 ;  /* 0xffffff80060a7836 */ /* 0x002fca0000000000 */
[----:B------:R-:W-:-:S04]  /*7510*/  SHF.R.S32.HI R8, RZ, 0x1f, R10 ;  /* 0x0000001fff087819 */ /* 0x000fc8000001140a */
[----:B------:R-:W-:-:S04]  /*7520*/  LEA.HI R8, R8, R10, RZ, 0x5 ;  /* 0x0000000a08087211 */ /* 0x000fc800078f28ff */
[----:B------:R-:W-:Y:S01]  /*7530*/  SHF.R.S32.HI R8, RZ, 0x5, R8 ;  /* 0x00000005ff087819 */ /* 0x000fe20000011408 */
[----:B--2---:R-:W-:-:S05]  /*7540*/  IMAD.SHL.U32 R4, R7, 0x40, RZ ;  /* 0x0000004007047824 */ /* 0x004fca00078e00ff */
[----:B------:R-:W-:-:S04]  /*7550*/  LOP3.LUT R6, R4, 0x1c0, RZ, 0xc0, !PT ;  /* 0x000001c004067812 */ /* 0x000fc800078ec0ff */
[C---:B------:R-:W-:Y:S02]  /*7560*/  LOP3.LUT R4, R6.reuse, 0x38, R16, 0xf8, !PT ;  /* 0x0000003806047812 */ /* 0x040fe400078ef810 */
[----:B------:R-:W-:Y:S02]  /*7570*/  SHF.R.U32.HI R7, RZ, 0x3, R6 ;  /* 0x00000003ff077819 */ /* 0x000fe40000011606 */
[----:B------:R-:W-:Y:S02]  /*7580*/  LOP3.LUT R6, R6, 0x38, R5, 0xf8, !PT ;  /* 0x0000003806067812 */ /* 0x000fe400078ef805 */
[-C--:B------:R-:W-:Y:S02]  /*7590*/  LOP3.LUT R4, R4, R7.reuse, RZ, 0x3c, !PT ;  /* 0x0000000704047212 */ /* 0x080fe400078e3cff */
[----:B------:R-:W-:-:S03]  /*75a0*/  LOP3.LUT R6, R6, R7, RZ, 0x3c, !PT ;  /* 0x0000000706067212 */ /* 0x000fc600078e3cff */
[C---:B------:R-:W-:Y:S02]  /*75b0*/  IMAD R5, R8.reuse, 0x200, R4 ;  /* 0x0000020008057824 */ /* 0x040fe400078e0204 */
[----:B0-----:R-:W-:Y:S02]  /*75c0*/  IMAD R9, R8, 0x200, R6 ;  /* 0x0000020008097824 */ /* 0x001fe400078e0206 */
[--C-:B------:R-:W-:Y:S02]  /*75d0*/  IMAD R42, R5, 0x2, R2.reuse ;  /* 0x00000002052a7824 */ /* 0x100fe400078e0202 */
[----:B------:R-:W-:-:S03]  /*75e0*/  IMAD R44, R9, 0x2, R2 ;  /* 0x00000002092c7824 */ /* 0x000fc600078e0202 */
[----:B------:R-:W0:Y:S04]  /*75f0*/  LDS.128 R4, [R42+0xc400] ;  /* 0x00c400002a047984 */ /* 0x000e280000000c00 */
[----:B------:R-:W1:Y:S01]  /*7600*/  LDS.128 R8, [R44+0xc400] ;  /* 0x00c400002c087984 */ /* 0x000e620000000c00 */
        /* <DEDUP_REMOVED lines=12> */
[----:B------:R-:W-:Y:S01]  /*76d0*/  FFMA.FTZ R39, R25, R34, -R38 ;  /* 0x0000002219277223 */ /* 0x000fe20000010826 */
[----:B------:R-:W-:-:S02]  /*76e0*/  IMAD.U32 R38, R15, 0x10000, RZ ;  /* 0x000100000f267824 */ /* 0x000fc400078e00ff */
[----:B------:R-:W-:Y:S01]  /*76f0*/  FFMA.FTZ R40, R25, R36, R40 ;  /* 0x0000002419287223 */ /* 0x000fe20000010028 */
[----:B------:R-:W-:Y:S02]  /*7700*/  IMAD.U32 R34, R12, 0x10000, RZ ;  /* 0x000100000c227824 */ /* 0x000fe400078e00ff */
[-C--:B------:R-:W-:Y:S01]  /*7710*/  FMUL.FTZ R25, R8, R29.reuse ;  /* 0x0000001d08197220 */ /* 0x080fe20000410000 */
[----:B------:R-:W-:Y:S01]  /*7720*/  FFMA.FTZ R36, R4, R29, -R37 ;  /* 0x0000001d04247223 */ /* 0x000fe20000010825 */
[----:B------:R-:W-:Y:S01]  /*7730*/  FMUL.FTZ R8, R31, R38 ;  /* 0x000000261f087220 */ /* 0x000fe20000410000 */
[----:B------:R-:W-:Y:S01]  /*7740*/  LOP3.LUT R37, R15, 0xffff0000, RZ, 0xc0, !PT ;  /* 0xffff00000f257812 */ /* 0x000fe200078ec0ff */
[-C--:B------:R-:W-:Y:S01]  /*7750*/  FMUL.FTZ R31, R31, R34.reuse ;  /* 0x000000221f1f7220 */ /* 0x080fe20000410000 */
[----:B------:R-:W-:Y:S01]  /*7760*/  LOP3.LUT R29, R12, 0xffff0000, RZ, 0xc0, !PT ;  /* 0xffff00000c1d7812 */ /* 0x000fe200078ec0ff */
[----:B------:R-:W-:Y:S01]  /*7770*/  FFMA.FTZ R34, R27, R34, -R8 ;  /* 0x000000221b227223 */ /* 0x000fe20000010808 */
[----:B------:R-:W-:-:S02]  /*7780*/  IMAD.U32 R30, R9, 0x10000, RZ ;  /* 0x00010000091e7824 */ /* 0x000fc400078e00ff */
[----:B------:R-:W-:Y:S01]  /*7790*/  FFMA.FTZ R38, R27, R38, R31 ;  /* 0x000000261b267223 */ /* 0x000fe2000001001f */
[----:B------:R-:W-:Y:S01]  /*77a0*/  FMUL.FTZ R27, R10, R37 ;  /* 0x000000250a1b7220 */ /* 0x000fe20000410000 */
[----:B------:R-:W-:Y:S02]  /*77b0*/  IMAD.U32 R31, R14, 0x10000, RZ ;  /* 0x000100000e1f7824 */ /* 0x000fe400078e00ff */
[----:B------:R-:W-:Y:S01]  /*77c0*/  FFMA.FTZ R33, R4, R33, R25 ;  /* 0x0000002104217223 */ /* 0x000fe20000010019 */
[----:B------:R-:W-:Y:S02]  /*77d0*/  IMAD.U32 R26, R5, 0x10000, RZ ;  /* 0x00010000051a7824 */ /* 0x000fe400078e00ff */
[-C--:B------:R-:W-:Y:S01]  /*77e0*/  FMUL.FTZ R45, R10, R29.reuse ;  /* 0x0000001d0a2d7220 */ /* 0x080fe20000410000 */
[----:B------:R-:W-:Y:S02]  /*77f0*/  IMAD.U32 R25, R24, 0x10000, RZ ;  /* 0x0001000018197824 */ /* 0x000fe400078e00ff */
[----:B------:R-:W-:Y:S01]  /*7800*/  FFMA.FTZ R43, R6, R29, -R27 ;  /* 0x0000001d062b7223 */ /* 0x000fe2000001081b */
[----:B------:R-:W-:Y:S01]  /*7810*/  FMUL.FTZ R41, R30, R31 ;  /* 0x0000001f1e297220 */ /* 0x000fe20000410000 */
[----:B------:R-:W-:-:S02]  /*7820*/  IMAD.U32 R32, R11, 0x10000, RZ ;  /* 0x000100000b207824 */ /* 0x000fc400078e00ff */
[----:B------:R-:W-:Y:S01]  /*7830*/  FMUL.FTZ R30, R30, R25 ;  /* 0x000000191e1e7220 */ /* 0x000fe20000410000 */
[----:B------:R-:W-:Y:S02]  /*7840*/  IMAD.U32 R29, R0, 0x10000, RZ ;  /* 0x00010000001d7824 */ /* 0x000fe400078e00ff */
[----:B------:R-:W-:Y:S01]  /*7850*/  FFMA.FTZ R45, R6, R37, R45 ;  /* 0x00000025062d7223 */ /* 0x000fe2000001002d */
[----:B------:R-:W-:Y:S02]  /*7860*/  IMAD.U32 R27, R21, 0x10000, RZ ;  /* 0x00010000151b7824 */ /* 0x000fe400078e00ff */
[----:B------:R-:W-:Y:S01]  /*7870*/  FFMA.FTZ R41, R26, R25, -R41 ;  /* 0x000000191a297223 */ /* 0x000fe20000010829 */
[----:B------:R-:W-:Y:S01]  /*7880*/  IMAD.U32 R28, R7, 0x10000, RZ ;  /* 0x00010000071c7824 */ /* 0x000fe200078e00ff */
[----:B------:R-:W-:Y:S01]  /*7890*/  LOP3.LUT R9, R9, 0xffff0000, RZ, 0xc0, !PT ;  /* 0xffff000009097812 */ /* 0x000fe200078ec0ff */
[C---:B------:R-:W-:Y:S01]  /*78a0*/  FMUL.FTZ R37, R32.reuse, R29 ;  /* 0x0000001d20257220 */ /* 0x040fe20000410000 */
[----:B------:R-:W-:Y:S01]  /*78b0*/  LOP3.LUT R11, R11, 0xffff0000, RZ, 0xc0, !PT ;  /* 0xffff00000b0b7812 */ /* 0x000fe200078ec0ff */
[----:B------:R-:W-:Y:S01]  /*78c0*/  FMUL.FTZ R25, R32, R27 ;  /* 0x0000001b20197220 */ /* 0x000fe20000410000 */
[----:B------:R-:W-:Y:S01]  /*78d0*/  LOP3.LUT R8, R14, 0xffff0000, RZ, 0xc0, !PT ;  /* 0xffff00000e087812 */ /* 0x000fe200078ec0ff */
[----:B------:R-:W-:Y:S01]  /*78e0*/  FFMA.FTZ R30, R26, R31, R30 ;  /* 0x0000001f1a1e7223 */ /* 0x000fe2000001001e */
        /* <DEDUP_REMOVED lines=9> */
[----:B------:R-:W-:Y:S01]  /*7980*/  FMUL.FTZ R9, R9, R4 ;  /* 0x0000000409097220 */ /* 0x000fe20000410000 */
[----:B------:R-:W-:Y:S01]  /*7990*/  FMUL.FTZ R11, R11, R6 ;  /* 0x000000060b0b7220 */ /* 0x000fe20000410000 */
[----:B------:R-:W-:Y:S01]  /*79a0*/  FFMA.FTZ R26, R5, R4, -R26 ;  /* 0x00000004051a7223 */ /* 0x000fe2000001081a */
[----:B------:R-:W-:Y:S01]  /*79b0*/  F2FP.BF16.F32.PACK_AB R4, R36, R39 ;  /* 0x000000272404723e */ /* 0x000fe200000010ff */
[----:B------:R-:W-:Y:S01]  /*79c0*/  FFMA.FTZ R28, R7, R6, -R28 ;  /* 0x00000006071c7223 */ /* 0x000fe2000001081c */
[----:B------:R-:W-:Y:S01]  /*79d0*/  FFMA.FTZ R9, R5, R8, R9 ;  /* 0x0000000805097223 */ /* 0x000fe20000010009 */
        /* <DEDUP_REMOVED lines=10> */
.L_x_10879:
[----:B------:R-:W-:Y:S05]  /*7a80*/  BSYNC B1 ;  /* 0x0000000000017941 */ /* 0x000fea0003800000 */
.L_x_10878:
[----:B------:R-:W-:Y:S05]  /*7a90*/  @P0 BRA `(.L_x_10869) ;  /* 0x0000000400500947 */ /* 0x000fea0003800000 */
[----:B-1----:R-:W2:Y:S01]  /*7aa0*/  LDL R5, [R1+0x38] ;  /* 0x0000380001057983 */ /* 0x002ea20000100800 */
[----:B------:R-:W-:-:S03]  /*7ab0*/  SHF.R.U32.HI R6, RZ, 0x3, R157 ;  /* 0x00000003ff067819 */ /* 0x000fc6000001169d */
[----:B------:R-:W3:Y:S01]  /*7ac0*/  LDL R44, [R1+0x5c] ;  /* 0x00005c00012c7983 */ /* 0x000ee20000100800 */
[----:B------:R-:W-:Y:S01]  /*7ad0*/  IMAD.IADD R4, R16, 0x1, R3 ;  /* 0x0000000110047824 */ /* 0x000fe200078e0203 */
[C---:B------:R-:W-:Y:S01]  /*7ae0*/  LOP3.LUT R40, R13.reuse, 0xffff0000, RZ, 0xc0, !PT ;  /* 0xffff00000d287812 */ /* 0x040fe200078ec0ff */
[----:B------:R-:W-:Y:S01]  /*7af0*/  IMAD.U32 R37, R13, 0x10000, RZ ;  /* 0x000100000d257824 */ /* 0x000fe200078e00ff */
[----:B------:R-:W-:Y:S01]  /*7b00*/  LOP3.LUT R41, R14, 0xffff0000, RZ, 0xc0, !PT ;  /* 0xffff00000e297812 */ /* 0x000fe200078ec0ff */
[----:B------:R-:W-:Y:S01]  /*7b10*/  IMAD.U32 R33, R20, 0x10000, RZ ;  /* 0x0001000014217824 */ /* 0x000fe200078e00ff */
[----:B------:R-:W-:Y:S01]  /*7b20*/  LOP3.LUT R3, R157, 0x38, R4, 0xf8, !PT ;  /* 0x000000389d037812 */ /* 0x000fe200078ef804 */
[----:B------:R-:W-:Y:S01]  /*7b30*/  IMAD.U32 R42, R14, 0x10000, RZ ;  /* 0x000100000e2a7824 */ /* 0x000fe200078e00ff */
[----:B------:R-:W-:Y:S01]  /*7b40*/  LOP3.LUT R20, R20, 0xffff0000, RZ, 0xc0, !PT ;  /* 0xffff000014147812 */ /* 0x000fe200078ec0ff */
[----:B------:R-:W-:Y:S01]  /*7b50*/  IMAD.U32 R38, R24, 0x10000, RZ ;  /* 0x0001000018267824 */ /* 0x000fe200078e00ff */
[----:B------:R-:W-:Y:S01]  /*7b60*/  LOP3.LUT R3, R3, R6, RZ, 0x3c, !PT ;  /* 0x0000000603037212 */ /* 0x000fe200078e3cff */
[----:B------:R-:W-:Y:S01]  /*7b70*/  IMAD.U32 R39, R15, 0x10000, RZ ;  /* 0x000100000f277824 */ /* 0x000fe200078e00ff */
[----:B------:R-:W-:-:S03]  /*7b80*/  LOP3.LUT R43, R0, 0xffff0000, RZ, 0xc0, !PT ;  /* 0xffff0000002b7812 */ /* 0x000fc600078ec0ff */
[----:B--2---:R-:W-:-:S04]  /*7b90*/  IMAD.IADD R3, R5, 0x1, R3 ;  /* 0x0000000105037824 */ /* 0x004fc800078e0203 */
[----:B------:R-:W-:Y:S01]  /*7ba0*/  IMAD R3, R3, 0x2, R2 ;  /* 0x0000000203037824 */ /* 0x000fe200078e0202 */
[----:B---3--:R-:W1:Y:S04]  /*7bb0*/  LDS.128 R4, [R44+0xc400] ;  /* 0x00c400002c047984 */ /* 0x008e680000000c00 */
[----:B0-----:R-:W0:Y:S01]  /*7bc0*/  LDS.128 R8, [R3+0xc400] ;  /* 0x00c4000003087984 */ /* 0x001e220000000c00 */
        /* <DEDUP_REMOVED lines=8> */
[-C--:B------:R-:W-:Y:S01]  /*7c50*/  FMUL.FTZ R34, R37, R29.reuse ;  /* 0x0000001d25227220 */ /* 0x080fe20000410000 */
[C---:B------:R-:W-:Y:S01]  /*7c60*/  FMUL.FTZ R36, R33.reuse, R29 ;  /* 0x0000001d21247220 */ /* 0x040fe20000410000 */
[----:B------:R-:W-:Y:S01]  /*7c70*/  FMUL.FTZ R13, R40, R8 ;  /* 0x00000008280d7220 */ /* 0x000fe20000410000 */
[-C--:B------:R-:W-:Y:S01]  /*7c80*/  FMUL.FTZ R29, R42, R30.reuse ;  /* 0x0000001e2a1d7220 */ /* 0x080fe20000410000 */
[-C--:B------:R-:W-:Y:S01]  /*7c90*/  FFMA.FTZ R34, R33, R25.reuse, -R34 ;  /* 0x0000001921227223 */ /* 0x080fe20000010822 */
[----:B------:R-:W-:Y:S01]  /*7ca0*/  FFMA.FTZ R36, R37, R25, R36 ;  /* 0x0000001925247223 */ /* 0x000fe20000010024 */
[----:B------:R-:W-:Y:S01]  /*7cb0*/  FMUL.FTZ R33, R38, R30 ;  /* 0x0000001e26217220 */ /* 0x000fe20000410000 */
[----:B------:R-:W-:Y:S01]  /*7cc0*/  FMUL.FTZ R25, R20, R8 ;  /* 0x0000000814197220 */ /* 0x000fe20000410000 */
[----:B------:R-:W-:-:S02]  /*7cd0*/  IMAD.U32 R31, R10, 0x10000, RZ ;  /* 0x000100000a1f7824 */ /* 0x000fc400078e00ff */
[----:B------:R-:W-:Y:S01]  /*7ce0*/  FFMA.FTZ R13, R20, R4, -R13 ;  /* 0x00000004140d7223 */ /* 0x000fe2000001080d */
[----:B------:R-:W-:Y:S02]  /*7cf0*/  IMAD.U32 R37, R12, 0x10000, RZ ;  /* 0x000100000c257824 */ /* 0x000fe400078e00ff */
[-C--:B------:R-:W-:Y:S01]  /*7d00*/  FFMA.FTZ R29, R38, R26.reuse, -R29 ;  /* 0x0000001a261d7223 */ /* 0x080fe2000001081d */
[----:B------:R-:W-:Y:S01]  /*7d10*/  FFMA.FTZ R33, R42, R26, R33 ;  /* 0x0000001a2a217223 */ /* 0x000fe20000010021 */
[----:B------:R-:W-:Y:S01]  /*7d20*/  LOP3.LUT R10, R10, 0xffff0000, RZ, 0xc0, !PT ;  /* 0xffff00000a0a7812 */ /* 0x000fe200078ec0ff */
[----:B------:R-:W-:Y:S01]  /*7d30*/  FFMA.FTZ R25, R40, R4, R25 ;  /* 0x0000000428197223 */ /* 0x000fe20000010019 */
[----:B------:R-:W-:Y:S01]  /*7d40*/  LOP3.LUT R20, R12, 0xffff0000, RZ, 0xc0, !PT ;  /* 0xffff00000c147812 */ /* 0x000fe200078ec0ff */
[C---:B------:R-:W-:Y:S01]  /*7d50*/  IMAD.U32 R27, R6.reuse, 0x10000, RZ ;  /* 0x00010000061b7824 */ /* 0x040fe200078e00ff */
[----:B------:R-:W-:Y:S01]  /*7d60*/  LOP3.LUT R26, R15, 0xffff0000, RZ, 0xc0, !PT ;  /* 0xffff00000f1a7812 */ /* 0x000fe200078ec0ff */
[-C--:B------:R-:W-:Y:S01]  /*7d70*/  FMUL.FTZ R4, R39, R31.reuse ;  /* 0x0000001f27047220 */ /* 0x080fe20000410000 */
[----:B------:R-:W-:Y:S01]  /*7d80*/  FMUL.FTZ R12, R37, R31 ;  /* 0x0000001f250c7220 */ /* 0x000fe20000410000 */
[----:B------:R-:W-:Y:S01]  /*7d90*/  IMAD.U32 R32, R11, 0x10000, RZ ;  /* 0x000100000b207824 */ /* 0x000fe200078e00ff */
[----:B------:R-:W-:Y:S01]  /*7da0*/  LOP3.LUT R6, R6, 0xffff0000, RZ, 0xc0, !PT ;  /* 0xffff000006067812 */ /* 0x000fe200078ec0ff */
[----:B------:R-:W-:-:S02]  /*7db0*/  IMAD.U32 R30, R0, 0x10000, RZ ;  /* 0x00010000001e7824 */ /* 0x000fc400078e00ff */
[-C--:B------:R-:W-:Y:S01]  /*7dc0*/  FFMA.FTZ R8, R37, R27.reuse, -R4 ;  /* 0x0000001b25087223 */ /* 0x080fe20000010804 */
[-C--:B------:R-:W-:Y:S01]  /*7dd0*/  FMUL.FTZ R15, R26, R10.reuse ;  /* 0x0000000a1a0f7220 */ /* 0x080fe20000410000 */
[----:B------:R-:W-:Y:S01]  /*7de0*/  FMUL.FTZ R31, R20, R10 ;  /* 0x0000000a141f7220 */ /* 0x000fe20000410000 */
[----:B------:R-:W-:Y:S01]  /*7df0*/  LOP3.LUT R11, R11, 0xffff0000, RZ, 0xc0, !PT ;  /* 0xffff00000b0b7812 */ /* 0x000fe200078ec0ff */
[----:B------:R-:W-:Y:S02]  /*7e00*/  IMAD.U32 R4, R21, 0x10000, RZ ;  /* 0x0001000015047824 */ /* 0x000fe400078e00ff */
[----:B------:R-:W-:Y:S01]  /*7e10*/  FFMA.FTZ R10, R39, R27, R12 ;  /* 0x0000001b270a7223 */ /* 0x000fe2000001000c */
[----:B------:R-:W-:Y:S02]  /*7e20*/  IMAD.U32 R28, R7, 0x10000, RZ ;  /* 0x00010000071c7824 */ /* 0x000fe400078e00ff */
[----:B------:R-:W-:Y:S01]  /*7e30*/  FMUL.FTZ R27, R30, R32 ;  /* 0x000000201e1b7220 */ /* 0x000fe20000410000 */
[----:B------:R-:W-:Y:S01]  /*7e40*/  LOP3.LUT R39, R24, 0xffff0000, RZ, 0xc0, !PT ;  /* 0xffff000018277812 */ /* 0x000fe200078ec0ff */
[-C--:B------:R-:W-:Y:S01]  /*7e50*/  FFMA.FTZ R15, R20, R6.reuse, -R15 ;  /* 0x00000006140f7223 */ /* 0x080fe2000001080f */
[----:B------:R-:W-:Y:S01]  /*7e60*/  LOP3.LUT R21, R21, 0xffff0000, RZ, 0xc0, !PT ;  /* 0xffff000015157812 */ /* 0x000fe200078ec0ff */
[----:B------:R-:W-:Y:S01]  /*7e70*/  FFMA.FTZ R31, R26, R6, R31 ;  /* 0x000000061a1f7223 */ /* 0x000fe2000001001f */
[----:B------:R-:W-:Y:S01]  /*7e80*/  LOP3.LUT R7, R7, 0xffff0000, RZ, 0xc0, !PT ;  /* 0xffff000007077812 */ /* 0x000fe200078ec0ff */
        /* <DEDUP_REMOVED lines=21> */
.L_x_10869:
[----:B------:R-:W-:Y:S05]  /*7fe0*/  BSYNC B0 ;  /* 0x0000000000007941 */ /* 0x000fea0003800000 */
.L_x_10855:
[----:B------:R-:W-:Y:S01]  /*7ff0*/  @!PT LDS RZ, [RZ] ;  /* 0x00000000fffff984 */ /* 0x000fe20000000800 */
[----:B------:R-:W-:Y:S01]  /*8000*/  @!PT LDS RZ, [RZ] ;  /* 0x00000000fffff984 */ /* 0x000fe20000000800 */
[----:B------:R-:W-:Y:S01]  /*8010*/  @!PT LDS RZ, [RZ] ;  /* 0x00000000fffff984 */ /* 0x000fe20000000800 */
[----:B------:R-:W-:Y:S01]  /*8020*/  @!PT LDS RZ, [RZ] ;  /* 0x00000000fffff984 */ /* 0x000fe20000000800 */
[----:B------:R3:W-:Y:S06]  /*8030*/  MEMBAR.ALL.CTA ;  /* 0x0000000000007992 */ /* 0x0007ec0000008000 */
[----:B---3--:R-:W3:Y:S01]  /*8040*/  FENCE.VIEW.ASYNC.S ;  /* 0x00000000000073c6 */ /* 0x008ee20000000000 */
[----:B------:R-:W-:Y:S05]  /*8050*/  WARPSYNC.ALL ;  /* 0x0000000000007948 */ /* 0x000fea0003800000 */
[----:B---3--:R-:W-:Y:S06]  /*8060*/  BAR.SYNC.DEFER_BLOCKING 0xd, 0x180 ;  /* 0x0346000000007b1d */ /* 0x008fec0000010000 */
.L_x_10852:
[----:B------:R-:W-:-:S13]  /*8070*/  ISETP.NE.AND P0, PT, R152, 0x3, PT ;  /* 0x000000039800780c */ /* 0x000fda0003f05270 */
[----:B------:R-:W-:Y:S05]  /*8080*/  @!P0 BRA `(.L_x_10880) ;  /* 0x0000000000048947 */ /* 0x000fea0003800000 */
[----:B------:R-:W-:Y:S01]  /*8090*/  BPT.TRAP 0x1 ;  /* 0x000000040000795c */ /* 0x000fe20000300000 */
.L_x_10880:
[----:B012---:R-:W-:Y:S01]  /*80a0*/  IMAD R4, R22, 0x8, R2 ;  /* 0x0000000816047824 */ /* 0x007fe200078e0202 */
[----:B------:R-:W-:-:S04]  /*80b0*/  SHF.L.U32 R5, R153, 0x1f, RZ ;  /* 0x0000001f99057819 */ /* 0x000fc800000006ff */
[----:B------:R0:W1:Y:S01]  /*80c0*/  SYNCS.PHASECHK.TRANS64.TRYWAIT P1, [R4+URZ+0x30830], R5 ;  /* 0x03083005040075a7 */ /* 0x000062000802017f */
[----:B------:R-:W-:Y:S05]  /*80d0*/  @!P0 BRA `(.L_x_10881) ;  /* 0x0000000000048947 */ /* 0x000fea0003800000 */
[----:B------:R-:W-:Y:S01]  /*80e0*/  BPT.TRAP 0x1 ;  /* 0x000000040000795c */ /* 0x000fe20000300000 */
.L_x_10881:
[----:B------:R-:W-:Y:S02]  /*80f0*/  VIADD R0, R2, 0x12400 ;  /* 0x0001240002007836 */ /* 0x000fe40000000000 */
[----:B------:R-:W-:-:S03]  /*8100*/  IMAD R3, R35, 0x2000, R2 ;  /* 0x0000200023037824 */ /* 0x000fc600078e0202 */
[----:B------:R-:W-:Y:S02]  /*8110*/  SHF.R.U32.HI R0, RZ, 0x4, R0 ;  /* 0x00000004ff007819 */ /* 0x000fe40000011600 */
[----:B------:R2:W-:Y:S02]  /*8120*/  STL [R1+0x2c], R3 ;  /* 0x00002c0301007387 */ /* 0x0005e40000100800 */
[----:B------:R-:W-:-:S04]  /*8130*/  LOP3.LUT R0, R0, 0x3fff, RZ, 0xc0, !PT ;  /* 0x00003fff00007812 */ /* 0x000fc800078ec0ff */
[----:B------:R-:W-:Y:S01]  /*8140*/  LOP3.LUT R0, R0, 0x10000, RZ, 0xfc, !PT ;  /* 0x0001000000007812 */ /* 0x000fe200078efcff */
[----:B--2---:R-:W-:-:S04]  /*8150*/  VIADD R3, R3, 0xc400 ;  /* 0x0000c40003037836 */ /* 0x004fc80000000000 */
[----:B------:R2:W-:Y:S01]  /*8160*/  STL [R1+0x34], R0 ;  /* 0x0000340001007387 */ /* 0x0005e20000100800 */
[----:B------:R-:W-:-:S04]  /*8170*/  SHF.R.U32.HI R3, RZ, 0x4, R3 ;  /* 0x00000004ff037819 */ /* 0x000fc80000011603 */
[----:B------:R-:W-:Y:S01]  /*8180*/  LOP3.LUT R3, R3, 0x3fff, RZ, 0xc0, !PT ;  /* 0x00003fff03037812 */ /* 0x000fe200078ec0ff */
[----:B-1----:R-:W-:Y:S06]  /*8190*/  @P1 BRA `(.L_x_10882) ;  /* 0x0000000000081947 */ /* 0x002fec0003800000 */
[----:B------:R-:W1:Y:S02]  /*81a0*/  SYNCS.PHASECHK.TRANS64.TRYWAIT P1, [R4+URZ+0x30830], R5 ;  /* 0x03083005040075a7 */ /* 0x000e64000802017f */
[----:B-1----:R-:W-:Y:S05]  /*81b0*/  @!P1 BRA `(.L_x_10883) ;  /* 0x000000d4009c9947 */ /* 0x002fea0003800000 */
.L_x_10882:
[----:B--2---:R-:W2:Y:S01]  /*81c0*/  LDL R0, [R1+0x34] ;  /* 0x0000340001007983 */ /* 0x004ea20000100800 */
[----:B------:R-:W-:Y:S01]  /*81d0*/  IMAD.MOV.U32 R7, RZ, RZ, 0x40000040 ;  /* 0x40000040ff077424 */ /* 0x000fe200078e00ff */
[----:B------:R-:W-:Y:S01]  /*81e0*/  LOP3.LUT R12, R3, 0x10000, RZ, 0xfc, !PT ;  /* 0x00010000030c7812 */ /* 0x000fe200078efcff */
[----:B------:R-:W-:Y:S01]  /*81f0*/  IMAD.MOV.U32 R13, RZ, RZ, 0x40000040 ;  /* 0x40000040ff0d7424 */ /* 0x000fe200078e00ff */
[----:B------:R-:W-:Y:S05]  /*8200*/  WARPSYNC.ALL ;  /* 0x0000000000007948 */ /* 0x000fea0003800000 */
[----:B------:R-:W-:Y:S01]  /*8210*/  R2UR UR7, R7 ;  /* 0x00000000070772ca */ /* 0x000fe200000e0000 */
[----:B------:R-:W3:Y:S01]  /*8220*/  LDL R11, [R1+0x54] ;  /* 0x00005400010b7983 */ /* 0x000ee20000100800 */
[----:B------:R-:W-:-:S02]  /*8230*/  R2UR UR4, R12 ;  /* 0x000000000c0472ca */ /* 0x000fc400000e0000 */
[----:B------:R-:W-:Y:S01]  /*8240*/  R2UR UR5, R13 ;  /* 0x000000000d0572ca */ /* 0x000fe200000e0000 */
[----:B-----5:R-:W-:Y:S01]  /*8250*/  WARPGROUP.ARRIVE ;  /* 0x00000000000079c5 */ /* 0x020fe20000000000 */
[----:B------:R-:W-:Y:S01]  /*8260*/  VIADD R20, R12, 0x2 ;  /* 0x000000020c147836 */ /* 0x000fe20000000000 */
[----:B------:R-:W-:Y:S01]  /*8270*/  P2R R10, PR, RZ, 0x1 ;  /* 0x00000001ff0a7803 */ /* 0x000fe20000000000 */
[----:B------:R-:W-:Y:S02]  /*8280*/  IMAD.MOV.U32 R9, RZ, RZ, 0x40000040 ;  /* 0x40000040ff097424 */ /* 0x000fe400078e00ff */
[----:B------:R-:W-:Y:S02]  /*8290*/  IMAD.MOV.U32 R21, RZ, RZ, 0x40000040 ;  /* 0x40000040ff157424 */ /* 0x000fe400078e00ff */
[----:B--2---:R-:W-:-:S05]  /*82a0*/  IMAD R6, R22, 0x600, R0 ;  /* 0x0000060016067824 */ /* 0x004fca00078e0200 */
[----:B------:R-:W-:-:S13]  /*82b0*/  R2UR UR6, R6 ;  /* 0x00000000060672ca */ /* 0x000fda00000e0000 */
[----:B------:R-:W-:Y:S01]  /*82c0*/  HGMMA.64x192x16.F32.BF16 R24, gdesc[UR4], RZ, !UPT, gsb0 ;  /* 0x02e00000041879f0 */ /* 0x000fe2000c0018ff */
[----:B------:R-:W-:Y:S01]  /*82d0*/  VIADD R8, R6, 0x2 ;  /* 0x0000000206087836 */ /* 0x000fe20000000000 */
[----:B------:R-:W-:Y:S02]  /*82e0*/  R2UR UR7, R9 ;  /* 0x00000000090772ca */ /* 0x000fe400000e0000 */
[----:B------:R-:W-:Y:S02]  /*82f0*/  R2UR UR4, R20 ;  /* 0x00000000140472ca */ /* 0x000fe400000e0000 */
[----:B------:R-:W-:Y:S02]  /*8300*/  R2UR UR6, R8 ;  /* 0x00000000080672ca */ /* 0x000fe400000e0000 */
[----:B------:R-:W-:Y:S01]  /*8310*/  R2UR UR5, R21 ;  /* 0x00000000150572ca */ /* 0x000fe200000e0000 */
[----:B------:R-:W-:Y:S02]  /*8320*/  VIADD R8, R6, 0x4 ;  /* 0x0000000406087836 */ /* 0x000fe40000000000 */
[----:B------:R-:W-:-:S02]  /*8330*/  VIADD R14, R12, 0x4 ;  /* 0x000000040c0e7836 */ /* 0x000fc40000000000 */
[----:B------:R-:W-:Y:S02]  /*8340*/  IMAD.MOV.U32 R9, RZ, RZ, 0x40000040 ;  /* 0x40000040ff097424 */ /* 0x000fe400078e00ff */
[----:B------:R-:W-:Y:S01]  /*8350*/  IMAD.MOV.U32 R15, RZ, RZ, 0x40000040 ;  /* 0x40000040ff0f7424 */ /* 0x000fe200078e00ff */
[----:B------:R-:W-:Y:S02]  /*8360*/  WARPGROUP.DEPBAR.LE gsb0, 0x0 ;  /* 0x00008000000079c5 */ /* 0x000fe40000010000 */
[----:B------:R-:W-:-:S06]  /*8370*/  WARPGROUP.ARRIVE ;  /* 0x00000000000079c5 */ /* 0x000fcc0000000000 */
[----:B------:R-:W-:Y:S01]  /*8380*/  HGMMA.64x192x16.F32.BF16 R24, gdesc[UR4], R24, gsb0 ;  /* 0x02e00000041879f0 */ /* 0x000fe20008001818 */
        /* <DEDUP_REMOVED lines=15> */
[----:B------:R-:W2:Y:S01]  /*8480*/  S2R R0, SR_TID.X ;  /* 0x0000000000007919 */ /* 0x000ea20000002100 */
[----:B------:R4:W-:Y:S01]  /*8490*/  STL.64 [R1+0x8], R12 ;  /* 0x0000080c01007387 */ /* 0x0009e20000100a00 */
[----:B--2---:R-:W-:-:S05]  /*84a0*/  VIADD R0, R0, 0xffffff80 ;  /* 0xffffff8000007836 */ /* 0x004fca0000000000 */
[----:B----4-:R-:W-:-:S04]  /*84b0*/  SHF.R.S32.HI R12, RZ, 0x1f, R0 ;  /* 0x0000001fff0c7819 */ /* 0x010fc80000011400 */
[----:B------:R-:W-:-:S04]  /*84c0*/  LEA.HI R12, R12, R0, RZ, 0x7 ;  /* 0x000000000c0c7211 */ /* 0x000fc800078f38ff */
[----:B------:R-:W-:-:S05]  /*84d0*/  LOP3.LUT R12, R12, 0xffffff80, RZ, 0xc0, !PT ;  /* 0xffffff800c0c7812 */ /* 0x000fca00078ec0ff */
[----:B------:R-:W-:-:S05]  /*84e0*/  IMAD.IADD R12, R0, 0x1, -R12 ;  /* 0x00000001000c7824 */ /* 0x000fca00078e0a0c */
[----:B------:R-:W-:-:S04]  /*84f0*/  SHF.R.S32.HI R0, RZ, 0x1f, R12 ;  /* 0x0000001fff007819 */ /* 0x000fc8000001140c */
[----:B------:R-:W-:-:S04]  /*8500*/  LEA.HI R0, R0, R12, RZ, 0x2 ;  /* 0x0000000c00007211 */ /* 0x000fc800078f10ff */
[----:B------:R-:W-:Y:S01]  /*8510*/  LOP3.LUT R0, R0, 0x7ffffffc, RZ, 0xc0, !PT ;  /* 0x7ffffffc00007812 */ /* 0x000fe200078ec0ff */
[----:B------:R-:W-:Y:S02]  /*8520*/  WARPGROUP.DEPBAR.LE gsb0, 0x0 ;  /* 0x00008000000079c5 */ /* 0x000fe40000010000 */
[----:B------:R-:W-:-:S06]  /*8530*/  WARPGROUP.ARRIVE ;  /* 0x00000000000079c5 */ /* 0x000fcc0000000000 */
[----:B------:R-:W-:Y:S01]  /*8540*/  HGMMA.64x192x16.F32.BF16 R24, gdesc[UR4], R24, gsb0 ;  /* 0x02e00000041879f0 */ /* 0x000fe20008001818 */
[----:B------:R-:W-:Y:S01]  /*8550*/  IMAD.IADD R0, R12, 0x1, -R0 ;  /* 0x000000010c007824 */ /* 0x000fe200078e0a00 */
[----:B------:R-:W-:Y:S01]  /*8560*/  ULDC UR4, c[0x0][0x988] ;  /* 0x0002620000047ab9 */ /* 0x000fe20000000800 */
[----:B------:R-:W-:-:S04]  /*8570*/  IMAD.MOV.U32 R3, RZ, RZ, -0x2 ;  /* 0xfffffffeff037424 */ /* 0x000fc800078e00ff */
[----:B------:R-:W-:-:S04]  /*8580*/  IMAD R3, R0, R3, 0xc0 ;  /* 0x000000c000037424 */ /* 0x000fc800078e0203 */
[----:B01----:R-:W-:-:S04]  /*8590*/  IMAD.IADD R5, R3, 0x1, R126 ;  /* 0x0000000103057824 */ /* 0x003fc800078e027e */
[----:B---3--:R-:W-:-:S05]  /*85a0*/  IMAD R5, R11, -0xc0, R5 ;  /* 0xffffff400b057824 */ /* 0x008fca00078e0205 */
        /* <DEDUP_REMOVED lines=8> */
[----:B------:R-:W-:Y:S02]  /*8630*/  FSEL R24, R24, -INF , P4 ;  /* 0xff80000018187808 */ /* 0x000fe40002000000 */
[----:B------:R-:W-:Y:S02]  /*8640*/  FSEL R25, R25, -INF , P3 ;  /* 0xff80000019197808 */ /* 0x000fe40001800000 */
[----:B------:R-:W-:Y:S02]  /*8650*/  FSEL R28, R28, -INF , P1 ;  /* 0xff8000001c1c7808 */ /* 0x000fe40000800000 */
        /* <DEDUP_REMOVED lines=140> */
[----:B------:R-:W-:Y:S02]  /*8f20*/  FMNMX.FTZ R3, R97, R0, !PT ;  /* 0x0000000061037209 */ /* 0x000fe40007810000 */
        /* <DEDUP_REMOVED lines=29> */
[----:B------:R-:W-:-:S04]  /*9100*/  FSEL R117, R117, -INF , P6 ;  /* 0xff80000075757808 */ /* 0x000fc80003000000 */
[----:B------:R-:W-:-:S05]  /*9110*/  FMNMX.FTZ R11, R117, R0, !PT ;  /* 0x00000000750b7209 */ /* 0x000fca0007810000 */
[----:B------:R-:W0:Y:S02]  /*9120*/  SHFL.BFLY PT, R0, R11, 0x2, 0x1f ;  /* 0x0c401f000b007f89 */ /* 0x000e2400000e0000 */
[----:B0-----:R-:W-:-:S05]  /*9130*/  FMNMX.FTZ R12, R11, R0, !PT ;  /* 0x000000000b0c7209 */ /* 0x001fca0007810000 */
[----:B------:R-:W0:Y:S01]  /*9140*/  SHFL.BFLY PT, R3, R12, 0x1, 0x1f ;  /* 0x0c201f000c037f89 */ /* 0x000e2200000e0000 */
[----:B------:R-:W-:Y:S02]  /*9150*/  P2R R7, PR, RZ, 0x1 ;  /* 0x00000001ff077803 */ /* 0x000fe40000000000 */
[----:B------:R-:W-:Y:S01]  /*9160*/  ISETP.GT.AND P0, PT, R5, 0xa0, PT ;  /* 0x000000a00500780c */ /* 0x000fe20003f04270 */
[----:B------:R-:W-:Y:S04]  /*9170*/  STL.64 [R1+0x20], R20 ;  /* 0x0000201401007387 */ /* 0x000fe80000100a00 */
[----:B------:R-:W-:Y:S01]  /*9180*/  STL.64 [R1+0x18], R14 ;  /* 0x0000180e01007387 */ /* 0x000fe20000100a00 */
[----:B------:R-:W-:-:S03]  /*9190*/  FSEL R106, R106, -INF , P0 ;  /* 0xff8000006a6a7808 */ /* 0x000fc60000000000 */
[----:B------:R1:W-:Y:S01]  /*91a0*/  STL.64 [R1+0x10], R8 ;  /* 0x0000100801007387 */ /* 0x0003e20000100a00 */
[----:B------:R-:W-:Y:S02]  /*91b0*/  ISETP.NE.AND P0, PT, R7, RZ, PT ;  /* 0x000000ff0700720c */ /* 0x000fe40003f05270 */
[----:B0-----:R-:W-:Y:S01]  /*91c0*/  FMNMX.FTZ R0, R12, R3, !PT ;  /* 0x000000030c007209 */ /* 0x001fe20007810000 */
[----:B------:R-:W-:Y:S01]  /*91d0*/  IMAD.U32 R3, RZ, RZ, UR4 ;  /* 0x00000004ff037e24 */ /* 0x000fe2000f8e00ff */
[----:B-1----:R-:W-:Y:S02]  /*91e0*/  P2R R9, PR, RZ, 0x4 ;  /* 0x00000004ff097803 */ /* 0x002fe40000000000 */
[C---:B------:R-:W-:Y:S01]  /*91f0*/  FSETP.NEU.FTZ.AND P2, PT, R0.reuse, -INF , PT ;  /* 0xff8000000000780b */ /* 0x040fe20003f5d000 */
[----:B------:R-:W-:Y:S01]  /*9200*/  FMUL.FTZ R6, R0, R3 ;  /* 0x0000000300067220 */ /* 0x000fe20000410000 */
[----:B------:R-:W-:Y:S02]  /*9210*/  FSEL R107, R107, -INF , P0 ;  /* 0xff8000006b6b7808 */ /* 0x000fe40000000000 */
[----:B------:R-:W-:-:S02]  /*9220*/  ISETP.NE.AND P0, PT, R10, RZ, PT ;  /* 0x000000ff0a00720c */ /* 0x000fc40003f05270 */
[----:B------:R-:W-:Y:S02]  /*9230*/  FSEL R6, R6, RZ, P2 ;  /* 0x000000ff06067208 */ /* 0x000fe40001000000 */
[----:B------:R-:W-:-:S03]  /*9240*/  FMNMX.FTZ R10, R125, R124, !PT ;  /* 0x0000007c7d0a7209 */ /* 0x000fc60007810000 */
[----:B------:R-:W-:Y:S01]  /*9250*/  FFMA.FTZ R7, R25, R3, -R6 ;  /* 0x0000000319077223 */ /* 0x000fe20000010806 */
        /* <DEDUP_REMOVED lines=8> */
[----:B------:R-:W-:-:S03]  /*92e0*/  FFMA.FTZ R12, R33, R3, -R6 ;  /* 0x00000003210c7223 */ /* 0x000fc60000010806 */
[----:B------:R-:W-:-:S04]  /*92f0*/  FMNMX.FTZ R10, R46, R27, !PT ;  /* 0x0000001b2e0a7209 */ /* 0x000fc80007810000 */
[----:B------:R-:W-:-:S04]  /*9300*/  FMNMX.FTZ R33, R47, R10, !PT ;  /* 0x0000000a2f217209 */ /* 0x000fc80007810000 */
[----:B------:R-:W-:-:S04]  /*9310*/  FMNMX.FTZ R10, R50, R33, !PT ;  /* 0x00000021320a7209 */ /* 0x000fc80007810000 */
[----:B------:R-:W-:-:S04]  /*9320*/  FMNMX.FTZ R33, R51, R10, !PT ;  /* 0x0000000a33217209 */ /* 0x000fc80007810000 */
[----:B------:R-:W-:-:S04]  /*9330*/  FMNMX.FTZ R10, R54, R33, !PT ;  /* 0x00000021360a7209 */ /* 0x000fc80007810000 */
[----:B------:R-:W-:Y:S02]  /*9340*/  FMNMX.FTZ R35, R55, R10, !PT ;  /* 0x0000000a37237209 */ /* 0x000fe40007810000 */
[----:B------:R-:W-:Y:S02]  /*9350*/  ISETP.NE.AND P2, PT, R9, RZ, PT ;  /* 0x000000ff0900720c */ /* 0x000fe40003f45270 */
[----:B------:R-:W-:Y:S01]  /*9360*/  FMNMX.FTZ R10, R58, R35, !PT ;  /* 0x000000233a0a7209 */ /* 0x000fe20007810000 */
[-CC-:B------:R-:W-:Y:S01]  /*9370*/  FFMA.FTZ R9, R29, R3.reuse, -R6.reuse ;  /* 0x000000031d097223 */ /* 0x180fe20000010806 */
[-CC-:B------:R-:W-:Y:S01]  /*9380*/  FFMA.FTZ R29, R45, R3.reuse, -R6.reuse ;  /* 0x000000032d1d7223 */ /* 0x180fe20000010806 */
[-CC-:B------:R-:W-:Y:S01]  /*9390*/  FFMA.FTZ R45, R68, R3.reuse, -R6.reuse ;  /* 0x00000003442d7223 */ /* 0x180fe20000010806 */
[----:B------:R-:W-:Y:S01]  /*93a0*/  FMNMX.FTZ R35, R59, R10, !PT ;  /* 0x0000000a3b237209 */ /* 0x000fe20007810000 */
[-CC-:B------:R-:W-:Y:S01]  /*93b0*/  FFMA.FTZ R68, R104, R3.reuse, -R6.reuse ;  /* 0x0000000368447223 */ /* 0x180fe20000010806 */
[----:B------:R-:W-:-:S02]  /*93c0*/  FFMA.FTZ R104, R105, R3, -R6 ;  /* 0x0000000369687223 */ /* 0x000fc40000010806 */
[----:B------:R-:W2:Y:S01]  /*93d0*/  LDL R105, [R1+0x3c] ;  /* 0x00003c0001697983 */ /* 0x000ea20000100800 */
        /* <DEDUP_REMOVED lines=8> */
[----:B------:R-:W-:Y:S02]  /*9460*/  P2R R8, PR, RZ, 0x2 ;  /* 0x00000002ff087803 */ /* 0x000fe40000000000 */
[----:B------:R-:W-:Y:S02]  /*9470*/  ISETP.GT.AND P1, PT, R5, 0x99, PT ;  /* 0x000000990500780c */ /* 0x000fe40003f24270 */
[----:B------:R-:W-:Y:S02]  /*9480*/  FMNMX.FTZ R37, R75, R10, !PT ;  /* 0x0000000a4b257209 */ /* 0x000fe40007810000 */
[----:B------:R-:W-:Y:S02]  /*9490*/  FSEL R103, R103, -INF , P1 ;  /* 0xff80000067677808 */ /* 0x000fe40000800000 */
[----:B------:R-:W-:-:S02]  /*94a0*/  FMNMX.FTZ R10, R78, R37, !PT ;  /* 0x000000254e0a7209 */ /* 0x000fc40007810000 */
[----:B------:R-:W-:Y:S01]  /*94b0*/  ISETP.NE.AND P1, PT, R8, RZ, PT ;  /* 0x000000ff0800720c */ /* 0x000fe20003f25270 */
[-CC-:B------:R-:W-:Y:S01]  /*94c0*/  FFMA.FTZ R8, R28, R3.reuse, -R6.reuse ;  /* 0x000000031c087223 */ /* 0x180fe20000010806 */
[----:B------:R-:W-:Y:S01]  /*94d0*/  FFMA.FTZ R28, R41, R3, -R6 ;  /* 0x00000003291c7223 */ /* 0x000fe20000010806 */
        /* <DEDUP_REMOVED lines=14> */
[----:B------:R-:W-:Y:S01]  /*95c0*/  FMNMX.FTZ R53, R103, R10, !PT ;  /* 0x0000000a67357209 */ /* 0x000fe20007810000 */
[----:B------:R0:W-:Y:S03]  /*95d0*/  MUFU.EX2 R27, R57 ;  /* 0x00000039001b7308 */ /* 0x0001e60000000800 */
[----:B------:R-:W-:Y:S02]  /*95e0*/  FMNMX.FTZ R10, R106, R53, !PT ;  /* 0x000000356a0a7209 */ /* 0x000fe40007810000 */
[----:B------:R-:W-:Y:S02]  /*95f0*/  FSEL R110, R110, -INF , P1 ;  /* 0xff8000006e6e7808 */ /* 0x000fe40000800000 */
[----:B0-----:R-:W-:Y:S02]  /*9600*/  FMNMX.FTZ R57, R107, R10, !PT ;  /* 0x0000000a6b397209 */ /* 0x001fe40007810000 */
[----:B------:R-:W-:-:S02]  /*9610*/  FSEL R111, R111, -INF , P2 ;  /* 0xff8000006f6f7808 */ /* 0x000fc40001000000 */
[----:B------:R-:W-:Y:S02]  /*9620*/  FMNMX.FTZ R10, R110, R57, !PT ;  /* 0x000000396e0a7209 */ /* 0x000fe40007810000 */
[----:B------:R-:W-:Y:S02]  /*9630*/  FSEL R114, R114, -INF , P3 ;  /* 0xff80000072727808 */ /* 0x000fe40001800000 */
[----:B------:R-:W-:Y:S01]  /*9640*/  FMNMX.FTZ R57, R111, R10, !PT ;  /* 0x0000000a6f397209 */ /* 0x000fe20007810000 */
[----:B------:R-:W-:Y:S01]  /*9650*/  FFMA.FTZ R61, R61, R3, -R6 ;  /* 0x000000033d3d7223 */ /* 0x000fe20000010806 */
[----:B------:R-:W-:Y:S02]  /*9660*/  FSEL R115, R115, -INF , P4 ;  /* 0xff80000073737808 */ /* 0x000fe40002000000 */
[----:B------:R-:W-:Y:S01]  /*9670*/  FMNMX.FTZ R10, R114, R57, !PT ;  /* 0x00000039720a7209 */ /* 0x000fe20007810000 */
[----:B------:R0:W-:Y:S01]  /*9680*/  MUFU.EX2 R33, R61 ;  /* 0x0000003d00217308 */ /* 0x0001e20000000800 */
[----:B------:R-:W-:-:S02]  /*9690*/  FSEL R118, R118, -INF , P5 ;  /* 0xff80000076767808 */ /* 0x000fc40002800000 */
[----:B------:R-:W-:Y:S02]  /*96a0*/  FSEL R119, R119, -INF , P6 ;  /* 0xff80000077777808 */ /* 0x000fe40003000000 */
[----:B0-----:R-:W-:-:S04]  /*96b0*/  FMNMX.FTZ R61, R115, R10, !PT ;  /* 0x0000000a733d7209 */ /* 0x001fc80007810000 */
[----:B------:R-:W-:Y:S01]  /*96c0*/  FMNMX.FTZ R10, R118, R61, !PT ;  /* 0x0000003d760a7209 */ /* 0x000fe20007810000 */
[----:B------:R-:W-:-:S03]  /*96d0*/  FFMA.FTZ R21, R49, R3, -R6 ;  /* 0x0000000331157223 */ /* 0x000fc60000010806 */
[----:B------:R-:W-:Y:S01]  /*96e0*/  FMNMX.FTZ R10, R119, R10, !PT ;  /* 0x0000000a770a7209 */ /* 0x000fe20007810000 */
[----:B------:R-:W-:-:S04]  /*96f0*/  FFMA.FTZ R49, R69, R3, -R6 ;  /* 0x0000000345317223 */ /* 0x000fc80000010806 */
[----:B------:R-:W0:Y:S01]  /*9700*/  SHFL.BFLY PT, R69, R10, 0x2, 0x1f ;  /* 0x0c401f000a457f89 */ /* 0x000e2200000e0000 */
[-CC-:B------:R-:W-:Y:S01]  /*9710*/  FFMA.FTZ R15, R40, R3.reuse, -R6.reuse ;  /* 0x00000003280f7223 */ /* 0x180fe20000010806 */
[----:B------:R-:W-:Y:S01]  /*9720*/  FFMA.FTZ R40, R77, R3, -R6 ;  /* 0x000000034d287223 */ /* 0x000fe20000010806 */
[----:B------:R-:W1:Y:S01]  /*9730*/  S2R R128, SR_TID.X ;  /* 0x0000000000807919 */ /* 0x000e620000002100 */
[----:B0-----:R-:W-:-:S05]  /*9740*/  FMNMX.FTZ R77, R10, R69, !PT ;  /* 0x000000450a4d7209 */ /* 0x001fca0007810000 */
        /* <DEDUP_REMOVED lines=22> */
[----:B0-----:R-:W-:Y:S01]  /*98b0*/  FMNMX.FTZ R10, R77, R10, !PT ;  /* 0x0000000a4d0a7209 */ /* 0x001fe20007810000 */
[-CC-:B------:R-:W-:Y:S01]  /*98c0*/  FFMA.FTZ R92, R92, R3.reuse, -R6.reuse ;  /* 0x000000035c5c7223 */ /* 0x180fe20000010806 */
[-CC-:B------:R-:W-:Y:S01]  /*98d0*/  FFMA.FTZ R60, R93, R3.reuse, -R6.reuse ;  /* 0x000000035d3c7223 */ /* 0x180fe20000010806 */
[-CC-:B------:R-:W-:Y:S01]  /*98e0*/  FFMA.FTZ R61, R96, R3.reuse, -R6.reuse ;  /* 0x00000003603d7223 */ /* 0x180fe20000010806 */
[----:B------:R-:W-:-:S03]  /*98f0*/  FFMA.FTZ R64, R97, R3, -R6 ;  /* 0x0000000361407223 */ /* 0x000fc60000010806 */
[----:B------:R0:W-:Y:S01]  /*9900*/  MUFU.EX2 R41, R80 ;  /* 0x0000005000297308 */ /* 0x0001e20000000800 */
[-CC-:B---3--:R-:W-:Y:S01]  /*9910*/  FFMA.FTZ R65, R100, R3.reuse, -R6.reuse ;  /* 0x0000000364417223 */ /* 0x188fe20000010806 */
[-CC-:B------:R-:W-:Y:S01]  /*9920*/  FFMA.FTZ R127, R101, R3.reuse, -R6.reuse ;  /* 0x00000003657f7223 */ /* 0x180fe20000010806 */
[-CC-:B------:R-:W-:Y:S01]  /*9930*/  FFMA.FTZ R69, R108, R3.reuse, -R6.reuse ;  /* 0x000000036c457223 */ /* 0x180fe20000010806 */
[-CC-:B------:R-:W-:Y:S01]  /*9940*/  FFMA.FTZ R72, R109, R3.reuse, -R6.reuse ;  /* 0x000000036d487223 */ /* 0x180fe20000010806 */
[-CC-:B----4-:R-:W-:Y:S01]  /*9950*/  FFMA.FTZ R73, R112, R3.reuse, -R6.reuse ;  /* 0x0000000370497223 */ /* 0x190fe20000010806 */
[-CC-:B------:R-:W-:Y:S01]  /*9960*/  FFMA.FTZ R76, R113, R3.reuse, -R6.reuse ;  /* 0x00000003714c7223 */ /* 0x180fe20000010806 */
[-CC-:B------:R-:W-:Y:S01]  /*9970*/  FFMA.FTZ R77, R117, R3.reuse, -R6.reuse ;  /* 0x00000003754d7223 */ /* 0x180fe20000010806 */
[-C--:B0-----:R-:W-:Y:S01]  /*9980*/  FFMA.FTZ R80, R116, R3.reuse, -R6 ;  /* 0x0000000374507223 */ /* 0x081fe20000010806 */
[C---:B------:R-:W-:Y:S01]  /*9990*/  FMUL.FTZ R6, R10.reuse, R3 ;  /* 0x000000030a067220 */ /* 0x040fe20000410000 */
[----:B------:R-:W-:-:S04]  /*99a0*/  FSETP.NEU.FTZ.AND P1, PT, R10, -INF , PT ;  /* 0xff8000000a00780b */ /* 0x000fc80003f3d000 */
[----:B------:R-:W-:Y:S02]  /*99b0*/  FSEL R6, R6, RZ, P1 ;  /* 0x000000ff06067208 */ /* 0x000fe40000800000 */
[----:B-1----:R-:W-:-:S03]  /*99c0*/  LOP3.LUT R128, R128, 0x7f, RZ, 0xc0, !PT ;  /* 0x0000007f80807812 */ /* 0x002fc600078ec0ff */
[-CC-:B------:R-:W-:Y:S01]  /*99d0*/  FFMA.FTZ R81, R125, R3.reuse, -R6.reuse ;  /* 0x000000037d517223 */ /* 0x180fe20000010806 */
[-CC-:B------:R-:W-:Y:S01]  /*99e0*/  FFMA.FTZ R84, R124, R3.reuse, -R6.reuse ;  /* 0x000000037c547223 */ /* 0x180fe20000010806 */
[----:B------:R-:W-:Y:S01]  /*99f0*/  MUFU.EX2 R5, R5 ;  /* 0x0000000500057308 */ /* 0x000fe20000000800 */
[----:B------:R-:W-:Y:S01]  /*9a00*/  ISETP.NE.AND P1, PT, R128, RZ, PT ;  /* 0x000000ff8000720c */ /* 0x000fe20003f25270 */
[----:B------:R-:W-:-:S06]  /*9a10*/  FFMA.FTZ R85, R123, R3, -R6 ;  /* 0x000000037b557223 */ /* 0x000fcc0000010806 */
[----:B------:R-:W0:Y:S01]  /*9a20*/  MUFU.EX2 R7, R7 ;  /* 0x0000000700077308 */ /* 0x000e220000000800 */
[----:B------:R-:W-:-:S07]  /*9a30*/  FFMA.FTZ R89, R121, R3, -R6 ;  /* 0x0000000379597223 */ /* 0x000fce0000010806 */
[----:B------:R-:W-:Y:S08]  /*9a40*/  MUFU.EX2 R81, R81 ;  /* 0x0000005100517308 */ /* 0x000ff00000000800 */
[----:B------:R-:W1:Y:S08]  /*9a50*/  MUFU.EX2 R84, R84 ;  /* 0x0000005400547308 */ /* 0x000e700000000800 */
[----:B------:R-:W3:Y:S08]  /*9a60*/  MUFU.EX2 R8, R8 ;  /* 0x0000000800087308 */ /* 0x000ef00000000800 */
[----:B------:R4:W-:Y:S01]  /*9a70*/  MUFU.EX2 R53, R88 ;  /* 0x0000005800357308 */ /* 0x0009e20000000800 */
[-CC-:B------:R-:W-:Y:S01]  /*9a80*/  FFMA.FTZ R101, R47, R3.reuse, -R6.reuse ;  /* 0x000000032f657223 */ /* 0x180fe20000010806 */
[----:B----4-:R-:W-:-:S06]  /*9a90*/  FFMA.FTZ R88, R122, R3, -R6 ;  /* 0x000000037a587223 */ /* 0x010fcc0000010806 */
[----:B------:R-:W-:Y:S01]  /*9aa0*/  MUFU.EX2 R85, R85 ;  /* 0x0000005500557308 */ /* 0x000fe20000000800 */
[----:B------:R-:W-:Y:S01]  /*9ab0*/  FFMA.FTZ R47, R58, R3, -R6 ;  /* 0x000000033a2f7223 */ /* 0x000fe20000010806 */
[----:B------:R-:W-:-:S06]  /*9ac0*/  @!P1 VIADD R4, R4, 0x30840 ;  /* 0x0003084004049836 */ /* 0x000fcc0000000000 */
[----:B------:R-:W4:Y:S01]  /*9ad0*/  MUFU.EX2 R9, R9 ;  /* 0x0000000900097308 */ /* 0x000f220000000800 */
[-CC-:B------:R-:W-:Y:S01]  /*9ae0*/  FFMA.FTZ R58, R67, R3.reuse, -R6.reuse ;  /* 0x00000003433a7223 */ /* 0x180fe20000010806 */
[-CC-:B------:R-:W-:Y:S01]  /*9af0*/  FFMA.FTZ R93, R39, R3.reuse, -R6.reuse ;  /* 0x00000003275d7223 */ /* 0x180fe20000010806 */
[-CC-:B------:R-:W-:Y:S01]  /*9b00*/  FFMA.FTZ R96, R42, R3.reuse, -R6.reuse ;  /* 0x000000032a607223 */ /* 0x180fe20000010806 */
[----:B------:R-:W-:-:S04]  /*9b10*/  FFMA.FTZ R97, R43, R3, -R6 ;  /* 0x000000032b617223 */ /* 0x000fc80000010806 */
[----:B------:R-:W2:Y:S01]  /*9b20*/  MUFU.EX2 R88, R88 ;  /* 0x0000005800587308 */ /* 0x000ea20000000800 */
[-CC-:B------:R-:W-:Y:S01]  /*9b30*/  FFMA.FTZ R100, R46, R3.reuse, -R6.reuse ;  /* 0x000000032e647223 */ /* 0x180fe20000010806 */
[-CC-:B------:R-:W-:Y:S01]  /*9b40*/  FFMA.FTZ R67, R78, R3.reuse, -R6.reuse ;  /* 0x000000034e437223 */ /* 0x180fe20000010806 */
[-CC-:B------:R-:W-:Y:S01]  /*9b50*/  FFMA.FTZ R39, R50, R3.reuse, -R6.reuse ;  /* 0x0000000332277223 */ /* 0x180fe20000010806 */
[----:B------:R-:W-:-:S04]  /*9b60*/  FFMA.FTZ R42, R51, R3, -R6 ;  /* 0x00000003332a7223 */ /* 0x000fc80000010806 */
[----:B------:R-:W2:Y:S01]  /*9b70*/  MUFU.EX2 R11, R11 ;  /* 0x0000000b000b7308 */ /* 0x000ea20000000800 */
[-CC-:B------:R-:W-:Y:S01]  /*9b80*/  FFMA.FTZ R43, R54, R3.reuse, -R6.reuse ;  /* 0x00000003362b7223 */ /* 0x180fe20000010806 */
[-CC-:B------:R-:W-:Y:S01]  /*9b90*/  FFMA.FTZ R46, R55, R3.reuse, -R6.reuse ;  /* 0x00000003372e7223 */ /* 0x180fe20000010806 */
[----:B------:R-:W-:-:S05]  /*9ba0*/  FFMA.FTZ R78, R79, R3, -R6 ;  /* 0x000000034f4e7223 */ /* 0x000fca0000010806 */
[----:B------:R0:W-:Y:S01]  /*9bb0*/  MUFU.EX2 R57, R92 ;  /* 0x0000005c00397308 */ /* 0x0001e20000000800 */
[-CC-:B------:R-:W-:Y:S01]  /*9bc0*/  FFMA.FTZ R31, R31, R3.reuse, -R6.reuse ;  /* 0x000000031f1f7223 */ /* 0x180fe20000010806 */
[-CC-:B------:R-:W-:Y:S01]  /*9bd0*/  FFMA.FTZ R50, R59, R3.reuse, -R6.reuse ;  /* 0x000000033b327223 */ /* 0x180fe20000010806 */
[-CC-:B------:R-:W-:Y:S01]  /*9be0*/  FFMA.FTZ R51, R62, R3.reuse, -R6.reuse ;  /* 0x000000033e337223 */ /* 0x180fe20000010806 */
[-CC-:B------:R-:W-:Y:S01]  /*9bf0*/  FFMA.FTZ R54, R63, R3.reuse, -R6.reuse ;  /* 0x000000033f367223 */ /* 0x180fe20000010806 */
[-CC-:B------:R-:W-:Y:S01]  /*9c00*/  FFMA.FTZ R55, R66, R3.reuse, -R6.reuse ;  /* 0x0000000342377223 */ /* 0x180fe20000010806 */
[-CC-:B0-----:R-:W-:Y:S02]  /*9c10*/  FFMA.FTZ R92, R120, R3.reuse, -R6.reuse ;  /* 0x00000003785c7223 */ /* 0x181fe40000010806 */
[----:B------:R-:W0:Y:S01]  /*9c20*/  MUFU.EX2 R89, R89 ;  /* 0x0000005900597308 */ /* 0x000e220000000800 */
[----:B------:R-:W-:Y:S01]  /*9c30*/  FADD.FTZ R79, R5, R7 ;  /* 0x00000007054f7221 */ /* 0x000fe20000010000 */
[-C--:B------:R-:W-:Y:S01]  /*9c40*/  FFMA.FTZ R59, R70, R3.reuse, -R6 ;  /* 0x00000003463b7223 */ /* 0x080fe20000010806 */
[----:B------:R-:W-:Y:S01]  /*9c50*/  @!P1 PRMT R4, RZ, 0x654, R4 ;  /* 0x00000654ff049816 */ /* 0x000fe20000000004 */
[-CC-:B------:R-:W-:Y:S01]  /*9c60*/  FFMA.FTZ R62, R71, R3.reuse, -R6.reuse ;  /* 0x00000003473e7223 */ /* 0x180fe20000010806 */
[-CC-:B------:R-:W-:Y:S01]  /*9c70*/  FFMA.FTZ R63, R74, R3.reuse, -R6.reuse ;  /* 0x000000034a3f7223 */ /* 0x180fe20000010806 */
[----:B------:R-:W-:-:S02]  /*9c80*/  FFMA.FTZ R66, R75, R3, -R6 ;  /* 0x000000034b427223 */ /* 0x000fc40000010806 */
        /* <DEDUP_REMOVED lines=22> */
[----:B------:R-:W0:Y:S01]  /*9df0*/  MUFU.EX2 R13, R13 ;  /* 0x0000000d000d7308 */ /* 0x000e220000000800 */
[----:B-1----:R-:W-:Y:S01]  /*9e00*/  FADD.FTZ R6, R81, R84 ;  /* 0x0000005451067221 */ /* 0x002fe20000010000 */
[----:B---3--:R-:W-:Y:S01]  /*9e10*/  FADD.FTZ R82, R8, R79 ;  /* 0x0000004f08527221 */ /* 0x008fe20000010000 */
[----:B------:R1:W-:Y:S03]  /*9e20*/  @!P1 SYNCS.ARRIVE.TRANS64.RED.A1T0 RZ, [R4+URZ], RZ ;  /* 0x000000ff04ff99a7 */ /* 0x0003e6000810043f */
[----:B----4-:R-:W-:-:S02]  /*9e30*/  FADD.FTZ R82, R9, R82 ;  /* 0x0000005209527221 */ /* 0x010fc40000010000 */
[----:B------:R-:W3:Y:S01]  /*9e40*/  MUFU.EX2 R31, R31 ;  /* 0x0000001f001f7308 */ /* 0x000ee20000000800 */
[----:B-1----:R-:W-:Y:S01]  /*9e50*/  F2FP.BF16.F32.PACK_AB R4, R7, R5 ;  /* 0x000000050704723e */ /* 0x002fe200000010ff */
[----:B------:R-:W-:-:S06]  /*9e60*/  FADD.FTZ R5, R85, R6 ;  /* 0x0000000655057221 */ /* 0x000fcc0000010000 */
[----:B------:R-:W1:Y:S01]  /*9e70*/  MUFU.EX2 R14, R14 ;  /* 0x0000000e000e7308 */ /* 0x000e620000000800 */
[----:B--2---:R-:W-:Y:S01]  /*9e80*/  FADD.FTZ R6, R88, R5 ;  /* 0x0000000558067221 */ /* 0x004fe20000010000 */
[----:B------:R-:W-:-:S06]  /*9e90*/  FADD.FTZ R5, R11, R82 ;  /* 0x000000520b057221 */ /* 0x000fcc0000010000 */
[----:B------:R-:W2:Y:S01]  /*9ea0*/  MUFU.EX2 R93, R93 ;  /* 0x0000005d005d7308 */ /* 0x000ea20000000800 */
[----:B0-----:R-:W-:Y:S01]  /*9eb0*/  FADD.FTZ R7, R89, R6 ;  /* 0x0000000659077221 */ /* 0x001fe20000010000 */
[----:B------:R-:W-:-:S06]  /*9ec0*/  FADD.FTZ R6, R12, R5 ;  /* 0x000000050c067221 */ /* 0x000fcc0000010000 */
[----:B------:R-:W0:Y:S01]  /*9ed0*/  MUFU.EX2 R15, R15 ;  /* 0x0000000f000f7308 */ /* 0x000e220000000800 */
[----:B------:R-:W-:Y:S01]  /*9ee0*/  FADD.FTZ R82, R92, R7 ;  /* 0x000000075c527221 */ /* 0x000fe20000010000 */
[----:B------:R-:W-:-:S06]  /*9ef0*/  FADD.FTZ R5, R13, R6 ;  /* 0x000000060d057221 */ /* 0x000fcc0000010000 */
[----:B------:R-:W4:Y:S08]  /*9f00*/  MUFU.EX2 R96, R96 ;  /* 0x0000006000607308 */ /* 0x000f300000000800 */
[----:B------:R-:W4:Y:S01]  /*9f10*/  MUFU.EX2 R28, R28 ;  /* 0x0000001c001c7308 */ /* 0x000f220000000800 */
[----:B---3--:R-:W-:Y:S01]  /*9f20*/  FADD.FTZ R82, R31, R82 ;  /* 0x000000521f527221 */ /* 0x008fe20000010000 */
[----:B-1----:R-:W-:-:S06]  /*9f30*/  FADD.FTZ R6, R14, R5 ;  /* 0x000000050e067221 */ /* 0x002fcc0000010000 */
[----:B------:R-:W1:Y:S08]  /*9f40*/  MUFU.EX2 R97, R97 ;  /* 0x0000006100617308 */ /* 0x000e700000000800 */
[----:B------:R-:W3:Y:S01]  /*9f50*/  MUFU.EX2 R30, R30 ;  /* 0x0000001e001e7308 */ /* 0x000ee20000000800 */
[----:B--2---:R-:W-:Y:S01]  /*9f60*/  FADD.FTZ R5, R93, R82 ;  /* 0x000000525d057221 */ /* 0x004fe20000010000 */
[----:B0-----:R-:W-:-:S06]  /*9f70*/  FADD.FTZ R7, R15, R6 ;  /* 0x000000060f077221 */ /* 0x001fcc0000010000 */
[----:B------:R-:W0:Y:S08]  /*9f80*/  MUFU.EX2 R100, R100 ;  /* 0x0000006400647308 */ /* 0x000e300000000800 */
[----:B------:R-:W2:Y:S01]  /*9f90*/  MUFU.EX2 R29, R29 ;  /* 0x0000001d001d7308 */ /* 0x000ea20000000800 */
[----:B----4-:R-:W-:Y:S01]  /*9fa0*/  FADD.FTZ R6, R96, R5 ;  /* 0x0000000560067221 */ /* 0x010fe20000010000 */
[----:B------:R-:W-:-:S06]  /*9fb0*/  FADD.FTZ R7, R28, R7 ;  /* 0x000000071c077221 */ /* 0x000fcc0000010000 */
[----:B------:R-:W4:Y:S08]  /*9fc0*/  MUFU.EX2 R101, R101 ;  /* 0x0000006500657308 */ /* 0x000f300000000800 */
[----:B------:R-:W4:Y:S01]  /*9fd0*/  MUFU.EX2 R20, R20 ;  /* 0x0000001400147308 */ /* 0x000f220000000800 */
[----:B-1----:R-:W-:Y:S01]  /*9fe0*/  FADD.FTZ R5, R97, R6 ;  /* 0x0000000661057221 */ /* 0x002fe20000010000 */
[----:B---3--:R-:W-:-:S06]  /*9ff0*/  FADD.FTZ R6, R30, R7 ;  /* 0x000000071e067221 */ /* 0x008fcc0000010000 */
[----:B------:R-:W1:Y:S08]  /*a000*/  MUFU.EX2 R39, R39 ;  /* 0x0000002700277308 */ /* 0x000e700000000800 */
[----:B------:R-:W3:Y:S01]  /*a010*/  MUFU.EX2 R21, R21 ;  /* 0x0000001500157308 */ /* 0x000ee20000000800 */
[----:B0-----:R-:W-:Y:S01]  /*a020*/  FADD.FTZ R82, R100, R5 ;  /* 0x0000000564527221 */ /* 0x001fe20000010000 */
[----:B--2---:R-:W-:-:S06]  /*a030*/  FADD.FTZ R5, R29, R6 ;  /* 0x000000061d057221 */ /* 0x004fcc0000010000 */
        /* <DEDUP_REMOVED lines=12> */
[----:B------:R-:W0:Y:S01]  /*a100*/  MUFU.EX2 R47, R47 ;  /* 0x0000002f002f7308 */ /* 0x000e220000000800 */
[----:B------:R-:W-:Y:S01]  /*a110*/  F2FP.BF16.F32.PACK_AB R12, R12, R11 ;  /* 0x0000000b0c0c723e */ /* 0x000fe200000010ff */
[----:B----4-:R-:W-:Y:S01]  /*a120*/  FADD.FTZ R11, R43, R82 ;  /* 0x000000522b0b7221 */ /* 0x010fe20000010000 */
[----:B------:R-:W-:-:S05]  /*a130*/  F2FP.BF16.F32.PACK_AB R14, R14, R13 ;  /* 0x0000000d0e0e723e */ /* 0x000fca00000010ff */
[----:B------:R-:W2:Y:S01]  /*a140*/  MUFU.EX2 R50, R50 ;  /* 0x0000003200327308 */ /* 0x000ea20000000800 */
[----:B------:R-:W-:-:S07]  /*a150*/  FADD.FTZ R13, R25, R86 ;  /* 0x00000056190d7221 */ /* 0x000fce0000010000 */
[----:B------:R-:W4:Y:S01]  /*a160*/  MUFU.EX2 R32, R32 ;  /* 0x0000002000207308 */ /* 0x000f220000000800 */
[----:B------:R-:W-:Y:S01]  /*a170*/  F2FP.BF16.F32.PACK_AB R5, R84, R81 ;  /* 0x000000515405723e */ /* 0x000fe200000010ff */
[----:B-1----:R-:W-:-:S06]  /*a180*/  FADD.FTZ R82, R46, R11 ;  /* 0x0000000b2e527221 */ /* 0x002fcc0000010000 */
[----:B------:R-:W1:Y:S01]  /*a190*/  MUFU.EX2 R51, R51 ;  /* 0x0000003300337308 */ /* 0x000e620000000800 */
[----:B---3--:R-:W-:Y:S01]  /*a1a0*/  FADD.FTZ R84, R26, R13 ;  /* 0x0000000d1a547221 */ /* 0x008fe20000010000 */
[----:B0-----:R-:W-:-:S06]  /*a1b0*/  FADD.FTZ R11, R47, R82 ;  /* 0x000000522f0b7221 */ /* 0x001fcc0000010000 */
[----:B------:R-:W0:Y:S01]  /*a1c0*/  MUFU.EX2 R54, R54 ;  /* 0x0000003600367308 */ /* 0x000e220000000800 */
[----:B------:R-:W-:-:S07]  /*a1d0*/  FADD.FTZ R79, R27, R84 ;  /* 0x000000541b4f7221 */ /* 0x000fce0000010000 */
[----:B------:R-:W3:Y:S01]  /*a1e0*/  MUFU.EX2 R34, R34 ;  /* 0x0000002200227308 */ /* 0x000ee20000000800 */
[----:B--2---:R-:W-:Y:S01]  /*a1f0*/  FADD.FTZ R82, R50, R11 ;  /* 0x0000000b32527221 */ /* 0x004fe20000010000 */
[----:B----4-:R-:W-:-:S06]  /*a200*/  FADD.FTZ R84, R32, R79 ;  /* 0x0000004f20547221 */ /* 0x010fcc0000010000 */
[----:B------:R-:W2:Y:S01]  /*a210*/  MUFU.EX2 R55, R55 ;  /* 0x0000003700377308 */ /* 0x000ea20000000800 */
[----:B-1----:R-:W-:Y:S01]  /*a220*/  FADD.FTZ R11, R51, R82 ;  /* 0x00000052330b7221 */ /* 0x002fe20000010000 */
[----:B------:R-:W-:-:S06]  /*a230*/  FADD.FTZ R79, R33, R84 ;  /* 0x00000054214f7221 */ /* 0x000fcc0000010000 */
[----:B------:R-:W-:Y:S08]  /*a240*/  MUFU.EX2 R58, R58 ;  /* 0x0000003a003a7308 */ /* 0x000ff00000000800 */
[----:B------:R-:W1:Y:S01]  /*a250*/  MUFU.EX2 R45, R45 ;  /* 0x0000002d002d7308 */ /* 0x000e620000000800 */
[----:B0-----:R-:W-:Y:S01]  /*a260*/  FADD.FTZ R82, R54, R11 ;  /* 0x0000000b36527221 */ /* 0x001fe20000010000 */
[----:B------:R-:W-:-:S06]  /*a270*/  F2FP.BF16.F32.PACK_AB R6, R9, R8 ;  /* 0x000000080906723e */ /* 0x000fcc00000010ff */
[----:B------:R-:W0:Y:S01]  /*a280*/  MUFU.EX2 R59, R59 ;  /* 0x0000003b003b7308 */ /* 0x000e220000000800 */
[----:B------:R-:W-:Y:S01]  /*a290*/  F2FP.BF16.F32.PACK_AB R7, R88, R85 ;  /* 0x000000555807723e */ /* 0x000fe200000010ff */
[----:B---3--:R-:W-:-:S06]  /*a2a0*/  FADD.FTZ R84, R34, R79 ;  /* 0x0000004f22547221 */ /* 0x008fcc0000010000 */
[----:B------:R-:W3:Y:S01]  /*a2b0*/  MUFU.EX2 R49, R49 ;  /* 0x0000003100317308 */ /* 0x000ee20000000800 */
[----:B--2---:R-:W-:Y:S01]  /*a2c0*/  FADD.FTZ R11, R55, R82 ;  /* 0x00000052370b7221 */ /* 0x004fe20000010000 */
[----:B------:R-:W-:-:S06]  /*a2d0*/  FADD.FTZ R84, R35, R84 ;  /* 0x0000005423547221 */ /* 0x000fcc0000010000 */
[----:B------:R-:W2:Y:S01]  /*a2e0*/  MUFU.EX2 R62, R62 ;  /* 0x0000003e003e7308 */ /* 0x000ea20000000800 */
[----:B------:R4:W-:Y:S07]  /*a2f0*/  STSM.16.M88.4 [R154+0x1e800], R4 ;  /* 0x01e800049a007844 */ /* 0x0009ee0000000200 */
[----:B------:R-:W-:Y:S01]  /*a300*/  MUFU.EX2 R36, R36 ;  /* 0x0000002400247308 */ /* 0x000fe20000000800 */
[----:B------:R-:W-:Y:S01]  /*a310*/  F2FP.BF16.F32.PACK_AB R28, R28, R15 ;  /* 0x0000000f1c1c723e */ /* 0x000fe200000010ff */
[----:B-1----:R-:W-:-:S06]  /*a320*/  FADD.FTZ R84, R45, R84 ;  /* 0x000000542d547221 */ /* 0x002fcc0000010000 */
[----:B------:R-:W1:Y:S01]  /*a330*/  MUFU.EX2 R63, R63 ;  /* 0x0000003f003f7308 */ /* 0x000e620000000800 */
[----:B----4-:R-:W-:Y:S01]  /*a340*/  F2FP.BF16.F32.PACK_AB R4, R21, R20 ;  /* 0x000000141504723e */ /* 0x010fe200000010ff */
[----:B------:R-:W-:Y:S01]  /*a350*/  FADD.FTZ R20, R58, R11 ;  /* 0x0000000b3a147221 */ /* 0x000fe20000010000 */
[----:B------:R-:W-:Y:S01]  /*a360*/  F2FP.BF16.F32.PACK_AB R30, R29, R30 ;  /* 0x0000001e1d1e723e */ /* 0x000fe200000010ff */
[----:B------:R-:W4:Y:S01]  /*a370*/  LDL R81, [R1+0x44] ;  /* 0x0000440001517983 */ /* 0x000f220000100800 */
[----:B------:R-:W-:-:S03]  /*a380*/  F2FP.BF16.F32.PACK_AB R13, R92, R89 ;  /* 0x000000595c0d723e */ /* 0x000fc600000010ff */
[----:B------:R-:W1:Y:S01]  /*a390*/  MUFU.EX2 R66, R66 ;  /* 0x0000004200427308 */ /* 0x000e620000000800 */
[----:B------:R-:W-:Y:S01]  /*a3a0*/  F2FP.BF16.F32.PACK_AB R15, R93, R31 ;  /* 0x0000001f5d0f723e */ /* 0x000fe200000010ff */
[----:B0-----:R-:W-:Y:S01]  /*a3b0*/  FADD.FTZ R5, R59, R20 ;  /* 0x000000143b057221 */ /* 0x001fe20000010000 */
[----:B------:R-:W-:Y:S02]  /*a3c0*/  F2FP.BF16.F32.PACK_AB R29, R97, R96 ;  /* 0x00000060611d723e */ /* 0x000fe400000010ff */
[----:B------:R-:W-:-:S03]  /*a3d0*/  F2FP.BF16.F32.PACK_AB R31, R101, R100 ;  /* 0x00000064651f723e */ /* 0x000fc600000010ff */
[----:B------:R-:W0:Y:S01]  /*a3e0*/  MUFU.EX2 R38, R38 ;  /* 0x0000002600267308 */ /* 0x000e220000000800 */
[----:B---3--:R-:W-:Y:S01]  /*a3f0*/  FADD.FTZ R7, R49, R84 ;  /* 0x0000005431077221 */ /* 0x008fe20000010000 */
[----:B------:R-:W-:Y:S01]  /*a400*/  STSM.16.M88.4 [R105], R12 ;  /* 0x0000000c69007844 */ /* 0x000fe20000000200 */
[----:B--2---:R-:W-:-:S03]  /*a410*/  FADD.FTZ R20, R62, R5 ;  /* 0x000000053e147221 */ /* 0x004fc60000010000 */
[----:B------:R2:W-:Y:S01]  /*a420*/  STSM.16.M88.4 [R156], R28 ;  /* 0x0000001c9c007844 */ /* 0x0005e20000000200 */
[----:B-1----:R-:W-:Y:S01]  /*a430*/  FADD.FTZ R11, R63, R20 ;  /* 0x000000143f0b7221 */ /* 0x002fe20000010000 */
[----:B------:R-:W-:Y:S02]  /*a440*/  F2FP.BF16.F32.PACK_AB R6, R25, R24 ;  /* 0x000000181906723e */ /* 0x000fe400000010ff */
[----:B------:R-:W-:Y:S01]  /*a450*/  F2FP.BF16.F32.PACK_AB R5, R42, R39 ;  /* 0x000000272a05723e */ /* 0x000fe200000010ff */
[----:B------:R-:W-:Y:S01]  /*a460*/  FADD.FTZ R20, R66, R11 ;  /* 0x0000000b42147221 */ /* 0x000fe20000010000 */
[----:B--2---:R-:W-:-:S04]  /*a470*/  FADD.FTZ R28, R36, R7 ;  /* 0x00000007241c7221 */ /* 0x004fc80000010000 */
[----:B------:R-:W-:Y:S01]  /*a480*/  FADD.FTZ R13, R37, R28 ;  /* 0x0000001c250d7221 */ /* 0x000fe20000010000 */
[----:B------:R-:W-:Y:S02]  /*a490*/  F2FP.BF16.F32.PACK_AB R7, R46, R43 ;  /* 0x0000002b2e07723e */ /* 0x000fe400000010ff */
[----:B------:R-:W-:Y:S01]  /*a4a0*/  F2FP.BF16.F32.PACK_AB R12, R27, R26 ;  /* 0x0000001a1b0c723e */ /* 0x000fe200000010ff */
[----:B0-----:R-:W-:Y:S01]  /*a4b0*/  FADD.FTZ R11, R38, R13 ;  /* 0x0000000d260b7221 */ /* 0x001fe20000010000 */
[----:B------:R-:W-:Y:S02]  /*a4c0*/  F2FP.BF16.F32.PACK_AB R14, R33, R32 ;  /* 0x00000020210e723e */ /* 0x000fe400000010ff */
[----:B------:R-:W-:Y:S02]  /*a4d0*/  F2FP.BF16.F32.PACK_AB R13, R50, R47 ;  /* 0x0000002f320d723e */ /* 0x000fe400000010ff */
[----:B------:R-:W-:Y:S01]  /*a4e0*/  F2FP.BF16.F32.PACK_AB R15, R54, R51 ;  /* 0x00000033360f723e */ /* 0x000fe200000010ff */
[----:B------:R-:W-:Y:S04]  /*a4f0*/  STSM.16.M88.4 [R155], R4 ;  /* 0x000000049b007844 */ /* 0x000fe80000000200 */
[----:B------:R0:W-:Y:S04]  /*a500*/  STSM.16.M88.4 [R154+0x24800], R12 ;  /* 0x0248000c9a007844 */ /* 0x0001e80000000200 */
[----:B0-----:R-:W2:Y:S01]  /*a510*/  LDL R13, [R1+0x40] ;  /* 0x00004000010d7983 */ /* 0x001ea20000100800 */
[----:B------:R-:W0:Y:S08]  /*a520*/  MUFU.EX2 R67, R67 ;  /* 0x0000004300437308 */ /* 0x000e300000000800 */
[----:B------:R-:W1:Y:S08]  /*a530*/  MUFU.EX2 R40, R40 ;  /* 0x0000002800287308 */ /* 0x000e700000000800 */
[----:B------:R-:W3:Y:S08]  /*a540*/  MUFU.EX2 R78, R78 ;  /* 0x0000004e004e7308 */ /* 0x000ef00000000800 */
[----:B------:R-:W3:Y:S01]  /*a550*/  MUFU.EX2 R74, R74 ;  /* 0x0000004a004a7308 */ /* 0x000ee20000000800 */
[----:B0-----:R-:W-:-:S07]  /*a560*/  FADD.FTZ R21, R67, R20 ;  /* 0x0000001443157221 */ /* 0x001fce0000010000 */
[----:B------:R-:W0:Y:S08]  /*a570*/  MUFU.EX2 R44, R44 ;  /* 0x0000002c002c7308 */ /* 0x000e300000000800 */
[----:B------:R-:W0:Y:S01]  /*a580*/  MUFU.EX2 R75, R75 ;  /* 0x0000004b004b7308 */ /* 0x000e220000000800 */
[----:B-1----:R-:W-:Y:S01]  /*a590*/  FADD.FTZ R20, R40, R11 ;  /* 0x0000000b28147221 */ /* 0x002fe20000010000 */
[----:B---3--:R-:W-:-:S06]  /*a5a0*/  FADD.FTZ R21, R78, R21 ;  /* 0x000000154e157221 */ /* 0x008fcc0000010000 */
[----:B------:R-:W1:Y:S08]  /*a5b0*/  MUFU.EX2 R48, R48 ;  /* 0x0000003000307308 */ /* 0x000e700000000800 */
[----:B------:R-:W3:Y:S01]  /*a5c0*/  MUFU.EX2 R70, R70 ;  /* 0x0000004600467308 */ /* 0x000ee20000000800 */
[----:B------:R-:W-:Y:S01]  /*a5d0*/  FADD.FTZ R11, R41, R20 ;  /* 0x00000014290b7221 */ /* 0x000fe20000010000 */
[----:B------:R-:W-:-:S06]  /*a5e0*/  FADD.FTZ R20, R74, R21 ;  /* 0x000000154a147221 */ /* 0x000fcc0000010000 */
[----:B------:R-:W3:Y:S08]  /*a5f0*/  MUFU.EX2 R52, R52 ;  /* 0x0000003400347308 */ /* 0x000ef00000000800 */
[----:B------:R-:W3:Y:S01]  /*a600*/  MUFU.EX2 R71, R71 ;  /* 0x0000004700477308 */ /* 0x000ee20000000800 */
[----:B0-----:R-:W-:Y:S01]  /*a610*/  FADD.FTZ R11, R44, R11 ;  /* 0x0000000b2c0b7221 */ /* 0x001fe20000010000 */
[----:B------:R-:W-:-:S06]  /*a620*/  FADD.FTZ R21, R75, R20 ;  /* 0x000000144b157221 */ /* 0x000fcc0000010000 */
[----:B------:R-:W0:Y:S01]  /*a630*/  MUFU.EX2 R8, R90 ;  /* 0x0000005a00087308 */ /* 0x000e220000000800 */
[----:B-1----:R-:W-:Y:S01]  /*a640*/  FADD.FTZ R11, R48, R11 ;  /* 0x0000000b300b7221 */ /* 0x002fe20000010000 */
[----:B---3--:R-:W-:-:S06]  /*a650*/  FADD.FTZ R20, R70, R21 ;  /* 0x0000001546147221 */ /* 0x008fcc0000010000 */
[----:B------:R-:W1:Y:S08]  /*a660*/  MUFU.EX2 R56, R56 ;  /* 0x0000003800387308 */ /* 0x000e700000000800 */
[----:B------:R-:W3:Y:S01]  /*a670*/  MUFU.EX2 R9, R91 ;  /* 0x0000005b00097308 */ /* 0x000ee20000000800 */
[----:B------:R-:W-:Y:S01]  /*a680*/  FADD.FTZ R28, R52, R11 ;  /* 0x0000000b341c7221 */ /* 0x000fe20000010000 */
[----:B------:R-:W-:-:S06]  /*a690*/  FADD.FTZ R11, R71, R20 ;  /* 0x00000014470b7221 */ /* 0x000fcc0000010000 */
[----:B------:R-:W3:Y:S01]  /*a6a0*/  MUFU.EX2 R94, R94 ;  /* 0x0000005e005e7308 */ /* 0x000ee20000000800 */
[----:B------:R-:W-:Y:S01]  /*a6b0*/  FADD.FTZ R5, R53, R28 ;  /* 0x0000001c35057221 */ /* 0x000fe20000010000 */
[----:B0-----:R-:W-:-:S06]  /*a6c0*/  FADD.FTZ R4, R8, R11 ;  /* 0x0000000b08047221 */ /* 0x001fcc0000010000 */
        /* <DEDUP_REMOVED lines=21> */
[----:B------:R-:W4:Y:S01]  /*a820*/  MUFU.EX2 R106, R106 ;  /* 0x0000006a006a7308 */ /* 0x000f220000000800 */
        /* <DEDUP_REMOVED lines=9> */
[----:B------:R-:W-:Y:S01]  /*a8c0*/  F2FP.BF16.F32.PACK_AB R25, R58, R55 ;  /* 0x000000373a19723e */ /* 0x000fe200000010ff */
[----:B----4-:R-:W-:-:S05]  /*a8d0*/  FADD.FTZ R4, R106, R11 ;  /* 0x0000000b6a047221 */ /* 0x010fca0000010000 */
[----:B------:R-:W4:Y:S01]  /*a8e0*/  MUFU.EX2 R72, R72 ;  /* 0x0000004800487308 */ /* 0x000f220000000800 */
[----:B------:R-:W-:-:S07]  /*a8f0*/  F2FP.BF16.F32.PACK_AB R58, R60, R57 ;  /* 0x000000393c3a723e */ /* 0x000fce00000010ff */
[----:B------:R-:W4:Y:S01]  /*a900*/  MUFU.EX2 R111, R111 ;  /* 0x0000006f006f7308 */ /* 0x000f220000000800 */
[----:B------:R-:W-:Y:S01]  /*a910*/  F2FP.BF16.F32.PACK_AB R57, R9, R8 ;  /* 0x000000080939723e */ /* 0x000fe200000010ff */
[----:B0-----:R-:W-:Y:S01]  /*a920*/  FADD.FTZ R8, R104, R7 ;  /* 0x0000000768087221 */ /* 0x001fe20000010000 */
[----:B------:R-:W-:-:S05]  /*a930*/  FADD.FTZ R7, R107, R4 ;  /* 0x000000046b077221 */ /* 0x000fca0000010000 */
[----:B------:R-:W0:Y:S08]  /*a940*/  MUFU.EX2 R73, R73 ;  /* 0x0000004900497308 */ /* 0x000e300000000800 */
[----:B------:R-:W0:Y:S01]  /*a950*/  MUFU.EX2 R5, R114 ;  /* 0x0000007200057308 */ /* 0x000e220000000800 */
[----:B-1----:R-:W-:Y:S01]  /*a960*/  FADD.FTZ R9, R69, R8 ;  /* 0x0000000845097221 */ /* 0x002fe20000010000 */
[----:B---3--:R-:W-:-:S06]  /*a970*/  FADD.FTZ R4, R110, R7 ;  /* 0x000000076e047221 */ /* 0x008fcc0000010000 */
[----:B------:R-:W1:Y:S08]  /*a980*/  MUFU.EX2 R76, R76 ;  /* 0x0000004c004c7308 */ /* 0x000e700000000800 */
[----:B------:R-:W3:Y:S08]  /*a990*/  MUFU.EX2 R6, R115 ;  /* 0x0000007300067308 */ /* 0x000ef00000000800 */
[----:B------:R-:W-:Y:S08]  /*a9a0*/  MUFU.EX2 R80, R80 ;  /* 0x0000005000507308 */ /* 0x000ff00000000800 */
[----:B------:R-:W2:Y:S08]  /*a9b0*/  MUFU.EX2 R77, R77 ;  /* 0x0000004d004d7308 */ /* 0x000eb00000000800 */
[----:B------:R-:W-:Y:S08]  /*a9c0*/  MUFU.EX2 R118, R118 ;  /* 0x0000007600767308 */ /* 0x000ff00000000800 */
[----:B------:R-:W2:Y:S01]  /*a9d0*/  MUFU.EX2 R119, R119 ;  /* 0x0000007700777308 */ /* 0x000ea20000000800 */
[----:B----4-:R-:W-:Y:S01]  /*a9e0*/  FADD.FTZ R8, R72, R9 ;  /* 0x0000000948087221 */ /* 0x010fe20000010000 */
[----:B------:R-:W-:Y:S01]  /*a9f0*/  FADD.FTZ R4, R111, R4 ;  /* 0x000000046f047221 */ /* 0x000fe20000010000 */
[----:B------:R-:W-:-:S02]  /*aa00*/  F2FP.BF16.F32.PACK_AB R24, R35, R34 ;  /* 0x000000222318723e */ /* 0x000fc400000010ff */
[----:B------:R-:W-:Y:S01]  /*aa10*/  F2FP.BF16.F32.PACK_AB R26, R49, R45 ;  /* 0x0000002d311a723e */ /* 0x000fe200000010ff */
[----:B0-----:R-:W-:Y:S01]  /*aa20*/  FADD.FTZ R7, R73, R8 ;  /* 0x0000000849077221 */ /* 0x001fe20000010000 */
        /* <DEDUP_REMOVED lines=13> */
[----:B------:R-:W-:Y:S01]  /*ab00*/  STSM.16.M88.4 [R81], R24 ;  /* 0x0000001851007844 */ /* 0x000fe20000000200 */
[----:B------:R-:W-:Y:S01]  /*ab10*/  F2FP.BF16.F32.PACK_AB R64, R64, R61 ;  /* 0x0000003d4040723e */ /* 0x000fe200000010ff */
[----:B-1----:R-:W-:Y:S01]  /*ab20*/  FADD.FTZ R11, R76, R7 ;  /* 0x000000074c0b7221 */ /* 0x002fe20000010000 */
[----:B------:R-:W-:Y:S01]  /*ab30*/  F2FP.BF16.F32.PACK_AB R65, R99, R98 ;  /* 0x000000626341723e */ /* 0x000fe200000010ff */
[----:B---3--:R-:W-:Y:S01]  /*ab40*/  FADD.FTZ R9, R6, R9 ;  /* 0x0000000906097221 */ /* 0x008fe20000010000 */
[----:B------:R-:W-:Y:S02]  /*ab50*/  F2FP.BF16.F32.PACK_AB R67, R103, R102 ;  /* 0x000000666743723e */ /* 0x000fe400000010ff */
[----:B------:R-:W-:Y:S01]  /*ab60*/  F2FP.BF16.F32.PACK_AB R70, R72, R69 ;  /* 0x000000454846723e */ /* 0x000fe200000010ff */
[----:B------:R-:W-:Y:S01]  /*ab70*/  STSM.16.M88.4 [R156+0x6000], R36 ;  /* 0x006000249c007844 */ /* 0x000fe20000000200 */
[----:B------:R-:W-:-:S02]  /*ab80*/  F2FP.BF16.F32.PACK_AB R68, R104, R68 ;  /* 0x000000446844723e */ /* 0x000fc400000010ff */
[----:B------:R-:W-:Y:S02]  /*ab90*/  F2FP.BF16.F32.PACK_AB R69, R107, R106 ;  /* 0x0000006a6b45723e */ /* 0x000fe400000010ff */
[----:B------:R-:W-:Y:S02]  /*aba0*/  F2FP.BF16.F32.PACK_AB R71, R111, R110 ;  /* 0x0000006e6f47723e */ /* 0x000fe400000010ff */
[----:B------:R-:W-:Y:S01]  /*abb0*/  F2FP.BF16.F32.PACK_AB R5, R6, R5 ;  /* 0x000000050605723e */ /* 0x000fe200000010ff */
[----:B------:R-:W-:Y:S01]  /*abc0*/  STSM.16.M88.4 [R155+0x6000], R44 ;  /* 0x0060002c9b007844 */ /* 0x000fe20000000200 */
[----:B------:R-:W-:Y:S02]  /*abd0*/  F2FP.BF16.F32.PACK_AB R4, R76, R73 ;  /* 0x000000494c04723e */ /* 0x000fe400000010ff */
[----:B--2---:R-:W-:Y:S02]  /*abe0*/  F2FP.BF16.F32.PACK_AB R6, R77, R80 ;  /* 0x000000504d06723e */ /* 0x004fe400000010ff */
[----:B------:R-:W-:Y:S01]  /*abf0*/  F2FP.BF16.F32.PACK_AB R7, R119, R118 ;  /* 0x000000767707723e */ /* 0x000fe200000010ff */
[----:B------:R-:W-:Y:S04]  /*ac00*/  STSM.16.M88.4 [R154+0x2a800], R56 ;  /* 0x02a800389a007844 */ /* 0x000fe80000000200 */
[----:B------:R-:W-:Y:S04]  /*ac10*/  STSM.16.M88.4 [R13], R64 ;  /* 0x000000400d007844 */ /* 0x000fe80000000200 */
[----:B------:R-:W-:Y:S04]  /*ac20*/  STSM.16.M88.4 [R156+0xc000], R68 ;  /* 0x00c000449c007844 */ /* 0x000fe80000000200 */
[----:B------:R0:W-:Y:S01]  /*ac30*/  STSM.16.M88.4 [R155+0xc000], R4 ;  /* 0x00c000049b007844 */ /* 0x0001e20000000200 */
[----:B------:R1:W-:Y:S06]  /*ac40*/  MEMBAR.ALL.CTA ;  /* 0x0000000000007992 */ /* 0x0003ec0000008000 */
[----:B-1----:R-:W1:Y:S01]  /*ac50*/  FENCE.VIEW.ASYNC.S ;  /* 0x00000000000073c6 */ /* 0x002e620000000000 */
[----:B------:R-:W-:Y:S01]  /*ac60*/  ISETP.GE.AND P2, PT, R126, 0xc1, PT ;  /* 0x000000c17e00780c */ /* 0x000fe20003f46270 */
[----:B------:R-:W-:-:S02]  /*ac70*/  IMAD.MOV.U32 R151, RZ, RZ, RZ ;  /* 0x000000ffff977224 */ /* 0x000fc400078e00ff */
[----:B------:R-:W-:Y:S01]  /*ac80*/  FADD.FTZ R80, R80, R11 ;  /* 0x0000000b50507221 */ /* 0x000fe20000010000 */
[----:B------:R-:W-:Y:S01]  /*ac90*/  FADD.FTZ R118, R118, R9 ;  /* 0x0000000976767221 */ /* 0x000fe20000010000 */
[--C-:B------:R-:W-:Y:S01]  /*aca0*/  IMAD.MOV.U32 R150, RZ, RZ, R151.reuse ;  /* 0x000000ffff967224 */ /* 0x100fe200078e0097 */
[----:B------:R-:W-:Y:S02]  /*acb0*/  MOV R144, R151 ;  /* 0x0000009700907202 */ /* 0x000fe40000000f00 */
[----:B------:R-:W-:Y:S01]  /*acc0*/  FADD.FTZ R11, R119, R118 ;  /* 0x00000076770b7221 */ /* 0x000fe20000010000 */
[--C-:B------:R-:W-:Y:S02]  /*acd0*/  IMAD.MOV.U32 R149, RZ, RZ, R151.reuse ;  /* 0x000000ffff957224 */ /* 0x100fe400078e0097 */
[--C-:B------:R-:W-:Y:S02]  /*ace0*/  IMAD.MOV.U32 R148, RZ, RZ, R151.reuse ;  /* 0x000000ffff947224 */ /* 0x100fe400078e0097 */
[----:B0-----:R-:W-:Y:S01]  /*acf0*/  FADD.FTZ R4, R77, R80 ;  /* 0x000000504d047221 */ /* 0x001fe20000010000 */
        /* <DEDUP_REMOVED lines=26> */
[----:B------:R-:W-:Y:S01]  /*aea0*/  IMAD.MOV.U32 R120, RZ, RZ, R151 ;  /* 0x000000ffff787224 */ /* 0x000fe200078e0097 */
[----:B-1----:R-:W-:Y:S01]  /*aeb0*/  NOP ;  /* 0x0000000000007918 */ /* 0x002fe20000000000 */
[----:B------:R-:W-:Y:S05]  /*aec0*/  @!P2 BRA `(.L_x_10884) ;  /* 0x0000002c00cca947 */ /* 0x000fea0003800000 */
[----:B------:R-:W2:Y:S01]  /*aed0*/  LDL.LU R105, [R1+0x54] ;  /* 0x0000540001697983 */ /* 0x000ea20000300800 */
        /* <DEDUP_REMOVED lines=20> */
[----:B--2---:R-:W-:-:S07]  /*b020*/  VIADD R8, R105, 0xfffffffe ;  /* 0xfffffffe69087836 */ /* 0x004fce0000000000 */
.L_x_10895:
        /* <DEDUP_REMOVED lines=11> */
.L_x_10886:
[----:B------:R-:W-:Y:S01]  /*b0e0*/  IMAD R0, R22, 0x8, R2 ;  /* 0x0000000816007824 */ /* 0x000fe200078e0202 */
[----:B------:R-:W-:-:S04]  /*b0f0*/  SHF.L.U32 R3, R153, 0x1f, RZ ;  /* 0x0000001f99037819 */ /* 0x000fc800000006ff */
[----:B------:R0:W1:Y:S01]  /*b100*/  SYNCS.PHASECHK.TRANS64.TRYWAIT P3, [R0+URZ+0x30830], R3 ;  /* 0x03083003000075a7 */ /* 0x000062000806017f */
[----:B------:R-:W-:Y:S05]  /*b110*/  @!P0 BRA `(.L_x_10887) ;  /* 0x0000000000048947 */ /* 0x000fea0003800000 */
[----:B------:R-:W-:Y:S01]  /*b120*/  BPT.TRAP 0x1 ;  /* 0x000000040000795c */ /* 0x000fe20000300000 */
.L_x_10887:
[----:B------:R-:W-:Y:S04]  /*b130*/  BSSY B0, `(.L_x_10885) ;  /* 0x0000004000007945 */ /* 0x000fe80003800000 */
[----:B-1----:R-:W-:Y:S05]  /*b140*/  @P3 BRA `(.L_x_10888) ;  /* 0x0000000000083947 */ /* 0x002fea0003800000 */
[----:B------:R-:W1:Y:S02]  /*b150*/  SYNCS.PHASECHK.TRANS64.TRYWAIT P3, [R0+URZ+0x30830], R3 ;  /* 0x03083003000075a7 */ /* 0x000e64000806017f */
[----:B-1----:R-:W-:Y:S05]  /*b160*/  @!P3 BRA `(.L_x_10889) ;  /* 0x000000a400c4b947 */ /* 0x002fea0003800000 */
.L_x_10888:
[----:B------:R-:W-:Y:S05]  /*b170*/  BSYNC B0 ;  /* 0x0000000000007941 */ /* 0x000fea0003800000 */
.L_x_10885:
[----:B01----:R-:W2:Y:S04]  /*b180*/  LDL R3, [R1+0x34] ;  /* 0x0000340001037983 */ /* 0x003ea80000100800 */
[----:B------:R-:W3:Y:S01]  /*b190*/  LDL.64 R24, [R1+0x8] ;  /* 0x0000080001187983 */ /* 0x000ee20000100a00 */
[----:B------:R-:W-:Y:S05]  /*b1a0*/  WARPSYNC.ALL ;  /* 0x0000000000007948 */ /* 0x000fea0003800000 */
[----:B------:R-:W-:Y:S01]  /*b1b0*/  IMAD.MOV.U32 R13, RZ, RZ, 0x40000040 ;  /* 0x40000040ff0d7424 */ /* 0x000fe200078e00ff */
[----:B------:R-:W0:Y:S04]  /*b1c0*/  S2R R0, SR_TID.X ;  /* 0x0000000000007919 */ /* 0x000e280000002100 */
[----:B------:R-:W-:-:S02]  /*b1d0*/  R2UR UR7, R13 ;  /* 0x000000000d0772ca */ /* 0x000fc400000e0000 */
[----:B------:R-:W-:Y:S01]  /*b1e0*/  R2UR UR19, R13 ;  /* 0x000000000d1372ca */ /* 0x000fe200000e0000 */
[----:B------:R-:W-:-:S05]  /*b1f0*/  IMAD.MOV.U32 R21, RZ, RZ, 0x40000040 ;  /* 0x40000040ff157424 */ /* 0x000fca00078e00ff */
[----:B------:R-:W-:Y:S02]  /*b200*/  R2UR UR15, R21 ;  /* 0x00000000150f72ca */ /* 0x000fe400000e0000 */
[----:B0-----:R-:W-:-:S05]  /*b210*/  SHF.R.U32.HI R0, RZ, 0x7, R0 ;  /* 0x00000007ff007819 */ /* 0x001fca0000011600 */
[----:B------:R-:W-:Y:S02]  /*b220*/  VIADD R0, R0, 0x8 ;  /* 0x0000000800007836 */ /* 0x000fe40000000000 */
[----:B------:R-:W-:Y:S02]  /*b230*/  IMAD.MOV.U32 R15, RZ, RZ, 0x40000040 ;  /* 0x40000040ff0f7424 */ /* 0x000fe400078e00ff */
[----:B--2---:R-:W-:-:S04]  /*b240*/  IMAD R12, R22, 0x600, R3 ;  /* 0x00000600160c7824 */ /* 0x004fc800078e0203 */
[C---:B------:R-:W-:Y:S01]  /*b250*/  VIADD R14, R12.reuse, 0x2 ;  /* 0x000000020c0e7836 */ /* 0x040fe20000000000 */
[C---:B------:R-:W-:Y:S01]  /*b260*/  R2UR UR6, R12.reuse ;  /* 0x000000000c0672ca */ /* 0x040fe200000e0000 */
[C---:B------:R-:W-:Y:S02]  /*b270*/  VIADD R20, R12.reuse, 0x4 ;  /* 0x000000040c147836 */ /* 0x040fe40000000000 */
[----:B------:R-:W-:-:S05]  /*b280*/  VIADD R12, R12, 0x6 ;  /* 0x000000060c0c7836 */ /* 0x000fca0000000000 */
[----:B------:R-:W-:Y:S02]  /*b290*/  R2UR UR18, R12 ;  /* 0x000000000c1272ca */ /* 0x000fe400000e0000 */
[----:B------:R-:W2:Y:S01]  /*b2a0*/  LDL.64 R12, [R1+0x20] ;  /* 0x00002000010c7983 */ /* 0x000ea20000100a00 */
[----:B------:R-:W-:-:S03]  /*b2b0*/  R2UR UR14, R20 ;  /* 0x00000000140e72ca */ /* 0x000fc600000e0000 */
[----:B------:R-:W4:Y:S01]  /*b2c0*/  LDL.64 R20, [R1+0x18] ;  /* 0x0000180001147983 */ /* 0x000f220000100a00 */
[----:B---3--:R-:W-:Y:S02]  /*b2d0*/  R2UR UR4, R24 ;  /* 0x00000000180472ca */ /* 0x008fe400000e0000 */
[----:B------:R-:W-:Y:S01]  /*b2e0*/  R2UR UR5, R25 ;  /* 0x00000000190572ca */ /* 0x000fe200000e0000 */
[----:B------:R0:W-:Y:S06]  /*b2f0*/  BAR.SYNC.DEFER_BLOCKING R0, 0x100 ;  /* 0x000400000000751d */ /* 0x0001ec0000010000 */
[----:B------:R-:W-:-:S06]  /*b300*/  WARPGROUP.ARRIVE ;  /* 0x00000000000079c5 */ /* 0x000fcc0000000000 */
[----:B------:R-:W-:Y:S01]  /*b310*/  HGMMA.64x192x16.F32.BF16 R24, gdesc[UR4], RZ, !UPT, gsb0 ;  /* 0x02e00000041879f0 */ /* 0x000fe2000c0018ff */
[----:B------:R-:W-:Y:S02]  /*b320*/  R2UR UR10, R14 ;  /* 0x000000000e0a72ca */ /* 0x000fe400000e0000 */
[----:B------:R-:W-:Y:S02]  /*b330*/  R2UR UR11, R15 ;  /* 0x000000000f0b72ca */ /* 0x000fe400000e0000 */
[----:B------:R-:W3:Y:S01]  /*b340*/  LDL.64 R14, [R1+0x10] ;  /* 0x00001000010e7983 */ /* 0x000ee20000100a00 */
[----:B------:R-:W-:Y:S02]  /*b350*/  WARPGROUP.DEPBAR.LE gsb0, 0x0 ;  /* 0x00008000000079c5 */ /* 0x000fe40000010000 */
[----:B------:R-:W-:Y:S01]  /*b360*/  WARPGROUP.ARRIVE ;  /* 0x00000000000079c5 */ /* 0x000fe20000000000 */
[----:B--2---:R-:W-:Y:S02]  /*b370*/  R2UR UR8, R12 ;  /* 0x000000000c0872ca */ /* 0x004fe400000e0000 */
[----:B------:R-:W-:-:S13]  /*b380*/  R2UR UR9, R13 ;  /* 0x000000000d0972ca */ /* 0x000fda00000e0000 */
[----:B------:R-:W-:Y:S01]  /*b390*/  HGMMA.64x192x16.F32.BF16 R24, gdesc[UR8], R24, gsb0 ;  /* 0x02e00000081879f0 */ /* 0x000fe20008001818 */
[----:B----4-:R-:W-:Y:S02]  /*b3a0*/  R2UR UR12, R20 ;  /* 0x00000000140c72ca */ /* 0x010fe400000e0000 */
[----:B------:R-:W-:Y:S02]  /*b3b0*/  R2UR UR13, R21 ;  /* 0x00000000150d72ca */ /* 0x000fe400000e0000 */
[----:B---3--:R-:W-:Y:S02]  /*b3c0*/  R2UR UR16, R14 ;  /* 0x000000000e1072ca */ /* 0x008fe400000e0000 */
[----:B------:R-:W-:Y:S01]  /*b3d0*/  R2UR UR17, R15 ;  /* 0x000000000f1172ca */ /* 0x000fe200000e0000 */
[----:B------:R-:W-:Y:S02]  /*b3e0*/  WARPGROUP.DEPBAR.LE gsb0, 0x0 ;  /* 0x00008000000079c5 */ /* 0x000fe40000010000 */
[----:B------:R-:W-:-:S10]  /*b3f0*/  WARPGROUP.ARRIVE ;  /* 0x00000000000079c5 */ /* 0x000fd40000000000 */
[----:B------:R-:W-:Y:S03]  /*b400*/  HGMMA.64x192x16.F32.BF16 R24, gdesc[UR12], R24, gsb0 ;  /* 0x02e000000c1879f0 */ /* 0x000fe60008001818 */
[----:B------:R-:W-:Y:S02]  /*b410*/  WARPGROUP.DEPBAR.LE gsb0, 0x0 ;  /* 0x00008000000079c5 */ /* 0x000fe40000010000 */
[----:B------:R-:W-:-:S15]  /*b420*/  WARPGROUP.ARRIVE ;  /* 0x00000000000079c5 */ /* 0x000fde0000000000 */
[----:B------:R-:W-:Y:S03]  /*b430*/  HGMMA.64x192x16.F32.BF16 R24, gdesc[UR16], R24, gsb0 ;  /* 0x02e00000101879f0 */ /* 0x000fe60008001818 */
[----:B------:R-:W-:Y:S02]  /*b440*/  WARPGROUP.DEPBAR.LE gsb0, 0x0 ;  /* 0x00008000000079c5 */ /* 0x000fe40000010000 */
[----:B0-----:R-:W-:Y:S05]  /*b450*/  @P2 BRA `(.L_x_10890) ;  /* 0x0000000000302947 */ /* 0x001fea0003800000 */
[----:B------:R-:W-:Y:S05]  /*b460*/  @!P0 BRA `(.L_x_10891) ;  /* 0x0000000000048947 */ /* 0x000fea0003800000 */
[----:B------:R-:W-:Y:S01]  /*b470*/  BPT.TRAP 0x1 ;  /* 0x000000040000795c */ /* 0x000fe20000300000 */
.L_x_10891:
[----:B------:R-:W-:Y:S01]  /*b480*/  SHF.L.U32 R0, R6, 0x1f, RZ ;  /* 0x0000001f06007819 */ /* 0x000fe200000006ff */
[----:B------:R-:W-:-:S04]  /*b490*/  IMAD R3, R7, 0x8, R2 ;  /* 0x0000000807037824 */ /* 0x000fc800078e0202 */
[----:B------:R0:W1:Y:S01]  /*b4a0*/  SYNCS.PHASECHK.TRANS64.TRYWAIT P2, [R3+URZ+0x30850], R0 ;  /* 0x03085000030075a7 */ /* 0x000062000804017f */
[----:B------:R-:W-:Y:S05]  /*b4b0*/  @!P0 BRA `(.L_x_10892) ;  /* 0x0000000000048947 */ /* 0x000fea0003800000 */
[----:B------:R-:W-:Y:S01]  /*b4c0*/  BPT.TRAP 0x1 ;  /* 0x000000040000795c */ /* 0x000fe20000300000 */
.L_x_10892:
[----:B------:R-:W-:Y:S04]  /*b4d0*/  BSSY B0, `(.L_x_10890) ;  /* 0x0000004000007945 */ /* 0x000fe80003800000 */
[----:B-1----:R-:W-:Y:S05]  /*b4e0*/  @P2 BRA `(.L_x_10893) ;  /* 0x0000000000082947 */ /* 0x002fea0003800000 */
[----:B------:R-:W1:Y:S02]  /*b4f0*/  SYNCS.PHASECHK.TRANS64.TRYWAIT P2, [R3+URZ+0x30850], R0 ;  /* 0x03085000030075a7 */ /* 0x000e64000804017f */
[----:B-1----:R-:W-:Y:S05]  /*b500*/  @!P2 BRA `(.L_x_10894) ;  /* 0x000000a000f0a947 */ /* 0x002fea0003800000 */
.L_x_10893:
[----:B------:R-:W-:Y:S05]  /*b510*/  BSYNC B0 ;  /* 0x0000000000007941 */ /* 0x000fea0003800000 */
.L_x_10890:
[----:B01----:R-:W-:Y:S01]  /*b520*/  FMNMX.FTZ R0, R24, R9, !PT ;  /* 0x0000000918007209 */ /* 0x003fe20007810000 */
[----:B------:R-:W2:Y:S01]  /*b530*/  LDL R20, [R1+0x2c] ;  /* 0x00002c0001147983 */ /* 0x000ea20000100800 */
[----:B------:R-:W-:Y:S01]  /*b540*/  FMNMX.FTZ R10, R26, R5, !PT ;  /* 0x000000051a0a7209 */ /* 0x000fe20007810000 */
[----:B------:R-:W-:Y:S05]  /*b550*/  WARPSYNC.ALL ;  /* 0x0000000000007948 */ /* 0x000fea0003800000 */
[----:B------:R-:W-:Y:S01]  /*b560*/  FMNMX.FTZ R0, R25, R0, !PT ;  /* 0x0000000019007209 */ /* 0x000fe20007810000 */
[----:B------:R-:W-:Y:S01]  /*b570*/  ULDC UR4, c[0x0][0x988] ;  /* 0x0002620000047ab9 */ /* 0x000fe20000000800 */
[----:B------:R-:W-:Y:S01]  /*b580*/  FMNMX.FTZ R10, R27, R10, !PT ;  /* 0x0000000a1b0a7209 */ /* 0x000fe20007810000 */
[----:B------:R-:W-:Y:S01]  /*b590*/  IMAD.MOV.U32 R13, RZ, RZ, 0x40000040 ;  /* 0x40000040ff0d7424 */ /* 0x000fe200078e00ff */
[----:B------:R-:W-:Y:S01]  /*b5a0*/  FMNMX.FTZ R0, R28, R0, !PT ;  /* 0x000000001c007209 */ /* 0x000fe20007810000 */
[----:B------:R-:W-:Y:S01]  /*b5b0*/  WARPGROUP.ARRIVE ;  /* 0x00000000000079c5 */ /* 0x000fe20000000000 */
[----:B------:R-:W-:Y:S01]  /*b5c0*/  FMNMX.FTZ R10, R30, R10, !PT ;  /* 0x0000000a1e0a7209 */ /* 0x000fe20007810000 */
        /* <DEDUP_REMOVED lines=91> */
[C---:B------:R-:W-:Y:S01]  /*bb80*/  R2UR UR7, R13.reuse ;  /* 0x000000000d0772ca */ /* 0x040fe200000e0000 */
[----:B------:R-:W0:Y:S01]  /*bb90*/  SHFL.BFLY PT, R3, R0, 0x2, 0x1f ;  /* 0x0c401f0000037f89 */ /* 0x000e2200000e0000 */
[----:B------:R-:W-:-:S02]  /*bba0*/  R2UR UR5, R13 ;  /* 0x000000000d0572ca */ /* 0x000fc400000e0000 */
[C---:B------:R-:W-:Y:S01]  /*bbb0*/  R2UR UR11, R15.reuse ;  /* 0x000000000f0b72ca */ /* 0x040fe200000e0000 */
[----:B------:R-:W1:Y:S01]  /*bbc0*/  SHFL.BFLY PT, R12, R10, 0x2, 0x1f ;  /* 0x0c401f000a0c7f89 */ /* 0x000e6200000e0000 */
[C---:B------:R-:W-:Y:S02]  /*bbd0*/  R2UR UR15, R15.reuse ;  /* 0x000000000f0f72ca */ /* 0x040fe400000e0000 */
[C---:B------:R-:W-:Y:S02]  /*bbe0*/  R2UR UR19, R15.reuse ;  /* 0x000000000f1372ca */ /* 0x040fe400000e0000 */
[C---:B------:R-:W-:Y:S02]  /*bbf0*/  R2UR UR23, R15.reuse ;  /* 0x000000000f1772ca */ /* 0x040fe400000e0000 */
[C---:B------:R-:W-:Y:S02]  /*bc00*/  R2UR UR27, R15.reuse ;  /* 0x000000000f1b72ca */ /* 0x040fe400000e0000 */
[----:B------:R-:W-:-:S02]  /*bc10*/  R2UR UR31, R15 ;  /* 0x000000000f1f72ca */ /* 0x000fc400000e0000 */
[C---:B------:R-:W-:Y:S02]  /*bc20*/  R2UR UR35, R15.reuse ;  /* 0x000000000f2372ca */ /* 0x040fe400000e0000 */
[C---:B------:R-:W-:Y:S02]  /*bc30*/  R2UR UR43, R15.reuse ;  /* 0x000000000f2b72ca */ /* 0x040fe400000e0000 */
[C---:B------:R-:W-:Y:S02]  /*bc40*/  R2UR UR47, R15.reuse ;  /* 0x000000000f2f72ca */ /* 0x040fe400000e0000 */
[----:B------:R-:W-:Y:S01]  /*bc50*/  R2UR UR51, R15 ;  /* 0x000000000f3372ca */ /* 0x000fe200000e0000 */
[----:B------:R-:W-:Y:S01]  /*bc60*/  IMAD.MOV.U32 R15, RZ, RZ, 0x40000040 ;  /* 0x40000040ff0f7424 */ /* 0x000fe200078e00ff */
[----:B------:R-:W-:Y:S01]  /*bc70*/  R2UR UR55, R13 ;  /* 0x000000000d3772ca */ /* 0x000fe200000e0000 */
[----:B------:R-:W-:Y:S01]  /*bc80*/  IMAD.MOV.U32 R13, RZ, RZ, 0x40000040 ;  /* 0x40000040ff0d7424 */ /* 0x000fe200078e00ff */
[----:B0-----:R-:W-:-:S02]  /*bc90*/  FMNMX.FTZ R0, R0, R3, !PT ;  /* 0x0000000300007209 */ /* 0x001fc40007810000 */
[----:B------:R-:W-:Y:S01]  /*bca0*/  R2UR UR9, R15 ;  /* 0x000000000f0972ca */ /* 0x000fe200000e0000 */
[----:B------:R-:W-:Y:S01]  /*bcb0*/  IMAD.MOV.U32 R15, RZ, RZ, 0x40000040 ;  /* 0x40000040ff0f7424 */ /* 0x000fe200078e00ff */
[----:B-1----:R-:W-:Y:S01]  /*bcc0*/  FMNMX.FTZ R10, R10, R12, !PT ;  /* 0x0000000c0a0a7209 */ /* 0x002fe20007810000 */
[----:B------:R-:W0:Y:S01]  /*bcd0*/  SHFL.BFLY PT, R3, R0, 0x1, 0x1f ;  /* 0x0c201f0000037f89 */ /* 0x000e2200000e0000 */
[----:B------:R-:W-:Y:S01]  /*bce0*/  R2UR UR53, R13 ;  /* 0x000000000d3572ca */ /* 0x000fe200000e0000 */
[----:B------:R-:W-:Y:S01]  /*bcf0*/  @!P1 IMAD R13, R22, 0x8, R2 ;  /* 0x00000008160d9824 */ /* 0x000fe200078e0202 */
[----:B------:R-:W-:Y:S01]  /*bd00*/  R2UR UR13, R15 ;  /* 0x000000000f0d72ca */ /* 0x000fe200000e0000 */
[----:B------:R-:W1:Y:S01]  /*bd10*/  SHFL.BFLY PT, R12, R10, 0x1, 0x1f ;  /* 0x0c201f000a0c7f89 */ /* 0x000e6200000e0000 */
[----:B------:R-:W-:Y:S02]  /*bd20*/  IMAD.MOV.U32 R15, RZ, RZ, 0x40000040 ;  /* 0x40000040ff0f7424 */ /* 0x000fe400078e00ff */
[----:B------:R-:W-:-:S03]  /*bd30*/  @!P1 VIADD R13, R13, 0x30840 ;  /* 0x000308400d0d9836 */ /* 0x000fc60000000000 */
[----:B------:R-:W-:Y:S01]  /*bd40*/  R2UR UR17, R15 ;  /* 0x000000000f1172ca */ /* 0x000fe200000e0000 */
[----:B------:R-:W-:Y:S01]  /*bd50*/  IMAD.MOV.U32 R15, RZ, RZ, 0x40000040 ;  /* 0x40000040ff0f7424 */ /* 0x000fe200078e00ff */
[----:B------:R-:W-:-:S04]  /*bd60*/  @!P1 PRMT R13, RZ, 0x654, R13 ;  /* 0x00000654ff0d9816 */ /* 0x000fc8000000000d */
[----:B------:R-:W-:Y:S01]  /*bd70*/  R2UR UR21, R15 ;  /* 0x000000000f1572ca */ /* 0x000fe200000e0000 */
[----:B------:R-:W-:-:S05]  /*bd80*/  IMAD.MOV.U32 R15, RZ, RZ, 0x40000040 ;  /* 0x40000040ff0f7424 */ /* 0x000fca00078e00ff */
[----:B------:R-:W-:Y:S01]  /*bd90*/  R2UR UR25, R15 ;  /* 0x000000000f1972ca */ /* 0x000fe200000e0000 */
[----:B------:R-:W-:Y:S01]  /*bda0*/  IMAD.MOV.U32 R15, RZ, RZ, 0x40000040 ;  /* 0x40000040ff0f7424 */ /* 0x000fe200078e00ff */
[----:B0-----:R-:W-:Y:S01]  /*bdb0*/  FMNMX.FTZ R0, R0, R3, !PT ;  /* 0x0000000300007209 */ /* 0x001fe20007810000 */
[----:B------:R-:W-:Y:S01]  /*bdc0*/  IMAD.U32 R3, RZ, RZ, UR4 ;  /* 0x00000004ff037e24 */ /* 0x000fe2000f8e00ff */
[----:B-1----:R-:W-:-:S03]  /*bdd0*/  FMNMX.FTZ R10, R10, R12, !PT ;  /* 0x0000000c0a0a7209 */ /* 0x002fc60007810000 */
[CC--:B------:R-:W-:Y:S01]  /*bde0*/  FMUL.FTZ R6, R0.reuse, R3.reuse ;  /* 0x0000000300067220 */ /* 0x0c0fe20000410000 */
[----:B------:R-:W-:Y:S01]  /*bdf0*/  R2UR UR29, R15 ;  /* 0x000000000f1d72ca */ /* 0x000fe200000e0000 */
[----:B------:R-:W-:Y:S02]  /*be00*/  IMAD.MOV.U32 R15, RZ, RZ, 0x40000040 ;  /* 0x40000040ff0f7424 */ /* 0x000fe400078e00ff */
[----:B------:R-:W-:Y:S01]  /*be10*/  FADD.FTZ R9, -R0, R9 ;  /* 0x0000000900097221 */ /* 0x000fe20000010100 */
[-C--:B------:R-:W-:Y:S01]  /*be20*/  FMUL.FTZ R12, R10, R3.reuse ;  /* 0x000000030a0c7220 */ /* 0x080fe20000410000 */
[-CC-:B------:R-:W-:Y:S01]  /*be30*/  FFMA.FTZ R24, R24, R3.reuse, -R6.reuse ;  /* 0x0000000318187223 */ /* 0x180fe20000010806 */
[-C--:B------:R-:W-:Y:S01]  /*be40*/  FFMA.FTZ R25, R25, R3.reuse, -R6 ;  /* 0x0000000319197223 */ /* 0x080fe20000010806 */
[----:B------:R-:W-:Y:S01]  /*be50*/  R2UR UR33, R15 ;  /* 0x000000000f2172ca */ /* 0x000fe200000e0000 */
        /* <DEDUP_REMOVED lines=48> */
[----:B------:R-:W-:-:S02]  /*c160*/  VIADD R12, R2, 0x400 ;  /* 0x00000400020c7836 */ /* 0x000fc40000000000 */
[-C--:B------:R-:W-:Y:S01]  /*c170*/  FMUL.FTZ R9, R9, R3.reuse ;  /* 0x0000000309097220 */ /* 0x080fe20000410000 */
[----:B------:R-:W-:Y:S01]  /*c180*/  IMAD.MOV.U32 R15, RZ, RZ, 0x40000040 ;  /* 0x40000040ff0f7424 */ /* 0x000fe200078e00ff */
[----:B------:R-:W-:Y:S01]  /*c190*/  MUFU.EX2 R24, R24 ;  /* 0x0000001800187308 */ /* 0x000fe20000000800 */
[-C--:B------:R-:W-:Y:S01]  /*c1a0*/  FFMA.FTZ R28, R28, R3.reuse, -R6 ;  /* 0x000000031c1c7223 */ /* 0x080fe20000010806 */
[----:B------:R-:W-:Y:S01]  /*c1b0*/  SHF.R.U32.HI R12, RZ, 0x4, R12 ;  /* 0x00000004ff0c7819 */ /* 0x000fe2000001160c */
[-CC-:B------:R-:W-:Y:S01]  /*c1c0*/  FFMA.FTZ R29, R29, R3.reuse, -R6.reuse ;  /* 0x000000031d1d7223 */ /* 0x180fe20000010806 */
[----:B------:R-:W-:Y:S01]  /*c1d0*/  R2UR UR41, R15 ;  /* 0x000000000f2972ca */ /* 0x000fe200000e0000 */
[----:B------:R-:W-:Y:S01]  /*c1e0*/  IMAD.MOV.U32 R15, RZ, RZ, 0x40000040 ;  /* 0x40000040ff0f7424 */ /* 0x000fe200078e00ff */
[----:B------:R-:W-:Y:S01]  /*c1f0*/  LOP3.LUT R12, R12, 0x3fff, RZ, 0xc0, !PT ;  /* 0x00003fff0c0c7812 */ /* 0x000fe200078ec0ff */
[-CC-:B------:R-:W-:Y:S01]  /*c200*/  FFMA.FTZ R32, R32, R3.reuse, -R6.reuse ;  /* 0x0000000320207223 */ /* 0x180fe20000010806 */
[----:B------:R-:W0:Y:S01]  /*c210*/  MUFU.EX2 R9, R9 ;  /* 0x0000000900097308 */ /* 0x000e220000000800 */
[----:B------:R-:W-:Y:S01]  /*c220*/  FFMA.FTZ R33, R33, R3, -R6 ;  /* 0x0000000321217223 */ /* 0x000fe20000010806 */
[----:B------:R-:W-:Y:S01]  /*c230*/  R2UR UR45, R15 ;  /* 0x000000000f2d72ca */ /* 0x000fe200000e0000 */
[----:B------:R-:W-:-:S02]  /*c240*/  IMAD R12, R7, 0x600, R12 ;  /* 0x00000600070c7824 */ /* 0x000fc400078e020c */
[-CC-:B------:R-:W-:Y:S01]  /*c250*/  FFMA.FTZ R36, R36, R3.reuse, -R6.reuse ;  /* 0x0000000324247223 */ /* 0x180fe20000010806 */
[----:B------:R-:W-:Y:S02]  /*c260*/  IMAD.MOV.U32 R15, RZ, RZ, 0x40000040 ;  /* 0x40000040ff0f7424 */ /* 0x000fe400078e00ff */
[-CC-:B------:R-:W-:Y:S01]  /*c270*/  FFMA.FTZ R37, R37, R3.reuse, -R6.reuse ;  /* 0x0000000325257223 */ /* 0x180fe20000010806 */
[C---:B------:R-:W-:Y:S01]  /*c280*/  VIADD R14, R12.reuse, 0x80 ;  /* 0x000000800c0e7836 */ /* 0x040fe20000000000 */
[----:B------:R-:W-:Y:S01]  /*c290*/  R2UR UR6, R12 ;  /* 0x000000000c0672ca */ /* 0x000fe200000e0000 */
[----:B------:R-:W1:Y:S01]  /*c2a0*/  MUFU.EX2 R25, R25 ;  /* 0x0000001900197308 */ /* 0x000e620000000800 */
[----:B------:R-:W-:Y:S01]  /*c2b0*/  R2UR UR49, R15 ;  /* 0x000000000f3172ca */ /* 0x000fe200000e0000 */
[----:B------:R-:W-:Y:S01]  /*c2c0*/  FFMA.FTZ R40, R40, R3, -R6 ;  /* 0x0000000328287223 */ /* 0x000fe20000010806 */
[----:B------:R-:W-:Y:S01]  /*c2d0*/  R2UR UR10, R14 ;  /* 0x000000000e0a72ca */ /* 0x000fe200000e0000 */
[----:B------:R-:W-:-:S02]  /*c2e0*/  VIADD R14, R12, 0x100 ;  /* 0x000001000c0e7836 */ /* 0x000fc40000000000 */
[-CC-:B------:R-:W-:Y:S01]  /*c2f0*/  FFMA.FTZ R41, R41, R3.reuse, -R6.reuse ;  /* 0x0000000329297223 */ /* 0x180fe20000010806 */
[-CC-:B------:R-:W-:Y:S01]  /*c300*/  FFMA.FTZ R44, R44, R3.reuse, -R6.reuse ;  /* 0x000000032c2c7223 */ /* 0x180fe20000010806 */
[-CC-:B------:R-:W-:Y:S01]  /*c310*/  FFMA.FTZ R45, R45, R3.reuse, -R6.reuse ;  /* 0x000000032d2d7223 */ /* 0x180fe20000010806 */
[-CC-:B------:R-:W-:Y:S01]  /*c320*/  FFMA.FTZ R48, R48, R3.reuse, -R6.reuse ;  /* 0x0000000330307223 */ /* 0x180fe20000010806 */
[----:B------:R-:W-:Y:S01]  /*c330*/  R2UR UR14, R14 ;  /* 0x000000000e0e72ca */ /* 0x000fe200000e0000 */
[----:B------:R-:W-:Y:S02]  /*c340*/  VIADD R14, R12, 0x180 ;  /* 0x000001800c0e7836 */ /* 0x000fe40000000000 */
[-CC-:B------:R-:W-:Y:S01]  /*c350*/  FFMA.FTZ R49, R49, R3.reuse, -R6.reuse ;  /* 0x0000000331317223 */ /* 0x180fe20000010806 */
[-CC-:B------:R-:W-:Y:S01]  /*c360*/  FFMA.FTZ R52, R52, R3.reuse, -R6.reuse ;  /* 0x0000000334347223 */ /* 0x180fe20000010806 */
[-CC-:B------:R-:W-:Y:S01]  /*c370*/  FFMA.FTZ R53, R53, R3.reuse, -R6.reuse ;  /* 0x0000000335357223 */ /* 0x180fe20000010806 */
        /* <DEDUP_REMOVED lines=40> */
[----:B------:R-:W-:Y:S02]  /*c600*/  VIADD R12, R12, 0x580 ;  /* 0x000005800c0c7836 */ /* 0x000fe40000000000 */
[-CC-:B------:R-:W-:Y:S01]  /*c610*/  FFMA.FTZ R108, R108, R3.reuse, -R6.reuse ;  /* 0x000000036c6c7223 */ /* 0x180fe20000010806 */
[-CC-:B------:R-:W-:Y:S01]  /*c620*/  FFMA.FTZ R109, R109, R3.reuse, -R6.reuse ;  /* 0x000000036d6d7223 */ /* 0x180fe20000010806 */
[----:B------:R-:W-:Y:S01]  /*c630*/  R2UR UR50, R14 ;  /* 0x000000000e3272ca */ /* 0x000fe200000e0000 */
[-CC-:B------:R-:W-:Y:S01]  /*c640*/  FFMA.FTZ R112, R112, R3.reuse, -R6.reuse ;  /* 0x0000000370707223 */ /* 0x180fe20000010806 */
[----:B------:R-:W-:Y:S01]  /*c650*/  R2UR UR54, R12 ;  /* 0x000000000c3672ca */ /* 0x000fe200000e0000 */
[----:B--2---:R-:W-:Y:S02]  /*c660*/  VIADD R12, R20, 0x1e800 ;  /* 0x0001e800140c7836 */ /* 0x004fe40000000000 */
[-CC-:B------:R-:W-:Y:S01]  /*c670*/  FFMA.FTZ R113, R113, R3.reuse, -R6.reuse ;  /* 0x0000000371717223 */ /* 0x180fe20000010806 */
[-CC-:B------:R-:W-:Y:S01]  /*c680*/  FFMA.FTZ R116, R116, R3.reuse, -R6.reuse ;  /* 0x0000000374747223 */ /* 0x180fe20000010806 */
[-C--:B------:R-:W-:Y:S01]  /*c690*/  FFMA.FTZ R117, R117, R3.reuse, -R6 ;  /* 0x0000000375757223 */ /* 0x080fe20000010806 */
[----:B0-----:R-:W-:Y:S01]  /*c6a0*/  FFMA.FTZ R6, R9, R4, R24 ;  /* 0x0000000409067223 */ /* 0x001fe20000010018 */
[----:B------:R-:W-:Y:S01]  /*c6b0*/  SHF.R.U32.HI R12, RZ, 0x4, R12 ;  /* 0x00000004ff0c7819 */ /* 0x000fe2000001160c */
[----:B------:R-:W-:Y:S01]  /*c6c0*/  FADD.FTZ R5, -R10, R5 ;  /* 0x000000050a057221 */ /* 0x000fe20000010100 */
[C---:B-1----:R-:W-:Y:S01]  /*c6d0*/  F2FP.BF16.F32.PACK_AB R4, R25.reuse, R24 ;  /* 0x000000181904723e */ /* 0x042fe200000010ff */
[----:B------:R-:W-:Y:S01]  /*c6e0*/  FADD.FTZ R6, R25, R6 ;  /* 0x0000000619067221 */ /* 0x000fe20000010000 */
[----:B------:R-:W-:Y:S01]  /*c6f0*/  LOP3.LUT R12, R12, 0x3fff, RZ, 0xc0, !PT ;  /* 0x00003fff0c0c7812 */ /* 0x000fe200078ec0ff */
[----:B------:R-:W0:Y:S01]  /*c700*/  S2R R25, SR_TID.X ;  /* 0x0000000000197919 */ /* 0x000e220000002100 */
[----:B------:R-:W-:Y:S01]  /*c710*/  FMUL.FTZ R5, R5, R3 ;  /* 0x0000000305057220 */ /* 0x000fe20000410000 */
[----:B------:R-:W-:Y:S01]  /*c720*/  MUFU.EX2 R27, R27 ;  /* 0x0000001b001b7308 */ /* 0x000fe20000000800 */
[----:B------:R-:W-:-:S04]  /*c730*/  LOP3.LUT R12, R12, 0x10000, RZ, 0xfc, !PT ;  /* 0x000100000c0c7812 */ /* 0x000fc800078efcff */
[C---:B------:R-:W-:Y:S01]  /*c740*/  R2UR UR4, R12.reuse ;  /* 0x000000000c0472ca */ /* 0x040fe200000e0000 */
[----:B------:R-:W-:Y:S02]  /*c750*/  VIADD R14, R12, 0x2 ;  /* 0x000000020c0e7836 */ /* 0x000fe40000000000 */
[----:B------:R-:W-:Y:S03]  /*c760*/  MUFU.EX2 R20, R5 ;  /* 0x0000000500147308 */ /* 0x000fe60000000800 */
[----:B------:R-:W-:Y:S01]  /*c770*/  R2UR UR8, R14 ;  /* 0x000000000e0872ca */ /* 0x000fe200000e0000 */
[----:B------:R-:W-:-:S04]  /*c780*/  VIADD R14, R12, 0x4 ;  /* 0x000000040c0e7836 */ /* 0x000fc80000000000 */
[----:B------:R-:W1:Y:S01]  /*c790*/  MUFU.EX2 R5, R26 ;  /* 0x0000001a00057308 */ /* 0x000e620000000800 */
[----:B------:R-:W-:Y:S01]  /*c7a0*/  R2UR UR12, R14 ;  /* 0x000000000e0c72ca */ /* 0x000fe200000e0000 */
[----:B------:R-:W-:Y:S01]  /*c7b0*/  HGMMA.64x64x16.F32.BF16 R120, gdesc[UR4].tnspB, R120, gsb0 ;  /* 0x40e00000047879f0 */ /* 0x000fe20008001878 */
[----:B------:R-:W-:-:S05]  /*c7c0*/  VIADD R14, R12, 0x6 ;  /* 0x000000060c0e7836 */ /* 0x000fca0000000000 */
[----:B------:R-:W-:Y:S01]  /*c7d0*/  R2UR UR16, R14 ;  /* 0x000000000e1072ca */ /* 0x000fe200000e0000 */
[----:B------:R-:W-:Y:S01]  /*c7e0*/  VIADD R14, R12, 0x600 ;  /* 0x000006000c0e7836 */ /* 0x000fe20000000000 */
[----:B------:R-:W2:Y:S04]  /*c7f0*/  MUFU.EX2 R28, R28 ;  /* 0x0000001c001c7308 */ /* 0x000ea80000000800 */
[----:B------:R-:W-:Y:S01]  /*c800*/  R2UR UR20, R14 ;  /* 0x000000000e1472ca */ /* 0x000fe200000e0000 */
[----:B------:R-:W-:Y:S01]  /*c810*/  VIADD R14, R12, 0x602 ;  /* 0x000006020c0e7836 */ /* 0x000fe20000000000 */
[----:B0-----:R-:W-:Y:S01]  /*c820*/  SHF.R.U32.HI R24, RZ, 0x7, R25 ;  /* 0x00000007ff187819 */ /* 0x001fe20000011619 */
[----:B-1----:R-:W-:Y:S01]  /*c830*/  FFMA.FTZ R11, R20, R11, R5 ;  /* 0x0000000b140b7223 */ /* 0x002fe20000010005 */
[----:B------:R-:W-:Y:S01]  /*c840*/  ISETP.GE.U32.AND P2, PT, R25, 0x180, PT ;  /* 0x000001801900780c */ /* 0x000fe20003f46070 */
[----:B------:R-:W0:Y:S01]  /*c850*/  MUFU.EX2 R29, R29 ;  /* 0x0000001d001d7308 */ /* 0x000e220000000800 */
[----:B------:R-:W-:Y:S01]  /*c860*/  R2UR UR24, R14 ;  /* 0x000000000e1872ca */ /* 0x000fe200000e0000 */
[----:B------:R-:W-:Y:S01]  /*c870*/  VIADD R14, R12, 0x604 ;  /* 0x000006040c0e7836 */ /* 0x000fe20000000000 */
[----:B------:R-:W-:-:S04]  /*c880*/  F2FP.BF16.F32.PACK_AB R5, R27, R5 ;  /* 0x000000051b05723e */ /* 0x000fc800000010ff */
[----:B------:R-:W-:Y:S01]  /*c890*/  R2UR UR28, R14 ;  /* 0x000000000e1c72ca */ /* 0x000fe200000e0000 */
[----:B------:R-:W-:Y:S01]  /*c8a0*/  VIADD R14, R12, 0x606 ;  /* 0x000006060c0e7836 */ /* 0x000fe20000000000 */
[----:B------:R-:W-:Y:S01]  /*c8b0*/  MUFU.EX2 R30, R30 ;  /* 0x0000001e001e7308 */ /* 0x000fe20000000800 */
[----:B--2---:R-:W-:-:S03]  /*c8c0*/  FADD.FTZ R6, R28, R6 ;  /* 0x000000061c067221 */ /* 0x004fc60000010000 */
[----:B------:R-:W-:Y:S01]  /*c8d0*/  R2UR UR32, R14 ;  /* 0x000000000e2072ca */ /* 0x000fe200000e0000 */
[----:B------:R-:W-:-:S03]  /*c8e0*/  VIADD R14, R12, 0xc00 ;  /* 0x00000c000c0e7836 */ /* 0x000fc60000000000 */
[----:B------:R-:W1:Y:S01]  /*c8f0*/  MUFU.EX2 R31, R31 ;  /* 0x0000001f001f7308 */ /* 0x000e620000000800 */
[C---:B0-----:R-:W-:Y:S01]  /*c900*/  FADD.FTZ R61, R29.reuse, R6 ;  /* 0x000000061d3d7221 */ /* 0x041fe20000010000 */
[----:B------:R-:W-:Y:S01]  /*c910*/  R2UR UR40, R14 ;  /* 0x000000000e2872ca */ /* 0x000fe200000e0000 */
[----:B------:R-:W-:Y:S01]  /*c920*/  VIADD R14, R12, 0xc02 ;  /* 0x00000c020c0e7836 */ /* 0x000fe20000000000 */
[----:B------:R-:W-:-:S04]  /*c930*/  F2FP.BF16.F32.PACK_AB R6, R29, R28 ;  /* 0x0000001c1d06723e */ /* 0x000fc800000010ff */
[----:B------:R-:W-:Y:S01]  /*c940*/  R2UR UR44, R14 ;  /* 0x000000000e2c72ca */ /* 0x000fe200000e0000 */
[C---:B------:R-:W-:Y:S01]  /*c950*/  VIADD R14, R12.reuse, 0xc04 ;  /* 0x00000c040c0e7836 */ /* 0x040fe20000000000 */
[----:B------:R-:W-:Y:S01]  /*c960*/  MUFU.EX2 R34, R34 ;  /* 0x0000002200227308 */ /* 0x000fe20000000800 */
[----:B------:R-:W-:-:S03]  /*c970*/  VIADD R12, R12, 0xc06 ;  /* 0x00000c060c0c7836 */ /* 0x000fc60000000000 */
[----:B------:R-:W-:Y:S02]  /*c980*/  R2UR UR48, R14 ;  /* 0x000000000e3072ca */ /* 0x000fe400000e0000 */
[----:B------:R-:W-:Y:S01]  /*c990*/  R2UR UR52, R12 ;  /* 0x000000000c3472ca */ /* 0x000fe200000e0000 */
[----:B------:R-:W-:Y:S01]  /*c9a0*/  VIADD R12, R24, 0x9 ;  /* 0x00000009180c7836 */ /* 0x000fe20000000000 */
[----:B------:R-:W-:Y:S04]  /*c9b0*/  MUFU.EX2 R36, R36 ;  /* 0x0000002400247308 */ /* 0x000fe80000000800 */
[----:B------:R-:W-:Y:S01]  /*c9c0*/  SEL R12, R12, 0x9, !P2 ;  /* 0x000000090c0c7807 */ /* 0x000fe20005000000 */
[----:B------:R-:W-:Y:S02]  /*c9d0*/  WARPGROUP.DEPBAR.LE gsb0, 0x0 ;  /* 0x00008000000079c5 */ /* 0x000fe40000010000 */
[----:B------:R-:W-:-:S06]  /*c9e0*/  WARPGROUP.ARRIVE ;  /* 0x00000000000079c5 */ /* 0x000fcc0000000000 */
[----:B------:R-:W-:Y:S03]  /*c9f0*/  HGMMA.64x64x16.F32.BF16 R120, gdesc[UR8].tnspB, R120, gsb0 ;  /* 0x40e00000087879f0 */ /* 0x000fe60008001878 */
        /* <DEDUP_REMOVED lines=31> */
[----:B------:R0:W-:Y:S06]  /*cbf0*/  BAR.ARV R12, 0x100 ;  /* 0x0004000c0000751d */ /* 0x0001ec0000002000 */
[----:B------:R2:W-:Y:S01]  /*cc00*/  @!P1 SYNCS.ARRIVE.TRANS64.RED.A1T0 RZ, [R13+URZ], RZ ;  /* 0x000000ff0dff99a7 */ /* 0x0005e2000810043f */
[----:B0-----:R-:W-:Y:S01]  /*cc10*/  FADD.FTZ R12, R27, R11 ;  /* 0x0000000b1b0c7221 */ /* 0x001fe20000010000 */
[----:B------:R-:W-:Y:S01]  /*cc20*/  @!P1 IMAD R11, R7, 0x8, R2 ;  /* 0x00000008070b9824 */ /* 0x000fe200078e0202 */
[----:B-1----:R-:W-:Y:S01]  /*cc30*/  F2FP.BF16.F32.PACK_AB R7, R31, R30 ;  /* 0x0000001e1f07723e */ /* 0x002fe200000010ff */
[----:B------:R-:W-:Y:S01]  /*cc40*/  MUFU.EX2 R35, R35 ;  /* 0x0000002300237308 */ /* 0x000fe20000000800 */
[----:B------:R-:W-:Y:S01]  /*cc50*/  FADD.FTZ R12, R30, R12 ;  /* 0x0000000c1e0c7221 */ /* 0x000fe20000010000 */
[----:B------:R-:W-:-:S05]  /*cc60*/  @!P1 VIADD R11, R11, 0x30860 ;  /* 0x000308600b0b9836 */ /* 0x000fca0000000000 */
[----:B------:R-:W-:-:S04]  /*cc70*/  @!P1 PRMT R11, RZ, 0x654, R11 ;  /* 0x00000654ff0b9816 */ /* 0x000fc8000000000b */
[----:B------:R0:W-:Y:S01]  /*cc80*/  @!P1 SYNCS.ARRIVE.TRANS64.RED.A1T0 RZ, [R11+URZ], RZ ;  /* 0x000000ff0bff99a7 */ /* 0x0001e2000810043f */
[----:B------:R1:W-:Y:S02]  /*cc90*/  STSM.16.M88.4 [R154+0x1e800], R4 ;  /* 0x01e800049a007844 */ /* 0x0003e40000000200 */
[----:B-1----:R1:W-:Y:S08]  /*cca0*/  MUFU.EX2 R6, R37 ;  /* 0x0000002500067308 */ /* 0x0023f00000000800 */
[----:B------:R-:W3:Y:S01]  /*ccb0*/  MUFU.EX2 R4, R32 ;  /* 0x0000002000047308 */ /* 0x000ee20000000800 */
[----:B-1----:R-:W4:Y:S07]  /*ccc0*/  LDL R37, [R1+0x3c] ;  /* 0x00003c0001257983 */ /* 0x002f2e0000100800 */
[----:B------:R-:W1:Y:S01]  /*ccd0*/  MUFU.EX2 R5, R33 ;  /* 0x0000002100057308 */ /* 0x000e620000000800 */
[----:B------:R-:W-:-:S07]  /*cce0*/  FADD.FTZ R12, R31, R12 ;  /* 0x0000000c1f0c7221 */ /* 0x000fce0000010000 */
[----:B------:R-:W5:Y:S01]  /*ccf0*/  MUFU.EX2 R7, R38 ;  /* 0x0000002600077308 */ /* 0x000f620000000800 */
[----:B---3--:R-:W-:Y:S01]  /*cd00*/  FADD.FTZ R61, R4, R61 ;  /* 0x0000003d043d7221 */ /* 0x008fe20000010000 */
[----:B------:R-:W-:-:S06]  /*cd10*/  FADD.FTZ R12, R34, R12 ;  /* 0x0000000c220c7221 */ /* 0x000fcc0000010000 */
[----:B--2---:R-:W2:Y:S01]  /*cd20*/  MUFU.EX2 R13, R40 ;  /* 0x00000028000d7308 */ /* 0x004ea20000000800 */
[----:B-1----:R-:W-:-:S07]  /*cd30*/  FADD.FTZ R61, R5, R61 ;  /* 0x0000003d053d7221 */ /* 0x002fce0000010000 */
[----:B------:R-:W1:Y:S01]  /*cd40*/  MUFU.EX2 R39, R39 ;  /* 0x0000002700277308 */ /* 0x000e620000000800 */
[----:B------:R-:W-:Y:S01]  /*cd50*/  FADD.FTZ R61, R36, R61 ;  /* 0x0000003d243d7221 */ /* 0x000fe20000010000 */
[----:B------:R-:W-:-:S06]  /*cd60*/  FADD.FTZ R12, R35, R12 ;  /* 0x0000000c230c7221 */ /* 0x000fcc0000010000 */
[----:B------:R-:W3:Y:S08]  /*cd70*/  MUFU.EX2 R15, R41 ;  /* 0x00000029000f7308 */ /* 0x000ef00000000800 */
[----:B------:R-:W0:Y:S01]  /*cd80*/  MUFU.EX2 R42, R42 ;  /* 0x0000002a002a7308 */ /* 0x000e220000000800 */
[----:B------:R-:W-:Y:S01]  /*cd90*/  FADD.FTZ R61, R6, R61 ;  /* 0x0000003d063d7221 */ /* 0x000fe20000010000 */
[----:B-----5:R-:W-:-:S06]  /*cda0*/  FADD.FTZ R12, R7, R12 ;  /* 0x0000000c070c7221 */ /* 0x020fcc0000010000 */
[----:B------:R-:W5:Y:S08]  /*cdb0*/  MUFU.EX2 R44, R44 ;  /* 0x0000002c002c7308 */ /* 0x000f700000000800 */
[----:B------:R-:W5:Y:S01]  /*cdc0*/  MUFU.EX2 R43, R43 ;  /* 0x0000002b002b7308 */ /* 0x000f620000000800 */
[----:B--2---:R-:W-:Y:S01]  /*cdd0*/  FADD.FTZ R61, R13, R61 ;  /* 0x0000003d0d3d7221 */ /* 0x004fe20000010000 */
[----:B-1----:R-:W-:-:S06]  /*cde0*/  FADD.FTZ R31, R39, R12 ;  /* 0x0000000c271f7221 */ /* 0x002fcc0000010000 */
[----:B------:R-:W1:Y:S08]  /*cdf0*/  MUFU.EX2 R14, R45 ;  /* 0x0000002d000e7308 */ /* 0x000e700000000800 */
[----:B------:R-:W2:Y:S01]  /*ce00*/  MUFU.EX2 R46, R46 ;  /* 0x0000002e002e7308 */ /* 0x000ea20000000800 */
[C---:B---3--:R-:W-:Y:S01]  /*ce10*/  FADD.FTZ R61, R15.reuse, R61 ;  /* 0x0000003d0f3d7221 */ /* 0x048fe20000010000 */
[----:B------:R-:W-:-:S06]  /*ce20*/  F2FP.BF16.F32.PACK_AB R12, R15, R13 ;  /* 0x0000000d0f0c723e */ /* 0x000fcc00000010ff */
[----:B------:R-:W3:Y:S01]  /*ce30*/  MUFU.EX2 R48, R48 ;  /* 0x0000003000307308 */ /* 0x000ee20000000800 */
[----:B0-----:R-:W-:-:S07]  /*ce40*/  FADD.FTZ R13, R42, R31 ;  /* 0x0000001f2a0d7221 */ /* 0x001fce0000010000 */
[----:B------:R-:W0:Y:S01]  /*ce50*/  MUFU.EX2 R47, R47 ;  /* 0x0000002f002f7308 */ /* 0x000e220000000800 */
[----:B-----5:R-:W-:Y:S01]  /*ce60*/  FADD.FTZ R15, R44, R61 ;  /* 0x0000003d2c0f7221 */ /* 0x020fe20000010000 */
[----:B------:R-:W-:-:S06]  /*ce70*/  FADD.FTZ R13, R43, R13 ;  /* 0x0000000d2b0d7221 */ /* 0x000fcc0000010000 */
[----:B------:R-:W5:Y:S08]  /*ce80*/  MUFU.EX2 R24, R49 ;  /* 0x0000003100187308 */ /* 0x000f700000000800 */
[----:B------:R-:W5:Y:S01]  /*ce90*/  MUFU.EX2 R25, R50 ;  /* 0x0000003200197308 */ /* 0x000f620000000800 */
[----:B-1----:R-:W-:Y:S01]  /*cea0*/  FADD.FTZ R15, R14, R15 ;  /* 0x0000000f0e0f7221 */ /* 0x002fe20000010000 */
[----:B--2---:R-:W-:-:S06]  /*ceb0*/  FADD.FTZ R13, R46, R13 ;  /* 0x0000000d2e0d7221 */ /* 0x004fcc0000010000 */
[----:B------:R-:W1:Y:S08]  /*cec0*/  MUFU.EX2 R27, R52 ;  /* 0x00000034001b7308 */ /* 0x000e700000000800 */
[----:B------:R-:W2:Y:S01]  /*ced0*/  MUFU.EX2 R51, R51 ;  /* 0x0000003300337308 */ /* 0x000ea20000000800 */
[----:B---3--:R-:W-:Y:S01]  /*cee0*/  FADD.FTZ R15, R48, R15 ;  /* 0x0000000f300f7221 */ /* 0x008fe20000010000 */
[----:B0-----:R-:W-:-:S06]  /*cef0*/  FADD.FTZ R13, R47, R13 ;  /* 0x0000000d2f0d7221 */ /* 0x001fcc0000010000 */
[----:B------:R-:W0:Y:S08]  /*cf00*/  MUFU.EX2 R26, R53 ;  /* 0x00000035001a7308 */ /* 0x000e300000000800 */
[----:B------:R-:W3:Y:S01]  /*cf10*/  MUFU.EX2 R54, R54 ;  /* 0x0000003600367308 */ /* 0x000ee20000000800 */
        /* <DEDUP_REMOVED lines=8> */
[----:B0-----:R-:W-:Y:S01]  /*cfa0*/  FADD.FTZ R15, R26, R15 ;  /* 0x0000000f1a0f7221 */ /* 0x001fe20000010000 */
[----:B---3--:R-:W-:-:S06]  /*cfb0*/  FADD.FTZ R13, R54, R13 ;  /* 0x0000000d360d7221 */ /* 0x008fcc0000010000 */
[----:B------:R-:W0:Y:S08]  /*cfc0*/  MUFU.EX2 R60, R60 ;  /* 0x0000003c003c7308 */ /* 0x000e300000000800 */
[----:B------:R-:W3:Y:S01]  /*cfd0*/  MUFU.EX2 R59, R59 ;  /* 0x0000003b003b7308 */ /* 0x000ee20000000800 */
[----:B-----5:R-:W-:Y:S01]  /*cfe0*/  FADD.FTZ R15, R29, R15 ;  /* 0x0000000f1d0f7221 */ /* 0x020fe20000010000 */
[----:B------:R-:W-:-:S06]  /*cff0*/  FADD.FTZ R13, R55, R13 ;  /* 0x0000000d370d7221 */ /* 0x000fcc0000010000 */
[----:B------:R-:W5:Y:S01]  /*d000*/  MUFU.EX2 R62, R62 ;  /* 0x0000003e003e7308 */ /* 0x000f620000000800 */
[----:B-1----:R-:W-:Y:S01]  /*d010*/  FADD.FTZ R15, R28, R15 ;  /* 0x0000000f1c0f7221 */ /* 0x002fe20000010000 */
[----:B--2---:R-:W-:-:S03]  /*d020*/  FADD.FTZ R13, R58, R13 ;  /* 0x0000000d3a0d7221 */ /* 0x004fc60000010000 */
[----:B0-----:R-:W-:Y:S01]  /*d030*/  FADD.FTZ R32, R60, R15 ;  /* 0x0000000f3c207221 */ /* 0x001fe20000010000 */
[----:B------:R-:W-:Y:S01]  /*d040*/  F2FP.BF16.F32.PACK_AB R4, R5, R4 ;  /* 0x000000040504723e */ /* 0x000fe200000010ff */
[----:B---3--:R-:W-:Y:S01]  /*d050*/  FADD.FTZ R15, R59, R13 ;  /* 0x0000000d3b0f7221 */ /* 0x008fe20000010000 */
[----:B------:R-:W-:Y:S02]  /*d060*/  F2FP.BF16.F32.PACK_AB R5, R35, R34 ;  /* 0x000000222305723e */ /* 0x000fe400000010ff */
[----:B------:R-:W-:Y:S01]  /*d070*/  F2FP.BF16.F32.PACK_AB R6, R6, R36 ;  /* 0x000000240606723e */ /* 0x000fe200000010ff */
[----:B------:R-:W2:Y:S01]  /*d080*/  LDL R34, [R1+0x44] ;  /* 0x0000440001227983 */ /* 0x000ea20000100800 */
[----:B------:R-:W-:Y:S02]  /*d090*/  F2FP.BF16.F32.PACK_AB R7, R39, R7 ;  /* 0x000000072707723e */ /* 0x000fe400000010ff */
[----:B------:R-:W-:Y:S01]  /*d0a0*/  F2FP.BF16.F32.PACK_AB R13, R43, R42 ;  /* 0x0000002a2b0d723e */ /* 0x000fe200000010ff */
[----:B-----5:R-:W-:Y:S01]  /*d0b0*/  FADD.FTZ R33, R62, R15 ;  /* 0x0000000f3e217221 */ /* 0x020fe20000010000 */
[----:B------:R-:W-:-:S02]  /*d0c0*/  F2FP.BF16.F32.PACK_AB R14, R14, R44 ;  /* 0x0000002c0e0e723e */ /* 0x000fc400000010ff */
[----:B------:R-:W-:Y:S02]  /*d0d0*/  F2FP.BF16.F32.PACK_AB R15, R47, R46 ;  /* 0x0000002e2f0f723e */ /* 0x000fe400000010ff */
[----:B------:R-:W-:Y:S02]  /*d0e0*/  F2FP.BF16.F32.PACK_AB R26, R26, R27 ;  /* 0x0000001b1a1a723e */ /* 0x000fe400000010ff */
[----:B------:R-:W-:Y:S02]  /*d0f0*/  F2FP.BF16.F32.PACK_AB R24, R24, R48 ;  /* 0x000000301818723e */ /* 0x000fe400000010ff */
[----:B------:R-:W-:Y:S02]  /*d100*/  F2FP.BF16.F32.PACK_AB R25, R51, R25 ;  /* 0x000000193319723e */ /* 0x000fe400000010ff */
[----:B------:R-:W-:Y:S01]  /*d110*/  F2FP.BF16.F32.PACK_AB R27, R55, R54 ;  /* 0x00000036371b723e */ /* 0x000fe200000010ff */
[----:B----4-:R-:W-:Y:S04]  /*d120*/  STSM.16.M88.4 [R37], R4 ;  /* 0x0000000425007844 */ /* 0x010fe80000000200 */
[----:B------:R-:W-:Y:S04]  /*d130*/  STSM.16.M88.4 [R156], R12 ;  /* 0x0000000c9c007844 */ /* 0x000fe80000000200 */
[----:B------:R0:W-:Y:S04]  /*d140*/  STSM.16.M88.4 [R155], R24 ;  /* 0x000000189b007844 */ /* 0x0001e80000000200 */
[----:B0-----:R-:W3:Y:S01]  /*d150*/  LDL R25, [R1+0x40] ;  /* 0x0000400001197983 */ /* 0x001ee20000100800 */
[----:B------:R-:W0:Y:S08]  /*d160*/  MUFU.EX2 R21, R21 ;  /* 0x0000001500157308 */ /* 0x000e300000000800 */
[----:B------:R-:W1:Y:S08]  /*d170*/  MUFU.EX2 R64, R64 ;  /* 0x0000004000407308 */ /* 0x000e700000000800 */
[----:B------:R-:W4:Y:S08]  /*d180*/  MUFU.EX2 R63, R63 ;  /* 0x0000003f003f7308 */ /* 0x000f300000000800 */
[----:B------:R-:W5:Y:S08]  /*d190*/  MUFU.EX2 R11, R65 ;  /* 0x00000041000b7308 */ /* 0x000f700000000800 */
[----:B------:R-:W5:Y:S01]  /*d1a0*/  MUFU.EX2 R66, R66 ;  /* 0x0000004200427308 */ /* 0x000f620000000800 */
[----:B0-----:R-:W-:-:S07]  /*d1b0*/  FADD.FTZ R32, R21, R32 ;  /* 0x0000002015207221 */ /* 0x001fce0000010000 */
[----:B------:R-:W0:Y:S08]  /*d1c0*/  MUFU.EX2 R68, R68 ;  /* 0x0000004400447308 */ /* 0x000e300000000800 */
[----:B------:R-:W0:Y:S01]  /*d1d0*/  MUFU.EX2 R67, R67 ;  /* 0x0000004300437308 */ /* 0x000e220000000800 */
[----:B-1----:R-:W-:Y:S01]  /*d1e0*/  FADD.FTZ R32, R64, R32 ;  /* 0x0000002040207221 */ /* 0x002fe20000010000 */
[----:B----4-:R-:W-:-:S06]  /*d1f0*/  FADD.FTZ R33, R63, R33 ;  /* 0x000000213f217221 */ /* 0x010fcc0000010000 */
[----:B------:R-:W1:Y:S08]  /*d200*/  MUFU.EX2 R69, R69 ;  /* 0x0000004500457308 */ /* 0x000e700000000800 */
[----:B------:R-:W4:Y:S01]  /*d210*/  MUFU.EX2 R70, R70 ;  /* 0x0000004600467308 */ /* 0x000f220000000800 */
[----:B-----5:R-:W-:Y:S01]  /*d220*/  FADD.FTZ R32, R11, R32 ;  /* 0x000000200b207221 */ /* 0x020fe20000010000 */
[----:B------:R-:W-:-:S06]  /*d230*/  FADD.FTZ R33, R66, R33 ;  /* 0x0000002142217221 */ /* 0x000fcc0000010000 */
[----:B------:R-:W5:Y:S08]  /*d240*/  MUFU.EX2 R72, R72 ;  /* 0x0000004800487308 */ /* 0x000f700000000800 */
[----:B------:R-:W5:Y:S01]  /*d250*/  MUFU.EX2 R71, R71 ;  /* 0x0000004700477308 */ /* 0x000f620000000800 */
[----:B0-----:R-:W-:Y:S01]  /*d260*/  FADD.FTZ R32, R68, R32 ;  /* 0x0000002044207221 */ /* 0x001fe20000010000 */
[----:B------:R-:W-:-:S06]  /*d270*/  FADD.FTZ R33, R67, R33 ;  /* 0x0000002143217221 */ /* 0x000fcc0000010000 */
        /* <DEDUP_REMOVED lines=14> */
[----:B------:R-:W-:Y:S01]  /*d360*/  F2FP.BF16.F32.PACK_AB R4, R28, R29 ;  /* 0x0000001d1c04723e */ /* 0x000fe200000010ff */
[----:B-1----:R-:W-:-:S06]  /*d370*/  FADD.FTZ R32, R76, R35 ;  /* 0x000000234c207221 */ /* 0x002fcc0000010000 */
[----:B------:R-:W1:Y:S01]  /*d380*/  MUFU.EX2 R81, R81 ;  /* 0x0000005100517308 */ /* 0x000e620000000800 */
[----:B----4-:R-:W-:-:S07]  /*d390*/  FADD.FTZ R28, R30, R33 ;  /* 0x000000211e1c7221 */ /* 0x010fce0000010000 */
[----:B------:R-:W4:Y:S01]  /*d3a0*/  MUFU.EX2 R82, R82 ;  /* 0x0000005200527308 */ /* 0x000f220000000800 */
[----:B-----5:R-:W-:Y:S01]  /*d3b0*/  FADD.FTZ R13, R77, R32 ;  /* 0x000000204d0d7221 */ /* 0x020fe20000010000 */
[----:B------:R-:W-:-:S06]  /*d3c0*/  FADD.FTZ R28, R75, R28 ;  /* 0x0000001c4b1c7221 */ /* 0x000fcc0000010000 */
[----:B------:R-:W5:Y:S08]  /*d3d0*/  MUFU.EX2 R84, R84 ;  /* 0x0000005400547308 */ /* 0x000f700000000800 */
[----:B------:R-:W2:Y:S01]  /*d3e0*/  MUFU.EX2 R83, R83 ;  /* 0x0000005300537308 */ /* 0x000ea20000000800 */
[----:B0-----:R-:W-:Y:S01]  /*d3f0*/  FADD.FTZ R14, R80, R13 ;  /* 0x0000000d500e7221 */ /* 0x001fe20000010000 */
[----:B------:R-:W-:-:S06]  /*d400*/  F2FP.BF16.F32.PACK_AB R12, R11, R64 ;  /* 0x000000400b0c723e */ /* 0x000fcc00000010ff */
[----:B------:R-:W0:Y:S01]  /*d410*/  MUFU.EX2 R85, R85 ;  /* 0x0000005500557308 */ /* 0x000e220000000800 */
[----:B------:R-:W-:-:S07]  /*d420*/  FADD.FTZ R11, R79, R28 ;  /* 0x0000001c4f0b7221 */ /* 0x000fce0000010000 */
[----:B------:R-:W0:Y:S01]  /*d430*/  MUFU.EX2 R86, R86 ;  /* 0x0000005600567308 */ /* 0x000e220000000800 */
[----:B-1----:R-:W-:Y:S01]  /*d440*/  FADD.FTZ R15, R81, R14 ;  /* 0x0000000e510f7221 */ /* 0x002fe20000010000 */
[----:B----4-:R-:W-:-:S06]  /*d450*/  FADD.FTZ R24, R82, R11 ;  /* 0x0000000b52187221 */ /* 0x010fcc0000010000 */
[----:B------:R-:W1:Y:S08]  /*d460*/  MUFU.EX2 R88, R88 ;  /* 0x0000005800587308 */ /* 0x000e700000000800 */
[----:B------:R-:W4:Y:S01]  /*d470*/  MUFU.EX2 R87, R87 ;  /* 0x0000005700577308 */ /* 0x000f220000000800 */
[----:B-----5:R-:W-:Y:S01]  /*d480*/  FADD.FTZ R26, R84, R15 ;  /* 0x0000000f541a7221 */ /* 0x020fe20000010000 */
[----:B--2---:R-:W-:-:S06]  /*d490*/  FADD.FTZ R11, R83, R24 ;  /* 0x00000018530b7221 */ /* 0x004fcc0000010000 */
[----:B------:R-:W2:Y:S01]  /*d4a0*/  MUFU.EX2 R89, R89 ;  /* 0x0000005900597308 */ /* 0x000ea20000000800 */
[----:B------:R-:W-:-:S07]  /*d4b0*/  F2FP.BF16.F32.PACK_AB R6, R21, R60 ;  /* 0x0000003c1506723e */ /* 0x000fce00000010ff */
[----:B------:R-:W5:Y:S01]  /*d4c0*/  MUFU.EX2 R90, R90 ;  /* 0x0000005a005a7308 */ /* 0x000f620000000800 */
[----:B0-----:R-:W-:Y:S01]  /*d4d0*/  FADD.FTZ R21, R85, R26 ;  /* 0x0000001a55157221 */ /* 0x001fe20000010000 */
[----:B------:R-:W-:-:S06]  /*d4e0*/  FADD.FTZ R24, R86, R11 ;  /* 0x0000000b56187221 */ /* 0x000fcc0000010000 */
[----:B------:R-:W0:Y:S01]  /*d4f0*/  MUFU.EX2 R92, R92 ;  /* 0x0000005c005c7308 */ /* 0x000e220000000800 */
[----:B------:R-:W-:-:S07]  /*d500*/  F2FP.BF16.F32.PACK_AB R5, R59, R58 ;  /* 0x0000003a3b05723e */ /* 0x000fce00000010ff */
[----:B------:R-:W0:Y:S01]  /*d510*/  MUFU.EX2 R31, R91 ;  /* 0x0000005b001f7308 */ /* 0x000e220000000800 */
[----:B------:R-:W-:Y:S01]  /*d520*/  F2FP.BF16.F32.PACK_AB R7, R63, R62 ;  /* 0x0000003e3f07723e */ /* 0x000fe200000010ff */
[----:B-1----:R-:W-:-:S06]  /*d530*/  FADD.FTZ R26, R88, R21 ;  /* 0x00000015581a7221 */ /* 0x002fcc0000010000 */
[----:B------:R-:W1:Y:S01]  /*d540*/  MUFU.EX2 R93, R93 ;  /* 0x0000005d005d7308 */ /* 0x000e620000000800 */
[----:B----4-:R-:W-:-:S07]  /*d550*/  FADD.FTZ R11, R87, R24 ;  /* 0x00000018570b7221 */ /* 0x010fce0000010000 */
[----:B------:R-:W4:Y:S01]  /*d560*/  MUFU.EX2 R91, R94 ;  /* 0x0000005e005b7308 */ /* 0x000f220000000800 */
[----:B------:R5:W-:Y:S01]  /*d570*/  STSM.16.M88.4 [R154+0x24800], R4 ;  /* 0x024800049a007844 */ /* 0x000be20000000200 */
[----:B--2---:R-:W-:-:S06]  /*d580*/  FADD.FTZ R21, R89, R26 ;  /* 0x0000001a59157221 */ /* 0x004fcc0000010000 */
[----:B------:R-:W2:Y:S08]  /*d590*/  MUFU.EX2 R96, R96 ;  /* 0x0000006000607308 */ /* 0x000eb00000000800 */
[----:B------:R-:W2:Y:S01]  /*d5a0*/  MUFU.EX2 R95, R95 ;  /* 0x0000005f005f7308 */ /* 0x000ea20000000800 */
[----:B-----5:R-:W-:Y:S01]  /*d5b0*/  FADD.FTZ R4, R90, R11 ;  /* 0x0000000b5a047221 */ /* 0x020fe20000010000 */
[----:B0-----:R-:W-:-:S06]  /*d5c0*/  FADD.FTZ R6, R92, R21 ;  /* 0x000000155c067221 */ /* 0x001fcc0000010000 */
[----:B------:R-:W0:Y:S01]  /*d5d0*/  MUFU.EX2 R98, R98 ;  /* 0x0000006200627308 */ /* 0x000e220000000800 */
[----:B------:R-:W-:Y:S01]  /*d5e0*/  FADD.FTZ R4, R31, R4 ;  /* 0x000000041f047221 */ /* 0x000fe20000010000 */
[----:B-1----:R-:W-:-:S06]  /*d5f0*/  FADD.FTZ R5, R93, R6 ;  /* 0x000000065d057221 */ /* 0x002fcc0000010000 */
[----:B------:R-:W1:Y:S01]  /*d600*/  MUFU.EX2 R97, R97 ;  /* 0x0000006100617308 */ /* 0x000e620000000800 */
[----:B----4-:R-:W-:-:S07]  /*d610*/  FADD.FTZ R4, R91, R4 ;  /* 0x000000045b047221 */ /* 0x010fce0000010000 */
[----:B------:R-:W4:Y:S01]  /*d620*/  MUFU.EX2 R99, R99 ;  /* 0x0000006300637308 */ /* 0x000f220000000800 */
[----:B--2---:R-:W-:Y:S01]  /*d630*/  FADD.FTZ R6, R96, R5 ;  /* 0x0000000560067221 */ /* 0x004fe20000010000 */
[----:B------:R-:W-:-:S06]  /*d640*/  FADD.FTZ R5, R95, R4 ;  /* 0x000000045f057221 */ /* 0x000fcc0000010000 */
[----:B------:R-:W2:Y:S08]  /*d650*/  MUFU.EX2 R100, R100 ;  /* 0x0000006400647308 */ /* 0x000eb00000000800 */
[----:B------:R-:W5:Y:S01]  /*d660*/  MUFU.EX2 R102, R102 ;  /* 0x0000006600667308 */ /* 0x000f620000000800 */
[----:B0-----:R-:W-:-:S07]  /*d670*/  FADD.FTZ R4, R98, R5 ;  /* 0x0000000562047221 */ /* 0x001fce0000010000 */
[----:B------:R-:W0:Y:S08]  /*d680*/  MUFU.EX2 R101, R101 ;  /* 0x0000006500657308 */ /* 0x000e300000000800 */
[----:B------:R-:W3:Y:S01]  /*d690*/  MUFU.EX2 R103, R103 ;  /* 0x0000006700677308 */ /* 0x000ee20000000800 */
[----:B-1----:R-:W-:Y:S01]  /*d6a0*/  FADD.FTZ R7, R97, R6 ;  /* 0x0000000661077221 */ /* 0x002fe20000010000 */
[----:B----4-:R-:W-:-:S06]  /*d6b0*/  FADD.FTZ R5, R99, R4 ;  /* 0x0000000463057221 */ /* 0x010fcc0000010000 */
[----:B------:R-:W1:Y:S08]  /*d6c0*/  MUFU.EX2 R104, R104 ;  /* 0x0000006800687308 */ /* 0x000e700000000800 */
[----:B------:R-:W4:Y:S01]  /*d6d0*/  MUFU.EX2 R106, R106 ;  /* 0x0000006a006a7308 */ /* 0x000f220000000800 */
[----:B--2---:R-:W-:Y:S01]  /*d6e0*/  FADD.FTZ R6, R100, R7 ;  /* 0x0000000764067221 */ /* 0x004fe20000010000 */
[----:B-----5:R-:W-:-:S06]  /*d6f0*/  FADD.FTZ R4, R102, R5 ;  /* 0x0000000566047221 */ /* 0x020fcc0000010000 */
[----:B------:R-:W2:Y:S08]  /*d700*/  MUFU.EX2 R105, R105 ;  /* 0x0000006900697308 */ /* 0x000eb00000000800 */
[----:B------:R-:W5:Y:S01]  /*d710*/  MUFU.EX2 R107, R107 ;  /* 0x0000006b006b7308 */ /* 0x000f620000000800 */
[----:B0-----:R-:W-:Y:S01]  /*d720*/  FADD.FTZ R7, R101, R6 ;  /* 0x0000000665077221 */ /* 0x001fe20000010000 */
[----:B---3--:R-:W-:-:S06]  /*d730*/  FADD.FTZ R5, R103, R4 ;  /* 0x0000000467057221 */ /* 0x008fcc0000010000 */
        /* <DEDUP_REMOVED lines=14> */
[----:B-1----:R-:W-:-:S07]  /*d820*/  FADD.FTZ R7, R109, R6 ;  /* 0x000000066d077221 */ /* 0x002fce0000010000 */
[----:B------:R-:W-:Y:S08]  /*d830*/  MUFU.EX2 R116, R116 ;  /* 0x0000007400747308 */ /* 0x000ff00000000800 */
[----:B------:R-:W1:Y:S08]  /*d840*/  MUFU.EX2 R117, R117 ;  /* 0x0000007500757308 */ /* 0x000e700000000800 */
[----:B------:R-:W-:Y:S08]  /*d850*/  MUFU.EX2 R118, R118 ;  /* 0x0000007600767308 */ /* 0x000ff00000000800 */
[----:B------:R-:W1:Y:S01]  /*d860*/  MUFU.EX2 R119, R119 ;  /* 0x0000007700777308 */ /* 0x000e620000000800 */
[----:B----4-:R-:W-:Y:S01]  /*d870*/  FADD.FTZ R5, R111, R4 ;  /* 0x000000046f057221 */ /* 0x010fe20000010000 */
[----:B------:R-:W-:Y:S01]  /*d880*/  F2FP.BF16.F32.PACK_AB R72, R73, R72 ;  /* 0x000000484948723e */ /* 0x000fe200000010ff */
[----:B--2---:R-:W-:Y:S01]  /*d890*/  FADD.FTZ R6, R112, R7 ;  /* 0x0000000770067221 */ /* 0x004fe20000010000 */
        /* <DEDUP_REMOVED lines=15> */
[----:B------:R-:W-:-:S02]  /*d990*/  F2FP.BF16.F32.PACK_AB R90, R93, R92 ;  /* 0x0000005c5d5a723e */ /* 0x000fc400000010ff */
[----:B------:R-:W-:Y:S02]  /*d9a0*/  F2FP.BF16.F32.PACK_AB R91, R95, R91 ;  /* 0x0000005b5f5b723e */ /* 0x000fe400000010ff */
[----:B------:R-:W-:Y:S02]  /*d9b0*/  F2FP.BF16.F32.PACK_AB R97, R99, R98 ;  /* 0x000000626361723e */ /* 0x000fe400000010ff */
[----:B------:R-:W-:Y:S01]  /*d9c0*/  F2FP.BF16.F32.PACK_AB R104, R105, R104 ;  /* 0x000000686968723e */ /* 0x000fe200000010ff */
[----:B------:R0:W-:Y:S01]  /*d9d0*/  STSM.16.M88.4 [R34], R12 ;  /* 0x0000000c22007844 */ /* 0x0001e20000000200 */
[----:B------:R-:W-:Y:S01]  /*d9e0*/  F2FP.BF16.F32.PACK_AB R98, R101, R100 ;  /* 0x000000646562723e */ /* 0x000fe200000010ff */
[----:B---3--:R-:W-:Y:S01]  /*d9f0*/  FADD.FTZ R5, R115, R5 ;  /* 0x0000000573057221 */ /* 0x008fe20000010000 */
[----:B------:R-:W-:Y:S02]  /*da00*/  F2FP.BF16.F32.PACK_AB R99, R103, R102 ;  /* 0x000000666763723e */ /* 0x000fe400000010ff */
[----:B------:R-:W-:-:S02]  /*da10*/  F2FP.BF16.F32.PACK_AB R105, R107, R106 ;  /* 0x0000006a6b69723e */ /* 0x000fc400000010ff */
[----:B------:R-:W-:Y:S01]  /*da20*/  F2FP.BF16.F32.PACK_AB R112, R113, R112 ;  /* 0x000000707170723e */ /* 0x000fe200000010ff */
[----:B------:R0:W-:Y:S01]  /*da30*/  STSM.16.M88.4 [R156+0x6000], R72 ;  /* 0x006000489c007844 */ /* 0x0001e20000000200 */
[----:B------:R-:W-:Y:S02]  /*da40*/  F2FP.BF16.F32.PACK_AB R106, R109, R108 ;  /* 0x0000006c6d6a723e */ /* 0x000fe400000010ff */
[----:B------:R-:W-:Y:S02]  /*da50*/  F2FP.BF16.F32.PACK_AB R107, R111, R110 ;  /* 0x0000006e6f6b723e */ /* 0x000fe400000010ff */
[----:B------:R-:W-:Y:S01]  /*da60*/  F2FP.BF16.F32.PACK_AB R113, R115, R114 ;  /* 0x000000727371723e */ /* 0x000fe200000010ff */
[----:B------:R0:W-:Y:S01]  /*da70*/  STSM.16.M88.4 [R155+0x6000], R80 ;  /* 0x006000509b007844 */ /* 0x0001e20000000200 */
[----:B-1----:R-:W-:Y:S02]  /*da80*/  F2FP.BF16.F32.PACK_AB R114, R117, R116 ;  /* 0x000000747572723e */ /* 0x002fe400000010ff */
[----:B------:R-:W-:Y:S01]  /*da90*/  F2FP.BF16.F32.PACK_AB R115, R119, R118 ;  /* 0x000000767773723e */ /* 0x000fe200000010ff */
[----:B------:R0:W-:Y:S04]  /*daa0*/  STSM.16.M88.4 [R154+0x2a800], R88 ;  /* 0x02a800589a007844 */ /* 0x0001e80000000200 */
        /* <DEDUP_REMOVED lines=8> */
[----:B-1----:R-:W1:Y:S01]  /*db30*/  FENCE.VIEW.ASYNC.S ;  /* 0x00000000000073c6 */ /* 0x002e620000000000 */
[----:B------:R-:W-:Y:S01]  /*db40*/  ISETP.GT.AND P2, PT, R8, RZ, PT ;  /* 0x000000ff0800720c */ /* 0x000fe20003f44270 */
        /* <DEDUP_REMOVED lines=41> */
[----:B-1----:R-:W-:Y:S01]  /*dde0*/  NOP ;  /* 0x0000000000007918 */ /* 0x002fe20000000000 */
[----:B0-----:R-:W-:Y:S05]  /*ddf0*/  @P2 BRA `(.L_x_10895) ;  /* 0xffffffd0008c2947 */ /* 0x001fea000383ffff */
.L_x_10884:
[----:B------:R-:W-:Y:S05]  /*de00*/  WARPSYNC.ALL ;  /* 0x0000000000007948 */ /* 0x000fea0003800000 */
[----:B------:R-:W-:Y:S06]  /*de10*/  BAR.ARV 0x8, 0x1a0 ;  /* 0x0206800000007b1d */ /* 0x000fec0000002000 */
[----:B------:R-:W-:Y:S05]  /*de20*/  @!P0 BRA `(.L_x_10896) ;  /* 0x0000000000048947 */ /* 0x000fea0003800000 */
[----:B------:R-:W-:Y:S01]  /*de30*/  BPT.TRAP 0x1 ;  /* 0x000000040000795c */ /* 0x000fe20000300000 */
.L_x_10896:
[----:B------:R-:W-:Y:S01]  /*de40*/  IMAD R12, R22, 0x8, R2 ;  /* 0x00000008160c7824 */ /* 0x000fe200078e0202 */
[----:B------:R-:W-:-:S04]  /*de50*/  SHF.L.U32 R5, R153, 0x1f, RZ ;  /* 0x0000001f99057819 */ /* 0x000fc800000006ff */
[----:B------:R0:W1:Y:S01]  /*de60*/  SYNCS.PHASECHK.TRANS64.TRYWAIT P2, [R12+URZ+0x30850], R5 ;  /* 0x030850050c0075a7 */ /* 0x000062000804017f */
[----:B------:R-:W-:Y:S05]  /*de70*/  @!P0 BRA `(.L_x_10897) ;  /* 0x0000000000048947 */ /* 0x000fea0003800000 */
[----:B------:R-:W-:Y:S01]  /*de80*/  BPT.TRAP 0x1 ;  /* 0x000000040000795c */ /* 0x000fe20000300000 */
.L_x_10897:
[----:B------:R-:W2:Y:S01]  /*de90*/  LDL.LU R6, [R1+0x2c] ;  /* 0x00002c0001067983 */ /* 0x000ea20000300800 */
[----:B------:R-:W-:-:S05]  /*dea0*/  VIADD R2, R2, 0x400 ;  /* 0x0000040002027836 */ /* 0x000fca0000000000 */
[----:B------:R-:W-:-:S04]  /*deb0*/  SHF.R.U32.HI R2, RZ, 0x4, R2 ;  /* 0x00000004ff027819 */ /* 0x000fc80000011602 */
[----:B------:R-:W-:Y:S01]  /*dec0*/  LOP3.LUT R9, R2, 0x3fff, RZ, 0xc0, !PT ;  /* 0x00003fff02097812 */ /* 0x000fe200078ec0ff */
[----:B--2---:R-:W-:-:S05]  /*ded0*/  VIADD R6, R6, 0x1e800 ;  /* 0x0001e80006067836 */ /* 0x004fca0000000000 */
[----:B------:R-:W-:-:S04]  /*dee0*/  SHF.R.U32.HI R6, RZ, 0x4, R6 ;  /* 0x00000004ff067819 */ /* 0x000fc80000011606 */
[----:B------:R-:W-:Y:S01]  /*def0*/  LOP3.LUT R6, R6, 0x3fff, RZ, 0xc0, !PT ;  /* 0x00003fff06067812 */ /* 0x000fe200078ec0ff */
[----:B-1----:R-:W-:Y:S06]  /*df00*/  @P2 BRA `(.L_x_10898) ;  /* 0x0000000000082947 */ /* 0x002fec0003800000 */
[----:B------:R-:W1:Y:S02]  /*df10*/  SYNCS.PHASECHK.TRANS64.TRYWAIT P0, [R12+URZ+0x30850], R5 ;  /* 0x030850050c0075a7 */ /* 0x000e64000800017f */
[----:B-1----:R-:W-:Y:S05]  /*df20*/  @!P0 BRA `(.L_x_10899) ;  /* 0x00000078007c8947 */ /* 0x002fea0003800000 */
.L_x_10898:
[----:B------:R-:W-:Y:S01]  /*df30*/  IMAD R8, R22, 0x600, R9 ;  /* 0x0000060016087824 */ /* 0x000fe200078e0209 */
[----:B------:R-:W-:Y:S01]  /*df40*/  LOP3.LUT R6, R6, 0x10000, RZ, 0xfc, !PT ;  /* 0x0001000006067812 */ /* 0x000fe200078efcff */
[----:B------:R-:W-:Y:S01]  /*df50*/  IMAD.MOV.U32 R7, RZ, RZ, 0x40000040 ;  /* 0x40000040ff077424 */ /* 0x000fe200078e00ff */
[----:B------:R-:W2:Y:S01]  /*df60*/  LDL.LU R24, [R1+0x50] ;  /* 0x0000500001187983 */ /* 0x000ea20000300800 */
[----:B------:R-:W-:Y:S01]  /*df70*/  IMAD.MOV.U32 R9, RZ, RZ, 0x40000040 ;  /* 0x40000040ff097424 */ /* 0x000fe200078e00ff */
        /* <DEDUP_REMOVED lines=9> */
[----:B------:R-:W-:Y:S01]  /*e010*/  SHFL.BFLY PT, R2, R11, 0x2, 0x1f ;  /* 0x0c401f000b027f89 */ /* 0x000fe200000e0000 */
[----:B------:R-:W-:-:S02]  /*e020*/  IMAD.MOV.U32 R15, RZ, RZ, 0x40000040 ;  /* 0x40000040ff0f7424 */ /* 0x000fc400078e00ff */
[----:B------:R-:W-:Y:S01]  /*e030*/  IMAD.MOV.U32 R7, RZ, RZ, 0x40000040 ;  /* 0x40000040ff077424 */ /* 0x000fe200078e00ff */
[----:B01----:R-:W0:Y:S01]  /*e040*/  SHFL.BFLY PT, R5, R4, 0x2, 0x1f ;  /* 0x0c401f0004057f89 */ /* 0x003e2200000e0000 */
[----:B------:R-:W-:Y:S02]  /*e050*/  IMAD.MOV.U32 R9, RZ, RZ, 0x40000040 ;  /* 0x40000040ff097424 */ /* 0x000fe400078e00ff */
[----:B------:R-:W-:Y:S02]  /*e060*/  VIADD R22, R22, 0x1 ;  /* 0x0000000116167836 */ /* 0x000fe40000000000 */
[----:B------:R-:W-:Y:S02]  /*e070*/  IMAD.MOV.U32 R27, RZ, RZ, RZ ;  /* 0x000000ffff1b7224 */ /* 0x000fe400078e00ff */
[----:B------:R-:W-:Y:S01]  /*e080*/  HGMMA.64x64x16.F32.BF16 R120, gdesc[UR4].tnspB, R120, gsb0 ;  /* 0x40e00000047879f0 */ /* 0x000fe20008001878 */
[----:B------:R-:W-:Y:S01]  /*e090*/  R2UR UR4, R20 ;  /* 0x00000000140472ca */ /* 0x000fe200000e0000 */
[----:B------:R-:W-:Y:S01]  /*e0a0*/  VIADD R20, R6, 0x4 ;  /* 0x0000000406147836 */ /* 0x000fe20000000000 */
[----:B------:R-:W-:Y:S01]  /*e0b0*/  R2UR UR5, R21 ;  /* 0x00000000150572ca */ /* 0x000fe200000e0000 */
[----:B------:R-:W-:Y:S01]  /*e0c0*/  IMAD.MOV.U32 R21, RZ, RZ, 0x40000040 ;  /* 0x40000040ff157424 */ /* 0x000fe200078e00ff */
[----:B------:R-:W-:Y:S01]  /*e0d0*/  R2UR UR6, R14 ;  /* 0x000000000e0672ca */ /* 0x000fe200000e0000 */
[----:B------:R-:W-:Y:S01]  /*e0e0*/  VIADD R14, R8, 0x100 ;  /* 0x00000100080e7836 */ /* 0x000fe20000000000 */
[----:B------:R-:W-:Y:S01]  /*e0f0*/  R2UR UR7, R15 ;  /* 0x000000000f0772ca */ /* 0x000fe200000e0000 */
[----:B------:R-:W-:Y:S01]  /*e100*/  IMAD.MOV.U32 R15, RZ, RZ, 0x40000040 ;  /* 0x40000040ff0f7424 */ /* 0x000fe200078e00ff */
[----:B------:R-:W-:Y:S01]  /*e110*/  ISETP.NE.AND P0, PT, R22, 0x2, PT ;  /* 0x000000021600780c */ /* 0x000fe20003f05270 */
[----:B------:R-:W-:-:S03]  /*e120*/  IMAD.MOV.U32 R28, RZ, RZ, -0x800000 ;  /* 0xff800000ff1c7424 */ /* 0x000fc600078e00ff */
[----:B------:R-:W-:Y:S01]  /*e130*/  SEL R22, R22, RZ, P0 ;  /* 0x000000ff16167207 */ /* 0x000fe20000000000 */
[----:B0-----:R-:W-:Y:S01]  /*e140*/  FADD.FTZ R5, R5, R4 ;  /* 0x0000000405057221 */ /* 0x001fe20000010000 */
[----:B------:R-:W-:-:S04]  /*e150*/  SEL R4, RZ, 0x1, P0 ;  /* 0x00000001ff047807 */ /* 0x000fc80000000000 */
[----:B------:R-:W-:Y:S01]  /*e160*/  LOP3.LUT R153, R153, R4, RZ, 0x3c, !PT ;  /* 0x0000000499997212 */ /* 0x000fe200078e3cff */
[----:B------:R-:W-:Y:S01]  /*e170*/  IMAD.MOV.U32 R4, RZ, RZ, RZ ;  /* 0x000000ffff047224 */ /* 0x000fe200078e00ff */
[----:B------:R-:W-:Y:S02]  /*e180*/  WARPGROUP.DEPBAR.LE gsb0, 0x0 ;  /* 0x00008000000079c5 */ /* 0x000fe40000010000 */
[----:B------:R-:W-:-:S06]  /*e190*/  WARPGROUP.ARRIVE ;  /* 0x00000000000079c5 */ /* 0x000fcc0000000000 */
        /* <DEDUP_REMOVED lines=9> */
[----:B------:R-:W-:Y:S02]  /*e230*/  WARPGROUP.DEPBAR.LE gsb0, 0x0 ;  /* 0x00008000000079c5 */ /* 0x000fe40000010000 */
[----:B------:R-:W-:-:S09]  /*e240*/  WARPGROUP.ARRIVE ;  /* 0x00000000000079c5 */ /* 0x000fd20000000000 */
        /* <DEDUP_REMOVED lines=19> */
[----:B------:R-:W-:Y:S02]  /*e380*/  IMAD.MOV.U32 R15, RZ, RZ, 0x40000040 ;  /* 0x40000040ff0f7424 */ /* 0x000fe400078e00ff */
[----:B--2---:R-:W-:-:S05]  /*e390*/  VIADD R24, R24, 0x1 ;  /* 0x0000000118187836 */ /* 0x004fca0000000000 */
[----:B------:R-:W-:Y:S01]  /*e3a0*/  STL [R1+0x50], R24 ;  /* 0x0000501801007387 */ /* 0x000fe20000100800 */
        /* <DEDUP_REMOVED lines=55> */
[----:B------:R-:W-:-:S02]  /*e720*/  VIADD R6, R6, 0xc06 ;  /* 0x00000c0606067836 */ /* 0x000fc40000000000 */
[----:B------:R-:W-:Y:S01]  /*e730*/  VIADD R8, R8, 0x580 ;  /* 0x0000058008087836 */ /* 0x000fe20000000000 */
[----:B------:R-:W-:Y:S02]  /*e740*/  WARPGROUP.DEPBAR.LE gsb0, 0x0 ;  /* 0x00008000000079c5 */ /* 0x000fe40000010000 */
[----:B------:R-:W-:-:S06]  /*e750*/  WARPGROUP.ARRIVE ;  /* 0x00000000000079c5 */ /* 0x000fcc0000000000 */
[----:B------:R-:W-:Y:S01]  /*e760*/  HGMMA.64x64x16.F32.BF16 R120, gdesc[UR4].tnspB, R120, gsb0 ;  /* 0x40e00000047879f0 */ /* 0x000fe20008001878 */
[----:B------:R-:W-:Y:S02]  /*e770*/  R2UR UR4, R20 ;  /* 0x00000000140472ca */ /* 0x000fe400000e0000 */
[----:B------:R-:W-:Y:S01]  /*e780*/  R2UR UR5, R21 ;  /* 0x00000000150572ca */ /* 0x000fe200000e0000 */
[----:B------:R-:W-:Y:S01]  /*e790*/  IMAD.MOV.U32 R21, RZ, RZ, -0x800000 ;  /* 0xff800000ff157424 */ /* 0x000fe200078e00ff */
[----:B------:R-:W-:Y:S02]  /*e7a0*/  R2UR UR6, R14 ;  /* 0x000000000e0672ca */ /* 0x000fe400000e0000 */
[----:B------:R-:W-:Y:S01]  /*e7b0*/  R2UR UR7, R15 ;  /* 0x000000000f0772ca */ /* 0x000fe200000e0000 */
[----:B------:R-:W-:Y:S02]  /*e7c0*/  WARPGROUP.DEPBAR.LE gsb0, 0x0 ;  /* 0x00008000000079c5 */ /* 0x000fe40000010000 */
[----:B------:R-:W-:-:S10]  /*e7d0*/  WARPGROUP.ARRIVE ;  /* 0x00000000000079c5 */ /* 0x000fd40000000000 */
[----:B------:R-:W-:Y:S01]  /*e7e0*/  HGMMA.64x64x16.F32.BF16 R120, gdesc[UR4].tnspB, R120, gsb0 ;  /* 0x40e00000047879f0 */ /* 0x000fe20008001878 */
[----:B------:R-:W-:Y:S01]  /*e7f0*/  R2UR UR4, R6 ;  /* 0x00000000060472ca */ /* 0x000fe200000e0000 */
[----:B------:R-:W-:Y:S01]  /*e800*/  FADD.FTZ R6, R2, R11 ;  /* 0x0000000b02067221 */ /* 0x000fe20000010000 */
[----:B------:R-:W-:Y:S01]  /*e810*/  R2UR UR5, R7 ;  /* 0x00000000070572ca */ /* 0x000fe200000e0000 */
[----:B------:R-:W0:Y:S01]  /*e820*/  SHFL.BFLY PT, R2, R5, 0x1, 0x1f ;  /* 0x0c201f0005027f89 */ /* 0x000e2200000e0000 */
[----:B------:R-:W-:Y:S02]  /*e830*/  R2UR UR6, R8 ;  /* 0x00000000080672ca */ /* 0x000fe400000e0000 */
[----:B------:R-:W-:Y:S01]  /*e840*/  R2UR UR7, R9 ;  /* 0x00000000090772ca */ /* 0x000fe200000e0000 */
[----:B------:R-:W1:Y:S01]  /*e850*/  SHFL.BFLY PT, R7, R6, 0x1, 0x1f ;  /* 0x0c201f0006077f89 */ /* 0x000e6200000e0000 */
[----:B0-----:R-:W-:Y:S01]  /*e860*/  FADD.FTZ R8, R5, R2 ;  /* 0x0000000205087221 */ /* 0x001fe20000010000 */
[----:B-1----:R-:W-:-:S04]  /*e870*/  FADD.FTZ R9, R6, R7 ;  /* 0x0000000706097221 */ /* 0x002fc80000010000 */
[----:B------:R-:W-:Y:S01]  /*e880*/  FSETP.NE.FTZ.AND P2, PT, R8, RZ, PT ;  /* 0x000000ff0800720b */ /* 0x000fe20003f55000 */
[----:B------:R-:W-:Y:S01]  /*e890*/  @!P1 VIADD R6, R12, 0x30860 ;  /* 0x000308600c069836 */ /* 0x000fe20000000000 */
[----:B------:R-:W-:-:S04]  /*e8a0*/  FSETP.NE.FTZ.AND P3, PT, R9, RZ, PT ;  /* 0x000000ff0900720b */ /* 0x000fc80003f75000 */
[----:B------:R-:W-:-:S07]  /*e8b0*/  @!P1 PRMT R6, RZ, 0x654, R6 ;  /* 0x00000654ff069816 */ /* 0x000fce0000000006 */
[----:B------:R-:W0:Y:S01]  /*e8c0*/  @P2 MUFU.LG2 R2, R8 ;  /* 0x0000000800022308 */ /* 0x000e220000000c00 */
[C---:B------:R-:W-:Y:S01]  /*e8d0*/  @P2 FMUL.FTZ R5, R3.reuse, 0.69314718246459960938 ;  /* 0x3f31721803052820 */ /* 0x040fe20000410000 */
[----:B------:R-:W-:-:S06]  /*e8e0*/  @P3 FMUL.FTZ R12, R3, 0.69314718246459960938 ;  /* 0x3f317218030c3820 */ /* 0x000fcc0000410000 */
[----:B------:R-:W1:Y:S08]  /*e8f0*/  @P3 MUFU.LG2 R7, R9 ;  /* 0x0000000900073308 */ /* 0x000e700000000c00 */
[----:B------:R-:W2:Y:S01]  /*e900*/  @P2 MUFU.RCP R27, R8 ;  /* 0x00000008001b2308 */ /* 0x000ea20000001000 */
[----:B0-----:R-:W-:-:S04]  /*e910*/  @P2 FMUL.FTZ R2, R2, 0.69314718246459960938 ;  /* 0x3f31721802022820 */ /* 0x001fc80000410000 */
[----:B------:R-:W-:-:S03]  /*e920*/  @P2 FFMA.FTZ R21, R5, R0, R2 ;  /* 0x0000000005152223 */ /* 0x000fc60000010002 */
[----:B------:R-:W0:Y:S01]  /*e930*/  @P3 MUFU.RCP R4, R9 ;  /* 0x0000000900043308 */ /* 0x000e220000001000 */
[----:B-1----:R-:W-:-:S04]  /*e940*/  @P3 FMUL.FTZ R7, R7, 0.69314718246459960938 ;  /* 0x3f31721807073820 */ /* 0x002fc80000410000 */
[----:B------:R-:W-:Y:S01]  /*e950*/  @P3 FFMA.FTZ R28, R12, R10, R7 ;  /* 0x0000000a0c1c3223 */ /* 0x000fe20000010007 */
        /* <DEDUP_REMOVED lines=38> */
.L_x_10844:
[----:B------:R-:W2:Y:S01]  /*ebc0*/  LDL R63, [R1+0x48] ;  /* 0x00004800013f7983 */ /* 0x000ea20000100800 */
[----:B------:R-:W-:Y:S05]  /*ebd0*/  WARPSYNC.ALL ;  /* 0x0000000000007948 */ /* 0x000fea0003800000 */
[----:B------:R-:W0:Y:S01]  /*ebe0*/  S2R R5, SR_TID.X ;  /* 0x0000000000057919 */ /* 0x000e220000002100 */
[----:B------:R-:W1:Y:S01]  /*ebf0*/  S2UR UR5, SR_CgaCtaId ;  /* 0x00000000000579c3 */ /* 0x000e620000008800 */
[----:B------:R-:W-:Y:S01]  /*ec00*/  UMOV UR4, 0x400 ;  /* 0x0000040000047882 */ /* 0x000fe20000000000 */
[----:B------:R-:W-:Y:S01]  /*ec10*/  BSSY B0, `(.L_x_10900) ;  /* 0x00001a3000007945 */ /* 0x000fe20003800000 */
[----:B-1----:R-:W-:-:S06]  /*ec20*/  ULEA UR4, UR5, UR4, 0x18 ;  /* 0x0000000405047291 */ /* 0x002fcc000f8ec03f */
[----:B------:R-:W-:Y:S01]  /*ec30*/  IMAD.U32 R2, RZ, RZ, UR4 ;  /* 0x00000004ff027e24 */ /* 0x000fe2000f8e00ff */
[----:B------:R-:W-:Y:S01]  /*ec40*/  BAR.SYNC.DEFER_BLOCKING 0x5, 0x1a0 ;  /* 0x0146800000007b1d */ /* 0x000fe20000010000 */
[----:B0-----:R-:W-:-:S05]  /*ec50*/  VIADD R64, R5, 0xffffff80 ;  /* 0xffffff8005407836 */ /* 0x001fca0000000000 */
[----:B------:R-:W-:-:S04]  /*ec60*/  SHF.R.S32.HI R4, RZ, 0x1f, R64 ;  /* 0x0000001fff047819 */ /* 0x000fc80000011440 */
[----:B------:R-:W-:-:S04]  /*ec70*/  LEA.HI R20, R4, R64, RZ, 0x3 ;  /* 0x0000004004147211 */ /* 0x000fc800078f18ff */
[----:B------:R-:W-:Y:S02]  /*ec80*/  LOP3.LUT R0, R20, 0x1ffffff8, RZ, 0xc0, !PT ;  /* 0x1ffffff814007812 */ /* 0x000fe400078ec0ff */
[----:B------:R-:W-:-:S03]  /*ec90*/  SHF.R.S32.HI R20, RZ, 0x3, R20 ;  /* 0x00000003ff147819 */ /* 0x000fc60000011414 */
[----:B------:R-:W-:-:S04]  /*eca0*/  IMAD.IADD R0, R64, 0x1, -R0 ;  /* 0x0000000140007824 */ /* 0x000fc800078e0a00 */
[----:B------:R-:W-:Y:S01]  /*ecb0*/  IMAD.SHL.U32 R0, R0, 0x8, RZ ;  /* 0x0000000800007824 */ /* 0x000fe200078e00ff */
[----:B------:R0:W1:Y:S01]  /*ecc0*/  LDS.128 R32, [R2+0x308d0] ;  /* 0x0308d00002207984 */ /* 0x0000620000000c00 */
[----:B------:R-:W-:Y:S06]  /*ecd0*/  BAR.ARV 0x4, 0x1a0 ;  /* 0x0106800000007b1d */ /* 0x000fec0000002000 */
[----:B--2---:R-:W-:Y:S01]  /*ece0*/  SHF.R.S32.HI R3, RZ, 0x1f, R63 ;  /* 0x0000001fff037819 */ /* 0x004fe2000001143f */
[----:B------:R-:W-:-:S03]  /*ecf0*/  IMAD.SHL.U32 R62, R63, 0x4, RZ ;  /* 0x000000043f3e7824 */ /* 0x000fc600078e00ff */
[----:B------:R-:W-:Y:S01]  /*ed00*/  SHF.L.U64.HI R60, R63, 0x2, R3 ;  /* 0x000000023f3c7819 */ /* 0x000fe20000010203 */
[----:B01----:R-:W-:Y:S06]  /*ed10*/  @P1 BRA `(.L_x_10901) ;  /* 0x0000001000101947 */ /* 0x003fec0003800000 */
[----:B------:R-:W-:Y:S01]  /*ed20*/  VIADD R6, R5, 0xffffff80 ;  /* 0xffffff8005067836 */ /* 0x000fe20000000000 */
[----:B------:R-:W-:Y:S01]  /*ed30*/  LEA.HI R4, R4, R64, RZ, 0x4 ;  /* 0x0000004004047211 */ /* 0x000fe200078f20ff */
[----:B------:R-:W0:Y:S01]  /*ed40*/  S2R R5, SR_SWINHI ;  /* 0x0000000000057919 */ /* 0x000e220000002f00 */
[----:B------:R-:W-:Y:S05]  /*ed50*/  WARPSYNC.ALL ;  /* 0x0000000000007948 */ /* 0x000fea0003800000 */
[----:B------:R-:W-:Y:S01]  /*ed60*/  SHF.R.S32.HI R8, RZ, 0x1f, R6 ;  /* 0x0000001fff087819 */ /* 0x000fe20000011406 */
[----:B------:R-:W-:Y:S01]  /*ed70*/  BAR.SYNC.DEFER_BLOCKING 0x1, 0x180 ;  /* 0x0046000000007b1d */ /* 0x000fe20000010000 */
[----:B------:R-:W-:-:S02]  /*ed80*/  SHF.R.S32.HI R7, RZ, 0x4, R4 ;  /* 0x00000004ff077819 */ /* 0x000fc40000011404 */
[----:B------:R-:W-:Y:S02]  /*ed90*/  LEA.HI R8, R8, R6, RZ, 0x5 ;  /* 0x0000000608087211 */ /* 0x000fe400078f28ff */
[C---:B------:R-:W-:Y:S01]  /*eda0*/  LEA.HI R6, R4.reuse, R7, RZ, 0x1 ;  /* 0x0000000704067211 */ /* 0x040fe200078f08ff */
[----:B------:R-:W-:Y:S01]  /*edb0*/  ULDC.64 UR4, c[0x0][0xbd8] ;  /* 0x0002f60000047ab9 */ /* 0x000fe20000000a00 */
[----:B------:R-:W-:Y:S01]  /*edc0*/  SHF.R.S32.HI R8, RZ, 0x5, R8 ;  /* 0x00000005ff087819 */ /* 0x000fe20000011408 */
[----:B------:R-:W1:Y:S01]  /*edd0*/  S2R R65, SR_TID.X ;  /* 0x0000000000417919 */ /* 0x000e620000002100 */
[----:B------:R-:W-:Y:S02]  /*ede0*/  LOP3.LUT R4, R4, 0xfffffff0, RZ, 0xc0, !PT ;  /* 0xfffffff004047812 */ /* 0x000fe400078ec0ff */
[----:B------:R-:W-:Y:S01]  /*edf0*/  LOP3.LUT R6, R6, 0x1ffffffe, RZ, 0xc0, !PT ;  /* 0x1ffffffe06067812 */ /* 0x000fe200078ec0ff */
[----:B------:R-:W-:Y:S01]  /*ee00*/  IMAD.SHL.U32 R9, R8, 0x400, RZ ;  /* 0x0000040008097824 */ /* 0x000fe200078e00ff */
[----:B------:R-:W-:Y:S01]  /*ee10*/  F2FP.BF16.F32.PACK_AB R12, R12, R55 ;  /* 0x000000370c0c723e */ /* 0x000fe200000010ff */
[----:B------:R-:W-:Y:S01]  /*ee20*/  IMAD.IADD R4, R64, 0x1, -R4 ;  /* 0x0000000140047824 */ /* 0x000fe200078e0a04 */
[----:B------:R-:W-:Y:S01]  /*ee30*/  F2FP.BF16.F32.PACK_AB R13, R13, R58 ;  /* 0x0000003a0d0d723e */ /* 0x000fe200000010ff */
[----:B------:R-:W-:Y:S01]  /*ee40*/  IMAD.IADD R6, R7, 0x1, -R6 ;  /* 0x0000000107067824 */ /* 0x000fe200078e0a06 */
[----:B------:R-:W-:Y:S01]  /*ee50*/  F2FP.BF16.F32.PACK_AB R14, R14, R53 ;  /* 0x000000350e0e723e */ /* 0x000fe200000010ff */
[----:B------:R-:W-:Y:S01]  /*ee60*/  IMAD R9, R4, 0x40, R9 ;  /* 0x0000004004097824 */ /* 0x000fe200078e0209 */
[----:B------:R-:W-:Y:S01]  /*ee70*/  F2FP.BF16.F32.PACK_AB R15, R15, R56 ;  /* 0x000000380f0f723e */ /* 0x000fe200000010ff */
[----:B------:R-:W-:-:S04]  /*ee80*/  IMAD.SHL.U32 R6, R6, 0x8, RZ ;  /* 0x0000000806067824 */ /* 0x000fc800078e00ff */
[----:B------:R-:W-:Y:S01]  /*ee90*/  IMAD.IADD R9, R6, 0x1, R9 ;  /* 0x0000000106097824 */ /* 0x000fe200078e0209 */
[----:B-----5:R-:W-:Y:S02]  /*eea0*/  MOV R24, R2 ;  /* 0x0000000200187202 */ /* 0x020fe40000000f00 */
[----:B0-----:R-:W-:-:S03]  /*eeb0*/  MOV R25, R5 ;  /* 0x0000000500197202 */ /* 0x001fc60000000f00 */
[----:B------:R-:W-:-:S03]  /*eec0*/  IMAD.WIDE R10, R9, 0x2, R24 ;  /* 0x00000002090a7825 */ /* 0x000fc600078e0218 */
[C---:B------:R-:W-:Y:S02]  /*eed0*/  LOP3.LUT R9, R10.reuse, 0x380, RZ, 0xc0, !PT ;  /* 0x000003800a097812 */ /* 0x040fe400078ec0ff */
[C---:B------:R-:W-:Y:S02]  /*eee0*/  IADD3 R57, P2, R10.reuse, 0x20, RZ ;  /* 0x000000200a397810 */ /* 0x040fe40007f5e0ff */
[C---:B------:R-:W-:Y:S01]  /*eef0*/  IADD3 R61, P0, R10.reuse, 0x60, RZ ;  /* 0x000000600a3d7810 */ /* 0x040fe20007f1e0ff */
[----:B-1----:R-:W-:Y:S01]  /*ef00*/  VIADD R66, R65, 0xffffff80 ;  /* 0xffffff8041427836 */ /* 0x002fe20000000000 */
[----:B------:R-:W-:Y:S02]  /*ef10*/  IADD3 R59, P1, R10, 0x40, RZ ;  /* 0x000000400a3b7810 */ /* 0x000fe40007f3e0ff */
[----:B------:R-:W-:Y:S01]  /*ef20*/  SHF.R.U64 R9, R9, 0x3, RZ ;  /* 0x0000000309097819 */ /* 0x000fe200000012ff */
[--C-:B------:R-:W-:Y:S01]  /*ef30*/  IMAD.X R5, RZ, RZ, R11.reuse, P0 ;  /* 0x000000ffff057224 */ /* 0x100fe200000e060b */
[----:B------:R-:W-:Y:S01]  /*ef40*/  LOP3.LUT R4, R57, 0x380, RZ, 0xc0, !PT ;  /* 0x0000038039047812 */ /* 0x000fe200078ec0ff */
[----:B------:R-:W-:Y:S01]  /*ef50*/  IMAD.X R7, RZ, RZ, R11, P1 ;  /* 0x000000ffff077224 */ /* 0x000fe200008e060b */
[----:B------:R-:W-:-:S02]  /*ef60*/  LOP3.LUT R6, R59, 0x380, RZ, 0xc0, !PT ;  /* 0x000003803b067812 */ /* 0x000fc400078ec0ff */
[----:B------:R-:W-:Y:S02]  /*ef70*/  LOP3.LUT R32, R61, 0x380, RZ, 0xc0, !PT ;  /* 0x000003803d207812 */ /* 0x000fe400078ec0ff */
[----:B------:R-:W-:Y:S01]  /*ef80*/  LOP3.LUT R10, R9, R10, RZ, 0x3c, !PT ;  /* 0x0000000a090a7212 */ /* 0x000fe200078e3cff */
[----:B------:R-:W-:Y:S01]  /*ef90*/  IMAD.X R9, RZ, RZ, R11, P2 ;  /* 0x000000ffff097224 */ /* 0x000fe200010e060b */
[----:B------:R-:W-:Y:S02]  /*efa0*/  SHF.R.U64 R4, R4, 0x3, RZ ;  /* 0x0000000304047819 */ /* 0x000fe400000012ff */
[----:B------:R-:W-:Y:S02]  /*efb0*/  SHF.R.U64 R6, R6, 0x3, RZ ;  /* 0x0000000306067819 */ /* 0x000fe400000012ff */
[----:B------:R-:W-:Y:S02]  /*efc0*/  SHF.R.U64 R32, R32, 0x3, RZ ;  /* 0x0000000320207819 */ /* 0x000fe400000012ff */
[----:B------:R-:W-:-:S02]  /*efd0*/  MOV R10, R10 ;  /* 0x0000000a000a7202 */ /* 0x000fc40000000f00 */
[----:B------:R-:W-:Y:S02]  /*efe0*/  LOP3.LUT R8, R4, R57, RZ, 0x3c, !PT ;  /* 0x0000003904087212 */ /* 0x000fe400078e3cff */
[----:B------:R-:W-:Y:S01]  /*eff0*/  LOP3.LUT R6, R6, R59, RZ, 0x3c, !PT ;  /* 0x0000003b06067212 */ /* 0x000fe200078e3cff */
[----:B------:R0:W-:Y:S01]  /*f000*/  STSM.16.M88.4 [R10], R12 ;  /* 0x0000000c0a007844 */ /* 0x0001e20000000200 */
[----:B------:R-:W-:Y:S02]  /*f010*/  LOP3.LUT R4, R32, R61, RZ, 0x3c, !PT ;  /* 0x0000003d20047212 */ /* 0x000fe400078e3cff */
[----:B------:R-:W-:Y:S02]  /*f020*/  MOV R53, R6 ;  /* 0x0000000600357202 */ /* 0x000fe40000000f00 */
[----:B------:R-:W-:Y:S02]  /*f030*/  MOV R32, R4 ;  /* 0x0000000400207202 */ /* 0x000fe40000000f00 */
[----:B------:R-:W-:-:S02]  /*f040*/  ISETP.NE.U32.AND P0, PT, RZ, UR4, PT ;  /* 0x00000004ff007c0c */ /* 0x000fc4000bf05070 */
[----:B------:R-:W-:Y:S02]  /*f050*/  MOV R55, R8 ;  /* 0x0000000800377202 */ /* 0x000fe40000000f00 */
[----:B------:R-:W-:Y:S02]  /*f060*/  F2FP.BF16.F32.PACK_AB R4, R38, R37 ;  /* 0x000000252604723e */ /* 0x000fe400000010ff */
[----:B------:R-:W-:Y:S02]  /*f070*/  F2FP.BF16.F32.PACK_AB R5, R51, R54 ;  /* 0x000000363305723e */ /* 0x000fe400000010ff */
[----:B------:R-:W-:Y:S01]  /*f080*/  F2FP.BF16.F32.PACK_AB R6, R41, R36 ;  /* 0x000000242906723e */ /* 0x000fe200000010ff */
[----:B------:R-:W-:Y:S01]  /*f090*/  IMAD.MOV.U32 R41, RZ, RZ, RZ ;  /* 0x000000ffff297224 */ /* 0x000fe200078e00ff */
[----:B0-----:R-:W-:Y:S02]  /*f0a0*/  F2FP.BF16.F32.PACK_AB R10, R39, R30 ;  /* 0x0000001e270a723e */ /* 0x001fe400000010ff */
[----:B------:R-:W-:-:S02]  /*f0b0*/  IADD3 R30, P1, R62, UR4, RZ ;  /* 0x000000043e1e7c10 */ /* 0x000fc4000ff3e0ff */
[----:B------:R-:W-:Y:S02]  /*f0c0*/  F2FP.BF16.F32.PACK_AB R7, R49, R52 ;  /* 0x000000343107723e */ /* 0x000fe400000010ff */
[----:B------:R-:W-:Y:S02]  /*f0d0*/  F2FP.BF16.F32.PACK_AB R8, R42, R31 ;  /* 0x0000001f2a08723e */ /* 0x000fe400000010ff */
[----:B------:R-:W-:Y:S01]  /*f0e0*/  F2FP.BF16.F32.PACK_AB R9, R47, R50 ;  /* 0x000000322f09723e */ /* 0x000fe200000010ff */
[----:B------:R0:W-:Y:S01]  /*f0f0*/  STSM.16.M88.4 [R55], R4 ;  /* 0x0000000437007844 */ /* 0x0001e20000000200 */
[----:B------:R-:W-:Y:S02]  /*f100*/  F2FP.BF16.F32.PACK_AB R11, R45, R48 ;  /* 0x000000302d0b723e */ /* 0x000fe400000010ff */
[----:B------:R-:W-:Y:S02]  /*f110*/  F2FP.BF16.F32.PACK_AB R12, R40, R29 ;  /* 0x0000001d280c723e */ /* 0x000fe400000010ff */
[----:B------:R-:W-:Y:S01]  /*f120*/  F2FP.BF16.F32.PACK_AB R13, R43, R46 ;  /* 0x0000002e2b0d723e */ /* 0x000fe200000010ff */
[----:B------:R1:W-:Y:S01]  /*f130*/  STSM.16.M88.4 [R53], R8 ;  /* 0x0000000835007844 */ /* 0x0003e20000000200 */
        /* <DEDUP_REMOVED lines=14> */
[----:B------:R-:W-:-:S03]  /*f220*/  SHF.R.S32.HI R65, RZ, 0x1f, R66 ;  /* 0x0000001fff417819 */ /* 0x000fc60000011442 */
[----:B------:R1:W5:Y:S01]  /*f230*/  @P1 LDG.E R29, desc[UR56][R26.64] ;  /* 0x000000381a1d1981 */ /* 0x000362000c1e1900 */
[----:B------:R-:W-:-:S04]  /*f240*/  LEA.HI R65, R65, R66, RZ, 0x7 ;  /* 0x0000004241417211 */ /* 0x000fc800078f38ff */
[----:B------:R-:W-:-:S05]  /*f250*/  LOP3.LUT R65, R65, 0xffffff80, RZ, 0xc0, !PT ;  /* 0xffffff8041417812 */ /* 0x000fca00078ec0ff */
[----:B------:R-:W-:-:S05]  /*f260*/  IMAD.IADD R65, R66, 0x1, -R65 ;  /* 0x0000000142417824 */ /* 0x000fca00078e0a41 */
[----:B------:R-:W-:-:S04]  /*f270*/  SHF.R.S32.HI R36, RZ, 0x1f, R65 ;  /* 0x0000001fff247819 */ /* 0x000fc80000011441 */
[----:B0-----:R-:W-:-:S04]  /*f280*/  LEA.HI R4, R36, R65, RZ, 0x2 ;  /* 0x0000004124047211 */ /* 0x001fc800078f10ff */
[--C-:B------:R-:W-:Y:S02]  /*f290*/  SHF.R.S32.HI R6, RZ, 0x2, R4.reuse ;  /* 0x00000002ff067819 */ /* 0x100fe40000011404 */
[----:B------:R-:W-:-:S04]  /*f2a0*/  SHF.R.S32.HI R5, RZ, 0x1f, R4 ;  /* 0x0000001fff057819 */ /* 0x000fc80000011404 */
[----:B------:R-:W-:Y:S01]  /*f2b0*/  LEA.HI R7, R5, R6, RZ, 0x3 ;  /* 0x0000000605077211 */ /* 0x000fe200078f18ff */
[----:B-1----:R-:W-:Y:S06]  /*f2c0*/  @P1 BRA `(.L_x_10902) ;  /* 0x0000000000101947 */ /* 0x002fec0003800000 */
[----:B------:R-:W-:Y:S05]  /*f2d0*/  @!P0 BRA `(.L_x_10902) ;  /* 0x00000000000c8947 */ /* 0x000fea0003800000 */
[----:B------:R-:W2:Y:S04]  /*f2e0*/  LDG.E R4, desc[UR56][R30.64] ;  /* 0x000000381e047981 */ /* 0x000ea8000c1e1900 */
[----:B-----5:R-:W2:Y:S02]  /*f2f0*/  LDG.E R29, desc[UR56][R30.64+0x4] ;  /* 0x000004381e1d7981 */ /* 0x020ea4000c1e1900 */
[----:B--2---:R-:W-:-:S07]  /*f300*/  IMAD.IADD R29, R29, 0x1, -R4 ;  /* 0x000000011d1d7824 */ /* 0x004fce00078e0a04 */
.L_x_10902:
[----:B------:R-:W2:Y:S01]  /*f310*/  LDL.LU R45, [R1+0x4c] ;  /* 0x00004c00012d7983 */ /* 0x000ea20000300800 */
[----:B------:R-:W-:Y:S01]  /*f320*/  SHF.R.S32.HI R8, RZ, 0x1f, R66 ;  /* 0x0000001fff087819 */ /* 0x000fe20000011442 */
[----:B------:R-:W-:Y:S02]  /*f330*/  ULDC.64 UR4, c[0x0][0xb70] ;  /* 0x0002dc0000047ab9 */ /* 0x000fe40000000a00 */
[----:B------:R-:W3:Y:S01]  /*f340*/  LDL.LU R44, [R1+0x58] ;  /* 0x00005800012c7983 */ /* 0x000ee20000300800 */
[----:B------:R-:W-:-:S04]  /*f350*/  LEA.HI R8, R8, R66, RZ, 0x7 ;  /* 0x0000004208087211 */ /* 0x000fc800078f38ff */
[----:B------:R-:W-:Y:S02]  /*f360*/  SHF.R.S32.HI R8, RZ, 0x7, R8 ;  /* 0x00000007ff087819 */ /* 0x000fe40000011408 */
[----:B------:R-:W-:Y:S02]  /*f370*/  LOP3.LUT R7, R7, 0xfffffff8, RZ, 0xc0, !PT ;  /* 0xfffffff807077812 */ /* 0x000fe400078ec0ff */
[----:B------:R-:W-:Y:S01]  /*f380*/  LEA.HI R36, R36, R65, RZ, 0x5 ;  /* 0x0000004124247211 */ /* 0x000fe200078f28ff */
[----:B------:R-:W-:Y:S01]  /*f390*/  IMAD.HI R5, R8, 0x55555556, RZ ;  /* 0x5555555608057827 */ /* 0x000fe200078e02ff */
[----:B-----5:R-:W-:Y:S02]  /*f3a0*/  SHF.R.S32.HI R31, RZ, 0x1f, R41 ;  /* 0x0000001fff1f7819 */ /* 0x020fe40000011429 */
[----:B------:R-:W-:Y:S01]  /*f3b0*/  SHF.R.S32.HI R36, RZ, 0x5, R36 ;  /* 0x00000005ff247819 */ /* 0x000fe20000011424 */
[----:B------:R-:W-:Y:S01]  /*f3c0*/  IMAD.IADD R9, R6, 0x1, -R7 ;  /* 0x0000000106097824 */ /* 0x000fe200078e0a07 */
[----:B------:R-:W-:Y:S01]  /*f3d0*/  LEA.HI R6, R5, R5, RZ, 0x1 ;  /* 0x0000000505067211 */ /* 0x000fe200078f08ff */
[----:B------:R-:W-:-:S02]  /*f3e0*/  IMAD.MOV.U32 R30, RZ, RZ, R41 ;  /* 0x000000ffff1e7224 */ /* 0x000fc400078e0029 */
[----:B------:R-:W-:Y:S02]  /*f3f0*/  IMAD R9, R36, 0x10, R9 ;  /* 0x0000001024097824 */ /* 0x000fe400078e0209 */
[----:B------:R-:W-:Y:S01]  /*f400*/  IMAD R6, R6, -0x3, R8 ;  /* 0xfffffffd06067824 */ /* 0x000fe200078e0208 */
[----:B------:R-:W-:Y:S02]  /*f410*/  SEL R42, R3, RZ, !P0 ;  /* 0x000000ff032a7207 */ /* 0x000fe40004000000 */
[----:B------:R-:W-:Y:S01]  /*f420*/  SEL R43, R63, RZ, !P0 ;  /* 0x000000ff3f2b7207 */ /* 0x000fe20004000000 */
[----:B------:R-:W-:Y:S02]  /*f430*/  IMAD R9, R6, 0x40, R9 ;  /* 0x0000004006097824 */ /* 0x000fe400078e0209 */
[----:B------:R-:W-:-:S04]  /*f440*/  IMAD R3, R20, 0x40, R0 ;  /* 0x0000004014037824 */ /* 0x000fc800078e0200 */
[----:B------:R-:W-:Y:S01]  /*f450*/  IMAD.WIDE R24, R3, 0x2, R24 ;  /* 0x0000000203187825 */ /* 0x000fe200078e0218 */
[----:B------:R-:W-:Y:S02]  /*f460*/  LOP3.LUT P0, RZ, R65, 0x3, RZ, 0xc0, !PT ;  /* 0x0000000341ff7812 */ /* 0x000fe4000780c0ff */
[----:B------:R-:W-:-:S05]  /*f470*/  IADD3 R10, P3, R24, 0x3000, RZ ;  /* 0x00003000180a7810 */ /* 0x000fca0007f7e0ff */
[----:B------:R-:W-:Y:S01]  /*f480*/  IMAD.X R13, RZ, RZ, R25, P3 ;  /* 0x000000ffff0d7224 */ /* 0x000fe200018e0619 */
[--C-:B------:R-:W-:Y:S01]  /*f490*/  SHF.R.S32.HI R37, RZ, 0x1f, R0.reuse ;  /* 0x0000001fff257819 */ /* 0x100fe20000011400 */
[----:B------:R-:W-:Y:S01]  /*f4a0*/  IMAD.MOV.U32 R36, RZ, RZ, R0 ;  /* 0x000000ffff247224 */ /* 0x000fe200078e0000 */
[----:B------:R-:W-:Y:S01]  /*f4b0*/  BSSY B1, `(.L_x_10903) ;  /* 0x000005b000017945 */ /* 0x000fe20003800000 */
[----:B--2---:R-:W-:-:S05]  /*f4c0*/  SHF.R.S32.HI R40, RZ, 0x1f, R45 ;  /* 0x0000001fff287819 */ /* 0x004fca000001142d */
[----:B------:R-:W-:-:S04]  /*f4d0*/  IMAD R4, R40, UR4, RZ ;  /* 0x0000000428047c24 */ /* 0x000fc8000f8e02ff */
[C---:B------:R-:W-:Y:S02]  /*f4e0*/  IMAD R7, R45.reuse, UR5, R4 ;  /* 0x000000052d077c24 */ /* 0x040fe4000f8e0204 */
[----:B------:R-:W-:Y:S01]  /*f4f0*/  IMAD.WIDE.U32 R4, R45, UR4, R30 ;  /* 0x000000042d047c25 */ /* 0x000fe2000f8e001e */
[----:B------:R-:W-:-:S03]  /*f500*/  ULDC.64 UR4, c[0x0][0xb78] ;  /* 0x0002de0000047ab9 */ /* 0x000fc60000000a00 */
[----:B------:R-:W-:Y:S02]  /*f510*/  IMAD.IADD R5, R5, 0x1, R7 ;  /* 0x0000000105057824 */ /* 0x000fe400078e0207 */
[----:B---3--:R-:W-:Y:S02]  /*f520*/  IMAD R9, R44, 0xc0, R9 ;  /* 0x000000c02c097824 */ /* 0x008fe400078e0209 */
[----:B------:R-:W-:Y:S02]  /*f530*/  IMAD R6, R42, UR4, RZ ;  /* 0x000000042a067c24 */ /* 0x000fe4000f8e02ff */
[----:B------:R-:W-:Y:S01]  /*f540*/  IMAD.WIDE.U32 R4, R43, UR4, R4 ;  /* 0x000000042b047c25 */ /* 0x000fe2000f8e0004 */
[----:B------:R-:W-:-:S03]  /*f550*/  SHF.R.S32.HI R7, RZ, 0x1f, R9 ;  /* 0x0000001fff077819 */ /* 0x000fc60000011409 */
[----:B------:R-:W-:Y:S01]  /*f560*/  IMAD R8, R43, UR5, R6 ;  /* 0x000000052b087c24 */ /* 0x000fe2000f8e0206 */
[----:B------:R-:W-:Y:S01]  /*f570*/  IADD3 R6, P1, R9, R4, RZ ;  /* 0x0000000409067210 */ /* 0x000fe20007f3e0ff */
[----:B------:R-:W-:-:S03]  /*f580*/  ULDC.64 UR4, c[0x0][0xb40] ;  /* 0x0002d00000047ab9 */ /* 0x000fc60000000a00 */
[----:B------:R-:W-:Y:S02]  /*f590*/  IADD3.X R7, R7, R5, R8, P1, !PT ;  /* 0x0000000507077210 */ /* 0x000fe40000ffe408 */
[----:B------:R-:W-:Y:S01]  /*f5a0*/  LEA R38, P2, R6, UR4, 0x2 ;  /* 0x0000000406267c11 */ /* 0x000fe2000f8410ff */
[----:B------:R-:W-:-:S03]  /*f5b0*/  VIADD R4, R9, 0x8 ;  /* 0x0000000809047836 */ /* 0x000fc60000000000 */
[----:B------:R-:W-:Y:S01]  /*f5c0*/  LEA.HI.X R39, R6, UR5, R7, 0x2, P2 ;  /* 0x0000000506277c11 */ /* 0x000fe200090f1407 */
[----:B------:R-:W-:Y:S01]  /*f5d0*/  ULDC.64 UR4, c[0x0][0xaa0] ;  /* 0x0002a80000047ab9 */ /* 0x000fe20000000a00 */
[C---:B------:R-:W-:Y:S02]  /*f5e0*/  IADD3 R11, P2, R24.reuse, 0x1800, RZ ;  /* 0x00001800180b7810 */ /* 0x040fe40007f5e0ff */
[C---:B------:R-:W-:Y:S02]  /*f5f0*/  IADD3 R6, P4, R24.reuse, 0x4800, RZ ;  /* 0x0000480018067810 */ /* 0x040fe40007f9e0ff */
[-C--:B------:R-:W-:Y:S02]  /*f600*/  ISETP.GE.OR P1, PT, R9, R29.reuse, P0 ;  /* 0x0000001d0900720c */ /* 0x080fe40000726670 */
[----:B------:R-:W-:Y:S02]  /*f610*/  LOP3.LUT R5, R24, 0x380, RZ, 0xc0, !PT ;  /* 0x0000038018057812 */ /* 0x000fe400078ec0ff */
[----:B------:R-:W-:-:S02]  /*f620*/  ISETP.GE.OR P0, PT, R4, R29, P0 ;  /* 0x0000001d0400720c */ /* 0x000fc40000706670 */
[----:B------:R-:W-:Y:S02]  /*f630*/  LOP3.LUT R8, R11, 0x380, RZ, 0xc0, !PT ;  /* 0x000003800b087812 */ /* 0x000fe400078ec0ff */
[----:B------:R-:W-:Y:S02]  /*f640*/  LOP3.LUT R7, R10, 0x380, RZ, 0xc0, !PT ;  /* 0x000003800a077812 */ /* 0x000fe400078ec0ff */
[----:B------:R-:W-:Y:S02]  /*f650*/  LOP3.LUT R3, R6, 0x380, RZ, 0xc0, !PT ;  /* 0x0000038006037812 */ /* 0x000fe400078ec0ff */
[----:B------:R-:W-:Y:S02]  /*f660*/  SHF.R.U64 R5, R5, 0x3, RZ ;  /* 0x0000000305057819 */ /* 0x000fe400000012ff */
[----:B------:R-:W-:Y:S02]  /*f670*/  SHF.R.U64 R8, R8, 0x3, RZ ;  /* 0x0000000308087819 */ /* 0x000fe400000012ff */
[----:B------:R-:W-:-:S02]  /*f680*/  SHF.R.U64 R7, R7, 0x3, RZ ;  /* 0x0000000307077819 */ /* 0x000fc400000012ff */
[----:B------:R-:W-:Y:S01]  /*f690*/  SHF.R.U64 R3, R3, 0x3, RZ ;  /* 0x0000000303037819 */ /* 0x000fe200000012ff */
[--C-:B------:R-:W-:Y:S01]  /*f6a0*/  IMAD.X R9, RZ, RZ, R25.reuse, P2 ;  /* 0x000000ffff097224 */ /* 0x100fe200010e0619 */
[----:B------:R-:W-:Y:S01]  /*f6b0*/  LOP3.LUT R4, R5, R24, RZ, 0x3c, !PT ;  /* 0x0000001805047212 */ /* 0x000fe200078e3cff */
[--C-:B------:R-:W-:Y:S01]  /*f6c0*/  IMAD.X R27, RZ, RZ, R25.reuse, P4 ;  /* 0x000000ffff1b7224 */ /* 0x100fe200020e0619 */
[----:B------:R-:W-:Y:S01]  /*f6d0*/  LOP3.LUT R8, R8, R11, RZ, 0x3c, !PT ;  /* 0x0000000b08087212 */ /* 0x000fe200078e3cff */
[----:B------:R-:W-:Y:S01]  /*f6e0*/  IMAD.MOV.U32 R5, RZ, RZ, R25 ;  /* 0x000000ffff057224 */ /* 0x000fe200078e0019 */
[----:B------:R-:W-:Y:S02]  /*f6f0*/  LOP3.LUT R12, R7, R10, RZ, 0x3c, !PT ;  /* 0x0000000a070c7212 */ /* 0x000fe400078e3cff */
[----:B------:R-:W-:Y:S01]  /*f700*/  LOP3.LUT R26, R3, R6, RZ, 0x3c, !PT ;  /* 0x00000006031a7212 */ /* 0x000fe200078e3cff */
[----:B------:R0:W-:Y:S01]  /*f710*/  @!P1 STG.E desc[UR56][R38.64], R21 ;  /* 0x0000001526009986 */ /* 0x0001e2000c101938 */
[----:B------:R-:W-:-:S03]  /*f720*/  IMAD R32, R31, UR4, RZ ;  /* 0x000000041f207c24 */ /* 0x000fc6000f8e02ff */
[----:B------:R1:W-:Y:S01]  /*f730*/  @!P0 STG.E desc[UR56][R38.64+0x20], R28 ;  /* 0x0000201c26008986 */ /* 0x0003e2000c101938 */
[C---:B------:R-:W-:Y:S01]  /*f740*/  IMAD.WIDE.U32 R30, R41.reuse, UR4, R36 ;  /* 0x00000004291e7c25 */ /* 0x040fe2000f8e0024 */
[----:B------:R-:W-:Y:S02]  /*f750*/  ULDC UR4, c[0x0][0xa8c] ;  /* 0x0002a30000047ab9 */ /* 0x000fe40000000800 */
        /* <DEDUP_REMOVED lines=10> */
[----:B------:R-:W-:Y:S01]  /*f800*/  IMAD R41, R41, UR5, R32 ;  /* 0x0000000529297c24 */ /* 0x000fe2000f8e0220 */
[----:B------:R-:W-:Y:S01]  /*f810*/  ISETP.GE.AND P0, PT, R0, UR4, PT ;  /* 0x0000000400007c0c */ /* 0x000fe2000bf06270 */
[----:B------:R-:W-:Y:S01]  /*f820*/  VIADD R0, R20, 0x30 ;  /* 0x0000003014007836 */ /* 0x000fe20000000000 */
[----:B------:R-:W-:Y:S01]  /*f830*/  ULDC.64 UR4, c[0x0][0xae0] ;  /* 0x0002b80000047ab9 */ /* 0x000fe20000000a00 */
[----:B------:R-:W-:-:S02]  /*f840*/  IMAD R32, R44, -0xc0, R29 ;  /* 0xffffff402c207824 */ /* 0x000fc400078e021d */
[C---:B------:R-:W-:Y:S02]  /*f850*/  VIADD R3, R20.reuse, 0x60 ;  /* 0x0000006014037836 */ /* 0x040fe40000000000 */
[----:B0-----:R-:W-:Y:S01]  /*f860*/  VIADD R21, R20, 0x90 ;  /* 0x0000009014157836 */ /* 0x001fe20000000000 */
[-C--:B------:R-:W-:Y:S01]  /*f870*/  ISETP.GE.OR P3, PT, R0, R32.reuse, P0 ;  /* 0x000000200000720c */ /* 0x080fe20000766670 */
[----:B-1----:R-:W-:Y:S01]  /*f880*/  IMAD R28, R40, UR4, RZ ;  /* 0x00000004281c7c24 */ /* 0x002fe2000f8e02ff */
[-C--:B------:R-:W-:Y:S01]  /*f890*/  ISETP.GE.OR P1, PT, R3, R32.reuse, P0 ;  /* 0x000000200300720c */ /* 0x080fe20000726670 */
[----:B------:R-:W-:Y:S01]  /*f8a0*/  IMAD.IADD R31, R31, 0x1, R41 ;  /* 0x000000011f1f7824 */ /* 0x000fe200078e0229 */
[-C--:B------:R-:W-:Y:S02]  /*f8b0*/  ISETP.GE.OR P2, PT, R21, R32.reuse, P0 ;  /* 0x000000201500720c */ /* 0x080fe40000746670 */
[----:B------:R-:W-:Y:S01]  /*f8c0*/  ISETP.GE.OR P0, PT, R20, R32, P0 ;  /* 0x000000201400720c */ /* 0x000fe20000706670 */
[----:B------:R-:W-:-:S02]  /*f8d0*/  IMAD R37, R45, UR5, R28 ;  /* 0x000000052d257c24 */ /* 0x000fc4000f8e021c */
[----:B------:R-:W-:Y:S01]  /*f8e0*/  IMAD.WIDE.U32 R28, R45, UR4, R30 ;  /* 0x000000042d1c7c25 */ /* 0x000fe2000f8e001e */
[----:B------:R-:W-:-:S03]  /*f8f0*/  ULDC.64 UR4, c[0x0][0xae8] ;  /* 0x0002ba0000047ab9 */ /* 0x000fc60000000a00 */
[----:B------:R-:W-:Y:S02]  /*f900*/  VIADD R0, R2, 0x30820 ;  /* 0x0003082002007836 */ /* 0x000fe40000000000 */
[----:B------:R-:W-:Y:S02]  /*f910*/  IMAD.IADD R29, R29, 0x1, R37 ;  /* 0x000000011d1d7824 */ /* 0x000fe400078e0225 */
[----:B------:R-:W-:Y:S01]  /*f920*/  IMAD R3, R42, UR4, RZ ;  /* 0x000000042a037c24 */ /* 0x000fe2000f8e02ff */
[----:B------:R-:W-:Y:S01]  /*f930*/  PRMT R0, RZ, 0x654, R0 ;  /* 0x00000654ff007816 */ /* 0x000fe20000000000 */
[C---:B------:R-:W-:Y:S01]  /*f940*/  IMAD.WIDE.U32 R36, R43.reuse, UR4, R28 ;  /* 0x000000042b247c25 */ /* 0x040fe2000f8e001c */
[----:B------:R-:W-:Y:S02]  /*f950*/  SHF.R.S32.HI R21, RZ, 0x1f, R20 ;  /* 0x0000001fff157819 */ /* 0x000fe40000011414 */
[----:B--2---:R0:W-:Y:S01]  /*f960*/  SYNCS.ARRIVE.TRANS64.RED.A1T0 RZ, [R0+URZ], RZ ;  /* 0x000000ff00ff79a7 */ /* 0x0041e2000810043f */
[----:B------:R-:W-:-:S02]  /*f970*/  IMAD R3, R43, UR5, R3 ;  /* 0x000000052b037c24 */ /* 0x000fc4000f8e0203 */
[----:B------:R-:W-:-:S04]  /*f980*/  IMAD.WIDE R30, R44, 0xc0, R20 ;  /* 0x000000c02c1e7825 */ /* 0x000fc800078e0214 */
[----:B------:R-:W-:Y:S01]  /*f990*/  IMAD.IADD R39, R37, 0x1, R3 ;  /* 0x0000000125277824 */ /* 0x000fe200078e0203 */
[----:B0-----:R-:W-:Y:S06]  /*f9a0*/  @P0 BRA `(.L_x_10904) ;  /* 0x00000000002c0947 */ /* 0x001fec0003800000 */
        /* <DEDUP_REMOVED lines=11> */
.L_x_10904:
[----:B------:R-:W-:Y:S05]  /*fa60*/  BSYNC B1 ;  /* 0x0000000000017941 */ /* 0x000fea0003800000 */
.L_x_10903:
[----:B------:R-:W-:Y:S04]  /*fa70*/  BSSY B1, `(.L_x_10905) ;  /* 0x000000f000017945 */ /* 0x000fe80003800000 */
[----:B------:R-:W-:Y:S05]  /*fa80*/  @P3 BRA `(.L_x_10906) ;  /* 0x0000000000343947 */ /* 0x000fea0003800000 */
[----:B------:R-:W-:Y:S01]  /*fa90*/  IADD3 R3, P0, R30, 0x30, RZ ;  /* 0x000000301e037810 */ /* 0x000fe20007f1e0ff */
[----:B------:R-:W-:Y:S01]  /*faa0*/  ULDC.64 UR4, c[0x0][0xad8] ;  /* 0x0002b60000047ab9 */ /* 0x000fe20000000a00 */
[----:B0----5:R-:W-:Y:S01]  /*fab0*/  MOV R5, R39 ;  /* 0x0000002700057202 */ /* 0x021fe20000000f00 */
        /* <DEDUP_REMOVED lines=10> */
.L_x_10906:
[----:B------:R-:W-:Y:S05]  /*fb60*/  BSYNC B1 ;  /* 0x0000000000017941 */ /* 0x000fea0003800000 */
.L_x_10905:
[----:B------:R-:W-:Y:S04]  /*fb70*/  BSSY B1, `(.L_x_10907) ;  /* 0x000000f000017945 */ /* 0x000fe80003800000 */
[----:B------:R-:W-:Y:S05]  /*fb80*/  @P1 BRA `(.L_x_10908) ;  /* 0x0000000000341947 */ /* 0x000fea0003800000 */
[----:B------:R-:W-:Y:S01]  /*fb90*/  IADD3 R3, P0, R30, 0x60, RZ ;  /* 0x000000601e037810 */ /* 0x000fe20007f1e0ff */
[----:B------:R-:W-:Y:S01]  /*fba0*/  ULDC.64 UR4, c[0x0][0xad8] ;  /* 0x0002b60000047ab9 */ /* 0x000fe20000000a00 */
[----:B0----5:R-:W-:Y:S02]  /*fbb0*/  IMAD.MOV.U32 R4, RZ, RZ, R36 ;  /* 0x000000ffff047224 */ /* 0x021fe400078e0024 */
        /* <DEDUP_REMOVED lines=9> */
[----:B------:R2:W-:Y:S02]  /*fc50*/  STG.E.128 desc[UR56][R6.64], R12 ;  /* 0x0000000c06007986 */ /* 0x0005e4000c101d38 */
.L_x_10908:
[----:B------:R-:W-:Y:S05]  /*fc60*/  BSYNC B1 ;  /* 0x0000000000017941 */ /* 0x000fea0003800000 */
.L_x_10907:
        /* <DEDUP_REMOVED lines=13> */
[----:B------:R3:W-:Y:S01]  /*fd40*/  STG.E.128 desc[UR56][R6.64], R24 ;  /* 0x0000001806007986 */ /* 0x0007e2000c101d38 */
[----:B------:R-:W-:Y:S05]  /*fd50*/  BRA `(.L_x_10909) ;  /* 0x0000000800387947 */ /* 0x000fea0003800000 */
.L_x_10901:
        /* <DEDUP_REMOVED lines=18> */
[----:B0-----:R-:W2:Y:S04]  /*fe80*/  LDG.E R7, desc[UR56][R4.64] ;  /* 0x0000003804077981 */ /* 0x001ea8000c1e1900 */
[----:B-----5:R-:W2:Y:S02]  /*fe90*/  LDG.E R8, desc[UR56][R4.64+0x4] ;  /* 0x0000043804087981 */ /* 0x020ea4000c1e1900 */
[----:B--2---:R-:W-:-:S07]  /*fea0*/  IMAD.IADD R8, R8, 0x1, -R7 ;  /* 0x0000000108087824 */ /* 0x004fce00078e0a07 */
.L_x_10910:
[----:B-----5:R-:W2:Y:S04]  /*feb0*/  LDL R24, [R1+0x4c] ;  /* 0x00004c0001187983 */ /* 0x020ea80000100800 */
[----:B------:R1:W5:Y:S01]  /*fec0*/  LDL R14, [R1+0x58] ;  /* 0x00005800010e7983 */ /* 0x0003620000100800 */
[----:B------:R-:W-:Y:S01]  /*fed0*/  BSSY B1, `(.L_x_10911) ;  /* 0x000001d000017945 */ /* 0x000fe20003800000 */
[----:B------:R-:W-:Y:S02]  /*fee0*/  SHF.R.S32.HI R15, RZ, 0x1f, R0 ;  /* 0x0000001fff0f7819 */ /* 0x000fe40000011400 */
[----:B------:R-:W-:Y:S02]  /*fef0*/  SEL R13, R63, RZ, !P0 ;  /* 0x000000ff3f0d7207 */ /* 0x000fe40004000000 */
[----:B------:R-:W-:-:S02]  /*ff00*/  SEL R12, R3, RZ, !P0 ;  /* 0x000000ff030c7207 */ /* 0x000fc40004000000 */
[----:B------:R-:W-:Y:S02]  /*ff10*/  SHF.R.S32.HI R10, RZ, 0x1f, R9 ;  /* 0x0000001fff0a7819 */ /* 0x000fe40000011409 */
[----:B--2---:R-:W-:Y:S01]  /*ff20*/  SHF.R.S32.HI R11, RZ, 0x1f, R24 ;  /* 0x0000001fff0b7819 */ /* 0x004fe20000011418 */
[----:B-1----:R-:W-:Y:S06]  /*ff30*/  @P2 BRA `(.L_x_10912) ;  /* 0x0000000000582947 */ /* 0x002fec0003800000 */
[----:B0-----:R-:W0:Y:S02]  /*ff40*/  S2R R4, SR_TID.X ;  /* 0x0000000000047919 */ /* 0x001e240000002100 */
[----:B0----5:R-:W-:-:S04]  /*ff50*/  IMAD R3, R14, 0xc0, R4 ;  /* 0x000000c00e037824 */ /* 0x021fc800078e0204 */
        /* <DEDUP_REMOVED lines=20> */
.L_x_10912:
[----:B------:R-:W-:Y:S05]  /*100a0*/  BSYNC B1 ;  /* 0x0000000000017941 */ /* 0x000fea0003800000 */
.L_x_10911:
[----:B------:R-:W-:Y:S01]  /*100b0*/  ULDC.64 UR4, c[0x0][0xaa0] ;  /* 0x0002a80000047ab9 */ /* 0x000fe20000000a00 */
[----:B0-----:R-:W-:Y:S01]  /*100c0*/  IMAD.MOV.U32 R4, RZ, RZ, R0 ;  /* 0x000000ffff047224 */ /* 0x001fe200078e0000 */
[----:B------:R-:W-:Y:S01]  /*100d0*/  ULDC.64 UR6, c[0x0][0xae0] ;  /* 0x0002b80000067ab9 */ /* 0x000fe20000000a00 */
[----:B------:R-:W-:Y:S01]  /*100e0*/  IMAD.MOV.U32 R5, RZ, RZ, R15 ;  /* 0x000000ffff057224 */ /* 0x000fe200078e000f */
[----:B------:R-:W-:Y:S01]  /*100f0*/  SHF.R.S32.HI R21, RZ, 0x1f, R20 ;  /* 0x0000001fff157819 */ /* 0x000fe20000011414 */
[----:B-1----:R-:W-:Y:S01]  /*10100*/  IMAD R6, R10, UR4, RZ ;  /* 0x000000040a067c24 */ /* 0x002fe2000f8e02ff */
[----:B------:R-:W-:Y:S01]  /*10110*/  BSSY B1, `(.L_x_10913) ;  /* 0x0000024000017945 */ /* 0x000fe20003800000 */
[C---:B------:R-:W-:Y:S01]  /*10120*/  IMAD.WIDE.U32 R4, R9.reuse, UR4, R4 ;  /* 0x0000000409047c25 */ /* 0x040fe2000f8e0004 */
[----:B------:R-:W-:Y:S02]  /*10130*/  ULDC UR4, c[0x0][0xa8c] ;  /* 0x0002a30000047ab9 */ /* 0x000fe40000000800 */
[----:B------:R-:W-:Y:S01]  /*10140*/  ISETP.GE.AND P0, PT, R0, UR4, PT ;  /* 0x0000000400007c0c */ /* 0x000fe2000bf06270 */
[----:B------:R-:W-:Y:S01]  /*10150*/  IMAD R9, R9, UR5, R6 ;  /* 0x0000000509097c24 */ /* 0x000fe2000f8e0206 */
[----:B------:R-:W-:Y:S01]  /*10160*/  ULDC.64 UR4, c[0x0][0xae8] ;  /* 0x0002ba0000047ab9 */ /* 0x000fe20000000a00 */
[----:B------:R-:W-:-:S02]  /*10170*/  VIADD R6, R20, 0x30 ;  /* 0x0000003014067836 */ /* 0x000fc40000000000 */
[----:B-----5:R-:W-:Y:S02]  /*10180*/  IMAD R7, R14, -0xc0, R8 ;  /* 0xffffff400e077824 */ /* 0x020fe400078e0208 */
[----:B------:R-:W-:Y:S02]  /*10190*/  IMAD R0, R11, UR6, RZ ;  /* 0x000000060b007c24 */ /* 0x000fe4000f8e02ff */
[----:B------:R-:W-:Y:S01]  /*101a0*/  IMAD.IADD R5, R5, 0x1, R9 ;  /* 0x0000000105057824 */ /* 0x000fe200078e0209 */
[----:B------:R-:W-:Y:S01]  /*101b0*/  ISETP.GE.OR P3, PT, R6, R7, P0 ;  /* 0x000000070600720c */ /* 0x000fe20000766670 */
[----:B------:R-:W-:Y:S02]  /*101c0*/  IMAD R3, R24, UR7, R0 ;  /* 0x0000000718037c24 */ /* 0x000fe4000f8e0200 */
[C---:B------:R-:W-:Y:S02]  /*101d0*/  VIADD R0, R20.reuse, 0x60 ;  /* 0x0000006014007836 */ /* 0x040fe40000000000 */
[----:B------:R-:W-:-:S02]  /*101e0*/  VIADD R6, R20, 0x90 ;  /* 0x0000009014067836 */ /* 0x000fc40000000000 */
[----:B------:R-:W-:Y:S01]  /*101f0*/  IMAD.WIDE.U32 R4, R24, UR6, R4 ;  /* 0x0000000618047c25 */ /* 0x000fe2000f8e0004 */
[-C--:B------:R-:W-:Y:S02]  /*10200*/  ISETP.GE.OR P1, PT, R0, R7.reuse, P0 ;  /* 0x000000070000720c */ /* 0x080fe40000726670 */
[-C--:B------:R-:W-:Y:S01]  /*10210*/  ISETP.GE.OR P2, PT, R6, R7.reuse, P0 ;  /* 0x000000070600720c */ /* 0x080fe20000746670 */
[----:B------:R-:W-:Y:S01]  /*10220*/  IMAD.IADD R5, R5, 0x1, R3 ;  /* 0x0000000105057824 */ /* 0x000fe200078e0203 */
[----:B------:R-:W-:Y:S01]  /*10230*/  ISETP.GE.OR P0, PT, R20, R7, P0 ;  /* 0x000000071400720c */ /* 0x000fe20000706670 */
[----:B------:R-:W-:Y:S02]  /*10240*/  IMAD R0, R12, UR4, RZ ;  /* 0x000000040c007c24 */ /* 0x000fe4000f8e02ff */
[----:B------:R-:W-:-:S04]  /*10250*/  IMAD.WIDE.U32 R6, R13, UR4, R4 ;  /* 0x000000040d067c25 */ /* 0x000fc8000f8e0004 */
[----:B------:R-:W-:Y:S02]  /*10260*/  IMAD R3, R13, UR5, R0 ;  /* 0x000000050d037c24 */ /* 0x000fe4000f8e0200 */
[----:B------:R-:W-:-:S04]  /*10270*/  IMAD.WIDE R20, R14, 0xc0, R20 ;  /* 0x000000c00e147825 */ /* 0x000fc800078e0214 */
[----:B------:R-:W-:Y:S01]  /*10280*/  IMAD.IADD R9, R7, 0x1, R3 ;  /* 0x0000000107097824 */ /* 0x000fe200078e0203 */
        /* <DEDUP_REMOVED lines=12> */
.L_x_10914:
[----:B------:R-:W-:Y:S05]  /*10350*/  BSYNC B1 ;  /* 0x0000000000017941 */ /* 0x000fea0003800000 */
.L_x_10913:
        /* <DEDUP_REMOVED lines=11> */
[----:B0-----:R-:W-:Y:S01]  /*10410*/  LEA R10, P0, R4, UR4, 0x1 ;  /* 0x00000004040a7c11 */ /* 0x001fe2000f8008ff */
[----:B------:R-:W-:-:S05]  /*10420*/  IMAD.IADD R3, R5, 0x1, R3 ;  /* 0x0000000105037824 */ /* 0x000fca00078e0203 */
[----:B------:R-:W-:-:S05]  /*10430*/  LEA.HI.X R11, R4, UR5, R3, 0x1, P0 ;  /* 0x00000005040b7c11 */ /* 0x000fca00080f0c03 */
[----:B------:R1:W-:Y:S02]  /*10440*/  STG.E.128 desc[UR56][R10.64], RZ ;  /* 0x000000ff0a007986 */ /* 0x0003e4000c101d38 */
.L_x_10916:
[----:B------:R-:W-:Y:S05]  /*10450*/  BSYNC B1 ;  /* 0x0000000000017941 */ /* 0x000fea0003800000 */
.L_x_10915:
        /* <DEDUP_REMOVED lines=11> */
[----:B01----:R-:W-:Y:S01]  /*10510*/  LEA R10, P0, R4, UR4, 0x1 ;  /* 0x00000004040a7c11 */ /* 0x003fe2000f8008ff */
[----:B------:R-:W-:-:S05]  /*10520*/  IMAD.IADD R3, R5, 0x1, R3 ;  /* 0x0000000105037824 */ /* 0x000fca00078e0203 */
[----:B------:R-:W-:-:S05]  /*10530*/  LEA.HI.X R11, R4, UR5, R3, 0x1, P0 ;  /* 0x00000005040b7c11 */ /* 0x000fca00080f0c03 */
[----:B------:R2:W-:Y:S02]  /*10540*/  STG.E.128 desc[UR56][R10.64], RZ ;  /* 0x000000ff0a007986 */ /* 0x0005e4000c101d38 */
.L_x_10918:
[----:B------:R-:W-:Y:S05]  /*10550*/  BSYNC B1 ;  /* 0x0000000000017941 */ /* 0x000fea0003800000 */
.L_x_10917:
        /* <DEDUP_REMOVED lines=14> */
.L_x_10909:
[----:B------:R-:W-:Y:S05]  /*10640*/  BSYNC B0 ;  /* 0x0000000000007941 */ /* 0x000fea0003800000 */
.L_x_10900:
[----:B------:R-:W-:Y:S02]  /*10650*/  ULDC UR4, c[0x0][0xc14] ;  /* 0x0003050000047ab9 */ /* 0x000fe40000000800 */
[----:B------:R-:W-:-:S13]  /*10660*/  ISETP.GE.AND P0, PT, R35, UR4, PT ;  /* 0x0000000423007c0c */ /* 0x000fda000bf06270 */
[----:B------:R-:W-:Y:S05]  /*10670*/  @!P0 BRA `(.L_x_10919) ;  /* 0xffffff0800648947 */ /* 0x000fea000383ffff */
[----:B------:R-:W-:Y:S05]  /*10680*/  BRA `(.L_x_10784) ;  /* 0x0000004800687947 */ /* 0x000fea0003800000 */
.L_x_10782:
        /* <DEDUP_REMOVED lines=63> */
.L_x_10924:
        /* <DEDUP_REMOVED lines=13> */
.L_x_10923:
[----:B------:R-:W-:Y:S05]  /*10b50*/  BSYNC B0 ;  /* 0x0000000000007941 */ /* 0x000fea0003800000 */
.L_x_10922:
        /* <DEDUP_REMOVED lines=25> */
.L_x_10920:
        /* <DEDUP_REMOVED lines=15> */
.L_x_10925:
        /* <DEDUP_REMOVED lines=28> */
.L_x_10921:
[----:B------:R-:W-:Y:S02]  /*10fa0*/  IMAD.MOV.U32 R17, RZ, RZ, RZ ;  /* 0x000000ffff117224 */ /* 0x000fe400078e00ff */
[----:B------:R-:W-:Y:S02]  /*10fb0*/  IMAD.U32 R16, RZ, RZ, UR6 ;  /* 0x00000006ff107e24 */ /* 0x000fe4000f8e00ff */
[----:B------:R-:W-:-:S07]  /*10fc0*/  IMAD.MOV.U32 R18, RZ, RZ, RZ ;  /* 0x000000ffff127224 */ /* 0x000fce00078e00ff */
.L_x_10926:
        /* <DEDUP_REMOVED lines=13> */
[----:B------:R-:W-:Y:S01]  /*110a0*/  ULDC.64 UR38, c[0x0][0x198] ;  /* 0x0000660000267ab9 */ /* 0x000fe20000000a00 */
[----:B------:R-:W-:Y:S01]  /*110b0*/  IMAD.MOV.U32 R22, RZ, RZ, RZ ;  /* 0x000000ffff167224 */ /* 0x000fe200078e00ff */
[----:B------:R-:W-:Y:S01]  /*110c0*/  ULDC UR36, c[0x0][0xc] ;  /* 0x0000030000247ab9 */ /* 0x000fe20000000800 */
[----:B------:R-:W-:Y:S02]  /*110d0*/  IMAD.MOV.U32 R27, RZ, RZ, 0x1 ;  /* 0x00000001ff1b7424 */ /* 0x000fe400078e00ff */
[----:B------:R-:W-:-:S07]  /*110e0*/  IMAD.MOV.U32 R26, RZ, RZ, RZ ;  /* 0x000000ffff1a7224 */ /* 0x000fce00078e00ff */
.L_x_11009:
[----:B--2---:R-:W2:Y:S02]  /*110f0*/  LDC.64 R2, c[0x0][0xc60] ;  /* 0x00031800ff027b82 */ /* 0x004ea40000000a00 */
[----:B--2---:R-:W-:-:S05]  /*11100*/  IMAD.WIDE R2, R19, 0x4, R2 ;  /* 0x0000000413027825 */ /* 0x004fca00078e0202 */
[----:B------:R-:W0:Y:S01]  /*11110*/  LDG.E R9, desc[UR56][R2.64] ;  /* 0x0000003802097981 */ /* 0x000e22000c1e1900 */
[----:B------:R-:W-:Y:S05]  /*11120*/  YIELD ;  /* 0x0000000000007946 */ /* 0x000fea0003800000 */
[----:B------:R-:W-:Y:S01]  /*11130*/  ULDC.64 UR4, c[0x0][0xa28] ;  /* 0x00028a0000047ab9 */ /* 0x000fe20000000a00 */
[----:B------:R-:W-:Y:S01]  /*11140*/  IMAD.MOV.U32 R6, RZ, RZ, RZ ;  /* 0x000000ffff067224 */ /* 0x000fe200078e00ff */
[----:B------:R-:W-:Y:S01]  /*11150*/  ISETP.NE.U32.AND P1, PT, RZ, UR4, PT ;  /* 0x00000004ff007c0c */ /* 0x000fe2000bf25070 */
[----:B------:R-:W-:Y:S01]  /*11160*/  IMAD.MOV.U32 R23, RZ, RZ, RZ ;  /* 0x000000ffff177224 */ /* 0x000fe200078e00ff */
[----:B------:R-:W-:-:S02]  /*11170*/  ULDC.64 UR6, c[0x0][0xa10] ;  /* 0x0002840000067ab9 */ /* 0x000fc40000000a00 */
[----:B------:R-:W-:Y:S02]  /*11180*/  ISETP.NE.AND.EX P1, PT, RZ, UR5, PT, P1 ;  /* 0x00000005ff007c0c */ /* 0x000fe4000bf25310 */
[----:B0-----:R-:W-:Y:S01]  /*11190*/  SHF.R.S32.HI R0, RZ, 0x1f, R9 ;  /* 0x0000001fff007819 */ /* 0x001fe20000011409 */
        /* <DEDUP_REMOVED lines=41> */
[----:B--2---:R-:W-:Y:S01]  /*11430*/  IMAD.U32 R0, RZ, RZ, UR4 ;  /* 0x00000004ff007e24 */ /* 0x004fe2000f8e00ff */
[----:B0-----:R-:W-:Y:S11]  /*11440*/  @P1 BRA `(.L_x_10928) ;  /* 0x0000000000101947 */ /* 0x001ff60003800000 */
[----:B------:R-:W-:Y:S05]  /*11450*/  @!P2 BRA `(.L_x_10928) ;  /* 0x00000000000ca947 */ /* 0x000fea0003800000 */
[----:B------:R-:W2:Y:S04]  /*11460*/  LDG.E R7, desc[UR56][R2.64] ;  /* 0x0000003802077981 */ /* 0x000ea8000c1e1900 */
[----:B-----5:R-:W2:Y:S02]  /*11470*/  LDG.E R10, desc[UR56][R2.64+0x4] ;  /* 0x00000438020a7981 */ /* 0x020ea4000c1e1900 */
[----:B--2---:R-:W-:-:S07]  /*11480*/  IMAD.IADD R10, R10, 0x1, -R7 ;  /* 0x000000010a0a7824 */ /* 0x004fce00078e0a07 */
.L_x_10928:
        /* <DEDUP_REMOVED lines=16> */
[----:B------:R-:W-:-:S05]  /*11590*/  IMAD.WIDE.U32 R2, R2, -0x55555555, RZ ;  /* 0xaaaaaaab02027825 */ /* 0x000fca00078e00ff */
        /* <DEDUP_REMOVED lines=17> */
[----:B------:R-:W2:Y:S01]  /*116b0*/  @P1 LDC R7, c[0x0][0x430] ;  /* 0x00010c00ff071b82 */ /* 0x000ea20000000800 */
[----:B0-----:R-:W-:-:S04]  /*116c0*/  @P1 IMAD.HI.U32 R4, R18, R5, RZ ;  /* 0x0000000512041227 */ /* 0x001fc800078e00ff */
[----:B------:R-:W-:Y:S01]  /*116d0*/  IMAD.MOV.U32 R5, RZ, RZ, R18 ;  /* 0x000000ffff057224 */ /* 0x000fe200078e0012 */
[----:B--2---:R-:W-:Y:S02]  /*116e0*/  @P1 SHF.R.U32.HI R5, RZ, R7, R4 ;  /* 0x00000007ff051219 */ /* 0x004fe40000011604 */
[----:B------:R-:W-:Y:S01]  /*116f0*/  SEL R4, R9, RZ, !P0 ;  /* 0x000000ff09047207 */ /* 0x000fe20004000000 */
[----:B------:R-:W-:Y:S06]  /*11700*/  BRA.DIV UR4, `(.L_x_10931) ;  /* 0x0000004204987947 */ /* 0x000fec000b800000 */
.L_x_11055:
[----:B------:R-:W-:-:S03]  /*11710*/  UMOV UR4, 0xffffffff ;  /* 0xffffffff00047882 */ /* 0x000fc60000000000 */
[----:B------:R-:W-:Y:S05]  /*11720*/  BRA.DIV UR4, `(.L_x_10932) ;  /* 0x0000004204c47947 */ /* 0x000fea000b800000 */
[----:B------:R-:W-:-:S13]  /*11730*/  ELECT P6, URZ, PT ;  /* 0x00000000003f782f */ /* 0x000fda00038c0000 */
.L_x_11058:
        /* <DEDUP_REMOVED lines=12> */
.L_x_11059:
[----:B------:R-:W-:Y:S05]  /*11800*/  BSYNC B1 ;  /* 0x0000000000017941 */ /* 0x000fea0003800000 */
.L_x_10933:
[----:B------:R-:W-:Y:S04]  /*11810*/  BSSY B1, `(.L_x_10935) ;  /* 0x0000035000017945 */ /* 0x000fe80003800000 */
[----:B------:R-:W-:Y:S05]  /*11820*/  @!P6 BRA `(.L_x_10936) ;  /* 0x0000000000cce947 */ /* 0x000fea0003800000 */
[----:B0-----:R-:W-:Y:S01]  /*11830*/  IMAD R7, R26, 0x8, R6 ;  /* 0x000000081a077824 */ /* 0x001fe200078e0206 */
[----:B------:R-:W-:-:S04]  /*11840*/  SHF.L.U32 R8, R27, 0x1f, RZ ;  /* 0x0000001f1b087819 */ /* 0x000fc800000006ff */
[----:B------:R-:W0:Y:S02]  /*11850*/  SYNCS.PHASECHK.TRANS64.TRYWAIT P0, [R7+URZ+0x308a0], R8 ;  /* 0x0308a008070075a7 */ /* 0x000e24000800017f */
[----:B0-----:R-:W-:Y:S05]  /*11860*/  @!P0 BRA `(.L_x_10937) ;  /* 0x0000004000a88947 */ /* 0x001fea0003800000 */
.L_x_11060:
[----:B------:R-:W2:Y:S02]  /*11870*/  S2R R9, SR_TID.X ;  /* 0x0000000000097919 */ /* 0x000ea40000002100 */
[----:B--2---:R-:W-:-:S04]  /*11880*/  LOP3.LUT R9, R9, 0x7f, RZ, 0xc0, !PT ;  /* 0x0000007f09097812 */ /* 0x004fc800078ec0ff */
[----:B------:R-:W-:-:S13]  /*11890*/  ISETP.NE.AND P1, PT, R9, RZ, PT ;  /* 0x000000ff0900720c */ /* 0x000fda0003f25270 */
[----:B------:R-:W-:Y:S05]  /*118a0*/  @P1 BRA `(.L_x_10938) ;  /* 0x0000000000141947 */ /* 0x000fea0003800000 */
[----:B------:R-:W-:Y:S01]  /*118b0*/  ISETP.NE.AND P0, PT, R29, RZ, PT ;  /* 0x000000ff1d00720c */ /* 0x000fe20003f05270 */
[----:B------:R-:W-:-:S04]  /*118c0*/  IMAD.MOV.U32 R9, RZ, RZ, 0x6000 ;  /* 0x00006000ff097424 */ /* 0x000fc800078e00ff */
[----:B------:R2:W-:Y:S08]  /*118d0*/  SYNCS.ARRIVE.TRANS64 RZ, [R7+URZ+0x30890], R9 ;  /* 0x0308900907ff79a7 */ /* 0x0005f0000800003f */
[----:B------:R-:W-:Y:S05]  /*118e0*/  @!P0 BRA `(.L_x_10938) ;  /* 0x0000000000048947 */ /* 0x000fea0003800000 */
[----:B------:R-:W-:Y:S01]  /*118f0*/  BPT.TRAP 0x1 ;  /* 0x000000040000795c */ /* 0x000fe20000300000 */
.L_x_10938:
[----:B--2---:R-:W-:Y:S01]  /*11900*/  IMAD R9, R26, 0x6000, R6 ;  /* 0x000060001a097824 */ /* 0x004fe200078e0206 */
[----:B------:R-:W-:Y:S01]  /*11910*/  R2UR UR9, R7 ;  /* 0x00000000070972ca */ /* 0x000fe200000e0000 */
[----:B-----5:R-:W-:Y:S01]  /*11920*/  IMAD R10, R2, 0xc0, R3 ;  /* 0x000000c0020a7824 */ /* 0x020fe200078e0203 */
[----:B------:R-:W-:Y:S01]  /*11930*/  R2UR UR12, R5 ;  /* 0x00000000050c72ca */ /* 0x000fe200000e0000 */
[----:B------:R-:W-:Y:S01]  /*11940*/  UIADD3 UR4, UP0, UR38, 0x570, URZ ;  /* 0x0000057026047890 */ /* 0x000fe2000ff1e03f */
[----:B------:R-:W-:Y:S01]  /*11950*/  R2UR UR8, R9 ;  /* 0x00000000090872ca */ /* 0x000fe200000e0000 */
[----:B------:R-:W-:Y:S01]  /*11960*/  VIADD R10, R10, 0xffffff40 ;  /* 0xffffff400a0a7836 */ /* 0x000fe20000000000 */
[----:B------:R-:W-:Y:S01]  /*11970*/  R2UR UR13, R4 ;  /* 0x00000000040d72ca */ /* 0x000fe200000e0000 */
[----:B------:R-:W-:Y:S01]  /*11980*/  UIADD3.X UR5, URZ, UR39, URZ, UP0, !UPT ;  /* 0x000000273f057290 */ /* 0x000fe200087fe43f */
[----:B------:R-:W-:Y:S02]  /*11990*/  UMOV UR6, 0x0 ;  /* 0x0000000000067882 */ /* 0x000fe40000000000 */
[----:B------:R-:W-:Y:S01]  /*119a0*/  R2UR UR11, R10 ;  /* 0x000000000a0b72ca */ /* 0x000fe200000e0000 */
[----:B------:R-:W-:Y:S01]  /*119b0*/  UMOV UR7, 0x12f00000 ;  /* 0x12f0000000077882 */ /* 0x000fe20000000000 */
[----:B------:R-:W-:Y:S01]  /*119c0*/  UMOV UR10, URZ ;  /* 0x0000003f000a7c82 */ /* 0x000fe20008000000 */
[----:B------:R-:W-:-:S04]  /*119d0*/  UIADD3 UR9, UR9, 0x30890, URZ ;  /* 0x0003089009097890 */ /* 0x000fc8000fffe03f */
[----:B------:R-:W-:-:S09]  /*119e0*/  UIADD3 UR8, UR8, 0x12400, URZ ;  /* 0x0001240008087890 */ /* 0x000fd2000fffe03f */
[----:B------:R2:W-:Y:S01]  /*119f0*/  UTMALDG.4D [UR8], [UR4], desc[UR6] ;  /* 0x00000608040075b4 */ /* 0x0005e20008019000 */
[----:B------:R-:W3:Y:S02]  /*11a00*/  SYNCS.PHASECHK.TRANS64.TRYWAIT P0, [R7+URZ+0x308c0], R8 ;  /* 0x0308c008070075a7 */ /* 0x000ee4000800017f */
[----:B--23--:R-:W-:Y:S05]  /*11a10*/  @!P0 BRA `(.L_x_10939) ;  /* 0x0000004000508947 */ /* 0x00cfea0003800000 */
.L_x_11061:
[----:B------:R-:W-:Y:S05]  /*11a20*/  @P1 BRA `(.L_x_10940) ;  /* 0x0000000000141947 */ /* 0x000fea0003800000 */
[----:B------:R-:W-:Y:S01]  /*11a30*/  ISETP.NE.AND P0, PT, R29, RZ, PT ;  /* 0x000000ff1d00720c */ /* 0x000fe20003f05270 */
[----:B0-2---:R-:W-:-:S04]  /*11a40*/  IMAD.MOV.U32 R8, RZ, RZ, 0x6000 ;  /* 0x00006000ff087424 */ /* 0x005fc800078e00ff */
[----:B------:R3:W-:Y:S08]  /*11a50*/  SYNCS.ARRIVE.TRANS64 RZ, [R7+URZ+0x308b0], R8 ;  /* 0x0308b00807ff79a7 */ /* 0x0007f0000800003f */
[----:B------:R-:W-:Y:S05]  /*11a60*/  @!P0 BRA `(.L_x_10940) ;  /* 0x0000000000048947 */ /* 0x000fea0003800000 */
[----:B------:R-:W-:Y:S01]  /*11a70*/  BPT.TRAP 0x1 ;  /* 0x000000040000795c */ /* 0x000fe20000300000 */
.L_x_10940:
        /* <DEDUP_REMOVED lines=10> */
[----:B------:R-:W-:Y:S02]  /*11b20*/  UIADD3 UR8, UR8, 0x400, URZ ;  /* 0x0000040008087890 */ /* 0x000fe4000fffe03f */
[----:B------:R-:W-:-:S09]  /*11b30*/  UIADD3 UR9, UR9, 0x308b0, URZ ;  /* 0x000308b009097890 */ /* 0x000fd2000fffe03f */
[----:B------:R4:W-:Y:S02]  /*11b40*/  UTMALDG.4D [UR8], [UR4], desc[UR6] ;  /* 0x00000608040075b4 */ /* 0x0009e40008019000 */
[----:B----4-:R-:W-:Y:S01]  /*11b50*/  NOP ;  /* 0x0000000000007918 */ /* 0x010fe20000000000 */
.L_x_10936:
[----:B------:R-:W-:Y:S05]  /*11b60*/  BSYNC B1 ;  /* 0x0000000000017941 */ /* 0x000fea0003800000 */
.L_x_10935:
[----:B------:R-:W-:Y:S01]  /*11b70*/  VIADD R26, R26, 0x1 ;  /* 0x000000011a1a7836 */ /* 0x000fe20000000000 */
[----:B------:R-:W-:Y:S01]  /*11b80*/  PLOP3.LUT P2, PT, PT, PT, PT, 0x8, 0x0 ;  /* 0x000000000000781c */ /* 0x000fe20003f4e170 */
[----:B------:R-:W-:-:S03]  /*11b90*/  VIADD R2, R2, 0xfffffffe ;  /* 0xfffffffe02027836 */ /* 0x000fc60000000000 */
[----:B------:R-:W-:-:S04]  /*11ba0*/  ISETP.NE.AND P0, PT, R26, 0x2, PT ;  /* 0x000000021a00780c */ /* 0x000fc80003f05270 */
[----:B------:R-:W-:Y:S02]  /*11bb0*/  SEL R26, R26, RZ, P0 ;  /* 0x000000ff1a1a7207 */ /* 0x000fe40000000000 */
[----:B0-23--:R-:W-:Y:S02]  /*11bc0*/  SEL R8, RZ, 0x1, P0 ;  /* 0x00000001ff087807 */ /* 0x00dfe40000000000 */
[----:B------:R-:W-:Y:S02]  /*11bd0*/  ISETP.GE.AND P0, PT, R2, R0, PT ;  /* 0x000000000200720c */ /* 0x000fe40003f06270 */
[----:B------:R-:W-:-:S11]  /*11be0*/  LOP3.LUT R27, R27, R8, RZ, 0x3c, !PT ;  /* 0x000000081b1b7212 */ /* 0x000fd600078e3cff */
[----:B------:R-:W-:Y:S05]  /*11bf0*/  @!P0 BRA `(.L_x_10930) ;  /* 0x0000000000f88947 */ /* 0x000fea0003800000 */
.L_x_10947:
[----:B------:R-:W-:Y:S05]  /*11c00*/  YIELD ;  /* 0x0000000000007946 */ /* 0x000fea0003800000 */
[----:B------:R-:W-:Y:S04]  /*11c10*/  BSSY B1, `(.L_x_10941) ;  /* 0x0000034000017945 */ /* 0x000fe80003800000 */
[----:B0-23--:R-:W-:Y:S05]  /*11c20*/  @!P6 BRA `(.L_x_10942) ;  /* 0x0000000000c8e947 */ /* 0x00dfea0003800000 */
[----:B------:R-:W-:Y:S01]  /*11c30*/  IMAD R7, R26, 0x8, R6 ;  /* 0x000000081a077824 */ /* 0x000fe200078e0206 */
[----:B------:R-:W-:-:S04]  /*11c40*/  SHF.L.U32 R10, R27, 0x1f, RZ ;  /* 0x0000001f1b0a7819 */ /* 0x000fc800000006ff */
[----:B------:R-:W0:Y:S02]  /*11c50*/  SYNCS.PHASECHK.TRANS64.TRYWAIT P0, [R7+URZ+0x308a0], R10 ;  /* 0x0308a00a070075a7 */ /* 0x000e24000800017f */
[----:B0-----:R-:W-:Y:S05]  /*11c60*/  @!P0 BRA `(.L_x_10943) ;  /* 0x0000003c00d08947 */ /* 0x001fea0003800000 */
.L_x_11062:
        /* <DEDUP_REMOVED lines=9> */
.L_x_10944:
[----:B--2---:R-:W-:Y:S01]  /*11d00*/  IMAD R8, R26, 0x6000, R6 ;  /* 0x000060001a087824 */ /* 0x004fe200078e0206 */
[----:B------:R-:W-:Y:S01]  /*11d10*/  R2UR UR9, R7 ;  /* 0x00000000070972ca */ /* 0x000fe200000e0000 */
[----:B-----5:R-:W-:Y:S01]  /*11d20*/  IMAD R9, R2, 0xc0, R3 ;  /* 0x000000c002097824 */ /* 0x020fe200078e0203 */
        /* <DEDUP_REMOVED lines=8> */
[----:B------:R-:W-:-:S03]  /*11db0*/  UMOV UR10, URZ ;  /* 0x0000003f000a7c82 */ /* 0x000fc60008000000 */
[----:B------:R-:W-:-:S04]  /*11dc0*/  UIADD3 UR9, UR9, 0x30890, URZ ;  /* 0x0003089009097890 */ /* 0x000fc8000fffe03f */
[----:B------:R-:W-:-:S09]  /*11dd0*/  UIADD3 UR8, UR8, 0x12400, URZ ;  /* 0x0001240008087890 */ /* 0x000fd2000fffe03f */
[----:B------:R2:W-:Y:S01]  /*11de0*/  UTMALDG.4D [UR8], [UR4], desc[UR6] ;  /* 0x00000608040075b4 */ /* 0x0005e20008019000 */
[----:B------:R-:W3:Y:S02]  /*11df0*/  SYNCS.PHASECHK.TRANS64.TRYWAIT P1, [R7+URZ+0x308c0], R10 ;  /* 0x0308c00a070075a7 */ /* 0x000ee4000802017f */
[----:B--23--:R-:W-:Y:S05]  /*11e00*/  @!P1 BRA `(.L_x_10945) ;  /* 0x0000003c007c9947 */ /* 0x00cfea0003800000 */
.L_x_11063:
[----:B------:R-:W-:Y:S05]  /*11e10*/  @P0 BRA `(.L_x_10946) ;  /* 0x0000000000140947 */ /* 0x000fea0003800000 */
[----:B------:R-:W-:Y:S01]  /*11e20*/  ISETP.NE.AND P1, PT, R29, RZ, PT ;  /* 0x000000ff1d00720c */ /* 0x000fe20003f25270 */
[----:B0-2---:R-:W-:-:S04]  /*11e30*/  IMAD.MOV.U32 R10, RZ, RZ, 0x6000 ;  /* 0x00006000ff0a7424 */ /* 0x005fc800078e00ff */
[----:B------:R3:W-:Y:S08]  /*11e40*/  SYNCS.ARRIVE.TRANS64 RZ, [R7+URZ+0x308b0], R10 ;  /* 0x0308b00a07ff79a7 */ /* 0x0007f0000800003f */
[----:B------:R-:W-:Y:S05]  /*11e50*/  @!P1 BRA `(.L_x_10946) ;  /* 0x0000000000049947 */ /* 0x000fea0003800000 */
[----:B------:R-:W-:Y:S01]  /*11e60*/  BPT.TRAP 0x1 ;  /* 0x000000040000795c */ /* 0x000fe20000300000 */
.L_x_10946:
        /* <DEDUP_REMOVED lines=14> */
.L_x_10942:
[----:B------:R-:W-:Y:S05]  /*11f50*/  BSYNC B1 ;  /* 0x0000000000017941 */ /* 0x000fea0003800000 */
.L_x_10941:
[----:B------:R-:W-:-:S05]  /*11f60*/  VIADD R26, R26, 0x1 ;  /* 0x000000011a1a7836 */ /* 0x000fca0000000000 */
[----:B------:R-:W-:-:S04]  /*11f70*/  ISETP.NE.AND P0, PT, R26, 0x2, PT ;  /* 0x000000021a00780c */ /* 0x000fc80003f05270 */
[----:B------:R-:W-:Y:S02]  /*11f80*/  SEL R8, RZ, 0x1, P0 ;  /* 0x00000001ff087807 */ /* 0x000fe40000000000 */
[----:B------:R-:W-:Y:S02]  /*11f90*/  SEL R26, R26, RZ, P0 ;  /* 0x000000ff1a1a7207 */ /* 0x000fe40000000000 */
[C---:B------:R-:W-:Y:S01]  /*11fa0*/  ISETP.GT.AND P0, PT, R2.reuse, R0, PT ;  /* 0x000000000200720c */ /* 0x040fe20003f04270 */
[----:B------:R-:W-:Y:S01]  /*11fb0*/  VIADD R2, R2, 0xffffffff ;  /* 0xffffffff02027836 */ /* 0x000fe20000000000 */
[----:B------:R-:W-:-:S11]  /*11fc0*/  LOP3.LUT R27, R27, R8, RZ, 0x3c, !PT ;  /* 0x000000081b1b7212 */ /* 0x000fd600078e3cff */
[----:B------:R-:W-:Y:S05]  /*11fd0*/  @P0 BRA `(.L_x_10947) ;  /* 0xfffffffc00080947 */ /* 0x000fea000383ffff */
.L_x_10930:
[----:B------:R-:W-:Y:S05]  /*11fe0*/  BSYNC B0 ;  /* 0x0000000000007941 */ /* 0x000fea0003800000 */
.L_x_10929:
[----:B0-23--:R-:W2:Y:S01]  /*11ff0*/  LDL R7, [R1+0x14] ;  /* 0x0000140001077983 */ /* 0x00dea20000100800 */
        /* <DEDUP_REMOVED lines=9> */
[----:B-----5:R-:W2:Y:S01]  /*12090*/  LDC.64 R2, c[0x0][0xc38] ;  /* 0x00030e00ff027b82 */ /* 0x020ea20000000a00 */
        /* <DEDUP_REMOVED lines=10> */
.L_x_10949:
[----:B-----5:R-:W0:Y:S01]  /*12140*/  S2R R3, SR_CgaCtaId ;  /* 0x0000000000037919 */ /* 0x020e220000008800 */
        /* <DEDUP_REMOVED lines=21> */
.L_x_10951:
        /* <DEDUP_REMOVED lines=19> */
.L_x_10953:
        /* <DEDUP_REMOVED lines=16> */
.L_x_10952:
        /* <DEDUP_REMOVED lines=23> */
[----:B------:R-:W3:Y:S01]  /*12640*/  @P0 LDC R4, c[0x0][0x430] ;  /* 0x00010c00ff040b82 */ /* 0x000ee20000000800 */
[----:B0-----:R-:W-:-:S05]  /*12650*/  @P0 IMAD.HI.U32 R5, R18, R5, RZ ;  /* 0x0000000512050227 */ /* 0x001fca00078e00ff */
[----:B---3--:R-:W-:Y:S02]  /*12660*/  @P0 SHF.R.U32.HI R0, RZ, R4, R5 ;  /* 0x00000004ff000219 */ /* 0x008fe40000011605 */
[----:B------:R-:W-:-:S04]  /*12670*/  ISETP.NE.U32.AND P0, PT, RZ, UR4, PT ;  /* 0x00000004ff007c0c */ /* 0x000fc8000bf05070 */
[----:B------:R-:W-:-:S04]  /*12680*/  ISETP.NE.AND.EX P0, PT, RZ, UR5, PT, P0 ;  /* 0x00000005ff007c0c */ /* 0x000fc8000bf05300 */
[----:B--2---:R-:W-:-:S09]  /*12690*/  SEL R8, R21, RZ, !P0 ;  /* 0x000000ff15087207 */ /* 0x004fd20004000000 */
.L_x_10954:
        /* <DEDUP_REMOVED lines=17> */
.L_x_11066:
[----:B------:R-:W2:Y:S01]  /*127b0*/  LDL R4, [R1+0x4] ;  /* 0x0000040001047983 */ /* 0x000ea20000100800 */
[----:B------:R-:W-:Y:S01]  /*127c0*/  UMOV UR4, 0xffffffff ;  /* 0xffffffff00047882 */ /* 0x000fe20000000000 */
[----:B------:R-:W-:Y:S01]  /*127d0*/  SHF.R.S32.HI R11, RZ, 0x1f, R6 ;  /* 0x0000001fff0b7819 */ /* 0x000fe20000011406 */
[----:B--2---:R-:W-:Y:S01]  /*127e0*/  VIADD R9, R4, 0xffffffff ;  /* 0xffffffff04097836 */ /* 0x004fe20000000000 */
[----:B------:R-:W-:Y:S06]  /*127f0*/  BRA.DIV UR4, `(.L_x_10956) ;  /* 0x0000003604487947 */ /* 0x000fec000b800000 */
[----:B------:R-:W-:-:S13]  /*12800*/  ELECT P6, URZ, PT ;  /* 0x00000000003f782f */ /* 0x000fda00038c0000 */
.L_x_11069:
        /* <DEDUP_REMOVED lines=22> */
.L_x_10958:
[----:B------:R-:W-:Y:S01]  /*12970*/  IMAD R5, R22, 0x8, R28 ;  /* 0x0000000816057824 */ /* 0x000fe200078e021c */
[----:B------:R-:W-:-:S04]  /*12980*/  SHF.L.U32 R4, R24, 0x1f, RZ ;  /* 0x0000001f18047819 */ /* 0x000fc800000006ff */
[----:B------:R-:W2:Y:S02]  /*12990*/  SYNCS.PHASECHK.TRANS64.TRYWAIT P0, [R5+URZ+0x30840], R4 ;  /* 0x03084004050075a7 */ /* 0x000ea4000800017f */
[----:B--2---:R-:W-:Y:S05]  /*129a0*/  @!P0 BRA `(.L_x_10959) ;  /* 0x0000003000fc8947 */ /* 0x004fea0003800000 */
.L_x_11070:
        /* <DEDUP_REMOVED lines=9> */
.L_x_10960:
        /* <DEDUP_REMOVED lines=17> */
.L_x_10957:
        /* <DEDUP_REMOVED lines=27> */
.L_x_11071:
[----:B------:R-:W-:Y:S05]  /*12d00*/  BSYNC B0 ;  /* 0x0000000000007941 */ /* 0x000fea0003800000 */
.L_x_10961:
[----:B------:R-:W3:Y:S01]  /*12d10*/  LDL.LU R4, [R1+0x14] ;  /* 0x0000140001047983 */ /* 0x000ee20000300800 */
[----:B------:R-:W-:Y:S01]  /*12d20*/  BSSY B0, `(.L_x_10963) ;  /* 0x000012b000007945 */ /* 0x000fe20003800000 */
[----:B---3--:R-:W-:-:S13]  /*12d30*/  ISETP.GE.AND P0, PT, R4, 0xc1, PT ;  /* 0x000000c10400780c */ /* 0x008fda0003f06270 */
[----:B------:R-:W-:Y:S05]  /*12d40*/  @!P0 BRA `(.L_x_10964) ;  /* 0x0000001000a08947 */ /* 0x000fea0003800000 */
[----:B------:R-:W0:Y:S01]  /*12d50*/  LDL R8, [R1+0x4] ;  /* 0x0000040001087983 */ /* 0x000e220000100800 */
[----:B------:R-:W-:Y:S01]  /*12d60*/  IMAD.MOV.U32 R4, RZ, RZ, 0x1 ;  /* 0x00000001ff047424 */ /* 0x000fe200078e00ff */
[----:B------:R-:W-:Y:S01]  /*12d70*/  BSSY B1, `(.L_x_10965) ;  /* 0x0000067000017945 */ /* 0x000fe20003800000 */
[----:B0-----:R-:W-:-:S05]  /*12d80*/  IMAD.MOV R13, RZ, RZ, -R8 ;  /* 0x000000ffff0d7224 */ /* 0x001fca00078e0a08 */
[----:B------:R-:W-:-:S05]  /*12d90*/  VIADDMNMX R13, R13, R4, 0xffffffff, !PT ;  /* 0xffffffff0d0d7446 */ /* 0x000fca0007800104 */
[C---:B------:R-:W-:Y:S02]  /*12da0*/  IMAD.IADD R4, R8.reuse, 0x1, R13 ;  /* 0x0000000108047824 */ /* 0x040fe400078e020d */
[----:B------:R-:W-:-:S03]  /*12db0*/  VIADD R8, R8, 0xfffffffe ;  /* 0xfffffffe08087836 */ /* 0x000fc60000000000 */
[----:B------:R-:W-:-:S04]  /*12dc0*/  LOP3.LUT R4, R4, 0x1, RZ, 0xc0, !PT ;  /* 0x0000000104047812 */ /* 0x000fc800078ec0ff */
[----:B------:R-:W-:-:S13]  /*12dd0*/  ISETP.NE.U32.AND P0, PT, R4, 0x1, PT ;  /* 0x000000010400780c */ /* 0x000fda0003f05070 */
[----:B------:R-:W-:Y:S05]  /*12de0*/  @P0 BRA `(.L_x_10966) ;  /* 0x00000004007c0947 */ /* 0x000fea0003800000 */
[----:B------:R-:W-:Y:S01]  /*12df0*/  VIADD R10, R22, 0x1 ;  /* 0x00000001160a7836 */ /* 0x000fe20000000000 */
[----:B------:R-:W-:Y:S04]  /*12e00*/  BSSY B2, `(.L_x_10967) ;  /* 0x0000059000027945 */ /* 0x000fe80003800000 */
[----:B------:R-:W-:-:S04]  /*12e10*/  ISETP.NE.AND P0, PT, R10, 0x2, PT ;  /* 0x000000020a00780c */ /* 0x000fc80003f05270 */
[----:B--2---:R-:W-:Y:S02]  /*12e20*/  SEL R5, RZ, 0x1, P0 ;  /* 0x00000001ff057807 */ /* 0x004fe40000000000 */
        /* <DEDUP_REMOVED lines=25> */
.L_x_10969:
[----:B0-----:R-:W-:Y:S01]  /*12fc0*/  IMAD R3, R10, 0x8, R28 ;  /* 0x000000080a037824 */ /* 0x001fe200078e021c */
[----:B------:R-:W-:-:S04]  /*12fd0*/  SHF.L.U32 R2, R14, 0x1f, RZ ;  /* 0x0000001f0e027819 */ /* 0x000fc800000006ff */
[----:B------:R-:W0:Y:S02]  /*12fe0*/  SYNCS.PHASECHK.TRANS64.TRYWAIT P0, [R3+URZ+0x30840], R2 ;  /* 0x03084002030075a7 */ /* 0x000e24000800017f */
[----:B0-----:R-:W-:Y:S05]  /*12ff0*/  @!P0 BRA `(.L_x_10970) ;  /* 0x0000002c00908947 */ /* 0x001fea0003800000 */
.L_x_11072:
        /* <DEDUP_REMOVED lines=9> */
.L_x_10971:
        /* <DEDUP_REMOVED lines=21> */
.L_x_11073:
[----:B------:R-:W-:Y:S05]  /*131e0*/  @P1 BRA `(.L_x_10973) ;  /* 0x0000000000181947 */ /* 0x000fea0003800000 */
[----:B------:R-:W-:Y:S01]  /*131f0*/  ISETP.NE.AND P0, PT, R29, RZ, PT ;  /* 0x000000ff1d00720c */ /* 0x000fe20003f05270 */
[----:B0-----:R-:W-:Y:S02]  /*13200*/  IMAD R2, R22, 0x8, R28 ;  /* 0x0000000816027824 */ /* 0x001fe400078e021c */
[----:B------:R-:W-:-:S04]  /*13210*/  IMAD.MOV.U32 R3, RZ, RZ, 0x6000 ;  /* 0x00006000ff037424 */ /* 0x000fc800078e00ff */
[----:B------:R2:W-:Y:S06]  /*13220*/  SYNCS.ARRIVE.TRANS64 RZ, [R2+URZ+0x30850], R3 ;  /* 0x0308500302ff79a7 */ /* 0x0005ec000800003f */
[----:B------:R-:W-:Y:S05]  /*13230*/  @!P0 BRA `(.L_x_10973) ;  /* 0x0000000000048947 */ /* 0x000fea0003800000 */
[----:B------:R-:W-:Y:S01]  /*13240*/  BPT.TRAP 0x1 ;  /* 0x000000040000795c */ /* 0x000fe20000300000 */
.L_x_10973:
        /* <DEDUP_REMOVED lines=20> */
.L_x_10968:
[----:B------:R-:W-:Y:S05]  /*13390*/  BSYNC B2 ;  /* 0x0000000000027941 */ /* 0x000fea0003800000 */
.L_x_10967:
[----:B------:R-:W2:Y:S01]  /*133a0*/  LDL.LU R2, [R1+0x4] ;  /* 0x0000040001027983 */ /* 0x000ea20000300800 */
[----:B------:R-:W-:Y:S02]  /*133b0*/  IMAD.MOV.U32 R22, RZ, RZ, R10 ;  /* 0x000000ffff167224 */ /* 0x000fe400078e000a */
[----:B------:R-:W-:Y:S02]  /*133c0*/  IMAD.MOV.U32 R24, RZ, RZ, R14 ;  /* 0x000000ffff187224 */ /* 0x000fe400078e000e */
[----:B--2---:R-:W-:-:S07]  /*133d0*/  VIADD R8, R2, 0xfffffffd ;  /* 0xfffffffd02087836 */ /* 0x004fce0000000000 */
.L_x_10966:
[----:B------:R-:W-:Y:S05]  /*133e0*/  BSYNC B1 ;  /* 0x0000000000017941 */ /* 0x000fea0003800000 */
.L_x_10965:
[----:B------:R-:W-:-:S05]  /*133f0*/  IMAD.MOV R2, RZ, RZ, -R13 ;  /* 0x000000ffff027224 */ /* 0x000fca00078e0a0d */
[----:B------:R-:W-:-:S13]  /*13400*/  ISETP.NE.AND P0, PT, R9, R2, PT ;  /* 0x000000020900720c */ /* 0x000fda0003f05270 */
[----:B------:R-:W-:Y:S05]  /*13410*/  @!P0 BRA `(.L_x_10964) ;  /* 0x0000000800ec8947 */ /* 0x000fea0003800000 */
[----:B------:R-:W-:-:S07]  /*13420*/  IMAD.MOV.U32 R4, RZ, RZ, R7 ;  /* 0x000000ffff047224 */ /* 0x000fce00078e0007 */
.L_x_10988:
        /* <DEDUP_REMOVED lines=31> */
.L_x_10976:
[----:B------:R-:W-:Y:S01]  /*13620*/  IMAD R3, R9, 0x8, R28 ;  /* 0x0000000809037824 */ /* 0x000fe200078e021c */
[----:B------:R-:W-:-:S04]  /*13630*/  SHF.L.U32 R2, R10, 0x1f, RZ ;  /* 0x0000001f0a027819 */ /* 0x000fc800000006ff */
[----:B------:R-:W3:Y:S02]  /*13640*/  SYNCS.PHASECHK.TRANS64.TRYWAIT P0, [R3+URZ+0x30840], R2 ;  /* 0x03084002030075a7 */ /* 0x000ee4000800017f */
[----:B---3--:R-:W-:Y:S05]  /*13650*/  @!P0 BRA `(.L_x_10977) ;  /* 0x0000002800208947 */ /* 0x008fea0003800000 */
.L_x_11074:
        /* <DEDUP_REMOVED lines=9> */
.L_x_10978:
[----:B0--3--:R-:W-:Y:S01]  /*136f0*/  IMAD R2, R9, 0x6000, R28 ;  /* 0x0000600009027824 */ /* 0x009fe200078e021c */
        /* <DEDUP_REMOVED lines=9> */
[----:B-----5:R-:W-:-:S02]  /*13790*/  R2UR UR13, R4 ;  /* 0x00000000040d72ca */ /* 0x020fc400000e0000 */
[----:B------:R-:W-:Y:S01]  /*137a0*/  IADD3 R3, R28, 0x30800, RZ ;  /* 0x000308001c037810 */ /* 0x000fe20007ffe0ff */
[----:B------:R-:W-:Y:S01]  /*137b0*/  UIADD3 UR9, UR9, 0x30830, URZ ;  /* 0x0003083009097890 */ /* 0x000fe2000fffe03f */
[----:B------:R-:W-:-:S03]  /*137c0*/  SHF.L.U32 R24, R24, 0x1f, RZ ;  /* 0x0000001f18187819 */ /* 0x000fc600000006ff */
[----:B------:R-:W-:Y:S01]  /*137d0*/  UIMAD UR11, UR11, 0xc0, UR4 ;  /* 0x000000c00b0b78a4 */ /* 0x000fe2000f8e0204 */
[----:B------:R-:W-:Y:S01]  /*137e0*/  IMAD R3, R22, 0x8, R3 ;  /* 0x0000000816037824 */ /* 0x000fe200078e0203 */
[----:B------:R-:W-:Y:S01]  /*137f0*/  UIADD3 UR8, UR8, 0x12400, URZ ;  /* 0x0001240008087890 */ /* 0x000fe2000fffe03f */
[----:B------:R-:W-:-:S08]  /*13800*/  UMOV UR4, 0x0 ;  /* 0x0000000000047882 */ /* 0x000fd00000000000 */
[----:B------:R0:W-:Y:S01]  /*13810*/  UTMALDG.4D [UR8], [UR6], desc[UR4] ;  /* 0x00000408060075b4 */ /* 0x0001e20008019000 */
[----:B------:R-:W2:Y:S02]  /*13820*/  SYNCS.PHASECHK.TRANS64.TRYWAIT P1, [R3+URZ+0x60], R24 ;  /* 0x00006018030075a7 */ /* 0x000ea4000802017f */
[----:B0-2---:R-:W-:Y:S05]  /*13830*/  @!P1 BRA `(.L_x_10979) ;  /* 0x0000002400bc9947 */ /* 0x005fea0003800000 */
.L_x_11075:
[----:B------:R-:W-:Y:S05]  /*13840*/  @P0 BRA `(.L_x_10980) ;  /* 0x0000000000140947 */ /* 0x000fea0003800000 */
[----:B------:R-:W-:Y:S01]  /*13850*/  ISETP.NE.AND P1, PT, R29, RZ, PT ;  /* 0x000000ff1d00720c */ /* 0x000fe20003f25270 */
[----:B------:R-:W-:-:S04]  /*13860*/  IMAD.MOV.U32 R2, RZ, RZ, 0x6000 ;  /* 0x00006000ff027424 */ /* 0x000fc800078e00ff */
[----:B------:R2:W-:Y:S08]  /*13870*/  SYNCS.ARRIVE.TRANS64 RZ, [R3+URZ+0x50], R2 ;  /* 0x0000500203ff79a7 */ /* 0x0005f0000800003f */
[----:B------:R-:W-:Y:S05]  /*13880*/  @!P1 BRA `(.L_x_10980) ;  /* 0x0000000000049947 */ /* 0x000fea0003800000 */
[----:B------:R-:W-:Y:S01]  /*13890*/  BPT.TRAP 0x1 ;  /* 0x000000040000795c */ /* 0x000fe20000300000 */
.L_x_10980:
        /* <DEDUP_REMOVED lines=19> */
.L_x_10975:
[----:B------:R-:W-:Y:S05]  /*139d0*/  BSYNC B1 ;  /* 0x0000000000017941 */ /* 0x000fea0003800000 */
.L_x_10974:
        /* <DEDUP_REMOVED lines=30> */
.L_x_10983:
[----:B------:R-:W-:Y:S01]  /*13bc0*/  IMAD R2, R22, 0x8, R28 ;  /* 0x0000000816027824 */ /* 0x000fe200078e021c */
[----:B------:R-:W-:-:S04]  /*13bd0*/  SHF.L.U32 R3, R24, 0x1f, RZ ;  /* 0x0000001f18037819 */ /* 0x000fc800000006ff */
[----:B------:R-:W2:Y:S02]  /*13be0*/  SYNCS.PHASECHK.TRANS64.TRYWAIT P0, [R2+URZ+0x30840], R3 ;  /* 0x03084003020075a7 */ /* 0x000ea4000800017f */
[----:B--2---:R-:W-:Y:S05]  /*13bf0*/  @!P0 BRA `(.L_x_10984) ;  /* 0x0000002000e08947 */ /* 0x004fea0003800000 */
.L_x_11076:
        /* <DEDUP_REMOVED lines=9> */
.L_x_10985:
[----:B0-2---:R-:W-:Y:S01]  /*13c90*/  IMAD R2, R22, 0x6000, R28 ;  /* 0x0000600016027824 */ /* 0x005fe200078e021c */
[----:B------:R-:W-:Y:S01]  /*13ca0*/  R2UR UR11, R13 ;  /* 0x000000000d0b72ca */ /* 0x000fe200000e0000 */
[----:B------:R-:W-:Y:S01]  /*13cb0*/  UIADD3 UR6, UP0, UR38, 0x370, URZ ;  /* 0x0000037026067890 */ /* 0x000fe2000ff1e03f */
[----:B------:R-:W-:Y:S01]  /*13cc0*/  R2UR UR4, R23 ;  /* 0x00000000170472ca */ /* 0x000fe200000e0000 */
[----:B------:R-:W-:Y:S01]  /*13cd0*/  UMOV UR5, 0x14f00000 ;  /* 0x14f0000000057882 */ /* 0x000fe20000000000 */
[----:B------:R-:W-:Y:S01]  /*13ce0*/  R2UR UR8, R2 ;  /* 0x00000000020872ca */ /* 0x000fe200000e0000 */
[----:B------:R-:W-:Y:S01]  /*13cf0*/  VIADD R2, R28, 0x30800 ;  /* 0x000308001c027836 */ /* 0x000fe20000000000 */
[----:B------:R-:W-:Y:S01]  /*13d00*/  R2UR UR12, R0 ;  /* 0x00000000000c72ca */ /* 0x000fe200000e0000 */
[----:B------:R-:W-:Y:S01]  /*13d10*/  UIADD3.X UR7, URZ, UR39, URZ, UP0, !UPT ;  /* 0x000000273f077290 */ /* 0x000fe200087fe43f */
[----:B-----5:R-:W-:Y:S01]  /*13d20*/  R2UR UR13, R4 ;  /* 0x00000000040d72ca */ /* 0x020fe200000e0000 */
[--C-:B------:R-:W-:Y:S01]  /*13d30*/  IMAD R3, R22, 0x8, R2.reuse ;  /* 0x0000000816037824 */ /* 0x100fe200078e0202 */
[----:B------:R-:W-:Y:S01]  /*13d40*/  UMOV UR10, URZ ;  /* 0x0000003f000a7c82 */ /* 0x000fe20008000000 */
[----:B------:R-:W-:-:S03]  /*13d50*/  IMAD R2, R9, 0x8, R2 ;  /* 0x0000000809027824 */ /* 0x000fc600078e0202 */
[----:B------:R-:W-:Y:S01]  /*13d60*/  R2UR UR9, R3 ;  /* 0x00000000030972ca */ /* 0x000fe200000e0000 */
[----:B------:R-:W-:Y:S01]  /*13d70*/  UIMAD UR11, UR11, 0xc0, UR4 ;  /* 0x000000c00b0b78a4 */ /* 0x000fe2000f8e0204 */
[----:B------:R-:W-:Y:S01]  /*13d80*/  SHF.L.U32 R3, R10, 0x1f, RZ ;  /* 0x0000001f0a037819 */ /* 0x000fe200000006ff */
[----:B------:R-:W-:Y:S01]  /*13d90*/  UIADD3 UR8, UR8, 0x12400, URZ ;  /* 0x0001240008087890 */ /* 0x000fe2000fffe03f */
[----:B------:R-:W-:-:S09]  /*13da0*/  UMOV UR4, 0x0 ;  /* 0x0000000000047882 */ /* 0x000fd20000000000 */
[----:B------:R-:W-:-:S09]  /*13db0*/  UIADD3 UR9, UR9, 0x30, URZ ;  /* 0x0000003009097890 */ /* 0x000fd2000fffe03f */
[----:B------:R0:W-:Y:S01]  /*13dc0*/  UTMALDG.4D [UR8], [UR6], desc[UR4] ;  /* 0x00000408060075b4 */ /* 0x0001e20008019000 */
[----:B------:R-:W2:Y:S02]  /*13dd0*/  SYNCS.PHASECHK.TRANS64.TRYWAIT P1, [R2+URZ+0x60], R3 ;  /* 0x00006003020075a7 */ /* 0x000ea4000802017f */
[----:B0-2---:R-:W-:Y:S05]  /*13de0*/  @!P1 BRA `(.L_x_10986) ;  /* 0x0000002000789947 */ /* 0x005fea0003800000 */
.L_x_11077:
[----:B------:R-:W-:Y:S05]  /*13df0*/  @P0 BRA `(.L_x_10987) ;  /* 0x0000000000140947 */ /* 0x000fea0003800000 */
[----:B------:R-:W-:Y:S01]  /*13e00*/  ISETP.NE.AND P1, PT, R29, RZ, PT ;  /* 0x000000ff1d00720c */ /* 0x000fe20003f25270 */
[----:B0-----:R-:W-:-:S04]  /*13e10*/  IMAD.MOV.U32 R3, RZ, RZ, 0x6000 ;  /* 0x00006000ff037424 */ /* 0x001fc800078e00ff */
[----:B------:R2:W-:Y:S08]  /*13e20*/  SYNCS.ARRIVE.TRANS64 RZ, [R2+URZ+0x50], R3 ;  /* 0x0000500302ff79a7 */ /* 0x0005f0000800003f */
[----:B------:R-:W-:Y:S05]  /*13e30*/  @!P1 BRA `(.L_x_10987) ;  /* 0x0000000000049947 */ /* 0x000fea0003800000 */
[----:B------:R-:W-:Y:S01]  /*13e40*/  BPT.TRAP 0x1 ;  /* 0x000000040000795c */ /* 0x000fe20000300000 */
.L_x_10987:
        /* <DEDUP_REMOVED lines=19> */
.L_x_10982:
[----:B------:R-:W-:Y:S05]  /*13f80*/  BSYNC B1 ;  /* 0x0000000000017941 */ /* 0x000fea0003800000 */
.L_x_10981:
[C---:B------:R-:W-:Y:S01]  /*13f90*/  ISETP.GT.AND P0, PT, R8.reuse, 0x1, PT ;  /* 0x000000010800780c */ /* 0x040fe20003f04270 */
[----:B0-2---:R-:W-:-:S04]  /*13fa0*/  VIADD R2, R8, 0xfffffffe ;  /* 0xfffffffe08027836 */ /* 0x005fc80000000000 */
[----:B------:R-:W-:-:S08]  /*13fb0*/  IMAD.MOV.U32 R8, RZ, RZ, R2 ;  /* 0x000000ffff087224 */ /* 0x000fd000078e0002 */
[----:B------:R-:W-:Y:S05]  /*13fc0*/  @P0 BRA `(.L_x_10988) ;  /* 0xfffffff400180947 */ /* 0x000fea000383ffff */
.L_x_10964:
[----:B------:R-:W-:Y:S05]  /*13fd0*/  BSYNC B0 ;  /* 0x0000000000007941 */ /* 0x000fea0003800000 */
.L_x_10963:
        /* <DEDUP_REMOVED lines=15> */
.L_x_10990:
[----:B------:R-:W-:Y:S05]  /*140d0*/  BSYNC B0 ;  /* 0x0000000000007941 */ /* 0x000fea0003800000 */
.L_x_10989:
[----:B------:R-:W-:Y:S04]  /*140e0*/  BSSY B0, `(.L_x_10991) ;  /* 0x0000020000007945 */ /* 0x000fe80003800000 */
[----:B------:R-:W-:Y:S05]  /*140f0*/  @!P6 BRA `(.L_x_10992) ;  /* 0x000000000078e947 */ /* 0x000fea0003800000 */
[----:B------:R-:W-:Y:S01]  /*14100*/  IMAD R3, R22, 0x8, R28 ;  /* 0x0000000816037824 */ /* 0x000fe200078e021c */
[----:B------:R-:W-:-:S04]  /*14110*/  SHF.L.U32 R2, R24, 0x1f, RZ ;  /* 0x0000001f18027819 */ /* 0x000fc800000006ff */
[----:B------:R-:W3:Y:S02]  /*14120*/  SYNCS.PHASECHK.TRANS64.TRYWAIT P0, [R3+URZ+0x30860], R2 ;  /* 0x03086002030075a7 */ /* 0x000ee4000800017f */
[----:B---3--:R-:W-:Y:S05]  /*14130*/  @!P0 BRA `(.L_x_10993) ;  /* 0x0000001c00b88947 */ /* 0x008fea0003800000 */
.L_x_11078:
        /* <DEDUP_REMOVED lines=9> */
.L_x_10994:
        /* <DEDUP_REMOVED lines=17> */
.L_x_10992:
[----:B------:R-:W-:Y:S05]  /*142e0*/  BSYNC B0 ;  /* 0x0000000000007941 */ /* 0x000fea0003800000 */
.L_x_10991:
[----:B------:R-:W-:-:S05]  /*142f0*/  VIADD R22, R22, 0x1 ;  /* 0x0000000116167836 */ /* 0x000fca0000000000 */
[----:B------:R-:W-:-:S04]  /*14300*/  ISETP.NE.AND P0, PT, R22, 0x2, PT ;  /* 0x000000021600780c */ /* 0x000fc80003f05270 */
[----:B---34-:R-:W-:Y:S02]  /*14310*/  SEL R3, RZ, 0x1, P0 ;  /* 0x00000001ff037807 */ /* 0x018fe40000000000 */
[----:B------:R-:W-:Y:S02]  /*14320*/  SEL R22, R22, RZ, P0 ;  /* 0x000000ff16167207 */ /* 0x000fe40000000000 */
[----:B------:R-:W-:-:S07]  /*14330*/  LOP3.LUT R24, R24, R3, RZ, 0x3c, !PT ;  /* 0x0000000318187212 */ /* 0x000fce00078e3cff */
.L_x_10950:
[----:B------:R-:W-:Y:S05]  /*14340*/  BSYNC B6 ;  /* 0x0000000000067941 */ /* 0x000fea0003800000 */
.L_x_10948:
[----:B------:R-:W-:-:S03]  /*14350*/  UMOV UR4, 0xffffffff ;  /* 0xffffffff00047882 */ /* 0x000fc60000000000 */
[----:B------:R-:W-:Y:S05]  /*14360*/  BRA.DIV UR4, `(.L_x_10995) ;  /* 0x0000001e04407947 */ /* 0x000fea000b800000 */
[----:B--2---:R2:W3:Y:S04]  /*14370*/  SHFL.IDX PT, R5, R16, RZ, 0x1f ;  /* 0x00001fff10057589 */ /* 0x0044e800000e0000 */
[----:B------:R2:W4:Y:S02]  /*14380*/  SHFL.IDX PT, R4, R16, 0x1, 0x1f ;  /* 0x00201f0010047f89 */ /* 0x00052400000e0000 */
.L_x_11082:
        /* <DEDUP_REMOVED lines=8> */
[----:B-----5:R-:W0:Y:S02]  /*14410*/  LDC.64 R2, c[0x0][0xc58] ;  /* 0x00031600ff027b82 */ /* 0x020e240000000a00 */
[----:B0-----:R-:W-:-:S06]  /*14420*/  IMAD.WIDE R2, R7, 0x4, R2 ;  /* 0x0000000407027825 */ /* 0x001fcc00078e0202 */
[----:B------:R0:W5:Y:S02]  /*14430*/  LDG.E R2, desc[UR56][R2.64] ;  /* 0x0000003802027981 */ /* 0x000164000c1e1900 */
.L_x_10997:
[----:B------:R-:W-:Y:S05]  /*14440*/  BSYNC B0 ;  /* 0x0000000000007941 */ /* 0x000fea0003800000 */
.L_x_10996:
        /* <DEDUP_REMOVED lines=23> */
.L_x_11090:
[----:B------:R-:W-:Y:S02]  /*145c0*/  ULDC UR4, c[0x0][0xc10] ;  /* 0x0003040000047ab9 */ /* 0x000fe40000000800 */
[----:B--2---:R-:W-:-:S04]  /*145d0*/  IMAD.U32 R16, RZ, RZ, UR4 ;  /* 0x00000004ff107e24 */ /* 0x004fc8000f8e00ff */
[----:B0-----:R-:W-:-:S04]  /*145e0*/  IMAD R7, R14, R16, RZ ;  /* 0x000000100e077224 */ /* 0x001fc800078e02ff */
[----:B----4-:R-:W-:-:S05]  /*145f0*/  IMAD.IADD R4, R4, 0x1, R7 ;  /* 0x0000000104047824 */ /* 0x010fca00078e0207 */
[----:B---3--:R-:W-:-:S13]  /*14600*/  ISETP.GT.AND P0, PT, R4, R5, PT ;  /* 0x000000050400720c */ /* 0x008fda0003f04270 */
[----:B------:R-:W-:Y:S05]  /*14610*/  @P0 BRA `(.L_x_10999) ;  /* 0x0000000000ac0947 */ /* 0x000fea0003800000 */
[----:B------:R-:W0:Y:S02]  /*14620*/  LDC R0, c[0x0][0xc14] ;  /* 0x00030500ff007b82 */ /* 0x000e240000000800 */
.L_x_11004:
        /* <DEDUP_REMOVED lines=12> */
.L_x_11002:
[----:B------:R-:W-:Y:S05]  /*146f0*/  BSYNC B0 ;  /* 0x0000000000007941 */ /* 0x000fea0003800000 */
.L_x_11001:
        /* <DEDUP_REMOVED lines=23> */
.L_x_11098:
[----:B------:R-:W-:Y:S02]  /*14870*/  ULDC UR4, c[0x0][0xc10] ;  /* 0x0003040000047ab9 */ /* 0x000fe40000000800 */
[----:B------:R-:W-:-:S04]  /*14880*/  IMAD.U32 R16, RZ, RZ, UR4 ;  /* 0x00000004ff107e24 */ /* 0x000fc8000f8e00ff */
[----:B--2---:R-:W-:-:S04]  /*14890*/  IMAD R7, R14, R16, RZ ;  /* 0x000000100e077224 */ /* 0x004fc800078e02ff */
[----:B------:R-:W-:-:S05]  /*148a0*/  IMAD.IADD R4, R7, 0x1, R4 ;  /* 0x0000000107047824 */ /* 0x000fca00078e0204 */
[----:B------:R-:W-:-:S13]  /*148b0*/  ISETP.GT.AND P0, PT, R4, R5, PT ;  /* 0x000000050400720c */ /* 0x000fda0003f04270 */
[----:B------:R-:W-:Y:S05]  /*148c0*/  @!P0 BRA `(.L_x_11004) ;  /* 0xfffffffc00588947 */ /* 0x000fea000383ffff */
.L_x_10999:
        /* <DEDUP_REMOVED lines=8> */
.L_x_11102:
[----:B------:R-:W-:Y:S01]  /*14950*/  ISETP.NE.AND P0, PT, R6, RZ, PT ;  /* 0x000000ff0600720c */ /* 0x000fe20003f05270 */
[----:B------:R-:W-:-:S12]  /*14960*/  IMAD.MOV.U32 R14, RZ, RZ, RZ ;  /* 0x000000ffff0e7224 */ /* 0x000fd800078e00ff */
[----:B------:R-:W-:Y:S05]  /*14970*/  @!P0 BRA `(.L_x_11006) ;  /* 0x0000000000108947 */ /* 0x000fea0003800000 */
[----:B------:R-:W-:Y:S01]  /*14980*/  UMOV UR4, 0xffffffff ;  /* 0xffffffff00047882 */ /* 0x000fe20000000000 */
[----:B------:R-:W-:Y:S02]  /*14990*/  VIADD R12, R4, 0xffffffff ;  /* 0xffffffff040c7836 */ /* 0x000fe40000000000 */
[----:B------:R-:W-:Y:S05]  /*149a0*/  BRA.DIV UR4, `(.L_x_11007) ;  /* 0x0000001e04e47947 */ /* 0x000fea000b800000 */
[----:B------:R4:W0:Y:S02]  /*149b0*/  SHFL.IDX PT, R14, R3, R12, 0x1f ;  /* 0x00001f0c030e7589 */ /* 0x00082400000e0000 */
.L_x_11006:
[-C--:B---3--:R-:W-:Y:S01]  /*149c0*/  IABS R6, R17.reuse ;  /* 0x0000001100067213 */ /* 0x088fe20000000000 */
[----:B0-----:R-:W-:Y:S02]  /*149d0*/  IMAD R16, R14, R16, R7 ;  /* 0x000000100e107224 */ /* 0x001fe400078e0207 */
[----:B------:R-:W-:Y:S01]  /*149e0*/  IMAD.IADD R19, R4, 0x1, R19 ;  /* 0x0000000104137824 */ /* 0x000fe200078e0213 */
[----:B------:R-:W0:Y:S01]  /*149f0*/  I2F.RP R8, R6 ;  /* 0x0000000600087306 */ /* 0x000e220000209400 */
[----:B------:R-:W-:Y:S01]  /*14a00*/  IMAD.IADD R10, R5, 0x1, -R16 ;  /* 0x00000001050a7824 */ /* 0x000fe200078e0a10 */
[----:B------:R-:W-:-:S05]  /*14a10*/  IABS R5, R17 ;  /* 0x0000001100057213 */ /* 0x000fca0000000000 */
[----:B------:R-:W-:Y:S01]  /*14a20*/  IMAD.MOV R5, RZ, RZ, -R5 ;  /* 0x000000ffff057224 */ /* 0x000fe200078e0a05 */
[----:B0-----:R-:W2:Y:S02]  /*14a30*/  MUFU.RCP R8, R8 ;  /* 0x0000000800087308 */ /* 0x001ea40000001000 */
[----:B--2---:R-:W-:-:S06]  /*14a40*/  VIADD R2, R8, 0xffffffe ;  /* 0x0ffffffe08027836 */ /* 0x004fcc0000000000 */
[----:B----4-:R0:W2:Y:S02]  /*14a50*/  F2I.FTZ.U32.TRUNC.NTZ R3, R2 ;  /* 0x0000000200037305 */ /* 0x0100a4000021f000 */
        /* <DEDUP_REMOVED lines=21> */
.L_x_11000:
[----:B------:R-:W-:Y:S01]  /*14bb0*/  UMOV UR4, URZ ;  /* 0x0000003f00047c82 */ /* 0x000fe20008000000 */
[----:B------:R-:W-:Y:S01]  /*14bc0*/  UMOV UR5, URZ ;  /* 0x0000003f00057c82 */ /* 0x000fe20008000000 */
[----:B------:R-:W-:Y:S01]  /*14bd0*/  ULDC UR6, c[0x0][0xc14] ;  /* 0x0003050000067ab9 */ /* 0x000fe20000000800 */
[----:B------:R-:W-:Y:S02]  /*14be0*/  IMAD.MOV.U32 R16, RZ, RZ, R5 ;  /* 0x000000ffff107224 */ /* 0x000fe400078e0005 */
[----:B------:R-:W-:Y:S02]  /*14bf0*/  IMAD.U32 R17, RZ, RZ, UR4 ;  /* 0x00000004ff117e24 */ /* 0x000fe4000f8e00ff */
[----:B------:R-:W-:Y:S02]  /*14c00*/  IMAD.U32 R18, RZ, RZ, UR5 ;  /* 0x00000005ff127e24 */ /* 0x000fe4000f8e00ff */
[----:B------:R-:W-:-:S07]  /*14c10*/  IMAD.U32 R19, RZ, RZ, UR6 ;  /* 0x00000006ff137e24 */ /* 0x000fce000f8e00ff */
.L_x_11008:
        /* <DEDUP_REMOVED lines=10> */
.L_x_10927:
        /* <DEDUP_REMOVED lines=12> */
.L_x_11105:
[----:B------:R-:W-:Y:S05]  /*14d80*/  BSYNC B0 ;  /* 0x0000000000007941 */ /* 0x000fea0003800000 */
.L_x_11010:
[----:B------:R-:W-:-:S03]  /*14d90*/  UMOV UR4, 0xffffffff ;  /* 0xffffffff00047882 */ /* 0x000fc60000000000 */
[----:B------:R-:W-:Y:S05]  /*14da0*/  BRA.DIV UR4, `(.L_x_11012) ;  /* 0x0000001e041c7947 */ /* 0x000fea000b800000 */
[----:B0-----:R-:W0:Y:S02]  /*14db0*/  S2R R0, SR_TID.X ;  /* 0x0000000000007919 */ /* 0x001e240000002100 */
[----:B0-----:R-:W-:-:S04]  /*14dc0*/  SHF.R.U32.HI R0, RZ, 0x5, R0 ;  /* 0x00000005ff007819 */ /* 0x001fc80000011600 */
[----:B------:R-:W-:-:S05]  /*14dd0*/  LOP3.LUT R0, R0, 0x3, RZ, 0xc0, !PT ;  /* 0x0000000300007812 */ /* 0x000fca00078ec0ff */
[----:B------:R0:W2:Y:S02]  /*14de0*/  SHFL.IDX PT, R14, R0, RZ, 0x1f ;  /* 0x00001fff000e7589 */ /* 0x0000a400000e0000 */
.L_x_11108:
[----:B--2---:R-:W-:-:S13]  /*14df0*/  ISETP.NE.AND P0, PT, R14, RZ, PT ;  /* 0x000000ff0e00720c */ /* 0x004fda0003f05270 */
[----:B------:R-:W-:Y:S05]  /*14e00*/  @P0 BRA `(.L_x_10784) ;  /* 0x0000000000880947 */ /* 0x000fea0003800000 */
[----:B------:R-:W-:-:S03]  /*14e10*/  UMOV UR4, 0xffffffff ;  /* 0xffffffff00047882 */ /* 0x000fc60000000000 */
[----:B------:R-:W-:Y:S05]  /*14e20*/  BRA.DIV UR4, `(.L_x_11013) ;  /* 0x0000001e04307947 */ /* 0x000fea000b800000 */
[----:B------:R-:W-:-:S13]  /*14e30*/  ELECT P6, URZ, PT ;  /* 0x00000000003f782f */ /* 0x000fda00038c0000 */
.L_x_11111:
[----:B------:R-:W-:Y:S05]  /*14e40*/  @!P6 BRA `(.L_x_10784) ;  /* 0x000000000078e947 */ /* 0x000fea0003800000 */
[----:B0-----:R-:W2:Y:S02]  /*14e50*/  LDL.LU R0, [R1+0x1c] ;  /* 0x00001c0001007983 */ /* 0x001ea40000300800 */
[----:B--2---:R-:W-:-:S04]  /*14e60*/  LOP3.LUT R0, R0, 0x2, RZ, 0xfc, !PT ;  /* 0x0000000200007812 */ /* 0x004fc800078efcff */
[----:B------:R-:W-:-:S13]  /*14e70*/  ISETP.NE.AND P2, PT, R0, 0x3, PT ;  /* 0x000000030000780c */ /* 0x000fda0003f45270 */
[----:B------:R-:W-:Y:S05]  /*14e80*/  @!P2 BRA `(.L_x_11014) ;  /* 0x000000000004a947 */ /* 0x000fea0003800000 */
[----:B------:R-:W-:Y:S01]  /*14e90*/  BPT.TRAP 0x1 ;  /* 0x000000040000795c */ /* 0x000fe20000300000 */
.L_x_11014:
        /* <DEDUP_REMOVED lines=12> */
.L_x_11112:
[----:B------:R-:W2:Y:S02]  /*14f60*/  SYNCS.PHASECHK.TRANS64.TRYWAIT P0, [R3+URZ], R0 ;  /* 0x00000000030075a7 */ /* 0x000ea4000800017f */
[----:B--2---:R-:W-:Y:S05]  /*14f70*/  @!P0 BRA `(.L_x_11016) ;  /* 0x0000001c00108947 */ /* 0x004fea0003800000 */
.L_x_11113:
[----:B------:R-:W-:Y:S05]  /*14f80*/  @!P2 BRA `(.L_x_11017) ;  /* 0x000000000004a947 */ /* 0x000fea0003800000 */
[----:B------:R-:W-:Y:S01]  /*14f90*/  BPT.TRAP 0x1 ;  /* 0x000000040000795c */ /* 0x000fe20000300000 */
.L_x_11017:
[----:B--2---:R-:W-:-:S04]  /*14fa0*/  VIADD R3, R9, 0x30860 ;  /* 0x0003086009037836 */ /* 0x004fc80000000000 */
[----:B------:R-:W-:-:S04]  /*14fb0*/  IMAD R5, R22, 0x8, R3 ;  /* 0x0000000816057824 */ /* 0x000fc800078e0203 */
[----:B------:R-:W2:Y:S02]  /*14fc0*/  SYNCS.PHASECHK.TRANS64.TRYWAIT P0, [R5+URZ], R2 ;  /* 0x00000002050075a7 */ /* 0x000ea4000800017f */
[----:B--2---:R-:W-:Y:S05]  /*14fd0*/  @!P0 BRA `(.L_x_11018) ;  /* 0x0000001c000c8947 */ /* 0x004fea0003800000 */
.L_x_11114:
[----:B------:R-:W-:-:S07]  /*14fe0*/  IMAD R3, R4, 0x8, R3 ;  /* 0x0000000804037824 */ /* 0x000fce00078e0203 */
.L_x_11019:
[----:B---3--:R3:W4:Y:S02]  /*14ff0*/  SYNCS.PHASECHK.TRANS64.TRYWAIT P0, [R3+URZ], R0 ;  /* 0x00000000030075a7 */ /* 0x008724000800017f */
[----:B----4-:R-:W-:Y:S05]  /*15000*/  @!P0 NANOSLEEP.SYNCS 0x989680 ;  /* 0x009896800000895d */ /* 0x010fea0003900000 */
[----:B------:R-:W4:Y:S02]  /*15010*/  @!P0 SYNCS.PHASECHK.TRANS64 P0, [R3+URZ], R0 ;  /* 0x00000000030085a7 */ /* 0x000f24000800007f */
[----:B----4-:R-:W-:Y:S05]  /*15020*/  @!P0 BRA `(.L_x_11019) ;  /* 0xfffffffc00f08947 */ /* 0x010fea000383ffff */
.L_x_10784:
[----:B------:R-:W-:Y:S05]  /*15030*/  BSYNC B7 ;  /* 0x0000000000077941 */ /* 0x000fea0003800000 */
.L_x_10781:
[----:B------:R-:W-:Y:S05]  /*15040*/  EXIT ;  /* 0x000000000000794d */ /* 0x000fea0003800000 */
.L_x_10802:
[----:B0-----:R0:W1:Y:S02]  /*15050*/  SYNCS.PHASECHK.TRANS64.TRYWAIT P6, [R83+URZ+0x30890], R95 ;  /* 0x0308905f530075a7 */ /* 0x00106400080c017f */
[----:B-1----:R-:W-:Y:S05]  /*15060*/  @!P6 NANOSLEEP.SYNCS 0x989680 ;  /* 0x009896800000e95d */ /* 0x002fea0003900000 */
[----:B------:R-:W1:Y:S02]  /*15070*/  @!P6 SYNCS.PHASECHK.TRANS64 P6, [R83+URZ+0x30890], R95 ;  /* 0x0308905f5300e5a7 */ /* 0x000e6400080c007f */
[----:B-1----:R-:W-:Y:S05]  /*15080*/  @!P6 BRA `(.L_x_10802) ;  /* 0xfffffffc00f0e947 */ /* 0x002fea000383ffff */
[----:B------:R-:W-:Y:S05]  /*15090*/  BRA `(.L_x_11020) ;  /* 0xfffffed800d47947 */ /* 0x000fea000383ffff */
.L_x_10822:
[----:B0-----:R0:W1:Y:S02]  /*150a0*/  SYNCS.PHASECHK.TRANS64.TRYWAIT P5, [R83+URZ+0x30890], R95 ;  /* 0x0308905f530075a7 */ /* 0x00106400080a017f */
[----:B-1----:R-:W-:Y:S05]  /*150b0*/  @!P5 NANOSLEEP.SYNCS 0x989680 ;  /* 0x009896800000d95d */ /* 0x002fea0003900000 */
[----:B------:R-:W1:Y:S02]  /*150c0*/  @!P5 SYNCS.PHASECHK.TRANS64 P5, [R83+URZ+0x30890], R95 ;  /* 0x0308905f5300d5a7 */ /* 0x000e6400080a007f */
[----:B-1----:R-:W-:Y:S05]  /*150d0*/  @!P5 BRA `(.L_x_10822) ;  /* 0xfffffffc00f0d947 */ /* 0x002fea000383ffff */
[----:B------:R-:W-:Y:S05]  /*150e0*/  BRA `(.L_x_11021) ;  /* 0xfffffeec00a47947 */ /* 0x000fea000383ffff */
.L_x_10831:
[----:B-1----:R1:W2:Y:S02]  /*150f0*/  SYNCS.PHASECHK.TRANS64.TRYWAIT P4, [R83+URZ+0x30890], R95 ;  /* 0x0308905f530075a7 */ /* 0x0022a4000808017f */
[----:B--2---:R-:W-:Y:S05]  /*15100*/  @!P4 NANOSLEEP.SYNCS 0x989680 ;  /* 0x009896800000c95d */ /* 0x004fea0003900000 */
[----:B------:R-:W2:Y:S02]  /*15110*/  @!P4 SYNCS.PHASECHK.TRANS64 P4, [R83+URZ+0x30890], R95 ;  /* 0x0308905f5300c5a7 */ /* 0x000ea4000808007f */
[----:B--2---:R-:W-:Y:S05]  /*15120*/  @!P4 BRA `(.L_x_10831) ;  /* 0xfffffffc00f0c947 */ /* 0x004fea000383ffff */
[----:B------:R-:W-:Y:S05]  /*15130*/  BRA `(.L_x_11022) ;  /* 0xfffffefc00f47947 */ /* 0x000fea000383ffff */
.L_x_10837:
[----:B--2---:R2:W3:Y:S02]  /*15140*/  SYNCS.PHASECHK.TRANS64.TRYWAIT P3, [R83+URZ+0x308b0], R95 ;  /* 0x0308b05f530075a7 */ /* 0x0044e4000806017f */
[----:B---3--:R-:W-:Y:S05]  /*15150*/  @!P3 NANOSLEEP.SYNCS 0x989680 ;  /* 0x009896800000b95d */ /* 0x008fea0003900000 */
[----:B------:R-:W3:Y:S02]  /*15160*/  @!P3 SYNCS.PHASECHK.TRANS64 P3, [R83+URZ+0x308b0], R95 ;  /* 0x0308b05f5300b5a7 */ /* 0x000ee4000806007f */
[----:B---3--:R-:W-:Y:S05]  /*15170*/  @!P3 BRA `(.L_x_10837) ;  /* 0xfffffffc00f0b947 */ /* 0x008fea000383ffff */
[----:B------:R-:W-:Y:S05]  /*15180*/  BRA `(.L_x_11023) ;  /* 0xffffff0000887947 */ /* 0x000fea000383ffff */
.L_x_10845:
        /* <DEDUP_REMOVED lines=13> */
.L_x_11025:
[----:B------:R-:W-:Y:S05]  /*15260*/  BSYNC B0 ;  /* 0x0000000000007941 */ /* 0x000fea0003800000 */
.L_x_11024:
[----:B------:R0:W-:Y:S01]  /*15270*/  STL [R1+0x30], R14 ;  /* 0x0000300e01007387 */ /* 0x0001e20000100800 */
[----:B------:R-:W-:Y:S05]  /*15280*/  BRA `(.L_x_11026) ;  /* 0xffffff0400d87947 */ /* 0x000fea000383ffff */
.L_x_10859:
        /* <DEDUP_REMOVED lines=8> */
.L_x_11028:
[----:B------:R-:W-:Y:S05]  /*15310*/  BSYNC B1 ;  /* 0x0000000000017941 */ /* 0x000fea0003800000 */
.L_x_11027:
[----:B------:R-:W-:Y:S05]  /*15320*/  BRA `(.L_x_11029) ;  /* 0xffffff0c00fc7947 */ /* 0x000fea000383ffff */
.L_x_10860:
        /* <DEDUP_REMOVED lines=8> */
.L_x_11031:
[----:B------:R-:W-:Y:S05]  /*153b0*/  BSYNC B1 ;  /* 0x0000000000017941 */ /* 0x000fea0003800000 */
.L_x_11030:
[----:B------:R-:W-:Y:S05]  /*153c0*/  BRA `(.L_x_11032) ;  /* 0xffffff0c00e07947 */ /* 0x000fea000383ffff */
.L_x_10861:
        /* <DEDUP_REMOVED lines=8> */
.L_x_11034:
[----:B------:R-:W-:Y:S05]  /*15450*/  BSYNC B1 ;  /* 0x0000000000017941 */ /* 0x000fea0003800000 */
.L_x_11033:
[----:B------:R-:W-:Y:S05]  /*15460*/  BRA `(.L_x_11035) ;  /* 0xffffff0c00c47947 */ /* 0x000fea000383ffff */
.L_x_10862:
        /* <DEDUP_REMOVED lines=8> */
.L_x_11037:
[----:B------:R-:W-:Y:S05]  /*154f0*/  BSYNC B1 ;  /* 0x0000000000017941 */ /* 0x000fea0003800000 */
.L_x_11036:
[----:B------:R-:W-:Y:S05]  /*15500*/  BRA `(.L_x_11038) ;  /* 0xffffff0c00a87947 */ /* 0x000fea000383ffff */
.L_x_10864:
[----:B0-----:R0:W1:Y:S02]  /*15510*/  SYNCS.PHASECHK.TRANS64.TRYWAIT P1, [R2+URZ+0x30800], R9 ;  /* 0x03080009020075a7 */ /* 0x001064000802017f */
[----:B-1----:R-:W-:Y:S05]  /*15520*/  @!P1 NANOSLEEP.SYNCS 0x989680 ;  /* 0x009896800000995d */ /* 0x002fea0003900000 */
[----:B------:R-:W1:Y:S02]  /*15530*/  @!P1 SYNCS.PHASECHK.TRANS64 P1, [R2+URZ+0x30800], R9 ;  /* 0x03080009020095a7 */ /* 0x000e64000802007f */
[----:B-1----:R-:W-:Y:S05]  /*15540*/  @!P1 BRA `(.L_x_10864) ;  /* 0xfffffffc00f09947 */ /* 0x002fea000383ffff */
[----:B------:R-:W-:Y:S05]  /*15550*/  BRA `(.L_x_11039) ;  /* 0xffffff10001c7947 */ /* 0x000fea000383ffff */
.L_x_10872:
        /* <DEDUP_REMOVED lines=8> */
.L_x_11041:
[----:B------:R-:W-:Y:S05]  /*155e0*/  BSYNC B1 ;  /* 0x0000000000017941 */ /* 0x000fea0003800000 */
.L_x_11040:
[----:B------:R-:W-:Y:S05]  /*155f0*/  BRA `(.L_x_11042) ;  /* 0xffffff1800f47947 */ /* 0x000fea000383ffff */
.L_x_10873:
        /* <DEDUP_REMOVED lines=8> */
.L_x_11044:
[----:B------:R-:W-:Y:S05]  /*15680*/  BSYNC B1 ;  /* 0x0000000000017941 */ /* 0x000fea0003800000 */
.L_x_11043:
[----:B------:R-:W-:Y:S05]  /*15690*/  BRA `(.L_x_11045) ;  /* 0xffffff1800d87947 */ /* 0x000fea000383ffff */
.L_x_10874:
        /* <DEDUP_REMOVED lines=8> */
.L_x_11047:
[----:B------:R-:W-:Y:S05]  /*15720*/  BSYNC B1 ;  /* 0x0000000000017941 */ /* 0x000fea0003800000 */
.L_x_11046:
[----:B------:R-:W-:Y:S05]  /*15730*/  BRA `(.L_x_11048) ;  /* 0xffffff1800bc7947 */ /* 0x000fea000383ffff */
.L_x_10875:
        /* <DEDUP_REMOVED lines=8> */
.L_x_11050:
[----:B------:R-:W-:Y:S05]  /*157c0*/  BSYNC B1 ;  /* 0x0000000000017941 */ /* 0x000fea0003800000 */
.L_x_11049:
[----:B------:R-:W-:Y:S05]  /*157d0*/  BRA `(.L_x_11051) ;  /* 0xffffff1800a07947 */ /* 0x000fea000383ffff */
.L_x_10877:
[----:B0-----:R0:W1:Y:S02]  /*157e0*/  SYNCS.PHASECHK.TRANS64.TRYWAIT P1, [R2+URZ+0x30800], R9 ;  /* 0x03080009020075a7 */ /* 0x001064000802017f */
[----:B-1----:R-:W-:Y:S05]  /*157f0*/  @!P1 NANOSLEEP.SYNCS 0x989680 ;  /* 0x009896800000995d */ /* 0x002fea0003900000 */
[----:B------:R-:W1:Y:S02]  /*15800*/  @!P1 SYNCS.PHASECHK.TRANS64 P1, [R2+URZ+0x30800], R9 ;  /* 0x03080009020095a7 */ /* 0x000e64000802007f */
[----:B-1----:R-:W-:Y:S05]  /*15810*/  @!P1 BRA `(.L_x_10877) ;  /* 0xfffffffc00f09947 */ /* 0x002fea000383ffff */
[----:B------:R-:W-:Y:S05]  /*15820*/  BRA `(.L_x_11052) ;  /* 0xffffff1c00087947 */ /* 0x000fea000383ffff */
.L_x_10883:
[----:B-1----:R1:W3:Y:S02]  /*15830*/  SYNCS.PHASECHK.TRANS64.TRYWAIT P1, [R4+URZ+0x30830], R5 ;  /* 0x03083005040075a7 */ /* 0x0022e4000802017f */
[----:B---3--:R-:W-:Y:S05]  /*15840*/  @!P1 NANOSLEEP.SYNCS 0x989680 ;  /* 0x009896800000995d */ /* 0x008fea0003900000 */
[----:B------:R-:W3:Y:S02]  /*15850*/  @!P1 SYNCS.PHASECHK.TRANS64 P1, [R4+URZ+0x30830], R5 ;  /* 0x03083005040095a7 */ /* 0x000ee4000802007f */
[----:B---3--:R-:W-:Y:S05]  /*15860*/  @!P1 BRA `(.L_x_10883) ;  /* 0xfffffffc00f09947 */ /* 0x008fea000383ffff */
[----:B------:R-:W-:Y:S05]  /*15870*/  BRA `(.L_x_10882) ;  /* 0xffffff2800507947 */ /* 0x000fea000383ffff */
.L_x_10889:
[----:B-1----:R1:W2:Y:S02]  /*15880*/  SYNCS.PHASECHK.TRANS64.TRYWAIT P3, [R0+URZ+0x30830], R3 ;  /* 0x03083003000075a7 */ /* 0x0022a4000806017f */
[----:B--2---:R-:W-:Y:S05]  /*15890*/  @!P3 NANOSLEEP.SYNCS 0x989680 ;  /* 0x009896800000b95d */ /* 0x004fea0003900000 */
[----:B------:R-:W2:Y:S02]  /*158a0*/  @!P3 SYNCS.PHASECHK.TRANS64 P3, [R0+URZ+0x30830], R3 ;  /* 0x030830030000b5a7 */ /* 0x000ea4000806007f */
[----:B--2---:R-:W-:Y:S05]  /*158b0*/  @!P3 BRA `(.L_x_10889) ;  /* 0xfffffffc00f0b947 */ /* 0x004fea000383ffff */
[----:B------:R-:W-:Y:S05]  /*158c0*/  BRA `(.L_x_10888) ;  /* 0xffffff5800287947 */ /* 0x000fea000383ffff */
.L_x_10894:
[----:B-1----:R1:W2:Y:S02]  /*158d0*/  SYNCS.PHASECHK.TRANS64.TRYWAIT P2, [R3+URZ+0x30850], R0 ;  /* 0x03085000030075a7 */ /* 0x0022a4000804017f */
[----:B--2---:R-:W-:Y:S05]  /*158e0*/  @!P2 NANOSLEEP.SYNCS 0x989680 ;  /* 0x009896800000a95d */ /* 0x004fea0003900000 */
[----:B------:R-:W2:Y:S02]  /*158f0*/  @!P2 SYNCS.PHASECHK.TRANS64 P2, [R3+URZ+0x30850], R0 ;  /* 0x030850000300a5a7 */ /* 0x000ea4000804007f */
[----:B--2---:R-:W-:Y:S05]  /*15900*/  @!P2 BRA `(.L_x_10894) ;  /* 0xfffffffc00f0a947 */ /* 0x004fea000383ffff */
[----:B------:R-:W-:Y:S05]  /*15910*/  BRA `(.L_x_10893) ;  /* 0xffffff5800fc7947 */ /* 0x000fea000383ffff */
.L_x_10899:
[----:B-1----:R1:W2:Y:S02]  /*15920*/  SYNCS.PHASECHK.TRANS64.TRYWAIT P0, [R12+URZ+0x30850], R5 ;  /* 0x030850050c0075a7 */ /* 0x0022a4000800017f */
[----:B--2---:R-:W-:Y:S05]  /*15930*/  @!P0 NANOSLEEP.SYNCS 0x989680 ;  /* 0x009896800000895d */ /* 0x004fea0003900000 */
[----:B------:R-:W2:Y:S02]  /*15940*/  @!P0 SYNCS.PHASECHK.TRANS64 P0, [R12+URZ+0x30850], R5 ;  /* 0x030850050c0085a7 */ /* 0x000ea4000800007f */
[----:B--2---:R-:W-:Y:S05]  /*15950*/  @!P0 BRA `(.L_x_10899) ;  /* 0xfffffffc00f08947 */ /* 0x004fea000383ffff */
[----:B------:R-:W-:Y:S05]  /*15960*/  BRA `(.L_x_10898) ;  /* 0xffffff8400707947 */ /* 0x000fea000383ffff */
.L_x_10931:
        /* <DEDUP_REMOVED lines=8> */
[----:B-1---5:R-:W-:Y:S05]  /*159f0*/  WARPSYNC.COLLECTIVE R15, `(.L_x_11054) ;  /* 0x000000000f087348 */ /* 0x022fea0003c00000 */
[----:B------:R0:W2:Y:S02]  /*15a00*/  SHFL.IDX P6, R14, R13, R12, R11 ;  /* 0x0000000c0d0e7389 */ /* 0x0000a400000c000b */
[----:B012--5:R-:W-:Y:S01]  /*15a10*/  ENDCOLLECTIVE ;  /* 0x000000000000791b */ /* 0x027fe20003800000 */
.L_x_11054:
[----:B------:R-:W-:Y:S05]  /*15a20*/  BSYNC B1 ;  /* 0x0000000000017941 */ /* 0x000fea0003800000 */
.L_x_11053:
[----:B------:R-:W-:Y:S05]  /*15a30*/  BRA `(.L_x_11055) ;  /* 0xffffffbc00347947 */ /* 0x000fea000383ffff */
.L_x_10932:
[----:B------:R-:W-:Y:S01]  /*15a40*/  BSSY B1, `(.L_x_11056) ;  /* 0x0000006000017945 */ /* 0x000fe20003800000 */
[----:B------:R-:W-:-:S07]  /*15a50*/  IMAD.MOV.U32 R15, RZ, RZ, -0x1 ;  /* 0xffffffffff0f7424 */ /* 0x000fce00078e00ff */
[----:B-1---5:R-:W-:Y:S05]  /*15a60*/  WARPSYNC.COLLECTIVE R15, `(.L_x_11057) ;  /* 0x000000000f0c7348 */ /* 0x022fea0003c00000 */
[----:B------:R-:W-:Y:S02]  /*15a70*/  ELECT P6, UR62, PT ;  /* 0x00000000003e782f */ /* 0x000fe400038c0000 */
[----:B------:R-:W-:Y:S01]  /*15a80*/  MOV R14, UR62 ;  /* 0x0000003e000e7c02 */ /* 0x000fe20008000f00 */
[----:B-1---5:R-:W-:Y:S10]  /*15a90*/  ENDCOLLECTIVE ;  /* 0x000000000000791b */ /* 0x022ff40003800000 */
.L_x_11057:
[----:B------:R-:W-:Y:S05]  /*15aa0*/  BSYNC B1 ;  /* 0x0000000000017941 */ /* 0x000fea0003800000 */
.L_x_11056:
[----:B------:R-:W-:Y:S05]  /*15ab0*/  BRA `(.L_x_11058) ;  /* 0xffffffbc00207947 */ /* 0x000fea000383ffff */
.L_x_10934:
[----:B0-----:R0:W2:Y:S02]  /*15ac0*/  SYNCS.PHASECHK.TRANS64.TRYWAIT P0, [R6+URZ+0x30820], R7 ;  /* 0x03082007060075a7 */ /* 0x0010a4000800017f */
[----:B--2---:R-:W-:Y:S05]  /*15ad0*/  @!P0 NANOSLEEP.SYNCS 0x989680 ;  /* 0x009896800000895d */ /* 0x004fea0003900000 */
[----:B------:R-:W2:Y:S02]  /*15ae0*/  @!P0 SYNCS.PHASECHK.TRANS64 P0, [R6+URZ+0x30820], R7 ;  /* 0x03082007060085a7 */ /* 0x000ea4000800007f */
[----:B--2---:R-:W-:Y:S05]  /*15af0*/  @!P0 BRA `(.L_x_10934) ;  /* 0xfffffffc00f08947 */ /* 0x004fea000383ffff */
[----:B------:R-:W-:Y:S05]  /*15b00*/  BRA `(.L_x_11059) ;  /* 0xffffffbc003c7947 */ /* 0x000fea000383ffff */
.L_x_10937:
[----:B0-----:R0:W2:Y:S02]  /*15b10*/  SYNCS.PHASECHK.TRANS64.TRYWAIT P0, [R7+URZ+0x308a0], R8 ;  /* 0x0308a008070075a7 */ /* 0x0010a4000800017f */
[----:B--2---:R-:W-:Y:S05]  /*15b20*/  @!P0 NANOSLEEP.SYNCS 0x989680 ;  /* 0x009896800000895d */ /* 0x004fea0003900000 */
[----:B------:R-:W2:Y:S02]  /*15b30*/  @!P0 SYNCS.PHASECHK.TRANS64 P0, [R7+URZ+0x308a0], R8 ;  /* 0x0308a008070085a7 */ /* 0x000ea4000800007f */
[----:B--2---:R-:W-:Y:S05]  /*15b40*/  @!P0 BRA `(.L_x_10937) ;  /* 0xfffffffc00f08947 */ /* 0x004fea000383ffff */
[----:B------:R-:W-:Y:S05]  /*15b50*/  BRA `(.L_x_11060) ;  /* 0xffffffbc00447947 */ /* 0x000fea000383ffff */
.L_x_10939:
[----:B--2---:R2:W3:Y:S02]  /*15b60*/  SYNCS.PHASECHK.TRANS64.TRYWAIT P0, [R7+URZ+0x308c0], R8 ;  /* 0x0308c008070075a7 */ /* 0x0044e4000800017f */
[----:B---3--:R-:W-:Y:S05]  /*15b70*/  @!P0 NANOSLEEP.SYNCS 0x989680 ;  /* 0x009896800000895d */ /* 0x008fea0003900000 */
[----:B------:R-:W3:Y:S02]  /*15b80*/  @!P0 SYNCS.PHASECHK.TRANS64 P0, [R7+URZ+0x308c0], R8 ;  /* 0x0308c008070085a7 */ /* 0x000ee4000800007f */
[----:B---3--:R-:W-:Y:S05]  /*15b90*/  @!P0 BRA `(.L_x_10939) ;  /* 0xfffffffc00f08947 */ /* 0x008fea000383ffff */
[----:B------:R-:W-:Y:S05]  /*15ba0*/  BRA `(.L_x_11061) ;  /* 0xffffffbc009c7947 */ /* 0x000fea000383ffff */
.L_x_10943:
[----:B0-----:R0:W2:Y:S02]  /*15bb0*/  SYNCS.PHASECHK.TRANS64.TRYWAIT P0, [R7+URZ+0x308a0], R10 ;  /* 0x0308a00a070075a7 */ /* 0x0010a4000800017f */
[----:B--2---:R-:W-:Y:S05]  /*15bc0*/  @!P0 NANOSLEEP.SYNCS 0x989680 ;  /* 0x009896800000895d */ /* 0x004fea0003900000 */
[----:B------:R-:W2:Y:S02]  /*15bd0*/  @!P0 SYNCS.PHASECHK.TRANS64 P0, [R7+URZ+0x308a0], R10 ;  /* 0x0308a00a070085a7 */ /* 0x000ea4000800007f */
[----:B--2---:R-:W-:Y:S05]  /*15be0*/  @!P0 BRA `(.L_x_10943) ;  /* 0xfffffffc00f08947 */ /* 0x004fea000383ffff */
[----:B------:R-:W-:Y:S05]  /*15bf0*/  BRA `(.L_x_11062) ;  /* 0xffffffc0001c7947 */ /* 0x000fea000383ffff */
.L_x_10945:
[----:B--2---:R2:W3:Y:S02]  /*15c00*/  SYNCS.PHASECHK.TRANS64.TRYWAIT P1, [R7+URZ+0x308c0], R10 ;  /* 0x0308c00a070075a7 */ /* 0x0044e4000802017f */
[----:B---3--:R-:W-:Y:S05]  /*15c10*/  @!P1 NANOSLEEP.SYNCS 0x989680 ;  /* 0x009896800000995d */ /* 0x008fea0003900000 */
[----:B------:R-:W3:Y:S02]  /*15c20*/  @!P1 SYNCS.PHASECHK.TRANS64 P1, [R7+URZ+0x308c0], R10 ;  /* 0x0308c00a070095a7 */ /* 0x000ee4000802007f */
[----:B---3--:R-:W-:Y:S05]  /*15c30*/  @!P1 BRA `(.L_x_10945) ;  /* 0xfffffffc00f09947 */ /* 0x008fea000383ffff */
[----:B------:R-:W-:Y:S05]  /*15c40*/  BRA `(.L_x_11063) ;  /* 0xffffffc000707947 */ /* 0x000fea000383ffff */
.L_x_10955:
        /* <DEDUP_REMOVED lines=11> */
.L_x_11065:
[----:B------:R-:W-:Y:S05]  /*15d00*/  BSYNC B0 ;  /* 0x0000000000007941 */ /* 0x000fea0003800000 */
.L_x_11064:
[----:B------:R-:W-:Y:S05]  /*15d10*/  BRA `(.L_x_11066) ;  /* 0xffffffc800a47947 */ /* 0x000fea000383ffff */
.L_x_10956:
[----:B------:R-:W-:Y:S01]  /*15d20*/  BSSY B0, `(.L_x_11067) ;  /* 0x0000006000007945 */ /* 0x000fe20003800000 */
[----:B------:R-:W-:-:S07]  /*15d30*/  IMAD.MOV.U32 R15, RZ, RZ, -0x1 ;  /* 0xffffffffff0f7424 */ /* 0x000fce00078e00ff */
[----:B-1----:R-:W-:Y:S05]  /*15d40*/  WARPSYNC.COLLECTIVE R15, `(.L_x_11068) ;  /* 0x000000000f0c7348 */ /* 0x002fea0003c00000 */
[----:B------:R-:W-:Y:S02]  /*15d50*/  ELECT P6, UR62, PT ;  /* 0x00000000003e782f */ /* 0x000fe400038c0000 */
[----:B------:R-:W-:Y:S01]  /*15d60*/  MOV R14, UR62 ;  /* 0x0000003e000e7c02 */ /* 0x000fe20008000f00 */
[----:B-1----:R-:W-:Y:S10]  /*15d70*/  ENDCOLLECTIVE ;  /* 0x000000000000791b */ /* 0x002ff40003800000 */
.L_x_11068:
[----:B------:R-:W-:Y:S05]  /*15d80*/  BSYNC B0 ;  /* 0x0000000000007941 */ /* 0x000fea0003800000 */
.L_x_11067:
[----:B------:R-:W-:Y:S05]  /*15d90*/  BRA `(.L_x_11069) ;  /* 0xffffffc8009c7947 */ /* 0x000fea000383ffff */
.L_x_10959:
[----:B--2---:R2:W3:Y:S02]  /*15da0*/  SYNCS.PHASECHK.TRANS64.TRYWAIT P0, [R5+URZ+0x30840], R4 ;  /* 0x03084004050075a7 */ /* 0x0044e4000800017f */
[----:B---3--:R-:W-:Y:S05]  /*15db0*/  @!P0 NANOSLEEP.SYNCS 0x989680 ;  /* 0x009896800000895d */ /* 0x008fea0003900000 */
[----:B------:R-:W3:Y:S02]  /*15dc0*/  @!P0 SYNCS.PHASECHK.TRANS64 P0, [R5+URZ+0x30840], R4 ;  /* 0x03084004050085a7 */ /* 0x000ee4000800007f */
[----:B---3--:R-:W-:Y:S05]  /*15dd0*/  @!P0 BRA `(.L_x_10959) ;  /* 0xfffffffc00f08947 */ /* 0x008fea000383ffff */
[----:B------:R-:W-:Y:S05]  /*15de0*/  BRA `(.L_x_11070) ;  /* 0xffffffc800f07947 */ /* 0x000fea000383ffff */
.L_x_10962:
[----:B--2---:R2:W3:Y:S02]  /*15df0*/  SYNCS.PHASECHK.TRANS64.TRYWAIT P0, [R28+URZ+0x30820], R5 ;  /* 0x030820051c0075a7 */ /* 0x0044e4000800017f */
[----:B---3--:R-:W-:Y:S05]  /*15e00*/  @!P0 NANOSLEEP.SYNCS 0x989680 ;  /* 0x009896800000895d */ /* 0x008fea0003900000 */
[----:B------:R-:W3:Y:S02]  /*15e10*/  @!P0 SYNCS.PHASECHK.TRANS64 P0, [R28+URZ+0x30820], R5 ;  /* 0x030820051c0085a7 */ /* 0x000ee4000800007f */
[----:B---3--:R-:W-:Y:S05]  /*15e20*/  @!P0 BRA `(.L_x_10962) ;  /* 0xfffffffc00f08947 */ /* 0x008fea000383ffff */
[----:B------:R-:W-:Y:S05]  /*15e30*/  BRA `(.L_x_11071) ;  /* 0xffffffcc00b07947 */ /* 0x000fea000383ffff */
.L_x_10970:
[----:B0-----:R0:W2:Y:S02]  /*15e40*/  SYNCS.PHASECHK.TRANS64.TRYWAIT P0, [R3+URZ+0x30840], R2 ;  /* 0x03084002030075a7 */ /* 0x0010a4000800017f */
[----:B--2---:R-:W-:Y:S05]  /*15e50*/  @!P0 NANOSLEEP.SYNCS 0x989680 ;  /* 0x009896800000895d */ /* 0x004fea0003900000 */
[----:B------:R-:W2:Y:S02]  /*15e60*/  @!P0 SYNCS.PHASECHK.TRANS64 P0, [R3+URZ+0x30840], R2 ;  /* 0x03084002030085a7 */ /* 0x000ea4000800007f */
[----:B--2---:R-:W-:Y:S05]  /*15e70*/  @!P0 BRA `(.L_x_10970) ;  /* 0xfffffffc00f08947 */ /* 0x004fea000383ffff */
[----:B------:R-:W-:Y:S05]  /*15e80*/  BRA `(.L_x_11072) ;  /* 0xffffffd0005c7947 */ /* 0x000fea000383ffff */
.L_x_10972:
[----:B0-----:R0:W2:Y:S02]  /*15e90*/  SYNCS.PHASECHK.TRANS64.TRYWAIT P0, [R2+URZ+0x60], R5 ;  /* 0x00006005020075a7 */ /* 0x0010a4000800017f */
[----:B--2---:R-:W-:Y:S05]  /*15ea0*/  @!P0 NANOSLEEP.SYNCS 0x989680 ;  /* 0x009896800000895d */ /* 0x004fea0003900000 */
[----:B------:R-:W2:Y:S02]  /*15eb0*/  @!P0 SYNCS.PHASECHK.TRANS64 P0, [R2+URZ+0x60], R5 ;  /* 0x00006005020085a7 */ /* 0x000ea4000800007f */
[----:B--2---:R-:W-:Y:S05]  /*15ec0*/  @!P0 BRA `(.L_x_10972) ;  /* 0xfffffffc00f08947 */ /* 0x004fea000383ffff */
[----:B------:R-:W-:Y:S05]  /*15ed0*/  BRA `(.L_x_11073) ;  /* 0xffffffd000c07947 */ /* 0x000fea000383ffff */
.L_x_10977:
[----:B---3--:R3:W4:Y:S02]  /*15ee0*/  SYNCS.PHASECHK.TRANS64.TRYWAIT P0, [R3+URZ+0x30840], R2 ;  /* 0x03084002030075a7 */ /* 0x008724000800017f */
[----:B----4-:R-:W-:Y:S05]  /*15ef0*/  @!P0 NANOSLEEP.SYNCS 0x989680 ;  /* 0x009896800000895d */ /* 0x010fea0003900000 */
[----:B------:R-:W4:Y:S02]  /*15f00*/  @!P0 SYNCS.PHASECHK.TRANS64 P0, [R3+URZ+0x30840], R2 ;  /* 0x03084002030085a7 */ /* 0x000f24000800007f */
[----:B----4-:R-:W-:Y:S05]  /*15f10*/  @!P0 BRA `(.L_x_10977) ;  /* 0xfffffffc00f08947 */ /* 0x010fea000383ffff */
[----:B------:R-:W-:Y:S05]  /*15f20*/  BRA `(.L_x_11074) ;  /* 0xffffffd400cc7947 */ /* 0x000fea000383ffff */
.L_x_10979:
[----:B0-----:R0:W2:Y:S02]  /*15f30*/  SYNCS.PHASECHK.TRANS64.TRYWAIT P1, [R3+URZ+0x60], R24 ;  /* 0x00006018030075a7 */ /* 0x0010a4000802017f */
[----:B--2---:R-:W-:Y:S05]  /*15f40*/  @!P1 NANOSLEEP.SYNCS 0x989680 ;  /* 0x009896800000995d */ /* 0x004fea0003900000 */
[----:B------:R-:W2:Y:S02]  /*15f50*/  @!P1 SYNCS.PHASECHK.TRANS64 P1, [R3+URZ+0x60], R24 ;  /* 0x00006018030095a7 */ /* 0x000ea4000802007f */
[----:B--2---:R-:W-:Y:S05]  /*15f60*/  @!P1 BRA `(.L_x_10979) ;  /* 0xfffffffc00f09947 */ /* 0x004fea000383ffff */
[----:B------:R-:W-:Y:S05]  /*15f70*/  BRA `(.L_x_11075) ;  /* 0xffffffd800307947 */ /* 0x000fea000383ffff */
.L_x_10984:
[----:B--2---:R2:W3:Y:S02]  /*15f80*/  SYNCS.PHASECHK.TRANS64.TRYWAIT P0, [R2+URZ+0x30840], R3 ;  /* 0x03084003020075a7 */ /* 0x0044e4000800017f */
[----:B---3--:R-:W-:Y:S05]  /*15f90*/  @!P0 NANOSLEEP.SYNCS 0x989680 ;  /* 0x009896800000895d */ /* 0x008fea0003900000 */
[----:B------:R-:W3:Y:S02]  /*15fa0*/  @!P0 SYNCS.PHASECHK.TRANS64 P0, [R2+URZ+0x30840], R3 ;  /* 0x03084003020085a7 */ /* 0x000ee4000800007f */
[----:B---3--:R-:W-:Y:S05]  /*15fb0*/  @!P0 BRA `(.L_x_10984) ;  /* 0xfffffffc00f08947 */ /* 0x008fea000383ffff */
[----:B------:R-:W-:Y:S05]  /*15fc0*/  BRA `(.L_x_11076) ;  /* 0xffffffdc000c7947 */ /* 0x000fea000383ffff */
.L_x_10986:
[----:B0-----:R0:W2:Y:S02]  /*15fd0*/  SYNCS.PHASECHK.TRANS64.TRYWAIT P1, [R2+URZ+0x60], R3 ;  /* 0x00006003020075a7 */ /* 0x0010a4000802017f */
[----:B--2---:R-:W-:Y:S05]  /*15fe0*/  @!P1 NANOSLEEP.SYNCS 0x989680 ;  /* 0x009896800000995d */ /* 0x004fea0003900000 */
[----:B------:R-:W2:Y:S02]  /*15ff0*/  @!P1 SYNCS.PHASECHK.TRANS64 P1, [R2+URZ+0x60], R3 ;  /* 0x00006003020095a7 */ /* 0x000ea4000802007f */
[----:B--2---:R-:W-:Y:S05]  /*16000*/  @!P1 BRA `(.L_x_10986) ;  /* 0xfffffffc00f09947 */ /* 0x004fea000383ffff */
[----:B------:R-:W-:Y:S05]  /*16010*/  BRA `(.L_x_11077) ;  /* 0xffffffdc00747947 */ /* 0x000fea000383ffff */
.L_x_10993:
[----:B---3--:R3:W4:Y:S02]  /*16020*/  SYNCS.PHASECHK.TRANS64.TRYWAIT P0, [R3+URZ+0x30860], R2 ;  /* 0x03086002030075a7 */ /* 0x008724000800017f */
[----:B----4-:R-:W-:Y:S05]  /*16030*/  @!P0 NANOSLEEP.SYNCS 0x989680 ;  /* 0x009896800000895d */ /* 0x010fea0003900000 */
[----:B------:R-:W4:Y:S02]  /*16040*/  @!P0 SYNCS.PHASECHK.TRANS64 P0, [R3+URZ+0x30860], R2 ;  /* 0x03086002030085a7 */ /* 0x000f24000800007f */
[----:B----4-:R-:W-:Y:S05]  /*16050*/  @!P0 BRA `(.L_x_10993) ;  /* 0xfffffffc00f08947 */ /* 0x010fea000383ffff */
[----:B------:R-:W-:Y:S05]  /*16060*/  BRA `(.L_x_11078) ;  /* 0xffffffe000347947 */ /* 0x000fea000383ffff */
.L_x_10995:
[----:B------:R-:W-:Y:S01]  /*16070*/  BSSY B0, `(.L_x_11079) ;  /* 0x0000008000007945 */ /* 0x000fe20003800000 */
[----:B0-----:R-:W-:Y:S02]  /*16080*/  IMAD.MOV.U32 R13, RZ, RZ, R16 ;  /* 0x000000ffff0d7224 */ /* 0x001fe400078e0010 */
[----:B------:R-:W-:Y:S02]  /*16090*/  IMAD.MOV.U32 R12, RZ, RZ, RZ ;  /* 0x000000ffff0c7224 */ /* 0x000fe400078e00ff */
[----:B------:R-:W-:Y:S02]  /*160a0*/  IMAD.MOV.U32 R11, RZ, RZ, 0x1f ;  /* 0x0000001fff0b7424 */ /* 0x000fe400078e00ff */
[----:B------:R-:W-:-:S07]  /*160b0*/  IMAD.MOV.U32 R15, RZ, RZ, -0x1 ;  /* 0xffffffffff0f7424 */ /* 0x000fce00078e00ff */
[----:B-12--5:R-:W-:Y:S05]  /*160c0*/  WARPSYNC.COLLECTIVE R15, `(.L_x_11080) ;  /* 0x000000000f087348 */ /* 0x026fea0003c00000 */
[----:B------:R0:W3:Y:S02]  /*160d0*/  SHFL.IDX P6, R14, R13, R12, R11 ;  /* 0x0000000c0d0e7389 */ /* 0x0000e400000c000b */
[----:B0123-5:R-:W-:Y:S01]  /*160e0*/  ENDCOLLECTIVE ;  /* 0x000000000000791b */ /* 0x02ffe20003800000 */
.L_x_11080:
[----:B------:R-:W-:Y:S05]  /*160f0*/  BSYNC B0 ;  /* 0x0000000000007941 */ /* 0x000fea0003800000 */
.L_x_11079:
        /* <DEDUP_REMOVED lines=8> */
.L_x_11081:
[----:B------:R-:W-:Y:S01]  /*16180*/  IMAD.MOV.U32 R4, RZ, RZ, R14 ;  /* 0x000000ffff047224 */ /* 0x000fe200078e000e */
[----:B------:R-:W-:Y:S06]  /*16190*/  BRA `(.L_x_11082) ;  /* 0xffffffe0007c7947 */ /* 0x000fec000383ffff */
.L_x_10998:
        /* <DEDUP_REMOVED lines=8> */
.L_x_11084:
[----:B------:R-:W-:Y:S05]  /*16220*/  BSYNC B0 ;  /* 0x0000000000007941 */ /* 0x000fea0003800000 */
.L_x_11083:
        /* <DEDUP_REMOVED lines=10> */
.L_x_11085:
        /* <DEDUP_REMOVED lines=8> */
.L_x_11086:
        /* <DEDUP_REMOVED lines=8> */
.L_x_11087:
        /* <DEDUP_REMOVED lines=8> */
.L_x_11088:
        /* <DEDUP_REMOVED lines=8> */
.L_x_11089:
[----:B------:R-:W-:Y:S05]  /*164d0*/  BRA `(.L_x_11090) ;  /* 0xffffffe000387947 */ /* 0x000fea000383ffff */
.L_x_11003:
        /* <DEDUP_REMOVED lines=8> */
.L_x_11092:
[----:B------:R-:W-:Y:S05]  /*16560*/  BSYNC B0 ;  /* 0x0000000000007941 */ /* 0x000fea0003800000 */
.L_x_11091:
        /* <DEDUP_REMOVED lines=10> */
.L_x_11093:
        /* <DEDUP_REMOVED lines=8> */
.L_x_11094:
        /* <DEDUP_REMOVED lines=8> */
.L_x_11095:
        /* <DEDUP_REMOVED lines=8> */
.L_x_11096:
        /* <DEDUP_REMOVED lines=8> */
.L_x_11097:
[----:B------:R-:W-:Y:S05]  /*16810*/  BRA `(.L_x_11098) ;  /* 0xffffffe000147947 */ /* 0x000fea000383ffff */
.L_x_11005:
[----:B------:R-:W-:Y:S01]  /*16820*/  BSSY B0, `(.L_x_11099) ;  /* 0x0000006000007945 */ /* 0x000fe20003800000 */
[----:B------:R-:W-:Y:S01]  /*16830*/  PLOP3.LUT P6, PT, P6, PT, PT, 0x8, 0x0 ;  /* 0x000000000000781c */ /* 0x000fe200037ce170 */
[----:B------:R-:W-:-:S12]  /*16840*/  IMAD.MOV.U32 R15, RZ, RZ, -0x1 ;  /* 0xffffffffff0f7424 */ /* 0x000fd800078e00ff */
[----:B01----:R-:W-:Y:S05]  /*16850*/  WARPSYNC.COLLECTIVE R15, `(.L_x_11100) ;  /* 0x000000000f087348 */ /* 0x003fea0003c00000 */
[----:B------:R-:W-:Y:S01]  /*16860*/  VOTE.ANY R14, PT, P6 ;  /* 0x00000000000e7806 */ /* 0x000fe200030e0100 */
[----:B01----:R-:W-:Y:S06]  /*16870*/  ENDCOLLECTIVE ;  /* 0x000000000000791b */ /* 0x003fec0003800000 */
.L_x_11100:
[----:B------:R-:W-:Y:S05]  /*16880*/  BSYNC B0 ;  /* 0x0000000000007941 */ /* 0x000fea0003800000 */
.L_x_11099:
        /* <DEDUP_REMOVED lines=9> */
.L_x_11101:
[----:B------:R-:W-:Y:S01]  /*16920*/  IMAD.MOV.U32 R17, RZ, RZ, R14 ;  /* 0x000000ffff117224 */ /* 0x000fe200078e000e */
[----:B------:R-:W-:Y:S06]  /*16930*/  BRA `(.L_x_11102) ;  /* 0xffffffe000047947 */ /* 0x000fec000383ffff */
.L_x_11007:
[----:B------:R-:W-:Y:S01]  /*16940*/  BSSY B0, `(.L_x_11103) ;  /* 0x0000007000007945 */ /* 0x000fe20003800000 */
[----:B------:R-:W-:Y:S02]  /*16950*/  IMAD.MOV.U32 R13, RZ, RZ, R3 ;  /* 0x000000ffff0d7224 */ /* 0x000fe400078e0003 */
[----:B------:R-:W-:Y:S02]  /*16960*/  IMAD.MOV.U32 R11, RZ, RZ, 0x1f ;  /* 0x0000001fff0b7424 */ /* 0x000fe400078e00ff */
[----:B------:R-:W-:-:S07]  /*16970*/  IMAD.MOV.U32 R15, RZ, RZ, -0x1 ;  /* 0xffffffffff0f7424 */ /* 0x000fce00078e00ff */
[----:B0123--:R-:W-:Y:S05]  /*16980*/  WARPSYNC.COLLECTIVE R15, `(.L_x_11104) ;  /* 0x000000000f087348 */ /* 0x00ffea0003c00000 */
[----:B------:R4:W0:Y:S02]  /*16990*/  SHFL.IDX P6, R14, R13, R12, R11 ;  /* 0x0000000c0d0e7389 */ /* 0x00082400000c000b */
[----:B01234-:R-:W-:Y:S01]  /*169a0*/  ENDCOLLECTIVE ;  /* 0x000000000000791b */ /* 0x01ffe20003800000 */
.L_x_11104:
[----:B------:R-:W-:Y:S05]  /*169b0*/  BSYNC B0 ;  /* 0x0000000000007941 */ /* 0x000fea0003800000 */
.L_x_11103:
[----:B------:R-:W-:Y:S05]  /*169c0*/  BRA `(.L_x_11006) ;  /* 0xffffffdc00fc7947 */ /* 0x000fea000383ffff */
.L_x_11011:
[----:B0-----:R0:W2:Y:S02]  /*169d0*/  SYNCS.PHASECHK.TRANS64.TRYWAIT P0, [R9+URZ+0x30820], R0 ;  /* 0x03082000090075a7 */ /* 0x0010a4000800017f */
[----:B--2---:R-:W-:Y:S05]  /*169e0*/  @!P0 NANOSLEEP.SYNCS 0x989680 ;  /* 0x009896800000895d */ /* 0x004fea0003900000 */
[----:B------:R-:W2:Y:S02]  /*169f0*/  @!P0 SYNCS.PHASECHK.TRANS64 P0, [R9+URZ+0x30820], R0 ;  /* 0x03082000090085a7 */ /* 0x000ea4000800007f */
[----:B--2---:R-:W-:Y:S05]  /*16a00*/  @!P0 BRA `(.L_x_11011) ;  /* 0xfffffffc00f08947 */ /* 0x004fea000383ffff */
[----:B------:R-:W-:Y:S05]  /*16a10*/  BRA `(.L_x_11105) ;  /* 0xffffffe000d87947 */ /* 0x000fea000383ffff */
.L_x_11012:
        /* <DEDUP_REMOVED lines=11> */
.L_x_11107:
[----:B------:R-:W-:Y:S05]  /*16ad0*/  BSYNC B0 ;  /* 0x0000000000007941 */ /* 0x000fea0003800000 */
.L_x_11106:
[----:B------:R-:W-:Y:S05]  /*16ae0*/  BRA `(.L_x_11108) ;  /* 0xffffffe000c07947 */ /* 0x000fea000383ffff */
.L_x_11013:
[----:B------:R-:W-:Y:S01]  /*16af0*/  BSSY B0, `(.L_x_11109) ;  /* 0x0000006000007945 */ /* 0x000fe20003800000 */
[----:B------:R-:W-:-:S07]  /*16b00*/  IMAD.MOV.U32 R15, RZ, RZ, -0x1 ;  /* 0xffffffffff0f7424 */ /* 0x000fce00078e00ff */
[----:B01----:R-:W-:Y:S05]  /*16b10*/  WARPSYNC.COLLECTIVE R15, `(.L_x_11110) ;  /* 0x000000000f0c7348 */ /* 0x003fea0003c00000 */
[----:B------:R-:W-:Y:S02]  /*16b20*/  ELECT P6, UR62, PT ;  /* 0x00000000003e782f */ /* 0x000fe400038c0000 */
[----:B------:R-:W-:Y:S01]  /*16b30*/  MOV R14, UR62 ;  /* 0x0000003e000e7c02 */ /* 0x000fe20008000f00 */
[----:B01----:R-:W-:Y:S10]  /*16b40*/  ENDCOLLECTIVE ;  /* 0x000000000000791b */ /* 0x003ff40003800000 */
.L_x_11110:
[----:B------:R-:W-:Y:S05]  /*16b50*/  BSYNC B0 ;  /* 0x0000000000007941 */ /* 0x000fea0003800000 */
.L_x_11109:
[----:B------:R-:W-:Y:S05]  /*16b60*/  BRA `(.L_x_11111) ;  /* 0xffffffe000b47947 */ /* 0x000fea000383ffff */
.L_x_11015:
[----:B0-----:R0:W2:Y:S02]  /*16b70*/  SYNCS.PHASECHK.TRANS64.TRYWAIT P0, [R7+URZ], R2 ;  /* 0x00000002070075a7 */ /* 0x0010a4000800017f */
[----:B--2---:R-:W-:Y:S05]  /*16b80*/  @!P0 NANOSLEEP.SYNCS 0x989680 ;  /* 0x009896800000895d */ /* 0x004fea0003900000 */
[----:B------:R-:W2:Y:S02]  /*16b90*/  @!P0 SYNCS.PHASECHK.TRANS64 P0, [R7+URZ], R2 ;  /* 0x00000002070085a7 */ /* 0x000ea4000800007f */
[----:B--2---:R-:W-:Y:S05]  /*16ba0*/  @!P0 BRA `(.L_x_11015) ;  /* 0xfffffffc00f08947 */ /* 0x004fea000383ffff */
[----:B------:R-:W-:Y:S05]  /*16bb0*/  BRA `(.L_x_11112) ;  /* 0xffffffe000e87947 */ /* 0x000fea000383ffff */
.L_x_11016:
[----:B--2---:R2:W3:Y:S02]  /*16bc0*/  SYNCS.PHASECHK.TRANS64.TRYWAIT P0, [R3+URZ], R0 ;  /* 0x00000000030075a7 */ /* 0x0044e4000800017f */
[----:B---3--:R-:W-:Y:S05]  /*16bd0*/  @!P0 NANOSLEEP.SYNCS 0x989680 ;  /* 0x009896800000895d */ /* 0x008fea0003900000 */
[----:B------:R-:W3:Y:S02]  /*16be0*/  @!P0 SYNCS.PHASECHK.TRANS64 P0, [R3+URZ], R0 ;  /* 0x00000000030085a7 */ /* 0x000ee4000800007f */
[----:B---3--:R-:W-:Y:S05]  /*16bf0*/  @!P0 BRA `(.L_x_11016) ;  /* 0xfffffffc00f08947 */ /* 0x008fea000383ffff */
[----:B------:R-:W-:Y:S05]  /*16c00*/  BRA `(.L_x_11113) ;  /* 0xffffffe000dc7947 */ /* 0x000fea000383ffff */
.L_x_11018:
[----:B--2---:R2:W3:Y:S02]  /*16c10*/  SYNCS.PHASECHK.TRANS64.TRYWAIT P0, [R5+URZ], R2 ;  /* 0x00000002050075a7 */ /* 0x0044e4000800017f */
[----:B---3--:R-:W-:Y:S05]  /*16c20*/  @!P0 NANOSLEEP.SYNCS 0x989680 ;  /* 0x009896800000895d */ /* 0x008fea0003900000 */
[----:B------:R-:W3:Y:S02]  /*16c30*/  @!P0 SYNCS.PHASECHK.TRANS64 P0, [R5+URZ], R2 ;  /* 0x00000002050085a7 */ /* 0x000ee4000800007f */
[----:B---3--:R-:W-:Y:S05]  /*16c40*/  @!P0 BRA `(.L_x_11018) ;  /* 0xfffffffc00f08947 */ /* 0x008fea000383ffff */
[----:B------:R-:W-:Y:S05]  /*16c50*/  BRA `(.L_x_11114) ;  /* 0xffffffe000e07947 */ /* 0x000fea000383ffff */
.L_x_11115:
        /* <DEDUP_REMOVED lines=10> */
.L_x_12790:


//--------------------- .text._ZN7cutlass13device_kernelIN5flash11enable_sm90INS1_16FlashAttnFwdSm90INS1_25CollectiveMainloopFwdSm90ILi2EN4cute5tupleIJNS5_1CILi1EEES8_S8_EEENS6_IJNS7_ILi192EEENS7_ILi128EEENS7_ILi64EEEEEELi64ENS_10bfloat16_tEfNS_4arch4Sm90ELb0ELb1ELb0ELb0ELb0ELb0ELb0ELb1ELb1ELb0ELb0ELb0EEENS1_21CollectiveEpilogueFwdINS6_IJSA_SC_SB_EEES9_SE_SG_Li384ELb0ELb0ELb0ELb0EEENS1_30DynamicPersistentTileSchedulerILi384ELi32ELb0ELb0ELb1EEEEEEEEEvNT_6ParamsE --------------------------
	.section	.text._ZN7cutlass13device_kernelIN5flash11enable_sm90INS1_16FlashAttnFwdSm90INS1_25CollectiveMainloopFwdSm90ILi2EN4cute5tupleIJNS5_1CILi1EEES8_S8_EEENS6_IJNS7_ILi192EEENS7_ILi128EEENS7_ILi64EEEEEELi64ENS_10bfloat16_tEfNS_4arch4Sm90ELb0ELb1ELb0ELb0ELb0ELb0ELb0ELb1ELb1ELb0ELb0ELb0EEENS1_21CollectiveEpilogueFwdINS6_IJSA_SC_SB_EEES9_SE_SG_Li384ELb0ELb0ELb0ELb0EEENS1_30DynamicPersistentTileSchedulerILi384ELi32ELb0ELb0ELb1EEEEEEEEEvNT_6ParamsE,"ax",@progbits
	.align	128
.text._ZN7cutlass13device_kernelIN5flash11enable_sm90INS1_16FlashAttnFwdSm90INS1_25CollectiveMainloopFwdSm90ILi2EN4cute5tupleIJNS5_1CILi1EEES8_S8_EEENS6_IJNS7_ILi192EEENS7_ILi128EEENS7_ILi64EEEEEELi64ENS_10bfloat16_tEfNS_4arch4Sm90ELb0ELb1ELb0ELb0ELb0ELb0ELb0ELb1ELb1ELb0ELb0ELb0EEENS1_21CollectiveEpilogueFwdINS6_IJSA_SC_SB_EEES9_SE_SG_Li384ELb0ELb0ELb0ELb0EEENS1_30DynamicPersistentTileSchedulerILi384ELi32ELb0ELb0ELb1EEEEEEEEEvNT_6ParamsE:
        .type           _ZN7cutlass13device_kernelIN5flash11enable_sm90INS1_16FlashAttnFwdSm90INS1_25CollectiveMainloopFwdSm90ILi2EN4cute5tupleIJNS5_1CILi1EEES8_S8_EEENS6_IJNS7_ILi192EEENS7_ILi128EEENS7_ILi64EEEEEELi64ENS_10bfloat16_tEfNS_4arch4Sm90ELb0ELb1ELb0ELb0ELb0ELb0ELb0ELb1ELb1ELb0ELb0ELb0EEENS1_21CollectiveEpilogueFwdINS6_IJSA_SC_SB_EEES9_SE_SG_Li384ELb0ELb0ELb0ELb0EEENS1_30DynamicPersistentTileSchedulerILi384ELi32ELb0ELb0ELb1EEEEEEEEEvNT_6ParamsE,@function
        .size           _ZN7cutlass13device_kernelIN5flash11enable_sm90INS1_16FlashAttnFwdSm90INS1_25CollectiveMainloopFwdSm90ILi2EN4cute5tupleIJNS5_1CILi1EEES8_S8_EEENS6_IJNS7_ILi192EEENS7_ILi128EEENS7_ILi64EEEEEELi64ENS_10bfloat16_tEfNS_4arch4Sm90ELb0ELb1ELb0ELb0ELb0ELb0ELb0ELb1ELb1ELb0ELb0ELb0EEENS1_21CollectiveEpilogueFwdINS6_IJSA_SC_SB_EEES9_SE_SG_Li384ELb0ELb0ELb0ELb0EEENS1_30DynamicPersistentTileSchedulerILi384ELi32ELb0ELb0ELb1EEEEEEEEEvNT_6ParamsE,(.L_x_12791 - _ZN7cutlass13device_kernelIN5flash11enable_sm90INS1_16FlashAttnFwdSm90INS1_25CollectiveMainloopFwdSm90ILi2EN4cute5tupleIJNS5_1CILi1EEES8_S8_EEENS6_IJNS7_ILi192EEENS7_ILi128EEENS7_ILi64EEEEEELi64ENS_10bfloat16_tEfNS_4arch4Sm90ELb0ELb1ELb0ELb0ELb0ELb0ELb0ELb1ELb1ELb0ELb0ELb0EEENS1_21CollectiveEpilogueFwdINS6_IJSA_SC_SB_EEES9_SE_SG_Li384ELb0ELb0ELb0ELb0EEENS1_30DynamicPersistentTileSchedulerILi384ELi32ELb0ELb0ELb1EEEEEEEEEvNT_6ParamsE)
        .other          _ZN7cutlass13device_kernelIN5flash11enable_sm90INS1_16FlashAttnFwdSm90INS1_25CollectiveMainloopFwdSm90ILi2EN4cute5tupleIJNS5_1CILi1EEES8_S8_EEENS6_IJNS7_ILi192EEENS7_ILi128EEENS7_ILi64EEEEEELi64ENS_10bfloat16_tEfNS_4arch4Sm90ELb0ELb1ELb0ELb0ELb0ELb0ELb0ELb1ELb1ELb0ELb0ELb0EEENS1_21CollectiveEpilogueFwdINS6_IJSA_SC_SB_EEES9_SE_SG_Li384ELb0ELb0ELb0ELb0EEENS1_30DynamicPersistentTileSchedulerILi384ELi32ELb0ELb0ELb1EEEEEEEEEvNT_6ParamsE,@"STO_CUDA_ENTRY STV_DEFAULT"
_ZN7cutlass13device_kernelIN5flash11enable_sm90INS1_16FlashAttnFwdSm90INS1_25CollectiveMainloopFwdSm90ILi2EN4cute5tupleIJNS5_1CILi1EEES8_S8_EEENS6_IJNS7_ILi192EEENS7_ILi128EEENS7_ILi64EEEEEELi64ENS_10bfloat16_tEfNS_4arch4Sm90ELb0ELb1ELb0ELb0ELb0ELb0ELb0ELb1ELb1ELb0ELb0ELb0EEENS1_21CollectiveEpilogueFwdINS6_IJSA_SC_SB_EEES9_SE_SG_Li384ELb0ELb0ELb0ELb0EEENS1_30DynamicPersistentTileSchedulerILi384ELi32ELb0ELb0ELb1EEEEEEEEEvNT_6ParamsE:
        /* <DEDUP_REMOVED lines=23> */
.L_x_11117:
[----:B------:R-:W-:Y:S05]  /*0170*/  BSYNC B0 ;  /* 0x0000000000007941 */ /* 0x000fea0003800000 */
.L_x_11116:
        /* <DEDUP_REMOVED lines=37> */
.L_x_11118:
        /* <DEDUP_REMOVED lines=22> */
.L_x_11119:
        /* <DEDUP_REMOVED lines=18> */
.L_x_11120:
        /* <DEDUP_REMOVED lines=22> */
.L_x_11121:
        /* <DEDUP_REMOVED lines=22> */
.L_x_11122:
        /* <DEDUP_REMOVED lines=8> */
.L_x_11124:
        /* <DEDUP_REMOVED lines=16> */
[----:B------:R-:W-:Y:S02]  /*0a90*/  ULOP3.LUT UR46, UR38, 0x1, URZ, 0xfc, !UPT ;  /* 0x00000001262e7892 */ /* 0x000fe4000f8efc3f */
[----:B------:R-:W-:Y:S01]  /*0aa0*/  SHF.R.S32.HI R3, RZ, 0x1f, R0 ;  /* 0x0000001fff037819 */ /* 0x000fe20000011400 */
[----:B------:R-:W-:Y:S01]  /*0ab0*/  UMOV UR36, URZ ;  /* 0x0000003f00247c82 */ /* 0x000fe20008000000 */
[----:B------:R-:W-:Y:S01]  /*0ac0*/  UMOV UR37, URZ ;  /* 0x0000003f00257c82 */ /* 0x000fe20008000000 */
[----:B------:R-:W-:Y:S01]  /*0ad0*/  UMOV UR39, URZ ;  /* 0x0000003f00277c82 */ /* 0x000fe20008000000 */
[----:B------:R-:W-:Y:S01]  /*0ae0*/  LEA.HI R4, R3, R0, RZ, 0x7 ;  /* 0x0000000003047211 */ /* 0x000fe200078f38ff */
[----:B------:R-:W2:Y:S03]  /*0af0*/  S2UR UR6, SR_SWINHI ;  /* 0x00000000000679c3 */ /* 0x000ea60000002f00 */
[----:B------:R-:W-:-:S02]  /*0b00*/  LOP3.LUT R5, R4, 0xffffff80, RZ, 0xc0, !PT ;  /* 0xffffff8004057812 */ /* 0x000fc400078ec0ff */
[----:B------:R-:W-:-:S03]  /*0b10*/  SHF.R.S32.HI R4, RZ, 0x7, R4 ;  /* 0x00000007ff047819 */ /* 0x000fc60000011404 */
[----:B------:R-:W-:Y:S01]  /*0b20*/  IMAD.IADD R17, R0, 0x1, -R5 ;  /* 0x0000000100117824 */ /* 0x000fe200078e0a05 */
[CC--:B------:R-:W-:Y:S02]  /*0b30*/  LEA.HI R5, R3.reuse, R0.reuse, RZ, 0x4 ;  /* 0x0000000003057211 */ /* 0x0c0fe400078f20ff */
[----:B------:R-:W-:Y:S02]  /*0b40*/  LEA.HI R3, R3, R0, RZ, 0x5 ;  /* 0x0000000003037211 */ /* 0x000fe400078f28ff */
[----:B------:R-:W-:Y:S02]  /*0b50*/  SHF.R.S32.HI R8, RZ, 0x1f, R17 ;  /* 0x0000001fff087819 */ /* 0x000fe40000011411 */
[C---:B------:R-:W-:Y:S01]  /*0b60*/  LOP3.LUT R7, R5.reuse, 0x3fffff0, RZ, 0xc0, !PT ;  /* 0x03fffff005077812 */ /* 0x040fe200078ec0ff */
[----:B-1----:R-:W-:Y:S01]  /*0b70*/  ULEA UR40, UR4, UR40, 0x18 ;  /* 0x0000002804287291 */ /* 0x002fe2000f8ec03f */
[----:B------:R-:W-:Y:S02]  /*0b80*/  SHF.R.S32.HI R6, RZ, 0x4, R5 ;  /* 0x00000004ff067819 */ /* 0x000fe40000011405 */
[----:B------:R-:W-:Y:S01]  /*0b90*/  LEA.HI R9, R8, R17, RZ, 0x2 ;  /* 0x0000001108097211 */ /* 0x000fe200078f10ff */
[----:B------:R-:W-:Y:S01]  /*0ba0*/  IMAD.IADD R7, R0, 0x1, -R7 ;  /* 0x0000000100077824 */ /* 0x000fe200078e0a07 */
[----:B------:R-:W-:-:S02]  /*0bb0*/  LEA.HI R5, R5, R6, RZ, 0x1 ;  /* 0x0000000605057211 */ /* 0x000fc400078f08ff */
[----:B------:R-:W-:Y:S01]  /*0bc0*/  SHF.R.S32.HI R0, RZ, 0x5, R3 ;  /* 0x00000005ff007819 */ /* 0x000fe20000011403 */
[----:B------:R-:W-:Y:S01]  /*0bd0*/  UMOV UR4, UR40 ;  /* 0x0000002800047c82 */ /* 0x000fe20008000000 */
[----:B--2---:R-:W-:Y:S01]  /*0be0*/  UMOV UR5, UR6 ;  /* 0x0000000600057c82 */ /* 0x004fe20008000000 */
[--C-:B------:R-:W-:Y:S01]  /*0bf0*/  SHF.R.S32.HI R3, RZ, 0x2, R9.reuse ;  /* 0x00000002ff037819 */ /* 0x100fe20000011409 */
[----:B------:R-:W-:Y:S01]  /*0c00*/  IMAD.U32 R22, RZ, RZ, UR4 ;  /* 0x00000004ff167e24 */ /* 0x000fe2000f8e00ff */
[----:B------:R-:W-:Y:S01]  /*0c10*/  SHF.R.S32.HI R10, RZ, 0x1f, R9 ;  /* 0x0000001fff0a7819 */ /* 0x000fe20000011409 */
[----:B------:R-:W-:Y:S01]  /*0c20*/  IMAD R12, R0, 0x10, R7 ;  /* 0x00000010000c7824 */ /* 0x000fe200078e0207 */
[----:B------:R-:W-:Y:S01]  /*0c30*/  LOP3.LUT R5, R5, 0x1ffffffe, RZ, 0xc0, !PT ;  /* 0x1ffffffe05057812 */ /* 0x000fe200078ec0ff */
[----:B------:R-:W-:Y:S01]  /*0c40*/  IMAD.HI R0, R4, 0x55555556, RZ ;  /* 0x5555555604007827 */ /* 0x000fe200078e02ff */
[----:B------:R-:W-:Y:S01]  /*0c50*/  LEA.HI R10, R10, R3, RZ, 0x3 ;  /* 0x000000030a0a7211 */ /* 0x000fe200078f18ff */
[----:B------:R-:W-:Y:S01]  /*0c60*/  UMOV UR4, UR7 ;  /* 0x0000000700047c82 */ /* 0x000fe20008000000 */
[----:B------:R-:W-:Y:S01]  /*0c70*/  LEA.HI R8, R8, R17, RZ, 0x5 ;  /* 0x0000001108087211 */ /* 0x000fe200078f28ff */
[----:B------:R-:W-:Y:S01]  /*0c80*/  IMAD.IADD R5, R6, 0x1, -R5 ;  /* 0x0000000106057824 */ /* 0x000fe200078e0a05 */
[----:B------:R-:W-:Y:S01]  /*0c90*/  LOP3.LUT R10, R10, 0xfffffff8, RZ, 0xc0, !PT ;  /* 0xfffffff80a0a7812 */ /* 0x000fe200078ec0ff */
[----:B------:R-:W-:Y:S01]  /*0ca0*/  IMAD.U32 R23, RZ, RZ, UR5 ;  /* 0x00000005ff177e24 */ /* 0x000fe2000f8e00ff */
[----:B------:R-:W-:Y:S01]  /*0cb0*/  SHF.R.S32.HI R8, RZ, 0x5, R8 ;  /* 0x00000005ff087819 */ /* 0x000fe20000011408 */
[----:B------:R-:W-:Y:S01]  /*0cc0*/  IMAD R12, R12, 0x8, R5 ;  /* 0x000000080c0c7824 */ /* 0x000fe200078e0205 */
[----:B------:R-:W-:Y:S01]  /*0cd0*/  LEA.HI R5, R0, R0, RZ, 0x1 ;  /* 0x0000000000057211 */ /* 0x000fe200078f08ff */
[----:B------:R-:W-:Y:S01]  /*0ce0*/  IMAD.IADD R7, R3, 0x1, -R10 ;  /* 0x0000000103077824 */ /* 0x000fe200078e0a0a */
[----:B------:R-:W-:Y:S01]  /*0cf0*/  LOP3.LUT R0, R9, 0x7ffffffc, RZ, 0xc0, !PT ;  /* 0x7ffffffc09007812 */ /* 0x000fe200078ec0ff */
[----:B------:R-:W-:-:S02]  /*0d00*/  IMAD.SHL.U32 R3, R12, 0x8, RZ ;  /* 0x000000080c037824 */ /* 0x000fc400078e00ff */
[----:B------:R-:W-:Y:S02]  /*0d10*/  IMAD R5, R5, -0x3, R4 ;  /* 0xfffffffd05057824 */ /* 0x000fe400078e0204 */
[----:B------:R-:W-:Y:S02]  /*0d20*/  IMAD R8, R8, 0x10, R7 ;  /* 0x0000001008087824 */ /* 0x000fe400078e0207 */
[----:B------:R-:W-:Y:S02]  /*0d30*/  IMAD.IADD R17, R17, 0x1, -R0 ;  /* 0x0000000111117824 */ /* 0x000fe400078e0a00 */
[----:B------:R-:W-:-:S04]  /*0d40*/  IMAD.WIDE R22, R3, 0x2, R22 ;  /* 0x0000000203167825 */ /* 0x000fc800078e0216 */
[----:B------:R-:W-:-:S07]  /*0d50*/  IMAD R18, R5, 0x40, R8 ;  /* 0x0000004005127824 */ /* 0x000fce00078e0208 */
.L_x_11217:
        /* <DEDUP_REMOVED lines=20> */
.L_x_11125:
[----:B------:R-:W-:Y:S01]  /*0ea0*/  ULDC UR6, c[0x0][0xdc4] ;  /* 0x0003710000067ab9 */ /* 0x000fe20000000800 */
[----:B------:R-:W-:Y:S01]  /*0eb0*/  UMOV UR48, UR7 ;  /* 0x0000000700307c82 */ /* 0x000fe20008000000 */
[----:B------:R-:W-:-:S11]  /*0ec0*/  UISETP.NE.AND UP0, UPT, UR6, 0x1, UPT ;  /* 0x000000010600788c */ /* 0x000fd6000bf05270 */
[----:B------:R-:W-:Y:S02]  /*0ed0*/  @UP0 ULDC.64 UR10, c[0x0][0xdc8] ;  /* 0x00037200000a0ab9 */ /* 0x000fe40000000a00 */
[----:B------:R-:W-:-:S04]  /*0ee0*/  UIMAD.WIDE.U32 UR4, UR7, UR10, URZ ;  /* 0x0000000a070472a5 */ /* 0x000fc8000f8e003f */
[----:B------:R-:W-:-:S04]  /*0ef0*/  @UP0 USHF.R.U32.HI UR48, URZ, UR11, UR5 ;  /* 0x0000000b3f300299 */ /* 0x000fc80008011605 */
[----:B------:R-:W-:-:S12]  /*0f00*/  UIMAD UR4, UR48, UR6, URZ ;  /* 0x00000006300472a4 */ /* 0x000fd8000f8e023f */
.L_x_11126:
        /* <DEDUP_REMOVED lines=41> */
.L_x_11128:
[----:B------:R-:W-:-:S11]  /*11a0*/  UISETP.NE.AND UP0, UPT, UR5, 0x1, UPT ;  /* 0x000000010500788c */ /* 0x000fd6000bf05270 */
[----:B------:R-:W-:Y:S02]  /*11b0*/  @UP0 ULDC.64 UR12, c[0x0][0x9e8] ;  /* 0x00027a00000c0ab9 */ /* 0x000fe40000000a00 */
[----:B------:R-:W-:-:S04]  /*11c0*/  UIMAD.WIDE.U32 UR6, UR4, UR12, URZ ;  /* 0x0000000c040672a5 */ /* 0x000fc8000f8e003f */
[----:B------:R-:W-:-:S12]  /*11d0*/  @UP0 USHF.R.U32.HI UR4, URZ, UR13, UR7 ;  /* 0x0000000d3f040299 */ /* 0x000fd80008011607 */
.L_x_11129:
[----:B------:R-:W-:-:S06]  /*11e0*/  UIMAD UR4, UR4, UR5, UR5 ;  /* 0x00000005040472a4 */ /* 0x000fcc000f8e0205 */
[----:B------:R-:W-:-:S07]  /*11f0*/  VIMNMX R0, R0, UR4, PT ;  /* 0x0000000400007c48 */ /* 0x000fce000bfe0100 */
.L_x_11127:
        /* <DEDUP_REMOVED lines=25> */
.L_x_11131:
[----:B------:R-:W-:-:S11]  /*1390*/  UISETP.NE.AND UP0, UPT, UR5, 0x1, UPT ;  /* 0x000000010500788c */ /* 0x000fd6000bf05270 */
[----:B------:R-:W-:Y:S02]  /*13a0*/  @UP0 ULDC.64 UR10, c[0x0][0x9e8] ;  /* 0x00027a00000a0ab9 */ /* 0x000fe40000000a00 */
[----:B------:R-:W-:-:S04]  /*13b0*/  UIMAD.WIDE.U32 UR6, UR4, UR10, URZ ;  /* 0x0000000a040672a5 */ /* 0x000fc8000f8e003f */
[----:B------:R-:W-:-:S12]  /*13c0*/  @UP0 USHF.R.U32.HI UR4, URZ, UR11, UR7 ;  /* 0x0000000b3f040299 */ /* 0x000fd80008011607 */
.L_x_11132:
[----:B------:R-:W-:-:S04]  /*13d0*/  UIMAD UR4, UR4, UR5, URZ ;  /* 0x00000005040472a4 */ /* 0x000fc8000f8e023f */
[----:B------:R-:W-:-:S04]  /*13e0*/  UISETP.LT.AND UP0, UPT, UR8, UR4, UPT ;  /* 0x000000040800728c */ /* 0x000fc8000bf01270 */
[----:B------:R-:W-:-:S12]  /*13f0*/  USEL UR8, UR8, UR4, !UP0 ;  /* 0x0000000408087287 */ /* 0x000fd8000c000000 */
.L_x_11130:
        /* <DEDUP_REMOVED lines=20> */
[----:B------:R-:W-:Y:S01]  /*1540*/  CS2R R6, SRZ ;  /* 0x0000000000067805 */ /* 0x000fe2000001ff00 */
[----:B------:R-:W-:Y:S01]  /*1550*/  IMAD.MOV.U32 R94, RZ, RZ, RZ ;  /* 0x000000ffff5e7224 */ /* 0x000fe200078e00ff */
[----:B------:R-:W-:Y:S01]  /*1560*/  ISETP.GT.AND P1, PT, R88, UR45, PT ;  /* 0x0000002d58007c0c */ /* 0x000fe2000bf24270 */
[----:B------:R-:W-:Y:S01]  /*1570*/  IMAD.MOV.U32 R9, RZ, RZ, RZ ;  /* 0x000000ffff097224 */ /* 0x000fe200078e00ff */
[----:B------:R-:W-:Y:S01]  /*1580*/  CS2R R90, SRZ ;  /* 0x00000000005a7805 */ /* 0x000fe2000001ff00 */
[----:B------:R-:W-:Y:S02]  /*1590*/  IMAD.MOV.U32 R89, RZ, RZ, RZ ;  /* 0x000000ffff597224 */ /* 0x000fe400078e00ff */
[----:B------:R-:W-:-:S08]  /*15a0*/  IMAD.MOV.U32 R0, RZ, RZ, RZ ;  /* 0x000000ffff007224 */ /* 0x000fd000078e00ff */
[----:B------:R-:W-:Y:S05]  /*15b0*/  @!P1 BRA `(.L_x_11133) ;  /* 0x000000b4000c9947 */ /* 0x000fea0003800000 */
[----:B------:R-:W-:-:S05]  /*15c0*/  VIADD R0, R2, 0xffffff80 ;  /* 0xffffff8002007836 */ /* 0x000fca0000000000 */
[----:B------:R-:W-:-:S04]  /*15d0*/  SHF.R.S32.HI R3, RZ, 0x1f, R0 ;  /* 0x0000001fff037819 */ /* 0x000fc80000011400 */
[----:B------:R-:W-:-:S04]  /*15e0*/  LEA.HI R3, R3, R0, RZ, 0x7 ;  /* 0x0000000003037211 */ /* 0x000fc800078f38ff */
[----:B------:R-:W-:-:S06]  /*15f0*/  SHF.R.S32.HI R3, RZ, 0x7, R3 ;  /* 0x00000007ff037819 */ /* 0x000fcc0000011403 */
[----:B------:R-:W1:Y:S02]  /*1600*/  SHFL.IDX PT, R3, R3, RZ, 0x1f ;  /* 0x00001fff03037589 */ /* 0x000e6400000e0000 */
[----:B-1----:R-:W-:-:S13]  /*1610*/  R2UR UR41, R3 ;  /* 0x00000000032972ca */ /* 0x002fda00000e0000 */
[----:B------:R-:W-:Y:S02]  /*1620*/  UIMAD.WIDE UR4, UR41, 0x55555556, URZ ;  /* 0x55555556290478a5 */ /* 0x000fe4000f8e023f */
[----:B------:R-:W-:Y:S02]  /*1630*/  UIADD3 UR4, UR40, 0x8400, URZ ;  /* 0x0000840028047890 */ /* 0x000fe4000fffe03f */
[----:B------:R-:W-:Y:S02]  /*1640*/  ULEA.HI UR5, UR5, UR5, URZ, 0x1 ;  /* 0x0000000505057291 */ /* 0x000fe4000f8f083f */
[----:B------:R-:W-:Y:S02]  /*1650*/  ULOP3.LUT UP0, URZ, UR4, 0x3ff, URZ, 0xc0, !UPT ;  /* 0x000003ff043f7892 */ /* 0x000fe4000f80c03f */
[----:B------:R-:W-:-:S04]  /*1660*/  UIMAD UR5, UR5, -0x3, UR41 ;  /* 0xfffffffd050578a4 */ /* 0x000fc8000f8e0229 */
[----:B------:R-:W-:Y:S01]  /*1670*/  PLOP3.LUT P0, PT, PT, PT, UP0, 0x80, 0x0 ;  /* 0x000000000000781c */ /* 0x000fe20003f0f008 */
[----:B------:R-:W-:-:S04]  /*1680*/  ULEA UR5, UR5, UR4, 0xd ;  /* 0x0000000405057291 */ /* 0x000fc8000f8e683f */
[----:B------:R-:W-:-:S04]  /*1690*/  USHF.R.U32.HI UR5, URZ, 0x4, UR5 ;  /* 0x000000043f057899 */ /* 0x000fc80008011605 */
        /* <DEDUP_REMOVED lines=18> */
.L_x_11134:
        /* <DEDUP_REMOVED lines=9> */
.L_x_11282:
[----:B------:R-:W-:Y:S05]  /*1850*/  @!P0 BRA `(.L_x_11136) ;  /* 0x0000000000048947 */ /* 0x000fea0003800000 */
[----:B------:R-:W-:Y:S01]  /*1860*/  BPT.TRAP 0x1 ;  /* 0x000000040000795c */ /* 0x000fe20000300000 */
.L_x_11136:
[----:B------:R-:W-:Y:S02]  /*1870*/  IMAD.U32 R5, RZ, RZ, UR39 ;  /* 0x00000027ff057e24 */ /* 0x000fe4000f8e00ff */
[----:B-1----:R-:W-:-:S03]  /*1880*/  IMAD.U32 R0, RZ, RZ, UR37 ;  /* 0x00000025ff007e24 */ /* 0x002fc6000f8e00ff */
[----:B------:R-:W-:Y:S02]  /*1890*/  LEA R5, R5, UR40, 0x3 ;  /* 0x0000002805057c11 */ /* 0x000fe4000f8e18ff */
[----:B------:R-:W-:-:S04]  /*18a0*/  SHF.L.U32 R0, R0, 0x1f, RZ ;  /* 0x0000001f00007819 */ /* 0x000fc800000006ff */
[----:B------:R1:W2:Y:S01]  /*18b0*/  SYNCS.PHASECHK.TRANS64.TRYWAIT P2, [R5+URZ+0x16830], R0 ;  /* 0x01683000050075a7 */ /* 0x0002a2000804017f */
[----:B------:R-:W-:Y:S05]  /*18c0*/  @!P0 BRA `(.L_x_11137) ;  /* 0x0000000000048947 */ /* 0x000fea0003800000 */
[----:B------:R-:W-:Y:S01]  /*18d0*/  BPT.TRAP 0x1 ;  /* 0x000000040000795c */ /* 0x000fe20000300000 */
.L_x_11137:
[----:B------:R-:W-:Y:S01]  /*18e0*/  LOP3.LUT P1, RZ, R2, 0x7f, RZ, 0xc0, !PT ;  /* 0x0000007f02ff7812 */ /* 0x000fe2000782c0ff */
[----:B--2---:R-:W-:-:S12]  /*18f0*/  @P2 BRA `(.L_x_11138) ;  /* 0x0000000000082947 */ /* 0x004fd80003800000 */
[----:B------:R-:W2:Y:S02]  /*1900*/  SYNCS.PHASECHK.TRANS64.TRYWAIT P2, [R5+URZ+0x16830], R0 ;  /* 0x01683000050075a7 */ /* 0x000ea4000804017f */
[----:B--2---:R-:W-:Y:S05]  /*1910*/  @!P2 BRA `(.L_x_11139) ;  /* 0x000000ec0020a947 */ /* 0x004fea0003800000 */
.L_x_11138:
        /* <DEDUP_REMOVED lines=10> */
[----:B-12---:R-:W-:Y:S01]  /*19c0*/  @!P1 VIADD R0, R5, 0x16840 ;  /* 0x0001684005009836 */ /* 0x006fe20000000000 */
[----:B------:R-:W-:Y:S01]  /*19d0*/  UMOV UR5, 0x40000040 ;  /* 0x4000004000057882 */ /* 0x000fe20000000000 */
[----:B------:R-:W-:Y:S01]  /*19e0*/  UMOV UR7, 0x40000040 ;  /* 0x4000004000077882 */ /* 0x000fe20000000000 */
[----:B------:R-:W-:Y:S01]  /*19f0*/  ULOP3.LUT UR20, UR4, 0x10000, URZ, 0xfc, !UPT ;  /* 0x0001000004147892 */ /* 0x000fe2000f8efc3f */
[----:B------:R-:W1:Y:S01]  /*1a00*/  LDC R7, c[0x0][0x288] ;  /* 0x0000a200ff077b82 */ /* 0x000e620000000800 */
[----:B------:R-:W-:Y:S01]  /*1a10*/  UIADD3 UR4, UR16, 0x2, URZ ;  /* 0x0000000210047890 */ /* 0x000fe2000fffe03f */
[C---:B------:R-:W-:Y:S01]  /*1a20*/  IMAD R11, R88.reuse, R3, 0x80 ;  /* 0x00000080580b7424 */ /* 0x040fe200078e0203 */
[----:B------:R-:W-:Y:S01]  /*1a30*/  ULEA UR18, UR39, UR20, 0xa ;  /* 0x0000001427127291 */ /* 0x000fe2000f8e503f */
[----:B------:R-:W-:Y:S01]  /*1a40*/  @!P1 PRMT R0, RZ, 0x654, R0 ;  /* 0x00000654ff009816 */ /* 0x000fe20000000000 */
[----:B------:R-:W-:Y:S01]  /*1a50*/  UIADD3 UR8, UR16, 0x4, URZ ;  /* 0x0000000410087890 */ /* 0x000fe2000fffe03f */
[----:B------:R-:W-:Y:S01]  /*1a60*/  LEA R9, R88, 0xffffff80, 0x7 ;  /* 0xffffff8058097811 */ /* 0x000fe200078e38ff */
[----:B------:R-:W-:-:S02]  /*1a70*/  UIADD3 UR6, UR18, 0x2, URZ ;  /* 0x0000000212067890 */ /* 0x000fc4000fffe03f */
[----:B------:R-:W-:Y:S01]  /*1a80*/  UIADD3 UR10, UR18, 0x4, URZ ;  /* 0x00000004120a7890 */ /* 0x000fe2000fffe03f */
[----:B------:R-:W-:Y:S02]  /*1a90*/  UMOV UR9, 0x40000040 ;  /* 0x4000004000097882 */ /* 0x000fe40000000000 */
[----:B------:R-:W-:Y:S01]  /*1aa0*/  HGMMA.64x128x16.F32.BF16 R24, gdesc[UR16], RZ, !UPT, gsb0 ;  /* 0x01e00000101879f0 */ /* 0x000fe2000c0018ff */
[----:B------:R-:W-:Y:S01]  /*1ab0*/  UMOV UR11, 0x40000040 ;  /* 0x40000040000b7882 */ /* 0x000fe20000000000 */
[----:B------:R-:W-:Y:S01]  /*1ac0*/  UIADD3 UR12, UR16, 0x6, URZ ;  /* 0x00000006100c7890 */ /* 0x000fe2000fffe03f */
[----:B---3--:R-:W-:Y:S01]  /*1ad0*/  IMAD R6, R4, UR47, R11 ;  /* 0x0000002f04067c24 */ /* 0x008fe2000f8e020b */
[----:B------:R-:W-:Y:S01]  /*1ae0*/  UIADD3 UR14, UR18, 0x6, URZ ;  /* 0x00000006120e7890 */ /* 0x000fe2000fffe03f */
[----:B------:R-:W-:Y:S01]  /*1af0*/  UMOV UR13, 0x40000040 ;  /* 0x40000040000d7882 */ /* 0x000fe20000000000 */
[----:B------:R-:W-:Y:S01]  /*1b00*/  UMOV UR15, 0x40000040 ;  /* 0x40000040000f7882 */ /* 0x000fe20000000000 */
[----:B------:R-:W-:Y:S01]  /*1b10*/  ULDC UR23, c[0x0][0x9dc] ;  /* 0x0002770000177ab9 */ /* 0x000fe20000000800 */
[----:B------:R-:W-:Y:S01]  /*1b20*/  IMAD R8, R17, -0x2, R6 ;  /* 0xfffffffe11087824 */ /* 0x000fe200078e0206 */
[----:B------:R-:W-:-:S02]  /*1b30*/  WARPGROUP.DEPBAR.LE gsb0, 0x0 ;  /* 0x00008000000079c5 */ /* 0x000fc40000010000 */
[----:B------:R-:W-:-:S06]  /*1b40*/  WARPGROUP.ARRIVE ;  /* 0x00000000000079c5 */ /* 0x000fcc0000000000 */
[----:B------:R-:W-:Y:S01]  /*1b50*/  HGMMA.64x128x16.F32.BF16 R24, gdesc[UR4], R24, gsb0 ;  /* 0x01e00000041879f0 */ /* 0x000fe20008001818 */
[----:B------:R-:W-:Y:S02]  /*1b60*/  ULDC.64 UR6, c[0x0][0x9e0] ;  /* 0x0002780000067ab9 */ /* 0x000fe40000000a00 */
        /* <DEDUP_REMOVED lines=10> */
[----:B------:R1:W-:Y:S02]  /*1c10*/  @!P1 SYNCS.ARRIVE.TRANS64.RED.A1T0 RZ, [R0+URZ], RZ ;  /* 0x000000ff00ff99a7 */ /* 0x0003e4000810043f */
[----:B-1----:R-:W-:-:S05]  /*1c20*/  IADD3 R0, R6, 0x1, -R7 ;  /* 0x0000000106007810 */ /* 0x002fca0007ffe807 */
        /* <DEDUP_REMOVED lines=20> */
.L_x_11142:
[----:B------:R-:W-:-:S06]  /*1d70*/  UISETP.NE.AND UP1, UPT, UR7, 0x1, UPT ;  /* 0x000000010700788c */ /* 0x000fcc000bf25270 */
[----:B------:R-:W-:-:S05]  /*1d80*/  PLOP3.LUT P2, PT, PT, PT, UP1, 0x80, 0x0 ;  /* 0x000000000000781c */ /* 0x000fca0003f4f018 */
[----:B------:R-:W-:-:S08]  /*1d90*/  @UP1 ULDC.64 UR10, c[0x0][0x9e8] ;  /* 0x00027a00000a1ab9 */ /* 0x000fd00000000a00 */
[----:B------:R-:W-:-:S05]  /*1da0*/  @P2 IMAD.HI.U32 R12, R6, UR10, RZ ;  /* 0x0000000a060c2c27 */ /* 0x000fca000f8e00ff */
[----:B------:R-:W-:-:S07]  /*1db0*/  @P2 SHF.R.U32.HI R6, RZ, UR11, R12 ;  /* 0x0000000bff062c19 */ /* 0x000fce000801160c */
.L_x_11143:
[----:B------:R-:W-:Y:S05]  /*1dc0*/  BSYNC B0 ;  /* 0x0000000000007941 */ /* 0x000fea0003800000 */
.L_x_11141:
[----:B------:R-:W-:-:S04]  /*1dd0*/  IMAD R6, R6, UR7, -R9 ;  /* 0x0000000706067c24 */ /* 0x000fc8000f8e0a09 */
[----:B------:R-:W-:-:S05]  /*1de0*/  IMAD R6, R17, -0x2, R6 ;  /* 0xfffffffe11067824 */ /* 0x000fca00078e0206 */
[----:B------:R-:W-:Y:S02]  /*1df0*/  VIMNMX R5, R5, R6, !PT ;  /* 0x0000000605057248 */ /* 0x000fe40007fe0100 */
[----:B------:R-:W-:-:S07]  /*1e00*/  VIADDMNMX R3, R6, UR7, R3, PT ;  /* 0x0000000706037c46 */ /* 0x000fce000b800103 */
.L_x_11140:
        /* <DEDUP_REMOVED lines=184> */
[----:B------:R-:W-:Y:S02]  /*2990*/  FSEL R85, R85, -INF , !P6 ;  /* 0xff80000055557808 */ /* 0x000fe40007000000 */
[----:B------:R-:W-:Y:S02]  /*29a0*/  PLOP3.LUT P6, PT, PT, PT, UP0, 0x40, 0x0 ;  /* 0x000000000000781c */ /* 0x000fe40003fce808 */
[----:B------:R-:W-:Y:S01]  /*29b0*/  VIADDMNMX R5, R3, R13, R8, PT ;  /* 0x0000000d03057246 */ /* 0x000fe20003800108 */
[----:B------:R-:W-:-:S10]  /*29c0*/  IMAD.IADD R8, R10, 0x1, R3 ;  /* 0x000000010a087824 */ /* 0x000fd400078e0203 */
        /* <DEDUP_REMOVED lines=15> */
.L_x_11146:
[----:B------:R-:W-:-:S06]  /*2ac0*/  UISETP.NE.AND UP1, UPT, UR7, 0x1, UPT ;  /* 0x000000010700788c */ /* 0x000fcc000bf25270 */
[----:B------:R-:W-:-:S05]  /*2ad0*/  PLOP3.LUT P6, PT, PT, PT, UP1, 0x80, 0x0 ;  /* 0x000000000000781c */ /* 0x000fca0003fcf018 */
[----:B------:R-:W-:-:S08]  /*2ae0*/  @UP1 ULDC.64 UR10, c[0x0][0x9e8] ;  /* 0x00027a00000a1ab9 */ /* 0x000fd00000000a00 */
[----:B------:R-:W-:Y:S01]  /*2af0*/  @P6 IMAD.HI.U32 R10, R6, UR10, RZ ;  /* 0x0000000a060a6c27 */ /* 0x000fe2000f8e00ff */
[----:B------:R-:W-:-:S13]  /*2b00*/  PLOP3.LUT P6, PT, PT, PT, UP1, 0x80, 0x0 ;  /* 0x000000000000781c */ /* 0x000fda0003fcf018 */
[----:B------:R-:W-:-:S07]  /*2b10*/  @P6 SHF.R.U32.HI R6, RZ, UR11, R10 ;  /* 0x0000000bff066c19 */ /* 0x000fce000801160a */
.L_x_11147:
[----:B------:R-:W-:Y:S05]  /*2b20*/  BSYNC B0 ;  /* 0x0000000000007941 */ /* 0x000fea0003800000 */
.L_x_11145:
[----:B------:R-:W-:-:S04]  /*2b30*/  IMAD R6, R6, UR7, -R9 ;  /* 0x0000000706067c24 */ /* 0x000fc8000f8e0a09 */
[----:B------:R-:W-:-:S05]  /*2b40*/  IMAD R6, R17, -0x2, R6 ;  /* 0xfffffffe11067824 */ /* 0x000fca00078e0206 */
[----:B------:R-:W-:Y:S02]  /*2b50*/  VIMNMX R8, R8, R6, !PT ;  /* 0x0000000608087248 */ /* 0x000fe40007fe0100 */
[----:B------:R-:W-:-:S07]  /*2b60*/  VIADDMNMX R5, R6, UR7, R5, PT ;  /* 0x0000000706057c46 */ /* 0x000fce000b800105 */
.L_x_11144:
        /* <DEDUP_REMOVED lines=157> */
[----:B------:R-:W-:Y:S01]  /*3540*/  LOP3.LUT P6, RZ, R19, 0x8000000, RZ, 0xc0, !PT ;  /* 0x0800000013ff7812 */ /* 0x000fe200078cc0ff */
[--C-:B------:R-:W-:Y:S01]  /*3550*/  FFMA.FTZ R148, R15, UR10, -R10.reuse ;  /* 0x0000000a0f947c23 */ /* 0x100fe2000801080a */
[----:B------:R-:W-:Y:S01]  /*3560*/  ISETP.LT.OR P2, PT, R5, 0x1, P2 ;  /* 0x000000010500780c */ /* 0x000fe20001741670 */
[--C-:B------:R-:W-:Y:S01]  /*3570*/  FFMA.FTZ R11, R25, UR10, -R10.reuse ;  /* 0x0000000a190b7c23 */ /* 0x100fe2000801080a */
[----:B------:R-:W-:Y:S01]  /*3580*/  ISETP.GT.AND P6, PT, R8, 0x79, !P6 ;  /* 0x000000790800780c */ /* 0x000fe200077c4270 */
[--C-:B------:R-:W-:Y:S01]  /*3590*/  FFMA.FTZ R150, R28, UR10, -R10.reuse ;  /* 0x0000000a1c967c23 */ /* 0x100fe2000801080a */
[----:B------:R-:W-:Y:S01]  /*35a0*/  FSEL R26, R26, -INF , !P2 ;  /* 0xff8000001a1a7808 */ /* 0x000fe20005000000 */
[----:B------:R-:W-:Y:S01]  /*35b0*/  MUFU.EX2 R148, R148 ;  /* 0x0000009400947308 */ /* 0x000fe20000000800 */
[----:B------:R-:W-:Y:S01]  /*35c0*/  LOP3.LUT P2, RZ, R19, 0x4000000, RZ, 0xc0, !PT ;  /* 0x0400000013ff7812 */ /* 0x000fe2000784c0ff */
[--C-:B------:R-:W-:Y:S01]  /*35d0*/  FFMA.FTZ R13, R29, UR10, -R10.reuse ;  /* 0x0000000a1d0d7c23 */ /* 0x100fe2000801080a */
[----:B------:R-:W-:Y:S01]  /*35e0*/  FMNMX.FTZ R9, R26, R27, !PT ;  /* 0x0000001b1a097209 */ /* 0x000fe20007810000 */
[--C-:B------:R-:W-:Y:S01]  /*35f0*/  FFMA.FTZ R144, R32, UR10, -R10.reuse ;  /* 0x0000000a20907c23 */ /* 0x100fe2000801080a */
[----:B------:R-:W-:Y:S01]  /*3600*/  ISETP.GT.AND P2, PT, R8, 0x69, !P2 ;  /* 0x000000690800780c */ /* 0x000fe20005744270 */
[--C-:B------:R-:W-:Y:S01]  /*3610*/  FFMA.FTZ R15, R33, UR10, -R10.reuse ;  /* 0x0000000a210f7c23 */ /* 0x100fe2000801080a */
[----:B------:R-:W-:Y:S01]  /*3620*/  FMNMX.FTZ R12, R30, R9, !PT ;  /* 0x000000091e0c7209 */ /* 0x000fe20007810000 */
[----:B------:R-:W1:Y:S01]  /*3630*/  MUFU.EX2 R11, R11 ;  /* 0x0000000b000b7308 */ /* 0x000e620000000800 */
[----:B------:R-:W-:Y:S01]  /*3640*/  ISETP.LT.OR P2, PT, R5, 0x6a, P2 ;  /* 0x0000006a0500780c */ /* 0x000fe20001741670 */
[--C-:B------:R-:W-:Y:S01]  /*3650*/  FFMA.FTZ R146, R36, UR10, -R10.reuse ;  /* 0x0000000a24927c23 */ /* 0x100fe2000801080a */
[----:B------:R-:W-:Y:S01]  /*3660*/  FMNMX.FTZ R9, R31, R12, !PT ;  /* 0x0000000c1f097209 */ /* 0x000fe20007810000 */
[--C-:B------:R-:W-:Y:S01]  /*3670*/  FFMA.FTZ R21, R37, UR10, -R10.reuse ;  /* 0x0000000a25157c23 */ /* 0x100fe2000801080a */
[----:B------:R-:W-:Y:S01]  /*3680*/  FSEL R79, R79, -INF , !P2 ;  /* 0xff8000004f4f7808 */ /* 0x000fe20005000000 */
        /* <DEDUP_REMOVED lines=24> */
[--C-:B------:R-:W-:Y:S01]  /*3810*/  FFMA.FTZ R128, R64, UR10, -R10.reuse ;  /* 0x0000000a40807c23 */ /* 0x100fe2000801080a */
[----:B------:R-:W-:Y:S01]  /*3820*/  FMNMX.FTZ R12, R46, R9, !PT ;  /* 0x000000092e0c7209 */ /* 0x000fe20007810000 */
[----:B------:R-:W5:Y:S01]  /*3830*/  MUFU.EX2 R15, R15 ;  /* 0x0000000f000f7308 */ /* 0x000f620000000800 */
        /* <DEDUP_REMOVED lines=12> */
[----:B------:R-:W-:-:S02]  /*3900*/  FFMA.FTZ R65, R85, UR10, -R10 ;  /* 0x0000000a55417c23 */ /* 0x000fc4000801080a */
[----:B------:R-:W-:Y:S01]  /*3910*/  FMNMX.FTZ R12, R54, R9, !PT ;  /* 0x00000009360c7209 */ /* 0x000fe20007810000 */
[----:B------:R-:W5:Y:S03]  /*3920*/  MUFU.EX2 R21, R21 ;  /* 0x0000001500157308 */ /* 0x000f660000000800 */
[----:B------:R-:W-:-:S04]  /*3930*/  FMNMX.FTZ R9, R55, R12, !PT ;  /* 0x0000000c37097209 */ /* 0x000fc80007810000 */
[----:B------:R-:W-:Y:S01]  /*3940*/  FMNMX.FTZ R12, R58, R9, !PT ;  /* 0x000000093a0c7209 */ /* 0x000fe20007810000 */
[----:B------:R-:W5:Y:S03]  /*3950*/  MUFU.EX2 R140, R140 ;  /* 0x0000008c008c7308 */ /* 0x000f660000000800 */
[----:B------:R-:W-:-:S04]  /*3960*/  FMNMX.FTZ R9, R59, R12, !PT ;  /* 0x0000000c3b097209 */ /* 0x000fc80007810000 */
[----:B------:R-:W-:Y:S01]  /*3970*/  FMNMX.FTZ R12, R62, R9, !PT ;  /* 0x000000093e0c7209 */ /* 0x000fe20007810000 */
[----:B------:R1:W-:Y:S03]  /*3980*/  MUFU.EX2 R5, R57 ;  /* 0x0000003900057308 */ /* 0x0003e60000000800 */
[----:B------:R-:W-:-:S04]  /*3990*/  FMNMX.FTZ R9, R63, R12, !PT ;  /* 0x0000000c3f097209 */ /* 0x000fc80007810000 */
[----:B------:R-:W-:Y:S01]  /*39a0*/  FMNMX.FTZ R12, R66, R9, !PT ;  /* 0x00000009420c7209 */ /* 0x000fe20007810000 */
[----:B------:R-:W-:Y:S01]  /*39b0*/  MUFU.EX2 R25, R25 ;  /* 0x0000001900197308 */ /* 0x000fe20000000800 */
[----:B-1----:R-:W-:Y:S02]  /*39c0*/  FFMA.FTZ R57, R77, UR10, -R10 ;  /* 0x0000000a4d397c23 */ /* 0x002fe4000801080a */
        /* <DEDUP_REMOVED lines=28> */
[----:B------:R-:W-:Y:S02]  /*3b90*/  FMUL.FTZ R28, R9, UR10 ;  /* 0x0000000a091c7c20 */ /* 0x000fe40008410000 */
[----:B------:R-:W-:Y:S03]  /*3ba0*/  MUFU.EX2 R49, R49 ;  /* 0x0000003100317308 */ /* 0x000fe60000000800 */
[----:B------:R-:W-:Y:S02]  /*3bb0*/  FSEL R28, R28, RZ, P2 ;  /* 0x000000ff1c1c7208 */ /* 0x000fe40001000000 */
[----:B------:R-:W-:-:S03]  /*3bc0*/  PLOP3.LUT P2, PT, PT, PT, UP0, 0x40, 0x0 ;  /* 0x000000000000781c */ /* 0x000fc60003f4e808 */
[----:B------:R-:W-:Y:S01]  /*3bd0*/  MUFU.EX2 R124, R124 ;  /* 0x0000007c007c7308 */ /* 0x000fe20000000800 */
[--C-:B------:R-:W-:Y:S01]  /*3be0*/  FFMA.FTZ R8, R27, UR10, -R28.reuse ;  /* 0x0000000a1b087c23 */ /* 0x100fe2000801081c */
[----:B------:R-:W-:Y:S01]  /*3bf0*/  FADD.FTZ R27, R148, R11 ;  /* 0x0000000b941b7221 */ /* 0x000fe20000010000 */
[--C-:B------:R-:W-:Y:S01]  /*3c00*/  FFMA.FTZ R149, R26, UR10, -R28.reuse ;  /* 0x0000000a1a957c23 */ /* 0x100fe2000801081c */
[--C-:B------:R-:W-:Y:S01]  /*3c10*/  FFMA.FTZ R151, R30, UR10, -R28.reuse ;  /* 0x0000000a1e977c23 */ /* 0x100fe2000801081c */
[--C-:B------:R-:W-:Y:S01]  /*3c20*/  FFMA.FTZ R10, R31, UR10, -R28.reuse ;  /* 0x0000000a1f0a7c23 */ /* 0x100fe2000801081c */
[----:B--2---:R-:W-:Y:S01]  /*3c30*/  FADD.FTZ R32, R150, R27 ;  /* 0x0000001b96207221 */ /* 0x004fe20000010000 */
[--C-:B------:R-:W-:Y:S01]  /*3c40*/  FFMA.FTZ R145, R34, UR10, -R28.reuse ;  /* 0x0000000a22917c23 */ /* 0x100fe2000801081c */
[----:B------:R-:W-:Y:S01]  /*3c50*/  MUFU.EX2 R8, R8 ;  /* 0x0000000800087308 */ /* 0x000fe20000000800 */
[----:B------:R-:W-:Y:S01]  /*3c60*/  FFMA.FTZ R12, R35, UR10, -R28 ;  /* 0x0000000a230c7c23 */ /* 0x000fe2000801081c */
[----:B---3--:R-:W-:Y:S01]  /*3c70*/  FADD.FTZ R27, R13, R32 ;  /* 0x000000200d1b7221 */ /* 0x008fe20000010000 */
[--C-:B------:R-:W-:Y:S01]  /*3c80*/  FFMA.FTZ R147, R38, UR10, -R28.reuse ;  /* 0x0000000a26937c23 */ /* 0x100fe2000801081c */
[--C-:B------:R-:W-:Y:S01]  /*3c90*/  FFMA.FTZ R14, R39, UR10, -R28.reuse ;  /* 0x0000000a270e7c23 */ /* 0x100fe2000801081c */
[--C-:B------:R-:W-:Y:S01]  /*3ca0*/  FFMA.FTZ R141, R42, UR10, -R28.reuse ;  /* 0x0000000a2a8d7c23 */ /* 0x100fe2000801081c */
[----:B----4-:R-:W-:Y:S01]  /*3cb0*/  FADD.FTZ R32, R144, R27 ;  /* 0x0000001b90207221 */ /* 0x010fe20000010000 */
[--C-:B------:R-:W-:Y:S01]  /*3cc0*/  FFMA.FTZ R20, R43, UR10, -R28.reuse ;  /* 0x0000000a2b147c23 */ /* 0x100fe2000801081c */
[----:B------:R-:W1:Y:S01]  /*3cd0*/  MUFU.EX2 R149, R149 ;  /* 0x0000009500957308 */ /* 0x000e620000000800 */
[----:B------:R-:W-:Y:S01]  /*3ce0*/  FFMA.FTZ R143, R46, UR10, -R28 ;  /* 0x0000000a2e8f7c23 */ /* 0x000fe2000801081c */
[----:B-----5:R-:W-:Y:S01]  /*3cf0*/  FADD.FTZ R27, R15, R32 ;  /* 0x000000200f1b7221 */ /* 0x020fe20000010000 */
[--C-:B------:R-:W-:Y:S01]  /*3d00*/  FFMA.FTZ R24, R47, UR10, -R28.reuse ;  /* 0x0000000a2f187c23 */ /* 0x100fe2000801081c */
[--C-:B------:R-:W-:Y:S01]  /*3d10*/  FFMA.FTZ R137, R50, UR10, -R28.reuse ;  /* 0x0000000a32897c23 */ /* 0x100fe2000801081c */
[--C-:B------:R-:W-:Y:S01]  /*3d20*/  FFMA.FTZ R26, R51, UR10, -R28.reuse ;  /* 0x0000000a331a7c23 */ /* 0x100fe2000801081c */
[----:B------:R-:W-:Y:S01]  /*3d30*/  FADD.FTZ R34, R146, R27 ;  /* 0x0000001b92227221 */ /* 0x000fe20000010000 */
[--C-:B------:R-:W-:Y:S01]  /*3d40*/  FFMA.FTZ R139, R54, UR10, -R28.reuse ;  /* 0x0000000a368b7c23 */ /* 0x100fe2000801081c */
[----:B------:R-:W2:Y:S01]  /*3d50*/  MUFU.EX2 R151, R151 ;  /* 0x0000009700977308 */ /* 0x000ea20000000800 */
[----:B------:R-:W-:Y:S01]  /*3d60*/  FFMA.FTZ R30, R55, UR10, -R28 ;  /* 0x0000000a371e7c23 */ /* 0x000fe2000801081c */
[----:B------:R-:W-:Y:S01]  /*3d70*/  FADD.FTZ R27, R21, R34 ;  /* 0x00000022151b7221 */ /* 0x000fe20000010000 */
[--C-:B------:R-:W-:Y:S01]  /*3d80*/  FFMA.FTZ R133, R58, UR10, -R28.reuse ;  /* 0x0000000a3a857c23 */ /* 0x100fe2000801081c */
[--C-:B------:R-:W-:Y:S01]  /*3d90*/  FFMA.FTZ R32, R59, UR10, -R28.reuse ;  /* 0x0000000a3b207c23 */ /* 0x100fe2000801081c */
[----:B------:R-:W-:Y:S01]  /*3da0*/  FFMA.FTZ R135, R62, UR10, -R28 ;  /* 0x0000000a3e877c23 */ /* 0x000fe2000801081c */
[----:B------:R-:W-:Y:S01]  /*3db0*/  FADD.FTZ R34, R140, R27 ;  /* 0x0000001b8c227221 */ /* 0x000fe20000010000 */
[----:B------:R-:W-:Y:S01]  /*3dc0*/  F2FP.BF16.F32.PACK_AB R148, R11, R148 ;  /* 0x000000940b94723e */ /* 0x000fe200000010ff */
[----:B------:R-:W3:Y:S01]  /*3dd0*/  MUFU.EX2 R10, R10 ;  /* 0x0000000a000a7308 */ /* 0x000ee20000000800 */
[----:B-1----:R-:W-:Y:S01]  /*3de0*/  FADD.FTZ R36, R149, R8 ;  /* 0x0000000895247221 */ /* 0x002fe20000010000 */
[----:B------:R-:W-:Y:S01]  /*3df0*/  FADD.FTZ R31, R25, R34 ;  /* 0x00000022191f7221 */ /* 0x000fe20000010000 */
[--C-:B------:R-:W-:Y:S01]  /*3e00*/  FFMA.FTZ R34, R63, UR10, -R28.reuse ;  /* 0x0000000a3f227c23 */ /* 0x100fe2000801081c */
[--C-:B------:R-:W-:Y:S01]  /*3e10*/  FFMA.FTZ R129, R66, UR10, -R28.reuse ;  /* 0x0000000a42817c23 */ /* 0x100fe2000801081c */
[----:B------:R-:W-:Y:S01]  /*3e20*/  F2FP.BF16.F32.PACK_AB R150, R13, R150 ;  /* 0x000000960d96723e */ /* 0x000fe200000010ff */
        /* <DEDUP_REMOVED lines=11> */
[----:B---3--:R-:W-:Y:S01]  /*3ee0*/  FADD.FTZ R36, R10, R27 ;  /* 0x0000001b0a247221 */ /* 0x008fe20000010000 */
[----:B------:R-:W-:Y:S01]  /*3ef0*/  FADD.FTZ R31, R33, R38 ;  /* 0x00000026211f7221 */ /* 0x000fe20000010000 */
[--C-:B------:R-:W-:Y:S01]  /*3f00*/  FFMA.FTZ R78, R78, UR10, -R28.reuse ;  /* 0x0000000a4e4e7c23 */ /* 0x100fe2000801081c */
[--C-:B------:R-:W-:Y:S01]  /*3f10*/  FFMA.FTZ R79, R79, UR10, -R28.reuse ;  /* 0x0000000a4f4f7c23 */ /* 0x100fe2000801081c */
[--C-:B------:R-:W-:Y:S01]  /*3f20*/  FFMA.FTZ R82, R82, UR10, -R28.reuse ;  /* 0x0000000a52527c23 */ /* 0x100fe2000801081c */
[----:B------:R-:W-:Y:S01]  /*3f30*/  FADD.FTZ R38, R138, R31 ;  /* 0x0000001f8a267221 */ /* 0x000fe20000010000 */
[----:B------:R-:W-:Y:S01]  /*3f40*/  FFMA.FTZ R83, R83, UR10, -R28 ;  /* 0x0000000a53537c23 */ /* 0x000fe2000801081c */
[----:B------:R-:W3:Y:S01]  /*3f50*/  MUFU.EX2 R147, R147 ;  /* 0x0000009300937308 */ /* 0x000ee20000000800 */
[----:B-1----:R-:W-:Y:S01]  /*3f60*/  FADD.FTZ R27, R145, R36 ;  /* 0x00000024911b7221 */ /* 0x002fe20000010000 */
[----:B------:R-:W-:Y:S01]  /*3f70*/  FADD.FTZ R31, R37, R38 ;  /* 0x00000026251f7221 */ /* 0x000fe20000010000 */
[--C-:B------:R-:W-:Y:S01]  /*3f80*/  FFMA.FTZ R86, R86, UR10, -R28.reuse ;  /* 0x0000000a56567c23 */ /* 0x100fe2000801081c */
[----:B------:R-:W-:Y:S01]  /*3f90*/  FFMA.FTZ R28, R87, UR10, -R28 ;  /* 0x0000000a571c7c23 */ /* 0x000fe2000801081c */
[----:B------:R-:W-:Y:S01]  /*3fa0*/  F2FP.BF16.F32.PACK_AB R149, R8, R149 ;  /* 0x000000950895723e */ /* 0x000fe200000010ff */
[----:B------:R-:W-:Y:S01]  /*3fb0*/  FADD.FTZ R38, R132, R31 ;  /* 0x0000001f84267221 */ /* 0x000fe20000010000 */
[C---:B------:R-:W-:Y:S01]  /*3fc0*/  F2FP.BF16.F32.PACK_AB R132, R5.reuse, R132 ;  /* 0x000000840584723e */ /* 0x040fe200000010ff */
        /* <DEDUP_REMOVED lines=8> */
[----:B---3--:R-:W-:Y:S01]  /*4050*/  FADD.FTZ R27, R147, R36 ;  /* 0x00000024931b7221 */ /* 0x008fe20000010000 */
[----:B------:R-:W-:Y:S01]  /*4060*/  FADD.FTZ R31, R41, R40 ;  /* 0x00000028291f7221 */ /* 0x000fe20000010000 */
[----:B------:R-:W-:Y:S02]  /*4070*/  F2FP.BF16.F32.PACK_AB R142, R29, R142 ;  /* 0x0000008e1d8e723e */ /* 0x000fe400000010ff */
[----:B------:R-:W-:Y:S01]  /*4080*/  F2FP.BF16.F32.PACK_AB R136, R33, R136 ;  /* 0x000000882188723e */ /* 0x000fe200000010ff */
[----:B------:R-:W-:Y:S01]  /*4090*/  FADD.FTZ R40, R128, R31 ;  /* 0x0000001f80287221 */ /* 0x000fe20000010000 */
[----:B------:R-:W-:Y:S01]  /*40a0*/  F2FP.BF16.F32.PACK_AB R138, R37, R138 ;  /* 0x0000008a258a723e */ /* 0x000fe200000010ff */
[----:B------:R-:W3:Y:S01]  /*40b0*/  MUFU.EX2 R20, R20 ;  /* 0x0000001400147308 */ /* 0x000ee20000000800 */
        /* <DEDUP_REMOVED lines=26> */
[----:B------:R-:W-:-:S04]  /*4260*/  FADD.FTZ R13, R49, R40 ;  /* 0x00000028310d7221 */ /* 0x000fc80000010000 */
[----:B------:R-:W-:Y:S02]  /*4270*/  FADD.FTZ R40, R124, R13 ;  /* 0x0000000d7c287221 */ /* 0x000fe40000010000 */
        /* <DEDUP_REMOVED lines=55> */
[----:B------:R-:W-:Y:S01]  /*45f0*/  F2FP.BF16.F32.PACK_AB R121, R83, R82 ;  /* 0x000000525379723e */ /* 0x000fe200000010ff */
[----:B------:R-:W-:Y:S02]  /*4600*/  VIADD R8, R88, 0xfffffffe ;  /* 0xfffffffe58087836 */ /* 0x000fe40000000000 */
[----:B-1----:R-:W-:-:S04]  /*4610*/  FADD.FTZ R4, R86, R11 ;  /* 0x0000000b56047221 */ /* 0x002fc80000010000 */
        /* <DEDUP_REMOVED lines=13> */
.L_x_11149:
[----:B------:R-:W-:-:S11]  /*46f0*/  UISETP.NE.AND UP1, UPT, UR7, 0x1, UPT ;  /* 0x000000010700788c */ /* 0x000fd6000bf25270 */
[----:B------:R-:W-:Y:S02]  /*4700*/  @UP1 ULDC.64 UR18, c[0x0][0x9e8] ;  /* 0x00027a0000121ab9 */ /* 0x000fe40000000a00 */
[----:B------:R-:W-:-:S04]  /*4710*/  UIMAD.WIDE.U32 UR14, UR11, UR18, URZ ;  /* 0x000000120b0e72a5 */ /* 0x000fc8000f8e003f */
[----:B------:R-:W-:-:S12]  /*4720*/  @UP1 USHF.R.U32.HI UR11, URZ, UR19, UR15 ;  /* 0x000000133f0b1299 */ /* 0x000fd8000801160f */
.L_x_11150:
[----:B------:R-:W-:-:S04]  /*4730*/  UIMAD UR7, UR11, UR7, UR7 ;  /* 0x000000070b0772a4 */ /* 0x000fc8000f8e0207 */
[----:B------:R-:W-:-:S04]  /*4740*/  UISETP.LT.AND UP1, UPT, UR6, UR7, UPT ;  /* 0x000000070600728c */ /* 0x000fc8000bf21270 */
[----:B------:R-:W-:-:S12]  /*4750*/  USEL UR6, UR6, UR7, UP1 ;  /* 0x0000000706067287 */ /* 0x000fd80008800000 */
.L_x_11148:
        /* <DEDUP_REMOVED lines=21> */
[----:B------:R-:W-:-:S13]  /*48b0*/  ISETP.GE.AND P2, PT, R8, UR28, PT ;  /* 0x0000001c08007c0c */ /* 0x000fda000bf46270 */
[----:B------:R-:W-:Y:S05]  /*48c0*/  @!P2 BRA `(.L_x_11151) ;  /* 0x0000002c0058a947 */ /* 0x000fea0003800000 */
[----:B------:R-:W-:Y:S01]  /*48d0*/  IMAD.IADD R10, R0, 0x1, R7 ;  /* 0x00000001000a7824 */ /* 0x000fe200078e0207 */
[----:B------:R-:W-:Y:S01]  /*48e0*/  ULDC UR22, c[0x0][0x9e4] ;  /* 0x0002790000167ab9 */ /* 0x000fe20000000800 */
[----:B------:R-:W-:Y:S01]  /*48f0*/  IMAD.MOV.U32 R119, RZ, RZ, RZ ;  /* 0x000000ffff777224 */ /* 0x000fe200078e00ff */
[----:B------:R-:W-:Y:S01]  /*4900*/  ULDC UR23, c[0x0][0x9dc] ;  /* 0x0002770000177ab9 */ /* 0x000fe20000000800 */
[----:B------:R-:W-:Y:S01]  /*4910*/  ULDC UR25, c[0x0][0x288] ;  /* 0x0000a20000197ab9 */ /* 0x000fe20000000800 */
[----:B------:R-:W-:Y:S01]  /*4920*/  ULDC UR21, c[0x0][0x988] ;  /* 0x0002620000157ab9 */ /* 0x000fe20000000800 */
[----:B------:R-:W-:-:S05]  /*4930*/  ULDC UR24, c[0x0][0x9e0] ;  /* 0x0002780000187ab9 */ /* 0x000fca0000000800 */
.L_x_11168:
        /* <DEDUP_REMOVED lines=9> */
.L_x_11153:
[----:B------:R-:W-:Y:S01]  /*49d0*/  ULEA UR6, UR27, UR40, 0x3 ;  /* 0x000000281b067291 */ /* 0x000fe2000f8e183f */
[----:B------:R-:W-:-:S05]  /*49e0*/  IMAD.U32 R11, RZ, RZ, UR26 ;  /* 0x0000001aff0b7e24 */ /* 0x000fca000f8e00ff */
[----:B------:R-:W-:-:S04]  /*49f0*/  SHF.L.U32 R11, R11, 0x1f, RZ ;  /* 0x0000001f0b0b7819 */ /* 0x000fc800000006ff */
[----:B------:R1:W2:Y:S01]  /*4a00*/  SYNCS.PHASECHK.TRANS64.TRYWAIT P2, [UR6+0x16830], R11 ;  /* 0x0168300bff0075a7 */ /* 0x0002a20008040146 */
[----:B------:R-:W-:Y:S05]  /*4a10*/  @!P0 BRA `(.L_x_11154) ;  /* 0x0000000000048947 */ /* 0x000fea0003800000 */
[----:B------:R-:W-:Y:S01]  /*4a20*/  BPT.TRAP 0x1 ;  /* 0x000000040000795c */ /* 0x000fe20000300000 */
.L_x_11154:
[----:B--2---:R-:W-:Y:S05]  /*4a30*/  @P2 BRA `(.L_x_11152) ;  /* 0x0000000000082947 */ /* 0x004fea0003800000 */
[----:B------:R-:W2:Y:S02]  /*4a40*/  SYNCS.PHASECHK.TRANS64.TRYWAIT P2, [UR6+0x16830], R11 ;  /* 0x0168300bff0075a7 */ /* 0x000ea40008040146 */
[----:B--2---:R-:W-:Y:S05]  /*4a50*/  @!P2 BRA `(.L_x_11155) ;  /* 0x000000b800e4a947 */ /* 0x004fea0003800000 */
.L_x_11152:
        /* <DEDUP_REMOVED lines=25> */
.L_x_11157:
[----:B------:R-:W-:Y:S01]  /*4bf0*/  ULEA UR6, UR39, UR40, 0x3 ;  /* 0x0000002827067291 */ /* 0x000fe2000f8e183f */
[----:B------:R-:W-:-:S05]  /*4c00*/  IMAD.U32 R11, RZ, RZ, UR37 ;  /* 0x00000025ff0b7e24 */ /* 0x000fca000f8e00ff */
[----:B------:R-:W-:-:S04]  /*4c10*/  SHF.L.U32 R11, R11, 0x1f, RZ ;  /* 0x0000001f0b0b7819 */ /* 0x000fc800000006ff */
[----:B------:R1:W2:Y:S01]  /*4c20*/  SYNCS.PHASECHK.TRANS64.TRYWAIT P2, [UR6+0x16850], R11 ;  /* 0x0168500bff0075a7 */ /* 0x0002a20008040146 */
[----:B------:R-:W-:Y:S05]  /*4c30*/  @!P0 BRA `(.L_x_11158) ;  /* 0x0000000000048947 */ /* 0x000fea0003800000 */
[----:B------:R-:W-:Y:S01]  /*4c40*/  BPT.TRAP 0x1 ;  /* 0x000000040000795c */ /* 0x000fe20000300000 */
.L_x_11158:
[----:B--2---:R-:W-:Y:S05]  /*4c50*/  @P2 BRA `(.L_x_11156) ;  /* 0x0000000000082947 */ /* 0x004fea0003800000 */
[----:B------:R-:W2:Y:S02]  /*4c60*/  SYNCS.PHASECHK.TRANS64.TRYWAIT P2, [UR6+0x16850], R11 ;  /* 0x0168500bff0075a7 */ /* 0x000ea40008040146 */
[----:B--2---:R-:W-:Y:S05]  /*4c70*/  @!P2 BRA `(.L_x_11159) ;  /* 0x000000b80074a947 */ /* 0x004fea0003800000 */
.L_x_11156:
[----:B------:R-:W-:Y:S01]  /*4c80*/  UIADD3 UR6, UR40, 0x400, URZ ;  /* 0x0000040028067890 */ /* 0x000fe2000fffe03f */
[----:B------:R-:W-:Y:S01]  /*4c90*/  WARPGROUP.ARRIVE ;  /* 0x00000000000079c5 */ /* 0x000fe20000000000 */
[----:B------:R-:W-:Y:S01]  /*4ca0*/  UMOV UR7, 0x40000040 ;  /* 0x4000004000077882 */ /* 0x000fe20000000000 */
[----:B------:R-:W3:Y:S01]  /*4cb0*/  LDC R15, c[0x0][0x2e0] ;  /* 0x0000b800ff0f7b82 */ /* 0x000ee20000000800 */
[----:B------:R-:W-:Y:S01]  /*4cc0*/  USHF.R.U32.HI UR6, URZ, 0x4, UR6 ;  /* 0x000000043f067899 */ /* 0x000fe20008011606 */
[----:B-12---:R-:W-:Y:S01]  /*4cd0*/  IMAD.SHL.U32 R11, R8, 0x80, RZ ;  /* 0x00000080080b7824 */ /* 0x006fe200078e00ff */
[----:B------:R-:W-:Y:S01]  /*4ce0*/  ISETP.GE.U32.AND P2, PT, R2, 0x180, PT ;  /* 0x000001800200780c */ /* 0x000fe20003f46070 */
[----:B------:R-:W-:Y:S01]  /*4cf0*/  IMAD.U32 R13, RZ, RZ, UR27 ;  /* 0x0000001bff0d7e24 */ /* 0x000fe2000f8e00ff */
[----:B------:R-:W-:Y:S01]  /*4d00*/  ULOP3.LUT UR6, UR6, 0x3fff, URZ, 0xc0, !UPT ;  /* 0x00003fff06067892 */ /* 0x000fe2000f8ec03f */
[----:B------:R-:W-:Y:S01]  /*4d10*/  VIADD R12, R16, 0x9 ;  /* 0x00000009100c7836 */ /* 0x000fe20000000000 */
[----:B------:R-:W-:-:S02]  /*4d20*/  IADD3 R14, -R11, 0x1, RZ ;  /* 0x000000010b0e7810 */ /* 0x000fc40007ffe1ff */
[----:B------:R-:W-:Y:S01]  /*4d30*/  ULEA UR10, UR39, UR6, 0xa ;  /* 0x00000006270a7291 */ /* 0x000fe2000f8e503f */
[----:B------:R-:W-:Y:S02]  /*4d40*/  @!P1 LEA R13, R13, UR40, 0x3 ;  /* 0x000000280d0d9c11 */ /* 0x000fe4000f8e18ff */
[----:B------:R-:W-:Y:S02]  /*4d50*/  SEL R20, R12, 0x9, !P2 ;  /* 0x000000090c147807 */ /* 0x000fe40005000000 */
[----:B------:R-:W-:Y:S01]  /*4d60*/  PLOP3.LUT P2, PT, PT, PT, UP0, 0x40, 0x0 ;  /* 0x000000000000781c */ /* 0x000fe20003f4e808 */
[----:B------:R-:W-:Y:S01]  /*4d70*/  @!P1 VIADD R13, R13, 0x16840 ;  /* 0x000168400d0d9836 */ /* 0x000fe20000000000 */
[----:B------:R-:W-:Y:S02]  /*4d80*/  UMOV UR6, UR10 ;  /* 0x0000000a00067c82 */ /* 0x000fe40008000000 */
[----:B------:R-:W-:Y:S01]  /*4d90*/  HGMMA.64x64x16.F32.BF16 R88, R148, gdesc[UR4].tnspB, R88, gsb0 ;  /* 0x40e0000494587df0 */ /* 0x000fe20008001858 */
[----:B------:R-:W-:Y:S01]  /*4da0*/  UIADD3 UR6, UR10, 0x80, URZ ;  /* 0x000000800a067890 */ /* 0x000fe2000fffe03f */
[----:B------:R-:W-:Y:S01]  /*4db0*/  @!P1 PRMT R13, RZ, 0x654, R13 ;  /* 0x00000654ff0d9816 */ /* 0x000fe2000000000d */
[----:B------:R-:W-:Y:S01]  /*4dc0*/  UMOV UR7, 0x40000040 ;  /* 0x4000004000077882 */ /* 0x000fe20000000000 */
[----:B---3--:R-:W-:-:S04]  /*4dd0*/  IMAD R14, R15, UR47, R14 ;  /* 0x0000002f0f0e7c24 */ /* 0x008fc8000f8e020e */
[----:B------:R-:W-:-:S04]  /*4de0*/  VIADD R14, R14, -UR25 ;  /* 0x800000190e0e7c36 */ /* 0x000fc80008000000 */
[----:B------:R-:W-:-:S04]  /*4df0*/  IMAD R14, R17, -0x2, R14 ;  /* 0xfffffffe110e7824 */ /* 0x000fc800078e020e */
[----:B------:R-:W-:-:S04]  /*4e00*/  VIADD R15, R14, UR24 ;  /* 0x000000180e0f7c36 */ /* 0x000fc80008000000 */
[----:B------:R-:W-:Y:S01]  /*4e10*/  IMAD.IADD R12, R0, 0x1, R15 ;  /* 0x00000001000c7824 */ /* 0x000fe200078e020f */
[----:B------:R-:W-:Y:S02]  /*4e20*/  WARPGROUP.DEPBAR.LE gsb0, 0x0 ;  /* 0x00008000000079c5 */ /* 0x000fe40000010000 */
[----:B------:R-:W-:-:S06]  /*4e30*/  WARPGROUP.ARRIVE ;  /* 0x00000000000079c5 */ /* 0x000fcc0000000000 */
[----:B------:R-:W-:Y:S01]  /*4e40*/  HGMMA.64x64x16.F32.BF16 R88, R144, gdesc[UR4].tnspB, R88, gsb0 ;  /* 0x40e0000490587df0 */ /* 0x000fe20008001858 */
[----:B------:R-:W-:Y:S01]  /*4e50*/  UIADD3 UR6, UR10, 0x100, URZ ;  /* 0x000001000a067890 */ /* 0x000fe2000fffe03f */
[----:B------:R-:W-:Y:S01]  /*4e60*/  UMOV UR7, 0x40000040 ;  /* 0x4000004000077882 */ /* 0x000fe20000000000 */
        /* <DEDUP_REMOVED lines=28> */
[----:B------:R-:W-:-:S06]  /*5030*/  ULOP3.LUT UR6, URZ, UR23, URZ, 0x33, !UPT ;  /* 0x000000173f067292 */ /* 0x000fcc000f8e333f */
[----:B------:R-:W-:Y:S01]  /*5040*/  VIADD R14, R14, UR6 ;  /* 0x000000060e0e7c36 */ /* 0x000fe20008000000 */
        /* <DEDUP_REMOVED lines=16> */
.L_x_11162:
[----:B------:R-:W-:Y:S02]  /*5150*/  IMAD.U32 R121, RZ, RZ, UR22 ;  /* 0x00000016ff797e24 */ /* 0x000fe4000f8e00ff */
[----:B------:R-:W-:-:S03]  /*5160*/  IMAD.MOV.U32 R20, RZ, RZ, R10 ;  /* 0x000000ffff147224 */ /* 0x000fc600078e000a */
[----:B------:R-:W-:-:S13]  /*5170*/  ISETP.NE.AND P2, PT, R121, 0x1, PT ;  /* 0x000000017900780c */ /* 0x000fda0003f45270 */
[----:B------:R-:W1:Y:S01]  /*5180*/  @P2 LDC.64 R122, c[0x0][0x9e8] ;  /* 0x00027a00ff7a2b82 */ /* 0x000e620000000a00 */
[----:B------:R-:W-:-:S04]  /*5190*/  @P2 IMAD.IADD R21, R0, 0x1, R7 ;  /* 0x0000000100152824 */ /* 0x000fc800078e0207 */
[----:B-1----:R-:W-:-:S05]  /*51a0*/  @P2 IMAD.HI.U32 R120, R21, R122, RZ ;  /* 0x0000007a15782227 */ /* 0x002fca00078e00ff */
[----:B------:R-:W-:-:S07]  /*51b0*/  @P2 SHF.R.U32.HI R20, RZ, R123, R120 ;  /* 0x0000007bff142219 */ /* 0x000fce0000011678 */
.L_x_11163:
[----:B------:R-:W-:Y:S05]  /*51c0*/  BSYNC B0 ;  /* 0x0000000000007941 */ /* 0x000fea0003800000 */
.L_x_11161:
[----:B------:R-:W-:-:S04]  /*51d0*/  IMAD R20, R20, R121, -R11 ;  /* 0x0000007914147224 */ /* 0x000fc800078e0a0b */
[----:B------:R-:W-:-:S05]  /*51e0*/  IMAD R20, R17, -0x2, R20 ;  /* 0xfffffffe11147824 */ /* 0x000fca00078e0214 */
[----:B------:R-:W-:Y:S02]  /*51f0*/  VIADDMNMX R12, R20, R121, R12, PT ;  /* 0x00000079140c7246 */ /* 0x000fe4000380010c */
[----:B------:R-:W-:-:S07]  /*5200*/  VIMNMX R13, R13, R20, !PT ;  /* 0x000000140d0d7248 */ /* 0x000fce0007fe0100 */
.L_x_11160:
        /* <DEDUP_REMOVED lines=113> */
.L_x_11166:
[----:B------:R-:W-:-:S05]  /*5920*/  IMAD.U32 R20, RZ, RZ, UR22 ;  /* 0x00000016ff147e24 */ /* 0x000fca000f8e00ff */
[----:B------:R-:W-:-:S13]  /*5930*/  ISETP.NE.AND P3, PT, R20, 0x1, PT ;  /* 0x000000011400780c */ /* 0x000fda0003f65270 */
[----:B------:R-:W1:Y:S02]  /*5940*/  @P3 LDC.64 R12, c[0x0][0x9e8] ;  /* 0x00027a00ff0c3b82 */ /* 0x000e640000000a00 */
[----:B-1----:R-:W-:-:S05]  /*5950*/  @P3 IMAD.HI.U32 R12, R123, R12, RZ ;  /* 0x0000000c7b0c3227 */ /* 0x002fca00078e00ff */
[----:B------:R-:W-:-:S07]  /*5960*/  @P3 SHF.R.U32.HI R123, RZ, R13, R12 ;  /* 0x0000000dff7b3219 */ /* 0x000fce000001160c */
.L_x_11167:
[----:B------:R-:W-:Y:S05]  /*5970*/  BSYNC B0 ;  /* 0x0000000000007941 */ /* 0x000fea0003800000 */
.L_x_11165:
[----:B------:R-:W-:-:S04]  /*5980*/  IMAD R12, R123, R20, -R11 ;  /* 0x000000147b0c7224 */ /* 0x000fc800078e0a0b */
[----:B------:R-:W-:-:S05]  /*5990*/  IMAD R12, R17, -0x2, R12 ;  /* 0xfffffffe110c7824 */ /* 0x000fca00078e020c */
[----:B------:R-:W-:Y:S02]  /*59a0*/  VIADDMNMX R15, R12, R20, R15, PT ;  /* 0x000000140c0f7246 */ /* 0x000fe4000380010f */
[----:B------:R-:W-:-:S07]  /*59b0*/  VIMNMX R14, R14, R12, !PT ;  /* 0x0000000c0e0e7248 */ /* 0x000fce0007fe0100 */
.L_x_11164:
[----:B------:R-:W-:Y:S01]  /*59c0*/  FMNMX.FTZ R12, R121, R6, !PT ;  /* 0x00000006790c7209 */ /* 0x000fe20007810000 */
[----:B------:R-:W-:Y:S01]  /*59d0*/  UMOV UR10, UR21 ;  /* 0x00000015000a7c82 */ /* 0x000fe20008000000 */
        /* <DEDUP_REMOVED lines=101> */
[----:B------:R-:W-:Y:S02]  /*6030*/  FMNMX.FTZ R20, R26, R9, !PT ;  /* 0x000000091a147209 */ /* 0x000fe40007810000 */
[----:B------:R-:W-:Y:S01]  /*6040*/  ISETP.LT.OR P5, PT, R15, 0x51, P5 ;  /* 0x000000510f00780c */ /* 0x000fe20002fa1670 */
        /* <DEDUP_REMOVED lines=45> */
[----:B------:R-:W-:Y:S01]  /*6320*/  FMNMX.FTZ R20, R50, R37, !PT ;  /* 0x0000002532147209 */ /* 0x000fe20007810000 */
[----:B------:R-:W-:Y:S01]  /*6330*/  FFMA.FTZ R37, R45, UR10, -R12 ;  /* 0x0000000a2d257c23 */ /* 0x000fe2000801080c */
[----:B------:R-:W-:Y:S01]  /*6340*/  ISETP.LT.OR P4, PT, R15, 0x61, P4 ;  /* 0x000000610f00780c */ /* 0x000fe20002781670 */
[----:B------:R-:W-:Y:S01]  /*6350*/  MUFU.EX2 R13, R13 ;  /* 0x0000000d000d7308 */ /* 0x000fe20000000800 */
[----:B------:R-:W-:Y:S02]  /*6360*/  FMNMX.FTZ R41, R51, R20, !PT ;  /* 0x0000001433297209 */ /* 0x000fe40007810000 */
[----:B------:R-:W-:Y:S02]  /*6370*/  ISETP.GT.AND P5, PT, R14, 0x68, P2 ;  /* 0x000000680e00780c */ /* 0x000fe400017a4270 */
[----:B------:R-:W-:-:S02]  /*6380*/  FMNMX.FTZ R20, R54, R41, !PT ;  /* 0x0000002936147209 */ /* 0x000fc40007810000 */
        /* <DEDUP_REMOVED lines=12> */
[----:B------:R-:W-:Y:S01]  /*6450*/  MUFU.EX2 R144, R144 ;  /* 0x0000009000907308 */ /* 0x000fe20000000800 */
[----:B------:R-:W-:Y:S02]  /*6460*/  FMNMX.FTZ R45, R63, R20, !PT ;  /* 0x000000143f2d7209 */ /* 0x000fe40007810000 */
[----:B------:R-:W-:Y:S02]  /*6470*/  ISETP.LT.OR P4, PT, R15, 0x6a, P4 ;  /* 0x0000006a0f00780c */ /* 0x000fe40002781670 */
[----:B------:R-:W-:Y:S01]  /*6480*/  FMNMX.FTZ R20, R66, R45, !PT ;  /* 0x0000002d42147209 */ /* 0x000fe20007810000 */
[----:B------:R-:W-:Y:S01]  /*6490*/  FFMA.FTZ R45, R53, UR10, -R12 ;  /* 0x0000000a352d7c23 */ /* 0x000fe2000801080c */
[----:B------:R-:W-:Y:S01]  /*64a0*/  ISETP.GT.AND P3, PT, R14, 0x70, P2 ;  /* 0x000000700e00780c */ /* 0x000fe20001764270 */
[----:B------:R-:W-:Y:S01]  /*64b0*/  MUFU.EX2 R25, R25 ;  /* 0x0000001900197308 */ /* 0x000fe20000000800 */
[----:B------:R-:W-:-:S02]  /*64c0*/  FMNMX.FTZ R49, R67, R20, !PT ;  /* 0x0000001443317209 */ /* 0x000fc40007810000 */
[----:B------:R-:W-:Y:S02]  /*64d0*/  FSEL R78, R78, -INF , !P5 ;  /* 0xff8000004e4e7808 */ /* 0x000fe40006800000 */
[----:B------:R-:W-:Y:S02]  /*64e0*/  FMNMX.FTZ R20, R70, R49, !PT ;  /* 0x0000003146147209 */ /* 0x000fe40007810000 */
[----:B------:R-:W-:Y:S01]  /*64f0*/  FSEL R79, R79, -INF , !P4 ;  /* 0xff8000004f4f7808 */ /* 0x000fe20006000000 */
[----:B------:R-:W-:Y:S01]  /*6500*/  MUFU.EX2 R146, R146 ;  /* 0x0000009200927308 */ /* 0x000fe20000000800 */
[----:B------:R-:W-:Y:S02]  /*6510*/  FMNMX.FTZ R49, R71, R20, !PT ;  /* 0x0000001447317209 */ /* 0x000fe40007810000 */
[----:B------:R-:W-:Y:S02]  /*6520*/  ISETP.GT.AND P5, PT, R14, 0x71, P2 ;  /* 0x000000710e00780c */ /* 0x000fe400017a4270 */
[----:B------:R-:W-:Y:S01]  /*6530*/  FMNMX.FTZ R20, R74, R49, !PT ;  /* 0x000000314a147209 */ /* 0x000fe20007810000 */
[--C-:B------:R-:W-:Y:S01]  /*6540*/  FFMA.FTZ R49, R57, UR10, -R12.reuse ;  /* 0x0000000a39317c23 */ /* 0x100fe2000801080c */
[C---:B------:R-:W-:Y:S01]  /*6550*/  ISETP.GT.AND P4, PT, R14.reuse, 0x78, P2 ;  /* 0x000000780e00780c */ /* 0x040fe20001784270 */
[--C-:B------:R-:W-:Y:S01]  /*6560*/  FFMA.FTZ R57, R69, UR10, -R12.reuse ;  /* 0x0000000a45397c23 */ /* 0x100fe2000801080c */
[----:B------:R-:W-:Y:S01]  /*6570*/  FMNMX.FTZ R53, R75, R20, !PT ;  /* 0x000000144b357209 */ /* 0x000fe20007810000 */
[----:B------:R-:W-:Y:S01]  /*6580*/  FFMA.FTZ R69, R81, UR10, -R12 ;  /* 0x0000000a51457c23 */ /* 0x000fe2000801080c */
[----:B------:R-:W-:Y:S01]  /*6590*/  ISETP.GT.AND P2, PT, R14, 0x79, P2 ;  /* 0x000000790e00780c */ /* 0x000fe20001744270 */
[----:B------:R-:W-:Y:S01]  /*65a0*/  MUFU.EX2 R29, R29 ;  /* 0x0000001d001d7308 */ /* 0x000fe20000000800 */
[----:B------:R-:W-:-:S02]  /*65b0*/  ISETP.LT.OR P3, PT, R15, 0x71, P3 ;  /* 0x000000710f00780c */ /* 0x000fc40001f61670 */
[----:B------:R-:W-:Y:S02]  /*65c0*/  FMNMX.FTZ R14, R78, R53, !PT ;  /* 0x000000354e0e7209 */ /* 0x000fe40007810000 */
[----:B------:R-:W-:Y:S02]  /*65d0*/  ISETP.LT.OR P5, PT, R15, 0x72, P5 ;  /* 0x000000720f00780c */ /* 0x000fe40002fa1670 */
[----:B------:R-:W-:Y:S01]  /*65e0*/  FSEL R82, R82, -INF , !P3 ;  /* 0xff80000052527808 */ /* 0x000fe20005800000 */
[----:B------:R-:W-:Y:S01]  /*65f0*/  MUFU.EX2 R140, R140 ;  /* 0x0000008c008c7308 */ /* 0x000fe20000000800 */
[----:B------:R-:W-:Y:S02]  /*6600*/  FMNMX.FTZ R53, R79, R14, !PT ;  /* 0x0000000e4f357209 */ /* 0x000fe40007810000 */
[----:B------:R-:W-:Y:S02]  /*6610*/  ISETP.LT.OR P4, PT, R15, 0x79, P4 ;  /* 0x000000790f00780c */ /* 0x000fe40002781670 */
[----:B------:R-:W-:-:S02]  /*6620*/  FSEL R83, R83, -INF , !P5 ;  /* 0xff80000053537808 */ /* 0x000fc40006800000 */
[----:B------:R-:W-:Y:S01]  /*6630*/  FMNMX.FTZ R14, R82, R53, !PT ;  /* 0x00000035520e7209 */ /* 0x000fe20007810000 */
[----:B------:R-:W-:Y:S01]  /*6640*/  MUFU.EX2 R33, R33 ;  /* 0x0000002100217308 */ /* 0x000fe20000000800 */
[----:B------:R-:W-:Y:S01]  /*6650*/  ISETP.LT.OR P2, PT, R15, 0x7a, P2 ;  /* 0x0000007a0f00780c */ /* 0x000fe20001741670 */
[--C-:B------:R-:W-:Y:S01]  /*6660*/  FFMA.FTZ R15, R61, UR10, -R12.reuse ;  /* 0x0000000a3d0f7c23 */ /* 0x100fe2000801080c */
[----:B------:R-:W-:Y:S01]  /*6670*/  FSEL R86, R86, -INF , !P4 ;  /* 0xff80000056567808 */ /* 0x000fe20006000000 */
[--C-:B------:R-:W-:Y:S01]  /*6680*/  FFMA.FTZ R61, R73, UR10, -R12.reuse ;  /* 0x0000000a493d7c23 */ /* 0x100fe2000801080c */
[----:B------:R-:W-:Y:S02]  /*6690*/  FMNMX.FTZ R53, R83, R14, !PT ;  /* 0x0000000e53357209 */ /* 0x000fe40007810000 */
[----:B------:R-:W-:Y:S01]  /*66a0*/  FSEL R87, R87, -INF , !P2 ;  /* 0xff80000057577808 */ /* 0x000fe20005000000 */
[----:B------:R-:W-:Y:S01]  /*66b0*/  MUFU.EX2 R142, R142 ;  /* 0x0000008e008e7308 */ /* 0x000fe20000000800 */
[----:B------:R-:W-:Y:S01]  /*66c0*/  FMNMX.FTZ R14, R86, R53, !PT ;  /* 0x00000035560e7209 */ /* 0x000fe20007810000 */
[----:B------:R-:W-:-:S03]  /*66d0*/  FFMA.FTZ R53, R65, UR10, -R12 ;  /* 0x0000000a41357c23 */ /* 0x000fc6000801080c */
[----:B------:R-:W-:-:S03]  /*66e0*/  FMNMX.FTZ R14, R87, R14, !PT ;  /* 0x0000000e570e7209 */ /* 0x000fc60007810000 */
[----:B------:R-:W-:Y:S02]  /*66f0*/  MUFU.EX2 R37, R37 ;  /* 0x0000002500257308 */ /* 0x000fe40000000800 */
[----:B------:R-:W1:Y:S06]  /*6700*/  SHFL.BFLY PT, R65, R14, 0x2, 0x1f ;  /* 0x0c401f000e417f89 */ /* 0x000e6c00000e0000 */
[----:B------:R-:W-:Y:S08]  /*6710*/  MUFU.EX2 R136, R136 ;  /* 0x0000008800887308 */ /* 0x000ff00000000800 */
[----:B------:R-:W-:Y:S08]  /*6720*/  MUFU.EX2 R41, R41 ;  /* 0x0000002900297308 */ /* 0x000ff00000000800 */
[----:B------:R-:W-:Y:S01]  /*6730*/  MUFU.EX2 R138, R138 ;  /* 0x0000008a008a7308 */ /* 0x000fe20000000800 */
[----:B-1----:R-:W-:Y:S01]  /*6740*/  FMNMX.FTZ R20, R14, R65, !PT ;  /* 0x000000410e147209 */ /* 0x002fe20007810000 */
[----:B------:R-:W-:Y:S01]  /*6750*/  FFMA.FTZ R65, R77, UR10, -R12 ;  /* 0x0000000a4d417c23 */ /* 0x000fe2000801080c */
[----:B------:R-:W-:-:S03]  /*6760*/  FSEL R77, R11, RZ, P6 ;  /* 0x000000ff0b4d7208 */ /* 0x000fc60003000000 */
[----:B------:R-:W1:Y:S02]  /*6770*/  SHFL.BFLY PT, R73, R20, 0x1, 0x1f ;  /* 0x0c201f0014497f89 */ /* 0x000e6400000e0000 */
[----:B------:R-:W-:Y:S01]  /*6780*/  MUFU.EX2 R45, R45 ;  /* 0x0000002d002d7308 */ /* 0x000fe20000000800 */
[----:B------:R-:W-:-:S07]  /*6790*/  FADD.FTZ R6, -R77, R6 ;  /* 0x000000064d067221 */ /* 0x000fce0000010100 */
[----:B------:R-:W-:Y:S08]  /*67a0*/  MUFU.EX2 R132, R132 ;  /* 0x0000008400847308 */ /* 0x000ff00000000800 */
[----:B------:R-:W-:Y:S01]  /*67b0*/  MUFU.EX2 R49, R49 ;  /* 0x0000003100317308 */ /* 0x000fe20000000800 */
[----:B-1----:R-:W-:Y:S01]  /*67c0*/  FMNMX.FTZ R12, R20, R73, !PT ;  /* 0x00000049140c7209 */ /* 0x002fe20007810000 */
[----:B------:R-:W-:-:S06]  /*67d0*/  FMUL.FTZ R73, R6, UR10 ;  /* 0x0000000a06497c20 */ /* 0x000fcc0008410000 */
[----:B------:R-:W-:Y:S01]  /*67e0*/  MUFU.EX2 R134, R134 ;  /* 0x0000008600867308 */ /* 0x000fe20000000800 */
[C---:B------:R-:W-:Y:S01]  /*67f0*/  FSETP.NEU.FTZ.AND P2, PT, R12.reuse, -INF , PT ;  /* 0xff8000000c00780b */ /* 0x040fe20003f5d000 */
[----:B------:R-:W-:-:S06]  /*6800*/  FMUL.FTZ R32, R12, UR10 ;  /* 0x0000000a0c207c20 */ /* 0x000fcc0008410000 */
[----:B------:R-:W1:Y:S01]  /*6810*/  MUFU.EX2 R73, R73 ;  /* 0x0000004900497308 */ /* 0x000e620000000800 */
[----:B------:R-:W-:-:S05]  /*6820*/  FSEL R32, R32, RZ, P2 ;  /* 0x000000ff20207208 */ /* 0x000fca0001000000 */
        /* <DEDUP_REMOVED lines=10> */
[----:B------:R-:W-:Y:S01]  /*68d0*/  FFMA.FTZ R26, R43, UR10, -R32 ;  /* 0x0000000a2b1a7c23 */ /* 0x000fe20008010820 */
[----:B-1----:R-:W-:Y:S01]  /*68e0*/  FFMA.FTZ R34, R73, R5, R148 ;  /* 0x0000000549227223 */ /* 0x002fe20000010094 */
[--C-:B------:R-:W-:Y:S01]  /*68f0*/  FFMA.FTZ R143, R46, UR10, -R32.reuse ;  /* 0x0000000a2e8f7c23 */ /* 0x100fe20008010820 */
[--C-:B------:R-:W-:Y:S01]  /*6900*/  FFMA.FTZ R28, R47, UR10, -R32.reuse ;  /* 0x0000000a2f1c7c23 */ /* 0x100fe20008010820 */
[----:B------:R-:W-:Y:S01]  /*6910*/  FFMA.FTZ R137, R50, UR10, -R32 ;  /* 0x0000000a32897c23 */ /* 0x000fe20008010820 */
[----:B------:R-:W-:Y:S01]  /*6920*/  FADD.FTZ R5, R13, R34 ;  /* 0x000000220d057221 */ /* 0x000fe20000010000 */
        /* <DEDUP_REMOVED lines=10> */
[----:B------:R-:W-:Y:S01]  /*69d0*/  F2FP.BF16.F32.PACK_AB R148, R13, R148 ;  /* 0x000000940d94723e */ /* 0x000fe200000010ff */
        /* <DEDUP_REMOVED lines=15> */
[----:B------:R1:W2:Y:S01]  /*6ad0*/  MUFU.EX2 R9, R5 ;  /* 0x0000000500097308 */ /* 0x0002a20000000800 */
[----:B------:R-:W-:Y:S01]  /*6ae0*/  FADD.FTZ R36, R140, R27 ;  /* 0x0000001b8c247221 */ /* 0x000fe20000010000 */
[----:B------:R-:W-:Y:S01]  /*6af0*/  FFMA.FTZ R86, R86, UR10, -R32 ;  /* 0x0000000a56567c23 */ /* 0x000fe20008010820 */
[----:B------:R-:W-:Y:S01]  /*6b00*/  IMAD.U32 R31, RZ, RZ, UR39 ;  /* 0x00000027ff1f7e24 */ /* 0x000fe2000f8e00ff */
[----:B------:R-:W-:Y:S01]  /*6b10*/  ISETP.GT.AND P2, PT, R8, UR28, PT ;  /* 0x0000001c08007c0c */ /* 0x000fe2000bf44270 */
[----:B------:R-:W-:Y:S01]  /*6b20*/  FADD.FTZ R27, R33, R36 ;  /* 0x00000024211b7221 */ /* 0x000fe20000010000 */
[----:B------:R-:W-:Y:S01]  /*6b30*/  FFMA.FTZ R36, R59, UR10, -R32 ;  /* 0x0000000a3b247c23 */ /* 0x000fe20008010820 */
[----:B------:R-:W-:Y:S01]  /*6b40*/  UMOV UR39, UR27 ;  /* 0x0000001b00277c82 */ /* 0x000fe20008000000 */
[----:B------:R-:W3:Y:S01]  /*6b50*/  MUFU.EX2 R145, R145 ;  /* 0x0000009100917308 */ /* 0x000ee20000000800 */
[----:B------:R-:W-:Y:S01]  /*6b60*/  FADD.FTZ R38, R142, R27 ;  /* 0x0000001b8e267221 */ /* 0x000fe20000010000 */
[----:B------:R-:W-:Y:S01]  /*6b70*/  @!P1 LEA R31, R31, UR40, 0x3 ;  /* 0x000000281f1f9c11 */ /* 0x000fe2000f8e18ff */
[----:B------:R-:W-:Y:S01]  /*6b80*/  FMUL.FTZ R88, R88, R73 ;  /* 0x0000004958587220 */ /* 0x000fe20000410000 */
[----:B------:R-:W-:Y:S01]  /*6b90*/  F2FP.BF16.F32.PACK_AB R150, R21, R150 ;  /* 0x000000961596723e */ /* 0x000fe200000010ff */
[----:B-1----:R-:W-:Y:S01]  /*6ba0*/  FADD.FTZ R5, R37, R38 ;  /* 0x0000002625057221 */ /* 0x002fe20000010000 */
[----:B------:R-:W-:Y:S01]  /*6bb0*/  F2FP.BF16.F32.PACK_AB R144, R25, R144 ;  /* 0x000000901990723e */ /* 0x000fe200000010ff */
[----:B------:R-:W-:Y:S01]  /*6bc0*/  @!P1 VIADD R31, R31, 0x16860 ;  /* 0x000168601f1f9836 */ /* 0x000fe20000000000 */
[----:B------:R-:W1:Y:S01]  /*6bd0*/  MUFU.EX2 R20, R20 ;  /* 0x0000001400147308 */ /* 0x000e620000000800 */
[----:B--2---:R-:W-:Y:S01]  /*6be0*/  FFMA.FTZ R38, R9, R4, R6 ;  /* 0x0000000409267223 */ /* 0x004fe20000010006 */
[----:B------:R-:W-:Y:S01]  /*6bf0*/  FADD.FTZ R42, R136, R5 ;  /* 0x00000005882a7221 */ /* 0x000fe20000010000 */
[----:B------:R-:W-:Y:S01]  /*6c00*/  FFMA.FTZ R4, R63, UR10, -R32 ;  /* 0x0000000a3f047c23 */ /* 0x000fe20008010820 */
[----:B------:R-:W-:Y:S01]  /*6c10*/  @!P1 PRMT R31, RZ, 0x654, R31 ;  /* 0x00000654ff1f9816 */ /* 0x000fe2000000001f */
[----:B------:R-:W-:Y:S01]  /*6c20*/  FADD.FTZ R40, R149, R38 ;  /* 0x0000002695287221 */ /* 0x000fe20000010000 */
[----:B------:R-:W-:Y:S01]  /*6c30*/  FADD.FTZ R27, R41, R42 ;  /* 0x0000002a291b7221 */ /* 0x000fe20000010000 */
[----:B------:R-:W-:Y:S01]  /*6c40*/  FFMA.FTZ R38, R67, UR10, -R32 ;  /* 0x0000000a43267c23 */ /* 0x000fe20008010820 */
[----:B------:R-:W2:Y:S01]  /*6c50*/  MUFU.EX2 R147, R147 ;  /* 0x0000009300937308 */ /* 0x000ea20000000800 */
[----:B------:R-:W-:Y:S01]  /*6c60*/  FADD.FTZ R5, R151, R40 ;  /* 0x0000002897057221 */ /* 0x000fe20000010000 */
[----:B------:R-:W-:Y:S01]  /*6c70*/  FADD.FTZ R40, R138, R27 ;  /* 0x0000001b8a287221 */ /* 0x000fe20000010000 */
[----:B------:R4:W-:Y:S01]  /*6c80*/  @!P1 SYNCS.ARRIVE.TRANS64.RED.A1T0 RZ, [R31+URZ], RZ ;  /* 0x000000ff1fff99a7 */ /* 0x0009e2000810043f */
[----:B------:R-:W-:Y:S01]  /*6c90*/  F2FP.BF16.F32.PACK_AB R149, R149, R6 ;  /* 0x000000069595723e */ /* 0x000fe200000010ff */
[----:B------:R-:W-:Y:S01]  /*6ca0*/  FADD.FTZ R42, R14, R5 ;  /* 0x000000050e2a7221 */ /* 0x000fe20000010000 */
[----:B------:R-:W-:Y:S01]  /*6cb0*/  FADD.FTZ R27, R45, R40 ;  /* 0x000000282d1b7221 */ /* 0x000fe20000010000 */
[----:B------:R-:W-:Y:S01]  /*6cc0*/  FFMA.FTZ R40, R71, UR10, -R32 ;  /* 0x0000000a47287c23 */ /* 0x000fe20008010820 */
[----:B------:R-:W5:Y:S01]  /*6cd0*/  MUFU.EX2 R24, R24 ;  /* 0x0000001800187308 */ /* 0x000f620000000800 */
[----:B---3--:R-:W-:Y:S01]  /*6ce0*/  FADD.FTZ R5, R145, R42 ;  /* 0x0000002a91057221 */ /* 0x008fe20000010000 */
[----:B------:R-:W-:Y:S01]  /*6cf0*/  FADD.FTZ R44, R132, R27 ;  /* 0x0000001b842c7221 */ /* 0x000fe20000010000 */
[----:B------:R-:W-:Y:S01]  /*6d00*/  FFMA.FTZ R32, R87, UR10, -R32 ;  /* 0x0000000a57207c23 */ /* 0x000fe20008010820 */
[-C--:B------:R-:W-:Y:S01]  /*6d10*/  FMUL.FTZ R90, R90, R9.reuse ;  /* 0x000000095a5a7220 */ /* 0x080fe20000410000 */
[----:B-1----:R-:W-:Y:S01]  /*6d20*/  FADD.FTZ R42, R20, R5 ;  /* 0x00000005142a7221 */ /* 0x002fe20000010000 */
[----:B------:R-:W-:Y:S01]  /*6d30*/  FADD.FTZ R27, R49, R44 ;  /* 0x0000002c311b7221 */ /* 0x000fe20000010000 */
[-C--:B------:R-:W-:Y:S01]  /*6d40*/  FMUL.FTZ R91, R91, R9.reuse ;  /* 0x000000095b5b7220 */ /* 0x080fe20000410000 */
[----:B------:R-:W1:Y:S01]  /*6d50*/  MUFU.EX2 R141, R141 ;  /* 0x0000008d008d7308 */ /* 0x000e620000000800 */
        /* <DEDUP_REMOVED lines=8> */
[----:B-----5:R-:W-:Y:S01]  /*6de0*/  FADD.FTZ R42, R24, R5 ;  /* 0x00000005182a7221 */ /* 0x020fe20000010000 */
        /* <DEDUP_REMOVED lines=10> */
[----:B------:R-:W-:Y:S01]  /*6e90*/  FMUL.FTZ R119, R119, R9 ;  /* 0x0000000977777220 */ /* 0x000fe20000410000 */
[----:B------:R-:W-:Y:S01]  /*6ea0*/  F2FP.BF16.F32.PACK_AB R146, R29, R146 ;  /* 0x000000921d92723e */ /* 0x000fe200000010ff */
[-C--:B------:R-:W-:Y:S01]  /*6eb0*/  FMUL.FTZ R89, R89, R73.reuse ;  /* 0x0000004959597220 */ /* 0x080fe20000410000 */
[----:B------:R-:W-:Y:S01]  /*6ec0*/  F2FP.BF16.F32.PACK_AB R140, R33, R140 ;  /* 0x0000008c218c723e */ /* 0x000fe200000010ff */
        /* <DEDUP_REMOVED lines=12> */
[----:B------:R-:W-:Y:S01]  /*6f90*/  F2FP.BF16.F32.PACK_AB R134, R15, R134 ;  /* 0x000000860f86723e */ /* 0x000fe200000010ff */
        /* <DEDUP_REMOVED lines=13> */
[----:B------:R-:W-:Y:S01]  /*7070*/  FMUL.FTZ R117, R117, R73 ;  /* 0x0000004975757220 */ /* 0x000fe20000410000 */
[----:B------:R-:W-:Y:S01]  /*7080*/  F2FP.BF16.F32.PACK_AB R151, R14, R151 ;  /* 0x000000970e97723e */ /* 0x000fe200000010ff */
[----:B------:R-:W-:Y:S01]  /*7090*/  VIADD R8, R8, 0xffffffff ;  /* 0xffffffff08087836 */ /* 0x000fe20000000000 */
[----:B------:R-:W-:Y:S01]  /*70a0*/  F2FP.BF16.F32.PACK_AB R145, R20, R145 ;  /* 0x000000911491723e */ /* 0x000fe200000010ff */
[----:B------:R-:W-:Y:S01]  /*70b0*/  IMAD.MOV.U32 R6, RZ, RZ, R11 ;  /* 0x000000ffff067224 */ /* 0x000fe200078e000b */
[----:B------:R-:W-:Y:S01]  /*70c0*/  F2FP.BF16.F32.PACK_AB R147, R24, R147 ;  /* 0x000000931893723e */ /* 0x000fe200000010ff */
[----:B------:R-:W2:Y:S01]  /*70d0*/  MUFU.EX2 R130, R130 ;  /* 0x0000008200827308 */ /* 0x000ea20000000800 */
[C---:B---3--:R-:W-:Y:S01]  /*70e0*/  FADD.FTZ R27, R53.reuse, R44 ;  /* 0x0000002c351b7221 */ /* 0x048fe20000010000 */
[----:B------:R-:W-:Y:S01]  /*70f0*/  F2FP.BF16.F32.PACK_AB R128, R53, R128 ;  /* 0x000000803580723e */ /* 0x000fe200000010ff */
[----:B------:R-:W-:Y:S01]  /*7100*/  IMAD.MOV.U32 R9, RZ, RZ, R12 ;  /* 0x000000ffff097224 */ /* 0x000fe200078e000c */
[----:B------:R-:W-:-:S04]  /*7110*/  F2FP.BF16.F32.PACK_AB R141, R26, R141 ;  /* 0x0000008d1a8d723e */ /* 0x000fc800000010ff */
        /* <DEDUP_REMOVED lines=71> */
[----:B--2---:R-:W-:Y:S01]  /*7590*/  FADD.FTZ R42, R123, R42 ;  /* 0x0000002a7b2a7221 */ /* 0x004fe20000010000 */
[C---:B---3--:R-:W-:Y:S01]  /*75a0*/  FADD.FTZ R5, R77.reuse, R44 ;  /* 0x0000002c4d057221 */ /* 0x048fe20000010000 */
[----:B------:R-:W-:Y:S02]  /*75b0*/  F2FP.BF16.F32.PACK_AB R122, R77, R122 ;  /* 0x0000007a4d7a723e */ /* 0x000fe400000010ff */
[C---:B-1----:R-:W-:Y:S01]  /*75c0*/  FADD.FTZ R4, R32.reuse, R42 ;  /* 0x0000002a20047221 */ /* 0x042fe20000010000 */
[----:B------:R-:W-:Y:S01]  /*75d0*/  F2FP.BF16.F32.PACK_AB R123, R32, R123 ;  /* 0x0000007b207b723e */ /* 0x000fe200000010ff */
[----:B----4-:R-:W-:Y:S06]  /*75e0*/  @P2 BRA `(.L_x_11168) ;  /* 0xffffffd000d42947 */ /* 0x010fec000383ffff */
[----:B------:R-:W-:Y:S01]  /*75f0*/  IMAD.MOV.U32 R9, RZ, RZ, R12 ;  /* 0x000000ffff097224 */ /* 0x000fe200078e000c */
[----:B------:R-:W-:Y:S01]  /*7600*/  UMOV UR39, UR27 ;  /* 0x0000001b00277c82 */ /* 0x000fe20008000000 */
[----:B------:R-:W-:Y:S01]  /*7610*/  IMAD.MOV.U32 R6, RZ, RZ, R11 ;  /* 0x000000ffff067224 */ /* 0x000fe200078e000b */
[----:B------:R-:W-:-:S06]  /*7620*/  UMOV UR37, UR26 ;  /* 0x0000001a00257c82 */ /* 0x000fcc0008000000 */
.L_x_11151:
        /* <DEDUP_REMOVED lines=15> */
.L_x_11170:
[----:B------:R-:W-:-:S11]  /*7720*/  UISETP.NE.AND UP0, UPT, UR11, 0x1, UPT ;  /* 0x000000010b00788c */ /* 0x000fd6000bf05270 */
[----:B------:R-:W-:Y:S02]  /*7730*/  @UP0 ULDC.64 UR14, c[0x0][0x9e8] ;  /* 0x00027a00000e0ab9 */ /* 0x000fe40000000a00 */
[----:B------:R-:W-:-:S04]  /*7740*/  UIMAD.WIDE.U32 UR6, UR49, UR14, URZ ;  /* 0x0000000e310672a5 */ /* 0x000fc8000f8e003f */
[----:B------:R-:W-:-:S12]  /*7750*/  @UP0 USHF.R.U32.HI UR49, URZ, UR15, UR7 ;  /* 0x0000000f3f310299 */ /* 0x000fd80008011607 */
.L_x_11171:
[----:B------:R-:W-:-:S04]  /*7760*/  UIMAD UR49, UR49, UR11, URZ ;  /* 0x0000000b313172a4 */ /* 0x000fc8000f8e023f */
[----:B------:R-:W-:-:S04]  /*7770*/  UISETP.LT.AND UP0, UPT, UR23, UR49, UPT ;  /* 0x000000311700728c */ /* 0x000fc8000bf01270 */
[----:B------:R-:W-:-:S12]  /*7780*/  USEL UR23, UR23, UR49, !UP0 ;  /* 0x0000003117177287 */ /* 0x000fd8000c000000 */
.L_x_11169:
        /* <DEDUP_REMOVED lines=13> */
.L_x_11181:
        /* <DEDUP_REMOVED lines=9> */
.L_x_11174:
[----:B------:R-:W-:Y:S01]  /*78f0*/  ULEA UR6, UR39, UR40, 0x3 ;  /* 0x0000002827067291 */ /* 0x000fe2000f8e183f */
[----:B------:R-:W-:-:S05]  /*7900*/  IMAD.U32 R6, RZ, RZ, UR37 ;  /* 0x00000025ff067e24 */ /* 0x000fca000f8e00ff */
[----:B------:R-:W-:-:S04]  /*7910*/  SHF.L.U32 R6, R6, 0x1f, RZ ;  /* 0x0000001f06067819 */ /* 0x000fc800000006ff */
[----:B------:R1:W2:Y:S01]  /*7920*/  SYNCS.PHASECHK.TRANS64.TRYWAIT P2, [UR6+0x16830], R6 ;  /* 0x01683006ff0075a7 */ /* 0x0002a20008040146 */
[----:B------:R-:W-:Y:S05]  /*7930*/  @!P0 BRA `(.L_x_11175) ;  /* 0x0000000000048947 */ /* 0x000fea0003800000 */
[----:B------:R-:W-:Y:S01]  /*7940*/  BPT.TRAP 0x1 ;  /* 0x000000040000795c */ /* 0x000fe20000300000 */
.L_x_11175:
[----:B--2---:R-:W-:Y:S05]  /*7950*/  @P2 BRA `(.L_x_11173) ;  /* 0x0000000000082947 */ /* 0x004fea0003800000 */
[----:B------:R-:W2:Y:S02]  /*7960*/  SYNCS.PHASECHK.TRANS64.TRYWAIT P2, [UR6+0x16830], R6 ;  /* 0x01683006ff0075a7 */ /* 0x000ea40008040146 */
[----:B--2---:R-:W-:Y:S05]  /*7970*/  @!P2 BRA `(.L_x_11176) ;  /* 0x0000008c004ca947 */ /* 0x004fea0003800000 */
.L_x_11173:
        /* <DEDUP_REMOVED lines=25> */
.L_x_11178:
[----:B------:R-:W-:Y:S01]  /*7b10*/  ULEA UR6, UR23, UR40, 0x3 ;  /* 0x0000002817067291 */ /* 0x000fe2000f8e183f */
[----:B------:R-:W-:-:S05]  /*7b20*/  IMAD.U32 R6, RZ, RZ, UR24 ;  /* 0x00000018ff067e24 */ /* 0x000fca000f8e00ff */
[----:B------:R-:W-:-:S04]  /*7b30*/  SHF.L.U32 R6, R6, 0x1f, RZ ;  /* 0x0000001f06067819 */ /* 0x000fc800000006ff */
[----:B------:R1:W2:Y:S01]  /*7b40*/  SYNCS.PHASECHK.TRANS64.TRYWAIT P2, [UR6+0x16850], R6 ;  /* 0x01685006ff0075a7 */ /* 0x0002a20008040146 */
[----:B------:R-:W-:Y:S05]  /*7b50*/  @!P0 BRA `(.L_x_11179) ;  /* 0x0000000000048947 */ /* 0x000fea0003800000 */
[----:B------:R-:W-:Y:S01]  /*7b60*/  BPT.TRAP 0x1 ;  /* 0x000000040000795c */ /* 0x000fe20000300000 */
.L_x_11179:
[----:B--2---:R-:W-:Y:S05]  /*7b70*/  @P2 BRA `(.L_x_11177) ;  /* 0x0000000000082947 */ /* 0x004fea0003800000 */
[----:B------:R-:W2:Y:S02]  /*7b80*/  SYNCS.PHASECHK.TRANS64.TRYWAIT P2, [UR6+0x16850], R6 ;  /* 0x01685006ff0075a7 */ /* 0x000ea40008040146 */
[----:B--2---:R-:W-:Y:S05]  /*7b90*/  @!P2 BRA `(.L_x_11180) ;  /* 0x0000008800dca947 */ /* 0x004fea0003800000 */
.L_x_11177:
[----:B------:R-:W-:Y:S01]  /*7ba0*/  UIADD3 UR6, UR40, 0x400, URZ ;  /* 0x0000040028067890 */ /* 0x000fe2000fffe03f */
[----:B------:R-:W-:Y:S01]  /*7bb0*/  WARPGROUP.ARRIVE ;  /* 0x00000000000079c5 */ /* 0x000fe20000000000 */
[----:B------:R-:W-:Y:S01]  /*7bc0*/  UMOV UR7, 0x40000040 ;  /* 0x4000004000077882 */ /* 0x000fe20000000000 */
[----:B-12---:R-:W-:Y:S01]  /*7bd0*/  FMNMX.FTZ R6, R24, R11, !PT ;  /* 0x0000000b18067209 */ /* 0x006fe20007810000 */
[----:B------:R-:W-:Y:S01]  /*7be0*/  USHF.R.U32.HI UR6, URZ, 0x4, UR6 ;  /* 0x000000043f067899 */ /* 0x000fe20008011606 */
[----:B------:R-:W-:Y:S01]  /*7bf0*/  FMNMX.FTZ R14, R26, R10, !PT ;  /* 0x0000000a1a0e7209 */ /* 0x000fe20007810000 */
[----:B------:R-:W-:Y:S01]  /*7c00*/  UMOV UR10, UR22 ;  /* 0x00000016000a7c82 */ /* 0x000fe20008000000 */
[----:B------:R-:W-:Y:S01]  /*7c10*/  FMNMX.FTZ R9, R25, R6, !PT ;  /* 0x0000000619097209 */ /* 0x000fe20007810000 */
[----:B------:R-:W-:Y:S01]  /*7c20*/  ULOP3.LUT UR6, UR6, 0x3fff, URZ, 0xc0, !UPT ;  /* 0x00003fff06067892 */ /* 0x000fe2000f8ec03f */
[----:B------:R-:W-:Y:S01]  /*7c30*/  ISETP.GE.U32.AND P2, PT, R2, 0x180, PT ;  /* 0x000001800200780c */ /* 0x000fe20003f46070 */
[----:B------:R-:W-:Y:S01]  /*7c40*/  UMOV UR24, UR37 ;  /* 0x0000002500187c82 */ /* 0x000fe20008000000 */
[----:B------:R-:W-:Y:S01]  /*7c50*/  FMNMX.FTZ R6, R28, R9, !PT ;  /* 0x000000091c067209 */ /* 0x000fe20007810000 */
[----:B------:R-:W-:-:S03]  /*7c60*/  ULEA UR11, UR23, UR6, 0xa ;  /* 0x00000006170b7291 */ /* 0x000fc6000f8e503f */
[----:B------:R-:W-:-:S04]  /*7c70*/  FMNMX.FTZ R9, R29, R6, !PT ;  /* 0x000000061d097209 */ /* 0x000fc80007810000 */
[----:B------:R-:W-:Y:S01]  /*7c80*/  UMOV UR6, UR11 ;  /* 0x0000000b00067c82 */ /* 0x000fe20008000000 */
[----:B------:R-:W-:Y:S01]  /*7c90*/  FMNMX.FTZ R6, R32, R9, !PT ;  /* 0x0000000920067209 */ /* 0x000fe20007810000 */
[----:B------:R-:W-:Y:S01]  /*7ca0*/  HGMMA.64x64x16.F32.BF16 R88, R148, gdesc[UR4].tnspB, R88, gsb0 ;  /* 0x40e0000494587df0 */ /* 0x000fe20008001858 */
        /* <DEDUP_REMOVED lines=33> */
[----:B------:R-:W-:-:S05]  /*7ec0*/  FMNMX.FTZ R9, R85, R6, !PT ;  /* 0x0000000655097209 */ /* 0x000fca0007810000 */
        /* <DEDUP_REMOVED lines=12> */
[----:B-1----:R-:W-:Y:S02]  /*7f90*/  FMNMX.FTZ R6, R13, R6, !PT ;  /* 0x000000060d067209 */ /* 0x002fe40007810000 */
[----:B------:R-:W-:Y:S01]  /*7fa0*/  FMNMX.FTZ R14, R42, R9, !PT ;  /* 0x000000092a0e7209 */ /* 0x000fe20007810000 */
[----:B------:R-:W-:Y:S01]  /*7fb0*/  HGMMA.64x64x16.F32.BF16 R88, R140, gdesc[UR4].tnspB, R88, gsb0 ;  /* 0x40e000048c587df0 */ /* 0x000fe20008001858 */
[----:B------:R-:W-:Y:S01]  /*7fc0*/  UIADD3 UR6, UR11, 0x180, URZ ;  /* 0x000001800b067890 */ /* 0x000fe2000fffe03f */
[----:B------:R-:W-:Y:S01]  /*7fd0*/  FADD.FTZ R11, -R6, R11 ;  /* 0x0000000b060b7221 */ /* 0x000fe20000010100 */
[----:B------:R-:W-:Y:S01]  /*7fe0*/  UMOV UR7, 0x40000040 ;  /* 0x4000004000077882 */ /* 0x000fe20000000000 */
[----:B------:R-:W-:-:S02]  /*7ff0*/  FMNMX.FTZ R9, R43, R14, !PT ;  /* 0x0000000e2b097209 */ /* 0x000fc40007810000 */
[----:B------:R-:W-:Y:S01]  /*8000*/  FMUL.FTZ R12, R11, UR10 ;  /* 0x0000000a0b0c7c20 */ /* 0x000fe20008410000 */
[----:B------:R-:W-:Y:S01]  /*8010*/  FMUL.FTZ R11, R6, UR10 ;  /* 0x0000000a060b7c20 */ /* 0x000fe20008410000 */
[----:B------:R-:W-:-:S03]  /*8020*/  FMNMX.FTZ R14, R46, R9, !PT ;  /* 0x000000092e0e7209 */ /* 0x000fc60007810000 */
        /* <DEDUP_REMOVED lines=20> */
[----:B------:R1:W2:Y:S01]  /*8170*/  MUFU.EX2 R13, R24 ;  /* 0x00000018000d7308 */ /* 0x0002a20000000800 */
[----:B------:R-:W-:Y:S01]  /*8180*/  FMNMX.FTZ R14, R58, R9, !PT ;  /* 0x000000093a0e7209 */ /* 0x000fe20007810000 */
[--C-:B------:R-:W-:Y:S01]  /*8190*/  FFMA.FTZ R41, R57, UR10, -R11.reuse ;  /* 0x0000000a39297c23 */ /* 0x100fe2000801080b */
[--C-:B------:R-:W-:Y:S01]  /*81a0*/  FFMA.FTZ R53, R65, UR10, -R11.reuse ;  /* 0x0000000a41357c23 */ /* 0x100fe2000801080b */
[--C-:B------:R-:W-:Y:S01]  /*81b0*/  FFMA.FTZ R20, R68, UR10, -R11.reuse ;  /* 0x0000000a44147c23 */ /* 0x100fe2000801080b */
[----:B------:R-:W-:Y:S01]  /*81c0*/  FMNMX.FTZ R9, R59, R14, !PT ;  /* 0x0000000e3b097209 */ /* 0x000fe20007810000 */
[--C-:B------:R-:W-:Y:S01]  /*81d0*/  FFMA.FTZ R57, R69, UR10, -R11.reuse ;  /* 0x0000000a45397c23 */ /* 0x100fe2000801080b */
[--C-:B------:R-:W-:Y:S01]  /*81e0*/  FFMA.FTZ R65, R77, UR10, -R11.reuse ;  /* 0x0000000a4d417c23 */ /* 0x100fe2000801080b */
[----:B------:R-:W3:Y:S01]  /*81f0*/  MUFU.EX2 R148, R148 ;  /* 0x0000009400947308 */ /* 0x000ee20000000800 */
[----:B------:R-:W-:Y:S01]  /*8200*/  FMNMX.FTZ R14, R62, R9, !PT ;  /* 0x000000093e0e7209 */ /* 0x000fe20007810000 */
[--C-:B-1----:R-:W-:Y:S01]  /*8210*/  FFMA.FTZ R24, R72, UR10, -R11.reuse ;  /* 0x0000000a48187c23 */ /* 0x102fe2000801080b */
[--C-:B------:R-:W-:Y:S01]  /*8220*/  FFMA.FTZ R32, R80, UR10, -R11.reuse ;  /* 0x0000000a50207c23 */ /* 0x100fe2000801080b */
[--C-:B------:R-:W-:Y:S01]  /*8230*/  FFMA.FTZ R69, R81, UR10, -R11.reuse ;  /* 0x0000000a51457c23 */ /* 0x100fe2000801080b */
[----:B------:R-:W-:Y:S01]  /*8240*/  FMNMX.FTZ R9, R63, R14, !PT ;  /* 0x0000000e3f097209 */ /* 0x000fe20007810000 */
[----:B------:R-:W-:-:S02]  /*8250*/  FFMA.FTZ R84, R84, UR10, -R11 ;  /* 0x0000000a54547c23 */ /* 0x000fc4000801080b */
[----:B------:R-:W1:Y:S01]  /*8260*/  MUFU.EX2 R150, R150 ;  /* 0x0000009600967308 */ /* 0x000e620000000800 */
[----:B------:R-:W-:Y:S01]  /*8270*/  FMNMX.FTZ R14, R66, R9, !PT ;  /* 0x00000009420e7209 */ /* 0x000fe20007810000 */
[----:B--2---:R-:W-:-:S03]  /*8280*/  FFMA.FTZ R5, R12, R5, R13 ;  /* 0x000000050c057223 */ /* 0x004fc6000001000d */
[----:B------:R-:W-:-:S03]  /*8290*/  FMNMX.FTZ R9, R67, R14, !PT ;  /* 0x0000000e43097209 */ /* 0x000fc60007810000 */
[----:B------:R-:W-:Y:S01]  /*82a0*/  MUFU.EX2 R21, R21 ;  /* 0x0000001500157308 */ /* 0x000fe20000000800 */
[----:B------:R-:W-:Y:S01]  /*82b0*/  FMNMX.FTZ R14, R70, R9, !PT ;  /* 0x00000009460e7209 */ /* 0x000fe20007810000 */
[C---:B---3--:R-:W-:Y:S01]  /*82c0*/  FADD.FTZ R5, R148.reuse, R5 ;  /* 0x0000000594057221 */ /* 0x048fe20000010000 */
[----:B------:R-:W-:Y:S02]  /*82d0*/  F2FP.BF16.F32.PACK_AB R148, R148, R13 ;  /* 0x0000000d9494723e */ /* 0x000fe400000010ff */
        /* <DEDUP_REMOVED lines=10> */
[--C-:B------:R-:W-:Y:S01]  /*8380*/  FFMA.FTZ R140, R40, UR10, -R11.reuse ;  /* 0x0000000a288c7c23 */ /* 0x100fe2000801080b */
[----:B------:R-:W-:Y:S01]  /*8390*/  MUFU.EX2 R146, R146 ;  /* 0x0000009200927308 */ /* 0x000fe20000000800 */
[----:B------:R-:W-:Y:S01]  /*83a0*/  FFMA.FTZ R142, R44, UR10, -R11 ;  /* 0x0000000a2c8e7c23 */ /* 0x000fe2000801080b */
[----:B------:R-:W-:Y:S01]  /*83b0*/  FMNMX.FTZ R9, R83, R14, !PT ;  /* 0x0000000e53097209 */ /* 0x000fe20007810000 */
[----:B------:R-:W-:Y:S01]  /*83c0*/  HGMMA.64x64x16.F32.BF16 R88, R136, gdesc[UR4].tnspB, R88, gsb0 ;  /* 0x40e0000488587df0 */ /* 0x000fe20008001858 */
[----:B------:R-:W-:Y:S01]  /*83d0*/  UIADD3 UR6, UR11, 0x200, URZ ;  /* 0x000002000b067890 */ /* 0x000fe2000fffe03f */
[----:B------:R-:W-:Y:S01]  /*83e0*/  UMOV UR7, 0x40000040 ;  /* 0x4000004000077882 */ /* 0x000fe20000000000 */
[----:B------:R-:W-:-:S02]  /*83f0*/  FMNMX.FTZ R14, R86, R9, !PT ;  /* 0x00000009560e7209 */ /* 0x000fc40007810000 */
[----:B------:R-:W-:Y:S02]  /*8400*/  MUFU.EX2 R29, R29 ;  /* 0x0000001d001d7308 */ /* 0x000fe40000000800 */
[----:B------:R-:W-:Y:S01]  /*8410*/  FMNMX.FTZ R9, R87, R14, !PT ;  /* 0x0000000e57097209 */ /* 0x000fe20007810000 */
[----:B------:R-:W-:-:S04]  /*8420*/  FFMA.FTZ R14, R64, UR10, -R11 ;  /* 0x0000000a400e7c23 */ /* 0x000fc8000801080b */
[----:B------:R-:W2:Y:S01]  /*8430*/  SHFL.BFLY PT, R28, R9, 0x2, 0x1f ;  /* 0x0c401f00091c7f89 */ /* 0x000ea200000e0000 */
[----:B------:R-:W-:Y:S08]  /*8440*/  MUFU.EX2 R140, R140 ;  /* 0x0000008c008c7308 */ /* 0x000ff00000000800 */
[----:B------:R-:W-:Y:S08]  /*8450*/  MUFU.EX2 R33, R33 ;  /* 0x0000002100217308 */ /* 0x000ff00000000800 */
[----:B------:R-:W-:Y:S01]  /*8460*/  MUFU.EX2 R142, R142 ;  /* 0x0000008e008e7308 */ /* 0x000fe20000000800 */
[----:B--2---:R-:W-:-:S07]  /*8470*/  FMNMX.FTZ R36, R9, R28, !PT ;  /* 0x0000001c09247209 */ /* 0x004fce0007810000 */
[----:B------:R-:W-:Y:S01]  /*8480*/  MUFU.EX2 R25, R25 ;  /* 0x0000001900197308 */ /* 0x000fe20000000800 */
[----:B------:R-:W-:Y:S01]  /*8490*/  FFMA.FTZ R28, R76, UR10, -R11 ;  /* 0x0000000a4c1c7c23 */ /* 0x000fe2000801080b */
[----:B------:R-:W2:Y:S06]  /*84a0*/  SHFL.BFLY PT, R9, R36, 0x1, 0x1f ;  /* 0x0c201f0024097f89 */ /* 0x000eac00000e0000 */
[----:B------:R-:W-:Y:S08]  /*84b0*/  MUFU.EX2 R37, R37 ;  /* 0x0000002500257308 */ /* 0x000ff00000000800 */
[----:B------:R-:W-:Y:S08]  /*84c0*/  MUFU.EX2 R45, R45 ;  /* 0x0000002d002d7308 */ /* 0x000ff00000000800 */
[----:B------:R-:W-:Y:S01]  /*84d0*/  MUFU.EX2 R41, R41 ;  /* 0x0000002900297308 */ /* 0x000fe20000000800 */
[----:B--2---:R-:W-:-:S07]  /*84e0*/  FMNMX.FTZ R9, R36, R9, !PT ;  /* 0x0000000924097209 */ /* 0x004fce0007810000 */
[----:B------:R-:W-:Y:S01]  /*84f0*/  MUFU.EX2 R49, R49 ;  /* 0x0000003100317308 */ /* 0x000fe20000000800 */
[C---:B------:R-:W-:Y:S01]  /*8500*/  FMUL.FTZ R40, R9.reuse, UR10 ;  /* 0x0000000a09287c20 */ /* 0x040fe20008410000 */
[----:B------:R-:W-:-:S03]  /*8510*/  FADD.FTZ R10, -R9, R10 ;  /* 0x0000000a090a7221 */ /* 0x000fc60000010100 */
[--C-:B------:R-:W-:Y:S01]  /*8520*/  FFMA.FTZ R149, R27, UR10, -R40.reuse ;  /* 0x0000000a1b957c23 */ /* 0x100fe20008010828 */
[----:B------:R-:W-:Y:S02]  /*8530*/  IMAD.U32 R27, RZ, RZ, UR39 ;  /* 0x00000027ff1b7e24 */ /* 0x000fe4000f8e00ff */
[----:B------:R-:W-:Y:S01]  /*8540*/  FMUL.FTZ R73, R10, UR10 ;  /* 0x0000000a0a497c20 */ /* 0x000fe20008410000 */
[----:B------:R-:W-:Y:S02]  /*8550*/  WARPGROUP.DEPBAR.LE gsb0, 0x0 ;  /* 0x00008000000079c5 */ /* 0x000fe40000010000 */
[----:B------:R-:W-:Y:S01]  /*8560*/  WARPGROUP.ARRIVE ;  /* 0x00000000000079c5 */ /* 0x000fe20000000000 */
[--C-:B------:R-:W-:Y:S01]  /*8570*/  FFMA.FTZ R10, R26, UR10, -R40.reuse ;  /* 0x0000000a1a0a7c23 */ /* 0x100fe20008010828 */
[----:B------:R-:W-:Y:S01]  /*8580*/  @!P1 LEA R27, R27, UR40, 0x3 ;  /* 0x000000281b1b9c11 */ /* 0x000fe2000f8e18ff */
[--C-:B------:R-:W-:Y:S01]  /*8590*/  FFMA.FTZ R26, R31, UR10, -R40.reuse ;  /* 0x0000000a1f1a7c23 */ /* 0x100fe20008010828 */
[----:B------:R-:W-:Y:S01]  /*85a0*/  MUFU.EX2 R73, R73 ;  /* 0x0000004900497308 */ /* 0x000fe20000000800 */
[----:B------:R-:W-:Y:S01]  /*85b0*/  VIADD R31, R16, 0x9 ;  /* 0x00000009101f7836 */ /* 0x000fe20000000000 */
[----:B------:R-:W-:Y:S01]  /*85c0*/  HGMMA.64x64x16.F32.BF16 R88, R132, gdesc[UR4].tnspB, R88, gsb0 ;  /* 0x40e0000484587df0 */ /* 0x000fe20008001858 */
[----:B------:R-:W-:Y:S01]  /*85d0*/  UIADD3 UR6, UR11, 0x280, URZ ;  /* 0x000002800b067890 */ /* 0x000fe2000fffe03f */
[--C-:B------:R-:W-:Y:S01]  /*85e0*/  FFMA.FTZ R151, R30, UR10, -R40.reuse ;  /* 0x0000000a1e977c23 */ /* 0x100fe20008010828 */
[----:B------:R-:W-:Y:S01]  /*85f0*/  UMOV UR7, 0x40000040 ;  /* 0x4000004000077882 */ /* 0x000fe20000000000 */
[----:B------:R-:W-:Y:S01]  /*8600*/  @!P1 VIADD R27, R27, 0x16840 ;  /* 0x000168401b1b9836 */ /* 0x000fe20000000000 */
[----:B------:R-:W-:Y:S01]  /*8610*/  SEL R31, R31, 0x9, !P2 ;  /* 0x000000091f1f7807 */ /* 0x000fe20005000000 */
[----:B------:R-:W2:Y:S01]  /*8620*/  MUFU.EX2 R10, R10 ;  /* 0x0000000a000a7308 */ /* 0x000ea20000000800 */
[--C-:B------:R-:W-:Y:S01]  /*8630*/  FFMA.FTZ R145, R34, UR10, -R40.reuse ;  /* 0x0000000a22917c23 */ /* 0x100fe20008010828 */
[--C-:B------:R-:W-:Y:S01]  /*8640*/  FFMA.FTZ R30, R35, UR10, -R40.reuse ;  /* 0x0000000a231e7c23 */ /* 0x100fe20008010828 */
[----:B------:R-:W-:Y:S01]  /*8650*/  @!P1 PRMT R27, RZ, 0x654, R27 ;  /* 0x00000654ff1b9816 */ /* 0x000fe2000000001b */
[--C-:B------:R-:W-:Y:S01]  /*8660*/  FFMA.FTZ R147, R38, UR10, -R40.reuse ;  /* 0x0000000a26937c23 */ /* 0x100fe20008010828 */
[--C-:B------:R-:W-:Y:S01]  /*8670*/  FFMA.FTZ R137, R50, UR10, -R40.reuse ;  /* 0x0000000a32897c23 */ /* 0x100fe20008010828 */
[--C-:B------:R-:W-:Y:S01]  /*8680*/  FFMA.FTZ R34, R39, UR10, -R40.reuse ;  /* 0x0000000a27227c23 */ /* 0x100fe20008010828 */
[----:B------:R-:W-:Y:S01]  /*8690*/  FFMA.FTZ R138, R52, UR10, -R11 ;  /* 0x0000000a348a7c23 */ /* 0x000fe2000801080b */
[----:B------:R-:W3:Y:S01]  /*86a0*/  MUFU.EX2 R149, R149 ;  /* 0x0000009500957308 */ /* 0x000ee20000000800 */
[----:B-1----:R-:W-:Y:S01]  /*86b0*/  FADD.FTZ R52, R150, R5 ;  /* 0x0000000596347221 */ /* 0x002fe20000010000 */
[--C-:B------:R-:W-:Y:S01]  /*86c0*/  FFMA.FTZ R141, R42, UR10, -R40.reuse ;  /* 0x0000000a2a8d7c23 */ /* 0x100fe20008010828 */
[--C-:B------:R-:W-:Y:S01]  /*86d0*/  FFMA.FTZ R38, R43, UR10, -R40.reuse ;  /* 0x0000000a2b267c23 */ /* 0x100fe20008010828 */
[--C-:B------:R-:W-:Y:S01]  /*86e0*/  FFMA.FTZ R143, R46, UR10, -R40.reuse ;  /* 0x0000000a2e8f7c23 */ /* 0x100fe20008010828 */
[--C-:B------:R-:W-:Y:S01]  /*86f0*/  FFMA.FTZ R139, R54, UR10, -R40.reuse ;  /* 0x0000000a368b7c23 */ /* 0x100fe20008010828 */
[----:B------:R-:W-:Y:S01]  /*8700*/  FFMA.FTZ R42, R47, UR10, -R40 ;  /* 0x0000000a2f2a7c23 */ /* 0x000fe20008010828 */
[----:B------:R-:W-:Y:S01]  /*8710*/  FFMA.FTZ R136, R48, UR10, -R11 ;  /* 0x0000000a30887c23 */ /* 0x000fe2000801080b */
[----:B------:R-:W1:Y:S01]  /*8720*/  MUFU.EX2 R151, R151 ;  /* 0x0000009700977308 */ /* 0x000e620000000800 */
[----:B--2---:R-:W-:Y:S01]  /*8730*/  FFMA.FTZ R4, R73, R4, R10 ;  /* 0x0000000449047223 */ /* 0x004fe2000001000a */
[--C-:B------:R-:W-:Y:S01]  /*8740*/  FFMA.FTZ R44, R51, UR10, -R40.reuse ;  /* 0x0000000a332c7c23 */ /* 0x100fe20008010828 */
[--C-:B------:R-:W-:Y:S01]  /*8750*/  FFMA.FTZ R46, R55, UR10, -R40.reuse ;  /* 0x0000000a372e7c23 */ /* 0x100fe20008010828 */
[--C-:B------:R-:W-:Y:S01]  /*8760*/  FFMA.FTZ R48, R59, UR10, -R40.reuse ;  /* 0x0000000a3b307c23 */ /* 0x100fe20008010828 */
[--C-:B------:R-:W-:Y:S01]  /*8770*/  FFMA.FTZ R75, R75, UR10, -R40.reuse ;  /* 0x0000000a4b4b7c23 */ /* 0x100fe20008010828 */
[--C-:B------:R-:W-:Y:S01]  /*8780*/  FFMA.FTZ R78, R78, UR10, -R40.reuse ;  /* 0x0000000a4e4e7c23 */ /* 0x100fe20008010828 */
[----:B------:R-:W-:Y:S01]  /*8790*/  FFMA.FTZ R79, R79, UR10, -R40 ;  /* 0x0000000a4f4f7c23 */ /* 0x000fe20008010828 */
[----:B------:R-:W2:Y:S01]  /*87a0*/  MUFU.EX2 R26, R26 ;  /* 0x0000001a001a7308 */ /* 0x000ea20000000800 */
[----:B---3--:R-:W-:Y:S01]  /*87b0*/  FADD.FTZ R50, R149, R4 ;  /* 0x0000000495327221 */ /* 0x008fe20000010000 */
[--C-:B------:R-:W-:Y:S01]  /*87c0*/  FFMA.FTZ R4, R63, UR10, -R40.reuse ;  /* 0x0000000a3f047c23 */ /* 0x100fe20008010828 */
[----:B------:R-:W-:Y:S01]  /*87d0*/  F2FP.BF16.F32.PACK_AB R149, R149, R10 ;  /* 0x0000000a9595723e */ /* 0x000fe200000010ff */
[--C-:B------:R-:W-:Y:S01]  /*87e0*/  FFMA.FTZ R82, R82, UR10, -R40.reuse ;  /* 0x0000000a52527c23 */ /* 0x100fe20008010828 */
[--C-:B------:R-:W-:Y:S01]  /*87f0*/  FFMA.FTZ R83, R83, UR10, -R40.reuse ;  /* 0x0000000a53537c23 */ /* 0x100fe20008010828 */
[----:B------:R-:W-:Y:S01]  /*8800*/  FFMA.FTZ R86, R86, UR10, -R40 ;  /* 0x0000000a56567c23 */ /* 0x000fe20008010828 */
[C---:B------:R-:W-:Y:S01]  /*8810*/  ISETP.GT.AND P2, PT, R8.reuse, UR21, PT ;  /* 0x0000001508007c0c */ /* 0x040fe2000bf44270 */
[----:B------:R-:W3:Y:S01]  /*8820*/  MUFU.EX2 R145, R145 ;  /* 0x0000009100917308 */ /* 0x000ee20000000800 */
[----:B-1----:R-:W-:Y:S01]  /*8830*/  FADD.FTZ R5, R151, R50 ;  /* 0x0000003297057221 */ /* 0x002fe20000010000 */
[----:B------:R-:W-:Y:S01]  /*8840*/  F2FP.BF16.F32.PACK_AB R150, R21, R150 ;  /* 0x000000961596723e */ /* 0x000fe200000010ff */
[----:B------:R-:W-:-:S05]  /*8850*/  VIADD R8, R8, 0xffffffff ;  /* 0xffffffff08087836 */ /* 0x000fca0000000000 */
[----:B------:R-:W1:Y:S01]  /*8860*/  MUFU.EX2 R30, R30 ;  /* 0x0000001e001e7308 */ /* 0x000e620000000800 */
[C---:B--2---:R-:W-:Y:S01]  /*8870*/  FADD.FTZ R50, R26.reuse, R5 ;  /* 0x000000051a327221 */ /* 0x044fe20000010000 */
[----:B------:R-:W-:-:S06]  /*8880*/  F2FP.BF16.F32.PACK_AB R151, R26, R151 ;  /* 0x000000971a97723e */ /* 0x000fcc00000010ff */
[----:B------:R-:W2:Y:S01]  /*8890*/  MUFU.EX2 R147, R147 ;  /* 0x0000009300937308 */ /* 0x000ea20000000800 */
[----:B---3--:R-:W-:Y:S01]  /*88a0*/  FADD.FTZ R5, R145, R50 ;  /* 0x0000003291057221 */ /* 0x008fe20000010000 */
[----:B------:R-:W-:-:S06]  /*88b0*/  FFMA.FTZ R50, R67, UR10, -R40 ;  /* 0x0000000a43327c23 */ /* 0x000fcc0008010828 */
[----:B------:R-:W3:Y:S01]  /*88c0*/  MUFU.EX2 R34, R34 ;  /* 0x0000002200227308 */ /* 0x000ee20000000800 */
[C---:B-1----:R-:W-:Y:S01]  /*88d0*/  FADD.FTZ R54, R30.reuse, R5 ;  /* 0x000000051e367221 */ /* 0x042fe20000010000 */
[----:B------:R-:W-:-:S06]  /*88e0*/  F2FP.BF16.F32.PACK_AB R145, R30, R145 ;  /* 0x000000911e91723e */ /* 0x000fcc00000010ff */
[----:B------:R-:W1:Y:S01]  /*88f0*/  MUFU.EX2 R141, R141 ;  /* 0x0000008d008d7308 */ /* 0x000e620000000800 */
[----:B--2---:R-:W-:Y:S01]  /*8900*/  FADD.FTZ R5, R147, R54 ;  /* 0x0000003693057221 */ /* 0x004fe20000010000 */
[----:B------:R-:W-:Y:S02]  /*8910*/  WARPGROUP.DEPBAR.LE gsb0, 0x0 ;  /* 0x00008000000079c5 */ /* 0x000fe40000010000 */
[----:B------:R-:W-:-:S04]  /*8920*/  WARPGROUP.ARRIVE ;  /* 0x00000000000079c5 */ /* 0x000fc80000000000 */
[----:B------:R-:W2:Y:S01]  /*8930*/  MUFU.EX2 R38, R38 ;  /* 0x0000002600267308 */ /* 0x000ea20000000800 */
[----:B------:R-:W-:Y:S01]  /*8940*/  FFMA.FTZ R132, R56, UR10, -R11 ;  /* 0x0000000a38847c23 */ /* 0x000fe2000801080b */
[----:B---3--:R-:W-:Y:S01]  /*8950*/  FADD.FTZ R54, R34, R5 ;  /* 0x0000000522367221 */ /* 0x008fe20000010000 */
[----:B------:R-:W-:Y:S01]  /*8960*/  FFMA.FTZ R133, R58, UR10, -R40 ;  /* 0x0000000a3a857c23 */ /* 0x000fe20008010828 */
[--C-:B------:R-:W-:Y:S01]  /*8970*/  FFMA.FTZ R134, R60, UR10, -R11.reuse ;  /* 0x0000000a3c867c23 */ /* 0x100fe2000801080b */
[----:B------:R-:W-:Y:S01]  /*8980*/  HGMMA.64x64x16.F32.BF16 R88, R128, gdesc[UR4].tnspB, R88, gsb0 ;  /* 0x40e0000480587df0 */ /* 0x000fe20008001858 */
[----:B------:R-:W-:Y:S01]  /*8990*/  UIADD3 UR6, UR11, 0x300, URZ ;  /* 0x000003000b067890 */ /* 0x000fe2000fffe03f */
[----:B-1----:R-:W-:Y:S01]  /*89a0*/  FADD.FTZ R5, R141, R54 ;  /* 0x000000368d057221 */ /* 0x002fe20000010000 */
[----:B------:R-:W-:Y:S01]  /*89b0*/  UMOV UR7, 0x40000040 ;  /* 0x4000004000077882 */ /* 0x000fe20000000000 */
[----:B------:R-:W1:Y:S01]  /*89c0*/  MUFU.EX2 R143, R143 ;  /* 0x0000008f008f7308 */ /* 0x000e620000000800 */
[----:B------:R-:W-:Y:S01]  /*89d0*/  FFMA.FTZ R135, R62, UR10, -R40 ;  /* 0x0000000a3e877c23 */ /* 0x000fe20008010828 */
[----:B------:R-:W-:Y:S01]  /*89e0*/  FFMA.FTZ R11, R85, UR10, -R11 ;  /* 0x0000000a550b7c23 */ /* 0x000fe2000801080b */
[----:B------:R-:W-:-:S05]  /*89f0*/  F2FP.BF16.F32.PACK_AB R147, R34, R147 ;  /* 0x000000932293723e */ /* 0x000fca00000010ff */
[----:B------:R-:W3:Y:S01]  /*8a00*/  MUFU.EX2 R42, R42 ;  /* 0x0000002a002a7308 */ /* 0x000ee20000000800 */
[C---:B--2---:R-:W-:Y:S01]  /*8a10*/  FADD.FTZ R54, R38.reuse, R5 ;  /* 0x0000000526367221 */ /* 0x044fe20000010000 */
[----:B------:R-:W-:-:S06]  /*8a20*/  F2FP.BF16.F32.PACK_AB R141, R38, R141 ;  /* 0x0000008d268d723e */ /* 0x000fcc00000010ff */
[----:B------:R-:W-:Y:S01]  /*8a30*/  MUFU.EX2 R136, R136 ;  /* 0x0000008800887308 */ /* 0x000fe20000000800 */
[----:B-1----:R-:W-:-:S07]  /*8a40*/  FADD.FTZ R5, R143, R54 ;  /* 0x000000368f057221 */ /* 0x002fce0000010000 */
[----:B------:R-:W1:Y:S01]  /*8a50*/  MUFU.EX2 R137, R137 ;  /* 0x0000008900897308 */ /* 0x000e620000000800 */
[C---:B---3--:R-:W-:Y:S01]  /*8a60*/  FADD.FTZ R54, R42.reuse, R5 ;  /* 0x000000052a367221 */ /* 0x048fe20000010000 */
[----:B------:R-:W-:-:S06]  /*8a70*/  F2FP.BF16.F32.PACK_AB R143, R42, R143 ;  /* 0x0000008f2a8f723e */ /* 0x000fcc00000010ff */
[----:B------:R-:W2:Y:S08]  /*8a80*/  MUFU.EX2 R44, R44 ;  /* 0x0000002c002c7308 */ /* 0x000eb00000000800 */
[----:B------:R-:W-:Y:S01]  /*8a90*/  MUFU.EX2 R138, R138 ;  /* 0x0000008a008a7308 */ /* 0x000fe20000000800 */
[----:B-1----:R-:W-:-:S07]  /*8aa0*/  FADD.FTZ R5, R137, R54 ;  /* 0x0000003689057221 */ /* 0x002fce0000010000 */
[----:B------:R-:W1:Y:S01]  /*8ab0*/  MUFU.EX2 R139, R139 ;  /* 0x0000008b008b7308 */ /* 0x000e620000000800 */
[C---:B--2---:R-:W-:Y:S01]  /*8ac0*/  FADD.FTZ R54, R44.reuse, R5 ;  /* 0x000000052c367221 */ /* 0x044fe20000010000 */
[----:B------:R-:W-:-:S06]  /*8ad0*/  F2FP.BF16.F32.PACK_AB R137, R44, R137 ;  /* 0x000000892c89723e */ /* 0x000fcc00000010ff */
[----:B------:R-:W2:Y:S08]  /*8ae0*/  MUFU.EX2 R46, R46 ;  /* 0x0000002e002e7308 */ /* 0x000eb00000000800 */
[----:B------:R-:W-:Y:S01]  /*8af0*/  MUFU.EX2 R132, R132 ;  /* 0x0000008400847308 */ /* 0x000fe20000000800 */
[----:B-1----:R-:W-:-:S07]  /*8b00*/  FADD.FTZ R5, R139, R54 ;  /* 0x000000368b057221 */ /* 0x002fce0000010000 */
[----:B------:R-:W1:Y:S01]  /*8b10*/  MUFU.EX2 R133, R133 ;  /* 0x0000008500857308 */ /* 0x000e620000000800 */
[----:B--2---:R-:W-:Y:S01]  /*8b20*/  FADD.FTZ R26, R46, R5 ;  /* 0x000000052e1a7221 */ /* 0x004fe20000010000 */
[----:B------:R-:W-:Y:S02]  /*8b30*/  WARPGROUP.DEPBAR.LE gsb0, 0x0 ;  /* 0x00008000000079c5 */ /* 0x000fe40000010000 */
[----:B------:R-:W-:Y:S01]  /*8b40*/  WARPGROUP.ARRIVE ;  /* 0x00000000000079c5 */ /* 0x000fe20000000000 */
[--C-:B------:R-:W-:Y:S01]  /*8b50*/  FFMA.FTZ R129, R66, UR10, -R40.reuse ;  /* 0x0000000a42817c23 */ /* 0x100fe20008010828 */
[----:B------:R-:W-:Y:S01]  /*8b60*/  FFMA.FTZ R131, R70, UR10, -R40 ;  /* 0x0000000a46837c23 */ /* 0x000fe20008010828 */
[----:B------:R-:W-:Y:S01]  /*8b70*/  F2FP.BF16.F32.PACK_AB R139, R46, R139 ;  /* 0x0000008b2e8b723e */ /* 0x000fe200000010ff */
[----:B------:R-:W2:Y:S02]  /*8b80*/  MUFU.EX2 R48, R48 ;  /* 0x0000003000307308 */ /* 0x000ea40000000800 */
[----:B------:R-:W-:Y:S01]  /*8b90*/  HGMMA.64x64x16.F32.BF16 R88, R124, gdesc[UR4].tnspB, R88, gsb0 ;  /* 0x40e000047c587df0 */ /* 0x000fe20008001858 */
[----:B------:R-:W-:Y:S01]  /*8ba0*/  UIADD3 UR6, UR11, 0x380, URZ ;  /* 0x000003800b067890 */ /* 0x000fe2000fffe03f */
[----:B------:R-:W-:-:S04]  /*8bb0*/  UMOV UR7, 0x40000040 ;  /* 0x4000004000077882 */ /* 0x000fc80000000000 */
        /* <DEDUP_REMOVED lines=18> */
[----:B------:R-:W-:Y:S01]  /*8ce0*/  F2FP.BF16.F32.PACK_AB R129, R50, R129 ;  /* 0x000000813281723e */ /* 0x000fe200000010ff */
[----:B------:R-:W-:Y:S02]  /*8cf0*/  WARPGROUP.DEPBAR.LE gsb0, 0x0 ;  /* 0x00008000000079c5 */ /* 0x000fe40000010000 */
[----:B------:R-:W-:Y:S01]  /*8d00*/  WARPGROUP.ARRIVE ;  /* 0x00000000000079c5 */ /* 0x000fe20000000000 */
[----:B------:R-:W-:Y:S02]  /*8d10*/  FFMA.FTZ R125, R74, UR10, -R40 ;  /* 0x0000000a4a7d7c23 */ /* 0x000fe40008010828 */
[----:B------:R-:W2:Y:S03]  /*8d20*/  MUFU.EX2 R57, R57 ;  /* 0x0000003900397308 */ /* 0x000ea60000000800 */
[----:B------:R-:W-:Y:S01]  /*8d30*/  HGMMA.64x64x16.F32.BF16 R88, R120, gdesc[UR4].tnspB, R88, gsb0 ;  /* 0x40e0000478587df0 */ /* 0x000fe20008001858 */
[----:B-1----:R-:W-:-:S04]  /*8d40*/  FADD.FTZ R5, R131, R26 ;  /* 0x0000001a83057221 */ /* 0x002fc80000010000 */
[----:B------:R-:W-:Y:S08]  /*8d50*/  MUFU.EX2 R24, R24 ;  /* 0x0000001800187308 */ /* 0x000ff00000000800 */
[----:B------:R-:W-:Y:S01]  /*8d60*/  MUFU.EX2 R125, R125 ;  /* 0x0000007d007d7308 */ /* 0x000fe20000000800 */
[----:B--2---:R-:W-:-:S07]  /*8d70*/  F2FP.BF16.F32.PACK_AB R130, R57, R20 ;  /* 0x000000143982723e */ /* 0x004fce00000010ff */
[----:B------:R-:W1:Y:S08]  /*8d80*/  MUFU.EX2 R61, R61 ;  /* 0x0000003d003d7308 */ /* 0x000e700000000800 */
[----:B------:R-:W-:Y:S08]  /*8d90*/  MUFU.EX2 R28, R28 ;  /* 0x0000001c001c7308 */ /* 0x000ff00000000800 */
[----:B------:R-:W-:Y:S01]  /*8da0*/  MUFU.EX2 R78, R78 ;  /* 0x0000004e004e7308 */ /* 0x000fe20000000800 */
[----:B-1----:R-:W-:-:S07]  /*8db0*/  F2FP.BF16.F32.PACK_AB R124, R61, R24 ;  /* 0x000000183d7c723e */ /* 0x002fce00000010ff */
[----:B------:R-:W1:Y:S08]  /*8dc0*/  MUFU.EX2 R65, R65 ;  /* 0x0000004100417308 */ /* 0x000e700000000800 */
[----:B------:R-:W2:Y:S08]  /*8dd0*/  MUFU.EX2 R79, R79 ;  /* 0x0000004f004f7308 */ /* 0x000eb00000000800 */
[----:B------:R-:W-:Y:S01]  /*8de0*/  MUFU.EX2 R32, R32 ;  /* 0x0000002000207308 */ /* 0x000fe20000000800 */
[----:B-1----:R-:W-:-:S07]  /*8df0*/  F2FP.BF16.F32.PACK_AB R126, R65, R28 ;  /* 0x0000001c417e723e */ /* 0x002fce00000010ff */
[----:B------:R-:W-:Y:S01]  /*8e00*/  MUFU.EX2 R82, R82 ;  /* 0x0000005200527308 */ /* 0x000fe20000000800 */
[----:B--2---:R-:W-:-:S07]  /*8e10*/  F2FP.BF16.F32.PACK_AB R127, R79, R78 ;  /* 0x0000004e4f7f723e */ /* 0x004fce00000010ff */
[----:B------:R-:W1:Y:S01]  /*8e20*/  MUFU.EX2 R69, R69 ;  /* 0x0000004500457308 */ /* 0x000e620000000800 */
[----:B------:R-:W-:Y:S02]  /*8e30*/  WARPGROUP.DEPBAR.LE gsb0, 0x0 ;  /* 0x00008000000079c5 */ /* 0x000fe40000010000 */
[----:B------:R2:W-:Y:S06]  /*8e40*/  BAR.ARV R31, 0x100 ;  /* 0x0004001f0000751d */ /* 0x0005ec0000002000 */
[----:B------:R3:W-:Y:S01]  /*8e50*/  @!P1 SYNCS.ARRIVE.TRANS64.RED.A1T0 RZ, [R27+URZ], RZ ;  /* 0x000000ff1bff99a7 */ /* 0x0007e2000810043f */
[----:B------:R-:W4:Y:S01]  /*8e60*/  MUFU.EX2 R83, R83 ;  /* 0x0000005300537308 */ /* 0x000f220000000800 */
[-C--:B------:R-:W-:Y:S01]  /*8e70*/  FMUL.FTZ R88, R88, R12.reuse ;  /* 0x0000000c58587220 */ /* 0x080fe20000410000 */
[-C--:B------:R-:W-:Y:S01]  /*8e80*/  FMUL.FTZ R89, R89, R12.reuse ;  /* 0x0000000c59597220 */ /* 0x080fe20000410000 */
[-C--:B------:R-:W-:Y:S01]  /*8e90*/  FMUL.FTZ R92, R92, R12.reuse ;  /* 0x0000000c5c5c7220 */ /* 0x080fe20000410000 */
[-C--:B------:R-:W-:Y:S01]  /*8ea0*/  FMUL.FTZ R93, R93, R12.reuse ;  /* 0x0000000c5d5d7220 */ /* 0x080fe20000410000 */
[----:B------:R-:W-:Y:S01]  /*8eb0*/  FMUL.FTZ R96, R96, R12 ;  /* 0x0000000c60607220 */ /* 0x000fe20000410000 */
[----:B-1----:R-:W-:Y:S01]  /*8ec0*/  F2FP.BF16.F32.PACK_AB R120, R69, R32 ;  /* 0x000000204578723e */ /* 0x002fe200000010ff */
[----:B---3--:R-:W-:Y:S01]  /*8ed0*/  IMAD.U32 R27, RZ, RZ, UR23 ;  /* 0x00000017ff1b7e24 */ /* 0x008fe2000f8e00ff */
        /* <DEDUP_REMOVED lines=9> */
[----:B------:R-:W-:Y:S01]  /*8f70*/  @!P1 VIADD R27, R27, 0x16860 ;  /* 0x000168601b1b9836 */ /* 0x000fe20000000000 */
[----:B----4-:R-:W-:Y:S01]  /*8f80*/  F2FP.BF16.F32.PACK_AB R121, R83, R82 ;  /* 0x000000525379723e */ /* 0x010fe200000010ff */
[-C--:B------:R-:W-:Y:S01]  /*8f90*/  FMUL.FTZ R108, R108, R12.reuse ;  /* 0x0000000c6c6c7220 */ /* 0x080fe20000410000 */
[-C--:B------:R-:W-:Y:S01]  /*8fa0*/  FMUL.FTZ R109, R109, R12.reuse ;  /* 0x0000000c6d6d7220 */ /* 0x080fe20000410000 */
[-C--:B------:R-:W-:Y:S01]  /*8fb0*/  FMUL.FTZ R112, R112, R12.reuse ;  /* 0x0000000c70707220 */ /* 0x080fe20000410000 */
[----:B--2---:R-:W-:Y:S01]  /*8fc0*/  @!P1 PRMT R31, RZ, 0x654, R27 ;  /* 0x00000654ff1f9816 */ /* 0x004fe2000000001b */
[----:B------:R-:W-:Y:S01]  /*8fd0*/  FADD.FTZ R27, R21, R52 ;  /* 0x00000034151b7221 */ /* 0x000fe20000010000 */
[----:B------:R-:W1:Y:S01]  /*8fe0*/  MUFU.EX2 R11, R11 ;  /* 0x0000000b000b7308 */ /* 0x000e620000000800 */
[----:B------:R-:W-:Y:S01]  /*8ff0*/  FMUL.FTZ R113, R113, R12 ;  /* 0x0000000c71717220 */ /* 0x000fe20000410000 */
[----:B------:R2:W-:Y:S01]  /*9000*/  @!P1 SYNCS.ARRIVE.TRANS64.RED.A1T0 RZ, [R31+URZ], RZ ;  /* 0x000000ff1fff99a7 */ /* 0x0005e2000810043f */
[----:B------:R-:W-:Y:S01]  /*9010*/  FADD.FTZ R52, R144, R27 ;  /* 0x0000001b90347221 */ /* 0x000fe20000010000 */
[----:B------:R-:W-:Y:S01]  /*9020*/  F2FP.BF16.F32.PACK_AB R144, R15, R144 ;  /* 0x000000900f90723e */ /* 0x000fe200000010ff */
[-C--:B------:R-:W-:Y:S01]  /*9030*/  FMUL.FTZ R116, R116, R12.reuse ;  /* 0x0000000c74747220 */ /* 0x080fe20000410000 */
[----:B------:R-:W-:Y:S01]  /*9040*/  FMUL.FTZ R117, R117, R12 ;  /* 0x0000000c75757220 */ /* 0x000fe20000410000 */
[----:B------:R-:W-:Y:S01]  /*9050*/  FADD.FTZ R27, R15, R52 ;  /* 0x000000340f1b7221 */ /* 0x000fe20000010000 */
[--C-:B------:R-:W-:Y:S01]  /*9060*/  FFMA.FTZ R52, R71, UR10, -R40.reuse ;  /* 0x0000000a47347c23 */ /* 0x100fe20008010828 */
[----:B------:R-:W-:Y:S01]  /*9070*/  FFMA.FTZ R40, R87, UR10, -R40 ;  /* 0x0000000a57287c23 */ /* 0x000fe20008010828 */
[-C--:B------:R-:W-:Y:S01]  /*9080*/  FMUL.FTZ R90, R90, R73.reuse ;  /* 0x000000495a5a7220 */ /* 0x080fe20000410000 */
[----:B------:R-:W-:Y:S01]  /*9090*/  FADD.FTZ R56, R146, R27 ;  /* 0x0000001b92387221 */ /* 0x000fe20000010000 */
[----:B------:R-:W-:Y:S01]  /*90a0*/  F2FP.BF16.F32.PACK_AB R146, R29, R146 ;  /* 0x000000921d92723e */ /* 0x000fe200000010ff */
[----:B------:R-:W-:Y:S01]  /*90b0*/  MUFU.EX2 R123, R40 ;  /* 0x00000028007b7308 */ /* 0x000fe20000000800 */
[-C--:B------:R-:W-:Y:S01]  /*90c0*/  FMUL.FTZ R91, R91, R73.reuse ;  /* 0x000000495b5b7220 */ /* 0x080fe20000410000 */
[----:B------:R-:W-:Y:S01]  /*90d0*/  FADD.FTZ R27, R29, R56 ;  /* 0x000000381d1b7221 */ /* 0x000fe20000010000 */
[-C--:B------:R-:W-:Y:S01]  /*90e0*/  FMUL.FTZ R94, R94, R73.reuse ;  /* 0x000000495e5e7220 */ /* 0x080fe20000410000 */
[----:B-1----:R-:W-:Y:S01]  /*90f0*/  F2FP.BF16.F32.PACK_AB R122, R11, R36 ;  /* 0x000000240b7a723e */ /* 0x002fe200000010ff */
[-C--:B------:R-:W-:Y:S01]  /*9100*/  FMUL.FTZ R95, R95, R73.reuse ;  /* 0x000000495f5f7220 */ /* 0x080fe20000410000 */
[----:B------:R-:W-:Y:S01]  /*9110*/  FADD.FTZ R56, R140, R27 ;  /* 0x0000001b8c387221 */ /* 0x000fe20000010000 */
[C---:B------:R-:W-:Y:S01]  /*9120*/  F2FP.BF16.F32.PACK_AB R140, R33.reuse, R140 ;  /* 0x0000008c218c723e */ /* 0x040fe200000010ff */
[----:B------:R-:W1:Y:S01]  /*9130*/  MUFU.EX2 R52, R52 ;  /* 0x0000003400347308 */ /* 0x000e620000000800 */
        /* <DEDUP_REMOVED lines=15> */
[----:B------:R-:W-:Y:S01]  /*9230*/  FMUL.FTZ R115, R115, R73 ;  /* 0x0000004973737220 */ /* 0x000fe20000410000 */
[C---:B-1----:R-:W-:Y:S01]  /*9240*/  FADD.FTZ R26, R52.reuse, R5 ;  /* 0x00000005341a7221 */ /* 0x042fe20000010000 */
[----:B------:R-:W-:Y:S01]  /*9250*/  FADD.FTZ R13, R37, R56 ;  /* 0x00000038250d7221 */ /* 0x000fe20000010000 */
[----:B------:R-:W-:Y:S01]  /*9260*/  F2FP.BF16.F32.PACK_AB R131, R52, R131 ;  /* 0x000000833483723e */ /* 0x000fe200000010ff */
[-C--:B------:R-:W-:Y:S01]  /*9270*/  FMUL.FTZ R118, R118, R73.reuse ;  /* 0x0000004976767220 */ /* 0x080fe20000410000 */
[----:B------:R-:W-:Y:S01]  /*9280*/  FADD.FTZ R5, R125, R26 ;  /* 0x0000001a7d057221 */ /* 0x000fe20000010000 */
[----:B------:R-:W-:Y:S01]  /*9290*/  FADD.FTZ R10, R138, R13 ;  /* 0x0000000d8a0a7221 */ /* 0x000fe20000010000 */
[----:B------:R-:W-:Y:S01]  /*92a0*/  F2FP.BF16.F32.PACK_AB R138, R45, R138 ;  /* 0x0000008a2d8a723e */ /* 0x000fe200000010ff */
[----:B------:R-:W-:-:S02]  /*92b0*/  FMUL.FTZ R119, R119, R73 ;  /* 0x0000004977777220 */ /* 0x000fc40000410000 */
[----:B------:R-:W-:Y:S02]  /*92c0*/  FADD.FTZ R13, R45, R10 ;  /* 0x0000000a2d0d7221 */ /* 0x000fe40000010000 */
[----:B------:R-:W1:Y:S02]  /*92d0*/  MUFU.EX2 R10, R75 ;  /* 0x0000004b000a7308 */ /* 0x000e640000000800 */
[----:B------:R-:W-:Y:S01]  /*92e0*/  FADD.FTZ R30, R132, R13 ;  /* 0x0000000d841e7221 */ /* 0x000fe20000010000 */
[----:B------:R-:W-:-:S03]  /*92f0*/  F2FP.BF16.F32.PACK_AB R132, R41, R132 ;  /* 0x000000842984723e */ /* 0x000fc600000010ff */
[----:B------:R-:W-:-:S04]  /*9300*/  FADD.FTZ R13, R41, R30 ;  /* 0x0000001e290d7221 */ /* 0x000fc80000010000 */
[----:B------:R-:W-:Y:S01]  /*9310*/  FADD.FTZ R30, R134, R13 ;  /* 0x0000000d861e7221 */ /* 0x000fe20000010000 */
[----:B------:R-:W-:-:S03]  /*9320*/  F2FP.BF16.F32.PACK_AB R134, R49, R134 ;  /* 0x000000863186723e */ /* 0x000fc600000010ff */
[----:B------:R-:W-:Y:S01]  /*9330*/  FADD.FTZ R13, R49, R30 ;  /* 0x0000001e310d7221 */ /* 0x000fe20000010000 */
[----:B-1----:R-:W-:-:S03]  /*9340*/  FADD.FTZ R5, R10, R5 ;  /* 0x000000050a057221 */ /* 0x002fc60000010000 */
[----:B------:R-:W-:Y:S01]  /*9350*/  FADD.FTZ R30, R14, R13 ;  /* 0x0000000d0e1e7221 */ /* 0x000fe20000010000 */
[----:B------:R-:W-:Y:S01]  /*9360*/  F2FP.BF16.F32.PACK_AB R125, R10, R125 ;  /* 0x0000007d0a7d723e */ /* 0x000fe200000010ff */
[----:B------:R-:W-:Y:S02]  /*9370*/  FADD.FTZ R5, R78, R5 ;  /* 0x000000054e057221 */ /* 0x000fe40000010000 */
[----:B------:R-:W-:Y:S02]  /*9380*/  FADD.FTZ R13, R53, R30 ;  /* 0x0000001e350d7221 */ /* 0x000fe40000010000 */
[----:B------:R-:W-:Y:S02]  /*9390*/  FADD.FTZ R5, R79, R5 ;  /* 0x000000054f057221 */ /* 0x000fe40000010000 */
[----:B------:R-:W-:Y:S02]  /*93a0*/  FADD.FTZ R30, R20, R13 ;  /* 0x0000000d141e7221 */ /* 0x000fe40000010000 */
[----:B------:R-:W-:-:S02]  /*93b0*/  FADD.FTZ R5, R82, R5 ;  /* 0x0000000552057221 */ /* 0x000fc40000010000 */
[----:B------:R-:W-:Y:S02]  /*93c0*/  FADD.FTZ R13, R57, R30 ;  /* 0x0000001e390d7221 */ /* 0x000fe40000010000 */
[----:B------:R-:W-:Y:S02]  /*93d0*/  FADD.FTZ R5, R83, R5 ;  /* 0x0000000553057221 */ /* 0x000fe40000010000 */
[----:B------:R-:W-:Y:S02]  /*93e0*/  FADD.FTZ R30, R24, R13 ;  /* 0x0000000d181e7221 */ /* 0x000fe40000010000 */
[----:B------:R-:W-:Y:S02]  /*93f0*/  FADD.FTZ R10, R86, R5 ;  /* 0x00000005560a7221 */ /* 0x000fe40000010000 */
[----:B------:R-:W-:-:S04]  /*9400*/  FADD.FTZ R13, R61, R30 ;  /* 0x0000001e3d0d7221 */ /* 0x000fc80000010000 */
[----:B------:R-:W-:-:S04]  /*9410*/  FADD.FTZ R4, R28, R13 ;  /* 0x0000000d1c047221 */ /* 0x000fc80000010000 */
[----:B------:R-:W-:-:S04]  /*9420*/  FADD.FTZ R13, R65, R4 ;  /* 0x00000004410d7221 */ /* 0x000fc80000010000 */
[----:B------:R-:W-:-:S04]  /*9430*/  FADD.FTZ R4, R32, R13 ;  /* 0x0000000d20047221 */ /* 0x000fc80000010000 */
[----:B------:R-:W-:-:S04]  /*9440*/  FADD.FTZ R13, R69, R4 ;  /* 0x00000004450d7221 */ /* 0x000fc80000010000 */
[----:B------:R-:W-:-:S04]  /*9450*/  FADD.FTZ R4, R36, R13 ;  /* 0x0000000d24047221 */ /* 0x000fc80000010000 */
[----:B------:R-:W-:Y:S01]  /*9460*/  FADD.FTZ R5, R11, R4 ;  /* 0x000000040b057221 */ /* 0x000fe20000010000 */
[C---:B------:R-:W-:Y:S01]  /*9470*/  FADD.FTZ R4, R123.reuse, R10 ;  /* 0x0000000a7b047221 */ /* 0x040fe20000010000 */
[----:B------:R-:W-:Y:S01]  /*9480*/  F2FP.BF16.F32.PACK_AB R123, R123, R86 ;  /* 0x000000567b7b723e */ /* 0x000fe200000010ff */
[----:B------:R-:W-:Y:S02]  /*9490*/  IMAD.MOV.U32 R10, RZ, RZ, R9 ;  /* 0x000000ffff0a7224 */ /* 0x000fe400078e0009 */
[----:B------:R-:W-:Y:S01]  /*94a0*/  IMAD.MOV.U32 R11, RZ, RZ, R6 ;  /* 0x000000ffff0b7224 */ /* 0x000fe200078e0006 */
[----:B--2---:R-:W-:Y:S06]  /*94b0*/  @P2 BRA `(.L_x_11181) ;  /* 0xffffffe000e82947 */ /* 0x004fec000383ffff */
.L_x_11172:
        /* <DEDUP_REMOVED lines=12> */
.L_x_11199:
        /* <DEDUP_REMOVED lines=9> */
.L_x_11184:
[----:B------:R-:W-:Y:S01]  /*9610*/  ULEA UR6, UR39, UR40, 0x3 ;  /* 0x0000002827067291 */ /* 0x000fe2000f8e183f */
[----:B------:R-:W-:-:S05]  /*9620*/  IMAD.U32 R6, RZ, RZ, UR37 ;  /* 0x00000025ff067e24 */ /* 0x000fca000f8e00ff */
[----:B------:R-:W-:-:S04]  /*9630*/  SHF.L.U32 R6, R6, 0x1f, RZ ;  /* 0x0000001f06067819 */ /* 0x000fc800000006ff */
[----:B------:R1:W2:Y:S01]  /*9640*/  SYNCS.PHASECHK.TRANS64.TRYWAIT P2, [UR6+0x16830], R6 ;  /* 0x01683006ff0075a7 */ /* 0x0002a20008040146 */
[----:B------:R-:W-:Y:S05]  /*9650*/  @!P0 BRA `(.L_x_11185) ;  /* 0x0000000000048947 */ /* 0x000fea0003800000 */
[----:B------:R-:W-:Y:S01]  /*9660*/  BPT.TRAP 0x1 ;  /* 0x000000040000795c */ /* 0x000fe20000300000 */
.L_x_11185:
[----:B--2---:R-:W-:Y:S05]  /*9670*/  @P2 BRA `(.L_x_11183) ;  /* 0x0000000000082947 */ /* 0x004fea0003800000 */
[----:B------:R-:W2:Y:S02]  /*9680*/  SYNCS.PHASECHK.TRANS64.TRYWAIT P2, [UR6+0x16830], R6 ;  /* 0x01683006ff0075a7 */ /* 0x000ea40008040146 */
[----:B--2---:R-:W-:Y:S05]  /*9690*/  @!P2 BRA `(.L_x_11186) ;  /* 0x000000700034a947 */ /* 0x004fea0003800000 */
.L_x_11183:
        /* <DEDUP_REMOVED lines=25> */
.L_x_11188:
[----:B------:R-:W-:Y:S01]  /*9830*/  ULEA UR6, UR26, UR40, 0x3 ;  /* 0x000000281a067291 */ /* 0x000fe2000f8e183f */
[----:B------:R-:W-:-:S05]  /*9840*/  IMAD.U32 R6, RZ, RZ, UR27 ;  /* 0x0000001bff067e24 */ /* 0x000fca000f8e00ff */
[----:B------:R-:W-:-:S04]  /*9850*/  SHF.L.U32 R6, R6, 0x1f, RZ ;  /* 0x0000001f06067819 */ /* 0x000fc800000006ff */
[----:B------:R1:W2:Y:S01]  /*9860*/  SYNCS.PHASECHK.TRANS64.TRYWAIT P2, [UR6+0x16850], R6 ;  /* 0x01685006ff0075a7 */ /* 0x0002a20008040146 */
[----:B------:R-:W-:Y:S05]  /*9870*/  @!P0 BRA `(.L_x_11189) ;  /* 0x0000000000048947 */ /* 0x000fea0003800000 */
[----:B------:R-:W-:Y:S01]  /*9880*/  BPT.TRAP 0x1 ;  /* 0x000000040000795c */ /* 0x000fe20000300000 */
.L_x_11189:
[----:B--2---:R-:W-:Y:S05]  /*9890*/  @P2 BRA `(.L_x_11187) ;  /* 0x0000000000082947 */ /* 0x004fea0003800000 */
[----:B------:R-:W2:Y:S02]  /*98a0*/  SYNCS.PHASECHK.TRANS64.TRYWAIT P2, [UR6+0x16850], R6 ;  /* 0x01685006ff0075a7 */ /* 0x000ea40008040146 */
[----:B--2---:R-:W-:Y:S05]  /*98b0*/  @!P2 BRA `(.L_x_11190) ;  /* 0x0000006c00c4a947 */ /* 0x004fea0003800000 */
.L_x_11187:
[----:B------:R-:W-:Y:S01]  /*98c0*/  UIADD3 UR6, UR40, 0x400, URZ ;  /* 0x0000040028067890 */ /* 0x000fe2000fffe03f */
[----:B------:R-:W-:Y:S01]  /*98d0*/  WARPGROUP.ARRIVE ;  /* 0x00000000000079c5 */ /* 0x000fe20000000000 */
[----:B------:R-:W-:Y:S01]  /*98e0*/  UMOV UR7, 0x40000040 ;  /* 0x4000004000077882 */ /* 0x000fe20000000000 */
[----:B------:R-:W3:Y:S01]  /*98f0*/  LDC R20, c[0x0][0x2e0] ;  /* 0x0000b800ff147b82 */ /* 0x000ee20000000800 */
[----:B------:R-:W-:Y:S01]  /*9900*/  USHF.R.U32.HI UR6, URZ, 0x4, UR6 ;  /* 0x000000043f067899 */ /* 0x000fe20008011606 */
[----:B------:R-:W-:Y:S01]  /*9910*/  IMAD.U32 R14, RZ, RZ, UR39 ;  /* 0x00000027ff0e7e24 */ /* 0x000fe2000f8e00ff */
[----:B------:R-:W-:Y:S01]  /*9920*/  ISETP.GE.U32.AND P2, PT, R2, 0x180, PT ;  /* 0x000001800200780c */ /* 0x000fe20003f46070 */
[----:B-12---:R-:W-:Y:S01]  /*9930*/  IMAD.SHL.U32 R6, R8, 0x80, RZ ;  /* 0x0000008008067824 */ /* 0x006fe200078e00ff */
[----:B------:R-:W-:Y:S01]  /*9940*/  ULOP3.LUT UR6, UR6, 0x3fff, URZ, 0xc0, !UPT ;  /* 0x00003fff06067892 */ /* 0x000fe2000f8ec03f */
[----:B------:R-:W-:Y:S01]  /*9950*/  VIADD R13, R16, 0x9 ;  /* 0x00000009100d7836 */ /* 0x000fe20000000000 */
[----:B------:R-:W-:-:S02]  /*9960*/  @!P1 LEA R14, R14, UR40, 0x3 ;  /* 0x000000280e0e9c11 */ /* 0x000fc4000f8e18ff */
[----:B------:R-:W-:Y:S01]  /*9970*/  ULEA UR10, UR26, UR6, 0xa ;  /* 0x000000061a0a7291 */ /* 0x000fe2000f8e503f */
[----:B------:R-:W-:Y:S02]  /*9980*/  IADD3 R9, -R6, 0x1, RZ ;  /* 0x0000000106097810 */ /* 0x000fe40007ffe1ff */
[----:B------:R-:W-:-:S04]  /*9990*/  @!P1 VIADD R14, R14, 0x16840 ;  /* 0x000168400e0e9836 */ /* 0x000fc80000000000 */
[----:B------:R-:W-:Y:S01]  /*99a0*/  UMOV UR6, UR10 ;  /* 0x0000000a00067c82 */ /* 0x000fe20008000000 */
[----:B------:R-:W-:Y:S01]  /*99b0*/  @!P1 PRMT R14, RZ, 0x654, R14 ;  /* 0x00000654ff0e9816 */ /* 0x000fe2000000000e */
[----:B------:R-:W-:Y:S01]  /*99c0*/  HGMMA.64x64x16.F32.BF16 R88, R148, gdesc[UR4].tnspB, R88, gsb0 ;  /* 0x40e0000494587df0 */ /* 0x000fe20008001858 */
[----:B------:R-:W-:Y:S01]  /*99d0*/  UIADD3 UR6, UR10, 0x80, URZ ;  /* 0x000000800a067890 */ /* 0x000fe2000fffe03f */
[----:B------:R-:W-:Y:S01]  /*99e0*/  UMOV UR7, 0x40000040 ;  /* 0x4000004000077882 */ /* 0x000fe20000000000 */
[----:B---3--:R-:W-:Y:S01]  /*99f0*/  IMAD R9, R20, UR47, R9 ;  /* 0x0000002f14097c24 */ /* 0x008fe2000f8e0209 */
[----:B------:R-:W-:Y:S01]  /*9a00*/  SEL R20, R13, 0x9, !P2 ;  /* 0x000000090d147807 */ /* 0x000fe20005000000 */
        /* <DEDUP_REMOVED lines=33> */
[----:B------:R-:W-:Y:S02]  /*9c20*/  ULOP3.LUT UR6, URZ, UR25, URZ, 0x33, !UPT ;  /* 0x000000193f067292 */ /* 0x000fe4000f8e333f */
[----:B------:R-:W-:Y:S02]  /*9c30*/  WARPGROUP.DEPBAR.LE gsb0, 0x0 ;  /* 0x00008000000079c5 */ /* 0x000fe40000010000 */
[----:B------:R1:W-:Y:S06]  /*9c40*/  BAR.ARV R20, 0x100 ;  /* 0x000400140000751d */ /* 0x0003ec0000002000 */
[----:B------:R2:W-:Y:S02]  /*9c50*/  @!P1 SYNCS.ARRIVE.TRANS64.RED.A1T0 RZ, [R14+URZ], RZ ;  /* 0x000000ff0eff99a7 */ /* 0x0005e4000810043f */
[----:B--2---:R-:W-:-:S04]  /*9c60*/  VIADD R14, R9, -UR24 ;  /* 0x80000018090e7c36 */ /* 0x004fc80008000000 */
[----:B------:R-:W-:-:S04]  /*9c70*/  IMAD R14, R17, -0x2, R14 ;  /* 0xfffffffe110e7824 */ /* 0x000fc800078e020e */
[C---:B------:R-:W-:Y:S02]  /*9c80*/  VIADD R9, R14.reuse, UR23 ;  /* 0x000000170e097c36 */ /* 0x040fe40008000000 */
[----:B------:R-:W-:Y:S02]  /*9c90*/  VIADD R13, R14, UR6 ;  /* 0x000000060e0d7c36 */ /* 0x000fe40008000000 */
[C---:B------:R-:W-:Y:S02]  /*9ca0*/  IMAD.IADD R14, R0.reuse, 0x1, R9 ;  /* 0x00000001000e7824 */ /* 0x040fe400078e0209 */
        /* <DEDUP_REMOVED lines=13> */
.L_x_11193:
[----:B------:R-:W-:-:S05]  /*9d80*/  IMAD.U32 R121, RZ, RZ, UR22 ;  /* 0x00000016ff797e24 */ /* 0x000fca000f8e00ff */
[----:B------:R-:W-:-:S13]  /*9d90*/  ISETP.NE.AND P2, PT, R121, 0x1, PT ;  /* 0x000000017900780c */ /* 0x000fda0003f45270 */
[----:B------:R-:W1:Y:S01]  /*9da0*/  @P2 LDC.64 R122, c[0x0][0x9e8] ;  /* 0x00027a00ff7a2b82 */ /* 0x000e620000000a00 */
[----:B------:R-:W-:-:S04]  /*9db0*/  @P2 IMAD.IADD R21, R0, 0x1, R7 ;  /* 0x0000000100152824 */ /* 0x000fc800078e0207 */
[----:B-1----:R-:W-:-:S04]  /*9dc0*/  @P2 IMAD.HI.U32 R122, R21, R122, RZ ;  /* 0x0000007a157a2227 */ /* 0x002fc800078e00ff */
[----:B------:R-:W-:Y:S01]  /*9dd0*/  IMAD.MOV.U32 R21, RZ, RZ, R10 ;  /* 0x000000ffff157224 */ /* 0x000fe200078e000a */
[----:B------:R-:W-:-:S07]  /*9de0*/  @P2 SHF.R.U32.HI R21, RZ, R123, R122 ;  /* 0x0000007bff152219 */ /* 0x000fce000001167a */
.L_x_11194:
[----:B------:R-:W-:Y:S05]  /*9df0*/  BSYNC B0 ;  /* 0x0000000000007941 */ /* 0x000fea0003800000 */
.L_x_11192:
[----:B------:R-:W-:-:S04]  /*9e00*/  IMAD R20, R21, R121, -R6 ;  /* 0x0000007915147224 */ /* 0x000fc800078e0a06 */
[----:B------:R-:W-:-:S05]  /*9e10*/  IMAD R20, R17, -0x2, R20 ;  /* 0xfffffffe11147824 */ /* 0x000fca00078e0214 */
[----:B------:R-:W-:Y:S02]  /*9e20*/  VIADDMNMX R14, R20, R121, R14, PT ;  /* 0x00000079140e7246 */ /* 0x000fe4000380010e */
[----:B------:R-:W-:-:S07]  /*9e30*/  VIMNMX R15, R15, R20, !PT ;  /* 0x000000140f0f7248 */ /* 0x000fce0007fe0100 */
.L_x_11191:
        /* <DEDUP_REMOVED lines=112> */
.L_x_11197:
[----:B------:R-:W-:-:S05]  /*a540*/  IMAD.U32 R20, RZ, RZ, UR22 ;  /* 0x00000016ff147e24 */ /* 0x000fca000f8e00ff */
[----:B------:R-:W-:-:S13]  /*a550*/  ISETP.NE.AND P3, PT, R20, 0x1, PT ;  /* 0x000000011400780c */ /* 0x000fda0003f65270 */
[----:B------:R-:W1:Y:S02]  /*a560*/  @P3 LDC.64 R14, c[0x0][0x9e8] ;  /* 0x00027a00ff0e3b82 */ /* 0x000e640000000a00 */
[----:B-1----:R-:W-:-:S05]  /*a570*/  @P3 IMAD.HI.U32 R14, R123, R14, RZ ;  /* 0x0000000e7b0e3227 */ /* 0x002fca00078e00ff */
[----:B------:R-:W-:-:S07]  /*a580*/  @P3 SHF.R.U32.HI R123, RZ, R15, R14 ;  /* 0x0000000fff7b3219 */ /* 0x000fce000001160e */
.L_x_11198:
[----:B------:R-:W-:Y:S05]  /*a590*/  BSYNC B0 ;  /* 0x0000000000007941 */ /* 0x000fea0003800000 */
.L_x_11196:
[----:B------:R-:W-:-:S04]  /*a5a0*/  IMAD R6, R123, R20, -R6 ;  /* 0x000000147b067224 */ /* 0x000fc800078e0a06 */
[----:B------:R-:W-:-:S05]  /*a5b0*/  IMAD R6, R17, -0x2, R6 ;  /* 0xfffffffe11067824 */ /* 0x000fca00078e0206 */
[----:B------:R-:W-:Y:S02]  /*a5c0*/  VIADDMNMX R9, R6, R20, R9, PT ;  /* 0x0000001406097246 */ /* 0x000fe40003800109 */
[----:B------:R-:W-:-:S07]  /*a5d0*/  VIMNMX R13, R13, R6, !PT ;  /* 0x000000060d0d7248 */ /* 0x000fce0007fe0100 */
.L_x_11195:
        /* <DEDUP_REMOVED lines=89> */
[C---:B------:R-:W-:Y:S01]  /*ab70*/  FMUL.FTZ R14, R6.reuse, UR10 ;  /* 0x0000000a060e7c20 */ /* 0x040fe20008410000 */
[----:B------:R-:W-:Y:S02]  /*ab80*/  ISETP.GT.AND P4, PT, R13, 0x59, P2 ;  /* 0x000000590d00780c */ /* 0x000fe40001784270 */
[----:B------:R-:W-:-:S02]  /*ab90*/  FSEL R24, R6, RZ, P6 ;  /* 0x000000ff06187208 */ /* 0x000fc40003000000 */
[----:B------:R-:W-:Y:S02]  /*aba0*/  FSEL R14, R14, RZ, P6 ;  /* 0x000000ff0e0e7208 */ /* 0x000fe40003000000 */
[----:B------:R-:W-:Y:S01]  /*abb0*/  ISETP.LT.OR P4, PT, R9, 0x5a, P4 ;  /* 0x0000005a0900780c */ /* 0x000fe20002781670 */
[----:B------:R-:W-:Y:S02]  /*abc0*/  FADD.FTZ R24, -R24, R11 ;  /* 0x0000000b18187221 */ /* 0x000fe40000010100 */
[--C-:B------:R-:W-:Y:S01]  /*abd0*/  FFMA.FTZ R15, R25, UR10, -R14.reuse ;  /* 0x0000000a190f7c23 */ /* 0x100fe2000801080e */
[----:B------:R-:W-:Y:S01]  /*abe0*/  FSEL R25, R26, -INF , !P3 ;  /* 0xff8000001a197808 */ /* 0x000fe20005800000 */
[--C-:B------:R-:W-:Y:S01]  /*abf0*/  FFMA.FTZ R150, R21, UR10, -R14.reuse ;  /* 0x0000000a15967c23 */ /* 0x100fe2000801080e */
[--C-:B------:R-:W-:Y:S01]  /*ac00*/  FFMA.FTZ R21, R29, UR10, -R14.reuse ;  /* 0x0000000a1d157c23 */ /* 0x100fe2000801080e */
[--C-:B------:R-:W-:Y:S01]  /*ac10*/  FFMA.FTZ R29, R33, UR10, -R14.reuse ;  /* 0x0000000a211d7c23 */ /* 0x100fe2000801080e */
[----:B------:R-:W-:Y:S01]  /*ac20*/  FMNMX.FTZ R20, R25, R12, !PT ;  /* 0x0000000c19147209 */ /* 0x000fe20007810000 */
[--C-:B------:R-:W-:Y:S01]  /*ac30*/  FFMA.FTZ R148, R121, UR10, -R14.reuse ;  /* 0x0000000a79947c23 */ /* 0x100fe2000801080e */
[----:B------:R-:W-:Y:S01]  /*ac40*/  ISETP.GT.AND P3, PT, R13, 0x30, P2 ;  /* 0x000000300d00780c */ /* 0x000fe20001764270 */
[----:B------:R-:W-:Y:S01]  /*ac50*/  FMUL.FTZ R11, R24, UR10 ;  /* 0x0000000a180b7c20 */ /* 0x000fe20008410000 */
[----:B------:R-:W-:Y:S01]  /*ac60*/  FMNMX.FTZ R33, R27, R20, !PT ;  /* 0x000000141b217209 */ /* 0x000fe20007810000 */
[----:B------:R-:W-:Y:S01]  /*ac70*/  MUFU.EX2 R15, R15 ;  /* 0x0000000f000f7308 */ /* 0x000fe20000000800 */
[----:B------:R-:W-:Y:S01]  /*ac80*/  ISETP.LT.OR P3, PT, R9, 0x31, P3 ;  /* 0x000000310900780c */ /* 0x000fe20001f61670 */
        /* <DEDUP_REMOVED lines=19> */
[----:B------:R-:W-:Y:S01]  /*adc0*/  ISETP.GT.AND P3, PT, R13, 0x40, P2 ;  /* 0x000000400d00780c */ /* 0x000fe20001764270 */
        /* <DEDUP_REMOVED lines=11> */
[----:B------:R-:W-:Y:S01]  /*ae80*/  ISETP.GT.AND P3, PT, R13, 0x48, P2 ;  /* 0x000000480d00780c */ /* 0x000fe20001764270 */
[--C-:B------:R-:W-:Y:S01]  /*ae90*/  FFMA.FTZ R124, R72, UR10, -R14.reuse ;  /* 0x0000000a487c7c23 */ /* 0x100fe2000801080e */
[----:B------:R-:W-:Y:S01]  /*aea0*/  FMNMX.FTZ R20, R46, R41, !PT ;  /* 0x000000292e147209 */ /* 0x000fe20007810000 */
[--C-:B------:R-:W-:Y:S01]  /*aeb0*/  FFMA.FTZ R126, R76, UR10, -R14.reuse ;  /* 0x0000000a4c7e7c23 */ /* 0x100fe2000801080e */
[----:B------:R-:W-:Y:S01]  /*aec0*/  ISETP.LT.OR P3, PT, R9, 0x49, P3 ;  /* 0x000000490900780c */ /* 0x000fe20001f61670 */
[--C-:B------:R-:W-:Y:S01]  /*aed0*/  FFMA.FTZ R120, R80, UR10, -R14.reuse ;  /* 0x0000000a50787c23 */ /* 0x100fe2000801080e */
[----:B------:R-:W-:Y:S01]  /*aee0*/  FMNMX.FTZ R41, R47, R20, !PT ;  /* 0x000000142f297209 */ /* 0x000fe20007810000 */
[----:B------:R-:W4:Y:S01]  /*aef0*/  MUFU.EX2 R144, R144 ;  /* 0x0000009000907308 */ /* 0x000f220000000800 */
[----:B------:R-:W-:Y:S01]  /*af00*/  FSEL R62, R62, -INF , !P3 ;  /* 0xff8000003e3e7808 */ /* 0x000fe20005800000 */
[--C-:B------:R-:W-:Y:S01]  /*af10*/  FFMA.FTZ R122, R84, UR10, -R14.reuse ;  /* 0x0000000a547a7c23 */ /* 0x100fe2000801080e */
[----:B------:R-:W-:Y:S01]  /*af20*/  FMNMX.FTZ R20, R50, R41, !PT ;  /* 0x0000002932147209 */ /* 0x000fe20007810000 */
[--C-:B------:R-:W-:Y:S01]  /*af30*/  FFMA.FTZ R41, R45, UR10, -R14.reuse ;  /* 0x0000000a2d297c23 */ /* 0x100fe2000801080e */
[----:B------:R-:W-:Y:S01]  /*af40*/  ISETP.GT.AND P3, PT, R13, 0x50, P2 ;  /* 0x000000500d00780c */ /* 0x000fe20001764270 */
[-C--:B-1----:R-:W-:Y:S01]  /*af50*/  FMUL.FTZ R88, R88, R11.reuse ;  /* 0x0000000b58587220 */ /* 0x082fe20000410000 */
[----:B------:R-:W-:Y:S01]  /*af60*/  FMNMX.FTZ R45, R51, R20, !PT ;  /* 0x00000014332d7209 */ /* 0x000fe20007810000 */
[----:B------:R-:W1:Y:S01]  /*af70*/  MUFU.EX2 R29, R29 ;  /* 0x0000001d001d7308 */ /* 0x000e620000000800 */
[----:B------:R-:W-:Y:S01]  /*af80*/  ISETP.LT.OR P3, PT, R9, 0x51, P3 ;  /* 0x000000510900780c */ /* 0x000fe20001f61670 */
[----:B------:R-:W-:Y:S01]  /*af90*/  FMUL.FTZ R89, R89, R11 ;  /* 0x0000000b59597220 */ /* 0x000fe20000410000 */
[----:B------:R-:W-:Y:S01]  /*afa0*/  FMNMX.FTZ R20, R54, R45, !PT ;  /* 0x0000002d36147209 */ /* 0x000fe20007810000 */
[-C--:B------:R-:W-:Y:S01]  /*afb0*/  FMUL.FTZ R92, R92, R11.reuse ;  /* 0x0000000b5c5c7220 */ /* 0x080fe20000410000 */
[----:B------:R-:W-:Y:S01]  /*afc0*/  FSEL R66, R66, -INF , !P3 ;  /* 0xff80000042427808 */ /* 0x000fe20005800000 */
[-C--:B------:R-:W-:Y:S01]  /*afd0*/  FMUL.FTZ R93, R93, R11.reuse ;  /* 0x0000000b5d5d7220 */ /* 0x080fe20000410000 */
[----:B------:R-:W-:Y:S01]  /*afe0*/  FMNMX.FTZ R45, R55, R20, !PT ;  /* 0x00000014372d7209 */ /* 0x000fe20007810000 */
[----:B------:R-:W5:Y:S01]  /*aff0*/  MUFU.EX2 R146, R146 ;  /* 0x0000009200927308 */ /* 0x000f620000000800 */
[----:B------:R-:W-:Y:S01]  /*b000*/  ISETP.GT.AND P3, PT, R13, 0x58, P2 ;  /* 0x000000580d00780c */ /* 0x000fe20001764270 */
[----:B------:R-:W-:Y:S01]  /*b010*/  FMUL.FTZ R96, R96, R11 ;  /* 0x0000000b60607220 */ /* 0x000fe20000410000 */
[----:B------:R-:W-:Y:S01]  /*b020*/  FMNMX.FTZ R20, R58, R45, !PT ;  /* 0x0000002d3a147209 */ /* 0x000fe20007810000 */
[--C-:B------:R-:W-:Y:S01]  /*b030*/  FFMA.FTZ R45, R49, UR10, -R14.reuse ;  /* 0x0000000a312d7c23 */ /* 0x100fe2000801080e */
[----:B------:R-:W-:Y:S01]  /*b040*/  ISETP.LT.OR P3, PT, R9, 0x59, P3 ;  /* 0x000000590900780c */ /* 0x000fe20001f61670 */
[-C--:B------:R-:W-:Y:S01]  /*b050*/  FMUL.FTZ R97, R97, R11.reuse ;  /* 0x0000000b61617220 */ /* 0x080fe20000410000 */
[----:B------:R-:W-:Y:S01]  /*b060*/  FMNMX.FTZ R49, R59, R20, !PT ;  /* 0x000000143b317209 */ /* 0x000fe20007810000 */
[----:B------:R-:W5:Y:S01]  /*b070*/  MUFU.EX2 R33, R33 ;  /* 0x0000002100217308 */ /* 0x000f620000000800 */
[----:B------:R-:W-:Y:S01]  /*b080*/  FSEL R70, R70, -INF , !P3 ;  /* 0xff80000046467808 */ /* 0x000fe20005800000 */
[----:B------:R-:W-:Y:S01]  /*b090*/  FMUL.FTZ R100, R100, R11 ;  /* 0x0000000b64647220 */ /* 0x000fe20000410000 */
[----:B------:R-:W-:Y:S01]  /*b0a0*/  FMNMX.FTZ R20, R62, R49, !PT ;  /* 0x000000313e147209 */ /* 0x000fe20007810000 */
[-C--:B------:R-:W-:Y:S01]  /*b0b0*/  FMUL.FTZ R101, R101, R11.reuse ;  /* 0x0000000b65657220 */ /* 0x080fe20000410000 */
[----:B------:R-:W-:Y:S01]  /*b0c0*/  ISETP.GT.AND P3, PT, R13, 0x60, P2 ;  /* 0x000000600d00780c */ /* 0x000fe20001764270 */
[-C--:B------:R-:W-:Y:S01]  /*b0d0*/  FMUL.FTZ R104, R104, R11.reuse ;  /* 0x0000000b68687220 */ /* 0x080fe20000410000 */
[----:B------:R-:W-:Y:S01]  /*b0e0*/  FMNMX.FTZ R49, R63, R20, !PT ;  /* 0x000000143f317209 */ /* 0x000fe20007810000 */
[----:B------:R-:W5:Y:S01]  /*b0f0*/  MUFU.EX2 R140, R140 ;  /* 0x0000008c008c7308 */ /* 0x000f620000000800 */
[----:B------:R-:W-:Y:S01]  /*b100*/  ISETP.LT.OR P3, PT, R9, 0x61, P3 ;  /* 0x000000610900780c */ /* 0x000fe20001f61670 */
[----:B------:R-:W-:Y:S01]  /*b110*/  FMUL.FTZ R105, R105, R11 ;  /* 0x0000000b69697220 */ /* 0x000fe20000410000 */
[----:B------:R-:W-:Y:S01]  /*b120*/  FMNMX.FTZ R20, R66, R49, !PT ;  /* 0x0000003142147209 */ /* 0x000fe20007810000 */
[----:B------:R-:W-:Y:S01]  /*b130*/  FFMA.FTZ R49, R53, UR10, -R14 ;  /* 0x0000000a35317c23 */ /* 0x000fe2000801080e */
[----:B------:R-:W-:Y:S01]  /*b140*/  FSEL R71, R71, -INF , !P4 ;  /* 0xff80000047477808 */ /* 0x000fe20006000000 */
[-C--:B------:R-:W-:Y:S01]  /*b150*/  FMUL.FTZ R108, R108, R11.reuse ;  /* 0x0000000b6c6c7220 */ /* 0x080fe20000410000 */
[----:B------:R-:W-:Y:S01]  /*b160*/  FMNMX.FTZ R53, R67, R20, !PT ;  /* 0x0000001443357209 */ /* 0x000fe20007810000 */
[----:B------:R-:W5:Y:S01]  /*b170*/  MUFU.EX2 R37, R37 ;  /* 0x0000002500257308 */ /* 0x000f620000000800 */
[----:B------:R-:W-:Y:S01]  /*b180*/  ISETP.GT.AND P4, PT, R13, 0x61, P2 ;  /* 0x000000610d00780c */ /* 0x000fe20001784270 */
[-C--:B------:R-:W-:Y:S01]  /*b190*/  FMUL.FTZ R109, R109, R11.reuse ;  /* 0x0000000b6d6d7220 */ /* 0x080fe20000410000 */
[----:B------:R-:W-:Y:S01]  /*b1a0*/  FSEL R74, R74, -INF , !P3 ;  /* 0xff8000004a4a7808 */ /* 0x000fe20005800000 */
[-C--:B------:R-:W-:Y:S01]  /*b1b0*/  FMUL.FTZ R112, R112, R11.reuse ;  /* 0x0000000b70707220 */ /* 0x080fe20000410000 */
[----:B------:R-:W-:Y:S01]  /*b1c0*/  ISETP.GT.AND P3, PT, R13, 0x68, P2 ;  /* 0x000000680d00780c */ /* 0x000fe20001764270 */
[----:B------:R-:W-:Y:S01]  /*b1d0*/  FMUL.FTZ R113, R113, R11 ;  /* 0x0000000b71717220 */ /* 0x000fe20000410000 */
[----:B------:R-:W-:Y:S01]  /*b1e0*/  FMNMX.FTZ R20, R70, R53, !PT ;  /* 0x0000003546147209 */ /* 0x000fe20007810000 */
[----:B------:R-:W5:Y:S01]  /*b1f0*/  MUFU.EX2 R142, R142 ;  /* 0x0000008e008e7308 */ /* 0x000f620000000800 */
[C---:B------:R-:W-:Y:S01]  /*b200*/  ISETP.LT.OR P4, PT, R9.reuse, 0x62, P4 ;  /* 0x000000620900780c */ /* 0x040fe20002781670 */
[-C--:B------:R-:W-:Y:S01]  /*b210*/  FMUL.FTZ R116, R116, R11.reuse ;  /* 0x0000000b74747220 */ /* 0x080fe20000410000 */
[----:B------:R-:W-:Y:S01]  /*b220*/  ISETP.LT.OR P3, PT, R9, 0x69, P3 ;  /* 0x000000690900780c */ /* 0x000fe20001f61670 */
[----:B------:R-:W-:Y:S01]  /*b230*/  FMUL.FTZ R117, R117, R11 ;  /* 0x0000000b75757220 */ /* 0x000fe20000410000 */
[----:B------:R-:W-:-:S02]  /*b240*/  FMNMX.FTZ R53, R71, R20, !PT ;  /* 0x0000001447357209 */ /* 0x000fc40007810000 */
[----:B------:R-:W-:Y:S01]  /*b250*/  FSEL R75, R75, -INF , !P4 ;  /* 0xff8000004b4b7808 */ /* 0x000fe20006000000 */
[----:B------:R-:W5:Y:S01]  /*b260*/  MUFU.EX2 R41, R41 ;  /* 0x0000002900297308 */ /* 0x000f620000000800 */
[----:B------:R-:W-:Y:S02]  /*b270*/  ISETP.GT.AND P4, PT, R13, 0x69, P2 ;  /* 0x000000690d00780c */ /* 0x000fe40001784270 */
[----:B------:R-:W-:Y:S02]  /*b280*/  FSEL R78, R78, -INF , !P3 ;  /* 0xff8000004e4e7808 */ /* 0x000fe40005800000 */
        /* <DEDUP_REMOVED lines=10> */
[----:B------:R-:W-:Y:S01]  /*b330*/  FMNMX.FTZ R20, R78, R57, !PT ;  /* 0x000000394e147209 */ /* 0x000fe20007810000 */
[--C-:B------:R-:W-:Y:S01]  /*b340*/  FFMA.FTZ R57, R65, UR10, -R14.reuse ;  /* 0x0000000a41397c23 */ /* 0x100fe2000801080e */
[----:B------:R-:W-:Y:S01]  /*b350*/  FSEL R82, R82, -INF , !P3 ;  /* 0xff80000052527808 */ /* 0x000fe20005800000 */
[--C-:B------:R-:W-:Y:S01]  /*b360*/  FFMA.FTZ R65, R73, UR10, -R14.reuse ;  /* 0x0000000a49417c23 */ /* 0x100fe2000801080e */
[----:B------:R-:W-:Y:S01]  /*b370*/  ISETP.GT.AND P3, PT, R13, 0x78, P2 ;  /* 0x000000780d00780c */ /* 0x000fe20001764270 */
        /* <DEDUP_REMOVED lines=8> */
[----:B------:R-:W-:Y:S01]  /*b400*/  FMNMX.FTZ R20, R82, R13, !PT ;  /* 0x0000000d52147209 */ /* 0x000fe20007810000 */
[--C-:B------:R-:W-:Y:S01]  /*b410*/  FFMA.FTZ R13, R61, UR10, -R14.reuse ;  /* 0x0000000a3d0d7c23 */ /* 0x100fe2000801080e */
[----:B------:R-:W-:Y:S01]  /*b420*/  ISETP.LT.OR P2, PT, R9, 0x7a, P2 ;  /* 0x0000007a0900780c */ /* 0x000fe20001741670 */
[--C-:B------:R-:W-:Y:S01]  /*b430*/  FFMA.FTZ R61, R69, UR10, -R14.reuse ;  /* 0x0000000a453d7c23 */ /* 0x100fe2000801080e */
[----:B------:R-:W-:Y:S01]  /*b440*/  FSEL R86, R86, -INF , !P3 ;  /* 0xff80000056567808 */ /* 0x000fe20005800000 */
[--C-:B------:R-:W-:Y:S01]  /*b450*/  FFMA.FTZ R69, R77, UR10, -R14.reuse ;  /* 0x0000000a4d457c23 */ /* 0x100fe2000801080e */
[----:B------:R-:W-:Y:S01]  /*b460*/  FMNMX.FTZ R9, R83, R20, !PT ;  /* 0x0000001453097209 */ /* 0x000fe20007810000 */
[----:B------:R-:W-:Y:S01]  /*b470*/  FFMA.FTZ R77, R85, UR10, -R14 ;  /* 0x0000000a554d7c23 */ /* 0x000fe2000801080e */
[----:B------:R-:W-:Y:S01]  /*b480*/  FSEL R87, R87, -INF , !P2 ;  /* 0xff80000057577808 */ /* 0x000fe20005000000 */
[----:B------:R-:W-:Y:S01]  /*b490*/  MUFU.EX2 R132, R132 ;  /* 0x0000008400847308 */ /* 0x000fe20000000800 */
[----:B------:R-:W-:-:S04]  /*b4a0*/  FMNMX.FTZ R20, R86, R9, !PT ;  /* 0x0000000956147209 */ /* 0x000fc80007810000 */
[----:B------:R-:W-:-:S03]  /*b4b0*/  FMNMX.FTZ R20, R87, R20, !PT ;  /* 0x0000001457147209 */ /* 0x000fc60007810000 */
[----:B------:R-:W-:Y:S02]  /*b4c0*/  MUFU.EX2 R53, R53 ;  /* 0x0000003500357308 */ /* 0x000fe40000000800 */
[----:B------:R-:W2:Y:S06]  /*b4d0*/  SHFL.BFLY PT, R9, R20, 0x2, 0x1f ;  /* 0x0c401f0014097f89 */ /* 0x000eac00000e0000 */
[----:B------:R-:W-:Y:S08]  /*b4e0*/  MUFU.EX2 R134, R134 ;  /* 0x0000008600867308 */ /* 0x000ff00000000800 */
[----:B------:R-:W-:Y:S08]  /*b4f0*/  MUFU.EX2 R13, R13 ;  /* 0x0000000d000d7308 */ /* 0x000ff00000000800 */
[----:B------:R-:W-:Y:S01]  /*b500*/  MUFU.EX2 R128, R128 ;  /* 0x0000008000807308 */ /* 0x000fe20000000800 */
[----:B--2---:R-:W-:-:S05]  /*b510*/  FMNMX.FTZ R9, R20, R9, !PT ;  /* 0x0000000914097209 */ /* 0x004fca0007810000 */
[----:B------:R-:W2:Y:S02]  /*b520*/  SHFL.BFLY PT, R20, R9, 0x1, 0x1f ;  /* 0x0c201f0009147f89 */ /* 0x000ea400000e0000 */
[----:B------:R-:W-:Y:S08]  /*b530*/  MUFU.EX2 R57, R57 ;  /* 0x0000003900397308 */ /* 0x000ff00000000800 */
[----:B------:R-:W-:Y:S08]  /*b540*/  MUFU.EX2 R130, R130 ;  /* 0x0000008200827308 */ /* 0x000ff00000000800 */
[----:B------:R-:W-:Y:S01]  /*b550*/  MUFU.EX2 R61, R61 ;  /* 0x0000003d003d7308 */ /* 0x000fe20000000800 */
[----:B--2---:R-:W-:-:S07]  /*b560*/  FMNMX.FTZ R9, R9, R20, !PT ;  /* 0x0000001409097209 */ /* 0x004fce0007810000 */
[----:B------:R-:W-:Y:S01]  /*b570*/  MUFU.EX2 R124, R124 ;  /* 0x0000007c007c7308 */ /* 0x000fe20000000800 */
[C---:B------:R-:W-:Y:S01]  /*b580*/  FSETP.NEU.FTZ.AND P2, PT, R9.reuse, -INF , PT ;  /* 0xff8000000900780b */ /* 0x040fe20003f5d000 */
[----:B------:R-:W-:-:S06]  /*b590*/  FMUL.FTZ R36, R9, UR10 ;  /* 0x0000000a09247c20 */ /* 0x000fcc0008410000 */
[----:B------:R-:W-:Y:S01]  /*b5a0*/  MUFU.EX2 R65, R65 ;  /* 0x0000004100417308 */ /* 0x000fe20000000800 */
[----:B------:R-:W-:-:S05]  /*b5b0*/  FSEL R36, R36, RZ, P2 ;  /* 0x000000ff24247208 */ /* 0x000fca0001000000 */
[----:B------:R-:W-:Y:S01]  /*b5c0*/  FFMA.FTZ R145, R34, UR10, -R36 ;  /* 0x0000000a22917c23 */ /* 0x000fe20008010824 */
[----:B------:R-:W-:Y:S01]  /*b5d0*/  FFMA.FTZ R34, R11, R5, R148 ;  /* 0x000000050b227223 */ /* 0x000fe20000010094 */
[--C-:B------:R-:W-:Y:S01]  /*b5e0*/  FFMA.FTZ R14, R25, UR10, -R36.reuse ;  /* 0x0000000a190e7c23 */ /* 0x100fe20008010824 */
[--C-:B------:R-:W-:Y:S01]  /*b5f0*/  FFMA.FTZ R149, R27, UR10, -R36.reuse ;  /* 0x0000000a1b957c23 */ /* 0x100fe20008010824 */
[----:B------:R-:W-:Y:S01]  /*b600*/  FFMA.FTZ R151, R30, UR10, -R36 ;  /* 0x0000000a1e977c23 */ /* 0x000fe20008010824 */
[----:B------:R-:W-:Y:S01]  /*b610*/  FADD.FTZ R5, R15, R34 ;  /* 0x000000220f057221 */ /* 0x000fe20000010000 */
[--C-:B------:R-:W-:Y:S01]  /*b620*/  FFMA.FTZ R20, R31, UR10, -R36.reuse ;  /* 0x0000000a1f147c23 */ /* 0x100fe20008010824 */
[--C-:B------:R-:W-:Y:S01]  /*b630*/  FFMA.FTZ R147, R38, UR10, -R36.reuse ;  /* 0x0000000a26937c23 */ /* 0x100fe20008010824 */
[----:B------:R-:W-:Y:S01]  /*b640*/  MUFU.EX2 R14, R14 ;  /* 0x0000000e000e7308 */ /* 0x000fe20000000800 */
[----:B------:R-:W-:Y:S01]  /*b650*/  FADD.FTZ R34, R150, R5 ;  /* 0x0000000596227221 */ /* 0x000fe20000010000 */
[----:B------:R-:W-:Y:S01]  /*b660*/  FSEL R5, R9, RZ, P2 ;  /* 0x000000ff09057208 */ /* 0x000fe20001000000 */
[--C-:B------:R-:W-:Y:S01]  /*b670*/  FFMA.FTZ R24, R35, UR10, -R36.reuse ;  /* 0x0000000a23187c23 */ /* 0x100fe20008010824 */
[----:B------:R-:W-:Y:S01]  /*b680*/  FFMA.FTZ R26, R39, UR10, -R36 ;  /* 0x0000000a271a7c23 */ /* 0x000fe20008010824 */
[----:B---3--:R-:W-:Y:S01]  /*b690*/  FADD.FTZ R25, R21, R34 ;  /* 0x0000002215197221 */ /* 0x008fe20000010000 */
[----:B------:R-:W-:Y:S01]  /*b6a0*/  FFMA.FTZ R141, R42, UR10, -R36 ;  /* 0x0000000a2a8d7c23 */ /* 0x000fe20008010824 */
[----:B------:R-:W-:Y:S01]  /*b6b0*/  FADD.FTZ R5, -R5, R12 ;  /* 0x0000000c05057221 */ /* 0x000fe20000010100 */
[----:B------:R-:W-:Y:S01]  /*b6c0*/  MUFU.EX2 R149, R149 ;  /* 0x0000009500957308 */ /* 0x000fe20000000800 */
[----:B----4-:R-:W-:Y:S01]  /*b6d0*/  FADD.FTZ R34, R144, R25 ;  /* 0x0000001990227221 */ /* 0x010fe20000010000 */
[--C-:B------:R-:W-:Y:S01]  /*b6e0*/  FFMA.FTZ R28, R43, UR10, -R36.reuse ;  /* 0x0000000a2b1c7c23 */ /* 0x100fe20008010824 */
[----:B------:R-:W-:Y:S01]  /*b6f0*/  FMUL.FTZ R5, R5, UR10 ;  /* 0x0000000a05057c20 */ /* 0x000fe20008410000 */
[----:B------:R-:W-:Y:S01]  /*b700*/  FFMA.FTZ R143, R46, UR10, -R36 ;  /* 0x0000000a2e8f7c23 */ /* 0x000fe20008010824 */
[----:B-1----:R-:W-:Y:S01]  /*b710*/  FADD.FTZ R25, R29, R34 ;  /* 0x000000221d197221 */ /* 0x002fe20000010000 */
[--C-:B------:R-:W-:Y:S01]  /*b720*/  FFMA.FTZ R30, R47, UR10, -R36.reuse ;  /* 0x0000000a2f1e7c23 */ /* 0x100fe20008010824 */
[--C-:B------:R-:W-:Y:S01]  /*b730*/  FFMA.FTZ R137, R50, UR10, -R36.reuse ;  /* 0x0000000a32897c23 */ /* 0x100fe20008010824 */
[----:B------:R-:W-:Y:S01]  /*b740*/  MUFU.EX2 R151, R151 ;  /* 0x0000009700977308 */ /* 0x000fe20000000800 */
[----:B-----5:R-:W-:Y:S01]  /*b750*/  FADD.FTZ R34, R146, R25 ;  /* 0x0000001992227221 */ /* 0x020fe20000010000 */
        /* <DEDUP_REMOVED lines=8> */
[----:B------:R-:W-:Y:S01]  /*b7e0*/  F2FP.BF16.F32.PACK_AB R148, R15, R148 ;  /* 0x000000940f94723e */ /* 0x000fe200000010ff */
[--C-:B------:R-:W-:Y:S01]  /*b7f0*/  FFMA.FTZ R129, R66, UR10, -R36.reuse ;  /* 0x0000000a42817c23 */ /* 0x100fe20008010824 */
[----:B------:R-:W-:Y:S01]  /*b800*/  FFMA.FTZ R131, R70, UR10, -R36 ;  /* 0x0000000a46837c23 */ /* 0x000fe20008010824 */
[----:B------:R-:W-:Y:S01]  /*b810*/  FADD.FTZ R27, R37, R34 ;  /* 0x00000022251b7221 */ /* 0x000fe20000010000 */
[--C-:B------:R-:W-:Y:S01]  /*b820*/  FFMA.FTZ R34, R59, UR10, -R36.reuse ;  /* 0x0000000a3b227c23 */ /* 0x100fe20008010824 */
[--C-:B------:R-:W-:Y:S01]  /*b830*/  FFMA.FTZ R125, R74, UR10, -R36.reuse ;  /* 0x0000000a4a7d7c23 */ /* 0x100fe20008010824 */
[----:B------:R-:W3:Y:S01]  /*b840*/  MUFU.EX2 R20, R20 ;  /* 0x0000001400147308 */ /* 0x000ee20000000800 */
[----:B------:R-:W-:Y:S01]  /*b850*/  FADD.FTZ R38, R142, R27 ;  /* 0x0000001b8e267221 */ /* 0x000fe20000010000 */
[--C-:B------:R-:W-:Y:S01]  /*b860*/  FFMA.FTZ R75, R75, UR10, -R36.reuse ;  /* 0x0000000a4b4b7c23 */ /* 0x100fe20008010824 */
[--C-:B------:R-:W-:Y:S01]  /*b870*/  FFMA.FTZ R78, R78, UR10, -R36.reuse ;  /* 0x0000000a4e4e7c23 */ /* 0x100fe20008010824 */
[----:B------:R-:W-:Y:S01]  /*b880*/  FFMA.FTZ R79, R79, UR10, -R36 ;  /* 0x0000000a4f4f7c23 */ /* 0x000fe20008010824 */
[----:B-1----:R-:W-:Y:S01]  /*b890*/  FADD.FTZ R5, R41, R38 ;  /* 0x0000002629057221 */ /* 0x002fe20000010000 */
[--C-:B------:R-:W-:Y:S01]  /*b8a0*/  FFMA.FTZ R82, R82, UR10, -R36.reuse ;  /* 0x0000000a52527c23 */ /* 0x100fe20008010824 */
[----:B------:R-:W-:Y:S01]  /*b8b0*/  FFMA.FTZ R83, R83, UR10, -R36 ;  /* 0x0000000a53537c23 */ /* 0x000fe20008010824 */
[----:B------:R-:W1:Y:S01]  /*b8c0*/  MUFU.EX2 R145, R145 ;  /* 0x0000009100917308 */ /* 0x000e620000000800 */
[----:B--2---:R-:W-:Y:S01]  /*b8d0*/  FFMA.FTZ R38, R25, R4, R14 ;  /* 0x0000000419267223 */ /* 0x004fe2000001000e */
[----:B------:R-:W-:Y:S01]  /*b8e0*/  FADD.FTZ R42, R136, R5 ;  /* 0x00000005882a7221 */ /* 0x000fe20000010000 */
[--C-:B------:R-:W-:Y:S01]  /*b8f0*/  FFMA.FTZ R4, R63, UR10, -R36.reuse ;  /* 0x0000000a3f047c23 */ /* 0x100fe20008010824 */
[----:B------:R-:W-:Y:S01]  /*b900*/  FFMA.FTZ R86, R86, UR10, -R36 ;  /* 0x0000000a56567c23 */ /* 0x000fe20008010824 */
[----:B------:R-:W-:Y:S01]  /*b910*/  FADD.FTZ R40, R149, R38 ;  /* 0x0000002695287221 */ /* 0x000fe20000010000 */
[----:B------:R-:W-:Y:S01]  /*b920*/  FADD.FTZ R27, R45, R42 ;  /* 0x0000002a2d1b7221 */ /* 0x000fe20000010000 */
[----:B------:R-:W-:Y:S01]  /*b930*/  FFMA.FTZ R38, R67, UR10, -R36 ;  /* 0x0000000a43267c23 */ /* 0x000fe20008010824 */
[----:B------:R-:W2:Y:S01]  /*b940*/  MUFU.EX2 R24, R24 ;  /* 0x0000001800187308 */ /* 0x000ea20000000800 */
[----:B------:R-:W-:Y:S01]  /*b950*/  FADD.FTZ R5, R151, R40 ;  /* 0x0000002897057221 */ /* 0x000fe20000010000 */
[----:B------:R-:W-:Y:S01]  /*b960*/  FADD.FTZ R40, R138, R27 ;  /* 0x0000001b8a287221 */ /* 0x000fe20000010000 */
[----:B------:R-:W-:Y:S01]  /*b970*/  IMAD.U32 R31, RZ, RZ, UR26 ;  /* 0x0000001aff1f7e24 */ /* 0x000fe2000f8e00ff */
[----:B------:R-:W-:Y:S01]  /*b980*/  ISETP.GT.AND P2, PT, R8, UR45, PT ;  /* 0x0000002d08007c0c */ /* 0x000fe2000bf44270 */
[----:B---3--:R-:W-:Y:S01]  /*b990*/  FADD.FTZ R42, R20, R5 ;  /* 0x00000005142a7221 */ /* 0x008fe20000010000 */
[----:B------:R-:W-:Y:S01]  /*b9a0*/  FADD.FTZ R27, R49, R40 ;  /* 0x00000028311b7221 */ /* 0x000fe20000010000 */
[----:B------:R-:W-:Y:S01]  /*b9b0*/  FFMA.FTZ R40, R71, UR10, -R36 ;  /* 0x0000000a47287c23 */ /* 0x000fe20008010824 */
[----:B------:R-:W3:Y:S01]  /*b9c0*/  MUFU.EX2 R147, R147 ;  /* 0x0000009300937308 */ /* 0x000ee20000000800 */
[----:B-1----:R-:W-:Y:S01]  /*b9d0*/  FADD.FTZ R5, R145, R42 ;  /* 0x0000002a91057221 */ /* 0x002fe20000010000 */
[----:B------:R-:W-:Y:S01]  /*b9e0*/  FADD.FTZ R44, R132, R27 ;  /* 0x0000001b842c7221 */ /* 0x000fe20000010000 */
[----:B------:R-:W-:Y:S01]  /*b9f0*/  FFMA.FTZ R36, R87, UR10, -R36 ;  /* 0x0000000a57247c23 */ /* 0x000fe20008010824 */
[----:B------:R-:W-:Y:S01]  /*ba00*/  @!P1 LEA R31, R31, UR40, 0x3 ;  /* 0x000000281f1f9c11 */ /* 0x000fe2000f8e18ff */
[----:B------:R-:W-:Y:S01]  /*ba10*/  UMOV UR26, UR39 ;  /* 0x00000027001a7c82 */ /* 0x000fe20008000000 */
[----:B------:R-:W-:Y:S01]  /*ba20*/  FADD.FTZ R27, R53, R44 ;  /* 0x0000002c351b7221 */ /* 0x000fe20000010000 */
[----:B------:R-:W-:Y:S01]  /*ba30*/  F2FP.BF16.F32.PACK_AB R150, R21, R150 ;  /* 0x000000961596723e */ /* 0x000fe200000010ff */
[----:B------:R-:W1:Y:S01]  /*ba40*/  MUFU.EX2 R26, R26 ;  /* 0x0000001a001a7308 */ /* 0x000e620000000800 */
[----:B--2---:R-:W-:Y:S01]  /*ba50*/  FADD.FTZ R42, R24, R5 ;  /* 0x00000005182a7221 */ /* 0x004fe20000010000 */
[----:B------:R-:W-:Y:S01]  /*ba60*/  FADD.FTZ R44, R134, R27 ;  /* 0x0000001b862c7221 */ /* 0x000fe20000010000 */
[----:B------:R-:W-:Y:S01]  /*ba70*/  F2FP.BF16.F32.PACK_AB R134, R13, R134 ;  /* 0x000000860d86723e */ /* 0x000fe200000010ff */
[----:B------:R-:W-:Y:S01]  /*ba80*/  @!P1 VIADD R31, R31, 0x16860 ;  /* 0x000168601f1f9836 */ /* 0x000fe20000000000 */
[----:B------:R-:W-:Y:S01]  /*ba90*/  F2FP.BF16.F32.PACK_AB R144, R29, R144 ;  /* 0x000000901d90723e */ /* 0x000fe200000010ff */
[----:B------:R-:W-:Y:S01]  /*baa0*/  FADD.FTZ R27, R13, R44 ;  /* 0x0000002c0d1b7221 */ /* 0x000fe20000010000 */
[----:B------:R-:W-:Y:S01]  /*bab0*/  F2FP.BF16.F32.PACK_AB R146, R33, R146 ;  /* 0x000000922192723e */ /* 0x000fe200000010ff */
[----:B------:R-:W2:Y:S01]  /*bac0*/  MUFU.EX2 R141, R141 ;  /* 0x0000008d008d7308 */ /* 0x000ea20000000800 */
[----:B---3--:R-:W-:Y:S01]  /*bad0*/  FADD.FTZ R5, R147, R42 ;  /* 0x0000002a93057221 */ /* 0x008fe20000010000 */
[----:B------:R-:W-:Y:S01]  /*bae0*/  FADD.FTZ R44, R128, R27 ;  /* 0x0000001b802c7221 */ /* 0x000fe20000010000 */
[----:B------:R-:W-:Y:S01]  /*baf0*/  @!P1 PRMT R31, RZ, 0x654, R31 ;  /* 0x00000654ff1f9816 */ /* 0x000fe2000000001f */
[----:B------:R-:W-:Y:S01]  /*bb00*/  VIADD R8, R8, 0xffffffff ;  /* 0xffffffff08087836 */ /* 0x000fe20000000000 */
[----:B------:R-:W-:Y:S01]  /*bb10*/  F2FP.BF16.F32.PACK_AB R140, R37, R140 ;  /* 0x0000008c258c723e */ /* 0x000fe200000010ff */
[----:B------:R-:W-:Y:S01]  /*bb20*/  FADD.FTZ R27, R57, R44 ;  /* 0x0000002c391b7221 */ /* 0x000fe20000010000 */
[----:B------:R3:W-:Y:S01]  /*bb30*/  @!P1 SYNCS.ARRIVE.TRANS64.RED.A1T0 RZ, [R31+URZ], RZ ;  /* 0x000000ff1fff99a7 */ /* 0x0007e2000810043f */
[----:B------:R-:W4:Y:S01]  /*bb40*/  MUFU.EX2 R28, R28 ;  /* 0x0000001c001c7308 */ /* 0x000f220000000800 */
[----:B-1----:R-:W-:Y:S01]  /*bb50*/  FADD.FTZ R42, R26, R5 ;  /* 0x000000051a2a7221 */ /* 0x002fe20000010000 */
[----:B------:R-:W-:Y:S01]  /*bb60*/  FADD.FTZ R44, R130, R27 ;  /* 0x0000001b822c7221 */ /* 0x000fe20000010000 */
[----:B------:R-:W-:Y:S01]  /*bb70*/  F2FP.BF16.F32.PACK_AB R142, R41, R142 ;  /* 0x0000008e298e723e */ /* 0x000fe200000010ff */
[-C--:B------:R-:W-:Y:S01]  /*bb80*/  FMUL.FTZ R90, R90, R25.reuse ;  /* 0x000000195a5a7220 */ /* 0x080fe20000410000 */
[----:B------:R-:W-:Y:S01]  /*bb90*/  F2FP.BF16.F32.PACK_AB R136, R45, R136 ;  /* 0x000000882d88723e */ /* 0x000fe200000010ff */
[----:B------:R-:W-:Y:S01]  /*bba0*/  FADD.FTZ R15, R61, R44 ;  /* 0x0000002c3d0f7221 */ /* 0x000fe20000010000 */
[----:B------:R-:W-:Y:S01]  /*bbb0*/  F2FP.BF16.F32.PACK_AB R138, R49, R138 ;  /* 0x0000008a318a723e */ /* 0x000fe200000010ff */
[----:B------:R-:W1:Y:S01]  /*bbc0*/  MUFU.EX2 R143, R143 ;  /* 0x0000008f008f7308 */ /* 0x000e620000000800 */
[----:B--2---:R-:W-:Y:S01]  /*bbd0*/  FADD.FTZ R5, R141, R42 ;  /* 0x0000002a8d057221 */ /* 0x004fe20000010000 */
[----:B------:R-:W-:Y:S01]  /*bbe0*/  FADD.FTZ R44, R124, R15 ;  /* 0x0000000f7c2c7221 */ /* 0x000fe20000010000 */
[----:B------:R-:W-:Y:S01]  /*bbf0*/  F2FP.BF16.F32.PACK_AB R132, R53, R132 ;  /* 0x000000843584723e */ /* 0x000fe200000010ff */
[-C--:B------:R-:W-:Y:S01]  /*bc00*/  FMUL.FTZ R91, R91, R25.reuse ;  /* 0x000000195b5b7220 */ /* 0x080fe20000410000 */
[----:B------:R-:W-:Y:S01]  /*bc10*/  F2FP.BF16.F32.PACK_AB R128, R57, R128 ;  /* 0x000000803980723e */ /* 0x000fe200000010ff */
[----:B------:R-:W-:Y:S01]  /*bc20*/  FADD.FTZ R15, R65, R44 ;  /* 0x0000002c410f7221 */ /* 0x000fe20000010000 */
[----:B------:R-:W-:Y:S01]  /*bc30*/  F2FP.BF16.F32.PACK_AB R130, R61, R130 ;  /* 0x000000823d82723e */ /* 0x000fe200000010ff */
[----:B------:R-:W2:Y:S01]  /*bc40*/  MUFU.EX2 R30, R30 ;  /* 0x0000001e001e7308 */ /* 0x000ea20000000800 */
[----:B----4-:R-:W-:Y:S01]  /*bc50*/  FADD.FTZ R42, R28, R5 ;  /* 0x000000051c2a7221 */ /* 0x010fe20000010000 */
[----:B------:R-:W-:Y:S01]  /*bc60*/  F2FP.BF16.F32.PACK_AB R124, R65, R124 ;  /* 0x0000007c417c723e */ /* 0x000fe200000010ff */
[-C--:B------:R-:W-:Y:S01]  /*bc70*/  FMUL.FTZ R94, R94, R25.reuse ;  /* 0x000000195e5e7220 */ /* 0x080fe20000410000 */
[----:B------:R-:W-:Y:S01]  /*bc80*/  F2FP.BF16.F32.PACK_AB R149, R149, R14 ;  /* 0x0000000e9595723e */ /* 0x000fe200000010ff */
[----:B------:R-:W-:Y:S01]  /*bc90*/  FMUL.FTZ R95, R95, R25 ;  /* 0x000000195f5f7220 */ /* 0x000fe20000410000 */
[----:B------:R-:W-:Y:S01]  /*bca0*/  F2FP.BF16.F32.PACK_AB R151, R20, R151 ;  /* 0x000000971497723e */ /* 0x000fe200000010ff */
[----:B------:R-:W-:Y:S01]  /*bcb0*/  FMUL.FTZ R98, R98, R25 ;  /* 0x0000001962627220 */ /* 0x000fe20000410000 */
[----:B------:R-:W4:Y:S01]  /*bcc0*/  MUFU.EX2 R137, R137 ;  /* 0x0000008900897308 */ /* 0x000f220000000800 */
[----:B-1----:R-:W-:Y:S01]  /*bcd0*/  FADD.FTZ R5, R143, R42 ;  /* 0x0000002a8f057221 */ /* 0x002fe20000010000 */
[----:B------:R-:W-:Y:S01]  /*bce0*/  F2FP.BF16.F32.PACK_AB R145, R24, R145 ;  /* 0x000000911891723e */ /* 0x000fe200000010ff */
[----:B------:R-:W-:Y:S01]  /*bcf0*/  FMUL.FTZ R99, R99, R25 ;  /* 0x0000001963637220 */ /* 0x000fe20000410000 */
[----:B------:R-:W-:Y:S01]  /*bd00*/  F2FP.BF16.F32.PACK_AB R147, R26, R147 ;  /* 0x000000931a93723e */ /* 0x000fe200000010ff */
[----:B------:R-:W-:Y:S01]  /*bd10*/  FMUL.FTZ R102, R102, R25 ;  /* 0x0000001966667220 */ /* 0x000fe20000410000 */
[----:B------:R-:W-:Y:S01]  /*bd20*/  F2FP.BF16.F32.PACK_AB R141, R28, R141 ;  /* 0x0000008d1c8d723e */ /* 0x000fe200000010ff */
[----:B------:R-:W-:Y:S01]  /*bd30*/  FMUL.FTZ R103, R103, R25 ;  /* 0x0000001967677220 */ /* 0x000fe20000410000 */
        /* <DEDUP_REMOVED lines=12> */
[----:B------:R-:W-:Y:S01]  /*be00*/  FMUL.FTZ R119, R119, R25 ;  /* 0x0000001977777220 */ /* 0x000fe20000410000 */
[----:B------:R-:W-:-:S03]  /*be10*/  IMAD.MOV.U32 R11, RZ, RZ, R6 ;  /* 0x000000ffff0b7224 */ /* 0x000fc600078e0006 */
[----:B------:R-:W4:Y:S01]  /*be20*/  MUFU.EX2 R12, R55 ;  /* 0x00000037000c7308 */ /* 0x000f220000000800 */
[C---:B-1----:R-:W-:Y:S01]  /*be30*/  FADD.FTZ R42, R32.reuse, R5 ;  /* 0x00000005202a7221 */ /* 0x042fe20000010000 */
[----:B------:R-:W-:-:S06]  /*be40*/  F2FP.BF16.F32.PACK_AB R137, R32, R137 ;  /* 0x000000892089723e */ /* 0x000fcc00000010ff */
[----:B------:R-:W1:Y:S01]  /*be50*/  MUFU.EX2 R126, R126 ;  /* 0x0000007e007e7308 */ /* 0x000e620000000800 */
[----:B--2---:R-:W-:-:S07]  /*be60*/  FADD.FTZ R5, R139, R42 ;  /* 0x0000002a8b057221 */ /* 0x004fce0000010000 */
[----:B------:R-:W2:Y:S01]  /*be70*/  MUFU.EX2 R133, R133 ;  /* 0x0000008500857308 */ /* 0x000ea20000000800 */
[C---:B----4-:R-:W-:Y:S01]  /*be80*/  FADD.FTZ R42, R12.reuse, R5 ;  /* 0x000000050c2a7221 */ /* 0x050fe20000010000 */
[----:B------:R-:W-:Y:S01]  /*be90*/  F2FP.BF16.F32.PACK_AB R139, R12, R139 ;  /* 0x0000008b0c8b723e */ /* 0x000fe200000010ff */
[----:B------:R-:W-:-:S05]  /*bea0*/  IMAD.MOV.U32 R12, RZ, RZ, R9 ;  /* 0x000000ffff0c7224 */ /* 0x000fca00078e0009 */
[----:B------:R-:W4:Y:S01]  /*beb0*/  MUFU.EX2 R69, R69 ;  /* 0x0000004500457308 */ /* 0x000f220000000800 */
[----:B-1----:R-:W-:-:S07]  /*bec0*/  FADD.FTZ R44, R126, R15 ;  /* 0x0000000f7e2c7221 */ /* 0x002fce0000010000 */
[----:B------:R-:W1:Y:S01]  /*bed0*/  MUFU.EX2 R34, R34 ;  /* 0x0000002200227308 */ /* 0x000e620000000800 */
[----:B--2---:R-:W-:-:S07]  /*bee0*/  FADD.FTZ R5, R133, R42 ;  /* 0x0000002a85057221 */ /* 0x004fce0000010000 */
[----:B------:R-:W2:Y:S01]  /*bef0*/  MUFU.EX2 R120, R120 ;  /* 0x0000007800787308 */ /* 0x000ea20000000800 */
[C---:B----4-:R-:W-:Y:S01]  /*bf00*/  FADD.FTZ R15, R69.reuse, R44 ;  /* 0x0000002c450f7221 */ /* 0x050fe20000010000 */
[----:B------:R-:W-:-:S06]  /*bf10*/  F2FP.BF16.F32.PACK_AB R126, R69, R126 ;  /* 0x0000007e457e723e */ /* 0x000fcc00000010ff */
[----:B------:R-:W4:Y:S01]  /*bf20*/  MUFU.EX2 R135, R135 ;  /* 0x0000008700877308 */ /* 0x000f220000000800 */
[C---:B-1----:R-:W-:Y:S01]  /*bf30*/  FADD.FTZ R42, R34.reuse, R5 ;  /* 0x00000005222a7221 */ /* 0x042fe20000010000 */
[----:B------:R-:W-:-:S06]  /*bf40*/  F2FP.BF16.F32.PACK_AB R133, R34, R133 ;  /* 0x000000852285723e */ /* 0x000fcc00000010ff */
[----:B------:R-:W1:Y:S01]  /*bf50*/  MUFU.EX2 R73, R73 ;  /* 0x0000004900497308 */ /* 0x000e620000000800 */
[----:B--2---:R-:W-:-:S07]  /*bf60*/  FADD.FTZ R44, R120, R15 ;  /* 0x0000000f782c7221 */ /* 0x004fce0000010000 */
[----:B------:R-:W2:Y:S01]  /*bf70*/  MUFU.EX2 R4, R4 ;  /* 0x0000000400047308 */ /* 0x000ea20000000800 */
[----:B----4-:R-:W-:-:S07]  /*bf80*/  FADD.FTZ R5, R135, R42 ;  /* 0x0000002a87057221 */ /* 0x010fce0000010000 */
[----:B------:R-:W4:Y:S01]  /*bf90*/  MUFU.EX2 R122, R122 ;  /* 0x0000007a007a7308 */ /* 0x000f220000000800 */
[C---:B-1----:R-:W-:Y:S01]  /*bfa0*/  FADD.FTZ R13, R73.reuse, R44 ;  /* 0x0000002c490d7221 */ /* 0x042fe20000010000 */
[----:B------:R-:W-:-:S06]  /*bfb0*/  F2FP.BF16.F32.PACK_AB R120, R73, R120 ;  /* 0x000000784978723e */ /* 0x000fcc00000010ff */
[----:B------:R-:W1:Y:S01]  /*bfc0*/  MUFU.EX2 R129, R129 ;  /* 0x0000008100817308 */ /* 0x000e620000000800 */
[C---:B--2---:R-:W-:Y:S01]  /*bfd0*/  FADD.FTZ R42, R4.reuse, R5 ;  /* 0x00000005042a7221 */ /* 0x044fe20000010000 */
[----:B------:R-:W-:-:S06]  /*bfe0*/  F2FP.BF16.F32.PACK_AB R135, R4, R135 ;  /* 0x000000870487723e */ /* 0x000fcc00000010ff */
[----:B------:R-:W2:Y:S01]  /*bff0*/  MUFU.EX2 R38, R38 ;  /* 0x0000002600267308 */ /* 0x000ea20000000800 */
[----:B----4-:R-:W-:-:S07]  /*c000*/  FADD.FTZ R44, R122, R13 ;  /* 0x0000000d7a2c7221 */ /* 0x010fce0000010000 */
[----:B------:R-:W4:Y:S01]  /*c010*/  MUFU.EX2 R131, R131 ;  /* 0x0000008300837308 */ /* 0x000f220000000800 */
[----:B-1----:R-:W-:-:S07]  /*c020*/  FADD.FTZ R13, R129, R42 ;  /* 0x0000002a810d7221 */ /* 0x002fce0000010000 */
[----:B------:R-:W1:Y:S01]  /*c030*/  MUFU.EX2 R40, R40 ;  /* 0x0000002800287308 */ /* 0x000e620000000800 */
[C---:B--2---:R-:W-:Y:S01]  /*c040*/  FADD.FTZ R42, R38.reuse, R13 ;  /* 0x0000000d262a7221 */ /* 0x044fe20000010000 */
[----:B------:R-:W-:-:S06]  /*c050*/  F2FP.BF16.F32.PACK_AB R129, R38, R129 ;  /* 0x000000812681723e */ /* 0x000fcc00000010ff */
[----:B------:R-:W2:Y:S01]  /*c060*/  MUFU.EX2 R125, R125 ;  /* 0x0000007d007d7308 */ /* 0x000ea20000000800 */
[----:B----4-:R-:W-:-:S07]  /*c070*/  FADD.FTZ R13, R131, R42 ;  /* 0x0000002a830d7221 */ /* 0x010fce0000010000 */
[----:B------:R-:W4:Y:S01]  /*c080*/  MUFU.EX2 R75, R75 ;  /* 0x0000004b004b7308 */ /* 0x000f220000000800 */
[C---:B-1----:R-:W-:Y:S01]  /*c090*/  FADD.FTZ R42, R40.reuse, R13 ;  /* 0x0000000d282a7221 */ /* 0x042fe20000010000 */
[----:B------:R-:W-:-:S06]  /*c0a0*/  F2FP.BF16.F32.PACK_AB R131, R40, R131 ;  /* 0x000000832883723e */ /* 0x000fcc00000010ff */
[----:B------:R-:W1:Y:S01]  /*c0b0*/  MUFU.EX2 R127, R78 ;  /* 0x0000004e007f7308 */ /* 0x000e620000000800 */
[----:B--2---:R-:W-:-:S07]  /*c0c0*/  FADD.FTZ R42, R125, R42 ;  /* 0x0000002a7d2a7221 */ /* 0x004fce0000010000 */
[----:B------:R-:W2:Y:S01]  /*c0d0*/  MUFU.EX2 R79, R79 ;  /* 0x0000004f004f7308 */ /* 0x000ea20000000800 */
[C---:B----4-:R-:W-:Y:S01]  /*c0e0*/  FADD.FTZ R42, R75.reuse, R42 ;  /* 0x0000002a4b2a7221 */ /* 0x050fe20000010000 */
[----:B------:R-:W-:-:S06]  /*c0f0*/  F2FP.BF16.F32.PACK_AB R125, R75, R125 ;  /* 0x0000007d4b7d723e */ /* 0x000fcc00000010ff */
        /* <DEDUP_REMOVED lines=11> */
[----:B--2---:R-:W-:Y:S01]  /*c1b0*/  FADD.FTZ R42, R123, R42 ;  /* 0x0000002a7b2a7221 */ /* 0x004fe20000010000 */
[C---:B----4-:R-:W-:Y:S01]  /*c1c0*/  FADD.FTZ R5, R77.reuse, R44 ;  /* 0x0000002c4d057221 */ /* 0x050fe20000010000 */
[----:B------:R-:W-:Y:S02]  /*c1d0*/  F2FP.BF16.F32.PACK_AB R122, R77, R122 ;  /* 0x0000007a4d7a723e */ /* 0x000fe400000010ff */
[C---:B-1----:R-:W-:Y:S01]  /*c1e0*/  FADD.FTZ R4, R36.reuse, R42 ;  /* 0x0000002a24047221 */ /* 0x042fe20000010000 */
[----:B------:R-:W-:Y:S01]  /*c1f0*/  F2FP.BF16.F32.PACK_AB R123, R36, R123 ;  /* 0x0000007b247b723e */ /* 0x000fe200000010ff */
[----:B---3--:R-:W-:Y:S06]  /*c200*/  @P2 BRA `(.L_x_11199) ;  /* 0xffffffd000dc2947 */ /* 0x008fec000383ffff */
.L_x_11182:
[----:B------:R-:W-:Y:S06]  /*c210*/  BAR.ARV 0x8, 0x1a0 ;  /* 0x0206800000007b1d */ /* 0x000fec0000002000 */
[----:B------:R-:W-:Y:S05]  /*c220*/  @!P0 BRA `(.L_x_11200) ;  /* 0x0000000000048947 */ /* 0x000fea0003800000 */
[----:B------:R-:W-:Y:S01]  /*c230*/  BPT.TRAP 0x1 ;  /* 0x000000040000795c */ /* 0x000fe20000300000 */
.L_x_11200:
[----:B------:R-:W-:Y:S01]  /*c240*/  ULEA UR5, UR39, UR40, 0x3 ;  /* 0x0000002827057291 */ /* 0x000fe2000f8e183f */
[----:B------:R-:W-:-:S05]  /*c250*/  IMAD.U32 R0, RZ, RZ, UR37 ;  /* 0x00000025ff007e24 */ /* 0x000fca000f8e00ff */
[----:B------:R-:W-:-:S04]  /*c260*/  SHF.L.U32 R0, R0, 0x1f, RZ ;  /* 0x0000001f00007819 */ /* 0x000fc800000006ff */
[----:B------:R1:W2:Y:S01]  /*c270*/  SYNCS.PHASECHK.TRANS64.TRYWAIT P2, [UR5+0x16850], R0 ;  /* 0x01685000ff0075a7 */ /* 0x0002a20008040145 */
[----:B------:R-:W-:Y:S05]  /*c280*/  @!P0 BRA `(.L_x_11201) ;  /* 0x0000000000048947 */ /* 0x000fea0003800000 */
[----:B------:R-:W-:Y:S01]  /*c290*/  BPT.TRAP 0x1 ;  /* 0x000000040000795c */ /* 0x000fe20000300000 */
.L_x_11201:
[----:B--2---:R-:W-:Y:S05]  /*c2a0*/  @P2 BRA `(.L_x_11202) ;  /* 0x0000000000082947 */ /* 0x004fea0003800000 */
[----:B------:R-:W2:Y:S02]  /*c2b0*/  SYNCS.PHASECHK.TRANS64.TRYWAIT P0, [UR5+0x16850], R0 ;  /* 0x01685000ff0075a7 */ /* 0x000ea40008000145 */
[----:B--2---:R-:W-:Y:S05]  /*c2c0*/  @!P0 BRA `(.L_x_11203) ;  /* 0x0000004400588947 */ /* 0x004fea0003800000 */
.L_x_11202:
        /* <DEDUP_REMOVED lines=9> */
[----:B------:R-:W-:Y:S02]  /*c360*/  IMAD.U32 R13, RZ, RZ, UR10 ;  /* 0x0000000aff0d7e24 */ /* 0x000fe4000f8e00ff */
[----:B------:R-:W-:Y:S01]  /*c370*/  IMAD.MOV.U32 R15, RZ, RZ, -0x800000 ;  /* 0xff800000ff0f7424 */ /* 0x000fe200078e00ff */
[----:B------:R-:W-:-:S02]  /*c380*/  ULEA UR4, UR39, UR4, 0xa ;  /* 0x0000000427047291 */ /* 0x000fc4000f8e503f */
[----:B------:R-:W-:-:S04]  /*c390*/  UIADD3 UR39, UR39, 0x1, URZ ;  /* 0x0000000127277890 */ /* 0x000fc8000fffe03f */
[----:B------:R-:W-:Y:S01]  /*c3a0*/  UISETP.NE.AND UP0, UPT, UR39, 0x2, UPT ;  /* 0x000000022700788c */ /* 0x000fe2000bf05270 */
[----:B------:R-:W-:Y:S02]  /*c3b0*/  UMOV UR6, UR4 ;  /* 0x0000000400067c82 */ /* 0x000fe40008000000 */
[----:B------:R-:W-:Y:S01]  /*c3c0*/  HGMMA.64x64x16.F32.BF16 R88, R148, gdesc[UR4].tnspB, R88, gsb0 ;  /* 0x40e0000494587df0 */ /* 0x000fe20008001858 */
[----:B------:R-:W-:Y:S01]  /*c3d0*/  UIADD3 UR6, UR4, 0x80, URZ ;  /* 0x0000008004067890 */ /* 0x000fe2000fffe03f */
[----:B------:R-:W-:Y:S01]  /*c3e0*/  UMOV UR7, 0x40000040 ;  /* 0x4000004000077882 */ /* 0x000fe20000000000 */
[----:B------:R-:W-:Y:S01]  /*c3f0*/  USEL UR39, UR39, URZ, UP0 ;  /* 0x0000003f27277287 */ /* 0x000fe20008000000 */
[----:B-1----:R-:W-:Y:S01]  /*c400*/  FADD.FTZ R0, R0, R5 ;  /* 0x0000000500007221 */ /* 0x002fe20000010000 */
[----:B------:R-:W-:Y:S02]  /*c410*/  IMAD.U32 R5, RZ, RZ, UR10 ;  /* 0x0000000aff057e24 */ /* 0x000fe4000f8e00ff */
[----:B--2---:R-:W-:Y:S01]  /*c420*/  FADD.FTZ R7, R3, R4 ;  /* 0x0000000403077221 */ /* 0x004fe20000010000 */
[----:B------:R-:W-:Y:S01]  /*c430*/  IMAD.MOV.U32 R4, RZ, RZ, RZ ;  /* 0x000000ffff047224 */ /* 0x000fe200078e00ff */
[----:B------:R-:W1:Y:S04]  /*c440*/  SHFL.BFLY PT, R3, R0, 0x1, 0x1f ;  /* 0x0c201f0000037f89 */ /* 0x000e6800000e0000 */
[----:B------:R-:W2:Y:S01]  /*c450*/  SHFL.BFLY PT, R8, R7, 0x1, 0x1f ;  /* 0x0c201f0007087f89 */ /* 0x000ea200000e0000 */
[----:B-1----:R-:W-:Y:S01]  /*c460*/  FADD.FTZ R11, R0, R3 ;  /* 0x00000003000b7221 */ /* 0x002fe20000010000 */
[----:B------:R-:W-:-:S02]  /*c470*/  IMAD.MOV.U32 R3, RZ, RZ, -0x800000 ;  /* 0xff800000ff037424 */ /* 0x000fc400078e00ff */
[----:B--2---:R-:W-:Y:S02]  /*c480*/  FADD.FTZ R12, R7, R8 ;  /* 0x00000008070c7221 */ /* 0x004fe40000010000 */
[----:B------:R-:W-:Y:S01]  /*c490*/  FSETP.NE.FTZ.AND P0, PT, R11, RZ, PT ;  /* 0x000000ff0b00720b */ /* 0x000fe20003f15000 */
[----:B------:R-:W-:Y:S02]  /*c4a0*/  IMAD.U32 R7, RZ, RZ, UR5 ;  /* 0x00000005ff077e24 */ /* 0x000fe4000f8e00ff */
[----:B------:R-:W-:Y:S02]  /*c4b0*/  FSETP.NE.FTZ.AND P2, PT, R12, RZ, PT ;  /* 0x000000ff0c00720b */ /* 0x000fe40003f55000 */
[----:B------:R-:W-:-:S05]  /*c4c0*/  @!P1 VIADD R7, R7, 0x16860 ;  /* 0x0001686007079836 */ /* 0x000fca0000000000 */
[----:B------:R-:W-:-:S03]  /*c4d0*/  @!P1 PRMT R7, RZ, 0x654, R7 ;  /* 0x00000654ff079816 */ /* 0x000fc60000000007 */
[----:B------:R-:W1:Y:S01]  /*c4e0*/  @P0 MUFU.LG2 R8, R11 ;  /* 0x0000000b00080308 */ /* 0x000e620000000c00 */
[----:B------:R-:W-:-:S07]  /*c4f0*/  @P0 FMUL.FTZ R5, R5, 0.69314718246459960938 ;  /* 0x3f31721805050820 */ /* 0x000fce0000410000 */
[----:B------:R-:W2:Y:S08]  /*c500*/  @P2 MUFU.LG2 R0, R12 ;  /* 0x0000000c00002308 */ /* 0x000eb00000000c00 */
[----:B------:R3:W4:Y:S01]  /*c510*/  @P0 MUFU.RCP R4, R11 ;  /* 0x0000000b00040308 */ /* 0x0007220000001000 */
[----:B-1----:R-:W-:-:S04]  /*c520*/  @P0 FMUL.FTZ R8, R8, 0.69314718246459960938 ;  /* 0x3f31721808080820 */ /* 0x002fc80000410000 */
[----:B------:R-:W-:Y:S01]  /*c530*/  @P0 FFMA.FTZ R15, R5, R6, R8 ;  /* 0x00000006050f0223 */ /* 0x000fe20000010008 */
[----:B------:R-:W-:Y:S02]  /*c540*/  PLOP3.LUT P0, PT, PT, PT, PT, 0x8, 0x0 ;  /* 0x000000000000781c */ /* 0x000fe40003f0e170 */
[----:B------:R-:W1:Y:S01]  /*c550*/  @P2 MUFU.RCP R10, R12 ;  /* 0x0000000c000a2308 */ /* 0x000e620000001000 */
[----:B------:R-:W-:Y:S02]  /*c560*/  WARPGROUP.DEPBAR.LE gsb0, 0x0 ;  /* 0x00008000000079c5 */ /* 0x000fe40000010000 */
[----:B------:R-:W-:Y:S01]  /*c570*/  WARPGROUP.ARRIVE ;  /* 0x00000000000079c5 */ /* 0x000fe20000000000 */
[----:B---3--:R-:W-:Y:S01]  /*c580*/  @P2 FMUL.FTZ R11, R13, 0.69314718246459960938 ;  /* 0x3f3172180d0b2820 */ /* 0x008fe20000410000 */
[----:B--2---:R-:W-:-:S04]  /*c590*/  @P2 FMUL.FTZ R0, R0, 0.69314718246459960938 ;  /* 0x3f31721800002820 */ /* 0x004fc80000410000 */
[----:B------:R-:W-:Y:S01]  /*c5a0*/  HGMMA.64x64x16.F32.BF16 R88, R144, gdesc[UR4].tnspB, R88, gsb0 ;  /* 0x40e0000490587df0 */ /* 0x000fe20008001858 */
[----:B------:R-:W-:Y:S01]  /*c5b0*/  UIADD3 UR6, UR4, 0x100, URZ ;  /* 0x0000010004067890 */ /* 0x000fe2000fffe03f */
[----:B------:R-:W-:Y:S01]  /*c5c0*/  @P2 FFMA.FTZ R3, R11, R9, R0 ;  /* 0x000000090b032223 */ /* 0x000fe20000010000 */
        /* <DEDUP_REMOVED lines=21> */
[----:B------:R-:W-:Y:S01]  /*c720*/  UIADD3 UR4, UR4, 0x380, URZ ;  /* 0x0000038004047890 */ /* 0x000fe2000fffe03f */
[----:B------:R-:W-:Y:S02]  /*c730*/  WARPGROUP.DEPBAR.LE gsb0, 0x0 ;  /* 0x00008000000079c5 */ /* 0x000fe40000010000 */
[----:B------:R-:W-:-:S06]  /*c740*/  WARPGROUP.ARRIVE ;  /* 0x00000000000079c5 */ /* 0x000fcc0000000000 */
[----:B------:R-:W-:Y:S01]  /*c750*/  HGMMA.64x64x16.F32.BF16 R88, R124, gdesc[UR4].tnspB, R88, gsb0 ;  /* 0x40e000047c587df0 */ /* 0x000fe20008001858 */
[----:B------:R-:W-:Y:S01]  /*c760*/  UMOV UR6, UR4 ;  /* 0x0000000400067c82 */ /* 0x000fe20008000000 */
[----:B------:R-:W-:Y:S01]  /*c770*/  UMOV UR7, 0x40000040 ;  /* 0x4000004000077882 */ /* 0x000fe20000000000 */
[----:B------:R-:W-:-:S04]  /*c780*/  USEL UR4, URZ, 0x1, UP0 ;  /* 0x000000013f047887 */ /* 0x000fc80008000000 */
[----:B------:R-:W-:Y:S01]  /*c790*/  ULOP3.LUT UR37, UR37, UR4, URZ, 0x3c, !UPT ;  /* 0x0000000425257292 */ /* 0x000fe2000f8e3c3f */
[----:B------:R-:W-:Y:S02]  /*c7a0*/  WARPGROUP.DEPBAR.LE gsb0, 0x0 ;  /* 0x00008000000079c5 */ /* 0x000fe40000010000 */
[----:B------:R-:W-:-:S06]  /*c7b0*/  WARPGROUP.ARRIVE ;  /* 0x00000000000079c5 */ /* 0x000fcc0000000000 */
[----:B------:R-:W-:Y:S03]  /*c7c0*/  HGMMA.64x64x16.F32.BF16 R88, R120, gdesc[UR4].tnspB, R88, gsb0 ;  /* 0x40e0000478587df0 */ /* 0x000fe60008001858 */
[----:B------:R-:W-:Y:S02]  /*c7d0*/  WARPGROUP.DEPBAR.LE gsb0, 0x0 ;  /* 0x00008000000079c5 */ /* 0x000fe40000010000 */
[----:B------:R2:W-:Y:S01]  /*c7e0*/  @!P1 SYNCS.ARRIVE.TRANS64.RED.A1T0 RZ, [R7+URZ], RZ ;  /* 0x000000ff07ff99a7 */ /* 0x0005e2000810043f */
        /* <DEDUP_REMOVED lines=32> */
.L_x_11133:
        /* <DEDUP_REMOVED lines=9> */
[----:B------:R-:W-:Y:S01]  /*ca80*/  SHF.R.S32.HI R11, RZ, 0x1f, R8 ;  /* 0x0000001fff0b7819 */ /* 0x000fe20000011408 */
[----:B------:R-:W-:Y:S01]  /*ca90*/  BAR.SYNC.DEFER_BLOCKING 0x1, 0x180 ;  /* 0x0046000000007b1d */ /* 0x000fe20000010000 */
[----:B------:R-:W-:Y:S01]  /*caa0*/  IADD3 R13, P3, R22, 0x20, RZ ;  /* 0x00000020160d7810 */ /* 0x000fe20007f7e0ff */
[----:B------:R-:W-:Y:S01]  /*cab0*/  USHF.R.S32.HI UR5, URZ, 0x1f, UR43 ;  /* 0x0000001f3f057899 */ /* 0x000fe2000801142b */
[-C--:B------:R-:W-:Y:S01]  /*cac0*/  LEA.HI R4, R11, R8.reuse, RZ, 0x7 ;  /* 0x000000080b047211 */ /* 0x080fe200078f38ff */
[----:B------:R-:W-:Y:S01]  /*cad0*/  VIADD R25, R18, UR42 ;  /* 0x0000002a12197c36 */ /* 0x000fe20008000000 */
[----:B------:R-:W-:Y:S01]  /*cae0*/  LOP3.LUT R12, R13, 0x380, RZ, 0xc0, !PT ;  /* 0x000003800d0c7812 */ /* 0x000fe200078ec0ff */
[----:B------:R-:W-:Y:S01]  /*caf0*/  ULDC.64 UR8, c[0x0][0xb70] ;  /* 0x0002dc0000087ab9 */ /* 0x000fe20000000a00 */
[----:B------:R-:W-:Y:S01]  /*cb00*/  LOP3.LUT R21, R4, 0xffffff80, RZ, 0xc0, !PT ;  /* 0xffffff8004157812 */ /* 0x000fe200078ec0ff */
[----:B------:R-:W-:Y:S01]  /*cb10*/  UIMAD UR5, UR5, UR8, URZ ;  /* 0x00000008050572a4 */ /* 0x000fe2000f8e023f */
[----:B------:R-:W-:Y:S01]  /*cb20*/  SHF.R.U64 R12, R12, 0x3, RZ ;  /* 0x000000030c0c7819 */ /* 0x000fe200000012ff */
[----:B------:R-:W-:Y:S01]  /*cb30*/  UIMAD.WIDE.U32 UR6, UR43, UR8, URZ ;  /* 0x000000082b0672a5 */ /* 0x000fe2000f8e003f */
[----:B------:R-:W-:Y:S01]  /*cb40*/  LEA.HI R24, R11, R8, RZ, 0x5 ;  /* 0x000000080b187211 */ /* 0x000fe200078f28ff */
[----:B------:R-:W-:Y:S01]  /*cb50*/  IMAD.IADD R21, R8, 0x1, -R21 ;  /* 0x0000000108157824 */ /* 0x000fe200078e0a15 */
[C---:B------:R-:W-:Y:S01]  /*cb60*/  LOP3.LUT R5, R22.reuse, 0x380, RZ, 0xc0, !PT ;  /* 0x0000038016057812 */ /* 0x040fe200078ec0ff */
[----:B------:R-:W-:Y:S01]  /*cb70*/  UIMAD UR5, UR43, UR9, UR5 ;  /* 0x000000092b0572a4 */ /* 0x000fe2000f8e0205 */
[----:B------:R-:W-:Y:S01]  /*cb80*/  IADD3 R11, P2, R22, 0x40, RZ ;  /* 0x00000040160b7810 */ /* 0x000fe20007f5e0ff */
[----:B------:R-:W-:Y:S01]  /*cb90*/  USHF.R.S32.HI UR8, URZ, 0x1f, UR44 ;  /* 0x0000001f3f087899 */ /* 0x000fe2000801142c */
[----:B------:R-:W-:Y:S01]  /*cba0*/  LOP3.LUT P0, RZ, R21, 0x3, RZ, 0xc0, !PT ;  /* 0x0000000315ff7812 */ /* 0x000fe2000780c0ff */
[----:B------:R-:W-:Y:S01]  /*cbb0*/  UIADD3 UR5, UR7, UR5, URZ ;  /* 0x0000000507057290 */ /* 0x000fe2000fffe03f */
[----:B------:R-:W1:Y:S01]  /*cbc0*/  LDC.64 R20, c[0x0][0xb78] ;  /* 0x0002de00ff147b82 */ /* 0x000e620000000a00 */
[----:B------:R-:W-:-:S02]  /*cbd0*/  LOP3.LUT R12, R12, R13, RZ, 0x3c, !PT ;  /* 0x0000000d0c0c7212 */ /* 0x000fc400078e3cff */
[----:B------:R-:W-:Y:S02]  /*cbe0*/  IADD3 R13, P1, R22, 0x60, RZ ;  /* 0x00000060160d7810 */ /* 0x000fe40007f3e0ff */
[----:B------:R-:W-:Y:S02]  /*cbf0*/  SHF.R.U64 R5, R5, 0x3, RZ ;  /* 0x0000000305057819 */ /* 0x000fe400000012ff */
[----:B------:R-:W-:Y:S02]  /*cc00*/  LOP3.LUT R10, R11, 0x380, RZ, 0xc0, !PT ;  /* 0x000003800b0a7812 */ /* 0x000fe400078ec0ff */
[----:B------:R-:W-:Y:S02]  /*cc10*/  LOP3.LUT R8, R13, 0x380, RZ, 0xc0, !PT ;  /* 0x000003800d087812 */ /* 0x000fe400078ec0ff */
[----:B------:R-:W-:Y:S01]  /*cc20*/  LOP3.LUT R4, R5, R22, RZ, 0x3c, !PT ;  /* 0x0000001605047212 */ /* 0x000fe200078e3cff */
[----:B------:R-:W-:Y:S01]  /*cc30*/  IMAD.MOV.U32 R5, RZ, RZ, R23 ;  /* 0x000000ffff057224 */ /* 0x000fe200078e0017 */
[----:B------:R-:W-:-:S02]  /*cc40*/  SHF.R.U64 R10, R10, 0x3, RZ ;  /* 0x000000030a0a7819 */ /* 0x000fc400000012ff */
[----:B------:R-:W-:Y:S02]  /*cc50*/  SHF.R.U64 R8, R8, 0x3, RZ ;  /* 0x0000000308087819 */ /* 0x000fe400000012ff */
[----:B------:R-:W-:Y:S01]  /*cc60*/  LOP3.LUT R10, R10, R11, RZ, 0x3c, !PT ;  /* 0x0000000b0a0a7212 */ /* 0x000fe200078e3cff */
[--C-:B------:R-:W-:Y:S01]  /*cc70*/  IMAD.X R11, RZ, RZ, R23.reuse, P2 ;  /* 0x000000ffff0b7224 */ /* 0x100fe200010e0617 */
[----:B------:R-:W-:Y:S01]  /*cc80*/  F2FP.BF16.F32.PACK_AB R6, R6, R9 ;  /* 0x000000090606723e */ /* 0x000fe200000010ff */
[----:B------:R-:W-:Y:S01]  /*cc90*/  IMAD.X R9, RZ, RZ, R23, P1 ;  /* 0x000000ffff097224 */ /* 0x000fe200008e0617 */
[----:B------:R-:W-:Y:S02]  /*cca0*/  MOV R14, R4 ;  /* 0x00000004000e7202 */ /* 0x000fe40000000f00 */
[----:B------:R-:W-:Y:S01]  /*ccb0*/  F2FP.BF16.F32.PACK_AB R4, R89, R0 ;  /* 0x000000005904723e */ /* 0x000fe200000010ff */
[----:B-1----:R-:W-:Y:S01]  /*ccc0*/  IMAD R0, R20, UR8, RZ ;  /* 0x0000000814007c24 */ /* 0x002fe2000f8e02ff */
[----:B------:R-:W-:-:S02]  /*ccd0*/  F2FP.BF16.F32.PACK_AB R5, R91, R90 ;  /* 0x0000005a5b05723e */ /* 0x000fc400000010ff */
[----:B------:R-:W-:Y:S01]  /*cce0*/  F2FP.BF16.F32.PACK_AB R7, R7, R94 ;  /* 0x0000005e0707723e */ /* 0x000fe200000010ff */
[----:B------:R-:W-:Y:S01]  /*ccf0*/  IMAD R0, R21, UR44, R0 ;  /* 0x0000002c15007c24 */ /* 0x000fe2000f8e0200 */
[----:B------:R-:W-:Y:S01]  /*cd00*/  LOP3.LUT R8, R8, R13, RZ, 0x3c, !PT ;  /* 0x0000000d08087212 */ /* 0x000fe200078e3cff */
[----:B------:R-:W-:Y:S01]  /*cd10*/  IMAD.X R13, RZ, RZ, R23, P3 ;  /* 0x000000ffff0d7224 */ /* 0x000fe200018e0617 */
[----:B------:R-:W-:Y:S01]  /*cd20*/  MOV R11, R10 ;  /* 0x0000000a000b7202 */ /* 0x000fe20000000f00 */
[----:B------:R1:W-:Y:S01]  /*cd30*/  STSM.16.M88.4 [R14], R4 ;  /* 0x000000040e007844 */ /* 0x0003e20000000200 */
[----:B------:R-:W-:Y:S01]  /*cd40*/  MOV R10, R8 ;  /* 0x00000008000a7202 */ /* 0x000fe20000000f00 */
[----:B------:R-:W-:Y:S01]  /*cd50*/  IMAD.U32 R9, RZ, RZ, UR7 ;  /* 0x00000007ff097e24 */ /* 0x000fe2000f8e00ff */
[----:B------:R-:W-:Y:S01]  /*cd60*/  F2FP.BF16.F32.PACK_AB R104, R105, R104 ;  /* 0x000000686968723e */ /* 0x000fe200000010ff */
[----:B------:R-:W-:Y:S01]  /*cd70*/  IMAD.U32 R8, RZ, RZ, UR6 ;  /* 0x00000006ff087e24 */ /* 0x000fe2000f8e00ff */
[----:B------:R-:W-:Y:S01]  /*cd80*/  MOV R12, R12 ;  /* 0x0000000c000c7202 */ /* 0x000fe20000000f00 */
[----:B------:R-:W-:Y:S01]  /*cd90*/  IMAD.U32 R9, RZ, RZ, UR5 ;  /* 0x00000005ff097e24 */ /* 0x000fe2000f8e00ff */
[----:B------:R-:W-:Y:S01]  /*cda0*/  F2FP.BF16.F32.PACK_AB R105, R107, R106 ;  /* 0x0000006a6b69723e */ /* 0x000fe200000010ff */
[----:B------:R-:W-:Y:S01]  /*cdb0*/  VIADD R13, R25, 0x8 ;  /* 0x00000008190d7836 */ /* 0x000fe20000000000 */
[----:B------:R-:W-:Y:S01]  /*cdc0*/  F2FP.BF16.F32.PACK_AB R112, R113, R112 ;  /* 0x000000707170723e */ /* 0x000fe200000010ff */
[----:B------:R-:W-:Y:S01]  /*cdd0*/  IMAD.WIDE.U32 R8, R20, UR44, R8 ;  /* 0x0000002c14087c25 */ /* 0x000fe2000f8e0008 */
[----:B------:R-:W-:Y:S01]  /*cde0*/  F2FP.BF16.F32.PACK_AB R106, R109, R108 ;  /* 0x0000006c6d6a723e */ /* 0x000fe200000010ff */
[----:B------:R-:W-:Y:S01]  /*cdf0*/  ULDC UR5, c[0x0][0xa88] ;  /* 0x0002a20000057ab9 */ /* 0x000fe20000000800 */
[----:B------:R-:W-:Y:S01]  /*ce00*/  F2FP.BF16.F32.PACK_AB R107, R111, R110 ;  /* 0x0000006e6f6b723e */ /* 0x000fe200000010ff */
[----:B------:R-:W-:Y:S01]  /*ce10*/  ULDC.64 UR6, c[0x0][0xb40] ;  /* 0x0002d00000067ab9 */ /* 0x000fe20000000a00 */
[----:B------:R-:W-:-:S02]  /*ce20*/  F2FP.BF16.F32.PACK_AB R113, R115, R114 ;  /* 0x000000727371723e */ /* 0x000fc400000010ff */
[----:B-1----:R-:W-:Y:S02]  /*ce30*/  F2FP.BF16.F32.PACK_AB R4, R97, R96 ;  /* 0x000000606104723e */ /* 0x002fe400000010ff */
[----:B------:R-:W-:Y:S02]  /*ce40*/  F2FP.BF16.F32.PACK_AB R5, R99, R98 ;  /* 0x000000626305723e */ /* 0x000fe400000010ff */
[----:B------:R-:W-:Y:S02]  /*ce50*/  F2FP.BF16.F32.PACK_AB R6, R101, R100 ;  /* 0x000000646506723e */ /* 0x000fe400000010ff */
[----:B------:R-:W-:Y:S02]  /*ce60*/  F2FP.BF16.F32.PACK_AB R7, R103, R102 ;  /* 0x000000666707723e */ /* 0x000fe400000010ff */
[----:B------:R-:W-:Y:S02]  /*ce70*/  F2FP.BF16.F32.PACK_AB R114, R117, R116 ;  /* 0x000000747572723e */ /* 0x000fe400000010ff */
[----:B------:R-:W-:Y:S01]  /*ce80*/  F2FP.BF16.F32.PACK_AB R115, R119, R118 ;  /* 0x000000767773723e */ /* 0x000fe200000010ff */
[----:B------:R1:W-:Y:S01]  /*ce90*/  STSM.16.M88.4 [R12], R4 ;  /* 0x000000040c007844 */ /* 0x0003e20000000200 */
[----:B------:R-:W-:-:S02]  /*cea0*/  ISETP.GE.OR P1, PT, R13, UR5, P0 ;  /* 0x000000050d007c0c */ /* 0x000fc40008726670 */
[----:B------:R-:W-:Y:S01]  /*ceb0*/  SHF.R.S32.HI R13, RZ, 0x1f, R25 ;  /* 0x0000001fff0d7819 */ /* 0x000fe20000011419 */
[----:B------:R-:W-:Y:S01]  /*cec0*/  STSM.16.M88.4 [R11], R104 ;  /* 0x000000680b007844 */ /* 0x000fe20000000200 */
[----:B------:R-:W-:Y:S02]  /*ced0*/  SHF.R.S32.HI R24, RZ, 0x5, R24 ;  /* 0x00000005ff187819 */ /* 0x000fe40000011418 */
[C---:B------:R-:W-:Y:S01]  /*cee0*/  ISETP.GE.OR P0, PT, R25.reuse, UR5, P0 ;  /* 0x0000000519007c0c */ /* 0x040fe20008706670 */
[----:B------:R-:W-:Y:S01]  /*cef0*/  STSM.16.M88.4 [R10], R112 ;  /* 0x000000700a007844 */ /* 0x000fe20000000200 */
[----:B------:R-:W-:Y:S01]  /*cf00*/  @!PT LDS RZ, [RZ] ;  /* 0x00000000fffff984 */ /* 0x000fe20000000800 */
[----:B------:R-:W-:Y:S01]  /*cf10*/  @!PT LDS RZ, [RZ] ;  /* 0x00000000fffff984 */ /* 0x000fe20000000800 */
[----:B------:R-:W-:Y:S01]  /*cf20*/  @!PT LDS RZ, [RZ] ;  /* 0x00000000fffff984 */ /* 0x000fe20000000800 */
[----:B------:R-:W-:Y:S01]  /*cf30*/  @!PT LDS RZ, [RZ] ;  /* 0x00000000fffff984 */ /* 0x000fe20000000800 */
[----:B------:R2:W-:Y:S06]  /*cf40*/  MEMBAR.ALL.CTA ;  /* 0x0000000000007992 */ /* 0x0005ec0000008000 */
[----:B--2---:R-:W2:Y:S02]  /*cf50*/  FENCE.VIEW.ASYNC.S ;  /* 0x00000000000073c6 */ /* 0x004ea40000000000 */
[----:B--2---:R-:W-:Y:S06]  /*cf60*/  BAR.ARV 0x1, 0x1a0 ;  /* 0x0046800000007b1d */ /* 0x004fec0000002000 */
[----:B-1----:R-:W-:-:S04]  /*cf70*/  IADD3 R5, P2, R25, R8, RZ ;  /* 0x0000000819057210 */ /* 0x002fc80007f5e0ff */
[----:B------:R-:W-:Y:S02]  /*cf80*/  IADD3.X R8, R13, R9, R0, P2, !PT ;  /* 0x000000090d087210 */ /* 0x000fe400017fe400 */
[----:B------:R-:W1:Y:S01]  /*cf90*/  SHFL.IDX PT, R0, R24, RZ, 0x1f ;  /* 0x00001fff18007589 */ /* 0x000e6200000e0000 */
[----:B------:R-:W-:-:S04]  /*cfa0*/  LEA R4, P2, R5, UR6, 0x2 ;  /* 0x0000000605047c11 */ /* 0x000fc8000f8410ff */
        /* <DEDUP_REMOVED lines=11> */
[----:B------:R-:W-:Y:S01]  /*d060*/  UIADD3 UR6, UP0, UR6, 0x9f0, URZ ;  /* 0x000009f006067890 */ /* 0x000fe2000ff1e03f */
[----:B------:R-:W-:Y:S01]  /*d070*/  UMOV UR45, URZ ;  /* 0x0000003f002d7c82 */ /* 0x000fe20008000000 */
[----:B------:R-:W-:Y:S02]  /*d080*/  UIADD3 UR5, UR40, 0x16820, URZ ;  /* 0x0001682028057890 */ /* 0x000fe4000fffe03f */
[----:B------:R-:W-:Y:S02]  /*d090*/  UIADD3.X UR7, URZ, UR7, URZ, UP0, !UPT ;  /* 0x000000073f077290 */ /* 0x000fe400087fe43f */
[----:B------:R-:W-:-:S07]  /*d0a0*/  UPRMT UR5, URZ, 0x654, UR5 ;  /* 0x000006543f057896 */ /* 0x000fce0008000005 */
[----:B------:R1:W-:Y:S01]  /*d0b0*/  UTMASTG.5D [UR40], [UR6] ;  /* 0x00000028060073b5 */ /* 0x0003e20008020000 */
[----:B------:R0:W-:Y:S01]  /*d0c0*/  UTMACMDFLUSH ;  /* 0x00000000000079b7 */ /* 0x0001e20000000000 */
[----:B------:R-:W-:-:S04]  /*d0d0*/  DEPBAR.LE SB0, 0x0 ;  /* 0x000080000000791a */ /* 0x000fc80000000000 */
[----:B-1----:R-:W-:Y:S01]  /*d0e0*/  SYNCS.ARRIVE.TRANS64.RED.A1T0 RZ, [UR5], RZ ;  /* 0x000000ffffff79a7 */ /* 0x002fe20008100405 */
.L_x_11207:
[----:B------:R-:W-:Y:S05]  /*d0f0*/  BSYNC B0 ;  /* 0x0000000000007941 */ /* 0x000fea0003800000 */
.L_x_11206:
[----:B------:R-:W-:Y:S05]  /*d100*/  BRA `(.L_x_11205) ;  /* 0x0000000400e47947 */ /* 0x000fea0003800000 */
.L_x_11204:
        /* <DEDUP_REMOVED lines=10> */
[----:B------:R-:W3:Y:S02]  /*d1b0*/  LDC.64 R24, c[0x0][0xa88] ;  /* 0x0002a200ff187b82 */ /* 0x000ee40000000a00 */
[----:B------:R-:W-:-:S05]  /*d1c0*/  IMAD.SHL.U32 R8, R3, 0x8, RZ ;  /* 0x0000000803087824 */ /* 0x000fca00078e00ff */
[----:B------:R-:W-:Y:S01]  /*d1d0*/  SHF.R.S32.HI R9, RZ, 0x1f, R8 ;  /* 0x0000001fff097819 */ /* 0x000fe20000011408 */
[----:B------:R-:W4:Y:S01]  /*d1e0*/  LDC.64 R14, c[0x0][0xae8] ;  /* 0x0002ba00ff0e7b82 */ /* 0x000f220000000a00 */
        /* <DEDUP_REMOVED lines=23> */
.L_x_11209:
[----:B------:R-:W-:Y:S05]  /*d360*/  BSYNC B0 ;  /* 0x0000000000007941 */ /* 0x000fea0003800000 */
.L_x_11208:
[----:B------:R-:W-:Y:S01]  /*d370*/  ULOP3.LUT UR48, URZ, UR48, URZ, 0x33, !UPT ;  /* 0x000000303f307292 */ /* 0x000fe2000f8e333f */
[----:B-1----:R-:W-:Y:S01]  /*d380*/  IMAD R3, R13, UR43, R10 ;  /* 0x0000002b0d037c24 */ /* 0x002fe2000f8e020a */
[----:B------:R-:W-:Y:S01]  /*d390*/  SHF.R.S32.HI R4, RZ, 0x3, R26 ;  /* 0x00000003ff047819 */ /* 0x000fe2000001141a */
[----:B------:R-:W-:Y:S01]  /*d3a0*/  IMAD.WIDE.U32 R6, R12, UR43, R8 ;  /* 0x0000002b0c067c25 */ /* 0x000fe2000f8e0008 */
[----:B---3--:R-:W-:Y:S01]  /*d3b0*/  ISETP.GE.AND P0, PT, R8, R25, PT ;  /* 0x000000190800720c */ /* 0x008fe20003f06270 */
[----:B------:R-:W-:Y:S02]  /*d3c0*/  BSSY B0, `(.L_x_11210) ;  /* 0x000001d000007945 */ /* 0x000fe40003800000 */
[----:B--2---:R-:W-:Y:S02]  /*d3d0*/  VIADD R11, R11, UR48 ;  /* 0x000000300b0b7c36 */ /* 0x004fe40008000000 */
[----:B------:R-:W-:Y:S02]  /*d3e0*/  IMAD.IADD R7, R7, 0x1, R3 ;  /* 0x0000000107077824 */ /* 0x000fe400078e0203 */
[----:B------:R-:W-:-:S02]  /*d3f0*/  IMAD R8, R11, -0xc0, R24 ;  /* 0xffffff400b087824 */ /* 0x000fc400078e0218 */
[C---:B------:R-:W-:Y:S02]  /*d400*/  VIADD R0, R4.reuse, 0x30 ;  /* 0x0000003004007836 */ /* 0x040fe40000000000 */
[C---:B------:R-:W-:Y:S02]  /*d410*/  VIADD R3, R4.reuse, 0x60 ;  /* 0x0000006004037836 */ /* 0x040fe40000000000 */
[----:B------:R-:W-:Y:S01]  /*d420*/  VIADD R5, R4, 0x90 ;  /* 0x0000009004057836 */ /* 0x000fe20000000000 */
[-C--:B------:R-:W-:Y:S01]  /*d430*/  ISETP.GE.OR P3, PT, R0, R8.reuse, P0 ;  /* 0x000000080000720c */ /* 0x080fe20000766670 */
[----:B----4-:R-:W-:Y:S01]  /*d440*/  IMAD R0, R14, UR6, RZ ;  /* 0x000000060e007c24 */ /* 0x010fe2000f8e02ff */
[-C--:B------:R-:W-:Y:S02]  /*d450*/  ISETP.GE.OR P1, PT, R3, R8.reuse, P0 ;  /* 0x000000080300720c */ /* 0x080fe40000726670 */
[-C--:B------:R-:W-:Y:S01]  /*d460*/  ISETP.GE.OR P2, PT, R5, R8.reuse, P0 ;  /* 0x000000080500720c */ /* 0x080fe20000746670 */
[----:B------:R-:W-:Y:S01]  /*d470*/  IMAD R3, R15, UR44, R0 ;  /* 0x0000002c0f037c24 */ /* 0x000fe2000f8e0200 */
[----:B------:R-:W-:Y:S01]  /*d480*/  ISETP.GE.OR P0, PT, R4, R8, P0 ;  /* 0x000000080400720c */ /* 0x000fe20000706670 */
[----:B------:R-:W-:Y:S01]  /*d490*/  IMAD.WIDE.U32 R8, R14, UR44, R6 ;  /* 0x0000002c0e087c25 */ /* 0x000fe2000f8e0006 */
[----:B------:R-:W-:-:S03]  /*d4a0*/  SHF.R.S32.HI R5, RZ, 0x1f, R4 ;  /* 0x0000001fff057819 */ /* 0x000fc60000011404 */
[----:B------:R-:W-:-:S04]  /*d4b0*/  IMAD.WIDE R6, R11, 0xc0, R4 ;  /* 0x000000c00b067825 */ /* 0x000fc800078e0204 */
[----:B------:R-:W-:-:S04]  /*d4c0*/  IMAD.IADD R11, R9, 0x1, R3 ;  /* 0x00000001090b7824 */ /* 0x000fc800078e0203 */
[----:B------:R-:W-:Y:S05]  /*d4d0*/  @P0 BRA `(.L_x_11211) ;  /* 0x00000000002c0947 */ /* 0x000fea0003800000 */
        /* <DEDUP_REMOVED lines=11> */
.L_x_11211:
[----:B------:R-:W-:Y:S05]  /*d590*/  BSYNC B0 ;  /* 0x0000000000007941 */ /* 0x000fea0003800000 */
.L_x_11210:
        /* <DEDUP_REMOVED lines=15> */
.L_x_11213:
[----:B------:R-:W-:Y:S05]  /*d690*/  BSYNC B0 ;  /* 0x0000000000007941 */ /* 0x000fea0003800000 */
.L_x_11212:
        /* <DEDUP_REMOVED lines=15> */
.L_x_11215:
[----:B------:R-:W-:Y:S05]  /*d790*/  BSYNC B0 ;  /* 0x0000000000007941 */ /* 0x000fea0003800000 */
.L_x_11214:
        /* <DEDUP_REMOVED lines=15> */
.L_x_11216:
[----:B------:R-:W-:Y:S05]  /*d890*/  BSYNC B0 ;  /* 0x0000000000007941 */ /* 0x000fea0003800000 */
.L_x_11205:
[----:B------:R-:W5:Y:S02]  /*d8a0*/  LDC R0, c[0x0][0xda8] ;  /* 0x00036a00ff007b82 */ /* 0x000f640000000800 */
[----:B-----5:R-:W-:-:S13]  /*d8b0*/  ISETP.LE.AND P0, PT, R0, UR4, PT ;  /* 0x0000000400007c0c */ /* 0x020fda000bf03270 */
[----:B------:R-:W-:Y:S05]  /*d8c0*/  @!P0 BRA `(.L_x_11217) ;  /* 0xffffff3400248947 */ /* 0x000fea000383ffff */
[----:B------:R-:W-:Y:S05]  /*d8d0*/  EXIT ;  /* 0x000000000000794d */ /* 0x000fea0003800000 */
.L_x_11123:
        /* <DEDUP_REMOVED lines=20> */
.L_x_11272:
        /* <DEDUP_REMOVED lines=21> */
.L_x_11219:
[----:B------:R-:W-:Y:S01]  /*db70*/  ULDC UR9, c[0x0][0xdc4] ;  /* 0x0003710000097ab9 */ /* 0x000fe20000000800 */
[----:B------:R-:W-:Y:S01]  /*db80*/  UMOV UR7, UR8 ;  /* 0x0000000800077c82 */ /* 0x000fe20008000000 */
[----:B------:R-:W-:-:S11]  /*db90*/  UISETP.NE.AND UP0, UPT, UR9, 0x1, UPT ;  /* 0x000000010900788c */ /* 0x000fd6000bf05270 */
[----:B------:R-:W-:Y:S02]  /*dba0*/  @UP0 ULDC.64 UR10, c[0x0][0xdc8] ;  /* 0x00037200000a0ab9 */ /* 0x000fe40000000a00 */
[----:B------:R-:W-:-:S04]  /*dbb0*/  UIMAD.WIDE.U32 UR4, UR8, UR10, URZ ;  /* 0x0000000a080472a5 */ /* 0x000fc8000f8e003f */
[----:B------:R-:W-:-:S04]  /*dbc0*/  @UP0 USHF.R.U32.HI UR7, URZ, UR11, UR5 ;  /* 0x0000000b3f070299 */ /* 0x000fc80008011605 */
[----:B------:R-:W-:-:S12]  /*dbd0*/  UIMAD UR4, UR7, UR9, URZ ;  /* 0x00000009070472a4 */ /* 0x000fd8000f8e023f */
.L_x_11220:
        /* <DEDUP_REMOVED lines=40> */
.L_x_11222:
[----:B------:R-:W-:-:S11]  /*de60*/  UISETP.NE.AND UP0, UPT, UR5, 0x1, UPT ;  /* 0x000000010500788c */ /* 0x000fd6000bf05270 */
[----:B------:R-:W-:Y:S02]  /*de70*/  @UP0 ULDC.64 UR14, c[0x0][0x9e8] ;  /* 0x00027a00000e0ab9 */ /* 0x000fe40000000a00 */
[----:B------:R-:W-:-:S04]  /*de80*/  UIMAD.WIDE.U32 UR6, UR8, UR14, URZ ;  /* 0x0000000e080672a5 */ /* 0x000fc8000f8e003f */
[----:B------:R-:W-:-:S12]  /*de90*/  @UP0 USHF.R.U32.HI UR8, URZ, UR15, UR7 ;  /* 0x0000000f3f080299 */ /* 0x000fd80008011607 */
.L_x_11223:
[----:B------:R-:W-:-:S04]  /*dea0*/  UIMAD UR8, UR8, UR5, UR5 ;  /* 0x00000005080872a4 */ /* 0x000fc8000f8e0205 */
[----:B------:R-:W-:-:S04]  /*deb0*/  UISETP.LT.AND UP0, UPT, UR4, UR8, UPT ;  /* 0x000000080400728c */ /* 0x000fc8000bf01270 */
[----:B------:R-:W-:-:S12]  /*dec0*/  USEL UR4, UR4, UR8, UP0 ;  /* 0x0000000804047287 */ /* 0x000fd80008000000 */
.L_x_11221:
        /* <DEDUP_REMOVED lines=25> */
.L_x_11225:
[----:B------:R-:W-:-:S11]  /*e060*/  UISETP.NE.AND UP0, UPT, UR5, 0x1, UPT ;  /* 0x000000010500788c */ /* 0x000fd6000bf05270 */
[----:B------:R-:W-:Y:S02]  /*e070*/  @UP0 ULDC.64 UR10, c[0x0][0x9e8] ;  /* 0x00027a00000a0ab9 */ /* 0x000fe40000000a00 */
[----:B------:R-:W-:-:S04]  /*e080*/  UIMAD.WIDE.U32 UR6, UR4, UR10, URZ ;  /* 0x0000000a040672a5 */ /* 0x000fc8000f8e003f */
[----:B------:R-:W-:-:S12]  /*e090*/  @UP0 USHF.R.U32.HI UR4, URZ, UR11, UR7 ;  /* 0x0000000b3f040299 */ /* 0x000fd80008011607 */
.L_x_11226:
[----:B------:R-:W-:-:S04]  /*e0a0*/  UIMAD UR4, UR4, UR5, URZ ;  /* 0x00000005040472a4 */ /* 0x000fc8000f8e023f */
[----:B------:R-:W-:-:S04]  /*e0b0*/  UISETP.LT.AND UP0, UPT, UR8, UR4, UPT ;  /* 0x000000040800728c */ /* 0x000fc8000bf01270 */
[----:B------:R-:W-:-:S12]  /*e0c0*/  USEL UR8, UR8, UR4, !UP0 ;  /* 0x0000000408087287 */ /* 0x000fd8000c000000 */
.L_x_11224:
        /* <DEDUP_REMOVED lines=25> */
.L_x_11228:
        /* <DEDUP_REMOVED lines=23> */
.L_x_11230:
        /* <DEDUP_REMOVED lines=20> */
.L_x_11232:
        /* <DEDUP_REMOVED lines=15> */
.L_x_11231:
        /* <DEDUP_REMOVED lines=12> */
[----:B------:R-:W-:-:S04]  /*e6c0*/  IMAD.U32 R7, RZ, RZ, UR45 ;  /* 0x0000002dff077e24 */ /* 0x000fc8000f8e00ff */
[----:B------:R-:W-:-:S06]  /*e6d0*/  VIADD R7, R7, 0xffffffff ;  /* 0xffffffff07077836 */ /* 0x000fcc0000000000 */
[----:B------:R-:W-:-:S05]  /*e6e0*/  VOTEU.ALL UP1, P1 ;  /* 0x00000000003f7886 */ /* 0x000fca0000820000 */
[----:B------:R-:W-:Y:S01]  /*e6f0*/  @!UP1 UIADD3 UR4, UP0, UR48, 0x270, URZ ;  /* 0x0000027030049890 */ /* 0x000fe2000ff1e03f */
[----:B-1----:R-:W-:Y:S02]  /*e700*/  ISETP.NE.AND P2, PT, R2, 0x1, PT ;  /* 0x000000010200780c */ /* 0x002fe40003f45270 */
[----:B------:R-:W1:Y:S01]  /*e710*/  LDC.64 R2, c[0x0][0x3f8] ;  /* 0x0000fe00ff027b82 */ /* 0x000e620000000a00 */
[----:B------:R-:W-:-:S09]  /*e720*/  @!UP1 UIADD3.X UR5, URZ, UR49, URZ, UP0, !UPT ;  /* 0x000000313f059290 */ /* 0x000fd200087fe43f */
[----:B------:R4:W-:Y:S01]  /*e730*/  @!UP1 UTMAPF.L2.4D [UR40], [UR4] ;  /* 0x00000028040095b8 */ /* 0x0009e20008018000 */
[----:B------:R-:W2:Y:S08]  /*e740*/  @P2 LDC R6, c[0x0][0x42c] ;  /* 0x00010b00ff062b82 */ /* 0x000eb00000000800 */
[----:B------:R-:W5:Y:S01]  /*e750*/  @P2 LDC R9, c[0x0][0x430] ;  /* 0x00010c00ff092b82 */ /* 0x000f620000000800 */
[----:B-1----:R-:W-:-:S04]  /*e760*/  ISETP.NE.U32.AND P0, PT, R2, RZ, PT ;  /* 0x000000ff0200720c */ /* 0x002fc80003f05070 */
[----:B------:R-:W-:Y:S01]  /*e770*/  ISETP.NE.AND.EX P0, PT, R3, RZ, PT, P0 ;  /* 0x000000ff0300720c */ /* 0x000fe20003f05300 */
[----:B--2---:R-:W-:-:S04]  /*e780*/  @P2 IMAD.HI.U32 R4, R6, UR42, RZ ;  /* 0x0000002a06042c27 */ /* 0x004fc8000f8e00ff */
[----:B------:R-:W-:Y:S01]  /*e790*/  IMAD.U32 R6, RZ, RZ, UR42 ;  /* 0x0000002aff067e24 */ /* 0x000fe2000f8e00ff */
[----:B-----5:R-:W-:Y:S02]  /*e7a0*/  @P2 SHF.R.U32.HI R6, RZ, R9, R4 ;  /* 0x00000009ff062219 */ /* 0x020fe40000011604 */
[----:B---3--:R-:W-:Y:S01]  /*e7b0*/  SEL R9, R0, RZ, !P0 ;  /* 0x000000ff00097207 */ /* 0x008fe20004000000 */
[----:B----4-:R-:W-:Y:S06]  /*e7c0*/  BRA.DIV UR6, `(.L_x_11233) ;  /* 0x0000002206307947 */ /* 0x010fec000b800000 */
.L_x_11284:
[----:B------:R-:W-:Y:S01]  /*e7d0*/  UMOV UR4, 0xffffffff ;  /* 0xffffffff00047882 */ /* 0x000fe20000000000 */
[----:B------:R-:W-:Y:S02]  /*e7e0*/  SHF.R.S32.HI R8, RZ, 0x1f, R0 ;  /* 0x0000001fff087819 */ /* 0x000fe40000011400 */
[----:B------:R-:W-:Y:S05]  /*e7f0*/  BRA.DIV UR4, `(.L_x_11234) ;  /* 0x0000002204447947 */ /* 0x000fea000b800000 */
[----:B------:R-:W-:-:S13]  /*e800*/  ELECT P6, URZ, PT ;  /* 0x00000000003f782f */ /* 0x000fda00038c0000 */
.L_x_11287:
        /* <DEDUP_REMOVED lines=23> */
.L_x_11236:
[----:B------:R-:W2:Y:S01]  /*e980*/  SYNCS.PHASECHK.TRANS64.TRYWAIT P2, [R13+URZ+0x16840], R12 ;  /* 0x0168400c0d0075a7 */ /* 0x000ea2000804017f */
[----:B------:R-:W-:Y:S01]  /*e990*/  ISETP.NE.AND P3, PT, R17, RZ, PT ;  /* 0x000000ff1100720c */ /* 0x000fe20003f65270 */
[----:B--2---:R-:W-:-:S12]  /*e9a0*/  @!P2 BRA `(.L_x_11237) ;  /* 0x0000001c00f8a947 */ /* 0x004fd80003800000 */
.L_x_11288:
[----:B------:R-:W-:Y:S05]  /*e9b0*/  @P3 BRA `(.L_x_11238) ;  /* 0x0000000000143947 */ /* 0x000fea0003800000 */
[----:B------:R-:W-:Y:S01]  /*e9c0*/  ISETP.NE.AND P2, PT, R23, RZ, PT ;  /* 0x000000ff1700720c */ /* 0x000fe20003f45270 */
[----:B-1----:R-:W-:-:S04]  /*e9d0*/  IMAD.MOV.U32 R4, RZ, RZ, 0x4000 ;  /* 0x00004000ff047424 */ /* 0x002fc800078e00ff */
[----:B------:R3:W-:Y:S08]  /*e9e0*/  SYNCS.ARRIVE.TRANS64 RZ, [R13+URZ+0x16830], R4 ;  /* 0x016830040dff79a7 */ /* 0x0007f0000800003f */
[----:B------:R-:W-:Y:S05]  /*e9f0*/  @!P2 BRA `(.L_x_11238) ;  /* 0x000000000004a947 */ /* 0x000fea0003800000 */
[----:B------:R-:W-:Y:S01]  /*ea00*/  BPT.TRAP 0x1 ;  /* 0x000000040000795c */ /* 0x000fe20000300000 */
.L_x_11238:
        /* <DEDUP_REMOVED lines=10> */
[----:B------:R-:W-:Y:S02]  /*eab0*/  ULEA UR8, UR8, UR39, 0xe ;  /* 0x0000002708087291 */ /* 0x000fe4000f8e703f */
[----:B------:R-:W-:Y:S02]  /*eac0*/  USHF.L.U32 UR11, UR11, 0x7, URZ ;  /* 0x000000070b0b7899 */ /* 0x000fe4000800063f */
[----:B------:R-:W-:Y:S02]  /*ead0*/  UIADD3 UR9, UR9, 0x16830, URZ ;  /* 0x0001683009097890 */ /* 0x000fe4000fffe03f */
[----:B------:R-:W-:-:S09]  /*eae0*/  UIADD3 UR8, UR8, 0xe400, URZ ;  /* 0x0000e40008087890 */ /* 0x000fd2000fffe03f */
[----:B------:R4:W-:Y:S02]  /*eaf0*/  UTMALDG.4D [UR8], [UR4], desc[UR6] ;  /* 0x00000608040075b4 */ /* 0x0009e40008019000 */
[----:B----4-:R-:W-:Y:S01]  /*eb00*/  NOP ;  /* 0x0000000000007918 */ /* 0x010fe20000000000 */
.L_x_11235:
        /* <DEDUP_REMOVED lines=11> */
[----:B------:R-:W-:Y:S01]  /*ebc0*/  UIADD3.X UR7, URZ, UR49, URZ, UP0, !UPT ;  /* 0x000000313f077290 */ /* 0x000fe200087fe43f */
[----:B------:R-:W-:Y:S01]  /*ebd0*/  UMOV UR11, UR41 ;  /* 0x00000029000b7c82 */ /* 0x000fe20008000000 */
[----:B------:R-:W-:Y:S01]  /*ebe0*/  UMOV UR12, UR42 ;  /* 0x0000002a000c7c82 */ /* 0x000fe20008000000 */
[----:B------:R-:W-:Y:S01]  /*ebf0*/  UMOV UR13, UR43 ;  /* 0x0000002b000d7c82 */ /* 0x000fe20008000000 */
[----:B------:R-:W-:Y:S01]  /*ec00*/  UMOV UR5, 0x12f00000 ;  /* 0x12f0000000057882 */ /* 0x000fe20000000000 */
[----:B------:R-:W-:Y:S01]  /*ec10*/  UMOV UR10, URZ ;  /* 0x0000003f000a7c82 */ /* 0x000fe20008000000 */
[----:B------:R1:W-:Y:S02]  /*ec20*/  @P2 SYNCS.ARRIVE.TRANS64 RZ, [UR39+0x16800], R4 ;  /* 0x01680004ffff29a7 */ /* 0x0003e40008000027 */
[----:B-1----:R-:W-:Y:S01]  /*ec30*/  IMAD.U32 R4, RZ, RZ, UR4 ;  /* 0x00000004ff047e24 */ /* 0x002fe2000f8e00ff */
[----:B------:R-:W-:-:S02]  /*ec40*/  UMOV UR4, 0x0 ;  /* 0x0000000000047882 */ /* 0x000fc40000000000 */
[----:B------:R1:W-:Y:S02]  /*ec50*/  UTMALDG.4D [UR8], [UR6], desc[UR4] ;  /* 0x00000408060075b4 */ /* 0x0003e40008019000 */
[----:B------:R-:W-:-:S04]  /*ec60*/  SHF.L.U32 R4, R4, 0x1f, RZ ;  /* 0x0000001f04047819 */ /* 0x000fc800000006ff */
[----:B------:R-:W3:Y:S02]  /*ec70*/  SYNCS.PHASECHK.TRANS64.TRYWAIT P2, [UR39+0x16820], R4 ;  /* 0x01682004ff0075a7 */ /* 0x000ee40008040167 */
[----:B-1-3--:R-:W-:Y:S05]  /*ec80*/  @!P2 BRA `(.L_x_11239) ;  /* 0x0000001c0054a947 */ /* 0x00afea0003800000 */
.L_x_11289:
        /* <DEDUP_REMOVED lines=40> */
.L_x_11244:
[----:B-1----:R-:W-:Y:S02]  /*ef10*/  LEA R3, R12, UR39, 0x3 ;  /* 0x000000270c037c11 */ /* 0x002fe4000f8e18ff */
[----:B------:R-:W-:Y:S02]  /*ef20*/  SHF.L.U32 R2, R13, 0x1f, RZ ;  /* 0x0000001f0d027819 */ /* 0x000fe400000006ff */
[----:B------:R-:W-:Y:S02]  /*ef30*/  ISETP.NE.AND P2, PT, R17, RZ, PT ;  /* 0x000000ff1100720c */ /* 0x000fe40003f45270 */
[----:B------:R-:W1:Y:S02]  /*ef40*/  SYNCS.PHASECHK.TRANS64.TRYWAIT P3, [R3+URZ+0x16840], R2 ;  /* 0x01684002030075a7 */ /* 0x000e64000806017f */
[----:B-1----:R-:W-:Y:S09]  /*ef50*/  @!P3 BRA `(.L_x_11245) ;  /* 0x0000001800b8b947 */ /* 0x002ff20003800000 */
.L_x_11290:
[----:B------:R-:W-:Y:S05]  /*ef60*/  @P2 BRA `(.L_x_11246) ;  /* 0x0000000000142947 */ /* 0x000fea0003800000 */
[----:B------:R-:W-:Y:S01]  /*ef70*/  ISETP.NE.AND P3, PT, R23, RZ, PT ;  /* 0x000000ff1700720c */ /* 0x000fe20003f65270 */
[----:B-1----:R-:W-:-:S04]  /*ef80*/  IMAD.MOV.U32 R2, RZ, RZ, 0x4000 ;  /* 0x00004000ff027424 */ /* 0x002fc800078e00ff */
[----:B------:R2:W-:Y:S08]  /*ef90*/  SYNCS.ARRIVE.TRANS64 RZ, [R3+URZ+0x16830], R2 ;  /* 0x0168300203ff79a7 */ /* 0x0005f0000800003f */
[----:B------:R-:W-:Y:S05]  /*efa0*/  @!P3 BRA `(.L_x_11246) ;  /* 0x000000000004b947 */ /* 0x000fea0003800000 */
[----:B------:R-:W-:Y:S01]  /*efb0*/  BPT.TRAP 0x1 ;  /* 0x000000040000795c */ /* 0x000fe20000300000 */
.L_x_11246:
[----:B------:R-:W-:Y:S01]  /*efc0*/  R2UR UR8, R12 ;  /* 0x000000000c0872ca */ /* 0x000fe200000e0000 */
[----:B------:R-:W-:Y:S01]  /*efd0*/  UIADD3 UR6, UP0, UR48, 0x370, URZ ;  /* 0x0000037030067890 */ /* 0x000fe2000ff1e03f */
[----:B------:R-:W-:Y:S01]  /*efe0*/  R2UR UR9, R3 ;  /* 0x00000000030972ca */ /* 0x000fe200000e0000 */
[----:B------:R-:W-:Y:S01]  /*eff0*/  UIADD3 UR4, UR39, 0x16800, URZ ;  /* 0x0001680027047890 */ /* 0x000fe2000fffe03f */
[----:B------:R-:W-:Y:S01]  /*f000*/  R2UR UR11, R11 ;  /* 0x000000000b0b72ca */ /* 0x000fe200000e0000 */
[----:B------:R-:W-:Y:S01]  /*f010*/  UIADD3.X UR7, URZ, UR49, URZ, UP0, !UPT ;  /* 0x000000313f077290 */ /* 0x000fe200087fe43f */
[----:B------:R-:W-:Y:S01]  /*f020*/  R2UR UR12, R6 ;  /* 0x00000000060c72ca */ /* 0x000fe200000e0000 */
[----:B------:R-:W-:Y:S01]  /*f030*/  UMOV UR14, 0x0 ;  /* 0x00000000000e7882 */ /* 0x000fe20000000000 */
[----:B-----5:R-:W-:Y:S01]  /*f040*/  R2UR UR13, R4 ;  /* 0x00000000040d72ca */ /* 0x020fe200000e0000 */
[----:B------:R-:W-:Y:S01]  /*f050*/  UMOV UR15, 0x14f00000 ;  /* 0x14f00000000f7882 */ /* 0x000fe20000000000 */
[----:B-12---:R-:W-:Y:S01]  /*f060*/  SHF.L.U32 R3, R18, 0x1f, RZ ;  /* 0x0000001f12037819 */ /* 0x006fe200000006ff */
[----:B------:R-:W-:Y:S01]  /*f070*/  UMOV UR10, URZ ;  /* 0x0000003f000a7c82 */ /* 0x000fe20008000000 */
[----:B------:R-:W-:Y:S01]  /*f080*/  LEA R2, R19, UR4, 0x3 ;  /* 0x0000000413027c11 */ /* 0x000fe2000f8e18ff */
[----:B------:R-:W-:-:S02]  /*f090*/  ULEA UR8, UR8, UR39, 0xe ;  /* 0x0000002708087291 */ /* 0x000fc4000f8e703f */
[----:B------:R-:W-:Y:S02]  /*f0a0*/  UIADD3 UR9, UR9, 0x16830, URZ ;  /* 0x0001683009097890 */ /* 0x000fe4000fffe03f */
[----:B------:R-:W-:Y:S02]  /*f0b0*/  USHF.L.U32 UR11, UR11, 0x7, URZ ;  /* 0x000000070b0b7899 */ /* 0x000fe4000800063f */
[----:B------:R-:W-:-:S09]  /*f0c0*/  UIADD3 UR8, UR8, 0xe400, URZ ;  /* 0x0000e40008087890 */ /* 0x000fd2000fffe03f */
[----:B------:R1:W-:Y:S01]  /*f0d0*/  UTMALDG.4D [UR8], [UR6], desc[UR14] ;  /* 0x00000e08060075b4 */ /* 0x0003e20008019000 */
[----:B------:R-:W2:Y:S02]  /*f0e0*/  SYNCS.PHASECHK.TRANS64.TRYWAIT P3, [R2+URZ+0x60], R3 ;  /* 0x00006003020075a7 */ /* 0x000ea4000806017f */
[----:B-12---:R-:W-:Y:S05]  /*f0f0*/  @!P3 BRA `(.L_x_11247) ;  /* 0x000000180064b947 */ /* 0x006fea0003800000 */
.L_x_11291:
[----:B------:R-:W-:Y:S05]  /*f100*/  @P2 BRA `(.L_x_11248) ;  /* 0x0000000000182947 */ /* 0x000fea0003800000 */
[----:B------:R-:W-:Y:S01]  /*f110*/  ISETP.NE.AND P2, PT, R23, RZ, PT ;  /* 0x000000ff1700720c */ /* 0x000fe20003f45270 */
[----:B-1----:R-:W-:Y:S01]  /*f120*/  IMAD.MOV.U32 R3, RZ, RZ, 0x4000 ;  /* 0x00004000ff037424 */ /* 0x002fe200078e00ff */
[----:B------:R-:W-:-:S04]  /*f130*/  LEA R2, R19, UR39, 0x3 ;  /* 0x0000002713027c11 */ /* 0x000fc8000f8e18ff */
[----:B------:R2:W-:Y:S07]  /*f140*/  SYNCS.ARRIVE.TRANS64 RZ, [R2+URZ+0x16850], R3 ;  /* 0x0168500302ff79a7 */ /* 0x0005ee000800003f */
[----:B------:R-:W-:Y:S05]  /*f150*/  @!P2 BRA `(.L_x_11248) ;  /* 0x000000000004a947 */ /* 0x000fea0003800000 */
[----:B------:R-:W-:Y:S01]  /*f160*/  BPT.TRAP 0x1 ;  /* 0x000000040000795c */ /* 0x000fe20000300000 */
.L_x_11248:
        /* <DEDUP_REMOVED lines=9> */
[----:B------:R-:W-:Y:S02]  /*f200*/  IMAD.MOV.U32 R9, RZ, RZ, R4 ;  /* 0x000000ffff097224 */ /* 0x000fe400078e0004 */
[----:B------:R-:W-:-:S02]  /*f210*/  IMAD.MOV.U32 R7, RZ, RZ, R11 ;  /* 0x000000ffff077224 */ /* 0x000fc400078e000b */
[----:B------:R-:W-:Y:S02]  /*f220*/  ULEA UR8, UR9, UR39, 0xe ;  /* 0x0000002709087291 */ /* 0x000fe4000f8e703f */
[----:B------:R-:W-:Y:S02]  /*f230*/  ULEA UR9, UR9, UR39, 0x3 ;  /* 0x0000002709097291 */ /* 0x000fe4000f8e183f */
[----:B------:R-:W-:Y:S02]  /*f240*/  USHF.L.U32 UR11, UR11, 0x7, URZ ;  /* 0x000000070b0b7899 */ /* 0x000fe4000800063f */
[----:B------:R-:W-:Y:S02]  /*f250*/  UIADD3 UR8, UR8, 0x400, URZ ;  /* 0x0000040008087890 */ /* 0x000fe4000fffe03f */
[----:B------:R-:W-:-:S09]  /*f260*/  UIADD3 UR9, UR9, 0x16850, URZ ;  /* 0x0001685009097890 */ /* 0x000fd2000fffe03f */
[----:B------:R3:W-:Y:S02]  /*f270*/  UTMALDG.4D [UR8], [UR4], desc[UR6] ;  /* 0x00000608040075b4 */ /* 0x0007e40008019000 */
[----:B---3--:R-:W-:Y:S01]  /*f280*/  NOP ;  /* 0x0000000000007918 */ /* 0x008fe20000000000 */
.L_x_11243:
[----:B------:R-:W-:Y:S05]  /*f290*/  BSYNC B0 ;  /* 0x0000000000007941 */ /* 0x000fea0003800000 */
.L_x_11242:
[----:B------:R-:W-:Y:S01]  /*f2a0*/  UIADD3 UR4, UR45, -0x3, URZ ;  /* 0xfffffffd2d047890 */ /* 0x000fe2000fffe03f */
[----:B------:R-:W-:Y:S02]  /*f2b0*/  IMAD.MOV.U32 R19, RZ, RZ, R12 ;  /* 0x000000ffff137224 */ /* 0x000fe400078e000c */
[----:B------:R-:W-:-:S03]  /*f2c0*/  IMAD.MOV.U32 R18, RZ, RZ, R13 ;  /* 0x000000ffff127224 */ /* 0x000fc600078e000d */
[----:B------:R-:W-:-:S07]  /*f2d0*/  IMAD.U32 R11, RZ, RZ, UR4 ;  /* 0x00000004ff0b7e24 */ /* 0x000fce000f8e00ff */
.L_x_11241:
[----:B------:R-:W-:Y:S01]  /*f2e0*/  ULOP3.LUT UR4, URZ, UR45, URZ, 0x33, !UPT ;  /* 0x0000002d3f047292 */ /* 0x000fe2000f8e333f */
[----:B------:R-:W-:Y:S01]  /*f2f0*/  VIADD R10, R10, 0xfffffffe ;  /* 0xfffffffe0a0a7836 */ /* 0x000fe20000000000 */
[----:B------:R-:W-:Y:S04]  /*f300*/  BSSY B0, `(.L_x_11240) ;  /* 0x00000af000007945 */ /* 0x000fe80003800000 */
[----:B------:R-:W-:-:S13]  /*f310*/  ISETP.NE.AND P2, PT, R10, UR4, PT ;  /* 0x000000040a007c0c */ /* 0x000fda000bf45270 */
[----:B------:R-:W-:Y:S05]  /*f320*/  @!P2 BRA `(.L_x_11249) ;  /* 0x0000000800b0a947 */ /* 0x000fea0003800000 */
[----:B-12---:R-:W-:-:S07]  /*f330*/  IMAD.MOV.U32 R2, RZ, RZ, R9 ;  /* 0x000000ffff027224 */ /* 0x006fce00078e0009 */
.L_x_11264:
        /* <DEDUP_REMOVED lines=28> */
.L_x_11252:
[----:B------:R-:W-:Y:S02]  /*f500*/  LEA R4, R10, UR39, 0x3 ;  /* 0x000000270a047c11 */ /* 0x000fe4000f8e18ff */
[----:B-1----:R-:W-:Y:S02]  /*f510*/  SHF.L.U32 R3, R12, 0x1f, RZ ;  /* 0x0000001f0c037819 */ /* 0x002fe400000006ff */
[----:B------:R-:W-:Y:S02]  /*f520*/  ISETP.NE.AND P2, PT, R17, RZ, PT ;  /* 0x000000ff1100720c */ /* 0x000fe40003f45270 */
[----:B------:R-:W1:Y:S02]  /*f530*/  SYNCS.PHASECHK.TRANS64.TRYWAIT P3, [R4+URZ+0x16840], R3 ;  /* 0x01684003040075a7 */ /* 0x000e64000806017f */
[----:B-1----:R-:W-:Y:S09]  /*f540*/  @!P3 BRA `(.L_x_11253) ;  /* 0x000000140064b947 */ /* 0x002ff20003800000 */
.L_x_11292:
[----:B------:R-:W-:Y:S05]  /*f550*/  @P2 BRA `(.L_x_11254) ;  /* 0x0000000000142947 */ /* 0x000fea0003800000 */
[----:B------:R-:W-:Y:S01]  /*f560*/  ISETP.NE.AND P3, PT, R23, RZ, PT ;  /* 0x000000ff1700720c */ /* 0x000fe20003f65270 */
[----:B-1----:R-:W-:-:S04]  /*f570*/  IMAD.MOV.U32 R3, RZ, RZ, 0x4000 ;  /* 0x00004000ff037424 */ /* 0x002fc800078e00ff */
[----:B------:R2:W-:Y:S08]  /*f580*/  SYNCS.ARRIVE.TRANS64 RZ, [R4+URZ+0x16830], R3 ;  /* 0x0168300304ff79a7 */ /* 0x0005f0000800003f */
[----:B------:R-:W-:Y:S05]  /*f590*/  @!P3 BRA `(.L_x_11254) ;  /* 0x000000000004b947 */ /* 0x000fea0003800000 */
[----:B------:R-:W-:Y:S01]  /*f5a0*/  BPT.TRAP 0x1 ;  /* 0x000000040000795c */ /* 0x000fe20000300000 */
.L_x_11254:
        /* <DEDUP_REMOVED lines=10> */
[----:B------:R-:W-:Y:S01]  /*f650*/  SHF.L.U32 R18, R18, 0x1f, RZ ;  /* 0x0000001f12127819 */ /* 0x000fe200000006ff */
[----:B------:R-:W-:Y:S01]  /*f660*/  UMOV UR10, URZ ;  /* 0x0000003f000a7c82 */ /* 0x000fe20008000000 */
[----:B-12---:R-:W-:Y:S01]  /*f670*/  LEA R3, R19, UR4, 0x3 ;  /* 0x0000000413037c11 */ /* 0x006fe2000f8e18ff */
[----:B------:R-:W-:-:S02]  /*f680*/  ULEA UR8, UR8, UR39, 0xe ;  /* 0x0000002708087291 */ /* 0x000fc4000f8e703f */
[----:B------:R-:W-:Y:S02]  /*f690*/  UIADD3 UR9, UR9, 0x16830, URZ ;  /* 0x0001683009097890 */ /* 0x000fe4000fffe03f */
[----:B------:R-:W-:Y:S02]  /*f6a0*/  USHF.L.U32 UR11, UR11, 0x7, URZ ;  /* 0x000000070b0b7899 */ /* 0x000fe4000800063f */
[----:B------:R-:W-:-:S09]  /*f6b0*/  UIADD3 UR8, UR8, 0xe400, URZ ;  /* 0x0000e40008087890 */ /* 0x000fd2000fffe03f */
[----:B------:R1:W-:Y:S01]  /*f6c0*/  UTMALDG.4D [UR8], [UR6], desc[UR14] ;  /* 0x00000e08060075b4 */ /* 0x0003e20008019000 */
[----:B------:R-:W2:Y:S02]  /*f6d0*/  SYNCS.PHASECHK.TRANS64.TRYWAIT P3, [R3+URZ+0x60], R18 ;  /* 0x00006012030075a7 */ /* 0x000ea4000806017f */
[----:B-12---:R-:W-:Y:S05]  /*f6e0*/  @!P3 BRA `(.L_x_11255) ;  /* 0x000000140010b947 */ /* 0x006fea0003800000 */
.L_x_11293:
[----:B------:R-:W-:Y:S05]  /*f6f0*/  @P2 BRA `(.L_x_11256) ;  /* 0x0000000000142947 */ /* 0x000fea0003800000 */
[----:B------:R-:W-:Y:S01]  /*f700*/  ISETP.NE.AND P2, PT, R23, RZ, PT ;  /* 0x000000ff1700720c */ /* 0x000fe20003f45270 */
[----:B------:R-:W-:-:S04]  /*f710*/  IMAD.MOV.U32 R4, RZ, RZ, 0x4000 ;  /* 0x00004000ff047424 */ /* 0x000fc800078e00ff */
[----:B------:R2:W-:Y:S08]  /*f720*/  SYNCS.ARRIVE.TRANS64 RZ, [R3+URZ+0x50], R4 ;  /* 0x0000500403ff79a7 */ /* 0x0005f0000800003f */
[----:B------:R-:W-:Y:S05]  /*f730*/  @!P2 BRA `(.L_x_11256) ;  /* 0x000000000004a947 */ /* 0x000fea0003800000 */
[----:B------:R-:W-:Y:S01]  /*f740*/  BPT.TRAP 0x1 ;  /* 0x000000040000795c */ /* 0x000fe20000300000 */
.L_x_11256:
        /* <DEDUP_REMOVED lines=12> */
[----:B------:R-:W-:Y:S02]  /*f810*/  ULEA UR8, UR8, UR39, 0xe ;  /* 0x0000002708087291 */ /* 0x000fe4000f8e703f */
[----:B------:R-:W-:Y:S02]  /*f820*/  USHF.L.U32 UR11, UR11, 0x7, URZ ;  /* 0x000000070b0b7899 */ /* 0x000fe4000800063f */
[----:B------:R-:W-:Y:S02]  /*f830*/  UIADD3 UR9, UR9, 0x50, URZ ;  /* 0x0000005009097890 */ /* 0x000fe4000fffe03f */
[----:B------:R-:W-:-:S09]  /*f840*/  UIADD3 UR8, UR8, 0x400, URZ ;  /* 0x0000040008087890 */ /* 0x000fd2000fffe03f */
[----:B------:R3:W-:Y:S02]  /*f850*/  UTMALDG.4D [UR8], [UR4], desc[UR6] ;  /* 0x00000608040075b4 */ /* 0x0007e40008019000 */
[----:B---3--:R-:W-:Y:S01]  /*f860*/  NOP ;  /* 0x0000000000007918 */ /* 0x008fe20000000000 */
.L_x_11251:
[----:B------:R-:W-:Y:S05]  /*f870*/  BSYNC B1 ;  /* 0x0000000000017941 */ /* 0x000fea0003800000 */
.L_x_11250:
        /* <DEDUP_REMOVED lines=28> */
.L_x_11259:
[----:B-1----:R-:W-:Y:S02]  /*fa40*/  LEA R3, R19, UR39, 0x3 ;  /* 0x0000002713037c11 */ /* 0x002fe4000f8e18ff */
[----:B------:R-:W-:Y:S02]  /*fa50*/  SHF.L.U32 R4, R18, 0x1f, RZ ;  /* 0x0000001f12047819 */ /* 0x000fe400000006ff */
[----:B------:R-:W-:Y:S02]  /*fa60*/  ISETP.NE.AND P2, PT, R17, RZ, PT ;  /* 0x000000ff1100720c */ /* 0x000fe40003f45270 */
[----:B------:R-:W1:Y:S02]  /*fa70*/  SYNCS.PHASECHK.TRANS64.TRYWAIT P3, [R3+URZ+0x16840], R4 ;  /* 0x01684004030075a7 */ /* 0x000e64000806017f */
[----:B-1----:R-:W-:Y:S09]  /*fa80*/  @!P3 BRA `(.L_x_11260) ;  /* 0x00000010003cb947 */ /* 0x002ff20003800000 */
.L_x_11294:
[----:B------:R-:W-:Y:S05]  /*fa90*/  @P2 BRA `(.L_x_11261) ;  /* 0x0000000000142947 */ /* 0x000fea0003800000 */
[----:B------:R-:W-:Y:S01]  /*faa0*/  ISETP.NE.AND P3, PT, R23, RZ, PT ;  /* 0x000000ff1700720c */ /* 0x000fe20003f65270 */
[----:B-1----:R-:W-:-:S04]  /*fab0*/  IMAD.MOV.U32 R4, RZ, RZ, 0x4000 ;  /* 0x00004000ff047424 */ /* 0x002fc800078e00ff */
[----:B------:R2:W-:Y:S08]  /*fac0*/  SYNCS.ARRIVE.TRANS64 RZ, [R3+URZ+0x16830], R4 ;  /* 0x0168300403ff79a7 */ /* 0x0005f0000800003f */
[----:B------:R-:W-:Y:S05]  /*fad0*/  @!P3 BRA `(.L_x_11261) ;  /* 0x000000000004b947 */ /* 0x000fea0003800000 */
[----:B------:R-:W-:Y:S01]  /*fae0*/  BPT.TRAP 0x1 ;  /* 0x000000040000795c */ /* 0x000fe20000300000 */
.L_x_11261:
[----:B------:R-:W-:Y:S01]  /*faf0*/  R2UR UR9, R19 ;  /* 0x00000000130972ca */ /* 0x000fe200000e0000 */
[----:B------:R-:W-:Y:S01]  /*fb00*/  UIADD3 UR4, UR39, 0x16800, URZ ;  /* 0x0001680027047890 */ /* 0x000fe2000fffe03f */
[----:B------:R-:W-:Y:S01]  /*fb10*/  R2UR UR11, R14 ;  /* 0x000000000e0b72ca */ /* 0x000fe200000e0000 */
[----:B------:R-:W-:Y:S01]  /*fb20*/  UIADD3 UR6, UP0, UR48, 0x370, URZ ;  /* 0x0000037030067890 */ /* 0x000fe2000ff1e03f */
[----:B------:R-:W-:Y:S01]  /*fb30*/  R2UR UR12, R6 ;  /* 0x00000000060c72ca */ /* 0x000fe200000e0000 */
[----:B------:R-:W-:Y:S01]  /*fb40*/  UMOV UR14, 0x0 ;  /* 0x00000000000e7882 */ /* 0x000fe20000000000 */
[----:B-----5:R-:W-:Y:S01]  /*fb50*/  R2UR UR13, R2 ;  /* 0x00000000020d72ca */ /* 0x020fe200000e0000 */
[----:B------:R-:W-:Y:S01]  /*fb60*/  UIADD3.X UR7, URZ, UR49, URZ, UP0, !UPT ;  /* 0x000000313f077290 */ /* 0x000fe200087fe43f */
[----:B------:R-:W-:Y:S01]  /*fb70*/  SHF.L.U32 R12, R12, 0x1f, RZ ;  /* 0x0000001f0c0c7819 */ /* 0x000fe200000006ff */
[----:B------:R-:W-:Y:S01]  /*fb80*/  UMOV UR15, 0x14f00000 ;  /* 0x14f00000000f7882 */ /* 0x000fe20000000000 */
[----:B-12---:R-:W-:Y:S01]  /*fb90*/  LEA R3, R10, UR4, 0x3 ;  /* 0x000000040a037c11 */ /* 0x006fe2000f8e18ff */
[----:B------:R-:W-:-:S02]  /*fba0*/  UMOV UR10, URZ ;  /* 0x0000003f000a7c82 */ /* 0x000fc40008000000 */
[----:B------:R-:W-:Y:S02]  /*fbb0*/  ULEA UR8, UR9, UR39, 0xe ;  /* 0x0000002709087291 */ /* 0x000fe4000f8e703f */
[----:B------:R-:W-:Y:S02]  /*fbc0*/  ULEA UR9, UR9, UR4, 0x3 ;  /* 0x0000000409097291 */ /* 0x000fe4000f8e183f */
[----:B------:R-:W-:Y:S02]  /*fbd0*/  USHF.L.U32 UR11, UR11, 0x7, URZ ;  /* 0x000000070b0b7899 */ /* 0x000fe4000800063f */
[----:B------:R-:W-:Y:S02]  /*fbe0*/  UIADD3 UR8, UR8, 0xe400, URZ ;  /* 0x0000e40008087890 */ /* 0x000fe4000fffe03f */
[----:B------:R-:W-:-:S09]  /*fbf0*/  UIADD3 UR9, UR9, 0x30, URZ ;  /* 0x0000003009097890 */ /* 0x000fd2000fffe03f */
[----:B------:R1:W-:Y:S01]  /*fc00*/  UTMALDG.4D [UR8], [UR6], desc[UR14] ;  /* 0x00000e08060075b4 */ /* 0x0003e20008019000 */
[----:B------:R-:W2:Y:S02]  /*fc10*/  SYNCS.PHASECHK.TRANS64.TRYWAIT P3, [R3+URZ+0x60], R12 ;  /* 0x0000600c030075a7 */ /* 0x000ea4000806017f */
[----:B-12---:R-:W-:Y:S05]  /*fc20*/  @!P3 BRA `(.L_x_11262) ;  /* 0x0000000c00e8b947 */ /* 0x006fea0003800000 */
.L_x_11295:
[----:B------:R-:W-:Y:S05]  /*fc30*/  @P2 BRA `(.L_x_11263) ;  /* 0x0000000000142947 */ /* 0x000fea0003800000 */
[----:B------:R-:W-:Y:S01]  /*fc40*/  ISETP.NE.AND P2, PT, R23, RZ, PT ;  /* 0x000000ff1700720c */ /* 0x000fe20003f45270 */
[----:B------:R-:W-:-:S04]  /*fc50*/  IMAD.MOV.U32 R4, RZ, RZ, 0x4000 ;  /* 0x00004000ff047424 */ /* 0x000fc800078e00ff */
[----:B------:R2:W-:Y:S08]  /*fc60*/  SYNCS.ARRIVE.TRANS64 RZ, [R3+URZ+0x50], R4 ;  /* 0x0000500403ff79a7 */ /* 0x0005f0000800003f */
[----:B------:R-:W-:Y:S05]  /*fc70*/  @!P2 BRA `(.L_x_11263) ;  /* 0x000000000004a947 */ /* 0x000fea0003800000 */
[----:B------:R-:W-:Y:S01]  /*fc80*/  BPT.TRAP 0x1 ;  /* 0x000000040000795c */ /* 0x000fe20000300000 */
.L_x_11263:
        /* <DEDUP_REMOVED lines=18> */
.L_x_11258:
[----:B------:R-:W-:Y:S05]  /*fdb0*/  BSYNC B1 ;  /* 0x0000000000017941 */ /* 0x000fea0003800000 */
.L_x_11257:
[----:B------:R-:W-:Y:S01]  /*fdc0*/  ISETP.GT.AND P2, PT, R13, UR44, PT ;  /* 0x0000002c0d007c0c */ /* 0x000fe2000bf44270 */
[----:B------:R-:W-:-:S12]  /*fdd0*/  VIADD R11, R11, 0xfffffffe ;  /* 0xfffffffe0b0b7836 */ /* 0x000fd80000000000 */
[----:B------:R-:W-:Y:S05]  /*fde0*/  @P2 BRA `(.L_x_11264) ;  /* 0xfffffff400542947 */ /* 0x000fea000383ffff */
.L_x_11249:
[----:B------:R-:W-:Y:S05]  /*fdf0*/  BSYNC B0 ;  /* 0x0000000000007941 */ /* 0x000fea0003800000 */
.L_x_11240:
        /* <DEDUP_REMOVED lines=14> */
.L_x_11266:
[----:B------:R-:W-:Y:S05]  /*fee0*/  BSYNC B0 ;  /* 0x0000000000007941 */ /* 0x000fea0003800000 */
.L_x_11265:
[----:B------:R-:W-:Y:S04]  /*fef0*/  BSSY B0, `(.L_x_11267) ;  /* 0x000001d000007945 */ /* 0x000fe80003800000 */
[----:B------:R-:W-:Y:S05]  /*ff00*/  @!P6 BRA `(.L_x_11268) ;  /* 0x00000000006ce947 */ /* 0x000fea0003800000 */
[----:B-12---:R-:W-:Y:S02]  /*ff10*/  LEA R3, R19, UR39, 0x3 ;  /* 0x0000002713037c11 */ /* 0x006fe4000f8e18ff */
[----:B------:R-:W-:Y:S02]  /*ff20*/  SHF.L.U32 R0, R18, 0x1f, RZ ;  /* 0x0000001f12007819 */ /* 0x000fe400000006ff */
[----:B------:R-:W-:Y:S02]  /*ff30*/  ISETP.NE.AND P1, PT, R17, RZ, PT ;  /* 0x000000ff1100720c */ /* 0x000fe40003f25270 */
[----:B------:R-:W1:Y:S02]  /*ff40*/  SYNCS.PHASECHK.TRANS64.TRYWAIT P0, [R3+URZ+0x16860], R0 ;  /* 0x01686000030075a7 */ /* 0x000e64000800017f */
[----:B-1----:R-:W-:Y:S09]  /*ff50*/  @!P0 BRA `(.L_x_11269) ;  /* 0x0000000c00308947 */ /* 0x002ff20003800000 */
.L_x_11296:
[----:B------:R-:W-:Y:S05]  /*ff60*/  @P1 BRA `(.L_x_11270) ;  /* 0x0000000000141947 */ /* 0x000fea0003800000 */
[----:B------:R-:W-:Y:S01]  /*ff70*/  ISETP.NE.AND P0, PT, R23, RZ, PT ;  /* 0x000000ff1700720c */ /* 0x000fe20003f05270 */
[----:B-1----:R-:W-:-:S04]  /*ff80*/  IMAD.MOV.U32 R0, RZ, RZ, 0x4000 ;  /* 0x00004000ff007424 */ /* 0x002fc800078e00ff */
[----:B------:R2:W-:Y:S08]  /*ff90*/  SYNCS.ARRIVE.TRANS64 RZ, [R3+URZ+0x16850], R0 ;  /* 0x0168500003ff79a7 */ /* 0x0005f0000800003f */
[----:B------:R-:W-:Y:S05]  /*ffa0*/  @!P0 BRA `(.L_x_11270) ;  /* 0x0000000000048947 */ /* 0x000fea0003800000 */
[----:B------:R-:W-:Y:S01]  /*ffb0*/  BPT.TRAP 0x1 ;  /* 0x000000040000795c */ /* 0x000fe20000300000 */
.L_x_11270:
        /* <DEDUP_REMOVED lines=10> */
[----:B------:R-:W-:Y:S02]  /*10060*/  ULEA UR8, UR8, UR39, 0xe ;  /* 0x0000002708087291 */ /* 0x000fe4000f8e703f */
[----:B------:R-:W-:Y:S02]  /*10070*/  USHF.L.U32 UR11, UR11, 0x7, URZ ;  /* 0x000000070b0b7899 */ /* 0x000fe4000800063f */
[----:B------:R-:W-:Y:S02]  /*10080*/  UIADD3 UR9, UR9, 0x16850, URZ ;  /* 0x0001685009097890 */ /* 0x000fe4000fffe03f */
[----:B------:R-:W-:-:S09]  /*10090*/  UIADD3 UR8, UR8, 0x400, URZ ;  /* 0x0000040008087890 */ /* 0x000fd2000fffe03f */
[----:B------:R3:W-:Y:S02]  /*100a0*/  UTMALDG.4D [UR8], [UR4], desc[UR6] ;  /* 0x00000608040075b4 */ /* 0x0007e40008019000 */
[----:B---3--:R-:W-:Y:S01]  /*100b0*/  NOP ;  /* 0x0000000000007918 */ /* 0x008fe20000000000 */
.L_x_11268:
[----:B------:R-:W-:Y:S05]  /*100c0*/  BSYNC B0 ;  /* 0x0000000000007941 */ /* 0x000fea0003800000 */
.L_x_11267:
[----:B------:R-:W-:Y:S02]  /*100d0*/  VIADD R19, R19, 0x1 ;  /* 0x0000000113137836 */ /* 0x000fe40000000000 */
[----:B--2---:R-:W-:-:S03]  /*100e0*/  IMAD.MOV.U32 R13, RZ, RZ, R22 ;  /* 0x000000ffff0d7224 */ /* 0x004fc600078e0016 */
[----:B------:R-:W-:-:S04]  /*100f0*/  ISETP.NE.AND P0, PT, R19, 0x2, PT ;  /* 0x000000021300780c */ /* 0x000fc80003f05270 */
[----:B-1----:R-:W-:Y:S02]  /*10100*/  SEL R3, RZ, 0x1, P0 ;  /* 0x00000001ff037807 */ /* 0x002fe40000000000 */
[----:B------:R-:W-:Y:S02]  /*10110*/  SEL R19, R19, RZ, P0 ;  /* 0x000000ff13137207 */ /* 0x000fe40000000000 */
[----:B------:R-:W-:-:S07]  /*10120*/  LOP3.LUT R18, R18, R3, RZ, 0x3c, !PT ;  /* 0x0000000312127212 */ /* 0x000fce00078e3cff */
.L_x_11229:
[----:B------:R-:W-:Y:S05]  /*10130*/  BSYNC B6 ;  /* 0x0000000000067941 */ /* 0x000fea0003800000 */
.L_x_11227:
[----:B------:R-:W-:-:S03]  /*10140*/  UMOV UR4, 0xffffffff ;  /* 0xffffffff00047882 */ /* 0x000fc60000000000 */
[----:B------:R-:W-:Y:S05]  /*10150*/  BRA.DIV UR4, `(.L_x_11271) ;  /* 0x0000000a04c47947 */ /* 0x000fea000b800000 */
[----:B------:R1:W2:Y:S02]  /*10160*/  SHFL.IDX PT, R14, R13, RZ, 0x1f ;  /* 0x00001fff0d0e7589 */ /* 0x0002a400000e0000 */
.L_x_11299:
        /* <DEDUP_REMOVED lines=12> */
.L_x_11218:
        /* <DEDUP_REMOVED lines=11> */
.L_x_11300:
        /* <DEDUP_REMOVED lines=11> */
.L_x_11276:
        /* <DEDUP_REMOVED lines=12> */
.L_x_11301:
[----:B------:R-:W3:Y:S02]  /*10450*/  SYNCS.PHASECHK.TRANS64.TRYWAIT P0, [R3+URZ], R2 ;  /* 0x00000002030075a7 */ /* 0x000ee4000800017f */
[----:B---3--:R-:W-:Y:S05]  /*10460*/  @!P0 BRA `(.L_x_11278) ;  /* 0x00000008004c8947 */ /* 0x008fea0003800000 */
.L_x_11302:
[----:B------:R-:W-:Y:S05]  /*10470*/  @!P2 BRA `(.L_x_11279) ;  /* 0x000000000004a947 */ /* 0x000fea0003800000 */
[----:B------:R-:W-:Y:S01]  /*10480*/  BPT.TRAP 0x1 ;  /* 0x000000040000795c */ /* 0x000fe20000300000 */
.L_x_11279:
[----:B------:R-:W-:-:S04]  /*10490*/  VIADD R0, R9, 0x16860 ;  /* 0x0001686009007836 */ /* 0x000fc80000000000 */
[----:B------:R-:W-:-:S04]  /*104a0*/  IMAD R19, R19, 0x8, R0 ;  /* 0x0000000813137824 */ /* 0x000fc800078e0200 */
[----:B------:R-:W4:Y:S02]  /*104b0*/  SYNCS.PHASECHK.TRANS64.TRYWAIT P0, [R19+URZ], R4 ;  /* 0x00000004130075a7 */ /* 0x000f24000800017f */
[----:B----4-:R-:W-:Y:S05]  /*104c0*/  @!P0 BRA `(.L_x_11280) ;  /* 0x0000000800488947 */ /* 0x010fea0003800000 */
.L_x_11303:
[----:B------:R-:W-:-:S07]  /*104d0*/  IMAD R7, R7, 0x8, R0 ;  /* 0x0000000807077824 */ /* 0x000fce00078e0200 */
.L_x_11281:
[----:B------:R1:W1:Y:S02]  /*104e0*/  SYNCS.PHASECHK.TRANS64.TRYWAIT P0, [R7+URZ], R2 ;  /* 0x00000002070075a7 */ /* 0x000264000800017f */
[----:B-1----:R-:W-:Y:S05]  /*104f0*/  @!P0 NANOSLEEP.SYNCS 0x989680 ;  /* 0x009896800000895d */ /* 0x002fea0003900000 */
[----:B------:R-:W1:Y:S02]  /*10500*/  @!P0 SYNCS.PHASECHK.TRANS64 P0, [R7+URZ], R2 ;  /* 0x00000002070085a7 */ /* 0x000e64000800007f */
[----:B-1----:R-:W-:Y:S05]  /*10510*/  @!P0 BRA `(.L_x_11281) ;  /* 0xfffffffc00f08947 */ /* 0x002fea000383ffff */
.L_x_11275:
[----:B------:R-:W-:Y:S05]  /*10520*/  BSYNC B0 ;  /* 0x0000000000007941 */ /* 0x000fea0003800000 */
.L_x_11274:
[----:B------:R-:W-:Y:S05]  /*10530*/  EXIT ;  /* 0x000000000000794d */ /* 0x000fea0003800000 */
.L_x_11135:
[----:B-1----:R-:W-:-:S04]  /*10540*/  IMAD.U32 R3, RZ, RZ, UR40 ;  /* 0x00000028ff037e24 */ /* 0x002fc8000f8e00ff */
[----:B------:R1:W2:Y:S03]  /*10550*/  SYNCS.PHASECHK.TRANS64.TRYWAIT P1, [R3+URZ+0x16800], R0 ;  /* 0x01680000030075a7 */ /* 0x0002a6000802017f */
[----:B--2---:R-:W-:Y:S05]  /*10560*/  @!P1 NANOSLEEP.SYNCS 0x989680 ;  /* 0x009896800000995d */ /* 0x004fea0003900000 */
[----:B------:R-:W2:Y:S02]  /*10570*/  @!P1 SYNCS.PHASECHK.TRANS64 P1, [R3+URZ+0x16800], R0 ;  /* 0x01680000030095a7 */ /* 0x000ea4000802007f */
[----:B--2---:R-:W-:Y:S05]  /*10580*/  @!P1 BRA `(.L_x_11135) ;  /* 0xfffffffc00ec9947 */ /* 0x004fea000383ffff */
[----:B------:R-:W-:Y:S05]  /*10590*/  BRA `(.L_x_11282) ;  /* 0xffffff1000ac7947 */ /* 0x000fea000383ffff */
.L_x_11139:
[----:B--2---:R2:W3:Y:S02]  /*105a0*/  SYNCS.PHASECHK.TRANS64.TRYWAIT P2, [R5+URZ+0x16830], R0 ;  /* 0x01683000050075a7 */ /* 0x0044e4000804017f */
[----:B---3--:R-:W-:Y:S05]  /*105b0*/  @!P2 NANOSLEEP.SYNCS 0x989680 ;  /* 0x009896800000a95d */ /* 0x008fea0003900000 */
[----:B------:R-:W3:Y:S02]  /*105c0*/  @!P2 SYNCS.PHASECHK.TRANS64 P2, [R5+URZ+0x16830], R0 ;  /* 0x016830000500a5a7 */ /* 0x000ee4000804007f */
[----:B---3--:R-:W-:Y:S05]  /*105d0*/  @!P2 BRA `(.L_x_11139) ;  /* 0xfffffffc00f0a947 */ /* 0x008fea000383ffff */
[----:B------:R-:W-:Y:S05]  /*105e0*/  BRA `(.L_x_11138) ;  /* 0xffffff1000cc7947 */ /* 0x000fea000383ffff */
.L_x_11155:
[----:B--2---:R-:W-:-:S04]  /*105f0*/  IMAD.U32 R12, RZ, RZ, UR6 ;  /* 0x00000006ff0c7e24 */ /* 0x004fc8000f8e00ff */
[----:B------:R2:W3:Y:S03]  /*10600*/  SYNCS.PHASECHK.TRANS64.TRYWAIT P2, [R12+URZ+0x16830], R11 ;  /* 0x0168300b0c0075a7 */ /* 0x0004e6000804017f */
[----:B---3--:R-:W-:Y:S05]  /*10610*/  @!P2 NANOSLEEP.SYNCS 0x989680 ;  /* 0x009896800000a95d */ /* 0x008fea0003900000 */
[----:B------:R-:W3:Y:S02]  /*10620*/  @!P2 SYNCS.PHASECHK.TRANS64 P2, [R12+URZ+0x16830], R11 ;  /* 0x0168300b0c00a5a7 */ /* 0x000ee4000804007f */
[----:B---3--:R-:W-:Y:S05]  /*10630*/  @!P2 BRA `(.L_x_11155) ;  /* 0xfffffffc00eca947 */ /* 0x008fea000383ffff */
[----:B------:R-:W-:Y:S05]  /*10640*/  BRA `(.L_x_11152) ;  /* 0xffffff4400047947 */ /* 0x000fea000383ffff */
.L_x_11159:
[----:B--2---:R-:W-:-:S04]  /*10650*/  IMAD.U32 R12, RZ, RZ, UR6 ;  /* 0x00000006ff0c7e24 */ /* 0x004fc8000f8e00ff */
[----:B------:R2:W3:Y:S03]  /*10660*/  SYNCS.PHASECHK.TRANS64.TRYWAIT P2, [R12+URZ+0x16850], R11 ;  /* 0x0168500b0c0075a7 */ /* 0x0004e6000804017f */
[----:B---3--:R-:W-:Y:S05]  /*10670*/  @!P2 NANOSLEEP.SYNCS 0x989680 ;  /* 0x009896800000a95d */ /* 0x008fea0003900000 */
[----:B------:R-:W3:Y:S02]  /*10680*/  @!P2 SYNCS.PHASECHK.TRANS64 P2, [R12+URZ+0x16850], R11 ;  /* 0x0168500b0c00a5a7 */ /* 0x000ee4000804007f */
[----:B---3--:R-:W-:Y:S05]  /*10690*/  @!P2 BRA `(.L_x_11159) ;  /* 0xfffffffc00eca947 */ /* 0x008fea000383ffff */
[----:B------:R-:W-:Y:S05]  /*106a0*/  BRA `(.L_x_11156) ;  /* 0xffffff4400747947 */ /* 0x000fea000383ffff */
.L_x_11176:
[----:B--2---:R-:W-:-:S04]  /*106b0*/  IMAD.U32 R9, RZ, RZ, UR6 ;  /* 0x00000006ff097e24 */ /* 0x004fc8000f8e00ff */
[----:B------:R2:W3:Y:S03]  /*106c0*/  SYNCS.PHASECHK.TRANS64.TRYWAIT P2, [R9+URZ+0x16830], R6 ;  /* 0x01683006090075a7 */ /* 0x0004e6000804017f */
[----:B---3--:R-:W-:Y:S05]  /*106d0*/  @!P2 NANOSLEEP.SYNCS 0x989680 ;  /* 0x009896800000a95d */ /* 0x008fea0003900000 */
[----:B------:R-:W3:Y:S02]  /*106e0*/  @!P2 SYNCS.PHASECHK.TRANS64 P2, [R9+URZ+0x16830], R6 ;  /* 0x016830060900a5a7 */ /* 0x000ee4000804007f */
[----:B---3--:R-:W-:Y:S05]  /*106f0*/  @!P2 BRA `(.L_x_11176) ;  /* 0xfffffffc00eca947 */ /* 0x008fea000383ffff */
[----:B------:R-:W-:Y:S05]  /*10700*/  BRA `(.L_x_11173) ;  /* 0xffffff70009c7947 */ /* 0x000fea000383ffff */
.L_x_11180:
[----:B--2---:R-:W-:-:S04]  /*10710*/  IMAD.U32 R9, RZ, RZ, UR6 ;  /* 0x00000006ff097e24 */ /* 0x004fc8000f8e00ff */
[----:B------:R2:W3:Y:S03]  /*10720*/  SYNCS.PHASECHK.TRANS64.TRYWAIT P2, [R9+URZ+0x16850], R6 ;  /* 0x01685006090075a7 */ /* 0x0004e6000804017f */
[----:B---3--:R-:W-:Y:S05]  /*10730*/  @!P2 NANOSLEEP.SYNCS 0x989680 ;  /* 0x009896800000a95d */ /* 0x008fea0003900000 */
[----:B------:R-:W3:Y:S02]  /*10740*/  @!P2 SYNCS.PHASECHK.TRANS64 P2, [R9+URZ+0x16850], R6 ;  /* 0x016850060900a5a7 */ /* 0x000ee4000804007f */
[----:B---3--:R-:W-:Y:S05]  /*10750*/  @!P2 BRA `(.L_x_11180) ;  /* 0xfffffffc00eca947 */ /* 0x008fea000383ffff */
[----:B------:R-:W-:Y:S05]  /*10760*/  BRA `(.L_x_11177) ;  /* 0xffffff74000c7947 */ /* 0x000fea000383ffff */
.L_x_11186:
[----:B--2---:R-:W-:-:S04]  /*10770*/  IMAD.U32 R9, RZ, RZ, UR6 ;  /* 0x00000006ff097e24 */ /* 0x004fc8000f8e00ff */
[----:B------:R2:W3:Y:S03]  /*10780*/  SYNCS.PHASECHK.TRANS64.TRYWAIT P2, [R9+URZ+0x16830], R6 ;  /* 0x01683006090075a7 */ /* 0x0004e6000804017f */
[----:B---3--:R-:W-:Y:S05]  /*10790*/  @!P2 NANOSLEEP.SYNCS 0x989680 ;  /* 0x009896800000a95d */ /* 0x008fea0003900000 */
[----:B------:R-:W3:Y:S02]  /*107a0*/  @!P2 SYNCS.PHASECHK.TRANS64 P2, [R9+URZ+0x16830], R6 ;  /* 0x016830060900a5a7 */ /* 0x000ee4000804007f */
[----:B---3--:R-:W-:Y:S05]  /*107b0*/  @!P2 BRA `(.L_x_11186) ;  /* 0xfffffffc00eca947 */ /* 0x008fea000383ffff */
[----:B------:R-:W-:Y:S05]  /*107c0*/  BRA `(.L_x_11183) ;  /* 0xffffff8c00b47947 */ /* 0x000fea000383ffff */
.L_x_11190:
[----:B--2---:R-:W-:-:S04]  /*107d0*/  IMAD.U32 R9, RZ, RZ, UR6 ;  /* 0x00000006ff097e24 */ /* 0x004fc8000f8e00ff */
[----:B------:R2:W3:Y:S03]  /*107e0*/  SYNCS.PHASECHK.TRANS64.TRYWAIT P2, [R9+URZ+0x16850], R6 ;  /* 0x01685006090075a7 */ /* 0x0004e6000804017f */
[----:B---3--:R-:W-:Y:S05]  /*107f0*/  @!P2 NANOSLEEP.SYNCS 0x989680 ;  /* 0x009896800000a95d */ /* 0x008fea0003900000 */
[----:B------:R-:W3:Y:S02]  /*10800*/  @!P2 SYNCS.PHASECHK.TRANS64 P2, [R9+URZ+0x16850], R6 ;  /* 0x016850060900a5a7 */ /* 0x000ee4000804007f */
[----:B---3--:R-:W-:Y:S05]  /*10810*/  @!P2 BRA `(.L_x_11190) ;  /* 0xfffffffc00eca947 */ /* 0x008fea000383ffff */
[----:B------:R-:W-:Y:S05]  /*10820*/  BRA `(.L_x_11187) ;  /* 0xffffff9000247947 */ /* 0x000fea000383ffff */
.L_x_11203:
[----:B--2---:R-:W-:-:S04]  /*10830*/  IMAD.U32 R3, RZ, RZ, UR5 ;  /* 0x00000005ff037e24 */ /* 0x004fc8000f8e00ff */
[----:B------:R2:W3:Y:S03]  /*10840*/  SYNCS.PHASECHK.TRANS64.TRYWAIT P0, [R3+URZ+0x16850], R0 ;  /* 0x01685000030075a7 */ /* 0x0004e6000800017f */
[----:B---3--:R-:W-:Y:S05]  /*10850*/  @!P0 NANOSLEEP.SYNCS 0x989680 ;  /* 0x009896800000895d */ /* 0x008fea0003900000 */
[----:B------:R-:W3:Y:S02]  /*10860*/  @!P0 SYNCS.PHASECHK.TRANS64 P0, [R3+URZ+0x16850], R0 ;  /* 0x01685000030085a7 */ /* 0x000ee4000800007f */
[----:B---3--:R-:W-:Y:S05]  /*10870*/  @!P0 BRA `(.L_x_11203) ;  /* 0xfffffffc00ec8947 */ /* 0x008fea000383ffff */
[----:B------:R-:W-:Y:S05]  /*10880*/  BRA `(.L_x_11202) ;  /* 0xffffffb800907947 */ /* 0x000fea000383ffff */
.L_x_11233:
[----:B------:R-:W-:Y:S02]  /*10890*/  IMAD.MOV.U32 R13, RZ, RZ, R16 ;  /* 0x000000ffff0d7224 */ /* 0x000fe400078e0010 */
[----:B------:R-:W-:Y:S02]  /*108a0*/  IMAD.MOV.U32 R12, RZ, RZ, RZ ;  /* 0x000000ffff0c7224 */ /* 0x000fe400078e00ff */
[----:B------:R-:W-:Y:S02]  /*108b0*/  IMAD.MOV.U32 R11, RZ, RZ, 0x1f ;  /* 0x0000001fff0b7424 */ /* 0x000fe400078e00ff */
[----:B------:R-:W-:-:S07]  /*108c0*/  IMAD.MOV.U32 R15, RZ, RZ, -0x1 ;  /* 0xffffffffff0f7424 */ /* 0x000fce00078e00ff */
[----:B------:R-:W-:Y:S05]  /*108d0*/  WARPSYNC.COLLECTIVE R15, `(.L_x_11283) ;  /* 0x000000000f087348 */ /* 0x000fea0003c00000 */
[----:B------:R1:W2:Y:S02]  /*108e0*/  SHFL.IDX P6, R14, R13, R12, R11 ;  /* 0x0000000c0d0e7389 */ /* 0x0002a400000c000b */
[----:B-12---:R-:W-:Y:S01]  /*108f0*/  ENDCOLLECTIVE ;  /* 0x000000000000791b */ /* 0x006fe20003800000 */
.L_x_11283:
[----:B------:R-:W-:Y:S05]  /*10900*/  BRA `(.L_x_11284) ;  /* 0xffffffdc00b07947 */ /* 0x000fea000383ffff */
.L_x_11234:
[----:B------:R-:W-:Y:S01]  /*10910*/  BSSY B0, `(.L_x_11285) ;  /* 0x0000006000007945 */ /* 0x000fe20003800000 */
[----:B------:R-:W-:-:S07]  /*10920*/  IMAD.MOV.U32 R15, RZ, RZ, -0x1 ;  /* 0xffffffffff0f7424 */ /* 0x000fce00078e00ff */
[----:B------:R-:W-:Y:S05]  /*10930*/  WARPSYNC.COLLECTIVE R15, `(.L_x_11286) ;  /* 0x000000000f0c7348 */ /* 0x000fea0003c00000 */
[----:B------:R-:W-:Y:S02]  /*10940*/  ELECT P6, UR62, PT ;  /* 0x00000000003e782f */ /* 0x000fe400038c0000 */
[----:B------:R-:W-:Y:S01]  /*10950*/  MOV R14, UR62 ;  /* 0x0000003e000e7c02 */ /* 0x000fe20008000f00 */
[----:B------:R-:W-:Y:S10]  /*10960*/  ENDCOLLECTIVE ;  /* 0x000000000000791b */ /* 0x000ff40003800000 */
.L_x_11286:
[----:B------:R-:W-:Y:S05]  /*10970*/  BSYNC B0 ;  /* 0x0000000000007941 */ /* 0x000fea0003800000 */
.L_x_11285:
[----:B------:R-:W-:Y:S05]  /*10980*/  BRA `(.L_x_11287) ;  /* 0xffffffdc00a07947 */ /* 0x000fea000383ffff */
.L_x_11237:
[----:B--2---:R2:W3:Y:S02]  /*10990*/  SYNCS.PHASECHK.TRANS64.TRYWAIT P2, [R13+URZ+0x16840], R12 ;  /* 0x0168400c0d0075a7 */ /* 0x0044e4000804017f */
[----:B---3--:R-:W-:Y:S05]  /*109a0*/  @!P2 NANOSLEEP.SYNCS 0x989680 ;  /* 0x009896800000a95d */ /* 0x008fea0003900000 */
[----:B------:R-:W3:Y:S02]  /*109b0*/  @!P2 SYNCS.PHASECHK.TRANS64 P2, [R13+URZ+0x16840], R12 ;  /* 0x0168400c0d00a5a7 */ /* 0x000ee4000804007f */
[----:B---3--:R-:W-:Y:S05]  /*109c0*/  @!P2 BRA `(.L_x_11237) ;  /* 0xfffffffc00f0a947 */ /* 0x008fea000383ffff */
[----:B------:R-:W-:Y:S05]  /*109d0*/  BRA `(.L_x_11288) ;  /* 0xffffffdc00f47947 */ /* 0x000fea000383ffff */
.L_x_11239:
[----:B-1----:R-:W-:-:S04]  /*109e0*/  IMAD.U32 R5, RZ, RZ, UR39 ;  /* 0x00000027ff057e24 */ /* 0x002fc8000f8e00ff */
[----:B------:R1:W3:Y:S03]  /*109f0*/  SYNCS.PHASECHK.TRANS64.TRYWAIT P2, [R5+URZ+0x16820], R4 ;  /* 0x01682004050075a7 */ /* 0x0002e6000804017f */
[----:B---3--:R-:W-:Y:S05]  /*10a00*/  @!P2 NANOSLEEP.SYNCS 0x989680 ;  /* 0x009896800000a95d */ /* 0x008fea0003900000 */
[----:B------:R-:W3:Y:S02]  /*10a10*/  @!P2 SYNCS.PHASECHK.TRANS64 P2, [R5+URZ+0x16820], R4 ;  /* 0x016820040500a5a7 */ /* 0x000ee4000804007f */
[----:B---3--:R-:W-:Y:S05]  /*10a20*/  @!P2 BRA `(.L_x_11239) ;  /* 0xfffffffc00eca947 */ /* 0x008fea000383ffff */
[----:B------:R-:W-:Y:S05]  /*10a30*/  BRA `(.L_x_11289) ;  /* 0xffffffe000947947 */ /* 0x000fea000383ffff */
.L_x_11245:
[----:B-1----:R1:W2:Y:S02]  /*10a40*/  SYNCS.PHASECHK.TRANS64.TRYWAIT P3, [R3+URZ+0x16840], R2 ;  /* 0x01684002030075a7 */ /* 0x0022a4000806017f */
[----:B--2---:R-:W-:Y:S05]  /*10a50*/  @!P3 NANOSLEEP.SYNCS 0x989680 ;  /* 0x009896800000b95d */ /* 0x004fea0003900000 */
[----:B------:R-:W2:Y:S02]  /*10a60*/  @!P3 SYNCS.PHASECHK.TRANS64 P3, [R3+URZ+0x16840], R2 ;  /* 0x016840020300b5a7 */ /* 0x000ea4000806007f */
[----:B--2---:R-:W-:Y:S05]  /*10a70*/  @!P3 BRA `(.L_x_11245) ;  /* 0xfffffffc00f0b947 */ /* 0x004fea000383ffff */
[----:B------:R-:W-:Y:S05]  /*10a80*/  BRA `(.L_x_11290) ;  /* 0xffffffe400347947 */ /* 0x000fea000383ffff */
.L_x_11247:
[----:B-1----:R1:W2:Y:S02]  /*10a90*/  SYNCS.PHASECHK.TRANS64.TRYWAIT P3, [R2+URZ+0x60], R3 ;  /* 0x00006003020075a7 */ /* 0x0022a4000806017f */
[----:B--2---:R-:W-:Y:S05]  /*10aa0*/  @!P3 NANOSLEEP.SYNCS 0x989680 ;  /* 0x009896800000b95d */ /* 0x004fea0003900000 */
[----:B------:R-:W2:Y:S02]  /*10ab0*/  @!P3 SYNCS.PHASECHK.TRANS64 P3, [R2+URZ+0x60], R3 ;  /* 0x000060030200b5a7 */ /* 0x000ea4000806007f */
[----:B--2---:R-:W-:Y:S05]  /*10ac0*/  @!P3 BRA `(.L_x_11247) ;  /* 0xfffffffc00f0b947 */ /* 0x004fea000383ffff */
[----:B------:R-:W-:Y:S05]  /*10ad0*/  BRA `(.L_x_11291) ;  /* 0xffffffe400887947 */ /* 0x000fea000383ffff */
.L_x_11253:
[----:B-1----:R1:W2:Y:S02]  /*10ae0*/  SYNCS.PHASECHK.TRANS64.TRYWAIT P3, [R4+URZ+0x16840], R3 ;  /* 0x01684003040075a7 */ /* 0x0022a4000806017f */
[----:B--2---:R-:W-:Y:S05]  /*10af0*/  @!P3 NANOSLEEP.SYNCS 0x989680 ;  /* 0x009896800000b95d */ /* 0x004fea0003900000 */
[----:B------:R-:W2:Y:S02]  /*10b00*/  @!P3 SYNCS.PHASECHK.TRANS64 P3, [R4+URZ+0x16840], R3 ;  /* 0x016840030400b5a7 */ /* 0x000ea4000806007f */
[----:B--2---:R-:W-:Y:S05]  /*10b10*/  @!P3 BRA `(.L_x_11253) ;  /* 0xfffffffc00f0b947 */ /* 0x004fea000383ffff */
[----:B------:R-:W-:Y:S05]  /*10b20*/  BRA `(.L_x_11292) ;  /* 0xffffffe800887947 */ /* 0x000fea000383ffff */
.L_x_11255:
[----:B-1----:R1:W2:Y:S02]  /*10b30*/  SYNCS.PHASECHK.TRANS64.TRYWAIT P3, [R3+URZ+0x60], R18 ;  /* 0x00006012030075a7 */ /* 0x0022a4000806017f */
[----:B--2---:R-:W-:Y:S05]  /*10b40*/  @!P3 NANOSLEEP.SYNCS 0x989680 ;  /* 0x009896800000b95d */ /* 0x004fea0003900000 */
[----:B------:R-:W2:Y:S02]  /*10b50*/  @!P3 SYNCS.PHASECHK.TRANS64 P3, [R3+URZ+0x60], R18 ;  /* 0x000060120300b5a7 */ /* 0x000ea4000806007f */
[----:B--2---:R-:W-:Y:S05]  /*10b60*/  @!P3 BRA `(.L_x_11255) ;  /* 0xfffffffc00f0b947 */ /* 0x004fea000383ffff */
[----:B------:R-:W-:Y:S05]  /*10b70*/  BRA `(.L_x_11293) ;  /* 0xffffffe800dc7947 */ /* 0x000fea000383ffff */
.L_x_11260:
[----:B-1----:R1:W2:Y:S02]  /*10b80*/  SYNCS.PHASECHK.TRANS64.TRYWAIT P3, [R3+URZ+0x16840], R4 ;  /* 0x01684004030075a7 */ /* 0x0022a4000806017f */
[----:B--2---:R-:W-:Y:S05]  /*10b90*/  @!P3 NANOSLEEP.SYNCS 0x989680 ;  /* 0x009896800000b95d */ /* 0x004fea0003900000 */
[----:B------:R-:W2:Y:S02]  /*10ba0*/  @!P3 SYNCS.PHASECHK.TRANS64 P3, [R3+URZ+0x16840], R4 ;  /* 0x016840040300b5a7 */ /* 0x000ea4000806007f */
[----:B--2---:R-:W-:Y:S05]  /*10bb0*/  @!P3 BRA `(.L_x_11260) ;  /* 0xfffffffc00f0b947 */ /* 0x004fea000383ffff */
[----:B------:R-:W-:Y:S05]  /*10bc0*/  BRA `(.L_x_11294) ;  /* 0xffffffec00b07947 */ /* 0x000fea000383ffff */
.L_x_11262:
[----:B-1----:R1:W2:Y:S02]  /*10bd0*/  SYNCS.PHASECHK.TRANS64.TRYWAIT P3, [R3+URZ+0x60], R12 ;  /* 0x0000600c030075a7 */ /* 0x0022a4000806017f */
[----:B--2---:R-:W-:Y:S05]  /*10be0*/  @!P3 NANOSLEEP.SYNCS 0x989680 ;  /* 0x009896800000b95d */ /* 0x004fea0003900000 */
[----:B------:R-:W2:Y:S02]  /*10bf0*/  @!P3 SYNCS.PHASECHK.TRANS64 P3, [R3+URZ+0x60], R12 ;  /* 0x0000600c0300b5a7 */ /* 0x000ea4000806007f */
[----:B--2---:R-:W-:Y:S05]  /*10c00*/  @!P3 BRA `(.L_x_11262) ;  /* 0xfffffffc00f0b947 */ /* 0x004fea000383ffff */
[----:B------:R-:W-:Y:S05]  /*10c10*/  BRA `(.L_x_11295) ;  /* 0xfffffff000047947 */ /* 0x000fea000383ffff */
.L_x_11269:
[----:B-1----:R1:W2:Y:S02]  /*10c20*/  SYNCS.PHASECHK.TRANS64.TRYWAIT P0, [R3+URZ+0x16860], R0 ;  /* 0x01686000030075a7 */ /* 0x0022a4000800017f */
[----:B--2---:R-:W-:Y:S05]  /*10c30*/  @!P0 NANOSLEEP.SYNCS 0x989680 ;  /* 0x009896800000895d */ /* 0x004fea0003900000 */
[----:B------:R-:W2:Y:S02]  /*10c40*/  @!P0 SYNCS.PHASECHK.TRANS64 P0, [R3+URZ+0x16860], R0 ;  /* 0x01686000030085a7 */ /* 0x000ea4000800007f */
[----:B--2---:R-:W-:Y:S05]  /*10c50*/  @!P0 BRA `(.L_x_11269) ;  /* 0xfffffffc00f08947 */ /* 0x004fea000383ffff */
[----:B------:R-:W-:Y:S05]  /*10c60*/  BRA `(.L_x_11296) ;  /* 0xfffffff000bc7947 */ /* 0x000fea000383ffff */
.L_x_11271:
[----:B------:R-:W-:Y:S01]  /*10c70*/  BSSY B0, `(.L_x_11297) ;  /* 0x0000007000007945 */ /* 0x000fe20003800000 */
[----:B------:R-:W-:Y:S02]  /*10c80*/  IMAD.MOV.U32 R12, RZ, RZ, RZ ;  /* 0x000000ffff0c7224 */ /* 0x000fe400078e00ff */
[----:B------:R-:W-:Y:S02]  /*10c90*/  IMAD.MOV.U32 R11, RZ, RZ, 0x1f ;  /* 0x0000001fff0b7424 */ /* 0x000fe400078e00ff */
[----:B------:R-:W-:-:S07]  /*10ca0*/  IMAD.MOV.U32 R15, RZ, RZ, -0x1 ;  /* 0xffffffffff0f7424 */ /* 0x000fce00078e00ff */
[----:B------:R-:W-:Y:S05]  /*10cb0*/  WARPSYNC.COLLECTIVE R15, `(.L_x_11298) ;  /* 0x000000000f087348 */ /* 0x000fea0003c00000 */
[----:B------:R1:W2:Y:S02]  /*10cc0*/  SHFL.IDX P6, R14, R13, R12, R11 ;  /* 0x0000000c0d0e7389 */ /* 0x0002a400000c000b */
[----:B-12---:R-:W-:Y:S01]  /*10cd0*/  ENDCOLLECTIVE ;  /* 0x000000000000791b */ /* 0x006fe20003800000 */
.L_x_11298:
[----:B------:R-:W-:Y:S05]  /*10ce0*/  BSYNC B0 ;  /* 0x0000000000007941 */ /* 0x000fea0003800000 */
.L_x_11297:
[----:B------:R-:W-:Y:S05]  /*10cf0*/  BRA `(.L_x_11299) ;  /* 0xfffffff4001c7947 */ /* 0x000fea000383ffff */
.L_x_11273:
[----:B--2---:R2:W3:Y:S02]  /*10d00*/  SYNCS.PHASECHK.TRANS64.TRYWAIT P0, [R9+URZ+0x16820], R0 ;  /* 0x01682000090075a7 */ /* 0x0044e4000800017f */
[----:B---3--:R-:W-:Y:S05]  /*10d10*/  @!P0 NANOSLEEP.SYNCS 0x989680 ;  /* 0x009896800000895d */ /* 0x008fea0003900000 */
[----:B------:R-:W3:Y:S02]  /*10d20*/  @!P0 SYNCS.PHASECHK.TRANS64 P0, [R9+URZ+0x16820], R0 ;  /* 0x01682000090085a7 */ /* 0x000ee4000800007f */
[----:B---3--:R-:W-:Y:S05]  /*10d30*/  @!P0 BRA `(.L_x_11273) ;  /* 0xfffffffc00f08947 */ /* 0x008fea000383ffff */
[----:B------:R-:W-:Y:S05]  /*10d40*/  BRA `(.L_x_11300) ;  /* 0xfffffff400647947 */ /* 0x000fea000383ffff */
.L_x_11277:
[----:B--2---:R2:W3:Y:S02]  /*10d50*/  SYNCS.PHASECHK.TRANS64.TRYWAIT P0, [R5+URZ], R4 ;  /* 0x00000004050075a7 */ /* 0x0044e4000800017f */
[----:B---3--:R-:W-:Y:S05]  /*10d60*/  @!P0 NANOSLEEP.SYNCS 0x989680 ;  /* 0x009896800000895d */ /* 0x008fea0003900000 */
[----:B------:R-:W3:Y:S02]  /*10d70*/  @!P0 SYNCS.PHASECHK.TRANS64 P0, [R5+URZ], R4 ;  /* 0x00000004050085a7 */ /* 0x000ee4000800007f */
[----:B---3--:R-:W-:Y:S05]  /*10d80*/  @!P0 BRA `(.L_x_11277) ;  /* 0xfffffffc00f08947 */ /* 0x008fea000383ffff */
[----:B------:R-:W-:Y:S05]  /*10d90*/  BRA `(.L_x_11301) ;  /* 0xfffffff400ac7947 */ /* 0x000fea000383ffff */
.L_x_11278:
[----:B---3--:R3:W4:Y:S02]  /*10da0*/  SYNCS.PHASECHK.TRANS64.TRYWAIT P0, [R3+URZ], R2 ;  /* 0x00000002030075a7 */ /* 0x008724000800017f */
[----:B----4-:R-:W-:Y:S05]  /*10db0*/  @!P0 NANOSLEEP.SYNCS 0x989680 ;  /* 0x009896800000895d */ /* 0x010fea0003900000 */
[----:B------:R-:W4:Y:S02]  /*10dc0*/  @!P0 SYNCS.PHASECHK.TRANS64 P0, [R3+URZ], R2 ;  /* 0x00000002030085a7 */ /* 0x000f24000800007f */
[----:B----4-:R-:W-:Y:S05]  /*10dd0*/  @!P0 BRA `(.L_x_11278) ;  /* 0xfffffffc00f08947 */ /* 0x010fea000383ffff */
[----:B------:R-:W-:Y:S05]  /*10de0*/  BRA `(.L_x_11302) ;  /* 0xfffffff400a07947 */ /* 0x000fea000383ffff */
.L_x_11280:
[----:B----4-:R4:W1:Y:S02]  /*10df0*/  SYNCS.PHASECHK.TRANS64.TRYWAIT P0, [R19+URZ], R4 ;  /* 0x00000004130075a7 */ /* 0x010864000800017f */
[----:B-1----:R-:W-:Y:S05]  /*10e00*/  @!P0 NANOSLEEP.SYNCS 0x989680 ;  /* 0x009896800000895d */ /* 0x002fea0003900000 */
[----:B------:R-:W1:Y:S02]  /*10e10*/  @!P0 SYNCS.PHASECHK.TRANS64 P0, [R19+URZ], R4 ;  /* 0x00000004130085a7 */ /* 0x000e64000800007f */
[----:B-1----:R-:W-:Y:S05]  /*10e20*/  @!P0 BRA `(.L_x_11280) ;  /* 0xfffffffc00f08947 */ /* 0x002fea000383ffff */
[----:B------:R-:W-:Y:S05]  /*10e30*/  BRA `(.L_x_11303) ;  /* 0xfffffff400a47947 */ /* 0x000fea000383ffff */
.L_x_11304:
        /* <DEDUP_REMOVED lines=12> */
.L_x_12791:


//--------------------- .text._ZN7cutlass13device_kernelIN5flash11enable_sm90INS1_16FlashAttnFwdSm90INS1_25CollectiveMainloopFwdSm90ILi2EN4cute5tupleIJNS5_1CILi1EEES8_S8_EEENS6_IJNS7_ILi192EEENS7_ILi128EEENS7_ILi64EEEEEELi64ENS_10bfloat16_tEfNS_4arch4Sm90ELb0ELb1ELb0ELb1ELb0ELb0ELb0ELb1ELb1ELb0ELb0ELb0EEENS1_21CollectiveEpilogueFwdINS6_IJSA_SC_SB_EEES9_SE_SG_Li384ELb1ELb0ELb0ELb0EEENS1_36VarlenDynamicPersistentTileSchedulerILi192ELi128ELi384ELi32ELb0ELb0ELb1ELb1ELb0ELb1EEEEEEEEEvNT_6ParamsE --------------------------
	.section	.text._ZN7cutlass13device_kernelIN5flash11enable_sm90INS1_16FlashAttnFwdSm90INS1_25CollectiveMainloopFwdSm90ILi2EN4cute5tupleIJNS5_1CILi1EEES8_S8_EEENS6_IJNS7_ILi192EEENS7_ILi128EEENS7_ILi64EEEEEELi64ENS_10bfloat16_tEfNS_4arch4Sm90ELb0ELb1ELb0ELb1ELb0ELb0ELb0ELb1ELb1ELb0ELb0ELb0EEENS1_21CollectiveEpilogueFwdINS6_IJSA_SC_SB_EEES9_SE_SG_Li384ELb1ELb0ELb0ELb0EEENS1_36VarlenDynamicPersistentTileSchedulerILi192ELi128ELi384ELi32ELb0ELb0ELb1ELb1ELb0ELb1EEEEEEEEEvNT_6ParamsE,"ax",@progbits
	.align	128
.text._ZN7cutlass13device_kernelIN5flash11enable_sm90INS1_16FlashAttnFwdSm90INS1_25CollectiveMainloopFwdSm90ILi2EN4cute5tupleIJNS5_1CILi1EEES8_S8_EEENS6_IJNS7_ILi192EEENS7_ILi128EEENS7_ILi64EEEEEELi64ENS_10bfloat16_tEfNS_4arch4Sm90ELb0ELb1ELb0ELb1ELb0ELb0ELb0ELb1ELb1ELb0ELb0ELb0EEENS1_21CollectiveEpilogueFwdINS6_IJSA_SC_SB_EEES9_SE_SG_Li384ELb1ELb0ELb0ELb0EEENS1_36VarlenDynamicPersistentTileSchedulerILi192ELi128ELi384ELi32ELb0ELb0ELb1ELb1ELb0ELb1EEEEEEEEEvNT_6ParamsE:
        .type           _ZN7cutlass13device_kernelIN5flash11enable_sm90INS1_16FlashAttnFwdSm90INS1_25CollectiveMainloopFwdSm90ILi2EN4cute5tupleIJNS5_1CILi1EEES8_S8_EEENS6_IJNS7_ILi192EEENS7_ILi128EEENS7_ILi64EEEEEELi64ENS_10bfloat16_tEfNS_4arch4Sm90ELb0ELb1ELb0ELb1ELb0ELb0ELb0ELb1ELb1ELb0ELb0ELb0EEENS1_21CollectiveEpilogueFwdINS6_IJSA_SC_SB_EEES9_SE_SG_Li384ELb1ELb0ELb0ELb0EEENS1_36VarlenDynamicPersistentTileSchedulerILi192ELi128ELi384ELi32ELb0ELb0ELb1ELb1ELb0ELb1EEEEEEEEEvNT_6ParamsE,@function
        .size           _ZN7cutlass13device_kernelIN5flash11enable_sm90INS1_16FlashAttnFwdSm90INS1_25CollectiveMainloopFwdSm90ILi2EN4cute5tupleIJNS5_1CILi1EEES8_S8_EEENS6_IJNS7_ILi192EEENS7_ILi128EEENS7_ILi64EEEEEELi64ENS_10bfloat16_tEfNS_4arch4Sm90ELb0ELb1ELb0ELb1ELb0ELb0ELb0ELb1ELb1ELb0ELb0ELb0EEENS1_21CollectiveEpilogueFwdINS6_IJSA_SC_SB_EEES9_SE_SG_Li384ELb1ELb0ELb0ELb0EEENS1_36VarlenDynamicPersistentTileSchedulerILi192ELi128ELi384ELi32ELb0ELb0ELb1ELb1ELb0ELb1EEEEEEEEEvNT_6ParamsE,(.L_x_12792 - _ZN7cutlass13device_kernelIN5flash11enable_sm90INS1_16FlashAttnFwdSm90INS1_25CollectiveMainloopFwdSm90ILi2EN4cute5tupleIJNS5_1CILi1EEES8_S8_EEENS6_IJNS7_ILi192EEENS7_ILi128EEENS7_ILi64EEEEEELi64ENS_10bfloat16_tEfNS_4arch4Sm90ELb0ELb1ELb0ELb1ELb0ELb0ELb0ELb1ELb1ELb0ELb0ELb0EEENS1_21CollectiveEpilogueFwdINS6_IJSA_SC_SB_EEES9_SE_SG_Li384ELb1ELb0ELb0ELb0EEENS1_36VarlenDynamicPersistentTileSchedulerILi192ELi128ELi384ELi32ELb0ELb0ELb1ELb1ELb0ELb1EEEEEEEEEvNT_6ParamsE)
        .other          _ZN7cutlass13device_kernelIN5flash11enable_sm90INS1_16FlashAttnFwdSm90INS1_25CollectiveMainloopFwdSm90ILi2EN4cute5tupleIJNS5_1CILi1EEES8_S8_EEENS6_IJNS7_ILi192EEENS7_ILi128EEENS7_ILi64EEEEEELi64ENS_10bfloat16_tEfNS_4arch4Sm90ELb0ELb1ELb0ELb1ELb0ELb0ELb0ELb1ELb1ELb0ELb0ELb0EEENS1_21CollectiveEpilogueFwdINS6_IJSA_SC_SB_EEES9_SE_SG_Li384ELb1ELb0ELb0ELb0EEENS1_36VarlenDynamicPersistentTileSchedulerILi192ELi128ELi384ELi32ELb0ELb0ELb1ELb1ELb0ELb1EEEEEEEEEvNT_6ParamsE,@"STO_CUDA_ENTRY STV_DEFAULT"
_ZN7cutlass13device_kernelIN5flash11enable_sm90INS1_16FlashAttnFwdSm90INS1_25CollectiveMainloopFwdSm90ILi2EN4cute5tupleIJNS5_1CILi1EEES8_S8_EEENS6_IJNS7_ILi192EEENS7_ILi128EEENS7_ILi64EEEEEELi64ENS_10bfloat16_tEfNS_4arch4Sm90ELb0ELb1ELb0ELb1ELb0ELb0ELb0ELb1ELb1ELb0ELb0ELb0EEENS1_21CollectiveEpilogueFwdINS6_IJSA_SC_SB_EEES9_SE_SG_Li384ELb1ELb0ELb0ELb0EEENS1_36VarlenDynamicPersistentTileSchedulerILi192ELi128ELi384ELi32ELb0ELb0ELb1ELb1ELb0ELb1EEEEEEEEEvNT_6ParamsE:
        /* <DEDUP_REMOVED lines=21> */
.L_x_11306:
[----:B------:R-:W-:Y:S05]  /*0150*/  BSYNC B0 ;  /* 0x0000000000007941 */ /* 0x000fea0003800000 */
.L_x_11305:
        /* <DEDUP_REMOVED lines=41> */
.L_x_11307:
        /* <DEDUP_REMOVED lines=22> */
.L_x_11308:
        /* <DEDUP_REMOVED lines=18> */
.L_x_11309:
        /* <DEDUP_REMOVED lines=22> */
.L_x_11310:
        /* <DEDUP_REMOVED lines=22> */
.L_x_11311:
[----:B------:R-:W-:Y:S01]  /*0930*/  PLOP3.LUT P0, PT, PT, PT, UP0, 0x80, 0x0 ;  /* 0x000000000000781c */ /* 0x000fe20003f0f008 */
[----:B------:R-:W-:Y:S01]  /*0940*/  UMOV UR36, 0x1 ;  /* 0x0000000100247882 */ /* 0x000fe20000000000 */
[----:B------:R-:W-:Y:S01]  /*0950*/  NOP ;  /* 0x0000000000007918 */ /* 0x000fe20000000000 */
[----:B------:R-:W-:Y:S01]  /*0960*/  USEL UR36, UR36, 0x2, !UP0 ;  /* 0x0000000224247887 */ /* 0x000fe2000c000000 */
[----:B------:R-:W-:Y:S01]  /*0970*/  ULDC.64 UR46, c[0x0][0x208] ;  /* 0x00008200002e7ab9 */ /* 0x000fe20000000a00 */
[----:B012-4-:R-:W-:Y:S08]  /*0980*/  BAR.SYNC.DEFER_BLOCKING 0x0 ;  /* 0x0000000000007b1d */ /* 0x017ff00000010000 */
[----:B------:R-:W-:Y:S05]  /*0990*/  @!P0 BRA `(.L_x_11312) ;  /* 0x000000d800ec8947 */ /* 0x000fea0003800000 */
.L_x_11313:
        /* <DEDUP_REMOVED lines=29> */
[----:B------:R-:W-:Y:S01]  /*0b70*/  SHF.R.S32.HI R13, RZ, 0x7, R2 ;  /* 0x00000007ff0d7819 */ /* 0x000fe20000011402 */
[----:B------:R-:W-:Y:S02]  /*0b80*/  IMAD.SHL.U32 R5, R4, 0x20, RZ ;  /* 0x0000002004057824 */ /* 0x000fe400078e00ff */
[----:B------:R-:W-:Y:S01]  /*0b90*/  IMAD.IADD R11, R12, 0x1, -R3 ;  /* 0x000000010c0b7824 */ /* 0x000fe200078e0a03 */
[----:B------:R-:W-:Y:S02]  /*0ba0*/  LEA.HI R3, R0, R12, RZ, 0x4 ;  /* 0x0000000c00037211 */ /* 0x000fe400078f20ff */
[----:B------:R-:W-:Y:S02]  /*0bb0*/  LOP3.LUT R5, R5, 0xfffffc00, RZ, 0xc0, !PT ;  /* 0xfffffc0005057812 */ /* 0x000fe400078ec0ff */
[----:B------:R-:W-:-:S02]  /*0bc0*/  SHF.R.S32.HI R7, RZ, 0x1f, R11 ;  /* 0x0000001fff077819 */ /* 0x000fc4000001140b */
[----:B------:R-:W-:Y:S02]  /*0bd0*/  SHF.R.S32.HI R4, RZ, 0x4, R3 ;  /* 0x00000004ff047819 */ /* 0x000fe40000011403 */
[----:B------:R-:W-:Y:S02]  /*0be0*/  LEA.HI R8, R7, R11, RZ, 0x2 ;  /* 0x0000000b07087211 */ /* 0x000fe400078f10ff */
[C---:B------:R-:W-:Y:S02]  /*0bf0*/  LOP3.LUT R2, R3.reuse, 0x3fffff0, RZ, 0xc0, !PT ;  /* 0x03fffff003027812 */ /* 0x040fe400078ec0ff */
[--C-:B------:R-:W-:Y:S02]  /*0c00*/  SHF.R.S32.HI R9, RZ, 0x2, R8.reuse ;  /* 0x00000002ff097819 */ /* 0x100fe40000011408 */
[----:B------:R-:W-:Y:S01]  /*0c10*/  SHF.R.S32.HI R6, RZ, 0x1f, R8 ;  /* 0x0000001fff067819 */ /* 0x000fe20000011408 */
[----:B------:R-:W-:Y:S01]  /*0c20*/  IMAD.IADD R2, R12, 0x1, -R2 ;  /* 0x000000010c027824 */ /* 0x000fe200078e0a02 */
[----:B------:R-:W-:-:S02]  /*0c30*/  LEA.HI R3, R3, R4, RZ, 0x1 ;  /* 0x0000000403037211 */ /* 0x000fc400078f08ff */
[----:B------:R-:W-:Y:S01]  /*0c40*/  LEA.HI R10, R6, R9, RZ, 0x3 ;  /* 0x00000009060a7211 */ /* 0x000fe200078f18ff */
[----:B------:R-:W-:Y:S01]  /*0c50*/  IMAD.HI R6, R13, 0x55555556, RZ ;  /* 0x555555560d067827 */ /* 0x000fe200078e02ff */
[----:B------:R-:W-:Y:S02]  /*0c60*/  LEA.HI R7, R7, R11, RZ, 0x5 ;  /* 0x0000000b07077211 */ /* 0x000fe400078f28ff */
[----:B------:R-:W-:Y:S01]  /*0c70*/  LOP3.LUT R10, R10, 0xfffffff8, RZ, 0xc0, !PT ;  /* 0xfffffff80a0a7812 */ /* 0x000fe200078ec0ff */
[----:B------:R-:W-:Y:S01]  /*0c80*/  IMAD R2, R2, 0x40, R5 ;  /* 0x0000004002027824 */ /* 0x000fe200078e0205 */
[----:B------:R-:W-:Y:S02]  /*0c90*/  LOP3.LUT R3, R3, 0x1ffffffe, RZ, 0xc0, !PT ;  /* 0x1ffffffe03037812 */ /* 0x000fe400078ec0ff */
[----:B------:R-:W-:Y:S01]  /*0ca0*/  LEA.HI R6, R6, R6, RZ, 0x1 ;  /* 0x0000000606067211 */ /* 0x000fe200078f08ff */
[----:B------:R-:W-:Y:S01]  /*0cb0*/  IMAD.IADD R10, R9, 0x1, -R10 ;  /* 0x00000001090a7824 */ /* 0x000fe200078e0a0a */
[----:B------:R-:W-:Y:S01]  /*0cc0*/  SHF.R.S32.HI R7, RZ, 0x5, R7 ;  /* 0x00000005ff077819 */ /* 0x000fe20000011407 */
[----:B------:R-:W-:Y:S01]  /*0cd0*/  IMAD.IADD R3, R4, 0x1, -R3 ;  /* 0x0000000104037824 */ /* 0x000fe200078e0a03 */
[----:B------:R-:W-:Y:S01]  /*0ce0*/  LEA.HI R0, R0, R12, RZ, 0x3 ;  /* 0x0000000c00007211 */ /* 0x000fe200078f18ff */
[----:B------:R-:W-:Y:S01]  /*0cf0*/  IMAD R6, R6, -0x3, R13 ;  /* 0xfffffffd06067824 */ /* 0x000fe200078e020d */
[----:B------:R-:W-:Y:S01]  /*0d00*/  LOP3.LUT R16, R8, 0x7ffffffc, RZ, 0xc0, !PT ;  /* 0x7ffffffc08107812 */ /* 0x000fe200078ec0ff */
[----:B------:R-:W-:Y:S01]  /*0d10*/  IMAD R7, R7, 0x10, R10 ;  /* 0x0000001007077824 */ /* 0x000fe200078e020a */
[----:B------:R-:W-:Y:S01]  /*0d20*/  SHF.R.S32.HI R156, RZ, 0x3, R0 ;  /* 0x00000003ff9c7819 */ /* 0x000fe20000011400 */
[----:B------:R-:W-:Y:S01]  /*0d30*/  IMAD R4, R3, 0x8, R2 ;  /* 0x0000000803047824 */ /* 0x000fe200078e0202 */
[----:B------:R-:W-:Y:S01]  /*0d40*/  LOP3.LUT R2, R0, 0x1ffffff8, RZ, 0xc0, !PT ;  /* 0x1ffffff800027812 */ /* 0x000fe200078ec0ff */
[----:B------:R-:W-:-:S02]  /*0d50*/  IMAD R3, R6, 0x40, R7 ;  /* 0x0000004006037824 */ /* 0x000fc400078e0207 */
[----:B------:R-:W-:Y:S01]  /*0d60*/  IMAD.IADD R16, R11, 0x1, -R16 ;  /* 0x000000010b107824 */ /* 0x000fe200078e0a10 */
[----:B------:R0:W-:Y:S01]  /*0d70*/  STL [R1+0x8], R4 ;  /* 0x0000080401007387 */ /* 0x0001e20000100800 */
[----:B------:R-:W-:-:S03]  /*0d80*/  IMAD.IADD R2, R12, 0x1, -R2 ;  /* 0x000000010c027824 */ /* 0x000fc600078e0a02 */
[----:B------:R0:W-:Y:S01]  /*0d90*/  STL [R1+0x4], R3 ;  /* 0x0000040301007387 */ /* 0x0001e20000100800 */
[----:B------:R-:W-:-:S07]  /*0da0*/  IMAD.SHL.U32 R19, R2, 0x8, RZ ;  /* 0x0000000802137824 */ /* 0x000fce00078e00ff */
.L_x_11413:
[----:B------:R-:W-:Y:S01]  /*0db0*/  ULDC.64 UR8, c[0x0][0xa28] ;  /* 0x00028a0000087ab9 */ /* 0x000fe20000000a00 */
[----:B-1----:R-:W1:Y:S01]  /*0dc0*/  LDC R18, c[0x0][0x288] ;  /* 0x0000a200ff127b82 */ /* 0x002e620000000800 */
[----:B------:R-:W-:Y:S01]  /*0dd0*/  UISETP.NE.U32.AND UP0, UPT, UR8, URZ, UPT ;  /* 0x0000003f0800728c */ /* 0x000fe2000bf05070 */
[----:B----45:R-:W-:-:S03]  /*0de0*/  IMAD.MOV.U32 R6, RZ, RZ, RZ ;  /* 0x000000ffff067224 */ /* 0x030fc600078e00ff */
[----:B------:R-:W-:-:S03]  /*0df0*/  UISETP.NE.AND.EX UP0, UPT, UR9, URZ, UPT, UP0 ;  /* 0x0000003f0900728c */ /* 0x000fc6000bf05300 */
[----:B------:R-:W-:Y:S01]  /*0e00*/  ULDC.64 UR8, c[0x0][0xa18] ;  /* 0x0002860000087ab9 */ /* 0x000fe20000000a00 */
[----:B0-23--:R-:W2:Y:S01]  /*0e10*/  LDC.64 R8, c[0x0][0x3f8] ;  /* 0x0000fe00ff087b82 */ /* 0x00dea20000000a00 */
[----:B------:R-:W-:Y:S01]  /*0e20*/  UISETP.NE.U32.AND UP1, UPT, UR8, URZ, UPT ;  /* 0x0000003f0800728c */ /* 0x000fe2000bf25070 */
[----:B------:R-:W-:-:S03]  /*0e30*/  PLOP3.LUT P0, PT, PT, PT, UP0, 0x80, 0x0 ;  /* 0x000000000000781c */ /* 0x000fc60003f0f008 */
[----:B------:R-:W-:-:S03]  /*0e40*/  UISETP.NE.AND.EX UP1, UPT, UR9, URZ, UPT, UP1 ;  /* 0x0000003f0900728c */ /* 0x000fc6000bf25310 */
[----:B------:R-:W-:Y:S01]  /*0e50*/  @UP0 ULDC.64 UR8, c[0x0][0xa28] ;  /* 0x00028a0000080ab9 */ /* 0x000fe20000000a00 */
[----:B------:R-:W3:Y:S01]  /*0e60*/  LDC R0, c[0x0][0x404] ;  /* 0x00010100ff007b82 */ /* 0x000ee20000000800 */
[----:B------:R-:W-:Y:S01]  /*0e70*/  @UP0 UIMAD.WIDE UR8, UR5, 0x4, UR8 ;  /* 0x00000004050808a5 */ /* 0x000fe2000f8e0208 */
[----:B------:R-:W-:-:S05]  /*0e80*/  PLOP3.LUT P2, PT, PT, PT, UP1, 0x80, 0x0 ;  /* 0x000000000000781c */ /* 0x000fca0003f4f018 */
[----:B------:R-:W-:Y:S01]  /*0e90*/  @UP1 ULDC.64 UR10, c[0x0][0xa18] ;  /* 0x00028600000a1ab9 */ /* 0x000fe20000000a00 */
[----:B------:R-:W-:Y:S01]  /*0ea0*/  IMAD.U32 R2, RZ, RZ, UR8 ;  /* 0x00000008ff027e24 */ /* 0x000fe2000f8e00ff */
[----:B------:R-:W4:Y:S01]  /*0eb0*/  LDC R17, c[0x0][0x2e0] ;  /* 0x0000b800ff117b82 */ /* 0x000f220000000800 */
[----:B0-----:R-:W-:Y:S01]  /*0ec0*/  IMAD.U32 R3, RZ, RZ, UR9 ;  /* 0x00000009ff037e24 */ /* 0x001fe2000f8e00ff */
[----:B------:R-:W-:-:S04]  /*0ed0*/  @UP1 UIMAD.WIDE UR8, UR5, 0x4, UR10 ;  /* 0x00000004050818a5 */ /* 0x000fc8000f8e020a */
[----:B------:R0:W5:Y:S02]  /*0ee0*/  @P0 LDG.E R6, desc[UR46][R2.64] ;  /* 0x0000002e02060981 */ /* 0x000164000c1e1900 */
[----:B------:R-:W-:Y:S02]  /*0ef0*/  IMAD.U32 R4, RZ, RZ, UR8 ;  /* 0x00000008ff047e24 */ /* 0x000fe4000f8e00ff */
[----:B------:R-:W-:Y:S01]  /*0f00*/  IMAD.U32 R5, RZ, RZ, UR9 ;  /* 0x00000009ff057e24 */ /* 0x000fe2000f8e00ff */
[----:B------:R-:W-:-:S04]  /*0f10*/  ULDC.64 UR8, c[0x0][0xa20] ;  /* 0x0002880000087ab9 */ /* 0x000fc80000000a00 */
[----:B-1----:R0:W5:Y:S01]  /*0f20*/  @P2 LDG.E R18, desc[UR46][R4.64] ;  /* 0x0000002e04122981 */ /* 0x002162000c1e1900 */
[----:B--2---:R-:W-:Y:S01]  /*0f30*/  ISETP.NE.U32.AND P0, PT, R8, RZ, PT ;  /* 0x000000ff0800720c */ /* 0x004fe20003f05070 */
[----:B------:R-:W-:Y:S01]  /*0f40*/  UMOV UR41, UR6 ;  /* 0x0000000600297c82 */ /* 0x000fe20008000000 */
[----:B------:R-:W-:Y:S02]  /*0f50*/  ISETP.NE.U32.AND P1, PT, RZ, UR8, PT ;  /* 0x00000008ff007c0c */ /* 0x000fe4000bf25070 */
[----:B------:R-:W-:Y:S02]  /*0f60*/  ISETP.NE.AND.EX P0, PT, R9, RZ, PT, P0 ;  /* 0x000000ff0900720c */ /* 0x000fe40003f05300 */
[----:B------:R-:W-:Y:S02]  /*0f70*/  ISETP.NE.AND.EX P1, PT, RZ, UR9, PT, P1 ;  /* 0x00000009ff007c0c */ /* 0x000fe4000bf25310 */
[----:B---3--:R-:W-:Y:S01]  /*0f80*/  SEL R0, R0, 0x1, P0 ;  /* 0x0000000100007807 */ /* 0x008fe20000000000 */
[----:B0-----:R-:W-:Y:S10]  /*0f90*/  @P2 BRA `(.L_x_11314) ;  /* 0x00000000002c2947 */ /* 0x001ff40003800000 */
        /* <DEDUP_REMOVED lines=11> */
.L_x_11314:
[----:B------:R-:W-:Y:S01]  /*1050*/  UMOV UR42, UR5 ;  /* 0x00000005002a7c82 */ /* 0x000fe20008000000 */
[----:B----4-:R-:W-:Y:S02]  /*1060*/  IMAD R17, R0, R17, RZ ;  /* 0x0000001100117224 */ /* 0x010fe400078e02ff */
        /* <DEDUP_REMOVED lines=8> */
.L_x_11315:
        /* <DEDUP_REMOVED lines=11> */
.L_x_11316:
[----:B------:R-:W1:Y:S01]  /*11a0*/  LDC.64 R8, c[0x0][0x9e0] ;  /* 0x00027800ff087b82 */ /* 0x000e620000000a00 */
[----:B0-----:R-:W-:Y:S02]  /*11b0*/  IMAD R3, R153, 0xc0, RZ ;  /* 0x000000c099037824 */ /* 0x001fe400078e02ff */
[----:B-----5:R-:W-:-:S03]  /*11c0*/  IMAD.IADD R17, R17, 0x1, -R6 ;  /* 0x0000000111117824 */ /* 0x020fc600078e0a06 */
[----:B------:R-:W-:-:S05]  /*11d0*/  IADD3 R0, -R18, 0xc0, R3 ;  /* 0x000000c012007810 */ /* 0x000fca0007ffe103 */
[----:B------:R-:W-:Y:S01]  /*11e0*/  IMAD.IADD R3, R17, 0x1, R0 ;  /* 0x0000000111037824 */ /* 0x000fe200078e0200 */
        /* <DEDUP_REMOVED lines=13> */
.L_x_11318:
[----:B------:R-:W-:-:S13]  /*12c0*/  ISETP.NE.AND P0, PT, R9, 0x1, PT ;  /* 0x000000010900780c */ /* 0x000fda0003f05270 */
[----:B------:R-:W0:Y:S02]  /*12d0*/  @P0 LDC.64 R4, c[0x0][0x9e8] ;  /* 0x00027a00ff040b82 */ /* 0x000e240000000a00 */
[----:B0-----:R-:W-:-:S05]  /*12e0*/  @P0 IMAD.HI.U32 R4, R2, R4, RZ ;  /* 0x0000000402040227 */ /* 0x001fca00078e00ff */
[----:B------:R-:W-:-:S07]  /*12f0*/  @P0 SHF.R.U32.HI R2, RZ, R5, R4 ;  /* 0x00000005ff020219 */ /* 0x000fce0000011604 */
.L_x_11319:
[----:B------:R-:W-:-:S05]  /*1300*/  IMAD R3, R2, R9, R9 ;  /* 0x0000000902037224 */ /* 0x000fca00078e0209 */
[----:B------:R-:W-:-:S07]  /*1310*/  VIMNMX R0, R0, R3, PT ;  /* 0x0000000300007248 */ /* 0x000fce0003fe0100 */
.L_x_11317:
        /* <DEDUP_REMOVED lines=24> */
.L_x_11321:
[----:B------:R-:W-:-:S13]  /*14a0*/  ISETP.NE.AND P0, PT, R9, 0x1, PT ;  /* 0x000000010900780c */ /* 0x000fda0003f05270 */
[----:B------:R-:W0:Y:S02]  /*14b0*/  @P0 LDC.64 R2, c[0x0][0x9e8] ;  /* 0x00027a00ff020b82 */ /* 0x000e240000000a00 */
[----:B0-----:R-:W-:-:S05]  /*14c0*/  @P0 IMAD.HI.U32 R0, R4, R2, RZ ;  /* 0x0000000204000227 */ /* 0x001fca00078e00ff */
[----:B------:R-:W-:-:S07]  /*14d0*/  @P0 SHF.R.U32.HI R4, RZ, R3, R0 ;  /* 0x00000003ff040219 */ /* 0x000fce0000011600 */
.L_x_11322:
[----:B------:R-:W-:-:S05]  /*14e0*/  IMAD R4, R4, R9, RZ ;  /* 0x0000000904047224 */ /* 0x000fca00078e02ff */
[----:B------:R-:W-:-:S13]  /*14f0*/  R2UR UR5, R4 ;  /* 0x00000000040572ca */ /* 0x000fda00000e0000 */
[----:B------:R-:W-:-:S04]  /*1500*/  UISETP.LT.AND UP0, UPT, UR4, UR5, UPT ;  /* 0x000000050400728c */ /* 0x000fc8000bf01270 */
[----:B------:R-:W-:-:S12]  /*1510*/  USEL UR4, UR4, UR5, !UP0 ;  /* 0x0000000504047287 */ /* 0x000fd8000c000000 */
.L_x_11320:
        /* <DEDUP_REMOVED lines=10> */
[----:B------:R-:W-:Y:S01]  /*15c0*/  CS2R R14, SRZ ;  /* 0x00000000000e7805 */ /* 0x000fe2000001ff00 */
[----:B------:R-:W-:Y:S01]  /*15d0*/  IMAD.MOV.U32 R110, RZ, RZ, RZ ;  /* 0x000000ffff6e7224 */ /* 0x000fe200078e00ff */
[----:B------:R-:W-:Y:S01]  /*15e0*/  UISETP.LT.AND UP0, UPT, URZ, UR5, UPT ;  /* 0x000000053f00728c */ /* 0x000fe2000bf01270 */
[----:B------:R-:W-:Y:S01]  /*15f0*/  CS2R R12, SRZ ;  /* 0x00000000000c7805 */ /* 0x000fe2000001ff00 */
[----:B------:R-:W-:Y:S01]  /*1600*/  IMAD.MOV.U32 R106, RZ, RZ, RZ ;  /* 0x000000ffff6a7224 */ /* 0x000fe200078e00ff */
[----:B------:R-:W-:Y:S01]  /*1610*/  CS2R R102, SRZ ;  /* 0x0000000000667805 */ /* 0x000fe2000001ff00 */
[----:B------:R-:W-:Y:S01]  /*1620*/  USEL UR43, URZ, UR5, !UP0 ;  /* 0x000000053f2b7287 */ /* 0x000fe2000c000000 */
[----:B------:R-:W-:Y:S01]  /*1630*/  IMAD.MOV.U32 R27, RZ, RZ, RZ ;  /* 0x000000ffff1b7224 */ /* 0x000fe200078e00ff */
[----:B------:R-:W-:Y:S02]  /*1640*/  CS2R R100, SRZ ;  /* 0x0000000000647805 */ /* 0x000fe4000001ff00 */
[----:B------:R-:W-:-:S02]  /*1650*/  CS2R R98, SRZ ;  /* 0x0000000000627805 */ /* 0x000fc4000001ff00 */
[----:B------:R-:W-:Y:S02]  /*1660*/  CS2R R96, SRZ ;  /* 0x0000000000607805 */ /* 0x000fe4000001ff00 */
[----:B------:R-:W-:Y:S02]  /*1670*/  CS2R R94, SRZ ;  /* 0x00000000005e7805 */ /* 0x000fe4000001ff00 */
[----:B------:R-:W-:Y:S02]  /*1680*/  ISETP.GT.AND P1, PT, R88, UR43, PT ;  /* 0x0000002b58007c0c */ /* 0x000fe4000bf24270 */
[----:B------:R-:W-:Y:S02]  /*1690*/  CS2R R92, SRZ ;  /* 0x00000000005c7805 */ /* 0x000fe4000001ff00 */
[----:B------:R-:W-:Y:S01]  /*16a0*/  CS2R R90, SRZ ;  /* 0x00000000005a7805 */ /* 0x000fe2000001ff00 */
[----:B------:R-:W-:-:S08]  /*16b0*/  IMAD.MOV.U32 R89, RZ, RZ, RZ ;  /* 0x000000ffff597224 */ /* 0x000fd000078e00ff */
[----:B------:R-:W-:Y:S05]  /*16c0*/  @!P1 BRA `(.L_x_11323) ;  /* 0x000000b400489947 */ /* 0x000fea0003800000 */
[----:B------:R-:W0:Y:S01]  /*16d0*/  S2R R0, SR_TID.X ;  /* 0x0000000000007919 */ /* 0x000e220000002100 */
[----:B------:R-:W1:Y:S01]  /*16e0*/  S2UR UR6, SR_CgaCtaId ;  /* 0x00000000000679c3 */ /* 0x000e620000008800 */
[----:B------:R-:W-:Y:S02]  /*16f0*/  UMOV UR45, 0x400 ;  /* 0x00000400002d7882 */ /* 0x000fe40000000000 */
[----:B-1----:R-:W-:Y:S01]  /*1700*/  ULEA UR45, UR6, UR45, 0x18 ;  /* 0x0000002d062d7291 */ /* 0x002fe2000f8ec03f */
[----:B0-----:R-:W-:-:S05]  /*1710*/  VIADD R4, R0, 0xffffff80 ;  /* 0xffffff8000047836 */ /* 0x001fca0000000000 */
[----:B------:R-:W-:-:S04]  /*1720*/  SHF.R.S32.HI R0, RZ, 0x1f, R4 ;  /* 0x0000001fff007819 */ /* 0x000fc80000011404 */
[----:B------:R-:W-:-:S04]  /*1730*/  LEA.HI R0, R0, R4, RZ, 0x7 ;  /* 0x0000000400007211 */ /* 0x000fc800078f38ff */
[----:B------:R-:W-:-:S06]  /*1740*/  SHF.R.S32.HI R0, RZ, 0x7, R0 ;  /* 0x00000007ff007819 */ /* 0x000fcc0000011400 */
[----:B------:R-:W0:Y:S02]  /*1750*/  SHFL.IDX PT, R0, R0, RZ, 0x1f ;  /* 0x00001fff00007589 */ /* 0x000e2400000e0000 */
[----:B0-----:R-:W-:-:S13]  /*1760*/  R2UR UR44, R0 ;  /* 0x00000000002c72ca */ /* 0x001fda00000e0000 */
        /* <DEDUP_REMOVED lines=26> */
.L_x_11324:
        /* <DEDUP_REMOVED lines=9> */
.L_x_11507:
[----:B------:R-:W-:Y:S05]  /*19a0*/  @!P0 BRA `(.L_x_11326) ;  /* 0x0000000000048947 */ /* 0x000fea0003800000 */
[----:B------:R-:W-:Y:S01]  /*19b0*/  BPT.TRAP 0x1 ;  /* 0x000000040000795c */ /* 0x000fe20000300000 */
.L_x_11326:
[----:B------:R-:W-:Y:S02]  /*19c0*/  IMAD.U32 R5, RZ, RZ, UR39 ;  /* 0x00000027ff057e24 */ /* 0x000fe4000f8e00ff */
[----:B0-----:R-:W-:-:S03]  /*19d0*/  IMAD.U32 R0, RZ, RZ, UR38 ;  /* 0x00000026ff007e24 */ /* 0x001fc6000f8e00ff */
[----:B------:R-:W-:Y:S02]  /*19e0*/  LEA R5, R5, UR45, 0x3 ;  /* 0x0000002d05057c11 */ /* 0x000fe4000f8e18ff */
[----:B------:R-:W-:-:S04]  /*19f0*/  SHF.L.U32 R0, R0, 0x1f, RZ ;  /* 0x0000001f00007819 */ /* 0x000fc800000006ff */
[----:B------:R0:W1:Y:S01]  /*1a00*/  SYNCS.PHASECHK.TRANS64.TRYWAIT P2, [R5+URZ+0x16830], R0 ;  /* 0x01683000050075a7 */ /* 0x000062000804017f */
[----:B------:R-:W-:Y:S05]  /*1a10*/  @!P0 BRA `(.L_x_11327) ;  /* 0x0000000000048947 */ /* 0x000fea0003800000 */
[----:B------:R-:W-:Y:S01]  /*1a20*/  BPT.TRAP 0x1 ;  /* 0x000000040000795c */ /* 0x000fe20000300000 */
.L_x_11327:
[----:B------:R-:W2:Y:S02]  /*1a30*/  S2R R2, SR_TID.X ;  /* 0x0000000000027919 */ /* 0x000ea40000002100 */
[----:B--2---:R-:W-:Y:S01]  /*1a40*/  LOP3.LUT P1, RZ, R2, 0x7f, RZ, 0xc0, !PT ;  /* 0x0000007f02ff7812 */ /* 0x004fe2000782c0ff */
[----:B-1----:R-:W-:-:S12]  /*1a50*/  @P2 BRA `(.L_x_11328) ;  /* 0x0000000000082947 */ /* 0x002fd80003800000 */
[----:B------:R-:W1:Y:S02]  /*1a60*/  SYNCS.PHASECHK.TRANS64.TRYWAIT P2, [R5+URZ+0x16830], R0 ;  /* 0x01683000050075a7 */ /* 0x000e64000804017f */
[----:B-1----:R-:W-:Y:S05]  /*1a70*/  @!P2 BRA `(.L_x_11329) ;  /* 0x000001100038a947 */ /* 0x002fea0003800000 */
.L_x_11328:
[----:B------:R-:W-:Y:S05]  /*1a80*/  WARPSYNC.ALL ;  /* 0x0000000000007948 */ /* 0x000fea0003800000 */
[----:B------:R-:W-:Y:S01]  /*1a90*/  UIADD3 UR4, UR45, 0xe400, URZ ;  /* 0x0000e4002d047890 */ /* 0x000fe2000fffe03f */
[----:B------:R-:W2:Y:S01]  /*1aa0*/  LDL R2, [R1+0x4] ;  /* 0x0000040001027983 */ /* 0x000ea20000100800 */
[----:B------:R-:W-:Y:S01]  /*1ab0*/  ULOP3.LUT UR16, UR48, 0x10000, URZ, 0xfc, !UPT ;  /* 0x0001000030107892 */ /* 0x000fe2000f8efc3f */
[----:B------:R-:W-:Y:S01]  /*1ac0*/  WARPGROUP.ARRIVE ;  /* 0x00000000000079c5 */ /* 0x000fe20000000000 */
        /* <DEDUP_REMOVED lines=11> */
[----:B01----:R-:W-:Y:S01]  /*1b80*/  @!P1 VIADD R0, R5, 0x16840 ;  /* 0x0001684005009836 */ /* 0x003fe20000000000 */
[----:B------:R-:W-:Y:S01]  /*1b90*/  ULEA UR18, UR39, UR20, 0xa ;  /* 0x0000001427127291 */ /* 0x000fe2000f8e503f */
[--C-:B------:R-:W-:Y:S01]  /*1ba0*/  IMAD R7, R16, -0x2, R3.reuse ;  /* 0xfffffffe10077824 */ /* 0x100fe200078e0203 */
[----:B------:R-:W-:Y:S01]  /*1bb0*/  UIADD3 UR8, UR16, 0x4, URZ ;  /* 0x0000000410087890 */ /* 0x000fe2000fffe03f */
[----:B------:R-:W-:Y:S01]  /*1bc0*/  IADD3 R5, -R18, 0x1, R3 ;  /* 0x0000000112057810 */ /* 0x000fe20007ffe103 */
[----:B------:R-:W-:Y:S01]  /*1bd0*/  UIADD3 UR6, UR18, 0x2, URZ ;  /* 0x0000000212067890 */ /* 0x000fe2000fffe03f */
[----:B------:R-:W-:Y:S01]  /*1be0*/  @!P1 PRMT R0, RZ, 0x654, R0 ;  /* 0x00000654ff009816 */ /* 0x000fe20000000000 */
        /* <DEDUP_REMOVED lines=10> */
[----:B------:R-:W-:Y:S01]  /*1c90*/  ULDC UR23, c[0x0][0x9dc] ;  /* 0x0002770000177ab9 */ /* 0x000fe20000000800 */
[----:B------:R-:W-:-:S02]  /*1ca0*/  WARPGROUP.DEPBAR.LE gsb0, 0x0 ;  /* 0x00008000000079c5 */ /* 0x000fc40000010000 */
[----:B------:R-:W-:-:S06]  /*1cb0*/  WARPGROUP.ARRIVE ;  /* 0x00000000000079c5 */ /* 0x000fcc0000000000 */
[----:B------:R-:W-:Y:S01]  /*1cc0*/  HGMMA.64x128x16.F32.BF16 R24, gdesc[UR4], R24, gsb0 ;  /* 0x01e00000041879f0 */ /* 0x000fe20008001818 */
[----:B------:R-:W-:Y:S02]  /*1cd0*/  ULDC.64 UR6, c[0x0][0x9e0] ;  /* 0x0002780000067ab9 */ /* 0x000fe40000000a00 */
[----:B------:R-:W-:Y:S01]  /*1ce0*/  UISETP.GE.AND UP0, UPT, UR7, 0x1, UPT ;  /* 0x000000010700788c */ /* 0x000fe2000bf06270 */
[----:B------:R-:W-:-:S05]  /*1cf0*/  VIADD R9, R5, UR6 ;  /* 0x0000000605097c36 */ /* 0x000fca0008000000 */
[----:B------:R-:W-:Y:S01]  /*1d00*/  PLOP3.LUT P2, PT, PT, PT, UP0, 0x40, 0x0 ;  /* 0x000000000000781c */ /* 0x000fe20003f4e808 */
[----:B------:R-:W-:Y:S02]  /*1d10*/  WARPGROUP.DEPBAR.LE gsb0, 0x0 ;  /* 0x00008000000079c5 */ /* 0x000fe40000010000 */
[----:B------:R-:W-:Y:S01]  /*1d20*/  WARPGROUP.ARRIVE ;  /* 0x00000000000079c5 */ /* 0x000fe20000000000 */
[----:B--2---:R-:W-:-:S05]  /*1d30*/  IMAD R4, R153, 0xc0, R2 ;  /* 0x000000c099047824 */ /* 0x004fca00078e0202 */
        /* <DEDUP_REMOVED lines=23> */
.L_x_11332:
[----:B------:R-:W-:-:S06]  /*1eb0*/  UISETP.NE.AND UP1, UPT, UR7, 0x1, UPT ;  /* 0x000000010700788c */ /* 0x000fcc000bf25270 */
[----:B------:R-:W-:-:S05]  /*1ec0*/  PLOP3.LUT P2, PT, PT, PT, UP1, 0x80, 0x0 ;  /* 0x000000000000781c */ /* 0x000fca0003f4f018 */
[----:B------:R-:W-:-:S08]  /*1ed0*/  @UP1 ULDC.64 UR10, c[0x0][0x9e8] ;  /* 0x00027a00000a1ab9 */ /* 0x000fd00000000a00 */
[----:B------:R-:W-:-:S05]  /*1ee0*/  @P2 IMAD.HI.U32 R10, R3, UR10, RZ ;  /* 0x0000000a030a2c27 */ /* 0x000fca000f8e00ff */
[----:B------:R-:W-:-:S07]  /*1ef0*/  @P2 SHF.R.U32.HI R3, RZ, UR11, R10 ;  /* 0x0000000bff032c19 */ /* 0x000fce000801160a */
.L_x_11333:
[----:B------:R-:W-:Y:S05]  /*1f00*/  BSYNC B0 ;  /* 0x0000000000007941 */ /* 0x000fea0003800000 */
.L_x_11331:
[----:B------:R-:W-:-:S04]  /*1f10*/  IMAD R3, R3, UR7, -R8 ;  /* 0x0000000703037c24 */ /* 0x000fc8000f8e0a08 */
[----:B------:R-:W-:-:S05]  /*1f20*/  IMAD R3, R16, -0x2, R3 ;  /* 0xfffffffe10037824 */ /* 0x000fca00078e0203 */
[----:B------:R-:W-:Y:S02]  /*1f30*/  VIMNMX R2, R2, R3, !PT ;  /* 0x0000000302027248 */ /* 0x000fe40007fe0100 */
[----:B------:R-:W-:-:S07]  /*1f40*/  VIADDMNMX R0, R3, UR7, R0, PT ;  /* 0x0000000703007c46 */ /* 0x000fce000b800100 */
.L_x_11330:
        /* <DEDUP_REMOVED lines=179> */
[----:B------:R-:W-:Y:S02]  /*2a80*/  ISETP.GE.AND P6, PT, R6, 0x7a, PT ;  /* 0x0000007a0600780c */ /* 0x000fe40003fc6270 */
[----:B------:R-:W-:-:S11]  /*2a90*/  IADD3 R6, R5, 0x8, R4 ;  /* 0x0000000805067810 */ /* 0x000fd60007ffe004 */
[----:B------:R-:W-:Y:S02]  /*2aa0*/  @P6 LOP3.LUT R22, R22, 0x8000000, RZ, 0xfc, !PT ;  /* 0x0800000016166812 */ /* 0x000fe400078efcff */
[----:B------:R-:W-:-:S04]  /*2ab0*/  ISETP.GT.AND P6, PT, R2, 0x79, !P6 ;  /* 0x000000790200780c */ /* 0x000fc800077c4270 */
        /* <DEDUP_REMOVED lines=20> */
.L_x_11336:
[----:B------:R-:W-:-:S06]  /*2c00*/  UISETP.NE.AND UP1, UPT, UR7, 0x1, UPT ;  /* 0x000000010700788c */ /* 0x000fcc000bf25270 */
[----:B------:R-:W-:-:S05]  /*2c10*/  PLOP3.LUT P6, PT, PT, PT, UP1, 0x80, 0x0 ;  /* 0x000000000000781c */ /* 0x000fca0003fcf018 */
[----:B------:R-:W-:-:S08]  /*2c20*/  @UP1 ULDC.64 UR10, c[0x0][0x9e8] ;  /* 0x00027a00000a1ab9 */ /* 0x000fd00000000a00 */
[----:B------:R-:W-:Y:S01]  /*2c30*/  @P6 IMAD.HI.U32 R2, R5, UR10, RZ ;  /* 0x0000000a05026c27 */ /* 0x000fe2000f8e00ff */
[----:B------:R-:W-:-:S13]  /*2c40*/  PLOP3.LUT P6, PT, PT, PT, UP1, 0x80, 0x0 ;  /* 0x000000000000781c */ /* 0x000fda0003fcf018 */
[----:B------:R-:W-:-:S07]  /*2c50*/  @P6 SHF.R.U32.HI R5, RZ, UR11, R2 ;  /* 0x0000000bff056c19 */ /* 0x000fce0008011602 */
.L_x_11337:
[----:B------:R-:W-:Y:S05]  /*2c60*/  BSYNC B0 ;  /* 0x0000000000007941 */ /* 0x000fea0003800000 */
.L_x_11335:
[----:B------:R-:W-:-:S04]  /*2c70*/  IMAD R5, R5, UR7, -R8 ;  /* 0x0000000705057c24 */ /* 0x000fc8000f8e0a08 */
[----:B------:R-:W-:-:S05]  /*2c80*/  IMAD R5, R16, -0x2, R5 ;  /* 0xfffffffe10057824 */ /* 0x000fca00078e0205 */
[----:B------:R-:W-:Y:S02]  /*2c90*/  VIMNMX R6, R6, R5, !PT ;  /* 0x0000000506067248 */ /* 0x000fe40007fe0100 */
[----:B------:R-:W-:-:S07]  /*2ca0*/  VIADDMNMX R0, R5, UR7, R0, PT ;  /* 0x0000000705007c46 */ /* 0x000fce000b800100 */
.L_x_11334:
        /* <DEDUP_REMOVED lines=174> */
[----:B------:R-:W0:Y:S01]  /*3790*/  MUFU.EX2 R3, R3 ;  /* 0x0000000300037308 */ /* 0x000e220000000800 */
[----:B------:R-:W-:Y:S01]  /*37a0*/  FMNMX.FTZ R10, R34, R7, !PT ;  /* 0x00000007220a7209 */ /* 0x000fe20007810000 */
[--C-:B------:R-:W-:Y:S01]  /*37b0*/  FFMA.FTZ R45, R45, UR22, -R8.reuse ;  /* 0x000000162d2d7c23 */ /* 0x100fe20008010808 */
[----:B------:R-:W-:Y:S01]  /*37c0*/  ISETP.LT.OR P6, PT, R0, 0x7a, P6 ;  /* 0x0000007a0000780c */ /* 0x000fe200037c1670 */
[--C-:B------:R-:W-:Y:S01]  /*37d0*/  FFMA.FTZ R49, R49, UR22, -R8.reuse ;  /* 0x0000001631317c23 */ /* 0x100fe20008010808 */
[----:B------:R-:W-:Y:S01]  /*37e0*/  FMNMX.FTZ R9, R35, R10, !PT ;  /* 0x0000000a23097209 */ /* 0x000fe20007810000 */
[--C-:B------:R-:W-:Y:S01]  /*37f0*/  FFMA.FTZ R146, R36, UR22, -R8.reuse ;  /* 0x0000001624927c23 */ /* 0x100fe20008010808 */
[----:B------:R-:W-:Y:S01]  /*3800*/  FSEL R87, R87, -INF , !P6 ;  /* 0xff80000057577808 */ /* 0x000fe20007000000 */
[----:B------:R-:W1:Y:S01]  /*3810*/  MUFU.EX2 R150, R150 ;  /* 0x0000009600967308 */ /* 0x000e620000000800 */
[----:B------:R-:W-:Y:S01]  /*3820*/  FMNMX.FTZ R10, R38, R9, !PT ;  /* 0x00000009260a7209 */ /* 0x000fe20007810000 */
[--C-:B------:R-:W-:Y:S01]  /*3830*/  FFMA.FTZ R140, R40, UR22, -R8.reuse ;  /* 0x00000016288c7c23 */ /* 0x100fe20008010808 */
[--C-:B------:R-:W-:Y:S01]  /*3840*/  FFMA.FTZ R142, R44, UR22, -R8.reuse ;  /* 0x000000162c8e7c23 */ /* 0x100fe20008010808 */
[--C-:B------:R-:W-:Y:S01]  /*3850*/  FFMA.FTZ R136, R48, UR22, -R8.reuse ;  /* 0x0000001630887c23 */ /* 0x100fe20008010808 */
[----:B------:R-:W-:Y:S01]  /*3860*/  FMNMX.FTZ R9, R39, R10, !PT ;  /* 0x0000000a27097209 */ /* 0x000fe20007810000 */
[--C-:B------:R-:W-:Y:S01]  /*3870*/  FFMA.FTZ R138, R52, UR22, -R8.reuse ;  /* 0x00000016348a7c23 */ /* 0x100fe20008010808 */
[--C-:B------:R-:W-:Y:S01]  /*3880*/  FFMA.FTZ R132, R56, UR22, -R8.reuse ;  /* 0x0000001638847c23 */ /* 0x100fe20008010808 */
[----:B------:R-:W2:Y:S01]  /*3890*/  MUFU.EX2 R5, R5 ;  /* 0x0000000500057308 */ /* 0x000ea20000000800 */
        /* <DEDUP_REMOVED lines=9> */
[--C-:B------:R-:W-:Y:S01]  /*3930*/  FFMA.FTZ R126, R76, UR22, -R8.reuse ;  /* 0x000000164c7e7c23 */ /* 0x100fe20008010808 */
[--C-:B------:R-:W-:Y:S01]  /*3940*/  FFMA.FTZ R120, R80, UR22, -R8.reuse ;  /* 0x0000001650787c23 */ /* 0x100fe20008010808 */
[----:B------:R-:W-:Y:S01]  /*3950*/  FFMA.FTZ R122, R84, UR22, -R8 ;  /* 0x00000016547a7c23 */ /* 0x000fe20008010808 */
[----:B------:R-:W-:-:S03]  /*3960*/  FMNMX.FTZ R11, R47, R10, !PT ;  /* 0x0000000a2f0b7209 */ /* 0x000fc60007810000 */
[----:B------:R4:W5:Y:S01]  /*3970*/  MUFU.EX2 R7, R33 ;  /* 0x0000002100077308 */ /* 0x0009620000000800 */
[----:B------:R-:W-:-:S04]  /*3980*/  FMNMX.FTZ R10, R50, R11, !PT ;  /* 0x0000000b320a7209 */ /* 0x000fc80007810000 */
[----:B------:R-:W-:-:S03]  /*3990*/  FMNMX.FTZ R13, R51, R10, !PT ;  /* 0x0000000a330d7209 */ /* 0x000fc60007810000 */
[----:B------:R-:W-:Y:S01]  /*39a0*/  MUFU.EX2 R11, R41 ;  /* 0x00000029000b7308 */ /* 0x000fe20000000800 */
[----:B------:R-:W-:Y:S01]  /*39b0*/  FMNMX.FTZ R10, R54, R13, !PT ;  /* 0x0000000d360a7209 */ /* 0x000fe20007810000 */
[----:B----4-:R-:W-:-:S03]  /*39c0*/  FFMA.FTZ R33, R65, UR22, -R8 ;  /* 0x0000001641217c23 */ /* 0x010fc60008010808 */
[----:B------:R-:W-:-:S03]  /*39d0*/  FMNMX.FTZ R13, R55, R10, !PT ;  /* 0x0000000a370d7209 */ /* 0x000fc60007810000 */
[----:B------:R4:W-:Y:S01]  /*39e0*/  MUFU.EX2 R9, R37 ;  /* 0x0000002500097308 */ /* 0x0009e20000000800 */
[----:B------:R-:W-:-:S04]  /*39f0*/  FMNMX.FTZ R10, R58, R13, !PT ;  /* 0x0000000d3a0a7209 */ /* 0x000fc80007810000 */
[----:B------:R-:W-:-:S03]  /*3a00*/  FMNMX.FTZ R15, R59, R10, !PT ;  /* 0x0000000a3b0f7209 */ /* 0x000fc60007810000 */
[----:B------:R0:W-:Y:S01]  /*3a10*/  MUFU.EX2 R13, R45 ;  /* 0x0000002d000d7308 */ /* 0x0001e20000000800 */
[----:B------:R-:W-:Y:S01]  /*3a20*/  FMNMX.FTZ R10, R62, R15, !PT ;  /* 0x0000000f3e0a7209 */ /* 0x000fe20007810000 */
[----:B----4-:R-:W-:-:S03]  /*3a30*/  FFMA.FTZ R37, R69, UR22, -R8 ;  /* 0x0000001645257c23 */ /* 0x010fc60008010808 */
[----:B------:R-:W-:-:S03]  /*3a40*/  FMNMX.FTZ R15, R63, R10, !PT ;  /* 0x0000000a3f0f7209 */ /* 0x000fc60007810000 */
[----:B------:R-:W4:Y:S01]  /*3a50*/  MUFU.EX2 R146, R146 ;  /* 0x0000009200927308 */ /* 0x000f220000000800 */
[----:B------:R-:W-:Y:S01]  /*3a60*/  FMNMX.FTZ R10, R66, R15, !PT ;  /* 0x0000000f420a7209 */ /* 0x000fe20007810000 */
[----:B0-----:R-:W-:-:S03]  /*3a70*/  FFMA.FTZ R45, R77, UR22, -R8 ;  /* 0x000000164d2d7c23 */ /* 0x001fc60008010808 */
[----:B------:R-:W-:-:S03]  /*3a80*/  FMNMX.FTZ R21, R67, R10, !PT ;  /* 0x0000000a43157209 */ /* 0x000fc60007810000 */
[----:B------:R0:W-:Y:S01]  /*3a90*/  MUFU.EX2 R15, R49 ;  /* 0x00000031000f7308 */ /* 0x0001e20000000800 */
[----:B------:R-:W-:-:S04]  /*3aa0*/  FMNMX.FTZ R10, R70, R21, !PT ;  /* 0x00000015460a7209 */ /* 0x000fc80007810000 */
        /* <DEDUP_REMOVED lines=21> */
[----:B------:R-:W-:-:S04]  /*3c00*/  FFMA.FTZ R41, R73, UR22, -R8 ;  /* 0x0000001649297c23 */ /* 0x000fc80008010808 */
[----:B0-----:R-:W0:Y:S02]  /*3c10*/  SHFL.BFLY PT, R53, R6, 0x1, 0x1f ;  /* 0x0c201f0006357f89 */ /* 0x001e2400000e0000 */
[----:B------:R-:W-:Y:S08]  /*3c20*/  MUFU.EX2 R29, R29 ;  /* 0x0000001d001d7308 */ /* 0x000ff00000000800 */
[----:B------:R-:W-:Y:S08]  /*3c30*/  MUFU.EX2 R128, R128 ;  /* 0x0000008000807308 */ /* 0x000ff00000000800 */
[----:B------:R-:W-:Y:S01]  /*3c40*/  MUFU.EX2 R33, R33 ;  /* 0x0000002100217308 */ /* 0x000fe20000000800 */
[----:B0-----:R-:W-:Y:S01]  /*3c50*/  FMNMX.FTZ R0, R6, R53, !PT ;  /* 0x0000003506007209 */ /* 0x001fe20007810000 */
        /* <DEDUP_REMOVED lines=8> */
[----:B------:R-:W-:Y:S01]  /*3ce0*/  FADD.FTZ R27, R148, R3 ;  /* 0x00000003941b7221 */ /* 0x000fe20000010000 */
[--C-:B------:R-:W-:Y:S01]  /*3cf0*/  FFMA.FTZ R149, R26, UR22, -R6.reuse ;  /* 0x000000161a957c23 */ /* 0x100fe20008010806 */
[--C-:B------:R-:W-:Y:S01]  /*3d00*/  FFMA.FTZ R151, R30, UR22, -R6.reuse ;  /* 0x000000161e977c23 */ /* 0x100fe20008010806 */
[--C-:B------:R-:W-:Y:S01]  /*3d10*/  FFMA.FTZ R10, R31, UR22, -R6.reuse ;  /* 0x000000161f0a7c23 */ /* 0x100fe20008010806 */
[----:B------:R-:W-:Y:S01]  /*3d20*/  FADD.FTZ R30, R150, R27 ;  /* 0x0000001b961e7221 */ /* 0x000fe20000010000 */
[----:B------:R-:W-:Y:S01]  /*3d30*/  MUFU.EX2 R8, R8 ;  /* 0x0000000800087308 */ /* 0x000fe20000000800 */
[--C-:B------:R-:W-:Y:S01]  /*3d40*/  FFMA.FTZ R145, R34, UR22, -R6.reuse ;  /* 0x0000001622917c23 */ /* 0x100fe20008010806 */
[----:B------:R-:W-:Y:S01]  /*3d50*/  FFMA.FTZ R12, R35, UR22, -R6 ;  /* 0x00000016230c7c23 */ /* 0x000fe20008010806 */
[----:B--2---:R-:W-:Y:S01]  /*3d60*/  FADD.FTZ R27, R5, R30 ;  /* 0x0000001e051b7221 */ /* 0x004fe20000010000 */
[--C-:B------:R-:W-:Y:S01]  /*3d70*/  FFMA.FTZ R147, R38, UR22, -R6.reuse ;  /* 0x0000001626937c23 */ /* 0x100fe20008010806 */
[--C-:B------:R-:W-:Y:S01]  /*3d80*/  FFMA.FTZ R14, R39, UR22, -R6.reuse ;  /* 0x00000016270e7c23 */ /* 0x100fe20008010806 */
[--C-:B------:R-:W-:Y:S01]  /*3d90*/  FFMA.FTZ R141, R42, UR22, -R6.reuse ;  /* 0x000000162a8d7c23 */ /* 0x100fe20008010806 */
[----:B---3--:R-:W-:Y:S01]  /*3da0*/  FADD.FTZ R30, R144, R27 ;  /* 0x0000001b901e7221 */ /* 0x008fe20000010000 */
[----:B------:R-:W0:Y:S01]  /*3db0*/  MUFU.EX2 R149, R149 ;  /* 0x0000009500957308 */ /* 0x000e220000000800 */
[--C-:B------:R-:W-:Y:S01]  /*3dc0*/  FFMA.FTZ R20, R43, UR22, -R6.reuse ;  /* 0x000000162b147c23 */ /* 0x100fe20008010806 */
[----:B------:R-:W-:Y:S01]  /*3dd0*/  FFMA.FTZ R143, R46, UR22, -R6 ;  /* 0x000000162e8f7c23 */ /* 0x000fe20008010806 */
[----:B-----5:R-:W-:Y:S01]  /*3de0*/  FADD.FTZ R27, R7, R30 ;  /* 0x0000001e071b7221 */ /* 0x020fe20000010000 */
[--C-:B------:R-:W-:Y:S01]  /*3df0*/  FFMA.FTZ R24, R47, UR22, -R6.reuse ;  /* 0x000000162f187c23 */ /* 0x100fe20008010806 */
[--C-:B------:R-:W-:Y:S01]  /*3e00*/  FFMA.FTZ R137, R50, UR22, -R6.reuse ;  /* 0x0000001632897c23 */ /* 0x100fe20008010806 */
[--C-:B------:R-:W-:Y:S01]  /*3e10*/  FFMA.FTZ R26, R51, UR22, -R6.reuse ;  /* 0x00000016331a7c23 */ /* 0x100fe20008010806 */
[----:B----4-:R-:W-:Y:S01]  /*3e20*/  FADD.FTZ R32, R146, R27 ;  /* 0x0000001b92207221 */ /* 0x010fe20000010000 */
[----:B------:R-:W1:Y:S01]  /*3e30*/  MUFU.EX2 R151, R151 ;  /* 0x0000009700977308 */ /* 0x000e620000000800 */
[--C-:B------:R-:W-:Y:S01]  /*3e40*/  FFMA.FTZ R139, R54, UR22, -R6.reuse ;  /* 0x00000016368b7c23 */ /* 0x100fe20008010806 */
[----:B------:R-:W-:Y:S01]  /*3e50*/  FFMA.FTZ R28, R55, UR22, -R6 ;  /* 0x00000016371c7c23 */ /* 0x000fe20008010806 */
[----:B------:R-:W-:Y:S01]  /*3e60*/  FADD.FTZ R27, R9, R32 ;  /* 0x00000020091b7221 */ /* 0x000fe20000010000 */
[--C-:B------:R-:W-:Y:S01]  /*3e70*/  FFMA.FTZ R133, R58, UR22, -R6.reuse ;  /* 0x000000163a857c23 */ /* 0x100fe20008010806 */
[--C-:B------:R-:W-:Y:S01]  /*3e80*/  FFMA.FTZ R30, R59, UR22, -R6.reuse ;  /* 0x000000163b1e7c23 */ /* 0x100fe20008010806 */
[----:B------:R-:W-:Y:S01]  /*3e90*/  FFMA.FTZ R135, R62, UR22, -R6 ;  /* 0x000000163e877c23 */ /* 0x000fe20008010806 */
[----:B------:R-:W-:Y:S01]  /*3ea0*/  FADD.FTZ R32, R140, R27 ;  /* 0x0000001b8c207221 */ /* 0x000fe20000010000 */
[----:B------:R-:W2:Y:S01]  /*3eb0*/  MUFU.EX2 R10, R10 ;  /* 0x0000000a000a7308 */ /* 0x000ea20000000800 */
[----:B0-----:R-:W-:Y:S01]  /*3ec0*/  FADD.FTZ R34, R149, R8 ;  /* 0x0000000895227221 */ /* 0x001fe20000010000 */
[----:B------:R-:W-:Y:S01]  /*3ed0*/  FFMA.FTZ R129, R66, UR22, -R6 ;  /* 0x0000001642817c23 */ /* 0x000fe20008010806 */
[----:B------:R-:W-:Y:S01]  /*3ee0*/  FADD.FTZ R31, R11, R32 ;  /* 0x000000200b1f7221 */ /* 0x000fe20000010000 */
[--C-:B------:R-:W-:Y:S01]  /*3ef0*/  FFMA.FTZ R32, R63, UR22, -R6.reuse ;  /* 0x000000163f207c23 */ /* 0x100fe20008010806 */
[--C-:B------:R-:W-:Y:S01]  /*3f00*/  FFMA.FTZ R131, R70, UR22, -R6.reuse ;  /* 0x0000001646837c23 */ /* 0x100fe20008010806 */
[----:B------:R-:W-:Y:S01]  /*3f10*/  FFMA.FTZ R74, R74, UR22, -R6 ;  /* 0x000000164a4a7c23 */ /* 0x000fe20008010806 */
[----:B------:R-:W-:Y:S01]  /*3f20*/  FADD.FTZ R36, R142, R31 ;  /* 0x0000001f8e247221 */ /* 0x000fe20000010000 */
[----:B------:R-:W0:Y:S01]  /*3f30*/  MUFU.EX2 R145, R145 ;  /* 0x0000009100917308 */ /* 0x000e220000000800 */
[----:B-1----:R-:W-:Y:S01]  /*3f40*/  FADD.FTZ R27, R151, R34 ;  /* 0x00000022971b7221 */ /* 0x002fe20000010000 */
[----:B------:R-:W-:Y:S01]  /*3f50*/  FFMA.FTZ R75, R75, UR22, -R6 ;  /* 0x000000164b4b7c23 */ /* 0x000fe20008010806 */
[----:B------:R-:W-:Y:S01]  /*3f60*/  FADD.FTZ R31, R13, R36 ;  /* 0x000000240d1f7221 */ /* 0x000fe20000010000 */
[--C-:B------:R-:W-:Y:S01]  /*3f70*/  FFMA.FTZ R78, R78, UR22, -R6.reuse ;  /* 0x000000164e4e7c23 */ /* 0x100fe20008010806 */
[--C-:B------:R-:W-:Y:S01]  /*3f80*/  FFMA.FTZ R79, R79, UR22, -R6.reuse ;  /* 0x000000164f4f7c23 */ /* 0x100fe20008010806 */
[--C-:B------:R-:W-:Y:S01]  /*3f90*/  FFMA.FTZ R82, R82, UR22, -R6.reuse ;  /* 0x0000001652527c23 */ /* 0x100fe20008010806 */
[--C-:B------:R-:W-:Y:S01]  /*3fa0*/  FFMA.FTZ R83, R83, UR22, -R6.reuse ;  /* 0x0000001653537c23 */ /* 0x100fe20008010806 */
[----:B------:R-:W1:Y:S01]  /*3fb0*/  MUFU.EX2 R12, R12 ;  /* 0x0000000c000c7308 */ /* 0x000e620000000800 */
[----:B--2---:R-:W-:Y:S01]  /*3fc0*/  FADD.FTZ R34, R10, R27 ;  /* 0x0000001b0a227221 */ /* 0x004fe20000010000 */
[--C-:B------:R-:W-:Y:S01]  /*3fd0*/  FFMA.FTZ R86, R86, UR22, -R6.reuse ;  /* 0x0000001656567c23 */ /* 0x100fe20008010806 */
[----:B------:R-:W-:Y:S01]  /*3fe0*/  FFMA.FTZ R87, R87, UR22, -R6 ;  /* 0x0000001657577c23 */ /* 0x000fe20008010806 */
[----:B------:R-:W-:-:S02]  /*3ff0*/  F2FP.BF16.F32.PACK_AB R148, R3, R148 ;  /* 0x000000940394723e */ /* 0x000fc400000010ff */
[----:B------:R-:W-:Y:S02]  /*4000*/  F2FP.BF16.F32.PACK_AB R150, R5, R150 ;  /* 0x000000960596723e */ /* 0x000fe400000010ff */
[----:B------:R-:W2:Y:S01]  /*4010*/  MUFU.EX2 R147, R147 ;  /* 0x0000009300937308 */ /* 0x000ea20000000800 */
[----:B0-----:R-:W-:Y:S01]  /*4020*/  FADD.FTZ R27, R145, R34 ;  /* 0x00000022911b7221 */ /* 0x001fe20000010000 */
[----:B------:R-:W-:Y:S01]  /*4030*/  FADD.FTZ R34, R136, R31 ;  /* 0x0000001f88227221 */ /* 0x000fe20000010000 */
[----:B------:R-:W-:Y:S02]  /*4040*/  F2FP.BF16.F32.PACK_AB R149, R8, R149 ;  /* 0x000000950895723e */ /* 0x000fe400000010ff */
[----:B------:R-:W-:Y:S01]  /*4050*/  F2FP.BF16.F32.PACK_AB R144, R7, R144 ;  /* 0x000000900790723e */ /* 0x000fe200000010ff */
[----:B------:R-:W-:Y:S01]  /*4060*/  FADD.FTZ R31, R15, R34 ;  /* 0x000000220f1f7221 */ /* 0x000fe20000010000 */
[----:B------:R-:W-:Y:S01]  /*4070*/  FFMA.FTZ R34, R67, UR22, -R6 ;  /* 0x0000001643227c23 */ /* 0x000fe20008010806 */
[----:B------:R-:W0:Y:S01]  /*4080*/  MUFU.EX2 R14, R14 ;  /* 0x0000000e000e7308 */ /* 0x000e220000000800 */
[----:B-1----:R-:W-:Y:S01]  /*4090*/  FADD.FTZ R36, R12, R27 ;  /* 0x0000001b0c247221 */ /* 0x002fe20000010000 */
[----:B------:R-:W-:-:S02]  /*40a0*/  F2FP.BF16.F32.PACK_AB R146, R9, R146 ;  /* 0x000000920992723e */ /* 0x000fc400000010ff */
[----:B------:R-:W-:Y:S02]  /*40b0*/  F2FP.BF16.F32.PACK_AB R140, R11, R140 ;  /* 0x0000008c0b8c723e */ /* 0x000fe400000010ff */
[----:B------:R-:W-:Y:S02]  /*40c0*/  F2FP.BF16.F32.PACK_AB R142, R13, R142 ;  /* 0x0000008e0d8e723e */ /* 0x000fe400000010ff */
[----:B------:R-:W1:Y:S01]  /*40d0*/  MUFU.EX2 R141, R141 ;  /* 0x0000008d008d7308 */ /* 0x000e620000000800 */
[----:B--2---:R-:W-:Y:S01]  /*40e0*/  FADD.FTZ R27, R147, R36 ;  /* 0x00000024931b7221 */ /* 0x004fe20000010000 */
[----:B------:R-:W-:Y:S01]  /*40f0*/  FADD.FTZ R36, R138, R31 ;  /* 0x0000001f8a247221 */ /* 0x000fe20000010000 */
[----:B------:R-:W-:Y:S02]  /*4100*/  F2FP.BF16.F32.PACK_AB R136, R15, R136 ;  /* 0x000000880f88723e */ /* 0x000fe400000010ff */
[C---:B------:R-:W-:Y:S01]  /*4110*/  F2FP.BF16.F32.PACK_AB R138, R21.reuse, R138 ;  /* 0x0000008a158a723e */ /* 0x040fe200000010ff */
        /* <DEDUP_REMOVED lines=8> */
[----:B------:R-:W-:Y:S01]  /*41a0*/  F2FP.BF16.F32.PACK_AB R145, R12, R145 ;  /* 0x000000910c91723e */ /* 0x000fe200000010ff */
[----:B------:R-:W0:Y:S01]  /*41b0*/  MUFU.EX2 R143, R143 ;  /* 0x0000008f008f7308 */ /* 0x000e220000000800 */
[----:B-1----:R-:W-:Y:S01]  /*41c0*/  FADD.FTZ R27, R141, R38 ;  /* 0x000000268d1b7221 */ /* 0x002fe20000010000 */
[----:B------:R-:W-:Y:S01]  /*41d0*/  FADD.FTZ R40, R134, R31 ;  /* 0x0000001f86287221 */ /* 0x000fe20000010000 */
[C---:B------:R-:W-:Y:S02]  /*41e0*/  F2FP.BF16.F32.PACK_AB R134, R29.reuse, R134 ;  /* 0x000000861d86723e */ /* 0x040fe400000010ff */
[----:B------:R-:W-:Y:S01]  /*41f0*/  F2FP.BF16.F32.PACK_AB R147, R14, R147 ;  /* 0x000000930e93723e */ /* 0x000fe200000010ff */
[----:B------:R-:W-:Y:S01]  /*4200*/  FADD.FTZ R31, R29, R40 ;  /* 0x000000281d1f7221 */ /* 0x000fe20000010000 */
[----:B------:R-:W-:Y:S01]  /*4210*/  IMAD.IADD R40, R17, 0x1, -R18 ;  /* 0x0000000111287824 */ /* 0x000fe200078e0a12 */
[----:B------:R-:W1:Y:S01]  /*4220*/  MUFU.EX2 R24, R24 ;  /* 0x0000001800187308 */ /* 0x000e620000000800 */
[C---:B--2---:R-:W-:Y:S01]  /*4230*/  FADD.FTZ R38, R20.reuse, R27 ;  /* 0x0000001b14267221 */ /* 0x044fe20000010000 */
[----:B------:R-:W-:Y:S01]  /*4240*/  F2FP.BF16.F32.PACK_AB R141, R20, R141 ;  /* 0x0000008d148d723e */ /* 0x000fe200000010ff */
[----:B------:R-:W-:-:S05]  /*4250*/  IMAD R40, R153, 0xc0, R40 ;  /* 0x000000c099287824 */ /* 0x000fca00078e0228 */
[----:B------:R-:W2:Y:S01]  /*4260*/  MUFU.EX2 R137, R137 ;  /* 0x0000008900897308 */ /* 0x000ea20000000800 */
[----:B0-----:R-:W-:Y:S01]  /*4270*/  FADD.FTZ R27, R143, R38 ;  /* 0x000000268f1b7221 */ /* 0x001fe20000010000 */
[----:B------:R-:W-:-:S06]  /*4280*/  R2UR UR10, R40 ;  /* 0x00000000280a72ca */ /* 0x000fcc00000e0000 */
[----:B------:R-:W0:Y:S01]  /*4290*/  MUFU.EX2 R26, R26 ;  /* 0x0000001a001a7308 */ /* 0x000e220000000800 */
[C---:B-1----:R-:W-:Y:S01]  /*42a0*/  FADD.FTZ R38, R24.reuse, R27 ;  /* 0x0000001b18267221 */ /* 0x042fe20000010000 */
[----:B------:R-:W-:-:S05]  /*42b0*/  F2FP.BF16.F32.PACK_AB R143, R24, R143 ;  /* 0x0000008f188f723e */ /* 0x000fca00000010ff */
[----:B------:R-:W-:Y:S01]  /*42c0*/  UIADD3 UR6, UR10, UR6, URZ ;  /* 0x000000060a067290 */ /* 0x000fe2000fffe03f */
[----:B------:R-:W1:Y:S01]  /*42d0*/  MUFU.EX2 R139, R139 ;  /* 0x0000008b008b7308 */ /* 0x000e620000000800 */
[----:B--2---:R-:W-:Y:S01]  /*42e0*/  FADD.FTZ R27, R137, R38 ;  /* 0x00000026891b7221 */ /* 0x004fe20000010000 */
[----:B------:R-:W-:Y:S01]  /*42f0*/  FADD.FTZ R38, R128, R31 ;  /* 0x0000001f80267221 */ /* 0x000fe20000010000 */
[----:B------:R-:W-:-:S05]  /*4300*/  F2FP.BF16.F32.PACK_AB R128, R33, R128 ;  /* 0x000000802180723e */ /* 0x000fca00000010ff */
        /* <DEDUP_REMOVED lines=8> */
[----:B------:R-:W-:-:S06]  /*4390*/  FADD.FTZ R5, R37, R38 ;  /* 0x0000002625057221 */ /* 0x000fcc0000010000 */
        /* <DEDUP_REMOVED lines=57> */
[----:B------:R-:W-:Y:S02]  /*4730*/  VIADD R3, R88, 0xfffffffe ;  /* 0xfffffffe58037836 */ /* 0x000fe40000000000 */
[C---:B-1----:R-:W-:Y:S01]  /*4740*/  FADD.FTZ R6, R53.reuse, R6 ;  /* 0x0000000635067221 */ /* 0x042fe20000010000 */
[----:B------:R-:W-:Y:S01]  /*4750*/  F2FP.BF16.F32.PACK_AB R122, R53, R122 ;  /* 0x0000007a357a723e */ /* 0x000fe200000010ff */
        /* <DEDUP_REMOVED lines=14> */
.L_x_11339:
[----:B------:R-:W-:-:S11]  /*4840*/  UISETP.NE.AND UP1, UPT, UR7, 0x1, UPT ;  /* 0x000000010700788c */ /* 0x000fd6000bf25270 */
[----:B------:R-:W-:Y:S02]  /*4850*/  @UP1 ULDC.64 UR18, c[0x0][0x9e8] ;  /* 0x00027a0000121ab9 */ /* 0x000fe40000000a00 */
[----:B------:R-:W-:-:S04]  /*4860*/  UIMAD.WIDE.U32 UR10, UR14, UR18, URZ ;  /* 0x000000120e0a72a5 */ /* 0x000fc8000f8e003f */
[----:B------:R-:W-:-:S12]  /*4870*/  @UP1 USHF.R.U32.HI UR14, URZ, UR19, UR11 ;  /* 0x000000133f0e1299 */ /* 0x000fd8000801160b */
.L_x_11340:
[----:B------:R-:W-:-:S04]  /*4880*/  UIMAD UR7, UR14, UR7, UR7 ;  /* 0x000000070e0772a4 */ /* 0x000fc8000f8e0207 */
[----:B------:R-:W-:-:S04]  /*4890*/  UISETP.LT.AND UP1, UPT, UR6, UR7, UPT ;  /* 0x000000070600728c */ /* 0x000fc8000bf21270 */
[----:B------:R-:W-:-:S12]  /*48a0*/  USEL UR6, UR6, UR7, UP1 ;  /* 0x0000000706067287 */ /* 0x000fd80008800000 */
.L_x_11338:
        /* <DEDUP_REMOVED lines=23> */
[----:B------:R-:W-:Y:S01]  /*4a20*/  IADD3 R7, R4, R17, -R18 ;  /* 0x0000001104077210 */ /* 0x000fe20007ffe812 */
        /* <DEDUP_REMOVED lines=8> */
.L_x_11358:
        /* <DEDUP_REMOVED lines=9> */
.L_x_11343:
[----:B------:R-:W-:Y:S01]  /*4b40*/  ULEA UR6, UR26, UR45, 0x3 ;  /* 0x0000002d1a067291 */ /* 0x000fe2000f8e183f */
[----:B------:R-:W-:-:S05]  /*4b50*/  IMAD.U32 R8, RZ, RZ, UR25 ;  /* 0x00000019ff087e24 */ /* 0x000fca000f8e00ff */
[----:B------:R-:W-:-:S04]  /*4b60*/  SHF.L.U32 R8, R8, 0x1f, RZ ;  /* 0x0000001f08087819 */ /* 0x000fc800000006ff */
[----:B------:R0:W1:Y:S01]  /*4b70*/  SYNCS.PHASECHK.TRANS64.TRYWAIT P2, [UR6+0x16830], R8 ;  /* 0x01683008ff0075a7 */ /* 0x0000620008040146 */
[----:B------:R-:W-:Y:S05]  /*4b80*/  @!P0 BRA `(.L_x_11344) ;  /* 0x0000000000048947 */ /* 0x000fea0003800000 */
[----:B------:R-:W-:Y:S01]  /*4b90*/  BPT.TRAP 0x1 ;  /* 0x000000040000795c */ /* 0x000fe20000300000 */
.L_x_11344:
[----:B-1----:R-:W-:Y:S05]  /*4ba0*/  @P2 BRA `(.L_x_11342) ;  /* 0x0000000000082947 */ /* 0x002fea0003800000 */
[----:B------:R-:W1:Y:S02]  /*4bb0*/  SYNCS.PHASECHK.TRANS64.TRYWAIT P2, [UR6+0x16830], R8 ;  /* 0x01683008ff0075a7 */ /* 0x000e640008040146 */
[----:B-1----:R-:W-:Y:S05]  /*4bc0*/  @!P2 BRA `(.L_x_11345) ;  /* 0x000000dc00f8a947 */ /* 0x002fea0003800000 */
.L_x_11342:
[----:B------:R-:W2:Y:S01]  /*4bd0*/  S2R R10, SR_TID.X ;  /* 0x00000000000a7919 */ /* 0x000ea20000002100 */
        /* <DEDUP_REMOVED lines=9> */
[----:B01----:R-:W-:-:S05]  /*4c70*/  VIADD R8, R10, 0x8 ;  /* 0x000000080a087836 */ /* 0x003fca0000000000 */
        /* <DEDUP_REMOVED lines=16> */
.L_x_11347:
[----:B------:R-:W-:Y:S01]  /*4d80*/  ULEA UR6, UR39, UR45, 0x3 ;  /* 0x0000002d27067291 */ /* 0x000fe2000f8e183f */
[----:B------:R-:W-:-:S05]  /*4d90*/  IMAD.U32 R8, RZ, RZ, UR38 ;  /* 0x00000026ff087e24 */ /* 0x000fca000f8e00ff */
[----:B------:R-:W-:-:S04]  /*4da0*/  SHF.L.U32 R8, R8, 0x1f, RZ ;  /* 0x0000001f08087819 */ /* 0x000fc800000006ff */
[----:B------:R0:W1:Y:S01]  /*4db0*/  SYNCS.PHASECHK.TRANS64.TRYWAIT P2, [UR6+0x16850], R8 ;  /* 0x01685008ff0075a7 */ /* 0x0000620008040146 */
[----:B------:R-:W-:Y:S05]  /*4dc0*/  @!P0 BRA `(.L_x_11348) ;  /* 0x0000000000048947 */ /* 0x000fea0003800000 */
[----:B------:R-:W-:Y:S01]  /*4dd0*/  BPT.TRAP 0x1 ;  /* 0x000000040000795c */ /* 0x000fe20000300000 */
.L_x_11348:
[----:B-1----:R-:W-:Y:S05]  /*4de0*/  @P2 BRA `(.L_x_11346) ;  /* 0x0000000000082947 */ /* 0x002fea0003800000 */
[----:B------:R-:W1:Y:S02]  /*4df0*/  SYNCS.PHASECHK.TRANS64.TRYWAIT P2, [UR6+0x16850], R8 ;  /* 0x01685008ff0075a7 */ /* 0x000e640008040146 */
[----:B-1----:R-:W-:Y:S05]  /*4e00*/  @!P2 BRA `(.L_x_11349) ;  /* 0x000000dc0080a947 */ /* 0x002fea0003800000 */
.L_x_11346:
[----:B------:R-:W-:Y:S01]  /*4e10*/  UIADD3 UR6, UR45, 0x400, URZ ;  /* 0x000004002d067890 */ /* 0x000fe2000fffe03f */
[----:B------:R-:W-:Y:S01]  /*4e20*/  WARPGROUP.ARRIVE ;  /* 0x00000000000079c5 */ /* 0x000fe20000000000 */
[----:B------:R-:W-:-:S05]  /*4e30*/  UMOV UR7, 0x40000040 ;  /* 0x4000004000077882 */ /* 0x000fca0000000000 */
[----:B------:R-:W2:Y:S01]  /*4e40*/  S2R R14, SR_TID.X ;  /* 0x00000000000e7919 */ /* 0x000ea20000002100 */
[----:B------:R-:W-:Y:S01]  /*4e50*/  USHF.R.U32.HI UR6, URZ, 0x4, UR6 ;  /* 0x000000043f067899 */ /* 0x000fe20008011606 */
[----:B------:R-:W-:Y:S02]  /*4e60*/  IMAD.U32 R12, RZ, RZ, UR26 ;  /* 0x0000001aff0c7e24 */ /* 0x000fe4000f8e00ff */
[----:B01----:R-:W-:Y:S01]  /*4e70*/  IMAD.SHL.U32 R8, R3, 0x80, RZ ;  /* 0x0000008003087824 */ /* 0x003fe200078e00ff */
[----:B------:R-:W-:Y:S02]  /*4e80*/  ULOP3.LUT UR6, UR6, 0x3fff, URZ, 0xc0, !UPT ;  /* 0x00003fff06067892 */ /* 0x000fe4000f8ec03f */
[----:B------:R-:W-:Y:S02]  /*4e90*/  @!P1 LEA R12, R12, UR45, 0x3 ;  /* 0x0000002d0c0c9c11 */ /* 0x000fe4000f8e18ff */
[----:B------:R-:W-:Y:S01]  /*4ea0*/  ULEA UR10, UR39, UR6, 0xa ;  /* 0x00000006270a7291 */ /* 0x000fe2000f8e503f */
[----:B------:R-:W-:-:S02]  /*4eb0*/  IADD3 R15, R17, 0x1, -R8 ;  /* 0x00000001110f7810 */ /* 0x000fc40007ffe808 */
[----:B------:R-:W-:-:S03]  /*4ec0*/  @!P1 VIADD R12, R12, 0x16840 ;  /* 0x000168400c0c9836 */ /* 0x000fc60000000000 */
[----:B------:R-:W-:Y:S01]  /*4ed0*/  IMAD.IADD R15, R15, 0x1, -R18 ;  /* 0x000000010f0f7824 */ /* 0x000fe200078e0a12 */
[----:B------:R-:W-:Y:S01]  /*4ee0*/  UMOV UR6, UR10 ;  /* 0x0000000a00067c82 */ /* 0x000fe20008000000 */
[----:B------:R-:W-:Y:S01]  /*4ef0*/  @!P1 PRMT R12, RZ, 0x654, R12 ;  /* 0x00000654ff0c9816 */ /* 0x000fe2000000000c */
[----:B------:R-:W-:Y:S01]  /*4f00*/  HGMMA.64x64x16.F32.BF16 R88, R148, gdesc[UR4].tnspB, R88, gsb0 ;  /* 0x40e0000494587df0 */ /* 0x000fe20008001858 */
[----:B------:R-:W-:Y:S01]  /*4f10*/  UIADD3 UR6, UR10, 0x80, URZ ;  /* 0x000000800a067890 */ /* 0x000fe2000fffe03f */
[----:B------:R-:W-:Y:S01]  /*4f20*/  IMAD R15, R16, -0x2, R15 ;  /* 0xfffffffe100f7824 */ /* 0x000fe200078e020f */
[----:B------:R-:W-:Y:S01]  /*4f30*/  UMOV UR7, 0x40000040 ;  /* 0x4000004000077882 */ /* 0x000fe20000000000 */
[----:B--2---:R-:W-:Y:S02]  /*4f40*/  SHF.R.U32.HI R10, RZ, 0x7, R14 ;  /* 0x00000007ff0a7819 */ /* 0x004fe4000001160e */
[----:B------:R-:W-:-:S03]  /*4f50*/  ISETP.GE.U32.AND P2, PT, R14, 0x180, PT ;  /* 0x000001800e00780c */ /* 0x000fc60003f46070 */
[----:B------:R-:W-:-:S05]  /*4f60*/  VIADD R10, R10, 0x9 ;  /* 0x000000090a0a7836 */ /* 0x000fca0000000000 */
[----:B------:R-:W-:Y:S02]  /*4f70*/  SEL R14, R10, 0x9, !P2 ;  /* 0x000000090a0e7807 */ /* 0x000fe40005000000 */
[----:B------:R-:W-:Y:S01]  /*4f80*/  PLOP3.LUT P2, PT, PT, PT, UP0, 0x40, 0x0 ;  /* 0x000000000000781c */ /* 0x000fe20003f4e808 */
        /* <DEDUP_REMOVED lines=41> */
[----:B0-----:R-:W-:Y:S06]  /*5220*/  @P2 BRA `(.L_x_11350) ;  /* 0x0000000000582947 */ /* 0x001fec0003800000 */
        /* <DEDUP_REMOVED lines=11> */
.L_x_11352:
[----:B------:R-:W-:Y:S02]  /*52e0*/  IMAD.U32 R120, RZ, RZ, UR24 ;  /* 0x00000018ff787e24 */ /* 0x000fe4000f8e00ff */
[----:B------:R-:W-:-:S03]  /*52f0*/  IMAD.MOV.U32 R21, RZ, RZ, R7 ;  /* 0x000000ffff157224 */ /* 0x000fc600078e0007 */
[----:B------:R-:W-:-:S13]  /*5300*/  ISETP.NE.AND P2, PT, R120, 0x1, PT ;  /* 0x000000017800780c */ /* 0x000fda0003f45270 */
[----:B------:R-:W0:Y:S02]  /*5310*/  @P2 LDC.64 R14, c[0x0][0x9e8] ;  /* 0x00027a00ff0e2b82 */ /* 0x000e240000000a00 */
[----:B0-----:R-:W-:-:S05]  /*5320*/  @P2 IMAD.HI.U32 R14, R7, R14, RZ ;  /* 0x0000000e070e2227 */ /* 0x001fca00078e00ff */
[----:B------:R-:W-:-:S07]  /*5330*/  @P2 SHF.R.U32.HI R21, RZ, R15, R14 ;  /* 0x0000000fff152219 */ /* 0x000fce000001160e */
.L_x_11353:
[----:B------:R-:W-:Y:S05]  /*5340*/  BSYNC B0 ;  /* 0x0000000000007941 */ /* 0x000fea0003800000 */
.L_x_11351:
[----:B------:R-:W-:-:S04]  /*5350*/  IMAD R15, R21, R120, -R8 ;  /* 0x00000078150f7224 */ /* 0x000fc800078e0a08 */
[----:B------:R-:W-:-:S05]  /*5360*/  IMAD R15, R16, -0x2, R15 ;  /* 0xfffffffe100f7824 */ /* 0x000fca00078e020f */
[----:B------:R-:W-:Y:S02]  /*5370*/  VIADDMNMX R12, R15, R120, R12, PT ;  /* 0x000000780f0c7246 */ /* 0x000fe4000380010c */
[----:B------:R-:W-:-:S07]  /*5380*/  VIMNMX R10, R10, R15, !PT ;  /* 0x0000000f0a0a7248 */ /* 0x000fce0007fe0100 */
.L_x_11350:
[----:B------:R-:W-:Y:S02]  /*5390*/  ISETP.GT.AND P2, PT, R3, -0x1, PT ;  /* 0xffffffff0300780c */ /* 0x000fe40003f44270 */
[----:B------:R-:W-:Y:S02]  /*53a0*/  IADD3 R123, R123, 0x8, R4 ;  /* 0x000000087b7b7810 */ /* 0x000fe40007ffe004 */
[C---:B------:R-:W-:Y:S02]  /*53b0*/  ISETP.GT.AND P5, PT, R10.reuse, RZ, P2 ;  /* 0x000000ff0a00720c */ /* 0x040fe400017a4270 */
[----:B------:R-:W-:Y:S02]  /*53c0*/  ISETP.GT.AND P4, PT, R10, 0x1, P2 ;  /* 0x000000010a00780c */ /* 0x000fe40001784270 */
        /* <DEDUP_REMOVED lines=108> */
.L_x_11356:
[----:B------:R-:W-:Y:S02]  /*5a90*/  IMAD.U32 R12, RZ, RZ, UR24 ;  /* 0x00000018ff0c7e24 */ /* 0x000fe4000f8e00ff */
[----:B------:R-:W-:-:S03]  /*5aa0*/  IMAD.MOV.U32 R125, RZ, RZ, R9 ;  /* 0x000000ffff7d7224 */ /* 0x000fc600078e0009 */
[----:B------:R-:W-:-:S13]  /*5ab0*/  ISETP.NE.AND P3, PT, R12, 0x1, PT ;  /* 0x000000010c00780c */ /* 0x000fda0003f65270 */
[----:B------:R-:W0:Y:S02]  /*5ac0*/  @P3 LDC.64 R14, c[0x0][0x9e8] ;  /* 0x00027a00ff0e3b82 */ /* 0x000e240000000a00 */
[----:B0-----:R-:W-:-:S05]  /*5ad0*/  @P3 IMAD.HI.U32 R14, R9, R14, RZ ;  /* 0x0000000e090e3227 */ /* 0x001fca00078e00ff */
[----:B------:R-:W-:-:S07]  /*5ae0*/  @P3 SHF.R.U32.HI R125, RZ, R15, R14 ;  /* 0x0000000fff7d3219 */ /* 0x000fce000001160e */
.L_x_11357:
[----:B------:R-:W-:Y:S05]  /*5af0*/  BSYNC B0 ;  /* 0x0000000000007941 */ /* 0x000fea0003800000 */
.L_x_11355:
[----:B------:R-:W-:-:S04]  /*5b00*/  IMAD R15, R125, R12, -R8 ;  /* 0x0000000c7d0f7224 */ /* 0x000fc800078e0a08 */
[----:B------:R-:W-:-:S05]  /*5b10*/  IMAD R8, R16, -0x2, R15 ;  /* 0xfffffffe10087824 */ /* 0x000fca00078e020f */
[----:B------:R-:W-:Y:S02]  /*5b20*/  VIADDMNMX R123, R8, R12, R123, PT ;  /* 0x0000000c087b7246 */ /* 0x000fe4000380017b */
[----:B------:R-:W-:-:S07]  /*5b30*/  VIMNMX R121, R121, R8, !PT ;  /* 0x0000000879797248 */ /* 0x000fce0007fe0100 */
.L_x_11354:
        /* <DEDUP_REMOVED lines=20> */
[C---:B------:R-:W-:Y:S02]  /*5c80*/  ISETP.GT.AND P5, PT, R121.reuse, RZ, P2 ;  /* 0x000000ff7900720c */ /* 0x040fe400017a4270 */
[----:B------:R-:W-:Y:S02]  /*5c90*/  FMNMX.FTZ R8, R44, R15, !PT ;  /* 0x0000000f2c087209 */ /* 0x000fe40007810000 */
        /* <DEDUP_REMOVED lines=42> */
[C---:B------:R-:W-:Y:S02]  /*5f40*/  ISETP.GT.AND P3, PT, R121.reuse, 0x29, P2 ;  /* 0x000000297900780c */ /* 0x040fe40001764270 */
[----:B------:R-:W-:Y:S01]  /*5f50*/  FSEL R46, R46, -INF , !P4 ;  /* 0xff8000002e2e7808 */ /* 0x000fe20006000000 */
[----:B------:R-:W0:Y:S01]  /*5f60*/  SHFL.BFLY PT, R15, R10, 0x2, 0x1f ;  /* 0x0c401f000a0f7f89 */ /* 0x000e2200000e0000 */
[----:B------:R-:W-:-:S04]  /*5f70*/  ISETP.GT.AND P4, PT, R121, 0x30, P2 ;  /* 0x000000307900780c */ /* 0x000fc80001784270 */
[----:B------:R-:W-:-:S04]  /*5f80*/  ISETP.LT.OR P4, PT, R123, 0x31, P4 ;  /* 0x000000317b00780c */ /* 0x000fc80002781670 */
[----:B------:R-:W-:Y:S02]  /*5f90*/  FSEL R50, R50, -INF , !P4 ;  /* 0xff80000032327808 */ /* 0x000fe40006000000 */
[----:B------:R-:W-:-:S04]  /*5fa0*/  ISETP.GT.AND P4, PT, R121, 0x39, P2 ;  /* 0x000000397900780c */ /* 0x000fc80001784270 */
[----:B------:R-:W-:-:S04]  /*5fb0*/  ISETP.LT.OR P4, PT, R123, 0x3a, P4 ;  /* 0x0000003a7b00780c */ /* 0x000fc80002781670 */
[----:B------:R-:W-:Y:S02]  /*5fc0*/  FSEL R55, R55, -INF , !P4 ;  /* 0xff80000037377808 */ /* 0x000fe40006000000 */
[----:B------:R-:W-:Y:S02]  /*5fd0*/  ISETP.GT.AND P4, PT, R121, 0x48, P2 ;  /* 0x000000487900780c */ /* 0x000fe40001784270 */
[----:B0-----:R-:W-:Y:S02]  /*5fe0*/  FMNMX.FTZ R15, R10, R15, !PT ;  /* 0x0000000f0a0f7209 */ /* 0x001fe40007810000 */
[----:B------:R-:W-:-:S03]  /*5ff0*/  ISETP.LT.OR P4, PT, R123, 0x49, P4 ;  /* 0x000000497b00780c */ /* 0x000fc60002781670 */
[----:B------:R-:W0:Y:S01]  /*6000*/  SHFL.BFLY PT, R8, R15, 0x1, 0x1f ;  /* 0x0c201f000f087f89 */ /* 0x000e2200000e0000 */
[----:B------:R-:W-:Y:S02]  /*6010*/  FSEL R62, R62, -INF , !P4 ;  /* 0xff8000003e3e7808 */ /* 0x000fe40006000000 */
        /* <DEDUP_REMOVED lines=16> */
[--C-:B------:R-:W-:Y:S01]  /*6120*/  FFMA.FTZ R21, R29, UR22, -R10.reuse ;  /* 0x000000161d157c23 */ /* 0x100fe2000801080a */
[----:B------:R-:W-:Y:S01]  /*6130*/  FSEL R29, R26, -INF , !P5 ;  /* 0xff8000001a1d7808 */ /* 0x000fe20006800000 */
[--C-:B------:R-:W-:Y:S01]  /*6140*/  FFMA.FTZ R148, R25, UR22, -R10.reuse ;  /* 0x0000001619947c23 */ /* 0x100fe2000801080a */
[--C-:B------:R-:W-:Y:S01]  /*6150*/  FFMA.FTZ R25, R33, UR22, -R10.reuse ;  /* 0x0000001621197c23 */ /* 0x100fe2000801080a */
[----:B------:R-:W-:Y:S01]  /*6160*/  ISETP.LT.OR P5, PT, R123, 0x2a, P3 ;  /* 0x0000002a7b00780c */ /* 0x000fe20001fa1670 */
[----:B------:R-:W-:Y:S01]  /*6170*/  MUFU.EX2 R15, R15 ;  /* 0x0000000f000f7308 */ /* 0x000fe20000000800 */
        /* <DEDUP_REMOVED lines=35> */
[----:B------:R-:W-:Y:S01]  /*63b0*/  FFMA.FTZ R85, R85, UR22, -R10 ;  /* 0x0000001655557c23 */ /* 0x000fe2000801080a */
[----:B------:R-:W-:Y:S01]  /*63c0*/  FMNMX.FTZ R41, R43, R12, !PT ;  /* 0x0000000c2b297209 */ /* 0x000fe20007810000 */
[----:B------:R-:W-:Y:S01]  /*63d0*/  MUFU.EX2 R148, R148 ;  /* 0x0000009400947308 */ /* 0x000fe20000000800 */
[----:B------:R-:W-:-:S02]  /*63e0*/  ISETP.LT.OR P3, PT, R123, 0x41, P3 ;  /* 0x000000417b00780c */ /* 0x000fc40001f61670 */
[----:B------:R-:W-:Y:S02]  /*63f0*/  FMNMX.FTZ R12, R46, R41, !PT ;  /* 0x000000292e0c7209 */ /* 0x000fe40007810000 */
[----:B------:R-:W-:Y:S02]  /*6400*/  ISETP.LT.OR P5, PT, R123, 0x42, P5 ;  /* 0x000000427b00780c */ /* 0x000fe40002fa1670 */
[----:B------:R-:W-:Y:S01]  /*6410*/  FMNMX.FTZ R41, R47, R12, !PT ;  /* 0x0000000c2f297209 */ /* 0x000fe20007810000 */
[----:B------:R-:W-:Y:S01]  /*6420*/  MUFU.EX2 R150, R150 ;  /* 0x0000009600967308 */ /* 0x000fe20000000800 */
[----:B------:R-:W-:Y:S02]  /*6430*/  FSEL R58, R58, -INF , !P3 ;  /* 0xff8000003a3a7808 */ /* 0x000fe40005800000 */
[----:B------:R-:W-:Y:S01]  /*6440*/  FMNMX.FTZ R12, R50, R41, !PT ;  /* 0x00000029320c7209 */ /* 0x000fe20007810000 */
[----:B------:R-:W-:Y:S01]  /*6450*/  FFMA.FTZ R41, R45, UR22, -R10 ;  /* 0x000000162d297c23 */ /* 0x000fe2000801080a */
[----:B------:R-:W-:-:S02]  /*6460*/  ISETP.GT.AND P3, PT, R121, 0x49, P2 ;  /* 0x000000497900780c */ /* 0x000fc40001764270 */
[----:B------:R-:W-:Y:S01]  /*6470*/  FMNMX.FTZ R45, R51, R12, !PT ;  /* 0x0000000c332d7209 */ /* 0x000fe20007810000 */
[----:B------:R-:W-:Y:S01]  /*6480*/  MUFU.EX2 R21, R21 ;  /* 0x0000001500157308 */ /* 0x000fe20000000800 */
[----:B------:R-:W-:Y:S02]  /*6490*/  FSEL R59, R59, -INF , !P5 ;  /* 0xff8000003b3b7808 */ /* 0x000fe40006800000 */
[----:B------:R-:W-:Y:S02]  /*64a0*/  FMNMX.FTZ R12, R54, R45, !PT ;  /* 0x0000002d360c7209 */ /* 0x000fe40007810000 */
[----:B------:R-:W-:Y:S02]  /*64b0*/  ISETP.GT.AND P5, PT, R121, 0x50, P2 ;  /* 0x000000507900780c */ /* 0x000fe400017a4270 */
[----:B------:R-:W-:Y:S01]  /*64c0*/  FMNMX.FTZ R45, R55, R12, !PT ;  /* 0x0000000c372d7209 */ /* 0x000fe20007810000 */
[----:B------:R-:W-:Y:S01]  /*64d0*/  MUFU.EX2 R144, R144 ;  /* 0x0000009000907308 */ /* 0x000fe20000000800 */
[----:B------:R-:W-:-:S02]  /*64e0*/  ISETP.LT.OR P3, PT, R123, 0x4a, P3 ;  /* 0x0000004a7b00780c */ /* 0x000fc40001f61670 */
[----:B------:R-:W-:Y:S01]  /*64f0*/  FMNMX.FTZ R12, R58, R45, !PT ;  /* 0x0000002d3a0c7209 */ /* 0x000fe20007810000 */
[----:B------:R-:W-:Y:S01]  /*6500*/  FFMA.FTZ R45, R49, UR22, -R10 ;  /* 0x00000016312d7c23 */ /* 0x000fe2000801080a */
[----:B------:R-:W-:Y:S02]  /*6510*/  FSEL R63, R63, -INF , !P3 ;  /* 0xff8000003f3f7808 */ /* 0x000fe40005800000 */
[----:B------:R-:W-:Y:S01]  /*6520*/  FMNMX.FTZ R49, R59, R12, !PT ;  /* 0x0000000c3b317209 */ /* 0x000fe20007810000 */
[----:B------:R-:W-:Y:S01]  /*6530*/  MUFU.EX2 R25, R25 ;  /* 0x0000001900197308 */ /* 0x000fe20000000800 */
[----:B------:R-:W-:Y:S02]  /*6540*/  ISETP.LT.OR P5, PT, R123, 0x51, P5 ;  /* 0x000000517b00780c */ /* 0x000fe40002fa1670 */
[----:B------:R-:W-:Y:S02]  /*6550*/  FMNMX.FTZ R12, R62, R49, !PT ;  /* 0x000000313e0c7209 */ /* 0x000fe40007810000 */
[----:B------:R-:W-:-:S02]  /*6560*/  ISETP.GT.AND P3, PT, R121, 0x58, P2 ;  /* 0x000000587900780c */ /* 0x000fc40001764270 */
[----:B------:R-:W-:Y:S01]  /*6570*/  FSEL R66, R66, -INF , !P5 ;  /* 0xff80000042427808 */ /* 0x000fe20006800000 */
[----:B------:R-:W-:Y:S01]  /*6580*/  MUFU.EX2 R146, R146 ;  /* 0x0000009200927308 */ /* 0x000fe20000000800 */
[----:B------:R-:W-:Y:S02]  /*6590*/  FMNMX.FTZ R49, R63, R12, !PT ;  /* 0x0000000c3f317209 */ /* 0x000fe40007810000 */
[----:B------:R-:W-:Y:S02]  /*65a0*/  ISETP.GT.AND P5, PT, R121, 0x59, P2 ;  /* 0x000000597900780c */ /* 0x000fe400017a4270 */
[----:B------:R-:W-:Y:S02]  /*65b0*/  ISETP.LT.OR P3, PT, R123, 0x59, P3 ;  /* 0x000000597b00780c */ /* 0x000fe40001f61670 */
[----:B------:R-:W-:Y:S01]  /*65c0*/  FMNMX.FTZ R12, R66, R49, !PT ;  /* 0x00000031420c7209 */ /* 0x000fe20007810000 */
[----:B------:R-:W-:Y:S01]  /*65d0*/  FFMA.FTZ R49, R53, UR22, -R10 ;  /* 0x0000001635317c23 */ /* 0x000fe2000801080a */
[----:B------:R-:W-:Y:S01]  /*65e0*/  ISETP.LT.OR P5, PT, R123, 0x5a, P5 ;  /* 0x0000005a7b00780c */ /* 0x000fe20002fa1670 */
[----:B------:R-:W-:Y:S01]  /*65f0*/  MUFU.EX2 R33, R33 ;  /* 0x0000002100217308 */ /* 0x000fe20000000800 */
[----:B------:R-:W-:-:S02]  /*6600*/  FSEL R70, R70, -INF , !P3 ;  /* 0xff80000046467808 */ /* 0x000fc40005800000 */
[----:B------:R-:W-:Y:S02]  /*6610*/  FMNMX.FTZ R53, R67, R12, !PT ;  /* 0x0000000c43357209 */ /* 0x000fe40007810000 */
[----:B------:R-:W-:Y:S02]  /*6620*/  ISETP.GT.AND P3, PT, R121, 0x61, P2 ;  /* 0x000000617900780c */ /* 0x000fe40001764270 */
[----:B------:R-:W-:Y:S01]  /*6630*/  FSEL R71, R71, -INF , !P5 ;  /* 0xff80000047477808 */ /* 0x000fe20006800000 */
[----:B------:R-:W-:Y:S01]  /*6640*/  MUFU.EX2 R140, R140 ;  /* 0x0000008c008c7308 */ /* 0x000fe20000000800 */
[----:B------:R-:W-:Y:S02]  /*6650*/  FMNMX.FTZ R12, R70, R53, !PT ;  /* 0x00000035460c7209 */ /* 0x000fe40007810000 */
[----:B------:R-:W-:Y:S02]  /*6660*/  ISETP.GT.AND P5, PT, R121, 0x68, P2 ;  /* 0x000000687900780c */ /* 0x000fe400017a4270 */
[----:B------:R-:W-:-:S02]  /*6670*/  ISETP.LT.OR P3, PT, R123, 0x62, P3 ;  /* 0x000000627b00780c */ /* 0x000fc40001f61670 */
[----:B------:R-:W-:Y:S01]  /*6680*/  FMNMX.FTZ R53, R71, R12, !PT ;  /* 0x0000000c47357209 */ /* 0x000fe20007810000 */
[----:B------:R-:W-:Y:S01]  /*6690*/  MUFU.EX2 R37, R37 ;  /* 0x0000002500257308 */ /* 0x000fe20000000800 */
[----:B------:R-:W-:Y:S02]  /*66a0*/  FSEL R75, R75, -INF , !P3 ;  /* 0xff8000004b4b7808 */ /* 0x000fe40005800000 */
[----:B------:R-:W-:Y:S02]  /*66b0*/  ISETP.LT.OR P5, PT, R123, 0x69, P5 ;  /* 0x000000697b00780c */ /* 0x000fe40002fa1670 */
[----:B------:R-:W-:Y:S01]  /*66c0*/  FMNMX.FTZ R12, R74, R53, !PT ;  /* 0x000000354a0c7209 */ /* 0x000fe20007810000 */
[----:B------:R-:W-:Y:S01]  /*66d0*/  FFMA.FTZ R53, R57, UR22, -R10 ;  /* 0x0000001639357c23 */ /* 0x000fe2000801080a */
[----:B------:R-:W-:Y:S01]  /*66e0*/  ISETP.GT.AND P3, PT, R121, 0x70, P2 ;  /* 0x000000707900780c */ /* 0x000fe20001764270 */
[----:B------:R-:W-:Y:S01]  /*66f0*/  MUFU.EX2 R142, R142 ;  /* 0x0000008e008e7308 */ /* 0x000fe20000000800 */
[----:B------:R-:W-:-:S02]  /*6700*/  FSEL R78, R78, -INF , !P5 ;  /* 0xff8000004e4e7808 */ /* 0x000fc40006800000 */
[----:B------:R-:W-:Y:S02]  /*6710*/  FMNMX.FTZ R57, R75, R12, !PT ;  /* 0x0000000c4b397209 */ /* 0x000fe40007810000 */
        /* <DEDUP_REMOVED lines=10> */
[----:B------:R-:W-:Y:S01]  /*67c0*/  FMNMX.FTZ R12, R82, R57, !PT ;  /* 0x00000039520c7209 */ /* 0x000fe20007810000 */
[----:B------:R-:W-:Y:S01]  /*67d0*/  FFMA.FTZ R57, R61, UR22, -R10 ;  /* 0x000000163d397c23 */ /* 0x000fe2000801080a */
[----:B------:R-:W-:Y:S01]  /*67e0*/  ISETP.LT.OR P2, PT, R123, 0x7a, P2 ;  /* 0x0000007a7b00780c */ /* 0x000fe20001741670 */
[----:B------:R-:W-:Y:S01]  /*67f0*/  MUFU.EX2 R45, R45 ;  /* 0x0000002d002d7308 */ /* 0x000fe20000000800 */
[----:B------:R-:W-:-:S02]  /*6800*/  FSEL R86, R86, -INF , !P4 ;  /* 0xff80000056567808 */ /* 0x000fc40006000000 */
[----:B------:R-:W-:Y:S02]  /*6810*/  FMNMX.FTZ R61, R83, R12, !PT ;  /* 0x0000000c533d7209 */ /* 0x000fe40007810000 */
[----:B------:R-:W-:Y:S02]  /*6820*/  FSEL R87, R87, -INF , !P2 ;  /* 0xff80000057577808 */ /* 0x000fe40005000000 */
[----:B------:R-:W-:Y:S01]  /*6830*/  FMNMX.FTZ R12, R86, R61, !PT ;  /* 0x0000003d560c7209 */ /* 0x000fe20007810000 */
[--C-:B------:R-:W-:Y:S01]  /*6840*/  FFMA.FTZ R61, R65, UR22, -R10.reuse ;  /* 0x00000016413d7c23 */ /* 0x100fe2000801080a */
[--C-:B------:R-:W-:Y:S01]  /*6850*/  FFMA.FTZ R65, R69, UR22, -R10.reuse ;  /* 0x0000001645417c23 */ /* 0x100fe2000801080a */
[--C-:B------:R-:W-:Y:S01]  /*6860*/  FFMA.FTZ R69, R73, UR22, -R10.reuse ;  /* 0x0000001649457c23 */ /* 0x100fe2000801080a */
[----:B------:R-:W-:Y:S01]  /*6870*/  FMNMX.FTZ R12, R87, R12, !PT ;  /* 0x0000000c570c7209 */ /* 0x000fe20007810000 */
[--C-:B------:R-:W-:Y:S01]  /*6880*/  FFMA.FTZ R73, R77, UR22, -R10.reuse ;  /* 0x000000164d497c23 */ /* 0x100fe2000801080a */
[----:B------:R-:W-:Y:S01]  /*6890*/  FFMA.FTZ R77, R81, UR22, -R10 ;  /* 0x00000016514d7c23 */ /* 0x000fe2000801080a */
[----:B------:R-:W-:Y:S01]  /*68a0*/  FSEL R81, R8, RZ, P6 ;  /* 0x000000ff08517208 */ /* 0x000fe20003000000 */
[----:B------:R-:W-:Y:S01]  /*68b0*/  MUFU.EX2 R138, R138 ;  /* 0x0000008a008a7308 */ /* 0x000fe20000000800 */
[----:B------:R-:W0:Y:S03]  /*68c0*/  SHFL.BFLY PT, R121, R12, 0x2, 0x1f ;  /* 0x0c401f000c797f89 */ /* 0x000e2600000e0000 */
[----:B------:R-:W-:-:S04]  /*68d0*/  FADD.FTZ R2, -R81, R2 ;  /* 0x0000000251027221 */ /* 0x000fc80000010100 */
[----:B------:R-:W-:Y:S01]  /*68e0*/  FMUL.FTZ R2, R2, UR22 ;  /* 0x0000001602027c20 */ /* 0x000fe20008410000 */
[----:B------:R-:W-:Y:S08]  /*68f0*/  MUFU.EX2 R49, R49 ;  /* 0x0000003100317308 */ /* 0x000ff00000000800 */
[----:B------:R-:W1:Y:S01]  /*6900*/  MUFU.EX2 R2, R2 ;  /* 0x0000000200027308 */ /* 0x000e620000000800 */
[----:B0-----:R-:W-:-:S07]  /*6910*/  FMNMX.FTZ R121, R12, R121, !PT ;  /* 0x000000790c797209 */ /* 0x001fce0007810000 */
[----:B------:R-:W-:Y:S01]  /*6920*/  MUFU.EX2 R132, R132 ;  /* 0x0000008400847308 */ /* 0x000fe20000000800 */
[----:B------:R-:W0:Y:S07]  /*6930*/  SHFL.BFLY PT, R12, R121, 0x1, 0x1f ;  /* 0x0c201f00790c7f89 */ /* 0x000e2e00000e0000 */
[----:B------:R-:W-:Y:S01]  /*6940*/  MUFU.EX2 R53, R53 ;  /* 0x0000003500357308 */ /* 0x000fe20000000800 */
[-C--:B-1----:R-:W-:Y:S01]  /*6950*/  FMUL.FTZ R88, R88, R2.reuse ;  /* 0x0000000258587220 */ /* 0x082fe20000410000 */
        /* <DEDUP_REMOVED lines=16> */
[----:B------:R-:W-:Y:S01]  /*6a60*/  FMUL.FTZ R117, R117, R2 ;  /* 0x0000000275757220 */ /* 0x000fe20000410000 */
[----:B0-----:R-:W-:-:S04]  /*6a70*/  FMNMX.FTZ R10, R121, R12, !PT ;  /* 0x0000000c790a7209 */ /* 0x001fc80007810000 */
[C---:B------:R-:W-:Y:S01]  /*6a80*/  FSETP.NEU.FTZ.AND P2, PT, R10.reuse, -INF , PT ;  /* 0xff8000000a00780b */ /* 0x040fe20003f5d000 */
[----:B------:R-:W-:Y:S01]  /*6a90*/  FMUL.FTZ R40, R10, UR22 ;  /* 0x000000160a287c20 */ /* 0x000fe20008410000 */
[----:B------:R-:W-:Y:S04]  /*6aa0*/  MUFU.EX2 R128, R128 ;  /* 0x0000008000807308 */ /* 0x000fe80000000800 */
[----:B------:R-:W-:-:S04]  /*6ab0*/  FSEL R40, R40, RZ, P2 ;  /* 0x000000ff28287208 */ /* 0x000fc80001000000 */
[----:B------:R-:W-:Y:S01]  /*6ac0*/  MUFU.EX2 R61, R61 ;  /* 0x0000003d003d7308 */ /* 0x000fe20000000800 */
        /* <DEDUP_REMOVED lines=17> */
[----:B------:R-:W-:Y:S01]  /*6be0*/  FADD.FTZ R6, R144, R29 ;  /* 0x0000001d90067221 */ /* 0x000fe20000010000 */
[--C-:B------:R-:W-:Y:S01]  /*6bf0*/  FFMA.FTZ R26, R43, UR22, -R40.reuse ;  /* 0x000000162b1a7c23 */ /* 0x100fe20008010828 */
[----:B------:R-:W-:Y:S01]  /*6c00*/  FMUL.FTZ R0, R27, UR22 ;  /* 0x000000161b007c20 */ /* 0x000fe20008410000 */
[----:B------:R-:W-:Y:S01]  /*6c10*/  FFMA.FTZ R143, R46, UR22, -R40 ;  /* 0x000000162e8f7c23 */ /* 0x000fe20008010828 */
[----:B------:R-:W-:Y:S01]  /*6c20*/  FADD.FTZ R29, R25, R6 ;  /* 0x00000006191d7221 */ /* 0x000fe20000010000 */
        /* <DEDUP_REMOVED lines=10> */
[----:B------:R-:W0:Y:S01]  /*6cd0*/  MUFU.EX2 R0, R0 ;  /* 0x0000000000007308 */ /* 0x000e220000000800 */
[----:B------:R-:W-:Y:S01]  /*6ce0*/  FADD.FTZ R6, R140, R27 ;  /* 0x0000001b8c067221 */ /* 0x000fe20000010000 */
[--C-:B------:R-:W-:Y:S01]  /*6cf0*/  FFMA.FTZ R135, R62, UR22, -R40.reuse ;  /* 0x000000163e877c23 */ /* 0x100fe20008010828 */
[----:B------:R-:W-:Y:S01]  /*6d00*/  F2FP.BF16.F32.PACK_AB R148, R148, R15 ;  /* 0x0000000f9494723e */ /* 0x000fe200000010ff */
        /* <DEDUP_REMOVED lines=13> */
[----:B0-----:R-:W-:Y:S01]  /*6de0*/  FFMA.FTZ R5, R0, R5, R149 ;  /* 0x0000000500057223 */ /* 0x001fe20000010095 */
[----:B------:R-:W-:Y:S01]  /*6df0*/  FADD.FTZ R38, R136, R27 ;  /* 0x0000001b88267221 */ /* 0x000fe20000010000 */
[--C-:B------:R-:W-:Y:S01]  /*6e00*/  FFMA.FTZ R83, R83, UR22, -R40.reuse ;  /* 0x0000001653537c23 */ /* 0x100fe20008010828 */
[----:B------:R-:W-:Y:S01]  /*6e10*/  FFMA.FTZ R86, R86, UR22, -R40 ;  /* 0x0000001656567c23 */ /* 0x000fe20008010828 */
[----:B------:R-:W-:Y:S01]  /*6e20*/  FADD.FTZ R6, R12, R5 ;  /* 0x000000050c067221 */ /* 0x000fe20000010000 */
[----:B------:R-:W-:Y:S01]  /*6e30*/  FADD.FTZ R27, R45, R38 ;  /* 0x000000262d1b7221 */ /* 0x000fe20000010000 */
[----:B------:R-:W-:Y:S01]  /*6e40*/  FFMA.FTZ R38, R67, UR22, -R40 ;  /* 0x0000001643267c23 */ /* 0x000fe20008010828 */
[----:B------:R-:W0:Y:S01]  /*6e50*/  MUFU.EX2 R20, R20 ;  /* 0x0000001400147308 */ /* 0x000e220000000800 */
[----:B------:R-:W-:Y:S01]  /*6e60*/  FADD.FTZ R5, R151, R6 ;  /* 0x0000000697057221 */ /* 0x000fe20000010000 */
[----:B------:R-:W-:Y:S01]  /*6e70*/  FADD.FTZ R42, R138, R27 ;  /* 0x0000001b8a2a7221 */ /* 0x000fe20000010000 */
[----:B------:R-:W-:Y:S01]  /*6e80*/  IMAD.U32 R29, RZ, RZ, UR39 ;  /* 0x00000027ff1d7e24 */ /* 0x000fe2000f8e00ff */
[----:B------:R-:W-:Y:S01]  /*6e90*/  ISETP.GT.AND P2, PT, R3, UR27, PT ;  /* 0x0000001b03007c0c */ /* 0x000fe2000bf44270 */
[----:B-1----:R-:W-:Y:S01]  /*6ea0*/  FADD.FTZ R6, R14, R5 ;  /* 0x000000050e067221 */ /* 0x002fe20000010000 */
[----:B------:R-:W-:Y:S01]  /*6eb0*/  FADD.FTZ R27, R49, R42 ;  /* 0x0000002a311b7221 */ /* 0x000fe20000010000 */
[----:B------:R-:W-:Y:S01]  /*6ec0*/  FFMA.FTZ R42, R71, UR22, -R40 ;  /* 0x00000016472a7c23 */ /* 0x000fe20008010828 */
[----:B------:R-:W1:Y:S01]  /*6ed0*/  MUFU.EX2 R147, R147 ;  /* 0x0000009300937308 */ /* 0x000e620000000800 */
[----:B--2---:R-:W-:Y:S01]  /*6ee0*/  FADD.FTZ R5, R145, R6 ;  /* 0x0000000691057221 */ /* 0x004fe20000010000 */
[----:B------:R-:W-:Y:S01]  /*6ef0*/  FADD.FTZ R44, R132, R27 ;  /* 0x0000001b842c7221 */ /* 0x000fe20000010000 */
[----:B------:R-:W-:Y:S01]  /*6f00*/  FFMA.FTZ R40, R87, UR22, -R40 ;  /* 0x0000001657287c23 */ /* 0x000fe20008010828 */
[----:B------:R-:W-:Y:S01]  /*6f10*/  @!P1 LEA R29, R29, UR45, 0x3 ;  /* 0x0000002d1d1d9c11 */ /* 0x000fe2000f8e18ff */
[----:B------:R-:W-:Y:S01]  /*6f20*/  UMOV UR39, UR26 ;  /* 0x0000001a00277c82 */ /* 0x000fe20008000000 */
[----:B------:R-:W-:Y:S01]  /*6f30*/  FADD.FTZ R27, R53, R44 ;  /* 0x0000002c351b7221 */ /* 0x000fe20000010000 */
[----:B------:R-:W-:Y:S01]  /*6f40*/  FMUL.FTZ R90, R90, R0 ;  /* 0x000000005a5a7220 */ /* 0x000fe20000410000 */
[----:B------:R-:W2:Y:S01]  /*6f50*/  MUFU.EX2 R24, R24 ;  /* 0x0000001800187308 */ /* 0x000ea20000000800 */
[----:B0-----:R-:W-:Y:S01]  /*6f60*/  FADD.FTZ R6, R20, R5 ;  /* 0x0000000514067221 */ /* 0x001fe20000010000 */
[----:B------:R-:W-:Y:S01]  /*6f70*/  FADD.FTZ R44, R134, R27 ;  /* 0x0000001b862c7221 */ /* 0x000fe20000010000 */
[----:B------:R-:W-:-:S02]  /*6f80*/  @!P1 VIADD R29, R29, 0x16860 ;  /* 0x000168601d1d9836 */ /* 0x000fc40000000000 */
[-C--:B------:R-:W-:Y:S01]  /*6f90*/  FMUL.FTZ R91, R91, R0.reuse ;  /* 0x000000005b5b7220 */ /* 0x080fe20000410000 */
[-C--:B------:R-:W-:Y:S01]  /*6fa0*/  FMUL.FTZ R94, R94, R0.reuse ;  /* 0x000000005e5e7220 */ /* 0x080fe20000410000 */
[----:B------:R-:W-:Y:S01]  /*6fb0*/  FADD.FTZ R27, R57, R44 ;  /* 0x0000002c391b7221 */ /* 0x000fe20000010000 */
[-C--:B------:R-:W-:Y:S01]  /*6fc0*/  FMUL.FTZ R95, R95, R0.reuse ;  /* 0x000000005f5f7220 */ /* 0x080fe20000410000 */
[----:B------:R-:W0:Y:S01]  /*6fd0*/  MUFU.EX2 R141, R141 ;  /* 0x0000008d008d7308 */ /* 0x000e220000000800 */
[----:B-1----:R-:W-:Y:S01]  /*6fe0*/  FADD.FTZ R5, R147, R6 ;  /* 0x0000000693057221 */ /* 0x002fe20000010000 */
[----:B------:R-:W-:Y:S01]  /*6ff0*/  FADD.FTZ R44, R128, R27 ;  /* 0x0000001b802c7221 */ /* 0x000fe20000010000 */
[----:B------:R-:W-:Y:S01]  /*7000*/  @!P1 PRMT R29, RZ, 0x654, R29 ;  /* 0x00000654ff1d9816 */ /* 0x000fe2000000001d */
[-C--:B------:R-:W-:Y:S01]  /*7010*/  FMUL.FTZ R98, R98, R0.reuse ;  /* 0x0000000062627220 */ /* 0x080fe20000410000 */
[-C--:B------:R-:W-:Y:S01]  /*7020*/  FMUL.FTZ R99, R99, R0.reuse ;  /* 0x0000000063637220 */ /* 0x080fe20000410000 */
[----:B------:R-:W-:Y:S01]  /*7030*/  FADD.FTZ R27, R61, R44 ;  /* 0x0000002c3d1b7221 */ /* 0x000fe20000010000 */
[----:B------:R1:W-:Y:S01]  /*7040*/  @!P1 SYNCS.ARRIVE.TRANS64.RED.A1T0 RZ, [R29+URZ], RZ ;  /* 0x000000ff1dff99a7 */ /* 0x0003e2000810043f */
        /* <DEDUP_REMOVED lines=13> */
[----:B------:R-:W-:Y:S01]  /*7120*/  FMUL.FTZ R119, R119, R0 ;  /* 0x0000000077777220 */ /* 0x000fe20000410000 */
[----:B------:R-:W-:Y:S01]  /*7130*/  F2FP.BF16.F32.PACK_AB R150, R21, R150 ;  /* 0x000000961596723e */ /* 0x000fe200000010ff */
[----:B------:R-:W-:Y:S01]  /*7140*/  VIADD R3, R3, 0xffffffff ;  /* 0xffffffff03037836 */ /* 0x000fe20000000000 */
[----:B------:R-:W0:Y:S01]  /*7150*/  MUFU.EX2 R28, R28 ;  /* 0x0000001c001c7308 */ /* 0x000e220000000800 */
[----:B---3--:R-:W-:Y:S01]  /*7160*/  FADD.FTZ R6, R26, R5 ;  /* 0x000000051a067221 */ /* 0x008fe20000010000 */
[----:B------:R-:W-:Y:S01]  /*7170*/  F2FP.BF16.F32.PACK_AB R144, R25, R144 ;  /* 0x000000901990723e */ /* 0x000fe200000010ff */
[----:B------:R-:W-:Y:S01]  /*7180*/  IMAD.MOV.U32 R2, RZ, RZ, R8 ;  /* 0x000000ffff027224 */ /* 0x000fe200078e0008 */
[----:B------:R-:W-:Y:S01]  /*7190*/  F2FP.BF16.F32.PACK_AB R146, R33, R146 ;  /* 0x000000922192723e */ /* 0x000fe200000010ff */
[----:B------:R-:W-:Y:S01]  /*71a0*/  IMAD.MOV.U32 R0, RZ, RZ, R10 ;  /* 0x000000ffff007224 */ /* 0x000fe200078e000a */
[----:B------:R-:W-:-:S02]  /*71b0*/  F2FP.BF16.F32.PACK_AB R140, R37, R140 ;  /* 0x0000008c258c723e */ /* 0x000fc400000010ff */
[----:B------:R-:W3:Y:S01]  /*71c0*/  MUFU.EX2 R130, R130 ;  /* 0x0000008200827308 */ /* 0x000ee20000000800 */
[----:B--2---:R-:W-:Y:S01]  /*71d0*/  FADD.FTZ R5, R143, R6 ;  /* 0x000000068f057221 */ /* 0x004fe20000010000 */
[----:B------:R-:W-:Y:S02]  /*71e0*/  F2FP.BF16.F32.PACK_AB R142, R41, R142 ;  /* 0x0000008e298e723e */ /* 0x000fe400000010ff */
[----:B------:R-:W-:Y:S02]  /*71f0*/  F2FP.BF16.F32.PACK_AB R136, R45, R136 ;  /* 0x000000882d88723e */ /* 0x000fe400000010ff */
[----:B------:R-:W-:Y:S02]  /*7200*/  F2FP.BF16.F32.PACK_AB R138, R49, R138 ;  /* 0x0000008a318a723e */ /* 0x000fe400000010ff */
[----:B------:R-:W2:Y:S01]  /*7210*/  MUFU.EX2 R137, R137 ;  /* 0x0000008900897308 */ /* 0x000ea20000000800 */
[----:B0-----:R-:W-:Y:S01]  /*7220*/  FADD.FTZ R6, R28, R5 ;  /* 0x000000051c067221 */ /* 0x001fe20000010000 */
[----:B------:R-:W-:-:S02]  /*7230*/  F2FP.BF16.F32.PACK_AB R132, R53, R132 ;  /* 0x000000843584723e */ /* 0x000fc400000010ff */
[----:B------:R-:W-:Y:S02]  /*7240*/  F2FP.BF16.F32.PACK_AB R134, R57, R134 ;  /* 0x000000863986723e */ /* 0x000fe400000010ff */
[----:B------:R-:W-:Y:S02]  /*7250*/  F2FP.BF16.F32.PACK_AB R128, R61, R128 ;  /* 0x000000803d80723e */ /* 0x000fe400000010ff */
[----:B------:R-:W0:Y:S01]  /*7260*/  MUFU.EX2 R65, R65 ;  /* 0x0000004100417308 */ /* 0x000e220000000800 */
[----:B---3--:R-:W-:Y:S01]  /*7270*/  FADD.FTZ R44, R130, R27 ;  /* 0x0000001b822c7221 */ /* 0x008fe20000010000 */
[----:B------:R-:W-:Y:S02]  /*7280*/  F2FP.BF16.F32.PACK_AB R149, R12, R149 ;  /* 0x000000950c95723e */ /* 0x000fe400000010ff */
[----:B------:R-:W-:Y:S02]  /*7290*/  F2FP.BF16.F32.PACK_AB R151, R14, R151 ;  /* 0x000000970e97723e */ /* 0x000fe400000010ff */
[----:B------:R-:W-:-:S02]  /*72a0*/  F2FP.BF16.F32.PACK_AB R145, R20, R145 ;  /* 0x000000911491723e */ /* 0x000fc400000010ff */
[----:B------:R-:W3:Y:S01]  /*72b0*/  MUFU.EX2 R30, R30 ;  /* 0x0000001e001e7308 */ /* 0x000ee20000000800 */
[----:B--2---:R-:W-:Y:S01]  /*72c0*/  FADD.FTZ R5, R137, R6 ;  /* 0x0000000689057221 */ /* 0x004fe20000010000 */
[----:B------:R-:W-:Y:S02]  /*72d0*/  F2FP.BF16.F32.PACK_AB R147, R24, R147 ;  /* 0x000000931893723e */ /* 0x000fe400000010ff */
[----:B------:R-:W-:Y:S02]  /*72e0*/  F2FP.BF16.F32.PACK_AB R141, R26, R141 ;  /* 0x0000008d1a8d723e */ /* 0x000fe400000010ff */
[----:B------:R-:W-:Y:S02]  /*72f0*/  F2FP.BF16.F32.PACK_AB R143, R28, R143 ;  /* 0x0000008f1c8f723e */ /* 0x000fe400000010ff */
[----:B------:R-:W2:Y:S01]  /*7300*/  MUFU.EX2 R124, R124 ;  /* 0x0000007c007c7308 */ /* 0x000ea20000000800 */
[C---:B0-----:R-:W-:Y:S01]  /*7310*/  FADD.FTZ R15, R65.reuse, R44 ;  /* 0x0000002c410f7221 */ /* 0x041fe20000010000 */
[----:B------:R-:W-:-:S06]  /*7320*/  F2FP.BF16.F32.PACK_AB R130, R65, R130 ;  /* 0x000000824182723e */ /* 0x000fcc00000010ff */
[----:B------:R-:W0:Y:S01]  /*7330*/  MUFU.EX2 R139, R139 ;  /* 0x0000008b008b7308 */ /* 0x000e220000000800 */
[C---:B---3--:R-:W-:Y:S01]  /*7340*/  FADD.FTZ R6, R30.reuse, R5 ;  /* 0x000000051e067221 */ /* 0x048fe20000010000 */
[----:B------:R-:W-:-:S06]  /*7350*/  F2FP.BF16.F32.PACK_AB R137, R30, R137 ;  /* 0x000000891e89723e */ /* 0x000fcc00000010ff */
[----:B------:R-:W3:Y:S01]  /*7360*/  MUFU.EX2 R69, R69 ;  /* 0x0000004500457308 */ /* 0x000ee20000000800 */
[----:B--2---:R-:W-:-:S07]  /*7370*/  FADD.FTZ R44, R124, R15 ;  /* 0x0000000f7c2c7221 */ /* 0x004fce0000010000 */
[----:B------:R-:W2:Y:S01]  /*7380*/  MUFU.EX2 R32, R32 ;  /* 0x0000002000207308 */ /* 0x000ea20000000800 */
[----:B0-----:R-:W-:-:S07]  /*7390*/  FADD.FTZ R5, R139, R6 ;  /* 0x000000068b057221 */ /* 0x001fce0000010000 */
[----:B------:R-:W0:Y:S01]  /*73a0*/  MUFU.EX2 R126, R126 ;  /* 0x0000007e007e7308 */ /* 0x000e220000000800 */
[C---:B---3--:R-:W-:Y:S01]  /*73b0*/  FADD.FTZ R15, R69.reuse, R44 ;  /* 0x0000002c450f7221 */ /* 0x048fe20000010000 */
[----:B------:R-:W-:-:S06]  /*73c0*/  F2FP.BF16.F32.PACK_AB R124, R69, R124 ;  /* 0x0000007c457c723e */ /* 0x000fcc00000010ff */
[----:B------:R-:W3:Y:S01]  /*73d0*/  MUFU.EX2 R133, R133 ;  /* 0x0000008500857308 */ /* 0x000ee20000000800 */
[C---:B--2---:R-:W-:Y:S01]  /*73e0*/  FADD.FTZ R6, R32.reuse, R5 ;  /* 0x0000000520067221 */ /* 0x044fe20000010000 */
[----:B------:R-:W-:-:S06]  /*73f0*/  F2FP.BF16.F32.PACK_AB R139, R32, R139 ;  /* 0x0000008b208b723e */ /* 0x000fcc00000010ff */
[----:B------:R-:W2:Y:S01]  /*7400*/  MUFU.EX2 R73, R73 ;  /* 0x0000004900497308 */ /* 0x000ea20000000800 */
[----:B0-----:R-:W-:-:S07]  /*7410*/  FADD.FTZ R44, R126, R15 ;  /* 0x0000000f7e2c7221 */ /* 0x001fce0000010000 */
[----:B------:R-:W0:Y:S01]  /*7420*/  MUFU.EX2 R34, R34 ;  /* 0x0000002200227308 */ /* 0x000e220000000800 */
[----:B---3--:R-:W-:-:S07]  /*7430*/  FADD.FTZ R5, R133, R6 ;  /* 0x0000000685057221 */ /* 0x008fce0000010000 */
[----:B------:R-:W3:Y:S01]  /*7440*/  MUFU.EX2 R120, R120 ;  /* 0x0000007800787308 */ /* 0x000ee20000000800 */
[C---:B--2---:R-:W-:Y:S01]  /*7450*/  FADD.FTZ R15, R73.reuse, R44 ;  /* 0x0000002c490f7221 */ /* 0x044fe20000010000 */
[----:B------:R-:W-:-:S06]  /*7460*/  F2FP.BF16.F32.PACK_AB R126, R73, R126 ;  /* 0x0000007e497e723e */ /* 0x000fcc00000010ff */
[----:B------:R-:W2:Y:S01]  /*7470*/  MUFU.EX2 R135, R135 ;  /* 0x0000008700877308 */ /* 0x000ea20000000800 */
[C---:B0-----:R-:W-:Y:S01]  /*7480*/  FADD.FTZ R6, R34.reuse, R5 ;  /* 0x0000000522067221 */ /* 0x041fe20000010000 */
[----:B------:R-:W-:-:S06]  /*7490*/  F2FP.BF16.F32.PACK_AB R133, R34, R133 ;  /* 0x000000852285723e */ /* 0x000fcc00000010ff */
[----:B------:R-:W0:Y:S01]  /*74a0*/  MUFU.EX2 R77, R77 ;  /* 0x0000004d004d7308 */ /* 0x000e220000000800 */
[----:B---3--:R-:W-:-:S07]  /*74b0*/  FADD.FTZ R44, R120, R15 ;  /* 0x0000000f782c7221 */ /* 0x008fce0000010000 */
[----:B------:R-:W3:Y:S01]  /*74c0*/  MUFU.EX2 R36, R36 ;  /* 0x0000002400247308 */ /* 0x000ee20000000800 */
[----:B--2---:R-:W-:-:S07]  /*74d0*/  FADD.FTZ R5, R135, R6 ;  /* 0x0000000687057221 */ /* 0x004fce0000010000 */
        /* <DEDUP_REMOVED lines=34> */
[----:B---3--:R-:W-:Y:S01]  /*7700*/  FADD.FTZ R44, R123, R44 ;  /* 0x0000002c7b2c7221 */ /* 0x008fe20000010000 */
[C---:B--2---:R-:W-:Y:S01]  /*7710*/  FADD.FTZ R6, R81.reuse, R6 ;  /* 0x0000000651067221 */ /* 0x044fe20000010000 */
[----:B------:R-:W-:Y:S02]  /*7720*/  F2FP.BF16.F32.PACK_AB R122, R81, R122 ;  /* 0x0000007a517a723e */ /* 0x000fe400000010ff */
[C---:B0-----:R-:W-:Y:S01]  /*7730*/  FADD.FTZ R5, R40.reuse, R44 ;  /* 0x0000002c28057221 */ /* 0x041fe20000010000 */
[----:B------:R-:W-:Y:S01]  /*7740*/  F2FP.BF16.F32.PACK_AB R123, R40, R123 ;  /* 0x0000007b287b723e */ /* 0x000fe200000010ff */
[----:B-1----:R-:W-:Y:S06]  /*7750*/  @P2 BRA `(.L_x_11358) ;  /* 0xffffffd000d42947 */ /* 0x002fec000383ffff */
[----:B------:R-:W-:Y:S01]  /*7760*/  IMAD.MOV.U32 R0, RZ, RZ, R10 ;  /* 0x000000ffff007224 */ /* 0x000fe200078e000a */
[----:B------:R-:W-:Y:S01]  /*7770*/  UMOV UR39, UR26 ;  /* 0x0000001a00277c82 */ /* 0x000fe20008000000 */
[----:B------:R-:W-:Y:S01]  /*7780*/  IMAD.MOV.U32 R2, RZ, RZ, R8 ;  /* 0x000000ffff027224 */ /* 0x000fe200078e0008 */
[----:B------:R-:W-:-:S06]  /*7790*/  UMOV UR38, UR25 ;  /* 0x0000001900267c82 */ /* 0x000fcc0008000000 */
.L_x_11341:
        /* <DEDUP_REMOVED lines=18> */
.L_x_11360:
[----:B------:R-:W-:-:S11]  /*78c0*/  UISETP.NE.AND UP0, UPT, UR11, 0x1, UPT ;  /* 0x000000010b00788c */ /* 0x000fd6000bf05270 */
[----:B------:R-:W-:Y:S02]  /*78d0*/  @UP0 ULDC.64 UR14, c[0x0][0x9e8] ;  /* 0x00027a00000e0ab9 */ /* 0x000fe40000000a00 */
[----:B------:R-:W-:-:S04]  /*78e0*/  UIMAD.WIDE.U32 UR6, UR10, UR14, URZ ;  /* 0x0000000e0a0672a5 */ /* 0x000fc8000f8e003f */
[----:B------:R-:W-:-:S12]  /*78f0*/  @UP0 USHF.R.U32.HI UR10, URZ, UR15, UR7 ;  /* 0x0000000f3f0a0299 */ /* 0x000fd80008011607 */
.L_x_11361:
[----:B------:R-:W-:-:S04]  /*7900*/  UIMAD UR10, UR10, UR11, URZ ;  /* 0x0000000b0a0a72a4 */ /* 0x000fc8000f8e023f */
[----:B------:R-:W-:-:S04]  /*7910*/  UISETP.LT.AND UP0, UPT, UR23, UR10, UPT ;  /* 0x0000000a1700728c */ /* 0x000fc8000bf01270 */
[----:B------:R-:W-:-:S12]  /*7920*/  USEL UR23, UR23, UR10, !UP0 ;  /* 0x0000000a17177287 */ /* 0x000fd8000c000000 */
.L_x_11359:
        /* <DEDUP_REMOVED lines=13> */
.L_x_11371:
        /* <DEDUP_REMOVED lines=9> */
.L_x_11364:
[----:B------:R-:W-:Y:S01]  /*7a90*/  ULEA UR6, UR39, UR45, 0x3 ;  /* 0x0000002d27067291 */ /* 0x000fe2000f8e183f */
[----:B------:R-:W-:-:S05]  /*7aa0*/  IMAD.U32 R0, RZ, RZ, UR38 ;  /* 0x00000026ff007e24 */ /* 0x000fca000f8e00ff */
[----:B------:R-:W-:-:S04]  /*7ab0*/  SHF.L.U32 R0, R0, 0x1f, RZ ;  /* 0x0000001f00007819 */ /* 0x000fc800000006ff */
[----:B------:R0:W1:Y:S01]  /*7ac0*/  SYNCS.PHASECHK.TRANS64.TRYWAIT P2, [UR6+0x16830], R0 ;  /* 0x01683000ff0075a7 */ /* 0x0000620008040146 */
[----:B------:R-:W-:Y:S05]  /*7ad0*/  @!P0 BRA `(.L_x_11365) ;  /* 0x0000000000048947 */ /* 0x000fea0003800000 */
[----:B------:R-:W-:Y:S01]  /*7ae0*/  BPT.TRAP 0x1 ;  /* 0x000000040000795c */ /* 0x000fe20000300000 */
.L_x_11365:
[----:B-1----:R-:W-:Y:S05]  /*7af0*/  @P2 BRA `(.L_x_11363) ;  /* 0x0000000000082947 */ /* 0x002fea0003800000 */
[----:B------:R-:W1:Y:S02]  /*7b00*/  SYNCS.PHASECHK.TRANS64.TRYWAIT P2, [UR6+0x16830], R0 ;  /* 0x01683000ff0075a7 */ /* 0x000e640008040146 */
[----:B-1----:R-:W-:Y:S05]  /*7b10*/  @!P2 BRA `(.L_x_11366) ;  /* 0x000000b00054a947 */ /* 0x002fea0003800000 */
.L_x_11363:
        /* <DEDUP_REMOVED lines=27> */
.L_x_11368:
[----:B------:R-:W-:Y:S01]  /*7cd0*/  ULEA UR6, UR23, UR45, 0x3 ;  /* 0x0000002d17067291 */ /* 0x000fe2000f8e183f */
[----:B------:R-:W-:-:S05]  /*7ce0*/  IMAD.U32 R0, RZ, RZ, UR24 ;  /* 0x00000018ff007e24 */ /* 0x000fca000f8e00ff */
[----:B------:R-:W-:-:S04]  /*7cf0*/  SHF.L.U32 R0, R0, 0x1f, RZ ;  /* 0x0000001f00007819 */ /* 0x000fc800000006ff */
[----:B------:R0:W1:Y:S01]  /*7d00*/  SYNCS.PHASECHK.TRANS64.TRYWAIT P2, [UR6+0x16850], R0 ;  /* 0x01685000ff0075a7 */ /* 0x0000620008040146 */
[----:B------:R-:W-:Y:S05]  /*7d10*/  @!P0 BRA `(.L_x_11369) ;  /* 0x0000000000048947 */ /* 0x000fea0003800000 */
[----:B------:R-:W-:Y:S01]  /*7d20*/  BPT.TRAP 0x1 ;  /* 0x000000040000795c */ /* 0x000fe20000300000 */
.L_x_11369:
[----:B-1----:R-:W-:Y:S05]  /*7d30*/  @P2 BRA `(.L_x_11367) ;  /* 0x0000000000082947 */ /* 0x002fea0003800000 */
[----:B------:R-:W1:Y:S02]  /*7d40*/  SYNCS.PHASECHK.TRANS64.TRYWAIT P2, [UR6+0x16850], R0 ;  /* 0x01685000ff0075a7 */ /* 0x000e640008040146 */
[----:B-1----:R-:W-:Y:S05]  /*7d50*/  @!P2 BRA `(.L_x_11370) ;  /* 0x000000ac00dca947 */ /* 0x002fea0003800000 */
.L_x_11367:
[----:B------:R-:W-:Y:S01]  /*7d60*/  UIADD3 UR6, UR45, 0x400, URZ ;  /* 0x000004002d067890 */ /* 0x000fe2000fffe03f */
[----:B------:R-:W-:Y:S01]  /*7d70*/  WARPGROUP.ARRIVE ;  /* 0x00000000000079c5 */ /* 0x000fe20000000000 */
[----:B------:R-:W-:Y:S01]  /*7d80*/  UMOV UR7, 0x40000040 ;  /* 0x4000004000077882 */ /* 0x000fe20000000000 */
[----:B01----:R-:W-:Y:S01]  /*7d90*/  FMNMX.FTZ R0, R24, R9, !PT ;  /* 0x0000000918007209 */ /* 0x003fe20007810000 */
[----:B------:R-:W-:-:S03]  /*7da0*/  USHF.R.U32.HI UR6, URZ, 0x4, UR6 ;  /* 0x000000043f067899 */ /* 0x000fc60008011606 */
[----:B------:R-:W0:Y:S01]  /*7db0*/  S2R R153, SR_TID.X ;  /* 0x0000000000997919 */ /* 0x000e220000002100 */
[----:B------:R-:W-:Y:S01]  /*7dc0*/  UMOV UR24, UR38 ;  /* 0x0000002600187c82 */ /* 0x000fe20008000000 */
[----:B------:R-:W-:Y:S01]  /*7dd0*/  FMNMX.FTZ R11, R25, R0, !PT ;  /* 0x00000000190b7209 */ /* 0x000fe20007810000 */
[----:B------:R-:W-:-:S03]  /*7de0*/  ULOP3.LUT UR6, UR6, 0x3fff, URZ, 0xc0, !UPT ;  /* 0x00003fff06067892 */ /* 0x000fc6000f8ec03f */
        /* <DEDUP_REMOVED lines=54> */
[----:B0-----:R-:W-:Y:S02]  /*8150*/  FMNMX.FTZ R2, R11, R2, !PT ;  /* 0x000000020b027209 */ /* 0x001fe40007810000 */
        /* <DEDUP_REMOVED lines=30> */
[----:B0-----:R-:W-:Y:S01]  /*8340*/  FMNMX.FTZ R33, R55, R0, !PT ;  /* 0x0000000037217209 */ /* 0x001fe20007810000 */
        /* <DEDUP_REMOVED lines=13> */
[----:B------:R0:W-:Y:S01]  /*8420*/  MUFU.EX2 R33, R49 ;  /* 0x0000003100217308 */ /* 0x0001e20000000800 */
[----:B------:R-:W-:-:S04]  /*8430*/  FMNMX.FTZ R0, R66, R37, !PT ;  /* 0x0000002542007209 */ /* 0x000fc80007810000 */
[----:B------:R-:W-:-:S03]  /*8440*/  FMNMX.FTZ R37, R67, R0, !PT ;  /* 0x0000000043257209 */ /* 0x000fc60007810000 */
[----:B------:R-:W1:Y:S01]  /*8450*/  MUFU.EX2 R148, R148 ;  /* 0x0000009400947308 */ /* 0x000e620000000800 */
[----:B------:R-:W-:Y:S01]  /*8460*/  FMNMX.FTZ R0, R70, R37, !PT ;  /* 0x0000002546007209 */ /* 0x000fe20007810000 */
[--C-:B0-----:R-:W-:Y:S01]  /*8470*/  FFMA.FTZ R49, R65, UR22, -R8.reuse ;  /* 0x0000001641317c23 */ /* 0x101fe20008010808 */
[----:B------:R-:W-:Y:S02]  /*8480*/  FFMA.FTZ R65, R81, UR22, -R8 ;  /* 0x0000001651417c23 */ /* 0x000fe40008010808 */
[----:B------:R-:W-:-:S03]  /*8490*/  FMNMX.FTZ R37, R71, R0, !PT ;  /* 0x0000000047257209 */ /* 0x000fc60007810000 */
[----:B------:R-:W0:Y:S01]  /*84a0*/  MUFU.EX2 R11, R11 ;  /* 0x0000000b000b7308 */ /* 0x000e220000000800 */
[----:B------:R-:W-:-:S04]  /*84b0*/  FMNMX.FTZ R0, R74, R37, !PT ;  /* 0x000000254a007209 */ /* 0x000fc80007810000 */
[----:B------:R-:W-:-:S03]  /*84c0*/  FMNMX.FTZ R37, R75, R0, !PT ;  /* 0x000000004b257209 */ /* 0x000fc60007810000 */
[----:B------:R-:W-:Y:S01]  /*84d0*/  MUFU.EX2 R150, R150 ;  /* 0x0000009600967308 */ /* 0x000fe20000000800 */
[----:B------:R-:W-:Y:S01]  /*84e0*/  FMNMX.FTZ R0, R78, R37, !PT ;  /* 0x000000254e007209 */ /* 0x000fe20007810000 */
[----:B-1----:R-:W-:Y:S01]  /*84f0*/  FFMA.FTZ R6, R9, R6, R148 ;  /* 0x0000000609067223 */ /* 0x002fe20000010094 */
[----:B------:R-:W-:Y:S02]  /*8500*/  WARPGROUP.DEPBAR.LE gsb0, 0x0 ;  /* 0x00008000000079c5 */ /* 0x000fe40000010000 */
[----:B------:R-:W-:Y:S01]  /*8510*/  WARPGROUP.ARRIVE ;  /* 0x00000000000079c5 */ /* 0x000fe20000000000 */
[----:B------:R-:W-:Y:S01]  /*8520*/  FMNMX.FTZ R45, R79, R0, !PT ;  /* 0x000000004f2d7209 */ /* 0x000fe20007810000 */
[--C-:B------:R-:W-:Y:S01]  /*8530*/  FFMA.FTZ R140, R40, UR22, -R8.reuse ;  /* 0x00000016288c7c23 */ /* 0x100fe20008010808 */
[----:B------:R1:W-:Y:S01]  /*8540*/  MUFU.EX2 R37, R57 ;  /* 0x0000003900257308 */ /* 0x0003e20000000800 */
[----:B------:R-:W-:Y:S01]  /*8550*/  FFMA.FTZ R142, R44, UR22, -R8 ;  /* 0x000000162c8e7c23 */ /* 0x000fe20008010808 */
[----:B------:R-:W-:Y:S01]  /*8560*/  FMNMX.FTZ R0, R82, R45, !PT ;  /* 0x0000002d52007209 */ /* 0x000fe20007810000 */
[----:B------:R-:W-:Y:S01]  /*8570*/  HGMMA.64x64x16.F32.BF16 R88, R136, gdesc[UR4].tnspB, R88, gsb0 ;  /* 0x40e0000488587df0 */ /* 0x000fe20008001858 */
[----:B------:R-:W-:Y:S01]  /*8580*/  UIADD3 UR6, UR10, 0x200, URZ ;  /* 0x000002000a067890 */ /* 0x000fe2000fffe03f */
[----:B0-----:R-:W-:Y:S01]  /*8590*/  F2FP.BF16.F32.PACK_AB R148, R11, R148 ;  /* 0x000000940b94723e */ /* 0x001fe200000010ff */
[----:B------:R-:W-:Y:S01]  /*85a0*/  UMOV UR7, 0x40000040 ;  /* 0x4000004000077882 */ /* 0x000fe20000000000 */
[----:B------:R-:W-:Y:S01]  /*85b0*/  FMNMX.FTZ R45, R83, R0, !PT ;  /* 0x00000000532d7209 */ /* 0x000fe20007810000 */
[----:B------:R-:W-:Y:S03]  /*85c0*/  MUFU.EX2 R15, R15 ;  /* 0x0000000f000f7308 */ /* 0x000fe60000000800 */
[----:B------:R-:W-:-:S04]  /*85d0*/  FMNMX.FTZ R0, R86, R45, !PT ;  /* 0x0000002d56007209 */ /* 0x000fc80007810000 */
[----:B------:R-:W-:Y:S01]  /*85e0*/  FMNMX.FTZ R0, R87, R0, !PT ;  /* 0x0000000057007209 */ /* 0x000fe20007810000 */
[----:B------:R0:W-:Y:S04]  /*85f0*/  MUFU.EX2 R45, R61 ;  /* 0x0000003d002d7308 */ /* 0x0001e80000000800 */
[----:B-1----:R-:W1:Y:S04]  /*8600*/  SHFL.BFLY PT, R57, R0, 0x2, 0x1f ;  /* 0x0c401f0000397f89 */ /* 0x002e6800000e0000 */
[----:B------:R-:W-:Y:S01]  /*8610*/  MUFU.EX2 R144, R144 ;  /* 0x0000009000907308 */ /* 0x000fe20000000800 */
[----:B0-----:R-:W-:-:S07]  /*8620*/  FFMA.FTZ R61, R77, UR22, -R8 ;  /* 0x000000164d3d7c23 */ /* 0x001fce0008010808 */
[----:B------:R-:W-:Y:S08]  /*8630*/  MUFU.EX2 R146, R146 ;  /* 0x0000009200927308 */ /* 0x000ff00000000800 */
[----:B------:R-:W-:Y:S01]  /*8640*/  MUFU.EX2 R25, R25 ;  /* 0x0000001900197308 */ /* 0x000fe20000000800 */
[----:B-1----:R-:W-:Y:S01]  /*8650*/  FMNMX.FTZ R28, R0, R57, !PT ;  /* 0x00000039001c7209 */ /* 0x002fe20007810000 */
[----:B------:R-:W-:-:S06]  /*8660*/  FFMA.FTZ R57, R73, UR22, -R8 ;  /* 0x0000001649397c23 */ /* 0x000fcc0008010808 */
[----:B------:R-:W-:Y:S01]  /*8670*/  MUFU.EX2 R140, R140 ;  /* 0x0000008c008c7308 */ /* 0x000fe20000000800 */
[----:B------:R-:W0:Y:S07]  /*8680*/  SHFL.BFLY PT, R69, R28, 0x1, 0x1f ;  /* 0x0c201f001c457f89 */ /* 0x000e2e00000e0000 */
[----:B------:R-:W-:Y:S08]  /*8690*/  MUFU.EX2 R29, R29 ;  /* 0x0000001d001d7308 */ /* 0x000ff00000000800 */
[----:B------:R-:W-:Y:S08]  /*86a0*/  MUFU.EX2 R142, R142 ;  /* 0x0000008e008e7308 */ /* 0x000ff00000000800 */
[----:B------:R-:W-:Y:S01]  /*86b0*/  MUFU.EX2 R41, R41 ;  /* 0x0000002900297308 */ /* 0x000fe20000000800 */
[----:B0-----:R-:W-:-:S05]  /*86c0*/  FMNMX.FTZ R0, R28, R69, !PT ;  /* 0x000000451c007209 */ /* 0x001fca0007810000 */
[----:B------:R-:W-:Y:S02]  /*86d0*/  FMUL.FTZ R32, R0, UR22 ;  /* 0x0000001600207c20 */ /* 0x000fe40008410000 */
[----:B------:R-:W-:Y:S01]  /*86e0*/  MUFU.EX2 R10, R10 ;  /* 0x0000000a000a7308 */ /* 0x000fe20000000800 */
[----:B------:R-:W-:Y:S02]  /*86f0*/  WARPGROUP.DEPBAR.LE gsb0, 0x0 ;  /* 0x00008000000079c5 */ /* 0x000fe40000010000 */
[----:B------:R-:W-:Y:S01]  /*8700*/  WARPGROUP.ARRIVE ;  /* 0x00000000000079c5 */ /* 0x000fe20000000000 */
[--C-:B------:R-:W-:Y:S01]  /*8710*/  FFMA.FTZ R136, R48, UR22, -R8.reuse ;  /* 0x0000001630887c23 */ /* 0x100fe20008010808 */
[----:B------:R-:W-:Y:S01]  /*8720*/  FFMA.FTZ R138, R52, UR22, -R8 ;  /* 0x00000016348a7c23 */ /* 0x000fe20008010808 */
[--C-:B------:R-:W-:Y:S01]  /*8730*/  FFMA.FTZ R149, R26, UR22, -R32.reuse ;  /* 0x000000161a957c23 */ /* 0x100fe20008010820 */
[--C-:B------:R-:W-:Y:S01]  /*8740*/  FFMA.FTZ R26, R27, UR22, -R32.reuse ;  /* 0x000000161b1a7c23 */ /* 0x100fe20008010820 */
[----:B------:R-:W-:Y:S01]  /*8750*/  IMAD.U32 R27, RZ, RZ, UR39 ;  /* 0x00000027ff1b7e24 */ /* 0x000fe2000f8e00ff */
[----:B------:R-:W-:Y:S01]  /*8760*/  HGMMA.64x64x16.F32.BF16 R88, R132, gdesc[UR4].tnspB, R88, gsb0 ;  /* 0x40e0000484587df0 */ /* 0x000fe20008001858 */
[----:B------:R-:W-:Y:S01]  /*8770*/  UIADD3 UR6, UR10, 0x280, URZ ;  /* 0x000002800a067890 */ /* 0x000fe2000fffe03f */
[--C-:B------:R-:W-:Y:S01]  /*8780*/  FFMA.FTZ R151, R30, UR22, -R32.reuse ;  /* 0x000000161e977c23 */ /* 0x100fe20008010820 */
[----:B------:R-:W-:Y:S01]  /*8790*/  UMOV UR7, 0x40000040 ;  /* 0x4000004000077882 */ /* 0x000fe20000000000 */
        /* <DEDUP_REMOVED lines=8> */
[----:B------:R-:W-:Y:S01]  /*8820*/  MUFU.EX2 R26, R26 ;  /* 0x0000001a001a7308 */ /* 0x000fe20000000800 */
[----:B------:R-:W-:Y:S01]  /*8830*/  SEL R31, R31, 0x9, !P2 ;  /* 0x000000091f1f7807 */ /* 0x000fe20005000000 */
[--C-:B------:R-:W-:Y:S01]  /*8840*/  FFMA.FTZ R36, R39, UR22, -R32.reuse ;  /* 0x0000001627247c23 */ /* 0x100fe20008010820 */
[----:B------:R-:W-:Y:S01]  /*8850*/  @!P1 PRMT R27, RZ, 0x654, R27 ;  /* 0x00000654ff1b9816 */ /* 0x000fe2000000001b */
        /* <DEDUP_REMOVED lines=16> */
[----:B------:R-:W-:Y:S01]  /*8960*/  IMAD.U32 R35, RZ, RZ, UR23 ;  /* 0x00000017ff237e24 */ /* 0x000fe2000f8e00ff */
[C---:B------:R-:W-:Y:S01]  /*8970*/  ISETP.GT.AND P2, PT, R3.reuse, UR21, PT ;  /* 0x0000001503007c0c */ /* 0x040fe2000bf44270 */
[----:B------:R-:W-:Y:S01]  /*8980*/  UMOV UR23, UR39 ;  /* 0x0000002700177c82 */ /* 0x000fe20008000000 */
[----:B------:R-:W-:Y:S01]  /*8990*/  VIADD R3, R3, 0xffffffff ;  /* 0xffffffff03037836 */ /* 0x000fe20000000000 */
[----:B------:R-:W-:Y:S01]  /*89a0*/  MUFU.EX2 R145, R145 ;  /* 0x0000009100917308 */ /* 0x000fe20000000800 */
[----:B------:R-:W-:-:S07]  /*89b0*/  @!P1 LEA R35, R35, UR45, 0x3 ;  /* 0x0000002d23239c11 */ /* 0x000fce000f8e18ff */
        /* <DEDUP_REMOVED lines=8> */
[----:B------:R-:W-:Y:S01]  /*8a40*/  FFMA.FTZ R134, R60, UR22, -R8 ;  /* 0x000000163c867c23 */ /* 0x000fe20008010808 */
[----:B------:R-:W-:Y:S02]  /*8a50*/  FADD.FTZ R8, -R0, R7 ;  /* 0x0000000700087221 */ /* 0x000fe40000010100 */
[----:B------:R-:W-:Y:S01]  /*8a60*/  MUFU.EX2 R143, R143 ;  /* 0x0000008f008f7308 */ /* 0x000fe20000000800 */
[--C-:B------:R-:W-:Y:S01]  /*8a70*/  FFMA.FTZ R133, R58, UR22, -R32.reuse ;  /* 0x000000163a857c23 */ /* 0x100fe20008010820 */
[----:B------:R-:W-:Y:S01]  /*8a80*/  HGMMA.64x64x16.F32.BF16 R88, R128, gdesc[UR4].tnspB, R88, gsb0 ;  /* 0x40e0000480587df0 */ /* 0x000fe20008001858 */
[----:B------:R-:W-:Y:S01]  /*8a90*/  UIADD3 UR6, UR10, 0x300, URZ ;  /* 0x000003000a067890 */ /* 0x000fe2000fffe03f */
[----:B------:R-:W-:Y:S01]  /*8aa0*/  FMUL.FTZ R8, R8, UR22 ;  /* 0x0000001608087c20 */ /* 0x000fe20008410000 */
[----:B------:R-:W-:Y:S01]  /*8ab0*/  UMOV UR7, 0x40000040 ;  /* 0x4000004000077882 */ /* 0x000fe20000000000 */
[----:B------:R-:W-:-:S02]  /*8ac0*/  FFMA.FTZ R135, R62, UR22, -R32 ;  /* 0x000000163e877c23 */ /* 0x000fc40008010820 */
[----:B------:R-:W-:Y:S08]  /*8ad0*/  MUFU.EX2 R40, R40 ;  /* 0x0000002800287308 */ /* 0x000ff00000000800 */
[----:B------:R-:W0:Y:S08]  /*8ae0*/  MUFU.EX2 R8, R8 ;  /* 0x0000000800087308 */ /* 0x000e300000000800 */
[----:B------:R-:W-:Y:S08]  /*8af0*/  MUFU.EX2 R136, R136 ;  /* 0x0000008800887308 */ /* 0x000ff00000000800 */
[----:B------:R-:W1:Y:S01]  /*8b00*/  MUFU.EX2 R137, R137 ;  /* 0x0000008900897308 */ /* 0x000e620000000800 */
[----:B0-----:R-:W-:Y:S01]  /*8b10*/  FFMA.FTZ R5, R8, R5, R149 ;  /* 0x0000000508057223 */ /* 0x001fe20000010095 */
[----:B------:R-:W-:-:S03]  /*8b20*/  F2FP.BF16.F32.PACK_AB R149, R26, R149 ;  /* 0x000000951a95723e */ /* 0x000fc600000010ff */
[----:B------:R-:W-:-:S03]  /*8b30*/  FADD.FTZ R48, R26, R5 ;  /* 0x000000051a307221 */ /* 0x000fc60000010000 */
[----:B------:R-:W0:Y:S01]  /*8b40*/  MUFU.EX2 R42, R42 ;  /* 0x0000002a002a7308 */ /* 0x000e220000000800 */
[----:B------:R-:W-:Y:S01]  /*8b50*/  FADD.FTZ R5, R151, R48 ;  /* 0x0000003097057221 */ /* 0x000fe20000010000 */
[----:B------:R-:W-:-:S03]  /*8b60*/  F2FP.BF16.F32.PACK_AB R151, R30, R151 ;  /* 0x000000971e97723e */ /* 0x000fc600000010ff */
[----:B------:R-:W-:-:S03]  /*8b70*/  FADD.FTZ R48, R30, R5 ;  /* 0x000000051e307221 */ /* 0x000fc60000010000 */
[----:B------:R-:W-:Y:S01]  /*8b80*/  MUFU.EX2 R138, R138 ;  /* 0x0000008a008a7308 */ /* 0x000fe20000000800 */
[----:B------:R-:W-:Y:S01]  /*8b90*/  FADD.FTZ R5, R145, R48 ;  /* 0x0000003091057221 */ /* 0x000fe20000010000 */
[----:B------:R-:W-:Y:S01]  /*8ba0*/  FFMA.FTZ R48, R67, UR22, -R32 ;  /* 0x0000001643307c23 */ /* 0x000fe20008010820 */
[C---:B------:R-:W-:Y:S02]  /*8bb0*/  F2FP.BF16.F32.PACK_AB R145, R34.reuse, R145 ;  /* 0x000000912291723e */ /* 0x040fe400000010ff */
[----:B------:R-:W-:-:S03]  /*8bc0*/  FADD.FTZ R52, R34, R5 ;  /* 0x0000000522347221 */ /* 0x000fc60000010000 */
[----:B------:R-:W2:Y:S01]  /*8bd0*/  MUFU.EX2 R139, R139 ;  /* 0x0000008b008b7308 */ /* 0x000ea20000000800 */
[----:B------:R-:W-:Y:S01]  /*8be0*/  FADD.FTZ R5, R147, R52 ;  /* 0x0000003493057221 */ /* 0x000fe20000010000 */
[----:B------:R-:W-:-:S03]  /*8bf0*/  F2FP.BF16.F32.PACK_AB R147, R36, R147 ;  /* 0x000000932493723e */ /* 0x000fc600000010ff */
[----:B------:R-:W-:-:S03]  /*8c00*/  FADD.FTZ R52, R36, R5 ;  /* 0x0000000524347221 */ /* 0x000fc60000010000 */
[----:B------:R-:W3:Y:S01]  /*8c10*/  MUFU.EX2 R44, R44 ;  /* 0x0000002c002c7308 */ /* 0x000ee20000000800 */
[----:B------:R-:W-:Y:S01]  /*8c20*/  FADD.FTZ R5, R141, R52 ;  /* 0x000000348d057221 */ /* 0x000fe20000010000 */
[----:B------:R-:W-:-:S03]  /*8c30*/  F2FP.BF16.F32.PACK_AB R141, R38, R141 ;  /* 0x0000008d268d723e */ /* 0x000fc600000010ff */
[----:B------:R-:W-:-:S03]  /*8c40*/  FADD.FTZ R52, R38, R5 ;  /* 0x0000000526347221 */ /* 0x000fc60000010000 */
[----:B------:R-:W-:Y:S01]  /*8c50*/  MUFU.EX2 R132, R132 ;  /* 0x0000008400847308 */ /* 0x000fe20000000800 */
[----:B------:R-:W-:Y:S01]  /*8c60*/  FADD.FTZ R5, R143, R52 ;  /* 0x000000348f057221 */ /* 0x000fe20000010000 */
[----:B------:R-:W-:-:S03]  /*8c70*/  F2FP.BF16.F32.PACK_AB R143, R40, R143 ;  /* 0x0000008f288f723e */ /* 0x000fc600000010ff */
[----:B------:R-:W-:Y:S01]  /*8c80*/  FADD.FTZ R52, R40, R5 ;  /* 0x0000000528347221 */ /* 0x000fe20000010000 */
[----:B------:R-:W-:Y:S02]  /*8c90*/  WARPGROUP.DEPBAR.LE gsb0, 0x0 ;  /* 0x00008000000079c5 */ /* 0x000fe40000010000 */
[----:B------:R-:W-:Y:S01]  /*8ca0*/  WARPGROUP.ARRIVE ;  /* 0x00000000000079c5 */ /* 0x000fe20000000000 */
[----:B------:R-:W4:Y:S01]  /*8cb0*/  MUFU.EX2 R133, R133 ;  /* 0x0000008500857308 */ /* 0x000f220000000800 */
[----:B-1----:R-:W-:Y:S01]  /*8cc0*/  FADD.FTZ R5, R137, R52 ;  /* 0x0000003489057221 */ /* 0x002fe20000010000 */
[--C-:B------:R-:W-:Y:S01]  /*8cd0*/  FFMA.FTZ R129, R66, UR22, -R32.reuse ;  /* 0x0000001642817c23 */ /* 0x100fe20008010820 */
[----:B------:R-:W-:Y:S01]  /*8ce0*/  FFMA.FTZ R131, R70, UR22, -R32 ;  /* 0x0000001646837c23 */ /* 0x000fe20008010820 */
[C---:B0-----:R-:W-:Y:S01]  /*8cf0*/  F2FP.BF16.F32.PACK_AB R137, R42.reuse, R137 ;  /* 0x000000892a89723e */ /* 0x041fe200000010ff */
[----:B------:R-:W-:Y:S01]  /*8d00*/  HGMMA.64x64x16.F32.BF16 R88, R124, gdesc[UR4].tnspB, R88, gsb0 ;  /* 0x40e000047c587df0 */ /* 0x000fe20008001858 */
[----:B------:R-:W-:Y:S01]  /*8d10*/  UIADD3 UR6, UR10, 0x380, URZ ;  /* 0x000003800a067890 */ /* 0x000fe2000fffe03f */
[----:B------:R-:W-:Y:S01]  /*8d20*/  FADD.FTZ R52, R42, R5 ;  /* 0x000000052a347221 */ /* 0x000fe20000010000 */
[----:B------:R-:W-:Y:S01]  /*8d30*/  UMOV UR7, 0x40000040 ;  /* 0x4000004000077882 */ /* 0x000fe20000000000 */
[----:B------:R-:W0:Y:S02]  /*8d40*/  MUFU.EX2 R46, R46 ;  /* 0x0000002e002e7308 */ /* 0x000e240000000800 */
[----:B--2---:R-:W-:Y:S01]  /*8d50*/  FADD.FTZ R5, R139, R52 ;  /* 0x000000348b057221 */ /* 0x004fe20000010000 */
[----:B---3--:R-:W-:-:S03]  /*8d60*/  F2FP.BF16.F32.PACK_AB R139, R44, R139 ;  /* 0x0000008b2c8b723e */ /* 0x008fc600000010ff */
[----:B------:R-:W-:Y:S02]  /*8d70*/  FADD.FTZ R30, R44, R5 ;  /* 0x000000052c1e7221 */ /* 0x000fe40000010000 */
[----:B------:R-:W-:Y:S02]  /*8d80*/  MUFU.EX2 R134, R134 ;  /* 0x0000008600867308 */ /* 0x000fe40000000800 */
[----:B----4-:R-:W-:-:S06]  /*8d90*/  FADD.FTZ R5, R133, R30 ;  /* 0x0000001e85057221 */ /* 0x010fcc0000010000 */
[----:B------:R-:W1:Y:S01]  /*8da0*/  MUFU.EX2 R135, R135 ;  /* 0x0000008700877308 */ /* 0x000e620000000800 */
[C---:B0-----:R-:W-:Y:S01]  /*8db0*/  FADD.FTZ R30, R46.reuse, R5 ;  /* 0x000000052e1e7221 */ /* 0x041fe20000010000 */
[----:B------:R-:W-:-:S06]  /*8dc0*/  F2FP.BF16.F32.PACK_AB R133, R46, R133 ;  /* 0x000000852e85723e */ /* 0x000fcc00000010ff */
[----:B------:R-:W-:Y:S08]  /*8dd0*/  MUFU.EX2 R129, R129 ;  /* 0x0000008100817308 */ /* 0x000ff00000000800 */
[----:B------:R-:W0:Y:S01]  /*8de0*/  MUFU.EX2 R49, R49 ;  /* 0x0000003100317308 */ /* 0x000e220000000800 */
[----:B-1----:R-:W-:-:S07]  /*8df0*/  FADD.FTZ R5, R135, R30 ;  /* 0x0000001e87057221 */ /* 0x002fce0000010000 */
[----:B------:R-:W-:Y:S08]  /*8e00*/  MUFU.EX2 R48, R48 ;  /* 0x0000003000307308 */ /* 0x000ff00000000800 */
[----:B------:R-:W-:Y:S01]  /*8e10*/  MUFU.EX2 R12, R12 ;  /* 0x0000000c000c7308 */ /* 0x000fe20000000800 */
[----:B0-----:R-:W-:-:S07]  /*8e20*/  F2FP.BF16.F32.PACK_AB R128, R49, R10 ;  /* 0x0000000a3180723e */ /* 0x001fce00000010ff */
[----:B------:R-:W-:Y:S08]  /*8e30*/  MUFU.EX2 R131, R131 ;  /* 0x0000008300837308 */ /* 0x000ff00000000800 */
[----:B------:R-:W0:Y:S08]  /*8e40*/  MUFU.EX2 R53, R53 ;  /* 0x0000003500357308 */ /* 0x000e300000000800 */
[----:B------:R-:W-:Y:S01]  /*8e50*/  MUFU.EX2 R14, R14 ;  /* 0x0000000e000e7308 */ /* 0x000fe20000000800 */
[----:B------:R-:W-:-:S02]  /*8e60*/  WARPGROUP.DEPBAR.LE gsb0, 0x0 ;  /* 0x00008000000079c5 */ /* 0x000fc40000010000 */
[----:B------:R-:W-:Y:S01]  /*8e70*/  WARPGROUP.ARRIVE ;  /* 0x00000000000079c5 */ /* 0x000fe20000000000 */
[--C-:B------:R-:W-:Y:S01]  /*8e80*/  FFMA.FTZ R125, R74, UR22, -R32.reuse ;  /* 0x000000164a7d7c23 */ /* 0x100fe20008010820 */
[----:B------:R-:W-:-:S03]  /*8e90*/  FFMA.FTZ R127, R78, UR22, -R32 ;  /* 0x000000164e7f7c23 */ /* 0x000fc60008010820 */
[----:B------:R-:W1:Y:S01]  /*8ea0*/  MUFU.EX2 R57, R57 ;  /* 0x0000003900397308 */ /* 0x000e620000000800 */
[----:B0-----:R-:W-:Y:S01]  /*8eb0*/  F2FP.BF16.F32.PACK_AB R130, R53, R12 ;  /* 0x0000000c3582723e */ /* 0x001fe200000010ff */
[----:B------:R-:W-:Y:S06]  /*8ec0*/  HGMMA.64x64x16.F32.BF16 R88, R120, gdesc[UR4].tnspB, R88, gsb0 ;  /* 0x40e0000478587df0 */ /* 0x000fec0008001858 */
[----:B------:R-:W-:Y:S08]  /*8ed0*/  MUFU.EX2 R125, R125 ;  /* 0x0000007d007d7308 */ /* 0x000ff00000000800 */
[----:B------:R-:W-:Y:S01]  /*8ee0*/  MUFU.EX2 R20, R20 ;  /* 0x0000001400147308 */ /* 0x000fe20000000800 */
[----:B-1----:R-:W-:-:S07]  /*8ef0*/  F2FP.BF16.F32.PACK_AB R124, R57, R14 ;  /* 0x0000000e397c723e */ /* 0x002fce00000010ff */
[----:B------:R-:W-:Y:S08]  /*8f00*/  MUFU.EX2 R127, R127 ;  /* 0x0000007f007f7308 */ /* 0x000ff00000000800 */
[----:B------:R-:W0:Y:S08]  /*8f10*/  MUFU.EX2 R61, R61 ;  /* 0x0000003d003d7308 */ /* 0x000e300000000800 */
[----:B------:R-:W-:Y:S08]  /*8f20*/  MUFU.EX2 R79, R79 ;  /* 0x0000004f004f7308 */ /* 0x000ff00000000800 */
[----:B------:R-:W-:Y:S01]  /*8f30*/  MUFU.EX2 R24, R24 ;  /* 0x0000001800187308 */ /* 0x000fe20000000800 */
[----:B0-----:R-:W-:-:S07]  /*8f40*/  F2FP.BF16.F32.PACK_AB R126, R61, R20 ;  /* 0x000000143d7e723e */ /* 0x001fce00000010ff */
[----:B------:R-:W-:Y:S08]  /*8f50*/  MUFU.EX2 R65, R65 ;  /* 0x0000004100417308 */ /* 0x000ff00000000800 */
[----:B------:R-:W-:Y:S08]  /*8f60*/  MUFU.EX2 R83, R83 ;  /* 0x0000005300537308 */ /* 0x000ff00000000800 */
[----:B------:R-:W-:Y:S01]  /*8f70*/  MUFU.EX2 R28, R84 ;  /* 0x00000054001c7308 */ /* 0x000fe20000000800 */
[----:B------:R-:W-:-:S02]  /*8f80*/  WARPGROUP.DEPBAR.LE gsb0, 0x0 ;  /* 0x00008000000079c5 */ /* 0x000fc40000010000 */
[----:B------:R0:W-:Y:S06]  /*8f90*/  BAR.ARV R31, 0x100 ;  /* 0x0004001f0000751d */ /* 0x0001ec0000002000 */
[----:B------:R1:W-:Y:S01]  /*8fa0*/  @!P1 SYNCS.ARRIVE.TRANS64.RED.A1T0 RZ, [R27+URZ], RZ ;  /* 0x000000ff1bff99a7 */ /* 0x0003e2000810043f */
[----:B------:R-:W-:Y:S01]  /*8fb0*/  MUFU.EX2 R121, R82 ;  /* 0x0000005200797308 */ /* 0x000fe20000000800 */
[----:B0-----:R-:W-:Y:S02]  /*8fc0*/  @!P1 VIADD R31, R35, 0x16860 ;  /* 0x00016860231f9836 */ /* 0x001fe40000000000 */
[-C--:B------:R-:W-:Y:S01]  /*8fd0*/  FMUL.FTZ R88, R88, R9.reuse ;  /* 0x0000000958587220 */ /* 0x080fe20000410000 */
[-C--:B------:R-:W-:Y:S01]  /*8fe0*/  FMUL.FTZ R89, R89, R9.reuse ;  /* 0x0000000959597220 */ /* 0x080fe20000410000 */
[-C--:B------:R-:W-:Y:S01]  /*8ff0*/  FMUL.FTZ R92, R92, R9.reuse ;  /* 0x000000095c5c7220 */ /* 0x080fe20000410000 */
[-C--:B------:R-:W-:Y:S01]  /*9000*/  FMUL.FTZ R93, R93, R9.reuse ;  /* 0x000000095d5d7220 */ /* 0x080fe20000410000 */
[----:B------:R-:W-:Y:S01]  /*9010*/  @!P1 PRMT R31, RZ, 0x654, R31 ;  /* 0x00000654ff1f9816 */ /* 0x000fe2000000001f */
[----:B-1----:R-:W-:Y:S01]  /*9020*/  FADD.FTZ R27, R11, R6 ;  /* 0x000000060b1b7221 */ /* 0x002fe20000010000 */
[----:B------:R-:W-:Y:S01]  /*9030*/  FFMA.FTZ R6, R63, UR22, -R32 ;  /* 0x000000163f067c23 */ /* 0x000fe20008010820 */
[----:B------:R-:W-:Y:S01]  /*9040*/  MUFU.EX2 R123, R86 ;  /* 0x00000056007b7308 */ /* 0x000fe20000000800 */
[----:B------:R0:W-:Y:S01]  /*9050*/  @!P1 SYNCS.ARRIVE.TRANS64.RED.A1T0 RZ, [R31+URZ], RZ ;  /* 0x000000ff1fff99a7 */ /* 0x0001e2000810043f */
[----:B------:R-:W-:Y:S01]  /*9060*/  FADD.FTZ R50, R150, R27 ;  /* 0x0000001b96327221 */ /* 0x000fe20000010000 */
[-C--:B------:R-:W-:Y:S01]  /*9070*/  FMUL.FTZ R96, R96, R9.reuse ;  /* 0x0000000960607220 */ /* 0x080fe20000410000 */
[-C--:B------:R-:W-:Y:S01]  /*9080*/  FMUL.FTZ R97, R97, R9.reuse ;  /* 0x0000000961617220 */ /* 0x080fe20000410000 */
[-C--:B------:R-:W-:Y:S01]  /*9090*/  FMUL.FTZ R100, R100, R9.reuse ;  /* 0x0000000964647220 */ /* 0x080fe20000410000 */
[----:B------:R-:W-:Y:S01]  /*90a0*/  FADD.FTZ R27, R15, R50 ;  /* 0x000000320f1b7221 */ /* 0x000fe20000010000 */
[-C--:B------:R-:W-:Y:S01]  /*90b0*/  FMUL.FTZ R101, R101, R9.reuse ;  /* 0x0000000965657220 */ /* 0x080fe20000410000 */
[----:B------:R-:W1:Y:S01]  /*90c0*/  MUFU.EX2 R6, R6 ;  /* 0x0000000600067308 */ /* 0x000e620000000800 */
        /* <DEDUP_REMOVED lines=8> */
[----:B------:R-:W2:Y:S01]  /*9150*/  MUFU.EX2 R7, R85 ;  /* 0x0000005500077308 */ /* 0x000ea20000000800 */
[----:B------:R-:W-:Y:S01]  /*9160*/  FADD.FTZ R54, R146, R27 ;  /* 0x0000001b92367221 */ /* 0x000fe20000010000 */
[-C--:B------:R-:W-:Y:S01]  /*9170*/  FMUL.FTZ R112, R112, R9.reuse ;  /* 0x0000000970707220 */ /* 0x080fe20000410000 */
[-C--:B------:R-:W-:Y:S01]  /*9180*/  FMUL.FTZ R113, R113, R9.reuse ;  /* 0x0000000971717220 */ /* 0x080fe20000410000 */
[-C--:B------:R-:W-:Y:S01]  /*9190*/  FMUL.FTZ R116, R116, R9.reuse ;  /* 0x0000000974747220 */ /* 0x080fe20000410000 */
[----:B------:R-:W-:Y:S01]  /*91a0*/  FADD.FTZ R27, R25, R54 ;  /* 0x00000036191b7221 */ /* 0x000fe20000010000 */
[----:B------:R-:W-:Y:S01]  /*91b0*/  FMUL.FTZ R117, R117, R9 ;  /* 0x0000000975757220 */ /* 0x000fe20000410000 */
[----:B------:R-:W-:Y:S01]  /*91c0*/  F2FP.BF16.F32.PACK_AB R150, R15, R150 ;  /* 0x000000960f96723e */ /* 0x000fe200000010ff */
[----:B------:R-:W3:Y:S01]  /*91d0*/  MUFU.EX2 R50, R50 ;  /* 0x0000003200327308 */ /* 0x000ee20000000800 */
[----:B------:R-:W-:Y:S01]  /*91e0*/  FADD.FTZ R54, R140, R27 ;  /* 0x0000001b8c367221 */ /* 0x000fe20000010000 */
[C---:B-1----:R-:W-:Y:S01]  /*91f0*/  FADD.FTZ R30, R6.reuse, R5 ;  /* 0x00000005061e7221 */ /* 0x042fe20000010000 */
[----:B------:R-:W-:Y:S01]  /*9200*/  F2FP.BF16.F32.PACK_AB R135, R6, R135 ;  /* 0x000000870687723e */ /* 0x000fe200000010ff */
[----:B------:R-:W-:Y:S01]  /*9210*/  FMUL.FTZ R90, R90, R8 ;  /* 0x000000085a5a7220 */ /* 0x000fe20000410000 */
[----:B------:R-:W-:Y:S01]  /*9220*/  FADD.FTZ R27, R29, R54 ;  /* 0x000000361d1b7221 */ /* 0x000fe20000010000 */
[----:B------:R-:W-:Y:S01]  /*9230*/  FADD.FTZ R5, R129, R30 ;  /* 0x0000001e81057221 */ /* 0x000fe20000010000 */
[----:B------:R-:W-:Y:S01]  /*9240*/  F2FP.BF16.F32.PACK_AB R144, R13, R144 ;  /* 0x000000900d90723e */ /* 0x000fe200000010ff */
[----:B------:R-:W-:Y:S01]  /*9250*/  MUFU.EX2 R32, R32 ;  /* 0x0000002000207308 */ /* 0x000fe20000000800 */
[----:B------:R-:W-:Y:S01]  /*9260*/  FADD.FTZ R54, R142, R27 ;  /* 0x0000001b8e367221 */ /* 0x000fe20000010000 */
[----:B------:R-:W-:Y:S01]  /*9270*/  FADD.FTZ R30, R48, R5 ;  /* 0x00000005301e7221 */ /* 0x000fe20000010000 */
[----:B--2---:R-:W-:Y:S01]  /*9280*/  F2FP.BF16.F32.PACK_AB R122, R7, R28 ;  /* 0x0000001c077a723e */ /* 0x004fe200000010ff */
[----:B------:R-:W-:Y:S01]  /*9290*/  FMUL.FTZ R91, R91, R8 ;  /* 0x000000085b5b7220 */ /* 0x000fe20000410000 */
[----:B------:R-:W-:Y:S01]  /*92a0*/  FADD.FTZ R27, R21, R54 ;  /* 0x00000036151b7221 */ /* 0x000fe20000010000 */
[----:B------:R-:W-:Y:S01]  /*92b0*/  FADD.FTZ R5, R131, R30 ;  /* 0x0000001e83057221 */ /* 0x000fe20000010000 */
[----:B------:R-:W-:Y:S01]  /*92c0*/  F2FP.BF16.F32.PACK_AB R146, R25, R146 ;  /* 0x000000921992723e */ /* 0x000fe200000010ff */
[----:B------:R-:W-:Y:S01]  /*92d0*/  FMUL.FTZ R94, R94, R8 ;  /* 0x000000085e5e7220 */ /* 0x000fe20000410000 */
[----:B------:R-:W-:Y:S01]  /*92e0*/  FADD.FTZ R54, R136, R27 ;  /* 0x0000001b88367221 */ /* 0x000fe20000010000 */
[----:B---3--:R-:W-:Y:S01]  /*92f0*/  FADD.FTZ R30, R50, R5 ;  /* 0x00000005321e7221 */ /* 0x008fe20000010000 */
        /* <DEDUP_REMOVED lines=8> */
[----:B------:R-:W-:Y:S01]  /*9380*/  FMUL.FTZ R99, R99, R8 ;  /* 0x0000000863637220 */ /* 0x000fe20000410000 */
[C---:B------:R-:W-:Y:S01]  /*9390*/  F2FP.BF16.F32.PACK_AB R138, R41.reuse, R138 ;  /* 0x0000008a298a723e */ /* 0x040fe200000010ff */
[----:B------:R-:W-:Y:S01]  /*93a0*/  FADD.FTZ R11, R41, R26 ;  /* 0x0000001a290b7221 */ /* 0x000fe20000010000 */
[----:B------:R-:W-:Y:S01]  /*93b0*/  F2FP.BF16.F32.PACK_AB R129, R48, R129 ;  /* 0x000000813081723e */ /* 0x000fe200000010ff */
[----:B------:R-:W1:Y:S01]  /*93c0*/  MUFU.EX2 R26, R75 ;  /* 0x0000004b001a7308 */ /* 0x000e620000000800 */
[----:B------:R-:W-:Y:S01]  /*93d0*/  F2FP.BF16.F32.PACK_AB R131, R50, R131 ;  /* 0x000000833283723e */ /* 0x000fe200000010ff */
[----:B------:R-:W-:Y:S01]  /*93e0*/  FADD.FTZ R34, R132, R11 ;  /* 0x0000000b84227221 */ /* 0x000fe20000010000 */
[----:B------:R-:W-:Y:S01]  /*93f0*/  F2FP.BF16.F32.PACK_AB R132, R37, R132 ;  /* 0x000000842584723e */ /* 0x000fe200000010ff */
[----:B------:R-:W-:Y:S01]  /*9400*/  FMUL.FTZ R102, R102, R8 ;  /* 0x0000000866667220 */ /* 0x000fe20000410000 */
[----:B------:R-:W-:Y:S01]  /*9410*/  F2FP.BF16.F32.PACK_AB R120, R65, R24 ;  /* 0x000000184178723e */ /* 0x000fe200000010ff */
        /* <DEDUP_REMOVED lines=21> */
[----:B------:R-:W-:-:S02]  /*9570*/  IMAD.MOV.U32 R9, RZ, RZ, R2 ;  /* 0x000000ffff097224 */ /* 0x000fc400078e0002 */
[----:B------:R-:W-:Y:S01]  /*9580*/  FADD.FTZ R6, R121, R6 ;  /* 0x0000000679067221 */ /* 0x000fe20000010000 */
[----:B------:R-:W-:Y:S01]  /*9590*/  FADD.FTZ R11, R53, R34 ;  /* 0x00000022350b7221 */ /* 0x000fe20000010000 */
[C---:B------:R-:W-:Y:S02]  /*95a0*/  F2FP.BF16.F32.PACK_AB R121, R83.reuse, R121 ;  /* 0x000000795379723e */ /* 0x040fe400000010ff */
[----:B------:R-:W-:Y:S01]  /*95b0*/  FADD.FTZ R6, R83, R6 ;  /* 0x0000000653067221 */ /* 0x000fe20000010000 */
[----:B------:R-:W-:-:S04]  /*95c0*/  FADD.FTZ R34, R14, R11 ;  /* 0x0000000b0e227221 */ /* 0x000fc80000010000 */
[----:B------:R-:W-:-:S04]  /*95d0*/  FADD.FTZ R11, R57, R34 ;  /* 0x00000022390b7221 */ /* 0x000fc80000010000 */
[----:B------:R-:W-:-:S04]  /*95e0*/  FADD.FTZ R10, R20, R11 ;  /* 0x0000000b140a7221 */ /* 0x000fc80000010000 */
[----:B------:R-:W-:-:S04]  /*95f0*/  FADD.FTZ R5, R61, R10 ;  /* 0x0000000a3d057221 */ /* 0x000fc80000010000 */
[----:B------:R-:W-:-:S04]  /*9600*/  FADD.FTZ R10, R24, R5 ;  /* 0x00000005180a7221 */ /* 0x000fc80000010000 */
[----:B------:R-:W-:-:S04]  /*9610*/  FADD.FTZ R5, R65, R10 ;  /* 0x0000000a41057221 */ /* 0x000fc80000010000 */
[----:B------:R-:W-:Y:S01]  /*9620*/  FADD.FTZ R10, R28, R5 ;  /* 0x000000051c0a7221 */ /* 0x000fe20000010000 */
[----:B------:R-:W-:Y:S01]  /*9630*/  FADD.FTZ R5, R123, R6 ;  /* 0x000000067b057221 */ /* 0x000fe20000010000 */
[C---:B------:R-:W-:Y:S02]  /*9640*/  F2FP.BF16.F32.PACK_AB R123, R32.reuse, R123 ;  /* 0x0000007b207b723e */ /* 0x040fe400000010ff */
[----:B------:R-:W-:Y:S01]  /*9650*/  FADD.FTZ R6, R7, R10 ;  /* 0x0000000a07067221 */ /* 0x000fe20000010000 */
[----:B------:R-:W-:Y:S01]  /*9660*/  FADD.FTZ R5, R32, R5 ;  /* 0x0000000520057221 */ /* 0x000fe20000010000 */
[----:B------:R-:W-:Y:S01]  /*9670*/  IMAD.MOV.U32 R7, RZ, RZ, R0 ;  /* 0x000000ffff077224 */ /* 0x000fe200078e0000 */
[----:B0-----:R-:W-:Y:S06]  /*9680*/  @P2 BRA `(.L_x_11371) ;  /* 0xffffffe000dc2947 */ /* 0x001fec000383ffff */
.L_x_11362:
[----:B------:R-:W-:-:S13]  /*9690*/  ISETP.GE.AND P2, PT, R3, UR43, PT ;  /* 0x0000002b03007c0c */ /* 0x000fda000bf46270 */
[----:B------:R-:W-:Y:S05]  /*96a0*/  @!P2 BRA `(.L_x_11372) ;  /* 0x0000002c0058a947 */ /* 0x000fea0003800000 */
[----:B------:R-:W-:Y:S01]  /*96b0*/  IMAD.IADD R11, R17, 0x1, -R18 ;  /* 0x00000001110b7824 */ /* 0x000fe200078e0a12 */
[----:B------:R-:W-:Y:S01]  /*96c0*/  UMOV UR26, UR38 ;  /* 0x00000026001a7c82 */ /* 0x000fe20008000000 */
[----:B------:R-:W-:Y:S01]  /*96d0*/  IMAD.MOV.U32 R7, RZ, RZ, R0 ;  /* 0x000000ffff077224 */ /* 0x000fe200078e0000 */
[----:B------:R-:W-:Y:S01]  /*96e0*/  UMOV UR21, UR39 ;  /* 0x0000002700157c82 */ /* 0x000fe20008000000 */
[----:B------:R-:W-:Y:S01]  /*96f0*/  IMAD.IADD R9, R4, 0x1, R11 ;  /* 0x0000000104097824 */ /* 0x000fe200078e020b */
[----:B------:R-:W-:Y:S01]  /*9700*/  IADD3 R11, R11, 0x8, R4 ;  /* 0x000000080b0b7810 */ /* 0x000fe20007ffe004 */
[----:B------:R-:W-:Y:S01]  /*9710*/  IMAD.MOV.U32 R8, RZ, RZ, R2 ;  /* 0x000000ffff087224 */ /* 0x000fe200078e0002 */
[----:B------:R-:W-:Y:S01]  /*9720*/  ULDC UR24, c[0x0][0x9e4] ;  /* 0x0002790000187ab9 */ /* 0x000fe20000000800 */
[----:B------:R-:W-:Y:S01]  /*9730*/  ULDC UR23, c[0x0][0x9dc] ;  /* 0x0002770000177ab9 */ /* 0x000fe20000000800 */
[----:B------:R-:W-:Y:S01]  /*9740*/  LOP3.LUT R13, RZ, R9, RZ, 0x33, !PT ;  /* 0x00000009ff0d7212 */ /* 0x000fe200078e33ff */
[----:B------:R-:W-:Y:S01]  /*9750*/  ULDC UR22, c[0x0][0x988] ;  /* 0x0002620000167ab9 */ /* 0x000fe20000000800 */
[----:B------:R-:W-:Y:S01]  /*9760*/  LOP3.LUT R15, RZ, R11, RZ, 0x33, !PT ;  /* 0x0000000bff0f7212 */ /* 0x000fe200078e33ff */
[----:B------:R-:W-:-:S06]  /*9770*/  ULDC UR25, c[0x0][0x9e0] ;  /* 0x0002780000197ab9 */ /* 0x000fcc0000000800 */
.L_x_11389:
        /* <DEDUP_REMOVED lines=9> */
.L_x_11374:
[----:B------:R-:W-:Y:S01]  /*9810*/  ULEA UR6, UR39, UR45, 0x3 ;  /* 0x0000002d27067291 */ /* 0x000fe2000f8e183f */
[----:B------:R-:W-:-:S05]  /*9820*/  IMAD.U32 R0, RZ, RZ, UR38 ;  /* 0x00000026ff007e24 */ /* 0x000fca000f8e00ff */
[----:B------:R-:W-:-:S04]  /*9830*/  SHF.L.U32 R0, R0, 0x1f, RZ ;  /* 0x0000001f00007819 */ /* 0x000fc800000006ff */
[----:B------:R0:W1:Y:S01]  /*9840*/  SYNCS.PHASECHK.TRANS64.TRYWAIT P2, [UR6+0x16830], R0 ;  /* 0x01683000ff0075a7 */ /* 0x0000620008040146 */
[----:B------:R-:W-:Y:S05]  /*9850*/  @!P0 BRA `(.L_x_11375) ;  /* 0x0000000000048947 */ /* 0x000fea0003800000 */
[----:B------:R-:W-:Y:S01]  /*9860*/  BPT.TRAP 0x1 ;  /* 0x000000040000795c */ /* 0x000fe20000300000 */
.L_x_11375:
[----:B-1----:R-:W-:Y:S05]  /*9870*/  @P2 BRA `(.L_x_11373) ;  /* 0x0000000000082947 */ /* 0x002fea0003800000 */
[----:B------:R-:W1:Y:S02]  /*9880*/  SYNCS.PHASECHK.TRANS64.TRYWAIT P2, [UR6+0x16830], R0 ;  /* 0x01683000ff0075a7 */ /* 0x000e640008040146 */
[----:B-1----:R-:W-:Y:S05]  /*9890*/  @!P2 BRA `(.L_x_11376) ;  /* 0x000000940024a947 */ /* 0x002fea0003800000 */
.L_x_11373:
        /* <DEDUP_REMOVED lines=27> */
.L_x_11378:
[----:B------:R-:W-:Y:S01]  /*9a50*/  ULEA UR6, UR21, UR45, 0x3 ;  /* 0x0000002d15067291 */ /* 0x000fe2000f8e183f */
[----:B------:R-:W-:-:S05]  /*9a60*/  IMAD.U32 R0, RZ, RZ, UR26 ;  /* 0x0000001aff007e24 */ /* 0x000fca000f8e00ff */
[----:B------:R-:W-:-:S04]  /*9a70*/  SHF.L.U32 R0, R0, 0x1f, RZ ;  /* 0x0000001f00007819 */ /* 0x000fc800000006ff */
[----:B------:R0:W1:Y:S01]  /*9a80*/  SYNCS.PHASECHK.TRANS64.TRYWAIT P2, [UR6+0x16850], R0 ;  /* 0x01685000ff0075a7 */ /* 0x0000620008040146 */
[----:B------:R-:W-:Y:S05]  /*9a90*/  @!P0 BRA `(.L_x_11379) ;  /* 0x0000000000048947 */ /* 0x000fea0003800000 */
[----:B------:R-:W-:Y:S01]  /*9aa0*/  BPT.TRAP 0x1 ;  /* 0x000000040000795c */ /* 0x000fe20000300000 */
.L_x_11379:
[----:B-1----:R-:W-:Y:S05]  /*9ab0*/  @P2 BRA `(.L_x_11377) ;  /* 0x0000000000082947 */ /* 0x002fea0003800000 */
[----:B------:R-:W1:Y:S02]  /*9ac0*/  SYNCS.PHASECHK.TRANS64.TRYWAIT P2, [UR6+0x16850], R0 ;  /* 0x01685000ff0075a7 */ /* 0x000e640008040146 */
[----:B-1----:R-:W-:Y:S05]  /*9ad0*/  @!P2 BRA `(.L_x_11380) ;  /* 0x0000009000aca947 */ /* 0x002fea0003800000 */
.L_x_11377:
[----:B------:R-:W-:Y:S01]  /*9ae0*/  UIADD3 UR6, UR45, 0x400, URZ ;  /* 0x000004002d067890 */ /* 0x000fe2000fffe03f */
[----:B------:R-:W-:Y:S01]  /*9af0*/  WARPGROUP.ARRIVE ;  /* 0x00000000000079c5 */ /* 0x000fe20000000000 */
[----:B------:R-:W-:-:S05]  /*9b00*/  UMOV UR7, 0x40000040 ;  /* 0x4000004000077882 */ /* 0x000fca0000000000 */
[----:B------:R-:W2:Y:S01]  /*9b10*/  S2R R12, SR_TID.X ;  /* 0x00000000000c7919 */ /* 0x000ea20000002100 */
[----:B------:R-:W-:Y:S01]  /*9b20*/  USHF.R.U32.HI UR6, URZ, 0x4, UR6 ;  /* 0x000000043f067899 */ /* 0x000fe20008011606 */
[----:B01----:R-:W-:Y:S02]  /*9b30*/  IMAD.SHL.U32 R0, R3, 0x80, RZ ;  /* 0x0000008003007824 */ /* 0x003fe400078e00ff */
[----:B------:R-:W-:Y:S01]  /*9b40*/  IMAD.U32 R10, RZ, RZ, UR39 ;  /* 0x00000027ff0a7e24 */ /* 0x000fe2000f8e00ff */
[----:B------:R-:W-:Y:S02]  /*9b50*/  ULOP3.LUT UR6, UR6, 0x3fff, URZ, 0xc0, !UPT ;  /* 0x00003fff06067892 */ /* 0x000fe4000f8ec03f */
[----:B------:R-:W-:Y:S02]  /*9b60*/  IADD3 R21, R17, 0x1, -R0 ;  /* 0x0000000111157810 */ /* 0x000fe40007ffe800 */
[----:B------:R-:W-:Y:S01]  /*9b70*/  ULEA UR10, UR21, UR6, 0xa ;  /* 0x00000006150a7291 */ /* 0x000fe2000f8e503f */
[----:B------:R-:W-:-:S02]  /*9b80*/  @!P1 LEA R10, R10, UR45, 0x3 ;  /* 0x0000002d0a0a9c11 */ /* 0x000fc4000f8e18ff */
[----:B------:R-:W-:-:S03]  /*9b90*/  IMAD.IADD R21, R21, 0x1, -R18 ;  /* 0x0000000115157824 */ /* 0x000fc600078e0a12 */
[----:B------:R-:W-:Y:S01]  /*9ba0*/  @!P1 VIADD R10, R10, 0x16840 ;  /* 0x000168400a0a9836 */ /* 0x000fe20000000000 */
[----:B------:R-:W-:Y:S01]  /*9bb0*/  UMOV UR6, UR10 ;  /* 0x0000000a00067c82 */ /* 0x000fe20008000000 */
[----:B------:R-:W-:Y:S01]  /*9bc0*/  IMAD R21, R16, -0x2, R21 ;  /* 0xfffffffe10157824 */ /* 0x000fe200078e0215 */
[----:B------:R-:W-:Y:S01]  /*9bd0*/  HGMMA.64x64x16.F32.BF16 R88, R148, gdesc[UR4].tnspB, R88, gsb0 ;  /* 0x40e0000494587df0 */ /* 0x000fe20008001858 */
[----:B------:R-:W-:Y:S01]  /*9be0*/  UIADD3 UR6, UR10, 0x80, URZ ;  /* 0x000000800a067890 */ /* 0x000fe2000fffe03f */
[----:B------:R-:W-:Y:S01]  /*9bf0*/  @!P1 PRMT R10, RZ, 0x654, R10 ;  /* 0x00000654ff0a9816 */ /* 0x000fe2000000000a */
[----:B------:R-:W-:Y:S01]  /*9c00*/  UMOV UR7, 0x40000040 ;  /* 0x4000004000077882 */ /* 0x000fe20000000000 */
[----:B--2---:R-:W-:Y:S02]  /*9c10*/  SHF.R.U32.HI R2, RZ, 0x7, R12 ;  /* 0x00000007ff027819 */ /* 0x004fe4000001160c */
[----:B------:R-:W-:-:S03]  /*9c20*/  ISETP.GE.U32.AND P2, PT, R12, 0x180, PT ;  /* 0x000001800c00780c */ /* 0x000fc60003f46070 */
[----:B------:R-:W-:-:S05]  /*9c30*/  VIADD R2, R2, 0x9 ;  /* 0x0000000902027836 */ /* 0x000fca0000000000 */
        /* <DEDUP_REMOVED lines=36> */
[C---:B------:R-:W-:Y:S01]  /*9e80*/  VIADD R123, R21.reuse, UR25 ;  /* 0x00000019157b7c36 */ /* 0x040fe20008000000 */
[----:B------:R0:W-:Y:S06]  /*9e90*/  BAR.ARV R12, 0x100 ;  /* 0x0004000c0000751d */ /* 0x0001ec0000002000 */
[----:B------:R-:W-:Y:S01]  /*9ea0*/  VIADD R21, R21, UR6 ;  /* 0x0000000615157c36 */ /* 0x000fe20008000000 */
[----:B------:R1:W-:Y:S01]  /*9eb0*/  @!P1 SYNCS.ARRIVE.TRANS64.RED.A1T0 RZ, [R10+URZ], RZ ;  /* 0x000000ff0aff99a7 */ /* 0x0003e2000810043f */
[----:B------:R-:W-:-:S02]  /*9ec0*/  IMAD.IADD R2, R4, 0x1, R123 ;  /* 0x0000000104027824 */ /* 0x000fc400078e027b */
[----:B-1----:R-:W-:Y:S01]  /*9ed0*/  IMAD.IADD R10, R4, 0x1, R21 ;  /* 0x00000001040a7824 */ /* 0x002fe200078e0215 */
[----:B0-----:R-:W-:Y:S06]  /*9ee0*/  @!P5 BRA `(.L_x_11381) ;  /* 0x000000000058d947 */ /* 0x001fec0003800000 */
        /* <DEDUP_REMOVED lines=11> */
.L_x_11383:
[----:B------:R-:W-:Y:S02]  /*9fa0*/  IMAD.U32 R14, RZ, RZ, UR24 ;  /* 0x00000018ff0e7e24 */ /* 0x000fe4000f8e00ff */
[----:B------:R-:W-:-:S03]  /*9fb0*/  IMAD.MOV.U32 R125, RZ, RZ, R9 ;  /* 0x000000ffff7d7224 */ /* 0x000fc600078e0009 */
[----:B------:R-:W-:-:S13]  /*9fc0*/  ISETP.NE.AND P2, PT, R14, 0x1, PT ;  /* 0x000000010e00780c */ /* 0x000fda0003f45270 */
[----:B------:R-:W0:Y:S02]  /*9fd0*/  @P2 LDC.64 R120, c[0x0][0x9e8] ;  /* 0x00027a00ff782b82 */ /* 0x000e240000000a00 */
[----:B0-----:R-:W-:-:S05]  /*9fe0*/  @P2 IMAD.HI.U32 R120, R9, R120, RZ ;  /* 0x0000007809782227 */ /* 0x001fca00078e00ff */
[----:B------:R-:W-:-:S07]  /*9ff0*/  @P2 SHF.R.U32.HI R125, RZ, R121, R120 ;  /* 0x00000079ff7d2219 */ /* 0x000fce0000011678 */
.L_x_11384:
[----:B------:R-:W-:Y:S05]  /*a000*/  BSYNC B0 ;  /* 0x0000000000007941 */ /* 0x000fea0003800000 */
.L_x_11382:
[----:B------:R-:W-:-:S04]  /*a010*/  IMAD R121, R125, R14, -R0 ;  /* 0x0000000e7d797224 */ /* 0x000fc800078e0a00 */
[----:B------:R-:W-:-:S05]  /*a020*/  IMAD R121, R16, -0x2, R121 ;  /* 0xfffffffe10797824 */ /* 0x000fca00078e0279 */
[----:B------:R-:W-:Y:S02]  /*a030*/  VIADDMNMX R2, R121, R14, R2, PT ;  /* 0x0000000e79027246 */ /* 0x000fe40003800102 */
[----:B------:R-:W-:-:S07]  /*a040*/  VIMNMX R10, R10, R121, !PT ;  /* 0x000000790a0a7248 */ /* 0x000fce0007fe0100 */
.L_x_11381:
[----:B------:R-:W-:Y:S02]  /*a050*/  ISETP.GT.AND P2, PT, R3, -0x1, PT ;  /* 0xffffffff0300780c */ /* 0x000fe40003f44270 */
[----:B------:R-:W-:Y:S02]  /*a060*/  IADD3 R12, R21, 0x8, R4 ;  /* 0x00000008150c7810 */ /* 0x000fe40007ffe004 */
        /* <DEDUP_REMOVED lines=109> */
.L_x_11387:
[----:B------:R-:W-:Y:S02]  /*a740*/  IMAD.U32 R14, RZ, RZ, UR24 ;  /* 0x00000018ff0e7e24 */ /* 0x000fe4000f8e00ff */
[----:B------:R-:W-:-:S03]  /*a750*/  IMAD.MOV.U32 R123, RZ, RZ, R11 ;  /* 0x000000ffff7b7224 */ /* 0x000fc600078e000b */
[----:B------:R-:W-:-:S13]  /*a760*/  ISETP.NE.AND P3, PT, R14, 0x1, PT ;  /* 0x000000010e00780c */ /* 0x000fda0003f65270 */
[----:B------:R-:W0:Y:S02]  /*a770*/  @P3 LDC.64 R20, c[0x0][0x9e8] ;  /* 0x00027a00ff143b82 */ /* 0x000e240000000a00 */
[----:B0-----:R-:W-:-:S05]  /*a780*/  @P3 IMAD.HI.U32 R20, R11, R20, RZ ;  /* 0x000000140b143227 */ /* 0x001fca00078e00ff */
[----:B------:R-:W-:-:S07]  /*a790*/  @P3 SHF.R.U32.HI R123, RZ, R21, R20 ;  /* 0x00000015ff7b3219 */ /* 0x000fce0000011614 */
.L_x_11388:
[----:B------:R-:W-:Y:S05]  /*a7a0*/  BSYNC B0 ;  /* 0x0000000000007941 */ /* 0x000fea0003800000 */
.L_x_11386:
[----:B------:R-:W-:-:S04]  /*a7b0*/  IMAD R21, R123, R14, -R0 ;  /* 0x0000000e7b157224 */ /* 0x000fc800078e0a00 */
[----:B------:R-:W-:-:S05]  /*a7c0*/  IMAD R21, R16, -0x2, R21 ;  /* 0xfffffffe10157824 */ /* 0x000fca00078e0215 */
[----:B------:R-:W-:Y:S02]  /*a7d0*/  VIADDMNMX R10, R21, R14, R10, PT ;  /* 0x0000000e150a7246 */ /* 0x000fe4000380010a */
[----:B------:R-:W-:-:S07]  /*a7e0*/  VIMNMX R12, R12, R21, !PT ;  /* 0x000000150c0c7248 */ /* 0x000fce0007fe0100 */
.L_x_11385:
        /* <DEDUP_REMOVED lines=32> */
[----:B------:R-:W-:Y:S02]  /*a9f0*/  ISETP.LT.OR P6, PT, R10, 0x9, P6 ;  /* 0x000000090a00780c */ /* 0x000fe400037c1670 */
[----:B------:R-:W-:Y:S02]  /*aa00*/  FMNMX.FTZ R0, R56, R21, !PT ;  /* 0x0000001538007209 */ /* 0x000fe40007810000 */
[----:B------:R-:W-:Y:S02]  /*aa10*/  ISETP.GT.AND P4, PT, R12, 0x10, P2 ;  /* 0x000000100c00780c */ /* 0x000fe40001784270 */
[----:B------:R-:W-:Y:S02]  /*aa20*/  FMNMX.FTZ R21, R57, R0, !PT ;  /* 0x0000000039157209 */ /* 0x000fe40007810000 */
[----:B------:R-:W-:-:S02]  /*aa30*/  FSEL R43, R43, -INF , !P3 ;  /* 0xff8000002b2b7808 */ /* 0x000fc40005800000 */
[----:B------:R-:W-:Y:S02]  /*aa40*/  FMNMX.FTZ R0, R60, R21, !PT ;  /* 0x000000153c007209 */ /* 0x000fe40007810000 */
[----:B------:R-:W-:Y:S02]  /*aa50*/  ISETP.GT.AND P3, PT, R12, RZ, P2 ;  /* 0x000000ff0c00720c */ /* 0x000fe40001764270 */
[----:B------:R-:W-:Y:S02]  /*aa60*/  FMNMX.FTZ R21, R61, R0, !PT ;  /* 0x000000003d157209 */ /* 0x000fe40007810000 */
[----:B------:R-:W-:Y:S02]  /*aa70*/  FSEL R30, R30, -INF , !P6 ;  /* 0xff8000001e1e7808 */ /* 0x000fe40007000000 */
        /* <DEDUP_REMOVED lines=13> */
[----:B------:R-:W-:-:S02]  /*ab50*/  FMNMX.FTZ R14, R26, R7, !PT ;  /* 0x000000071a0e7209 */ /* 0x000fc40007810000 */
[----:B------:R-:W-:Y:S02]  /*ab60*/  FMNMX.FTZ R21, R77, R0, !PT ;  /* 0x000000004d157209 */ /* 0x000fe40007810000 */
[----:B------:R-:W-:Y:S02]  /*ab70*/  FSEL R38, R38, -INF , !P4 ;  /* 0xff80000026267808 */ /* 0x000fe40006000000 */
[----:B------:R-:W-:Y:S02]  /*ab80*/  FMNMX.FTZ R0, R80, R21, !PT ;  /* 0x0000001550007209 */ /* 0x000fe40007810000 */
[----:B------:R-:W-:Y:S02]  /*ab90*/  ISETP.GT.AND P4, PT, R12, 0x20, P2 ;  /* 0x000000200c00780c */ /* 0x000fe40001784270 */
[----:B------:R-:W-:Y:S02]  /*aba0*/  FMNMX.FTZ R21, R81, R0, !PT ;  /* 0x0000000051157209 */ /* 0x000fe40007810000 */
[----:B------:R-:W-:-:S02]  /*abb0*/  ISETP.LT.OR P4, PT, R10, 0x21, P4 ;  /* 0x000000210a00780c */ /* 0x000fc40002781670 */
[----:B------:R-:W-:Y:S02]  /*abc0*/  FMNMX.FTZ R0, R84, R21, !PT ;  /* 0x0000001554007209 */ /* 0x000fe40007810000 */
[----:B------:R-:W-:Y:S02]  /*abd0*/  FSEL R42, R42, -INF , !P4 ;  /* 0xff8000002a2a7808 */ /* 0x000fe40006000000 */
[----:B------:R-:W-:Y:S02]  /*abe0*/  FMNMX.FTZ R0, R85, R0, !PT ;  /* 0x0000000055007209 */ /* 0x000fe40007810000 */
[C---:B------:R-:W-:Y:S02]  /*abf0*/  ISETP.GT.AND P4, PT, R12.reuse, 0x28, P2 ;  /* 0x000000280c00780c */ /* 0x040fe40001784270 */
[----:B------:R-:W-:Y:S01]  /*ac00*/  ISETP.GT.AND P3, PT, R12, 0x30, P2 ;  /* 0x000000300c00780c */ /* 0x000fe20001764270 */
[----:B------:R-:W0:Y:S01]  /*ac10*/  SHFL.BFLY PT, R21, R0, 0x2, 0x1f ;  /* 0x0c401f0000157f89 */ /* 0x000e2200000e0000 */
[----:B------:R-:W-:-:S02]  /*ac20*/  ISETP.LT.OR P4, PT, R10, 0x29, P4 ;  /* 0x000000290a00780c */ /* 0x000fc40002781670 */
[----:B------:R-:W-:Y:S02]  /*ac30*/  ISETP.LT.OR P3, PT, R10, 0x31, P3 ;  /* 0x000000310a00780c */ /* 0x000fe40001f61670 */
[----:B------:R-:W-:Y:S02]  /*ac40*/  FSEL R46, R46, -INF , !P4 ;  /* 0xff8000002e2e7808 */ /* 0x000fe40006000000 */
[----:B------:R-:W-:Y:S02]  /*ac50*/  ISETP.GT.AND P4, PT, R12, 0x29, P2 ;  /* 0x000000290c00780c */ /* 0x000fe40001784270 */
[----:B------:R-:W-:Y:S02]  /*ac60*/  FSEL R50, R50, -INF , !P3 ;  /* 0xff80000032327808 */ /* 0x000fe40005800000 */
[----:B------:R-:W-:Y:S02]  /*ac70*/  ISETP.LT.OR P4, PT, R10, 0x2a, P4 ;  /* 0x0000002a0a00780c */ /* 0x000fe40002781670 */
[----:B------:R-:W-:-:S02]  /*ac80*/  ISETP.GT.AND P3, PT, R12, 0x38, P2 ;  /* 0x000000380c00780c */ /* 0x000fc40001764270 */
[----:B------:R-:W-:Y:S02]  /*ac90*/  FSEL R47, R47, -INF , !P4 ;  /* 0xff8000002f2f7808 */ /* 0x000fe40006000000 */
[----:B------:R-:W-:Y:S02]  /*aca0*/  ISETP.GT.AND P4, PT, R12, 0x31, P2 ;  /* 0x000000310c00780c */ /* 0x000fe40001784270 */
[C---:B------:R-:W-:Y:S02]  /*acb0*/  ISETP.LT.OR P3, PT, R10.reuse, 0x39, P3 ;  /* 0x000000390a00780c */ /* 0x040fe40001f61670 */
[----:B------:R-:W-:Y:S02]  /*acc0*/  ISETP.LT.OR P4, PT, R10, 0x32, P4 ;  /* 0x000000320a00780c */ /* 0x000fe40002781670 */
[----:B------:R-:W-:Y:S02]  /*acd0*/  FSEL R54, R54, -INF , !P3 ;  /* 0xff80000036367808 */ /* 0x000fe40005800000 */
[----:B0-----:R-:W-:-:S02]  /*ace0*/  FMNMX.FTZ R21, R0, R21, !PT ;  /* 0x0000001500157209 */ /* 0x001fc40007810000 */
[----:B------:R-:W-:Y:S02]  /*acf0*/  FSEL R51, R51, -INF , !P4 ;  /* 0xff80000033337808 */ /* 0x000fe40006000000 */
[C---:B------:R-:W-:Y:S01]  /*ad00*/  ISETP.GT.AND P4, PT, R12.reuse, 0x39, P2 ;  /* 0x000000390c00780c */ /* 0x040fe20001784270 */
[----:B------:R-:W0:Y:S01]  /*ad10*/  SHFL.BFLY PT, R2, R21, 0x1, 0x1f ;  /* 0x0c201f0015027f89 */ /* 0x000e2200000e0000 */
[----:B------:R-:W-:Y:S02]  /*ad20*/  ISETP.GT.AND P3, PT, R12, 0x40, P2 ;  /* 0x000000400c00780c */ /* 0x000fe40001764270 */
[C---:B------:R-:W-:Y:S02]  /*ad30*/  ISETP.LT.OR P4, PT, R10.reuse, 0x3a, P4 ;  /* 0x0000003a0a00780c */ /* 0x040fe40002781670 */
[----:B------:R-:W-:Y:S02]  /*ad40*/  ISETP.LT.OR P3, PT, R10, 0x41, P3 ;  /* 0x000000410a00780c */ /* 0x000fe40001f61670 */
[----:B------:R-:W-:-:S02]  /*ad50*/  FSEL R55, R55, -INF , !P4 ;  /* 0xff80000037377808 */ /* 0x000fc40006000000 */
[----:B------:R-:W-:Y:S02]  /*ad60*/  ISETP.GT.AND P4, PT, R12, 0x41, P2 ;  /* 0x000000410c00780c */ /* 0x000fe40001784270 */
[----:B------:R-:W-:Y:S02]  /*ad70*/  FSEL R58, R58, -INF , !P3 ;  /* 0xff8000003a3a7808 */ /* 0x000fe40005800000 */
[----:B------:R-:W-:Y:S02]  /*ad80*/  ISETP.GT.AND P3, PT, R12, 0x48, P2 ;  /* 0x000000480c00780c */ /* 0x000fe40001764270 */
[C---:B------:R-:W-:Y:S02]  /*ad90*/  ISETP.LT.OR P4, PT, R10.reuse, 0x42, P4 ;  /* 0x000000420a00780c */ /* 0x040fe40002781670 */
[----:B------:R-:W-:Y:S02]  /*ada0*/  ISETP.LT.OR P3, PT, R10, 0x49, P3 ;  /* 0x000000490a00780c */ /* 0x000fe40001f61670 */
[----:B------:R-:W-:-:S02]  /*adb0*/  FSEL R59, R59, -INF , !P4 ;  /* 0xff8000003b3b7808 */ /* 0x000fc40006000000 */
[----:B------:R-:W-:Y:S02]  /*adc0*/  ISETP.GT.AND P4, PT, R12, 0x49, P2 ;  /* 0x000000490c00780c */ /* 0x000fe40001784270 */
[----:B------:R-:W-:Y:S02]  /*add0*/  FSEL R62, R62, -INF , !P3 ;  /* 0xff8000003e3e7808 */ /* 0x000fe40005800000 */
[----:B0-----:R-:W-:Y:S02]  /*ade0*/  FMNMX.FTZ R2, R21, R2, !PT ;  /* 0x0000000215027209 */ /* 0x001fe40007810000 */
[----:B------:R-:W-:Y:S02]  /*adf0*/  ISETP.GT.AND P3, PT, R12, 0x50, P2 ;  /* 0x000000500c00780c */ /* 0x000fe40001764270 */
[C---:B------:R-:W-:Y:S01]  /*ae00*/  FSETP.NEU.FTZ.AND P6, PT, R2.reuse, -INF , PT ;  /* 0xff8000000200780b */ /* 0x040fe20003fdd000 */
[----:B------:R-:W-:Y:S01]  /*ae10*/  FMUL.FTZ R0, R2, UR22 ;  /* 0x0000001602007c20 */ /* 0x000fe20008410000 */
[----:B------:R-:W-:-:S02]  /*ae20*/  ISETP.LT.OR P4, PT, R10, 0x4a, P4 ;  /* 0x0000004a0a00780c */ /* 0x000fc40002781670 */
[----:B------:R-:W-:Y:S02]  /*ae30*/  ISETP.LT.OR P3, PT, R10, 0x51, P3 ;  /* 0x000000510a00780c */ /* 0x000fe40001f61670 */
[----:B------:R-:W-:Y:S02]  /*ae40*/  FSEL R0, R0, RZ, P6 ;  /* 0x000000ff00007208 */ /* 0x000fe40003000000 */
[----:B------:R-:W-:Y:S02]  /*ae50*/  FSEL R63, R63, -INF , !P4 ;  /* 0xff8000003f3f7808 */ /* 0x000fe40006000000 */
[----:B------:R-:W-:Y:S01]  /*ae60*/  ISETP.GT.AND P4, PT, R12, 0x51, P2 ;  /* 0x000000510c00780c */ /* 0x000fe20001784270 */
        /* <DEDUP_REMOVED lines=41> */
[----:B------:R-:W-:Y:S01]  /*b100*/  ISETP.LT.OR P3, PT, R10, 0x61, P3 ;  /* 0x000000610a00780c */ /* 0x000fe20001f61670 */
[----:B------:R-:W-:Y:S01]  /*b110*/  FFMA.FTZ R85, R85, UR22, -R0 ;  /* 0x0000001655557c23 */ /* 0x000fe20008010800 */
[----:B------:R-:W-:Y:S01]  /*b120*/  FMNMX.FTZ R41, R47, R14, !PT ;  /* 0x0000000e2f297209 */ /* 0x000fe20007810000 */
[----:B------:R-:W-:Y:S01]  /*b130*/  MUFU.EX2 R148, R148 ;  /* 0x0000009400947308 */ /* 0x000fe20000000800 */
[----:B------:R-:W-:-:S02]  /*b140*/  FSEL R71, R71, -INF , !P4 ;  /* 0xff80000047477808 */ /* 0x000fc40006000000 */
[----:B------:R-:W-:Y:S01]  /*b150*/  FMNMX.FTZ R14, R50, R41, !PT ;  /* 0x00000029320e7209 */ /* 0x000fe20007810000 */
[----:B------:R-:W-:Y:S01]  /*b160*/  FFMA.FTZ R41, R45, UR22, -R0 ;  /* 0x000000162d297c23 */ /* 0x000fe20008010800 */
[----:B------:R-:W-:Y:S02]  /*b170*/  ISETP.GT.AND P4, PT, R12, 0x61, P2 ;  /* 0x000000610c00780c */ /* 0x000fe40001784270 */
[----:B------:R-:W-:Y:S01]  /*b180*/  FMNMX.FTZ R45, R51, R14, !PT ;  /* 0x0000000e332d7209 */ /* 0x000fe20007810000 */
[----:B------:R-:W-:Y:S01]  /*b190*/  MUFU.EX2 R150, R150 ;  /* 0x0000009600967308 */ /* 0x000fe20000000800 */
[----:B------:R-:W-:Y:S02]  /*b1a0*/  FSEL R74, R74, -INF , !P3 ;  /* 0xff8000004a4a7808 */ /* 0x000fe40005800000 */
[----:B------:R-:W-:Y:S02]  /*b1b0*/  FMNMX.FTZ R14, R54, R45, !PT ;  /* 0x0000002d360e7209 */ /* 0x000fe40007810000 */
[----:B------:R-:W-:-:S02]  /*b1c0*/  ISETP.GT.AND P3, PT, R12, 0x68, P2 ;  /* 0x000000680c00780c */ /* 0x000fc40001764270 */
[----:B------:R-:W-:Y:S01]  /*b1d0*/  FMNMX.FTZ R45, R55, R14, !PT ;  /* 0x0000000e372d7209 */ /* 0x000fe20007810000 */
[----:B------:R-:W-:Y:S01]  /*b1e0*/  MUFU.EX2 R25, R25 ;  /* 0x0000001900197308 */ /* 0x000fe20000000800 */
[----:B------:R-:W-:Y:S02]  /*b1f0*/  ISETP.LT.OR P4, PT, R10, 0x62, P4 ;  /* 0x000000620a00780c */ /* 0x000fe40002781670 */
[----:B------:R-:W-:Y:S01]  /*b200*/  FMNMX.FTZ R14, R58, R45, !PT ;  /* 0x0000002d3a0e7209 */ /* 0x000fe20007810000 */
[----:B------:R-:W-:Y:S01]  /*b210*/  FFMA.FTZ R45, R49, UR22, -R0 ;  /* 0x00000016312d7c23 */ /* 0x000fe20008010800 */
        /* <DEDUP_REMOVED lines=14> */
[----:B------:R-:W-:Y:S02]  /*b300*/  ISETP.LT.OR P4, PT, R10, 0x6a, P4 ;  /* 0x0000006a0a00780c */ /* 0x000fe40002781670 */
[----:B------:R-:W-:Y:S02]  /*b310*/  FMNMX.FTZ R14, R70, R53, !PT ;  /* 0x00000035460e7209 */ /* 0x000fe40007810000 */
[----:B------:R-:W-:Y:S02]  /*b320*/  ISETP.LT.OR P3, PT, R10, 0x71, P3 ;  /* 0x000000710a00780c */ /* 0x000fe40001f61670 */
        /* <DEDUP_REMOVED lines=18> */
[----:B------:R-:W-:Y:S01]  /*b450*/  FMNMX.FTZ R12, R82, R57, !PT ;  /* 0x00000039520c7209 */ /* 0x000fe20007810000 */
[----:B------:R-:W-:Y:S01]  /*b460*/  FFMA.FTZ R57, R61, UR22, -R0 ;  /* 0x000000163d397c23 */ /* 0x000fe20008010800 */
[----:B------:R-:W-:-:S02]  /*b470*/  ISETP.LT.OR P2, PT, R10, 0x7a, P2 ;  /* 0x0000007a0a00780c */ /* 0x000fc40001741670 */
[----:B------:R-:W-:Y:S02]  /*b480*/  FSEL R86, R86, -INF , !P3 ;  /* 0xff80000056567808 */ /* 0x000fe40005800000 */
[----:B------:R-:W-:Y:S01]  /*b490*/  FMNMX.FTZ R61, R83, R12, !PT ;  /* 0x0000000c533d7209 */ /* 0x000fe20007810000 */
[----:B------:R-:W-:Y:S01]  /*b4a0*/  MUFU.EX2 R41, R41 ;  /* 0x0000002900297308 */ /* 0x000fe20000000800 */
        /* <DEDUP_REMOVED lines=94> */
[----:B------:R-:W-:Y:S01]  /*ba90*/  FFMA.FTZ R86, R86, UR22, -R40 ;  /* 0x0000001656567c23 */ /* 0x000fe20008010828 */
[----:B------:R-:W-:-:S02]  /*baa0*/  IMAD.U32 R27, RZ, RZ, UR21 ;  /* 0x00000015ff1b7e24 */ /* 0x000fc4000f8e00ff */
[----:B------:R-:W-:Y:S01]  /*bab0*/  FADD.FTZ R6, R12, R5 ;  /* 0x000000050c067221 */ /* 0x000fe20000010000 */
[----:B------:R-:W-:Y:S01]  /*bac0*/  FADD.FTZ R7, R45, R38 ;  /* 0x000000262d077221 */ /* 0x000fe20000010000 */
[----:B------:R-:W-:Y:S01]  /*bad0*/  FFMA.FTZ R38, R67, UR22, -R40 ;  /* 0x0000001643267c23 */ /* 0x000fe20008010828 */
[----:B------:R-:W0:Y:S01]  /*bae0*/  MUFU.EX2 R20, R20 ;  /* 0x0000001400147308 */ /* 0x000e220000000800 */
[----:B------:R-:W-:Y:S01]  /*baf0*/  FADD.FTZ R5, R151, R6 ;  /* 0x0000000697057221 */ /* 0x000fe20000010000 */
[----:B------:R-:W-:Y:S01]  /*bb00*/  FADD.FTZ R42, R138, R7 ;  /* 0x000000078a2a7221 */ /* 0x000fe20000010000 */
[----:B------:R-:W-:Y:S01]  /*bb10*/  @!P1 LEA R27, R27, UR45, 0x3 ;  /* 0x0000002d1b1b9c11 */ /* 0x000fe2000f8e18ff */
[----:B------:R-:W-:Y:S01]  /*bb20*/  UMOV UR21, UR39 ;  /* 0x0000002700157c82 */ /* 0x000fe20008000000 */
[----:B-1----:R-:W-:Y:S01]  /*bb30*/  FADD.FTZ R6, R14, R5 ;  /* 0x000000050e067221 */ /* 0x002fe20000010000 */
[----:B------:R-:W-:Y:S01]  /*bb40*/  FADD.FTZ R7, R49, R42 ;  /* 0x0000002a31077221 */ /* 0x000fe20000010000 */
[----:B------:R-:W-:Y:S01]  /*bb50*/  FFMA.FTZ R42, R71, UR22, -R40 ;  /* 0x00000016472a7c23 */ /* 0x000fe20008010828 */
[----:B------:R-:W1:Y:S01]  /*bb60*/  MUFU.EX2 R147, R147 ;  /* 0x0000009300937308 */ /* 0x000e620000000800 */
[----:B--2---:R-:W-:Y:S01]  /*bb70*/  FADD.FTZ R5, R145, R6 ;  /* 0x0000000691057221 */ /* 0x004fe20000010000 */
[----:B------:R-:W-:Y:S01]  /*bb80*/  FADD.FTZ R44, R132, R7 ;  /* 0x00000007842c7221 */ /* 0x000fe20000010000 */
[----:B------:R-:W-:Y:S01]  /*bb90*/  FFMA.FTZ R40, R87, UR22, -R40 ;  /* 0x0000001657287c23 */ /* 0x000fe20008010828 */
[----:B------:R-:W-:Y:S01]  /*bba0*/  ISETP.GT.AND P2, PT, R3, UR43, PT ;  /* 0x0000002b03007c0c */ /* 0x000fe2000bf44270 */
[----:B------:R-:W-:-:S02]  /*bbb0*/  @!P1 VIADD R27, R27, 0x16860 ;  /* 0x000168601b1b9836 */ /* 0x000fc40000000000 */
[----:B------:R-:W-:Y:S01]  /*bbc0*/  FADD.FTZ R7, R53, R44 ;  /* 0x0000002c35077221 */ /* 0x000fe20000010000 */
[----:B------:R-:W-:Y:S01]  /*bbd0*/  F2FP.BF16.F32.PACK_AB R148, R148, R21 ;  /* 0x000000159494723e */ /* 0x000fe200000010ff */
[----:B------:R-:W2:Y:S01]  /*bbe0*/  MUFU.EX2 R24, R24 ;  /* 0x0000001800187308 */ /* 0x000ea20000000800 */
[----:B0-----:R-:W-:Y:S01]  /*bbf0*/  FADD.FTZ R6, R20, R5 ;  /* 0x0000000514067221 */ /* 0x001fe20000010000 */
[----:B------:R-:W-:Y:S01]  /*bc00*/  FADD.FTZ R44, R134, R7 ;  /* 0x00000007862c7221 */ /* 0x000fe20000010000 */
[----:B------:R-:W-:Y:S01]  /*bc10*/  @!P1 PRMT R27, RZ, 0x654, R27 ;  /* 0x00000654ff1b9816 */ /* 0x000fe2000000001b */
[----:B------:R-:W-:Y:S01]  /*bc20*/  VIADD R3, R3, 0xffffffff ;  /* 0xffffffff03037836 */ /* 0x000fe20000000000 */
[----:B------:R-:W-:Y:S01]  /*bc30*/  F2FP.BF16.F32.PACK_AB R150, R25, R150 ;  /* 0x000000961996723e */ /* 0x000fe200000010ff */
[----:B------:R-:W-:Y:S01]  /*bc40*/  FADD.FTZ R7, R57, R44 ;  /* 0x0000002c39077221 */ /* 0x000fe20000010000 */
[----:B------:R0:W-:Y:S01]  /*bc50*/  @!P1 SYNCS.ARRIVE.TRANS64.RED.A1T0 RZ, [R27+URZ], RZ ;  /* 0x000000ff1bff99a7 */ /* 0x0001e2000810043f */
[----:B------:R-:W3:Y:S01]  /*bc60*/  MUFU.EX2 R141, R141 ;  /* 0x0000008d008d7308 */ /* 0x000ee20000000800 */
        /* <DEDUP_REMOVED lines=8> */
[----:B--2---:R-:W-:Y:S01]  /*bcf0*/  FADD.FTZ R6, R24, R5 ;  /* 0x0000000518067221 */ /* 0x004fe20000010000 */
[----:B------:R-:W-:Y:S01]  /*bd00*/  F2FP.BF16.F32.PACK_AB R142, R41, R142 ;  /* 0x0000008e298e723e */ /* 0x000fe200000010ff */
[----:B------:R-:W-:Y:S01]  /*bd10*/  FMUL.FTZ R95, R95, R10 ;  /* 0x0000000a5f5f7220 */ /* 0x000fe20000410000 */
[----:B------:R-:W-:Y:S01]  /*bd20*/  F2FP.BF16.F32.PACK_AB R136, R45, R136 ;  /* 0x000000882d88723e */ /* 0x000fe200000010ff */
[----:B------:R-:W-:Y:S01]  /*bd30*/  FMUL.FTZ R98, R98, R10 ;  /* 0x0000000a62627220 */ /* 0x000fe20000410000 */
[----:B------:R-:W-:Y:S01]  /*bd40*/  F2FP.BF16.F32.PACK_AB R138, R49, R138 ;  /* 0x0000008a318a723e */ /* 0x000fe200000010ff */
[----:B------:R-:W-:Y:S01]  /*bd50*/  FMUL.FTZ R99, R99, R10 ;  /* 0x0000000a63637220 */ /* 0x000fe20000410000 */
[----:B------:R-:W2:Y:S01]  /*bd60*/  MUFU.EX2 R128, R128 ;  /* 0x0000008000807308 */ /* 0x000ea20000000800 */
[----:B---3--:R-:W-:Y:S01]  /*bd70*/  FADD.FTZ R5, R141, R6 ;  /* 0x000000068d057221 */ /* 0x008fe20000010000 */
[----:B------:R-:W-:Y:S01]  /*bd80*/  F2FP.BF16.F32.PACK_AB R132, R53, R132 ;  /* 0x000000843584723e */ /* 0x000fe200000010ff */
[----:B------:R-:W-:Y:S01]  /*bd90*/  FMUL.FTZ R102, R102, R10 ;  /* 0x0000000a66667220 */ /* 0x000fe20000410000 */
[----:B------:R-:W-:Y:S01]  /*bda0*/  F2FP.BF16.F32.PACK_AB R134, R57, R134 ;  /* 0x000000863986723e */ /* 0x000fe200000010ff */
[-C--:B------:R-:W-:Y:S01]  /*bdb0*/  FMUL.FTZ R103, R103, R10.reuse ;  /* 0x0000000a67677220 */ /* 0x080fe20000410000 */
[----:B------:R-:W-:Y:S01]  /*bdc0*/  F2FP.BF16.F32.PACK_AB R149, R12, R149 ;  /* 0x000000950c95723e */ /* 0x000fe200000010ff */
[-C--:B------:R-:W-:Y:S01]  /*bdd0*/  FMUL.FTZ R106, R106, R10.reuse ;  /* 0x0000000a6a6a7220 */ /* 0x080fe20000410000 */
[----:B------:R-:W3:Y:S01]  /*bde0*/  MUFU.EX2 R143, R143 ;  /* 0x0000008f008f7308 */ /* 0x000ee20000000800 */
[----:B-1----:R-:W-:Y:S01]  /*bdf0*/  FADD.FTZ R6, R26, R5 ;  /* 0x000000051a067221 */ /* 0x002fe20000010000 */
[----:B------:R-:W-:Y:S01]  /*be00*/  F2FP.BF16.F32.PACK_AB R151, R14, R151 ;  /* 0x000000970e97723e */ /* 0x000fe200000010ff */
[-C--:B------:R-:W-:Y:S01]  /*be10*/  FMUL.FTZ R107, R107, R10.reuse ;  /* 0x0000000a6b6b7220 */ /* 0x080fe20000410000 */
[----:B------:R-:W-:Y:S01]  /*be20*/  F2FP.BF16.F32.PACK_AB R145, R20, R145 ;  /* 0x000000911491723e */ /* 0x000fe200000010ff */
[-C--:B------:R-:W-:Y:S01]  /*be30*/  FMUL.FTZ R110, R110, R10.reuse ;  /* 0x0000000a6e6e7220 */ /* 0x080fe20000410000 */
[----:B------:R-:W-:Y:S01]  /*be40*/  F2FP.BF16.F32.PACK_AB R147, R24, R147 ;  /* 0x000000931893723e */ /* 0x000fe200000010ff */
[-C--:B------:R-:W-:Y:S01]  /*be50*/  FMUL.FTZ R111, R111, R10.reuse ;  /* 0x0000000a6f6f7220 */ /* 0x080fe20000410000 */
[----:B------:R-:W1:Y:S01]  /*be60*/  MUFU.EX2 R61, R61 ;  /* 0x0000003d003d7308 */ /* 0x000e620000000800 */
[----:B--2---:R-:W-:Y:S01]  /*be70*/  FADD.FTZ R44, R128, R7 ;  /* 0x00000007802c7221 */ /* 0x004fe20000010000 */
[----:B------:R-:W-:Y:S01]  /*be80*/  F2FP.BF16.F32.PACK_AB R141, R26, R141 ;  /* 0x0000008d1a8d723e */ /* 0x000fe200000010ff */
[-C--:B------:R-:W-:Y:S01]  /*be90*/  FMUL.FTZ R114, R114, R10.reuse ;  /* 0x0000000a72727220 */ /* 0x080fe20000410000 */
[-C--:B------:R-:W-:Y:S01]  /*bea0*/  FMUL.FTZ R115, R115, R10.reuse ;  /* 0x0000000a73737220 */ /* 0x080fe20000410000 */
[-C--:B------:R-:W-:Y:S01]  /*beb0*/  FMUL.FTZ R118, R118, R10.reuse ;  /* 0x0000000a76767220 */ /* 0x080fe20000410000 */
[----:B------:R-:W-:Y:S01]  /*bec0*/  FMUL.FTZ R119, R119, R10 ;  /* 0x0000000a77777220 */ /* 0x000fe20000410000 */
[----:B------:R-:W-:Y:S01]  /*bed0*/  IMAD.MOV.U32 R8, RZ, RZ, R2 ;  /* 0x000000ffff087224 */ /* 0x000fe200078e0002 */
        /* <DEDUP_REMOVED lines=75> */
[----:B------:R-:W-:-:S06]  /*c390*/  IMAD.MOV.U32 R7, RZ, RZ, R0 ;  /* 0x000000ffff077224 */ /* 0x000fcc00078e0000 */
[----:B------:R-:W2:Y:S01]  /*c3a0*/  MUFU.EX2 R40, R40 ;  /* 0x0000002800287308 */ /* 0x000ea20000000800 */
[----:B---3--:R-:W-:Y:S01]  /*c3b0*/  FADD.FTZ R44, R123, R44 ;  /* 0x0000002c7b2c7221 */ /* 0x008fe20000010000 */
[C---:B-1----:R-:W-:Y:S01]  /*c3c0*/  FADD.FTZ R6, R81.reuse, R6 ;  /* 0x0000000651067221 */ /* 0x042fe20000010000 */
[----:B------:R-:W-:Y:S02]  /*c3d0*/  F2FP.BF16.F32.PACK_AB R122, R81, R122 ;  /* 0x0000007a517a723e */ /* 0x000fe400000010ff */
[C---:B--2---:R-:W-:Y:S01]  /*c3e0*/  FADD.FTZ R5, R40.reuse, R44 ;  /* 0x0000002c28057221 */ /* 0x044fe20000010000 */
[----:B------:R-:W-:Y:S01]  /*c3f0*/  F2FP.BF16.F32.PACK_AB R123, R40, R123 ;  /* 0x0000007b287b723e */ /* 0x000fe200000010ff */
[----:B0-----:R-:W-:Y:S06]  /*c400*/  @P2 BRA `(.L_x_11389) ;  /* 0xffffffd000dc2947 */ /* 0x001fec000383ffff */
.L_x_11372:
[----:B------:R-:W-:Y:S06]  /*c410*/  BAR.ARV 0x8, 0x1a0 ;  /* 0x0206800000007b1d */ /* 0x000fec0000002000 */
[----:B------:R-:W-:Y:S05]  /*c420*/  @!P0 BRA `(.L_x_11390) ;  /* 0x0000000000048947 */ /* 0x000fea0003800000 */
[----:B------:R-:W-:Y:S01]  /*c430*/  BPT.TRAP 0x1 ;  /* 0x000000040000795c */ /* 0x000fe20000300000 */
.L_x_11390:
[----:B------:R-:W-:Y:S01]  /*c440*/  ULEA UR5, UR39, UR45, 0x3 ;  /* 0x0000002d27057291 */ /* 0x000fe2000f8e183f */
[----:B------:R-:W-:-:S05]  /*c450*/  IMAD.U32 R3, RZ, RZ, UR38 ;  /* 0x00000026ff037e24 */ /* 0x000fca000f8e00ff */
[----:B------:R-:W-:-:S04]  /*c460*/  SHF.L.U32 R3, R3, 0x1f, RZ ;  /* 0x0000001f03037819 */ /* 0x000fc800000006ff */
[----:B------:R0:W1:Y:S01]  /*c470*/  SYNCS.PHASECHK.TRANS64.TRYWAIT P2, [UR5+0x16850], R3 ;  /* 0x01685003ff0075a7 */ /* 0x0000620008040145 */
[----:B------:R-:W-:Y:S05]  /*c480*/  @!P0 BRA `(.L_x_11391) ;  /* 0x0000000000048947 */ /* 0x000fea0003800000 */
[----:B------:R-:W-:Y:S01]  /*c490*/  BPT.TRAP 0x1 ;  /* 0x000000040000795c */ /* 0x000fe20000300000 */
.L_x_11391:
[----:B-1----:R-:W-:Y:S05]  /*c4a0*/  @P2 BRA `(.L_x_11392) ;  /* 0x0000000000082947 */ /* 0x002fea0003800000 */
[----:B------:R-:W1:Y:S02]  /*c4b0*/  SYNCS.PHASECHK.TRANS64.TRYWAIT P0, [UR5+0x16850], R3 ;  /* 0x01685003ff0075a7 */ /* 0x000e640008000145 */
[----:B-1----:R-:W-:Y:S05]  /*c4c0*/  @!P0 BRA `(.L_x_11393) ;  /* 0x0000006800488947 */ /* 0x002fea0003800000 */
.L_x_11392:
        /* <DEDUP_REMOVED lines=21> */
[----:B0-----:R-:W-:-:S02]  /*c620*/  FADD.FTZ R3, R3, R6 ;  /* 0x0000000603037221 */ /* 0x001fc40000010000 */
[----:B------:R-:W0:Y:S04]  /*c630*/  SHFL.BFLY PT, R8, R7, 0x1, 0x1f ;  /* 0x0c201f0007087f89 */ /* 0x000e2800000e0000 */
[----:B------:R-:W1:Y:S01]  /*c640*/  SHFL.BFLY PT, R4, R3, 0x1, 0x1f ;  /* 0x0c201f0003047f89 */ /* 0x000e6200000e0000 */
[----:B0-----:R-:W-:Y:S01]  /*c650*/  FADD.FTZ R10, R7, R8 ;  /* 0x00000008070a7221 */ /* 0x001fe20000010000 */
[----:B------:R-:W-:Y:S02]  /*c660*/  IMAD.MOV.U32 R7, RZ, RZ, RZ ;  /* 0x000000ffff077224 */ /* 0x000fe400078e00ff */
[----:B-1----:R-:W-:Y:S02]  /*c670*/  FADD.FTZ R9, R3, R4 ;  /* 0x0000000403097221 */ /* 0x002fe40000010000 */
[----:B------:R-:W-:Y:S01]  /*c680*/  FSETP.NE.FTZ.AND P2, PT, R10, RZ, PT ;  /* 0x000000ff0a00720b */ /* 0x000fe20003f55000 */
[----:B------:R-:W-:-:S02]  /*c690*/  IMAD.MOV.U32 R4, RZ, RZ, RZ ;  /* 0x000000ffff047224 */ /* 0x000fc400078e00ff */
        /* <DEDUP_REMOVED lines=9> */
[----:B------:R-:W-:-:S02]  /*c730*/  WARPGROUP.DEPBAR.LE gsb0, 0x0 ;  /* 0x00008000000079c5 */ /* 0x000fc40000010000 */
[----:B------:R-:W-:Y:S01]  /*c740*/  WARPGROUP.ARRIVE ;  /* 0x00000000000079c5 */ /* 0x000fe20000000000 */
[----:B------:R-:W-:Y:S02]  /*c750*/  @!P1 VIADD R8, R11, 0x16860 ;  /* 0x000168600b089836 */ /* 0x000fe40000000000 */
[----:B------:R-:W-:Y:S01]  /*c760*/  @P2 FFMA.FTZ R3, R12, R0, R9 ;  /* 0x000000000c032223 */ /* 0x000fe20000010009 */
[----:B-1----:R-:W-:Y:S02]  /*c770*/  @P0 FMUL.FTZ R6, R6, 0.69314718246459960938 ;  /* 0x3f31721806060820 */ /* 0x002fe40000410000 */
[----:B------:R-:W-:Y:S01]  /*c780*/  HGMMA.64x64x16.F32.BF16 R88, R144, gdesc[UR4].tnspB, R88, gsb0 ;  /* 0x40e0000490587df0 */ /* 0x000fe20008001858 */
[----:B------:R-:W-:Y:S01]  /*c790*/  UIADD3 UR6, UR4, 0x100, URZ ;  /* 0x0000010004067890 */ /* 0x000fe2000fffe03f */
[----:B------:R-:W-:Y:S01]  /*c7a0*/  @!P1 PRMT R8, RZ, 0x654, R8 ;  /* 0x00000654ff089816 */ /* 0x000fe20000000008 */
[----:B------:R-:W-:Y:S01]  /*c7b0*/  UMOV UR7, 0x40000040 ;  /* 0x4000004000077882 */ /* 0x000fe20000000000 */
[----:B------:R-:W-:Y:S01]  /*c7c0*/  @P0 FFMA.FTZ R20, R5, R2, R6 ;  /* 0x0000000205140223 */ /* 0x000fe20000010006 */
[----:B------:R-:W-:Y:S01]  /*c7d0*/  PLOP3.LUT P0, PT, PT, PT, PT, 0x8, 0x0 ;  /* 0x000000000000781c */ /* 0x000fe20003f0e170 */
[----:B------:R-:W-:-:S02]  /*c7e0*/  WARPGROUP.DEPBAR.LE gsb0, 0x0 ;  /* 0x00008000000079c5 */ /* 0x000fc40000010000 */
        /* <DEDUP_REMOVED lines=64> */
.L_x_11323:
        /* <DEDUP_REMOVED lines=10> */
[----:B------:R-:W2:Y:S01]  /*cc90*/  LDL R4, [R1+0x8] ;  /* 0x0000080001047983 */ /* 0x000ea20000100800 */
[----:B------:R-:W-:Y:S01]  /*cca0*/  ULDC.64 UR8, c[0x0][0xbd8] ;  /* 0x0002f60000087ab9 */ /* 0x000fe20000000a00 */
[----:B------:R-:W-:Y:S01]  /*ccb0*/  F2FP.BF16.F32.PACK_AB R112, R113, R112 ;  /* 0x000000707170723e */ /* 0x000fe200000010ff */
[----:B------:R-:W-:Y:S01]  /*ccc0*/  UISETP.NE.U32.AND UP0, UPT, UR8, URZ, UPT ;  /* 0x0000003f0800728c */ /* 0x000fe2000bf05070 */
[----:B------:R-:W0:Y:S01]  /*ccd0*/  S2R R5, SR_SWINHI ;  /* 0x0000000000057919 */ /* 0x000e220000002f00 */
[----:B------:R-:W-:Y:S02]  /*cce0*/  F2FP.BF16.F32.PACK_AB R12, R12, R27 ;  /* 0x0000001b0c0c723e */ /* 0x000fe400000010ff */
[----:B------:R-:W-:Y:S01]  /*ccf0*/  UISETP.NE.AND.EX UP0, UPT, UR9, URZ, UPT, UP0 ;  /* 0x0000003f0900728c */ /* 0x000fe2000bf05300 */
[----:B------:R-:W-:Y:S02]  /*cd00*/  F2FP.BF16.F32.PACK_AB R13, R13, R106 ;  /* 0x0000006a0d0d723e */ /* 0x000fe400000010ff */
[----:B------:R-:W-:Y:S01]  /*cd10*/  ULDC.64 UR8, c[0x0][0xbd8] ;  /* 0x0002f60000087ab9 */ /* 0x000fe20000000a00 */
[----:B------:R-:W-:Y:S01]  /*cd20*/  F2FP.BF16.F32.PACK_AB R14, R14, R21 ;  /* 0x000000150e0e723e */ /* 0x000fe200000010ff */
[----:B------:R-:W-:Y:S01]  /*cd30*/  UIMAD.WIDE UR8, UR42, 0x4, UR8 ;  /* 0x000000042a0878a5 */ /* 0x000fe2000f8e0208 */
[----:B------:R-:W-:-:S02]  /*cd40*/  F2FP.BF16.F32.PACK_AB R15, R15, R110 ;  /* 0x0000006e0f0f723e */ /* 0x000fc400000010ff */
[----:B------:R-:W-:Y:S02]  /*cd50*/  F2FP.BF16.F32.PACK_AB R113, R115, R114 ;  /* 0x000000727371723e */ /* 0x000fe400000010ff */
[----:B------:R-:W-:Y:S01]  /*cd60*/  F2FP.BF16.F32.PACK_AB R114, R117, R116 ;  /* 0x000000747572723e */ /* 0x000fe200000010ff */
[----:B------:R-:W-:Y:S01]  /*cd70*/  IMAD.U32 R26, RZ, RZ, UR8 ;  /* 0x00000008ff1a7e24 */ /* 0x000fe2000f8e00ff */
[----:B------:R-:W-:Y:S01]  /*cd80*/  F2FP.BF16.F32.PACK_AB R115, R119, R118 ;  /* 0x000000767773723e */ /* 0x000fe200000010ff */
[----:B------:R-:W-:Y:S01]  /*cd90*/  IMAD.U32 R27, RZ, RZ, UR9 ;  /* 0x00000009ff1b7e24 */ /* 0x000fe2000f8e00ff */
[----:B------:R-:W-:Y:S01]  /*cda0*/  ULDC.64 UR8, c[0x0][0xbe0] ;  /* 0x0002f80000087ab9 */ /* 0x000fe20000000a00 */
[----:B------:R-:W-:Y:S02]  /*cdb0*/  MOV R24, R0 ;  /* 0x0000000000187202 */ /* 0x000fe40000000f00 */
[----:B0-----:R-:W-:Y:S01]  /*cdc0*/  MOV R25, R5 ;  /* 0x0000000500197202 */ /* 0x001fe20000000f00 */
[----:B------:R-:W-:-:S04]  /*cdd0*/  UISETP.NE.U32.AND UP1, UPT, UR8, URZ, UPT ;  /* 0x0000003f0800728c */ /* 0x000fc8000bf25070 */
[----:B------:R-:W-:-:S11]  /*cde0*/  UISETP.NE.AND.EX UP1, UPT, UR9, URZ, UPT, UP1 ;  /* 0x0000003f0900728c */ /* 0x000fd6000bf25310 */
[----:B------:R-:W-:Y:S02]  /*cdf0*/  @UP1 ULDC.64 UR8, c[0x0][0xbe0] ;  /* 0x0002f80000081ab9 */ /* 0x000fe40000000a00 */
[----:B------:R-:W-:Y:S01]  /*ce00*/  @UP1 UIMAD.WIDE UR8, UR42, 0x4, UR8 ;  /* 0x000000042a0818a5 */ /* 0x000fe2000f8e0208 */
        /* <DEDUP_REMOVED lines=33> */
[----:B------:R-:W-:-:S03]  /*d020*/  PLOP3.LUT P0, PT, PT, PT, UP0, 0x80, 0x0 ;  /* 0x000000000000781c */ /* 0x000fc60003f0f008 */
[----:B------:R0:W-:Y:S04]  /*d030*/  STSM.16.M88.4 [R29], R4 ;  /* 0x000000041d007844 */ /* 0x0001e80000000200 */
[----:B------:R1:W-:Y:S04]  /*d040*/  STSM.16.M88.4 [R28], R12 ;  /* 0x0000000c1c007844 */ /* 0x0003e80000000200 */
[----:B------:R1:W-:Y:S01]  /*d050*/  STSM.16.M88.4 [R18], R112 ;  /* 0x0000007012007844 */ /* 0x0003e20000000200 */
[----:B------:R-:W-:Y:S08]  /*d060*/  BAR.SYNC.DEFER_BLOCKING 0x1, 0x180 ;  /* 0x0046000000007b1d */ /* 0x000ff00000010000 */
[----:B------:R-:W2:Y:S01]  /*d070*/  LDC R2, c[0x0][0xa88] ;  /* 0x0002a200ff027b82 */ /* 0x000ea20000000800 */
[----:B------:R-:W-:Y:S01]  /*d080*/  PLOP3.LUT P1, PT, PT, PT, UP1, 0x80, 0x0 ;  /* 0x000000000000781c */ /* 0x000fe20003f2f018 */
[----:B0-----:R-:W-:-:S02]  /*d090*/  IMAD.U32 R4, RZ, RZ, UR8 ;  /* 0x00000008ff047e24 */ /* 0x001fc4000f8e00ff */
[----:B------:R-:W-:Y:S01]  /*d0a0*/  IMAD.U32 R5, RZ, RZ, UR9 ;  /* 0x00000009ff057e24 */ /* 0x000fe2000f8e00ff */
[----:B------:R-:W3:Y:S01]  /*d0b0*/  @P0 LDG.E R17, desc[UR46][R26.64] ;  /* 0x0000002e1a110981 */ /* 0x000ee2000c1e1900 */
[----:B------:R-:W-:-:S08]  /*d0c0*/  UMOV UR4, URZ ;  /* 0x0000003f00047c82 */ /* 0x000fd00008000000 */
[----:B--2---:R1:W5:Y:S01]  /*d0d0*/  @P1 LDG.E R2, desc[UR46][R4.64] ;  /* 0x0000002e04021981 */ /* 0x004362000c1e1900 */
[----:B---3--:R-:W-:Y:S01]  /*d0e0*/  @P0 R2UR UR4, R17 ;  /* 0x00000000110402ca */ /* 0x008fe200000e0000 */
[----:B-1----:R-:W-:-:S14]  /*d0f0*/  @P1 BRA `(.L_x_11396) ;  /* 0x0000000000101947 */ /* 0x002fdc0003800000 */
[----:B------:R-:W-:Y:S05]  /*d100*/  @!P0 BRA `(.L_x_11396) ;  /* 0x00000000000c8947 */ /* 0x000fea0003800000 */
[----:B------:R-:W2:Y:S04]  /*d110*/  LDG.E R5, desc[UR46][R26.64] ;  /* 0x0000002e1a057981 */ /* 0x000ea8000c1e1900 */
[----:B-----5:R-:W2:Y:S02]  /*d120*/  LDG.E R2, desc[UR46][R26.64+0x4] ;  /* 0x0000042e1a027981 */ /* 0x020ea4000c1e1900 */
[----:B--2---:R-:W-:-:S07]  /*d130*/  IMAD.IADD R2, R2, 0x1, -R5 ;  /* 0x0000000102027824 */ /* 0x004fce00078e0a05 */
.L_x_11396:
[----:B------:R-:W2:Y:S01]  /*d140*/  LDL R5, [R1+0x4] ;  /* 0x0000040001057983 */ /* 0x000ea20000100800 */
[----:B------:R-:W-:Y:S01]  /*d150*/  USHF.R.S32.HI UR13, URZ, 0x1f, UR41 ;  /* 0x0000001f3f0d7899 */ /* 0x000fe20008011429 */
[----:B------:R-:W-:Y:S01]  /*d160*/  ULDC.64 UR14, c[0x0][0xb70] ;  /* 0x0002dc00000e7ab9 */ /* 0x000fe20000000a00 */
[----:B------:R-:W0:Y:S01]  /*d170*/  S2R R4, SR_TID.X ;  /* 0x0000000000047919 */ /* 0x000e220000002100 */
[----:B------:R-:W-:Y:S02]  /*d180*/  USHF.R.S32.HI UR7, URZ, 0x1f, UR42 ;  /* 0x0000001f3f077899 */ /* 0x000fe4000801142a */
[----:B------:R-:W-:Y:S02]  /*d190*/  USHF.R.S32.HI UR11, URZ, 0x1f, UR4 ;  /* 0x0000001f3f0b7899 */ /* 0x000fe40008011404 */
[----:B------:R-:W-:Y:S01]  /*d1a0*/  UIMAD UR12, UR13, UR14, URZ ;  /* 0x0000000e0d0c72a4 */ /* 0x000fe2000f8e023f */
        /* <DEDUP_REMOVED lines=9> */
[----:B------:R-:W-:-:S06]  /*d240*/  UIMAD UR7, UR10, UR15, UR7 ;  /* 0x0000000f0a0772a4 */ /* 0x000fcc000f8e0207 */
[----:B------:R-:W-:Y:S02]  /*d250*/  IMAD.U32 R7, RZ, RZ, UR7 ;  /* 0x00000007ff077e24 */ /* 0x000fe4000f8e00ff */
[----:B0-----:R-:W-:-:S05]  /*d260*/  VIADD R6, R4, 0xffffff80 ;  /* 0xffffff8004067836 */ /* 0x001fca0000000000 */
[----:B------:R-:W-:-:S04]  /*d270*/  SHF.R.S32.HI R8, RZ, 0x1f, R6 ;  /* 0x0000001fff087819 */ /* 0x000fc80000011406 */
[----:B------:R-:W-:-:S04]  /*d280*/  LEA.HI R8, R8, R6, RZ, 0x7 ;  /* 0x0000000608087211 */ /* 0x000fc800078f38ff */
[----:B------:R-:W-:-:S05]  /*d290*/  LOP3.LUT R8, R8, 0xffffff80, RZ, 0xc0, !PT ;  /* 0xffffff8008087812 */ /* 0x000fca00078ec0ff */
[----:B------:R-:W-:-:S05]  /*d2a0*/  IMAD.IADD R8, R6, 0x1, -R8 ;  /* 0x0000000106087824 */ /* 0x000fca00078e0a08 */
[----:B------:R-:W-:Y:S01]  /*d2b0*/  LOP3.LUT P0, RZ, R8, 0x3, RZ, 0xc0, !PT ;  /* 0x0000000308ff7812 */ /* 0x000fe2000780c0ff */
[--C-:B------:R-:W-:Y:S01]  /*d2c0*/  IMAD.MOV.U32 R28, RZ, RZ, R19.reuse ;  /* 0x000000ffff1c7224 */ /* 0x100fe200078e0013 */
[----:B------:R-:W-:Y:S01]  /*d2d0*/  SHF.R.S32.HI R29, RZ, 0x1f, R19 ;  /* 0x0000001fff1d7819 */ /* 0x000fe20000011413 */
[C---:B------:R-:W-:Y:S02]  /*d2e0*/  VIADD R17, R156.reuse, 0x60 ;  /* 0x000000609c117836 */ /* 0x040fe40000000000 */
[----:B------:R-:W-:Y:S02]  /*d2f0*/  VIADD R18, R156, 0x90 ;  /* 0x000000909c127836 */ /* 0x000fe40000000000 */
[----:B------:R-:W-:Y:S01]  /*d300*/  VIADD R0, R0, 0x16820 ;  /* 0x0001682000007836 */ /* 0x000fe20000000000 */
[----:B------:R-:W-:-:S04]  /*d310*/  SHF.R.S32.HI R157, RZ, 0x1f, R156 ;  /* 0x0000001fff9d7819 */ /* 0x000fc8000001149c */
[----:B------:R-:W-:Y:S01]  /*d320*/  PRMT R0, RZ, 0x654, R0 ;  /* 0x00000654ff007816 */ /* 0x000fe20000000000 */
        /* <DEDUP_REMOVED lines=9> */
[----:B------:R-:W-:Y:S02]  /*d3c0*/  IADD3 R11, P3, R24, 0x3000, RZ ;  /* 0x00003000180b7810 */ /* 0x000fe40007f7e0ff */
[C---:B------:R-:W-:Y:S02]  /*d3d0*/  LEA R30, P2, R6.reuse, UR8, 0x2 ;  /* 0x00000008061e7c11 */ /* 0x040fe4000f8410ff */
[----:B-----5:R-:W-:Y:S01]  /*d3e0*/  ISETP.GE.OR P1, PT, R9, R2, P0 ;  /* 0x000000020900720c */ /* 0x020fe20000726670 */
[----:B------:R-:W-:Y:S01]  /*d3f0*/  IMAD.X R9, RZ, RZ, R25, P3 ;  /* 0x000000ffff097224 */ /* 0x000fe200018e0619 */
[----:B------:R-:W-:Y:S01]  /*d400*/  LEA.HI.X R31, R6, UR9, R7, 0x2, P2 ;  /* 0x00000009061f7c11 */ /* 0x000fe200090f1407 */
[----:B------:R-:W-:Y:S01]  /*d410*/  ULDC.64 UR8, c[0x0][0xaa0] ;  /* 0x0002a80000087ab9 */ /* 0x000fe20000000a00 */
[----:B------:R-:W-:-:S02]  /*d420*/  IADD3 R15, P2, R24, 0x1800, RZ ;  /* 0x00001800180f7810 */ /* 0x000fc40007f5e0ff */
[C---:B------:R-:W-:Y:S02]  /*d430*/  IADD3 R7, P4, R24.reuse, 0x4800, RZ ;  /* 0x0000480018077810 */ /* 0x040fe40007f9e0ff */
[----:B------:R-:W-:Y:S01]  /*d440*/  ISETP.GE.OR P0, PT, R5, R2, P0 ;  /* 0x000000020500720c */ /* 0x000fe20000706670 */
[----:B------:R-:W-:Y:S01]  /*d450*/  IMAD.X R13, RZ, RZ, R25, P2 ;  /* 0x000000ffff0d7224 */ /* 0x000fe200010e0619 */
[----:B------:R-:W-:Y:S02]  /*d460*/  LOP3.LUT R5, R24, 0x380, RZ, 0xc0, !PT ;  /* 0x0000038018057812 */ /* 0x000fe400078ec0ff */
[----:B------:R-:W-:Y:S01]  /*d470*/  LOP3.LUT R8, R15, 0x380, RZ, 0xc0, !PT ;  /* 0x000003800f087812 */ /* 0x000fe200078ec0ff */
[----:B------:R0:W-:Y:S01]  /*d480*/  @!P1 STG.E desc[UR46][R30.64], R20 ;  /* 0x000000141e009986 */ /* 0x0001e2000c10192e */
[----:B------:R-:W-:Y:S02]  /*d490*/  LOP3.LUT R6, R11, 0x380, RZ, 0xc0, !PT ;  /* 0x000003800b067812 */ /* 0x000fe400078ec0ff */
[----:B------:R-:W-:-:S02]  /*d4a0*/  LOP3.LUT R4, R7, 0x380, RZ, 0xc0, !PT ;  /* 0x0000038007047812 */ /* 0x000fc400078ec0ff */
[----:B------:R-:W-:Y:S02]  /*d4b0*/  SHF.R.U64 R5, R5, 0x3, RZ ;  /* 0x0000000305057819 */ /* 0x000fe400000012ff */
[----:B------:R-:W-:Y:S01]  /*d4c0*/  SHF.R.U64 R8, R8, 0x3, RZ ;  /* 0x0000000308087819 */ /* 0x000fe200000012ff */
[----:B------:R-:W-:Y:S01]  /*d4d0*/  IMAD.U32 R21, RZ, RZ, UR8 ;  /* 0x00000008ff157e24 */ /* 0x000fe2000f8e00ff */
[----:B------:R-:W-:Y:S01]  /*d4e0*/  SHF.R.U64 R6, R6, 0x3, RZ ;  /* 0x0000000306067819 */ /* 0x000fe200000012ff */
[----:B------:R-:W-:Y:S01]  /*d4f0*/  UIMAD UR7, UR11, UR8, URZ ;  /* 0x000000080b0772a4 */ /* 0x000fe2000f8e023f */
[----:B------:R-:W-:Y:S01]  /*d500*/  SHF.R.U64 R4, R4, 0x3, RZ ;  /* 0x0000000304047819 */ /* 0x000fe200000012ff */
[----:B------:R1:W-:Y:S01]  /*d510*/  @!P0 STG.E desc[UR46][R30.64+0x20], R3 ;  /* 0x000020031e008986 */ /* 0x0003e2000c10192e */
[----:B------:R-:W-:Y:S01]  /*d520*/  LOP3.LUT R24, R5, R24, RZ, 0x3c, !PT ;  /* 0x0000001805187212 */ /* 0x000fe200078e3cff */
[----:B------:R-:W-:Y:S01]  /*d530*/  IMAD.X R5, RZ, RZ, R25, P4 ;  /* 0x000000ffff057224 */ /* 0x000fe200020e0619 */
[----:B------:R-:W-:-:S02]  /*d540*/  LOP3.LUT R12, R8, R15, RZ, 0x3c, !PT ;  /* 0x0000000f080c7212 */ /* 0x000fc400078e3cff */
[----:B------:R-:W-:Y:S02]  /*d550*/  LOP3.LUT R8, R6, R11, RZ, 0x3c, !PT ;  /* 0x0000000b06087212 */ /* 0x000fe400078e3cff */
[----:B------:R-:W-:Y:S01]  /*d560*/  LOP3.LUT R4, R4, R7, RZ, 0x3c, !PT ;  /* 0x0000000704047212 */ /* 0x000fe200078e3cff */
[----:B0-----:R-:W-:Y:S01]  /*d570*/  IMAD.WIDE.U32 R20, R21, UR4, R28 ;  /* 0x0000000415147c25 */ /* 0x001fe2000f8e001c */
[----:B------:R-:W-:Y:S01]  /*d580*/  UIMAD UR7, UR4, UR9, UR7 ;  /* 0x00000009040772a4 */ /* 0x000fe2000f8e0207 */
[----:B------:R-:W5:Y:S02]  /*d590*/  LD.E.128 R24, desc[UR46][R24.64] ;  /* 0x0000002e18187980 */ /* 0x000f64000c101d00 */
[----:B------:R-:W-:Y:S01]  /*d5a0*/  ULDC UR4, c[0x0][0xa8c] ;  /* 0x0002a30000047ab9 */ /* 0x000fe20000000800 */
[----:B-1----:R-:W-:Y:S01]  /*d5b0*/  VIADD R3, R156, 0x30 ;  /* 0x000000309c037836 */ /* 0x002fe20000000000 */
[----:B------:R-:W5:Y:S01]  /*d5c0*/  LD.E.128 R12, desc[UR46][R12.64] ;  /* 0x0000002e0c0c7980 */ /* 0x000f62000c101d00 */
[----:B------:R-:W-:Y:S01]  /*d5d0*/  IMAD R28, R23, -0xc0, R2 ;  /* 0xffffff40171c7824 */ /* 0x000fe200078e0202 */
[----:B------:R-:W-:Y:S01]  /*d5e0*/  ISETP.GE.AND P0, PT, R19, UR4, PT ;  /* 0x0000000413007c0c */ /* 0x000fe2000bf06270 */
[----:B------:R-:W-:Y:S01]  /*d5f0*/  ULDC.64 UR8, c[0x0][0xae0] ;  /* 0x0002b80000087ab9 */ /* 0x000fe20000000a00 */
[----:B------:R-:W5:Y:S04]  /*d600*/  LD.E.128 R8, desc[UR46][R8.64] ;  /* 0x0000002e08087980 */ /* 0x000f68000c101d00 */
[----:B------:R-:W5:Y:S01]  /*d610*/  LD.E.128 R4, desc[UR46][R4.64] ;  /* 0x0000002e04047980 */ /* 0x000f62000c101d00 */
[----:B------:R-:W-:Y:S01]  /*d620*/  UIMAD UR4, UR13, UR8, URZ ;  /* 0x000000080d0472a4 */ /* 0x000fe2000f8e023f */
[-C--:B------:R-:W-:Y:S01]  /*d630*/  ISETP.GE.OR P3, PT, R3, R28.reuse, P0 ;  /* 0x0000001c0300720c */ /* 0x080fe20000766670 */
[----:B------:R-:W-:Y:S01]  /*d640*/  VIADD R21, R21, UR7 ;  /* 0x0000000715157c36 */ /* 0x000fe20008000000 */
        /* <DEDUP_REMOVED lines=8> */
[----:B------:R-:W-:-:S02]  /*d6d0*/  ISETP.GE.OR P1, PT, R17, R28, P0 ;  /* 0x0000001c1100720c */ /* 0x000fc40000726670 */
[----:B------:R-:W-:Y:S01]  /*d6e0*/  IMAD.WIDE.U32 R2, R3, UR41, R20 ;  /* 0x0000002903027c25 */ /* 0x000fe2000f8e0014 */
[-C--:B------:R-:W-:Y:S01]  /*d6f0*/  ISETP.GE.OR P2, PT, R18, R28.reuse, P0 ;  /* 0x0000001c1200720c */ /* 0x080fe20000746670 */
[----:B------:R-:W-:Y:S01]  /*d700*/  ULDC.64 UR8, c[0x0][0xae8] ;  /* 0x0002ba0000087ab9 */ /* 0x000fe20000000a00 */
[----:B------:R-:W-:Y:S01]  /*d710*/  ISETP.GE.OR P0, PT, R156, R28, P0 ;  /* 0x0000001c9c00720c */ /* 0x000fe20000706670 */
[----:B------:R-:W-:Y:S01]  /*d720*/  VIADD R3, R3, UR4 ;  /* 0x0000000403037c36 */ /* 0x000fe20008000000 */
[----:B------:R-:W-:Y:S02]  /*d730*/  UIMAD UR4, UR16, UR8, URZ ;  /* 0x00000008100472a4 */ /* 0x000fe4000f8e023f */
[----:B------:R-:W-:Y:S02]  /*d740*/  IMAD.U32 R31, RZ, RZ, UR8 ;  /* 0x00000008ff1f7e24 */ /* 0x000fe4000f8e00ff */
[----:B------:R-:W-:Y:S01]  /*d750*/  IMAD.WIDE R28, R23, 0xc0, R156 ;  /* 0x000000c0171c7825 */ /* 0x000fe200078e029c */
[----:B------:R-:W-:-:S03]  /*d760*/  UIMAD UR4, UR10, UR9, UR4 ;  /* 0x000000090a0472a4 */ /* 0x000fc6000f8e0204 */
[----:B------:R-:W-:-:S04]  /*d770*/  IMAD.WIDE.U32 R30, R31, UR10, R2 ;  /* 0x0000000a1f1e7c25 */ /* 0x000fc8000f8e0002 */
[----:B------:R-:W-:Y:S01]  /*d780*/  VIADD R23, R31, UR4 ;  /* 0x000000041f177c36 */ /* 0x000fe20008000000 */
[----:B0-----:R0:W-:Y:S01]  /*d790*/  SYNCS.ARRIVE.TRANS64.RED.A1T0 RZ, [R0+URZ], RZ ;  /* 0x000000ff00ff79a7 */ /* 0x0011e2000810043f */
        /* <DEDUP_REMOVED lines=12> */
.L_x_11398:
[----:B------:R-:W-:Y:S05]  /*d860*/  BSYNC B1 ;  /* 0x0000000000017941 */ /* 0x000fea0003800000 */
.L_x_11397:
[----:B------:R-:W-:Y:S04]  /*d870*/  BSSY B1, `(.L_x_11399) ;  /* 0x000000f000017945 */ /* 0x000fe80003800000 */
[----:B------:R-:W-:Y:S05]  /*d880*/  @P3 BRA `(.L_x_11400) ;  /* 0x0000000000343947 */ /* 0x000fea0003800000 */
[----:B------:R-:W-:Y:S01]  /*d890*/  IADD3 R17, P0, R28, 0x30, RZ ;  /* 0x000000301c117810 */ /* 0x000fe20007f1e0ff */
[----:B------:R-:W-:Y:S01]  /*d8a0*/  ULDC.64 UR8, c[0x0][0xad8] ;  /* 0x0002b60000087ab9 */ /* 0x000fe20000000a00 */
[----:B------:R-:W-:Y:S02]  /*d8b0*/  IMAD.MOV.U32 R2, RZ, RZ, R30 ;  /* 0x000000ffff027224 */ /* 0x000fe400078e001e */
[----:B------:R-:W-:Y:S02]  /*d8c0*/  IMAD.MOV.U32 R3, RZ, RZ, R23 ;  /* 0x000000ffff037224 */ /* 0x000fe400078e0017 */
[----:B0-----:R-:W-:Y:S02]  /*d8d0*/  IMAD.X R0, RZ, RZ, R29, P0 ;  /* 0x000000ffff007224 */ /* 0x001fe400000e061d */
[----:B------:R-:W-:-:S04]  /*d8e0*/  IMAD.WIDE.U32 R2, R17, UR8, R2 ;  /* 0x0000000811027c25 */ /* 0x000fc8000f8e0002 */
[----:B------:R-:W-:-:S04]  /*d8f0*/  IMAD R0, R0, UR8, RZ ;  /* 0x0000000800007c24 */ /* 0x000fc8000f8e02ff */
[----:B------:R-:W-:Y:S01]  /*d900*/  IMAD R17, R17, UR9, R0 ;  /* 0x0000000911117c24 */ /* 0x000fe2000f8e0200 */
[----:B------:R-:W-:Y:S02]  /*d910*/  ULDC.64 UR8, c[0x0][0xa80] ;  /* 0x0002a00000087ab9 */ /* 0x000fe40000000a00 */
[----:B-1----:R-:W-:Y:S01]  /*d920*/  LEA R20, P0, R2, UR8, 0x1 ;  /* 0x0000000802147c11 */ /* 0x002fe2000f8008ff */
[----:B------:R-:W-:-:S05]  /*d930*/  IMAD.IADD R3, R3, 0x1, R17 ;  /* 0x0000000103037824 */ /* 0x000fca00078e0211 */
[----:B------:R-:W-:-:S05]  /*d940*/  LEA.HI.X R21, R2, UR9, R3, 0x1, P0 ;  /* 0x0000000902157c11 */ /* 0x000fca00080f0c03 */
[----:B-----5:R2:W-:Y:S02]  /*d950*/  STG.E.128 desc[UR46][R20.64], R12 ;  /* 0x0000000c14007986 */ /* 0x0205e4000c101d2e */
.L_x_11400:
[----:B------:R-:W-:Y:S05]  /*d960*/  BSYNC B1 ;  /* 0x0000000000017941 */ /* 0x000fea0003800000 */
.L_x_11399:
[----:B------:R-:W-:Y:S04]  /*d970*/  BSSY B1, `(.L_x_11401) ;  /* 0x000000f000017945 */ /* 0x000fe80003800000 */
[----:B------:R-:W-:Y:S05]  /*d980*/  @P1 BRA `(.L_x_11402) ;  /* 0x0000000000341947 */ /* 0x000fea0003800000 */
[----:B--2--5:R-:W-:Y:S01]  /*d990*/  IADD3 R13, P0, R28, 0x60, RZ ;  /* 0x000000601c0d7810 */ /* 0x024fe20007f1e0ff */
        /* <DEDUP_REMOVED lines=12> */
.L_x_11402:
[----:B------:R-:W-:Y:S05]  /*da60*/  BSYNC B1 ;  /* 0x0000000000017941 */ /* 0x000fea0003800000 */
.L_x_11401:
[----:B------:R-:W-:Y:S05]  /*da70*/  @P2 BRA `(.L_x_11403) ;  /* 0x00000008009c2947 */ /* 0x000fea0003800000 */
[----:B---3-5:R-:W-:Y:S01]  /*da80*/  IADD3 R9, P0, R28, 0x90, RZ ;  /* 0x000000901c097810 */ /* 0x028fe20007f1e0ff */
        /* <DEDUP_REMOVED lines=13> */
.L_x_11395:
[----:B------:R-:W-:Y:S01]  /*db60*/  ULDC.64 UR8, c[0x0][0xbd8] ;  /* 0x0002f60000087ab9 */ /* 0x000fe20000000a00 */
[----:B------:R-:W-:Y:S01]  /*db70*/  IMAD.MOV.U32 R7, RZ, RZ, RZ ;  /* 0x000000ffff077224 */ /* 0x000fe200078e00ff */
[----:B------:R-:W-:Y:S01]  /*db80*/  UISETP.NE.U32.AND UP0, UPT, UR8, URZ, UPT ;  /* 0x0000003f0800728c */ /* 0x000fe2000bf05070 */
[----:B------:R-:W0:Y:S03]  /*db90*/  S2R R4, SR_TID.X ;  /* 0x0000000000047919 */ /* 0x000e260000002100 */
[----:B------:R-:W-:-:S03]  /*dba0*/  UISETP.NE.AND.EX UP0, UPT, UR9, URZ, UPT, UP0 ;  /* 0x0000003f0900728c */ /* 0x000fc6000bf05300 */
[----:B------:R-:W-:Y:S02]  /*dbb0*/  ULDC.64 UR8, c[0x0][0xbd8] ;  /* 0x0002f60000087ab9 */ /* 0x000fe40000000a00 */
[----:B------:R-:W-:Y:S01]  /*dbc0*/  UIMAD.WIDE UR8, UR42, 0x4, UR8 ;  /* 0x000000042a0878a5 */ /* 0x000fe2000f8e0208 */
[----:B------:R-:W1:Y:S01]  /*dbd0*/  LDC R0, c[0x0][0xa88] ;  /* 0x0002a200ff007b82 */ /* 0x000e620000000800 */
[----:B------:R-:W-:-:S04]  /*dbe0*/  PLOP3.LUT P1, PT, PT, PT, UP0, 0x80, 0x0 ;  /* 0x000000000000781c */ /* 0x000fc80003f2f008 */
[----:B------:R-:W-:Y:S02]  /*dbf0*/  IMAD.U32 R2, RZ, RZ, UR8 ;  /* 0x00000008ff027e24 */ /* 0x000fe4000f8e00ff */
[----:B------:R-:W-:Y:S01]  /*dc00*/  IMAD.U32 R3, RZ, RZ, UR9 ;  /* 0x00000009ff037e24 */ /* 0x000fe2000f8e00ff */
[----:B------:R-:W-:Y:S02]  /*dc10*/  ULDC.64 UR8, c[0x0][0xbe0] ;  /* 0x0002f80000087ab9 */ /* 0x000fe40000000a00 */
[----:B------:R-:W-:-:S04]  /*dc20*/  UISETP.NE.U32.AND UP1, UPT, UR8, URZ, UPT ;  /* 0x0000003f0800728c */ /* 0x000fc8000bf25070 */
[----:B------:R-:W-:Y:S01]  /*dc30*/  UISETP.NE.AND.EX UP1, UPT, UR9, URZ, UPT, UP1 ;  /* 0x0000003f0900728c */ /* 0x000fe2000bf25310 */
[----:B------:R2:W5:Y:S05]  /*dc40*/  @P1 LDG.E R7, desc[UR46][R2.64] ;  /* 0x0000002e02071981 */ /* 0x00056a000c1e1900 */
[----:B------:R-:W-:Y:S01]  /*dc50*/  PLOP3.LUT P2, PT, PT, PT, UP1, 0x80, 0x0 ;  /* 0x000000000000781c */ /* 0x000fe20003f4f018 */
[----:B0-----:R-:W-:-:S04]  /*dc60*/  VIADD R6, R4, 0xffffff80 ;  /* 0xffffff8004067836 */ /* 0x001fc80000000000 */
[----:B------:R-:W-:Y:S02]  /*dc70*/  @UP1 ULDC.64 UR8, c[0x0][0xbe0] ;  /* 0x0002f80000081ab9 */ /* 0x000fe40000000a00 */
[----:B------:R-:W-:-:S06]  /*dc80*/  @UP1 UIMAD.WIDE UR8, UR42, 0x4, UR8 ;  /* 0x000000042a0818a5 */ /* 0x000fcc000f8e0208 */
[----:B------:R-:W-:Y:S02]  /*dc90*/  IMAD.U32 R4, RZ, RZ, UR8 ;  /* 0x00000008ff047e24 */ /* 0x000fe4000f8e00ff */
[----:B------:R-:W-:-:S05]  /*dca0*/  IMAD.U32 R5, RZ, RZ, UR9 ;  /* 0x00000009ff057e24 */ /* 0x000fca000f8e00ff */
[----:B-1----:R2:W5:Y:S01]  /*dcb0*/  @P2 LDG.E R0, desc[UR46][R4.64] ;  /* 0x0000002e04002981 */ /* 0x002562000c1e1900 */
[----:B------:R-:W-:Y:S01]  /*dcc0*/  USHF.R.S32.HI UR8, URZ, 0x1f, UR41 ;  /* 0x0000001f3f087899 */ /* 0x000fe20008011429 */
[----:B------:R-:W-:Y:S01]  /*dcd0*/  ISETP.GT.AND P0, PT, R6, 0xbf, PT ;  /* 0x000000bf0600780c */ /* 0x000fe20003f04270 */
[----:B------:R-:W-:-:S12]  /*dce0*/  @P2 BRA `(.L_x_11404) ;  /* 0x0000000000102947 */ /* 0x000fd80003800000 */
[----:B------:R-:W-:Y:S05]  /*dcf0*/  @!P1 BRA `(.L_x_11404) ;  /* 0x00000000000c9947 */ /* 0x000fea0003800000 */
[----:B--2---:R-:W2:Y:S04]  /*dd00*/  LDG.E R5, desc[UR46][R2.64] ;  /* 0x0000002e02057981 */ /* 0x004ea8000c1e1900 */
[----:B-----5:R-:W2:Y:S02]  /*dd10*/  LDG.E R0, desc[UR46][R2.64+0x4] ;  /* 0x0000042e02007981 */ /* 0x020ea4000c1e1900 */
[----:B--2---:R-:W-:-:S07]  /*dd20*/  IMAD.IADD R0, R0, 0x1, -R5 ;  /* 0x0000000100007824 */ /* 0x004fce00078e0a05 */
.L_x_11404:
[----:B------:R-:W-:Y:S01]  /*dd30*/  USHF.R.S32.HI UR4, URZ, 0x1f, UR42 ;  /* 0x0000001f3f047899 */ /* 0x000fe2000801142a */
[----:B------:R-:W-:Y:S01]  /*dd40*/  BSSY B1, `(.L_x_11405) ;  /* 0x000001e000017945 */ /* 0x000fe20003800000 */
[----:B------:R-:W-:Y:S01]  /*dd50*/  USEL UR10, UR42, URZ, !UP0 ;  /* 0x0000003f2a0a7287 */ /* 0x000fe2000c000000 */
[----:B------:R-:W-:Y:S01]  /*dd60*/  SHF.R.S32.HI R8, RZ, 0x1f, R19 ;  /* 0x0000001fff087819 */ /* 0x000fe20000011413 */
[----:B------:R-:W-:Y:S01]  /*dd70*/  USEL UR9, UR4, URZ, !UP0 ;  /* 0x0000003f04097287 */ /* 0x000fe2000c000000 */
[----:B-----5:R-:W-:Y:S01]  /*dd80*/  SHF.R.S32.HI R6, RZ, 0x1f, R7 ;  /* 0x0000001fff067819 */ /* 0x020fe20000011407 */
[----:B------:R-:W-:Y:S10]  /*dd90*/  @P0 BRA `(.L_x_11406) ;  /* 0x0000000000600947 */ /* 0x000ff40003800000 */
[----:B--2---:R-:W0:Y:S02]  /*dda0*/  S2R R2, SR_TID.X ;  /* 0x0000000000027919 */ /* 0x004e240000002100 */
[----:B0-----:R-:W-:-:S04]  /*ddb0*/  IMAD R2, R23, 0xc0, R2 ;  /* 0x000000c017027824 */ /* 0x001fc800078e0202 */
        /* <DEDUP_REMOVED lines=22> */
.L_x_11406:
[----:B------:R-:W-:Y:S05]  /*df20*/  BSYNC B1 ;  /* 0x0000000000017941 */ /* 0x000fea0003800000 */
.L_x_11405:
[----:B------:R-:W-:Y:S01]  /*df30*/  ULDC.64 UR12, c[0x0][0xaa0] ;  /* 0x0002a800000c7ab9 */ /* 0x000fe20000000a00 */
[----:B--2---:R-:W-:Y:S01]  /*df40*/  IMAD.MOV.U32 R2, RZ, RZ, R19 ;  /* 0x000000ffff027224 */ /* 0x004fe200078e0013 */
[----:B------:R-:W-:Y:S01]  /*df50*/  ULDC UR7, c[0x0][0xa8c] ;  /* 0x0002a30000077ab9 */ /* 0x000fe20000000800 */
[----:B0-----:R-:W-:Y:S01]  /*df60*/  IMAD.MOV.U32 R3, RZ, RZ, R8 ;  /* 0x000000ffff037224 */ /* 0x001fe200078e0008 */
[----:B------:R-:W-:Y:S01]  /*df70*/  ISETP.GE.AND P0, PT, R19, UR7, PT ;  /* 0x0000000713007c0c */ /* 0x000fe2000bf06270 */
[----:B------:R-:W-:Y:S01]  /*df80*/  IMAD R4, R6, UR12, RZ ;  /* 0x0000000c06047c24 */ /* 0x000fe2000f8e02ff */
[----:B------:R-:W-:Y:S01]  /*df90*/  BSSY B1, `(.L_x_11407) ;  /* 0x0000027000017945 */ /* 0x000fe20003800000 */
[----:B------:R-:W-:-:S04]  /*dfa0*/  IMAD.WIDE.U32 R2, R7, UR12, R2 ;  /* 0x0000000c07027c25 */ /* 0x000fc8000f8e0002 */
[----:B------:R-:W-:Y:S01]  /*dfb0*/  IMAD R7, R7, UR13, R4 ;  /* 0x0000000d07077c24 */ /* 0x000fe2000f8e0204 */
[----:B------:R-:W-:Y:S01]  /*dfc0*/  ULDC.64 UR12, c[0x0][0xae0] ;  /* 0x0002b800000c7ab9 */ /* 0x000fe20000000a00 */
[----:B------:R-:W-:Y:S01]  /*dfd0*/  VIADD R4, R156, 0x30 ;  /* 0x000000309c047836 */ /* 0x000fe20000000000 */
[----:B------:R-:W-:Y:S01]  /*dfe0*/  UIMAD UR4, UR8, UR12, URZ ;  /* 0x0000000c080472a4 */ /* 0x000fe2000f8e023f */
[----:B------:R-:W-:Y:S02]  /*dff0*/  IMAD R5, R23, -0xc0, R0 ;  /* 0xffffff4017057824 */ /* 0x000fe400078e0200 */
[----:B------:R-:W-:Y:S01]  /*e000*/  IMAD.IADD R3, R3, 0x1, R7 ;  /* 0x0000000103037824 */ /* 0x000fe200078e0207 */
[----:B------:R-:W-:Y:S01]  /*e010*/  UIMAD UR4, UR41, UR13, UR4 ;  /* 0x0000000d290472a4 */ /* 0x000fe2000f8e0204 */
[----:B------:R-:W-:Y:S01]  /*e020*/  IMAD.U32 R7, RZ, RZ, UR12 ;  /* 0x0000000cff077e24 */ /* 0x000fe2000f8e00ff */
[----:B------:R-:W-:Y:S01]  /*e030*/  ISETP.GE.OR P3, PT, R4, R5, P0 ;  /* 0x000000050400720c */ /* 0x000fe20000766670 */
[C---:B------:R-:W-:Y:S01]  /*e040*/  VIADD R0, R156.reuse, 0x60 ;  /* 0x000000609c007836 */ /* 0x040fe20000000000 */
[----:B------:R-:W-:Y:S01]  /*e050*/  ULDC.64 UR12, c[0x0][0xae8] ;  /* 0x0002ba00000c7ab9 */ /* 0x000fe20000000a00 */
[----:B------:R-:W-:-:S02]  /*e060*/  VIADD R4, R156, 0x90 ;  /* 0x000000909c047836 */ /* 0x000fc40000000000 */
[----:B------:R-:W-:Y:S01]  /*e070*/  IMAD.WIDE.U32 R2, R7, UR41, R2 ;  /* 0x0000002907027c25 */ /* 0x000fe2000f8e0002 */
[-C--:B------:R-:W-:Y:S02]  /*e080*/  ISETP.GE.OR P1, PT, R0, R5.reuse, P0 ;  /* 0x000000050000720c */ /* 0x080fe40000726670 */
[-C--:B------:R-:W-:Y:S01]  /*e090*/  ISETP.GE.OR P2, PT, R4, R5.reuse, P0 ;  /* 0x000000050400720c */ /* 0x080fe20000746670 */
[----:B------:R-:W-:Y:S01]  /*e0a0*/  VIADD R3, R3, UR4 ;  /* 0x0000000403037c36 */ /* 0x000fe20008000000 */
[----:B------:R-:W-:Y:S01]  /*e0b0*/  ISETP.GE.OR P0, PT, R156, R5, P0 ;  /* 0x000000059c00720c */ /* 0x000fe20000706670 */
[----:B------:R-:W-:Y:S02]  /*e0c0*/  UIMAD UR4, UR9, UR12, URZ ;  /* 0x0000000c090472a4 */ /* 0x000fe4000f8e023f */
[----:B------:R-:W-:Y:S01]  /*e0d0*/  IMAD.U32 R9, RZ, RZ, UR12 ;  /* 0x0000000cff097e24 */ /* 0x000fe2000f8e00ff */
[--C-:B------:R-:W-:Y:S01]  /*e0e0*/  SHF.R.S32.HI R7, RZ, 0x1f, R156.reuse ;  /* 0x0000001fff077819 */ /* 0x100fe2000001149c */
[----:B------:R-:W-:Y:S01]  /*e0f0*/  IMAD.MOV.U32 R6, RZ, RZ, R156 ;  /* 0x000000ffff067224 */ /* 0x000fe200078e009c */
[----:B------:R-:W-:-:S02]  /*e100*/  UIMAD UR4, UR10, UR13, UR4 ;  /* 0x0000000d0a0472a4 */ /* 0x000fc4000f8e0204 */
        /* <DEDUP_REMOVED lines=15> */
.L_x_11408:
[----:B------:R-:W-:Y:S05]  /*e200*/  BSYNC B1 ;  /* 0x0000000000017941 */ /* 0x000fea0003800000 */
.L_x_11407:
[----:B------:R-:W-:Y:S04]  /*e210*/  BSSY B1, `(.L_x_11409) ;  /* 0x000000f000017945 */ /* 0x000fe80003800000 */
[----:B------:R-:W-:Y:S05]  /*e220*/  @P3 BRA `(.L_x_11410) ;  /* 0x0000000000343947 */ /* 0x000fea0003800000 */
[----:B0-----:R-:W-:Y:S01]  /*e230*/  IADD3 R9, P0, R6, 0x30, RZ ;  /* 0x0000003006097810 */ /* 0x001fe20007f1e0ff */
        /* <DEDUP_REMOVED lines=12> */
.L_x_11410:
[----:B------:R-:W-:Y:S05]  /*e300*/  BSYNC B1 ;  /* 0x0000000000017941 */ /* 0x000fea0003800000 */
.L_x_11409:
[----:B------:R-:W-:Y:S04]  /*e310*/  BSSY B1, `(.L_x_11411) ;  /* 0x000000f000017945 */ /* 0x000fe80003800000 */
[----:B------:R-:W-:Y:S05]  /*e320*/  @P1 BRA `(.L_x_11412) ;  /* 0x0000000000341947 */ /* 0x000fea0003800000 */
[----:B01----:R-:W-:Y:S01]  /*e330*/  IADD3 R9, P0, R6, 0x60, RZ ;  /* 0x0000006006097810 */ /* 0x003fe20007f1e0ff */
        /* <DEDUP_REMOVED lines=12> */
.L_x_11412:
[----:B------:R-:W-:Y:S05]  /*e400*/  BSYNC B1 ;  /* 0x0000000000017941 */ /* 0x000fea0003800000 */
.L_x_11411:
        /* <DEDUP_REMOVED lines=14> */
.L_x_11403:
[----:B------:R-:W-:Y:S05]  /*e4f0*/  BSYNC B0 ;  /* 0x0000000000007941 */ /* 0x000fea0003800000 */
.L_x_11394:
[----:B------:R-:W-:Y:S02]  /*e500*/  ULDC UR4, c[0x0][0xc14] ;  /* 0x0003050000047ab9 */ /* 0x000fe40000000800 */
[----:B------:R-:W-:-:S06]  /*e510*/  UISETP.GE.AND UP0, UPT, UR5, UR4, UPT ;  /* 0x000000040500728c */ /* 0x000fcc000bf06270 */
[----:B------:R-:W-:-:S13]  /*e520*/  PLOP3.LUT P0, PT, PT, PT, UP0, 0x80, 0x0 ;  /* 0x000000000000781c */ /* 0x000fda0003f0f008 */
[----:B------:R-:W-:Y:S05]  /*e530*/  @!P0 BRA `(.L_x_11413) ;  /* 0xffffff28001c8947 */ /* 0x000fea000383ffff */
[----:B------:R-:W-:Y:S05]  /*e540*/  EXIT ;  /* 0x000000000000794d */ /* 0x000fea0003800000 */
.L_x_11312:
        /* <DEDUP_REMOVED lines=61> */
.L_x_11418:
        /* <DEDUP_REMOVED lines=13> */
.L_x_11417:
[----:B------:R-:W-:Y:S05]  /*e9f0*/  BSYNC B0 ;  /* 0x0000000000007941 */ /* 0x000fea0003800000 */
.L_x_11416:
        /* <DEDUP_REMOVED lines=26> */
.L_x_11414:
        /* <DEDUP_REMOVED lines=20> */
.L_x_11419:
        /* <DEDUP_REMOVED lines=59> */
.L_x_11415:
[----:B------:R-:W-:Y:S02]  /*f090*/  IMAD.MOV.U32 R17, RZ, RZ, RZ ;  /* 0x000000ffff117224 */ /* 0x000fe400078e00ff */
[----:B------:R-:W-:Y:S02]  /*f0a0*/  IMAD.U32 R16, RZ, RZ, UR6 ;  /* 0x00000006ff107e24 */ /* 0x000fe4000f8e00ff */
[----:B------:R-:W-:-:S07]  /*f0b0*/  IMAD.MOV.U32 R18, RZ, RZ, RZ ;  /* 0x000000ffff127224 */ /* 0x000fce00078e00ff */
.L_x_11420:
        /* <DEDUP_REMOVED lines=16> */
.L_x_11494:
        /* <DEDUP_REMOVED lines=40> */
.L_x_11422:
        /* <DEDUP_REMOVED lines=13> */
.L_x_11423:
[----:B------:R-:W-:Y:S05]  /*f510*/  @!P0 BRA `(.L_x_11424) ;  /* 0x00000000000c8947 */ /* 0x000fea0003800000 */
[----:B------:R-:W2:Y:S04]  /*f520*/  LDG.E R4, desc[UR46][R2.64] ;  /* 0x0000002e02047981 */ /* 0x000ea8000c1e1900 */
[----:B------:R-:W2:Y:S02]  /*f530*/  LDG.E R7, desc[UR46][R2.64+0x4] ;  /* 0x0000042e02077981 */ /* 0x000ea4000c1e1900 */
[----:B--2---:R-:W-:-:S07]  /*f540*/  IMAD.IADD R7, R7, 0x1, -R4 ;  /* 0x0000000107077824 */ /* 0x004fce00078e0a04 */
.L_x_11424:
        /* <DEDUP_REMOVED lines=19> */
.L_x_11427:
[----:B------:R-:W-:-:S13]  /*f680*/  ISETP.NE.AND P1, PT, R3, 0x1, PT ;  /* 0x000000010300780c */ /* 0x000fda0003f25270 */
[----:B------:R-:W0:Y:S02]  /*f690*/  @P1 LDC.64 R4, c[0x0][0x9e8] ;  /* 0x00027a00ff041b82 */ /* 0x000e240000000a00 */
[----:B0-----:R-:W-:-:S05]  /*f6a0*/  @P1 IMAD.HI.U32 R4, R7, R4, RZ ;  /* 0x0000000407041227 */ /* 0x001fca00078e00ff */
[----:B------:R-:W-:-:S07]  /*f6b0*/  @P1 SHF.R.U32.HI R7, RZ, R5, R4 ;  /* 0x00000005ff071219 */ /* 0x000fce0000011604 */
.L_x_11428:
[----:B------:R-:W-:Y:S05]  /*f6c0*/  BSYNC B0 ;  /* 0x0000000000007941 */ /* 0x000fea0003800000 */
.L_x_11426:
[----:B------:R-:W-:-:S05]  /*f6d0*/  IMAD R7, R7, R3, R3 ;  /* 0x0000000307077224 */ /* 0x000fca00078e0203 */
[----:B------:R-:W-:-:S07]  /*f6e0*/  VIMNMX R2, R2, R7, PT ;  /* 0x0000000702027248 */ /* 0x000fce0003fe0100 */
.L_x_11425:
        /* <DEDUP_REMOVED lines=24> */
.L_x_11431:
[----:B------:R-:W-:-:S13]  /*f870*/  ISETP.NE.AND P0, PT, R3, 0x1, PT ;  /* 0x000000010300780c */ /* 0x000fda0003f05270 */
[----:B------:R-:W0:Y:S02]  /*f880*/  @P0 LDC.64 R4, c[0x0][0x9e8] ;  /* 0x00027a00ff040b82 */ /* 0x000e240000000a00 */
[----:B0-----:R-:W-:-:S05]  /*f890*/  @P0 IMAD.HI.U32 R4, R7, R4, RZ ;  /* 0x0000000407040227 */ /* 0x001fca00078e00ff */
[----:B------:R-:W-:-:S07]  /*f8a0*/  @P0 SHF.R.U32.HI R7, RZ, R5, R4 ;  /* 0x00000005ff070219 */ /* 0x000fce0000011604 */
.L_x_11432:
[----:B------:R-:W-:Y:S05]  /*f8b0*/  BSYNC B0 ;  /* 0x0000000000007941 */ /* 0x000fea0003800000 */
.L_x_11430:
[----:B------:R-:W-:-:S05]  /*f8c0*/  IMAD R3, R7, R3, RZ ;  /* 0x0000000307037224 */ /* 0x000fca00078e02ff */
[----:B------:R-:W-:-:S07]  /*f8d0*/  VIMNMX R0, R0, R3, !PT ;  /* 0x0000000300007248 */ /* 0x000fce0007fe0100 */
.L_x_11429:
        /* <DEDUP_REMOVED lines=22> */
.L_x_11434:
        /* <DEDUP_REMOVED lines=22> */
.L_x_11436:
        /* <DEDUP_REMOVED lines=19> */
.L_x_11438:
        /* <DEDUP_REMOVED lines=16> */
.L_x_11437:
        /* <DEDUP_REMOVED lines=26> */
.L_x_11439:
        /* <DEDUP_REMOVED lines=18> */
.L_x_11510:
[----:B------:R-:W-:Y:S01]  /*10090*/  UMOV UR4, 0xffffffff ;  /* 0xffffffff00047882 */ /* 0x000fe20000000000 */
[----:B------:R-:W-:Y:S02]  /*100a0*/  SHF.R.S32.HI R9, RZ, 0x1f, R6 ;  /* 0x0000001fff097819 */ /* 0x000fe40000011406 */
[----:B------:R-:W-:Y:S05]  /*100b0*/  BRA.DIV UR4, `(.L_x_11441) ;  /* 0x0000002e04987947 */ /* 0x000fea000b800000 */
[----:B------:R-:W-:-:S13]  /*100c0*/  ELECT P6, URZ, PT ;  /* 0x00000000003f782f */ /* 0x000fda00038c0000 */
.L_x_11513:
        /* <DEDUP_REMOVED lines=22> */
.L_x_11443:
[----:B------:R-:W-:Y:S01]  /*10230*/  IMAD R5, R22, 0x8, R25 ;  /* 0x0000000816057824 */ /* 0x000fe200078e0219 */
[----:B------:R-:W-:-:S04]  /*10240*/  SHF.L.U32 R4, R24, 0x1f, RZ ;  /* 0x0000001f18047819 */ /* 0x000fc800000006ff */
[----:B------:R-:W1:Y:S02]  /*10250*/  SYNCS.PHASECHK.TRANS64.TRYWAIT P0, [R5+URZ+0x16840], R4 ;  /* 0x01684004050075a7 */ /* 0x000e64000800017f */
[----:B-1----:R-:W-:Y:S05]  /*10260*/  @!P0 BRA `(.L_x_11444) ;  /* 0x0000002c004c8947 */ /* 0x002fea0003800000 */
.L_x_11514:
        /* <DEDUP_REMOVED lines=9> */
.L_x_11445:
[----:B-12---:R-:W-:Y:S01]  /*10300*/  IMAD R4, R22, 0x4000, R25 ;  /* 0x0000400016047824 */ /* 0x006fe200078e0219 */
        /* <DEDUP_REMOVED lines=11> */
[----:B------:R-:W-:Y:S02]  /*103c0*/  ULEA UR11, UR11, UR4, 0x7 ;  /* 0x000000040b0b7291 */ /* 0x000fe4000f8e383f */
[----:B------:R-:W-:Y:S01]  /*103d0*/  UIADD3 UR8, UR8, 0xe400, URZ ;  /* 0x0000e40008087890 */ /* 0x000fe2000fffe03f */
[----:B------:R-:W-:-:S08]  /*103e0*/  UMOV UR4, 0x0 ;  /* 0x0000000000047882 */ /* 0x000fd00000000000 */
[----:B------:R1:W-:Y:S02]  /*103f0*/  UTMALDG.4D [UR8], [UR6], desc[UR4] ;  /* 0x00000408060075b4 */ /* 0x0003e40008019000 */
[----:B-1----:R-:W-:Y:S01]  /*10400*/  NOP ;  /* 0x0000000000007918 */ /* 0x002fe20000000000 */
.L_x_11442:
[----:B------:R-:W-:Y:S05]  /*10410*/  WARPSYNC.ALL ;  /* 0x0000000000007948 */ /* 0x000fea0003800000 */
[----:B------:R-:W-:Y:S01]  /*10420*/  BAR.SYNC.DEFER_BLOCKING 0x8, 0x1a0 ;  /* 0x0206800000007b1d */ /* 0x000fe20000010000 */
[----:B------:R-:W-:Y:S02]  /*10430*/  ELECT P0, URZ, PT ;  /* 0x00000000003f782f */ /* 0x000fe40003800000 */
[----:B------:R-:W-:Y:S01]  /*10440*/  R2UR UR9, R25 ;  /* 0x00000000190972ca */ /* 0x000fe200000e0000 */
[----:B------:R-:W-:Y:S01]  /*10450*/  VIADD R29, R29, 0x1 ;  /* 0x000000011d1d7836 */ /* 0x000fe20000000000 */
[----:B------:R-:W-:-:S09]  /*10460*/  UIADD3 UR4, UP0, UR38, 0x270, URZ ;  /* 0x0000027026047890 */ /* 0x000fd2000ff1e03f */
[----:B------:R-:W-:Y:S01]  /*10470*/  @P0 R2UR UR13, R10 ;  /* 0x000000000a0d02ca */ /* 0x000fe200000e0000 */
[----:B------:R-:W-:Y:S01]  /*10480*/  UMOV UR6, 0x0 ;  /* 0x0000000000067882 */ /* 0x000fe20000000000 */
[----:B------:R-:W-:Y:S01]  /*10490*/  @P0 R2UR UR12, R18 ;  /* 0x00000000120c02ca */ /* 0x000fe200000e0000 */
[----:B------:R-:W-:Y:S01]  /*104a0*/  UIADD3.X UR5, URZ, UR39, URZ, UP0, !UPT ;  /* 0x000000273f057290 */ /* 0x000fe200087fe43f */
[----:B------:R-:W-:Y:S01]  /*104b0*/  @P0 R2UR UR11, R17 ;  /* 0x00000000110b02ca */ /* 0x000fe200000e0000 */
[----:B------:R-:W-:Y:S01]  /*104c0*/  UMOV UR7, 0x12f00000 ;  /* 0x12f0000000077882 */ /* 0x000fe20000000000 */
[----:B------:R-:W-:Y:S01]  /*104d0*/  UMOV UR10, URZ ;  /* 0x0000003f000a7c82 */ /* 0x000fe20008000000 */
[----:B------:R-:W-:Y:S01]  /*104e0*/  BSSY B0, `(.L_x_11446) ;  /* 0x000000c000007945 */ /* 0x000fe20003800000 */
[----:B------:R-:W-:Y:S01]  /*104f0*/  @P0 IMAD.MOV.U32 R4, RZ, RZ, 0x6000 ;  /* 0x00006000ff040424 */ /* 0x000fe200078e00ff */
[----:B------:R-:W-:Y:S02]  /*10500*/  UIADD3 UR8, UR9, 0x8400, URZ ;  /* 0x0000840009087890 */ /* 0x000fe4000fffe03f */
[----:B------:R-:W-:Y:S01]  /*10510*/  UIADD3 UR9, UR9, 0x16800, URZ ;  /* 0x0001680009097890 */ /* 0x000fe2000fffe03f */
[----:B------:R1:W-:Y:S08]  /*10520*/  @P0 SYNCS.ARRIVE.TRANS64 RZ, [R25+URZ+0x16800], R4 ;  /* 0x0168000419ff09a7 */ /* 0x0003f0000800003f */
[----:B------:R2:W-:Y:S01]  /*10530*/  UTMALDG.4D [UR8], [UR4], desc[UR6] ;  /* 0x00000608040075b4 */ /* 0x0005e20008019000 */
[----:B-1----:R-:W-:-:S04]  /*10540*/  LEA.HI R4, R29, R29, RZ, 0x1 ;  /* 0x0000001d1d047211 */ /* 0x002fc800078f08ff */
[----:B------:R-:W-:-:S05]  /*10550*/  LOP3.LUT R4, R4, 0xfffffffe, RZ, 0xc0, !PT ;  /* 0xfffffffe04047812 */ /* 0x000fca00078ec0ff */
[----:B------:R-:W-:-:S05]  /*10560*/  IMAD.IADD R4, R29, 0x1, -R4 ;  /* 0x000000011d047824 */ /* 0x000fca00078e0a04 */
[----:B------:R-:W-:-:S04]  /*10570*/  SHF.L.U32 R4, R4, 0x1f, RZ ;  /* 0x0000001f04047819 */ /* 0x000fc800000006ff */
[----:B------:R-:W1:Y:S02]  /*10580*/  SYNCS.PHASECHK.TRANS64.TRYWAIT P0, [R25+URZ+0x16820], R4 ;  /* 0x01682004190075a7 */ /* 0x000e64000800017f */
[----:B-12---:R-:W-:Y:S05]  /*10590*/  @!P0 BRA `(.L_x_11447) ;  /* 0x0000002800948947 */ /* 0x006fea0003800000 */
.L_x_11515:
[----:B------:R-:W-:Y:S05]  /*105a0*/  BSYNC B0 ;  /* 0x0000000000007941 */ /* 0x000fea0003800000 */
.L_x_11446:
        /* <DEDUP_REMOVED lines=41> */
.L_x_11454:
[----:B0-----:R-:W-:Y:S01]  /*10840*/  IMAD R3, R12, 0x8, R25 ;  /* 0x000000080c037824 */ /* 0x001fe200078e0219 */
[----:B------:R-:W-:-:S04]  /*10850*/  SHF.L.U32 R2, R13, 0x1f, RZ ;  /* 0x0000001f0d027819 */ /* 0x000fc800000006ff */
[----:B------:R-:W0:Y:S02]  /*10860*/  SYNCS.PHASECHK.TRANS64.TRYWAIT P0, [R3+URZ+0x16840], R2 ;  /* 0x01684002030075a7 */ /* 0x000e24000800017f */
[----:B0-----:R-:W-:Y:S05]  /*10870*/  @!P0 BRA `(.L_x_11455) ;  /* 0x0000002400f08947 */ /* 0x001fea0003800000 */
.L_x_11516:
        /* <DEDUP_REMOVED lines=9> */
.L_x_11456:
[----:B01----:R-:W-:Y:S01]  /*10910*/  IMAD R2, R12, 0x4000, R25 ;  /* 0x000040000c027824 */ /* 0x003fe200078e0219 */
        /* <DEDUP_REMOVED lines=14> */
[----:B------:R-:W-:Y:S02]  /*10a00*/  ULEA UR11, UR11, UR4, 0x7 ;  /* 0x000000040b0b7291 */ /* 0x000fe4000f8e383f */
[----:B------:R-:W-:Y:S01]  /*10a10*/  UIADD3 UR8, UR8, 0xe400, URZ ;  /* 0x0000e40008087890 */ /* 0x000fe2000fffe03f */
[----:B------:R-:W-:-:S08]  /*10a20*/  UMOV UR4, 0x0 ;  /* 0x0000000000047882 */ /* 0x000fd00000000000 */
[----:B------:R0:W-:Y:S01]  /*10a30*/  UTMALDG.4D [UR8], [UR6], desc[UR4] ;  /* 0x00000408060075b4 */ /* 0x0001e20008019000 */
[----:B------:R-:W1:Y:S02]  /*10a40*/  SYNCS.PHASECHK.TRANS64.TRYWAIT P0, [R2+URZ+0x60], R5 ;  /* 0x00006005020075a7 */ /* 0x000e64000800017f */
[----:B01----:R-:W-:Y:S05]  /*10a50*/  @!P0 BRA `(.L_x_11457) ;  /* 0x00000024008c8947 */ /* 0x003fea0003800000 */
.L_x_11517:
[----:B------:R-:W-:Y:S05]  /*10a60*/  @P1 BRA `(.L_x_11458) ;  /* 0x0000000000181947 */ /* 0x000fea0003800000 */
[----:B------:R-:W-:Y:S01]  /*10a70*/  ISETP.NE.AND P0, PT, R27, RZ, PT ;  /* 0x000000ff1b00720c */ /* 0x000fe20003f05270 */
[----:B0-----:R-:W-:Y:S02]  /*10a80*/  IMAD R2, R22, 0x8, R25 ;  /* 0x0000000816027824 */ /* 0x001fe400078e0219 */
[----:B------:R-:W-:-:S04]  /*10a90*/  IMAD.MOV.U32 R3, RZ, RZ, 0x4000 ;  /* 0x00004000ff037424 */ /* 0x000fc800078e00ff */
[----:B------:R1:W-:Y:S06]  /*10aa0*/  SYNCS.ARRIVE.TRANS64 RZ, [R2+URZ+0x16850], R3 ;  /* 0x0168500302ff79a7 */ /* 0x0003ec000800003f */
[----:B------:R-:W-:Y:S05]  /*10ab0*/  @!P0 BRA `(.L_x_11458) ;  /* 0x0000000000048947 */ /* 0x000fea0003800000 */
[----:B------:R-:W-:Y:S01]  /*10ac0*/  BPT.TRAP 0x1 ;  /* 0x000000040000795c */ /* 0x000fe20000300000 */
.L_x_11458:
[C-C-:B01----:R-:W-:Y:S01]  /*10ad0*/  IMAD R2, R22.reuse, 0x8, R25.reuse ;  /* 0x0000000816027824 */ /* 0x143fe200078e0219 */
        /* <DEDUP_REMOVED lines=13> */
[----:B------:R-:W-:Y:S02]  /*10bb0*/  ULEA UR11, UR11, UR4, 0x7 ;  /* 0x000000040b0b7291 */ /* 0x000fe4000f8e383f */
[----:B------:R-:W-:Y:S02]  /*10bc0*/  UIADD3 UR9, UR9, 0x16850, URZ ;  /* 0x0001685009097890 */ /* 0x000fe4000fffe03f */
[----:B------:R-:W-:Y:S01]  /*10bd0*/  UIADD3 UR8, UR8, 0x400, URZ ;  /* 0x0000040008087890 */ /* 0x000fe2000fffe03f */
[----:B------:R-:W-:-:S08]  /*10be0*/  UMOV UR4, 0x0 ;  /* 0x0000000000047882 */ /* 0x000fd00000000000 */
[----:B------:R0:W-:Y:S02]  /*10bf0*/  UTMALDG.4D [UR8], [UR6], desc[UR4] ;  /* 0x00000408060075b4 */ /* 0x0001e40008019000 */
[----:B0-----:R-:W-:Y:S01]  /*10c00*/  NOP ;  /* 0x0000000000007918 */ /* 0x001fe20000000000 */
.L_x_11453:
[----:B------:R-:W-:Y:S05]  /*10c10*/  BSYNC B2 ;  /* 0x0000000000027941 */ /* 0x000fea0003800000 */
.L_x_11452:
[----:B------:R-:W-:Y:S02]  /*10c20*/  IMAD.MOV.U32 R22, RZ, RZ, R12 ;  /* 0x000000ffff167224 */ /* 0x000fe400078e000c */
[----:B------:R-:W-:Y:S02]  /*10c30*/  IMAD.MOV.U32 R24, RZ, RZ, R13 ;  /* 0x000000ffff187224 */ /* 0x000fe400078e000d */
[----:B------:R-:W-:-:S07]  /*10c40*/  VIADD R10, R28, 0xfffffffd ;  /* 0xfffffffd1c0a7836 */ /* 0x000fce0000000000 */
.L_x_11451:
[----:B------:R-:W-:Y:S05]  /*10c50*/  BSYNC B1 ;  /* 0x0000000000017941 */ /* 0x000fea0003800000 */
.L_x_11450:
[----:B------:R-:W-:Y:S01]  /*10c60*/  VIADD R11, R11, 0xfffffffe ;  /* 0xfffffffe0b0b7836 */ /* 0x000fe20000000000 */
[----:B------:R-:W-:-:S04]  /*10c70*/  LOP3.LUT R28, RZ, R28, RZ, 0x33, !PT ;  /* 0x0000001cff1c7212 */ /* 0x000fc800078e33ff */
[----:B------:R-:W-:-:S13]  /*10c80*/  ISETP.NE.AND P0, PT, R11, R28, PT ;  /* 0x0000001c0b00720c */ /* 0x000fda0003f05270 */
[----:B------:R-:W-:Y:S05]  /*10c90*/  @!P0 BRA `(.L_x_11449) ;  /* 0x0000000800ec8947 */ /* 0x000fea0003800000 */
[----:B------:R-:W-:-:S07]  /*10ca0*/  IMAD.MOV.U32 R4, RZ, RZ, R8 ;  /* 0x000000ffff047224 */ /* 0x000fce00078e0008 */
.L_x_11473:
        /* <DEDUP_REMOVED lines=31> */
.L_x_11461:
[----:B------:R-:W-:Y:S01]  /*10ea0*/  IMAD R3, R11, 0x8, R25 ;  /* 0x000000080b037824 */ /* 0x000fe200078e0219 */
[----:B------:R-:W-:-:S04]  /*10eb0*/  SHF.L.U32 R2, R12, 0x1f, RZ ;  /* 0x0000001f0c027819 */ /* 0x000fc800000006ff */
[----:B------:R-:W1:Y:S02]  /*10ec0*/  SYNCS.PHASECHK.TRANS64.TRYWAIT P0, [R3+URZ+0x16840], R2 ;  /* 0x01684002030075a7 */ /* 0x000e64000800017f */
[----:B-1----:R-:W-:Y:S05]  /*10ed0*/  @!P0 BRA `(.L_x_11462) ;  /* 0x0000002000808947 */ /* 0x002fea0003800000 */
.L_x_11518:
        /* <DEDUP_REMOVED lines=9> */
.L_x_11463:
        /* <DEDUP_REMOVED lines=21> */
.L_x_11519:
[----:B------:R-:W-:Y:S05]  /*110c0*/  @P0 BRA `(.L_x_11465) ;  /* 0x0000000000140947 */ /* 0x000fea0003800000 */
[----:B------:R-:W-:Y:S01]  /*110d0*/  ISETP.NE.AND P1, PT, R27, RZ, PT ;  /* 0x000000ff1b00720c */ /* 0x000fe20003f25270 */
[----:B------:R-:W-:-:S04]  /*110e0*/  IMAD.MOV.U32 R2, RZ, RZ, 0x4000 ;  /* 0x00004000ff027424 */ /* 0x000fc800078e00ff */
[----:B------:R1:W-:Y:S08]  /*110f0*/  SYNCS.ARRIVE.TRANS64 RZ, [R3+URZ+0x50], R2 ;  /* 0x0000500203ff79a7 */ /* 0x0003f0000800003f */
[----:B------:R-:W-:Y:S05]  /*11100*/  @!P1 BRA `(.L_x_11465) ;  /* 0x0000000000049947 */ /* 0x000fea0003800000 */
[----:B------:R-:W-:Y:S01]  /*11110*/  BPT.TRAP 0x1 ;  /* 0x000000040000795c */ /* 0x000fe20000300000 */
.L_x_11465:
        /* <DEDUP_REMOVED lines=15> */
[----:B------:R-:W-:-:S03]  /*11210*/  ULEA UR11, UR11, UR4, 0x7 ;  /* 0x000000040b0b7291 */ /* 0x000fc6000f8e383f */
[----:B------:R-:W-:-:S06]  /*11220*/  UMOV UR4, 0x0 ;  /* 0x0000000000047882 */ /* 0x000fcc0000000000 */
[----:B------:R2:W-:Y:S02]  /*11230*/  UTMALDG.4D [UR8], [UR6], desc[UR4] ;  /* 0x00000408060075b4 */ /* 0x0005e40008019000 */
[----:B--2---:R-:W-:Y:S01]  /*11240*/  NOP ;  /* 0x0000000000007918 */ /* 0x004fe20000000000 */
.L_x_11460:
[----:B------:R-:W-:Y:S05]  /*11250*/  BSYNC B1 ;  /* 0x0000000000017941 */ /* 0x000fea0003800000 */
.L_x_11459:
        /* <DEDUP_REMOVED lines=31> */
.L_x_11468:
[----:B------:R-:W-:Y:S01]  /*11450*/  IMAD R2, R22, 0x8, R25 ;  /* 0x0000000816027824 */ /* 0x000fe200078e0219 */
[----:B------:R-:W-:-:S04]  /*11460*/  SHF.L.U32 R3, R24, 0x1f, RZ ;  /* 0x0000001f18037819 */ /* 0x000fc800000006ff */
[----:B------:R-:W1:Y:S02]  /*11470*/  SYNCS.PHASECHK.TRANS64.TRYWAIT P0, [R2+URZ+0x16840], R3 ;  /* 0x01684003020075a7 */ /* 0x000e64000800017f */
[----:B-1----:R-:W-:Y:S05]  /*11480*/  @!P0 BRA `(.L_x_11469) ;  /* 0x0000001c003c8947 */ /* 0x002fea0003800000 */
.L_x_11520:
        /* <DEDUP_REMOVED lines=9> */
.L_x_11470:
[----:B01----:R-:W-:Y:S01]  /*11520*/  IMAD R2, R22, 0x4000, R25 ;  /* 0x0000400016027824 */ /* 0x003fe200078e0219 */
        /* <DEDUP_REMOVED lines=13> */
[----:B------:R-:W-:Y:S01]  /*11600*/  ULEA UR11, UR11, UR4, 0x7 ;  /* 0x000000040b0b7291 */ /* 0x000fe2000f8e383f */
[----:B------:R-:W-:Y:S01]  /*11610*/  SHF.L.U32 R3, R12, 0x1f, RZ ;  /* 0x0000001f0c037819 */ /* 0x000fe200000006ff */
[----:B------:R-:W-:Y:S01]  /*11620*/  UIADD3 UR8, UR8, 0xe400, URZ ;  /* 0x0000e40008087890 */ /* 0x000fe2000fffe03f */
[----:B------:R-:W-:-:S09]  /*11630*/  UMOV UR4, 0x0 ;  /* 0x0000000000047882 */ /* 0x000fd20000000000 */
[----:B------:R-:W-:-:S09]  /*11640*/  UIADD3 UR9, UR9, 0x30, URZ ;  /* 0x0000003009097890 */ /* 0x000fd2000fffe03f */
[----:B------:R0:W-:Y:S01]  /*11650*/  UTMALDG.4D [UR8], [UR6], desc[UR4] ;  /* 0x00000408060075b4 */ /* 0x0001e20008019000 */
[----:B------:R-:W1:Y:S02]  /*11660*/  SYNCS.PHASECHK.TRANS64.TRYWAIT P1, [R2+URZ+0x60], R3 ;  /* 0x00006003020075a7 */ /* 0x000e64000802017f */
[----:B01----:R-:W-:Y:S05]  /*11670*/  @!P1 BRA `(.L_x_11471) ;  /* 0x0000001800d49947 */ /* 0x003fea0003800000 */
.L_x_11521:
[----:B------:R-:W-:Y:S05]  /*11680*/  @P0 BRA `(.L_x_11472) ;  /* 0x0000000000140947 */ /* 0x000fea0003800000 */
[----:B------:R-:W-:Y:S01]  /*11690*/  ISETP.NE.AND P1, PT, R27, RZ, PT ;  /* 0x000000ff1b00720c */ /* 0x000fe20003f25270 */
[----:B0-----:R-:W-:-:S04]  /*116a0*/  IMAD.MOV.U32 R3, RZ, RZ, 0x4000 ;  /* 0x00004000ff037424 */ /* 0x001fc800078e00ff */
[----:B------:R1:W-:Y:S08]  /*116b0*/  SYNCS.ARRIVE.TRANS64 RZ, [R2+URZ+0x50], R3 ;  /* 0x0000500302ff79a7 */ /* 0x0003f0000800003f */
[----:B------:R-:W-:Y:S05]  /*116c0*/  @!P1 BRA `(.L_x_11472) ;  /* 0x0000000000049947 */ /* 0x000fea0003800000 */
[----:B------:R-:W-:Y:S01]  /*116d0*/  BPT.TRAP 0x1 ;  /* 0x000000040000795c */ /* 0x000fe20000300000 */
.L_x_11472:
        /* <DEDUP_REMOVED lines=19> */
.L_x_11467:
[----:B------:R-:W-:Y:S05]  /*11810*/  BSYNC B1 ;  /* 0x0000000000017941 */ /* 0x000fea0003800000 */
.L_x_11466:
[----:B------:R-:W-:Y:S01]  /*11820*/  ISETP.GT.AND P0, PT, R13, R26, PT ;  /* 0x0000001a0d00720c */ /* 0x000fe20003f04270 */
[----:B------:R-:W-:-:S12]  /*11830*/  VIADD R10, R10, 0xfffffffe ;  /* 0xfffffffe0a0a7836 */ /* 0x000fd80000000000 */
[----:B------:R-:W-:Y:S05]  /*11840*/  @P0 BRA `(.L_x_11473) ;  /* 0xfffffff400180947 */ /* 0x000fea000383ffff */
.L_x_11449:
[----:B------:R-:W-:Y:S05]  /*11850*/  BSYNC B0 ;  /* 0x0000000000007941 */ /* 0x000fea0003800000 */
.L_x_11448:
        /* <DEDUP_REMOVED lines=15> */
.L_x_11475:
[----:B------:R-:W-:Y:S05]  /*11950*/  BSYNC B0 ;  /* 0x0000000000007941 */ /* 0x000fea0003800000 */
.L_x_11474:
[----:B------:R-:W-:Y:S04]  /*11960*/  BSSY B0, `(.L_x_11476) ;  /* 0x0000020000007945 */ /* 0x000fe80003800000 */
[----:B------:R-:W-:Y:S05]  /*11970*/  @!P6 BRA `(.L_x_11477) ;  /* 0x000000000078e947 */ /* 0x000fea0003800000 */
[----:B01----:R-:W-:Y:S01]  /*11980*/  IMAD R3, R22, 0x8, R25 ;  /* 0x0000000816037824 */ /* 0x003fe200078e0219 */
[----:B------:R-:W-:-:S04]  /*11990*/  SHF.L.U32 R2, R24, 0x1f, RZ ;  /* 0x0000001f18027819 */ /* 0x000fc800000006ff */
[----:B------:R-:W0:Y:S02]  /*119a0*/  SYNCS.PHASECHK.TRANS64.TRYWAIT P0, [R3+URZ+0x16860], R2 ;  /* 0x01686002030075a7 */ /* 0x000e24000800017f */
[----:B0-----:R-:W-:Y:S05]  /*119b0*/  @!P0 BRA `(.L_x_11478) ;  /* 0x0000001800188947 */ /* 0x001fea0003800000 */
.L_x_11522:
        /* <DEDUP_REMOVED lines=9> */
.L_x_11479:
        /* <DEDUP_REMOVED lines=11> */
[----:B------:R-:W-:Y:S02]  /*11b00*/  ULEA UR11, UR11, UR4, 0x7 ;  /* 0x000000040b0b7291 */ /* 0x000fe4000f8e383f */
[----:B------:R-:W-:Y:S02]  /*11b10*/  UIADD3 UR9, UR9, 0x16850, URZ ;  /* 0x0001685009097890 */ /* 0x000fe4000fffe03f */
[----:B------:R-:W-:Y:S01]  /*11b20*/  UIADD3 UR8, UR8, 0x400, URZ ;  /* 0x0000040008087890 */ /* 0x000fe2000fffe03f */
[----:B------:R-:W-:-:S08]  /*11b30*/  UMOV UR4, 0x0 ;  /* 0x0000000000047882 */ /* 0x000fd00000000000 */
[----:B------:R2:W-:Y:S02]  /*11b40*/  UTMALDG.4D [UR8], [UR6], desc[UR4] ;  /* 0x00000408060075b4 */ /* 0x0005e40008019000 */
[----:B--2---:R-:W-:Y:S01]  /*11b50*/  NOP ;  /* 0x0000000000007918 */ /* 0x004fe20000000000 */
.L_x_11477:
[----:B------:R-:W-:Y:S05]  /*11b60*/  BSYNC B0 ;  /* 0x0000000000007941 */ /* 0x000fea0003800000 */
.L_x_11476:
[----:B------:R-:W-:-:S05]  /*11b70*/  VIADD R22, R22, 0x1 ;  /* 0x0000000116167836 */ /* 0x000fca0000000000 */
[----:B------:R-:W-:-:S04]  /*11b80*/  ISETP.NE.AND P0, PT, R22, 0x2, PT ;  /* 0x000000021600780c */ /* 0x000fc80003f05270 */
[----:B01----:R-:W-:Y:S02]  /*11b90*/  SEL R3, RZ, 0x1, P0 ;  /* 0x00000001ff037807 */ /* 0x003fe40000000000 */
[----:B------:R-:W-:Y:S02]  /*11ba0*/  SEL R22, R22, RZ, P0 ;  /* 0x000000ff16167207 */ /* 0x000fe40000000000 */
[----:B------:R-:W-:-:S07]  /*11bb0*/  LOP3.LUT R24, R24, R3, RZ, 0x3c, !PT ;  /* 0x0000000318187212 */ /* 0x000fce00078e3cff */
.L_x_11435:
[----:B------:R-:W-:Y:S05]  /*11bc0*/  BSYNC B6 ;  /* 0x0000000000067941 */ /* 0x000fea0003800000 */
.L_x_11433:
[----:B------:R-:W-:-:S03]  /*11bd0*/  UMOV UR4, 0xffffffff ;  /* 0xffffffff00047882 */ /* 0x000fc60000000000 */
[----:B------:R-:W-:Y:S05]  /*11be0*/  BRA.DIV UR4, `(.L_x_11480) ;  /* 0x0000001604a07947 */ /* 0x000fea000b800000 */
[----:B------:R0:W1:Y:S04]  /*11bf0*/  SHFL.IDX PT, R5, R16, RZ, 0x1f ;  /* 0x00001fff10057589 */ /* 0x00006800000e0000 */
[----:B------:R0:W2:Y:S02]  /*11c00*/  SHFL.IDX PT, R4, R16, 0x1, 0x1f ;  /* 0x00201f0010047f89 */ /* 0x0000a400000e0000 */
.L_x_11526:
        /* <DEDUP_REMOVED lines=11> */
.L_x_11482:
[----:B------:R-:W-:Y:S05]  /*11cc0*/  BSYNC B0 ;  /* 0x0000000000007941 */ /* 0x000fea0003800000 */
.L_x_11481:
        /* <DEDUP_REMOVED lines=23> */
.L_x_11534:
[----:B------:R-:W-:Y:S02]  /*11e40*/  ULDC UR4, c[0x0][0xc10] ;  /* 0x0003040000047ab9 */ /* 0x000fe40000000800 */
[----:B------:R-:W-:-:S04]  /*11e50*/  IMAD.U32 R6, RZ, RZ, UR4 ;  /* 0x00000004ff067e24 */ /* 0x000fc8000f8e00ff */
[----:B----4-:R-:W-:-:S04]  /*11e60*/  IMAD R7, R14, R6, RZ ;  /* 0x000000060e077224 */ /* 0x010fc800078e02ff */
[----:B--2---:R-:W-:-:S05]  /*11e70*/  IMAD.IADD R4, R4, 0x1, R7 ;  /* 0x0000000104047824 */ /* 0x004fca00078e0207 */
[----:B-1----:R-:W-:-:S13]  /*11e80*/  ISETP.GT.AND P0, PT, R4, R5, PT ;  /* 0x000000050400720c */ /* 0x002fda0003f04270 */
[----:B------:R-:W-:Y:S05]  /*11e90*/  @P0 BRA `(.L_x_11484) ;  /* 0x0000000000ac0947 */ /* 0x000fea0003800000 */
[----:B------:R-:W1:Y:S02]  /*11ea0*/  LDC R0, c[0x0][0xc14] ;  /* 0x00030500ff007b82 */ /* 0x000e640000000800 */
.L_x_11489:
        /* <DEDUP_REMOVED lines=12> */
.L_x_11487:
[----:B------:R-:W-:Y:S05]  /*11f70*/  BSYNC B0 ;  /* 0x0000000000007941 */ /* 0x000fea0003800000 */
.L_x_11486:
        /* <DEDUP_REMOVED lines=23> */
.L_x_11542:
[----:B------:R-:W-:Y:S02]  /*120f0*/  ULDC UR4, c[0x0][0xc10] ;  /* 0x0003040000047ab9 */ /* 0x000fe40000000800 */
[----:B------:R-:W-:-:S04]  /*12100*/  IMAD.U32 R6, RZ, RZ, UR4 ;  /* 0x00000004ff067e24 */ /* 0x000fc8000f8e00ff */
[----:B--2---:R-:W-:-:S04]  /*12110*/  IMAD R7, R14, R6, RZ ;  /* 0x000000060e077224 */ /* 0x004fc800078e02ff */
[----:B------:R-:W-:-:S05]  /*12120*/  IMAD.IADD R4, R7, 0x1, R4 ;  /* 0x0000000107047824 */ /* 0x000fca00078e0204 */
[----:B------:R-:W-:-:S13]  /*12130*/  ISETP.GT.AND P0, PT, R4, R5, PT ;  /* 0x000000050400720c */ /* 0x000fda0003f04270 */
[----:B------:R-:W-:Y:S05]  /*12140*/  @!P0 BRA `(.L_x_11489) ;  /* 0xfffffffc00588947 */ /* 0x000fea000383ffff */
.L_x_11484:
        /* <DEDUP_REMOVED lines=8> */
.L_x_11546:
[----:B------:R-:W-:Y:S01]  /*121d0*/  ISETP.NE.AND P0, PT, R3, RZ, PT ;  /* 0x000000ff0300720c */ /* 0x000fe20003f05270 */
[----:B------:R-:W-:-:S12]  /*121e0*/  IMAD.MOV.U32 R14, RZ, RZ, RZ ;  /* 0x000000ffff0e7224 */ /* 0x000fd800078e00ff */
[----:B------:R-:W-:Y:S05]  /*121f0*/  @!P0 BRA `(.L_x_11491) ;  /* 0x0000000000108947 */ /* 0x000fea0003800000 */
[----:B------:R-:W-:Y:S01]  /*12200*/  UMOV UR4, 0xffffffff ;  /* 0xffffffff00047882 */ /* 0x000fe20000000000 */
[----:B------:R-:W-:Y:S02]  /*12210*/  VIADD R12, R4, 0xffffffff ;  /* 0xffffffff040c7836 */ /* 0x000fe40000000000 */
[----:B------:R-:W-:Y:S05]  /*12220*/  BRA.DIV UR4, `(.L_x_11492) ;  /* 0x0000001a04447947 */ /* 0x000fea000b800000 */
[----:B------:R0:W0:Y:S02]  /*12230*/  SHFL.IDX PT, R14, R8, R12, 0x1f ;  /* 0x00001f0c080e7589 */ /* 0x00002400000e0000 */
.L_x_11491:
        /* <DEDUP_REMOVED lines=66> */
.L_x_11485:
[----:B------:R-:W-:Y:S01]  /*12660*/  UMOV UR4, URZ ;  /* 0x0000003f00047c82 */ /* 0x000fe20008000000 */
[----:B------:R-:W-:Y:S01]  /*12670*/  UMOV UR5, URZ ;  /* 0x0000003f00057c82 */ /* 0x000fe20008000000 */
[----:B------:R-:W-:Y:S01]  /*12680*/  ULDC UR6, c[0x0][0xc14] ;  /* 0x0003050000067ab9 */ /* 0x000fe20000000800 */
[----:B0-----:R-:W-:Y:S02]  /*12690*/  IMAD.MOV.U32 R16, RZ, RZ, R5 ;  /* 0x000000ffff107224 */ /* 0x001fe400078e0005 */
[----:B------:R-:W-:Y:S02]  /*126a0*/  IMAD.U32 R17, RZ, RZ, UR4 ;  /* 0x00000004ff117e24 */ /* 0x000fe4000f8e00ff */
[----:B------:R-:W-:Y:S02]  /*126b0*/  IMAD.U32 R18, RZ, RZ, UR5 ;  /* 0x00000005ff127e24 */ /* 0x000fe4000f8e00ff */
[----:B------:R-:W-:-:S07]  /*126c0*/  IMAD.U32 R19, RZ, RZ, UR6 ;  /* 0x00000006ff137e24 */ /* 0x000fce000f8e00ff */
.L_x_11493:
        /* <DEDUP_REMOVED lines=10> */
.L_x_11421:
        /* <DEDUP_REMOVED lines=11> */
.L_x_11549:
[----:B------:R-:W-:Y:S05]  /*12820*/  BSYNC B0 ;  /* 0x0000000000007941 */ /* 0x000fea0003800000 */
.L_x_11495:
[----:B------:R-:W-:-:S03]  /*12830*/  UMOV UR4, 0xffffffff ;  /* 0xffffffff00047882 */ /* 0x000fc60000000000 */
[----:B------:R-:W-:Y:S05]  /*12840*/  BRA.DIV UR4, `(.L_x_11497) ;  /* 0x0000001204f47947 */ /* 0x000fea000b800000 */
[----:B0-----:R-:W0:Y:S02]  /*12850*/  S2R R0, SR_TID.X ;  /* 0x0000000000007919 */ /* 0x001e240000002100 */
[----:B0-----:R-:W-:-:S04]  /*12860*/  SHF.R.U32.HI R0, RZ, 0x5, R0 ;  /* 0x00000005ff007819 */ /* 0x001fc80000011600 */
[----:B------:R-:W-:-:S05]  /*12870*/  LOP3.LUT R0, R0, 0x3, RZ, 0xc0, !PT ;  /* 0x0000000300007812 */ /* 0x000fca00078ec0ff */
[----:B------:R0:W1:Y:S02]  /*12880*/  SHFL.IDX PT, R14, R0, RZ, 0x1f ;  /* 0x00001fff000e7589 */ /* 0x00006400000e0000 */
.L_x_11552:
[----:B-1----:R-:W-:Y:S01]  /*12890*/  ISETP.NE.AND P0, PT, R14, RZ, PT ;  /* 0x000000ff0e00720c */ /* 0x002fe20003f05270 */
[----:B------:R-:W-:-:S12]  /*128a0*/  BSSY B0, `(.L_x_11498) ;  /* 0x0000024000007945 */ /* 0x000fd80003800000 */
[----:B------:R-:W-:Y:S05]  /*128b0*/  @P0 BRA `(.L_x_11499) ;  /* 0x0000000000880947 */ /* 0x000fea0003800000 */
[----:B------:R-:W-:-:S03]  /*128c0*/  UMOV UR4, 0xffffffff ;  /* 0xffffffff00047882 */ /* 0x000fc60000000000 */
[----:B------:R-:W-:Y:S05]  /*128d0*/  BRA.DIV UR4, `(.L_x_11500) ;  /* 0x0000001604047947 */ /* 0x000fea000b800000 */
[----:B------:R-:W-:-:S13]  /*128e0*/  ELECT P6, URZ, PT ;  /* 0x00000000003f782f */ /* 0x000fda00038c0000 */
.L_x_11555:
[----:B------:R-:W-:Y:S05]  /*128f0*/  @!P6 BRA `(.L_x_11499) ;  /* 0x000000000078e947 */ /* 0x000fea0003800000 */
[----:B------:R-:W-:-:S06]  /*12900*/  ULOP3.LUT UR4, UR36, 0x2, URZ, 0xfc, !UPT ;  /* 0x0000000224047892 */ /* 0x000fcc000f8efc3f */
[----:B0-----:R-:W-:-:S05]  /*12910*/  IMAD.U32 R0, RZ, RZ, UR4 ;  /* 0x00000004ff007e24 */ /* 0x001fca000f8e00ff */
[----:B------:R-:W-:-:S13]  /*12920*/  ISETP.NE.AND P2, PT, R0, 0x3, PT ;  /* 0x000000030000780c */ /* 0x000fda0003f45270 */
[----:B------:R-:W-:Y:S05]  /*12930*/  @!P2 BRA `(.L_x_11501) ;  /* 0x000000000004a947 */ /* 0x000fea0003800000 */
[----:B------:R-:W-:Y:S01]  /*12940*/  BPT.TRAP 0x1 ;  /* 0x000000040000795c */ /* 0x000fe20000300000 */
.L_x_11501:
        /* <DEDUP_REMOVED lines=12> */
.L_x_11556:
[----:B------:R-:W1:Y:S02]  /*12a10*/  SYNCS.PHASECHK.TRANS64.TRYWAIT P0, [R3+URZ], R0 ;  /* 0x00000000030075a7 */ /* 0x000e64000800017f */
[----:B-1----:R-:W-:Y:S05]  /*12a20*/  @!P0 BRA `(.L_x_11503) ;  /* 0x0000001000e48947 */ /* 0x002fea0003800000 */
.L_x_11557:
[----:B------:R-:W-:Y:S05]  /*12a30*/  @!P2 BRA `(.L_x_11504) ;  /* 0x000000000004a947 */ /* 0x000fea0003800000 */
[----:B------:R-:W-:Y:S01]  /*12a40*/  BPT.TRAP 0x1 ;  /* 0x000000040000795c */ /* 0x000fe20000300000 */
.L_x_11504:
[----:B-1----:R-:W-:-:S04]  /*12a50*/  VIADD R3, R9, 0x16860 ;  /* 0x0001686009037836 */ /* 0x002fc80000000000 */
[----:B------:R-:W-:-:S04]  /*12a60*/  IMAD R5, R22, 0x8, R3 ;  /* 0x0000000816057824 */ /* 0x000fc800078e0203 */
[----:B------:R-:W1:Y:S02]  /*12a70*/  SYNCS.PHASECHK.TRANS64.TRYWAIT P0, [R5+URZ], R2 ;  /* 0x00000002050075a7 */ /* 0x000e64000800017f */
[----:B-1----:R-:W-:Y:S05]  /*12a80*/  @!P0 BRA `(.L_x_11505) ;  /* 0x0000001000e08947 */ /* 0x002fea0003800000 */
.L_x_11558:
[----:B------:R-:W-:-:S07]  /*12a90*/  IMAD R3, R4, 0x8, R3 ;  /* 0x0000000804037824 */ /* 0x000fce00078e0203 */
.L_x_11506:
[----:B--2---:R2:W4:Y:S02]  /*12aa0*/  SYNCS.PHASECHK.TRANS64.TRYWAIT P0, [R3+URZ], R0 ;  /* 0x00000000030075a7 */ /* 0x004524000800017f */
[----:B----4-:R-:W-:Y:S05]  /*12ab0*/  @!P0 NANOSLEEP.SYNCS 0x989680 ;  /* 0x009896800000895d */ /* 0x010fea0003900000 */
[----:B------:R-:W4:Y:S02]  /*12ac0*/  @!P0 SYNCS.PHASECHK.TRANS64 P0, [R3+URZ], R0 ;  /* 0x00000000030085a7 */ /* 0x000f24000800007f */
[----:B----4-:R-:W-:Y:S05]  /*12ad0*/  @!P0 BRA `(.L_x_11506) ;  /* 0xfffffffc00f08947 */ /* 0x010fea000383ffff */
.L_x_11499:
[----:B------:R-:W-:Y:S05]  /*12ae0*/  BSYNC B0 ;  /* 0x0000000000007941 */ /* 0x000fea0003800000 */
.L_x_11498:
[----:B------:R-:W-:Y:S05]  /*12af0*/  EXIT ;  /* 0x000000000000794d */ /* 0x000fea0003800000 */
.L_x_11325:
[----:B0-----:R-:W-:-:S04]  /*12b00*/  IMAD.U32 R3, RZ, RZ, UR45 ;  /* 0x0000002dff037e24 */ /* 0x001fc8000f8e00ff */
[----:B------:R0:W1:Y:S03]  /*12b10*/  SYNCS.PHASECHK.TRANS64.TRYWAIT P1, [R3+URZ+0x16800], R0 ;  /* 0x01680000030075a7 */ /* 0x000066000802017f */
[----:B-1----:R-:W-:Y:S05]  /*12b20*/  @!P1 NANOSLEEP.SYNCS 0x989680 ;  /* 0x009896800000995d */ /* 0x002fea0003900000 */
[----:B------:R-:W1:Y:S02]  /*12b30*/  @!P1 SYNCS.PHASECHK.TRANS64 P1, [R3+URZ+0x16800], R0 ;  /* 0x01680000030095a7 */ /* 0x000e64000802007f */
[----:B-1----:R-:W-:Y:S05]  /*12b40*/  @!P1 BRA `(.L_x_11325) ;  /* 0xfffffffc00ec9947 */ /* 0x002fea000383ffff */
[----:B------:R-:W-:Y:S05]  /*12b50*/  BRA `(.L_x_11507) ;  /* 0xfffffeec00907947 */ /* 0x000fea000383ffff */
.L_x_11329:
[----:B-1----:R1:W2:Y:S02]  /*12b60*/  SYNCS.PHASECHK.TRANS64.TRYWAIT P2, [R5+URZ+0x16830], R0 ;  /* 0x01683000050075a7 */ /* 0x0022a4000804017f */
[----:B--2---:R-:W-:Y:S05]  /*12b70*/  @!P2 NANOSLEEP.SYNCS 0x989680 ;  /* 0x009896800000a95d */ /* 0x004fea0003900000 */
[----:B------:R-:W2:Y:S02]  /*12b80*/  @!P2 SYNCS.PHASECHK.TRANS64 P2, [R5+URZ+0x16830], R0 ;  /* 0x016830000500a5a7 */ /* 0x000ea4000804007f */
[----:B--2---:R-:W-:Y:S05]  /*12b90*/  @!P2 BRA `(.L_x_11329) ;  /* 0xfffffffc00f0a947 */ /* 0x004fea000383ffff */
[----:B------:R-:W-:Y:S05]  /*12ba0*/  BRA `(.L_x_11328) ;  /* 0xfffffeec00b47947 */ /* 0x000fea000383ffff */
.L_x_11345:
[----:B-1----:R-:W-:-:S04]  /*12bb0*/  IMAD.U32 R15, RZ, RZ, UR6 ;  /* 0x00000006ff0f7e24 */ /* 0x002fc8000f8e00ff */
[----:B------:R1:W2:Y:S03]  /*12bc0*/  SYNCS.PHASECHK.TRANS64.TRYWAIT P2, [R15+URZ+0x16830], R8 ;  /* 0x016830080f0075a7 */ /* 0x0002a6000804017f */
[----:B--2---:R-:W-:Y:S05]  /*12bd0*/  @!P2 NANOSLEEP.SYNCS 0x989680 ;  /* 0x009896800000a95d */ /* 0x004fea0003900000 */
[----:B------:R-:W2:Y:S02]  /*12be0*/  @!P2 SYNCS.PHASECHK.TRANS64 P2, [R15+URZ+0x16830], R8 ;  /* 0x016830080f00a5a7 */ /* 0x000ea4000804007f */
[----:B--2---:R-:W-:Y:S05]  /*12bf0*/  @!P2 BRA `(.L_x_11345) ;  /* 0xfffffffc00eca947 */ /* 0x004fea000383ffff */
[----:B------:R-:W-:Y:S05]  /*12c00*/  BRA `(.L_x_11342) ;  /* 0xffffff1c00f07947 */ /* 0x000fea000383ffff */
.L_x_11349:
[----:B-1----:R-:W-:-:S04]  /*12c10*/  IMAD.U32 R15, RZ, RZ, UR6 ;  /* 0x00000006ff0f7e24 */ /* 0x002fc8000f8e00ff */
[----:B------:R1:W2:Y:S03]  /*12c20*/  SYNCS.PHASECHK.TRANS64.TRYWAIT P2, [R15+URZ+0x16850], R8 ;  /* 0x016850080f0075a7 */ /* 0x0002a6000804017f */
[----:B--2---:R-:W-:Y:S05]  /*12c30*/  @!P2 NANOSLEEP.SYNCS 0x989680 ;  /* 0x009896800000a95d */ /* 0x004fea0003900000 */
[----:B------:R-:W2:Y:S02]  /*12c40*/  @!P2 SYNCS.PHASECHK.TRANS64 P2, [R15+URZ+0x16850], R8 ;  /* 0x016850080f00a5a7 */ /* 0x000ea4000804007f */
[----:B--2---:R-:W-:Y:S05]  /*12c50*/  @!P2 BRA `(.L_x_11349) ;  /* 0xfffffffc00eca947 */ /* 0x004fea000383ffff */
[----:B------:R-:W-:Y:S05]  /*12c60*/  BRA `(.L_x_11346) ;  /* 0xffffff2000687947 */ /* 0x000fea000383ffff */
.L_x_11366:
[----:B-1----:R-:W-:-:S04]  /*12c70*/  IMAD.U32 R11, RZ, RZ, UR6 ;  /* 0x00000006ff0b7e24 */ /* 0x002fc8000f8e00ff */
[----:B------:R1:W2:Y:S03]  /*12c80*/  SYNCS.PHASECHK.TRANS64.TRYWAIT P2, [R11+URZ+0x16830], R0 ;  /* 0x016830000b0075a7 */ /* 0x0002a6000804017f */
[----:B--2---:R-:W-:Y:S05]  /*12c90*/  @!P2 NANOSLEEP.SYNCS 0x989680 ;  /* 0x009896800000a95d */ /* 0x004fea0003900000 */
[----:B------:R-:W2:Y:S02]  /*12ca0*/  @!P2 SYNCS.PHASECHK.TRANS64 P2, [R11+URZ+0x16830], R0 ;  /* 0x016830000b00a5a7 */ /* 0x000ea4000804007f */
[----:B--2---:R-:W-:Y:S05]  /*12cb0*/  @!P2 BRA `(.L_x_11366) ;  /* 0xfffffffc00eca947 */ /* 0x004fea000383ffff */
[----:B------:R-:W-:Y:S05]  /*12cc0*/  BRA `(.L_x_11363) ;  /* 0xffffff4c00947947 */ /* 0x000fea000383ffff */
.L_x_11370:
[----:B-1----:R-:W-:-:S04]  /*12cd0*/  IMAD.U32 R11, RZ, RZ, UR6 ;  /* 0x00000006ff0b7e24 */ /* 0x002fc8000f8e00ff */
[----:B------:R1:W2:Y:S03]  /*12ce0*/  SYNCS.PHASECHK.TRANS64.TRYWAIT P2, [R11+URZ+0x16850], R0 ;  /* 0x016850000b0075a7 */ /* 0x0002a6000804017f */
[----:B--2---:R-:W-:Y:S05]  /*12cf0*/  @!P2 NANOSLEEP.SYNCS 0x989680 ;  /* 0x009896800000a95d */ /* 0x004fea0003900000 */
[----:B------:R-:W2:Y:S02]  /*12d00*/  @!P2 SYNCS.PHASECHK.TRANS64 P2, [R11+URZ+0x16850], R0 ;  /* 0x016850000b00a5a7 */ /* 0x000ea4000804007f */
[----:B--2---:R-:W-:Y:S05]  /*12d10*/  @!P2 BRA `(.L_x_11370) ;  /* 0xfffffffc00eca947 */ /* 0x004fea000383ffff */
[----:B------:R-:W-:Y:S05]  /*12d20*/  BRA `(.L_x_11367) ;  /* 0xffffff50000c7947 */ /* 0x000fea000383ffff */
.L_x_11376:
[----:B-1----:R-:W-:-:S04]  /*12d30*/  IMAD.U32 R21, RZ, RZ, UR6 ;  /* 0x00000006ff157e24 */ /* 0x002fc8000f8e00ff */
[----:B------:R1:W2:Y:S03]  /*12d40*/  SYNCS.PHASECHK.TRANS64.TRYWAIT P2, [R21+URZ+0x16830], R0 ;  /* 0x01683000150075a7 */ /* 0x0002a6000804017f */
[----:B--2---:R-:W-:Y:S05]  /*12d50*/  @!P2 NANOSLEEP.SYNCS 0x989680 ;  /* 0x009896800000a95d */ /* 0x004fea0003900000 */
[----:B------:R-:W2:Y:S02]  /*12d60*/  @!P2 SYNCS.PHASECHK.TRANS64 P2, [R21+URZ+0x16830], R0 ;  /* 0x016830001500a5a7 */ /* 0x000ea4000804007f */
[----:B--2---:R-:W-:Y:S05]  /*12d70*/  @!P2 BRA `(.L_x_11376) ;  /* 0xfffffffc00eca947 */ /* 0x004fea000383ffff */
[----:B------:R-:W-:Y:S05]  /*12d80*/  BRA `(.L_x_11373) ;  /* 0xffffff6800c47947 */ /* 0x000fea000383ffff */
.L_x_11380:
[----:B-1----:R-:W-:-:S04]  /*12d90*/  IMAD.U32 R21, RZ, RZ, UR6 ;  /* 0x00000006ff157e24 */ /* 0x002fc8000f8e00ff */
[----:B------:R1:W2:Y:S03]  /*12da0*/  SYNCS.PHASECHK.TRANS64.TRYWAIT P2, [R21+URZ+0x16850], R0 ;  /* 0x01685000150075a7 */ /* 0x0002a6000804017f */
[----:B--2---:R-:W-:Y:S05]  /*12db0*/  @!P2 NANOSLEEP.SYNCS 0x989680 ;  /* 0x009896800000a95d */ /* 0x004fea0003900000 */
[----:B------:R-:W2:Y:S02]  /*12dc0*/  @!P2 SYNCS.PHASECHK.TRANS64 P2, [R21+URZ+0x16850], R0 ;  /* 0x016850001500a5a7 */ /* 0x000ea4000804007f */
[----:B--2---:R-:W-:Y:S05]  /*12dd0*/  @!P2 BRA `(.L_x_11380) ;  /* 0xfffffffc00eca947 */ /* 0x004fea000383ffff */
[----:B------:R-:W-:Y:S05]  /*12de0*/  BRA `(.L_x_11377) ;  /* 0xffffff6c003c7947 */ /* 0x000fea000383ffff */
.L_x_11393:
[----:B-1----:R-:W-:-:S04]  /*12df0*/  IMAD.U32 R4, RZ, RZ, UR5 ;  /* 0x00000005ff047e24 */ /* 0x002fc8000f8e00ff */
[----:B------:R1:W2:Y:S03]  /*12e00*/  SYNCS.PHASECHK.TRANS64.TRYWAIT P0, [R4+URZ+0x16850], R3 ;  /* 0x01685003040075a7 */ /* 0x0002a6000800017f */
[----:B--2---:R-:W-:Y:S05]  /*12e10*/  @!P0 NANOSLEEP.SYNCS 0x989680 ;  /* 0x009896800000895d */ /* 0x004fea0003900000 */
[----:B------:R-:W2:Y:S02]  /*12e20*/  @!P0 SYNCS.PHASECHK.TRANS64 P0, [R4+URZ+0x16850], R3 ;  /* 0x01685003040085a7 */ /* 0x000ea4000800007f */
[----:B--2---:R-:W-:Y:S05]  /*12e30*/  @!P0 BRA `(.L_x_11393) ;  /* 0xfffffffc00ec8947 */ /* 0x004fea000383ffff */
[----:B------:R-:W-:Y:S05]  /*12e40*/  BRA `(.L_x_11392) ;  /* 0xffffff9400a07947 */ /* 0x000fea000383ffff */
.L_x_11440:
        /* <DEDUP_REMOVED lines=11> */
.L_x_11509:
[----:B------:R-:W-:Y:S05]  /*12f00*/  BSYNC B0 ;  /* 0x0000000000007941 */ /* 0x000fea0003800000 */
.L_x_11508:
[----:B------:R-:W-:Y:S05]  /*12f10*/  BRA `(.L_x_11510) ;  /* 0xffffffd0005c7947 */ /* 0x000fea000383ffff */
.L_x_11441:
[----:B------:R-:W-:Y:S01]  /*12f20*/  BSSY B0, `(.L_x_11511) ;  /* 0x0000006000007945 */ /* 0x000fe20003800000 */
[----:B------:R-:W-:-:S07]  /*12f30*/  IMAD.MOV.U32 R15, RZ, RZ, -0x1 ;  /* 0xffffffffff0f7424 */ /* 0x000fce00078e00ff */
[----:B------:R-:W-:Y:S05]  /*12f40*/  WARPSYNC.COLLECTIVE R15, `(.L_x_11512) ;  /* 0x000000000f0c7348 */ /* 0x000fea0003c00000 */
[----:B------:R-:W-:Y:S02]  /*12f50*/  ELECT P6, UR62, PT ;  /* 0x00000000003e782f */ /* 0x000fe400038c0000 */
[----:B------:R-:W-:Y:S01]  /*12f60*/  MOV R14, UR62 ;  /* 0x0000003e000e7c02 */ /* 0x000fe20008000f00 */
[----:B------:R-:W-:Y:S10]  /*12f70*/  ENDCOLLECTIVE ;  /* 0x000000000000791b */ /* 0x000ff40003800000 */
.L_x_11512:
[----:B------:R-:W-:Y:S05]  /*12f80*/  BSYNC B0 ;  /* 0x0000000000007941 */ /* 0x000fea0003800000 */
.L_x_11511:
[----:B------:R-:W-:Y:S05]  /*12f90*/  BRA `(.L_x_11513) ;  /* 0xffffffd0004c7947 */ /* 0x000fea000383ffff */
.L_x_11444:
[----:B-1----:R1:W2:Y:S02]  /*12fa0*/  SYNCS.PHASECHK.TRANS64.TRYWAIT P0, [R5+URZ+0x16840], R4 ;  /* 0x01684004050075a7 */ /* 0x0022a4000800017f */
[----:B--2---:R-:W-:Y:S05]  /*12fb0*/  @!P0 NANOSLEEP.SYNCS 0x989680 ;  /* 0x009896800000895d */ /* 0x004fea0003900000 */
[----:B------:R-:W2:Y:S02]  /*12fc0*/  @!P0 SYNCS.PHASECHK.TRANS64 P0, [R5+URZ+0x16840], R4 ;  /* 0x01684004050085a7 */ /* 0x000ea4000800007f */
[----:B--2---:R-:W-:Y:S05]  /*12fd0*/  @!P0 BRA `(.L_x_11444) ;  /* 0xfffffffc00f08947 */ /* 0x004fea000383ffff */
[----:B------:R-:W-:Y:S05]  /*12fe0*/  BRA `(.L_x_11514) ;  /* 0xffffffd000a07947 */ /* 0x000fea000383ffff */
.L_x_11447:
[----:B-1----:R1:W2:Y:S02]  /*12ff0*/  SYNCS.PHASECHK.TRANS64.TRYWAIT P0, [R25+URZ+0x16820], R4 ;  /* 0x01682004190075a7 */ /* 0x0022a4000800017f */
[----:B--2---:R-:W-:Y:S05]  /*13000*/  @!P0 NANOSLEEP.SYNCS 0x989680 ;  /* 0x009896800000895d */ /* 0x004fea0003900000 */
[----:B------:R-:W2:Y:S02]  /*13010*/  @!P0 SYNCS.PHASECHK.TRANS64 P0, [R25+URZ+0x16820], R4 ;  /* 0x01682004190085a7 */ /* 0x000ea4000800007f */
[----:B--2---:R-:W-:Y:S05]  /*13020*/  @!P0 BRA `(.L_x_11447) ;  /* 0xfffffffc00f08947 */ /* 0x004fea000383ffff */
[----:B------:R-:W-:Y:S05]  /*13030*/  BRA `(.L_x_11515) ;  /* 0xffffffd400587947 */ /* 0x000fea000383ffff */
.L_x_11455:
[----:B0-----:R0:W1:Y:S02]  /*13040*/  SYNCS.PHASECHK.TRANS64.TRYWAIT P0, [R3+URZ+0x16840], R2 ;  /* 0x01684002030075a7 */ /* 0x001064000800017f */
[----:B-1----:R-:W-:Y:S05]  /*13050*/  @!P0 NANOSLEEP.SYNCS 0x989680 ;  /* 0x009896800000895d */ /* 0x002fea0003900000 */
[----:B------:R-:W1:Y:S02]  /*13060*/  @!P0 SYNCS.PHASECHK.TRANS64 P0, [R3+URZ+0x16840], R2 ;  /* 0x01684002030085a7 */ /* 0x000e64000800007f */
[----:B-1----:R-:W-:Y:S05]  /*13070*/  @!P0 BRA `(.L_x_11455) ;  /* 0xfffffffc00f08947 */ /* 0x002fea000383ffff */
[----:B------:R-:W-:Y:S05]  /*13080*/  BRA `(.L_x_11516) ;  /* 0xffffffd400fc7947 */ /* 0x000fea000383ffff */
.L_x_11457:
[----:B0-----:R0:W1:Y:S02]  /*13090*/  SYNCS.PHASECHK.TRANS64.TRYWAIT P0, [R2+URZ+0x60], R5 ;  /* 0x00006005020075a7 */ /* 0x001064000800017f */
[----:B-1----:R-:W-:Y:S05]  /*130a0*/  @!P0 NANOSLEEP.SYNCS 0x989680 ;  /* 0x009896800000895d */ /* 0x002fea0003900000 */
[----:B------:R-:W1:Y:S02]  /*130b0*/  @!P0 SYNCS.PHASECHK.TRANS64 P0, [R2+URZ+0x60], R5 ;  /* 0x00006005020085a7 */ /* 0x000e64000800007f */
[----:B-1----:R-:W-:Y:S05]  /*130c0*/  @!P0 BRA `(.L_x_11457) ;  /* 0xfffffffc00f08947 */ /* 0x002fea000383ffff */
[----:B------:R-:W-:Y:S05]  /*130d0*/  BRA `(.L_x_11517) ;  /* 0xffffffd800607947 */ /* 0x000fea000383ffff */
.L_x_11462:
[----:B-1----:R1:W2:Y:S02]  /*130e0*/  SYNCS.PHASECHK.TRANS64.TRYWAIT P0, [R3+URZ+0x16840], R2 ;  /* 0x01684002030075a7 */ /* 0x0022a4000800017f */
[----:B--2---:R-:W-:Y:S05]  /*130f0*/  @!P0 NANOSLEEP.SYNCS 0x989680 ;  /* 0x009896800000895d */ /* 0x004fea0003900000 */
[----:B------:R-:W2:Y:S02]  /*13100*/  @!P0 SYNCS.PHASECHK.TRANS64 P0, [R3+URZ+0x16840], R2 ;  /* 0x01684002030085a7 */ /* 0x000ea4000800007f */
[----:B--2---:R-:W-:Y:S05]  /*13110*/  @!P0 BRA `(.L_x_11462) ;  /* 0xfffffffc00f08947 */ /* 0x004fea000383ffff */
[----:B------:R-:W-:Y:S05]  /*13120*/  BRA `(.L_x_11518) ;  /* 0xffffffdc006c7947 */ /* 0x000fea000383ffff */
.L_x_11464:
[----:B0-----:R0:W1:Y:S02]  /*13130*/  SYNCS.PHASECHK.TRANS64.TRYWAIT P1, [R3+URZ+0x60], R24 ;  /* 0x00006018030075a7 */ /* 0x001064000802017f */
[----:B-1----:R-:W-:Y:S05]  /*13140*/  @!P1 NANOSLEEP.SYNCS 0x989680 ;  /* 0x009896800000995d */ /* 0x002fea0003900000 */
[----:B------:R-:W1:Y:S02]  /*13150*/  @!P1 SYNCS.PHASECHK.TRANS64 P1, [R3+URZ+0x60], R24 ;  /* 0x00006018030095a7 */ /* 0x000e64000802007f */
[----:B-1----:R-:W-:Y:S05]  /*13160*/  @!P1 BRA `(.L_x_11464) ;  /* 0xfffffffc00f09947 */ /* 0x002fea000383ffff */
[----:B------:R-:W-:Y:S05]  /*13170*/  BRA `(.L_x_11519) ;  /* 0xffffffdc00d07947 */ /* 0x000fea000383ffff */
.L_x_11469:
[----:B-1----:R1:W2:Y:S02]  /*13180*/  SYNCS.PHASECHK.TRANS64.TRYWAIT P0, [R2+URZ+0x16840], R3 ;  /* 0x01684003020075a7 */ /* 0x0022a4000800017f */
[----:B--2---:R-:W-:Y:S05]  /*13190*/  @!P0 NANOSLEEP.SYNCS 0x989680 ;  /* 0x009896800000895d */ /* 0x004fea0003900000 */
[----:B------:R-:W2:Y:S02]  /*131a0*/  @!P0 SYNCS.PHASECHK.TRANS64 P0, [R2+URZ+0x16840], R3 ;  /* 0x01684003020085a7 */ /* 0x000ea4000800007f */
[----:B--2---:R-:W-:Y:S05]  /*131b0*/  @!P0 BRA `(.L_x_11469) ;  /* 0xfffffffc00f08947 */ /* 0x004fea000383ffff */
[----:B------:R-:W-:Y:S05]  /*131c0*/  BRA `(.L_x_11520) ;  /* 0xffffffe000b07947 */ /* 0x000fea000383ffff */
.L_x_11471:
[----:B0-----:R0:W1:Y:S02]  /*131d0*/  SYNCS.PHASECHK.TRANS64.TRYWAIT P1, [R2+URZ+0x60], R3 ;  /* 0x00006003020075a7 */ /* 0x001064000802017f */
[----:B-1----:R-:W-:Y:S05]  /*131e0*/  @!P1 NANOSLEEP.SYNCS 0x989680 ;  /* 0x009896800000995d */ /* 0x002fea0003900000 */
[----:B------:R-:W1:Y:S02]  /*131f0*/  @!P1 SYNCS.PHASECHK.TRANS64 P1, [R2+URZ+0x60], R3 ;  /* 0x00006003020095a7 */ /* 0x000e64000802007f */
[----:B-1----:R-:W-:Y:S05]  /*13200*/  @!P1 BRA `(.L_x_11471) ;  /* 0xfffffffc00f09947 */ /* 0x002fea000383ffff */
[----:B------:R-:W-:Y:S05]  /*13210*/  BRA `(.L_x_11521) ;  /* 0xffffffe400187947 */ /* 0x000fea000383ffff */
.L_x_11478:
[----:B0-----:R0:W1:Y:S02]  /*13220*/  SYNCS.PHASECHK.TRANS64.TRYWAIT P0, [R3+URZ+0x16860], R2 ;  /* 0x01686002030075a7 */ /* 0x001064000800017f */
[----:B-1----:R-:W-:Y:S05]  /*13230*/  @!P0 NANOSLEEP.SYNCS 0x989680 ;  /* 0x009896800000895d */ /* 0x002fea0003900000 */
[----:B------:R-:W1:Y:S02]  /*13240*/  @!P0 SYNCS.PHASECHK.TRANS64 P0, [R3+URZ+0x16860], R2 ;  /* 0x01686002030085a7 */ /* 0x000e64000800007f */
[----:B-1----:R-:W-:Y:S05]  /*13250*/  @!P0 BRA `(.L_x_11478) ;  /* 0xfffffffc00f08947 */ /* 0x002fea000383ffff */
[----:B------:R-:W-:Y:S05]  /*13260*/  BRA `(.L_x_11522) ;  /* 0xffffffe400d47947 */ /* 0x000fea000383ffff */
.L_x_11480:
        /* <DEDUP_REMOVED lines=8> */
.L_x_11524:
[----:B------:R-:W-:Y:S05]  /*132f0*/  BSYNC B0 ;  /* 0x0000000000007941 */ /* 0x000fea0003800000 */
.L_x_11523:
        /* <DEDUP_REMOVED lines=8> */
.L_x_11525:
[----:B------:R-:W-:Y:S01]  /*13380*/  IMAD.MOV.U32 R4, RZ, RZ, R14 ;  /* 0x000000ffff047224 */ /* 0x000fe200078e000e */
[----:B------:R-:W-:Y:S06]  /*13390*/  BRA `(.L_x_11526) ;  /* 0xffffffe8001c7947 */ /* 0x000fec000383ffff */
.L_x_11483:
        /* <DEDUP_REMOVED lines=8> */
.L_x_11528:
[----:B------:R-:W-:Y:S05]  /*13420*/  BSYNC B0 ;  /* 0x0000000000007941 */ /* 0x000fea0003800000 */
.L_x_11527:
        /* <DEDUP_REMOVED lines=10> */
.L_x_11529:
        /* <DEDUP_REMOVED lines=8> */
.L_x_11530:
        /* <DEDUP_REMOVED lines=8> */
.L_x_11531:
        /* <DEDUP_REMOVED lines=8> */
.L_x_11532:
        /* <DEDUP_REMOVED lines=8> */
.L_x_11533:
[----:B------:R-:W-:Y:S05]  /*136d0*/  BRA `(.L_x_11534) ;  /* 0xffffffe400d87947 */ /* 0x000fea000383ffff */
.L_x_11488:
        /* <DEDUP_REMOVED lines=8> */
.L_x_11536:
[----:B------:R-:W-:Y:S05]  /*13760*/  BSYNC B0 ;  /* 0x0000000000007941 */ /* 0x000fea0003800000 */
.L_x_11535:
        /* <DEDUP_REMOVED lines=10> */
.L_x_11537:
        /* <DEDUP_REMOVED lines=8> */
.L_x_11538:
        /* <DEDUP_REMOVED lines=8> */
.L_x_11539:
        /* <DEDUP_REMOVED lines=8> */
.L_x_11540:
        /* <DEDUP_REMOVED lines=8> */
.L_x_11541:
[----:B------:R-:W-:Y:S05]  /*13a10*/  BRA `(.L_x_11542) ;  /* 0xffffffe400b47947 */ /* 0x000fea000383ffff */
.L_x_11490:
[----:B------:R-:W-:Y:S01]  /*13a20*/  BSSY B0, `(.L_x_11543) ;  /* 0x0000006000007945 */ /* 0x000fe20003800000 */
[----:B------:R-:W-:Y:S01]  /*13a30*/  PLOP3.LUT P6, PT, P6, PT, PT, 0x8, 0x0 ;  /* 0x000000000000781c */ /* 0x000fe200037ce170 */
[----:B------:R-:W-:-:S12]  /*13a40*/  IMAD.MOV.U32 R15, RZ, RZ, -0x1 ;  /* 0xffffffffff0f7424 */ /* 0x000fd800078e00ff */
[----:B01-3--:R-:W-:Y:S05]  /*13a50*/  WARPSYNC.COLLECTIVE R15, `(.L_x_11544) ;  /* 0x000000000f087348 */ /* 0x00bfea0003c00000 */
[----:B------:R-:W-:Y:S01]  /*13a60*/  VOTE.ANY R14, PT, P6 ;  /* 0x00000000000e7806 */ /* 0x000fe200030e0100 */
[----:B01-3--:R-:W-:Y:S06]  /*13a70*/  ENDCOLLECTIVE ;  /* 0x000000000000791b */ /* 0x00bfec0003800000 */
.L_x_11544:
[----:B------:R-:W-:Y:S05]  /*13a80*/  BSYNC B0 ;  /* 0x0000000000007941 */ /* 0x000fea0003800000 */
.L_x_11543:
        /* <DEDUP_REMOVED lines=9> */
.L_x_11545:
[----:B------:R-:W-:Y:S01]  /*13b20*/  IMAD.MOV.U32 R17, RZ, RZ, R14 ;  /* 0x000000ffff117224 */ /* 0x000fe200078e000e */
[----:B------:R-:W-:Y:S06]  /*13b30*/  BRA `(.L_x_11546) ;  /* 0xffffffe400a47947 */ /* 0x000fec000383ffff */
.L_x_11492:
[----:B------:R-:W-:Y:S01]  /*13b40*/  BSSY B0, `(.L_x_11547) ;  /* 0x0000007000007945 */ /* 0x000fe20003800000 */
[----:B------:R-:W-:Y:S02]  /*13b50*/  IMAD.MOV.U32 R13, RZ, RZ, R8 ;  /* 0x000000ffff0d7224 */ /* 0x000fe400078e0008 */
[----:B------:R-:W-:Y:S02]  /*13b60*/  IMAD.MOV.U32 R11, RZ, RZ, 0x1f ;  /* 0x0000001fff0b7424 */ /* 0x000fe400078e00ff */
[----:B------:R-:W-:-:S07]  /*13b70*/  IMAD.MOV.U32 R15, RZ, RZ, -0x1 ;  /* 0xffffffffff0f7424 */ /* 0x000fce00078e00ff */
[----:B01234-:R-:W-:Y:S05]  /*13b80*/  WARPSYNC.COLLECTIVE R15, `(.L_x_11548) ;  /* 0x000000000f087348 */ /* 0x01ffea0003c00000 */
[----:B------:R0:W0:Y:S02]  /*13b90*/  SHFL.IDX P6, R14, R13, R12, R11 ;  /* 0x0000000c0d0e7389 */ /* 0x00002400000c000b */
[----:B01234-:R-:W-:Y:S01]  /*13ba0*/  ENDCOLLECTIVE ;  /* 0x000000000000791b */ /* 0x01ffe20003800000 */
.L_x_11548:
[----:B------:R-:W-:Y:S05]  /*13bb0*/  BSYNC B0 ;  /* 0x0000000000007941 */ /* 0x000fea0003800000 */
.L_x_11547:
[----:B------:R-:W-:Y:S05]  /*13bc0*/  BRA `(.L_x_11491) ;  /* 0xffffffe4009c7947 */ /* 0x000fea000383ffff */
.L_x_11496:
[----:B0-----:R0:W1:Y:S02]  /*13bd0*/  SYNCS.PHASECHK.TRANS64.TRYWAIT P0, [R9+URZ+0x16820], R0 ;  /* 0x01682000090075a7 */ /* 0x001064000800017f */
[----:B-1----:R-:W-:Y:S05]  /*13be0*/  @!P0 NANOSLEEP.SYNCS 0x989680 ;  /* 0x009896800000895d */ /* 0x002fea0003900000 */
[----:B------:R-:W1:Y:S02]  /*13bf0*/  @!P0 SYNCS.PHASECHK.TRANS64 P0, [R9+URZ+0x16820], R0 ;  /* 0x01682000090085a7 */ /* 0x000e64000800007f */
[----:B-1----:R-:W-:Y:S05]  /*13c00*/  @!P0 BRA `(.L_x_11496) ;  /* 0xfffffffc00f08947 */ /* 0x002fea000383ffff */
[----:B------:R-:W-:Y:S05]  /*13c10*/  BRA `(.L_x_11549) ;  /* 0xffffffec00007947 */ /* 0x000fea000383ffff */
.L_x_11497:
        /* <DEDUP_REMOVED lines=11> */
.L_x_11551:
[----:B------:R-:W-:Y:S05]  /*13cd0*/  BSYNC B0 ;  /* 0x0000000000007941 */ /* 0x000fea0003800000 */
.L_x_11550:
[----:B------:R-:W-:Y:S05]  /*13ce0*/  BRA `(.L_x_11552) ;  /* 0xffffffe800e87947 */ /* 0x000fea000383ffff */
.L_x_11500:
[----:B------:R-:W-:Y:S01]  /*13cf0*/  BSSY B1, `(.L_x_11553) ;  /* 0x0000006000017945 */ /* 0x000fe20003800000 */
[----:B------:R-:W-:-:S07]  /*13d00*/  IMAD.MOV.U32 R15, RZ, RZ, -0x1 ;  /* 0xffffffffff0f7424 */ /* 0x000fce00078e00ff */
[----:B0--3--:R-:W-:Y:S05]  /*13d10*/  WARPSYNC.COLLECTIVE R15, `(.L_x_11554) ;  /* 0x000000000f0c7348 */ /* 0x009fea0003c00000 */
[----:B------:R-:W-:Y:S02]  /*13d20*/  ELECT P6, UR62, PT ;  /* 0x00000000003e782f */ /* 0x000fe400038c0000 */
[----:B------:R-:W-:Y:S01]  /*13d30*/  MOV R14, UR62 ;  /* 0x0000003e000e7c02 */ /* 0x000fe20008000f00 */
[----:B0--3--:R-:W-:Y:S10]  /*13d40*/  ENDCOLLECTIVE ;  /* 0x000000000000791b */ /* 0x009ff40003800000 */
.L_x_11554:
[----:B------:R-:W-:Y:S05]  /*13d50*/  BSYNC B1 ;  /* 0x0000000000017941 */ /* 0x000fea0003800000 */
.L_x_11553:
[----:B------:R-:W-:Y:S05]  /*13d60*/  BRA `(.L_x_11555) ;  /* 0xffffffe800e07947 */ /* 0x000fea000383ffff */
.L_x_11502:
[----:B0-----:R0:W1:Y:S02]  /*13d70*/  SYNCS.PHASECHK.TRANS64.TRYWAIT P0, [R7+URZ], R2 ;  /* 0x00000002070075a7 */ /* 0x001064000800017f */
[----:B-1----:R-:W-:Y:S05]  /*13d80*/  @!P0 NANOSLEEP.SYNCS 0x989680 ;  /* 0x009896800000895d */ /* 0x002fea0003900000 */
[----:B------:R-:W1:Y:S02]  /*13d90*/  @!P0 SYNCS.PHASECHK.TRANS64 P0, [R7+URZ], R2 ;  /* 0x00000002070085a7 */ /* 0x000e64000800007f */
[----:B-1----:R-:W-:Y:S05]  /*13da0*/  @!P0 BRA `(.L_x_11502) ;  /* 0xfffffffc00f08947 */ /* 0x002fea000383ffff */
[----:B------:R-:W-:Y:S05]  /*13db0*/  BRA `(.L_x_11556) ;  /* 0xffffffec00147947 */ /* 0x000fea000383ffff */
.L_x_11503:
[----:B-1----:R1:W2:Y:S02]  /*13dc0*/  SYNCS.PHASECHK.TRANS64.TRYWAIT P0, [R3+URZ], R0 ;  /* 0x00000000030075a7 */ /* 0x0022a4000800017f */
[----:B--2---:R-:W-:Y:S05]  /*13dd0*/  @!P0 NANOSLEEP.SYNCS 0x989680 ;  /* 0x009896800000895d */ /* 0x004fea0003900000 */
[----:B------:R-:W2:Y:S02]  /*13de0*/  @!P0 SYNCS.PHASECHK.TRANS64 P0, [R3+URZ], R0 ;  /* 0x00000000030085a7 */ /* 0x000ea4000800007f */
[----:B--2---:R-:W-:Y:S05]  /*13df0*/  @!P0 BRA `(.L_x_11503) ;  /* 0xfffffffc00f08947 */ /* 0x004fea000383ffff */
[----:B------:R-:W-:Y:S05]  /*13e00*/  BRA `(.L_x_11557) ;  /* 0xffffffec00087947 */ /* 0x000fea000383ffff */
.L_x_11505:
[----:B-1----:R1:W2:Y:S02]  /*13e10*/  SYNCS.PHASECHK.TRANS64.TRYWAIT P0, [R5+URZ], R2 ;  /* 0x00000002050075a7 */ /* 0x0022a4000800017f */
[----:B--2---:R-:W-:Y:S05]  /*13e20*/  @!P0 NANOSLEEP.SYNCS 0x989680 ;  /* 0x009896800000895d */ /* 0x004fea0003900000 */
[----:B------:R-:W2:Y:S02]  /*13e30*/  @!P0 SYNCS.PHASECHK.TRANS64 P0, [R5+URZ], R2 ;  /* 0x00000002050085a7 */ /* 0x000ea4000800007f */
[----:B--2---:R-:W-:Y:S05]  /*13e40*/  @!P0 BRA `(.L_x_11505) ;  /* 0xfffffffc00f08947 */ /* 0x004fea000383ffff */
[----:B------:R-:W-:Y:S05]  /*13e50*/  BRA `(.L_x_11558) ;  /* 0xffffffec000c7947 */ /* 0x000fea000383ffff */
.L_x_11559:
        /* <DEDUP_REMOVED lines=10> */
.L_x_12792:


//--------------------- .text._ZN7cutlass13device_kernelIN5flash11enable_sm90INS1_16FlashAttnFwdSm90INS1_25CollectiveMainloopFwdSm90ILi2EN4cute5tupleIJNS5_1CILi1EEES8_S8_EEENS6_IJNS7_ILi192EEENS7_ILi128EEENS7_ILi64EEEEEELi64ENS_10bfloat16_tEfNS_4arch4Sm90ELb0ELb1ELb0ELb1ELb0ELb1ELb0ELb1ELb1ELb0ELb0ELb0EEENS1_21CollectiveEpilogueFwdINS6_IJSA_SC_SB_EEES9_SE_SG_Li384ELb1ELb0ELb0ELb0EEENS1_36VarlenDynamicPersistentTileSchedulerILi192ELi128ELi384ELi32ELb0ELb0ELb1ELb1ELb0ELb1EEEEEEEEEvNT_6ParamsE --------------------------
	.section	.text._ZN7cutlass13device_kernelIN5flash11enable_sm90INS1_16FlashAttnFwdSm90INS1_25CollectiveMainloopFwdSm90ILi2EN4cute5tupleIJNS5_1CILi1EEES8_S8_EEENS6_IJNS7_ILi192EEENS7_ILi128EEENS7_ILi64EEEEEELi64ENS_10bfloat16_tEfNS_4arch4Sm90ELb0ELb1ELb0ELb1ELb0ELb1ELb0ELb1ELb1ELb0ELb0ELb0EEENS1_21CollectiveEpilogueFwdINS6_IJSA_SC_SB_EEES9_SE_SG_Li384ELb1ELb0ELb0ELb0EEENS1_36VarlenDynamicPersistentTileSchedulerILi192ELi128ELi384ELi32ELb0ELb0ELb1ELb1ELb0ELb1EEEEEEEEEvNT_6ParamsE,"ax",@progbits
	.align	128
.text._ZN7cutlass13device_kernelIN5flash11enable_sm90INS1_16FlashAttnFwdSm90INS1_25CollectiveMainloopFwdSm90ILi2EN4cute5tupleIJNS5_1CILi1EEES8_S8_EEENS6_IJNS7_ILi192EEENS7_ILi128EEENS7_ILi64EEEEEELi64ENS_10bfloat16_tEfNS_4arch4Sm90ELb0ELb1ELb0ELb1ELb0ELb1ELb0ELb1ELb1ELb0ELb0ELb0EEENS1_21CollectiveEpilogueFwdINS6_IJSA_SC_SB_EEES9_SE_SG_Li384ELb1ELb0ELb0ELb0EEENS1_36VarlenDynamicPersistentTileSchedulerILi192ELi128ELi384ELi32ELb0ELb0ELb1ELb1ELb0ELb1EEEEEEEEEvNT_6ParamsE:
        .type           _ZN7cutlass13device_kernelIN5flash11enable_sm90INS1_16FlashAttnFwdSm90INS1_25CollectiveMainloopFwdSm90ILi2EN4cute5tupleIJNS5_1CILi1EEES8_S8_EEENS6_IJNS7_ILi192EEENS7_ILi128EEENS7_ILi64EEEEEELi64ENS_10bfloat16_tEfNS_4arch4Sm90ELb0ELb1ELb0ELb1ELb0ELb1ELb0ELb1ELb1ELb0ELb0ELb0EEENS1_21CollectiveEpilogueFwdINS6_IJSA_SC_SB_EEES9_SE_SG_Li384ELb1ELb0ELb0ELb0EEENS1_36VarlenDynamicPersistentTileSchedulerILi192ELi128ELi384ELi32ELb0ELb0ELb1ELb1ELb0ELb1EEEEEEEEEvNT_6ParamsE,@function
        .size           _ZN7cutlass13device_kernelIN5flash11enable_sm90INS1_16FlashAttnFwdSm90INS1_25CollectiveMainloopFwdSm90ILi2EN4cute5tupleIJNS5_1CILi1EEES8_S8_EEENS6_IJNS7_ILi192EEENS7_ILi128EEENS7_ILi64EEEEEELi64ENS_10bfloat16_tEfNS_4arch4Sm90ELb0ELb1ELb0ELb1ELb0ELb1ELb0ELb1ELb1ELb0ELb0ELb0EEENS1_21CollectiveEpilogueFwdINS6_IJSA_SC_SB_EEES9_SE_SG_Li384ELb1ELb0ELb0ELb0EEENS1_36VarlenDynamicPersistentTileSchedulerILi192ELi128ELi384ELi32ELb0ELb0ELb1ELb1ELb0ELb1EEEEEEEEEvNT_6ParamsE,(.L_x_12793 - _ZN7cutlass13device_kernelIN5flash11enable_sm90INS1_16FlashAttnFwdSm90INS1_25CollectiveMainloopFwdSm90ILi2EN4cute5tupleIJNS5_1CILi1EEES8_S8_EEENS6_IJNS7_ILi192EEENS7_ILi128EEENS7_ILi64EEEEEELi64ENS_10bfloat16_tEfNS_4arch4Sm90ELb0ELb1ELb0ELb1ELb0ELb1ELb0ELb1ELb1ELb0ELb0ELb0EEENS1_21CollectiveEpilogueFwdINS6_IJSA_SC_SB_EEES9_SE_SG_Li384ELb1ELb0ELb0ELb0EEENS1_36VarlenDynamicPersistentTileSchedulerILi192ELi128ELi384ELi32ELb0ELb0ELb1ELb1ELb0ELb1EEEEEEEEEvNT_6ParamsE)
        .other          _ZN7cutlass13device_kernelIN5flash11enable_sm90INS1_16FlashAttnFwdSm90INS1_25CollectiveMainloopFwdSm90ILi2EN4cute5tupleIJNS5_1CILi1EEES8_S8_EEENS6_IJNS7_ILi192EEENS7_ILi128EEENS7_ILi64EEEEEELi64ENS_10bfloat16_tEfNS_4arch4Sm90ELb0ELb1ELb0ELb1ELb0ELb1ELb0ELb1ELb1ELb0ELb0ELb0EEENS1_21CollectiveEpilogueFwdINS6_IJSA_SC_SB_EEES9_SE_SG_Li384ELb1ELb0ELb0ELb0EEENS1_36VarlenDynamicPersistentTileSchedulerILi192ELi128ELi384ELi32ELb0ELb0ELb1ELb1ELb0ELb1EEEEEEEEEvNT_6ParamsE,@"STO_CUDA_ENTRY STV_DEFAULT"
_ZN7cutlass13device_kernelIN5flash11enable_sm90INS1_16FlashAttnFwdSm90INS1_25CollectiveMainloopFwdSm90ILi2EN4cute5tupleIJNS5_1CILi1EEES8_S8_EEENS6_IJNS7_ILi192EEENS7_ILi128EEENS7_ILi64EEEEEELi64ENS_10bfloat16_tEfNS_4arch4Sm90ELb0ELb1ELb0ELb1ELb0ELb1ELb0ELb1ELb1ELb0ELb0ELb0EEENS1_21CollectiveEpilogueFwdINS6_IJSA_SC_SB_EEES9_SE_SG_Li384ELb1ELb0ELb0ELb0EEENS1_36VarlenDynamicPersistentTileSchedulerILi192ELi128ELi384ELi32ELb0ELb0ELb1ELb1ELb0ELb1EEEEEEEEEvNT_6ParamsE:
        /* <DEDUP_REMOVED lines=27> */
.L_x_11561:
[----:B------:R-:W-:Y:S05]  /*01b0*/  BSYNC B0 ;  /* 0x0000000000007941 */ /* 0x000fea0003800000 */
.L_x_11560:
        /* <DEDUP_REMOVED lines=41> */
.L_x_11562:
        /* <DEDUP_REMOVED lines=22> */
.L_x_11563:
        /* <DEDUP_REMOVED lines=18> */
.L_x_11564:
        /* <DEDUP_REMOVED lines=22> */
.L_x_11565:
        /* <DEDUP_REMOVED lines=22> */
.L_x_11566:
        /* <DEDUP_REMOVED lines=8> */
.L_x_11569:
[----:B------:R-:W-:-:S08]  /*0a10*/  NOP ;  /* 0x0000000000007918 */ /* 0x000fd00000000000 */
[----:B------:R-:W0:Y:S02]  /*0a20*/  USETMAXREG.TRY_ALLOC.CTAPOOL UP0, 0xa0 ;  /* 0x000000a0000079c8 */ /* 0x000e240008000600 */
[----:B0-----:R-:W-:-:S13]  /*0a30*/  PLOP3.LUT P0, PT, PT, PT, UP0, 0x80, 0x0 ;  /* 0x000000000000781c */ /* 0x001fda0003f0f008 */
[----:B------:R-:W-:Y:S05]  /*0a40*/  @!P0 BRA `(.L_x_11569) ;  /* 0xfffffffc00f08947 */ /* 0x000fea000383ffff */
[----:B------:R-:W0:Y:S01]  /*0a50*/  S2R R0, SR_TID.X ;  /* 0x0000000000007919 */ /* 0x000e220000002100 */
[----:B------:R-:W1:Y:S01]  /*0a60*/  S2UR UR5, SR_CgaCtaId ;  /* 0x00000000000579c3 */ /* 0x000e620000008800 */
[----:B------:R-:W-:Y:S01]  /*0a70*/  UMOV UR4, 0x400 ;  /* 0x0000040000047882 */ /* 0x000fe20000000000 */
[----:B------:R-:W-:-:S06]  /*0a80*/  LOP3.LUT R22, R22, 0xefffffff, RZ, 0xc0, !PT ;  /* 0xefffffff16167812 */ /* 0x000fcc00078ec0ff */
[----:B------:R-:W-:Y:S06]  /*0a90*/  BAR.ARV 0x8, 0x1a0 ;  /* 0x0206800000007b1d */ /* 0x000fec0000002000 */
[----:B-1----:R-:W-:-:S06]  /*0aa0*/  ULEA UR4, UR5, UR4, 0x18 ;  /* 0x0000000405047291 */ /* 0x002fcc000f8ec03f */
[----:B------:R-:W-:Y:S01]  /*0ab0*/  IMAD.U32 R2, RZ, RZ, UR4 ;  /* 0x00000004ff027e24 */ /* 0x000fe2000f8e00ff */
[----:B0-----:R-:W-:Y:S01]  /*0ac0*/  SHF.R.U32.HI R0, RZ, 0x7, R0 ;  /* 0x00000007ff007819 */ /* 0x001fe20000011600 */
[----:B------:R-:W-:-:S03]  /*0ad0*/  ULDC UR4, c[0x0][0xc14] ;  /* 0x0003050000047ab9 */ /* 0x000fc60000000800 */
[----:B------:R-:W-:-:S13]  /*0ae0*/  ISETP.NE.AND P0, PT, R0, 0x1, PT ;  /* 0x000000010000780c */ /* 0x000fda0003f05270 */
[----:B------:R-:W-:Y:S01]  /*0af0*/  @P0 LOP3.LUT R22, R22, 0x10000000, RZ, 0xfc, !PT ;  /* 0x1000000016160812 */ /* 0x000fe200078efcff */
[----:B------:R-:W-:Y:S08]  /*0b00*/  @!P0 BAR.ARV 0x9, 0x100 ;  /* 0x0244000000008b1d */ /* 0x000ff00000002000 */
[----:B------:R-:W-:Y:S06]  /*0b10*/  BAR.SYNC.DEFER_BLOCKING 0x5, 0x1a0 ;  /* 0x0146800000007b1d */ /* 0x000fec0000010000 */
[----:B------:R-:W0:Y:S02]  /*0b20*/  LDS.128 R12, [R2+0x168d0] ;  /* 0x0168d000020c7984 */ /* 0x000e240000000c00 */
[----:B------:R-:W-:Y:S06]  /*0b30*/  BAR.ARV 0x4, 0x1a0 ;  /* 0x0106800000007b1d */ /* 0x000fec0000002000 */
[----:B0-----:R-:W-:-:S13]  /*0b40*/  ISETP.GE.AND P0, PT, R15, UR4, PT ;  /* 0x000000040f007c0c */ /* 0x001fda000bf06270 */
[----:B------:R-:W-:Y:S05]  /*0b50*/  @P0 BRA `(.L_x_11570) ;  /* 0x000001b4009c0947 */ /* 0x000fea0003800000 */
[----:B------:R-:W0:Y:S01]  /*0b60*/  S2R R0, SR_TID.X ;  /* 0x0000000000007919 */ /* 0x000e220000002100 */
[----:B------:R-:W-:Y:S01]  /*0b70*/  CS2R R18, SRZ ;  /* 0x0000000000127805 */ /* 0x000fe2000001ff00 */
[----:B------:R-:W-:Y:S01]  /*0b80*/  IMAD.MOV.U32 R16, RZ, RZ, RZ ;  /* 0x000000ffff107224 */ /* 0x000fe200078e00ff */
[----:B------:R-:W-:Y:S01]  /*0b90*/  ULOP3.LUT UR37, UR36, 0x1, URZ, 0xfc, !UPT ;  /* 0x0000000124257892 */ /* 0x000fe2000f8efc3f */
[----:B------:R1:W-:Y:S01]  /*0ba0*/  STL [R1+0x4], R13 ;  /* 0x0000040d01007387 */ /* 0x0003e20000100800 */
[----:B0-----:R-:W-:-:S05]  /*0bb0*/  VIADD R10, R0, 0xffffff80 ;  /* 0xffffff80000a7836 */ /* 0x001fca0000000000 */
[----:B------:R-:W-:-:S04]  /*0bc0*/  SHF.R.S32.HI R0, RZ, 0x1f, R10 ;  /* 0x0000001fff007819 */ /* 0x000fc8000001140a */
[CC--:B------:R-:W-:Y:S02]  /*0bd0*/  LEA.HI R4, R0.reuse, R10.reuse, RZ, 0x2 ;  /* 0x0000000a00047211 */ /* 0x0c0fe400078f10ff */
[-C--:B------:R-:W-:Y:S02]  /*0be0*/  LEA.HI R3, R0, R10.reuse, RZ, 0x7 ;  /* 0x0000000a00037211 */ /* 0x080fe400078f38ff */
[--C-:B------:R-:W-:Y:S02]  /*0bf0*/  SHF.R.S32.HI R17, RZ, 0x2, R4.reuse ;  /* 0x00000002ff117819 */ /* 0x100fe40000011404 */
[----:B------:R-:W-:Y:S02]  /*0c00*/  LOP3.LUT R5, R3, 0xffffff80, RZ, 0xc0, !PT ;  /* 0xffffff8003057812 */ /* 0x000fe400078ec0ff */
[----:B------:R-:W-:Y:S01]  /*0c10*/  LOP3.LUT R3, R4, 0xfffffffc, RZ, 0xc0, !PT ;  /* 0xfffffffc04037812 */ /* 0x000fe200078ec0ff */
[----:B------:R-:W-:Y:S01]  /*0c20*/  VIADD R9, R17, 0x60 ;  /* 0x0000006011097836 */ /* 0x000fe20000000000 */
[----:B------:R-:W-:Y:S01]  /*0c30*/  SHF.R.S32.HI R4, RZ, 0x1f, R4 ;  /* 0x0000001fff047819 */ /* 0x000fe20000011404 */
[----:B------:R-:W-:Y:S01]  /*0c40*/  IMAD.IADD R5, R10, 0x1, -R5 ;  /* 0x000000010a057824 */ /* 0x000fe200078e0a05 */
[----:B------:R-:W-:Y:S01]  /*0c50*/  LEA.HI R0, R0, R10, RZ, 0x5 ;  /* 0x0000000a00007211 */ /* 0x000fe200078f28ff */
[----:B------:R-:W-:Y:S01]  /*0c60*/  IMAD.SHL.U32 R7, R9, 0x40, RZ ;  /* 0x0000004009077824 */ /* 0x000fe200078e00ff */
[----:B------:R-:W-:Y:S01]  /*0c70*/  SHF.R.S32.HI R8, RZ, 0x1f, R9 ;  /* 0x0000001fff087819 */ /* 0x000fe20000011409 */
[----:B------:R-:W-:Y:S01]  /*0c80*/  IMAD.IADD R11, R10, 0x1, -R3 ;  /* 0x000000010a0b7824 */ /* 0x000fe200078e0a03 */
[----:B------:R-:W-:-:S02]  /*0c90*/  SHF.R.S32.HI R6, RZ, 0x1f, R5 ;  /* 0x0000001fff067819 */ /* 0x000fc40000011405 */
[----:B------:R-:W-:Y:S01]  /*0ca0*/  LEA.HI R9, R8, R9, RZ, 0x3 ;  /* 0x0000000908097211 */ /* 0x000fe200078f18ff */
[----:B------:R-:W-:Y:S01]  /*0cb0*/  IMAD.SHL.U32 R3, R11, 0x8, RZ ;  /* 0x000000080b037824 */ /* 0x000fe200078e00ff */
[----:B------:R-:W-:Y:S02]  /*0cc0*/  LOP3.LUT R8, R7, 0x1c0, RZ, 0xc0, !PT ;  /* 0x000001c007087812 */ /* 0x000fe400078ec0ff */
[----:B------:R-:W-:Y:S01]  /*0cd0*/  LEA.HI R6, R6, R5, RZ, 0x2 ;  /* 0x0000000506067211 */ /* 0x000fe200078f10ff */
[----:B------:R-:W-:Y:S01]  /*0ce0*/  IMAD.SHL.U32 R9, R9, 0x40, RZ ;  /* 0x0000004009097824 */ /* 0x000fe200078e00ff */
[----:B------:R-:W-:Y:S02]  /*0cf0*/  LOP3.LUT R3, R8, 0x38, R3, 0xf8, !PT ;  /* 0x0000003808037812 */ /* 0x000fe400078ef803 */
[----:B------:R-:W-:Y:S02]  /*0d00*/  SHF.R.U32.HI R8, RZ, 0x3, R8 ;  /* 0x00000003ff087819 */ /* 0x000fe40000011608 */
[----:B------:R-:W-:-:S02]  /*0d10*/  LOP3.LUT R11, R9, 0xfffffe00, RZ, 0xc0, !PT ;  /* 0xfffffe00090b7812 */ /* 0x000fc400078ec0ff */
[----:B------:R-:W-:Y:S02]  /*0d20*/  LEA.HI R4, R4, R17, RZ, 0x3 ;  /* 0x0000001104047211 */ /* 0x000fe400078f18ff */
[----:B------:R-:W-:Y:S01]  /*0d30*/  LOP3.LUT R6, R6, 0x7ffffffc, RZ, 0xc0, !PT ;  /* 0x7ffffffc06067812 */ /* 0x000fe200078ec0ff */
[----:B------:R1:W-:Y:S01]  /*0d40*/  STL [R1+0x2c], R11 ;  /* 0x00002c0b01007387 */ /* 0x0003e20000100800 */
[----:B------:R-:W-:Y:S02]  /*0d50*/  LOP3.LUT R3, R11, R3, R8, 0xf6, !PT ;  /* 0x000000030b037212 */ /* 0x000fe400078ef608 */
[----:B------:R-:W-:Y:S01]  /*0d60*/  LOP3.LUT R4, R4, 0xfffffff8, RZ, 0xc0, !PT ;  /* 0xfffffff804047812 */ /* 0x000fe200078ec0ff */
[----:B------:R-:W-:Y:S01]  /*0d70*/  IMAD.IADD R155, R5, 0x1, -R6 ;  /* 0x00000001059b7824 */ /* 0x000fe200078e0a06 */
[----:B------:R-:W-:Y:S01]  /*0d80*/  SHF.R.S32.HI R5, RZ, 0x5, R0 ;  /* 0x00000005ff057819 */ /* 0x000fe20000011400 */
[----:B------:R-:W-:Y:S01]  /*0d90*/  IMAD R0, R3, 0x2, R2 ;  /* 0x0000000203007824 */ /* 0x000fe200078e0202 */
[----:B------:R1:W-:Y:S01]  /*0da0*/  STL [R1+0x8], R14 ;  /* 0x0000080e01007387 */ /* 0x0003e20000100800 */
[----:B------:R-:W-:-:S03]  /*0db0*/  IMAD.IADD R4, R17, 0x1, -R4 ;  /* 0x0000000111047824 */ /* 0x000fc600078e0a04 */
[----:B------:R1:W-:Y:S04]  /*0dc0*/  STL [R1+0xc], R15 ;  /* 0x00000c0f01007387 */ /* 0x0003e80000100800 */
[----:B------:R1:W-:Y:S04]  /*0dd0*/  STL [R1+0x38], RZ ;  /* 0x000038ff01007387 */ /* 0x0003e80000100800 */
[----:B------:R1:W-:Y:S04]  /*0de0*/  STL [R1+0x10], RZ ;  /* 0x000010ff01007387 */ /* 0x0003e80000100800 */
[----:B------:R1:W-:Y:S04]  /*0df0*/  STL [R1+0x40], R0 ;  /* 0x0000400001007387 */ /* 0x0003e80000100800 */
[----:B------:R1:W-:Y:S02]  /*0e00*/  STL [R1+0x28], R4 ;  /* 0x0000280401007387 */ /* 0x0003e40000100800 */
.L_x_11784:
[----:B------:R-:W2:Y:S01]  /*0e10*/  LDL R34, [R1+0xc] ;  /* 0x00000c0001227983 */ /* 0x000ea20000100800 */
[----:B------:R-:W-:Y:S05]  /*0e20*/  YIELD ;  /* 0x0000000000007946 */ /* 0x000fea0003800000 */
[----:B------:R-:W-:Y:S01]  /*0e30*/  ULDC.64 UR4, c[0x0][0xa28] ;  /* 0x00028a0000047ab9 */ /* 0x000fe20000000a00 */
[----:B01-345:R-:W2:Y:S01]  /*0e40*/  LDC.64 R6, c[0x0][0xa08] ;  /* 0x00028200ff067b82 */ /* 0x03bea20000000a00 */
[----:B------:R-:W-:Y:S01]  /*0e50*/  ISETP.NE.U32.AND P1, PT, RZ, UR4, PT ;  /* 0x00000004ff007c0c */ /* 0x000fe2000bf25070 */
[----:B-1----:R-:W-:Y:S02]  /*0e60*/  IMAD.MOV.U32 R0, RZ, RZ, RZ ;  /* 0x000000ffff007224 */ /* 0x002fe400078e00ff */
        /* <DEDUP_REMOVED lines=41> */
.L_x_11571:
        /* <DEDUP_REMOVED lines=13> */
.L_x_11572:
[----:B------:R-:W-:Y:S05]  /*11d0*/  @!P0 BRA `(.L_x_11573) ;  /* 0x00000000000c8947 */ /* 0x000fea0003800000 */
[----:B-1----:R-:W3:Y:S04]  /*11e0*/  LDG.E R4, desc[UR38][R10.64] ;  /* 0x000000260a047981 */ /* 0x002ee8000c1e1900 */
[----:B------:R-:W3:Y:S02]  /*11f0*/  LDG.E R31, desc[UR38][R10.64+0x4] ;  /* 0x000004260a1f7981 */ /* 0x000ee4000c1e1900 */
[----:B---3--:R-:W-:-:S07]  /*1200*/  IMAD.IADD R31, R31, 0x1, -R4 ;  /* 0x000000011f1f7824 */ /* 0x008fce00078e0a04 */
.L_x_11573:
        /* <DEDUP_REMOVED lines=17> */
[----:B---3--:R-:W-:Y:S02]  /*1320*/  @P0 IMAD.IADD R30, R8, 0x1, -R3 ;  /* 0x00000001081e0824 */ /* 0x008fe400078e0a03 */
[----:B------:R-:W-:Y:S02]  /*1330*/  IMAD R3, R13, 0xc0, RZ ;  /* 0x000000c00d037824 */ /* 0x000fe400078e02ff */
[----:B------:R-:W-:-:S03]  /*1340*/  IMAD.IADD R12, R9, 0x1, R30 ;  /* 0x00000001090c7824 */ /* 0x000fc600078e021e */
[----:B------:R-:W-:Y:S01]  /*1350*/  IADD3 R29, -R14, 0xc0, R3 ;  /* 0x000000c00e1d7810 */ /* 0x000fe20007ffe103 */
[C---:B------:R-:W-:Y:S01]  /*1360*/  VIADD R0, R12.reuse, 0x7f ;  /* 0x0000007f0c007836 */ /* 0x040fe20000000000 */
[----:B------:R4:W-:Y:S03]  /*1370*/  STL [R1+0x1c], R12 ;  /* 0x00001c0c01007387 */ /* 0x0009e60000100800 */
[----:B------:R-:W-:Y:S01]  /*1380*/  IMAD.IADD R29, R12, 0x1, R29 ;  /* 0x000000010c1d7824 */ /* 0x000fe200078e021d */
        /* <DEDUP_REMOVED lines=16> */
.L_x_11576:
[----:B------:R-:W-:-:S13]  /*1490*/  ISETP.NE.AND P0, PT, R11, 0x1, PT ;  /* 0x000000010b00780c */ /* 0x000fda0003f05270 */
[----:B------:R-:W1:Y:S02]  /*14a0*/  @P0 LDC.64 R4, c[0x0][0x9e8] ;  /* 0x00027a00ff040b82 */ /* 0x000e640000000a00 */
[----:B-1----:R-:W-:-:S05]  /*14b0*/  @P0 IMAD.HI.U32 R4, R3, R4, RZ ;  /* 0x0000000403040227 */ /* 0x002fca00078e00ff */
[----:B------:R-:W-:-:S07]  /*14c0*/  @P0 SHF.R.U32.HI R3, RZ, R5, R4 ;  /* 0x00000005ff030219 */ /* 0x000fce0000011604 */
.L_x_11577:
[----:B------:R-:W-:Y:S05]  /*14d0*/  BSYNC B0 ;  /* 0x0000000000007941 */ /* 0x000fea0003800000 */
.L_x_11575:
[----:B------:R-:W-:-:S05]  /*14e0*/  IMAD R3, R3, R11, R11 ;  /* 0x0000000b03037224 */ /* 0x000fca00078e020b */
[----:B------:R-:W-:-:S07]  /*14f0*/  VIMNMX R0, R0, R3, PT ;  /* 0x0000000300007248 */ /* 0x000fce0003fe0100 */
.L_x_11574:
        /* <DEDUP_REMOVED lines=15> */
.L_x_11580:
[----:B------:R-:W-:Y:S01]  /*15f0*/  ISETP.NE.AND P0, PT, R11, 0x1, PT ;  /* 0x000000010b00780c */ /* 0x000fe20003f05270 */
[----:B------:R-:W-:-:S12]  /*1600*/  IMAD.MOV.U32 R4, RZ, RZ, R27 ;  /* 0x000000ffff047224 */ /* 0x000fd800078e001b */
[----:B------:R-:W1:Y:S02]  /*1610*/  @P0 LDC.64 R6, c[0x0][0x9e8] ;  /* 0x00027a00ff060b82 */ /* 0x000e640000000a00 */
[----:B-1----:R-:W-:-:S05]  /*1620*/  @P0 IMAD.HI.U32 R6, R27, R6, RZ ;  /* 0x000000061b060227 */ /* 0x002fca00078e00ff */
[----:B------:R-:W-:-:S07]  /*1630*/  @P0 SHF.R.U32.HI R4, RZ, R7, R6 ;  /* 0x00000007ff040219 */ /* 0x000fce0000011606 */
.L_x_11581:
[----:B------:R-:W-:Y:S05]  /*1640*/  BSYNC B0 ;  /* 0x0000000000007941 */ /* 0x000fea0003800000 */
.L_x_11579:
[----:B------:R-:W-:-:S05]  /*1650*/  IMAD R4, R4, R11, RZ ;  /* 0x0000000b04047224 */ /* 0x000fca00078e02ff */
[----:B------:R-:W-:-:S07]  /*1660*/  VIMNMX R3, R3, R4, !PT ;  /* 0x0000000403037248 */ /* 0x000fce0007fe0100 */
.L_x_11578:
        /* <DEDUP_REMOVED lines=43> */
.L_x_11584:
[----:B------:R-:W-:Y:S05]  /*1920*/  BSYNC B6 ;  /* 0x0000000000067941 */ /* 0x000fea0003800000 */
.L_x_11583:
        /* <DEDUP_REMOVED lines=20> */
.L_x_11586:
[----:B------:R-:W-:Y:S05]  /*1a70*/  BSYNC B6 ;  /* 0x0000000000067941 */ /* 0x000fea0003800000 */
.L_x_11585:
[----:B------:R-:W-:Y:S01]  /*1a80*/  ULDC.64 UR4, c[0x0][0x9f8] ;  /* 0x00027e0000047ab9 */ /* 0x000fe20000000a00 */
[----:B------:R-:W-:Y:S01]  /*1a90*/  IMAD.MOV.U32 R3, RZ, RZ, R34 ;  /* 0x000000ffff037224 */ /* 0x000fe200078e0022 */
[----:B------:R-:W-:Y:S01]  /*1aa0*/  ISETP.NE.U32.AND P0, PT, RZ, UR4, PT ;  /* 0x00000004ff007c0c */ /* 0x000fe2000bf05070 */
[----:B------:R-:W1:Y:S01]  /*1ab0*/  S2R R20, SR_TID.X ;  /* 0x0000000000147919 */ /* 0x000e620000002100 */
[----:B------:R-:W3:Y:S08]  /*1ac0*/  LDC R0, c[0x0][0x428] ;  /* 0x00010a00ff007b82 */ /* 0x000ef00000000800 */
[----:B------:R-:W4:Y:S01]  /*1ad0*/  LDC.64 R4, c[0x0][0x2f0] ;  /* 0x0000bc00ff047b82 */ /* 0x000f220000000a00 */
[----:B------:R-:W-:Y:S01]  /*1ae0*/  ISETP.NE.AND.EX P0, PT, RZ, UR5, PT, P0 ;  /* 0x00000005ff007c0c */ /* 0x000fe2000bf05300 */
[----:B--2---:R-:W-:Y:S01]  /*1af0*/  IMAD.MOV.U32 R13, RZ, RZ, R33 ;  /* 0x000000ffff0d7224 */ /* 0x004fe200078e0021 */
[----:B------:R-:W-:Y:S01]  /*1b00*/  ULDC.64 UR6, c[0x0][0xa08] ;  /* 0x0002820000067ab9 */ /* 0x000fe20000000a00 */
[----:B------:R-:W-:Y:S01]  /*1b10*/  ULDC.64 UR4, c[0x0][0x2f8] ;  /* 0x0000be0000047ab9 */ /* 0x000fe20000000a00 */
[----:B------:R-:W-:Y:S01]  /*1b20*/  SHF.R.S32.HI R84, RZ, 0x1f, R17 ;  /* 0x0000001fff547819 */ /* 0x000fe20000011411 */
[----:B------:R-:W2:Y:S02]  /*1b30*/  LDL R40, [R1+0x28] ;  /* 0x0000280001287983 */ /* 0x000ea40000100800 */
[----:B------:R-:W0:Y:S08]  /*1b40*/  LDC R69, c[0x0][0x3d4] ;  /* 0x0000f500ff457b82 */ /* 0x000e300000000800 */
[----:B------:R-:W1:Y:S02]  /*1b50*/  @P0 LDC.64 R6, c[0x0][0x9f8] ;  /* 0x00027e00ff060b82 */ /* 0x000e640000000a00 */
[----:B-1----:R-:W-:-:S05]  /*1b60*/  @P0 IMAD.WIDE R6, R34, 0x4, R6 ;  /* 0x0000000422060825 */ /* 0x002fca00078e0206 */
[----:B------:R4:W2:Y:S01]  /*1b70*/  @P0 LDG.E R3, desc[UR38][R6.64] ;  /* 0x0000002606030981 */ /* 0x0008a2000c1e1900 */
[----:B---3--:R-:W-:Y:S01]  /*1b80*/  ISETP.NE.AND P0, PT, R0, 0x1, PT ;  /* 0x000000010000780c */ /* 0x008fe20003f05270 */
[----:B------:R-:W-:Y:S02]  /*1b90*/  VIADD R21, R20, 0xffffff80 ;  /* 0xffffff8014157836 */ /* 0x000fe40000000000 */
[----:B------:R-:W-:-:S03]  /*1ba0*/  IMAD.IADD R34, R32, 0x1, R31 ;  /* 0x0000000120227824 */ /* 0x000fc600078e021f */
[----:B------:R-:W-:Y:S02]  /*1bb0*/  SHF.R.S32.HI R20, RZ, 0x1f, R21 ;  /* 0x0000001fff147819 */ /* 0x000fe40000011415 */
[----:B------:R-:W-:Y:S01]  /*1bc0*/  SHF.R.S32.HI R41, RZ, 0x1f, R34 ;  /* 0x0000001fff297819 */ /* 0x000fe20000011422 */
[----:B----4-:R-:W-:Y:S01]  /*1bd0*/  IMAD.WIDE.U32 R6, R34, R4, RZ ;  /* 0x0000000422067225 */ /* 0x010fe200078e00ff */
[----:B------:R-:W-:-:S03]  /*1be0*/  LEA.HI R20, R20, R21, RZ, 0x2 ;  /* 0x0000001514147211 */ /* 0x000fc600078f10ff */
[----:B------:R-:W1:Y:S01]  /*1bf0*/  @P0 LDC R0, c[0x0][0x42c] ;  /* 0x00010b00ff000b82 */ /* 0x000e620000000800 */
[----:B------:R-:W-:Y:S01]  /*1c00*/  LOP3.LUT R20, R20, 0xfffffffc, RZ, 0xc0, !PT ;  /* 0xfffffffc14147812 */ /* 0x000fe200078ec0ff */
[----:B------:R-:W-:-:S04]  /*1c10*/  IMAD R8, R41, R4, RZ ;  /* 0x0000000429087224 */ /* 0x000fc800078e02ff */
[----:B------:R-:W-:Y:S02]  /*1c20*/  IMAD.IADD R20, R21, 0x1, -R20 ;  /* 0x0000000115147824 */ /* 0x000fe400078e0a14 */
[----:B------:R-:W3:Y:S01]  /*1c30*/  @P0 LDC R9, c[0x0][0x430] ;  /* 0x00010c00ff090b82 */ /* 0x000ee20000000800 */
[----:B------:R-:W4:Y:S01]  /*1c40*/  S2R R21, SR_TID.X ;  /* 0x0000000000157919 */ /* 0x000f220000002100 */
[C---:B------:R-:W-:Y:S02]  /*1c50*/  IMAD.SHL.U32 R64, R20.reuse, 0x8, RZ ;  /* 0x0000000814407824 */ /* 0x040fe400078e00ff */
[----:B------:R-:W-:-:S03]  /*1c60*/  IMAD.SHL.U32 R60, R20, 0x4, RZ ;  /* 0x00000004143c7824 */ /* 0x000fc600078e00ff */
[----:B------:R-:W-:Y:S01]  /*1c70*/  SHF.R.S32.HI R65, RZ, 0x1f, R64 ;  /* 0x0000001fff417819 */ /* 0x000fe20000011440 */
[----:B-1----:R-:W-:Y:S01]  /*1c80*/  @P0 IMAD.HI.U32 R0, R33, R0, RZ ;  /* 0x0000000021000227 */ /* 0x002fe200078e00ff */
[----:B----4-:R-:W-:-:S03]  /*1c90*/  SHF.R.U32.HI R36, RZ, 0x7, R21 ;  /* 0x00000007ff247819 */ /* 0x010fc60000011615 */
[----:B------:R-:W-:Y:S01]  /*1ca0*/  IMAD.WIDE.U32 R10, R17, R4, R64 ;  /* 0x00000004110a7225 */ /* 0x000fe200078e0040 */
[----:B---3--:R-:W-:Y:S02]  /*1cb0*/  @P0 SHF.R.U32.HI R13, RZ, R9, R0 ;  /* 0x00000009ff0d0219 */ /* 0x008fe40000011600 */
[----:B------:R-:W-:Y:S01]  /*1cc0*/  ISETP.NE.U32.AND P0, PT, RZ, UR6, PT ;  /* 0x00000006ff007c0c */ /* 0x000fe2000bf05070 */
[----:B------:R-:W-:Y:S01]  /*1cd0*/  IMAD R9, R34, R5, R8 ;  /* 0x0000000522097224 */ /* 0x000fe200078e0208 */
[----:B------:R-:W-:Y:S02]  /*1ce0*/  SHF.R.S32.HI R12, RZ, 0x1f, R13 ;  /* 0x0000001fff0c7819 */ /* 0x000fe4000001140d */
[----:B------:R-:W-:Y:S01]  /*1cf0*/  ISETP.NE.AND.EX P0, PT, RZ, UR7, PT, P0 ;  /* 0x00000007ff007c0c */ /* 0x000fe2000bf05300 */
[----:B------:R-:W-:Y:S01]  /*1d00*/  IMAD.IADD R7, R7, 0x1, R9 ;  /* 0x0000000107077824 */ /* 0x000fe200078e0209 */
[----:B------:R-:W-:Y:S01]  /*1d10*/  ISETP.NE.AND P6, PT, R36, 0x1, PT ;  /* 0x000000012400780c */ /* 0x000fe20003fc5270 */
[----:B------:R-:W-:-:S02]  /*1d20*/  IMAD R8, R12, UR4, RZ ;  /* 0x000000040c087c24 */ /* 0x000fc4000f8e02ff */
[----:B------:R-:W-:-:S04]  /*1d30*/  IMAD.WIDE.U32 R6, R13, UR4, R6 ;  /* 0x000000040d067c25 */ /* 0x000fc8000f8e0006 */
[----:B------:R-:W-:Y:S01]  /*1d40*/  IMAD R9, R13, UR5, R8 ;  /* 0x000000050d097c24 */ /* 0x000fe2000f8e0208 */
[----:B------:R-:W-:-:S03]  /*1d50*/  ULDC.64 UR4, c[0x0][0x300] ;  /* 0x0000c00000047ab9 */ /* 0x000fc60000000a00 */
[----:B------:R-:W-:Y:S02]  /*1d60*/  IMAD.IADD R7, R7, 0x1, R9 ;  /* 0x0000000107077824 */ /* 0x000fe400078e0209 */
[----:B------:R-:W1:Y:S01]  /*1d70*/  LDC.64 R8, c[0x0][0x3d8] ;  /* 0x0000f600ff087b82 */ /* 0x000e620000000a00 */
[----:B------:R-:W-:Y:S01]  /*1d80*/  SHF.R.S32.HI R61, RZ, 0x1f, R60 ;  /* 0x0000001fff3d7819 */ /* 0x000fe2000001143c */
[C---:B------:R-:W-:Y:S01]  /*1d90*/  IMAD.SHL.U32 R79, R4.reuse, 0x80, RZ ;  /* 0x00000080044f7824 */ /* 0x040fe200078e00ff */
[----:B------:R-:W-:Y:S02]  /*1da0*/  SHF.L.U64.HI R80, R4, 0x7, R5 ;  /* 0x0000000704507819 */ /* 0x000fe40000010205 */
[----:B--2---:R-:W-:Y:S02]  /*1db0*/  SEL R59, R3, RZ, !P0 ;  /* 0x000000ff033b7207 */ /* 0x004fe40004000000 */
[----:B------:R-:W-:-:S03]  /*1dc0*/  SHF.R.S32.HI R0, RZ, 0x1f, R3 ;  /* 0x0000001fff007819 */ /* 0x000fc60000011403 */
[----:B------:R-:W-:Y:S01]  /*1dd0*/  IMAD.WIDE.U32 R62, R59, UR4, R6 ;  /* 0x000000043b3e7c25 */ /* 0x000fe2000f8e0006 */
[----:B------:R-:W-:Y:S01]  /*1de0*/  SEL R15, R0, RZ, !P0 ;  /* 0x000000ff000f7207 */ /* 0x000fe20004000000 */
[----:B------:R-:W0:Y:S01]  /*1df0*/  LDC.64 R6, c[0x0][0x3e8] ;  /* 0x0000fa00ff067b82 */ /* 0x000e220000000a00 */
[----:B------:R-:W-:-:S03]  /*1e00*/  IADD3 R82, P0, R62, R10, RZ ;  /* 0x0000000a3e527210 */ /* 0x000fc60007f1e0ff */
[----:B------:R-:W-:-:S04]  /*1e10*/  IMAD R0, R15, UR4, RZ ;  /* 0x000000040f007c24 */ /* 0x000fc8000f8e02ff */
[----:B------:R-:W-:Y:S01]  /*1e20*/  IMAD R83, R59, UR5, R0 ;  /* 0x000000053b537c24 */ /* 0x000fe2000f8e0200 */
[----:B------:R-:W-:Y:S05]  /*1e30*/  @!P6 WARPSYNC.ALL ;  /* 0x000000000000e948 */ /* 0x000fea0003800000 */
[----:B------:R-:W-:Y:S01]  /*1e40*/  ULDC.64 UR4, c[0x0][0x320] ;  /* 0x0000c80000047ab9 */ /* 0x000fe20000000a00 */
[----:B------:R-:W-:Y:S02]  /*1e50*/  IMAD R0, R84, R4, RZ ;  /* 0x0000000454007224 */ /* 0x000fe400078e02ff */
[----:B------:R-:W-:Y:S02]  /*1e60*/  IMAD R12, R12, UR4, RZ ;  /* 0x000000040c0c7c24 */ /* 0x000fe4000f8e02ff */
[----:B------:R-:W-:-:S02]  /*1e70*/  IMAD R0, R17, R5, R0 ;  /* 0x0000000511007224 */ /* 0x000fc400078e0200 */
[C---:B------:R-:W-:Y:S02]  /*1e80*/  IMAD R3, R13.reuse, UR5, R12 ;  /* 0x000000050d037c24 */ /* 0x040fe4000f8e020c */
[----:B------:R-:W-:Y:S01]  /*1e90*/  IMAD.WIDE.U32 R12, R13, UR4, R64 ;  /* 0x000000040d0c7c25 */ /* 0x000fe2000f8e0040 */
[----:B------:R-:W-:-:S03]  /*1ea0*/  ULDC.64 UR4, c[0x0][0x328] ;  /* 0x0000ca0000047ab9 */ /* 0x000fc60000000a00 */
[----:B------:R-:W-:Y:S02]  /*1eb0*/  IMAD.IADD R13, R13, 0x1, R3 ;  /* 0x000000010d0d7824 */ /* 0x000fe400078e0203 */
[----:B------:R-:W-:Y:S02]  /*1ec0*/  IMAD R3, R15, UR4, RZ ;  /* 0x000000040f037c24 */ /* 0x000fe4000f8e02ff */
[----:B0-----:R-:W-:Y:S02]  /*1ed0*/  IMAD R14, R84, R6, RZ ;  /* 0x00000006540e7224 */ /* 0x001fe400078e02ff */
[----:B------:R-:W-:Y:S02]  /*1ee0*/  IMAD.IADD R83, R63, 0x1, R83 ;  /* 0x000000013f537824 */ /* 0x000fe400078e0253 */
[C---:B------:R-:W-:Y:S02]  /*1ef0*/  IMAD R39, R59.reuse, UR5, R3 ;  /* 0x000000053b277c24 */ /* 0x040fe4000f8e0203 */
[----:B------:R-:W-:Y:S01]  /*1f00*/  IMAD.WIDE.U32 R58, R59, UR4, R12 ;  /* 0x000000043b3a7c25 */ /* 0x000fe2000f8e000c */
[----:B------:R-:W-:Y:S01]  /*1f10*/  IADD3.X R81, R83, R11, R0, P0, !PT ;  /* 0x0000000b53517210 */ /* 0x000fe200007fe400 */
[----:B------:R-:W-:-:S02]  /*1f20*/  ULDC UR4, c[0x0][0x2e4] ;  /* 0x0000b90000047ab9 */ /* 0x000fc40000000800 */
[C---:B------:R-:W-:Y:S02]  /*1f30*/  IMAD R33, R17.reuse, R7, R14 ;  /* 0x0000000711217224 */ /* 0x040fe400078e020e */
[----:B------:R-:W-:-:S04]  /*1f40*/  IMAD.WIDE.U32 R12, R17, R6, R60 ;  /* 0x00000006110c7225 */ /* 0x000fc800078e003c */
[----:B------:R-:W-:-:S04]  /*1f50*/  IMAD.WIDE.U32 R20, R17, R6, R64 ;  /* 0x0000000611147225 */ /* 0x000fc800078e0040 */
[-C--:B-1----:R-:W-:Y:S02]  /*1f60*/  IMAD R0, R84, R8.reuse, RZ ;  /* 0x0000000854007224 */ /* 0x082fe400078e02ff */
[----:B------:R-:W-:Y:S02]  /*1f70*/  IMAD.IADD R13, R13, 0x1, R33 ;  /* 0x000000010d0d7824 */ /* 0x000fe400078e0221 */
[----:B------:R-:W-:Y:S01]  /*1f80*/  IMAD.IADD R33, R33, 0x1, R21 ;  /* 0x0000000121217824 */ /* 0x000fe200078e0215 */
[----:B-----5:R-:W-:Y:S01]  /*1f90*/  SHF.R.S32.HI R21, RZ, 0x1f, R23 ;  /* 0x0000001fff157819 */ /* 0x020fe20000011417 */
[C---:B------:R-:W-:Y:S02]  /*1fa0*/  IMAD R31, R17.reuse, R9, R0 ;  /* 0x00000009111f7224 */ /* 0x040fe400078e0200 */
[----:B------:R-:W-:-:S04]  /*1fb0*/  IMAD.WIDE.U32 R14, R17, R8, R64 ;  /* 0x00000008110e7225 */ /* 0x000fc800078e0040 */
[----:B------:R-:W-:Y:S02]  /*1fc0*/  IMAD.MOV.U32 R32, RZ, RZ, R20 ;  /* 0x000000ffff207224 */ /* 0x000fe400078e0014 */
[----:B------:R-:W-:Y:S02]  /*1fd0*/  IMAD R20, R21, R8, RZ ;  /* 0x0000000815147224 */ /* 0x000fe400078e02ff */
[----:B------:R-:W-:Y:S02]  /*1fe0*/  IMAD.IADD R15, R31, 0x1, R15 ;  /* 0x000000011f0f7824 */ /* 0x000fe400078e020f */
[----:B------:R-:W-:Y:S02]  /*1ff0*/  IMAD R35, R23, R9, R20 ;  /* 0x0000000917237224 */ /* 0x000fe400078e0214 */
[----:B------:R-:W-:Y:S02]  /*2000*/  IMAD R4, R21, R6, RZ ;  /* 0x0000000615047224 */ /* 0x000fe400078e02ff */
[----:B------:R-:W-:-:S04]  /*2010*/  IMAD.WIDE.U32 R20, R23, R8, R14 ;  /* 0x0000000817147225 */ /* 0x000fc800078e000e */
[----:B------:R-:W-:-:S04]  /*2020*/  IMAD.WIDE.U32 R14, R23, R6, R12 ;  /* 0x00000006170e7225 */ /* 0x000fc800078e000c */
[----:B------:R-:W-:Y:S02]  /*2030*/  IMAD.WIDE.U32 R12, R23, R6, R32 ;  /* 0x00000006170c7225 */ /* 0x000fe400078e0020 */
[----:B------:R-:W2:Y:S02]  /*2040*/  LDL R32, [R1+0x2c] ;  /* 0x00002c0001207983 */ /* 0x000ea40000100800 */
[----:B------:R-:W-:Y:S02]  /*2050*/  VIADD R73, R36, 0x8 ;  /* 0x0000000824497836 */ /* 0x000fe40000000000 */
[----:B------:R-:W0:Y:S01]  /*2060*/  S2R R36, SR_TID.X ;  /* 0x0000000000247919 */ /* 0x000e220000002100 */
[----:B------:R-:W-:Y:S01]  /*2070*/  ISETP.GE.AND P0, PT, R64, R69, PT ;  /* 0x000000454000720c */ /* 0x000fe20003f06270 */
[----:B------:R-:W-:-:S03]  /*2080*/  VIADD R38, R17, 0x60 ;  /* 0x0000006011267836 */ /* 0x000fc60000000000 */
[----:B------:R-:W-:Y:S01]  /*2090*/  SEL R3, R69, RZ, P0 ;  /* 0x000000ff45037207 */ /* 0x000fe20000000000 */
[----:B------:R-:W-:Y:S02]  /*20a0*/  IMAD.SHL.U32 R71, R38, 0x40, RZ ;  /* 0x0000004026477824 */ /* 0x000fe400078e00ff */
[----:B------:R-:W-:Y:S02]  /*20b0*/  IMAD.SHL.U32 R74, R40, 0x40, RZ ;  /* 0x00000040284a7824 */ /* 0x000fe400078e00ff */
[----:B------:R-:W-:-:S03]  /*20c0*/  IMAD.IADD R3, R64, 0x1, R3 ;  /* 0x0000000140037824 */ /* 0x000fc600078e0203 */
[----:B------:R-:W-:Y:S02]  /*20d0*/  LOP3.LUT R74, R74, 0x1c0, RZ, 0xc0, !PT ;  /* 0x000001c04a4a7812 */ /* 0x000fe400078ec0ff */
[----:B------:R-:W-:Y:S02]  /*20e0*/  SHF.R.S32.HI R0, RZ, 0x1f, R3 ;  /* 0x0000001fff007819 */ /* 0x000fe40000011403 */
[----:B------:R-:W-:Y:S02]  /*20f0*/  SHF.R.U32.HI R72, RZ, 0x3, R74 ;  /* 0x00000003ff487819 */ /* 0x000fe4000001164a */
[----:B------:R-:W-:Y:S02]  /*2100*/  LEA.HI R0, R0, R3, RZ, 0x3 ;  /* 0x0000000300007211 */ /* 0x000fe400078f18ff */
[----:B------:R-:W-:Y:S01]  /*2110*/  LOP3.LUT R3, R74, 0x18, R64, 0xf8, !PT ;  /* 0x000000184a037812 */ /* 0x000fe200078ef840 */
[----:B0-----:R-:W-:-:S05]  /*2120*/  VIADD R38, R36, 0xffffff80 ;  /* 0xffffff8024267836 */ /* 0x001fca0000000000 */
[----:B------:R-:W-:Y:S02]  /*2130*/  SHF.R.S32.HI R36, RZ, 0x1f, R38 ;  /* 0x0000001fff247819 */ /* 0x000fe40000011426 */
[----:B------:R-:W-:Y:S02]  /*2140*/  LOP3.LUT P1, RZ, R40, 0x4, RZ, 0xc0, !PT ;  /* 0x0000000428ff7812 */ /* 0x000fe4000782c0ff */
[----:B------:R-:W-:Y:S02]  /*2150*/  LEA.HI R36, R36, R38, RZ, 0x5 ;  /* 0x0000002624247211 */ /* 0x000fe400078f28ff */
[----:B------:R-:W-:Y:S02]  /*2160*/  LOP3.LUT R3, R3, R72, RZ, 0x3c, !PT ;  /* 0x0000004803037212 */ /* 0x000fe400078e3cff */
[----:B------:R-:W-:Y:S01]  /*2170*/  SHF.R.S32.HI R36, RZ, 0x5, R36 ;  /* 0x00000005ff247819 */ /* 0x000fe20000011424 */
[----:B------:R-:W-:Y:S01]  /*2180*/  IMAD.WIDE.U32 R10, R17, R8, R60 ;  /* 0x00000008110a7225 */ /* 0x000fe200078e003c */
[----:B------:R-:W-:-:S02]  /*2190*/  LOP3.LUT R71, R71, 0x1c0, RZ, 0xc0, !PT ;  /* 0x000001c047477812 */ /* 0x000fc400078ec0ff */
[----:B------:R-:W-:Y:S01]  /*21a0*/  LOP3.LUT R22, R22, 0xfffffffb, RZ, 0xc0, !PT ;  /* 0xfffffffb16167812 */ /* 0x000fe200078ec0ff */
[----:B------:R-:W-:Y:S01]  /*21b0*/  IMAD R67, R36, 0x200, R3 ;  /* 0x0000020024437824 */ /* 0x000fe200078e0203 */
[--C-:B------:R-:W-:Y:S01]  /*21c0*/  LOP3.LUT R3, R74, 0x38, R0.reuse, 0xf8, !PT ;  /* 0x000000384a037812 */ /* 0x100fe200078ef800 */
[----:B------:R-:W-:Y:S01]  /*21d0*/  IMAD.IADD R11, R11, 0x1, R31 ;  /* 0x000000010b0b7824 */ /* 0x000fe200078e021f */
[----:B------:R-:W-:Y:S02]  /*21e0*/  SHF.R.U32.HI R68, RZ, 0x3, R71 ;  /* 0x00000003ff447819 */ /* 0x000fe40000011647 */
[----:B------:R-:W-:Y:S01]  /*21f0*/  LOP3.LUT R5, R71, 0x38, R0, 0xf8, !PT ;  /* 0x0000003847057812 */ /* 0x000fe200078ef800 */
[----:B------:R-:W-:Y:S01]  /*2200*/  IMAD.WIDE.U32 R56, R23, R8, R10 ;  /* 0x0000000817387225 */ /* 0x000fe200078e000a */
[----:B------:R-:W-:Y:S02]  /*2210*/  @P1 LOP3.LUT R22, R22, 0x4, RZ, 0xfc, !PT ;  /* 0x0000000416161812 */ /* 0x000fe400078efcff */
[----:B------:R-:W-:-:S02]  /*2220*/  SHF.R.S32.HI R66, RZ, 0x3, R0 ;  /* 0x00000003ff427819 */ /* 0x000fc40000011400 */
[----:B------:R-:W-:Y:S02]  /*2230*/  LOP3.LUT R31, R0, 0xfffffff8, RZ, 0xc0, !PT ;  /* 0xfffffff8001f7812 */ /* 0x000fe400078ec0ff */
[----:B------:R-:W-:Y:S01]  /*2240*/  LOP3.LUT R3, R3, R72, RZ, 0x3c, !PT ;  /* 0x0000004803037212 */ /* 0x000fe200078e3cff */
[----:B------:R-:W-:Y:S01]  /*2250*/  VIADD R70, R64, 0x20 ;  /* 0x0000002040467836 */ /* 0x000fe20000000000 */
[----:B------:R-:W-:Y:S02]  /*2260*/  IADD3 R10, P1, R17, R34, RZ ;  /* 0x00000022110a7210 */ /* 0x000fe40007f3e0ff */
[----:B------:R-:W-:Y:S01]  /*2270*/  LOP3.LUT R0, R5, R68, RZ, 0x3c, !PT ;  /* 0x0000004405007212 */ /* 0x000fe200078e3cff */
[----:B------:R-:W-:Y:S01]  /*2280*/  IMAD R37, R23, R7, R4 ;  /* 0x0000000717257224 */ /* 0x000fe200078e0204 */
[----:B------:R-:W-:Y:S01]  /*2290*/  SHF.L.U64.HI R78, R8, 0x7, R9 ;  /* 0x00000007084e7819 */ /* 0x000fe20000010209 */
[----:B------:R-:W-:Y:S01]  /*22a0*/  IMAD R4, R36, 0x200, R3 ;  /* 0x0000020024047824 */ /* 0x000fe200078e0203 */
[----:B------:R-:W-:Y:S01]  /*22b0*/  SHF.L.U64.HI R76, R6, 0x7, R7 ;  /* 0x00000007064c7819 */ /* 0x000fe20000010207 */
[----:B------:R-:W-:Y:S01]  /*22c0*/  IMAD.SHL.U32 R77, R8, 0x80, RZ ;  /* 0x00000080084d7824 */ /* 0x000fe200078e00ff */
[----:B------:R-:W-:Y:S01]  /*22d0*/  ISETP.GE.AND P2, PT, R70, UR4, PT ;  /* 0x0000000446007c0c */ /* 0x000fe2000bf46270 */
[----:B------:R-:W-:Y:S01]  /*22e0*/  IMAD.SHL.U32 R75, R6, 0x80, RZ ;  /* 0x00000080064b7824 */ /* 0x000fe200078e00ff */
[----:B------:R-:W-:Y:S01]  /*22f0*/  SHF.R.S32.HI R5, RZ, 0x1f, R31 ;  /* 0x0000001fff057819 */ /* 0x000fe2000001141f */
[----:B------:R-:W-:Y:S01]  /*2300*/  IMAD.X R11, R84, 0x1, R41, P1 ;  /* 0x00000001540b7824 */ /* 0x000fe200008e0629 */
[----:B------:R-:W-:Y:S01]  /*2310*/  @!P6 BAR.SYNC.DEFER_BLOCKING 0x9, 0x100 ;  /* 0x024400000000eb1d */ /* 0x000fe20000010000 */
[----:B------:R-:W-:Y:S01]  /*2320*/  IMAD.SHL.U32 R69, R69, 0x2, RZ ;  /* 0x0000000245457824 */ /* 0x000fe200078e00ff */
[----:B------:R-:W-:Y:S01]  /*2330*/  ISETP.GE.AND P1, PT, R64, UR4, PT ;  /* 0x0000000440007c0c */ /* 0x000fe2000bf26270 */
[----:B------:R-:W-:-:S02]  /*2340*/  IMAD.IADD R9, R57, 0x1, R35 ;  /* 0x0000000139097824 */ /* 0x000fc400078e0223 */
[----:B------:R-:W-:Y:S02]  /*2350*/  IMAD.IADD R8, R35, 0x1, R21 ;  /* 0x0000000123087824 */ /* 0x000fe400078e0215 */
[----:B------:R-:W-:Y:S02]  /*2360*/  IMAD.IADD R7, R15, 0x1, R37 ;  /* 0x000000010f077824 */ /* 0x000fe400078e0225 */
[----:B------:R-:W-:Y:S02]  /*2370*/  IMAD.IADD R6, R37, 0x1, R13 ;  /* 0x0000000125067824 */ /* 0x000fe400078e020d */
[----:B--2---:R-:W-:Y:S02]  /*2380*/  IMAD.IADD R3, R32, 0x1, R0 ;  /* 0x0000000120037824 */ /* 0x004fe400078e0200 */
[----:B------:R-:W-:-:S07]  /*2390*/  IMAD.IADD R0, R59, 0x1, R39 ;  /* 0x000000013b007824 */ /* 0x000fce00078e0227 */
.L_x_11636:
[----:B------:R-:W2:Y:S01]  /*23a0*/  LDL R36, [R1+0x28] ;  /* 0x0000280001247983 */ /* 0x000ea20000100800 */
[----:B0-----:R-:W0:Y:S01]  /*23b0*/  LDC.64 R92, c[0x0][0x2f0] ;  /* 0x0000bc00ff5c7b82 */ /* 0x001e220000000a00 */
[----:B------:R-:W-:Y:S01]  /*23c0*/  VIADD R37, R25, 0xffffffff ;  /* 0xffffffff19257836 */ /* 0x000fe20000000000 */
[----:B------:R-:W-:Y:S01]  /*23d0*/  LOP3.LUT R22, R22, 0xfffffffd, RZ, 0xc0, !PT ;  /* 0xfffffffd16167812 */ /* 0x000fe200078ec0ff */
[----:B------:R-:W-:Y:S01]  /*23e0*/  IMAD R89, R18, 0x2000, R67 ;  /* 0x0000200012597824 */ /* 0x000fe200078e0243 */
[----:B------:R-:W-:Y:S05]  /*23f0*/  YIELD ;  /* 0x0000000000007946 */ /* 0x000fea0003800000 */
[----:B------:R-:W-:Y:S01]  /*2400*/  SHF.R.S32.HI R85, RZ, 0x1f, R37 ;  /* 0x0000001fff557819 */ /* 0x000fe20000011425 */
[----:B------:R-:W1:Y:S01]  /*2410*/  LDC.64 R86, c[0x0][0x2d8] ;  /* 0x0000b600ff567b82 */ /* 0x000e620000000a00 */
[-C--:B------:R-:W-:Y:S01]  /*2420*/  IMAD R32, R80, R37.reuse, RZ ;  /* 0x0000002550207224 */ /* 0x080fe200078e02ff */
[----:B------:R-:W-:Y:S01]  /*2430*/  BSSY B0, `(.L_x_11587) ;  /* 0x00002f5000007945 */ /* 0x000fe20003800000 */
[----:B------:R-:W-:-:S04]  /*2440*/  IMAD.WIDE.U32 R90, R79, R37, RZ ;  /* 0x000000254f5a7225 */ /* 0x000fc800078e00ff */
[----:B------:R-:W-:Y:S01]  /*2450*/  IMAD R25, R85, R79, R32 ;  /* 0x0000004f55197224 */ /* 0x000fe200078e0220 */
[----:B------:R-:W3:Y:S01]  /*2460*/  LDC R94, c[0x0][0x3d4] ;  /* 0x0000f500ff5e7b82 */ /* 0x000ee20000000800 */
[----:B------:R-:W-:Y:S02]  /*2470*/  IADD3 R34, P3, R82, R90, RZ ;  /* 0x0000005a52227210 */ /* 0x000fe40007f7e0ff */
[----:B------:R-:W-:Y:S02]  /*2480*/  IMAD.IADD R91, R91, 0x1, R25 ;  /* 0x000000015b5b7824 */ /* 0x000fe400078e0219 */
[----:B0-----:R-:W-:Y:S02]  /*2490*/  IMAD R35, R93, 0x60, RZ ;  /* 0x000000605d237824 */ /* 0x001fe400078e02ff */
[----:B------:R-:W-:-:S03]  /*24a0*/  IMAD.WIDE.U32 R32, R92, 0x60, R90 ;  /* 0x000000605c207825 */ /* 0x000fc600078e005a */
[----:B------:R-:W-:-:S04]  /*24b0*/  IADD3 R25, P4, R82, R32, RZ ;  /* 0x0000002052197210 */ /* 0x000fc80007f9e0ff */
[----:B------:R-:W-:Y:S01]  /*24c0*/  IADD3.X R32, R81, R33, R35, P4, !PT ;  /* 0x0000002151207210 */ /* 0x000fe200027fe423 */
[----:B------:R-:W-:Y:S01]  /*24d0*/  IMAD.X R33, R91, 0x1, R81, P3 ;  /* 0x000000015b217824 */ /* 0x000fe200018e0651 */
[CC--:B-1----:R-:W-:Y:S02]  /*24e0*/  LEA R42, P3, R34.reuse, R86.reuse, 0x1 ;  /* 0x00000056222a7211 */ /* 0x0c2fe400078608ff */
[----:B------:R-:W-:Y:S02]  /*24f0*/  LEA R40, P4, R25, R86, 0x1 ;  /* 0x0000005619287211 */ /* 0x000fe400078808ff */
[-C--:B------:R-:W-:Y:S01]  /*2500*/  LEA.HI.X R43, R34, R87.reuse, R33, 0x1, P3 ;  /* 0x00000057222b7211 */ /* 0x080fe200018f0c21 */
[----:B------:R-:W-:Y:S01]  /*2510*/  VIADD R33, R89, 0x20 ;  /* 0x0000002059217836 */ /* 0x000fe20000000000 */
[----:B---3--:R-:W-:Y:S02]  /*2520*/  ISETP.GE.AND P3, PT, R94, 0x1, PT ;  /* 0x000000015e00780c */ /* 0x008fe40003f66270 */
[----:B------:R-:W-:Y:S01]  /*2530*/  LEA.HI.X R41, R25, R87, R32, 0x1, P4 ;  /* 0x0000005719297211 */ /* 0x000fe200020f0c20 */
[----:B------:R-:W-:Y:S01]  /*2540*/  IMAD.MOV.U32 R25, RZ, RZ, R37 ;  /* 0x000000ffff197224 */ /* 0x000fe200078e0025 */
[----:B------:R-:W-:-:S13]  /*2550*/  ISETP.GT.AND P4, PT, R37, R26, PT ;  /* 0x0000001a2500720c */ /* 0x000fda0003f84270 */
[----:B------:R-:W-:Y:S02]  /*2560*/  @P4 LOP3.LUT R22, R22, 0x2, RZ, 0xfc, !PT ;  /* 0x0000000216164812 */ /* 0x000fe400078efcff */
[----:B--2---:R-:W-:-:S13]  /*2570*/  LOP3.LUT P5, RZ, R36, 0x4, RZ, 0xc0, !PT ;  /* 0x0000000424ff7812 */ /* 0x004fda00078ac0ff */
[C---:B------:R-:W-:Y:S02]  /*2580*/  @P5 VIADD R33, R89.reuse, 0xffffffe0 ;  /* 0xffffffe059215836 */ /* 0x040fe40000000000 */
[--C-:B------:R-:W-:Y:S02]  /*2590*/  IMAD R89, R89, 0x2, R24.reuse ;  /* 0x0000000259597824 */ /* 0x100fe400078e0218 */
[----:B------:R-:W-:Y:S01]  /*25a0*/  IMAD R88, R33, 0x2, R24 ;  /* 0x0000000221587824 */ /* 0x000fe200078e0218 */
[----:B------:R-:W-:Y:S06]  /*25b0*/  @!P3 BRA `(.L_x_11588) ;  /* 0x0000002c0000b947 */ /* 0x000fec0003800000 */
[----:B------:R-:W-:Y:S01]  /*25c0*/  ULDC.U8 UR4, c[0x0][0x3f0] ;  /* 0x0000fc0000047ab9 */ /* 0x000fe20000000000 */
[-C--:B------:R-:W-:Y:S01]  /*25d0*/  IMAD R32, R78, R37.reuse, RZ ;  /* 0x000000254e207224 */ /* 0x080fe200078e02ff */
[----:B------:R-:W-:Y:S01]  /*25e0*/  ISETP.NE.AND P3, PT, RZ, UR4, PT ;  /* 0x00000004ff007c0c */ /* 0x000fe2000bf65270 */
[----:B------:R-:W-:Y:S02]  /*25f0*/  IMAD R34, R76, R37, RZ ;  /* 0x000000254c227224 */ /* 0x000fe400078e02ff */
        /* <DEDUP_REMOVED lines=41> */
.L_x_11591:
[----:B------:R-:W-:Y:S05]  /*2890*/  BSYNC B1 ;  /* 0x0000000000017941 */ /* 0x000fea0003800000 */
.L_x_11590:
        /* <DEDUP_REMOVED lines=35> */
.L_x_11593:
[----:B------:R-:W-:Y:S05]  /*2ad0*/  BSYNC B1 ;  /* 0x0000000000017941 */ /* 0x000fea0003800000 */
.L_x_11592:
[----:B0-----:R-:W-:Y:S01]  /*2ae0*/  IMAD.MOV.U32 R32, RZ, RZ, R86 ;  /* 0x000000ffff207224 */ /* 0x001fe200078e0056 */
        /* <DEDUP_REMOVED lines=27> */
[----:B------:R-:W-:Y:S02]  /*2ca0*/  PRMT R50, R32, 0x7610, R50 ;  /* 0x0000761020327816 */ /* 0x000fe40000000032 */
[----:B------:R-:W-:-:S02]  /*2cb0*/  PRMT R51, R33, 0x7610, R51 ;  /* 0x0000761021337816 */ /* 0x000fc40000000033 */
[----:B------:R-:W-:Y:S02]  /*2cc0*/  PRMT R95, R34, 0x7610, R95 ;  /* 0x00007610225f7816 */ /* 0x000fe4000000005f */
[----:B------:R-:W-:Y:S01]  /*2cd0*/  PRMT R98, R35, 0x7610, R98 ;  /* 0x0000761023627816 */ /* 0x000fe20000000062 */
[----:B------:R-:W-:Y:S06]  /*2ce0*/  @!P3 BRA `(.L_x_11594) ;  /* 0x000000000004b947 */ /* 0x000fec0003800000 */
[----:B------:R-:W-:Y:S01]  /*2cf0*/  BPT.TRAP 0x1 ;  /* 0x000000040000795c */ /* 0x000fe20000300000 */
.L_x_11594:
[----:B------:R-:W2:Y:S01]  /*2d00*/  LDL R32, [R1+0x10] ;  /* 0x0000100001207983 */ /* 0x000ea20000100800 */
[----:B------:R-:W-:Y:S01]  /*2d10*/  IMAD R85, R18, 0x8, R2 ;  /* 0x0000000812557824 */ /* 0x000fe200078e0202 */
[----:B------:R-:W-:Y:S01]  /*2d20*/  BSSY B1, `(.L_x_11595) ;  /* 0x0000004000017945 */ /* 0x000fe20003800000 */
[----:B--2---:R-:W-:-:S04]  /*2d30*/  SHF.L.U32 R97, R32, 0x1f, RZ ;  /* 0x0000001f20617819 */ /* 0x004fc800000006ff */
[----:B------:R-:W0:Y:S02]  /*2d40*/  SYNCS.PHASECHK.TRANS64.TRYWAIT P6, [R85+URZ+0x16890], R97 ;  /* 0x01689061550075a7 */ /* 0x000e2400080c017f */
[----:B0-----:R-:W-:Y:S05]  /*2d50*/  @!P6 BRA `(.L_x_11596) ;  /* 0x000001940024e947 */ /* 0x001fea0003800000 */
.L_x_11903:
[----:B------:R-:W-:Y:S05]  /*2d60*/  BSYNC B1 ;  /* 0x0000000000017941 */ /* 0x000fea0003800000 */
.L_x_11595:
        /* <DEDUP_REMOVED lines=29> */
[----:B------:R-:W-:Y:S01]  /*2f40*/  FMUL.FTZ R35, R35, R104 ;  /* 0x0000006823237220 */ /* 0x000fe20000410000 */
[----:B------:R-:W-:Y:S01]  /*2f50*/  LOP3.LUT R32, R32, 0xffff0000, RZ, 0xc0, !PT ;  /* 0xffff000020207812 */ /* 0x000fe200078ec0ff */
[C---:B------:R-:W-:Y:S01]  /*2f60*/  FMUL.FTZ R113, R87.reuse, R110 ;  /* 0x0000006e57717220 */ /* 0x040fe20000410000 */
[----:B------:R-:W-:Y:S01]  /*2f70*/  FMUL.FTZ R87, R87, R106 ;  /* 0x0000006a57577220 */ /* 0x000fe20000410000 */
        /* <DEDUP_REMOVED lines=21> */
.L_x_11602:
[----:B------:R-:W-:Y:S05]  /*30d0*/  BSYNC B3 ;  /* 0x0000000000037941 */ /* 0x000fea0003800000 */
.L_x_11601:
[----:B--2---:R1:W-:Y:S02]  /*30e0*/  STG.E.128 desc[UR38][R42.64], R32 ;  /* 0x000000202a007986 */ /* 0x0043e4000c101d26 */
.L_x_11600:
[----:B------:R-:W-:Y:S05]  /*30f0*/  BSYNC B2 ;  /* 0x0000000000027941 */ /* 0x000fea0003800000 */
.L_x_11599:
[----:B------:R-:W-:Y:S05]  /*3100*/  @P2 BRA `(.L_x_11598) ;  /* 0x0000000000d42947 */ /* 0x000fea0003800000 */
[----:B-1----:R1:W2:Y:S01]  /*3110*/  LDS.128 R32, [R88+0xe000] ;  /* 0x00e0000058207984 */ /* 0x0022a20000000c00 */
        /* <DEDUP_REMOVED lines=50> */
.L_x_11604:
[----:B------:R-:W-:Y:S05]  /*3440*/  BSYNC B2 ;  /* 0x0000000000027941 */ /* 0x000fea0003800000 */
.L_x_11603:
[----:B--2---:R2:W-:Y:S02]  /*3450*/  STG.E.128 desc[UR38][R42.64+0x40], R32 ;  /* 0x000040202a007986 */ /* 0x0045e4000c101d26 */
.L_x_11598:
[----:B------:R-:W-:Y:S05]  /*3460*/  BSYNC B1 ;  /* 0x0000000000017941 */ /* 0x000fea0003800000 */
.L_x_11597:
        /* <DEDUP_REMOVED lines=53> */
.L_x_11609:
[----:B------:R-:W-:Y:S05]  /*37c0*/  BSYNC B2 ;  /* 0x0000000000027941 */ /* 0x000fea0003800000 */
.L_x_11608:
[----:B--2---:R3:W-:Y:S02]  /*37d0*/  STG.E.128 desc[UR38][R40.64], R32 ;  /* 0x0000002028007986 */ /* 0x0047e4000c101d26 */
.L_x_11607:
[----:B------:R-:W-:Y:S05]  /*37e0*/  BSYNC B1 ;  /* 0x0000000000017941 */ /* 0x000fea0003800000 */
.L_x_11606:
        /* <DEDUP_REMOVED lines=52> */
.L_x_11611:
[----:B------:R-:W-:Y:S05]  /*3b30*/  BSYNC B1 ;  /* 0x0000000000017941 */ /* 0x000fea0003800000 */
.L_x_11610:
[----:B--2---:R4:W-:Y:S01]  /*3b40*/  STG.E.128 desc[UR38][R40.64+0x40], R32 ;  /* 0x0000402028007986 */ /* 0x0049e2000c101d26 */
[----:B------:R-:W-:Y:S05]  /*3b50*/  BRA `(.L_x_11605) ;  /* 0x0000001800087947 */ /* 0x000fea0003800000 */
.L_x_11589:
[C---:B------:R-:W-:Y:S02]  /*3b60*/  ISETP.GE.AND P3, PT, R17.reuse, R96, PT ;  /* 0x000000601100720c */ /* 0x040fe40003f66270 */
[----:B------:R-:W-:Y:S02]  /*3b70*/  CS2R R38, SRZ ;  /* 0x0000000000267805 */ /* 0x000fe4000001ff00 */
[----:B------:R-:W-:Y:S01]  /*3b80*/  CS2R R36, SRZ ;  /* 0x0000000000247805 */ /* 0x000fe2000001ff00 */
[----:B------:R-:W-:Y:S01]  /*3b90*/  VIADD R44, R17, 0x60 ;  /* 0x00000060112c7836 */ /* 0x000fe20000000000 */
        /* <DEDUP_REMOVED lines=44> */
.L_x_11613:
[----:B------:R-:W-:Y:S05]  /*3e60*/  BSYNC B1 ;  /* 0x0000000000017941 */ /* 0x000fea0003800000 */
.L_x_11612:
        /* <DEDUP_REMOVED lines=36> */
.L_x_11614:
[----:B------:R-:W2:Y:S01]  /*40b0*/  LDL R48, [R1+0x10] ;  /* 0x0000100001307983 */ /* 0x000ea20000100800 */
[----:B------:R-:W-:Y:S01]  /*40c0*/  IMAD R85, R18, 0x8, R2 ;  /* 0x0000000812557824 */ /* 0x000fe200078e0202 */
[----:B------:R-:W0:Y:S01]  /*40d0*/  LDC R98, c[0x0][0x2e4] ;  /* 0x0000b900ff627b82 */ /* 0x000e220000000800 */
[----:B------:R-:W-:Y:S01]  /*40e0*/  BSSY B1, `(.L_x_11615) ;  /* 0x0000005000017945 */ /* 0x000fe20003800000 */
[----:B0-----:R-:W-:Y:S01]  /*40f0*/  IMAD.IADD R100, R98, 0x1, -R69 ;  /* 0x0000000162647824 */ /* 0x001fe200078e0a45 */
[----:B--2---:R-:W-:-:S04]  /*4100*/  SHF.L.U32 R97, R48, 0x1f, RZ ;  /* 0x0000001f30617819 */ /* 0x004fc800000006ff */
[----:B------:R-:W0:Y:S02]  /*4110*/  SYNCS.PHASECHK.TRANS64.TRYWAIT P5, [R85+URZ+0x16890], R97 ;  /* 0x01689061550075a7 */ /* 0x000e2400080a017f */
[----:B0-----:R-:W-:Y:S05]  /*4120*/  @!P5 BRA `(.L_x_11616) ;  /* 0x000001800044d947 */ /* 0x001fea0003800000 */
.L_x_11904:
[----:B------:R-:W-:Y:S05]  /*4130*/  BSYNC B1 ;  /* 0x0000000000017941 */ /* 0x000fea0003800000 */
.L_x_11615:
[----:B------:R-:W-:Y:S01]  /*4140*/  ISETP.GE.OR P5, PT, R17, R96, P1 ;  /* 0x000000601100720c */ /* 0x000fe20000fa6670 */
[----:B------:R-:W-:-:S12]  /*4150*/  BSSY B1, `(.L_x_11617) ;  /* 0x0000085000017945 */ /* 0x000fd80003800000 */
[----:B------:R-:W-:Y:S05]  /*4160*/  @P5 BRA `(.L_x_11618) ;  /* 0x00000008000c5947 */ /* 0x000fea0003800000 */
[----:B------:R-:W1:Y:S01]  /*4170*/  S2R R50, SR_TID.X ;  /* 0x0000000000327919 */ /* 0x000e620000002100 */
[-C--:B------:R-:W-:Y:S01]  /*4180*/  IMAD R48, R84, R92.reuse, RZ ;  /* 0x0000005c54307224 */ /* 0x080fe200078e02ff */
[----:B------:R-:W-:Y:S01]  /*4190*/  BSSY B2, `(.L_x_11619) ;  /* 0x0000074000027945 */ /* 0x000fe20003800000 */
[----:B------:R-:W-:-:S04]  /*41a0*/  IMAD.WIDE.U32 R94, R17, R92, R90 ;  /* 0x0000005c115e7225 */ /* 0x000fc800078e005a */
[----:B------:R-:W-:Y:S01]  /*41b0*/  IMAD R49, R17, R93, R48 ;  /* 0x0000005d11317224 */ /* 0x000fe200078e0230 */
[----:B------:R-:W-:Y:S02]  /*41c0*/  SEL R48, R69, R100, !P0 ;  /* 0x0000006445307207 */ /* 0x000fe40004000000 */
[----:B------:R-:W-:Y:S01]  /*41d0*/  IADD3 R99, P5, P6, R62, R94, R31 ;  /* 0x0000005e3e637210 */ /* 0x000fe20007ebe01f */
[----:B------:R-:W-:Y:S01]  /*41e0*/  IMAD.IADD R104, R49, 0x1, R95 ;  /* 0x0000000131687824 */ /* 0x000fe200078e025f */
[----:B------:R-:W-:-:S04]  /*41f0*/  SHF.R.S32.HI R49, RZ, 0x1f, R48 ;  /* 0x0000001fff317819 */ /* 0x000fc80000011430 */
[----:B------:R-:W-:Y:S02]  /*4200*/  LEA.HI R49, R49, R48, RZ, 0x4 ;  /* 0x0000003031317211 */ /* 0x000fe400078f20ff */
[----:B------:R-:W-:Y:S02]  /*4210*/  IADD3.X R102, R83, R104, R5, P5, P6 ;  /* 0x0000006853667210 */ /* 0x000fe40002fec405 */
[----:B------:R-:W-:-:S05]  /*4220*/  LEA.HI.SX32 R49, R49, R66, 0x1c ;  /* 0x0000004231317211 */ /* 0x000fca00078fe2ff */
[----:B------:R-:W-:-:S05]  /*4230*/  IMAD.SHL.U32 R101, R49, 0x8, RZ ;  /* 0x0000000831657824 */ /* 0x000fca00078e00ff */
[----:B------:R-:W-:Y:S01]  /*4240*/  LOP3.LUT R49, R74, 0x38, R101, 0xf8, !PT ;  /* 0x000000384a317812 */ /* 0x000fe200078ef865 */
[----:B-1----:R-:W-:-:S03]  /*4250*/  VIADD R51, R50, 0xffffff80 ;  /* 0xffffff8032337836 */ /* 0x002fc60000000000 */
[----:B------:R-:W-:Y:S02]  /*4260*/  LOP3.LUT R49, R49, R72, RZ, 0x3c, !PT ;  /* 0x0000004831317212 */ /* 0x000fe400078e3cff */
[----:B------:R-:W-:-:S04]  /*4270*/  SHF.R.S32.HI R50, RZ, 0x1f, R51 ;  /* 0x0000001fff327819 */ /* 0x000fc80000011433 */
[----:B------:R-:W-:-:S04]  /*4280*/  LEA.HI R50, R50, R51, RZ, 0x5 ;  /* 0x0000003332327211 */ /* 0x000fc800078f28ff */
[----:B------:R-:W-:-:S05]  /*4290*/  SHF.R.S32.HI R50, RZ, 0x5, R50 ;  /* 0x00000005ff327819 */ /* 0x000fca0000011432 */
        /* <DEDUP_REMOVED lines=12> */
[----:B------:R-:W-:Y:S02]  /*4360*/  PRMT R118, R108, 0x5432, R118 ;  /* 0x000054326c767816 */ /* 0x000fe40000000076 */
[----:B------:R-:W-:Y:S02]  /*4370*/  SHF.R.U32.HI R116, RZ, 0x10, R35 ;  /* 0x00000010ff747819 */ /* 0x000fe40000011623 */
[----:B------:R-:W-:Y:S01]  /*4380*/  SHF.R.U64 R115, R36, 0x10, R37 ;  /* 0x0000001024737819 */ /* 0x000fe20000001225 */
[----:B------:R-:W-:Y:S01]  /*4390*/  IMAD.U32 R124, R118, 0x10000, RZ ;  /* 0x00010000767c7824 */ /* 0x000fe200078e00ff */
[----:B------:R-:W-:Y:S01]  /*43a0*/  PRMT R123, R123, 0x5410, R113 ;  /* 0x000054107b7b7816 */ /* 0x000fe20000000071 */
[----:B------:R-:W-:Y:S01]  /*43b0*/  IMAD.U32 R37, R54, 0x10000, RZ ;  /* 0x0001000036257824 */ /* 0x000fe200078e00ff */
[----:B------:R-:W-:-:S02]  /*43c0*/  SHF.R.U64 R38, R38, 0x10, R39 ;  /* 0x0000001026267819 */ /* 0x000fc40000001227 */
[----:B------:R-:W-:Y:S01]  /*43d0*/  SHF.R.U32.HI R117, RZ, 0x10, R39 ;  /* 0x00000010ff757819 */ /* 0x000fe20000011627 */
[----:B-1----:R-:W-:Y:S01]  /*43e0*/  IMAD.U32 R39, R49, 0x10000, RZ ;  /* 0x0001000031277824 */ /* 0x002fe200078e00ff */
[----:B------:R-:W-:Y:S01]  /*43f0*/  PRMT R113, R105, 0x5432, R116 ;  /* 0x0000543269717816 */ /* 0x000fe20000000074 */
[----:B------:R-:W-:Y:S01]  /*4400*/  IMAD.U32 R116, R123, 0x10000, RZ ;  /* 0x000100007b747824 */ /* 0x000fe200078e00ff */
[----:B------:R-:W-:Y:S01]  /*4410*/  PRMT R115, R122, 0x5410, R115 ;  /* 0x000054107a737816 */ /* 0x000fe20000000073 */
[C---:B------:R-:W-:Y:S01]  /*4420*/  FMUL.FTZ R122, R119.reuse, R124 ;  /* 0x0000007c777a7220 */ /* 0x040fe20000410000 */
[----:B------:R-:W-:Y:S01]  /*4430*/  SHF.R.U64 R114, R34, 0x10, R35 ;  /* 0x0000001022727819 */ /* 0x000fe20000001223 */
[----:B------:R-:W-:Y:S01]  /*4440*/  FMUL.FTZ R126, R119, R116 ;  /* 0x00000074777e7220 */ /* 0x000fe20000410000 */
[----:B------:R-:W-:Y:S01]  /*4450*/  LOP3.LUT R35, R49, 0xffff0000, RZ, 0xc0, !PT ;  /* 0xffff000031237812 */ /* 0x000fe200078ec0ff */
[----:B------:R-:W-:Y:S01]  /*4460*/  IMAD.U32 R49, R51, 0x10000, RZ ;  /* 0x0001000033317824 */ /* 0x000fe200078e00ff */
[----:B------:R-:W-:Y:S01]  /*4470*/  LOP3.LUT R53, R53, 0xffff0000, RZ, 0xc0, !PT ;  /* 0xffff000035357812 */ /* 0x000fe200078ec0ff */
[----:B------:R-:W-:Y:S01]  /*4480*/  IMAD.U32 R34, R50, 0x10000, RZ ;  /* 0x0001000032227824 */ /* 0x000fe200078e00ff */
[----:B------:R-:W-:-:S02]  /*4490*/  LOP3.LUT R36, R51, 0xffff0000, RZ, 0xc0, !PT ;  /* 0xffff000033247812 */ /* 0x000fc400078ec0ff */
[----:B------:R-:W-:Y:S02]  /*44a0*/  LOP3.LUT R118, R118, 0xffff0000, RZ, 0xc0, !PT ;  /* 0xffff000076767812 */ /* 0x000fe400078ec0ff */
[----:B------:R-:W-:Y:S01]  /*44b0*/  LOP3.LUT R51, R55, 0xffff0000, RZ, 0xc0, !PT ;  /* 0xffff000037337812 */ /* 0x000fe200078ec0ff */
[----:B------:R-:W-:Y:S01]  /*44c0*/  FFMA.FTZ R55, R39, R116, -R122 ;  /* 0x0000007427377223 */ /* 0x000fe2000001087a */
[----:B------:R-:W-:Y:S01]  /*44d0*/  PRMT R121, R121, 0x5410, R117 ;  /* 0x0000541079797816 */ /* 0x000fe20000000075 */
[----:B------:R-:W-:Y:S01]  /*44e0*/  FMUL.FTZ R122, R53, R118 ;  /* 0x00000076357a7220 */ /* 0x000fe20000410000 */
[----:B------:R-:W-:Y:S01]  /*44f0*/  LOP3.LUT R116, R123, 0xffff0000, RZ, 0xc0, !PT ;  /* 0xffff00007b747812 */ /* 0x000fe200078ec0ff */
[----:B------:R-:W-:Y:S01]  /*4500*/  FFMA.FTZ R39, R39, R124, R126 ;  /* 0x0000007c27277223 */ /* 0x000fe2000001007e */
[----:B------:R-:W-:Y:S01]  /*4510*/  SHF.R.U64 R112, R32, 0x10, R33 ;  /* 0x0000001020707819 */ /* 0x000fe20000001221 */
[C---:B------:R-:W-:Y:S01]  /*4520*/  IMAD.U32 R119, R121.reuse, 0x10000, RZ ;  /* 0x0001000079777824 */ /* 0x040fe200078e00ff */
[----:B------:R-:W-:Y:S01]  /*4530*/  LOP3.LUT R121, R121, 0xffff0000, RZ, 0xc0, !PT ;  /* 0xffff000079797812 */ /* 0x000fe200078ec0ff */
[----:B------:R-:W-:-:S02]  /*4540*/  IMAD.U32 R117, R113, 0x10000, RZ ;  /* 0x0001000071757824 */ /* 0x000fc400078e00ff */
[-C--:B------:R-:W-:Y:S01]  /*4550*/  FMUL.FTZ R124, R53, R116.reuse ;  /* 0x00000074357c7220 */ /* 0x080fe20000410000 */
[----:B------:R-:W-:Y:S01]  /*4560*/  FFMA.FTZ R116, R35, R116, -R122 ;  /* 0x0000007423747223 */ /* 0x000fe2000001087a */
[C---:B------:R-:W-:Y:S01]  /*4570*/  FMUL.FTZ R122, R120.reuse, R119 ;  /* 0x00000077787a7220 */ /* 0x040fe20000410000 */
[----:B------:R-:W-:Y:S01]  /*4580*/  PRMT R112, R107, 0x5432, R112 ;  /* 0x000054326b707816 */ /* 0x000fe20000000070 */
[-C--:B------:R-:W-:Y:S01]  /*4590*/  FMUL.FTZ R120, R120, R117.reuse ;  /* 0x0000007578787220 */ /* 0x080fe20000410000 */
[----:B------:R-:W-:Y:S01]  /*45a0*/  FFMA.FTZ R118, R35, R118, R124 ;  /* 0x0000007623767223 */ /* 0x000fe2000001007c */
[----:B------:R-:W-:Y:S01]  /*45b0*/  LOP3.LUT R113, R113, 0xffff0000, RZ, 0xc0, !PT ;  /* 0xffff000071717812 */ /* 0x000fe200078ec0ff */
[C---:B------:R-:W-:Y:S01]  /*45c0*/  FFMA.FTZ R35, R49.reuse, R117, -R122 ;  /* 0x0000007531237223 */ /* 0x040fe2000001087a */
[----:B------:R-:W-:Y:S01]  /*45d0*/  FFMA.FTZ R49, R49, R119, R120 ;  /* 0x0000007731317223 */ /* 0x000fe20000010078 */
[----:B------:R-:W-:Y:S02]  /*45e0*/  IMAD.U32 R33, R52, 0x10000, RZ ;  /* 0x0001000034217824 */ /* 0x000fe400078e00ff */
[----:B------:R-:W-:Y:S01]  /*45f0*/  FMUL.FTZ R119, R51, R121 ;  /* 0x0000007933777220 */ /* 0x000fe20000410000 */
[----:B------:R-:W-:Y:S01]  /*4600*/  IMAD.U32 R53, R112, 0x10000, RZ ;  /* 0x0001000070357824 */ /* 0x000fe200078e00ff */
[----:B------:R-:W-:Y:S01]  /*4610*/  LOP3.LUT R52, R52, 0xffff0000, RZ, 0xc0, !PT ;  /* 0xffff000034347812 */ /* 0x000fe200078ec0ff */
[C---:B------:R-:W-:Y:S01]  /*4620*/  IMAD.U32 R117, R115.reuse, 0x10000, RZ ;  /* 0x0001000073757824 */ /* 0x040fe200078e00ff */
[----:B------:R-:W-:Y:S01]  /*4630*/  LOP3.LUT R115, R115, 0xffff0000, RZ, 0xc0, !PT ;  /* 0xffff000073737812 */ /* 0x000fe200078ec0ff */
[----:B------:R-:W-:Y:S01]  /*4640*/  FMUL.FTZ R123, R51, R113 ;  /* 0x00000071337b7220 */ /* 0x000fe20000410000 */
[----:B------:R-:W-:Y:S01]  /*4650*/  LOP3.LUT R51, R112, 0xffff0000, RZ, 0xc0, !PT ;  /* 0xffff000070337812 */ /* 0x000fe200078ec0ff */
[----:B------:R-:W-:-:S02]  /*4660*/  IMAD.U32 R32, R48, 0x10000, RZ ;  /* 0x0001000030207824 */ /* 0x000fc400078e00ff */
[----:B------:R-:W-:Y:S01]  /*4670*/  FFMA.FTZ R120, R36, R113, -R119 ;  /* 0x0000007124787223 */ /* 0x000fe20000010877 */
[C---:B------:R-:W-:Y:S01]  /*4680*/  FMUL.FTZ R112, R33.reuse, R53 ;  /* 0x0000003521707220 */ /* 0x040fe20000410000 */
[----:B------:R-:W-:Y:S01]  /*4690*/  LOP3.LUT R48, R48, 0xffff0000, RZ, 0xc0, !PT ;  /* 0xffff000030307812 */ /* 0x000fe200078ec0ff */
[----:B------:R-:W-:Y:S01]  /*46a0*/  FMUL.FTZ R113, R33, R117 ;  /* 0x0000007521717220 */ /* 0x000fe20000410000 */
[----:B------:R-:W-:Y:S01]  /*46b0*/  PRMT R114, R106, 0x5432, R114 ;  /* 0x000054326a727816 */ /* 0x000fe20000000072 */
[----:B------:R-:W-:Y:S01]  /*46c0*/  FMUL.FTZ R33, R52, R115 ;  /* 0x0000007334217220 */ /* 0x000fe20000410000 */
[----:B------:R-:W-:Y:S01]  /*46d0*/  PRMT R38, R103, 0x5432, R38 ;  /* 0x0000543267267816 */ /* 0x000fe20000000026 */
[----:B------:R-:W-:Y:S01]  /*46e0*/  FFMA.FTZ R112, R32, R117, R112 ;  /* 0x0000007520707223 */ /* 0x000fe20000010070 */
[----:B------:R-:W-:Y:S01]  /*46f0*/  FMUL.FTZ R117, R52, R51 ;  /* 0x0000003334757220 */ /* 0x000fe20000410000 */
        /* <DEDUP_REMOVED lines=11> */
[----:B------:R-:W-:Y:S01]  /*47b0*/  FMUL.FTZ R37, R54, R53 ;  /* 0x0000003536257220 */ /* 0x000fe20000410000 */
[----:B------:R-:W-:Y:S01]  /*47c0*/  FFMA.FTZ R36, R36, R121, R123 ;  /* 0x0000007924247223 */ /* 0x000fe2000001007b */
[----:B------:R-:W-:Y:S01]  /*47d0*/  FMUL.FTZ R54, R54, R33 ;  /* 0x0000002136367220 */ /* 0x000fe20000410000 */
[C---:B------:R-:W-:Y:S01]  /*47e0*/  FFMA.FTZ R115, R34.reuse, R32, -R115 ;  /* 0x0000002022737223 */ /* 0x040fe20000010873 */
[----:B------:R-:W-:Y:S01]  /*47f0*/  FFMA.FTZ R38, R34, R51, R38 ;  /* 0x0000003322267223 */ /* 0x000fe20000010026 */
[----:B------:R-:W-:Y:S01]  /*4800*/  F2FP.BF16.F32.PACK_AB R55, R116, R55 ;  /* 0x000000377437723e */ /* 0x000fe200000010ff */
[C---:B------:R-:W-:Y:S01]  /*4810*/  FFMA.FTZ R53, R50.reuse, R53, R54 ;  /* 0x0000003532357223 */ /* 0x040fe20000010036 */
[----:B------:R-:W-:Y:S01]  /*4820*/  FFMA.FTZ R32, R50, R33, -R37 ;  /* 0x0000002132207223 */ /* 0x000fe20000010825 */
        /* <DEDUP_REMOVED lines=10> */
.L_x_11620:
[----:B------:R-:W-:Y:S05]  /*48d0*/  BSYNC B2 ;  /* 0x0000000000027941 */ /* 0x000fea0003800000 */
.L_x_11619:
        /* <DEDUP_REMOVED lines=12> */
.L_x_11618:
[----:B------:R-:W-:Y:S05]  /*49a0*/  BSYNC B1 ;  /* 0x0000000000017941 */ /* 0x000fea0003800000 */
.L_x_11617:
[----:B-1----:R-:W-:-:S04]  /*49b0*/  VIADD R34, R17, 0x60 ;  /* 0x0000006011227836 */ /* 0x002fc80000000000 */
[C---:B------:R-:W-:Y:S01]  /*49c0*/  IMAD.WIDE.U32 R90, R34.reuse, R92, R90 ;  /* 0x0000005c225a7225 */ /* 0x040fe200078e005a */
[----:B------:R-:W-:Y:S02]  /*49d0*/  ISETP.GE.OR P5, PT, R34, R96, P1 ;  /* 0x000000602200720c */ /* 0x000fe40000fa6670 */
[----:B------:R-:W-:-:S05]  /*49e0*/  SHF.R.S32.HI R33, RZ, 0x1f, R34 ;  /* 0x0000001fff217819 */ /* 0x000fca0000011422 */
[----:B------:R-:W-:-:S04]  /*49f0*/  IMAD R32, R33, R92, RZ ;  /* 0x0000005c21207224 */ /* 0x000fc800078e02ff */
[----:B------:R-:W-:Y:S02]  /*4a00*/  IMAD R93, R34, R93, R32 ;  /* 0x0000005d225d7224 */ /* 0x000fe400078e0220 */
[----:B------:R-:W-:Y:S05]  /*4a10*/  @P5 BRA `(.L_x_11605) ;  /* 0x0000000800585947 */ /* 0x000fea0003800000 */
[----:B------:R-:W2:Y:S01]  /*4a20*/  LDL R34, [R1+0x2c] ;  /* 0x00002c0001227983 */ /* 0x000ea20000100800 */
[----:B------:R-:W-:Y:S01]  /*4a30*/  IMAD.IADD R50, R91, 0x1, R93 ;  /* 0x000000015b327824 */ /* 0x000fe200078e025d */
[----:B------:R-:W-:Y:S01]  /*4a40*/  IADD3 R32, P5, P6, R62, R90, R31 ;  /* 0x0000005a3e207210 */ /* 0x000fe20007ebe01f */
[----:B------:R-:W-:Y:S01]  /*4a50*/  BSSY B1, `(.L_x_11621) ;  /* 0x000006c000017945 */ /* 0x000fe20003800000 */
[----:B------:R-:W-:Y:S02]  /*4a60*/  SEL R100, R69, R100, !P0 ;  /* 0x0000006445647207 */ /* 0x000fe40004000000 */
[----:B------:R-:W-:Y:S02]  /*4a70*/  IADD3.X R33, R83, R50, R5, P5, P6 ;  /* 0x0000003253217210 */ /* 0x000fe40002fec405 */
[----:B------:R-:W-:-:S04]  /*4a80*/  LEA R48, P5, R32, R86, 0x1 ;  /* 0x0000005620307211 */ /* 0x000fc800078a08ff */
[----:B------:R-:W-:Y:S02]  /*4a90*/  LEA.HI.X R49, R32, R87, R33, 0x1, P5 ;  /* 0x0000005720317211 */ /* 0x000fe400028f0c21 */
[----:B------:R-:W-:-:S04]  /*4aa0*/  SHF.R.S32.HI R33, RZ, 0x1f, R100 ;  /* 0x0000001fff217819 */ /* 0x000fc80000011464 */
[----:B------:R-:W-:-:S04]  /*4ab0*/  LEA.HI R33, R33, R100, RZ, 0x4 ;  /* 0x0000006421217211 */ /* 0x000fc800078f20ff */
[----:B------:R-:W-:-:S05]  /*4ac0*/  LEA.HI.SX32 R33, R33, R66, 0x1c ;  /* 0x0000004221217211 */ /* 0x000fca00078fe2ff */
[----:B------:R-:W-:-:S05]  /*4ad0*/  IMAD.SHL.U32 R51, R33, 0x8, RZ ;  /* 0x0000000821337824 */ /* 0x000fca00078e00ff */
[----:B------:R-:W-:-:S04]  /*4ae0*/  LOP3.LUT R33, R71, 0x38, R51, 0xf8, !PT ;  /* 0x0000003847217812 */ /* 0x000fc800078ef833 */
[----:B------:R-:W-:-:S05]  /*4af0*/  LOP3.LUT R33, R33, R68, RZ, 0x3c, !PT ;  /* 0x0000004421217212 */ /* 0x000fca00078e3cff */
[----:B--2---:R-:W-:Y:S02]  /*4b00*/  IMAD.IADD R35, R34, 0x1, R33 ;  /* 0x0000000122237824 */ /* 0x004fe400078e0221 */
        /* <DEDUP_REMOVED lines=18> */
[----:B------:R-:W-:Y:S01]  /*4c30*/  SHF.R.U64 R93, R44, 0x10, R45 ;  /* 0x000000102c5d7819 */ /* 0x000fe2000000122d */
[----:B------:R-:W-:Y:S01]  /*4c40*/  IMAD.U32 R44, R33, 0x10000, RZ ;  /* 0x00010000212c7824 */ /* 0x000fe200078e00ff */
[----:B------:R-:W-:Y:S01]  /*4c50*/  LOP3.LUT R52, R37, 0xffff0000, RZ, 0xc0, !PT ;  /* 0xffff000025347812 */ /* 0x000fe200078ec0ff */
[----:B------:R-:W-:Y:S01]  /*4c60*/  IMAD.U32 R37, R107, 0x10000, RZ ;  /* 0x000100006b257824 */ /* 0x000fe200078e00ff */
[----:B------:R-:W-:Y:S01]  /*4c70*/  LOP3.LUT R43, R39, 0xffff0000, RZ, 0xc0, !PT ;  /* 0xffff0000272b7812 */ /* 0x000fe200078ec0ff */
[----:B------:R-:W-:Y:S01]  /*4c80*/  IMAD.U32 R39, R111, 0x10000, RZ ;  /* 0x000100006f277824 */ /* 0x000fe200078e00ff */
[----:B------:R-:W-:Y:S01]  /*4c90*/  PRMT R110, R110, 0x5410, R93 ;  /* 0x000054106e6e7816 */ /* 0x000fe2000000005d */
[C---:B------:R-:W-:Y:S01]  /*4ca0*/  FMUL.FTZ R93, R47.reuse, R37 ;  /* 0x000000252f5d7220 */ /* 0x040fe20000410000 */
[----:B------:R-:W-:Y:S01]  /*4cb0*/  PRMT R108, R108, 0x5410, R55 ;  /* 0x000054106c6c7816 */ /* 0x000fe20000000037 */
[-C--:B------:R-:W-:Y:S01]  /*4cc0*/  FMUL.FTZ R55, R47, R39.reuse ;  /* 0x000000272f377220 */ /* 0x080fe20000410000 */
[----:B------:R-:W-:Y:S01]  /*4cd0*/  PRMT R105, R105, 0x5410, R94 ;  /* 0x0000541069697816 */ /* 0x000fe2000000005e */
[C---:B------:R-:W-:Y:S01]  /*4ce0*/  FFMA.FTZ R39, R44.reuse, R39, R93 ;  /* 0x000000272c277223 */ /* 0x040fe2000001005d */
[----:B------:R-:W-:Y:S01]  /*4cf0*/  PRMT R109, R109, 0x5410, R54 ;  /* 0x000054106d6d7816 */ /* 0x000fe20000000036 */
[----:B------:R-:W-:Y:S01]  /*4d00*/  FFMA.FTZ R37, R44, R37, -R55 ;  /* 0x000000252c257223 */ /* 0x000fe20000010837 */
        /* <DEDUP_REMOVED lines=11> */
[-C--:B------:R-:W-:Y:S01]  /*4dc0*/  FMUL.FTZ R55, R53, R47.reuse ;  /* 0x0000002f35377220 */ /* 0x080fe20000410000 */
[----:B------:R-:W-:Y:S01]  /*4dd0*/  LOP3.LUT R42, R35, 0xffff0000, RZ, 0xc0, !PT ;  /* 0xffff0000232a7812 */ /* 0x000fe200078ec0ff */
[C---:B------:R-:W-:Y:S01]  /*4de0*/  FFMA.FTZ R92, R46.reuse, R47, R92 ;  /* 0x0000002f2e5c7223 */ /* 0x040fe2000001005c */
[----:B------:R-:W-:Y:S01]  /*4df0*/  LOP3.LUT R105, R105, 0xffff0000, RZ, 0xc0, !PT ;  /* 0xffff000069697812 */ /* 0x000fe200078ec0ff */
[C---:B------:R-:W-:Y:S01]  /*4e00*/  FFMA.FTZ R54, R45.reuse, R107, -R54 ;  /* 0x0000006b2d367223 */ /* 0x040fe20000010836 */
[----:B------:R-:W-:Y:S01]  /*4e10*/  FFMA.FTZ R52, R45, R111, R52 ;  /* 0x0000006f2d347223 */ /* 0x000fe20000010034 */
[----:B------:R-:W-:Y:S01]  /*4e20*/  FFMA.FTZ R55, R46, R44, -R55 ;  /* 0x0000002c2e377223 */ /* 0x000fe20000010837 */
[----:B------:R-:W-:Y:S01]  /*4e30*/  FMUL.FTZ R47, R43, R109 ;  /* 0x0000006d2b2f7220 */ /* 0x000fe20000410000 */
[----:B------:R-:W-:-:S02]  /*4e40*/  IMAD.U32 R41, R36, 0x10000, RZ ;  /* 0x0001000024297824 */ /* 0x000fc400078e00ff */
[-C--:B------:R-:W-:Y:S01]  /*4e50*/  FMUL.FTZ R93, R43, R105.reuse ;  /* 0x000000692b5d7220 */ /* 0x080fe20000410000 */
[----:B------:R-:W-:Y:S02]  /*4e60*/  IMAD.U32 R44, R106, 0x10000, RZ ;  /* 0x000100006a2c7824 */ /* 0x000fe400078e00ff */
[----:B------:R-:W-:Y:S01]  /*4e70*/  FFMA.FTZ R94, R42, R105, -R47 ;  /* 0x000000692a5e7223 */ /* 0x000fe2000001082f */
[----:B------:R-:W-:Y:S01]  /*4e80*/  IMAD.U32 R45, R110, 0x10000, RZ ;  /* 0x000100006e2d7824 */ /* 0x000fe200078e00ff */
[----:B------:R-:W-:Y:S01]  /*4e90*/  LOP3.LUT R36, R36, 0xffff0000, RZ, 0xc0, !PT ;  /* 0xffff000024247812 */ /* 0x000fe200078ec0ff */
[----:B------:R-:W-:Y:S01]  /*4ea0*/  IMAD.U32 R40, R32, 0x10000, RZ ;  /* 0x0001000020287824 */ /* 0x000fe200078e00ff */
[----:B------:R-:W-:Y:S01]  /*4eb0*/  LOP3.LUT R47, R110, 0xffff0000, RZ, 0xc0, !PT ;  /* 0xffff00006e2f7812 */ /* 0x000fe200078ec0ff */
[CC--:B------:R-:W-:Y:S01]  /*4ec0*/  FMUL.FTZ R53, R41.reuse, R45.reuse ;  /* 0x0000002d29357220 */ /* 0x0c0fe20000410000 */
[----:B------:R-:W-:Y:S01]  /*4ed0*/  LOP3.LUT R43, R106, 0xffff0000, RZ, 0xc0, !PT ;  /* 0xffff00006a2b7812 */ /* 0x000fe200078ec0ff */
[-C--:B------:R-:W-:Y:S01]  /*4ee0*/  FMUL.FTZ R46, R41, R44.reuse ;  /* 0x0000002c292e7220 */ /* 0x080fe20000410000 */
[----:B------:R-:W-:Y:S01]  /*4ef0*/  PRMT R103, R103, 0x5410, R100 ;  /* 0x0000541067677816 */ /* 0x000fe20000000064 */
[----:B------:R-:W-:Y:S01]  /*4f00*/  IMAD.U32 R33, R34, 0x10000, RZ ;  /* 0x0001000022217824 */ /* 0x000fe200078e00ff */
[----:B------:R-:W-:Y:S01]  /*4f10*/  LOP3.LUT R32, R32, 0xffff0000, RZ, 0xc0, !PT ;  /* 0xffff000020207812 */ /* 0x000fe200078ec0ff */
[----:B------:R-:W-:Y:S01]  /*4f20*/  FFMA.FTZ R53, R40, R44, -R53 ;  /* 0x0000002c28357223 */ /* 0x000fe20000010835 */
[----:B------:R-:W-:Y:S01]  /*4f30*/  LOP3.LUT R35, R34, 0xffff0000, RZ, 0xc0, !PT ;  /* 0xffff000022237812 */ /* 0x000fe200078ec0ff */
[----:B------:R-:W-:Y:S01]  /*4f40*/  FFMA.FTZ R46, R40, R45, R46 ;  /* 0x0000002d282e7223 */ /* 0x000fe2000001002e */
[----:B------:R-:W-:-:S02]  /*4f50*/  IMAD.U32 R34, R38, 0x10000, RZ ;  /* 0x0001000026227824 */ /* 0x000fc400078e00ff */
[C---:B------:R-:W-:Y:S01]  /*4f60*/  FMUL.FTZ R41, R36.reuse, R47 ;  /* 0x0000002f24297220 */ /* 0x040fe20000410000 */
[----:B------:R-:W-:Y:S01]  /*4f70*/  FMUL.FTZ R45, R36, R43 ;  /* 0x0000002b242d7220 */ /* 0x000fe20000410000 */
[----:B------:R-:W-:Y:S01]  /*4f80*/  IMAD.U32 R40, R108, 0x10000, RZ ;  /* 0x000100006c287824 */ /* 0x000fe200078e00ff */
[----:B------:R-:W-:Y:S01]  /*4f90*/  LOP3.LUT R38, R38, 0xffff0000, RZ, 0xc0, !PT ;  /* 0xffff000026267812 */ /* 0x000fe200078ec0ff */
[C---:B------:R-:W-:Y:S01]  /*4fa0*/  IMAD.U32 R36, R103.reuse, 0x10000, RZ ;  /* 0x0001000067247824 */ /* 0x040fe200078e00ff */
[----:B------:R-:W-:Y:S01]  /*4fb0*/  LOP3.LUT R108, R108, 0xffff0000, RZ, 0xc0, !PT ;  /* 0xffff00006c6c7812 */ /* 0x000fe200078ec0ff */
[----:B------:R-:W-:Y:S01]  /*4fc0*/  FFMA.FTZ R93, R42, R109, R93 ;  /* 0x0000006d2a5d7223 */ /* 0x000fe2000001005d */
[----:B------:R-:W-:Y:S01]  /*4fd0*/  LOP3.LUT R103, R103, 0xffff0000, RZ, 0xc0, !PT ;  /* 0xffff000067677812 */ /* 0x000fe200078ec0ff */
[C---:B------:R-:W-:Y:S01]  /*4fe0*/  FFMA.FTZ R42, R32.reuse, R43, -R41 ;  /* 0x0000002b202a7223 */ /* 0x040fe20000010829 */
        /* <DEDUP_REMOVED lines=18> */
.L_x_11622:
[----:B------:R-:W-:Y:S05]  /*5110*/  BSYNC B1 ;  /* 0x0000000000017941 */ /* 0x000fea0003800000 */
.L_x_11621:
        /* <DEDUP_REMOVED lines=10> */
.L_x_11588:
[----:B------:R-:W-:-:S06]  /*51c0*/  UISETP.NE.AND UP0, UPT, UR37, 0x3, UPT ;  /* 0x000000032500788c */ /* 0x000fcc000bf05270 */
[----:B------:R-:W-:-:S13]  /*51d0*/  PLOP3.LUT P3, PT, PT, PT, UP0, 0x80, 0x0 ;  /* 0x000000000000781c */ /* 0x000fda0003f6f008 */
[----:B------:R-:W-:Y:S05]  /*51e0*/  @!P3 BRA `(.L_x_11623) ;  /* 0x000000000004b947 */ /* 0x000fea0003800000 */
[----:B------:R-:W-:Y:S01]  /*51f0*/  BPT.TRAP 0x1 ;  /* 0x000000040000795c */ /* 0x000fe20000300000 */
.L_x_11623:
        /* <DEDUP_REMOVED lines=8> */
.L_x_11905:
[----:B------:R-:W-:Y:S05]  /*5280*/  BSYNC B1 ;  /* 0x0000000000017941 */ /* 0x000fea0003800000 */
.L_x_11624:
[----:B------:R-:W-:Y:S01]  /*5290*/  ISETP.GE.AND P4, PT, R17, R96, PT ;  /* 0x000000601100720c */ /* 0x000fe20003f86270 */
[----:B------:R-:W-:-:S12]  /*52a0*/  BSSY B1, `(.L_x_11626) ;  /* 0x0000006000017945 */ /* 0x000fd80003800000 */
[----:B------:R-:W-:Y:S05]  /*52b0*/  @P4 BRA `(.L_x_11627) ;  /* 0x0000000000104947 */ /* 0x000fea0003800000 */
[----:B------:R-:W1:Y:S04]  /*52c0*/  @!P1 LDS.128 R32, [R89+0xe000] ;  /* 0x00e0000059209984 */ /* 0x000e680000000c00 */
[----:B------:R-:W2:Y:S04]  /*52d0*/  @!P2 LDS.128 R36, [R88+0xe000] ;  /* 0x00e000005824a984 */ /* 0x000ea80000000c00 */
[----:B-1----:R1:W-:Y:S04]  /*52e0*/  @!P1 STG.E.128 desc[UR38][R42.64], R32 ;  /* 0x000000202a009986 */ /* 0x0023e8000c101d26 */
[----:B--2---:R1:W-:Y:S02]  /*52f0*/  @!P2 STG.E.128 desc[UR38][R42.64+0x40], R36 ;  /* 0x000040242a00a986 */ /* 0x0043e4000c101d26 */
.L_x_11627:
[----:B------:R-:W-:Y:S05]  /*5300*/  BSYNC B1 ;  /* 0x0000000000017941 */ /* 0x000fea0003800000 */
.L_x_11626:
[----:B-1----:R-:W-:-:S05]  /*5310*/  VIADD R32, R17, 0x60 ;  /* 0x0000006011207836 */ /* 0x002fca0000000000 */
[----:B------:R-:W-:-:S13]  /*5320*/  ISETP.GE.AND P4, PT, R32, R96, PT ;  /* 0x000000602000720c */ /* 0x000fda0003f86270 */
[----:B------:R-:W-:Y:S05]  /*5330*/  @P4 BRA `(.L_x_11605) ;  /* 0x0000000000104947 */ /* 0x000fea0003800000 */
[----:B------:R-:W1:Y:S04]  /*5340*/  @!P1 LDS.128 R32, [R89+0x11000] ;  /* 0x0110000059209984 */ /* 0x000e680000000c00 */
[----:B------:R-:W2:Y:S04]  /*5350*/  @!P2 LDS.128 R36, [R88+0x11000] ;  /* 0x011000005824a984 */ /* 0x000ea80000000c00 */
[----:B-1----:R1:W-:Y:S04]  /*5360*/  @!P1 STG.E.128 desc[UR38][R40.64], R32 ;  /* 0x0000002028009986 */ /* 0x0023e8000c101d26 */
[----:B--2---:R1:W-:Y:S02]  /*5370*/  @!P2 STG.E.128 desc[UR38][R40.64+0x40], R36 ;  /* 0x000040242800a986 */ /* 0x0043e4000c101d26 */
.L_x_11605:
[----:B------:R-:W-:Y:S05]  /*5380*/  BSYNC B0 ;  /* 0x0000000000007941 */ /* 0x000fea0003800000 */
.L_x_11587:
        /* <DEDUP_REMOVED lines=17> */
.L_x_11629:
[----:B------:R-:W-:Y:S05]  /*54a0*/  BSYNC B0 ;  /* 0x0000000000007941 */ /* 0x000fea0003800000 */
.L_x_11628:
[----:B------:R-:W2:Y:S01]  /*54b0*/  SYNCS.PHASECHK.TRANS64.TRYWAIT P3, [R85+URZ+0x168b0], R97 ;  /* 0x0168b061550075a7 */ /* 0x000ea2000806017f */
[----:B------:R-:W-:Y:S01]  /*54c0*/  ULDC UR40, c[0x0][0x2e4] ;  /* 0x0000b90000287ab9 */ /* 0x000fe20000000800 */
[----:B------:R-:W-:Y:S01]  /*54d0*/  ULDC.64 UR44, c[0x0][0x318] ;  /* 0x0000c600002c7ab9 */ /* 0x000fe20000000a00 */
[----:B------:R-:W-:Y:S01]  /*54e0*/  ULDC.64 UR42, c[0x0][0x308] ;  /* 0x0000c200002a7ab9 */ /* 0x000fe20000000a00 */
[----:B------:R-:W-:Y:S01]  /*54f0*/  BSSY B0, `(.L_x_11630) ;  /* 0x0000003000007945 */ /* 0x000fe20003800000 */
[----:B------:R-:W-:-:S03]  /*5500*/  IMAD.WIDE R36, R25, 0x80, R10 ;  /* 0x0000008019247825 */ /* 0x000fc600078e020a */
[----:B--2---:R-:W-:Y:S05]  /*5510*/  @!P3 BRA `(.L_x_11631) ;  /* 0x0000016c0070b947 */ /* 0x004fea0003800000 */
.L_x_11906:
[----:B------:R-:W-:Y:S05]  /*5520*/  BSYNC B0 ;  /* 0x0000000000007941 */ /* 0x000fea0003800000 */
.L_x_11630:
        /* <DEDUP_REMOVED lines=17> */
.L_x_11633:
[----:B------:R-:W-:Y:S05]  /*5640*/  BSYNC B0 ;  /* 0x0000000000007941 */ /* 0x000fea0003800000 */
.L_x_11632:
        /* <DEDUP_REMOVED lines=20> */
.L_x_11635:
[----:B------:R-:W-:Y:S05]  /*5790*/  BSYNC B0 ;  /* 0x0000000000007941 */ /* 0x000fea0003800000 */
.L_x_11634:
[----:B-1----:R-:W3:Y:S01]  /*57a0*/  LDL.LU R33, [R1+0x10] ;  /* 0x0000100001217983 */ /* 0x002ee20000300800 */
[----:B------:R-:W-:Y:S01]  /*57b0*/  VIADD R18, R18, 0x1 ;  /* 0x0000000112127836 */ /* 0x000fe20000000000 */
[----:B------:R-:W-:Y:S01]  /*57c0*/  LOP3.LUT P5, RZ, R22, 0x2, RZ, 0xc0, !PT ;  /* 0x0000000216ff7812 */ /* 0x000fe200078ac0ff */
        /* <DEDUP_REMOVED lines=13> */
[----:B---3--:R-:W-:-:S05]  /*58a0*/  LOP3.LUT R33, R33, R32, RZ, 0x3c, !PT ;  /* 0x0000002021217212 */ /* 0x008fca00078e3cff */
[----:B------:R0:W-:Y:S01]  /*58b0*/  STL [R1+0x10], R33 ;  /* 0x0000102101007387 */ /* 0x0001e20000100800 */
[----:B------:R-:W-:Y:S05]  /*58c0*/  @P5 BRA `(.L_x_11636) ;  /* 0xffffffc800b45947 */ /* 0x000fea000383ffff */
[----:B0-----:R-:W0:Y:S01]  /*58d0*/  S2R R33, SR_TID.X ;  /* 0x0000000000217919 */ /* 0x001e220000002100 */
[----:B------:R-:W-:Y:S02]  /*58e0*/  PLOP3.LUT P0, PT, PT, PT, PT, 0x8, 0x0 ;  /* 0x000000000000781c */ /* 0x000fe40003f0e170 */
[----:B0-----:R-:W-:-:S04]  /*58f0*/  SHF.R.U32.HI R33, RZ, 0x7, R33 ;  /* 0x00000007ff217819 */ /* 0x001fc80000011621 */
[----:B------:R-:W-:-:S13]  /*5900*/  ISETP.NE.AND P5, PT, R33, 0x1, PT ;  /* 0x000000012100780c */ /* 0x000fda0003fa5270 */
[----:B------:R-:W-:Y:S06]  /*5910*/  @!P5 BAR.ARV 0x9, 0x100 ;  /* 0x024400000000db1d */ /* 0x000fec0000002000 */
.L_x_11582:
[----:B------:R-:W1:Y:S02]  /*5920*/  LDC.64 R4, c[0x0][0x9e0] ;  /* 0x00027800ff047b82 */ /* 0x000e640000000a00 */
[----:B-1----:R-:W-:Y:S01]  /*5930*/  ISETP.GE.AND P1, PT, R5, 0x1, PT ;  /* 0x000000010500780c */ /* 0x002fe20003f26270 */
[----:B------:R-:W-:-:S12]  /*5940*/  @P0 BRA `(.L_x_11637) ;  /* 0x00000000000c0947 */ /* 0x000fd80003800000 */
[----:B------:R-:W1:Y:S01]  /*5950*/  FENCE.VIEW.ASYNC.G ;  /* 0x00000000000073c6 */ /* 0x000e620000000100 */
[----:B------:R-:W-:Y:S05]  /*5960*/  WARPSYNC.ALL ;  /* 0x0000000000007948 */ /* 0x000fea0003800000 */
[----:B-1----:R-:W-:Y:S06]  /*5970*/  BAR.ARV 0xc, 0x1a0 ;  /* 0x0306800000007b1d */ /* 0x002fec0000002000 */
.L_x_11637:
        /* <DEDUP_REMOVED lines=13> */
.L_x_11640:
[----:B------:R-:W-:-:S13]  /*5a50*/  ISETP.NE.AND P0, PT, R5, 0x1, PT ;  /* 0x000000010500780c */ /* 0x000fda0003f05270 */
[----:B------:R-:W1:Y:S02]  /*5a60*/  @P0 LDC.64 R6, c[0x0][0x9e8] ;  /* 0x00027a00ff060b82 */ /* 0x000e640000000a00 */
[----:B-1----:R-:W-:-:S05]  /*5a70*/  @P0 IMAD.HI.U32 R4, R3, R6, RZ ;  /* 0x0000000603040227 */ /* 0x002fca00078e00ff */
[----:B------:R-:W-:-:S07]  /*5a80*/  @P0 SHF.R.U32.HI R3, RZ, R7, R4 ;  /* 0x00000007ff030219 */ /* 0x000fce0000011604 */
.L_x_11641:
[----:B------:R-:W-:Y:S05]  /*5a90*/  BSYNC B0 ;  /* 0x0000000000007941 */ /* 0x000fea0003800000 */
.L_x_11639:
[----:B------:R-:W-:-:S05]  /*5aa0*/  IMAD R3, R3, R5, R5 ;  /* 0x0000000503037224 */ /* 0x000fca00078e0205 */
[----:B------:R-:W-:-:S07]  /*5ab0*/  VIMNMX R0, R0, R3, PT ;  /* 0x0000000300007248 */ /* 0x000fce0003fe0100 */
.L_x_11638:
        /* <DEDUP_REMOVED lines=18> */
.L_x_11644:
[----:B------:R-:W-:-:S13]  /*5be0*/  ISETP.NE.AND P0, PT, R5, 0x1, PT ;  /* 0x000000010500780c */ /* 0x000fda0003f05270 */
[----:B------:R-:W1:Y:S02]  /*5bf0*/  @P0 LDC.64 R6, c[0x0][0x9e8] ;  /* 0x00027a00ff060b82 */ /* 0x000e640000000a00 */
[----:B-1----:R-:W-:-:S05]  /*5c00*/  @P0 IMAD.HI.U32 R6, R27, R6, RZ ;  /* 0x000000061b060227 */ /* 0x002fca00078e00ff */
[----:B------:R-:W-:-:S07]  /*5c10*/  @P0 SHF.R.U32.HI R27, RZ, R7, R6 ;  /* 0x00000007ff1b0219 */ /* 0x000fce0000011606 */
.L_x_11645:
[----:B------:R-:W-:Y:S05]  /*5c20*/  BSYNC B0 ;  /* 0x0000000000007941 */ /* 0x000fea0003800000 */
.L_x_11643:
[----:B------:R-:W-:-:S05]  /*5c30*/  IMAD R27, R27, R5, RZ ;  /* 0x000000051b1b7224 */ /* 0x000fca00078e02ff */
[----:B------:R-:W-:-:S07]  /*5c40*/  VIMNMX R0, R0, R27, !PT ;  /* 0x0000001b00007248 */ /* 0x000fce0007fe0100 */
.L_x_11642:
[----:B------:R-:W-:Y:S01]  /*5c50*/  SHF.R.S32.HI R3, RZ, 0x1f, R0 ;  /* 0x0000001fff037819 */ /* 0x000fe20000011400 */
[----:B------:R-:W-:Y:S01]  /*5c60*/  IMAD.MOV.U32 R21, RZ, RZ, RZ ;  /* 0x000000ffff157224 */ /* 0x000fe200078e00ff */
[----:B------:R-:W-:Y:S02]  /*5c70*/  PLOP3.LUT P0, PT, PT, PT, PT, 0x80, 0x0 ;  /* 0x000000000000781c */ /* 0x000fe40003f0f070 */
[----:B------:R-:W-:Y:S02]  /*5c80*/  CS2R R28, SRZ ;  /* 0x00000000001c7805 */ /* 0x000fe4000001ff00 */
[----:B------:R-:W-:Y:S02]  /*5c90*/  LEA.HI R3, R3, R0, RZ, 0x7 ;  /* 0x0000000003037211 */ /* 0x000fe400078f38ff */
[----:B0-----:R-:W-:Y:S01]  /*5ca0*/  CS2R R14, SRZ ;  /* 0x00000000000e7805 */ /* 0x001fe2000001ff00 */
[----:B------:R-:W-:Y:S01]  /*5cb0*/  IMAD.MOV.U32 R118, RZ, RZ, RZ ;  /* 0x000000ffff767224 */ /* 0x000fe200078e00ff */
        /* <DEDUP_REMOVED lines=20> */
[----:B0-----:R-:W-:Y:S06]  /*5e00*/  @!P1 BRA `(.L_x_11646) ;  /* 0x000000f400089947 */ /* 0x001fec0003800000 */
        /* <DEDUP_REMOVED lines=9> */
.L_x_11909:
[----:B------:R-:W1:Y:S01]  /*5ea0*/  LDL R3, [R1+0xc] ;  /* 0x00000c0001037983 */ /* 0x000e620000100800 */
[----:B------:R-:W-:Y:S01]  /*5eb0*/  LOP3.LUT R22, R22, 0xfffffffe, RZ, 0xc0, !PT ;  /* 0xfffffffe16167812 */ /* 0x000fe200078ec0ff */
[----:B------:R-:W-:Y:S01]  /*5ec0*/  BSSY B6, `(.L_x_11648) ;  /* 0x000001b000067945 */ /* 0x000fe20003800000 */
[----:B-1----:R-:W-:-:S05]  /*5ed0*/  IMAD.HI R0, R3, 0x55555556, RZ ;  /* 0x5555555603007827 */ /* 0x002fca00078e02ff */
[----:B------:R-:W-:-:S05]  /*5ee0*/  LEA.HI R0, R0, R0, RZ, 0x1 ;  /* 0x0000000000007211 */ /* 0x000fca00078f08ff */
[----:B------:R-:W-:Y:S02]  /*5ef0*/  IMAD R0, R0, -0x3, R3 ;  /* 0xfffffffd00007824 */ /* 0x000fe400078e0203 */
[----:B------:R-:W-:-:S04]  /*5f00*/  VIADD R3, R2, 0x8400 ;  /* 0x0000840002037836 */ /* 0x000fc80000000000 */
[----:B------:R-:W-:Y:S01]  /*5f10*/  IMAD R0, R0, 0x2000, R3 ;  /* 0x0000200000007824 */ /* 0x000fe200078e0203 */
[----:B------:R-:W-:-:S04]  /*5f20*/  LOP3.LUT P0, RZ, R3, 0x3ff, RZ, 0xc0, !PT ;  /* 0x000003ff03ff7812 */ /* 0x000fc8000780c0ff */
[----:B------:R-:W-:-:S04]  /*5f30*/  SHF.R.U32.HI R0, RZ, 0x4, R0 ;  /* 0x00000004ff007819 */ /* 0x000fc80000011600 */
[----:B------:R-:W-:-:S05]  /*5f40*/  LOP3.LUT R25, R0, 0x3fff, RZ, 0xc0, !PT ;  /* 0x00003fff00197812 */ /* 0x000fca00078ec0ff */
[----:B------:R-:W-:Y:S01]  /*5f50*/  @P0 LOP3.LUT R22, R22, 0x1, RZ, 0xfc, !PT ;  /* 0x0000000116160812 */ /* 0x000fe200078efcff */
[----:B------:R-:W-:Y:S06]  /*5f60*/  @!P0 BRA `(.L_x_11649) ;  /* 0x0000000000408947 */ /* 0x000fec0003800000 */
        /* <DEDUP_REMOVED lines=16> */
.L_x_11649:
[----:B------:R-:W-:Y:S05]  /*6070*/  BSYNC B6 ;  /* 0x0000000000067941 */ /* 0x000fea0003800000 */
.L_x_11648:
[----:B------:R-:W-:Y:S02]  /*6080*/  ULDC UR4, c[0x0][0x3d4] ;  /* 0x0000f50000047ab9 */ /* 0x000fe40000000800 */
[----:B------:R-:W-:-:S13]  /*6090*/  ISETP.LT.AND P0, PT, RZ, UR4, PT ;  /* 0x00000004ff007c0c */ /* 0x000fda000bf01270 */
[----:B------:R-:W-:Y:S05]  /*60a0*/  @P0 BRA `(.L_x_11650) ;  /* 0x0000000000400947 */ /* 0x000fea0003800000 */
[----:B------:R-:W3:Y:S02]  /*60b0*/  LDL R20, [R1+0x38] ;  /* 0x0000380001147983 */ /* 0x000ee40000100800 */
[----:B---3--:R-:W-:-:S04]  /*60c0*/  LEA.HI R0, R20, R20, RZ, 0x1 ;  /* 0x0000001414007211 */ /* 0x008fc800078f08ff */
        /* <DEDUP_REMOVED lines=8> */
.L_x_11653:
[----:B---3--:R3:W4:Y:S02]  /*6150*/  SYNCS.PHASECHK.TRANS64.TRYWAIT P0, [R2+URZ+0x16800], R3 ;  /* 0x01680003020075a7 */ /* 0x008724000800017f */
[----:B----4-:R-:W-:Y:S05]  /*6160*/  @!P0 NANOSLEEP.SYNCS 0x989680 ;  /* 0x009896800000895d */ /* 0x010fea0003900000 */
[----:B------:R-:W4:Y:S02]  /*6170*/  @!P0 SYNCS.PHASECHK.TRANS64 P0, [R2+URZ+0x16800], R3 ;  /* 0x01680003020085a7 */ /* 0x000f24000800007f */
[----:B----4-:R-:W-:Y:S05]  /*6180*/  @!P0 BRA `(.L_x_11653) ;  /* 0xfffffffc00f08947 */ /* 0x010fea000383ffff */
.L_x_11652:
[----:B------:R-:W-:Y:S05]  /*6190*/  BSYNC B0 ;  /* 0x0000000000007941 */ /* 0x000fea0003800000 */
.L_x_11651:
[----:B------:R-:W-:Y:S05]  /*61a0*/  BRA `(.L_x_11654) ;  /* 0x0000003000cc7947 */ /* 0x000fea0003800000 */
.L_x_11650:
[----:B------:R-:W1:Y:S01]  /*61b0*/  S2R R0, SR_TID.X ;  /* 0x0000000000007919 */ /* 0x000e620000002100 */
[----:B------:R-:W-:Y:S01]  /*61c0*/  SHF.R.S32.HI R10, RZ, 0x1f, R17 ;  /* 0x0000001fff0a7819 */ /* 0x000fe20000011411 */
[----:B------:R-:W-:Y:S01]  /*61d0*/  ULDC.64 UR4, c[0x0][0x3d8] ;  /* 0x0000f60000047ab9 */ /* 0x000fe20000000a00 */
[----:B------:R-:W-:Y:S01]  /*61e0*/  ULDC.64 UR6, c[0x0][0x3e8] ;  /* 0x0000fa0000067ab9 */ /* 0x000fe20000000a00 */
[----:B------:R-:W-:Y:S01]  /*61f0*/  LOP3.LUT P4, RZ, R22, 0x1, RZ, 0xc0, !PT ;  /* 0x0000000116ff7812 */ /* 0x000fe2000788c0ff */
[----:B-----5:R-:W-:Y:S01]  /*6200*/  IMAD.WIDE.U32 R44, R23, UR4, RZ ;  /* 0x00000004172c7c25 */ /* 0x020fe2000f8e00ff */
[----:B------:R-:W-:Y:S03]  /*6210*/  BSSY B6, `(.L_x_11655) ;  /* 0x0000033000067945 */ /* 0x000fe60003800000 */
[C---:B------:R-:W-:Y:S02]  /*6220*/  IMAD R6, R10.reuse, UR4, RZ ;  /* 0x000000040a067c24 */ /* 0x040fe4000f8e02ff */
[----:B------:R-:W-:-:S02]  /*6230*/  IMAD R10, R10, UR6, RZ ;  /* 0x000000060a0a7c24 */ /* 0x000fc4000f8e02ff */
[----:B------:R-:W-:Y:S02]  /*6240*/  IMAD R37, R17, UR5, R6 ;  /* 0x0000000511257c24 */ /* 0x000fe4000f8e0206 */
[----:B------:R-:W-:-:S04]  /*6250*/  IMAD.WIDE.U32 R42, R23, UR6, RZ ;  /* 0x00000006172a7c25 */ /* 0x000fc8000f8e00ff */
[----:B------:R-:W-:Y:S02]  /*6260*/  IMAD R47, R17, UR7, R10 ;  /* 0x00000007112f7c24 */ /* 0x000fe4000f8e020a */
[----:B-1----:R-:W-:-:S05]  /*6270*/  VIADD R0, R0, 0xffffff80 ;  /* 0xffffff8000007836 */ /* 0x002fca0000000000 */
[----:B------:R-:W-:-:S04]  /*6280*/  SHF.R.S32.HI R36, RZ, 0x1f, R0 ;  /* 0x0000001fff247819 */ /* 0x000fc80000011400 */
[----:B------:R-:W-:-:S04]  /*6290*/  LEA.HI R36, R36, R0, RZ, 0x2 ;  /* 0x0000000024247211 */ /* 0x000fc800078f10ff */
[----:B------:R-:W-:-:S05]  /*62a0*/  LOP3.LUT R36, R36, 0xfffffffc, RZ, 0xc0, !PT ;  /* 0xfffffffc24247812 */ /* 0x000fca00078ec0ff */
[----:B------:R-:W-:Y:S01]  /*62b0*/  IMAD.IADD R36, R0, 0x1, -R36 ;  /* 0x0000000100247824 */ /* 0x000fe200078e0a24 */
[----:B------:R-:W-:-:S03]  /*62c0*/  SHF.R.S32.HI R0, RZ, 0x1f, R23 ;  /* 0x0000001fff007819 */ /* 0x000fc60000011417 */
[C---:B------:R-:W-:Y:S02]  /*62d0*/  IMAD.SHL.U32 R28, R36.reuse, 0x4, RZ ;  /* 0x00000004241c7824 */ /* 0x040fe400078e00ff */
[----:B------:R-:W-:Y:S02]  /*62e0*/  IMAD.SHL.U32 R26, R36, 0x8, RZ ;  /* 0x00000008241a7824 */ /* 0x000fe400078e00ff */
[C---:B------:R-:W-:Y:S01]  /*62f0*/  IMAD R4, R0.reuse, UR4, RZ ;  /* 0x0000000400047c24 */ /* 0x040fe2000f8e02ff */
[----:B------:R-:W-:Y:S01]  /*6300*/  SHF.R.S32.HI R29, RZ, 0x1f, R28 ;  /* 0x0000001fff1d7819 */ /* 0x000fe2000001141c */
[----:B------:R-:W-:Y:S01]  /*6310*/  IMAD R0, R0, UR6, RZ ;  /* 0x0000000600007c24 */ /* 0x000fe2000f8e02ff */
[----:B------:R-:W-:Y:S01]  /*6320*/  SHF.R.S32.HI R27, RZ, 0x1f, R26 ;  /* 0x0000001fff1b7819 */ /* 0x000fe2000001141a */
[----:B------:R-:W-:Y:S02]  /*6330*/  IMAD R41, R23, UR5, R4 ;  /* 0x0000000517297c24 */ /* 0x000fe4000f8e0204 */
[----:B------:R-:W-:-:S04]  /*6340*/  IMAD.WIDE.U32 R4, R17, UR4, R28 ;  /* 0x0000000411047c25 */ /* 0x000fc8000f8e001c */
[----:B------:R-:W-:Y:S01]  /*6350*/  IMAD R3, R23, UR7, R0 ;  /* 0x0000000717037c24 */ /* 0x000fe2000f8e0200 */
[----:B--2---:R-:W-:Y:S01]  /*6360*/  IADD3 R34, P0, R4, R44, RZ ;  /* 0x0000002c04227210 */ /* 0x004fe20007f1e0ff */
[----:B------:R-:W-:-:S04]  /*6370*/  IMAD.WIDE.U32 R6, R17, UR6, R28 ;  /* 0x0000000611067c25 */ /* 0x000fc8000f8e001c */
[----:B------:R-:W-:Y:S01]  /*6380*/  IMAD.WIDE.U32 R8, R17, UR4, R26 ;  /* 0x0000000411087c25 */ /* 0x000fe2000f8e001a */
[----:B------:R-:W-:-:S03]  /*6390*/  IADD3 R32, P1, R6, R42, RZ ;  /* 0x0000002a06207210 */ /* 0x000fc60007f3e0ff */
[----:B------:R-:W-:Y:S01]  /*63a0*/  IMAD.WIDE.U32 R10, R17, UR6, R26 ;  /* 0x00000006110a7c25 */ /* 0x000fe2000f8e001a */
[----:B------:R-:W-:-:S03]  /*63b0*/  IADD3 R31, P2, R8, R44, RZ ;  /* 0x0000002c081f7210 */ /* 0x000fc60007f5e0ff */
[----:B------:R-:W-:Y:S01]  /*63c0*/  IMAD.IADD R41, R41, 0x1, R45 ;  /* 0x0000000129297824 */ /* 0x000fe200078e022d */
[----:B------:R-:W-:Y:S01]  /*63d0*/  IADD3 R39, P3, R10, R42, RZ ;  /* 0x0000002a0a277210 */ /* 0x000fe20007f7e0ff */
[----:B------:R-:W-:-:S03]  /*63e0*/  IMAD.IADD R23, R3, 0x1, R43 ;  /* 0x0000000103177824 */ /* 0x000fc600078e022b */
[----:B------:R-:W-:Y:S02]  /*63f0*/  IADD3.X R35, R41, R5, R37, P0, !PT ;  /* 0x0000000529237210 */ /* 0x000fe400007fe425 */
[----:B------:R-:W-:Y:S02]  /*6400*/  IADD3.X R33, R23, R7, R47, P1, !PT ;  /* 0x0000000717217210 */ /* 0x000fe40000ffe42f */
[----:B------:R-:W-:Y:S02]  /*6410*/  IADD3.X R37, R41, R37, R9, P2, !PT ;  /* 0x0000002529257210 */ /* 0x000fe400017fe409 */
[----:B------:R-:W-:Y:S01]  /*6420*/  IADD3.X R47, R23, R47, R11, P3, !PT ;  /* 0x0000002f172f7210 */ /* 0x000fe20001ffe40b */
        /* <DEDUP_REMOVED lines=17> */
.L_x_11656:
[----:B------:R-:W-:Y:S05]  /*6540*/  BSYNC B6 ;  /* 0x0000000000067941 */ /* 0x000fea0003800000 */
.L_x_11655:
[----:B------:R-:W2:Y:S01]  /*6550*/  LDL R30, [R1+0x4] ;  /* 0x00000400011e7983 */ /* 0x000ea20000100800 */
[----:B------:R-:W1:Y:S01]  /*6560*/  LDC.64 R10, c[0x0][0x3d8] ;  /* 0x0000f600ff0a7b82 */ /* 0x000e620000000a00 */
[----:B------:R-:W-:Y:S02]  /*6570*/  ULDC.U8 UR4, c[0x0][0x3f0] ;  /* 0x0000fc0000047ab9 */ /* 0x000fe40000000000 */
[----:B------:R-:W3:Y:S05]  /*6580*/  LDL R38, [R1+0x20] ;  /* 0x0000200001267983 */ /* 0x000eea0000100800 */
[----:B------:R-:W4:Y:S01]  /*6590*/  LDC.64 R12, c[0x0][0x3e8] ;  /* 0x0000fa00ff0c7b82 */ /* 0x000f220000000a00 */
[----:B------:R-:W-:Y:S01]  /*65a0*/  ISETP.NE.AND P0, PT, RZ, UR4, PT ;  /* 0x00000004ff007c0c */ /* 0x000fe2000bf05270 */
[----:B------:R-:W-:Y:S01]  /*65b0*/  BSSY B0, `(.L_x_11657) ;  /* 0x00002ea000007945 */ /* 0x000fe20003800000 */
[----:B--2---:R-:W-:Y:S01]  /*65c0*/  SHF.R.S32.HI R3, RZ, 0x1f, R30 ;  /* 0x0000001fff037819 */ /* 0x004fe2000001141e */
[----:B-1----:R-:W-:-:S04]  /*65d0*/  IMAD.WIDE.U32 R8, R30, R10, RZ ;  /* 0x0000000a1e087225 */ /* 0x002fc800078e00ff */
[C---:B------:R-:W-:Y:S02]  /*65e0*/  IMAD R0, R3.reuse, R10, RZ ;  /* 0x0000000a03007224 */ /* 0x040fe400078e02ff */
[-C--:B----4-:R-:W-:Y:S02]  /*65f0*/  IMAD R4, R3, R12.reuse, RZ ;  /* 0x0000000c03047224 */ /* 0x090fe400078e02ff */
[----:B------:R-:W-:-:S04]  /*6600*/  IMAD.WIDE.U32 R20, R30, R12, RZ ;  /* 0x0000000c1e147225 */ /* 0x000fc800078e00ff */
[C---:B------:R-:W-:Y:S02]  /*6610*/  IMAD R3, R30.reuse, R11, R0 ;  /* 0x0000000b1e037224 */ /* 0x040fe400078e0200 */
[C---:B------:R-:W-:Y:S02]  /*6620*/  IMAD R5, R30.reuse, R13, R4 ;  /* 0x0000000d1e057224 */ /* 0x040fe400078e0204 */
[----:B------:R-:W-:Y:S02]  /*6630*/  IMAD.IADD R3, R9, 0x1, R3 ;  /* 0x0000000109037824 */ /* 0x000fe400078e0203 */
[----:B------:R-:W-:Y:S02]  /*6640*/  IMAD.IADD R53, R21, 0x1, R5 ;  /* 0x0000000115357824 */ /* 0x000fe400078e0205 */
[----:B---3--:R-:W-:Y:S02]  /*6650*/  IMAD R0, R30, -0xc0, R38 ;  /* 0xffffff401e007824 */ /* 0x008fe400078e0226 */
[----:B------:R-:W-:-:S04]  /*6660*/  IMAD.WIDE.U32 R6, R8, 0xc0, RZ ;  /* 0x000000c008067825 */ /* 0x000fc800078e00ff */
[----:B------:R-:W-:-:S04]  /*6670*/  IMAD.WIDE.U32 R4, R20, 0xc0, RZ ;  /* 0x000000c014047825 */ /* 0x000fc800078e00ff */
[----:B------:R-:W-:Y:S02]  /*6680*/  IMAD R51, R3, 0xc0, RZ ;  /* 0x000000c003337824 */ /* 0x000fe400078e02ff */
[----:B------:R-:W-:Y:S01]  /*6690*/  IMAD R53, R53, 0xc0, RZ ;  /* 0x000000c035357824 */ /* 0x000fe200078e02ff */
[----:B------:R-:W-:Y:S01]  /*66a0*/  VIMNMX R50, R0, 0xc0, PT ;  /* 0x000000c000327848 */ /* 0x000fe20003fe0100 */
[----:B------:R-:W-:Y:S02]  /*66b0*/  IMAD.IADD R55, R7, 0x1, R51 ;  /* 0x0000000107377824 */ /* 0x000fe400078e0233 */
[----:B------:R-:W-:Y:S01]  /*66c0*/  IMAD.IADD R57, R5, 0x1, R53 ;  /* 0x0000000105397824 */ /* 0x000fe200078e0235 */
[----:B------:R-:W-:Y:S06]  /*66d0*/  @!P0 BRA `(.L_x_11658) ;  /* 0x0000001400d88947 */ /* 0x000fec0003800000 */
[----:B------:R-:W1:Y:S01]  /*66e0*/  LDC R0, c[0x0][0x428] ;  /* 0x00010a00ff007b82 */ /* 0x000e620000000800 */
[C---:B------:R-:W-:Y:S01]  /*66f0*/  ISETP.GE.AND P0, PT, R17.reuse, R50, PT ;  /* 0x000000321100720c */ /* 0x040fe20003f06270 */
[----:B------:R-:W-:Y:S01]  /*6700*/  BSSY B1, `(.L_x_11659) ;  /* 0x000002a000017945 */ /* 0x000fe20003800000 */
[----:B------:R-:W-:Y:S01]  /*6710*/  IMAD.MOV.U32 R15, RZ, RZ, R41 ;  /* 0x000000ffff0f7224 */ /* 0x000fe200078e0029 */
[----:B------:R-:W-:Y:S01]  /*6720*/  CS2R R46, SRZ ;  /* 0x00000000002e7805 */ /* 0x000fe2000001ff00 */
[----:B------:R-:W-:Y:S01]  /*6730*/  IMAD.MOV.U32 R48, RZ, RZ, R42 ;  /* 0x000000ffff307224 */ /* 0x000fe200078e002a */
[----:B------:R-:W-:Y:S01]  /*6740*/  CS2R R38, SRZ ;  /* 0x0000000000267805 */ /* 0x000fe2000001ff00 */
[----:B------:R-:W-:Y:S01]  /*6750*/  IMAD.MOV.U32 R49, RZ, RZ, R23 ;  /* 0x000000ffff317224 */ /* 0x000fe200078e0017 */
[----:B-1----:R-:W-:Y:S01]  /*6760*/  ISETP.NE.AND P2, PT, R0, 0x1, PT ;  /* 0x000000010000780c */ /* 0x002fe20003f45270 */
[----:B------:R-:W-:Y:S02]  /*6770*/  IMAD R0, R30, 0xc0, R17 ;  /* 0x000000c01e007824 */ /* 0x000fe400078e0211 */
[----:B------:R-:W-:-:S02]  /*6780*/  VIADD R30, R17, 0x60 ;  /* 0x00000060111e7836 */ /* 0x000fc40000000000 */
[----:B------:R-:W-:Y:S01]  /*6790*/  IMAD R3, R36, 0x60, R0 ;  /* 0x0000006024037824 */ /* 0x000fe200078e0200 */
[----:B------:R-:W-:Y:S02]  /*67a0*/  CS2R R36, SRZ ;  /* 0x0000000000247805 */ /* 0x000fe4000001ff00 */
[----:B------:R-:W-:-:S05]  /*67b0*/  ISETP.GE.AND P1, PT, R30, R50, PT ;  /* 0x000000321e00720c */ /* 0x000fca0003f26270 */
[----:B0-----:R-:W0:Y:S08]  /*67c0*/  @P2 LDC R14, c[0x0][0x42c] ;  /* 0x00010b00ff0e2b82 */ /* 0x001e300000000800 */
[----:B------:R-:W1:Y:S01]  /*67d0*/  @P2 LDC R31, c[0x0][0x430] ;  /* 0x00010c00ff1f2b82 */ /* 0x000e620000000800 */
[----:B0-----:R-:W-:-:S04]  /*67e0*/  @P2 IMAD.HI.U32 R0, R3, R14, RZ ;  /* 0x0000000e03002227 */ /* 0x001fc800078e00ff */
[----:B------:R-:W-:Y:S01]  /*67f0*/  IMAD.MOV.U32 R14, RZ, RZ, R44 ;  /* 0x000000ffff0e7224 */ /* 0x000fe200078e002c */
[----:B------:R-:W-:Y:S02]  /*6800*/  CS2R R44, SRZ ;  /* 0x00000000002c7805 */ /* 0x000fe4000001ff00 */
[----:B-1----:R-:W-:Y:S02]  /*6810*/  @P2 SHF.R.U32.HI R3, RZ, R31, R0 ;  /* 0x0000001fff032219 */ /* 0x002fe40000011600 */
[----:B------:R-:W-:Y:S01]  /*6820*/  CS2R R30, SRZ ;  /* 0x00000000001e7805 */ /* 0x000fe2000001ff00 */
[----:B------:R-:W-:Y:S06]  /*6830*/  @P0 BRA `(.L_x_11660) ;  /* 0x0000000000580947 */ /* 0x000fec0003800000 */
[----:B------:R-:W-:Y:S01]  /*6840*/  VIADD R0, R28, 0x10 ;  /* 0x000000101c007836 */ /* 0x000fe20000000000 */
[----:B------:R-:W-:Y:S01]  /*6850*/  ULDC UR4, c[0x0][0x3d4] ;  /* 0x0000f50000047ab9 */ /* 0x000fe20000000800 */
[----:B------:R-:W-:Y:S01]  /*6860*/  IMAD.WIDE.U32 R8, R8, 0xc0, R34 ;  /* 0x000000c008087825 */ /* 0x000fe200078e0022 */
[----:B------:R-:W-:Y:S01]  /*6870*/  ISETP.GE.AND P4, PT, R28, UR4, PT ;  /* 0x000000041c007c0c */ /* 0x000fe2000bf86270 */
[----:B------:R-:W-:Y:S01]  /*6880*/  ULDC.64 UR6, c[0x0][0x3c8] ;  /* 0x0000f20000067ab9 */ /* 0x000fe20000000a00 */
[----:B------:R-:W-:Y:S01]  /*6890*/  ISETP.GE.AND P5, PT, R0, UR4, PT ;  /* 0x0000000400007c0c */ /* 0x000fe2000bfa6270 */
[----:B------:R-:W-:Y:S01]  /*68a0*/  IMAD.WIDE.U32 R20, R20, 0xc0, R32 ;  /* 0x000000c014147825 */ /* 0x000fe200078e0020 */
[----:B------:R-:W-:Y:S01]  /*68b0*/  ULDC.64 UR8, c[0x0][0x3e0] ;  /* 0x0000f80000087ab9 */ /* 0x000fe20000000a00 */
[----:B------:R-:W-:Y:S02]  /*68c0*/  LEA R42, P2, R8, UR6, 0x1 ;  /* 0x00000006082a7c11 */ /* 0x000fe4000f8408ff */
[----:B------:R-:W-:Y:S01]  /*68d0*/  CS2R R46, SRZ ;  /* 0x00000000002e7805 */ /* 0x000fe2000001ff00 */
[----:B------:R-:W-:Y:S01]  /*68e0*/  IMAD.IADD R23, R51, 0x1, R9 ;  /* 0x0000000133177824 */ /* 0x000fe200078e0209 */
[----:B------:R-:W-:Y:S01]  /*68f0*/  LEA R50, P3, R20, UR8, 0x1 ;  /* 0x0000000814327c11 */ /* 0x000fe2000f8608ff */
[----:B------:R-:W-:Y:S01]  /*6900*/  IMAD.IADD R9, R53, 0x1, R21 ;  /* 0x0000000135097824 */ /* 0x000fe200078e0215 */
[----:B------:R-:W-:-:S02]  /*6910*/  CS2R R38, SRZ ;  /* 0x0000000000267805 */ /* 0x000fc4000001ff00 */
[----:B------:R-:W-:Y:S02]  /*6920*/  CS2R R44, SRZ ;  /* 0x00000000002c7805 */ /* 0x000fe4000001ff00 */
[----:B------:R-:W-:Y:S02]  /*6930*/  CS2R R36, SRZ ;  /* 0x0000000000247805 */ /* 0x000fe4000001ff00 */
[----:B------:R-:W-:Y:S02]  /*6940*/  LEA.HI.X R43, R8, UR7, R23, 0x1, P2 ;  /* 0x00000007082b7c11 */ /* 0x000fe400090f0c17 */
[----:B------:R-:W-:-:S03]  /*6950*/  LEA.HI.X R51, R20, UR9, R9, 0x1, P3 ;  /* 0x0000000914337c11 */ /* 0x000fc600098f0c09 */
[----:B------:R0:W5:Y:S04]  /*6960*/  @!P4 LDG.E.64 R46, desc[UR38][R42.64] ;  /* 0x000000262a2ec981 */ /* 0x000168000c1e1b00 */
[----:B------:R0:W5:Y:S04]  /*6970*/  @!P5 LDG.E.64 R38, desc[UR38][R42.64+0x20] ;  /* 0x000020262a26d981 */ /* 0x000168000c1e1b00 */
[----:B------:R0:W5:Y:S04]  /*6980*/  @!P4 LDG.E.64 R44, desc[UR38][R50.64] ;  /* 0x00000026322cc981 */ /* 0x000168000c1e1b00 */
[----:B------:R0:W5:Y:S02]  /*6990*/  @!P5 LDG.E.64 R36, desc[UR38][R50.64+0x20] ;  /* 0x000020263224d981 */ /* 0x000164000c1e1b00 */
.L_x_11660:
[----:B------:R-:W-:Y:S05]  /*69a0*/  BSYNC B1 ;  /* 0x0000000000017941 */ /* 0x000fea0003800000 */
.L_x_11659:
[----:B------:R-:W-:Y:S01]  /*69b0*/  BSSY B1, `(.L_x_11661) ;  /* 0x0000023000017945 */ /* 0x000fe20003800000 */
[----:B------:R-:W-:Y:S02]  /*69c0*/  CS2R R20, SRZ ;  /* 0x0000000000147805 */ /* 0x000fe4000001ff00 */
[----:B0-----:R-:W-:Y:S02]  /*69d0*/  CS2R R42, SRZ ;  /* 0x00000000002a7805 */ /* 0x001fe4000001ff00 */
[----:B------:R-:W-:Y:S02]  /*69e0*/  SHF.R.S32.HI R23, RZ, 0x1f, R3 ;  /* 0x0000001fff177819 */ /* 0x000fe40000011403 */
[----:B------:R-:W-:Y:S01]  /*69f0*/  CS2R R8, SRZ ;  /* 0x0000000000087805 */ /* 0x000fe2000001ff00 */
[----:B------:R-:W-:Y:S06]  /*6a00*/  @P1 BRA `(.L_x_11662) ;  /* 0x0000000000741947 */ /* 0x000fec0003800000 */
[----:B------:R-:W-:Y:S01]  /*6a10*/  IMAD.MOV.U32 R7, RZ, RZ, R55 ;  /* 0x000000ffff077224 */ /* 0x000fe200078e0037 */
[----:B------:R-:W-:Y:S01]  /*6a20*/  ULDC UR4, c[0x0][0x3d4] ;  /* 0x0000f50000047ab9 */ /* 0x000fe20000000800 */
[----:B------:R-:W-:Y:S01]  /*6a30*/  IMAD.MOV.U32 R8, RZ, RZ, R4 ;  /* 0x000000ffff087224 */ /* 0x000fe200078e0004 */
[----:B------:R-:W-:Y:S01]  /*6a40*/  ULDC.64 UR6, c[0x0][0x3c8] ;  /* 0x0000f20000067ab9 */ /* 0x000fe20000000a00 */
[----:B------:R-:W-:Y:S01]  /*6a50*/  IMAD.MOV.U32 R9, RZ, RZ, R57 ;  /* 0x000000ffff097224 */ /* 0x000fe200078e0039 */
[----:B------:R-:W-:Y:S01]  /*6a60*/  ISETP.GE.AND P5, PT, R28, UR4, PT ;  /* 0x000000041c007c0c */ /* 0x000fe2000bfa6270 */
[----:B------:R-:W-:Y:S01]  /*6a70*/  IMAD.WIDE.U32 R4, R10, 0x60, R6 ;  /* 0x000000600a047825 */ /* 0x000fe200078e0006 */
[----:B------:R-:W-:Y:S02]  /*6a80*/  CS2R R42, SRZ ;  /* 0x00000000002a7805 */ /* 0x000fe4000001ff00 */
[----:B------:R-:W-:Y:S01]  /*6a90*/  CS2R R30, SRZ ;  /* 0x00000000001e7805 */ /* 0x000fe2000001ff00 */
[----:B------:R-:W-:Y:S01]  /*6aa0*/  IMAD.WIDE.U32 R6, R12, 0x60, R8 ;  /* 0x000000600c067825 */ /* 0x000fe200078e0008 */
[----:B------:R-:W-:-:S03]  /*6ab0*/  IADD3 R8, P3, R34, R4, RZ ;  /* 0x0000000422087210 */ /* 0x000fc60007f7e0ff */
[----:B------:R-:W-:Y:S01]  /*6ac0*/  VIADD R20, R28, 0x10 ;  /* 0x000000101c147836 */ /* 0x000fe20000000000 */
[----:B------:R-:W-:Y:S01]  /*6ad0*/  IADD3 R0, P4, R32, R6, RZ ;  /* 0x0000000620007210 */ /* 0x000fe20007f9e0ff */
[----:B------:R-:W-:Y:S02]  /*6ae0*/  IMAD R9, R11, 0x60, RZ ;  /* 0x000000600b097824 */ /* 0x000fe400078e02ff */
[----:B------:R-:W-:Y:S01]  /*6af0*/  IMAD R21, R13, 0x60, RZ ;  /* 0x000000600d157824 */ /* 0x000fe200078e02ff */
[----:B------:R-:W-:Y:S01]  /*6b00*/  ISETP.GE.AND P2, PT, R20, UR4, PT ;  /* 0x0000000414007c0c */ /* 0x000fe2000bf46270 */
[----:B------:R-:W-:Y:S01]  /*6b10*/  ULDC.64 UR4, c[0x0][0x3e0] ;  /* 0x0000f80000047ab9 */ /* 0x000fe20000000a00 */
[----:B------:R-:W-:Y:S02]  /*6b20*/  IADD3.X R5, R35, R9, R5, P3, !PT ;  /* 0x0000000923057210 */ /* 0x000fe40001ffe405 */
[----:B------:R-:W-:Y:S02]  /*6b30*/  LEA R4, P3, R8, UR6, 0x1 ;  /* 0x0000000608047c11 */ /* 0x000fe4000f8608ff */
[----:B------:R-:W-:-:S02]  /*6b40*/  IADD3.X R7, R33, R21, R7, P4, !PT ;  /* 0x0000001521077210 */ /* 0x000fc400027fe407 */
[----:B------:R-:W-:Y:S02]  /*6b50*/  CS2R R20, SRZ ;  /* 0x0000000000147805 */ /* 0x000fe4000001ff00 */
[----:B------:R-:W-:Y:S02]  /*6b60*/  LEA R6, P4, R0, UR4, 0x1 ;  /* 0x0000000400067c11 */ /* 0x000fe4000f8808ff */
[----:B------:R-:W-:Y:S02]  /*6b70*/  LEA.HI.X R5, R8, UR7, R5, 0x1, P3 ;  /* 0x0000000708057c11 */ /* 0x000fe400098f0c05 */
[----:B------:R-:W-:Y:S02]  /*6b80*/  CS2R R8, SRZ ;  /* 0x0000000000087805 */ /* 0x000fe4000001ff00 */
[----:B------:R-:W-:Y:S01]  /*6b90*/  LEA.HI.X R7, R0, UR5, R7, 0x1, P4 ;  /* 0x0000000500077c11 */ /* 0x000fe2000a0f0c07 */
[----:B------:R0:W5:Y:S04]  /*6ba0*/  @!P5 LDG.E.64 R42, desc[UR38][R4.64] ;  /* 0x00000026042ad981 */ /* 0x000168000c1e1b00 */
[----:B------:R0:W5:Y:S04]  /*6bb0*/  @!P2 LDG.E.64 R8, desc[UR38][R4.64+0x20] ;  /* 0x000020260408a981 */ /* 0x000168000c1e1b00 */
[----:B------:R0:W5:Y:S04]  /*6bc0*/  @!P5 LDG.E.64 R30, desc[UR38][R6.64] ;  /* 0x00000026061ed981 */ /* 0x000168000c1e1b00 */
[----:B------:R0:W5:Y:S02]  /*6bd0*/  @!P2 LDG.E.64 R20, desc[UR38][R6.64+0x20] ;  /* 0x000020260614a981 */ /* 0x000164000c1e1b00 */
.L_x_11662:
[----:B------:R-:W-:Y:S05]  /*6be0*/  BSYNC B1 ;  /* 0x0000000000017941 */ /* 0x000fea0003800000 */
.L_x_11661:
[----:B------:R-:W2:Y:S04]  /*6bf0*/  LDL R32, [R1+0x28] ;  /* 0x0000280001207983 */ /* 0x000ea80000100800 */
[----:B------:R-:W3:Y:S01]  /*6c00*/  LDL R33, [R1+0x38] ;  /* 0x0000380001217983 */ /* 0x000ee20000100800 */
[C---:B------:R-:W-:Y:S01]  /*6c10*/  IMAD.WIDE.U32 R14, R3.reuse, R10, R14 ;  /* 0x0000000a030e7225 */ /* 0x040fe200078e000e */
[----:B------:R-:W-:Y:S01]  /*6c20*/  ULDC.64 UR4, c[0x0][0x3c8] ;  /* 0x0000f20000047ab9 */ /* 0x000fe20000000a00 */
[----:B------:R-:W-:Y:S02]  /*6c30*/  ULDC.64 UR6, c[0x0][0x3e0] ;  /* 0x0000f80000067ab9 */ /* 0x000fe40000000a00 */
[----:B------:R-:W-:-:S04]  /*6c40*/  IMAD.WIDE.U32 R48, R3, R12, R48 ;  /* 0x0000000c03307225 */ /* 0x000fc800078e0030 */
[C---:B------:R-:W-:Y:S02]  /*6c50*/  IMAD R10, R23.reuse, R10, RZ ;  /* 0x0000000a170a7224 */ /* 0x040fe400078e02ff */
[----:B------:R-:W-:Y:S02]  /*6c60*/  IMAD R12, R23, R12, RZ ;  /* 0x0000000c170c7224 */ /* 0x000fe400078e02ff */
[C---:B0-----:R-:W-:Y:S02]  /*6c70*/  IMAD R5, R3.reuse, R11, R10 ;  /* 0x0000000b03057224 */ /* 0x041fe400078e020a */
[----:B------:R-:W-:Y:S02]  /*6c80*/  IMAD R3, R3, R13, R12 ;  /* 0x0000000d03037224 */ /* 0x000fe400078e020c */
[----:B------:R-:W-:Y:S02]  /*6c90*/  IMAD.IADD R5, R15, 0x1, R5 ;  /* 0x000000010f057824 */ /* 0x000fe400078e0205 */
[----:B------:R-:W-:-:S02]  /*6ca0*/  IMAD.IADD R3, R49, 0x1, R3 ;  /* 0x0000000131037824 */ /* 0x000fc400078e0203 */
[----:B--2---:R-:W-:Y:S01]  /*6cb0*/  IMAD.SHL.U32 R4, R32, 0x40, RZ ;  /* 0x0000004020047824 */ /* 0x004fe200078e00ff */
[----:B---3--:R-:W-:-:S04]  /*6cc0*/  LEA.HI R0, R33, R33, RZ, 0x1 ;  /* 0x0000002121007211 */ /* 0x008fc800078f08ff */
[----:B------:R-:W-:Y:S02]  /*6cd0*/  LOP3.LUT R7, R4, 0x1c0, RZ, 0xc0, !PT ;  /* 0x000001c004077812 */ /* 0x000fe400078ec0ff */
[----:B------:R-:W-:Y:S02]  /*6ce0*/  LOP3.LUT R6, R0, 0xfffffffe, RZ, 0xc0, !PT ;  /* 0xfffffffe00067812 */ /* 0x000fe400078ec0ff */
[----:B------:R-:W-:Y:S02]  /*6cf0*/  LEA R4, P2, R14, UR4, 0x1 ;  /* 0x000000040e047c11 */ /* 0x000fe4000f8408ff */
[----:B------:R-:W-:Y:S01]  /*6d00*/  LEA R0, P3, R48, UR6, 0x1 ;  /* 0x0000000630007c11 */ /* 0x000fe2000f8608ff */
[----:B------:R-:W-:Y:S01]  /*6d10*/  IMAD.IADD R6, R33, 0x1, -R6 ;  /* 0x0000000121067824 */ /* 0x000fe200078e0a06 */
[----:B------:R-:W-:Y:S01]  /*6d20*/  LOP3.LUT R26, R7, 0x18, R26, 0xf8, !PT ;  /* 0x00000018071a7812 */ /* 0x000fe200078ef81a */
[----:B------:R-:W-:Y:S01]  /*6d30*/  UMOV UR4, 0xffffffff ;  /* 0xffffffff00047882 */ /* 0x000fe20000000000 */
[----:B------:R-:W-:-:S02]  /*6d40*/  SHF.R.U32.HI R7, RZ, 0x3, R7 ;  /* 0x00000003ff077819 */ /* 0x000fc40000011607 */
[----:B------:R-:W-:Y:S02]  /*6d50*/  LEA.HI.X R5, R14, UR5, R5, 0x1, P2 ;  /* 0x000000050e057c11 */ /* 0x000fe400090f0c05 */
[----:B------:R-:W-:Y:S02]  /*6d60*/  LEA.HI.X R3, R48, UR7, R3, 0x1, P3 ;  /* 0x0000000730037c11 */ /* 0x000fe400098f0c03 */
[----:B------:R-:W-:Y:S02]  /*6d70*/  LOP3.LUT R26, R26, R7, RZ, 0x3c, !PT ;  /* 0x000000071a1a7212 */ /* 0x000fe400078e3cff */
[----:B------:R-:W-:Y:S01]  /*6d80*/  SHF.L.U32 R7, R6, 0x1f, RZ ;  /* 0x0000001f06077819 */ /* 0x000fe200000006ff */
[----:B------:R-:W-:Y:S06]  /*6d90*/  BRA.DIV UR4, `(.L_x_11663) ;  /* 0x0000015604907947 */ /* 0x000fec000b800000 */
.L_x_11912:
[----:B------:R-:W-:-:S03]  /*6da0*/  UMOV UR4, 0xffffffff ;  /* 0xffffffff00047882 */ /* 0x000fc60000000000 */
[----:B------:R-:W-:Y:S05]  /*6db0*/  BRA.DIV UR4, `(.L_x_11664) ;  /* 0x0000015604b07947 */ /* 0x000fea000b800000 */
.L_x_11915:
[----:B------:R-:W-:-:S03]  /*6dc0*/  UMOV UR4, 0xffffffff ;  /* 0xffffffff00047882 */ /* 0x000fc60000000000 */
[----:B------:R-:W-:Y:S05]  /*6dd0*/  BRA.DIV UR4, `(.L_x_11665) ;  /* 0x0000015604d07947 */ /* 0x000fea000b800000 */
.L_x_11918:
[----:B------:R-:W-:-:S03]  /*6de0*/  UMOV UR4, 0xffffffff ;  /* 0xffffffff00047882 */ /* 0x000fc60000000000 */
[----:B------:R-:W-:Y:S05]  /*6df0*/  BRA.DIV UR4, `(.L_x_11666) ;  /* 0x0000015604f07947 */ /* 0x000fea000b800000 */
.L_x_11921:
[----:B------:R-:W-:-:S03]  /*6e00*/  UMOV UR4, 0xffffffff ;  /* 0xffffffff00047882 */ /* 0x000fc60000000000 */
[----:B------:R-:W-:Y:S05]  /*6e10*/  BRA.DIV UR4, `(.L_x_11667) ;  /* 0x0000015a04107947 */ /* 0x000fea000b800000 */
.L_x_11924:
[----:B------:R-:W-:-:S03]  /*6e20*/  UMOV UR4, 0xffffffff ;  /* 0xffffffff00047882 */ /* 0x000fc60000000000 */
[----:B------:R-:W-:Y:S05]  /*6e30*/  BRA.DIV UR4, `(.L_x_11668) ;  /* 0x0000015a04307947 */ /* 0x000fea000b800000 */
.L_x_11927:
[----:B------:R-:W-:-:S03]  /*6e40*/  UMOV UR4, 0xffffffff ;  /* 0xffffffff00047882 */ /* 0x000fc60000000000 */
[----:B------:R-:W-:Y:S05]  /*6e50*/  BRA.DIV UR4, `(.L_x_11669) ;  /* 0x0000015a04507947 */ /* 0x000fea000b800000 */
.L_x_11930:
[----:B------:R-:W-:-:S03]  /*6e60*/  UMOV UR4, 0xffffffff ;  /* 0xffffffff00047882 */ /* 0x000fc60000000000 */
[----:B------:R-:W-:Y:S05]  /*6e70*/  BRA.DIV UR4, `(.L_x_11670) ;  /* 0x0000015a04707947 */ /* 0x000fea000b800000 */
.L_x_11933:
[----:B------:R-:W0:Y:S01]  /*6e80*/  S2R R6, SR_TID.X ;  /* 0x0000000000067919 */ /* 0x000e220000002100 */
[----:B------:R-:W1:Y:S01]  /*6e90*/  SYNCS.PHASECHK.TRANS64.TRYWAIT P2, [R2+URZ+0x16800], R7 ;  /* 0x01680007020075a7 */ /* 0x000e62000804017f */
[----:B-----5:R-:W-:Y:S01]  /*6ea0*/  IMAD.MOV.U32 R3, RZ, RZ, R45 ;  /* 0x000000ffff037224 */ /* 0x020fe200078e002d */
[----:B------:R-:W-:Y:S01]  /*6eb0*/  LOP3.LUT P3, RZ, R32, 0x4, RZ, 0xc0, !PT ;  /* 0x0000000420ff7812 */ /* 0x000fe2000786c0ff */
        /* <DEDUP_REMOVED lines=15> */
[----:B0-----:R-:W-:-:S05]  /*6fb0*/  VIADD R13, R6, 0xffffff80 ;  /* 0xffffff80060d7836 */ /* 0x001fca0000000000 */
[----:B------:R-:W-:-:S04]  /*6fc0*/  SHF.R.S32.HI R6, RZ, 0x1f, R13 ;  /* 0x0000001fff067819 */ /* 0x000fc8000001140d */
[----:B------:R-:W-:Y:S01]  /*6fd0*/  LEA.HI R6, R6, R13, RZ, 0x5 ;  /* 0x0000000d06067211 */ /* 0x000fe200078f28ff */
[----:B------:R-:W-:-:S03]  /*6fe0*/  IMAD.MOV.U32 R13, RZ, RZ, R31 ;  /* 0x000000ffff0d7224 */ /* 0x000fc600078e001f */
[----:B------:R-:W-:Y:S02]  /*6ff0*/  SHF.R.S32.HI R6, RZ, 0x5, R6 ;  /* 0x00000005ff067819 */ /* 0x000fe40000011406 */
[----:B------:R-:W-:Y:S01]  /*7000*/  PRMT R13, R13, 0x5410, R5 ;  /* 0x000054100d0d7816 */ /* 0x000fe20000000005 */
[----:B------:R-:W-:Y:S02]  /*7010*/  IMAD.MOV.U32 R5, RZ, RZ, R21 ;  /* 0x000000ffff057224 */ /* 0x000fe400078e0015 */
[--C-:B------:R-:W-:Y:S01]  /*7020*/  IMAD R3, R6, 0x200, R26.reuse ;  /* 0x0000020006037824 */ /* 0x100fe200078e021a */
[----:B------:R-:W-:Y:S01]  /*7030*/  PRMT R26, R0, 0x7610, R26 ;  /* 0x00007610001a7816 */ /* 0x000fe2000000001a */
[----:B------:R-:W-:Y:S01]  /*7040*/  IMAD.MOV.U32 R6, RZ, RZ, R30 ;  /* 0x000000ffff067224 */ /* 0x000fe200078e001e */
[----:B------:R-:W-:Y:S01]  /*7050*/  PRMT R11, R5, 0x7610, R11 ;  /* 0x00007610050b7816 */ /* 0x000fe2000000000b */
[----:B------:R-:W-:Y:S01]  /*7060*/  IMAD R3, R3, 0x2, R2 ;  /* 0x0000000203037824 */ /* 0x000fe200078e0202 */
[----:B------:R-:W-:Y:S01]  /*7070*/  PRMT R15, R13, 0x7610, R15 ;  /* 0x000076100d0f7816 */ /* 0x000fe2000000000f */
[----:B------:R-:W-:Y:S01]  /*7080*/  IMAD.MOV.U32 R5, RZ, RZ, R9 ;  /* 0x000000ffff057224 */ /* 0x000fe200078e0009 */
[----:B------:R-:W-:Y:S01]  /*7090*/  PRMT R14, R6, 0x7610, R14 ;  /* 0x00007610060e7816 */ /* 0x000fe2000000000e */
[----:B------:R-:W-:-:S02]  /*70a0*/  VIADD R4, R3, 0x8400 ;  /* 0x0000840003047836 */ /* 0x000fc40000000000 */
[----:B------:R-:W-:Y:S01]  /*70b0*/  VIADD R0, R3, 0x8440 ;  /* 0x0000844003007836 */ /* 0x000fe20000000000 */
[----:B------:R-:W-:Y:S01]  /*70c0*/  PRMT R14, R14, 0x5410, R27 ;  /* 0x000054100e0e7816 */ /* 0x000fe2000000001b */
[----:B------:R-:W-:Y:S02]  /*70d0*/  @P3 VIADD R0, R4, 0xffffffc0 ;  /* 0xffffffc004003836 */ /* 0x000fe40000000000 */
[----:B------:R-:W-:Y:S02]  /*70e0*/  IMAD.MOV.U32 R4, RZ, RZ, R20 ;  /* 0x000000ffff047224 */ /* 0x000fe400078e0014 */
[----:B------:R-:W-:-:S03]  /*70f0*/  IMAD.MOV.U32 R6, RZ, RZ, R42 ;  /* 0x000000ffff067224 */ /* 0x000fc600078e002a */
[----:B------:R-:W-:Y:S01]  /*7100*/  PRMT R10, R4, 0x7610, R10 ;  /* 0x00007610040a7816 */ /* 0x000fe2000000000a */
[----:B------:R-:W-:Y:S01]  /*7110*/  IMAD.MOV.U32 R4, RZ, RZ, R8 ;  /* 0x000000ffff047224 */ /* 0x000fe200078e0008 */
[----:B------:R-:W-:Y:S01]  /*7120*/  PRMT R52, R6, 0x7610, R52 ;  /* 0x0000761006347816 */ /* 0x000fe20000000034 */
[----:B-1----:R-:W-:Y:S06]  /*7130*/  @!P2 BRA `(.L_x_11672) ;  /* 0x0000015400e8a947 */ /* 0x002fec0003800000 */
.L_x_11934:
[----:B------:R-:W-:Y:S05]  /*7140*/  BSYNC B1 ;  /* 0x0000000000017941 */ /* 0x000fea0003800000 */
.L_x_11671:
[----:B------:R-:W-:Y:S01]  /*7150*/  BSSY B1, `(.L_x_11673) ;  /* 0x0000068000017945 */ /* 0x000fe20003800000 */
[----:B------:R-:W-:Y:S02]  /*7160*/  PRMT R12, R4, 0x7610, R12 ;  /* 0x00007610040c7816 */ /* 0x000fe4000000000c */
[----:B------:R-:W-:Y:S01]  /*7170*/  PRMT R13, R5, 0x7610, R13 ;  /* 0x00007610050d7816 */ /* 0x000fe2000000000d */
[----:B------:R-:W-:Y:S06]  /*7180*/  @P0 BRA `(.L_x_11674) ;  /* 0x0000000400900947 */ /* 0x000fec0003800000 */
[----:B------:R-:W1:Y:S01]  /*7190*/  LDC R5, c[0x0][0x3d4] ;  /* 0x0000f500ff057b82 */ /* 0x000e620000000800 */
[C---:B------:R-:W-:Y:S01]  /*71a0*/  VIADD R4, R28.reuse, 0x10 ;  /* 0x000000101c047836 */ /* 0x040fe20000000000 */
[----:B------:R-:W-:Y:S01]  /*71b0*/  BSSY B2, `(.L_x_11675) ;  /* 0x0000032000027945 */ /* 0x000fe20003800000 */
[----:B-1----:R-:W-:-:S03]  /*71c0*/  ISETP.GE.AND P0, PT, R28, R5, PT ;  /* 0x000000051c00720c */ /* 0x002fc60003f06270 */
[----:B------:R-:W-:-:S10]  /*71d0*/  ISETP.GE.AND P2, PT, R4, R5, PT ;  /* 0x000000050400720c */ /* 0x000fd40003f46270 */
[----:B------:R-:W-:Y:S05]  /*71e0*/  @P0 BRA `(.L_x_11676) ;  /* 0x0000000000b80947 */ /* 0x000fea0003800000 */
[----:B0-----:R-:W0:Y:S01]  /*71f0*/  LDS.128 R4, [R3+0x8400] ;  /* 0x0084000003047984 */ /* 0x001e220000000c00 */
[--C-:B------:R-:W-:Y:S02]  /*7200*/  SHF.R.U64 R41, R44, 0x10, R45.reuse ;  /* 0x000000102c297819 */ /* 0x100fe4000000122d */
[----:B------:R-:W-:Y:S02]  /*7210*/  SHF.R.U32.HI R44, RZ, 0x10, R45 ;  /* 0x00000010ff2c7819 */ /* 0x000fe4000001162d */
[--C-:B------:R-:W-:Y:S02]  /*7220*/  SHF.R.U32.HI R34, RZ, 0x10, R47.reuse ;  /* 0x00000010ff227819 */ /* 0x100fe4000001162f */
        /* <DEDUP_REMOVED lines=16> */
[C---:B------:R-:W-:Y:S01]  /*7330*/  FMUL.FTZ R48, R32.reuse, R44 ;  /* 0x0000002c20307220 */ /* 0x040fe20000410000 */
[----:B------:R-:W-:Y:S02]  /*7340*/  IMAD.U32 R7, R5, 0x10000, RZ ;  /* 0x0001000005077824 */ /* 0x000fe400078e00ff */
[C---:B------:R-:W-:Y:S01]  /*7350*/  FFMA.FTZ R45, R23.reuse, R45, R26 ;  /* 0x0000002d172d7223 */ /* 0x040fe2000001001a */
[-C--:B------:R-:W-:Y:S01]  /*7360*/  FMUL.FTZ R50, R32, R34.reuse ;  /* 0x0000002220327220 */ /* 0x080fe20000410000 */
[----:B------:R-:W-:Y:S01]  /*7370*/  LOP3.LUT R4, R4, 0xffff0000, RZ, 0xc0, !PT ;  /* 0xffff000004047812 */ /* 0x000fe200078ec0ff */
[----:B------:R-:W-:Y:S01]  /*7380*/  FFMA.FTZ R46, R23, R35, -R46 ;  /* 0x00000023172e7223 */ /* 0x000fe2000001082e */
[----:B------:R-:W-:Y:S01]  /*7390*/  LOP3.LUT R5, R5, 0xffff0000, RZ, 0xc0, !PT ;  /* 0xffff000005057812 */ /* 0x000fe200078ec0ff */
        /* <DEDUP_REMOVED lines=19> */
.L_x_11676:
[----:B------:R-:W-:Y:S05]  /*74d0*/  BSYNC B2 ;  /* 0x0000000000027941 */ /* 0x000fea0003800000 */
.L_x_11675:
[----:B------:R-:W-:Y:S05]  /*74e0*/  @P2 BRA `(.L_x_11674) ;  /* 0x0000000000b82947 */ /* 0x000fea0003800000 */
[----:B01----:R-:W0:Y:S01]  /*74f0*/  LDS.128 R4, [R0] ;  /* 0x0000000000047984 */ /* 0x003e220000000c00 */
[--C-:B------:R-:W-:Y:S02]  /*7500*/  SHF.R.U64 R36, R36, 0x10, R37.reuse ;  /* 0x0000001024247819 */ /* 0x100fe40000001225 */
[----:B------:R-:W-:Y:S02]  /*7510*/  SHF.R.U32.HI R37, RZ, 0x10, R37 ;  /* 0x00000010ff257819 */ /* 0x000fe40000011625 */
[----:B------:R-:W-:Y:S02]  /*7520*/  SHF.R.U32.HI R34, RZ, 0x10, R39 ;  /* 0x00000010ff227819 */ /* 0x000fe40000011627 */
[----:B------:R-:W-:Y:S02]  /*7530*/  PRMT R37, R49, 0x5410, R37 ;  /* 0x0000541031257816 */ /* 0x000fe40000000025 */
[----:B------:R-:W-:Y:S02]  /*7540*/  PRMT R34, R13, 0x5432, R34 ;  /* 0x000054320d227816 */ /* 0x000fe40000000022 */
[----:B------:R-:W-:Y:S01]  /*7550*/  SHF.R.U64 R33, R38, 0x10, R39 ;  /* 0x0000001026217819 */ /* 0x000fe20000001227 */
[C---:B------:R-:W-:Y:S01]  /*7560*/  IMAD.U32 R38, R37.reuse, 0x10000, RZ ;  /* 0x0001000025267824 */ /* 0x040fe200078e00ff */
[----:B------:R-:W-:Y:S01]  /*7570*/  LOP3.LUT R37, R37, 0xffff0000, RZ, 0xc0, !PT ;  /* 0xffff000025257812 */ /* 0x000fe200078ec0ff */
[----:B------:R-:W-:Y:S01]  /*7580*/  IMAD.U32 R35, R34, 0x10000, RZ ;  /* 0x0001000022237824 */ /* 0x000fe200078e00ff */
[----:B------:R-:W-:-:S02]  /*7590*/  PRMT R36, R11, 0x5432, R36 ;  /* 0x000054320b247816 */ /* 0x000fc40000000024 */
        /* <DEDUP_REMOVED lines=12> */
[----:B------:R-:W-:Y:S02]  /*7660*/  IMAD.U32 R7, R5, 0x10000, RZ ;  /* 0x0001000005077824 */ /* 0x000fe400078e00ff */
[-C--:B------:R-:W-:Y:S01]  /*7670*/  FFMA.FTZ R38, R27, R34.reuse, -R26 ;  /* 0x000000221b267223 */ /* 0x080fe2000001081a */
        /* <DEDUP_REMOVED lines=21> */
.L_x_11674:
[----:B------:R-:W-:Y:S05]  /*77d0*/  BSYNC B1 ;  /* 0x0000000000017941 */ /* 0x000fea0003800000 */
.L_x_11673:
[----:B------:R-:W-:Y:S05]  /*77e0*/  @P1 BRA `(.L_x_11677) ;  /* 0x0000001c00181947 */ /* 0x000fea0003800000 */
[----:B-12---:R-:W1:Y:S01]  /*77f0*/  LDC R5, c[0x0][0x3d4] ;  /* 0x0000f500ff057b82 */ /* 0x006e620000000800 */
[C---:B------:R-:W-:Y:S01]  /*7800*/  VIADD R4, R28.reuse, 0x10 ;  /* 0x000000101c047836 */ /* 0x040fe20000000000 */
[----:B------:R-:W-:Y:S01]  /*7810*/  BSSY B1, `(.L_x_11678) ;  /* 0x0000032000017945 */ /* 0x000fe20003800000 */
[----:B-1----:R-:W-:-:S03]  /*7820*/  ISETP.GE.AND P0, PT, R28, R5, PT ;  /* 0x000000051c00720c */ /* 0x002fc60003f06270 */
[----:B------:R-:W-:-:S10]  /*7830*/  ISETP.GE.AND P1, PT, R4, R5, PT ;  /* 0x000000050400720c */ /* 0x000fd40003f26270 */
[----:B------:R-:W-:Y:S05]  /*7840*/  @P0 BRA `(.L_x_11679) ;  /* 0x0000000000b80947 */ /* 0x000fea0003800000 */
[----:B0-----:R-:W0:Y:S01]  /*7850*/  LDS.128 R4, [R3+0xb400] ;  /* 0x00b4000003047984 */ /* 0x001e220000000c00 */
[----:B------:R-:W-:Y:S02]  /*7860*/  SHF.R.U32.HI R26, RZ, 0x10, R31 ;  /* 0x00000010ff1a7819 */ /* 0x000fe4000001161f */
[----:B------:R-:W-:Y:S02]  /*7870*/  SHF.R.U32.HI R28, RZ, 0x10, R43 ;  /* 0x00000010ff1c7819 */ /* 0x000fe4000001162b */
[----:B------:R-:W-:Y:S02]  /*7880*/  SHF.R.U64 R23, R30, 0x10, R31 ;  /* 0x000000101e177819 */ /* 0x000fe4000000121f */
[----:B------:R-:W-:Y:S02]  /*7890*/  PRMT R31, R15, 0x5410, R26 ;  /* 0x000054100f1f7816 */ /* 0x000fe4000000001a */
[----:B------:R-:W-:Y:S02]  /*78a0*/  PRMT R28, R14, 0x5432, R28 ;  /* 0x000054320e1c7816 */ /* 0x000fe4000000001c */
[----:B------:R-:W-:Y:S01]  /*78b0*/  SHF.R.U64 R27, R42, 0x10, R43 ;  /* 0x000000102a1b7819 */ /* 0x000fe2000000122b */
[C---:B------:R-:W-:Y:S01]  /*78c0*/  IMAD.U32 R32, R31.reuse, 0x10000, RZ ;  /* 0x000100001f207824 */ /* 0x040fe200078e00ff */
[----:B------:R-:W-:Y:S01]  /*78d0*/  PRMT R30, R14, 0x5410, R23 ;  /* 0x000054100e1e7816 */ /* 0x000fe20000000017 */
        /* <DEDUP_REMOVED lines=10> */
[----:B------:R-:W-:-:S02]  /*7980*/  IMAD.U32 R6, R4, 0x10000, RZ ;  /* 0x0001000004067824 */ /* 0x000fc400078e00ff */
[----:B------:R-:W-:Y:S01]  /*7990*/  FMUL.FTZ R34, R26, R31 ;  /* 0x0000001f1a227220 */ /* 0x000fe20000410000 */
[C---:B------:R-:W-:Y:S01]  /*79a0*/  FFMA.FTZ R33, R14.reuse, R29, -R33 ;  /* 0x0000001d0e217223 */ /* 0x040fe20000010821 */
[C---:B------:R-:W-:Y:S02]  /*79b0*/  IMAD.U32 R7, R5.reuse, 0x10000, RZ ;  /* 0x0001000005077824 */ /* 0x040fe400078e00ff */
[----:B------:R-:W-:Y:S01]  /*79c0*/  FFMA.FTZ R32, R14, R32, R15 ;  /* 0x000000200e207223 */ /* 0x000fe2000001000f */
        /* <DEDUP_REMOVED lines=22> */
.L_x_11679:
[----:B------:R-:W-:Y:S05]  /*7b30*/  BSYNC B1 ;  /* 0x0000000000017941 */ /* 0x000fea0003800000 */
.L_x_11678:
[----:B------:R-:W-:Y:S05]  /*7b40*/  @P1 BRA `(.L_x_11677) ;  /* 0x0000001800401947 */ /* 0x000fea0003800000 */
[----:B01----:R-:W0:Y:S01]  /*7b50*/  LDS.128 R4, [R0+0x3000] ;  /* 0x0030000000047984 */ /* 0x003e220000000c00 */
        /* <DEDUP_REMOVED lines=46> */
.L_x_11658:
[----:B------:R-:W2:Y:S01]  /*7e40*/  LDL R54, [R1+0x4] ;  /* 0x0000040001367983 */ /* 0x000ea20000100800 */
[----:B------:R-:W1:Y:S03]  /*7e50*/  LDC R21, c[0x0][0x3d4] ;  /* 0x0000f500ff157b82 */ /* 0x000e660000000800 */
[----:B------:R-:W3:Y:S01]  /*7e60*/  LDL R52, [R1+0x38] ;  /* 0x0000380001347983 */ /* 0x000ee20000100800 */
[C---:B------:R-:W-:Y:S01]  /*7e70*/  VIADD R51, R17.reuse, 0x60 ;  /* 0x0000006011337836 */ /* 0x040fe20000000000 */
[-C--:B------:R-:W-:Y:S01]  /*7e80*/  ISETP.GE.AND P1, PT, R17, R50.reuse, PT ;  /* 0x000000321100720c */ /* 0x080fe20003f26270 */
[----:B------:R-:W-:Y:S01]  /*7e90*/  ULDC.64 UR4, c[0x0][0x3c8] ;  /* 0x0000f20000047ab9 */ /* 0x000fe20000000a00 */
[----:B------:R-:W-:Y:S02]  /*7ea0*/  ULDC.64 UR6, c[0x0][0x3e0] ;  /* 0x0000f80000067ab9 */ /* 0x000fe40000000a00 */
[----:B------:R-:W-:-:S04]  /*7eb0*/  ISETP.GE.AND P0, PT, R51, R50, PT ;  /* 0x000000323300720c */ /* 0x000fc80003f06270 */
[CC--:B-1----:R-:W-:Y:S02]  /*7ec0*/  ISETP.GE.OR P0, PT, R26.reuse, R21.reuse, P0 ;  /* 0x000000151a00720c */ /* 0x0c2fe40000706670 */
[----:B------:R-:W-:-:S11]  /*7ed0*/  ISETP.GE.OR P1, PT, R26, R21, P1 ;  /* 0x000000151a00720c */ /* 0x000fd60000f26670 */
[----:B------:R-:W1:Y:S01]  /*7ee0*/  @!P0 LDC.64 R48, c[0x0][0x3e0] ;  /* 0x0000f800ff308b82 */ /* 0x000e620000000a00 */
[----:B------:R-:W-:Y:S01]  /*7ef0*/  @!P0 IMAD.MOV.U32 R7, RZ, RZ, R55 ;  /* 0x000000ffff078224 */ /* 0x000fe200078e0037 */
[----:B------:R-:W-:Y:S01]  /*7f00*/  @!P1 IADD3 R15, P2, R39, R4, RZ ;  /* 0x00000004270f9210 */ /* 0x000fe20007f5e0ff */
[----:B------:R-:W-:Y:S01]  /*7f10*/  @!P0 IMAD.MOV.U32 R8, RZ, RZ, R4 ;  /* 0x000000ffff088224 */ /* 0x000fe200078e0004 */
[C---:B0-----:R-:W-:Y:S01]  /*7f20*/  @!P1 IADD3 R14, P3, R31.reuse, R6, RZ ;  /* 0x000000061f0e9210 */ /* 0x041fe20007f7e0ff */
[----:B------:R-:W-:Y:S02]  /*7f30*/  @!P0 IMAD.MOV.U32 R9, RZ, RZ, R57 ;  /* 0x000000ffff098224 */ /* 0x000fe400078e0039 */
[----:B------:R-:W-:Y:S01]  /*7f40*/  @!P0 IMAD.WIDE.U32 R4, R10, 0x60, R6 ;  /* 0x000000600a048825 */ /* 0x000fe200078e0006 */
[----:B------:R-:W0:Y:S03]  /*7f50*/  @!P0 LDC.64 R28, c[0x0][0x3c8] ;  /* 0x0000f200ff1c8b82 */ /* 0x000e260000000a00 */
[----:B------:R-:W-:Y:S01]  /*7f60*/  @!P0 IMAD.WIDE.U32 R6, R12, 0x60, R8 ;  /* 0x000000600c068825 */ /* 0x000fe200078e0008 */
[----:B------:R-:W-:-:S03]  /*7f70*/  @!P0 IADD3 R3, P4, R31, R4, RZ ;  /* 0x000000041f038210 */ /* 0x000fc60007f9e0ff */
[----:B------:R-:W-:Y:S01]  /*7f80*/  @!P0 IMAD R20, R11, 0x60, RZ ;  /* 0x000000600b148824 */ /* 0x000fe200078e02ff */
[----:B------:R-:W-:Y:S01]  /*7f90*/  @!P0 IADD3 R0, P5, R39, R6, RZ ;  /* 0x0000000627008210 */ /* 0x000fe20007fbe0ff */
[----:B------:R-:W-:Y:S01]  /*7fa0*/  @!P0 IMAD R30, R13, 0x60, RZ ;  /* 0x000000600d1e8824 */ /* 0x000fe200078e02ff */
[----:B------:R-:W4:Y:S01]  /*7fb0*/  S2R R53, SR_TID.X ;  /* 0x0000000000357919 */ /* 0x000f220000002100 */
[----:B------:R-:W-:Y:S01]  /*7fc0*/  @!P1 IMAD.X R9, R55, 0x1, R37, P3 ;  /* 0x0000000137099824 */ /* 0x000fe200018e0625 */
[----:B------:R-:W-:Y:S01]  /*7fd0*/  @!P0 IADD3.X R4, R37, R20, R5, P4, !PT ;  /* 0x0000001425048210 */ /* 0x000fe200027fe405 */
[----:B------:R-:W-:Y:S01]  /*7fe0*/  @!P1 IMAD.X R20, R57, 0x1, R47, P2 ;  /* 0x0000000139149824 */ /* 0x000fe200010e062f */
[----:B------:R-:W-:Y:S02]  /*7ff0*/  @!P0 IADD3.X R6, R47, R30, R7, P5, !PT ;  /* 0x0000001e2f068210 */ /* 0x000fe40002ffe407 */
[----:B------:R-:W-:Y:S02]  /*8000*/  CS2R R36, SRZ ;  /* 0x0000000000247805 */ /* 0x000fe4000001ff00 */
[----:B-1----:R-:W-:-:S02]  /*8010*/  @!P0 LEA R48, P4, R0, R48, 0x1 ;  /* 0x0000003000308211 */ /* 0x002fc400078808ff */
[----:B------:R-:W-:Y:S02]  /*8020*/  CS2R R38, SRZ ;  /* 0x0000000000267805 */ /* 0x000fe4000001ff00 */
[----:B------:R-:W-:Y:S02]  /*8030*/  @!P1 LEA R8, P3, R14, UR4, 0x1 ;  /* 0x000000040e089c11 */ /* 0x000fe4000f8608ff */
[----:B------:R-:W-:Y:S02]  /*8040*/  @!P0 LEA.HI.X R49, R0, R49, R6, 0x1, P4 ;  /* 0x0000003100318211 */ /* 0x000fe400020f0c06 */
[----:B------:R-:W1:Y:S01]  /*8050*/  LDC R0, c[0x0][0x428] ;  /* 0x00010a00ff007b82 */ /* 0x000e620000000800 */
[----:B------:R-:W-:Y:S02]  /*8060*/  @!P1 LEA.HI.X R9, R14, UR5, R9, 0x1, P3 ;  /* 0x000000050e099c11 */ /* 0x000fe400098f0c09 */
[----:B0-----:R-:W-:Y:S02]  /*8070*/  @!P0 LEA R46, P3, R3, R28, 0x1 ;  /* 0x0000001c032e8211 */ /* 0x001fe400078608ff */
[----:B------:R-:W-:-:S02]  /*8080*/  CS2R R30, SRZ ;  /* 0x00000000001e7805 */ /* 0x000fc4000001ff00 */
[----:B------:R-:W-:Y:S01]  /*8090*/  CS2R R6, SRZ ;  /* 0x0000000000067805 */ /* 0x000fe2000001ff00 */
[----:B------:R0:W5:Y:S01]  /*80a0*/  @!P1 LDG.E.128 R36, desc[UR38][R8.64] ;  /* 0x0000002608249981 */ /* 0x000162000c1e1d00 */
[----:B------:R-:W-:Y:S02]  /*80b0*/  @!P0 LEA.HI.X R47, R3, R29, R4, 0x1, P3 ;  /* 0x0000001d032f8211 */ /* 0x000fe400018f0c04 */
[----:B------:R-:W-:Y:S02]  /*80c0*/  CS2R R28, SRZ ;  /* 0x00000000001c7805 */ /* 0x000fe4000001ff00 */
[----:B------:R-:W-:Y:S02]  /*80d0*/  CS2R R4, SRZ ;  /* 0x0000000000047805 */ /* 0x000fe4000001ff00 */
[----:B------:R-:W-:Y:S02]  /*80e0*/  @!P1 LEA R14, P2, R15, UR6, 0x1 ;  /* 0x000000060f0e9c11 */ /* 0x000fe4000f8408ff */
[----:B------:R-:W5:Y:S01]  /*80f0*/  @!P0 LDG.E.128 R28, desc[UR38][R46.64] ;  /* 0x000000262e1c8981 */ /* 0x000f62000c1e1d00 */
[----:B------:R-:W-:-:S02]  /*8100*/  CS2R R32, SRZ ;  /* 0x0000000000207805 */ /* 0x000fc4000001ff00 */
[----:B------:R-:W-:Y:S02]  /*8110*/  CS2R R34, SRZ ;  /* 0x0000000000227805 */ /* 0x000fe4000001ff00 */
[----:B------:R-:W-:Y:S01]  /*8120*/  @!P1 LEA.HI.X R15, R15, UR7, R20, 0x1, P2 ;  /* 0x000000070f0f9c11 */ /* 0x000fe200090f0c14 */
[----:B------:R-:W5:Y:S01]  /*8130*/  @!P0 LDG.E.128 R4, desc[UR38][R48.64] ;  /* 0x0000002630048981 */ /* 0x000f62000c1e1d00 */
[----:B----4-:R-:W-:-:S03]  /*8140*/  VIADD R56, R53, 0xffffff80 ;  /* 0xffffff8035387836 */ /* 0x010fc60000000000 */
[----:B------:R4:W5:Y:S01]  /*8150*/  @!P1 LDG.E.128 R32, desc[UR38][R14.64] ;  /* 0x000000260e209981 */ /* 0x000962000c1e1d00 */
[----:B-1----:R-:W-:Y:S02]  /*8160*/  ISETP.NE.AND P0, PT, R0, 0x1, PT ;  /* 0x000000010000780c */ /* 0x002fe40003f05270 */
[----:B------:R-:W-:-:S04]  /*8170*/  SHF.R.S32.HI R53, RZ, 0x1f, R56 ;  /* 0x0000001fff357819 */ /* 0x000fc80000011438 */
[----:B------:R-:W-:-:S07]  /*8180*/  LEA.HI R53, R53, R56, RZ, 0x2 ;  /* 0x0000003835357211 */ /* 0x000fce00078f10ff */
[----:B------:R-:W1:Y:S01]  /*8190*/  @P0 LDC R0, c[0x0][0x42c] ;  /* 0x00010b00ff000b82 */ /* 0x000e620000000800 */
[----:B------:R-:W-:-:S07]  /*81a0*/  LOP3.LUT R53, R53, 0xfffffffc, RZ, 0xc0, !PT ;  /* 0xfffffffc35357812 */ /* 0x000fce00078ec0ff */
[----:B0-----:R-:W0:Y:S01]  /*81b0*/  @P0 LDC R9, c[0x0][0x430] ;  /* 0x00010c00ff090b82 */ /* 0x001e220000000800 */
[----:B------:R-:W-:Y:S02]  /*81c0*/  IMAD.IADD R53, R56, 0x1, -R53 ;  /* 0x0000000138357824 */ /* 0x000fe400078e0a35 */
[----:B----4-:R-:W-:Y:S02]  /*81d0*/  IMAD.MOV.U32 R14, RZ, RZ, R44 ;  /* 0x000000ffff0e7224 */ /* 0x010fe400078e002c */
[----:B------:R-:W-:Y:S02]  /*81e0*/  IMAD.MOV.U32 R15, RZ, RZ, R41 ;  /* 0x000000ffff0f7224 */ /* 0x000fe400078e0029 */
[----:B------:R-:W-:Y:S02]  /*81f0*/  IMAD.MOV.U32 R43, RZ, RZ, R23 ;  /* 0x000000ffff2b7224 */ /* 0x000fe400078e0017 */
[----:B--2---:R-:W-:-:S04]  /*8200*/  IMAD R3, R54, 0xc0, R17 ;  /* 0x000000c036037824 */ /* 0x004fc800078e0211 */
[----:B------:R-:W-:-:S04]  /*8210*/  IMAD R3, R53, 0x60, R3 ;  /* 0x0000006035037824 */ /* 0x000fc800078e0203 */
[----:B-1----:R-:W-:-:S05]  /*8220*/  @P0 IMAD.HI.U32 R0, R3, R0, RZ ;  /* 0x0000000003000227 */ /* 0x002fca00078e00ff */
[----:B0-----:R-:W-:-:S04]  /*8230*/  @P0 SHF.R.U32.HI R3, RZ, R9, R0 ;  /* 0x00000009ff030219 */ /* 0x001fc80000011600 */
[----:B------:R-:W-:Y:S01]  /*8240*/  SHF.R.S32.HI R9, RZ, 0x1f, R3 ;  /* 0x0000001fff097819 */ /* 0x000fe20000011403 */
[----:B------:R-:W-:-:S04]  /*8250*/  IMAD.WIDE.U32 R14, R3, R10, R14 ;  /* 0x0000000a030e7225 */ /* 0x000fc800078e000e */
[C---:B------:R-:W-:Y:S02]  /*8260*/  IMAD R0, R9.reuse, R10, RZ ;  /* 0x0000000a09007224 */ /* 0x040fe400078e02ff */
[-C--:B------:R-:W-:Y:S02]  /*8270*/  IMAD R8, R9, R12.reuse, RZ ;  /* 0x0000000c09087224 */ /* 0x080fe400078e02ff */
[----:B------:R-:W-:-:S04]  /*8280*/  IMAD.WIDE.U32 R42, R3, R12, R42 ;  /* 0x0000000c032a7225 */ /* 0x000fc800078e002a */
[C---:B------:R-:W-:Y:S02]  /*8290*/  IMAD R9, R3.reuse, R11, R0 ;  /* 0x0000000b03097224 */ /* 0x040fe400078e0200 */
[----:B------:R-:W-:Y:S01]  /*82a0*/  IMAD R3, R3, R13, R8 ;  /* 0x0000000d03037224 */ /* 0x000fe200078e0208 */
[----:B------:R-:W-:Y:S01]  /*82b0*/  LEA R8, P0, R14, UR4, 0x1 ;  /* 0x000000040e087c11 */ /* 0x000fe2000f8008ff */
[----:B------:R-:W-:Y:S01]  /*82c0*/  IMAD.IADD R9, R15, 0x1, R9 ;  /* 0x000000010f097824 */ /* 0x000fe200078e0209 */
[----:B------:R-:W-:Y:S01]  /*82d0*/  LEA R0, P1, R42, UR6, 0x1 ;  /* 0x000000062a007c11 */ /* 0x000fe2000f8208ff */
[----:B------:R-:W-:Y:S01]  /*82e0*/  IMAD.IADD R3, R43, 0x1, R3 ;  /* 0x000000012b037824 */ /* 0x000fe200078e0203 */
[----:B------:R-:W-:Y:S02]  /*82f0*/  UMOV UR4, 0xffffffff ;  /* 0xffffffff00047882 */ /* 0x000fe40000000000 */
[----:B------:R-:W-:Y:S02]  /*8300*/  LEA.HI.X R9, R14, UR5, R9, 0x1, P0 ;  /* 0x000000050e097c11 */ /* 0x000fe400080f0c09 */
[----:B------:R-:W-:-:S02]  /*8310*/  LEA.HI.X R3, R42, UR7, R3, 0x1, P1 ;  /* 0x000000072a037c11 */ /* 0x000fc400088f0c03 */
[----:B---3--:R-:W-:Y:S01]  /*8320*/  LEA.HI R10, R52, R52, RZ, 0x1 ;  /* 0x00000034340a7211 */ /* 0x008fe200078f08ff */
[----:B------:R-:W-:Y:S06]  /*8330*/  BRA.DIV UR4, `(.L_x_11680) ;  /* 0x00000146047c7947 */ /* 0x000fec000b800000 */
.L_x_11937:
[----:B------:R-:W-:-:S03]  /*8340*/  UMOV UR4, 0xffffffff ;  /* 0xffffffff00047882 */ /* 0x000fc60000000000 */
[----:B------:R-:W-:Y:S05]  /*8350*/  BRA.DIV UR4, `(.L_x_11681) ;  /* 0x00000146049c7947 */ /* 0x000fea000b800000 */
.L_x_11940:
[----:B------:R-:W-:-:S03]  /*8360*/  UMOV UR4, 0xffffffff ;  /* 0xffffffff00047882 */ /* 0x000fc60000000000 */
[----:B------:R-:W-:Y:S05]  /*8370*/  BRA.DIV UR4, `(.L_x_11682) ;  /* 0x0000014604bc7947 */ /* 0x000fea000b800000 */
.L_x_11943:
[----:B------:R-:W-:-:S03]  /*8380*/  UMOV UR4, 0xffffffff ;  /* 0xffffffff00047882 */ /* 0x000fc60000000000 */
[----:B------:R-:W-:Y:S05]  /*8390*/  BRA.DIV UR4, `(.L_x_11683) ;  /* 0x0000014604dc7947 */ /* 0x000fea000b800000 */
.L_x_11946:
[----:B------:R-:W-:-:S03]  /*83a0*/  UMOV UR4, 0xffffffff ;  /* 0xffffffff00047882 */ /* 0x000fc60000000000 */
[----:B------:R-:W-:Y:S05]  /*83b0*/  BRA.DIV UR4, `(.L_x_11684) ;  /* 0x0000014604fc7947 */ /* 0x000fea000b800000 */
.L_x_11949:
[----:B------:R-:W-:Y:S01]  /*83c0*/  UMOV UR4, 0xffffffff ;  /* 0xffffffff00047882 */ /* 0x000fe20000000000 */
[----:B------:R-:W-:Y:S02]  /*83d0*/  LOP3.LUT R10, R10, 0xfffffffe, RZ, 0xc0, !PT ;  /* 0xfffffffe0a0a7812 */ /* 0x000fe400078ec0ff */
[----:B------:R-:W-:Y:S05]  /*83e0*/  BRA.DIV UR4, `(.L_x_11685) ;  /* 0x0000014a04187947 */ /* 0x000fea000b800000 */
.L_x_11952:
[----:B------:R-:W-:Y:S01]  /*83f0*/  UMOV UR4, 0xffffffff ;  /* 0xffffffff00047882 */ /* 0x000fe20000000000 */
[----:B------:R-:W-:Y:S02]  /*8400*/  IMAD.IADD R9, R52, 0x1, -R10 ;  /* 0x0000000134097824 */ /* 0x000fe400078e0a0a */
[----:B------:R-:W-:Y:S05]  /*8410*/  BRA.DIV UR4, `(.L_x_11686) ;  /* 0x0000014a04347947 */ /* 0x000fea000b800000 */
.L_x_11955:
[----:B------:R-:W-:Y:S01]  /*8420*/  UMOV UR4, 0xffffffff ;  /* 0xffffffff00047882 */ /* 0x000fe20000000000 */
[----:B------:R-:W-:Y:S02]  /*8430*/  SHF.L.U32 R9, R9, 0x1f, RZ ;  /* 0x0000001f09097819 */ /* 0x000fe400000006ff */
[----:B------:R-:W-:Y:S05]  /*8440*/  BRA.DIV UR4, `(.L_x_11687) ;  /* 0x0000014a04507947 */ /* 0x000fea000b800000 */
.L_x_11958:
[----:B------:R-:W0:Y:S01]  /*8450*/  SYNCS.PHASECHK.TRANS64.TRYWAIT P1, [R2+URZ+0x16800], R9 ;  /* 0x01680009020075a7 */ /* 0x000e22000802017f */
[----:B-----5:R-:W-:Y:S01]  /*8460*/  IMAD.MOV.U32 R8, RZ, RZ, R38 ;  /* 0x000000ffff087224 */ /* 0x020fe200078e0026 */
        /* <DEDUP_REMOVED lines=24> */
[-C--:B------:R-:W-:Y:S01]  /*85f0*/  ISETP.GE.OR P2, PT, R17, R50.reuse, P0 ;  /* 0x000000321100720c */ /* 0x080fe20000746670 */
[----:B------:R-:W-:Y:S01]  /*8600*/  IMAD.MOV.U32 R10, RZ, RZ, R5 ;  /* 0x000000ffff0a7224 */ /* 0x000fe200078e0005 */
[----:B------:R-:W-:Y:S01]  /*8610*/  ISETP.GE.OR P0, PT, R51, R50, P0 ;  /* 0x000000323300720c */ /* 0x000fe20000706670 */
[----:B------:R-:W-:Y:S01]  /*8620*/  IMAD.MOV.U32 R41, RZ, RZ, R6 ;  /* 0x000000ffff297224 */ /* 0x000fe200078e0006 */
[----:B------:R-:W-:Y:S01]  /*8630*/  PRMT R23, R11, 0x7610, R23 ;  /* 0x000076100b177816 */ /* 0x000fe20000000017 */
[----:B------:R-:W-:Y:S01]  /*8640*/  IMAD.MOV.U32 R42, RZ, RZ, R7 ;  /* 0x000000ffff2a7224 */ /* 0x000fe200078e0007 */
[----:B------:R-:W-:-:S02]  /*8650*/  PRMT R20, R12, 0x7610, R20 ;  /* 0x000076100c147816 */ /* 0x000fc40000000014 */
[----:B------:R-:W-:Y:S02]  /*8660*/  PRMT R3, R8, 0x7610, R3 ;  /* 0x0000761008037816 */ /* 0x000fe40000000003 */
[----:B------:R-:W-:Y:S01]  /*8670*/  PRMT R0, R10, 0x7610, R0 ;  /* 0x000076100a007816 */ /* 0x000fe20000000000 */
[----:B0-----:R-:W-:Y:S06]  /*8680*/  @!P1 BRA `(.L_x_11689) ;  /* 0x0000014400e89947 */ /* 0x001fec0003800000 */
.L_x_11959:
[----:B------:R-:W-:Y:S05]  /*8690*/  BSYNC B1 ;  /* 0x0000000000017941 */ /* 0x000fea0003800000 */
.L_x_11688:
[----:B------:R-:W-:Y:S04]  /*86a0*/  BSSY B1, `(.L_x_11690) ;  /* 0x0000070000017945 */ /* 0x000fe80003800000 */
[----:B------:R-:W-:Y:S05]  /*86b0*/  @P2 BRA `(.L_x_11691) ;  /* 0x0000000400b82947 */ /* 0x000fea0003800000 */
[----:B------:R-:W2:Y:S01]  /*86c0*/  LDL R8, [R1+0x28] ;  /* 0x0000280001087983 */ /* 0x000ea20000100800 */
[----:B0-----:R-:W-:Y:S01]  /*86d0*/  IMAD.IADD R9, R26, 0x1, R21 ;  /* 0x000000011a097824 */ /* 0x001fe200078e0215 */
[----:B------:R-:W-:Y:S01]  /*86e0*/  SHF.R.U64 R47, R36, 0x10, R37 ;  /* 0x00000010242f7819 */ /* 0x000fe20000001225 */
[----:B------:R-:W0:Y:S01]  /*86f0*/  S2R R10, SR_TID.X ;  /* 0x00000000000a7919 */ /* 0x000e220000002100 */
[----:B------:R-:W-:Y:S02]  /*8700*/  SHF.R.U64 R52, R32, 0x10, R33 ;  /* 0x0000001020347819 */ /* 0x000fe40000001221 */
[----:B------:R-:W-:Y:S02]  /*8710*/  SHF.R.U32.HI R51, RZ, 0x10, R39 ;  /* 0x00000010ff337819 */ /* 0x000fe40000011627 */
[----:B------:R-:W-:Y:S02]  /*8720*/  SHF.R.U32.HI R57, RZ, 0x10, R35 ;  /* 0x00000010ff397819 */ /* 0x000fe40000011623 */
[----:B------:R-:W-:-:S02]  /*8730*/  PRMT R47, R23, 0x5432, R47 ;  /* 0x00005432172f7816 */ /* 0x000fc4000000002f */
[----:B------:R-:W-:Y:S02]  /*8740*/  PRMT R52, R0, 0x5432, R52 ;  /* 0x0000543200347816 */ /* 0x000fe40000000034 */
[----:B------:R-:W-:Y:S02]  /*8750*/  SHF.R.U32.HI R54, RZ, 0x10, R33 ;  /* 0x00000010ff367819 */ /* 0x000fe40000011621 */
[----:B------:R-:W-:Y:S01]  /*8760*/  PRMT R51, R53, 0x5410, R51 ;  /* 0x0000541035337816 */ /* 0x000fe20000000033 */
[----:B------:R-:W-:Y:S01]  /*8770*/  IMAD.U32 R53, R52, 0x10000, RZ ;  /* 0x0001000034357824 */ /* 0x000fe200078e00ff */
[----:B------:R-:W-:Y:S01]  /*8780*/  PRMT R57, R49, 0x5410, R57 ;  /* 0x0000541031397816 */ /* 0x000fe20000000039 */
[----:B------:R-:W-:Y:S01]  /*8790*/  IMAD.U32 R49, R47, 0x10000, RZ ;  /* 0x000100002f317824 */ /* 0x000fe200078e00ff */
[----:B------:R-:W-:Y:S02]  /*87a0*/  SHF.R.U32.HI R48, RZ, 0x10, R37 ;  /* 0x00000010ff307819 */ /* 0x000fe40000011625 */
[----:B------:R-:W-:-:S02]  /*87b0*/  PRMT R54, R3, 0x5432, R54 ;  /* 0x0000543203367816 */ /* 0x000fc40000000036 */
[----:B------:R-:W-:Y:S02]  /*87c0*/  PRMT R48, R43, 0x5432, R48 ;  /* 0x000054322b307816 */ /* 0x000fe40000000030 */
[----:B------:R-:W-:Y:S02]  /*87d0*/  LOP3.LUT R55, R52, 0xffff0000, RZ, 0xc0, !PT ;  /* 0xffff000034377812 */ /* 0x000fe400078ec0ff */
[----:B------:R-:W-:Y:S02]  /*87e0*/  LOP3.LUT R47, R47, 0xffff0000, RZ, 0xc0, !PT ;  /* 0xffff00002f2f7812 */ /* 0x000fe400078ec0ff */
[----:B------:R-:W-:Y:S02]  /*87f0*/  SHF.R.U64 R56, R34, 0x10, R35 ;  /* 0x0000001022387819 */ /* 0x000fe40000001223 */
[----:B------:R-:W-:Y:S02]  /*8800*/  SHF.R.U64 R50, R38, 0x10, R39 ;  /* 0x0000001026327819 */ /* 0x000fe40000001227 */
[----:B------:R-:W-:Y:S01]  /*8810*/  PRMT R56, R20, 0x5432, R56 ;  /* 0x0000543214387816 */ /* 0x000fe20000000038 */
[----:B0-----:R-:W-:Y:S01]  /*8820*/  VIADD R13, R10, 0xffffff80 ;  /* 0xffffff800a0d7836 */ /* 0x001fe20000000000 */
[----:B------:R-:W-:-:S04]  /*8830*/  PRMT R50, R44, 0x5432, R50 ;  /* 0x000054322c327816 */ /* 0x000fc80000000032 */
[----:B------:R-:W-:-:S04]  /*8840*/  SHF.R.S32.HI R12, RZ, 0x1f, R13 ;  /* 0x0000001fff0c7819 */ /* 0x000fc8000001140d */
[----:B------:R-:W-:-:S04]  /*8850*/  LEA.HI R12, R12, R13, RZ, 0x5 ;  /* 0x0000000d0c0c7211 */ /* 0x000fc800078f28ff */
[----:B------:R-:W-:Y:S01]  /*8860*/  SHF.R.S32.HI R12, RZ, 0x5, R12 ;  /* 0x00000005ff0c7819 */ /* 0x000fe2000001140c */
[----:B--2---:R-:W-:-:S05]  /*8870*/  IMAD.SHL.U32 R8, R8, 0x40, RZ ;  /* 0x0000004008087824 */ /* 0x004fca00078e00ff */
[----:B------:R-:W-:-:S04]  /*8880*/  LOP3.LUT R10, R8, 0x1c0, RZ, 0xc0, !PT ;  /* 0x000001c0080a7812 */ /* 0x000fc800078ec0ff */
[----:B------:R-:W-:Y:S02]  /*8890*/  SHF.R.U32.HI R11, RZ, 0x3, R10 ;  /* 0x00000003ff0b7819 */ /* 0x000fe4000001160a */
[C---:B------:R-:W-:Y:S02]  /*88a0*/  LOP3.LUT R9, R10.reuse, 0x38, R9, 0xf8, !PT ;  /* 0x000000380a097812 */ /* 0x040fe400078ef809 */
[----:B------:R-:W-:Y:S02]  /*88b0*/  LOP3.LUT R8, R10, 0x38, R26, 0xf8, !PT ;  /* 0x000000380a087812 */ /* 0x000fe400078ef81a */
[-C--:B------:R-:W-:Y:S02]  /*88c0*/  LOP3.LUT R9, R9, R11.reuse, RZ, 0x3c, !PT ;  /* 0x0000000b09097212 */ /* 0x080fe400078e3cff */
[----:B------:R-:W-:-:S03]  /*88d0*/  LOP3.LUT R8, R8, R11, RZ, 0x3c, !PT ;  /* 0x0000000b08087212 */ /* 0x000fc600078e3cff */
[C---:B------:R-:W-:Y:S02]  /*88e0*/  IMAD R13, R12.reuse, 0x200, R9 ;  /* 0x000002000c0d7824 */ /* 0x040fe400078e0209 */
[----:B------:R-:W-:Y:S02]  /*88f0*/  IMAD R45, R12, 0x200, R8 ;  /* 0x000002000c2d7824 */ /* 0x000fe400078e0208 */
        /* <DEDUP_REMOVED lines=8> */
[----:B-1----:R-:W-:Y:S02]  /*8980*/  IMAD.U32 R32, R8, 0x10000, RZ ;  /* 0x0001000008207824 */ /* 0x002fe400078e00ff */
[C---:B------:R-:W-:Y:S01]  /*8990*/  FMUL.FTZ R59, R36.reuse, R53 ;  /* 0x00000035243b7220 */ /* 0x040fe20000410000 */
[-C--:B------:R-:W-:Y:S01]  /*89a0*/  FMUL.FTZ R61, R36, R49.reuse ;  /* 0x00000031243d7220 */ /* 0x080fe20000410000 */
[----:B------:R-:W-:Y:S01]  /*89b0*/  IMAD.U32 R36, R54, 0x10000, RZ ;  /* 0x0001000036247824 */ /* 0x000fe200078e00ff */
[----:B------:R-:W-:Y:S01]  /*89c0*/  LOP3.LUT R8, R8, 0xffff0000, RZ, 0xc0, !PT ;  /* 0xffff000008087812 */ /* 0x000fe200078ec0ff */
[C---:B------:R-:W-:Y:S01]  /*89d0*/  FFMA.FTZ R59, R32.reuse, R49, -R59 ;  /* 0x00000031203b7223 */ /* 0x040fe2000001083b */
[----:B------:R-:W-:Y:S01]  /*89e0*/  FFMA.FTZ R61, R32, R53, R61 ;  /* 0x00000035203d7223 */ /* 0x000fe2000001003d */
[----:B------:R-:W-:-:S02]  /*89f0*/  IMAD.U32 R32, R48, 0x10000, RZ ;  /* 0x0001000030207824 */ /* 0x000fc400078e00ff */
[C---:B------:R-:W-:Y:S01]  /*8a00*/  FMUL.FTZ R49, R12.reuse, R55 ;  /* 0x000000370c317220 */ /* 0x040fe20000410000 */
[-C--:B------:R-:W-:Y:S01]  /*8a10*/  FMUL.FTZ R53, R12, R47.reuse ;  /* 0x0000002f0c357220 */ /* 0x080fe20000410000 */
[----:B------:R-:W-:Y:S01]  /*8a20*/  FMUL.FTZ R12, R37, R36 ;  /* 0x00000024250c7220 */ /* 0x000fe20000410000 */
[----:B------:R-:W-:Y:S02]  /*8a30*/  IMAD.U32 R33, R9, 0x10000, RZ ;  /* 0x0001000009217824 */ /* 0x000fe400078e00ff */
[----:B------:R-:W-:Y:S01]  /*8a40*/  FMUL.FTZ R37, R37, R32 ;  /* 0x0000002025257220 */ /* 0x000fe20000410000 */
[----:B------:R-:W-:Y:S01]  /*8a50*/  LOP3.LUT R54, R54, 0xffff0000, RZ, 0xc0, !PT ;  /* 0xffff000036367812 */ /* 0x000fe200078ec0ff */
[----:B------:R-:W-:Y:S01]  /*8a60*/  FFMA.FTZ R52, R8, R47, -R49 ;  /* 0x0000002f08347223 */ /* 0x000fe20000010831 */
[----:B------:R-:W-:Y:S01]  /*8a70*/  LOP3.LUT R48, R48, 0xffff0000, RZ, 0xc0, !PT ;  /* 0xffff000030307812 */ /* 0x000fe200078ec0ff */
[----:B------:R-:W-:Y:S01]  /*8a80*/  FFMA.FTZ R36, R33, R36, R37 ;  /* 0x0000002421247223 */ /* 0x000fe20000010025 */
[----:B------:R-:W-:Y:S01]  /*8a90*/  LOP3.LUT R9, R9, 0xffff0000, RZ, 0xc0, !PT ;  /* 0xffff000009097812 */ /* 0x000fe200078ec0ff */
[----:B------:R-:W-:-:S02]  /*8aa0*/  IMAD.U32 R38, R14, 0x10000, RZ ;  /* 0x000100000e267824 */ /* 0x000fc400078e00ff */
[----:B------:R-:W-:Y:S01]  /*8ab0*/  FFMA.FTZ R58, R8, R55, R53 ;  /* 0x00000037083a7223 */ /* 0x000fe20000010035 */
[----:B------:R-:W-:Y:S01]  /*8ac0*/  FFMA.FTZ R47, R33, R32, -R12 ;  /* 0x00000020212f7223 */ /* 0x000fe2000001080c */
[----:B------:R-:W-:Y:S02]  /*8ad0*/  IMAD.U32 R37, R56, 0x10000, RZ ;  /* 0x0001000038257824 */ /* 0x000fe400078e00ff */
[C---:B------:R-:W-:Y:S01]  /*8ae0*/  FMUL.FTZ R8, R13.reuse, R54 ;  /* 0x000000360d087220 */ /* 0x040fe20000410000 */
[----:B------:R-:W-:Y:S02]  /*8af0*/  IMAD.U32 R33, R50, 0x10000, RZ ;  /* 0x0001000032217824 */ /* 0x000fe400078e00ff */
[----:B------:R-:W-:Y:S01]  /*8b00*/  FMUL.FTZ R32, R13, R48 ;  /* 0x000000300d207220 */ /* 0x000fe20000410000 */
[----:B------:R-:W-:Y:S02]  /*8b10*/  IMAD.U32 R39, R15, 0x10000, RZ ;  /* 0x000100000f277824 */ /* 0x000fe400078e00ff */
[----:B------:R-:W-:Y:S01]  /*8b20*/  FMUL.FTZ R13, R38, R37 ;  /* 0x00000025260d7220 */ /* 0x000fe20000410000 */
[----:B------:R-:W-:-:S02]  /*8b30*/  IMAD.U32 R12, R57, 0x10000, RZ ;  /* 0x00010000390c7824 */ /* 0x000fc400078e00ff */
[C---:B------:R-:W-:Y:S01]  /*8b40*/  FFMA.FTZ R48, R9.reuse, R48, -R8 ;  /* 0x0000003009307223 */ /* 0x040fe20000010808 */
[----:B------:R-:W-:Y:S02]  /*8b50*/  IMAD.U32 R34, R10, 0x10000, RZ ;  /* 0x000100000a227824 */ /* 0x000fe400078e00ff */
[-C--:B------:R-:W-:Y:S01]  /*8b60*/  FMUL.FTZ R38, R38, R33.reuse ;  /* 0x0000002126267220 */ /* 0x080fe20000410000 */
        /* <DEDUP_REMOVED lines=32> */
[----:B------:R1:W-:Y:S01]  /*8d70*/  STS.128 [R45+0x8400], R8 ;  /* 0x008400082d007388 */ /* 0x0003e20000000c00 */
[----:B------:R-:W-:-:S05]  /*8d80*/  F2FP.BF16.F32.PACK_AB R15, R37, R54 ;  /* 0x00000036250f723e */ /* 0x000fca00000010ff */
[----:B------:R1:W-:Y:S02]  /*8d90*/  STS.128 [R46+0x8400], R12 ;  /* 0x0084000c2e007388 */ /* 0x0003e40000000c00 */
.L_x_11691:
[----:B------:R-:W-:Y:S05]  /*8da0*/  BSYNC B1 ;  /* 0x0000000000017941 */ /* 0x000fea0003800000 */
.L_x_11690:
[----:B------:R-:W-:Y:S02]  /*8db0*/  PRMT R0, R0, 0x5410, R41 ;  /* 0x0000541000007816 */ /* 0x000fe40000000029 */
[----:B------:R-:W-:Y:S01]  /*8dc0*/  PRMT R3, R3, 0x5410, R42 ;  /* 0x0000541003037816 */ /* 0x000fe2000000002a */
[----:B------:R-:W-:Y:S06]  /*8dd0*/  @P0 BRA `(.L_x_11677) ;  /* 0x00000004009c0947 */ /* 0x000fec0003800000 */
[----:B-1----:R-:W2:Y:S01]  /*8de0*/  LDL R10, [R1+0x2c] ;  /* 0x00002c00010a7983 */ /* 0x002ea20000100800 */
[----:B------:R-:W-:-:S03]  /*8df0*/  VIADD R8, R17, 0x60 ;  /* 0x0000006011087836 */ /* 0x000fc60000000000 */
[----:B------:R-:W3:Y:S01]  /*8e00*/  LDL R36, [R1+0x40] ;  /* 0x0000400001247983 */ /* 0x000ee20000100800 */
[----:B0-----:R-:W-:Y:S02]  /*8e10*/  IMAD.SHL.U32 R9, R8, 0x40, RZ ;  /* 0x0000004008097824 */ /* 0x001fe400078e00ff */
[----:B------:R-:W-:-:S03]  /*8e20*/  IMAD.IADD R8, R26, 0x1, R21 ;  /* 0x000000011a087824 */ /* 0x000fc600078e0215 */
[----:B------:R-:W-:-:S04]  /*8e30*/  LOP3.LUT R9, R9, 0x1c0, RZ, 0xc0, !PT ;  /* 0x000001c009097812 */ /* 0x000fc800078ec0ff */
[----:B------:R-:W-:Y:S02]  /*8e40*/  LOP3.LUT R8, R9, 0x38, R8, 0xf8, !PT ;  /* 0x0000003809087812 */ /* 0x000fe400078ef808 */
[----:B------:R-:W-:-:S04]  /*8e50*/  SHF.R.U32.HI R9, RZ, 0x3, R9 ;  /* 0x00000003ff097819 */ /* 0x000fc80000011609 */
[----:B------:R-:W-:Y:S02]  /*8e60*/  LOP3.LUT R8, R8, R9, RZ, 0x3c, !PT ;  /* 0x0000000908087212 */ /* 0x000fe400078e3cff */
[--C-:B------:R-:W-:Y:S02]  /*8e70*/  SHF.R.U64 R27, R28, 0x10, R29.reuse ;  /* 0x000000101c1b7819 */ /* 0x100fe4000000121d */
[----:B------:R-:W-:Y:S02]  /*8e80*/  SHF.R.U32.HI R28, RZ, 0x10, R29 ;  /* 0x00000010ff1c7819 */ /* 0x000fe4000001161d */
[----:B------:R-:W-:Y:S02]  /*8e90*/  SHF.R.U32.HI R29, RZ, 0x10, R31 ;  /* 0x00000010ff1d7819 */ /* 0x000fe4000001161f */
[----:B------:R-:W-:Y:S02]  /*8ea0*/  SHF.R.U64 R4, R4, 0x10, R5 ;  /* 0x0000001004047819 */ /* 0x000fe40000001205 */
[----:B------:R-:W-:-:S02]  /*8eb0*/  SHF.R.U64 R26, R30, 0x10, R31 ;  /* 0x000000101e1a7819 */ /* 0x000fc4000000121f */
[----:B------:R-:W-:Y:S02]  /*8ec0*/  SHF.R.U32.HI R31, RZ, 0x10, R5 ;  /* 0x00000010ff1f7819 */ /* 0x000fe40000011605 */
[--C-:B------:R-:W-:Y:S02]  /*8ed0*/  SHF.R.U64 R32, R6, 0x10, R7.reuse ;  /* 0x0000001006207819 */ /* 0x100fe40000001207 */
[----:B------:R-:W-:Y:S02]  /*8ee0*/  SHF.R.U32.HI R34, RZ, 0x10, R7 ;  /* 0x00000010ff227819 */ /* 0x000fe40000011607 */
[----:B------:R-:W-:Y:S02]  /*8ef0*/  PRMT R43, R43, 0x5410, R28 ;  /* 0x000054102b2b7816 */ /* 0x000fe4000000001c */
[----:B------:R-:W-:Y:S02]  /*8f00*/  PRMT R28, R20, 0x5410, R29 ;  /* 0x00005410141c7816 */ /* 0x000fe4000000001d */
[----:B------:R-:W-:-:S02]  /*8f10*/  PRMT R29, R3, 0x5410, R4 ;  /* 0x00005410031d7816 */ /* 0x000fc40000000004 */
[C---:B------:R-:W-:Y:S02]  /*8f20*/  PRMT R31, R0.reuse, 0x5410, R31 ;  /* 0x00005410001f7816 */ /* 0x040fe4000000001f */
[----:B------:R-:W-:Y:S02]  /*8f30*/  PRMT R32, R0, 0x5432, R32 ;  /* 0x0000543200207816 */ /* 0x000fe40000000020 */
[----:B------:R-:W-:Y:S02]  /*8f40*/  PRMT R34, R3, 0x5432, R34 ;  /* 0x0000543203227816 */ /* 0x000fe40000000022 */
[----:B------:R-:W-:Y:S01]  /*8f50*/  PRMT R44, R44, 0x5410, R27 ;  /* 0x000054102c2c7816 */ /* 0x000fe2000000001b */
[----:B------:R-:W-:Y:S01]  /*8f60*/  IMAD.U32 R30, R29, 0x10000, RZ ;  /* 0x000100001d1e7824 */ /* 0x000fe200078e00ff */
[----:B------:R-:W-:-:S03]  /*8f70*/  PRMT R27, R23, 0x5410, R26 ;  /* 0x00005410171b7816 */ /* 0x000fc6000000001a */
[C---:B------:R-:W-:Y:S02]  /*8f80*/  IMAD.U32 R26, R44.reuse, 0x10000, RZ ;  /* 0x000100002c1a7824 */ /* 0x040fe400078e00ff */
[C---:B------:R-:W-:Y:S01]  /*8f90*/  IMAD.U32 R33, R31.reuse, 0x10000, RZ ;  /* 0x000100001f217824 */ /* 0x040fe200078e00ff */
[----:B------:R-:W-:Y:S02]  /*8fa0*/  LOP3.LUT R44, R44, 0xffff0000, RZ, 0xc0, !PT ;  /* 0xffff00002c2c7812 */ /* 0x000fe400078ec0ff */
[----:B------:R-:W-:Y:S01]  /*8fb0*/  LOP3.LUT R31, R31, 0xffff0000, RZ, 0xc0, !PT ;  /* 0xffff00001f1f7812 */ /* 0x000fe200078ec0ff */
[----:B--2---:R-:W-:-:S04]  /*8fc0*/  IMAD.IADD R13, R10, 0x1, R8 ;  /* 0x000000010a0d7824 */ /* 0x004fc800078e0208 */
[----:B------:R-:W-:Y:S01]  /*8fd0*/  IMAD R21, R13, 0x2, R2 ;  /* 0x000000020d157824 */ /* 0x000fe200078e0202 */
[----:B---3--:R-:W0:Y:S04]  /*8fe0*/  LDS.128 R8, [R36+0x8400] ;  /* 0x0084000024087984 */ /* 0x008e280000000c00 */
[----:B------:R-:W1:Y:S01]  /*8ff0*/  LDS.128 R12, [R21+0x8400] ;  /* 0x00840000150c7984 */ /* 0x000e620000000c00 */
[C---:B0-----:R-:W-:Y:S01]  /*9000*/  IMAD.U32 R0, R8.reuse, 0x10000, RZ ;  /* 0x0001000008007824 */ /* 0x041fe200078e00ff */
[----:B------:R-:W-:Y:S01]  /*9010*/  LOP3.LUT R3, R8, 0xffff0000, RZ, 0xc0, !PT ;  /* 0xffff000008037812 */ /* 0x000fe200078ec0ff */
[C---:B------:R-:W-:Y:S01]  /*9020*/  IMAD.U32 R4, R9.reuse, 0x10000, RZ ;  /* 0x0001000009047824 */ /* 0x040fe200078e00ff */
[----:B------:R-:W-:Y:S01]  /*9030*/  LOP3.LUT R8, R9, 0xffff0000, RZ, 0xc0, !PT ;  /* 0xffff000009087812 */ /* 0x000fe200078ec0ff */
[----:B-1----:R-:W-:-:S04]  /*9040*/  IMAD.U32 R9, R12, 0x10000, RZ ;  /* 0x000100000c097824 */ /* 0x002fc800078e00ff */
[C---:B------:R-:W-:Y:S01]  /*9050*/  FMUL.FTZ R35, R9.reuse, R30 ;  /* 0x0000001e09237220 */ /* 0x040fe20000410000 */
[-C--:B------:R-:W-:Y:S01]  /*9060*/  FMUL.FTZ R37, R9, R26.reuse ;  /* 0x0000001a09257220 */ /* 0x080fe20000410000 */
[----:B------:R-:W-:Y:S02]  /*9070*/  IMAD.U32 R20, R13, 0x10000, RZ ;  /* 0x000100000d147824 */ /* 0x000fe400078e00ff */
[----:B------:R-:W-:Y:S01]  /*9080*/  FFMA.FTZ R35, R0, R26, -R35 ;  /* 0x0000001a00237223 */ /* 0x000fe20000010823 */
[----:B------:R-:W-:Y:S02]  /*9090*/  IMAD.U32 R9, R43, 0x10000, RZ ;  /* 0x000100002b097824 */ /* 0x000fe400078e00ff */
[----:B------:R-:W-:Y:S02]  /*90a0*/  IMAD.U32 R23, R15, 0x10000, RZ ;  /* 0x000100000f177824 */ /* 0x000fe400078e00ff */
[----:B------:R-:W-:Y:S01]  /*90b0*/  IMAD.U32 R26, R34, 0x10000, RZ ;  /* 0x00010000221a7824 */ /* 0x000fe200078e00ff */
[C---:B------:R-:W-:Y:S01]  /*90c0*/  LOP3.LUT R6, R10.reuse, 0xffff0000, RZ, 0xc0, !PT ;  /* 0xffff00000a067812 */ /* 0x040fe200078ec0ff */
[----:B------:R-:W-:-:S02]  /*90d0*/  IMAD.U32 R5, R10, 0x10000, RZ ;  /* 0x000100000a057824 */ /* 0x000fc400078e00ff */
[----:B------:R-:W-:Y:S01]  /*90e0*/  FFMA.FTZ R37, R0, R30, R37 ;  /* 0x0000001e00257223 */ /* 0x000fe20000010025 */
[C---:B------:R-:W-:Y:S01]  /*90f0*/  IMAD.U32 R7, R11.reuse, 0x10000, RZ ;  /* 0x000100000b077824 */ /* 0x040fe200078e00ff */
[----:B------:R-:W-:Y:S01]  /*9100*/  LOP3.LUT R10, R11, 0xffff0000, RZ, 0xc0, !PT ;  /* 0xffff00000b0a7812 */ /* 0x000fe200078ec0ff */
[----:B------:R-:W-:Y:S01]  /*9110*/  FMUL.FTZ R39, R20, R33 ;  /* 0x0000002114277220 */ /* 0x000fe20000410000 */
[----:B------:R-:W-:Y:S02]  /*9120*/  IMAD.U32 R0, R28, 0x10000, RZ ;  /* 0x000100001c007824 */ /* 0x000fe400078e00ff */
[-C--:B------:R-:W-:Y:S01]  /*9130*/  FMUL.FTZ R41, R20, R9.reuse ;  /* 0x0000000914297220 */ /* 0x080fe20000410000 */
        /* <DEDUP_REMOVED lines=8> */
[C---:B------:R-:W-:Y:S01]  /*91c0*/  FFMA.FTZ R39, R4.reuse, R9, -R39 ;  /* 0x0000000904277223 */ /* 0x040fe20000010827 */
[----:B------:R-:W-:Y:S01]  /*91d0*/  FFMA.FTZ R29, R7, R26, R29 ;  /* 0x0000001a071d7223 */ /* 0x000fe2000001001d */
[----:B------:R-:W-:Y:S01]  /*91e0*/  FFMA.FTZ R9, R4, R33, R41 ;  /* 0x0000002104097223 */ /* 0x000fe20000010029 */
[----:B------:R-:W-:Y:S01]  /*91f0*/  FMUL.FTZ R26, R11, R44 ;  /* 0x0000002c0b1a7220 */ /* 0x000fe20000410000 */
[----:B------:R-:W-:-:S02]  /*9200*/  IMAD.U32 R13, R14, 0x10000, RZ ;  /* 0x000100000e0d7824 */ /* 0x000fc400078e00ff */
[----:B------:R-:W-:Y:S01]  /*9210*/  FFMA.FTZ R44, R3, R44, -R0 ;  /* 0x0000002c032c7223 */ /* 0x000fe20000010800 */
[----:B------:R-:W-:Y:S02]  /*9220*/  IMAD.U32 R4, R32, 0x10000, RZ ;  /* 0x0001000020047824 */ /* 0x000fe400078e00ff */
[C---:B------:R-:W-:Y:S01]  /*9230*/  FMUL.FTZ R7, R12.reuse, R31 ;  /* 0x0000001f0c077220 */ /* 0x040fe20000410000 */
[-C--:B------:R-:W-:Y:S01]  /*9240*/  FMUL.FTZ R30, R12, R43.reuse ;  /* 0x0000002b0c1e7220 */ /* 0x080fe20000410000 */
[----:B------:R-:W-:Y:S02]  /*9250*/  IMAD.U32 R0, R27, 0x10000, RZ ;  /* 0x000100001b007824 */ /* 0x000fe400078e00ff */
[----:B------:R-:W-:Y:S01]  /*9260*/  FFMA.FTZ R26, R3, R20, R26 ;  /* 0x00000014031a7223 */ /* 0x000fe2000001001a */
[C---:B------:R-:W-:Y:S01]  /*9270*/  FMUL.FTZ R20, R13.reuse, R4 ;  /* 0x000000040d147220 */ /* 0x040fe20000410000 */
[C---:B------:R-:W-:Y:S01]  /*9280*/  FFMA.FTZ R12, R8.reuse, R43, -R7 ;  /* 0x0000002b080c7223 */ /* 0x040fe20000010807 */
[----:B------:R-:W-:Y:S01]  /*9290*/  FFMA.FTZ R30, R8, R31, R30 ;  /* 0x0000001f081e7223 */ /* 0x000fe2000001001e */
[----:B------:R-:W-:Y:S01]  /*92a0*/  LOP3.LUT R14, R14, 0xffff0000, RZ, 0xc0, !PT ;  /* 0xffff00000e0e7812 */ /* 0x000fe200078ec0ff */
[----:B------:R-:W-:Y:S01]  /*92b0*/  FMUL.FTZ R8, R13, R0 ;  /* 0x000000000d087220 */ /* 0x000fe20000410000 */
[----:B------:R-:W-:-:S02]  /*92c0*/  LOP3.LUT R15, R15, 0xffff0000, RZ, 0xc0, !PT ;  /* 0xffff00000f0f7812 */ /* 0x000fc400078ec0ff */
[----:B------:R-:W-:Y:S02]  /*92d0*/  LOP3.LUT R3, R32, 0xffff0000, RZ, 0xc0, !PT ;  /* 0xffff000020037812 */ /* 0x000fe400078ec0ff */
[----:B------:R-:W-:Y:S02]  /*92e0*/  LOP3.LUT R34, R34, 0xffff0000, RZ, 0xc0, !PT ;  /* 0xffff000022227812 */ /* 0x000fe400078ec0ff */
[----:B------:R-:W-:Y:S02]  /*92f0*/  LOP3.LUT R27, R27, 0xffff0000, RZ, 0xc0, !PT ;  /* 0xffff00001b1b7812 */ /* 0x000fe400078ec0ff */
[----:B------:R-:W-:Y:S01]  /*9300*/  LOP3.LUT R28, R28, 0xffff0000, RZ, 0xc0, !PT ;  /* 0xffff00001c1c7812 */ /* 0x000fe200078ec0ff */
[C---:B------:R-:W-:Y:S01]  /*9310*/  FFMA.FTZ R20, R5.reuse, R0, -R20 ;  /* 0x0000000005147223 */ /* 0x040fe20000010814 */
        /* <DEDUP_REMOVED lines=17> */
[----:B------:R4:W-:Y:S04]  /*9430*/  STS.128 [R36+0x8400], R4 ;  /* 0x0084000424007388 */ /* 0x0009e80000000c00 */
[----:B------:R4:W-:Y:S02]  /*9440*/  STS.128 [R21+0x8400], R8 ;  /* 0x0084000815007388 */ /* 0x0009e40000000c00 */
.L_x_11677:
[----:B------:R-:W-:Y:S05]  /*9450*/  BSYNC B0 ;  /* 0x0000000000007941 */ /* 0x000fea0003800000 */
.L_x_11657:
        /* <DEDUP_REMOVED lines=8> */
.L_x_11654:
[----:B--23--:R-:W-:-:S05]  /*94e0*/  IMAD.U32 R0, RZ, RZ, UR37 ;  /* 0x00000025ff007e24 */ /* 0x00cfca000f8e00ff */
[----:B------:R-:W-:-:S13]  /*94f0*/  ISETP.NE.AND P0, PT, R0, 0x3, PT ;  /* 0x000000030000780c */ /* 0x000fda0003f05270 */
[----:B------:R-:W-:Y:S05]  /*9500*/  @!P0 BRA `(.L_x_11692) ;  /* 0x0000000000048947 */ /* 0x000fea0003800000 */
[----:B------:R-:W-:Y:S01]  /*9510*/  BPT.TRAP 0x1 ;  /* 0x000000040000795c */ /* 0x000fe20000300000 */
.L_x_11692:
[----:B01--4-:R-:W-:Y:S01]  /*9520*/  IMAD R7, R16, 0x8, R2 ;  /* 0x0000000810077824 */ /* 0x013fe200078e0202 */
[----:B------:R-:W-:-:S04]  /*9530*/  SHF.L.U32 R0, R19, 0x1f, RZ ;  /* 0x0000001f13007819 */ /* 0x000fc800000006ff */
[----:B------:R0:W1:Y:S01]  /*9540*/  SYNCS.PHASECHK.TRANS64.TRYWAIT P2, [R7+URZ+0x16830], R0 ;  /* 0x01683000070075a7 */ /* 0x000062000804017f */
[----:B------:R-:W-:Y:S05]  /*9550*/  @!P0 BRA `(.L_x_11693) ;  /* 0x0000000000048947 */ /* 0x000fea0003800000 */
[----:B------:R-:W-:Y:S01]  /*9560*/  BPT.TRAP 0x1 ;  /* 0x000000040000795c */ /* 0x000fe20000300000 */
.L_x_11693:
[----:B------:R-:W2:Y:S01]  /*9570*/  S2R R3, SR_TID.X ;  /* 0x0000000000037919 */ /* 0x000ea20000002100 */
[----:B------:R-:W-:Y:S01]  /*9580*/  LOP3.LUT R40, R40, 0xffffff80, RZ, 0xc0, !PT ;  /* 0xffffff8028287812 */ /* 0x000fe200078ec0ff */
[----:B------:R-:W3:Y:S01]  /*9590*/  S2R R8, SR_TID.X ;  /* 0x0000000000087919 */ /* 0x000ee20000002100 */
[----:B--2---:R-:W-:-:S04]  /*95a0*/  VIADD R3, R3, 0xffffff80 ;  /* 0xffffff8003037836 */ /* 0x004fc80000000000 */
[----:B------:R-:W-:Y:S01]  /*95b0*/  IMAD.IADD R40, R3, 0x1, -R40 ;  /* 0x0000000103287824 */ /* 0x000fe200078e0a28 */
[----:B---3--:R-:W-:-:S04]  /*95c0*/  LOP3.LUT R8, R8, 0x7f, RZ, 0xc0, !PT ;  /* 0x0000007f08087812 */ /* 0x008fc800078ec0ff */
[----:B------:R-:W-:Y:S02]  /*95d0*/  SHF.R.S32.HI R5, RZ, 0x1f, R40 ;  /* 0x0000001fff057819 */ /* 0x000fe40000011428 */
[----:B------:R-:W-:Y:S02]  /*95e0*/  ISETP.NE.AND P1, PT, R8, RZ, PT ;  /* 0x000000ff0800720c */ /* 0x000fe40003f25270 */
[CC--:B------:R-:W-:Y:S02]  /*95f0*/  LEA.HI R3, R5.reuse, R40.reuse, RZ, 0x2 ;  /* 0x0000002805037211 */ /* 0x0c0fe400078f10ff */
[----:B------:R-:W-:Y:S02]  /*9600*/  LEA.HI R5, R5, R40, RZ, 0x5 ;  /* 0x0000002805057211 */ /* 0x000fe400078f28ff */
[--C-:B------:R-:W-:Y:S02]  /*9610*/  SHF.R.S32.HI R4, RZ, 0x2, R3.reuse ;  /* 0x00000002ff047819 */ /* 0x100fe40000011403 */
[----:B------:R-:W-:-:S02]  /*9620*/  SHF.R.S32.HI R3, RZ, 0x1f, R3 ;  /* 0x0000001fff037819 */ /* 0x000fc40000011403 */
[----:B------:R-:W-:Y:S02]  /*9630*/  SHF.R.S32.HI R5, RZ, 0x5, R5 ;  /* 0x00000005ff057819 */ /* 0x000fe40000011405 */
[----:B------:R-:W-:Y:S01]  /*9640*/  LEA.HI R6, R3, R4, RZ, 0x3 ;  /* 0x0000000403067211 */ /* 0x000fe200078f18ff */
[----:B------:R-:W-:-:S03]  /*9650*/  IMAD.HI R3, R24, 0x55555556, RZ ;  /* 0x5555555618037827 */ /* 0x000fc600078e02ff */
[----:B------:R-:W-:Y:S02]  /*9660*/  LOP3.LUT R9, R6, 0xfffffff8, RZ, 0xc0, !PT ;  /* 0xfffffff806097812 */ /* 0x000fe400078ec0ff */
[----:B------:R-:W-:-:S03]  /*9670*/  LEA.HI R3, R3, R3, RZ, 0x1 ;  /* 0x0000000303037211 */ /* 0x000fc600078f08ff */
[----:B------:R-:W-:Y:S02]  /*9680*/  IMAD.IADD R4, R4, 0x1, -R9 ;  /* 0x0000000104047824 */ /* 0x000fe400078e0a09 */
[----:B------:R-:W-:Y:S02]  /*9690*/  IMAD R3, R3, -0x3, R24 ;  /* 0xfffffffd03037824 */ /* 0x000fe400078e0218 */
[----:B------:R-:W-:Y:S01]  /*96a0*/  IMAD R4, R5, 0x10, R4 ;  /* 0x0000001005047824 */ /* 0x000fe200078e0204 */
[----:B-1----:R-:W-:Y:S06]  /*96b0*/  @P2 BRA `(.L_x_11694) ;  /* 0x0000000000082947 */ /* 0x002fec0003800000 */
[----:B------:R-:W1:Y:S02]  /*96c0*/  SYNCS.PHASECHK.TRANS64.TRYWAIT P2, [R7+URZ+0x16830], R0 ;  /* 0x01683000070075a7 */ /* 0x000e64000804017f */
[----:B-1----:R-:W-:Y:S05]  /*96d0*/  @!P2 BRA `(.L_x_11695) ;  /* 0x0000013400e8a947 */ /* 0x002fea0003800000 */
.L_x_11694:
[----:B------:R-:W-:Y:S05]  /*96e0*/  WARPSYNC.ALL ;  /* 0x0000000000007948 */ /* 0x000fea0003800000 */
[----:B------:R-:W-:Y:S02]  /*96f0*/  IMAD R6, R3, 0x40, R4 ;  /* 0x0000004003067824 */ /* 0x000fe400078e0204 */
[----:B01----:R-:W-:Y:S01]  /*9700*/  VIADD R0, R2, 0xe400 ;  /* 0x0000e40002007836 */ /* 0x003fe20000000000 */
[----:B------:R-:W-:-:S04]  /*9710*/  LOP3.LUT R8, R25, 0x10000, RZ, 0xfc, !PT ;  /* 0x0001000019087812 */ /* 0x000fc800078efcff */
[----:B------:R-:W-:-:S04]  /*9720*/  SHF.R.U32.HI R0, RZ, 0x4, R0 ;  /* 0x00000004ff007819 */ /* 0x000fc80000011600 */
[----:B------:R-:W-:-:S04]  /*9730*/  LOP3.LUT R0, R0, 0x3fff, RZ, 0xc0, !PT ;  /* 0x00003fff00007812 */ /* 0x000fc800078ec0ff */
[----:B------:R-:W-:Y:S01]  /*9740*/  LOP3.LUT R3, R0, 0x10000, RZ, 0xfc, !PT ;  /* 0x0001000000037812 */ /* 0x000fe200078efcff */
[----:B------:R-:W-:Y:S02]  /*9750*/  IMAD.MOV.U32 R9, RZ, RZ, 0x40000040 ;  /* 0x40000040ff097424 */ /* 0x000fe400078e00ff */
[----:B------:R-:W-:Y:S02]  /*9760*/  IMAD.MOV.U32 R5, RZ, RZ, 0x40000040 ;  /* 0x40000040ff057424 */ /* 0x000fe400078e00ff */
[----:B------:R-:W-:Y:S01]  /*9770*/  IMAD R4, R16, 0x400, R3 ;  /* 0x0000040010047824 */ /* 0x000fe200078e0203 */
[C---:B------:R-:W-:Y:S01]  /*9780*/  R2UR UR4, R8.reuse ;  /* 0x00000000080472ca */ /* 0x040fe200000e0000 */
[----:B------:R-:W-:Y:S01]  /*9790*/  WARPGROUP.ARRIVE ;  /* 0x00000000000079c5 */ /* 0x000fe20000000000 */
[----:B------:R-:W-:Y:S01]  /*97a0*/  R2UR UR5, R9 ;  /* 0x00000000090572ca */ /* 0x000fe200000e0000 */
[----:B------:R-:W-:Y:S01]  /*97b0*/  VIADD R156, R8, 0x2 ;  /* 0x00000002089c7836 */ /* 0x000fe20000000000 */
[C---:B------:R-:W-:Y:S01]  /*97c0*/  R2UR UR6, R4.reuse ;  /* 0x00000000040672ca */ /* 0x040fe200000e0000 */
[----:B------:R-:W-:Y:S01]  /*97d0*/  IMAD.MOV.U32 R157, RZ, RZ, 0x40000040 ;  /* 0x40000040ff9d7424 */ /* 0x000fe200078e00ff */
[----:B------:R-:W-:Y:S01]  /*97e0*/  R2UR UR7, R5 ;  /* 0x00000000050772ca */ /* 0x000fe200000e0000 */
[----:B------:R-:W-:Y:S01]  /*97f0*/  IMAD.MOV.U32 R11, RZ, RZ, 0x40000040 ;  /* 0x40000040ff0b7424 */ /* 0x000fe200078e00ff */
[----:B------:R0:W-:Y:S01]  /*9800*/  STL [R1+0x14], R3 ;  /* 0x0000140301007387 */ /* 0x0001e20000100800 */
[----:B------:R-:W-:-:S03]  /*9810*/  VIADD R10, R4, 0x2 ;  /* 0x00000002040a7836 */ /* 0x000fc60000000000 */
[----:B------:R-:W2:Y:S04]  /*9820*/  LDL R91, [R1+0x1c] ;  /* 0x00001c00015b7983 */ /* 0x000ea80000100800 */
[----:B------:R-:W3:Y:S03]  /*9830*/  LDL R92, [R1+0x20] ;  /* 0x00002000015c7983 */ /* 0x000ee60000100800 */
[----:B------:R-:W-:Y:S01]  /*9840*/  HGMMA.64x128x16.F32.BF16 R24, gdesc[UR4], RZ, !UPT, gsb0 ;  /* 0x01e00000041879f0 */ /* 0x000fe2000c0018ff */
[----:B------:R-:W-:Y:S01]  /*9850*/  R2UR UR4, R156 ;  /* 0x000000009c0472ca */ /* 0x000fe200000e0000 */
[----:B------:R-:W4:Y:S01]  /*9860*/  LDL R89, [R1+0x4] ;  /* 0x0000040001597983 */ /* 0x000f220000100800 */
[----:B------:R-:W-:-:S02]  /*9870*/  R2UR UR5, R157 ;  /* 0x000000009d0572ca */ /* 0x000fc400000e0000 */
[----:B------:R-:W-:Y:S02]  /*9880*/  R2UR UR6, R10 ;  /* 0x000000000a0672ca */ /* 0x000fe400000e0000 */
[----:B------:R-:W-:Y:S01]  /*9890*/  R2UR UR7, R11 ;  /* 0x000000000b0772ca */ /* 0x000fe200000e0000 */
[----:B------:R-:W-:Y:S02]  /*98a0*/  VIADD R14, R8, 0x4 ;  /* 0x00000004080e7836 */ /* 0x000fe40000000000 */
[----:B------:R-:W-:Y:S02]  /*98b0*/  VIADD R10, R4, 0x4 ;  /* 0x00000004040a7836 */ /* 0x000fe40000000000 */
[----:B------:R-:W-:Y:S02]  /*98c0*/  IMAD.MOV.U32 R15, RZ, RZ, 0x40000040 ;  /* 0x40000040ff0f7424 */ /* 0x000fe400078e00ff */
[----:B------:R-:W-:Y:S01]  /*98d0*/  IMAD.MOV.U32 R11, RZ, RZ, 0x40000040 ;  /* 0x40000040ff0b7424 */ /* 0x000fe200078e00ff */
[----:B------:R-:W-:-:S02]  /*98e0*/  WARPGROUP.DEPBAR.LE gsb0, 0x0 ;  /* 0x00008000000079c5 */ /* 0x000fc40000010000 */
        /* <DEDUP_REMOVED lines=12> */
[----:B------:R-:W-:Y:S01]  /*99b0*/  HGMMA.64x128x16.F32.BF16 R24, gdesc[UR4], R24, gsb0 ;  /* 0x01e00000041879f0 */ /* 0x000fe20008001818 */
[----:B------:R-:W-:Y:S02]  /*99c0*/  R2UR UR4, R10 ;  /* 0x000000000a0472ca */ /* 0x000fe400000e0000 */
[----:B------:R-:W-:Y:S02]  /*99d0*/  R2UR UR5, R11 ;  /* 0x000000000b0572ca */ /* 0x000fe400000e0000 */
[----:B------:R-:W-:Y:S02]  /*99e0*/  R2UR UR6, R4 ;  /* 0x00000000040672ca */ /* 0x000fe400000e0000 */
[----:B------:R-:W-:Y:S01]  /*99f0*/  R2UR UR7, R5 ;  /* 0x00000000050772ca */ /* 0x000fe200000e0000 */
[----:B0-----:R-:W-:Y:S02]  /*9a00*/  IMAD.MOV.U32 R3, RZ, RZ, -0x80 ;  /* 0xffffff80ff037424 */ /* 0x001fe400078e00ff */
[----:B------:R-:W-:-:S02]  /*9a10*/  @!P1 VIADD R0, R7, 0x16840 ;  /* 0x0001684007009836 */ /* 0x000fc40000000000 */
[----:B------:R-:W-:-:S03]  /*9a20*/  IMAD R7, R88, R3, 0x80 ;  /* 0x0000008058077424 */ /* 0x000fc600078e0203 */
[----:B------:R-:W-:Y:S01]  /*9a30*/  @!P1 PRMT R0, RZ, 0x654, R0 ;  /* 0x00000654ff009816 */ /* 0x000fe20000000000 */
[----:B--2---:R-:W-:Y:S01]  /*9a40*/  IMAD.IADD R4, R91, 0x1, R7 ;  /* 0x000000015b047824 */ /* 0x004fe200078e0207 */
[----:B------:R-:W-:Y:S02]  /*9a50*/  WARPGROUP.DEPBAR.LE gsb0, 0x0 ;  /* 0x00008000000079c5 */ /* 0x000fe40000010000 */
[----:B------:R-:W-:-:S06]  /*9a60*/  WARPGROUP.ARRIVE ;  /* 0x00000000000079c5 */ /* 0x000fcc0000000000 */
[----:B------:R-:W-:Y:S01]  /*9a70*/  HGMMA.64x128x16.F32.BF16 R24, gdesc[UR4], R24, gsb0 ;  /* 0x01e00000041879f0 */ /* 0x000fe20008001818 */
[----:B------:R-:W-:Y:S01]  /*9a80*/  ULDC.64 UR4, c[0x0][0x9e0] ;  /* 0x0002780000047ab9 */ /* 0x000fe20000000a00 */
[----:B------:R-:W-:Y:S01]  /*9a90*/  ULDC UR6, c[0x0][0x9dc] ;  /* 0x0002770000067ab9 */ /* 0x000fe20000000800 */
[----:B------:R-:W-:Y:S01]  /*9aa0*/  UISETP.GE.AND UP0, UPT, UR5, 0x1, UPT ;  /* 0x000000010500788c */ /* 0x000fe2000bf06270 */
[----:B------:R-:W-:-:S05]  /*9ab0*/  IMAD.U32 R12, RZ, RZ, UR6 ;  /* 0x00000006ff0c7e24 */ /* 0x000fca000f8e00ff */
[----:B------:R-:W-:Y:S02]  /*9ac0*/  PLOP3.LUT P2, PT, PT, PT, UP0, 0x40, 0x0 ;  /* 0x000000000000781c */ /* 0x000fe40003f4e808 */
[----:B------:R-:W-:Y:S01]  /*9ad0*/  LOP3.LUT R3, RZ, R12, RZ, 0x33, !PT ;  /* 0x0000000cff037212 */ /* 0x000fe200078e33ff */
[----:B----4-:R-:W-:Y:S02]  /*9ae0*/  IMAD R5, R89, 0xc0, R6 ;  /* 0x000000c059057824 */ /* 0x010fe400078e0206 */
[--C-:B------:R-:W-:Y:S01]  /*9af0*/  IMAD R13, R155, -0x2, R4.reuse ;  /* 0xfffffffe9b0d7824 */ /* 0x100fe200078e0204 */
[----:B------:R-:W-:Y:S01]  /*9b00*/  LEA R6, R88, 0xffffff80, 0x7 ;  /* 0xffffff8058067811 */ /* 0x000fe200078e38ff */
[----:B------:R-:W-:Y:S02]  /*9b10*/  WARPGROUP.DEPBAR.LE gsb0, 0x0 ;  /* 0x00008000000079c5 */ /* 0x000fe40000010000 */
[----:B------:R3:W-:Y:S02]  /*9b20*/  @!P1 SYNCS.ARRIVE.TRANS64.RED.A1T0 RZ, [R0+URZ], RZ ;  /* 0x000000ff00ff99a7 */ /* 0x0007e4000810043f */
[----:B---3--:R-:W-:-:S05]  /*9b30*/  IADD3 R0, -R92, 0x1, R4 ;  /* 0x000000015c007810 */ /* 0x008fca0007ffe104 */
[----:B------:R-:W-:-:S04]  /*9b40*/  IMAD R0, R155, -0x2, R0 ;  /* 0xfffffffe9b007824 */ /* 0x000fc800078e0200 */
[C---:B------:R-:W-:Y:S02]  /*9b50*/  VIADD R20, R0.reuse, UR4 ;  /* 0x0000000400147c36 */ /* 0x040fe40008000000 */
[----:B------:R-:W-:-:S03]  /*9b60*/  IMAD.IADD R90, R0, 0x1, R3 ;  /* 0x00000001005a7824 */ /* 0x000fc600078e0203 */
[----:B------:R-:W-:Y:S01]  /*9b70*/  VIADDMNMX R0, R5, R20, R13, PT ;  /* 0x0000001405007246 */ /* 0x000fe2000380010d */
[----:B------:R-:W-:Y:S01]  /*9b80*/  IMAD.IADD R3, R90, 0x1, R5 ;  /* 0x000000015a037824 */ /* 0x000fe200078e0205 */
        /* <DEDUP_REMOVED lines=13> */
.L_x_11698:
[----:B------:R-:W-:-:S06]  /*9c60*/  UISETP.NE.AND UP1, UPT, UR5, 0x1, UPT ;  /* 0x000000010500788c */ /* 0x000fcc000bf25270 */
[----:B------:R-:W-:-:S05]  /*9c70*/  PLOP3.LUT P2, PT, PT, PT, UP1, 0x80, 0x0 ;  /* 0x000000000000781c */ /* 0x000fca0003f4f018 */
[----:B------:R-:W-:-:S08]  /*9c80*/  @UP1 ULDC.64 UR6, c[0x0][0x9e8] ;  /* 0x00027a0000061ab9 */ /* 0x000fd00000000a00 */
[----:B------:R-:W-:-:S05]  /*9c90*/  @P2 IMAD.HI.U32 R21, R4, UR6, RZ ;  /* 0x0000000604152c27 */ /* 0x000fca000f8e00ff */
[----:B------:R-:W-:-:S07]  /*9ca0*/  @P2 SHF.R.U32.HI R4, RZ, UR7, R21 ;  /* 0x00000007ff042c19 */ /* 0x000fce0008011615 */
.L_x_11699:
[----:B------:R-:W-:Y:S05]  /*9cb0*/  BSYNC B0 ;  /* 0x0000000000007941 */ /* 0x000fea0003800000 */
.L_x_11697:
[----:B------:R-:W-:-:S04]  /*9cc0*/  IMAD R4, R4, UR5, -R6 ;  /* 0x0000000504047c24 */ /* 0x000fc8000f8e0a06 */
[----:B------:R-:W-:-:S05]  /*9cd0*/  IMAD R4, R155, -0x2, R4 ;  /* 0xfffffffe9b047824 */ /* 0x000fca00078e0204 */
[----:B------:R-:W-:Y:S02]  /*9ce0*/  VIMNMX R3, R3, R4, !PT ;  /* 0x0000000403037248 */ /* 0x000fe40007fe0100 */
[----:B------:R-:W-:-:S07]  /*9cf0*/  VIADDMNMX R0, R4, UR5, R0, PT ;  /* 0x0000000504007c46 */ /* 0x000fce000b800100 */
.L_x_11696:
[C---:B------:R-:W-:Y:S02]  /*9d00*/  ISETP.GE.AND P3, PT, R7.reuse, 0x9, PT ;  /* 0x000000090700780c */ /* 0x040fe40003f66270 */
[----:B------:R-:W-:Y:S02]  /*9d10*/  ISETP.GE.AND P2, PT, R7, 0x2, PT ;  /* 0x000000020700780c */ /* 0x000fe40003f46270 */
[----:B------:R-:W-:Y:S02]  /*9d20*/  LOP3.LUT R22, R22, 0xfffffffd, RZ, 0xc0, !PT ;  /* 0xfffffffd16167812 */ /* 0x000fe400078ec0ff */
[----:B------:R-:W-:Y:S02]  /*9d30*/  ISETP.GT.AND P4, PT, R3, 0x1, !P2 ;  /* 0x000000010300780c */ /* 0x000fe40005784270 */
[----:B------:R-:W-:Y:S02]  /*9d40*/  ISETP.GE.AND P5, PT, R7, 0xa, PT ;  /* 0x0000000a0700780c */ /* 0x000fe40003fa6270 */
[----:B------:R-:W-:-:S02]  /*9d50*/  ISETP.LT.OR P4, PT, R0, 0x2, P4 ;  /* 0x000000020000780c */ /* 0x000fc40002781670 */
[----:B------:R-:W-:Y:S02]  /*9d60*/  IADD3 R4, R90, 0x8, R5 ;  /* 0x000000085a047810 */ /* 0x000fe40007ffe005 */
[----:B------:R-:W-:Y:S02]  /*9d70*/  @P3 LOP3.LUT R22, R22, 0x2, RZ, 0xfc, !PT ;  /* 0x0000000216163812 */ /* 0x000fe400078efcff */
[----:B------:R-:W-:Y:S02]  /*9d80*/  ISETP.GT.AND P3, PT, R3, 0x8, !P3 ;  /* 0x000000080300780c */ /* 0x000fe40005f64270 */
[----:B------:R-:W-:Y:S02]  /*9d90*/  FSEL R25, R25, -INF , !P4 ;  /* 0xff80000019197808 */ /* 0x000fe40006000000 */
[----:B------:R-:W-:Y:S02]  /*9da0*/  ISETP.LT.OR P3, PT, R0, 0x9, P3 ;  /* 0x000000090000780c */ /* 0x000fe40001f61670 */
        /* <DEDUP_REMOVED lines=192> */
.L_x_11702:
[----:B------:R-:W-:-:S06]  /*a9b0*/  UISETP.NE.AND UP1, UPT, UR5, 0x1, UPT ;  /* 0x000000010500788c */ /* 0x000fcc000bf25270 */
[----:B------:R-:W-:-:S05]  /*a9c0*/  PLOP3.LUT P6, PT, PT, PT, UP1, 0x80, 0x0 ;  /* 0x000000000000781c */ /* 0x000fca0003fcf018 */
[----:B------:R-:W-:-:S08]  /*a9d0*/  @UP1 ULDC.64 UR6, c[0x0][0x9e8] ;  /* 0x00027a0000061ab9 */ /* 0x000fd00000000a00 */
[----:B------:R-:W-:Y:S01]  /*a9e0*/  @P6 IMAD.HI.U32 R7, R3, UR6, RZ ;  /* 0x0000000603076c27 */ /* 0x000fe2000f8e00ff */
[----:B------:R-:W-:-:S13]  /*a9f0*/  PLOP3.LUT P6, PT, PT, PT, UP1, 0x80, 0x0 ;  /* 0x000000000000781c */ /* 0x000fda0003fcf018 */
[----:B------:R-:W-:-:S07]  /*aa00*/  @P6 SHF.R.U32.HI R3, RZ, UR7, R7 ;  /* 0x00000007ff036c19 */ /* 0x000fce0008011607 */
.L_x_11703:
[----:B------:R-:W-:Y:S05]  /*aa10*/  BSYNC B0 ;  /* 0x0000000000007941 */ /* 0x000fea0003800000 */
.L_x_11701:
[----:B------:R-:W-:-:S04]  /*aa20*/  IMAD R6, R3, UR5, -R6 ;  /* 0x0000000503067c24 */ /* 0x000fc8000f8e0a06 */
[----:B------:R-:W-:-:S05]  /*aa30*/  IMAD R3, R155, -0x2, R6 ;  /* 0xfffffffe9b037824 */ /* 0x000fca00078e0206 */
[----:B------:R-:W-:Y:S02]  /*aa40*/  VIMNMX R4, R4, R3, !PT ;  /* 0x0000000304047248 */ /* 0x000fe40007fe0100 */
[----:B------:R-:W-:-:S07]  /*aa50*/  VIADDMNMX R0, R3, UR5, R0, PT ;  /* 0x0000000503007c46 */ /* 0x000fce000b800100 */
.L_x_11700:
        /* <DEDUP_REMOVED lines=27> */
[----:B------:R-:W-:Y:S02]  /*ac10*/  ISETP.GT.AND P2, PT, R4, 0x11, !P6 ;  /* 0x000000110400780c */ /* 0x000fe40007744270 */
[----:B------:R-:W-:Y:S02]  /*ac20*/  LOP3.LUT P6, RZ, R22, 0x8000, RZ, 0xc0, !PT ;  /* 0x0000800016ff7812 */ /* 0x000fe400078cc0ff */
        /* <DEDUP_REMOVED lines=67> */
[----:B------:R-:W-:Y:S01]  /*b060*/  LOP3.LUT P2, RZ, R22, 0x10000, RZ, 0xc0, !PT ;  /* 0x0001000016ff7812 */ /* 0x000fe2000784c0ff */
[----:B------:R-:W0:Y:S01]  /*b070*/  SHFL.BFLY PT, R6, R13, 0x1, 0x1f ;  /* 0x0c201f000d067f89 */ /* 0x000e2200000e0000 */
[----:B------:R-:W-:-:S02]  /*b080*/  ISETP.LT.OR P5, PT, R0, 0x79, P5 ;  /* 0x000000790000780c */ /* 0x000fc40002fa1670 */
[----:B------:R-:W-:Y:S02]  /*b090*/  ISETP.GT.AND P2, PT, R4, 0x39, !P2 ;  /* 0x000000390400780c */ /* 0x000fe40005744270 */
[----:B------:R-:W-:Y:S02]  /*b0a0*/  FSEL R83, R83, -INF , !P4 ;  /* 0xff80000053537808 */ /* 0x000fe40006000000 */
[----:B------:R-:W-:Y:S02]  /*b0b0*/  ISETP.LT.OR P2, PT, R0, 0x3a, P2 ;  /* 0x0000003a0000780c */ /* 0x000fe40001741670 */
[----:B------:R-:W-:Y:S02]  /*b0c0*/  FSEL R86, R86, -INF , !P5 ;  /* 0xff80000056567808 */ /* 0x000fe40006800000 */
[----:B------:R-:W-:Y:S02]  /*b0d0*/  FSEL R55, R55, -INF , !P2 ;  /* 0xff80000037377808 */ /* 0x000fe40005000000 */
[----:B------:R-:W-:-:S02]  /*b0e0*/  ISETP.GT.AND P2, PT, R4, 0x40, !P6 ;  /* 0x000000400400780c */ /* 0x000fc40007744270 */
[----:B------:R-:W-:Y:S02]  /*b0f0*/  LOP3.LUT P6, RZ, R22, 0x10, RZ, 0xc0, !PT ;  /* 0x0000001016ff7812 */ /* 0x000fe400078cc0ff */
        /* <DEDUP_REMOVED lines=77> */
[----:B-----5:R-:W-:Y:S01]  /*b5d0*/  FMNMX.FTZ R23, R35, R20, !PT ;  /* 0x0000001423177209 */ /* 0x020fe20007810000 */
[--C-:B------:R-:W-:Y:S01]  /*b5e0*/  FFMA.FTZ R136, R48, UR41, -R6.reuse ;  /* 0x0000002930887c23 */ /* 0x100fe20008010806 */
[--C-:B------:R-:W-:Y:S01]  /*b5f0*/  FFMA.FTZ R138, R52, UR41, -R6.reuse ;  /* 0x00000029348a7c23 */ /* 0x100fe20008010806 */
[--C-:B------:R-:W-:Y:S01]  /*b600*/  FFMA.FTZ R132, R56, UR41, -R6.reuse ;  /* 0x0000002938847c23 */ /* 0x100fe20008010806 */
[----:B------:R-:W-:Y:S01]  /*b610*/  FMNMX.FTZ R20, R38, R23, !PT ;  /* 0x0000001726147209 */ /* 0x000fe20007810000 */
[--C-:B------:R-:W-:Y:S01]  /*b620*/  FFMA.FTZ R134, R60, UR41, -R6.reuse ;  /* 0x000000293c867c23 */ /* 0x100fe20008010806 */
[--C-:B------:R-:W-:Y:S01]  /*b630*/  FFMA.FTZ R128, R64, UR41, -R6.reuse ;  /* 0x0000002940807c23 */ /* 0x100fe20008010806 */
[----:B------:R-:W1:Y:S01]  /*b640*/  MUFU.EX2 R148, R148 ;  /* 0x0000009400947308 */ /* 0x000e620000000800 */
[----:B------:R-:W-:Y:S01]  /*b650*/  FMNMX.FTZ R23, R39, R20, !PT ;  /* 0x0000001427177209 */ /* 0x000fe20007810000 */
[--C-:B------:R-:W-:Y:S01]  /*b660*/  FFMA.FTZ R130, R68, UR41, -R6.reuse ;  /* 0x0000002944827c23 */ /* 0x100fe20008010806 */
[--C-:B------:R-:W-:Y:S01]  /*b670*/  FFMA.FTZ R124, R72, UR41, -R6.reuse ;  /* 0x00000029487c7c23 */ /* 0x100fe20008010806 */
[--C-:B------:R-:W-:Y:S01]  /*b680*/  FFMA.FTZ R126, R76, UR41, -R6.reuse ;  /* 0x000000294c7e7c23 */ /* 0x100fe20008010806 */
[----:B------:R-:W-:Y:S01]  /*b690*/  FMNMX.FTZ R20, R42, R23, !PT ;  /* 0x000000172a147209 */ /* 0x000fe20007810000 */
[--C-:B------:R-:W-:Y:S01]  /*b6a0*/  FFMA.FTZ R120, R80, UR41, -R6.reuse ;  /* 0x0000002950787c23 */ /* 0x100fe20008010806 */
[----:B------:R-:W-:Y:S01]  /*b6b0*/  FFMA.FTZ R122, R84, UR41, -R6 ;  /* 0x00000029547a7c23 */ /* 0x000fe20008010806 */
[----:B------:R2:W-:Y:S01]  /*b6c0*/  MUFU.EX2 R23, R37 ;  /* 0x0000002500177308 */ /* 0x0005e20000000800 */
[----:B------:R-:W-:-:S04]  /*b6d0*/  FMNMX.FTZ R25, R43, R20, !PT ;  /* 0x000000142b197209 */ /* 0x000fc80007810000 */
[----:B------:R-:W-:-:S03]  /*b6e0*/  FMNMX.FTZ R20, R46, R25, !PT ;  /* 0x000000192e147209 */ /* 0x000fc60007810000 */
[----:B------:R-:W3:Y:S01]  /*b6f0*/  MUFU.EX2 R150, R150 ;  /* 0x0000009600967308 */ /* 0x000ee20000000800 */
[----:B------:R-:W-:-:S04]  /*b700*/  FMNMX.FTZ R25, R47, R20, !PT ;  /* 0x000000142f197209 */ /* 0x000fc80007810000 */
[----:B------:R-:W-:-:S03]  /*b710*/  FMNMX.FTZ R20, R50, R25, !PT ;  /* 0x0000001932147209 */ /* 0x000fc60007810000 */
[----:B------:R4:W-:Y:S01]  /*b720*/  MUFU.EX2 R25, R41 ;  /* 0x0000002900197308 */ /* 0x0009e20000000800 */
[----:B------:R-:W-:-:S04]  /*b730*/  FMNMX.FTZ R29, R51, R20, !PT ;  /* 0x00000014331d7209 */ /* 0x000fc80007810000 */
[----:B------:R-:W-:-:S03]  /*b740*/  FMNMX.FTZ R20, R54, R29, !PT ;  /* 0x0000001d36147209 */ /* 0x000fc60007810000 */
[----:B------:R-:W3:Y:S01]  /*b750*/  MUFU.EX2 R13, R13 ;  /* 0x0000000d000d7308 */ /* 0x000ee20000000800 */
[----:B------:R-:W-:-:S04]  /*b760*/  FMNMX.FTZ R29, R55, R20, !PT ;  /* 0x00000014371d7209 */ /* 0x000fc80007810000 */
[----:B------:R-:W-:-:S03]  /*b770*/  FMNMX.FTZ R20, R58, R29, !PT ;  /* 0x0000001d3a147209 */ /* 0x000fc60007810000 */
[----:B------:R-:W-:Y:S01]  /*b780*/  MUFU.EX2 R29, R45 ;  /* 0x0000002d001d7308 */ /* 0x000fe20000000800 */
[----:B0-----:R-:W-:-:S04]  /*b790*/  FMNMX.FTZ R33, R59, R20, !PT ;  /* 0x000000143b217209 */ /* 0x001fc80007810000 */
[----:B------:R-:W-:-:S03]  /*b7a0*/  FMNMX.FTZ R20, R62, R33, !PT ;  /* 0x000000213e147209 */ /* 0x000fc60007810000 */
[----:B------:R-:W0:Y:S01]  /*b7b0*/  MUFU.EX2 R144, R144 ;  /* 0x0000009000907308 */ /* 0x000e220000000800 */
[----:B------:R-:W-:-:S04]  /*b7c0*/  FMNMX.FTZ R33, R63, R20, !PT ;  /* 0x000000143f217209 */ /* 0x000fc80007810000 */
[----:B------:R-:W-:-:S03]  /*b7d0*/  FMNMX.FTZ R20, R66, R33, !PT ;  /* 0x0000002142147209 */ /* 0x000fc60007810000 */
[----:B------:R-:W0:Y:S01]  /*b7e0*/  MUFU.EX2 R146, R146 ;  /* 0x0000009200927308 */ /* 0x000e220000000800 */
[----:B--2---:R-:W-:-:S04]  /*b7f0*/  FMNMX.FTZ R37, R67, R20, !PT ;  /* 0x0000001443257209 */ /* 0x004fc80007810000 */
[----:B------:R-:W-:-:S03]  /*b800*/  FMNMX.FTZ R20, R70, R37, !PT ;  /* 0x0000002546147209 */ /* 0x000fc60007810000 */
[----:B------:R2:W-:Y:S01]  /*b810*/  MUFU.EX2 R33, R49 ;  /* 0x0000003100217308 */ /* 0x0005e20000000800 */
[----:B------:R-:W-:-:S04]  /*b820*/  FMNMX.FTZ R37, R71, R20, !PT ;  /* 0x0000001447257209 */ /* 0x000fc80007810000 */
[----:B------:R-:W-:-:S03]  /*b830*/  FMNMX.FTZ R20, R74, R37, !PT ;  /* 0x000000254a147209 */ /* 0x000fc60007810000 */
[----:B------:R1:W-:Y:S01]  /*b840*/  MUFU.EX2 R37, R53 ;  /* 0x0000003500257308 */ /* 0x0003e20000000800 */
[----:B----4-:R-:W-:Y:S01]  /*b850*/  FMNMX.FTZ R41, R75, R20, !PT ;  /* 0x000000144b297209 */ /* 0x010fe20007810000 */
[--C-:B------:R-:W-:Y:S01]  /*b860*/  FFMA.FTZ R20, R57, UR41, -R6.reuse ;  /* 0x0000002939147c23 */ /* 0x100fe20008010806 */
[--C-:B--2---:R-:W-:Y:S01]  /*b870*/  FFMA.FTZ R49, R65, UR41, -R6.reuse ;  /* 0x0000002941317c23 */ /* 0x104fe20008010806 */
[----:B------:R-:W-:Y:S01]  /*b880*/  FFMA.FTZ R65, R81, UR41, -R6 ;  /* 0x0000002951417c23 */ /* 0x000fe20008010806 */
[----:B------:R-:W-:-:S03]  /*b890*/  FMNMX.FTZ R4, R78, R41, !PT ;  /* 0x000000294e047209 */ /* 0x000fc60007810000 */
[----:B------:R-:W2:Y:S01]  /*b8a0*/  MUFU.EX2 R140, R140 ;  /* 0x0000008c008c7308 */ /* 0x000ea20000000800 */
[----:B------:R-:W-:Y:S01]  /*b8b0*/  FMNMX.FTZ R41, R79, R4, !PT ;  /* 0x000000044f297209 */ /* 0x000fe20007810000 */
[----:B-1----:R-:W-:-:S03]  /*b8c0*/  FFMA.FTZ R53, R69, UR41, -R6 ;  /* 0x0000002945357c23 */ /* 0x002fc60008010806 */
[----:B------:R-:W-:-:S03]  /*b8d0*/  FMNMX.FTZ R4, R82, R41, !PT ;  /* 0x0000002952047209 */ /* 0x000fc60007810000 */
[----:B------:R1:W-:Y:S01]  /*b8e0*/  MUFU.EX2 R41, R20 ;  /* 0x0000001400297308 */ /* 0x0003e20000000800 */
[----:B------:R-:W-:-:S04]  /*b8f0*/  FMNMX.FTZ R45, R83, R4, !PT ;  /* 0x00000004532d7209 */ /* 0x000fc80007810000 */
[----:B------:R-:W-:Y:S01]  /*b900*/  FMNMX.FTZ R0, R86, R45, !PT ;  /* 0x0000002d56007209 */ /* 0x000fe20007810000 */
[--C-:B------:R-:W-:Y:S01]  /*b910*/  FFMA.FTZ R45, R61, UR41, -R6.reuse ;  /* 0x000000293d2d7c23 */ /* 0x100fe20008010806 */
[----:B------:R-:W-:Y:S01]  /*b920*/  FFMA.FTZ R61, R77, UR41, -R6 ;  /* 0x000000294d3d7c23 */ /* 0x000fe20008010806 */
[----:B------:R-:W-:Y:S01]  /*b930*/  MUFU.EX2 R142, R142 ;  /* 0x0000008e008e7308 */ /* 0x000fe20000000800 */
[----:B------:R-:W-:-:S05]  /*b940*/  FMNMX.FTZ R0, R87, R0, !PT ;  /* 0x0000000057007209 */ /* 0x000fca0007810000 */
[----:B------:R-:W4:Y:S02]  /*b950*/  SHFL.BFLY PT, R57, R0, 0x2, 0x1f ;  /* 0x0c401f0000397f89 */ /* 0x000f2400000e0000 */
[----:B------:R-:W-:Y:S08]  /*b960*/  MUFU.EX2 R136, R136 ;  /* 0x0000008800887308 */ /* 0x000ff00000000800 */
[----:B------:R-:W-:Y:S08]  /*b970*/  MUFU.EX2 R138, R138 ;  /* 0x0000008a008a7308 */ /* 0x000ff00000000800 */
[----:B------:R-:W-:Y:S01]  /*b980*/  MUFU.EX2 R132, R132 ;  /* 0x0000008400847308 */ /* 0x000fe20000000800 */
[----:B----4-:R-:W-:Y:S01]  /*b990*/  FMNMX.FTZ R4, R0, R57, !PT ;  /* 0x0000003900047209 */ /* 0x010fe20007810000 */
[----:B------:R-:W-:-:S06]  /*b9a0*/  FFMA.FTZ R57, R73, UR41, -R6 ;  /* 0x0000002949397c23 */ /* 0x000fcc0008010806 */
[----:B------:R-:W-:Y:S01]  /*b9b0*/  MUFU.EX2 R134, R134 ;  /* 0x0000008600867308 */ /* 0x000fe20000000800 */
[----:B------:R-:W4:Y:S07]  /*b9c0*/  SHFL.BFLY PT, R69, R4, 0x1, 0x1f ;  /* 0x0c201f0004457f89 */ /* 0x000f2e00000e0000 */
[----:B------:R-:W-:Y:S08]  /*b9d0*/  MUFU.EX2 R45, R45 ;  /* 0x0000002d002d7308 */ /* 0x000ff00000000800 */
[----:B------:R-:W-:Y:S08]  /*b9e0*/  MUFU.EX2 R128, R128 ;  /* 0x0000008000807308 */ /* 0x000ff00000000800 */
[----:B------:R-:W-:Y:S01]  /*b9f0*/  MUFU.EX2 R49, R49 ;  /* 0x0000003100317308 */ /* 0x000fe20000000800 */
[----:B----4-:R-:W-:Y:S01]  /*ba00*/  FMNMX.FTZ R0, R4, R69, !PT ;  /* 0x0000004504007209 */ /* 0x010fe20007810000 */
[----:B------:R-:W-:-:S03]  /*ba10*/  FFMA.FTZ R69, R85, UR41, -R6 ;  /* 0x0000002955457c23 */ /* 0x000fc60008010806 */
        /* <DEDUP_REMOVED lines=11> */
[----:B---3--:R-:W-:Y:S01]  /*bad0*/  FADD.FTZ R36, R150, R27 ;  /* 0x0000001b96247221 */ /* 0x008fe20000010000 */
[--C-:B------:R-:W-:Y:S01]  /*bae0*/  FFMA.FTZ R147, R38, UR41, -R28.reuse ;  /* 0x0000002926937c23 */ /* 0x100fe2000801081c */
[----:B------:R-:W-:Y:S01]  /*baf0*/  MUFU.EX2 R4, R4 ;  /* 0x0000000400047308 */ /* 0x000fe20000000800 */
[----:B------:R-:W-:Y:S01]  /*bb00*/  FFMA.FTZ R145, R34, UR41, -R28 ;  /* 0x0000002922917c23 */ /* 0x000fe2000801081c */
[----:B------:R-:W-:Y:S01]  /*bb10*/  FADD.FTZ R27, R13, R36 ;  /* 0x000000240d1b7221 */ /* 0x000fe20000010000 */
[--C-:B-1----:R-:W-:Y:S01]  /*bb20*/  FFMA.FTZ R20, R35, UR41, -R28.reuse ;  /* 0x0000002923147c23 */ /* 0x102fe2000801081c */
[--C-:B------:R-:W-:Y:S01]  /*bb30*/  FFMA.FTZ R24, R39, UR41, -R28.reuse ;  /* 0x0000002927187c23 */ /* 0x100fe2000801081c */
[--C-:B------:R-:W-:Y:S01]  /*bb40*/  FFMA.FTZ R141, R42, UR41, -R28.reuse ;  /* 0x000000292a8d7c23 */ /* 0x100fe2000801081c */
[----:B0-----:R-:W-:Y:S01]  /*bb50*/  FADD.FTZ R38, R144, R27 ;  /* 0x0000001b90267221 */ /* 0x001fe20000010000 */
[--C-:B------:R-:W-:Y:S01]  /*bb60*/  FFMA.FTZ R26, R43, UR41, -R28.reuse ;  /* 0x000000292b1a7c23 */ /* 0x100fe2000801081c */
[----:B------:R-:W0:Y:S01]  /*bb70*/  MUFU.EX2 R149, R149 ;  /* 0x0000009500957308 */ /* 0x000e220000000800 */
[----:B------:R-:W-:Y:S01]  /*bb80*/  FFMA.FTZ R143, R46, UR41, -R28 ;  /* 0x000000292e8f7c23 */ /* 0x000fe2000801081c */
[----:B------:R-:W-:Y:S01]  /*bb90*/  FADD.FTZ R27, R21, R38 ;  /* 0x00000026151b7221 */ /* 0x000fe20000010000 */
        /* <DEDUP_REMOVED lines=11> */
[----:B--2---:R-:W-:Y:S01]  /*bc50*/  FADD.FTZ R42, R140, R27 ;  /* 0x0000001b8c2a7221 */ /* 0x004fe20000010000 */
[----:B------:R-:W-:Y:S01]  /*bc60*/  FFMA.FTZ R38, R63, UR41, -R28 ;  /* 0x000000293f267c23 */ /* 0x000fe2000801081c */
[----:B------:R-:W2:Y:S01]  /*bc70*/  MUFU.EX2 R6, R6 ;  /* 0x0000000600067308 */ /* 0x000ea20000000800 */
[----:B0-----:R-:W-:Y:S01]  /*bc80*/  FADD.FTZ R40, R149, R4 ;  /* 0x0000000495287221 */ /* 0x001fe20000010000 */
[----:B------:R-:W-:Y:S01]  /*bc90*/  FADD.FTZ R31, R25, R42 ;  /* 0x0000002a191f7221 */ /* 0x000fe20000010000 */
[--C-:B------:R-:W-:Y:S01]  /*bca0*/  FFMA.FTZ R129, R66, UR41, -R28.reuse ;  /* 0x0000002942817c23 */ /* 0x100fe2000801081c */
[----:B------:R-:W-:Y:S01]  /*bcb0*/  F2FP.BF16.F32.PACK_AB R148, R7, R148 ;  /* 0x000000940794723e */ /* 0x000fe200000010ff */
[----:B------:R-:W-:Y:S01]  /*bcc0*/  FFMA.FTZ R131, R70, UR41, -R28 ;  /* 0x0000002946837c23 */ /* 0x000fe2000801081c */
[----:B------:R-:W-:Y:S01]  /*bcd0*/  FADD.FTZ R42, R142, R31 ;  /* 0x0000001f8e2a7221 */ /* 0x000fe20000010000 */
[----:B------:R-:W-:Y:S01]  /*bce0*/  F2FP.BF16.F32.PACK_AB R150, R13, R150 ;  /* 0x000000960d96723e */ /* 0x000fe200000010ff */
        /* <DEDUP_REMOVED lines=19> */
[----:B------:R-:W-:Y:S01]  /*be20*/  FFMA.FTZ R40, R67, UR41, -R28 ;  /* 0x0000002943287c23 */ /* 0x000fe2000801081c */
        /* <DEDUP_REMOVED lines=18> */
[C---:B0-----:R-:W-:Y:S01]  /*bf50*/  FADD.FTZ R42, R24.reuse, R27 ;  /* 0x0000001b182a7221 */ /* 0x041fe20000010000 */
[----:B------:R-:W-:Y:S01]  /*bf60*/  FADD.FTZ R31, R49, R46 ;  /* 0x0000002e311f7221 */ /* 0x000fe20000010000 */
[----:B------:R-:W-:Y:S01]  /*bf70*/  F2FP.BF16.F32.PACK_AB R147, R24, R147 ;  /* 0x000000931893723e */ /* 0x000fe200000010ff */
[----:B------:R-:W-:Y:S01]  /*bf80*/  IMAD.IADD R24, R91, 0x1, -R92 ;  /* 0x000000015b187824 */ /* 0x000fe200078e0a5c */
[----:B------:R-:W-:Y:S01]  /*bf90*/  F2FP.BF16.F32.PACK_AB R132, R41, R132 ;  /* 0x000000842984723e */ /* 0x000fe200000010ff */
[----:B------:R-:W-:Y:S01]  /*bfa0*/  FADD.FTZ R46, R130, R31 ;  /* 0x0000001f822e7221 */ /* 0x000fe20000010000 */
[----:B------:R-:W-:Y:S01]  /*bfb0*/  F2FP.BF16.F32.PACK_AB R134, R45, R134 ;  /* 0x000000862d86723e */ /* 0x000fe200000010ff */
[----:B------:R-:W0:Y:S01]  /*bfc0*/  MUFU.EX2 R143, R143 ;  /* 0x0000008f008f7308 */ /* 0x000e220000000800 */
[----:B-1----:R-:W-:Y:S01]  /*bfd0*/  FADD.FTZ R27, R141, R42 ;  /* 0x0000002a8d1b7221 */ /* 0x002fe20000010000 */
[----:B------:R-:W-:Y:S01]  /*bfe0*/  FADD.FTZ R13, R53, R46 ;  /* 0x0000002e350d7221 */ /* 0x000fe20000010000 */
[----:B------:R-:W-:Y:S01]  /*bff0*/  FFMA.FTZ R42, R71, UR41, -R28 ;  /* 0x00000029472a7c23 */ /* 0x000fe2000801081c */
[----:B------:R-:W-:Y:S01]  /*c000*/  IMAD R21, R89, 0xc0, R24 ;  /* 0x000000c059157824 */ /* 0x000fe200078e0218 */
[----:B------:R-:W-:-:S02]  /*c010*/  F2FP.BF16.F32.PACK_AB R128, R49, R128 ;  /* 0x000000803180723e */ /* 0x000fc400000010ff */
[----:B------:R-:W-:Y:S01]  /*c020*/  F2FP.BF16.F32.PACK_AB R130, R53, R130 ;  /* 0x000000823582723e */ /* 0x000fe200000010ff */
        /* <DEDUP_REMOVED lines=71> */
[----:B------:R-:W-:-:S05]  /*c4a0*/  VIADD R4, R88, 0xfffffffe ;  /* 0xfffffffe58047836 */ /* 0x000fca0000000000 */
[----:B------:R-:W2:Y:S01]  /*c4b0*/  MUFU.EX2 R87, R87 ;  /* 0x0000005700577308 */ /* 0x000ea20000000800 */
[----:B0-----:R-:W-:Y:S01]  /*c4c0*/  FADD.FTZ R6, R86, R13 ;  /* 0x0000000d56067221 */ /* 0x001fe20000010000 */
[----:B------:R-:W-:Y:S02]  /*c4d0*/  VIADD R13, R21, UR4 ;  /* 0x00000004150d7c36 */ /* 0x000fe40008000000 */
[C---:B-1----:R-:W-:Y:S01]  /*c4e0*/  FADD.FTZ R7, R69.reuse, R46 ;  /* 0x0000002e45077221 */ /* 0x042fe20000010000 */
[----:B------:R-:W-:Y:S01]  /*c4f0*/  F2FP.BF16.F32.PACK_AB R122, R69, R122 ;  /* 0x0000007a457a723e */ /* 0x000fe200000010ff */
[C---:B--2---:R-:W-:Y:S01]  /*c500*/  FADD.FTZ R6, R87.reuse, R6 ;  /* 0x0000000657067221 */ /* 0x044fe20000010000 */
[----:B------:R-:W-:Y:S01]  /*c510*/  F2FP.BF16.F32.PACK_AB R123, R87, R86 ;  /* 0x00000056577b723e */ /* 0x000fe200000010ff */
[----:B------:R-:W-:Y:S06]  /*c520*/  @P2 BRA `(.L_x_11704) ;  /* 0x0000000000542947 */ /* 0x000fec0003800000 */
[C---:B------:R-:W-:Y:S01]  /*c530*/  ISETP.GT.AND P2, PT, R21.reuse, RZ, PT ;  /* 0x000000ff1500720c */ /* 0x040fe20003f44270 */
[----:B------:R-:W-:Y:S01]  /*c540*/  BSSY B0, `(.L_x_11705) ;  /* 0x0000010000007945 */ /* 0x000fe20003800000 */
[----:B------:R-:W-:-:S11]  /*c550*/  VIADD R20, R21, 0xffffffff ;  /* 0xffffffff15147836 */ /* 0x000fd60000000000 */
[----:B------:R-:W-:Y:S05]  /*c560*/  @P2 BRA `(.L_x_11706) ;  /* 0x0000000000202947 */ /* 0x000fea0003800000 */
[----:B------:R-:W-:Y:S01]  /*c570*/  UISETP.NE.AND UP1, UPT, UR5, 0x1, UPT ;  /* 0x000000010500788c */ /* 0x000fe2000bf25270 */
[----:B------:R-:W-:-:S05]  /*c580*/  IMAD.MOV R20, RZ, RZ, -R21 ;  /* 0x000000ffff147224 */ /* 0x000fca00078e0a15 */
[----:B------:R-:W-:-:S05]  /*c590*/  PLOP3.LUT P2, PT, PT, PT, UP1, 0x80, 0x0 ;  /* 0x000000000000781c */ /* 0x000fca0003f4f018 */
[----:B------:R-:W-:-:S08]  /*c5a0*/  @UP1 ULDC.64 UR6, c[0x0][0x9e8] ;  /* 0x00027a0000061ab9 */ /* 0x000fd00000000a00 */
[----:B------:R-:W-:-:S05]  /*c5b0*/  @P2 IMAD.HI.U32 R21, R20, UR6, RZ ;  /* 0x0000000614152c27 */ /* 0x000fca000f8e00ff */
[----:B------:R-:W-:-:S04]  /*c5c0*/  @P2 SHF.R.U32.HI R20, RZ, UR7, R21 ;  /* 0x00000007ff142c19 */ /* 0x000fc80008011615 */
[----:B------:R-:W-:Y:S01]  /*c5d0*/  LOP3.LUT R20, RZ, R20, RZ, 0x33, !PT ;  /* 0x00000014ff147212 */ /* 0x000fe200078e33ff */
[----:B------:R-:W-:Y:S06]  /*c5e0*/  BRA `(.L_x_11707) ;  /* 0x0000000000147947 */ /* 0x000fec0003800000 */
.L_x_11706:
[----:B------:R-:W-:-:S06]  /*c5f0*/  UISETP.NE.AND UP1, UPT, UR5, 0x1, UPT ;  /* 0x000000010500788c */ /* 0x000fcc000bf25270 */
[----:B------:R-:W-:-:S05]  /*c600*/  PLOP3.LUT P2, PT, PT, PT, UP1, 0x80, 0x0 ;  /* 0x000000000000781c */ /* 0x000fca0003f4f018 */
[----:B------:R-:W-:-:S08]  /*c610*/  @UP1 ULDC.64 UR6, c[0x0][0x9e8] ;  /* 0x00027a0000061ab9 */ /* 0x000fd00000000a00 */
[----:B------:R-:W-:-:S05]  /*c620*/  @P2 IMAD.HI.U32 R21, R20, UR6, RZ ;  /* 0x0000000614152c27 */ /* 0x000fca000f8e00ff */
[----:B------:R-:W-:-:S07]  /*c630*/  @P2 SHF.R.U32.HI R20, RZ, UR7, R21 ;  /* 0x00000007ff142c19 */ /* 0x000fce0008011615 */
.L_x_11707:
[----:B------:R-:W-:Y:S05]  /*c640*/  BSYNC B0 ;  /* 0x0000000000007941 */ /* 0x000fea0003800000 */
.L_x_11705:
[----:B------:R-:W-:-:S04]  /*c650*/  IMAD.U32 R21, RZ, RZ, UR5 ;  /* 0x00000005ff157e24 */ /* 0x000fc8000f8e00ff */
[----:B------:R-:W-:-:S05]  /*c660*/  IMAD R20, R20, UR5, R21 ;  /* 0x0000000514147c24 */ /* 0x000fca000f8e0215 */
[----:B------:R-:W-:-:S07]  /*c670*/  VIMNMX R13, R13, R20, PT ;  /* 0x000000140d0d7248 */ /* 0x000fce0003fe0100 */
.L_x_11704:
        /* <DEDUP_REMOVED lines=37> */
[----:B------:R-:W-:-:S05]  /*c8d0*/  LOP3.LUT R12, RZ, R152, RZ, 0x33, !PT ;  /* 0x00000098ff0c7212 */ /* 0x000fca00078e33ff */
[----:B------:R0:W-:Y:S04]  /*c8e0*/  STL [R1], R12 ;  /* 0x0000000c01007387 */ /* 0x0001e80000100800 */
[----:B------:R0:W-:Y:S02]  /*c8f0*/  STL [R1+0x8], R13 ;  /* 0x0000080d01007387 */ /* 0x0001e40000100800 */
.L_x_11726:
[----:B0-----:R-:W2:Y:S01]  /*c900*/  LDL R12, [R1+0xc] ;  /* 0x00000c00010c7983 */ /* 0x001ea20000100800 */
        /* <DEDUP_REMOVED lines=10> */
.L_x_11710:
[----:B------:R-:W-:Y:S01]  /*c9b0*/  IMAD R13, R153, 0x8, R2 ;  /* 0x00000008990d7824 */ /* 0x000fe200078e0202 */
[----:B------:R-:W-:-:S04]  /*c9c0*/  SHF.L.U32 R12, R154, 0x1f, RZ ;  /* 0x0000001f9a0c7819 */ /* 0x000fc800000006ff */
[----:B------:R0:W1:Y:S01]  /*c9d0*/  SYNCS.PHASECHK.TRANS64.TRYWAIT P3, [R13+URZ+0x16830], R12 ;  /* 0x0168300c0d0075a7 */ /* 0x000062000806017f */
[----:B------:R-:W-:Y:S05]  /*c9e0*/  @!P0 BRA `(.L_x_11711) ;  /* 0x0000000000048947 */ /* 0x000fea0003800000 */
[----:B------:R-:W-:Y:S01]  /*c9f0*/  BPT.TRAP 0x1 ;  /* 0x000000040000795c */ /* 0x000fe20000300000 */
.L_x_11711:
[----:B------:R-:W-:Y:S04]  /*ca00*/  BSSY B0, `(.L_x_11709) ;  /* 0x0000004000007945 */ /* 0x000fe80003800000 */
[----:B-1----:R-:W-:Y:S05]  /*ca10*/  @P3 BRA `(.L_x_11712) ;  /* 0x0000000000083947 */ /* 0x002fea0003800000 */
[----:B------:R-:W1:Y:S02]  /*ca20*/  SYNCS.PHASECHK.TRANS64.TRYWAIT P3, [R13+URZ+0x16830], R12 ;  /* 0x0168300c0d0075a7 */ /* 0x000e64000806017f */
[----:B-1----:R-:W-:Y:S05]  /*ca30*/  @!P3 BRA `(.L_x_11713) ;  /* 0x000001040024b947 */ /* 0x002fea0003800000 */
.L_x_11712:
[----:B------:R-:W-:Y:S05]  /*ca40*/  BSYNC B0 ;  /* 0x0000000000007941 */ /* 0x000fea0003800000 */
.L_x_11709:
[----:B01----:R-:W2:Y:S01]  /*ca50*/  LDL R13, [R1+0x14] ;  /* 0x00001400010d7983 */ /* 0x003ea20000100800 */
[----:B------:R-:W0:Y:S01]  /*ca60*/  S2R R12, SR_TID.X ;  /* 0x00000000000c7919 */ /* 0x000e220000002100 */
[----:B------:R-:W-:Y:S05]  /*ca70*/  WARPSYNC.ALL ;  /* 0x0000000000007948 */ /* 0x000fea0003800000 */
[----:B------:R-:W-:Y:S01]  /*ca80*/  IMAD.MOV.U32 R25, RZ, RZ, 0x40000040 ;  /* 0x40000040ff197424 */ /* 0x000fe200078e00ff */
[----:B0-----:R-:W-:Y:S02]  /*ca90*/  SHF.R.U32.HI R12, RZ, 0x7, R12 ;  /* 0x00000007ff0c7819 */ /* 0x001fe4000001160c */
[----:B------:R-:W-:-:S02]  /*caa0*/  R2UR UR8, R8 ;  /* 0x00000000080872ca */ /* 0x000fc400000e0000 */
[----:B------:R-:W-:Y:S02]  /*cab0*/  R2UR UR9, R9 ;  /* 0x00000000090972ca */ /* 0x000fe400000e0000 */
[C---:B------:R-:W-:Y:S02]  /*cac0*/  R2UR UR11, R25.reuse ;  /* 0x00000000190b72ca */ /* 0x040fe400000e0000 */
[----:B------:R-:W-:Y:S01]  /*cad0*/  R2UR UR23, R25 ;  /* 0x00000000191772ca */ /* 0x000fe200000e0000 */
[----:B------:R-:W-:Y:S01]  /*cae0*/  IMAD.MOV.U32 R21, RZ, RZ, 0x40000040 ;  /* 0x40000040ff157424 */ /* 0x000fe200078e00ff */
[----:B------:R-:W-:Y:S02]  /*caf0*/  R2UR UR12, R156 ;  /* 0x000000009c0c72ca */ /* 0x000fe400000e0000 */
[----:B------:R-:W-:Y:S02]  /*cb00*/  R2UR UR13, R157 ;  /* 0x000000009d0d72ca */ /* 0x000fe400000e0000 */
[----:B------:R-:W-:Y:S01]  /*cb10*/  R2UR UR15, R21 ;  /* 0x00000000150f72ca */ /* 0x000fe200000e0000 */
[----:B--2---:R-:W-:-:S02]  /*cb20*/  IMAD R24, R153, 0x400, R13 ;  /* 0x0000040099187824 */ /* 0x004fc400078e020d */
[----:B------:R-:W-:-:S05]  /*cb30*/  VIADD R13, R12, 0x8 ;  /* 0x000000080c0d7836 */ /* 0x000fca0000000000 */
[----:B------:R0:W-:Y:S01]  /*cb40*/  BAR.SYNC.DEFER_BLOCKING R13, 0x100 ;  /* 0x0004000d0000751d */ /* 0x0001e20000010000 */
[C---:B------:R-:W-:Y:S01]  /*cb50*/  R2UR UR10, R24.reuse ;  /* 0x00000000180a72ca */ /* 0x040fe200000e0000 */
[C---:B------:R-:W-:Y:S02]  /*cb60*/  VIADD R20, R24.reuse, 0x2 ;  /* 0x0000000218147836 */ /* 0x040fe40000000000 */
[C---:B------:R-:W-:Y:S02]  /*cb70*/  VIADD R12, R24.reuse, 0x4 ;  /* 0x00000004180c7836 */ /* 0x040fe40000000000 */
[----:B------:R-:W-:-:S05]  /*cb80*/  VIADD R24, R24, 0x6 ;  /* 0x0000000618187836 */ /* 0x000fca0000000000 */
[----:B------:R-:W-:Y:S02]  /*cb90*/  R2UR UR22, R24 ;  /* 0x00000000181672ca */ /* 0x000fe400000e0000 */
[----:B------:R-:W-:-:S06]  /*cba0*/  WARPGROUP.ARRIVE ;  /* 0x00000000000079c5 */ /* 0x000fcc0000000000 */
[----:B------:R-:W-:Y:S01]  /*cbb0*/  HGMMA.64x128x16.F32.BF16 R24, gdesc[UR8], RZ, !UPT, gsb0 ;  /* 0x01e00000081879f0 */ /* 0x000fe2000c0018ff */
[----:B------:R-:W-:Y:S01]  /*cbc0*/  R2UR UR14, R20 ;  /* 0x00000000140e72ca */ /* 0x000fe200000e0000 */
[----:B0-----:R-:W-:Y:S01]  /*cbd0*/  IMAD.MOV.U32 R13, RZ, RZ, 0x40000040 ;  /* 0x40000040ff0d7424 */ /* 0x001fe200078e00ff */
[----:B------:R-:W-:Y:S02]  /*cbe0*/  R2UR UR18, R12 ;  /* 0x000000000c1272ca */ /* 0x000fe400000e0000 */
[----:B------:R-:W-:Y:S02]  /*cbf0*/  R2UR UR16, R14 ;  /* 0x000000000e1072ca */ /* 0x000fe400000e0000 */
[----:B------:R-:W-:Y:S02]  /*cc00*/  R2UR UR19, R13 ;  /* 0x000000000d1372ca */ /* 0x000fe400000e0000 */
[----:B------:R-:W-:Y:S01]  /*cc10*/  R2UR UR17, R15 ;  /* 0x000000000f1172ca */ /* 0x000fe200000e0000 */
[----:B------:R-:W-:-:S02]  /*cc20*/  WARPGROUP.DEPBAR.LE gsb0, 0x0 ;  /* 0x00008000000079c5 */ /* 0x000fc40000010000 */
        /* <DEDUP_REMOVED lines=11> */
[----:B------:R-:W-:Y:S05]  /*cce0*/  @P2 BRA `(.L_x_11714) ;  /* 0x0000000000282947 */ /* 0x000fea0003800000 */
[----:B------:R-:W-:Y:S05]  /*ccf0*/  @!P0 BRA `(.L_x_11715) ;  /* 0x0000000000048947 */ /* 0x000fea0003800000 */
[----:B------:R-:W-:Y:S01]  /*cd00*/  BPT.TRAP 0x1 ;  /* 0x000000040000795c */ /* 0x000fe20000300000 */
.L_x_11715:
[----:B------:R-:W-:Y:S01]  /*cd10*/  SHF.L.U32 R12, R19, 0x1f, RZ ;  /* 0x0000001f130c7819 */ /* 0x000fe200000006ff */
[----:B------:R-:W-:-:S04]  /*cd20*/  IMAD R13, R16, 0x8, R2 ;  /* 0x00000008100d7824 */ /* 0x000fc800078e0202 */
[----:B------:R0:W1:Y:S01]  /*cd30*/  SYNCS.PHASECHK.TRANS64.TRYWAIT P2, [R13+URZ+0x16850], R12 ;  /* 0x0168500c0d0075a7 */ /* 0x000062000804017f */
[----:B------:R-:W-:Y:S05]  /*cd40*/  @!P0 BRA `(.L_x_11716) ;  /* 0x0000000000048947 */ /* 0x000fea0003800000 */
[----:B------:R-:W-:Y:S01]  /*cd50*/  BPT.TRAP 0x1 ;  /* 0x000000040000795c */ /* 0x000fe20000300000 */
.L_x_11716:
[----:B-1----:R-:W-:Y:S05]  /*cd60*/  @P2 BRA `(.L_x_11714) ;  /* 0x0000000000082947 */ /* 0x002fea0003800000 */
[----:B------:R-:W1:Y:S02]  /*cd70*/  SYNCS.PHASECHK.TRANS64.TRYWAIT P2, [R13+URZ+0x16850], R12 ;  /* 0x0168500c0d0075a7 */ /* 0x000e64000804017f */
[----:B-1----:R-:W-:Y:S05]  /*cd80*/  @!P2 BRA `(.L_x_11717) ;  /* 0x000001000064a947 */ /* 0x002fea0003800000 */
.L_x_11714:
[----:B01----:R-:W-:Y:S01]  /*cd90*/  VIADD R12, R2, 0x400 ;  /* 0x00000400020c7836 */ /* 0x003fe20000000000 */
[----:B------:R-:W-:Y:S05]  /*cda0*/  WARPSYNC.ALL ;  /* 0x0000000000007948 */ /* 0x000fea0003800000 */
[----:B------:R-:W-:Y:S01]  /*cdb0*/  SHF.R.U32.HI R12, RZ, 0x4, R12 ;  /* 0x00000004ff0c7819 */ /* 0x000fe2000001160c */
[----:B------:R-:W-:Y:S01]  /*cdc0*/  IMAD.MOV.U32 R13, RZ, RZ, 0x40000040 ;  /* 0x40000040ff0d7424 */ /* 0x000fe200078e00ff */
[----:B------:R-:W-:Y:S02]  /*cdd0*/  WARPGROUP.ARRIVE ;  /* 0x00000000000079c5 */ /* 0x000fe40000000000 */
[----:B------:R-:W-:-:S02]  /*cde0*/  LOP3.LUT R12, R12, 0x3fff, RZ, 0xc0, !PT ;  /* 0x00003fff0c0c7812 */ /* 0x000fc400078ec0ff */
[----:B------:R-:W-:-:S03]  /*cdf0*/  R2UR UR11, R13 ;  /* 0x000000000d0b72ca */ /* 0x000fc600000e0000 */
[----:B------:R-:W-:-:S05]  /*ce00*/  IMAD R12, R16, 0x400, R12 ;  /* 0x00000400100c7824 */ /* 0x000fca00078e020c */
[----:B------:R-:W-:-:S13]  /*ce10*/  R2UR UR10, R12 ;  /* 0x000000000c0a72ca */ /* 0x000fda00000e0000 */
[----:B------:R-:W-:Y:S01]  /*ce20*/  HGMMA.64x64x16.F32.BF16 R88, R148, gdesc[UR8].tnspB, R88, gsb0 ;  /* 0x40e0000894587df0 */ /* 0x000fe20008001858 */
[----:B------:R-:W-:Y:S02]  /*ce30*/  VIADD R20, R12, 0x80 ;  /* 0x000000800c147836 */ /* 0x000fe40000000000 */
[----:B------:R-:W-:-:S03]  /*ce40*/  IMAD.MOV.U32 R21, RZ, RZ, 0x40000040 ;  /* 0x40000040ff157424 */ /* 0x000fc600078e00ff */
[----:B------:R-:W-:Y:S02]  /*ce50*/  R2UR UR10, R20 ;  /* 0x00000000140a72ca */ /* 0x000fe400000e0000 */
[----:B------:R-:W-:Y:S01]  /*ce60*/  R2UR UR11, R21 ;  /* 0x00000000150b72ca */ /* 0x000fe200000e0000 */
[----:B------:R-:W-:Y:S02]  /*ce70*/  VIADD R20, R12, 0x100 ;  /* 0x000001000c147836 */ /* 0x000fe40000000000 */
[----:B------:R-:W-:Y:S01]  /*ce80*/  IMAD.MOV.U32 R21, RZ, RZ, 0x40000040 ;  /* 0x40000040ff157424 */ /* 0x000fe200078e00ff */
[----:B------:R-:W-:Y:S02]  /*ce90*/  WARPGROUP.DEPBAR.LE gsb0, 0x0 ;  /* 0x00008000000079c5 */ /* 0x000fe40000010000 */
[----:B------:R-:W-:Y:S01]  /*cea0*/  WARPGROUP.ARRIVE ;  /* 0x00000000000079c5 */ /* 0x000fe20000000000 */
[----:B------:R-:W2:Y:S04]  /*ceb0*/  LDL R150, [R1+0x1c] ;  /* 0x00001c0001967983 */ /* 0x000ea80000100800 */
[----:B------:R-:W3:Y:S02]  /*cec0*/  LDL R151, [R1+0x20] ;  /* 0x0000200001977983 */ /* 0x000ee40000100800 */
[----:B------:R-:W-:Y:S01]  /*ced0*/  HGMMA.64x64x16.F32.BF16 R88, R144, gdesc[UR8].tnspB, R88, gsb0 ;  /* 0x40e0000890587df0 */ /* 0x000fe20008001858 */
[----:B------:R-:W-:Y:S01]  /*cee0*/  R2UR UR10, R20 ;  /* 0x00000000140a72ca */ /* 0x000fe200000e0000 */
[----:B------:R-:W-:Y:S01]  /*cef0*/  VIADD R20, R12, 0x180 ;  /* 0x000001800c147836 */ /* 0x000fe20000000000 */
[----:B------:R-:W-:Y:S01]  /*cf00*/  R2UR UR11, R21 ;  /* 0x00000000150b72ca */ /* 0x000fe200000e0000 */
[----:B------:R-:W-:Y:S01]  /*cf10*/  IMAD.MOV.U32 R21, RZ, RZ, 0x40000040 ;  /* 0x40000040ff157424 */ /* 0x000fe200078e00ff */
[----:B------:R-:W0:Y:S01]  /*cf20*/  S2R R148, SR_TID.X ;  /* 0x0000000000947919 */ /* 0x000e220000002100 */
[----:B------:R-:W-:-:S02]  /*cf30*/  IMAD.MOV.U32 R13, RZ, RZ, 0x40000040 ;  /* 0x40000040ff0d7424 */ /* 0x000fc400078e00ff */
[----:B------:R-:W-:-:S04]  /*cf40*/  @!P1 IMAD R19, R153, 0x8, R2 ;  /* 0x0000000899139824 */ /* 0x000fc800078e0202 */
[----:B------:R-:W-:-:S05]  /*cf50*/  @!P1 VIADD R19, R19, 0x16840 ;  /* 0x0001684013139836 */ /* 0x000fca0000000000 */
[----:B------:R-:W-:Y:S02]  /*cf60*/  @!P1 PRMT R19, RZ, 0x654, R19 ;  /* 0x00000654ff139816 */ /* 0x000fe40000000013 */
[----:B0-----:R-:W-:Y:S02]  /*cf70*/  SHF.R.U32.HI R149, RZ, 0x7, R148 ;  /* 0x00000007ff957819 */ /* 0x001fe40000011694 */
[----:B------:R-:W-:Y:S01]  /*cf80*/  ISETP.GE.U32.AND P2, PT, R148, 0x180, PT ;  /* 0x000001809400780c */ /* 0x000fe20003f46070 */
[----:B------:R-:W-:Y:S02]  /*cf90*/  WARPGROUP.DEPBAR.LE gsb0, 0x0 ;  /* 0x00008000000079c5 */ /* 0x000fe40000010000 */
[----:B------:R-:W-:-:S06]  /*cfa0*/  WARPGROUP.ARRIVE ;  /* 0x00000000000079c5 */ /* 0x000fcc0000000000 */
[----:B------:R-:W-:Y:S01]  /*cfb0*/  HGMMA.64x64x16.F32.BF16 R88, R140, gdesc[UR8].tnspB, R88, gsb0 ;  /* 0x40e000088c587df0 */ /* 0x000fe20008001858 */
[----:B------:R-:W-:Y:S01]  /*cfc0*/  R2UR UR10, R20 ;  /* 0x00000000140a72ca */ /* 0x000fe200000e0000 */
[----:B------:R-:W-:Y:S01]  /*cfd0*/  VIADD R20, R12, 0x200 ;  /* 0x000002000c147836 */ /* 0x000fe20000000000 */
[----:B------:R-:W-:Y:S01]  /*cfe0*/  R2UR UR11, R21 ;  /* 0x00000000150b72ca */ /* 0x000fe200000e0000 */
[----:B------:R-:W-:Y:S01]  /*cff0*/  IMAD.MOV.U32 R21, RZ, RZ, 0x40000040 ;  /* 0x40000040ff157424 */ /* 0x000fe200078e00ff */
[----:B------:R-:W-:Y:S02]  /*d000*/  WARPGROUP.DEPBAR.LE gsb0, 0x0 ;  /* 0x00008000000079c5 */ /* 0x000fe40000010000 */
[----:B------:R-:W-:-:S09]  /*d010*/  WARPGROUP.ARRIVE ;  /* 0x00000000000079c5 */ /* 0x000fd20000000000 */
        /* <DEDUP_REMOVED lines=9> */
[C---:B------:R-:W-:Y:S01]  /*d0b0*/  VIADD R20, R12.reuse, 0x300 ;  /* 0x000003000c147836 */ /* 0x040fe20000000000 */
[----:B------:R-:W-:Y:S01]  /*d0c0*/  R2UR UR11, R21 ;  /* 0x00000000150b72ca */ /* 0x000fe200000e0000 */
[----:B------:R-:W-:Y:S02]  /*d0d0*/  IMAD.MOV.U32 R21, RZ, RZ, 0x40000040 ;  /* 0x40000040ff157424 */ /* 0x000fe400078e00ff */
[----:B------:R-:W-:Y:S01]  /*d0e0*/  VIADD R12, R12, 0x380 ;  /* 0x000003800c0c7836 */ /* 0x000fe20000000000 */
[----:B------:R-:W-:Y:S02]  /*d0f0*/  WARPGROUP.DEPBAR.LE gsb0, 0x0 ;  /* 0x00008000000079c5 */ /* 0x000fe40000010000 */
[----:B------:R-:W-:-:S07]  /*d100*/  WARPGROUP.ARRIVE ;  /* 0x00000000000079c5 */ /* 0x000fce0000000000 */
[----:B------:R-:W-:Y:S01]  /*d110*/  HGMMA.64x64x16.F32.BF16 R88, R128, gdesc[UR8].tnspB, R88, gsb0 ;  /* 0x40e0000880587df0 */ /* 0x000fe20008001858 */
[----:B------:R-:W-:Y:S02]  /*d120*/  R2UR UR10, R20 ;  /* 0x00000000140a72ca */ /* 0x000fe400000e0000 */
[----:B------:R-:W-:Y:S01]  /*d130*/  R2UR UR11, R21 ;  /* 0x00000000150b72ca */ /* 0x000fe200000e0000 */
[----:B------:R-:W-:Y:S02]  /*d140*/  WARPGROUP.DEPBAR.LE gsb0, 0x0 ;  /* 0x00008000000079c5 */ /* 0x000fe40000010000 */
[----:B------:R-:W-:-:S10]  /*d150*/  WARPGROUP.ARRIVE ;  /* 0x00000000000079c5 */ /* 0x000fd40000000000 */
[----:B------:R-:W-:Y:S01]  /*d160*/  HGMMA.64x64x16.F32.BF16 R88, R124, gdesc[UR8].tnspB, R88, gsb0 ;  /* 0x40e000087c587df0 */ /* 0x000fe20008001858 */
[----:B------:R-:W-:Y:S01]  /*d170*/  R2UR UR10, R12 ;  /* 0x000000000c0a72ca */ /* 0x000fe200000e0000 */
[----:B------:R-:W-:Y:S01]  /*d180*/  VIADD R12, R149, 0x9 ;  /* 0x00000009950c7836 */ /* 0x000fe20000000000 */
[----:B------:R-:W-:Y:S01]  /*d190*/  R2UR UR11, R13 ;  /* 0x000000000d0b72ca */ /* 0x000fe200000e0000 */
[----:B------:R-:W-:-:S03]  /*d1a0*/  IMAD.SHL.U32 R13, R4, 0x80, RZ ;  /* 0x00000080040d7824 */ /* 0x000fc600078e00ff */
[----:B------:R-:W-:Y:S02]  /*d1b0*/  SEL R20, R12, 0x9, !P2 ;  /* 0x000000090c147807 */ /* 0x000fe40005000000 */
[----:B--2---:R-:W-:Y:S02]  /*d1c0*/  IADD3 R12, R150, 0x1, -R13 ;  /* 0x00000001960c7810 */ /* 0x004fe40007ffe80d */
[----:B------:R-:W-:Y:S01]  /*d1d0*/  PLOP3.LUT P2, PT, PT, PT, UP0, 0x40, 0x0 ;  /* 0x000000000000781c */ /* 0x000fe20003f4e808 */
[----:B------:R-:W-:Y:S02]  /*d1e0*/  WARPGROUP.DEPBAR.LE gsb0, 0x0 ;  /* 0x00008000000079c5 */ /* 0x000fe40000010000 */
[----:B------:R-:W-:-:S06]  /*d1f0*/  WARPGROUP.ARRIVE ;  /* 0x00000000000079c5 */ /* 0x000fcc0000000000 */
[----:B------:R-:W-:Y:S03]  /*d200*/  HGMMA.64x64x16.F32.BF16 R88, R120, gdesc[UR8].tnspB, R88, gsb0 ;  /* 0x40e0000878587df0 */ /* 0x000fe60008001858 */
[----:B------:R-:W-:Y:S02]  /*d210*/  WARPGROUP.DEPBAR.LE gsb0, 0x0 ;  /* 0x00008000000079c5 */ /* 0x000fe40000010000 */
[----:B---3--:R-:W-:Y:S01]  /*d220*/  IMAD.IADD R120, R12, 0x1, -R151 ;  /* 0x000000010c787824 */ /* 0x008fe200078e0a97 */
[----:B------:R0:W-:Y:S06]  /*d230*/  BAR.ARV R20, 0x100 ;  /* 0x000400140000751d */ /* 0x0001ec0000002000 */
[----:B------:R-:W-:Y:S01]  /*d240*/  IMAD.U32 R12, RZ, RZ, UR25 ;  /* 0x00000019ff0c7e24 */ /* 0x000fe2000f8e00ff */
[----:B------:R1:W-:Y:S01]  /*d250*/  @!P1 SYNCS.ARRIVE.TRANS64.RED.A1T0 RZ, [R19+URZ], RZ ;  /* 0x000000ff13ff99a7 */ /* 0x0003e2000810043f */
[----:B------:R-:W-:-:S03]  /*d260*/  IMAD R120, R155, -0x2, R120 ;  /* 0xfffffffe9b787824 */ /* 0x000fc600078e0278 */
[----:B------:R-:W-:Y:S01]  /*d270*/  LOP3.LUT R121, RZ, R12, RZ, 0x33, !PT ;  /* 0x0000000cff797212 */ /* 0x000fe200078e33ff */
[----:B------:R-:W-:-:S04]  /*d280*/  VIADD R122, R120, UR28 ;  /* 0x0000001c787a7c36 */ /* 0x000fc80008000000 */
[----:B------:R-:W-:Y:S02]  /*d290*/  IMAD.IADD R121, R121, 0x1, R120 ;  /* 0x0000000179797824 */ /* 0x000fe400078e0278 */
[C---:B------:R-:W-:Y:S02]  /*d2a0*/  IMAD.IADD R120, R5.reuse, 0x1, R122 ;  /* 0x0000000105787824 */ /* 0x040fe400078e027a */
[----:B-1----:R-:W-:Y:S01]  /*d2b0*/  IMAD.IADD R19, R5, 0x1, R121 ;  /* 0x0000000105137824 */ /* 0x002fe200078e0279 */
[----:B0-----:R-:W-:Y:S06]  /*d2c0*/  @P2 BRA `(.L_x_11718) ;  /* 0x00000000005c2947 */ /* 0x001fec0003800000 */
[----:B------:R-:W-:Y:S01]  /*d2d0*/  ISETP.GT.AND P2, PT, R23, -0x1, PT ;  /* 0xffffffff1700780c */ /* 0x000fe20003f44270 */
[----:B------:R-:W-:-:S12]  /*d2e0*/  BSSY B0, `(.L_x_11719) ;  /* 0x0000011000007945 */ /* 0x000fd80003800000 */
[----:B------:R-:W-:Y:S05]  /*d2f0*/  @P2 BRA `(.L_x_11720) ;  /* 0x0000000000242947 */ /* 0x000fea0003800000 */
[----:B------:R-:W2:Y:S01]  /*d300*/  LDL R151, [R1+0x8] ;  /* 0x0000080001977983 */ /* 0x000ea20000100800 */
[----:B------:R-:W-:-:S05]  /*d310*/  IMAD.U32 R123, RZ, RZ, UR24 ;  /* 0x00000018ff7b7e24 */ /* 0x000fca000f8e00ff */
[----:B------:R-:W-:-:S13]  /*d320*/  ISETP.NE.AND P2, PT, R123, 0x1, PT ;  /* 0x000000017b00780c */ /* 0x000fda0003f45270 */
[----:B------:R-:W2:Y:S02]  /*d330*/  @P2 LDC.64 R20, c[0x0][0x9e8] ;  /* 0x00027a00ff142b82 */ /* 0x000ea40000000a00 */
[----:B--2---:R-:W-:-:S04]  /*d340*/  @P2 IMAD.HI.U32 R124, R151, R20, RZ ;  /* 0x00000014977c2227 */ /* 0x004fc800078e00ff */
[----:B------:R-:W-:Y:S01]  /*d350*/  IMAD.MOV.U32 R20, RZ, RZ, R151 ;  /* 0x000000ffff147224 */ /* 0x000fe200078e0097 */
[----:B------:R-:W-:-:S04]  /*d360*/  @P2 SHF.R.U32.HI R20, RZ, R21, R124 ;  /* 0x00000015ff142219 */ /* 0x000fc8000001167c */
[----:B------:R-:W-:Y:S01]  /*d370*/  LOP3.LUT R20, RZ, R20, RZ, 0x33, !PT ;  /* 0x00000014ff147212 */ /* 0x000fe200078e33ff */
[----:B------:R-:W-:Y:S06]  /*d380*/  BRA `(.L_x_11721) ;  /* 0x0000000000187947 */ /* 0x000fec0003800000 */
.L_x_11720:
[----:B------:R-:W-:-:S05]  /*d390*/  IMAD.U32 R123, RZ, RZ, UR24 ;  /* 0x00000018ff7b7e24 */ /* 0x000fca000f8e00ff */
[----:B------:R-:W-:-:S13]  /*d3a0*/  ISETP.NE.AND P2, PT, R123, 0x1, PT ;  /* 0x000000017b00780c */ /* 0x000fda0003f45270 */
[----:B------:R-:W0:Y:S02]  /*d3b0*/  @P2 LDC.64 R20, c[0x0][0x9e8] ;  /* 0x00027a00ff142b82 */ /* 0x000e240000000a00 */
[----:B0-----:R-:W-:-:S04]  /*d3c0*/  @P2 IMAD.HI.U32 R124, R23, R20, RZ ;  /* 0x00000014177c2227 */ /* 0x001fc800078e00ff */
[----:B------:R-:W-:Y:S01]  /*d3d0*/  IMAD.MOV.U32 R20, RZ, RZ, R23 ;  /* 0x000000ffff147224 */ /* 0x000fe200078e0017 */
[----:B------:R-:W-:-:S07]  /*d3e0*/  @P2 SHF.R.U32.HI R20, RZ, R21, R124 ;  /* 0x00000015ff142219 */ /* 0x000fce000001167c */
.L_x_11721:
[----:B------:R-:W-:Y:S05]  /*d3f0*/  BSYNC B0 ;  /* 0x0000000000007941 */ /* 0x000fea0003800000 */
.L_x_11719:
[----:B------:R-:W-:-:S04]  /*d400*/  IMAD R20, R20, R123, -R13 ;  /* 0x0000007b14147224 */ /* 0x000fc800078e0a0d */
[----:B------:R-:W-:-:S05]  /*d410*/  IMAD R20, R155, -0x2, R20 ;  /* 0xfffffffe9b147824 */ /* 0x000fca00078e0214 */
[----:B------:R-:W-:Y:S02]  /*d420*/  VIADDMNMX R120, R20, R123, R120, PT ;  /* 0x0000007b14787246 */ /* 0x000fe40003800178 */
[----:B------:R-:W-:-:S07]  /*d430*/  VIMNMX R19, R19, R20, !PT ;  /* 0x0000001413137248 */ /* 0x000fce0007fe0100 */
.L_x_11718:
[----:B------:R-:W-:Y:S02]  /*d440*/  ISETP.GT.AND P2, PT, R4, -0x1, PT ;  /* 0xffffffff0400780c */ /* 0x000fe40003f44270 */
[----:B------:R-:W-:Y:S02]  /*d450*/  IADD3 R122, R122, 0x8, R5 ;  /* 0x000000087a7a7810 */ /* 0x000fe40007ffe005 */
[C---:B------:R-:W-:Y:S02]  /*d460*/  ISETP.GT.AND P5, PT, R19.reuse, 0x8, P2 ;  /* 0x000000081300780c */ /* 0x040fe400017a4270 */
[C---:B------:R-:W-:Y:S02]  /*d470*/  ISETP.GT.AND P4, PT, R19.reuse, RZ, P2 ;  /* 0x000000ff1300720c */ /* 0x040fe40001784270 */
        /* <DEDUP_REMOVED lines=9> */
[C---:B------:R-:W-:Y:S02]  /*d510*/  ISETP.GT.AND P4, PT, R19.reuse, 0x9, P2 ;  /* 0x000000091300780c */ /* 0x040fe40001784270 */
[----:B------:R-:W-:Y:S02]  /*d520*/  ISETP.GT.AND P3, PT, R19, 0x10, P2 ;  /* 0x000000101300780c */ /* 0x000fe40001764270 */
[----:B------:R-:W-:Y:S02]  /*d530*/  FSEL R33, R33, -INF , !P5 ;  /* 0xff80000021217808 */ /* 0x000fe40006800000 */
[----:B------:R-:W-:Y:S02]  /*d540*/  ISETP.GT.AND P5, PT, R19, 0x20, P2 ;  /* 0x000000201300780c */ /* 0x000fe400017a4270 */
[----:B------:R-:W-:-:S02]  /*d550*/  ISETP.LT.OR P4, PT, R120, 0xa, P4 ;  /* 0x0000000a7800780c */ /* 0x000fc40002781670 */
[C---:B------:R-:W-:Y:S02]  /*d560*/  ISETP.LT.OR P3, PT, R120.reuse, 0x11, P3 ;  /* 0x000000117800780c */ /* 0x040fe40001f61670 */
[----:B------:R-:W-:Y:S02]  /*d570*/  ISETP.LT.OR P5, PT, R120, 0x21, P5 ;  /* 0x000000217800780c */ /* 0x000fe40002fa1670 */
[----:B------:R-:W-:Y:S02]  /*d580*/  FSEL R29, R29, -INF , !P4 ;  /* 0xff8000001d1d7808 */ /* 0x000fe40006000000 */
[----:B------:R-:W-:Y:S02]  /*d590*/  FSEL R32, R32, -INF , !P3 ;  /* 0xff80000020207808 */ /* 0x000fe40005800000 */
[C---:B------:R-:W-:Y:S02]  /*d5a0*/  ISETP.GT.AND P4, PT, R19.reuse, 0x18, P2 ;  /* 0x000000181300780c */ /* 0x040fe40001784270 */
        /* <DEDUP_REMOVED lines=65> */
[----:B------:R-:W-:Y:S02]  /*d9c0*/  PLOP3.LUT P5, PT, PT, PT, UP0, 0x40, 0x0 ;  /* 0x000000000000781c */ /* 0x000fe40003fae808 */
[----:B------:R-:W-:-:S02]  /*d9d0*/  ISETP.LT.OR P4, PT, R120, 0x6a, P4 ;  /* 0x0000006a7800780c */ /* 0x000fc40002781670 */
[----:B------:R-:W-:Y:S02]  /*d9e0*/  ISETP.LT.OR P3, PT, R120, 0x71, P3 ;  /* 0x000000717800780c */ /* 0x000fe40001f61670 */
[----:B------:R-:W-:Y:S02]  /*d9f0*/  FSEL R77, R77, -INF , !P4 ;  /* 0xff8000004d4d7808 */ /* 0x000fe40006000000 */
[----:B------:R-:W-:Y:S02]  /*da00*/  FSEL R80, R80, -INF , !P3 ;  /* 0xff80000050507808 */ /* 0x000fe40005800000 */
[C---:B------:R-:W-:Y:S02]  /*da10*/  ISETP.GT.AND P4, PT, R19.reuse, 0x78, P2 ;  /* 0x000000781300780c */ /* 0x040fe40001784270 */
[----:B------:R-:W-:Y:S02]  /*da20*/  ISETP.GT.AND P3, PT, R19, 0x79, P2 ;  /* 0x000000791300780c */ /* 0x000fe40001764270 */
[----:B------:R-:W-:-:S02]  /*da30*/  ISETP.LT.OR P4, PT, R120, 0x79, P4 ;  /* 0x000000797800780c */ /* 0x000fc40002781670 */
[----:B------:R-:W-:Y:S02]  /*da40*/  ISETP.LT.OR P3, PT, R120, 0x7a, P3 ;  /* 0x0000007a7800780c */ /* 0x000fe40001f61670 */
[----:B------:R-:W-:Y:S02]  /*da50*/  IADD3 R121, R121, 0x8, R5 ;  /* 0x0000000879797810 */ /* 0x000fe40007ffe005 */
[----:B------:R-:W-:Y:S02]  /*da60*/  FSEL R84, R84, -INF , !P4 ;  /* 0xff80000054547808 */ /* 0x000fe40006000000 */
[----:B------:R-:W-:Y:S01]  /*da70*/  FSEL R85, R85, -INF , !P3 ;  /* 0xff80000055557808 */ /* 0x000fe20005800000 */
[----:B------:R-:W-:Y:S06]  /*da80*/  @P5 BRA `(.L_x_11722) ;  /* 0x00000000005c5947 */ /* 0x000fec0003800000 */
[----:B------:R-:W-:Y:S01]  /*da90*/  ISETP.GT.AND P3, PT, R152, -0x1, PT ;  /* 0xffffffff9800780c */ /* 0x000fe20003f64270 */
[----:B------:R-:W-:-:S12]  /*daa0*/  BSSY B0, `(.L_x_11723) ;  /* 0x0000011000007945 */ /* 0x000fd80003800000 */
[----:B------:R-:W-:Y:S05]  /*dab0*/  @P3 BRA `(.L_x_11724) ;  /* 0x0000000000243947 */ /* 0x000fea0003800000 */
[----:B------:R-:W2:Y:S01]  /*dac0*/  LDL R123, [R1] ;  /* 0x00000000017b7983 */ /* 0x000ea20000100800 */
        /* <DEDUP_REMOVED lines=8> */
.L_x_11724:
[----:B------:R-:W-:-:S05]  /*db50*/  IMAD.U32 R19, RZ, RZ, UR24 ;  /* 0x00000018ff137e24 */ /* 0x000fca000f8e00ff */
[----:B------:R-:W-:-:S13]  /*db60*/  ISETP.NE.AND P3, PT, R19, 0x1, PT ;  /* 0x000000011300780c */ /* 0x000fda0003f65270 */
[----:B------:R-:W0:Y:S02]  /*db70*/  @P3 LDC.64 R20, c[0x0][0x9e8] ;  /* 0x00027a00ff143b82 */ /* 0x000e240000000a00 */
[----:B0-----:R-:W-:-:S04]  /*db80*/  @P3 IMAD.HI.U32 R120, R152, R20, RZ ;  /* 0x0000001498783227 */ /* 0x001fc800078e00ff */
[----:B------:R-:W-:Y:S01]  /*db90*/  IMAD.MOV.U32 R20, RZ, RZ, R152 ;  /* 0x000000ffff147224 */ /* 0x000fe200078e0098 */
[----:B------:R-:W-:-:S07]  /*dba0*/  @P3 SHF.R.U32.HI R20, RZ, R21, R120 ;  /* 0x00000015ff143219 */ /* 0x000fce0000011678 */
.L_x_11725:
[----:B------:R-:W-:Y:S05]  /*dbb0*/  BSYNC B0 ;  /* 0x0000000000007941 */ /* 0x000fea0003800000 */
.L_x_11723:
[----:B------:R-:W-:-:S04]  /*dbc0*/  IMAD R20, R20, R19, -R13 ;  /* 0x0000001314147224 */ /* 0x000fc800078e0a0d */
[----:B------:R-:W-:-:S05]  /*dbd0*/  IMAD R20, R155, -0x2, R20 ;  /* 0xfffffffe9b147824 */ /* 0x000fca00078e0214 */
[----:B------:R-:W-:Y:S02]  /*dbe0*/  VIADDMNMX R122, R20, R19, R122, PT ;  /* 0x00000013147a7246 */ /* 0x000fe4000380017a */
[----:B------:R-:W-:-:S07]  /*dbf0*/  VIMNMX R121, R121, R20, !PT ;  /* 0x0000001479797248 */ /* 0x000fce0007fe0100 */
.L_x_11722:
        /* <DEDUP_REMOVED lines=86> */
[----:B------:R-:W-:-:S02]  /*e160*/  ISETP.GT.AND P4, PT, R121, RZ, P2 ;  /* 0x000000ff7900720c */ /* 0x000fc40001784270 */
[----:B------:R-:W-:Y:S02]  /*e170*/  FSEL R67, R67, -INF , !P5 ;  /* 0xff80000043437808 */ /* 0x000fe40006800000 */
[----:B------:R-:W-:Y:S02]  /*e180*/  ISETP.GT.AND P3, PT, R121, 0x1, P2 ;  /* 0x000000017900780c */ /* 0x000fe40001764270 */
[C---:B------:R-:W-:Y:S02]  /*e190*/  ISETP.LT.OR P4, PT, R122.reuse, 0x1, P4 ;  /* 0x000000017a00780c */ /* 0x040fe40002781670 */
[----:B------:R-:W-:Y:S02]  /*e1a0*/  ISETP.LT.OR P3, PT, R122, 0x2, P3 ;  /* 0x000000027a00780c */ /* 0x000fe40001f61670 */
[----:B------:R-:W-:Y:S02]  /*e1b0*/  FSEL R26, R26, -INF , !P4 ;  /* 0xff8000001a1a7808 */ /* 0x000fe40006000000 */
[----:B------:R-:W-:-:S02]  /*e1c0*/  FSEL R27, R27, -INF , !P3 ;  /* 0xff8000001b1b7808 */ /* 0x000fc40005800000 */
[C---:B------:R-:W-:Y:S02]  /*e1d0*/  ISETP.GT.AND P3, PT, R121.reuse, 0x10, P2 ;  /* 0x000000107900780c */ /* 0x040fe40001764270 */
        /* <DEDUP_REMOVED lines=8> */
[C---:B------:R-:W-:Y:S02]  /*e260*/  ISETP.LT.OR P3, PT, R122.reuse, 0x1a, P3 ;  /* 0x0000001a7a00780c */ /* 0x040fe40001f61670 */
[----:B------:R-:W-:Y:S01]  /*e270*/  ISETP.LT.OR P4, PT, R122, 0x79, P4 ;  /* 0x000000797a00780c */ /* 0x000fe20002781670 */
[--C-:B------:R-:W-:Y:S01]  /*e280*/  FFMA.FTZ R148, R24, UR41, -R19.reuse ;  /* 0x0000002918947c23 */ /* 0x100fe20008010813 */
[----:B------:R-:W-:Y:S01]  /*e290*/  FMNMX.FTZ R24, R26, R0, !PT ;  /* 0x000000001a187209 */ /* 0x000fe20007810000 */
[--C-:B------:R-:W-:Y:S01]  /*e2a0*/  FFMA.FTZ R20, R25, UR41, -R19.reuse ;  /* 0x0000002919147c23 */ /* 0x100fe20008010813 */
[--C-:B------:R-:W-:Y:S01]  /*e2b0*/  FFMA.FTZ R21, R29, UR41, -R19.reuse ;  /* 0x000000291d157c23 */ /* 0x100fe20008010813 */
[----:B------:R-:W-:Y:S01]  /*e2c0*/  FSEL R39, R39, -INF , !P3 ;  /* 0xff80000027277808 */ /* 0x000fe20005800000 */
[--C-:B------:R-:W-:Y:S01]  /*e2d0*/  FFMA.FTZ R33, R33, UR41, -R19.reuse ;  /* 0x0000002921217c23 */ /* 0x100fe20008010813 */
[----:B------:R-:W-:Y:S01]  /*e2e0*/  FMNMX.FTZ R25, R27, R24, !PT ;  /* 0x000000181b197209 */ /* 0x000fe20007810000 */
[--C-:B------:R-:W-:Y:S01]  /*e2f0*/  FFMA.FTZ R132, R56, UR41, -R19.reuse ;  /* 0x0000002938847c23 */ /* 0x100fe20008010813 */
[----:B------:R-:W-:Y:S01]  /*e300*/  ISETP.GT.AND P3, PT, R121, 0x28, P2 ;  /* 0x000000287900780c */ /* 0x000fe20001764270 */
[----:B------:R-:W2:Y:S01]  /*e310*/  LDL R56, [R1+0x18] ;  /* 0x0000180001387983 */ /* 0x000ea20000100800 */
[----:B------:R-:W-:Y:S01]  /*e320*/  FMNMX.FTZ R24, R30, R25, !PT ;  /* 0x000000191e187209 */ /* 0x000fe20007810000 */
[--C-:B------:R-:W-:Y:S01]  /*e330*/  FFMA.FTZ R150, R28, UR41, -R19.reuse ;  /* 0x000000291c967c23 */ /* 0x100fe20008010813 */
[----:B------:R-:W-:Y:S01]  /*e340*/  ISETP.LT.OR P3, PT, R122, 0x29, P3 ;  /* 0x000000297a00780c */ /* 0x000fe20001f61670 */
[----:B------:R0:W-:Y:S01]  /*e350*/  MUFU.EX2 R25, R33 ;  /* 0x0000002100197308 */ /* 0x0001e20000000800 */
        /* <DEDUP_REMOVED lines=25> */
[----:B------:R-:W-:Y:S01]  /*e4f0*/  FFMA.FTZ R49, R49, UR41, -R19 ;  /* 0x0000002931317c23 */ /* 0x000fe20008010813 */
[----:B------:R-:W-:-:S02]  /*e500*/  FSEL R58, R58, -INF , !P3 ;  /* 0xff8000003a3a7808 */ /* 0x000fc40005800000 */
[----:B------:R-:W-:Y:S02]  /*e510*/  FMNMX.FTZ R24, R46, R29, !PT ;  /* 0x0000001d2e187209 */ /* 0x000fe40007810000 */
[----:B------:R-:W-:Y:S01]  /*e520*/  ISETP.GT.AND P3, PT, R121, 0x49, P2 ;  /* 0x000000497900780c */ /* 0x000fe20001764270 */
[----:B------:R1:W-:Y:S01]  /*e530*/  MUFU.EX2 R29, R41 ;  /* 0x00000029001d7308 */ /* 0x0003e20000000800 */
[----:B0-----:R-:W-:Y:S02]  /*e540*/  FMNMX.FTZ R33, R47, R24, !PT ;  /* 0x000000182f217209 */ /* 0x001fe40007810000 */
[----:B------:R-:W-:Y:S02]  /*e550*/  ISETP.LT.OR P3, PT, R122, 0x4a, P3 ;  /* 0x0000004a7a00780c */ /* 0x000fe40001f61670 */
[----:B------:R-:W-:Y:S02]  /*e560*/  FMNMX.FTZ R24, R50, R33, !PT ;  /* 0x0000002132187209 */ /* 0x000fe40007810000 */
        /* <DEDUP_REMOVED lines=37> */
[----:B-1----:R-:W-:Y:S02]  /*e7c0*/  FMNMX.FTZ R41, R79, R24, !PT ;  /* 0x000000184f297209 */ /* 0x002fe40007810000 */
[----:B------:R-:W-:Y:S02]  /*e7d0*/  ISETP.GT.AND P2, PT, R121, 0x79, P2 ;  /* 0x000000797900780c */ /* 0x000fe40001744270 */
[----:B------:R-:W-:-:S02]  /*e7e0*/  FSEL R83, R83, -INF , !P3 ;  /* 0xff80000053537808 */ /* 0x000fc40005800000 */
[----:B------:R-:W-:Y:S01]  /*e7f0*/  FMNMX.FTZ R24, R82, R41, !PT ;  /* 0x0000002952187209 */ /* 0x000fe20007810000 */
[----:B------:R-:W-:Y:S01]  /*e800*/  MUFU.EX2 R136, R136 ;  /* 0x0000008800887308 */ /* 0x000fe20000000800 */
[----:B------:R-:W-:Y:S02]  /*e810*/  ISETP.LT.OR P2, PT, R122, 0x7a, P2 ;  /* 0x0000007a7a00780c */ /* 0x000fe40001741670 */
[----:B------:R-:W-:Y:S02]  /*e820*/  FSEL R86, R86, -INF , !P4 ;  /* 0xff80000056567808 */ /* 0x000fe40006000000 */
[----:B------:R-:W-:Y:S02]  /*e830*/  FMNMX.FTZ R41, R83, R24, !PT ;  /* 0x0000001853297209 */ /* 0x000fe40007810000 */
[----:B------:R-:W-:Y:S01]  /*e840*/  FSEL R87, R87, -INF , !P2 ;  /* 0xff80000057577808 */ /* 0x000fe20005000000 */
[----:B------:R-:W-:Y:S01]  /*e850*/  MUFU.EX2 R33, R49 ;  /* 0x0000003100217308 */ /* 0x000fe20000000800 */
[----:B------:R-:W-:-:S04]  /*e860*/  FMNMX.FTZ R24, R86, R41, !PT ;  /* 0x0000002956187209 */ /* 0x000fc80007810000 */
[----:B------:R-:W-:-:S03]  /*e870*/  FMNMX.FTZ R24, R87, R24, !PT ;  /* 0x0000001857187209 */ /* 0x000fc60007810000 */
[----:B------:R-:W-:Y:S02]  /*e880*/  MUFU.EX2 R138, R138 ;  /* 0x0000008a008a7308 */ /* 0x000fe40000000800 */
[----:B------:R-:W0:Y:S01]  /*e890*/  SHFL.BFLY PT, R45, R24, 0x2, 0x1f ;  /* 0x0c401f00182d7f89 */ /* 0x000e2200000e0000 */
[----:B------:R-:W-:-:S05]  /*e8a0*/  FFMA.FTZ R57, R57, UR41, -R19 ;  /* 0x0000002939397c23 */ /* 0x000fca0008010813 */
[----:B------:R-:W-:Y:S01]  /*e8b0*/  MUFU.EX2 R36, R36 ;  /* 0x0000002400247308 */ /* 0x000fe20000000800 */
[----:B0-----:R-:W-:-:S05]  /*e8c0*/  FMNMX.FTZ R52, R24, R45, !PT ;  /* 0x0000002d18347209 */ /* 0x001fca0007810000 */
[----:B------:R-:W0:Y:S02]  /*e8d0*/  SHFL.BFLY PT, R53, R52, 0x1, 0x1f ;  /* 0x0c201f0034357f89 */ /* 0x000e2400000e0000 */
[----:B0-----:R-:W-:Y:S02]  /*e8e0*/  FMNMX.FTZ R24, R52, R53, !PT ;  /* 0x0000003534187209 */ /* 0x001fe40007810000 */
[----:B------:R-:W-:-:S05]  /*e8f0*/  FSEL R52, R13, RZ, P5 ;  /* 0x000000ff0d347208 */ /* 0x000fca0002800000 */
[----:B------:R-:W-:-:S04]  /*e900*/  FADD.FTZ R52, -R52, R3 ;  /* 0x0000000334347221 */ /* 0x000fc80000010100 */
[----:B------:R-:W-:-:S06]  /*e910*/  FMUL.FTZ R3, R52, UR41 ;  /* 0x0000002934037c20 */ /* 0x000fcc0008410000 */
[----:B------:R-:W0:Y:S01]  /*e920*/  MUFU.EX2 R3, R3 ;  /* 0x0000000300037308 */ /* 0x000e220000000800 */
[C---:B------:R-:W-:Y:S01]  /*e930*/  FMUL.FTZ R53, R24.reuse, UR41 ;  /* 0x0000002918357c20 */ /* 0x040fe20008410000 */
[----:B------:R-:W-:-:S04]  /*e940*/  FSETP.NEU.FTZ.AND P2, PT, R24, -INF , PT ;  /* 0xff8000001800780b */ /* 0x000fc80003f5d000 */
[----:B------:R-:W-:-:S05]  /*e950*/  FSEL R52, R53, RZ, P2 ;  /* 0x000000ff35347208 */ /* 0x000fca0001000000 */
[--C-:B------:R-:W-:Y:S01]  /*e960*/  FFMA.FTZ R149, R26, UR41, -R52.reuse ;  /* 0x000000291a957c23 */ /* 0x100fe20008010834 */
[--C-:B------:R-:W-:Y:S01]  /*e970*/  FFMA.FTZ R26, R27, UR41, -R52.reuse ;  /* 0x000000291b1a7c23 */ /* 0x100fe20008010834 */
[--C-:B------:R-:W-:Y:S01]  /*e980*/  FFMA.FTZ R27, R31, UR41, -R52.reuse ;  /* 0x000000291f1b7c23 */ /* 0x100fe20008010834 */
[----:B------:R-:W-:Y:S01]  /*e990*/  FFMA.FTZ R31, R39, UR41, -R52 ;  /* 0x00000029271f7c23 */ /* 0x000fe20008010834 */
[----:B0-----:R-:W-:Y:S01]  /*e9a0*/  FFMA.FTZ R7, R3, R7, R148 ;  /* 0x0000000703077223 */ /* 0x001fe20000010094 */
[----:B------:R-:W-:-:S03]  /*e9b0*/  FFMA.FTZ R147, R38, UR41, -R52 ;  /* 0x0000002926937c23 */ /* 0x000fc60008010834 */
[----:B------:R-:W-:Y:S01]  /*e9c0*/  FADD.FTZ R39, R20, R7 ;  /* 0x0000000714277221 */ /* 0x000fe20000010000 */
[----:B------:R-:W-:-:S03]  /*e9d0*/  FSEL R7, R24, RZ, P2 ;  /* 0x000000ff18077208 */ /* 0x000fc60001000000 */
[----:B------:R-:W-:Y:S02]  /*e9e0*/  FADD.FTZ R38, R150, R39 ;  /* 0x0000002796267221 */ /* 0x000fe40000010000 */
[----:B------:R-:W-:Y:S02]  /*e9f0*/  FADD.FTZ R0, -R7, R0 ;  /* 0x0000000007007221 */ /* 0x000fe40000010100 */
[----:B------:R-:W-:Y:S01]  /*ea00*/  FADD.FTZ R7, R21, R38 ;  /* 0x0000002615077221 */ /* 0x000fe20000010000 */
[----:B------:R-:W-:-:S03]  /*ea10*/  FFMA.FTZ R143, R46, UR41, -R52 ;  /* 0x000000292e8f7c23 */ /* 0x000fc60008010834 */
[----:B------:R-:W-:Y:S01]  /*ea20*/  FADD.FTZ R46, R144, R7 ;  /* 0x00000007902e7221 */ /* 0x000fe20000010000 */
[----:B------:R-:W-:-:S03]  /*ea30*/  FMUL.FTZ R0, R0, UR41 ;  /* 0x0000002900007c20 */ /* 0x000fc60008410000 */
[----:B------:R-:W-:-:S04]  /*ea40*/  FADD.FTZ R7, R25, R46 ;  /* 0x0000002e19077221 */ /* 0x000fc80000010000 */
[----:B------:R-:W-:Y:S01]  /*ea50*/  FADD.FTZ R7, R146, R7 ;  /* 0x0000000792077221 */ /* 0x000fe20000010000 */
[----:B------:R-:W-:Y:S01]  /*ea60*/  MUFU.EX2 R149, R149 ;  /* 0x0000009500957308 */ /* 0x000fe20000000800 */
[----:B------:R-:W-:Y:S02]  /*ea70*/  FFMA.FTZ R151, R30, UR41, -R52 ;  /* 0x000000291e977c23 */ /* 0x000fe40008010834 */
[----:B------:R-:W-:-:S05]  /*ea80*/  FADD.FTZ R7, R28, R7 ;  /* 0x000000071c077221 */ /* 0x000fca0000010000 */
[----:B------:R-:W0:Y:S01]  /*ea90*/  MUFU.EX2 R0, R0 ;  /* 0x0000000000007308 */ /* 0x000e220000000800 */
[----:B------:R-:W-:Y:S01]  /*eaa0*/  FADD.FTZ R46, R140, R7 ;  /* 0x000000078c2e7221 */ /* 0x000fe20000010000 */
[----:B------:R-:W-:-:S06]  /*eab0*/  FFMA.FTZ R145, R34, UR41, -R52 ;  /* 0x0000002922917c23 */ /* 0x000fcc0008010834 */
[----:B------:R-:W1:Y:S01]  /*eac0*/  MUFU.EX2 R26, R26 ;  /* 0x0000001a001a7308 */ /* 0x000e620000000800 */
[----:B------:R-:W-:Y:S01]  /*ead0*/  FADD.FTZ R7, R29, R46 ;  /* 0x0000002e1d077221 */ /* 0x000fe20000010000 */
[----:B------:R-:W-:-:S06]  /*eae0*/  FFMA.FTZ R30, R35, UR41, -R52 ;  /* 0x00000029231e7c23 */ /* 0x000fcc0008010834 */
[----:B------:R-:W3:Y:S01]  /*eaf0*/  MUFU.EX2 R151, R151 ;  /* 0x0000009700977308 */ /* 0x000ee20000000800 */
[----:B------:R-:W-:Y:S01]  /*eb00*/  FADD.FTZ R7, R142, R7 ;  /* 0x000000078e077221 */ /* 0x000fe20000010000 */
[----:B------:R-:W-:-:S06]  /*eb10*/  FFMA.FTZ R34, R43, UR41, -R52 ;  /* 0x000000292b227c23 */ /* 0x000fcc0008010834 */
[----:B------:R-:W4:Y:S01]  /*eb20*/  MUFU.EX2 R27, R27 ;  /* 0x0000001b001b7308 */ /* 0x000f220000000800 */
[----:B------:R-:W-:Y:S01]  /*eb30*/  FADD.FTZ R43, R32, R7 ;  /* 0x00000007202b7221 */ /* 0x000fe20000010000 */
[----:B0-----:R-:W-:Y:S01]  /*eb40*/  FFMA.FTZ R7, R0, R6, R149 ;  /* 0x0000000600077223 */ /* 0x001fe20000010095 */
[----:B------:R-:W-:-:S05]  /*eb50*/  FFMA.FTZ R134, R60, UR41, -R19 ;  /* 0x000000293c867c23 */ /* 0x000fca0008010813 */
[----:B------:R-:W0:Y:S01]  /*eb60*/  MUFU.EX2 R145, R145 ;  /* 0x0000009100917308 */ /* 0x000e220000000800 */
[----:B------:R-:W-:Y:S01]  /*eb70*/  FADD.FTZ R46, R136, R43 ;  /* 0x0000002b882e7221 */ /* 0x000fe20000010000 */
[----:B-1----:R-:W-:-:S06]  /*eb80*/  FADD.FTZ R6, R26, R7 ;  /* 0x000000071a067221 */ /* 0x002fcc0000010000 */
[----:B------:R-:W1:Y:S01]  /*eb90*/  MUFU.EX2 R132, R132 ;  /* 0x0000008400847308 */ /* 0x000e620000000800 */
[----:B------:R-:W-:Y:S01]  /*eba0*/  FADD.FTZ R7, R33, R46 ;  /* 0x0000002e21077221 */ /* 0x000fe20000010000 */
[----:B------:R-:W-:Y:S01]  /*ebb0*/  FFMA.FTZ R40, R61, UR41, -R19 ;  /* 0x000000293d287c23 */ /* 0x000fe20008010813 */
[----:B---3--:R-:W-:-:S05]  /*ebc0*/  FADD.FTZ R6, R151, R6 ;  /* 0x0000000697067221 */ /* 0x008fca0000010000 */
[----:B------:R-:W3:Y:S01]  /*ebd0*/  MUFU.EX2 R30, R30 ;  /* 0x0000001e001e7308 */ /* 0x000ee20000000800 */
[----:B------:R-:W-:Y:S01]  /*ebe0*/  FFMA.FTZ R141, R42, UR41, -R52 ;  /* 0x000000292a8d7c23 */ /* 0x000fe20008010834 */
[----:B------:R-:W-:-:S06]  /*ebf0*/  FADD.FTZ R7, R138, R7 ;  /* 0x000000078a077221 */ /* 0x000fcc0000010000 */
[----:B------:R-:W5:Y:S01]  /*ec00*/  MUFU.EX2 R37, R57 ;  /* 0x0000003900257308 */ /* 0x000f620000000800 */
[----:B------:R-:W-:Y:S01]  /*ec10*/  FFMA.FTZ R128, R64, UR41, -R19 ;  /* 0x0000002940807c23 */ /* 0x000fe20008010813 */
[----:B----4-:R-:W-:-:S06]  /*ec20*/  FADD.FTZ R6, R27, R6 ;  /* 0x000000061b067221 */ /* 0x010fcc0000010000 */
[----:B------:R-:W4:Y:S01]  /*ec30*/  MUFU.EX2 R147, R147 ;  /* 0x0000009300937308 */ /* 0x000f220000000800 */
[----:B------:R-:W-:Y:S02]  /*ec40*/  @!P1 IMAD R35, R16, 0x8, R2 ;  /* 0x0000000810239824 */ /* 0x000fe400078e0202 */
[----:B------:R-:W-:-:S05]  /*ec50*/  FADD.FTZ R43, R36, R7 ;  /* 0x00000007242b7221 */ /* 0x000fca0000010000 */
[----:B------:R-:W2:Y:S01]  /*ec60*/  MUFU.EX2 R134, R134 ;  /* 0x0000008600867308 */ /* 0x000ea20000000800 */
[----:B------:R-:W-:Y:S01]  /*ec70*/  FFMA.FTZ R41, R65, UR41, -R19 ;  /* 0x0000002941297c23 */ /* 0x000fe20008010813 */
[----:B0-----:R-:W-:-:S06]  /*ec80*/  FADD.FTZ R7, R145, R6 ;  /* 0x0000000691077221 */ /* 0x001fcc0000010000 */
[----:B------:R-:W0:Y:S01]  /*ec90*/  MUFU.EX2 R31, R31 ;  /* 0x0000001f001f7308 */ /* 0x000e220000000800 */
[----:B------:R-:W-:Y:S01]  /*eca0*/  FFMA.FTZ R137, R50, UR41, -R52 ;  /* 0x0000002932897c23 */ /* 0x000fe20008010834 */
[----:B------:R-:W-:Y:S02]  /*ecb0*/  @!P1 VIADD R35, R35, 0x16860 ;  /* 0x0001686023239836 */ /* 0x000fe40000000000 */
[----:B-1----:R-:W-:-:S04]  /*ecc0*/  FADD.FTZ R50, R132, R43 ;  /* 0x0000002b84327221 */ /* 0x002fc80000010000 */
[----:B------:R-:W1:Y:S01]  /*ecd0*/  MUFU.EX2 R40, R40 ;  /* 0x0000002800287308 */ /* 0x000e620000000800 */
[----:B------:R-:W-:Y:S01]  /*ece0*/  FFMA.FTZ R130, R68, UR41, -R19 ;  /* 0x0000002944827c23 */ /* 0x000fe20008010813 */
[----:B---3--:R-:W-:-:S06]  /*ecf0*/  FADD.FTZ R46, R30, R7 ;  /* 0x000000071e2e7221 */ /* 0x008fcc0000010000 */
[----:B------:R-:W3:Y:S01]  /*ed00*/  MUFU.EX2 R141, R141 ;  /* 0x0000008d008d7308 */ /* 0x000ee20000000800 */
[----:B------:R-:W-:Y:S01]  /*ed10*/  FFMA.FTZ R47, R47, UR41, -R52 ;  /* 0x000000292f2f7c23 */ /* 0x000fe20008010834 */
[----:B-----5:R-:W-:-:S06]  /*ed20*/  FADD.FTZ R7, R37, R50 ;  /* 0x0000003225077221 */ /* 0x020fcc0000010000 */
[----:B------:R-:W5:Y:S01]  /*ed30*/  MUFU.EX2 R128, R128 ;  /* 0x0000008000807308 */ /* 0x000f620000000800 */
[----:B------:R-:W-:Y:S01]  /*ed40*/  FFMA.FTZ R44, R69, UR41, -R19 ;  /* 0x00000029452c7c23 */ /* 0x000fe20008010813 */
[----:B------:R-:W-:Y:S01]  /*ed50*/  @!P1 PRMT R35, RZ, 0x654, R35 ;  /* 0x00000654ff239816 */ /* 0x000fe20000000023 */
[----:B----4-:R-:W-:-:S05]  /*ed60*/  FADD.FTZ R46, R147, R46 ;  /* 0x0000002e932e7221 */ /* 0x010fca0000010000 */
[----:B------:R-:W4:Y:S01]  /*ed70*/  MUFU.EX2 R34, R34 ;  /* 0x0000002200227308 */ /* 0x000f220000000800 */
[----:B--2---:R-:W-:Y:S01]  /*ed80*/  FADD.FTZ R7, R134, R7 ;  /* 0x0000000786077221 */ /* 0x004fe20000010000 */
[----:B------:R-:W-:Y:S01]  /*ed90*/  FFMA.FTZ R124, R72, UR41, -R19 ;  /* 0x00000029487c7c23 */ /* 0x000fe20008010813 */
[----:B------:R2:W-:Y:S05]  /*eda0*/  @!P1 SYNCS.ARRIVE.TRANS64.RED.A1T0 RZ, [R35+URZ], RZ ;  /* 0x000000ff23ff99a7 */ /* 0x0005ea000810043f */
[----:B------:R-:W4:Y:S01]  /*edb0*/  MUFU.EX2 R41, R41 ;  /* 0x0000002900297308 */ /* 0x000f220000000800 */
[----:B0-----:R-:W-:-:S07]  /*edc0*/  FADD.FTZ R46, R31, R46 ;  /* 0x0000002e1f2e7221 */ /* 0x001fce0000010000 */
[----:B------:R-:W0:Y:S01]  /*edd0*/  MUFU.EX2 R143, R143 ;  /* 0x0000008f008f7308 */ /* 0x000e220000000800 */
[----:B--2---:R-:W-:Y:S01]  /*ede0*/  FFMA.FTZ R35, R51, UR41, -R52 ;  /* 0x0000002933237c23 */ /* 0x004fe20008010834 */
[----:B-1----:R-:W-:-:S06]  /*edf0*/  FADD.FTZ R43, R40, R7 ;  /* 0x00000007282b7221 */ /* 0x002fcc0000010000 */
[----:B------:R-:W1:Y:S01]  /*ee00*/  MUFU.EX2 R130, R130 ;  /* 0x0000008200827308 */ /* 0x000e620000000800 */
[----:B------:R-:W-:Y:S01]  /*ee10*/  FFMA.FTZ R45, R73, UR41, -R19 ;  /* 0x00000029492d7c23 */ /* 0x000fe20008010813 */
[----:B---3--:R-:W-:-:S06]  /*ee20*/  FADD.FTZ R7, R141, R46 ;  /* 0x0000002e8d077221 */ /* 0x008fcc0000010000 */
[----:B------:R-:W2:Y:S01]  /*ee30*/  MUFU.EX2 R16, R47 ;  /* 0x0000002f00107308 */ /* 0x000ea20000000800 */
[----:B------:R-:W-:Y:S01]  /*ee40*/  FFMA.FTZ R139, R54, UR41, -R52 ;  /* 0x00000029368b7c23 */ /* 0x000fe20008010834 */
[----:B------:R-:W-:Y:S01]  /*ee50*/  F2FP.BF16.F32.PACK_AB R148, R20, R148 ;  /* 0x000000941494723e */ /* 0x000fe200000010ff */
[----:B-----5:R-:W-:-:S05]  /*ee60*/  FADD.FTZ R46, R128, R43 ;  /* 0x0000002b802e7221 */ /* 0x020fca0000010000 */
[----:B------:R-:W3:Y:S01]  /*ee70*/  MUFU.EX2 R44, R44 ;  /* 0x0000002c002c7308 */ /* 0x000ee20000000800 */
[----:B------:R-:W-:Y:S01]  /*ee80*/  FFMA.FTZ R126, R76, UR41, -R19 ;  /* 0x000000294c7e7c23 */ /* 0x000fe20008010813 */
[----:B----4-:R-:W-:-:S06]  /*ee90*/  FADD.FTZ R20, R34, R7 ;  /* 0x0000000722147221 */ /* 0x010fcc0000010000 */
[----:B------:R-:W4:Y:S01]  /*eea0*/  MUFU.EX2 R137, R137 ;  /* 0x0000008900897308 */ /* 0x000f220000000800 */
[----:B------:R-:W-:Y:S01]  /*eeb0*/  FFMA.FTZ R38, R55, UR41, -R52 ;  /* 0x0000002937267c23 */ /* 0x000fe20008010834 */
[----:B------:R-:W-:-:S06]  /*eec0*/  FADD.FTZ R43, R41, R46 ;  /* 0x0000002e292b7221 */ /* 0x000fcc0000010000 */
[----:B------:R-:W5:Y:S01]  /*eed0*/  MUFU.EX2 R124, R124 ;  /* 0x0000007c007c7308 */ /* 0x000f620000000800 */
[----:B------:R-:W-:Y:S01]  /*eee0*/  FFMA.FTZ R48, R77, UR41, -R19 ;  /* 0x000000294d307c23 */ /* 0x000fe20008010813 */
[----:B0-----:R-:W-:-:S06]  /*eef0*/  FADD.FTZ R7, R143, R20 ;  /* 0x000000148f077221 */ /* 0x001fcc0000010000 */
[----:B------:R-:W0:Y:S01]  /*ef00*/  MUFU.EX2 R35, R35 ;  /* 0x0000002300237308 */ /* 0x000e220000000800 */
[----:B------:R-:W-:Y:S01]  /*ef10*/  FFMA.FTZ R133, R58, UR41, -R52 ;  /* 0x000000293a857c23 */ /* 0x000fe20008010834 */
[----:B-1----:R-:W-:-:S06]  /*ef20*/  FADD.FTZ R43, R130, R43 ;  /* 0x0000002b822b7221 */ /* 0x002fcc0000010000 */
[----:B------:R-:W1:Y:S01]  /*ef30*/  MUFU.EX2 R45, R45 ;  /* 0x0000002d002d7308 */ /* 0x000e620000000800 */
[----:B------:R-:W-:Y:S01]  /*ef40*/  FFMA.FTZ R120, R80, UR41, -R19 ;  /* 0x0000002950787c23 */ /* 0x000fe20008010813 */
[----:B--2---:R-:W-:-:S06]  /*ef50*/  FADD.FTZ R46, R16, R7 ;  /* 0x00000007102e7221 */ /* 0x004fcc0000010000 */
[----:B------:R-:W2:Y:S01]  /*ef60*/  MUFU.EX2 R139, R139 ;  /* 0x0000008b008b7308 */ /* 0x000ea20000000800 */
[----:B------:R-:W-:Y:S01]  /*ef70*/  FFMA.FTZ R39, R59, UR41, -R52 ;  /* 0x000000293b277c23 */ /* 0x000fe20008010834 */
[----:B---3--:R-:W-:-:S06]  /*ef80*/  FADD.FTZ R43, R44, R43 ;  /* 0x0000002b2c2b7221 */ /* 0x008fcc0000010000 */
[----:B------:R-:W3:Y:S01]  /*ef90*/  MUFU.EX2 R126, R126 ;  /* 0x0000007e007e7308 */ /* 0x000ee20000000800 */
[----:B------:R-:W-:Y:S01]  /*efa0*/  FFMA.FTZ R49, R81, UR41, -R19 ;  /* 0x0000002951317c23 */ /* 0x000fe20008010813 */
[----:B----4-:R-:W-:-:S06]  /*efb0*/  FADD.FTZ R46, R137, R46 ;  /* 0x0000002e892e7221 */ /* 0x010fcc0000010000 */
[----:B------:R-:W4:Y:S01]  /*efc0*/  MUFU.EX2 R38, R38 ;  /* 0x0000002600267308 */ /* 0x000f220000000800 */
[----:B------:R-:W-:Y:S01]  /*efd0*/  FFMA.FTZ R135, R62, UR41, -R52 ;  /* 0x000000293e877c23 */ /* 0x000fe20008010834 */
[----:B------:R-:W-:Y:S01]  /*efe0*/  F2FP.BF16.F32.PACK_AB R146, R28, R146 ;  /* 0x000000921c92723e */ /* 0x000fe200000010ff */
[----:B-----5:R-:W-:-:S05]  /*eff0*/  FADD.FTZ R28, R124, R43 ;  /* 0x0000002b7c1c7221 */ /* 0x020fca0000010000 */
[----:B------:R-:W5:Y:S01]  /*f000*/  MUFU.EX2 R48, R48 ;  /* 0x0000003000307308 */ /* 0x000f620000000800 */
[----:B------:R-:W-:Y:S01]  /*f010*/  FFMA.FTZ R122, R84, UR41, -R19 ;  /* 0x00000029547a7c23 */ /* 0x000fe20008010813 */
[----:B0-----:R-:W-:-:S06]  /*f020*/  FADD.FTZ R46, R35, R46 ;  /* 0x0000002e232e7221 */ /* 0x001fcc0000010000 */
[----:B------:R-:W0:Y:S01]  /*f030*/  MUFU.EX2 R133, R133 ;  /* 0x0000008500857308 */ /* 0x000e220000000800 */
[----:B------:R-:W-:Y:S01]  /*f040*/  FFMA.FTZ R42, R63, UR41, -R52 ;  /* 0x000000293f2a7c23 */ /* 0x000fe20008010834 */
[----:B------:R-:W-:Y:S01]  /*f050*/  F2FP.BF16.F32.PACK_AB R150, R21, R150 ;  /* 0x000000961596723e */ /* 0x000fe200000010ff */
[----:B-1----:R-:W-:-:S05]  /*f060*/  FADD.FTZ R21, R45, R28 ;  /* 0x0000001c2d157221 */ /* 0x002fca0000010000 */
[----:B------:R-:W1:Y:S01]  /*f070*/  MUFU.EX2 R120, R120 ;  /* 0x0000007800787308 */ /* 0x000e620000000800 */
[----:B------:R-:W-:Y:S01]  /*f080*/  FFMA.FTZ R19, R85, UR41, -R19 ;  /* 0x0000002955137c23 */ /* 0x000fe20008010813 */
[----:B--2---:R-:W-:-:S06]  /*f090*/  FADD.FTZ R7, R139, R46 ;  /* 0x0000002e8b077221 */ /* 0x004fcc0000010000 */
[----:B------:R-:W2:Y:S01]  /*f0a0*/  MUFU.EX2 R39, R39 ;  /* 0x0000002700277308 */ /* 0x000ea20000000800 */
[----:B------:R-:W-:Y:S01]  /*f0b0*/  FFMA.FTZ R66, R66, UR41, -R52 ;  /* 0x0000002942427c23 */ /* 0x000fe20008010834 */
[----:B------:R-:W-:Y:S01]  /*f0c0*/  F2FP.BF16.F32.PACK_AB R142, R32, R142 ;  /* 0x0000008e208e723e */ /* 0x000fe200000010ff */
[----:B---3--:R-:W-:-:S05]  /*f0d0*/  FADD.FTZ R21, R126, R21 ;  /* 0x000000157e157221 */ /* 0x008fca0000010000 */
[----:B------:R-:W3:Y:S01]  /*f0e0*/  MUFU.EX2 R49, R49 ;  /* 0x0000003100317308 */ /* 0x000ee20000000800 */
[----:B----4-:R-:W-:Y:S01]  /*f0f0*/  FADD.FTZ R32, R38, R7 ;  /* 0x0000000726207221 */ /* 0x010fe20000010000 */
[----:B------:R-:W-:-:S06]  /*f100*/  FFMA.FTZ R129, R67, UR41, -R52 ;  /* 0x0000002943817c23 */ /* 0x000fcc0008010834 */
[----:B------:R-:W4:Y:S01]  /*f110*/  MUFU.EX2 R135, R135 ;  /* 0x0000008700877308 */ /* 0x000f220000000800 */
[----:B-----5:R-:W-:Y:S01]  /*f120*/  FADD.FTZ R21, R48, R21 ;  /* 0x0000001530157221 */ /* 0x020fe20000010000 */
[----:B0-----:R-:W-:-:S06]  /*f130*/  FADD.FTZ R32, R133, R32 ;  /* 0x0000002085207221 */ /* 0x001fcc0000010000 */
[----:B------:R-:W0:Y:S01]  /*f140*/  MUFU.EX2 R122, R122 ;  /* 0x0000007a007a7308 */ /* 0x000e220000000800 */
[----:B------:R-:W-:-:S07]  /*f150*/  FFMA.FTZ R131, R70, UR41, -R52 ;  /* 0x0000002946837c23 */ /* 0x000fce0008010834 */
[----:B------:R-:W5:Y:S01]  /*f160*/  MUFU.EX2 R42, R42 ;  /* 0x0000002a002a7308 */ /* 0x000f620000000800 */
[----:B------:R-:W-:Y:S01]  /*f170*/  F2FP.BF16.F32.PACK_AB R138, R36, R138 ;  /* 0x0000008a248a723e */ /* 0x000fe200000010ff */
[----:B-1----:R-:W-:-:S06]  /*f180*/  FADD.FTZ R36, R120, R21 ;  /* 0x0000001578247221 */ /* 0x002fcc0000010000 */
[----:B------:R-:W1:Y:S01]  /*f190*/  MUFU.EX2 R19, R19 ;  /* 0x0000001300137308 */ /* 0x000e620000000800 */
[----:B--2---:R-:W-:-:S07]  /*f1a0*/  FADD.FTZ R32, R39, R32 ;  /* 0x0000002027207221 */ /* 0x004fce0000010000 */
[----:B------:R-:W2:Y:S01]  /*f1b0*/  MUFU.EX2 R6, R66 ;  /* 0x0000004200067308 */ /* 0x000ea20000000800 */
[----:B------:R-:W-:Y:S01]  /*f1c0*/  FFMA.FTZ R71, R71, UR41, -R52 ;  /* 0x0000002947477c23 */ /* 0x000fe20008010834 */
[----:B---3--:R-:W-:Y:S01]  /*f1d0*/  FADD.FTZ R21, R49, R36 ;  /* 0x0000002431157221 */ /* 0x008fe20000010000 */
[----:B----4-:R-:W-:-:S05]  /*f1e0*/  FADD.FTZ R7, R135, R32 ;  /* 0x0000002087077221 */ /* 0x010fca0000010000 */
[----:B------:R-:W3:Y:S01]  /*f1f0*/  MUFU.EX2 R129, R129 ;  /* 0x0000008100817308 */ /* 0x000ee20000000800 */
[----:B------:R-:W-:Y:S01]  /*f200*/  FFMA.FTZ R125, R74, UR41, -R52 ;  /* 0x000000294a7d7c23 */ /* 0x000fe20008010834 */
[----:B0-----:R-:W-:Y:S01]  /*f210*/  FADD.FTZ R32, R122, R21 ;  /* 0x000000157a207221 */ /* 0x001fe20000010000 */
[----:B-----5:R-:W-:-:S05]  /*f220*/  FADD.FTZ R21, R42, R7 ;  /* 0x000000072a157221 */ /* 0x020fca0000010000 */
[----:B------:R-:W0:Y:S01]  /*f230*/  MUFU.EX2 R131, R131 ;  /* 0x0000008300837308 */ /* 0x000e220000000800 */
[----:B------:R-:W-:Y:S01]  /*f240*/  FFMA.FTZ R75, R75, UR41, -R52 ;  /* 0x000000294b4b7c23 */ /* 0x000fe20008010834 */
[----:B-1----:R-:W-:Y:S01]  /*f250*/  FADD.FTZ R7, R19, R32 ;  /* 0x0000002013077221 */ /* 0x002fe20000010000 */
[----:B--2---:R-:W-:-:S05]  /*f260*/  FADD.FTZ R32, R6, R21 ;  /* 0x0000001506207221 */ /* 0x004fca0000010000 */
[----:B------:R-:W1:Y:S01]  /*f270*/  MUFU.EX2 R20, R71 ;  /* 0x0000004700147308 */ /* 0x000e620000000800 */
[----:B------:R-:W-:Y:S01]  /*f280*/  FFMA.FTZ R78, R78, UR41, -R52 ;  /* 0x000000294e4e7c23 */ /* 0x000fe20008010834 */
[----:B---3--:R-:W-:-:S06]  /*f290*/  FADD.FTZ R32, R129, R32 ;  /* 0x0000002081207221 */ /* 0x008fcc0000010000 */
[----:B------:R-:W2:Y:S01]  /*f2a0*/  MUFU.EX2 R125, R125 ;  /* 0x0000007d007d7308 */ /* 0x000ea20000000800 */
[----:B------:R-:W-:Y:S01]  /*f2b0*/  FFMA.FTZ R79, R79, UR41, -R52 ;  /* 0x000000294f4f7c23 */ /* 0x000fe20008010834 */
[----:B------:R-:W-:Y:S01]  /*f2c0*/  F2FP.BF16.F32.PACK_AB R122, R19, R122 ;  /* 0x0000007a137a723e */ /* 0x000fe200000010ff */
[----:B0-----:R-:W-:-:S05]  /*f2d0*/  FADD.FTZ R19, R131, R32 ;  /* 0x0000002083137221 */ /* 0x001fca0000010000 */
        /* <DEDUP_REMOVED lines=8> */
[----:B0-----:R-:W-:-:S06]  /*f360*/  FADD.FTZ R19, R28, R19 ;  /* 0x000000131c137221 */ /* 0x001fcc0000010000 */
[----:B------:R-:W0:Y:S01]  /*f370*/  MUFU.EX2 R121, R82 ;  /* 0x0000005200797308 */ /* 0x000e220000000800 */
[----:B------:R-:W-:Y:S01]  /*f380*/  FFMA.FTZ R52, R87, UR41, -R52 ;  /* 0x0000002957347c23 */ /* 0x000fe20008010834 */
[----:B------:R-:W-:Y:S01]  /*f390*/  F2FP.BF16.F32.PACK_AB R149, R26, R149 ;  /* 0x000000951a95723e */ /* 0x000fe200000010ff */
[----:B-1----:R-:W-:-:S05]  /*f3a0*/  FADD.FTZ R26, R78, R19 ;  /* 0x000000134e1a7221 */ /* 0x002fca0000010000 */
[----:B------:R-:W1:Y:S01]  /*f3b0*/  MUFU.EX2 R83, R83 ;  /* 0x0000005300537308 */ /* 0x000e620000000800 */
[----:B--2---:R-:W-:Y:S01]  /*f3c0*/  FADD.FTZ R26, R79, R26 ;  /* 0x0000001a4f1a7221 */ /* 0x004fe20000010000 */
[----:B------:R-:W-:-:S06]  /*f3d0*/  ISETP.GT.AND P2, PT, R4, R56, PT ;  /* 0x000000380400720c */ /* 0x000fcc0003f44270 */
[----:B------:R-:W2:Y:S01]  /*f3e0*/  MUFU.EX2 R123, R86 ;  /* 0x00000056007b7308 */ /* 0x000ea20000000800 */
[----:B0-----:R-:W-:-:S07]  /*f3f0*/  FADD.FTZ R26, R121, R26 ;  /* 0x0000001a791a7221 */ /* 0x001fce0000010000 */
[----:B------:R-:W0:Y:S01]  /*f400*/  MUFU.EX2 R52, R52 ;  /* 0x0000003400347308 */ /* 0x000e220000000800 */
[----:B-1----:R-:W-:Y:S01]  /*f410*/  FADD.FTZ R26, R83, R26 ;  /* 0x0000001a531a7221 */ /* 0x002fe20000010000 */
[-C--:B------:R-:W-:Y:S01]  /*f420*/  FMUL.FTZ R88, R88, R3.reuse ;  /* 0x0000000358587220 */ /* 0x080fe20000410000 */
[-C--:B------:R-:W-:Y:S01]  /*f430*/  FMUL.FTZ R89, R89, R3.reuse ;  /* 0x0000000359597220 */ /* 0x080fe20000410000 */
[-C--:B------:R-:W-:Y:S01]  /*f440*/  FMUL.FTZ R92, R92, R3.reuse ;  /* 0x000000035c5c7220 */ /* 0x080fe20000410000 */
[-C--:B------:R-:W-:Y:S01]  /*f450*/  FMUL.FTZ R93, R93, R3.reuse ;  /* 0x000000035d5d7220 */ /* 0x080fe20000410000 */
[-C--:B------:R-:W-:Y:S01]  /*f460*/  FMUL.FTZ R96, R96, R3.reuse ;  /* 0x0000000360607220 */ /* 0x080fe20000410000 */
[----:B--2---:R-:W-:Y:S01]  /*f470*/  FADD.FTZ R26, R123, R26 ;  /* 0x0000001a7b1a7221 */ /* 0x004fe20000010000 */
        /* <DEDUP_REMOVED lines=30> */
[----:B0-----:R-:W-:Y:S01]  /*f660*/  FADD.FTZ R6, R52, R26 ;  /* 0x0000001a34067221 */ /* 0x001fe20000010000 */
[----:B------:R-:W-:Y:S01]  /*f670*/  F2FP.BF16.F32.PACK_AB R140, R29, R140 ;  /* 0x0000008c1d8c723e */ /* 0x000fe200000010ff */
[----:B------:R-:W-:Y:S01]  /*f680*/  VIADD R4, R4, 0xffffffff ;  /* 0xffffffff04047836 */ /* 0x000fe20000000000 */
        /* <DEDUP_REMOVED lines=26> */
[----:B------:R-:W-:Y:S02]  /*f830*/  IMAD.MOV.U32 R0, RZ, RZ, R24 ;  /* 0x000000ffff007224 */ /* 0x000fe400078e0018 */
[----:B------:R-:W-:Y:S02]  /*f840*/  IMAD.MOV.U32 R3, RZ, RZ, R13 ;  /* 0x000000ffff037224 */ /* 0x000fe400078e000d */
[----:B------:R-:W-:Y:S02]  /*f850*/  IMAD.MOV.U32 R16, RZ, RZ, R153 ;  /* 0x000000ffff107224 */ /* 0x000fe400078e0099 */
[----:B------:R-:W-:-:S07]  /*f860*/  IMAD.MOV.U32 R19, RZ, RZ, R154 ;  /* 0x000000ffff137224 */ /* 0x000fce00078e009a */
.L_x_11708:
        /* <DEDUP_REMOVED lines=19> */
.L_x_11729:
[----:B------:R-:W-:-:S13]  /*f9a0*/  ISETP.NE.AND P2, PT, R24, 0x1, PT ;  /* 0x000000011800780c */ /* 0x000fda0003f45270 */
[----:B------:R-:W0:Y:S02]  /*f9b0*/  @P2 LDC.64 R20, c[0x0][0x9e8] ;  /* 0x00027a00ff142b82 */ /* 0x000e240000000a00 */
[----:B0-----:R-:W-:-:S05]  /*f9c0*/  @P2 IMAD.HI.U32 R20, R13, R20, RZ ;  /* 0x000000140d142227 */ /* 0x001fca00078e00ff */
[----:B------:R-:W-:-:S07]  /*f9d0*/  @P2 SHF.R.U32.HI R13, RZ, R21, R20 ;  /* 0x00000015ff0d2219 */ /* 0x000fce0000011614 */
.L_x_11730:
[----:B------:R-:W-:Y:S05]  /*f9e0*/  BSYNC B0 ;  /* 0x0000000000007941 */ /* 0x000fea0003800000 */
.L_x_11728:
[----:B------:R-:W-:-:S05]  /*f9f0*/  IMAD R13, R13, R24, RZ ;  /* 0x000000180d0d7224 */ /* 0x000fca00078e02ff */
[----:B------:R-:W-:-:S07]  /*fa00*/  VIMNMX R12, R12, R13, !PT ;  /* 0x0000000d0c0c7248 */ /* 0x000fce0007fe0100 */
.L_x_11727:
        /* <DEDUP_REMOVED lines=12> */
.L_x_11741:
        /* <DEDUP_REMOVED lines=11> */
.L_x_11733:
[----:B------:R-:W-:Y:S01]  /*fb80*/  IMAD R0, R16, 0x8, R2 ;  /* 0x0000000810007824 */ /* 0x000fe200078e0202 */
[----:B------:R-:W-:-:S04]  /*fb90*/  SHF.L.U32 R3, R19, 0x1f, RZ ;  /* 0x0000001f13037819 */ /* 0x000fc800000006ff */
[----:B------:R0:W1:Y:S01]  /*fba0*/  SYNCS.PHASECHK.TRANS64.TRYWAIT P3, [R0+URZ+0x16830], R3 ;  /* 0x01683003000075a7 */ /* 0x000062000806017f */
[----:B------:R-:W-:Y:S05]  /*fbb0*/  @!P0 BRA `(.L_x_11734) ;  /* 0x0000000000048947 */ /* 0x000fea0003800000 */
[----:B------:R-:W-:Y:S01]  /*fbc0*/  BPT.TRAP 0x1 ;  /* 0x000000040000795c */ /* 0x000fe20000300000 */
.L_x_11734:
[----:B------:R-:W-:Y:S04]  /*fbd0*/  BSSY B0, `(.L_x_11732) ;  /* 0x0000004000007945 */ /* 0x000fe80003800000 */
[----:B-1----:R-:W-:Y:S05]  /*fbe0*/  @P3 BRA `(.L_x_11735) ;  /* 0x0000000000083947 */ /* 0x002fea0003800000 */
[----:B------:R-:W1:Y:S02]  /*fbf0*/  SYNCS.PHASECHK.TRANS64.TRYWAIT P3, [R0+URZ+0x16830], R3 ;  /* 0x01683003000075a7 */ /* 0x000e64000806017f */
[----:B-1----:R-:W-:Y:S05]  /*fc00*/  @!P3 BRA `(.L_x_11736) ;  /* 0x000000d000d8b947 */ /* 0x002fea0003800000 */
.L_x_11735:
[----:B------:R-:W-:Y:S05]  /*fc10*/  BSYNC B0 ;  /* 0x0000000000007941 */ /* 0x000fea0003800000 */
.L_x_11732:
[----:B01----:R-:W2:Y:S01]  /*fc20*/  LDL R3, [R1+0x14] ;  /* 0x0000140001037983 */ /* 0x003ea20000100800 */
[----:B------:R-:W0:Y:S01]  /*fc30*/  S2R R0, SR_TID.X ;  /* 0x0000000000007919 */ /* 0x000e220000002100 */
[----:B------:R-:W-:Y:S05]  /*fc40*/  WARPSYNC.ALL ;  /* 0x0000000000007948 */ /* 0x000fea0003800000 */
[----:B------:R-:W-:Y:S01]  /*fc50*/  IMAD.MOV.U32 R25, RZ, RZ, 0x40000040 ;  /* 0x40000040ff197424 */ /* 0x000fe200078e00ff */
[----:B0-----:R-:W-:-:S05]  /*fc60*/  SHF.R.U32.HI R0, RZ, 0x7, R0 ;  /* 0x00000007ff007819 */ /* 0x001fca0000011600 */
[----:B------:R-:W-:Y:S01]  /*fc70*/  VIADD R0, R0, 0x8 ;  /* 0x0000000800007836 */ /* 0x000fe20000000000 */
[----:B------:R-:W-:Y:S01]  /*fc80*/  R2UR UR8, R8 ;  /* 0x00000000080872ca */ /* 0x000fe200000e0000 */
[----:B------:R-:W-:Y:S01]  /*fc90*/  IMAD.MOV.U32 R27, RZ, RZ, 0x40000040 ;  /* 0x40000040ff1b7424 */ /* 0x000fe200078e00ff */
[----:B------:R-:W-:Y:S01]  /*fca0*/  R2UR UR9, R9 ;  /* 0x00000000090972ca */ /* 0x000fe200000e0000 */
[----:B------:R-:W-:Y:S01]  /*fcb0*/  IMAD.MOV.U32 R29, RZ, RZ, 0x40000040 ;  /* 0x40000040ff1d7424 */ /* 0x000fe200078e00ff */
[----:B------:R-:W-:Y:S02]  /*fcc0*/  R2UR UR11, R25 ;  /* 0x00000000190b72ca */ /* 0x000fe400000e0000 */
[----:B------:R-:W-:Y:S02]  /*fcd0*/  R2UR UR15, R27 ;  /* 0x000000001b0f72ca */ /* 0x000fe400000e0000 */
[----:B------:R-:W-:Y:S02]  /*fce0*/  R2UR UR19, R29 ;  /* 0x000000001d1372ca */ /* 0x000fe400000e0000 */
[----:B------:R-:W-:-:S02]  /*fcf0*/  R2UR UR23, R25 ;  /* 0x00000000191772ca */ /* 0x000fc400000e0000 */
[----:B------:R-:W-:Y:S02]  /*fd00*/  R2UR UR12, R156 ;  /* 0x000000009c0c72ca */ /* 0x000fe400000e0000 */
[----:B------:R-:W-:Y:S01]  /*fd10*/  R2UR UR13, R157 ;  /* 0x000000009d0d72ca */ /* 0x000fe200000e0000 */
[----:B------:R0:W-:Y:S01]  /*fd20*/  BAR.SYNC.DEFER_BLOCKING R0, 0x100 ;  /* 0x000400000000751d */ /* 0x0001e20000010000 */
[----:B------:R-:W-:Y:S02]  /*fd30*/  R2UR UR16, R14 ;  /* 0x000000000e1072ca */ /* 0x000fe400000e0000 */
[----:B------:R-:W-:Y:S01]  /*fd40*/  R2UR UR17, R15 ;  /* 0x000000000f1172ca */ /* 0x000fe200000e0000 */
[----:B--2---:R-:W-:-:S04]  /*fd50*/  IMAD R24, R16, 0x400, R3 ;  /* 0x0000040010187824 */ /* 0x004fc800078e0203 */
[C---:B------:R-:W-:Y:S01]  /*fd60*/  VIADD R26, R24.reuse, 0x2 ;  /* 0x00000002181a7836 */ /* 0x040fe20000000000 */
[C---:B------:R-:W-:Y:S01]  /*fd70*/  R2UR UR10, R24.reuse ;  /* 0x00000000180a72ca */ /* 0x040fe200000e0000 */
[C---:B------:R-:W-:Y:S02]  /*fd80*/  VIADD R28, R24.reuse, 0x4 ;  /* 0x00000004181c7836 */ /* 0x040fe40000000000 */
[----:B------:R-:W-:Y:S01]  /*fd90*/  VIADD R24, R24, 0x6 ;  /* 0x0000000618187836 */ /* 0x000fe20000000000 */
[----:B------:R-:W-:Y:S02]  /*fda0*/  R2UR UR14, R26 ;  /* 0x000000001a0e72ca */ /* 0x000fe400000e0000 */
[----:B------:R-:W-:Y:S02]  /*fdb0*/  R2UR UR18, R28 ;  /* 0x000000001c1272ca */ /* 0x000fe400000e0000 */
[----:B------:R-:W-:Y:S02]  /*fdc0*/  R2UR UR22, R24 ;  /* 0x00000000181672ca */ /* 0x000fe400000e0000 */
[----:B------:R-:W-:-:S06]  /*fdd0*/  WARPGROUP.ARRIVE ;  /* 0x00000000000079c5 */ /* 0x000fcc0000000000 */
[----:B------:R-:W-:Y:S03]  /*fde0*/  HGMMA.64x128x16.F32.BF16 R24, gdesc[UR8], RZ, !UPT, gsb0 ;  /* 0x01e00000081879f0 */ /* 0x000fe6000c0018ff */
[----:B------:R-:W-:Y:S02]  /*fdf0*/  WARPGROUP.DEPBAR.LE gsb0, 0x0 ;  /* 0x00008000000079c5 */ /* 0x000fe40000010000 */
[----:B------:R-:W-:-:S07]  /*fe00*/  WARPGROUP.ARRIVE ;  /* 0x00000000000079c5 */ /* 0x000fce0000000000 */
        /* <DEDUP_REMOVED lines=13> */
.L_x_11738:
[----:B------:R-:W-:Y:S01]  /*fee0*/  SHF.L.U32 R0, R12, 0x1f, RZ ;  /* 0x0000001f0c007819 */ /* 0x000fe200000006ff */
[----:B------:R-:W-:-:S04]  /*fef0*/  IMAD R3, R23, 0x8, R2 ;  /* 0x0000000817037824 */ /* 0x000fc800078e0202 */
[----:B------:R0:W1:Y:S01]  /*ff00*/  SYNCS.PHASECHK.TRANS64.TRYWAIT P2, [R3+URZ+0x16850], R0 ;  /* 0x01685000030075a7 */ /* 0x000062000804017f */
[----:B------:R-:W-:Y:S05]  /*ff10*/  @!P0 BRA `(.L_x_11739) ;  /* 0x0000000000048947 */ /* 0x000fea0003800000 */
[----:B------:R-:W-:Y:S01]  /*ff20*/  BPT.TRAP 0x1 ;  /* 0x000000040000795c */ /* 0x000fe20000300000 */
.L_x_11739:
[----:B-1----:R-:W-:Y:S05]  /*ff30*/  @P2 BRA `(.L_x_11737) ;  /* 0x0000000000082947 */ /* 0x002fea0003800000 */
[----:B------:R-:W1:Y:S02]  /*ff40*/  SYNCS.PHASECHK.TRANS64.TRYWAIT P2, [R3+URZ+0x16850], R0 ;  /* 0x01685000030075a7 */ /* 0x000e64000804017f */
[----:B-1----:R-:W-:Y:S05]  /*ff50*/  @!P2 BRA `(.L_x_11740) ;  /* 0x000000d00018a947 */ /* 0x002fea0003800000 */
.L_x_11737:
[----:B------:R-:W2:Y:S01]  /*ff60*/  S2R R154, SR_TID.X ;  /* 0x00000000009a7919 */ /* 0x000ea20000002100 */
[----:B------:R-:W-:Y:S01]  /*ff70*/  VIADD R12, R2, 0x400 ;  /* 0x00000400020c7836 */ /* 0x000fe20000000000 */
[----:B------:R-:W-:Y:S05]  /*ff80*/  WARPSYNC.ALL ;  /* 0x0000000000007948 */ /* 0x000fea0003800000 */
[----:B------:R-:W-:-:S04]  /*ff90*/  SHF.R.U32.HI R12, RZ, 0x4, R12 ;  /* 0x00000004ff0c7819 */ /* 0x000fc8000001160c */
[----:B------:R-:W-:Y:S02]  /*ffa0*/  LOP3.LUT R12, R12, 0x3fff, RZ, 0xc0, !PT ;  /* 0x00003fff0c0c7812 */ /* 0x000fe400078ec0ff */
[----:B--2---:R-:W-:Y:S02]  /*ffb0*/  SHF.R.U32.HI R152, RZ, 0x7, R154 ;  /* 0x00000007ff987819 */ /* 0x004fe4000001169a */
[----:B------:R-:W-:-:S03]  /*ffc0*/  ISETP.GE.U32.AND P2, PT, R154, 0x180, PT ;  /* 0x000001809a00780c */ /* 0x000fc60003f46070 */
[----:B------:R-:W-:-:S05]  /*ffd0*/  VIADD R152, R152, 0x9 ;  /* 0x0000000998987836 */ /* 0x000fca0000000000 */
[----:B------:R-:W-:Y:S01]  /*ffe0*/  SEL R152, R152, 0x9, !P2 ;  /* 0x0000000998987807 */ /* 0x000fe20005000000 */
[C---:B------:R-:W-:Y:S01]  /*fff0*/  IMAD R12, R23.reuse, 0x400, R12 ;  /* 0x00000400170c7824 */ /* 0x040fe200078e020c */
[----:B------:R-:W-:Y:S01]  /*10000*/  WARPGROUP.ARRIVE ;  /* 0x00000000000079c5 */ /* 0x000fe20000000000 */
[----:B------:R-:W-:Y:S01]  /*10010*/  IMAD.MOV.U32 R13, RZ, RZ, 0x40000040 ;  /* 0x40000040ff0d7424 */ /* 0x000fe200078e00ff */
[----:B01----:R-:W-:Y:S01]  /*10020*/  FMNMX.FTZ R0, R24, R20, !PT ;  /* 0x0000001418007209 */ /* 0x003fe20007810000 */
[----:B------:R-:W-:Y:S01]  /*10030*/  UMOV UR41, UR6 ;  /* 0x0000000600297c82 */ /* 0x000fe20008000000 */
[----:B------:R-:W-:Y:S01]  /*10040*/  R2UR UR10, R12 ;  /* 0x000000000c0a72ca */ /* 0x000fe200000e0000 */
[----:B------:R-:W-:Y:S01]  /*10050*/  @!P1 IMAD R23, R23, 0x8, R2 ;  /* 0x0000000817179824 */ /* 0x000fe200078e0202 */
[----:B------:R-:W-:Y:S02]  /*10060*/  R2UR UR11, R13 ;  /* 0x000000000d0b72ca */ /* 0x000fe400000e0000 */
[----:B------:R-:W-:Y:S01]  /*10070*/  FMNMX.FTZ R0, R25, R0, !PT ;  /* 0x0000000019007209 */ /* 0x000fe20007810000 */
[----:B------:R-:W-:Y:S01]  /*10080*/  @!P1 VIADD R23, R23, 0x16860 ;  /* 0x0001686017179836 */ /* 0x000fe20000000000 */
[C---:B------:R-:W-:Y:S01]  /*10090*/  ISETP.GT.AND P2, PT, R4.reuse, R153, PT ;  /* 0x000000990400720c */ /* 0x040fe20003f44270 */
[----:B------:R-:W-:Y:S01]  /*100a0*/  VIADD R4, R4, 0xffffffff ;  /* 0xffffffff04047836 */ /* 0x000fe20000000000 */
[----:B------:R-:W-:-:S02]  /*100b0*/  FMNMX.FTZ R0, R28, R0, !PT ;  /* 0x000000001c007209 */ /* 0x000fc40007810000 */
[----:B------:R-:W-:Y:S02]  /*100c0*/  @!P1 PRMT R23, RZ, 0x654, R23 ;  /* 0x00000654ff179816 */ /* 0x000fe40000000017 */
[----:B------:R-:W-:-:S03]  /*100d0*/  FMNMX.FTZ R0, R29, R0, !PT ;  /* 0x000000001d007209 */ /* 0x000fc60007810000 */
[----:B------:R-:W-:Y:S01]  /*100e0*/  HGMMA.64x64x16.F32.BF16 R88, R148, gdesc[UR8].tnspB, R88, gsb0 ;  /* 0x40e0000894587df0 */ /* 0x000fe20008001858 */
        /* <DEDUP_REMOVED lines=21> */
[----:B------:R-:W-:Y:S01]  /*10240*/  VIADD R148, R12, 0x80 ;  /* 0x000000800c947836 */ /* 0x000fe20000000000 */
[----:B------:R-:W-:Y:S01]  /*10250*/  WARPGROUP.ARRIVE ;  /* 0x00000000000079c5 */ /* 0x000fe20000000000 */
[----:B------:R-:W-:Y:S01]  /*10260*/  IMAD.MOV.U32 R149, RZ, RZ, 0x40000040 ;  /* 0x40000040ff957424 */ /* 0x000fe200078e00ff */
[----:B------:R-:W-:Y:S02]  /*10270*/  FMNMX.FTZ R0, R72, R0, !PT ;  /* 0x0000000048007209 */ /* 0x000fe40007810000 */
[----:B------:R-:W-:Y:S02]  /*10280*/  R2UR UR10, R148 ;  /* 0x00000000940a72ca */ /* 0x000fe400000e0000 */
[----:B------:R-:W-:-:S02]  /*10290*/  R2UR UR11, R149 ;  /* 0x00000000950b72ca */ /* 0x000fc400000e0000 */
[----:B------:R-:W-:-:S04]  /*102a0*/  FMNMX.FTZ R0, R73, R0, !PT ;  /* 0x0000000049007209 */ /* 0x000fc80007810000 */
[----:B------:R-:W-:-:S04]  /*102b0*/  FMNMX.FTZ R0, R76, R0, !PT ;  /* 0x000000004c007209 */ /* 0x000fc80007810000 */
[----:B------:R-:W-:-:S03]  /*102c0*/  FMNMX.FTZ R0, R77, R0, !PT ;  /* 0x000000004d007209 */ /* 0x000fc60007810000 */
[----:B------:R-:W-:Y:S01]  /*102d0*/  HGMMA.64x64x16.F32.BF16 R88, R144, gdesc[UR8].tnspB, R88, gsb0 ;  /* 0x40e0000890587df0 */ /* 0x000fe20008001858 */
        /* <DEDUP_REMOVED lines=8> */
[----:B------:R-:W-:-:S03]  /*10360*/  FMNMX.FTZ R0, R26, R21, !PT ;  /* 0x000000151a007209 */ /* 0x000fc60007810000 */
[----:B------:R-:W-:Y:S01]  /*10370*/  FADD.FTZ R13, -R3, R20 ;  /* 0x00000014030d7221 */ /* 0x000fe20000010100 */
[----:B------:R-:W-:Y:S01]  /*10380*/  FMNMX.FTZ R0, R27, R0, !PT ;  /* 0x000000001b007209 */ /* 0x000fe20007810000 */
[----:B------:R-:W-:Y:S02]  /*10390*/  WARPGROUP.DEPBAR.LE gsb0, 0x0 ;  /* 0x00008000000079c5 */ /* 0x000fe40000010000 */
[----:B------:R-:W-:Y:S01]  /*103a0*/  VIADD R144, R12, 0x100 ;  /* 0x000001000c907836 */ /* 0x000fe20000000000 */
[----:B------:R-:W-:Y:S01]  /*103b0*/  WARPGROUP.ARRIVE ;  /* 0x00000000000079c5 */ /* 0x000fe20000000000 */
[----:B------:R-:W-:Y:S01]  /*103c0*/  IMAD.MOV.U32 R145, RZ, RZ, 0x40000040 ;  /* 0x40000040ff917424 */ /* 0x000fe200078e00ff */
[----:B------:R-:W-:Y:S01]  /*103d0*/  FMNMX.FTZ R0, R30, R0, !PT ;  /* 0x000000001e007209 */ /* 0x000fe20007810000 */
[----:B------:R-:W-:Y:S01]  /*103e0*/  FMUL.FTZ R20, R3, UR41 ;  /* 0x0000002903147c20 */ /* 0x000fe20008410000 */
[----:B------:R-:W-:Y:S01]  /*103f0*/  R2UR UR10, R144 ;  /* 0x00000000900a72ca */ /* 0x000fe200000e0000 */
[----:B------:R-:W-:Y:S01]  /*10400*/  FMUL.FTZ R13, R13, UR41 ;  /* 0x000000290d0d7c20 */ /* 0x000fe20008410000 */
[----:B------:R-:W-:Y:S01]  /*10410*/  R2UR UR11, R145 ;  /* 0x00000000910b72ca */ /* 0x000fe200000e0000 */
[--C-:B------:R-:W-:Y:S01]  /*10420*/  FFMA.FTZ R145, R24, UR41, -R20.reuse ;  /* 0x0000002918917c23 */ /* 0x100fe20008010814 */
[----:B------:R-:W-:Y:S01]  /*10430*/  FMNMX.FTZ R0, R31, R0, !PT ;  /* 0x000000001f007209 */ /* 0x000fe20007810000 */
[----:B------:R-:W-:Y:S01]  /*10440*/  FFMA.FTZ R148, R25, UR41, -R20 ;  /* 0x0000002919947c23 */ /* 0x000fe20008010814 */
[----:B------:R-:W-:-:S02]  /*10450*/  VIADD R24, R12, 0x200 ;  /* 0x000002000c187836 */ /* 0x000fc40000000000 */
[--C-:B------:R-:W-:Y:S01]  /*10460*/  FFMA.FTZ R150, R28, UR41, -R20.reuse ;  /* 0x000000291c967c23 */ /* 0x100fe20008010814 */
[----:B------:R-:W-:Y:S01]  /*10470*/  FMNMX.FTZ R0, R34, R0, !PT ;  /* 0x0000000022007209 */ /* 0x000fe20007810000 */
[----:B------:R-:W-:Y:S02]  /*10480*/  IMAD.MOV.U32 R25, RZ, RZ, 0x40000040 ;  /* 0x40000040ff197424 */ /* 0x000fe400078e00ff */
[--C-:B------:R-:W-:Y:S01]  /*10490*/  FFMA.FTZ R28, R45, UR41, -R20.reuse ;  /* 0x000000292d1c7c23 */ /* 0x100fe20008010814 */
[--C-:B------:R-:W-:Y:S01]  /*104a0*/  FFMA.FTZ R144, R33, UR41, -R20.reuse ;  /* 0x0000002921907c23 */ /* 0x100fe20008010814 */
[----:B------:R-:W-:Y:S01]  /*104b0*/  FMNMX.FTZ R0, R35, R0, !PT ;  /* 0x0000000023007209 */ /* 0x000fe20007810000 */
[--C-:B------:R-:W-:Y:S01]  /*104c0*/  FFMA.FTZ R146, R37, UR41, -R20.reuse ;  /* 0x0000002925927c23 */ /* 0x100fe20008010814 */
[--C-:B------:R-:W-:Y:S01]  /*104d0*/  FFMA.FTZ R37, R61, UR41, -R20.reuse ;  /* 0x000000293d257c23 */ /* 0x100fe20008010814 */
[----:B------:R-:W-:Y:S01]  /*104e0*/  HGMMA.64x64x16.F32.BF16 R88, R140, gdesc[UR8].tnspB, R88, gsb0 ;  /* 0x40e000088c587df0 */ /* 0x000fe20008001858 */
[----:B------:R-:W-:Y:S01]  /*104f0*/  FMNMX.FTZ R0, R38, R0, !PT ;  /* 0x0000000026007209 */ /* 0x000fe20007810000 */
[--C-:B------:R-:W-:Y:S01]  /*10500*/  FFMA.FTZ R33, R64, UR41, -R20.reuse ;  /* 0x0000002940217c23 */ /* 0x100fe20008010814 */
[----:B------:R-:W-:Y:S01]  /*10510*/  FFMA.FTZ R84, R84, UR41, -R20 ;  /* 0x0000002954547c23 */ /* 0x000fe20008010814 */
[----:B------:R-:W-:Y:S01]  /*10520*/  MUFU.EX2 R13, R13 ;  /* 0x0000000d000d7308 */ /* 0x000fe20000000800 */
[----:B------:R-:W-:-:S04]  /*10530*/  FMNMX.FTZ R0, R39, R0, !PT ;  /* 0x0000000027007209 */ /* 0x000fc80007810000 */
        /* <DEDUP_REMOVED lines=8> */
[----:B------:R-:W-:Y:S01]  /*105c0*/  FMNMX.FTZ R0, R51, R0, !PT ;  /* 0x0000000033007209 */ /* 0x000fe20007810000 */
[----:B0-----:R-:W-:-:S03]  /*105d0*/  FFMA.FTZ R7, R13, R7, R145 ;  /* 0x000000070d077223 */ /* 0x001fc60000010091 */
[----:B------:R-:W-:-:S03]  /*105e0*/  FMNMX.FTZ R0, R54, R0, !PT ;  /* 0x0000000036007209 */ /* 0x000fc60007810000 */
[----:B------:R-:W-:Y:S01]  /*105f0*/  MUFU.EX2 R144, R144 ;  /* 0x0000009000907308 */ /* 0x000fe20000000800 */
[----:B------:R-:W-:Y:S01]  /*10600*/  FMNMX.FTZ R0, R55, R0, !PT ;  /* 0x0000000037007209 */ /* 0x000fe20007810000 */
[C---:B-1----:R-:W-:Y:S01]  /*10610*/  FADD.FTZ R7, R148.reuse, R7 ;  /* 0x0000000794077221 */ /* 0x042fe20000010000 */
        /* <DEDUP_REMOVED lines=14> */
[----:B------:R-:W-:Y:S01]  /*10700*/  FMNMX.FTZ R0, R75, R0, !PT ;  /* 0x000000004b007209 */ /* 0x000fe20007810000 */
[----:B------:R-:W-:Y:S02]  /*10710*/  WARPGROUP.DEPBAR.LE gsb0, 0x0 ;  /* 0x00008000000079c5 */ /* 0x000fe40000010000 */
[----:B------:R-:W-:Y:S01]  /*10720*/  VIADD R140, R12, 0x180 ;  /* 0x000001800c8c7836 */ /* 0x000fe20000000000 */
[----:B------:R-:W-:Y:S01]  /*10730*/  WARPGROUP.ARRIVE ;  /* 0x00000000000079c5 */ /* 0x000fe20000000000 */
[----:B------:R-:W-:Y:S01]  /*10740*/  IMAD.MOV.U32 R141, RZ, RZ, 0x40000040 ;  /* 0x40000040ff8d7424 */ /* 0x000fe200078e00ff */
[----:B------:R-:W-:Y:S01]  /*10750*/  FMNMX.FTZ R0, R78, R0, !PT ;  /* 0x000000004e007209 */ /* 0x000fe20007810000 */
[--C-:B------:R-:W-:Y:S01]  /*10760*/  FFMA.FTZ R143, R32, UR41, -R20.reuse ;  /* 0x00000029208f7c23 */ /* 0x100fe20008010814 */
[----:B------:R-:W-:Y:S01]  /*10770*/  R2UR UR10, R140 ;  /* 0x000000008c0a72ca */ /* 0x000fe200000e0000 */
[--C-:B------:R-:W-:Y:S01]  /*10780*/  FFMA.FTZ R32, R53, UR41, -R20.reuse ;  /* 0x0000002935207c23 */ /* 0x100fe20008010814 */
[----:B------:R-:W-:Y:S01]  /*10790*/  R2UR UR11, R141 ;  /* 0x000000008d0b72ca */ /* 0x000fe200000e0000 */
        /* <DEDUP_REMOVED lines=9> */
[----:B------:R-:W-:-:S03]  /*10830*/  FMNMX.FTZ R0, R83, R0, !PT ;  /* 0x0000000053007209 */ /* 0x000fc60007810000 */
[----:B------:R-:W-:Y:S01]  /*10840*/  HGMMA.64x64x16.F32.BF16 R88, R136, gdesc[UR8].tnspB, R88, gsb0 ;  /* 0x40e0000888587df0 */ /* 0x000fe20008001858 */
[----:B------:R-:W-:Y:S01]  /*10850*/  R2UR UR10, R24 ;  /* 0x00000000180a72ca */ /* 0x000fe200000e0000 */
[----:B------:R-:W-:Y:S01]  /*10860*/  VIADD R24, R12, 0x280 ;  /* 0x000002800c187836 */ /* 0x000fe20000000000 */
[----:B------:R-:W-:Y:S01]  /*10870*/  R2UR UR11, R25 ;  /* 0x00000000190b72ca */ /* 0x000fe200000e0000 */
[----:B------:R-:W-:Y:S01]  /*10880*/  IMAD.MOV.U32 R25, RZ, RZ, 0x40000040 ;  /* 0x40000040ff197424 */ /* 0x000fe200078e00ff */
[----:B------:R-:W-:Y:S01]  /*10890*/  FMNMX.FTZ R0, R86, R0, !PT ;  /* 0x0000000056007209 */ /* 0x000fe20007810000 */
[----:B------:R-:W-:Y:S03]  /*108a0*/  MUFU.EX2 R141, R141 ;  /* 0x0000008d008d7308 */ /* 0x000fe60000000800 */
[----:B------:R-:W-:-:S05]  /*108b0*/  FMNMX.FTZ R0, R87, R0, !PT ;  /* 0x0000000057007209 */ /* 0x000fca0007810000 */
[----:B------:R-:W0:Y:S01]  /*108c0*/  SHFL.BFLY PT, R45, R0, 0x2, 0x1f ;  /* 0x0c401f00002d7f89 */ /* 0x000e2200000e0000 */
[----:B------:R-:W-:Y:S08]  /*108d0*/  MUFU.EX2 R140, R140 ;  /* 0x0000008c008c7308 */ /* 0x000ff00000000800 */
[----:B------:R-:W-:Y:S08]  /*108e0*/  MUFU.EX2 R142, R142 ;  /* 0x0000008e008e7308 */ /* 0x000ff00000000800 */
[----:B------:R-:W-:Y:S01]  /*108f0*/  MUFU.EX2 R32, R32 ;  /* 0x0000002000207308 */ /* 0x000fe20000000800 */
[----:B0-----:R-:W-:Y:S01]  /*10900*/  FMNMX.FTZ R0, R0, R45, !PT ;  /* 0x0000002d00007209 */ /* 0x001fe20007810000 */
[----:B------:R-:W-:-:S06]  /*10910*/  FFMA.FTZ R45, R76, UR41, -R20 ;  /* 0x000000294c2d7c23 */ /* 0x000fcc0008010814 */
[----:B------:R-:W-:Y:S01]  /*10920*/  MUFU.EX2 R36, R36 ;  /* 0x0000002400247308 */ /* 0x000fe20000000800 */
[----:B------:R-:W0:Y:S07]  /*10930*/  SHFL.BFLY PT, R53, R0, 0x1, 0x1f ;  /* 0x0c201f0000357f89 */ /* 0x000e2e00000e0000 */
[----:B------:R-:W-:Y:S08]  /*10940*/  MUFU.EX2 R41, R41 ;  /* 0x0000002900297308 */ /* 0x000ff00000000800 */
[----:B------:R-:W-:Y:S08]  /*10950*/  MUFU.EX2 R44, R44 ;  /* 0x0000002c002c7308 */ /* 0x000ff00000000800 */
[----:B------:R-:W-:Y:S01]  /*10960*/  MUFU.EX2 R45, R45 ;  /* 0x0000002d002d7308 */ /* 0x000fe20000000800 */
[----:B0-----:R-:W-:-:S07]  /*10970*/  FMNMX.FTZ R0, R0, R53, !PT ;  /* 0x0000003500007209 */ /* 0x001fce0007810000 */
[----:B------:R-:W-:Y:S01]  /*10980*/  MUFU.EX2 R53, R84 ;  /* 0x0000005400357308 */ /* 0x000fe20000000800 */
[----:B------:R-:W-:Y:S02]  /*10990*/  WARPGROUP.DEPBAR.LE gsb0, 0x0 ;  /* 0x00008000000079c5 */ /* 0x000fe40000010000 */
[----:B------:R-:W-:Y:S01]  /*109a0*/  WARPGROUP.ARRIVE ;  /* 0x00000000000079c5 */ /* 0x000fe20000000000 */
[--C-:B------:R-:W-:Y:S01]  /*109b0*/  FFMA.FTZ R137, R29, UR41, -R20.reuse ;  /* 0x000000291d897c23 */ /* 0x100fe20008010814 */
[--C-:B------:R-:W-:Y:S01]  /*109c0*/  FFMA.FTZ R139, R40, UR41, -R20.reuse ;  /* 0x00000029288b7c23 */ /* 0x100fe20008010814 */
[--C-:B------:R-:W-:Y:S01]  /*109d0*/  FFMA.FTZ R136, R48, UR41, -R20.reuse ;  /* 0x0000002930887c23 */ /* 0x100fe20008010814 */
[--C-:B------:R-:W-:Y:S01]  /*109e0*/  FFMA.FTZ R29, R49, UR41, -R20.reuse ;  /* 0x00000029311d7c23 */ /* 0x100fe20008010814 */
[--C-:B------:R-:W-:Y:S01]  /*109f0*/  FFMA.FTZ R138, R52, UR41, -R20.reuse ;  /* 0x00000029348a7c23 */ /* 0x100fe20008010814 */
[----:B------:R-:W-:Y:S01]  /*10a00*/  HGMMA.64x64x16.F32.BF16 R88, R132, gdesc[UR8].tnspB, R88, gsb0 ;  /* 0x40e0000884587df0 */ /* 0x000fe20008001858 */
[----:B------:R-:W-:Y:S01]  /*10a10*/  R2UR UR10, R24 ;  /* 0x00000000180a72ca */ /* 0x000fe200000e0000 */
[--C-:B------:R-:W-:Y:S01]  /*10a20*/  FFMA.FTZ R40, R65, UR41, -R20.reuse ;  /* 0x0000002941287c23 */ /* 0x100fe20008010814 */
[----:B------:R-:W-:Y:S01]  /*10a30*/  R2UR UR11, R25 ;  /* 0x00000000190b72ca */ /* 0x000fe200000e0000 */
[--C-:B------:R-:W-:Y:S01]  /*10a40*/  FFMA.FTZ R24, R72, UR41, -R20.reuse ;  /* 0x0000002948187c23 */ /* 0x100fe20008010814 */
[--C-:B------:R-:W-:Y:S01]  /*10a50*/  FFMA.FTZ R25, R73, UR41, -R20.reuse ;  /* 0x0000002949197c23 */ /* 0x100fe20008010814 */
[--C-:B------:R-:W-:Y:S01]  /*10a60*/  FFMA.FTZ R48, R77, UR41, -R20.reuse ;  /* 0x000000294d307c23 */ /* 0x100fe20008010814 */
[--C-:B------:R-:W-:Y:S01]  /*10a70*/  FFMA.FTZ R49, R80, UR41, -R20.reuse ;  /* 0x0000002950317c23 */ /* 0x100fe20008010814 */
[----:B------:R-:W-:Y:S01]  /*10a80*/  FFMA.FTZ R52, R81, UR41, -R20 ;  /* 0x0000002951347c23 */ /* 0x000fe20008010814 */
[----:B------:R-:W0:Y:S08]  /*10a90*/  MUFU.EX2 R137, R137 ;  /* 0x0000008900897308 */ /* 0x000e300000000800 */
        /* <DEDUP_REMOVED lines=12> */
[----:B------:R-:W-:Y:S01]  /*10b60*/  FFMA.FTZ R56, R85, UR41, -R20 ;  /* 0x0000002955387c23 */ /* 0x000fe20008010814 */
[C---:B------:R-:W-:Y:S01]  /*10b70*/  FADD.FTZ R20, -R0.reuse, R21 ;  /* 0x0000001500147221 */ /* 0x040fe20000010100 */
[----:B------:R-:W-:Y:S01]  /*10b80*/  IMAD.MOV.U32 R21, RZ, RZ, 0x40000040 ;  /* 0x40000040ff157424 */ /* 0x000fe200078e00ff */
[----:B------:R-:W-:Y:S01]  /*10b90*/  HGMMA.64x64x16.F32.BF16 R88, R128, gdesc[UR8].tnspB, R88, gsb0 ;  /* 0x40e0000880587df0 */ /* 0x000fe20008001858 */
[----:B------:R-:W-:Y:S01]  /*10ba0*/  FMUL.FTZ R60, R0, UR41 ;  /* 0x00000029003c7c20 */ /* 0x000fe20008410000 */
[----:B------:R-:W-:Y:S01]  /*10bb0*/  FMUL.FTZ R57, R20, UR41 ;  /* 0x0000002914397c20 */ /* 0x000fe20008410000 */
[----:B------:R-:W-:Y:S01]  /*10bc0*/  VIADD R20, R12, 0x300 ;  /* 0x000003000c147836 */ /* 0x000fe20000000000 */
[----:B------:R-:W-:Y:S01]  /*10bd0*/  R2UR UR11, R21 ;  /* 0x00000000150b72ca */ /* 0x000fe200000e0000 */
[----:B------:R-:W-:-:S02]  /*10be0*/  IMAD.MOV.U32 R21, RZ, RZ, 0x40000040 ;  /* 0x40000040ff157424 */ /* 0x000fc400078e00ff */
[--C-:B------:R-:W-:Y:S01]  /*10bf0*/  FFMA.FTZ R149, R26, UR41, -R60.reuse ;  /* 0x000000291a957c23 */ /* 0x100fe2000801083c */
[--C-:B------:R-:W-:Y:S01]  /*10c00*/  FFMA.FTZ R26, R27, UR41, -R60.reuse ;  /* 0x000000291b1a7c23 */ /* 0x100fe2000801083c */
[----:B------:R-:W-:Y:S01]  /*10c10*/  R2UR UR10, R20 ;  /* 0x00000000140a72ca */ /* 0x000fe200000e0000 */
[----:B------:R-:W-:Y:S01]  /*10c20*/  VIADD R20, R12, 0x380 ;  /* 0x000003800c147836 */ /* 0x000fe20000000000 */
        /* <DEDUP_REMOVED lines=11> */
[----:B--2---:R-:W-:Y:S01]  /*10ce0*/  FADD.FTZ R50, R150, R7 ;  /* 0x0000000796327221 */ /* 0x004fe20000010000 */
[--C-:B------:R-:W-:Y:S01]  /*10cf0*/  FFMA.FTZ R31, R42, UR41, -R60.reuse ;  /* 0x000000292a1f7c23 */ /* 0x100fe2000801083c */
[--C-:B------:R-:W-:Y:S01]  /*10d00*/  FFMA.FTZ R12, R54, UR41, -R60.reuse ;  /* 0x00000029360c7c23 */ /* 0x100fe2000801083c */
[----:B------:R-:W-:Y:S01]  /*10d10*/  FFMA.FTZ R133, R58, UR41, -R60 ;  /* 0x000000293a857c23 */ /* 0x000fe2000801083c */
[----:B0-----:R-:W-:Y:S01]  /*10d20*/  FADD.FTZ R50, R137, R50 ;  /* 0x0000003289327221 */ /* 0x001fe20000010000 */
        /* <DEDUP_REMOVED lines=12> */
[----:B------:R-:W-:-:S04]  /*10df0*/  F2FP.BF16.F32.PACK_AB R150, R137, R150 ;  /* 0x000000968996723e */ /* 0x000fc800000010ff */
[----:B------:R-:W-:Y:S08]  /*10e00*/  MUFU.EX2 R30, R30 ;  /* 0x0000001e001e7308 */ /* 0x000ff00000000800 */
[----:B------:R-:W-:Y:S08]  /*10e10*/  MUFU.EX2 R27, R27 ;  /* 0x0000001b001b7308 */ /* 0x000ff00000000800 */
[----:B------:R-:W0:Y:S08]  /*10e20*/  MUFU.EX2 R61, R61 ;  /* 0x0000003d003d7308 */ /* 0x000e300000000800 */
[----:B------:R-:W-:Y:S08]  /*10e30*/  MUFU.EX2 R147, R147 ;  /* 0x0000009300937308 */ /* 0x000ff00000000800 */
[----:B------:R-:W-:Y:S01]  /*10e40*/  MUFU.EX2 R64, R64 ;  /* 0x0000004000407308 */ /* 0x000fe20000000800 */
[----:B0-----:R-:W-:Y:S01]  /*10e50*/  F2FP.BF16.F32.PACK_AB R145, R61, R27 ;  /* 0x0000001b3d91723e */ /* 0x001fe200000010ff */
[----:B------:R-:W-:-:S02]  /*10e60*/  WARPGROUP.DEPBAR.LE gsb0, 0x0 ;  /* 0x00008000000079c5 */ /* 0x000fc40000010000 */
[----:B------:R-:W-:Y:S01]  /*10e70*/  WARPGROUP.ARRIVE ;  /* 0x00000000000079c5 */ /* 0x000fe20000000000 */
[----:B------:R-:W-:-:S03]  /*10e80*/  FFMA.FTZ R129, R66, UR41, -R60 ;  /* 0x0000002942817c23 */ /* 0x000fc6000801083c */
[----:B------:R-:W-:Y:S01]  /*10e90*/  MUFU.EX2 R31, R31 ;  /* 0x0000001f001f7308 */ /* 0x000fe20000000800 */
[--C-:B------:R-:W-:Y:S01]  /*10ea0*/  FFMA.FTZ R131, R70, UR41, -R60.reuse ;  /* 0x0000002946837c23 */ /* 0x100fe2000801083c */
[----:B------:R-:W-:Y:S01]  /*10eb0*/  F2FP.BF16.F32.PACK_AB R128, R40, R33 ;  /* 0x000000212880723e */ /* 0x000fe200000010ff */
[----:B------:R-:W-:Y:S01]  /*10ec0*/  HGMMA.64x64x16.F32.BF16 R88, R124, gdesc[UR8].tnspB, R88, gsb0 ;  /* 0x40e000087c587df0 */ /* 0x000fe20008001858 */
[----:B------:R-:W-:Y:S01]  /*10ed0*/  R2UR UR10, R20 ;  /* 0x00000000140a72ca */ /* 0x000fe200000e0000 */
[----:B------:R-:W-:Y:S01]  /*10ee0*/  FFMA.FTZ R20, R55, UR41, -R60 ;  /* 0x0000002937147c23 */ /* 0x000fe2000801083c */
[----:B------:R-:W-:Y:S01]  /*10ef0*/  R2UR UR11, R21 ;  /* 0x00000000150b72ca */ /* 0x000fe200000e0000 */
[----:B------:R-:W-:Y:S01]  /*10f00*/  @!P1 IMAD R21, R16, 0x8, R2 ;  /* 0x0000000810159824 */ /* 0x000fe200078e0202 */
[----:B------:R-:W-:Y:S01]  /*10f10*/  MUFU.EX2 R38, R38 ;  /* 0x0000002600267308 */ /* 0x000fe20000000800 */
[----:B------:R-:W-:Y:S02]  /*10f20*/  F2FP.BF16.F32.PACK_AB R130, R44, R41 ;  /* 0x000000292c82723e */ /* 0x000fe400000010ff */
[----:B------:R-:W-:-:S05]  /*10f30*/  @!P1 VIADD R21, R21, 0x16840 ;  /* 0x0001684015159836 */ /* 0x000fca0000000000 */
[----:B------:R-:W-:Y:S01]  /*10f40*/  @!P1 PRMT R43, RZ, 0x654, R21 ;  /* 0x00000654ff2b9816 */ /* 0x000fe20000000015 */
        /* <DEDUP_REMOVED lines=12> */
[----:B------:R-:W-:Y:S01]  /*11010*/  FFMA.FTZ R125, R74, UR41, -R60 ;  /* 0x000000294a7d7c23 */ /* 0x000fe2000801083c */
[----:B------:R-:W-:Y:S02]  /*11020*/  F2FP.BF16.F32.PACK_AB R124, R25, R24 ;  /* 0x00000018197c723e */ /* 0x000fe400000010ff */
[----:B------:R-:W-:Y:S01]  /*11030*/  F2FP.BF16.F32.PACK_AB R126, R48, R45 ;  /* 0x0000002d307e723e */ /* 0x000fe200000010ff */
[----:B------:R-:W-:Y:S03]  /*11040*/  HGMMA.64x64x16.F32.BF16 R88, R120, gdesc[UR8].tnspB, R88, gsb0 ;  /* 0x40e0000878587df0 */ /* 0x000fe60008001858 */
        /* <DEDUP_REMOVED lines=10> */
[----:B------:R-:W0:Y:S01]  /*110f0*/  MUFU.EX2 R52, R52 ;  /* 0x0000003400347308 */ /* 0x000e220000000800 */
[----:B------:R-:W-:Y:S02]  /*11100*/  WARPGROUP.DEPBAR.LE gsb0, 0x0 ;  /* 0x00008000000079c5 */ /* 0x000fe40000010000 */
[----:B------:R1:W-:Y:S06]  /*11110*/  BAR.ARV R152, 0x100 ;  /* 0x000400980000751d */ /* 0x0003ec0000002000 */
[----:B------:R2:W-:Y:S01]  /*11120*/  @!P1 SYNCS.ARRIVE.TRANS64.RED.A1T0 RZ, [R43+URZ], RZ ;  /* 0x000000ff2bff99a7 */ /* 0x0005e2000810043f */
[----:B------:R-:W3:Y:S01]  /*11130*/  MUFU.EX2 R83, R83 ;  /* 0x0000005300537308 */ /* 0x000ee20000000800 */
[-C--:B------:R-:W-:Y:S01]  /*11140*/  FMUL.FTZ R88, R88, R13.reuse ;  /* 0x0000000d58587220 */ /* 0x080fe20000410000 */
[-C--:B------:R-:W-:Y:S01]  /*11150*/  FMUL.FTZ R89, R89, R13.reuse ;  /* 0x0000000d59597220 */ /* 0x080fe20000410000 */
[-C--:B------:R-:W-:Y:S01]  /*11160*/  FMUL.FTZ R92, R92, R13.reuse ;  /* 0x0000000d5c5c7220 */ /* 0x080fe20000410000 */
[----:B------:R-:W-:Y:S01]  /*11170*/  FMUL.FTZ R93, R93, R13 ;  /* 0x0000000d5d5d7220 */ /* 0x000fe20000410000 */
[----:B0-----:R-:W-:Y:S01]  /*11180*/  F2FP.BF16.F32.PACK_AB R120, R52, R49 ;  /* 0x000000313478723e */ /* 0x001fe200000010ff */
[----:B------:R-:W-:Y:S01]  /*11190*/  FMUL.FTZ R96, R96, R13 ;  /* 0x0000000d60607220 */ /* 0x000fe20000410000 */
[----:B--2---:R-:W-:Y:S01]  /*111a0*/  FFMA.FTZ R43, R57, R6, R149 ;  /* 0x00000006392b7223 */ /* 0x004fe20000010095 */
[----:B------:R0:W-:Y:S01]  /*111b0*/  @!P1 SYNCS.ARRIVE.TRANS64.RED.A1T0 RZ, [R23+URZ], RZ ;  /* 0x000000ff17ff99a7 */ /* 0x0001e2000810043f */
[----:B------:R-:W-:Y:S01]  /*111c0*/  FFMA.FTZ R6, R63, UR41, -R60 ;  /* 0x000000293f067c23 */ /* 0x000fe2000801083c */
[C---:B------:R-:W-:Y:S01]  /*111d0*/  F2FP.BF16.F32.PACK_AB R149, R26.reuse, R149 ;  /* 0x000000951a95723e */ /* 0x040fe200000010ff */
[----:B------:R-:W-:Y:S01]  /*111e0*/  FADD.FTZ R46, R26, R43 ;  /* 0x0000002b1a2e7221 */ /* 0x000fe20000010000 */
[----:B------:R-:W-:Y:S01]  /*111f0*/  MUFU.EX2 R86, R86 ;  /* 0x0000005600567308 */ /* 0x000fe20000000800 */
[-C--:B------:R-:W-:Y:S01]  /*11200*/  FMUL.FTZ R97, R97, R13.reuse ;  /* 0x0000000d61617220 */ /* 0x080fe20000410000 */
[----:B------:R-:W-:Y:S01]  /*11210*/  FMUL.FTZ R100, R100, R13 ;  /* 0x0000000d64647220 */ /* 0x000fe20000410000 */
[----:B------:R-:W-:Y:S01]  /*11220*/  FADD.FTZ R7, R151, R46 ;  /* 0x0000002e97077221 */ /* 0x000fe20000010000 */
[C---:B------:R-:W-:Y:S01]  /*11230*/  F2FP.BF16.F32.PACK_AB R151, R30.reuse, R151 ;  /* 0x000000971e97723e */ /* 0x040fe200000010ff */
[-C--:B------:R-:W-:Y:S01]  /*11240*/  FMUL.FTZ R101, R101, R13.reuse ;  /* 0x0000000d65657220 */ /* 0x080fe20000410000 */
[----:B---3--:R-:W-:Y:S01]  /*11250*/  F2FP.BF16.F32.PACK_AB R121, R83, R82 ;  /* 0x000000525379723e */ /* 0x008fe200000010ff */
[----:B------:R-:W-:Y:S01]  /*11260*/  FADD.FTZ R46, R30, R7 ;  /* 0x000000071e2e7221 */ /* 0x000fe20000010000 */
[----:B------:R-:W-:Y:S01]  /*11270*/  FADD.FTZ R7, R143, R50 ;  /* 0x000000328f077221 */ /* 0x000fe20000010000 */
[----:B------:R-:W2:Y:S01]  /*11280*/  MUFU.EX2 R6, R6 ;  /* 0x0000000600067308 */ /* 0x000ea20000000800 */
[----:B------:R-:W-:Y:S01]  /*11290*/  FMUL.FTZ R104, R104, R13 ;  /* 0x0000000d68687220 */ /* 0x000fe20000410000 */
[----:B------:R-:W-:Y:S01]  /*112a0*/  FADD.FTZ R50, R27, R46 ;  /* 0x0000002e1b327221 */ /* 0x000fe20000010000 */
[C---:B------:R-:W-:Y:S01]  /*112b0*/  FADD.FTZ R54, R144.reuse, R7 ;  /* 0x0000000790367221 */ /* 0x040fe20000010000 */
[----:B------:R-:W-:Y:S01]  /*112c0*/  FFMA.FTZ R46, R67, UR41, -R60 ;  /* 0x00000029432e7c23 */ /* 0x000fe2000801083c */
[----:B------:R-:W-:Y:S01]  /*112d0*/  F2FP.BF16.F32.PACK_AB R144, R144, R143 ;  /* 0x0000008f9090723e */ /* 0x000fe200000010ff */
[----:B------:R-:W-:Y:S01]  /*112e0*/  FADD.FTZ R58, R61, R50 ;  /* 0x000000323d3a7221 */ /* 0x000fe20000010000 */
[----:B------:R-:W-:Y:S01]  /*112f0*/  FADD.FTZ R7, R141, R54 ;  /* 0x000000368d077221 */ /* 0x000fe20000010000 */
[----:B------:R-:W-:Y:S01]  /*11300*/  FFMA.FTZ R50, R71, UR41, -R60 ;  /* 0x0000002947327c23 */ /* 0x000fe2000801083c */
[----:B------:R-:W-:Y:S01]  /*11310*/  MUFU.EX2 R26, R75 ;  /* 0x0000004b001a7308 */ /* 0x000fe20000000800 */
[----:B0-----:R-:W-:Y:S01]  /*11320*/  FADD.FTZ R23, R147, R58 ;  /* 0x0000003a93177221 */ /* 0x001fe20000010000 */
[C---:B------:R-:W-:Y:S01]  /*11330*/  FADD.FTZ R54, R146.reuse, R7 ;  /* 0x0000000792367221 */ /* 0x040fe20000010000 */
[----:B------:R-:W-:Y:S01]  /*11340*/  FFMA.FTZ R60, R87, UR41, -R60 ;  /* 0x00000029573c7c23 */ /* 0x000fe2000801083c */
[----:B------:R-:W-:Y:S01]  /*11350*/  F2FP.BF16.F32.PACK_AB R146, R146, R141 ;  /* 0x0000008d9292723e */ /* 0x000fe200000010ff */
[C---:B------:R-:W-:Y:S01]  /*11360*/  FADD.FTZ R58, R64.reuse, R23 ;  /* 0x00000017403a7221 */ /* 0x040fe20000010000 */
[----:B------:R-:W-:Y:S01]  /*11370*/  FADD.FTZ R7, R139, R54 ;  /* 0x000000368b077221 */ /* 0x000fe20000010000 */
[----:B------:R-:W-:Y:S01]  /*11380*/  F2FP.BF16.F32.PACK_AB R147, R64, R147 ;  /* 0x000000934093723e */ /* 0x000fe200000010ff */
[----:B------:R-:W-:Y:S01]  /*11390*/  MUFU.EX2 R46, R46 ;  /* 0x0000002e002e7308 */ /* 0x000fe20000000800 */
[----:B------:R-:W-:Y:S01]  /*113a0*/  FADD.FTZ R23, R31, R58 ;  /* 0x0000003a1f177221 */ /* 0x000fe20000010000 */
[C---:B------:R-:W-:Y:S01]  /*113b0*/  FADD.FTZ R7, R140.reuse, R7 ;  /* 0x000000078c077221 */ /* 0x040fe20000010000 */
        /* <DEDUP_REMOVED lines=16> */
[----:B------:R-:W-:Y:S01]  /*114c0*/  F2FP.BF16.F32.PACK_AB R143, R39, R34 ;  /* 0x00000022278f723e */ /* 0x000fe200000010ff */
[-C--:B------:R-:W-:Y:S01]  /*114d0*/  FMUL.FTZ R109, R109, R13.reuse ;  /* 0x0000000d6d6d7220 */ /* 0x080fe20000410000 */
[----:B------:R-:W-:Y:S01]  /*114e0*/  FADD.FTZ R7, R42, R7 ;  /* 0x000000072a077221 */ /* 0x000fe20000010000 */
[----:B------:R-:W-:Y:S01]  /*114f0*/  FADD.FTZ R23, R138, R23 ;  /* 0x000000178a177221 */ /* 0x000fe20000010000 */
[----:B------:R-:W-:Y:S01]  /*11500*/  F2FP.BF16.F32.PACK_AB R136, R29, R136 ;  /* 0x000000881d88723e */ /* 0x000fe200000010ff */
[----:B------:R-:W3:Y:S01]  /*11510*/  MUFU.EX2 R123, R60 ;  /* 0x0000003c007b7308 */ /* 0x000ee20000000800 */
[----:B------:R-:W-:Y:S01]  /*11520*/  FADD.FTZ R7, R12, R7 ;  /* 0x000000070c077221 */ /* 0x000fe20000010000 */
[C---:B------:R-:W-:Y:S01]  /*11530*/  FADD.FTZ R23, R32.reuse, R23 ;  /* 0x0000001720177221 */ /* 0x040fe20000010000 */
[----:B------:R-:W-:Y:S01]  /*11540*/  F2FP.BF16.F32.PACK_AB R138, R32, R138 ;  /* 0x0000008a208a723e */ /* 0x000fe200000010ff */
[-C--:B------:R-:W-:Y:S01]  /*11550*/  FMUL.FTZ R112, R112, R13.reuse ;  /* 0x0000000d70707220 */ /* 0x080fe20000410000 */
[----:B------:R-:W-:Y:S01]  /*11560*/  FADD.FTZ R30, R20, R7 ;  /* 0x00000007141e7221 */ /* 0x000fe20000010000 */
[----:B------:R-:W-:Y:S01]  /*11570*/  FADD.FTZ R23, R132, R23 ;  /* 0x0000001784177221 */ /* 0x000fe20000010000 */
[C---:B------:R-:W-:Y:S01]  /*11580*/  F2FP.BF16.F32.PACK_AB R132, R36.reuse, R132 ;  /* 0x000000842484723e */ /* 0x040fe200000010ff */
[----:B------:R-:W-:Y:S01]  /*11590*/  FMUL.FTZ R113, R113, R13 ;  /* 0x0000000d71717220 */ /* 0x000fe20000410000 */
[----:B------:R-:W-:Y:S01]  /*115a0*/  FADD.FTZ R30, R133, R30 ;  /* 0x0000001e851e7221 */ /* 0x000fe20000010000 */
        /* <DEDUP_REMOVED lines=9> */
[----:B--2---:R-:W-:Y:S01]  /*11640*/  F2FP.BF16.F32.PACK_AB R135, R6, R135 ;  /* 0x000000870687723e */ /* 0x004fe200000010ff */
[----:B------:R-:W-:Y:S01]  /*11650*/  FMUL.FTZ R90, R90, R57 ;  /* 0x000000395a5a7220 */ /* 0x000fe20000410000 */
[----:B------:R-:W-:Y:S01]  /*11660*/  FADD.FTZ R28, R6, R7 ;  /* 0x00000007061c7221 */ /* 0x000fe20000010000 */
[----:B------:R-:W-:Y:S01]  /*11670*/  FADD.FTZ R7, R33, R54 ;  /* 0x0000003621077221 */ /* 0x000fe20000010000 */
[----:B0-----:R-:W-:Y:S01]  /*11680*/  F2FP.BF16.F32.PACK_AB R122, R56, R53 ;  /* 0x00000035387a723e */ /* 0x001fe200000010ff */
        /* <DEDUP_REMOVED lines=35> */
[----:B------:R-:W-:Y:S01]  /*118c0*/  FMUL.FTZ R119, R119, R57 ;  /* 0x0000003977777220 */ /* 0x000fe20000410000 */
[----:B------:R-:W-:-:S02]  /*118d0*/  IMAD.MOV.U32 R12, RZ, RZ, R19 ;  /* 0x000000ffff0c7224 */ /* 0x000fc400078e0013 */
[----:B------:R-:W-:Y:S01]  /*118e0*/  FADD.FTZ R7, R83, R7 ;  /* 0x0000000753077221 */ /* 0x000fe20000010000 */
[----:B------:R-:W-:Y:S01]  /*118f0*/  FADD.FTZ R21, R53, R6 ;  /* 0x0000000635157221 */ /* 0x000fe20000010000 */
[----:B------:R-:W-:Y:S02]  /*11900*/  IMAD.MOV.U32 R23, RZ, RZ, R16 ;  /* 0x000000ffff177224 */ /* 0x000fe400078e0010 */
[----:B------:R-:W-:Y:S01]  /*11910*/  FADD.FTZ R6, R86, R7 ;  /* 0x0000000756067221 */ /* 0x000fe20000010000 */
[----:B------:R-:W-:Y:S01]  /*11920*/  FADD.FTZ R7, R56, R21 ;  /* 0x0000001538077221 */ /* 0x000fe20000010000 */
[----:B------:R-:W-:Y:S02]  /*11930*/  IMAD.MOV.U32 R21, RZ, RZ, R0 ;  /* 0x000000ffff157224 */ /* 0x000fe400078e0000 */
[C---:B---3--:R-:W-:Y:S01]  /*11940*/  FADD.FTZ R6, R123.reuse, R6 ;  /* 0x000000067b067221 */ /* 0x048fe20000010000 */
[----:B------:R-:W-:Y:S01]  /*11950*/  F2FP.BF16.F32.PACK_AB R123, R123, R86 ;  /* 0x000000567b7b723e */ /* 0x000fe200000010ff */
[----:B------:R-:W-:Y:S01]  /*11960*/  IMAD.MOV.U32 R20, RZ, RZ, R3 ;  /* 0x000000ffff147224 */ /* 0x000fe200078e0003 */
[----:B-1----:R-:W-:Y:S06]  /*11970*/  @P2 BRA `(.L_x_11741) ;  /* 0xffffffe000542947 */ /* 0x002fec000383ffff */
.L_x_11731:
[----:B------:R-:W2:Y:S02]  /*11980*/  LDL R12, [R1+0x24] ;  /* 0x00002400010c7983 */ /* 0x000ea40000100800 */
[----:B--2---:R-:W-:-:S13]  /*11990*/  ISETP.GE.AND P2, PT, R4, R12, PT ;  /* 0x0000000c0400720c */ /* 0x004fda0003f46270 */
[----:B------:R-:W-:Y:S05]  /*119a0*/  @!P2 BRA `(.L_x_11742) ;  /* 0x0000002c00eca947 */ /* 0x000fea0003800000 */
[----:B------:R-:W2:Y:S04]  /*119b0*/  LDL R13, [R1+0x20] ;  /* 0x00002000010d7983 */ /* 0x000ea80000100800 */
[----:B------:R-:W2:Y:S01]  /*119c0*/  LDL R12, [R1+0x1c] ;  /* 0x00001c00010c7983 */ /* 0x000ea20000100800 */
[----:B------:R-:W-:Y:S02]  /*119d0*/  IMAD.MOV.U32 R20, RZ, RZ, R0 ;  /* 0x000000ffff147224 */ /* 0x000fe400078e0000 */
[----:B------:R-:W-:Y:S02]  /*119e0*/  IMAD.MOV.U32 R21, RZ, RZ, R3 ;  /* 0x000000ffff157224 */ /* 0x000fe400078e0003 */
[----:B------:R-:W-:Y:S02]  /*119f0*/  IMAD.MOV.U32 R153, RZ, RZ, R16 ;  /* 0x000000ffff997224 */ /* 0x000fe400078e0010 */
[----:B--2---:R-:W-:-:S02]  /*11a00*/  IMAD.IADD R152, R12, 0x1, -R13 ;  /* 0x000000010c987824 */ /* 0x004fc400078e0a0d */
[----:B------:R-:W-:Y:S02]  /*11a10*/  IMAD.MOV.U32 R12, RZ, RZ, R19 ;  /* 0x000000ffff0c7224 */ /* 0x000fe400078e0013 */
[----:B------:R-:W-:Y:S01]  /*11a20*/  IMAD.IADD R23, R5, 0x1, R152 ;  /* 0x0000000105177824 */ /* 0x000fe200078e0298 */
[----:B------:R-:W-:-:S04]  /*11a30*/  IADD3 R152, R152, 0x8, R5 ;  /* 0x0000000898987810 */ /* 0x000fc80007ffe005 */
[----:B------:R-:W-:Y:S02]  /*11a40*/  LOP3.LUT R0, RZ, R23, RZ, 0x33, !PT ;  /* 0x00000017ff007212 */ /* 0x000fe400078e33ff */
[----:B------:R-:W-:-:S03]  /*11a50*/  LOP3.LUT R154, RZ, R152, RZ, 0x33, !PT ;  /* 0x00000098ff9a7212 */ /* 0x000fc600078e33ff */
[----:B------:R0:W-:Y:S04]  /*11a60*/  STL [R1], R0 ;  /* 0x0000000001007387 */ /* 0x0001e80000100800 */
.L_x_11760:
        /* <DEDUP_REMOVED lines=11> */
.L_x_11744:
[----:B------:R-:W-:Y:S01]  /*11b20*/  IMAD R0, R16, 0x8, R2 ;  /* 0x0000000810007824 */ /* 0x000fe200078e0202 */
[----:B------:R-:W-:-:S04]  /*11b30*/  SHF.L.U32 R3, R19, 0x1f, RZ ;  /* 0x0000001f13037819 */ /* 0x000fc800000006ff */
[----:B------:R0:W1:Y:S01]  /*11b40*/  SYNCS.PHASECHK.TRANS64.TRYWAIT P3, [R0+URZ+0x16830], R3 ;  /* 0x01683003000075a7 */ /* 0x000062000806017f */
[----:B------:R-:W-:Y:S05]  /*11b50*/  @!P0 BRA `(.L_x_11745) ;  /* 0x0000000000048947 */ /* 0x000fea0003800000 */
[----:B------:R-:W-:Y:S01]  /*11b60*/  BPT.TRAP 0x1 ;  /* 0x000000040000795c */ /* 0x000fe20000300000 */
.L_x_11745:
[----:B------:R-:W-:Y:S04]  /*11b70*/  BSSY B0, `(.L_x_11743) ;  /* 0x0000004000007945 */ /* 0x000fe80003800000 */
[----:B-1----:R-:W-:Y:S05]  /*11b80*/  @P3 BRA `(.L_x_11746) ;  /* 0x0000000000083947 */ /* 0x002fea0003800000 */
[----:B------:R-:W1:Y:S02]  /*11b90*/  SYNCS.PHASECHK.TRANS64.TRYWAIT P3, [R0+URZ+0x16830], R3 ;  /* 0x01683003000075a7 */ /* 0x000e64000806017f */
[----:B-1----:R-:W-:Y:S05]  /*11ba0*/  @!P3 BRA `(.L_x_11747) ;  /* 0x000000b40018b947 */ /* 0x002fea0003800000 */
.L_x_11746:
[----:B------:R-:W-:Y:S05]  /*11bb0*/  BSYNC B0 ;  /* 0x0000000000007941 */ /* 0x000fea0003800000 */
.L_x_11743:
        /* <DEDUP_REMOVED lines=44> */
.L_x_11749:
[----:B------:R-:W-:Y:S01]  /*11e80*/  SHF.L.U32 R0, R12, 0x1f, RZ ;  /* 0x0000001f0c007819 */ /* 0x000fe200000006ff */
[----:B------:R-:W-:-:S04]  /*11e90*/  IMAD R3, R153, 0x8, R2 ;  /* 0x0000000899037824 */ /* 0x000fc800078e0202 */
[----:B------:R0:W1:Y:S01]  /*11ea0*/  SYNCS.PHASECHK.TRANS64.TRYWAIT P2, [R3+URZ+0x16850], R0 ;  /* 0x01685000030075a7 */ /* 0x000062000804017f */
[----:B------:R-:W-:Y:S05]  /*11eb0*/  @!P0 BRA `(.L_x_11750) ;  /* 0x0000000000048947 */ /* 0x000fea0003800000 */
[----:B------:R-:W-:Y:S01]  /*11ec0*/  BPT.TRAP 0x1 ;  /* 0x000000040000795c */ /* 0x000fe20000300000 */
.L_x_11750:
[----:B-1----:R-:W-:Y:S05]  /*11ed0*/  @P2 BRA `(.L_x_11748) ;  /* 0x0000000000082947 */ /* 0x002fea0003800000 */
[----:B------:R-:W1:Y:S02]  /*11ee0*/  SYNCS.PHASECHK.TRANS64.TRYWAIT P2, [R3+URZ+0x16850], R0 ;  /* 0x01685000030075a7 */ /* 0x000e64000804017f */
[----:B-1----:R-:W-:Y:S05]  /*11ef0*/  @!P2 BRA `(.L_x_11751) ;  /* 0x000000b00058a947 */ /* 0x002fea0003800000 */
.L_x_11748:
[----:B01----:R-:W-:Y:S01]  /*11f00*/  VIADD R0, R2, 0x400 ;  /* 0x0000040002007836 */ /* 0x003fe20000000000 */
[----:B------:R-:W2:Y:S01]  /*11f10*/  LDL R3, [R1+0x1c] ;  /* 0x00001c0001037983 */ /* 0x000ea20000100800 */
[----:B------:R-:W-:Y:S01]  /*11f20*/  IMAD.MOV.U32 R13, RZ, RZ, 0x40000040 ;  /* 0x40000040ff0d7424 */ /* 0x000fe200078e00ff */
[----:B------:R-:W-:Y:S05]  /*11f30*/  WARPSYNC.ALL ;  /* 0x0000000000007948 */ /* 0x000fea0003800000 */
[----:B------:R-:W-:Y:S01]  /*11f40*/  SHF.R.U32.HI R0, RZ, 0x4, R0 ;  /* 0x00000004ff007819 */ /* 0x000fe20000011600 */
[----:B------:R-:W-:Y:S01]  /*11f50*/  WARPGROUP.ARRIVE ;  /* 0x00000000000079c5 */ /* 0x000fe20000000000 */
[----:B------:R-:W-:-:S02]  /*11f60*/  R2UR UR11, R13 ;  /* 0x000000000d0b72ca */ /* 0x000fc400000e0000 */
[----:B------:R-:W-:-:S05]  /*11f70*/  LOP3.LUT R0, R0, 0x3fff, RZ, 0xc0, !PT ;  /* 0x00003fff00007812 */ /* 0x000fca00078ec0ff */
[----:B------:R-:W-:-:S05]  /*11f80*/  IMAD R12, R153, 0x400, R0 ;  /* 0x00000400990c7824 */ /* 0x000fca00078e0200 */
[----:B------:R-:W-:-:S13]  /*11f90*/  R2UR UR10, R12 ;  /* 0x000000000c0a72ca */ /* 0x000fda00000e0000 */
[----:B------:R-:W-:Y:S03]  /*11fa0*/  HGMMA.64x64x16.F32.BF16 R88, R148, gdesc[UR8].tnspB, R88, gsb0 ;  /* 0x40e0000894587df0 */ /* 0x000fe60008001858 */
[----:B------:R-:W-:Y:S02]  /*11fb0*/  WARPGROUP.DEPBAR.LE gsb0, 0x0 ;  /* 0x00008000000079c5 */ /* 0x000fe40000010000 */
[----:B------:R-:W-:Y:S01]  /*11fc0*/  VIADD R148, R12, 0x80 ;  /* 0x000000800c947836 */ /* 0x000fe20000000000 */
[----:B------:R-:W3:Y:S01]  /*11fd0*/  LDL R151, [R1+0x20] ;  /* 0x0000200001977983 */ /* 0x000ee20000100800 */
[----:B------:R-:W-:Y:S01]  /*11fe0*/  IMAD.MOV.U32 R149, RZ, RZ, 0x40000040 ;  /* 0x40000040ff957424 */ /* 0x000fe200078e00ff */
[----:B------:R-:W-:Y:S01]  /*11ff0*/  WARPGROUP.ARRIVE ;  /* 0x00000000000079c5 */ /* 0x000fe20000000000 */
[----:B------:R-:W-:Y:S01]  /*12000*/  IMAD.MOV.U32 R13, RZ, RZ, 0x40000040 ;  /* 0x40000040ff0d7424 */ /* 0x000fe200078e00ff */
[----:B------:R-:W-:Y:S01]  /*12010*/  R2UR UR10, R148 ;  /* 0x00000000940a72ca */ /* 0x000fe200000e0000 */
[----:B------:R-:W-:Y:S01]  /*12020*/  IMAD.SHL.U32 R0, R4, 0x80, RZ ;  /* 0x0000008004007824 */ /* 0x000fe200078e00ff */
[----:B------:R-:W-:Y:S01]  /*12030*/  R2UR UR11, R149 ;  /* 0x00000000950b72ca */ /* 0x000fe200000e0000 */
[----:B------:R-:W-:Y:S01]  /*12040*/  ULOP3.LUT UR8, URZ, UR27, URZ, 0x33, !UPT ;  /* 0x0000001b3f087292 */ /* 0x000fe2000f8e333f */
[----:B------:R-:W0:Y:S11]  /*12050*/  S2R R149, SR_TID.X ;  /* 0x0000000000957919 */ /* 0x000e360000002100 */
[----:B------:R-:W-:Y:S01]  /*12060*/  HGMMA.64x64x16.F32.BF16 R88, R144, gdesc[UR8].tnspB, R88, gsb0 ;  /* 0x40e0000890587df0 */ /* 0x000fe20008001858 */
[----:B0-----:R-:W-:-:S02]  /*12070*/  SHF.R.U32.HI R150, RZ, 0x7, R149 ;  /* 0x00000007ff967819 */ /* 0x001fc40000011695 */
[----:B------:R-:W-:Y:S01]  /*12080*/  ISETP.GE.U32.AND P2, PT, R149, 0x180, PT ;  /* 0x000001809500780c */ /* 0x000fe20003f46070 */
[----:B------:R-:W-:Y:S02]  /*12090*/  WARPGROUP.DEPBAR.LE gsb0, 0x0 ;  /* 0x00008000000079c5 */ /* 0x000fe40000010000 */
[----:B------:R-:W-:Y:S01]  /*120a0*/  VIADD R144, R12, 0x100 ;  /* 0x000001000c907836 */ /* 0x000fe20000000000 */
[----:B------:R-:W-:Y:S01]  /*120b0*/  WARPGROUP.ARRIVE ;  /* 0x00000000000079c5 */ /* 0x000fe20000000000 */
[----:B------:R-:W-:-:S03]  /*120c0*/  IMAD.MOV.U32 R145, RZ, RZ, 0x40000040 ;  /* 0x40000040ff917424 */ /* 0x000fc600078e00ff */
[----:B------:R-:W-:Y:S02]  /*120d0*/  R2UR UR10, R144 ;  /* 0x00000000900a72ca */ /* 0x000fe400000e0000 */
[----:B------:R-:W-:-:S13]  /*120e0*/  R2UR UR11, R145 ;  /* 0x00000000910b72ca */ /* 0x000fda00000e0000 */
[----:B------:R-:W-:Y:S01]  /*120f0*/  HGMMA.64x64x16.F32.BF16 R88, R140, gdesc[UR8].tnspB, R88, gsb0 ;  /* 0x40e000088c587df0 */ /* 0x000fe20008001858 */
[----:B--2---:R-:W-:Y:S02]  /*12100*/  IADD3 R3, R3, 0x1, -R0 ;  /* 0x0000000103037810 */ /* 0x004fe40007ffe800 */
[----:B------:R-:W-:Y:S02]  /*12110*/  WARPGROUP.DEPBAR.LE gsb0, 0x0 ;  /* 0x00008000000079c5 */ /* 0x000fe40000010000 */
[----:B------:R-:W-:Y:S01]  /*12120*/  VIADD R140, R12, 0x180 ;  /* 0x000001800c8c7836 */ /* 0x000fe20000000000 */
[----:B------:R-:W-:Y:S01]  /*12130*/  WARPGROUP.ARRIVE ;  /* 0x00000000000079c5 */ /* 0x000fe20000000000 */
[----:B------:R-:W-:-:S03]  /*12140*/  IMAD.MOV.U32 R141, RZ, RZ, 0x40000040 ;  /* 0x40000040ff8d7424 */ /* 0x000fc600078e00ff */
[----:B------:R-:W-:Y:S02]  /*12150*/  R2UR UR10, R140 ;  /* 0x000000008c0a72ca */ /* 0x000fe400000e0000 */
[----:B------:R-:W-:-:S13]  /*12160*/  R2UR UR11, R141 ;  /* 0x000000008d0b72ca */ /* 0x000fda00000e0000 */
[----:B------:R-:W-:Y:S03]  /*12170*/  HGMMA.64x64x16.F32.BF16 R88, R136, gdesc[UR8].tnspB, R88, gsb0 ;  /* 0x40e0000888587df0 */ /* 0x000fe60008001858 */
        /* <DEDUP_REMOVED lines=15> */
[C---:B------:R-:W-:Y:S01]  /*12270*/  VIADD R128, R12.reuse, 0x300 ;  /* 0x000003000c807836 */ /* 0x040fe20000000000 */
[----:B------:R-:W-:Y:S01]  /*12280*/  WARPGROUP.ARRIVE ;  /* 0x00000000000079c5 */ /* 0x000fe20000000000 */
[----:B------:R-:W-:Y:S02]  /*12290*/  IMAD.MOV.U32 R129, RZ, RZ, 0x40000040 ;  /* 0x40000040ff817424 */ /* 0x000fe400078e00ff */
[----:B------:R-:W-:Y:S01]  /*122a0*/  VIADD R12, R12, 0x380 ;  /* 0x000003800c0c7836 */ /* 0x000fe20000000000 */
[----:B------:R-:W-:-:S02]  /*122b0*/  R2UR UR10, R128 ;  /* 0x00000000800a72ca */ /* 0x000fc400000e0000 */
[----:B------:R-:W-:-:S13]  /*122c0*/  R2UR UR11, R129 ;  /* 0x00000000810b72ca */ /* 0x000fda00000e0000 */
[----:B------:R-:W-:Y:S01]  /*122d0*/  HGMMA.64x64x16.F32.BF16 R88, R124, gdesc[UR8].tnspB, R88, gsb0 ;  /* 0x40e000087c587df0 */ /* 0x000fe20008001858 */
[----:B------:R-:W-:Y:S01]  /*122e0*/  R2UR UR10, R12 ;  /* 0x000000000c0a72ca */ /* 0x000fe200000e0000 */
[----:B------:R-:W-:Y:S01]  /*122f0*/  @!P1 IMAD R12, R16, 0x8, R2 ;  /* 0x00000008100c9824 */ /* 0x000fe200078e0202 */
[----:B------:R-:W-:Y:S01]  /*12300*/  R2UR UR11, R13 ;  /* 0x000000000d0b72ca */ /* 0x000fe200000e0000 */
[----:B------:R-:W-:-:S05]  /*12310*/  VIADD R13, R150, 0x9 ;  /* 0x00000009960d7836 */ /* 0x000fca0000000000 */
[----:B------:R-:W-:Y:S01]  /*12320*/  SEL R13, R13, 0x9, !P2 ;  /* 0x000000090d0d7807 */ /* 0x000fe20005000000 */
[----:B------:R-:W-:Y:S02]  /*12330*/  WARPGROUP.DEPBAR.LE gsb0, 0x0 ;  /* 0x00008000000079c5 */ /* 0x000fe40000010000 */
[----:B------:R-:W-:-:S06]  /*12340*/  WARPGROUP.ARRIVE ;  /* 0x00000000000079c5 */ /* 0x000fcc0000000000 */
[----:B------:R-:W-:Y:S03]  /*12350*/  HGMMA.64x64x16.F32.BF16 R88, R120, gdesc[UR8].tnspB, R88, gsb0 ;  /* 0x40e0000878587df0 */ /* 0x000fe60008001858 */
[----:B------:R-:W-:Y:S02]  /*12360*/  WARPGROUP.DEPBAR.LE gsb0, 0x0 ;  /* 0x00008000000079c5 */ /* 0x000fe40000010000 */
[----:B------:R-:W-:Y:S02]  /*12370*/  @!P1 VIADD R120, R12, 0x16840 ;  /* 0x000168400c789836 */ /* 0x000fe40000000000 */
[----:B---3--:R-:W-:-:S03]  /*12380*/  IMAD.IADD R12, R3, 0x1, -R151 ;  /* 0x00000001030c7824 */ /* 0x008fc600078e0a97 */
[----:B------:R-:W-:Y:S01]  /*12390*/  @!P1 PRMT R120, RZ, 0x654, R120 ;  /* 0x00000654ff789816 */ /* 0x000fe20000000078 */
[----:B------:R-:W-:Y:S01]  /*123a0*/  IMAD R12, R155, -0x2, R12 ;  /* 0xfffffffe9b0c7824 */ /* 0x000fe200078e020c */
        /* <DEDUP_REMOVED lines=19> */
.L_x_11754:
[----:B------:R-:W-:-:S05]  /*124e0*/  IMAD.U32 R123, RZ, RZ, UR4 ;  /* 0x00000004ff7b7e24 */ /* 0x000fca000f8e00ff */
[----:B------:R-:W-:-:S13]  /*124f0*/  ISETP.NE.AND P2, PT, R123, 0x1, PT ;  /* 0x000000017b00780c */ /* 0x000fda0003f45270 */
[----:B------:R-:W0:Y:S02]  /*12500*/  @P2 LDC.64 R12, c[0x0][0x9e8] ;  /* 0x00027a00ff0c2b82 */ /* 0x000e240000000a00 */
[----:B0-----:R-:W-:-:S04]  /*12510*/  @P2 IMAD.HI.U32 R124, R23, R12, RZ ;  /* 0x0000000c177c2227 */ /* 0x001fc800078e00ff */
[----:B------:R-:W-:Y:S01]  /*12520*/  IMAD.MOV.U32 R12, RZ, RZ, R23 ;  /* 0x000000ffff0c7224 */ /* 0x000fe200078e0017 */
[----:B------:R-:W-:-:S07]  /*12530*/  @P2 SHF.R.U32.HI R12, RZ, R13, R124 ;  /* 0x0000000dff0c2219 */ /* 0x000fce000001167c */
.L_x_11755:
[----:B------:R-:W-:Y:S05]  /*12540*/  BSYNC B0 ;  /* 0x0000000000007941 */ /* 0x000fea0003800000 */
.L_x_11753:
[----:B------:R-:W-:-:S04]  /*12550*/  IMAD R12, R12, R123, -R0 ;  /* 0x0000007b0c0c7224 */ /* 0x000fc800078e0a00 */
[----:B------:R-:W-:-:S05]  /*12560*/  IMAD R12, R155, -0x2, R12 ;  /* 0xfffffffe9b0c7824 */ /* 0x000fca00078e020c */
[----:B------:R-:W-:Y:S02]  /*12570*/  VIADDMNMX R120, R12, R123, R120, PT ;  /* 0x0000007b0c787246 */ /* 0x000fe40003800178 */
[----:B------:R-:W-:-:S07]  /*12580*/  VIMNMX R3, R3, R12, !PT ;  /* 0x0000000c03037248 */ /* 0x000fce0007fe0100 */
.L_x_11752:
        /* <DEDUP_REMOVED lines=96> */
[----:B------:R-:W-:Y:S02]  /*12b90*/  IADD3 R121, R121, 0x8, R5 ;  /* 0x0000000879797810 */ /* 0x000fe40007ffe005 */
        /* <DEDUP_REMOVED lines=14> */
.L_x_11758:
[----:B------:R-:W-:Y:S02]  /*12c80*/  IMAD.U32 R123, RZ, RZ, UR4 ;  /* 0x00000004ff7b7e24 */ /* 0x000fe4000f8e00ff */
[----:B------:R-:W-:-:S03]  /*12c90*/  IMAD.MOV.U32 R3, RZ, RZ, R152 ;  /* 0x000000ffff037224 */ /* 0x000fc600078e0098 */
[----:B------:R-:W-:-:S13]  /*12ca0*/  ISETP.NE.AND P3, PT, R123, 0x1, PT ;  /* 0x000000017b00780c */ /* 0x000fda0003f65270 */
[----:B------:R-:W0:Y:S02]  /*12cb0*/  @P3 LDC.64 R12, c[0x0][0x9e8] ;  /* 0x00027a00ff0c3b82 */ /* 0x000e240000000a00 */
[----:B0-----:R-:W-:-:S05]  /*12cc0*/  @P3 IMAD.HI.U32 R12, R152, R12, RZ ;  /* 0x0000000c980c3227 */ /* 0x001fca00078e00ff */
[----:B------:R-:W-:-:S07]  /*12cd0*/  @P3 SHF.R.U32.HI R3, RZ, R13, R12 ;  /* 0x0000000dff033219 */ /* 0x000fce000001160c */
.L_x_11759:
[----:B------:R-:W-:Y:S05]  /*12ce0*/  BSYNC B0 ;  /* 0x0000000000007941 */ /* 0x000fea0003800000 */
.L_x_11757:
[----:B------:R-:W-:-:S04]  /*12cf0*/  IMAD R0, R3, R123, -R0 ;  /* 0x0000007b03007224 */ /* 0x000fc800078e0a00 */
[----:B------:R-:W-:-:S05]  /*12d00*/  IMAD R0, R155, -0x2, R0 ;  /* 0xfffffffe9b007824 */ /* 0x000fca00078e0200 */
[----:B------:R-:W-:Y:S02]  /*12d10*/  VIADDMNMX R122, R0, R123, R122, PT ;  /* 0x0000007b007a7246 */ /* 0x000fe4000380017a */
[----:B------:R-:W-:-:S07]  /*12d20*/  VIMNMX R121, R121, R0, !PT ;  /* 0x0000000079797248 */ /* 0x000fce0007fe0100 */
.L_x_11756:
        /* <DEDUP_REMOVED lines=47> */
[----:B------:R-:W-:Y:S02]  /*13020*/  ISETP.LT.OR P3, PT, R122, 0x31, P3 ;  /* 0x000000317a00780c */ /* 0x000fe40001f61670 */
[----:B------:R-:W-:-:S02]  /*13030*/  FMNMX.FTZ R3, R69, R0, !PT ;  /* 0x0000000045037209 */ /* 0x000fc40007810000 */
[----:B------:R-:W-:Y:S02]  /*13040*/  ISETP.LT.OR P4, PT, R122, 0x12, P4 ;  /* 0x000000127a00780c */ /* 0x000fe40002781670 */
[----:B------:R-:W-:Y:S02]  /*13050*/  FSEL R50, R50, -INF , !P3 ;  /* 0xff80000032327808 */ /* 0x000fe40005800000 */
[----:B------:R-:W-:Y:S02]  /*13060*/  FMNMX.FTZ R0, R72, R3, !PT ;  /* 0x0000000348007209 */ /* 0x000fe40007810000 */
[----:B------:R-:W-:Y:S02]  /*13070*/  ISETP.GT.AND P3, PT, R121, 0x38, P2 ;  /* 0x000000387900780c */ /* 0x000fe40001764270 */
[----:B------:R-:W-:Y:S02]  /*13080*/  FSEL R35, R35, -INF , !P4 ;  /* 0xff80000023237808 */ /* 0x000fe40006000000 */
[----:B------:R-:W-:-:S02]  /*13090*/  ISETP.GT.AND P4, PT, R121, 0x19, P2 ;  /* 0x000000197900780c */ /* 0x000fc40001784270 */
[----:B------:R-:W-:Y:S02]  /*130a0*/  FMNMX.FTZ R3, R73, R0, !PT ;  /* 0x0000000049037209 */ /* 0x000fe40007810000 */
[C---:B------:R-:W-:Y:S02]  /*130b0*/  ISETP.LT.OR P3, PT, R122.reuse, 0x39, P3 ;  /* 0x000000397a00780c */ /* 0x040fe40001f61670 */
[----:B------:R-:W-:Y:S02]  /*130c0*/  ISETP.LT.OR P4, PT, R122, 0x1a, P4 ;  /* 0x0000001a7a00780c */ /* 0x000fe40002781670 */
[----:B------:R-:W-:Y:S02]  /*130d0*/  FMNMX.FTZ R0, R76, R3, !PT ;  /* 0x000000034c007209 */ /* 0x000fe40007810000 */
[----:B------:R-:W-:Y:S02]  /*130e0*/  FSEL R54, R54, -INF , !P3 ;  /* 0xff80000036367808 */ /* 0x000fe40005800000 */
[----:B------:R-:W-:-:S02]  /*130f0*/  ISETP.GT.AND P3, PT, R121, 0x40, P2 ;  /* 0x000000407900780c */ /* 0x000fc40001764270 */
[----:B------:R-:W-:Y:S02]  /*13100*/  FSEL R39, R39, -INF , !P4 ;  /* 0xff80000027277808 */ /* 0x000fe40006000000 */
[----:B------:R-:W-:Y:S02]  /*13110*/  ISETP.GT.AND P4, PT, R121, 0x21, P2 ;  /* 0x000000217900780c */ /* 0x000fe40001784270 */
[----:B------:R-:W-:Y:S02]  /*13120*/  FMNMX.FTZ R3, R77, R0, !PT ;  /* 0x000000004d037209 */ /* 0x000fe40007810000 */
[C---:B------:R-:W-:Y:S02]  /*13130*/  ISETP.LT.OR P3, PT, R122.reuse, 0x41, P3 ;  /* 0x000000417a00780c */ /* 0x040fe40001f61670 */
[----:B------:R-:W-:Y:S02]  /*13140*/  ISETP.LT.OR P4, PT, R122, 0x22, P4 ;  /* 0x000000227a00780c */ /* 0x000fe40002781670 */
[----:B------:R-:W-:-:S02]  /*13150*/  FMNMX.FTZ R0, R80, R3, !PT ;  /* 0x0000000350007209 */ /* 0x000fc40007810000 */
[----:B------:R-:W-:Y:S02]  /*13160*/  FSEL R58, R58, -INF , !P3 ;  /* 0xff8000003a3a7808 */ /* 0x000fe40005800000 */
[----:B------:R-:W-:Y:S02]  /*13170*/  ISETP.GT.AND P3, PT, R121, 0x48, P2 ;  /* 0x000000487900780c */ /* 0x000fe40001764270 */
[----:B------:R-:W-:Y:S02]  /*13180*/  FSEL R43, R43, -INF , !P4 ;  /* 0xff8000002b2b7808 */ /* 0x000fe40006000000 */
[----:B------:R-:W-:Y:S02]  /*13190*/  FMNMX.FTZ R3, R81, R0, !PT ;  /* 0x0000000051037209 */ /* 0x000fe40007810000 */
[----:B------:R-:W-:Y:S02]  /*131a0*/  ISETP.GT.AND P4, PT, R121, 0x29, P2 ;  /* 0x000000297900780c */ /* 0x000fe40001784270 */
[----:B------:R-:W-:-:S02]  /*131b0*/  ISETP.LT.OR P3, PT, R122, 0x49, P3 ;  /* 0x000000497a00780c */ /* 0x000fc40001f61670 */
[----:B------:R-:W-:Y:S02]  /*131c0*/  FMNMX.FTZ R0, R84, R3, !PT ;  /* 0x0000000354007209 */ /* 0x000fe40007810000 */
[----:B------:R-:W-:Y:S02]  /*131d0*/  ISETP.LT.OR P4, PT, R122, 0x2a, P4 ;  /* 0x0000002a7a00780c */ /* 0x000fe40002781670 */
[----:B------:R-:W-:Y:S02]  /*131e0*/  FSEL R62, R62, -INF , !P3 ;  /* 0xff8000003e3e7808 */ /* 0x000fe40005800000 */
[----:B------:R-:W-:Y:S02]  /*131f0*/  ISETP.GT.AND P3, PT, R121, 0x50, P2 ;  /* 0x000000507900780c */ /* 0x000fe40001764270 */
[----:B------:R-:W-:Y:S02]  /*13200*/  FMNMX.FTZ R0, R85, R0, !PT ;  /* 0x0000000055007209 */ /* 0x000fe40007810000 */
[----:B------:R-:W-:-:S02]  /*13210*/  FSEL R47, R47, -INF , !P4 ;  /* 0xff8000002f2f7808 */ /* 0x000fc40006000000 */
[C---:B------:R-:W-:Y:S01]  /*13220*/  ISETP.GT.AND P4, PT, R121.reuse, 0x31, P2 ;  /* 0x000000317900780c */ /* 0x040fe20001784270 */
[----:B------:R-:W0:Y:S01]  /*13230*/  SHFL.BFLY PT, R3, R0, 0x2, 0x1f ;  /* 0x0c401f0000037f89 */ /* 0x000e2200000e0000 */
[C---:B------:R-:W-:Y:S02]  /*13240*/  ISETP.LT.OR P3, PT, R122.reuse, 0x51, P3 ;  /* 0x000000517a00780c */ /* 0x040fe40001f61670 */
[----:B------:R-:W-:Y:S02]  /*13250*/  ISETP.LT.OR P4, PT, R122, 0x32, P4 ;  /* 0x000000327a00780c */ /* 0x000fe40002781670 */
[----:B------:R-:W-:Y:S02]  /*13260*/  FSEL R66, R66, -INF , !P3 ;  /* 0xff80000042427808 */ /* 0x000fe40005800000 */
[----:B------:R-:W-:Y:S02]  /*13270*/  ISETP.GT.AND P3, PT, R121, 0x58, P2 ;  /* 0x000000587900780c */ /* 0x000fe40001764270 */
[----:B------:R-:W-:-:S02]  /*13280*/  FSEL R51, R51, -INF , !P4 ;  /* 0xff80000033337808 */ /* 0x000fc40006000000 */
[C---:B------:R-:W-:Y:S02]  /*13290*/  ISETP.GT.AND P4, PT, R121.reuse, 0x39, P2 ;  /* 0x000000397900780c */ /* 0x040fe40001784270 */
        /* <DEDUP_REMOVED lines=12> */
[----:B0-----:R-:W-:Y:S02]  /*13360*/  FMNMX.FTZ R3, R0, R3, !PT ;  /* 0x0000000300037209 */ /* 0x001fe40007810000 */
[C---:B------:R-:W-:Y:S02]  /*13370*/  ISETP.LT.OR P3, PT, R122.reuse, 0x69, P3 ;  /* 0x000000697a00780c */ /* 0x040fe40001f61670 */
[----:B------:R-:W-:Y:S01]  /*13380*/  ISETP.LT.OR P4, PT, R122, 0x4a, P4 ;  /* 0x0000004a7a00780c */ /* 0x000fe20002781670 */
[----:B------:R-:W0:Y:S01]  /*13390*/  SHFL.BFLY PT, R0, R3, 0x1, 0x1f ;  /* 0x0c201f0003007f89 */ /* 0x000e2200000e0000 */
[----:B------:R-:W-:Y:S02]  /*133a0*/  FSEL R78, R78, -INF , !P3 ;  /* 0xff8000004e4e7808 */ /* 0x000fe40005800000 */
[----:B------:R-:W-:-:S02]  /*133b0*/  ISETP.GT.AND P3, PT, R121, 0x69, P2 ;  /* 0x000000697900780c */ /* 0x000fc40001764270 */
[----:B------:R-:W-:Y:S02]  /*133c0*/  FSEL R63, R63, -INF , !P4 ;  /* 0xff8000003f3f7808 */ /* 0x000fe40006000000 */
[----:B------:R-:W-:Y:S02]  /*133d0*/  ISETP.GT.AND P4, PT, R121, 0x51, P2 ;  /* 0x000000517900780c */ /* 0x000fe40001784270 */
[C---:B------:R-:W-:Y:S02]  /*133e0*/  ISETP.LT.OR P3, PT, R122.reuse, 0x6a, P3 ;  /* 0x0000006a7a00780c */ /* 0x040fe40001f61670 */
[----:B------:R-:W-:Y:S02]  /*133f0*/  ISETP.LT.OR P4, PT, R122, 0x52, P4 ;  /* 0x000000527a00780c */ /* 0x000fe40002781670 */
[----:B------:R-:W-:Y:S02]  /*13400*/  FSEL R79, R79, -INF , !P3 ;  /* 0xff8000004f4f7808 */ /* 0x000fe40005800000 */
[----:B------:R-:W-:-:S02]  /*13410*/  ISETP.GT.AND P3, PT, R121, 0x70, P2 ;  /* 0x000000707900780c */ /* 0x000fc40001764270 */
[----:B------:R-:W-:Y:S02]  /*13420*/  FSEL R67, R67, -INF , !P4 ;  /* 0xff80000043437808 */ /* 0x000fe40006000000 */
[C---:B------:R-:W-:Y:S02]  /*13430*/  ISETP.GT.AND P4, PT, R121.reuse, 0x59, P2 ;  /* 0x000000597900780c */ /* 0x040fe40001784270 */
[C---:B------:R-:W-:Y:S02]  /*13440*/  ISETP.LT.OR P3, PT, R122.reuse, 0x71, P3 ;  /* 0x000000717a00780c */ /* 0x040fe40001f61670 */
[----:B------:R-:W-:Y:S02]  /*13450*/  ISETP.LT.OR P4, PT, R122, 0x5a, P4 ;  /* 0x0000005a7a00780c */ /* 0x000fe40002781670 */
[----:B------:R-:W-:Y:S02]  /*13460*/  FSEL R82, R82, -INF , !P3 ;  /* 0xff80000052527808 */ /* 0x000fe40005800000 */
[----:B------:R-:W-:-:S02]  /*13470*/  ISETP.GT.AND P3, PT, R121, 0x71, P2 ;  /* 0x000000717900780c */ /* 0x000fc40001764270 */
[----:B------:R-:W-:Y:S02]  /*13480*/  FSEL R71, R71, -INF , !P4 ;  /* 0xff80000047477808 */ /* 0x000fe40006000000 */
[----:B------:R-:W-:Y:S02]  /*13490*/  ISETP.GT.AND P4, PT, R121, 0x61, P2 ;  /* 0x000000617900780c */ /* 0x000fe40001784270 */
[C---:B------:R-:W-:Y:S02]  /*134a0*/  ISETP.LT.OR P3, PT, R122.reuse, 0x72, P3 ;  /* 0x000000727a00780c */ /* 0x040fe40001f61670 */
[----:B0-----:R-:W-:Y:S02]  /*134b0*/  FMNMX.FTZ R3, R3, R0, !PT ;  /* 0x0000000003037209 */ /* 0x001fe40007810000 */
[----:B------:R-:W-:Y:S02]  /*134c0*/  ISETP.LT.OR P4, PT, R122, 0x62, P4 ;  /* 0x000000627a00780c */ /* 0x000fe40002781670 */
[----:B------:R-:W-:Y:S01]  /*134d0*/  FSEL R83, R83, -INF , !P3 ;  /* 0xff80000053537808 */ /* 0x000fe20005800000 */
[----:B------:R-:W-:Y:S01]  /*134e0*/  FMUL.FTZ R0, R3, UR41 ;  /* 0x0000002903007c20 */ /* 0x000fe20008410000 */
[----:B------:R-:W-:-:S02]  /*134f0*/  ISETP.GT.AND P3, PT, R121, RZ, P2 ;  /* 0x000000ff7900720c */ /* 0x000fc40001764270 */
[----:B------:R-:W-:Y:S02]  /*13500*/  FSEL R75, R75, -INF , !P4 ;  /* 0xff8000004b4b7808 */ /* 0x000fe40006000000 */
[----:B------:R-:W-:Y:S02]  /*13510*/  FSETP.NEU.FTZ.AND P4, PT, R3, -INF , PT ;  /* 0xff8000000300780b */ /* 0x000fe40003f9d000 */
[----:B------:R-:W-:Y:S02]  /*13520*/  ISETP.LT.OR P3, PT, R122, 0x1, P3 ;  /* 0x000000017a00780c */ /* 0x000fe40001f61670 */
[----:B------:R-:W-:Y:S02]  /*13530*/  FSEL R0, R0, RZ, P4 ;  /* 0x000000ff00007208 */ /* 0x000fe40002000000 */
[----:B------:R-:W-:Y:S02]  /*13540*/  FSEL R26, R26, -INF , !P3 ;  /* 0xff8000001a1a7808 */ /* 0x000fe40005800000 */
        /* <DEDUP_REMOVED lines=16> */
[----:B------:R-:W-:Y:S01]  /*13650*/  ISETP.GT.AND P2, PT, R121, 0x79, P2 ;  /* 0x000000797900780c */ /* 0x000fe20001744270 */
[--C-:B------:R-:W-:Y:S01]  /*13660*/  FFMA.FTZ R136, R48, UR41, -R0.reuse ;  /* 0x0000002930887c23 */ /* 0x100fe20008010800 */
[----:B------:R-:W-:Y:S01]  /*13670*/  FMNMX.FTZ R28, R34, R25, !PT ;  /* 0x00000019221c7209 */ /* 0x000fe20007810000 */
[--C-:B------:R-:W-:Y:S01]  /*13680*/  FFMA.FTZ R138, R52, UR41, -R0.reuse ;  /* 0x00000029348a7c23 */ /* 0x100fe20008010800 */
[----:B------:R-:W-:Y:S01]  /*13690*/  MUFU.EX2 R25, R37 ;  /* 0x0000002500197308 */ /* 0x000fe20000000800 */
[--C-:B------:R-:W-:Y:S01]  /*136a0*/  FFMA.FTZ R132, R56, UR41, -R0.reuse ;  /* 0x0000002938847c23 */ /* 0x100fe20008010800 */
[----:B------:R-:W-:Y:S01]  /*136b0*/  FMNMX.FTZ R29, R35, R28, !PT ;  /* 0x0000001c231d7209 */ /* 0x000fe20007810000 */
[----:B------:R-:W-:-:S03]  /*136c0*/  FFMA.FTZ R142, R44, UR41, -R0 ;  /* 0x000000292c8e7c23 */ /* 0x000fc60008010800 */
[----:B------:R-:W-:Y:S02]  /*136d0*/  FMNMX.FTZ R28, R38, R29, !PT ;  /* 0x0000001d261c7209 */ /* 0x000fe40007810000 */
[----:B------:R-:W-:Y:S01]  /*136e0*/  ISETP.LT.OR P3, PT, R122, 0x79, P3 ;  /* 0x000000797a00780c */ /* 0x000fe20001f61670 */
[----:B------:R-:W-:Y:S01]  /*136f0*/  MUFU.EX2 R148, R148 ;  /* 0x0000009400947308 */ /* 0x000fe20000000800 */
[----:B------:R-:W-:Y:S01]  /*13700*/  FMNMX.FTZ R29, R39, R28, !PT ;  /* 0x0000001c271d7209 */ /* 0x000fe20007810000 */
[----:B------:R-:W-:-:S03]  /*13710*/  FFMA.FTZ R28, R41, UR41, -R0 ;  /* 0x00000029291c7c23 */ /* 0x000fc60008010800 */
[----:B------:R-:W-:Y:S02]  /*13720*/  FMNMX.FTZ R32, R42, R29, !PT ;  /* 0x0000001d2a207209 */ /* 0x000fe40007810000 */
[----:B------:R-:W-:Y:S01]  /*13730*/  ISETP.LT.OR P2, PT, R122, 0x7a, P2 ;  /* 0x0000007a7a00780c */ /* 0x000fe20001741670 */
[----:B------:R-:W-:Y:S01]  /*13740*/  MUFU.EX2 R12, R12 ;  /* 0x0000000c000c7308 */ /* 0x000fe20000000800 */
[----:B------:R-:W-:-:S04]  /*13750*/  FMNMX.FTZ R29, R43, R32, !PT ;  /* 0x000000202b1d7209 */ /* 0x000fc80007810000 */
[----:B------:R-:W-:Y:S02]  /*13760*/  FMNMX.FTZ R32, R46, R29, !PT ;  /* 0x0000001d2e207209 */ /* 0x000fe40007810000 */
[----:B------:R-:W-:Y:S01]  /*13770*/  FSEL R86, R86, -INF , !P3 ;  /* 0xff80000056567808 */ /* 0x000fe20005800000 */
[----:B------:R-:W-:Y:S01]  /*13780*/  MUFU.EX2 R150, R150 ;  /* 0x0000009600967308 */ /* 0x000fe20000000800 */
[----:B------:R-:W-:-:S04]  /*13790*/  FMNMX.FTZ R29, R47, R32, !PT ;  /* 0x000000202f1d7209 */ /* 0x000fc80007810000 */
[----:B------:R-:W-:Y:S02]  /*137a0*/  FMNMX.FTZ R32, R50, R29, !PT ;  /* 0x0000001d32207209 */ /* 0x000fe40007810000 */
[----:B------:R-:W-:Y:S01]  /*137b0*/  FSEL R87, R87, -INF , !P2 ;  /* 0xff80000057577808 */ /* 0x000fe20005000000 */
[----:B------:R-:W-:Y:S01]  /*137c0*/  MUFU.EX2 R29, R45 ;  /* 0x0000002d001d7308 */ /* 0x000fe20000000800 */
[----:B------:R-:W-:-:S04]  /*137d0*/  FMNMX.FTZ R33, R51, R32, !PT ;  /* 0x0000002033217209 */ /* 0x000fc80007810000 */
        /* <DEDUP_REMOVED lines=8> */
[----:B------:R-:W-:Y:S01]  /*13860*/  FADD.FTZ R56, -R56, R21 ;  /* 0x0000001538387221 */ /* 0x000fe20000010100 */
        /* <DEDUP_REMOVED lines=12> */
[----:B------:R0:W-:Y:S08]  /*13930*/  MUFU.EX2 R33, R53 ;  /* 0x0000003500217308 */ /* 0x0001f00000000800 */
[----:B------:R-:W-:Y:S01]  /*13940*/  MUFU.EX2 R144, R144 ;  /* 0x0000009000907308 */ /* 0x000fe20000000800 */
[----:B0-----:R-:W2:Y:S01]  /*13950*/  LDL R53, [R1+0x24] ;  /* 0x0000240001357983 */ /* 0x001ea20000100800 */
        /* <DEDUP_REMOVED lines=17> */
[----:B------:R-:W-:Y:S01]  /*13a70*/  FMUL.FTZ R21, R56, UR41 ;  /* 0x0000002938157c20 */ /* 0x000fe20008410000 */
[----:B------:R-:W-:Y:S08]  /*13a80*/  MUFU.EX2 R136, R136 ;  /* 0x0000008800887308 */ /* 0x000ff00000000800 */
[----:B------:R-:W-:Y:S08]  /*13a90*/  MUFU.EX2 R32, R32 ;  /* 0x0000002000207308 */ /* 0x000ff00000000800 */
[----:B------:R-:W-:Y:S01]  /*13aa0*/  MUFU.EX2 R138, R138 ;  /* 0x0000008a008a7308 */ /* 0x000fe20000000800 */
[----:B0-----:R-:W-:-:S05]  /*13ab0*/  FMNMX.FTZ R49, R45, R48, !PT ;  /* 0x000000302d317209 */ /* 0x001fca0007810000 */
[----:B------:R-:W0:Y:S02]  /*13ac0*/  SHFL.BFLY PT, R52, R49, 0x1, 0x1f ;  /* 0x0c201f0031347f89 */ /* 0x000e2400000e0000 */
[----:B------:R-:W1:Y:S01]  /*13ad0*/  MUFU.EX2 R21, R21 ;  /* 0x0000001500157308 */ /* 0x000e620000000800 */
[--C-:B------:R-:W-:Y:S01]  /*13ae0*/  FFMA.FTZ R36, R57, UR41, -R0.reuse ;  /* 0x0000002939247c23 */ /* 0x100fe20008010800 */
[--C-:B------:R-:W-:Y:S01]  /*13af0*/  FFMA.FTZ R40, R65, UR41, -R0.reuse ;  /* 0x0000002941287c23 */ /* 0x100fe20008010800 */
[--C-:B------:R-:W-:Y:S01]  /*13b00*/  FFMA.FTZ R41, R69, UR41, -R0.reuse ;  /* 0x0000002945297c23 */ /* 0x100fe20008010800 */
[--C-:B------:R-:W-:Y:S01]  /*13b10*/  FFMA.FTZ R45, R77, UR41, -R0.reuse ;  /* 0x000000294d2d7c23 */ /* 0x100fe20008010800 */
[----:B------:R-:W-:Y:S01]  /*13b20*/  FFMA.FTZ R48, R81, UR41, -R0 ;  /* 0x0000002951307c23 */ /* 0x000fe20008010800 */
[----:B0-----:R-:W-:Y:S01]  /*13b30*/  FMNMX.FTZ R0, R49, R52, !PT ;  /* 0x0000003431007209 */ /* 0x001fe20007810000 */
[----:B-1----:R-:W-:-:S03]  /*13b40*/  FFMA.FTZ R7, R21, R7, R148 ;  /* 0x0000000715077223 */ /* 0x002fc60000010094 */
[C---:B------:R-:W-:Y:S01]  /*13b50*/  FSETP.NEU.FTZ.AND P2, PT, R0.reuse, -INF , PT ;  /* 0xff8000000000780b */ /* 0x040fe20003f5d000 */
[----:B------:R-:W-:Y:S01]  /*13b60*/  FMUL.FTZ R52, R0, UR41 ;  /* 0x0000002900347c20 */ /* 0x000fe20008410000 */
[----:B------:R-:W-:-:S04]  /*13b70*/  FADD.FTZ R7, R12, R7 ;  /* 0x000000070c077221 */ /* 0x000fc80000010000 */
[----:B------:R-:W-:-:S05]  /*13b80*/  FSEL R52, R52, RZ, P2 ;  /* 0x000000ff34347208 */ /* 0x000fca0001000000 */
[--C-:B------:R-:W-:Y:S01]  /*13b90*/  FFMA.FTZ R141, R42, UR41, -R52.reuse ;  /* 0x000000292a8d7c23 */ /* 0x100fe20008010834 */
[----:B------:R-:W-:Y:S01]  /*13ba0*/  FADD.FTZ R42, R150, R7 ;  /* 0x00000007962a7221 */ /* 0x000fe20000010000 */
[--C-:B------:R-:W-:Y:S01]  /*13bb0*/  FFMA.FTZ R145, R34, UR41, -R52.reuse ;  /* 0x0000002922917c23 */ /* 0x100fe20008010834 */
[----:B------:R-:W-:Y:S01]  /*13bc0*/  FFMA.FTZ R34, R43, UR41, -R52 ;  /* 0x000000292b227c23 */ /* 0x000fe20008010834 */
[----:B------:R-:W-:Y:S01]  /*13bd0*/  FSEL R7, R0, RZ, P2 ;  /* 0x000000ff00077208 */ /* 0x000fe20001000000 */
[----:B------:R-:W-:Y:S01]  /*13be0*/  FADD.FTZ R43, R13, R42 ;  /* 0x0000002a0d2b7221 */ /* 0x000fe20000010000 */
[----:B------:R-:W-:-:S03]  /*13bf0*/  FFMA.FTZ R149, R26, UR41, -R52 ;  /* 0x000000291a957c23 */ /* 0x000fc60008010834 */
[----:B------:R-:W-:Y:S01]  /*13c00*/  FADD.FTZ R43, R144, R43 ;  /* 0x0000002b902b7221 */ /* 0x000fe20000010000 */
[----:B------:R-:W-:Y:S01]  /*13c10*/  FADD.FTZ R7, -R7, R20 ;  /* 0x0000001407077221 */ /* 0x000fe20000010100 */
[--C-:B------:R-:W-:Y:S02]  /*13c20*/  FFMA.FTZ R26, R27, UR41, -R52.reuse ;  /* 0x000000291b1a7c23 */ /* 0x100fe40008010834 */
[----:B------:R-:W-:Y:S01]  /*13c30*/  FADD.FTZ R43, R24, R43 ;  /* 0x0000002b182b7221 */ /* 0x000fe20000010000 */
[----:B------:R-:W-:Y:S01]  /*13c40*/  FMUL.FTZ R7, R7, UR41 ;  /* 0x0000002907077c20 */ /* 0x000fe20008410000 */
[----:B------:R-:W-:Y:S02]  /*13c50*/  MUFU.EX2 R149, R149 ;  /* 0x0000009500957308 */ /* 0x000fe40000000800 */
[----:B------:R-:W-:Y:S01]  /*13c60*/  FADD.FTZ R42, R146, R43 ;  /* 0x0000002b922a7221 */ /* 0x000fe20000010000 */
[----:B------:R-:W-:-:S05]  /*13c70*/  FFMA.FTZ R151, R30, UR41, -R52 ;  /* 0x000000291e977c23 */ /* 0x000fca0008010834 */
        /* <DEDUP_REMOVED lines=8> */
[----:B------:R-:W-:Y:S01]  /*13d00*/  FFMA.FTZ R143, R46, UR41, -R52 ;  /* 0x000000292e8f7c23 */ /* 0x000fe20008010834 */
[----:B0-----:R-:W-:-:S05]  /*13d10*/  FFMA.FTZ R7, R20, R6, R149 ;  /* 0x0000000614077223 */ /* 0x001fca0000010095 */
[----:B------:R-:W0:Y:S01]  /*13d20*/  MUFU.EX2 R27, R27 ;  /* 0x0000001b001b7308 */ /* 0x000e220000000800 */
[----:B------:R-:W-:Y:S01]  /*13d30*/  FADD.FTZ R46, R142, R43 ;  /* 0x0000002b8e2e7221 */ /* 0x000fe20000010000 */
[----:B------:R-:W-:-:S06]  /*13d40*/  FFMA.FTZ R147, R38, UR41, -R52 ;  /* 0x0000002926937c23 */ /* 0x000fcc0008010834 */
[----:B------:R-:W4:Y:S01]  /*13d50*/  MUFU.EX2 R145, R145 ;  /* 0x0000009100917308 */ /* 0x000f220000000800 */
[----:B------:R-:W-:Y:S01]  /*13d60*/  FADD.FTZ R43, R29, R46 ;  /* 0x0000002e1d2b7221 */ /* 0x000fe20000010000 */
[----:B-1----:R-:W-:Y:S01]  /*13d70*/  FADD.FTZ R46, R26, R7 ;  /* 0x000000071a2e7221 */ /* 0x002fe20000010000 */
[----:B------:R-:W-:-:S05]  /*13d80*/  FFMA.FTZ R31, R39, UR41, -R52 ;  /* 0x00000029271f7c23 */ /* 0x000fca0008010834 */
[----:B------:R-:W1:Y:S01]  /*13d90*/  MUFU.EX2 R30, R30 ;  /* 0x0000001e001e7308 */ /* 0x000e620000000800 */
[----:B------:R-:W-:Y:S01]  /*13da0*/  FADD.FTZ R43, R136, R43 ;  /* 0x0000002b882b7221 */ /* 0x000fe20000010000 */
[----:B---3--:R-:W-:Y:S01]  /*13db0*/  FADD.FTZ R46, R151, R46 ;  /* 0x0000002e972e7221 */ /* 0x008fe20000010000 */
[----:B------:R-:W-:-:S05]  /*13dc0*/  FFMA.FTZ R35, R47, UR41, -R52 ;  /* 0x000000292f237c23 */ /* 0x000fca0008010834 */
[----:B------:R-:W3:Y:S01]  /*13dd0*/  MUFU.EX2 R147, R147 ;  /* 0x0000009300937308 */ /* 0x000ee20000000800 */
[----:B------:R-:W-:Y:S01]  /*13de0*/  FADD.FTZ R7, R32, R43 ;  /* 0x0000002b20077221 */ /* 0x000fe20000010000 */
[----:B0-----:R-:W-:Y:S01]  /*13df0*/  FADD.FTZ R46, R27, R46 ;  /* 0x0000002e1b2e7221 */ /* 0x001fe20000010000 */
[----:B------:R-:W-:Y:S02]  /*13e00*/  @!P1 IMAD R47, R153, 0x8, R2 ;  /* 0x00000008992f9824 */ /* 0x000fe400078e0202 */
[----:B------:R-:W-:-:S03]  /*13e10*/  FFMA.FTZ R137, R50, UR41, -R52 ;  /* 0x0000002932897c23 */ /* 0x000fc60008010834 */
[----:B------:R-:W0:Y:S01]  /*13e20*/  MUFU.EX2 R31, R31 ;  /* 0x0000001f001f7308 */ /* 0x000e220000000800 */
[----:B------:R-:W-:Y:S01]  /*13e30*/  FADD.FTZ R50, R138, R7 ;  /* 0x000000078a327221 */ /* 0x000fe20000010000 */
[----:B----4-:R-:W-:Y:S01]  /*13e40*/  FADD.FTZ R7, R145, R46 ;  /* 0x0000002e91077221 */ /* 0x010fe20000010000 */
[----:B------:R-:W-:-:S05]  /*13e50*/  @!P1 VIADD R47, R47, 0x16860 ;  /* 0x000168602f2f9836 */ /* 0x000fca0000000000 */
[----:B------:R-:W4:Y:S01]  /*13e60*/  MUFU.EX2 R132, R132 ;  /* 0x0000008400847308 */ /* 0x000f220000000800 */
[----:B-1----:R-:W-:-:S07]  /*13e70*/  FADD.FTZ R46, R30, R7 ;  /* 0x000000071e2e7221 */ /* 0x002fce0000010000 */
[----:B------:R-:W1:Y:S01]  /*13e80*/  MUFU.EX2 R141, R141 ;  /* 0x0000008d008d7308 */ /* 0x000e620000000800 */
[----:B------:R-:W-:Y:S01]  /*13e90*/  @!P1 PRMT R47, RZ, 0x654, R47 ;  /* 0x00000654ff2f9816 */ /* 0x000fe2000000002f */
[----:B---3--:R-:W-:-:S03]  /*13ea0*/  FADD.FTZ R46, R147, R46 ;  /* 0x0000002e932e7221 */ /* 0x008fc60000010000 */
[----:B------:R3:W-:Y:S03]  /*13eb0*/  @!P1 SYNCS.ARRIVE.TRANS64.RED.A1T0 RZ, [R47+URZ], RZ ;  /* 0x000000ff2fff99a7 */ /* 0x0007e6000810043f */
[----:B------:R-:W5:Y:S08]  /*13ec0*/  MUFU.EX2 R36, R36 ;  /* 0x0000002400247308 */ /* 0x000f700000000800 */
[----:B------:R-:W5:Y:S01]  /*13ed0*/  MUFU.EX2 R34, R34 ;  /* 0x0000002200227308 */ /* 0x000f620000000800 */
[----:B---3--:R-:W-:Y:S01]  /*13ee0*/  FADD.FTZ R47, R33, R50 ;  /* 0x00000032212f7221 */ /* 0x008fe20000010000 */
[----:B0-----:R-:W-:-:S06]  /*13ef0*/  FADD.FTZ R46, R31, R46 ;  /* 0x0000002e1f2e7221 */ /* 0x001fcc0000010000 */
[----:B------:R-:W0:Y:S01]  /*13f00*/  MUFU.EX2 R134, R134 ;  /* 0x0000008600867308 */ /* 0x000e220000000800 */
[----:B------:R-:W-:-:S07]  /*13f10*/  FFMA.FTZ R38, R51, UR41, -R52 ;  /* 0x0000002933267c23 */ /* 0x000fce0008010834 */
[----:B------:R-:W3:Y:S01]  /*13f20*/  MUFU.EX2 R143, R143 ;  /* 0x0000008f008f7308 */ /* 0x000ee20000000800 */
[----:B----4-:R-:W-:Y:S01]  /*13f30*/  FADD.FTZ R47, R132, R47 ;  /* 0x0000002f842f7221 */ /* 0x010fe20000010000 */
[----:B-1----:R-:W-:-:S06]  /*13f40*/  FADD.FTZ R7, R141, R46 ;  /* 0x0000002e8d077221 */ /* 0x002fcc0000010000 */
[----:B------:R-:W1:Y:S01]  /*13f50*/  MUFU.EX2 R37, R61 ;  /* 0x0000003d00257308 */ /* 0x000e620000000800 */
[----:B------:R-:W-:-:S07]  /*13f60*/  FFMA.FTZ R139, R54, UR41, -R52 ;  /* 0x00000029368b7c23 */ /* 0x000fce0008010834 */
[----:B------:R-:W4:Y:S01]  /*13f70*/  MUFU.EX2 R35, R35 ;  /* 0x0000002300237308 */ /* 0x000f220000000800 */
[----:B-----5:R-:W-:Y:S01]  /*13f80*/  FADD.FTZ R47, R36, R47 ;  /* 0x0000002f242f7221 */ /* 0x020fe20000010000 */
[----:B------:R-:W-:-:S06]  /*13f90*/  FADD.FTZ R46, R34, R7 ;  /* 0x00000007222e7221 */ /* 0x000fcc0000010000 */
[----:B------:R-:W5:Y:S01]  /*13fa0*/  MUFU.EX2 R128, R128 ;  /* 0x0000008000807308 */ /* 0x000f620000000800 */
[----:B------:R-:W-:-:S07]  /*13fb0*/  FFMA.FTZ R39, R55, UR41, -R52 ;  /* 0x0000002937277c23 */ /* 0x000fce0008010834 */
[----:B------:R-:W5:Y:S01]  /*13fc0*/  MUFU.EX2 R137, R137 ;  /* 0x0000008900897308 */ /* 0x000f620000000800 */
[----:B0-----:R-:W-:Y:S01]  /*13fd0*/  FADD.FTZ R50, R134, R47 ;  /* 0x0000002f86327221 */ /* 0x001fe20000010000 */
[----:B---3--:R-:W-:-:S06]  /*13fe0*/  FADD.FTZ R46, R143, R46 ;  /* 0x0000002e8f2e7221 */ /* 0x008fcc0000010000 */
[----:B------:R-:W0:Y:S01]  /*13ff0*/  MUFU.EX2 R40, R40 ;  /* 0x0000002800287308 */ /* 0x000e220000000800 */
[----:B------:R-:W-:-:S07]  /*14000*/  FFMA.FTZ R133, R58, UR41, -R52 ;  /* 0x000000293a857c23 */ /* 0x000fce0008010834 */
[----:B------:R-:W3:Y:S01]  /*14010*/  MUFU.EX2 R38, R38 ;  /* 0x0000002600267308 */ /* 0x000ee20000000800 */
[----:B-1----:R-:W-:Y:S01]  /*14020*/  FADD.FTZ R47, R37, R50 ;  /* 0x00000032252f7221 */ /* 0x002fe20000010000 */
[----:B----4-:R-:W-:-:S06]  /*14030*/  FADD.FTZ R46, R35, R46 ;  /* 0x0000002e232e7221 */ /* 0x010fcc0000010000 */
[----:B------:R-:W1:Y:S01]  /*14040*/  MUFU.EX2 R130, R130 ;  /* 0x0000008200827308 */ /* 0x000e620000000800 */
[----:B------:R-:W-:-:S07]  /*14050*/  FFMA.FTZ R42, R59, UR41, -R52 ;  /* 0x000000293b2a7c23 */ /* 0x000fce0008010834 */
[----:B------:R-:W4:Y:S01]  /*14060*/  MUFU.EX2 R139, R139 ;  /* 0x0000008b008b7308 */ /* 0x000f220000000800 */
[----:B-----5:R-:W-:Y:S01]  /*14070*/  FADD.FTZ R47, R128, R47 ;  /* 0x0000002f802f7221 */ /* 0x020fe20000010000 */
[----:B------:R-:W-:-:S06]  /*14080*/  FADD.FTZ R7, R137, R46 ;  /* 0x0000002e89077221 */ /* 0x000fcc0000010000 */
[----:B------:R-:W5:Y:S01]  /*14090*/  MUFU.EX2 R41, R41 ;  /* 0x0000002900297308 */ /* 0x000f620000000800 */
[----:B------:R-:W-:-:S07]  /*140a0*/  FFMA.FTZ R135, R62, UR41, -R52 ;  /* 0x000000293e877c23 */ /* 0x000fce0008010834 */
[----:B------:R-:W2:Y:S01]  /*140b0*/  MUFU.EX2 R39, R39 ;  /* 0x0000002700277308 */ /* 0x000ea20000000800 */
[----:B0-----:R-:W-:Y:S01]  /*140c0*/  FADD.FTZ R47, R40, R47 ;  /* 0x0000002f282f7221 */ /* 0x001fe20000010000 */
[----:B------:R-:W-:-:S06]  /*140d0*/  F2FP.BF16.F32.PACK_AB R144, R24, R144 ;  /* 0x000000901890723e */ /* 0x000fcc00000010ff */
[----:B------:R-:W0:Y:S01]  /*140e0*/  MUFU.EX2 R124, R124 ;  /* 0x0000007c007c7308 */ /* 0x000e220000000800 */
[----:B---3--:R-:W-:Y:S01]  /*140f0*/  FADD.FTZ R24, R38, R7 ;  /* 0x0000000726187221 */ /* 0x008fe20000010000 */
[----:B------:R-:W-:-:S06]  /*14100*/  FFMA.FTZ R6, R63, UR41, -R52 ;  /* 0x000000293f067c23 */ /* 0x000fcc0008010834 */
[----:B------:R-:W3:Y:S01]  /*14110*/  MUFU.EX2 R133, R133 ;  /* 0x0000008500857308 */ /* 0x000ee20000000800 */
[----:B-1----:R-:W-:Y:S01]  /*14120*/  FADD.FTZ R50, R130, R47 ;  /* 0x0000002f82327221 */ /* 0x002fe20000010000 */
[----:B------:R-:W-:-:S06]  /*14130*/  F2FP.BF16.F32.PACK_AB R140, R28, R140 ;  /* 0x0000008c1c8c723e */ /* 0x000fcc00000010ff */
[----:B------:R-:W1:Y:S01]  /*14140*/  MUFU.EX2 R44, R44 ;  /* 0x0000002c002c7308 */ /* 0x000e620000000800 */
[----:B----4-:R-:W-:Y:S01]  /*14150*/  FADD.FTZ R28, R139, R24 ;  /* 0x000000188b1c7221 */ /* 0x010fe20000010000 */
[----:B------:R-:W-:-:S06]  /*14160*/  FFMA.FTZ R129, R66, UR41, -R52 ;  /* 0x0000002942817c23 */ /* 0x000fcc0008010834 */
[----:B------:R-:W4:Y:S01]  /*14170*/  MUFU.EX2 R42, R42 ;  /* 0x0000002a002a7308 */ /* 0x000f220000000800 */
[----:B------:R-:W-:Y:S01]  /*14180*/  F2FP.BF16.F32.PACK_AB R150, R13, R150 ;  /* 0x000000960d96723e */ /* 0x000fe200000010ff */
[----:B-----5:R-:W-:-:S06]  /*14190*/  FADD.FTZ R13, R41, R50 ;  /* 0x00000032290d7221 */ /* 0x020fcc0000010000 */
[----:B------:R-:W5:Y:S01]  /*141a0*/  MUFU.EX2 R126, R126 ;  /* 0x0000007e007e7308 */ /* 0x000f620000000800 */
[----:B--2---:R-:W-:Y:S01]  /*141b0*/  FADD.FTZ R28, R39, R28 ;  /* 0x0000001c271c7221 */ /* 0x004fe20000010000 */
[----:B------:R-:W-:-:S06]  /*141c0*/  FFMA.FTZ R43, R67, UR41, -R52 ;  /* 0x00000029432b7c23 */ /* 0x000fcc0008010834 */
[----:B------:R-:W2:Y:S01]  /*141d0*/  MUFU.EX2 R135, R135 ;  /* 0x0000008700877308 */ /* 0x000ea20000000800 */
        /* <DEDUP_REMOVED lines=8> */
[----:B------:R-:W-:-:S07]  /*14260*/  F2FP.BF16.F32.PACK_AB R136, R32, R136 ;  /* 0x000000882088723e */ /* 0x000fce00000010ff */
[----:B------:R-:W4:Y:S01]  /*14270*/  MUFU.EX2 R129, R129 ;  /* 0x0000008100817308 */ /* 0x000f220000000800 */
[----:B------:R-:W-:Y:S01]  /*14280*/  FFMA.FTZ R71, R71, UR41, -R52 ;  /* 0x0000002947477c23 */ /* 0x000fe20008010834 */
[----:B-----5:R-:W-:-:S06]  /*14290*/  FADD.FTZ R32, R126, R13 ;  /* 0x0000000d7e207221 */ /* 0x020fcc0000010000 */
[----:B------:R-:W5:Y:S01]  /*142a0*/  MUFU.EX2 R48, R48 ;  /* 0x0000003000307308 */ /* 0x000f620000000800 */
[----:B--2---:R-:W-:Y:S01]  /*142b0*/  FADD.FTZ R7, R135, R28 ;  /* 0x0000001c87077221 */ /* 0x004fe20000010000 */
[----:B------:R-:W-:-:S06]  /*142c0*/  FFMA.FTZ R125, R74, UR41, -R52 ;  /* 0x000000294a7d7c23 */ /* 0x000fcc0008010834 */
[----:B------:R-:W2:Y:S01]  /*142d0*/  MUFU.EX2 R43, R43 ;  /* 0x0000002b002b7308 */ /* 0x000ea20000000800 */
[----:B------:R-:W-:Y:S01]  /*142e0*/  F2FP.BF16.F32.PACK_AB R148, R12, R148 ;  /* 0x000000940c94723e */ /* 0x000fe200000010ff */
[----:B0-----:R-:W-:-:S06]  /*142f0*/  FADD.FTZ R13, R45, R32 ;  /* 0x000000202d0d7221 */ /* 0x001fcc0000010000 */
[----:B------:R-:W0:Y:S01]  /*14300*/  MUFU.EX2 R122, R122 ;  /* 0x0000007a007a7308 */ /* 0x000e220000000800 */
[----:B---3--:R-:W-:-:S07]  /*14310*/  FADD.FTZ R28, R6, R7 ;  /* 0x00000007061c7221 */ /* 0x008fce0000010000 */
[----:B------:R-:W3:Y:S01]  /*14320*/  MUFU.EX2 R131, R131 ;  /* 0x0000008300837308 */ /* 0x000ee20000000800 */
[----:B------:R-:W-:Y:S01]  /*14330*/  FFMA.FTZ R75, R75, UR41, -R52 ;  /* 0x000000294b4b7c23 */ /* 0x000fe20008010834 */
[----:B-1----:R-:W-:Y:S01]  /*14340*/  FADD.FTZ R13, R120, R13 ;  /* 0x0000000d780d7221 */ /* 0x002fe20000010000 */
[----:B----4-:R-:W-:-:S05]  /*14350*/  FADD.FTZ R28, R129, R28 ;  /* 0x0000001c811c7221 */ /* 0x010fca0000010000 */
[----:B------:R-:W1:Y:S01]  /*14360*/  MUFU.EX2 R12, R71 ;  /* 0x00000047000c7308 */ /* 0x000e620000000800 */
[----:B------:R-:W-:Y:S01]  /*14370*/  FFMA.FTZ R78, R78, UR41, -R52 ;  /* 0x000000294e4e7c23 */ /* 0x000fe20008010834 */
[----:B-----5:R-:W-:Y:S01]  /*14380*/  FADD.FTZ R13, R48, R13 ;  /* 0x0000000d300d7221 */ /* 0x020fe20000010000 */
[----:B--2---:R-:W-:-:S05]  /*14390*/  FADD.FTZ R28, R43, R28 ;  /* 0x0000001c2b1c7221 */ /* 0x004fca0000010000 */
[----:B------:R-:W2:Y:S01]  /*143a0*/  MUFU.EX2 R125, R125 ;  /* 0x0000007d007d7308 */ /* 0x000ea20000000800 */
[----:B------:R-:W-:Y:S01]  /*143b0*/  FFMA.FTZ R79, R79, UR41, -R52 ;  /* 0x000000294f4f7c23 */ /* 0x000fe20008010834 */
[----:B0-----:R-:W-:Y:S01]  /*143c0*/  FADD.FTZ R32, R122, R13 ;  /* 0x0000000d7a207221 */ /* 0x001fe20000010000 */
[----:B---3--:R-:W-:-:S05]  /*143d0*/  FADD.FTZ R13, R131, R28 ;  /* 0x0000001c830d7221 */ /* 0x008fca0000010000 */
        /* <DEDUP_REMOVED lines=18> */
[----:B------:R-:W0:Y:S08]  /*14500*/  MUFU.EX2 R49, R85 ;  /* 0x0000005500317308 */ /* 0x000e300000000800 */
[----:B------:R-:W3:Y:S01]  /*14510*/  MUFU.EX2 R52, R52 ;  /* 0x0000003400347308 */ /* 0x000ee20000000800 */
[----:B-1----:R-:W-:Y:S01]  /*14520*/  FADD.FTZ R26, R83, R26 ;  /* 0x0000001a531a7221 */ /* 0x002fe20000010000 */
[----:B------:R-:W-:-:S03]  /*14530*/  FMUL.FTZ R88, R88, R21 ;  /* 0x0000001558587220 */ /* 0x000fc60000410000 */
        /* <DEDUP_REMOVED lines=37> */
[----:B---3--:R-:W-:Y:S01]  /*14790*/  FADD.FTZ R6, R52, R26 ;  /* 0x0000001a34067221 */ /* 0x008fe20000010000 */
        /* <DEDUP_REMOVED lines=28> */
.L_x_11742:
[----:B------:R-:W-:Y:S05]  /*14960*/  WARPSYNC.ALL ;  /* 0x0000000000007948 */ /* 0x000fea0003800000 */
[----:B------:R-:W-:Y:S06]  /*14970*/  BAR.ARV 0x8, 0x1a0 ;  /* 0x0206800000007b1d */ /* 0x000fec0000002000 */
[----:B------:R-:W-:Y:S05]  /*14980*/  @!P0 BRA `(.L_x_11761) ;  /* 0x0000000000048947 */ /* 0x000fea0003800000 */
[----:B------:R-:W-:Y:S01]  /*14990*/  BPT.TRAP 0x1 ;  /* 0x000000040000795c */ /* 0x000fe20000300000 */
.L_x_11761:
[----:B------:R-:W-:Y:S01]  /*149a0*/  IMAD R11, R16, 0x8, R2 ;  /* 0x00000008100b7824 */ /* 0x000fe200078e0202 */
[----:B------:R-:W-:-:S04]  /*149b0*/  SHF.L.U32 R4, R19, 0x1f, RZ ;  /* 0x0000001f13047819 */ /* 0x000fc800000006ff */
[----:B------:R0:W1:Y:S01]  /*149c0*/  SYNCS.PHASECHK.TRANS64.TRYWAIT P2, [R11+URZ+0x16850], R4 ;  /* 0x016850040b0075a7 */ /* 0x000062000804017f */
[----:B------:R-:W-:Y:S05]  /*149d0*/  @!P0 BRA `(.L_x_11762) ;  /* 0x0000000000048947 */ /* 0x000fea0003800000 */
[----:B------:R-:W-:Y:S01]  /*149e0*/  BPT.TRAP 0x1 ;  /* 0x000000040000795c */ /* 0x000fe20000300000 */
.L_x_11762:
[----:B------:R-:W-:-:S05]  /*149f0*/  VIADD R2, R2, 0x400 ;  /* 0x0000040002027836 */ /* 0x000fca0000000000 */
[----:B------:R-:W-:-:S04]  /*14a00*/  SHF.R.U32.HI R2, RZ, 0x4, R2 ;  /* 0x00000004ff027819 */ /* 0x000fc80000011602 */
[----:B------:R-:W-:Y:S01]  /*14a10*/  LOP3.LUT R5, R2, 0x3fff, RZ, 0xc0, !PT ;  /* 0x00003fff02057812 */ /* 0x000fe200078ec0ff */
[----:B-1----:R-:W-:Y:S06]  /*14a20*/  @P2 BRA `(.L_x_11763) ;  /* 0x0000000000082947 */ /* 0x002fec0003800000 */
[----:B------:R-:W1:Y:S02]  /*14a30*/  SYNCS.PHASECHK.TRANS64.TRYWAIT P0, [R11+URZ+0x16850], R4 ;  /* 0x016850040b0075a7 */ /* 0x000e64000800017f */
[----:B-1----:R-:W-:Y:S05]  /*14a40*/  @!P0 BRA `(.L_x_11764) ;  /* 0x0000008400988947 */ /* 0x002fea0003800000 */
.L_x_11763:
[----:B01----:R-:W-:Y:S01]  /*14a50*/  IMAD R4, R16, 0x400, R5 ;  /* 0x0000040010047824 */ /* 0x003fe200078e0205 */
[----:B------:R-:W2:Y:S01]  /*14a60*/  LDL.LU R13, [R1+0x38] ;  /* 0x00003800010d7983 */ /* 0x000ea20000300800 */
[----:B------:R-:W-:Y:S01]  /*14a70*/  IMAD.MOV.U32 R5, RZ, RZ, 0x40000040 ;  /* 0x40000040ff057424 */ /* 0x000fe200078e00ff */
[----:B------:R-:W-:Y:S05]  /*14a80*/  WARPSYNC.ALL ;  /* 0x0000000000007948 */ /* 0x000fea0003800000 */
[C---:B------:R-:W-:Y:S01]  /*14a90*/  R2UR UR6, R4.reuse ;  /* 0x00000000040672ca */ /* 0x040fe200000e0000 */
[----:B------:R-:W-:Y:S01]  /*14aa0*/  WARPGROUP.ARRIVE ;  /* 0x00000000000079c5 */ /* 0x000fe20000000000 */
[----:B------:R-:W-:Y:S01]  /*14ab0*/  R2UR UR7, R5 ;  /* 0x00000000050772ca */ /* 0x000fe200000e0000 */
[----:B------:R-:W-:Y:S01]  /*14ac0*/  VIADD R8, R4, 0x80 ;  /* 0x0000008004087836 */ /* 0x000fe20000000000 */
[----:B------:R-:W0:Y:S01]  /*14ad0*/  SHFL.BFLY PT, R2, R7, 0x2, 0x1f ;  /* 0x0c401f0007027f89 */ /* 0x000e2200000e0000 */
[----:B------:R-:W-:Y:S01]  /*14ae0*/  IMAD.MOV.U32 R9, RZ, RZ, 0x40000040 ;  /* 0x40000040ff097424 */ /* 0x000fe200078e00ff */
[----:B------:R-:W-:Y:S01]  /*14af0*/  CS2R R14, SRZ ;  /* 0x00000000000e7805 */ /* 0x000fe2000001ff00 */
[----:B------:R-:W-:-:S02]  /*14b00*/  IMAD.MOV.U32 R5, RZ, RZ, 0x40000040 ;  /* 0x40000040ff057424 */ /* 0x000fc400078e00ff */
[----:B------:R-:W-:Y:S02]  /*14b10*/  VIADD R16, R16, 0x1 ;  /* 0x0000000110107836 */ /* 0x000fe40000000000 */
[----:B------:R-:W-:Y:S02]  /*14b20*/  IMAD.U32 R20, RZ, RZ, UR41 ;  /* 0x00000029ff147e24 */ /* 0x000fe4000f8e00ff */
[----:B------:R-:W-:Y:S01]  /*14b30*/  IMAD.MOV.U32 R28, RZ, RZ, -0x800000 ;  /* 0xff800000ff1c7424 */ /* 0x000fe200078e00ff */
[----:B------:R-:W-:Y:S01]  /*14b40*/  ISETP.NE.AND P2, PT, R16, 0x2, PT ;  /* 0x000000021000780c */ /* 0x000fe20003f45270 */
[----:B------:R-:W-:Y:S01]  /*14b50*/  HGMMA.64x64x16.F32.BF16 R88, R148, gdesc[UR4].tnspB, R88, gsb0 ;  /* 0x40e0000494587df0 */ /* 0x000fe20008001858 */
[----:B------:R-:W-:Y:S01]  /*14b60*/  R2UR UR6, R8 ;  /* 0x00000000080672ca */ /* 0x000fe200000e0000 */
[----:B------:R-:W-:Y:S01]  /*14b70*/  VIADD R8, R4, 0x100 ;  /* 0x0000010004087836 */ /* 0x000fe20000000000 */
[----:B------:R-:W-:Y:S01]  /*14b80*/  R2UR UR7, R9 ;  /* 0x00000000090772ca */ /* 0x000fe200000e0000 */
[----:B------:R-:W-:Y:S01]  /*14b90*/  IMAD.MOV.U32 R9, RZ, RZ, 0x40000040 ;  /* 0x40000040ff097424 */ /* 0x000fe200078e00ff */
[----:B------:R-:W-:Y:S01]  /*14ba0*/  SEL R16, R16, RZ, P2 ;  /* 0x000000ff10107207 */ /* 0x000fe20001000000 */
[----:B------:R-:W-:-:S02]  /*14bb0*/  IMAD.MOV.U32 R21, RZ, RZ, -0x800000 ;  /* 0xff800000ff157424 */ /* 0x000fc400078e00ff */
[----:B0-----:R-:W-:Y:S01]  /*14bc0*/  FADD.FTZ R2, R2, R7 ;  /* 0x0000000702027221 */ /* 0x001fe20000010000 */
        /* <DEDUP_REMOVED lines=34> */
[----:B------:R-:W-:Y:S01]  /*14df0*/  R2UR UR6, R8 ;  /* 0x00000000080672ca */ /* 0x000fe200000e0000 */
[----:B------:R-:W-:Y:S01]  /*14e00*/  @!P1 VIADD R8, R11, 0x16860 ;  /* 0x000168600b089836 */ /* 0x000fe20000000000 */
[----:B------:R-:W-:Y:S02]  /*14e10*/  R2UR UR7, R9 ;  /* 0x00000000090772ca */ /* 0x000fe400000e0000 */
[----:B------:R-:W0:Y:S02]  /*14e20*/  SHFL.BFLY PT, R9, R6, 0x2, 0x1f ;  /* 0x0c401f0006097f89 */ /* 0x000e2400000e0000 */
[----:B------:R-:W-:Y:S01]  /*14e30*/  @!P1 PRMT R8, RZ, 0x654, R8 ;  /* 0x00000654ff089816 */ /* 0x000fe20000000008 */
[----:B0-----:R-:W-:Y:S01]  /*14e40*/  FADD.FTZ R9, R9, R6 ;  /* 0x0000000609097221 */ /* 0x001fe20000010000 */
[----:B------:R-:W-:Y:S02]  /*14e50*/  WARPGROUP.DEPBAR.LE gsb0, 0x0 ;  /* 0x00008000000079c5 */ /* 0x000fe40000010000 */
[----:B------:R-:W-:-:S06]  /*14e60*/  WARPGROUP.ARRIVE ;  /* 0x00000000000079c5 */ /* 0x000fcc0000000000 */
[----:B------:R-:W-:Y:S01]  /*14e70*/  HGMMA.64x64x16.F32.BF16 R88, R124, gdesc[UR4].tnspB, R88, gsb0 ;  /* 0x40e000047c587df0 */ /* 0x000fe20008001858 */
[----:B------:R-:W-:Y:S02]  /*14e80*/  R2UR UR6, R4 ;  /* 0x00000000040672ca */ /* 0x000fe400000e0000 */
[----:B------:R-:W-:Y:S01]  /*14e90*/  R2UR UR7, R5 ;  /* 0x00000000050772ca */ /* 0x000fe200000e0000 */
[----:B------:R-:W0:Y:S04]  /*14ea0*/  SHFL.BFLY PT, R4, R9, 0x1, 0x1f ;  /* 0x0c201f0009047f89 */ /* 0x000e2800000e0000 */
[----:B------:R-:W1:Y:S01]  /*14eb0*/  SHFL.BFLY PT, R5, R2, 0x1, 0x1f ;  /* 0x0c201f0002057f89 */ /* 0x000e6200000e0000 */
[----:B0-----:R-:W-:Y:S01]  /*14ec0*/  FADD.FTZ R12, R9, R4 ;  /* 0x00000004090c7221 */ /* 0x001fe20000010000 */
[----:B-1----:R-:W-:-:S04]  /*14ed0*/  FADD.FTZ R10, R2, R5 ;  /* 0x00000005020a7221 */ /* 0x002fc80000010000 */
[----:B------:R-:W-:Y:S02]  /*14ee0*/  FSETP.NE.FTZ.AND P3, PT, R12, RZ, PT ;  /* 0x000000ff0c00720b */ /* 0x000fe40003f75000 */
[----:B------:R-:W-:Y:S02]  /*14ef0*/  SEL R2, RZ, 0x1, P2 ;  /* 0x00000001ff027807 */ /* 0x000fe40001000000 */
[----:B------:R-:W-:Y:S02]  /*14f00*/  FSETP.NE.FTZ.AND P0, PT, R10, RZ, PT ;  /* 0x000000ff0a00720b */ /* 0x000fe40003f15000 */
[----:B------:R-:W-:Y:S01]  /*14f10*/  LOP3.LUT R19, R19, R2, RZ, 0x3c, !PT ;  /* 0x0000000213137212 */ /* 0x000fe200078e3cff */
[----:B------:R-:W-:-:S06]  /*14f20*/  IMAD.U32 R2, RZ, RZ, UR41 ;  /* 0x00000029ff027e24 */ /* 0x000fcc000f8e00ff */
        /* <DEDUP_REMOVED lines=13> */
[----:B------:R-:W-:Y:S03]  /*15000*/  HGMMA.64x64x16.F32.BF16 R88, R120, gdesc[UR4].tnspB, R88, gsb0 ;  /* 0x40e0000478587df0 */ /* 0x000fe60008001858 */
        /* <DEDUP_REMOVED lines=33> */
[----:B-1----:R-:W-:-:S07]  /*15220*/  FMUL.FTZ R15, R119, R15 ;  /* 0x0000000f770f7220 */ /* 0x002fce0000410000 */
.L_x_11646:
[----:B------:R-:W-:Y:S05]  /*15230*/  WARPSYNC.ALL ;  /* 0x0000000000007948 */ /* 0x000fea0003800000 */
[----:B------:R-:W0:Y:S08]  /*15240*/  S2UR UR5, SR_CgaCtaId ;  /* 0x00000000000579c3 */ /* 0x000e300000008800 */
[----:B------:R-:W-:Y:S06]  /*15250*/  BAR.SYNC.DEFER_BLOCKING 0x5, 0x1a0 ;  /* 0x0146800000007b1d */ /* 0x000fec0000010000 */
[----:B------:R-:W-:Y:S01]  /*15260*/  UMOV UR4, 0x400 ;  /* 0x0000040000047882 */ /* 0x000fe20000000000 */
[----:B------:R-:W-:Y:S01]  /*15270*/  BSSY B0, `(.L_x_11765) ;  /* 0x00001a0000007945 */ /* 0x000fe20003800000 */
[----:B------:R-:W1:Y:S01]  /*15280*/  S2R R4, SR_TID.X ;  /* 0x0000000000047919 */ /* 0x000e620000002100 */
[----:B0-----:R-:W-:-:S06]  /*15290*/  ULEA UR4, UR5, UR4, 0x18 ;  /* 0x0000000405047291 */ /* 0x001fcc000f8ec03f */
[----:B------:R-:W-:-:S05]  /*152a0*/  IMAD.U32 R2, RZ, RZ, UR4 ;  /* 0x00000004ff027e24 */ /* 0x000fca000f8e00ff */
[----:B------:R-:W0:Y:S01]  /*152b0*/  LDS.128 R8, [R2+0x168d0] ;  /* 0x0168d00002087984 */ /* 0x000e220000000c00 */
[----:B-1----:R-:W-:-:S05]  /*152c0*/  VIADD R39, R4, 0xffffff80 ;  /* 0xffffff8004277836 */ /* 0x002fca0000000000 */
[----:B--2---:R-:W-:-:S04]  /*152d0*/  SHF.R.S32.HI R34, RZ, 0x1f, R39 ;  /* 0x0000001fff227819 */ /* 0x004fc80000011427 */
[----:B------:R-:W-:-:S04]  /*152e0*/  LEA.HI R20, R34, R39, RZ, 0x3 ;  /* 0x0000002722147211 */ /* 0x000fc800078f18ff */
[----:B------:R-:W-:Y:S02]  /*152f0*/  LOP3.LUT R0, R20, 0x1ffffff8, RZ, 0xc0, !PT ;  /* 0x1ffffff814007812 */ /* 0x000fe400078ec0ff */
[----:B------:R-:W-:-:S03]  /*15300*/  SHF.R.S32.HI R20, RZ, 0x3, R20 ;  /* 0x00000003ff147819 */ /* 0x000fc60000011414 */
[----:B------:R-:W-:-:S04]  /*15310*/  IMAD.IADD R0, R39, 0x1, -R0 ;  /* 0x0000000127007824 */ /* 0x000fc800078e0a00 */
[----:B------:R-:W-:Y:S01]  /*15320*/  IMAD.SHL.U32 R0, R0, 0x8, RZ ;  /* 0x0000000800007824 */ /* 0x000fe200078e00ff */
[----:B0-----:R0:W-:Y:S04]  /*15330*/  STL.64 [R1], R8 ;  /* 0x0000000801007387 */ /* 0x0011e80000100a00 */
[----:B------:R0:W-:Y:S01]  /*15340*/  STL.64 [R1+0x8], R10 ;  /* 0x0000080a01007387 */ /* 0x0001e20000100a00 */
[----:B------:R-:W-:Y:S06]  /*15350*/  BAR.ARV 0x4, 0x1a0 ;  /* 0x0106800000007b1d */ /* 0x000fec0000002000 */
[----:B------:R-:W-:Y:S05]  /*15360*/  @P0 BRA `(.L_x_11766) ;  /* 0x0000001000000947 */ /* 0x000fea0003800000 */
[----:B------:R-:W2:Y:S01]  /*15370*/  LDL R35, [R1+0x34] ;  /* 0x0000340001237983 */ /* 0x000ea20000100800 */
[----:B0-----:R-:W-:Y:S01]  /*15380*/  VIADD R11, R4, 0xffffff80 ;  /* 0xffffff80040b7836 */ /* 0x001fe20000000000 */
[----:B------:R-:W-:Y:S01]  /*15390*/  LEA.HI R4, R34, R39, RZ, 0x4 ;  /* 0x0000002722047211 */ /* 0x000fe200078f20ff */
[----:B------:R-:W0:Y:S03]  /*153a0*/  S2R R5, SR_SWINHI ;  /* 0x0000000000057919 */ /* 0x000e260000002f00 */
[----:B------:R-:W-:Y:S02]  /*153b0*/  SHF.R.S32.HI R9, RZ, 0x4, R4 ;  /* 0x00000004ff097819 */ /* 0x000fe40000011404 */
[----:B------:R-:W-:Y:S02]  /*153c0*/  SHF.R.S32.HI R10, RZ, 0x1f, R11 ;  /* 0x0000001fff0a7819 */ /* 0x000fe4000001140b */
[----:B------:R-:W-:-:S02]  /*153d0*/  LOP3.LUT R8, R4, 0x3fffff0, RZ, 0xc0, !PT ;  /* 0x03fffff004087812 */ /* 0x000fc400078ec0ff */
[----:B------:R-:W-:Y:S02]  /*153e0*/  LEA.HI R10, R10, R11, RZ, 0x5 ;  /* 0x0000000b0a0a7211 */ /* 0x000fe400078f28ff */
[----:B------:R-:W-:Y:S01]  /*153f0*/  LEA.HI R4, R4, R9, RZ, 0x1 ;  /* 0x0000000904047211 */ /* 0x000fe200078f08ff */
[----:B------:R-:W-:Y:S01]  /*15400*/  IMAD.IADD R8, R39, 0x1, -R8 ;  /* 0x0000000127087824 */ /* 0x000fe200078e0a08 */
[----:B------:R-:W-:Y:S02]  /*15410*/  SHF.R.S32.HI R10, RZ, 0x5, R10 ;  /* 0x00000005ff0a7819 */ /* 0x000fe4000001140a */
[----:B------:R-:W-:-:S03]  /*15420*/  LOP3.LUT R4, R4, 0x1ffffffe, RZ, 0xc0, !PT ;  /* 0x1ffffffe04047812 */ /* 0x000fc600078ec0ff */
[----:B------:R-:W-:Y:S02]  /*15430*/  IMAD R11, R10, 0x10, R8 ;  /* 0x000000100a0b7824 */ /* 0x000fe400078e0208 */
[----:B------:R-:W-:-:S04]  /*15440*/  IMAD.IADD R4, R9, 0x1, -R4 ;  /* 0x0000000109047824 */ /* 0x000fc800078e0a04 */
[----:B------:R-:W-:Y:S01]  /*15450*/  IMAD R4, R11, 0x8, R4 ;  /* 0x000000080b047824 */ /* 0x000fe200078e0204 */
[----:B------:R-:W-:Y:S02]  /*15460*/  MOV R24, R2 ;  /* 0x0000000200187202 */ /* 0x000fe40000000f00 */
[----:B0-----:R-:W-:Y:S01]  /*15470*/  MOV R25, R5 ;  /* 0x0000000500197202 */ /* 0x001fe20000000f00 */
[----:B------:R-:W-:-:S04]  /*15480*/  IMAD.SHL.U32 R5, R4, 0x8, RZ ;  /* 0x0000000804057824 */ /* 0x000fc800078e00ff */
[----:B------:R-:W-:-:S03]  /*15490*/  IMAD.WIDE R4, R5, 0x2, R24 ;  /* 0x0000000205047825 */ /* 0x000fc600078e0218 */
[C---:B-----5:R-:W-:Y:S02]  /*154a0*/  IADD3 R23, P0, R4.reuse, 0x60, RZ ;  /* 0x0000006004177810 */ /* 0x060fe40007f1e0ff */
[C---:B------:R-:W-:Y:S02]  /*154b0*/  LOP3.LUT R9, R4.reuse, 0x380, RZ, 0xc0, !PT ;  /* 0x0000038004097812 */ /* 0x040fe400078ec0ff */
[----:B------:R-:W-:Y:S02]  /*154c0*/  LOP3.LUT R8, R23, 0x380, RZ, 0xc0, !PT ;  /* 0x0000038017087812 */ /* 0x000fe400078ec0ff */
[----:B------:R-:W-:Y:S02]  /*154d0*/  SHF.R.U64 R9, R9, 0x3, RZ ;  /* 0x0000000309097819 */ /* 0x000fe400000012ff */
[C---:B------:R-:W-:Y:S02]  /*154e0*/  IADD3 R11, P1, R4.reuse, 0x40, RZ ;  /* 0x00000040040b7810 */ /* 0x040fe40007f3e0ff */
[----:B------:R-:W-:-:S02]  /*154f0*/  IADD3 R13, P2, R4, 0x20, RZ ;  /* 0x00000020040d7810 */ /* 0x000fc40007f5e0ff */
[----:B------:R-:W-:Y:S02]  /*15500*/  SHF.R.U64 R8, R8, 0x3, RZ ;  /* 0x0000000308087819 */ /* 0x000fe400000012ff */
[----:B------:R-:W-:Y:S01]  /*15510*/  LOP3.LUT R4, R9, R4, RZ, 0x3c, !PT ;  /* 0x0000000409047212 */ /* 0x000fe200078e3cff */
[----:B------:R-:W-:Y:S05]  /*15520*/  WARPSYNC.ALL ;  /* 0x0000000000007948 */ /* 0x000fea0003800000 */
[----:B------:R-:W-:Y:S01]  /*15530*/  LOP3.LUT R8, R8, R23, RZ, 0x3c, !PT ;  /* 0x0000001708087212 */ /* 0x000fe200078e3cff */
[----:B------:R-:W-:Y:S01]  /*15540*/  ULDC.64 UR4, c[0x0][0xbd8] ;  /* 0x0002f60000047ab9 */ /* 0x000fe20000000a00 */
[----:B------:R-:W-:-:S02]  /*15550*/  LOP3.LUT R10, R11, 0x380, RZ, 0xc0, !PT ;  /* 0x000003800b0a7812 */ /* 0x000fc400078ec0ff */
[----:B------:R-:W-:Y:S01]  /*15560*/  MOV R23, R4 ;  /* 0x0000000400177202 */ /* 0x000fe20000000f00 */
[--C-:B------:R-:W-:Y:S01]  /*15570*/  IMAD.X R9, RZ, RZ, R5.reuse, P0 ;  /* 0x000000ffff097224 */ /* 0x100fe200000e0605 */
[----:B------:R-:W-:Y:S02]  /*15580*/  F2FP.BF16.F32.PACK_AB R4, R89, R26 ;  /* 0x0000001a5904723e */ /* 0x000fe400000010ff */
[----:B------:R-:W2:Y:S01]  /*15590*/  LDC.64 R26, c[0x0][0xbd8] ;  /* 0x0002f600ff1a7b82 */ /* 0x000ea20000000a00 */
[----:B------:R-:W-:Y:S02]  /*155a0*/  ISETP.NE.U32.AND P0, PT, RZ, UR4, PT ;  /* 0x00000004ff007c0c */ /* 0x000fe4000bf05070 */
[----:B------:R-:W-:Y:S02]  /*155b0*/  SHF.R.U64 R10, R10, 0x3, RZ ;  /* 0x000000030a0a7819 */ /* 0x000fe400000012ff */
[----:B------:R-:W-:Y:S01]  /*155c0*/  ISETP.NE.AND.EX P0, PT, RZ, UR5, PT, P0 ;  /* 0x00000005ff007c0c */ /* 0x000fe2000bf05300 */
[----:B------:R-:W-:Y:S01]  /*155d0*/  ULDC.64 UR4, c[0x0][0xbe0] ;  /* 0x0002f80000047ab9 */ /* 0x000fe20000000a00 */
[----:B------:R-:W-:Y:S01]  /*155e0*/  LOP3.LUT R10, R10, R11, RZ, 0x3c, !PT ;  /* 0x0000000b0a0a7212 */ /* 0x000fe200078e3cff */
[----:B------:R-:W-:Y:S01]  /*155f0*/  IMAD.X R11, RZ, RZ, R5, P1 ;  /* 0x000000ffff0b7224 */ /* 0x000fe200008e0605 */
[----:B------:R-:W-:-:S02]  /*15600*/  LOP3.LUT R12, R13, 0x380, RZ, 0xc0, !PT ;  /* 0x000003800d0c7812 */ /* 0x000fc400078ec0ff */
[----:B------:R-:W-:Y:S02]  /*15610*/  ISETP.NE.U32.AND P1, PT, RZ, UR4, PT ;  /* 0x00000004ff007c0c */ /* 0x000fe4000bf25070 */
[----:B------:R-:W-:Y:S02]  /*15620*/  SHF.R.U64 R12, R12, 0x3, RZ ;  /* 0x000000030c0c7819 */ /* 0x000fe400000012ff */
[----:B------:R-:W-:Y:S02]  /*15630*/  ISETP.NE.AND.EX P1, PT, RZ, UR5, PT, P1 ;  /* 0x00000005ff007c0c */ /* 0x000fe4000bf25310 */
[----:B------:R-:W-:Y:S01]  /*15640*/  LOP3.LUT R12, R12, R13, RZ, 0x3c, !PT ;  /* 0x0000000d0c0c7212 */ /* 0x000fe200078e3cff */
[----:B------:R-:W-:Y:S01]  /*15650*/  IMAD.X R13, RZ, RZ, R5, P2 ;  /* 0x000000ffff0d7224 */ /* 0x000fe200010e0605 */
[----:B------:R-:W-:Y:S02]  /*15660*/  F2FP.BF16.F32.PACK_AB R5, R91, R90 ;  /* 0x0000005a5b05723e */ /* 0x000fe400000010ff */
[----:B------:R-:W-:-:S02]  /*15670*/  F2FP.BF16.F32.PACK_AB R6, R6, R3 ;  /* 0x000000030606723e */ /* 0x000fc400000010ff */
[----:B------:R-:W-:Y:S01]  /*15680*/  F2FP.BF16.F32.PACK_AB R7, R7, R94 ;  /* 0x0000005e0707723e */ /* 0x000fe200000010ff */
[----:B------:R-:W-:Y:S01]  /*15690*/  BAR.SYNC.DEFER_BLOCKING 0x1, 0x180 ;  /* 0x0046000000007b1d */ /* 0x000fe20000010000 */
        /* <DEDUP_REMOVED lines=11> */
[----:B------:R0:W-:Y:S01]  /*15750*/  STSM.16.M88.4 [R23], R4 ;  /* 0x0000000417007844 */ /* 0x0001e20000000200 */
[----:B------:R-:W-:-:S03]  /*15760*/  LEA.HI R34, R34, R39, RZ, 0x7 ;  /* 0x0000002722227211 */ /* 0x000fc600078f38ff */
[----:B------:R1:W-:Y:S01]  /*15770*/  STSM.16.M88.4 [R33], R8 ;  /* 0x0000000821007844 */ /* 0x0003e20000000200 */
[----:B------:R-:W-:Y:S02]  /*15780*/  LOP3.LUT R29, R34, 0xffffff80, RZ, 0xc0, !PT ;  /* 0xffffff80221d7812 */ /* 0x000fe400078ec0ff */
[----:B0-----:R-:W-:Y:S02]  /*15790*/  F2FP.BF16.F32.PACK_AB R4, R105, R104 ;  /* 0x000000686904723e */ /* 0x001fe400000010ff */
[----:B------:R-:W-:Y:S02]  /*157a0*/  F2FP.BF16.F32.PACK_AB R5, R107, R106 ;  /* 0x0000006a6b05723e */ /* 0x000fe400000010ff */
[----:B------:R-:W-:Y:S02]  /*157b0*/  F2FP.BF16.F32.PACK_AB R6, R109, R108 ;  /* 0x0000006c6d06723e */ /* 0x000fe400000010ff */
[----:B------:R-:W-:-:S05]  /*157c0*/  F2FP.BF16.F32.PACK_AB R7, R111, R110 ;  /* 0x0000006e6f07723e */ /* 0x000fca00000010ff */
[----:B------:R0:W-:Y:S04]  /*157d0*/  STSM.16.M88.4 [R32], R4 ;  /* 0x0000000420007844 */ /* 0x0001e80000000200 */
[----:B------:R3:W-:Y:S01]  /*157e0*/  STSM.16.M88.4 [R3], R12 ;  /* 0x0000000c03007844 */ /* 0x0007e20000000200 */
[----:B-1----:R-:W-:Y:S01]  /*157f0*/  IMAD.IADD R11, R39, 0x1, -R29 ;  /* 0x00000001270b7824 */ /* 0x002fe200078e0a1d */
[----:B------:R-:W-:Y:S01]  /*15800*/  ULDC UR4, c[0x0][0xa88] ;  /* 0x0002a20000047ab9 */ /* 0x000fe20000000800 */
[----:B------:R-:W-:-:S03]  /*15810*/  IMAD.MOV.U32 R23, RZ, RZ, RZ ;  /* 0x000000ffff177224 */ /* 0x000fc600078e00ff */
[----:B0-----:R-:W-:-:S04]  /*15820*/  SHF.R.S32.HI R6, RZ, 0x1f, R11 ;  /* 0x0000001fff067819 */ /* 0x001fc8000001140b */
[----:B------:R-:W-:Y:S01]  /*15830*/  LEA.HI R4, R6, R11, RZ, 0x2 ;  /* 0x0000000b06047211 */ /* 0x000fe200078f10ff */
[----:B---3--:R-:W-:-:S03]  /*15840*/  IMAD.U32 R3, RZ, RZ, UR4 ;  /* 0x00000004ff037e24 */ /* 0x008fc6000f8e00ff */
[--C-:B------:R-:W-:Y:S02]  /*15850*/  SHF.R.S32.HI R7, RZ, 0x2, R4.reuse ;  /* 0x00000002ff077819 */ /* 0x100fe40000011404 */
[----:B------:R-:W-:Y:S01]  /*15860*/  SHF.R.S32.HI R8, RZ, 0x1f, R4 ;  /* 0x0000001fff087819 */ /* 0x000fe20000011404 */
[C---:B--2---:R-:W-:Y:S01]  /*15870*/  IMAD.WIDE R30, R35.reuse, 0x4, R26 ;  /* 0x00000004231e7825 */ /* 0x044fe200078e021a */
[----:B------:R-:W-:Y:S08]  /*15880*/  BAR.SYNC.DEFER_BLOCKING 0x1, 0x180 ;  /* 0x0046000000007b1d */ /* 0x000ff00000010000 */
[----:B------:R-:W0:Y:S01]  /*15890*/  @P1 LDC.64 R26, c[0x0][0xbe0] ;  /* 0x0002f800ff1a1b82 */ /* 0x000e220000000a00 */
[----:B------:R1:W5:Y:S01]  /*158a0*/  @P0 LDG.E R23, desc[UR38][R30.64] ;  /* 0x000000261e170981 */ /* 0x000362000c1e1900 */
[----:B0-----:R-:W-:-:S05]  /*158b0*/  @P1 IMAD.WIDE R4, R35, 0x4, R26 ;  /* 0x0000000423041825 */ /* 0x001fca00078e021a */
[----:B------:R1:W5:Y:S01]  /*158c0*/  @P1 LDG.E R3, desc[UR38][R4.64] ;  /* 0x0000002604031981 */ /* 0x000362000c1e1900 */
[----:B------:R-:W-:Y:S02]  /*158d0*/  SHF.R.S32.HI R34, RZ, 0x7, R34 ;  /* 0x00000007ff227819 */ /* 0x000fe40000011422 */
[----:B------:R-:W-:Y:S01]  /*158e0*/  LEA.HI R8, R8, R7, RZ, 0x3 ;  /* 0x0000000708087211 */ /* 0x000fe200078f18ff */
[----:B------:R-:W-:Y:S06]  /*158f0*/  @P1 BRA `(.L_x_11767) ;  /* 0x0000000000101947 */ /* 0x000fec0003800000 */
[----:B------:R-:W-:Y:S05]  /*15900*/  @!P0 BRA `(.L_x_11767) ;  /* 0x00000000000c8947 */ /* 0x000fea0003800000 */
[----:B-1----:R-:W2:Y:S04]  /*15910*/  LDG.E R4, desc[UR38][R30.64] ;  /* 0x000000261e047981 */ /* 0x002ea8000c1e1900 */
[----:B-----5:R-:W2:Y:S02]  /*15920*/  LDG.E R3, desc[UR38][R30.64+0x4] ;  /* 0x000004261e037981 */ /* 0x020ea4000c1e1900 */
[----:B--2---:R-:W-:-:S07]  /*15930*/  IMAD.IADD R3, R3, 0x1, -R4 ;  /* 0x0000000103037824 */ /* 0x004fce00078e0a04 */
.L_x_11767:
[----:B------:R-:W2:Y:S01]  /*15940*/  LDL.LU R40, [R1+0x30] ;  /* 0x0000300001287983 */ /* 0x000ea20000300800 */
[----:B------:R-:W-:Y:S01]  /*15950*/  LOP3.LUT R8, R8, 0xfffffff8, RZ, 0xc0, !PT ;  /* 0xfffffff808087812 */ /* 0x000fe200078ec0ff */
[----:B-1----:R-:W-:Y:S01]  /*15960*/  IMAD.HI R5, R34, 0x55555556, RZ ;  /* 0x5555555622057827 */ /* 0x002fe200078e02ff */
[----:B------:R-:W-:Y:S01]  /*15970*/  LEA.HI R6, R6, R11, RZ, 0x5 ;  /* 0x0000000b06067211 */ /* 0x000fe200078f28ff */
[----:B------:R-:W3:Y:S01]  /*15980*/  LDL.LU R39, [R1+0x3c] ;  /* 0x00003c0001277983 */ /* 0x000ee20000300800 */
[----:B------:R-:W-:Y:S01]  /*15990*/  ULDC.64 UR4, c[0x0][0xb70] ;  /* 0x0002dc0000047ab9 */ /* 0x000fe20000000a00 */
[----:B------:R-:W-:Y:S01]  /*159a0*/  IMAD.IADD R13, R7, 0x1, -R8 ;  /* 0x00000001070d7824 */ /* 0x000fe200078e0a08 */
[----:B------:R-:W-:Y:S01]  /*159b0*/  SHF.R.S32.HI R6, RZ, 0x5, R6 ;  /* 0x00000005ff067819 */ /* 0x000fe20000011406 */
[--C-:B-----5:R-:W-:Y:S01]  /*159c0*/  IMAD.MOV.U32 R30, RZ, RZ, R23.reuse ;  /* 0x000000ffff1e7224 */ /* 0x120fe200078e0017 */
[----:B------:R-:W-:Y:S02]  /*159d0*/  SHF.R.S32.HI R31, RZ, 0x1f, R23 ;  /* 0x0000001fff1f7819 */ /* 0x000fe40000011417 */
[----:B------:R-:W-:Y:S01]  /*159e0*/  LEA.HI R9, R5, R5, RZ, 0x1 ;  /* 0x0000000505097211 */ /* 0x000fe200078f08ff */
[----:B------:R-:W-:Y:S01]  /*159f0*/  IMAD R8, R6, 0x10, R13 ;  /* 0x0000001006087824 */ /* 0x000fe200078e020d */
[----:B------:R-:W-:-:S02]  /*15a00*/  SHF.R.S32.HI R6, RZ, 0x1f, R35 ;  /* 0x0000001fff067819 */ /* 0x000fc40000011423 */
[----:B------:R-:W-:Y:S01]  /*15a10*/  SEL R37, R35, RZ, !P0 ;  /* 0x000000ff23257207 */ /* 0x000fe20004000000 */
[----:B------:R-:W-:Y:S01]  /*15a20*/  IMAD R9, R9, -0x3, R34 ;  /* 0xfffffffd09097824 */ /* 0x000fe200078e0222 */
[----:B------:R-:W-:Y:S02]  /*15a30*/  SEL R38, R6, RZ, !P0 ;  /* 0x000000ff06267207 */ /* 0x000fe40004000000 */
[----:B------:R-:W-:Y:S01]  /*15a40*/  LOP3.LUT P0, RZ, R11, 0x3, RZ, 0xc0, !PT ;  /* 0x000000030bff7812 */ /* 0x000fe2000780c0ff */
[----:B------:R-:W-:Y:S01]  /*15a50*/  IMAD R8, R9, 0x40, R8 ;  /* 0x0000004009087824 */ /* 0x000fe200078e0208 */
        /* <DEDUP_REMOVED lines=10> */
[----:B------:R-:W-:Y:S02]  /*15b00*/  IMAD.IADD R5, R5, 0x1, R7 ;  /* 0x0000000105057824 */ /* 0x000fe400078e0207 */
[----:B------:R-:W-:Y:S02]  /*15b10*/  IMAD R6, R38, UR4, RZ ;  /* 0x0000000426067c24 */ /* 0x000fe4000f8e02ff */
[----:B------:R-:W-:-:S04]  /*15b20*/  IMAD.WIDE.U32 R4, R37, UR4, R4 ;  /* 0x0000000425047c25 */ /* 0x000fc8000f8e0004 */
[----:B------:R-:W-:Y:S01]  /*15b30*/  IMAD R8, R37, UR5, R6 ;  /* 0x0000000525087c24 */ /* 0x000fe2000f8e0206 */
[----:B------:R-:W-:Y:S01]  /*15b40*/  IADD3 R6, P1, R10, R4, RZ ;  /* 0x000000040a067210 */ /* 0x000fe20007f3e0ff */
[----:B------:R-:W-:Y:S01]  /*15b50*/  IMAD R7, R20, 0x40, R0 ;  /* 0x0000004014077824 */ /* 0x000fe200078e0200 */
[----:B------:R-:W-:Y:S01]  /*15b60*/  ULDC.64 UR4, c[0x0][0xb40] ;  /* 0x0002d00000047ab9 */ /* 0x000fe20000000a00 */
[----:B------:R-:W-:Y:S01]  /*15b70*/  VIADD R4, R10, 0x8 ;  /* 0x000000080a047836 */ /* 0x000fe20000000000 */
[----:B------:R-:W-:Y:S01]  /*15b80*/  IADD3.X R9, R9, R5, R8, P1, !PT ;  /* 0x0000000509097210 */ /* 0x000fe20000ffe408 */
[----:B------:R-:W-:Y:S01]  /*15b90*/  IMAD.WIDE R24, R7, 0x2, R24 ;  /* 0x0000000207187825 */ /* 0x000fe200078e0218 */
[----:B------:R-:W-:Y:S02]  /*15ba0*/  LEA R34, P2, R6, UR4, 0x2 ;  /* 0x0000000406227c11 */ /* 0x000fe4000f8410ff */
[----:B------:R-:W-:Y:S02]  /*15bb0*/  ISETP.GE.OR P1, PT, R10, R3, P0 ;  /* 0x000000030a00720c */ /* 0x000fe40000726670 */
[----:B------:R-:W-:Y:S01]  /*15bc0*/  LEA.HI.X R35, R6, UR5, R9, 0x2, P2 ;  /* 0x0000000506237c11 */ /* 0x000fe200090f1409 */
[----:B------:R-:W-:Y:S01]  /*15bd0*/  ULDC.64 UR4, c[0x0][0xaa0] ;  /* 0x0002a80000047ab9 */ /* 0x000fe20000000a00 */
[----:B------:R-:W-:-:S02]  /*15be0*/  IADD3 R15, P2, R24, 0x1800, RZ ;  /* 0x00001800180f7810 */ /* 0x000fc40007f5e0ff */
[C---:B------:R-:W-:Y:S02]  /*15bf0*/  IADD3 R11, P3, R24.reuse, 0x3000, RZ ;  /* 0x00003000180b7810 */ /* 0x040fe40007f7e0ff */
[C---:B------:R-:W-:Y:S01]  /*15c00*/  IADD3 R7, P4, R24.reuse, 0x4800, RZ ;  /* 0x0000480018077810 */ /* 0x040fe20007f9e0ff */
[--C-:B------:R-:W-:Y:S01]  /*15c10*/  IMAD.X R9, RZ, RZ, R25.reuse, P2 ;  /* 0x000000ffff097224 */ /* 0x100fe200010e0619 */
[----:B------:R-:W-:Y:S01]  /*15c20*/  LOP3.LUT R5, R24, 0x380, RZ, 0xc0, !PT ;  /* 0x0000038018057812 */ /* 0x000fe200078ec0ff */
[--C-:B------:R-:W-:Y:S01]  /*15c30*/  IMAD.X R13, RZ, RZ, R25.reuse, P3 ;  /* 0x000000ffff0d7224 */ /* 0x100fe200018e0619 */
[----:B------:R-:W-:Y:S01]  /*15c40*/  ISETP.GE.OR P0, PT, R4, R3, P0 ;  /* 0x000000030400720c */ /* 0x000fe20000706670 */
[----:B------:R-:W-:Y:S01]  /*15c50*/  IMAD.X R27, RZ, RZ, R25, P4 ;  /* 0x000000ffff1b7224 */ /* 0x000fe200020e0619 */
[----:B------:R-:W-:Y:S01]  /*15c60*/  LOP3.LUT R8, R15, 0x380, RZ, 0xc0, !PT ;  /* 0x000003800f087812 */ /* 0x000fe200078ec0ff */
[----:B------:R-:W-:Y:S01]  /*15c70*/  @!P1 STG.E desc[UR38][R34.64], R28 ;  /* 0x0000001c22009986 */ /* 0x000fe2000c101926 */
[----:B------:R-:W-:-:S02]  /*15c80*/  LOP3.LUT R10, R11, 0x380, RZ, 0xc0, !PT ;  /* 0x000003800b0a7812 */ /* 0x000fc400078ec0ff */
[----:B------:R-:W-:Y:S02]  /*15c90*/  LOP3.LUT R6, R7, 0x380, RZ, 0xc0, !PT ;  /* 0x0000038007067812 */ /* 0x000fe400078ec0ff */
[----:B------:R-:W-:Y:S02]  /*15ca0*/  SHF.R.U64 R5, R5, 0x3, RZ ;  /* 0x0000000305057819 */ /* 0x000fe400000012ff */
[----:B------:R-:W-:Y:S02]  /*15cb0*/  SHF.R.U64 R8, R8, 0x3, RZ ;  /* 0x0000000308087819 */ /* 0x000fe400000012ff */
[----:B------:R-:W-:Y:S01]  /*15cc0*/  SHF.R.U64 R10, R10, 0x3, RZ ;  /* 0x000000030a0a7819 */ /* 0x000fe200000012ff */
[----:B------:R0:W-:Y:S01]  /*15cd0*/  @!P0 STG.E desc[UR38][R34.64+0x20], R21 ;  /* 0x0000201522008986 */ /* 0x0001e2000c101926 */
[----:B------:R-:W-:Y:S02]  /*15ce0*/  SHF.R.U64 R6, R6, 0x3, RZ ;  /* 0x0000000306067819 */ /* 0x000fe400000012ff */
[----:B------:R-:W-:Y:S01]  /*15cf0*/  LOP3.LUT R4, R5, R24, RZ, 0x3c, !PT ;  /* 0x0000001805047212 */ /* 0x000fe200078e3cff */
[----:B------:R-:W-:Y:S01]  /*15d00*/  IMAD.MOV.U32 R5, RZ, RZ, R25 ;  /* 0x000000ffff057224 */ /* 0x000fe200078e0019 */
[----:B------:R-:W-:-:S02]  /*15d10*/  LOP3.LUT R8, R8, R15, RZ, 0x3c, !PT ;  /* 0x0000000f08087212 */ /* 0x000fc400078e3cff */
[----:B------:R-:W-:Y:S02]  /*15d20*/  LOP3.LUT R12, R10, R11, RZ, 0x3c, !PT ;  /* 0x0000000b0a0c7212 */ /* 0x000fe400078e3cff */
[----:B------:R-:W-:Y:S02]  /*15d30*/  LOP3.LUT R26, R6, R7, RZ, 0x3c, !PT ;  /* 0x00000007061a7212 */ /* 0x000fe400078e3cff */
[----:B------:R-:W5:Y:S01]  /*15d40*/  LD.E.128 R4, desc[UR38][R4.64] ;  /* 0x0000002604047980 */ /* 0x000f62000c101d00 */
[----:B------:R-:W-:-:S03]  /*15d50*/  IMAD R36, R31, UR4, RZ ;  /* 0x000000041f247c24 */ /* 0x000fc6000f8e02ff */
[----:B------:R-:W5:Y:S01]  /*15d60*/  LD.E.128 R8, desc[UR38][R8.64] ;  /* 0x0000002608087980 */ /* 0x000f62000c101d00 */
[----:B------:R-:W-:Y:S01]  /*15d70*/  IMAD.WIDE.U32 R30, R23, UR4, R32 ;  /* 0x00000004171e7c25 */ /* 0x000fe2000f8e0020 */
[----:B------:R-:W-:Y:S02]  /*15d80*/  ULDC UR4, c[0x0][0xa8c] ;  /* 0x0002a30000047ab9 */ /* 0x000fe40000000800 */
[----:B------:R-:W5:Y:S04]  /*15d90*/  LD.E.128 R12, desc[UR38][R12.64] ;  /* 0x000000260c0c7980 */ /* 0x000f68000c101d00 */
[----:B------:R-:W5:Y:S01]  /*15da0*/  LD.E.128 R24, desc[UR38][R26.64] ;  /* 0x000000261a187980 */ /* 0x000f62000c101d00 */
[----:B------:R-:W-:Y:S01]  /*15db0*/  ISETP.GE.AND P0, PT, R0, UR4, PT ;  /* 0x0000000400007c0c */ /* 0x000fe2000bf06270 */
[----:B------:R-:W-:Y:S01]  /*15dc0*/  IMAD R32, R39, -0xc0, R3 ;  /* 0xffffff4027207824 */ /* 0x000fe200078e0203 */
[----:B------:R-:W-:Y:S01]  /*15dd0*/  @!PT LDS RZ, [RZ] ;  /* 0x00000000fffff984 */ /* 0x000fe20000000800 */
[----:B------:R-:W-:Y:S01]  /*15de0*/  @!PT LDS RZ, [RZ] ;  /* 0x00000000fffff984 */ /* 0x000fe20000000800 */
[----:B------:R-:W-:Y:S01]  /*15df0*/  @!PT LDS RZ, [RZ] ;  /* 0x00000000fffff984 */ /* 0x000fe20000000800 */
[----:B------:R-:W-:Y:S01]  /*15e00*/  @!PT LDS RZ, [RZ] ;  /* 0x00000000fffff984 */ /* 0x000fe20000000800 */
[----:B------:R1:W-:Y:S06]  /*15e10*/  MEMBAR.ALL.CTA ;  /* 0x0000000000007992 */ /* 0x0003ec0000008000 */
[----:B-1----:R-:W1:Y:S01]  /*15e20*/  FENCE.VIEW.ASYNC.S ;  /* 0x00000000000073c6 */ /* 0x002e620000000000 */
[----:B------:R-:W-:Y:S01]  /*15e30*/  IMAD R23, R23, UR5, R36 ;  /* 0x0000000517177c24 */ /* 0x000fe2000f8e0224 */
[----:B------:R-:W-:Y:S01]  /*15e40*/  ULDC.64 UR4, c[0x0][0xae0] ;  /* 0x0002b80000047ab9 */ /* 0x000fe20000000a00 */
[----:B------:R-:W-:-:S02]  /*15e50*/  VIADD R0, R20, 0x30 ;  /* 0x0000003014007836 */ /* 0x000fc40000000000 */
[C---:B------:R-:W-:Y:S02]  /*15e60*/  VIADD R3, R20.reuse, 0x60 ;  /* 0x0000006014037836 */ /* 0x040fe40000000000 */
[----:B0-----:R-:W-:Y:S01]  /*15e70*/  VIADD R21, R20, 0x90 ;  /* 0x0000009014157836 */ /* 0x001fe20000000000 */
[-C--:B------:R-:W-:Y:S01]  /*15e80*/  ISETP.GE.OR P3, PT, R0, R32.reuse, P0 ;  /* 0x000000200000720c */ /* 0x080fe20000766670 */
[----:B------:R-:W-:Y:S01]  /*15e90*/  IMAD.IADD R31, R31, 0x1, R23 ;  /* 0x000000011f1f7824 */ /* 0x000fe200078e0217 */
[-C--:B------:R-:W-:Y:S01]  /*15ea0*/  ISETP.GE.OR P1, PT, R3, R32.reuse, P0 ;  /* 0x000000200300720c */ /* 0x080fe20000726670 */
[----:B------:R-:W-:Y:S01]  /*15eb0*/  IMAD R23, R29, UR4, RZ ;  /* 0x000000041d177c24 */ /* 0x000fe2000f8e02ff */
[-C--:B------:R-:W-:Y:S01]  /*15ec0*/  ISETP.GE.OR P2, PT, R21, R32.reuse, P0 ;  /* 0x000000201500720c */ /* 0x080fe20000746670 */
[----:B------:R-:W-:Y:S01]  /*15ed0*/  IMAD.WIDE.U32 R28, R40, UR4, R30 ;  /* 0x00000004281c7c25 */ /* 0x000fe2000f8e001e */
[----:B------:R-:W-:Y:S02]  /*15ee0*/  ISETP.GE.OR P0, PT, R20, R32, P0 ;  /* 0x000000201400720c */ /* 0x000fe40000706670 */
[----:B------:R-:W-:Y:S01]  /*15ef0*/  SHF.R.S32.HI R21, RZ, 0x1f, R20 ;  /* 0x0000001fff157819 */ /* 0x000fe20000011414 */
[----:B------:R-:W-:Y:S01]  /*15f00*/  IMAD R23, R40, UR5, R23 ;  /* 0x0000000528177c24 */ /* 0x000fe2000f8e0217 */
[----:B------:R-:W-:Y:S01]  /*15f10*/  ULDC.64 UR4, c[0x0][0xae8] ;  /* 0x0002ba0000047ab9 */ /* 0x000fe20000000a00 */
[----:B------:R-:W-:-:S02]  /*15f20*/  VIADD R0, R2, 0x16820 ;  /* 0x0001682002007836 */ /* 0x000fc40000000000 */
[----:B------:R-:W-:Y:S02]  /*15f30*/  IMAD.IADD R29, R29, 0x1, R23 ;  /* 0x000000011d1d7824 */ /* 0x000fe400078e0217 */
[----:B------:R-:W-:Y:S01]  /*15f40*/  IMAD R3, R38, UR4, RZ ;  /* 0x0000000426037c24 */ /* 0x000fe2000f8e02ff */
[----:B------:R-:W-:Y:S01]  /*15f50*/  PRMT R0, RZ, 0x654, R0 ;  /* 0x00000654ff007816 */ /* 0x000fe20000000000 */
[----:B------:R-:W-:-:S03]  /*15f60*/  IMAD.WIDE.U32 R32, R37, UR4, R28 ;  /* 0x0000000425207c25 */ /* 0x000fc6000f8e001c */
[----:B-1----:R0:W-:Y:S01]  /*15f70*/  SYNCS.ARRIVE.TRANS64.RED.A1T0 RZ, [R0+URZ], RZ ;  /* 0x000000ff00ff79a7 */ /* 0x0021e2000810043f */
[----:B------:R-:W-:Y:S02]  /*15f80*/  IMAD R3, R37, UR5, R3 ;  /* 0x0000000525037c24 */ /* 0x000fe4000f8e0203 */
        /* <DEDUP_REMOVED lines=14> */
.L_x_11769:
[----:B------:R-:W-:Y:S05]  /*16070*/  BSYNC B1 ;  /* 0x0000000000017941 */ /* 0x000fea0003800000 */
.L_x_11768:
        /* <DEDUP_REMOVED lines=15> */
.L_x_11771:
[----:B------:R-:W-:Y:S05]  /*16170*/  BSYNC B1 ;  /* 0x0000000000017941 */ /* 0x000fea0003800000 */
.L_x_11770:
        /* <DEDUP_REMOVED lines=15> */
.L_x_11773:
[----:B------:R-:W-:Y:S05]  /*16270*/  BSYNC B1 ;  /* 0x0000000000017941 */ /* 0x000fea0003800000 */
.L_x_11772:
        /* <DEDUP_REMOVED lines=15> */
.L_x_11766:
[----:B0-----:R-:W2:Y:S01]  /*16370*/  LDL R8, [R1+0x34] ;  /* 0x0000340001087983 */ /* 0x001ea20000100800 */
        /* <DEDUP_REMOVED lines=8> */
[----:B------:R-:W0:Y:S01]  /*16400*/  @P1 LDC.64 R6, c[0x0][0xbe0] ;  /* 0x0002f800ff061b82 */ /* 0x000e220000000a00 */
[----:B------:R-:W-:Y:S02]  /*16410*/  ULDC UR4, c[0x0][0xa88] ;  /* 0x0002a20000047ab9 */ /* 0x000fe40000000800 */
[----:B------:R-:W-:Y:S02]  /*16420*/  IMAD.U32 R3, RZ, RZ, UR4 ;  /* 0x00000004ff037e24 */ /* 0x000fe4000f8e00ff */
[----:B--2---:R-:W-:-:S04]  /*16430*/  IMAD.WIDE R4, R8, 0x4, R4 ;  /* 0x0000000408047825 */ /* 0x004fc800078e0204 */
[----:B0-----:R-:W-:Y:S01]  /*16440*/  @P1 IMAD.WIDE R6, R8, 0x4, R6 ;  /* 0x0000000408061825 */ /* 0x001fe200078e0206 */
[----:B------:R0:W5:Y:S04]  /*16450*/  @P0 LDG.E R9, desc[UR38][R4.64] ;  /* 0x0000002604090981 */ /* 0x000168000c1e1900 */
[----:B------:R0:W5:Y:S01]  /*16460*/  @P1 LDG.E R3, desc[UR38][R6.64] ;  /* 0x0000002606031981 */ /* 0x000162000c1e1900 */
[----:B------:R-:W-:Y:S01]  /*16470*/  ISETP.GT.AND P2, PT, R39, 0xbf, PT ;  /* 0x000000bf2700780c */ /* 0x000fe20003f44270 */
[----:B------:R-:W-:-:S12]  /*16480*/  @P1 BRA `(.L_x_11775) ;  /* 0x0000000000101947 */ /* 0x000fd80003800000 */
[----:B------:R-:W-:Y:S05]  /*16490*/  @!P0 BRA `(.L_x_11775) ;  /* 0x00000000000c8947 */ /* 0x000fea0003800000 */
[----:B0-----:R-:W2:Y:S04]  /*164a0*/  LDG.E R6, desc[UR38][R4.64] ;  /* 0x0000002604067981 */ /* 0x001ea8000c1e1900 */
[----:B-----5:R-:W2:Y:S02]  /*164b0*/  LDG.E R3, desc[UR38][R4.64+0x4] ;  /* 0x0000042604037981 */ /* 0x020ea4000c1e1900 */
[----:B--2---:R-:W-:-:S07]  /*164c0*/  IMAD.IADD R3, R3, 0x1, -R6 ;  /* 0x0000000103037824 */ /* 0x004fce00078e0a06 */
.L_x_11775:
[----:B------:R-:W2:Y:S04]  /*164d0*/  LDL R15, [R1+0x30] ;  /* 0x00003000010f7983 */ /* 0x000ea80000100800 */
[----:B------:R1:W5:Y:S01]  /*164e0*/  LDL R14, [R1+0x3c] ;  /* 0x00003c00010e7983 */ /* 0x0003620000100800 */
[----:B0-----:R-:W-:Y:S01]  /*164f0*/  SHF.R.S32.HI R4, RZ, 0x1f, R8 ;  /* 0x0000001fff047819 */ /* 0x001fe20000011408 */
[----:B------:R-:W-:Y:S01]  /*16500*/  BSSY B1, `(.L_x_11776) ;  /* 0x000001d000017945 */ /* 0x000fe20003800000 */
[----:B------:R-:W-:Y:S02]  /*16510*/  SEL R11, R8, RZ, !P0 ;  /* 0x000000ff080b7207 */ /* 0x000fe40004000000 */
[----:B------:R-:W-:Y:S02]  /*16520*/  SHF.R.S32.HI R13, RZ, 0x1f, R0 ;  /* 0x0000001fff0d7819 */ /* 0x000fe40000011400 */
[----:B------:R-:W-:-:S02]  /*16530*/  SEL R12, R4, RZ, !P0 ;  /* 0x000000ff040c7207 */ /* 0x000fc40004000000 */
[----:B-----5:R-:W-:Y:S02]  /*16540*/  SHF.R.S32.HI R8, RZ, 0x1f, R9 ;  /* 0x0000001fff087819 */ /* 0x020fe40000011409 */
[----:B--2---:R-:W-:Y:S01]  /*16550*/  SHF.R.S32.HI R10, RZ, 0x1f, R15 ;  /* 0x0000001fff0a7819 */ /* 0x004fe2000001140f */
[----:B-1----:R-:W-:Y:S06]  /*16560*/  @P2 BRA `(.L_x_11777) ;  /* 0x0000000000582947 */ /* 0x002fec0003800000 */
[----:B------:R-:W0:Y:S02]  /*16570*/  S2R R5, SR_TID.X ;  /* 0x0000000000057919 */ /* 0x000e240000002100 */
[----:B0-----:R-:W-:-:S04]  /*16580*/  IMAD R4, R14, 0xc0, R5 ;  /* 0x000000c00e047824 */ /* 0x001fc800078e0205 */
        /* <DEDUP_REMOVED lines=20> */
.L_x_11777:
[----:B------:R-:W-:Y:S05]  /*166d0*/  BSYNC B1 ;  /* 0x0000000000017941 */ /* 0x000fea0003800000 */
.L_x_11776:
[----:B------:R-:W-:Y:S01]  /*166e0*/  ULDC.64 UR4, c[0x0][0xaa0] ;  /* 0x0002a80000047ab9 */ /* 0x000fe20000000a00 */
[----:B------:R-:W-:Y:S01]  /*166f0*/  IMAD.MOV.U32 R4, RZ, RZ, R0 ;  /* 0x000000ffff047224 */ /* 0x000fe200078e0000 */
[----:B------:R-:W-:Y:S01]  /*16700*/  ULDC.64 UR6, c[0x0][0xae0] ;  /* 0x0002b80000067ab9 */ /* 0x000fe20000000a00 */
[----:B0-----:R-:W-:Y:S01]  /*16710*/  IMAD.MOV.U32 R5, RZ, RZ, R13 ;  /* 0x000000ffff057224 */ /* 0x001fe200078e000d */
[----:B------:R-:W-:Y:S01]  /*16720*/  SHF.R.S32.HI R21, RZ, 0x1f, R20 ;  /* 0x0000001fff157819 */ /* 0x000fe20000011414 */
[----:B------:R-:W-:Y:S01]  /*16730*/  IMAD R6, R8, UR4, RZ ;  /* 0x0000000408067c24 */ /* 0x000fe2000f8e02ff */
[----:B------:R-:W-:Y:S01]  /*16740*/  BSSY B1, `(.L_x_11778) ;  /* 0x0000024000017945 */ /* 0x000fe20003800000 */
[C---:B------:R-:W-:Y:S01]  /*16750*/  IMAD.WIDE.U32 R4, R9.reuse, UR4, R4 ;  /* 0x0000000409047c25 */ /* 0x040fe2000f8e0004 */
[----:B------:R-:W-:Y:S02]  /*16760*/  ULDC UR4, c[0x0][0xa8c] ;  /* 0x0002a30000047ab9 */ /* 0x000fe40000000800 */
[----:B------:R-:W-:Y:S01]  /*16770*/  ISETP.GE.AND P0, PT, R0, UR4, PT ;  /* 0x0000000400007c0c */ /* 0x000fe2000bf06270 */
[----:B------:R-:W-:Y:S01]  /*16780*/  IMAD R9, R9, UR5, R6 ;  /* 0x0000000509097c24 */ /* 0x000fe2000f8e0206 */
[----:B------:R-:W-:Y:S01]  /*16790*/  ULDC.64 UR4, c[0x0][0xae8] ;  /* 0x0002ba0000047ab9 */ /* 0x000fe20000000a00 */
[----:B------:R-:W-:-:S02]  /*167a0*/  VIADD R6, R20, 0x30 ;  /* 0x0000003014067836 */ /* 0x000fc40000000000 */
[----:B------:R-:W-:Y:S02]  /*167b0*/  IMAD R7, R14, -0xc0, R3 ;  /* 0xffffff400e077824 */ /* 0x000fe400078e0203 */
        /* <DEDUP_REMOVED lines=28> */
.L_x_11779:
[----:B------:R-:W-:Y:S05]  /*16980*/  BSYNC B1 ;  /* 0x0000000000017941 */ /* 0x000fea0003800000 */
.L_x_11778:
        /* <DEDUP_REMOVED lines=15> */
.L_x_11781:
[----:B------:R-:W-:Y:S05]  /*16a80*/  BSYNC B1 ;  /* 0x0000000000017941 */ /* 0x000fea0003800000 */
.L_x_11780:
        /* <DEDUP_REMOVED lines=15> */
.L_x_11783:
[----:B------:R-:W-:Y:S05]  /*16b80*/  BSYNC B1 ;  /* 0x0000000000017941 */ /* 0x000fea0003800000 */
.L_x_11782:
        /* <DEDUP_REMOVED lines=14> */
.L_x_11774:
[----:B------:R-:W-:Y:S05]  /*16c70*/  BSYNC B0 ;  /* 0x0000000000007941 */ /* 0x000fea0003800000 */
.L_x_11765:
[----:B------:R-:W2:Y:S01]  /*16c80*/  LDL R0, [R1+0xc] ;  /* 0x00000c0001007983 */ /* 0x000ea20000100800 */
[----:B------:R-:W-:Y:S02]  /*16c90*/  ULDC UR4, c[0x0][0xc14] ;  /* 0x0003050000047ab9 */ /* 0x000fe40000000800 */
[----:B--2---:R-:W-:-:S13]  /*16ca0*/  ISETP.GE.AND P0, PT, R0, UR4, PT ;  /* 0x0000000400007c0c */ /* 0x004fda000bf06270 */
[----:B------:R-:W-:Y:S05]  /*16cb0*/  @!P0 BRA `(.L_x_11784) ;  /* 0xfffffea000548947 */ /* 0x000fea000383ffff */
[----:B------:R-:W-:Y:S05]  /*16cc0*/  BRA `(.L_x_11570) ;  /* 0x0000005400407947 */ /* 0x000fea0003800000 */
.L_x_11568:
[----:B------:R-:W-:-:S08]  /*16cd0*/  NOP ;  /* 0x0000000000007918 */ /* 0x000fd00000000000 */
[----:B------:R-:W0:-:S00]  /*16ce0*/  USETMAXREG.DEALLOC.CTAPOOL 0x20 ;  /* 0x00000020000079c8 */ /* 0x000e0000080e0500 */
[----:B0-----:R-:W-:-:S06]  /*16cf0*/  LOP3.LUT R0, R0, 0x3, RZ, 0xc0, !PT ;  /* 0x0000000300007812 */ /* 0x001fcc00078ec0ff */
[----:B------:R-:W0:Y:S02]  /*16d00*/  SHFL.IDX PT, R0, R0, RZ, 0x1f ;  /* 0x00001fff00007589 */ /* 0x000e2400000e0000 */
[----:B0-----:R-:W-:-:S13]  /*16d10*/  ISETP.NE.AND P0, PT, R0, RZ, PT ;  /* 0x000000ff0000720c */ /* 0x001fda0003f05270 */
[----:B------:R-:W-:Y:S05]  /*16d20*/  @P0 BRA `(.L_x_11570) ;  /* 0x0000005400280947 */ /* 0x000fea0003800000 */
        /* <DEDUP_REMOVED lines=55> */
.L_x_11789:
        /* <DEDUP_REMOVED lines=14> */
.L_x_11788:
[----:B------:R-:W-:Y:S05]  /*17180*/  BSYNC B0 ;  /* 0x0000000000007941 */ /* 0x000fea0003800000 */
.L_x_11787:
        /* <DEDUP_REMOVED lines=26> */
.L_x_11785:
        /* <DEDUP_REMOVED lines=20> */
.L_x_11790:
        /* <DEDUP_REMOVED lines=59> */
.L_x_11786:
[----:B------:R-:W-:Y:S02]  /*17820*/  IMAD.MOV.U32 R17, RZ, RZ, RZ ;  /* 0x000000ffff117224 */ /* 0x000fe400078e00ff */
[----:B------:R-:W-:Y:S02]  /*17830*/  IMAD.U32 R16, RZ, RZ, UR6 ;  /* 0x00000006ff107e24 */ /* 0x000fe4000f8e00ff */
[----:B------:R-:W-:-:S07]  /*17840*/  IMAD.MOV.U32 R18, RZ, RZ, RZ ;  /* 0x000000ffff127224 */ /* 0x000fce00078e00ff */
.L_x_11791:
        /* <DEDUP_REMOVED lines=16> */
[----:B------:R-:W-:Y:S02]  /*17950*/  IMAD.MOV.U32 R22, RZ, RZ, RZ ;  /* 0x000000ffff167224 */ /* 0x000fe400078e00ff */
[----:B------:R-:W-:-:S07]  /*17960*/  IMAD.MOV.U32 R24, RZ, RZ, 0x1 ;  /* 0x00000001ff187424 */ /* 0x000fce00078e00ff */
.L_x_11892:
[----:B------:R-:W-:Y:S05]  /*17970*/  YIELD ;  /* 0x0000000000007946 */ /* 0x000fea0003800000 */
[----:B------:R-:W-:Y:S01]  /*17980*/  ULDC.64 UR4, c[0x0][0xa28] ;  /* 0x00028a0000047ab9 */ /* 0x000fe20000000a00 */
[----:B------:R-:W-:Y:S01]  /*17990*/  IMAD.MOV.U32 R8, RZ, RZ, RZ ;  /* 0x000000ffff087224 */ /* 0x000fe200078e00ff */
[----:B------:R-:W-:Y:S01]  /*179a0*/  ISETP.NE.U32.AND P0, PT, RZ, UR4, PT ;  /* 0x00000004ff007c0c */ /* 0x000fe2000bf05070 */
[----:B0-----:R-:W-:Y:S01]  /*179b0*/  IMAD.MOV.U32 R0, RZ, RZ, RZ ;  /* 0x000000ffff007224 */ /* 0x001fe200078e00ff */
        /* <DEDUP_REMOVED lines=13> */
[----:B------:R-:W2:Y:S01]  /*17a90*/  @P0 LDC.64 R4, c[0x0][0xa18] ;  /* 0x00028600ff040b82 */ /* 0x000ea20000000a00 */
[----:B0-----:R-:W-:-:S05]  /*17aa0*/  IMAD.WIDE R2, R19, 0x4, R2 ;  /* 0x0000000413027825 */ /* 0x001fca00078e0202 */
[----:B------:R-:W3:Y:S01]  /*17ab0*/  @P2 LDG.E R0, desc[UR38][R2.64] ;  /* 0x0000002602002981 */ /* 0x000ee2000c1e1900 */
[----:B------:R-:W-:Y:S02]  /*17ac0*/  ULDC UR4, c[0x0][0x288] ;  /* 0x0000a20000047ab9 */ /* 0x000fe40000000800 */
[----:B------:R-:W-:Y:S01]  /*17ad0*/  IMAD.U32 R7, RZ, RZ, UR4 ;  /* 0x00000004ff077e24 */ /* 0x000fe2000f8e00ff */
[----:B------:R-:W-:Y:S01]  /*17ae0*/  ULDC.64 UR4, c[0x0][0x3f8] ;  /* 0x0000fe0000047ab9 */ /* 0x000fe20000000a00 */
[----:B--2---:R-:W-:-:S05]  /*17af0*/  @P0 IMAD.WIDE R4, R19, 0x4, R4 ;  /* 0x0000000413040825 */ /* 0x004fca00078e0204 */
        /* <DEDUP_REMOVED lines=14> */
[----:B---3--:R0:W-:Y:S01]  /*17be0*/  STL [R1+0x8], R0 ;  /* 0x0000080001007387 */ /* 0x0081e20000100800 */
[----:B------:R-:W-:Y:S06]  /*17bf0*/  @P0 BRA `(.L_x_11793) ;  /* 0x0000000000100947 */ /* 0x000fec0003800000 */
[----:B------:R-:W-:Y:S05]  /*17c00*/  @!P2 BRA `(.L_x_11793) ;  /* 0x00000000000ca947 */ /* 0x000fea0003800000 */
[----:B0-----:R-:W2:Y:S04]  /*17c10*/  LDG.E R0, desc[UR38][R2.64] ;  /* 0x0000002602007981 */ /* 0x001ea8000c1e1900 */
[----:B-----5:R-:W2:Y:S02]  /*17c20*/  LDG.E R7, desc[UR38][R2.64+0x4] ;  /* 0x0000042602077981 */ /* 0x020ea4000c1e1900 */
[----:B--2---:R-:W-:-:S07]  /*17c30*/  IMAD.IADD R7, R7, 0x1, -R0 ;  /* 0x0000000107077824 */ /* 0x004fce00078e0a00 */
.L_x_11793:
[----:B0-----:R-:W0:Y:S01]  /*17c40*/  LDC.64 R4, c[0x0][0xa08] ;  /* 0x00028200ff047b82 */ /* 0x001e220000000a00 */
[----:B------:R-:W-:Y:S01]  /*17c50*/  IMAD.MOV.U32 R23, RZ, RZ, RZ ;  /* 0x000000ffff177224 */ /* 0x000fe200078e00ff */
[----:B------:R-:W-:-:S06]  /*17c60*/  ULDC.64 UR4, c[0x0][0xa20] ;  /* 0x0002880000047ab9 */ /* 0x000fcc0000000a00 */
[----:B------:R-:W2:Y:S01]  /*17c70*/  LDC.64 R2, c[0x0][0xa10] ;  /* 0x00028400ff027b82 */ /* 0x000ea20000000a00 */
[----:B------:R-:W-:Y:S02]  /*17c80*/  IMAD.MOV.U32 R0, RZ, RZ, RZ ;  /* 0x000000ffff007224 */ /* 0x000fe400078e00ff */
[----:B0-----:R-:W-:-:S05]  /*17c90*/  IMAD.WIDE R4, R19, 0x4, R4 ;  /* 0x0000000413047825 */ /* 0x001fca00078e0204 */
[----:B------:R-:W3:Y:S01]  /*17ca0*/  @P3 LDG.E R23, desc[UR38][R4.64] ;  /* 0x0000002604173981 */ /* 0x000ee2000c1e1900 */
[----:B--2---:R-:W-:-:S05]  /*17cb0*/  IMAD.WIDE R2, R19, 0x4, R2 ;  /* 0x0000000413027825 */ /* 0x004fca00078e0202 */
[----:B------:R0:W5:Y:S01]  /*17cc0*/  @P1 LDG.E R0, desc[UR38][R2.64] ;  /* 0x0000002602001981 */ /* 0x000162000c1e1900 */
[----:B------:R-:W-:-:S04]  /*17cd0*/  ISETP.NE.U32.AND P0, PT, RZ, UR4, PT ;  /* 0x00000004ff007c0c */ /* 0x000fc8000bf05070 */
[----:B------:R-:W-:Y:S01]  /*17ce0*/  ISETP.NE.AND.EX P0, PT, RZ, UR5, PT, P0 ;  /* 0x00000005ff007c0c */ /* 0x000fe2000bf05300 */
[----:B---3-5:R-:W-:-:S12]  /*17cf0*/  IMAD.IADD R23, R23, 0x1, R8 ;  /* 0x0000000117177824 */ /* 0x028fd800078e0208 */
[----:B0-----:R-:W-:Y:S05]  /*17d00*/  @!P0 BRA `(.L_x_11794) ;  /* 0x0000000000108947 */ /* 0x001fea0003800000 */
[----:B------:R-:W0:Y:S02]  /*17d10*/  LDC.64 R4, c[0x0][0xa20] ;  /* 0x00028800ff047b82 */ /* 0x000e240000000a00 */
[----:B0-----:R-:W-:-:S05]  /*17d20*/  IMAD.WIDE R4, R19, 0x4, R4 ;  /* 0x0000000413047825 */ /* 0x001fca00078e0204 */
[----:B------:R0:W5:Y:S01]  /*17d30*/  LDG.E R9, desc[UR38][R4.64] ;  /* 0x0000002604097981 */ /* 0x000162000c1e1900 */
[----:B------:R-:W-:Y:S05]  /*17d40*/  BRA `(.L_x_11795) ;  /* 0x0000000000107947 */ /* 0x000fea0003800000 */
.L_x_11794:
[----:B------:R-:W-:Y:S05]  /*17d50*/  @!P3 BRA `(.L_x_11795) ;  /* 0x00000000000cb947 */ /* 0x000fea0003800000 */
[----:B------:R-:W2:Y:S04]  /*17d60*/  LDG.E R10, desc[UR38][R4.64] ;  /* 0x00000026040a7981 */ /* 0x000ea8000c1e1900 */
[----:B------:R-:W2:Y:S02]  /*17d70*/  LDG.E R9, desc[UR38][R4.64+0x4] ;  /* 0x0000042604097981 */ /* 0x000ea4000c1e1900 */
[----:B--2---:R-:W-:-:S07]  /*17d80*/  IMAD.IADD R9, R9, 0x1, -R10 ;  /* 0x0000000109097824 */ /* 0x004fce00078e0a0a */
.L_x_11795:
        /* <DEDUP_REMOVED lines=27> */
.L_x_11798:
[----:B------:R-:W-:-:S13]  /*17f40*/  ISETP.NE.AND P0, PT, R5, 0x1, PT ;  /* 0x000000010500780c */ /* 0x000fda0003f05270 */
[----:B------:R-:W0:Y:S02]  /*17f50*/  @P0 LDC.64 R8, c[0x0][0x9e8] ;  /* 0x00027a00ff080b82 */ /* 0x000e240000000a00 */
[----:B0-----:R-:W-:-:S05]  /*17f60*/  @P0 IMAD.HI.U32 R8, R4, R8, RZ ;  /* 0x0000000804080227 */ /* 0x001fca00078e00ff */
[----:B------:R-:W-:-:S07]  /*17f70*/  @P0 SHF.R.U32.HI R4, RZ, R9, R8 ;  /* 0x00000009ff040219 */ /* 0x000fce0000011608 */
.L_x_11799:
[----:B------:R-:W-:Y:S05]  /*17f80*/  BSYNC B0 ;  /* 0x0000000000007941 */ /* 0x000fea0003800000 */
.L_x_11797:
[----:B------:R-:W-:-:S05]  /*17f90*/  IMAD R4, R4, R5, R5 ;  /* 0x0000000504047224 */ /* 0x000fca00078e0205 */
[----:B------:R-:W-:-:S07]  /*17fa0*/  VIMNMX R11, R11, R4, PT ;  /* 0x000000040b0b7248 */ /* 0x000fce0003fe0100 */
.L_x_11796:
        /* <DEDUP_REMOVED lines=15> */
.L_x_11802:
[----:B------:R-:W-:-:S13]  /*180a0*/  ISETP.NE.AND P0, PT, R5, 0x1, PT ;  /* 0x000000010500780c */ /* 0x000fda0003f05270 */
[----:B------:R-:W0:Y:S02]  /*180b0*/  @P0 LDC.64 R8, c[0x0][0x9e8] ;  /* 0x00027a00ff080b82 */ /* 0x000e240000000a00 */
[----:B0-----:R-:W-:-:S04]  /*180c0*/  @P0 IMAD.HI.U32 R12, R4, R8, RZ ;  /* 0x00000008040c0227 */ /* 0x001fc800078e00ff */
[----:B------:R-:W-:Y:S01]  /*180d0*/  IMAD.MOV.U32 R8, RZ, RZ, R4 ;  /* 0x000000ffff087224 */ /* 0x000fe200078e0004 */
[----:B------:R-:W-:-:S07]  /*180e0*/  @P0 SHF.R.U32.HI R8, RZ, R9, R12 ;  /* 0x00000009ff080219 */ /* 0x000fce000001160c */
.L_x_11803:
[----:B------:R-:W-:Y:S05]  /*180f0*/  BSYNC B0 ;  /* 0x0000000000007941 */ /* 0x000fea0003800000 */
.L_x_11801:
[----:B------:R-:W-:-:S05]  /*18100*/  IMAD R8, R8, R5, RZ ;  /* 0x0000000508087224 */ /* 0x000fca00078e02ff */
[----:B------:R-:W-:-:S07]  /*18110*/  VIMNMX R7, R7, R8, !PT ;  /* 0x0000000807077248 */ /* 0x000fce0007fe0100 */
.L_x_11800:
        /* <DEDUP_REMOVED lines=14> */
[----:B------:R-:W-:-:S04]  /*18200*/  VIMNMX R6, R7, R6, PT ;  /* 0x0000000607067248 */ /* 0x000fc80003fe0100 */
[----:B------:R-:W-:-:S13]  /*18210*/  ISETP.GT.AND P0, PT, R6, R5, PT ;  /* 0x000000050600720c */ /* 0x000fda0003f04270 */
[----:B------:R-:W-:Y:S01]  /*18220*/  @P0 VIADD R7, R6, 0x7f ;  /* 0x0000007f06070836 */ /* 0x000fe20000000000 */
[----:B------:R-:W-:-:S04]  /*18230*/  SHF.R.U32.HI R6, RZ, 0x7, R5 ;  /* 0x00000007ff067819 */ /* 0x000fc80000011605 */
[----:B------:R-:W-:-:S04]  /*18240*/  @P0 SHF.R.S32.HI R8, RZ, 0x1f, R7 ;  /* 0x0000001fff080819 */ /* 0x000fc80000011407 */
[----:B------:R-:W-:Y:S01]  /*18250*/  @P0 LEA.HI R8, R8, R7, RZ, 0x7 ;  /* 0x0000000708080211 */ /* 0x000fe200078f38ff */
[----:B------:R-:W-:-:S03]  /*18260*/  IMAD.MOV.U32 R7, RZ, RZ, R6 ;  /* 0x000000ffff077224 */ /* 0x000fc600078e0006 */
[----:B------:R-:W-:-:S04]  /*18270*/  @P0 SHF.R.S32.HI R7, RZ, 0x7, R8 ;  /* 0x00000007ff070819 */ /* 0x000fc80000011408 */
[----:B------:R-:W-:-:S13]  /*18280*/  ISETP.GT.AND P0, PT, R7, R6, PT ;  /* 0x000000060700720c */ /* 0x000fda0003f04270 */
[----:B------:R-:W-:Y:S05]  /*18290*/  @!P0 BRA `(.L_x_11805) ;  /* 0x0000000800688947 */ /* 0x000fea0003800000 */
[----:B------:R-:W0:Y:S01]  /*182a0*/  LDC R5, c[0x0][0x428] ;  /* 0x00010a00ff057b82 */ /* 0x000e220000000800 */
[----:B------:R-:W-:Y:S01]  /*182b0*/  UMOV UR4, 0xffffffff ;  /* 0xffffffff00047882 */ /* 0x000fe20000000000 */
[----:B------:R-:W-:Y:S02]  /*182c0*/  SEL R10, R19, RZ, !P1 ;  /* 0x000000ff130a7207 */ /* 0x000fe40004800000 */
[----:B0-----:R-:W-:-:S13]  /*182d0*/  ISETP.NE.AND P0, PT, R5, 0x1, PT ;  /* 0x000000010500780c */ /* 0x001fda0003f05270 */
[----:B------:R-:W0:Y:S08]  /*182e0*/  @P0 LDC R5, c[0x0][0x42c] ;  /* 0x00010b00ff050b82 */ /* 0x000e300000000800 */
[----:B------:R-:W2:Y:S01]  /*182f0*/  @P0 LDC R9, c[0x0][0x430] ;  /* 0x00010c00ff090b82 */ /* 0x000ea20000000800 */
[----:B0-----:R-:W-:-:S04]  /*18300*/  @P0 IMAD.HI.U32 R8, R18, R5, RZ ;  /* 0x0000000512080227 */ /* 0x001fc800078e00ff */
[----:B------:R-:W-:Y:S01]  /*18310*/  IMAD.MOV.U32 R5, RZ, RZ, R18 ;  /* 0x000000ffff057224 */ /* 0x000fe200078e0012 */
[----:B--2---:R-:W-:Y:S01]  /*18320*/  @P0 SHF.R.U32.HI R5, RZ, R9, R8 ;  /* 0x00000009ff050219 */ /* 0x004fe20000011608 */
[----:B------:R-:W-:Y:S06]  /*18330*/  BRA.DIV UR4, `(.L_x_11806) ;  /* 0x0000004e04707947 */ /* 0x000fec000b800000 */
.L_x_11962:
[----:B------:R-:W-:-:S03]  /*18340*/  UMOV UR4, 0xffffffff ;  /* 0xffffffff00047882 */ /* 0x000fc60000000000 */
[----:B------:R-:W-:Y:S05]  /*18350*/  BRA.DIV UR4, `(.L_x_11807) ;  /* 0x0000004e04987947 */ /* 0x000fea000b800000 */
[----:B------:R-:W-:-:S13]  /*18360*/  ELECT P6, URZ, PT ;  /* 0x00000000003f782f */ /* 0x000fda00038c0000 */
.L_x_11965:
        /* <DEDUP_REMOVED lines=12> */
.L_x_11966:
[----:B------:R-:W-:Y:S05]  /*18430*/  BSYNC B1 ;  /* 0x0000000000017941 */ /* 0x000fea0003800000 */
.L_x_11808:
[----:B------:R-:W-:Y:S04]  /*18440*/  BSSY B1, `(.L_x_11810) ;  /* 0x0000037000017945 */ /* 0x000fe80003800000 */
[----:B------:R-:W-:Y:S05]  /*18450*/  @!P6 BRA `(.L_x_11811) ;  /* 0x0000000000d4e947 */ /* 0x000fea0003800000 */
[----:B0-----:R-:W-:Y:S01]  /*18460*/  IMAD R9, R25, 0x8, R8 ;  /* 0x0000000819097824 */ /* 0x001fe200078e0208 */
[----:B------:R-:W-:-:S04]  /*18470*/  SHF.L.U32 R12, R26, 0x1f, RZ ;  /* 0x0000001f1a0c7819 */ /* 0x000fc800000006ff */
[----:B------:R-:W0:Y:S02]  /*18480*/  SYNCS.PHASECHK.TRANS64.TRYWAIT P0, [R9+URZ+0x168a0], R12 ;  /* 0x0168a00c090075a7 */ /* 0x000e24000800017f */
[----:B0-----:R-:W-:Y:S05]  /*18490*/  @!P0 BRA `(.L_x_11812) ;  /* 0x0000004c007c8947 */ /* 0x001fea0003800000 */
.L_x_11967:
        /* <DEDUP_REMOVED lines=9> */
.L_x_11813:
[----:B------:R-:W-:Y:S01]  /*18530*/  IMAD R11, R25, 0x4000, R8 ;  /* 0x00004000190b7824 */ /* 0x000fe200078e0208 */
[----:B------:R-:W-:Y:S01]  /*18540*/  R2UR UR9, R9 ;  /* 0x00000000090972ca */ /* 0x000fe200000e0000 */
[----:B------:R-:W-:Y:S01]  /*18550*/  UIADD3 UR4, UP0, UR40, 0x570, URZ ;  /* 0x0000057028047890 */ /* 0x000fe2000ff1e03f */
[----:B------:R-:W-:Y:S01]  /*18560*/  R2UR UR12, R5 ;  /* 0x00000000050c72ca */ /* 0x000fe200000e0000 */
[----:B------:R-:W-:Y:S01]  /*18570*/  UMOV UR6, 0x0 ;  /* 0x0000000000067882 */ /* 0x000fe20000000000 */
[----:B------:R-:W-:Y:S01]  /*18580*/  R2UR UR8, R11 ;  /* 0x000000000b0872ca */ /* 0x000fe200000e0000 */
[----:B------:R-:W-:Y:S01]  /*18590*/  IMAD R11, R7, 0x80, R0 ;  /* 0x00000080070b7824 */ /* 0x000fe200078e0200 */
[----:B------:R-:W-:Y:S01]  /*185a0*/  R2UR UR13, R10 ;  /* 0x000000000a0d72ca */ /* 0x000fe200000e0000 */
[----:B------:R-:W-:Y:S02]  /*185b0*/  UIADD3.X UR5, URZ, UR41, URZ, UP0, !UPT ;  /* 0x000000293f057290 */ /* 0x000fe400087fe43f */
[----:B------:R-:W-:Y:S01]  /*185c0*/  VIADD R11, R11, 0xffffff80 ;  /* 0xffffff800b0b7836 */ /* 0x000fe20000000000 */
[----:B------:R-:W-:Y:S01]  /*185d0*/  UMOV UR7, 0x12f00000 ;  /* 0x12f0000000077882 */ /* 0x000fe20000000000 */
[----:B------:R-:W-:-:S02]  /*185e0*/  UMOV UR10, URZ ;  /* 0x0000003f000a7c82 */ /* 0x000fc40008000000 */
[----:B------:R-:W-:Y:S01]  /*185f0*/  UIADD3 UR9, UR9, 0x16890, URZ ;  /* 0x0001689009097890 */ /* 0x000fe2000fffe03f */
[----:B------:R-:W-:-:S03]  /*18600*/  R2UR UR11, R11 ;  /* 0x000000000b0b72ca */ /* 0x000fc600000e0000 */
[----:B------:R-:W-:-:S10]  /*18610*/  UIADD3 UR8, UR8, 0xe400, URZ ;  /* 0x0000e40008087890 */ /* 0x000fd4000fffe03f */
[----:B------:R3:W-:Y:S01]  /*18620*/  UTMALDG.4D [UR8], [UR4], desc[UR6] ;  /* 0x00000608040075b4 */ /* 0x0007e20008019000 */
[----:B------:R-:W4:Y:S02]  /*18630*/  SYNCS.PHASECHK.TRANS64.TRYWAIT P0, [R9+URZ+0x168c0], R12 ;  /* 0x0168c00c090075a7 */ /* 0x000f24000800017f */
[----:B---34-:R-:W-:Y:S05]  /*18640*/  @!P0 BRA `(.L_x_11814) ;  /* 0x0000004c00248947 */ /* 0x018fea0003800000 */
.L_x_11968:
[----:B------:R-:W-:Y:S01]  /*18650*/  IMAD.SHL.U32 R13, R25, 0x2000, RZ ;  /* 0x00002000190d7824 */ /* 0x000fe200078e00ff */
[----:B------:R-:W-:Y:S06]  /*18660*/  @P1 BRA `(.L_x_11815) ;  /* 0x0000000000141947 */ /* 0x000fec0003800000 */
[----:B------:R-:W-:Y:S01]  /*18670*/  ISETP.NE.AND P0, PT, R28, RZ, PT ;  /* 0x000000ff1c00720c */ /* 0x000fe20003f05270 */
[----:B0--3--:R-:W-:-:S04]  /*18680*/  IMAD.MOV.U32 R12, RZ, RZ, 0x4000 ;  /* 0x00004000ff0c7424 */ /* 0x009fc800078e00ff */
[----:B------:R4:W-:Y:S08]  /*18690*/  SYNCS.ARRIVE.TRANS64 RZ, [R9+URZ+0x168b0], R12 ;  /* 0x0168b00c09ff79a7 */ /* 0x0009f0000800003f */
[----:B------:R-:W-:Y:S05]  /*186a0*/  @!P0 BRA `(.L_x_11815) ;  /* 0x0000000000048947 */ /* 0x000fea0003800000 */
[----:B------:R-:W-:Y:S01]  /*186b0*/  BPT.TRAP 0x1 ;  /* 0x000000040000795c */ /* 0x000fe20000300000 */
.L_x_11815:
        /* <DEDUP_REMOVED lines=11> */
[----:B------:R-:W-:-:S04]  /*18770*/  UIADD3 UR9, UR9, 0x168b0, URZ ;  /* 0x000168b009097890 */ /* 0x000fc8000fffe03f */
[----:B------:R-:W-:-:S09]  /*18780*/  UIADD3 UR8, UR8, 0x400, URZ ;  /* 0x0000040008087890 */ /* 0x000fd2000fffe03f */
[----:B------:R0:W-:Y:S02]  /*18790*/  UTMALDG.4D [UR8], [UR4], desc[UR6] ;  /* 0x00000608040075b4 */ /* 0x0001e40008019000 */
[----:B0-----:R-:W-:Y:S01]  /*187a0*/  NOP ;  /* 0x0000000000007918 */ /* 0x001fe20000000000 */
.L_x_11811:
[----:B------:R-:W-:Y:S05]  /*187b0*/  BSYNC B1 ;  /* 0x0000000000017941 */ /* 0x000fea0003800000 */
.L_x_11810:
[----:B------:R-:W-:Y:S01]  /*187c0*/  VIADD R25, R25, 0x1 ;  /* 0x0000000119197836 */ /* 0x000fe20000000000 */
[----:B------:R-:W-:Y:S01]  /*187d0*/  PLOP3.LUT P2, PT, PT, PT, PT, 0x8, 0x0 ;  /* 0x000000000000781c */ /* 0x000fe20003f4e170 */
[----:B------:R-:W-:-:S03]  /*187e0*/  VIADD R7, R7, 0xfffffffe ;  /* 0xfffffffe07077836 */ /* 0x000fc60000000000 */
[----:B------:R-:W-:-:S04]  /*187f0*/  ISETP.NE.AND P0, PT, R25, 0x2, PT ;  /* 0x000000021900780c */ /* 0x000fc80003f05270 */
[----:B------:R-:W-:Y:S02]  /*18800*/  SEL R25, R25, RZ, P0 ;  /* 0x000000ff19197207 */ /* 0x000fe40000000000 */
[----:B0-234-:R-:W-:Y:S02]  /*18810*/  SEL R9, RZ, 0x1, P0 ;  /* 0x00000001ff097807 */ /* 0x01dfe40000000000 */
[----:B------:R-:W-:Y:S02]  /*18820*/  ISETP.GE.AND P0, PT, R7, R6, PT ;  /* 0x000000060700720c */ /* 0x000fe40003f06270 */
[----:B------:R-:W-:-:S11]  /*18830*/  LOP3.LUT R26, R26, R9, RZ, 0x3c, !PT ;  /* 0x000000091a1a7212 */ /* 0x000fd600078e3cff */
[----:B------:R-:W-:Y:S05]  /*18840*/  @!P0 BRA `(.L_x_11805) ;  /* 0x0000000000fc8947 */ /* 0x000fea0003800000 */
.L_x_11822:
[----:B------:R-:W-:Y:S05]  /*18850*/  YIELD ;  /* 0x0000000000007946 */ /* 0x000fea0003800000 */
[----:B------:R-:W-:Y:S04]  /*18860*/  BSSY B1, `(.L_x_11816) ;  /* 0x0000034000017945 */ /* 0x000fe80003800000 */
[----:B------:R-:W-:Y:S05]  /*18870*/  @!P6 BRA `(.L_x_11817) ;  /* 0x0000000000c8e947 */ /* 0x000fea0003800000 */
[----:B------:R-:W-:Y:S01]  /*18880*/  IMAD R12, R25, 0x8, R8 ;  /* 0x00000008190c7824 */ /* 0x000fe200078e0208 */
[----:B------:R-:W-:-:S04]  /*18890*/  SHF.L.U32 R9, R26, 0x1f, RZ ;  /* 0x0000001f1a097819 */ /* 0x000fc800000006ff */
[----:B------:R-:W0:Y:S02]  /*188a0*/  SYNCS.PHASECHK.TRANS64.TRYWAIT P0, [R12+URZ+0x168a0], R9 ;  /* 0x0168a0090c0075a7 */ /* 0x000e24000800017f */
[----:B0-----:R-:W-:Y:S05]  /*188b0*/  @!P0 BRA `(.L_x_11818) ;  /* 0x00000048009c8947 */ /* 0x001fea0003800000 */
.L_x_11969:
        /* <DEDUP_REMOVED lines=9> */
.L_x_11819:
[----:B--2---:R-:W-:Y:S01]  /*18950*/  IMAD R11, R25, 0x4000, R8 ;  /* 0x00004000190b7824 */ /* 0x004fe200078e0208 */
        /* <DEDUP_REMOVED lines=16> */
.L_x_11970:
[----:B------:R-:W-:Y:S05]  /*18a60*/  @P0 BRA `(.L_x_11821) ;  /* 0x0000000000140947 */ /* 0x000fea0003800000 */
[----:B------:R-:W-:Y:S01]  /*18a70*/  ISETP.NE.AND P1, PT, R28, RZ, PT ;  /* 0x000000ff1c00720c */ /* 0x000fe20003f25270 */
[----:B0-2---:R-:W-:-:S04]  /*18a80*/  IMAD.MOV.U32 R9, RZ, RZ, 0x4000 ;  /* 0x00004000ff097424 */ /* 0x005fc800078e00ff */
[----:B------:R3:W-:Y:S08]  /*18a90*/  SYNCS.ARRIVE.TRANS64 RZ, [R12+URZ+0x168b0], R9 ;  /* 0x0168b0090cff79a7 */ /* 0x0007f0000800003f */
[----:B------:R-:W-:Y:S05]  /*18aa0*/  @!P1 BRA `(.L_x_11821) ;  /* 0x0000000000049947 */ /* 0x000fea0003800000 */
[----:B------:R-:W-:Y:S01]  /*18ab0*/  BPT.TRAP 0x1 ;  /* 0x000000040000795c */ /* 0x000fe20000300000 */
.L_x_11821:
        /* <DEDUP_REMOVED lines=14> */
.L_x_11817:
[----:B------:R-:W-:Y:S05]  /*18ba0*/  BSYNC B1 ;  /* 0x0000000000017941 */ /* 0x000fea0003800000 */
.L_x_11816:
[----:B------:R-:W-:-:S05]  /*18bb0*/  VIADD R25, R25, 0x1 ;  /* 0x0000000119197836 */ /* 0x000fca0000000000 */
[----:B------:R-:W-:-:S04]  /*18bc0*/  ISETP.NE.AND P0, PT, R25, 0x2, PT ;  /* 0x000000021900780c */ /* 0x000fc80003f05270 */
[----:B0-23--:R-:W-:Y:S02]  /*18bd0*/  SEL R9, RZ, 0x1, P0 ;  /* 0x00000001ff097807 */ /* 0x00dfe40000000000 */
[----:B------:R-:W-:Y:S02]  /*18be0*/  SEL R25, R25, RZ, P0 ;  /* 0x000000ff19197207 */ /* 0x000fe40000000000 */
[C---:B------:R-:W-:Y:S02]  /*18bf0*/  ISETP.GT.AND P0, PT, R7.reuse, R6, PT ;  /* 0x000000060700720c */ /* 0x040fe40003f04270 */
[----:B------:R-:W-:Y:S01]  /*18c00*/  LOP3.LUT R26, R26, R9, RZ, 0x3c, !PT ;  /* 0x000000091a1a7212 */ /* 0x000fe200078e3cff */
[----:B------:R-:W-:-:S04]  /*18c10*/  VIADD R9, R7, 0xffffffff ;  /* 0xffffffff07097836 */ /* 0x000fc80000000000 */
[----:B------:R-:W-:-:S06]  /*18c20*/  IMAD.MOV.U32 R7, RZ, RZ, R9 ;  /* 0x000000ffff077224 */ /* 0x000fcc00078e0009 */
[----:B------:R-:W-:Y:S05]  /*18c30*/  @P0 BRA `(.L_x_11822) ;  /* 0xfffffffc00040947 */ /* 0x000fea000383ffff */
.L_x_11805:
[----:B------:R-:W-:Y:S05]  /*18c40*/  BSYNC B0 ;  /* 0x0000000000007941 */ /* 0x000fea0003800000 */
.L_x_11804:
        /* <DEDUP_REMOVED lines=17> */
.L_x_11825:
[----:B------:R-:W-:-:S13]  /*18d60*/  ISETP.NE.AND P1, PT, R7, 0x1, PT ;  /* 0x000000010700780c */ /* 0x000fda0003f25270 */
[----:B------:R-:W0:Y:S02]  /*18d70*/  @P1 LDC.64 R8, c[0x0][0x9e8] ;  /* 0x00027a00ff081b82 */ /* 0x000e240000000a00 */
[----:B0-----:R-:W-:-:S05]  /*18d80*/  @P1 IMAD.HI.U32 R8, R0, R8, RZ ;  /* 0x0000000800081227 */ /* 0x001fca00078e00ff */
[----:B------:R-:W-:-:S07]  /*18d90*/  @P1 SHF.R.U32.HI R0, RZ, R9, R8 ;  /* 0x00000009ff001219 */ /* 0x000fce0000011608 */
.L_x_11826:
[----:B------:R-:W-:Y:S05]  /*18da0*/  BSYNC B0 ;  /* 0x0000000000007941 */ /* 0x000fea0003800000 */
.L_x_11824:
[----:B------:R-:W-:-:S05]  /*18db0*/  IMAD R5, R0, R7, R7 ;  /* 0x0000000700057224 */ /* 0x000fca00078e0207 */
[----:B------:R-:W-:-:S07]  /*18dc0*/  VIMNMX R6, R6, R5, PT ;  /* 0x0000000506067248 */ /* 0x000fce0003fe0100 */
.L_x_11823:
[----:B------:R-:W-:Y:S01]  /*18dd0*/  VIADD R6, R6, 0x7f ;  /* 0x0000007f06067836 */ /* 0x000fe20000000000 */
[----:B------:R-:W-:-:S04]  /*18de0*/  ULDC UR4, c[0x0][0x9dc] ;  /* 0x0002770000047ab9 */ /* 0x000fc80000000800 */
[----:B------:R-:W-:-:S04]  /*18df0*/  SHF.R.S32.HI R5, RZ, 0x1f, R6 ;  /* 0x0000001fff057819 */ /* 0x000fc80000011406 */
[----:B------:R-:W-:-:S04]  /*18e00*/  LEA.HI R5, R5, R6, RZ, 0x7 ;  /* 0x0000000605057211 */ /* 0x000fc800078f38ff */
[----:B------:R-:W-:-:S04]  /*18e10*/  SHF.R.S32.HI R0, RZ, 0x7, R5 ;  /* 0x00000007ff007819 */ /* 0x000fc80000011405 */
[----:B------:R-:W-:Y:S01]  /*18e20*/  VIMNMX R8, R3, R0, PT ;  /* 0x0000000003087248 */ /* 0x000fe20003fe0100 */
[----:B------:R-:W-:-:S04]  /*18e30*/  VIADD R0, R4, -UR4 ;  /* 0x8000000404007c36 */ /* 0x000fc80008000000 */
[----:B------:R0:W-:Y:S01]  /*18e40*/  STL [R1], R8 ;  /* 0x0000000801007387 */ /* 0x0001e20000100800 */
        /* <DEDUP_REMOVED lines=11> */
.L_x_11829:
[----:B------:R-:W-:-:S13]  /*18f00*/  ISETP.NE.AND P0, PT, R7, 0x1, PT ;  /* 0x000000010700780c */ /* 0x000fda0003f05270 */
[----:B------:R-:W2:Y:S02]  /*18f10*/  @P0 LDC.64 R2, c[0x0][0x9e8] ;  /* 0x00027a00ff020b82 */ /* 0x000ea40000000a00 */
[----:B--2---:R-:W-:-:S05]  /*18f20*/  @P0 IMAD.HI.U32 R2, R4, R2, RZ ;  /* 0x0000000204020227 */ /* 0x004fca00078e00ff */
[----:B------:R-:W-:-:S07]  /*18f30*/  @P0 SHF.R.U32.HI R4, RZ, R3, R2 ;  /* 0x00000003ff040219 */ /* 0x000fce0000011602 */
.L_x_11830:
[----:B------:R-:W-:Y:S05]  /*18f40*/  BSYNC B0 ;  /* 0x0000000000007941 */ /* 0x000fea0003800000 */
.L_x_11828:
[----:B------:R-:W-:-:S05]  /*18f50*/  IMAD R7, R4, R7, RZ ;  /* 0x0000000704077224 */ /* 0x000fca00078e02ff */
[----:B------:R-:W-:-:S07]  /*18f60*/  VIMNMX R0, R0, R7, !PT ;  /* 0x0000000700007248 */ /* 0x000fce0007fe0100 */
.L_x_11827:
        /* <DEDUP_REMOVED lines=22> */
.L_x_11832:
[----:B------:R-:W2:Y:S01]  /*190d0*/  S2R R0, SR_CgaCtaId ;  /* 0x0000000000007919 */ /* 0x000ea20000008800 */
[----:B------:R-:W-:-:S04]  /*190e0*/  MOV R27, 0x400 ;  /* 0x00000400001b7802 */ /* 0x000fc80000000f00 */
[----:B--2---:R-:W-:-:S05]  /*190f0*/  LEA R27, R0, R27, 0x18 ;  /* 0x0000001b001b7211 */ /* 0x004fca00078ec0ff */
        /* <DEDUP_REMOVED lines=8> */
[----:B------:R-:W2:Y:S01]  /*19180*/  LDC.64 R2, c[0x4][R2] ;  /* 0x0100000002027b82 */ /* 0x000ea20000000a00 */
[----:B------:R-:W-:Y:S02]  /*19190*/  IMAD.U32 R5, RZ, RZ, UR7 ;  /* 0x00000007ff057e24 */ /* 0x000fe4000f8e00ff */
[----:B------:R-:W-:Y:S02]  /*191a0*/  IMAD.U32 R6, RZ, RZ, UR8 ;  /* 0x00000008ff067e24 */ /* 0x000fe4000f8e00ff */
[----:B------:R-:W-:-:S02]  /*191b0*/  IMAD.U32 R7, RZ, RZ, UR9 ;  /* 0x00000009ff077e24 */ /* 0x000fc4000f8e00ff */
[----:B------:R-:W-:Y:S02]  /*191c0*/  IMAD.U32 R10, RZ, RZ, UR4 ;  /* 0x00000004ff0a7e24 */ /* 0x000fe4000f8e00ff */
[----:B------:R-:W-:Y:S02]  /*191d0*/  IMAD.U32 R11, RZ, RZ, UR5 ;  /* 0x00000005ff0b7e24 */ /* 0x000fe4000f8e00ff */
[----:B0-----:R-:W-:Y:S02]  /*191e0*/  IMAD.MOV.U32 R8, RZ, RZ, 0x70 ;  /* 0x00000070ff087424 */ /* 0x001fe400078e00ff */
[----:B------:R-:W-:Y:S02]  /*191f0*/  IMAD.MOV.U32 R12, RZ, RZ, 0x1 ;  /* 0x00000001ff0c7424 */ /* 0x000fe400078e00ff */
[----:B------:R-:W-:-:S07]  /*19200*/  IMAD.MOV.U32 R13, RZ, RZ, RZ ;  /* 0x000000ffff0d7224 */ /* 0x000fce00078e00ff */
[----:B------:R-:W-:-:S07]  /*19210*/  LEPC R20, `(.L_x_11834) ;  /* 0x000000001014794e */ /* 0x000fce0000000000 */
[----:B-12---:R-:W-:Y:S05]  /*19220*/  CALL.ABS.NOINC R2 ;  /* 0x0000000002007343 */ /* 0x006fea0003c00000 */
.L_x_11834:
[----:B------:R-:W-:-:S05]  /*19230*/  VIADD R0, R27, 0x400 ;  /* 0x000004001b007836 */ /* 0x000fca0000000000 */
        /* <DEDUP_REMOVED lines=9> */
[----:B------:R-:W-:Y:S02]  /*192d0*/  IMAD.U32 R6, RZ, RZ, UR8 ;  /* 0x00000008ff067e24 */ /* 0x000fe4000f8e00ff */
[----:B------:R-:W-:-:S02]  /*192e0*/  IMAD.U32 R7, RZ, RZ, UR9 ;  /* 0x00000009ff077e24 */ /* 0x000fc4000f8e00ff */
[----:B------:R-:W-:Y:S02]  /*192f0*/  IMAD.U32 R10, RZ, RZ, UR4 ;  /* 0x00000004ff0a7e24 */ /* 0x000fe4000f8e00ff */
[----:B------:R-:W-:Y:S02]  /*19300*/  IMAD.U32 R11, RZ, RZ, UR5 ;  /* 0x00000005ff0b7e24 */ /* 0x000fe4000f8e00ff */
[----:B0-----:R-:W-:Y:S02]  /*19310*/  IMAD.MOV.U32 R8, RZ, RZ, 0x70 ;  /* 0x00000070ff087424 */ /* 0x001fe400078e00ff */
[----:B------:R-:W-:Y:S02]  /*19320*/  IMAD.MOV.U32 R12, RZ, RZ, 0x1 ;  /* 0x00000001ff0c7424 */ /* 0x000fe400078e00ff */
[----:B--2---:R-:W-:-:S07]  /*19330*/  IMAD.MOV.U32 R13, RZ, RZ, RZ ;  /* 0x000000ffff0d7224 */ /* 0x004fce00078e00ff */
[----:B------:R-:W-:-:S07]  /*19340*/  LEPC R20, `(.L_x_11836) ;  /* 0x000000001014794e */ /* 0x000fce0000000000 */
[----:B-1-3--:R-:W-:Y:S05]  /*19350*/  CALL.ABS.NOINC R2 ;  /* 0x0000000002007343 */ /* 0x00afea0003c00000 */
.L_x_11836:
        /* <DEDUP_REMOVED lines=16> */
.L_x_11835:
[----:B------:R-:W2:Y:S01]  /*19460*/  LDL.LU R20, [R1+0x8] ;  /* 0x0000080001147983 */ /* 0x000ea20000300800 */
[----:B------:R-:W-:Y:S01]  /*19470*/  ULDC.64 UR4, c[0x0][0x9f8] ;  /* 0x00027e0000047ab9 */ /* 0x000fe20000000a00 */
[----:B------:R-:W3:Y:S01]  /*19480*/  LDC R0, c[0x0][0x428] ;  /* 0x00010a00ff007b82 */ /* 0x000ee20000000800 */
[----:B------:R-:W-:Y:S01]  /*19490*/  ISETP.NE.U32.AND P0, PT, RZ, UR4, PT ;  /* 0x00000004ff007c0c */ /* 0x000fe2000bf05070 */
[----:B------:R-:W-:-:S03]  /*194a0*/  IMAD.MOV.U32 R6, RZ, RZ, R19 ;  /* 0x000000ffff067224 */ /* 0x000fc600078e0013 */
[----:B------:R-:W-:Y:S01]  /*194b0*/  ISETP.NE.AND.EX P0, PT, RZ, UR5, PT, P0 ;  /* 0x00000005ff007c0c */ /* 0x000fe2000bf05300 */
[----:B------:R-:W-:-:S12]  /*194c0*/  ULDC.64 UR4, c[0x0][0xa00] ;  /* 0x0002800000047ab9 */ /* 0x000fd80000000a00 */
[----:B------:R-:W4:Y:S02]  /*194d0*/  @P0 LDC.64 R2, c[0x0][0x9f8] ;  /* 0x00027e00ff020b82 */ /* 0x000f240000000a00 */
[----:B----4-:R-:W-:-:S05]  /*194e0*/  @P0 IMAD.WIDE R2, R19, 0x4, R2 ;  /* 0x0000000413020825 */ /* 0x010fca00078e0202 */
[----:B------:R4:W5:Y:S01]  /*194f0*/  @P0 LDG.E R6, desc[UR38][R2.64] ;  /* 0x0000002602060981 */ /* 0x000962000c1e1900 */
[----:B---3--:R-:W-:Y:S01]  /*19500*/  ISETP.NE.AND P0, PT, R0, 0x1, PT ;  /* 0x000000010000780c */ /* 0x008fe20003f05270 */
[----:B------:R-:W-:Y:S01]  /*19510*/  IMAD.MOV.U32 R0, RZ, RZ, R18 ;  /* 0x000000ffff007224 */ /* 0x000fe200078e0012 */
[----:B------:R-:W-:-:S04]  /*19520*/  ISETP.NE.AND P6, PT, R28, RZ, PT ;  /* 0x000000ff1c00720c */ /* 0x000fc80003fc5270 */
[----:B------:R-:W-:-:S07]  /*19530*/  PLOP3.LUT P1, PT, P6, PT, PT, 0x8, 0x0 ;  /* 0x000000000000781c */ /* 0x000fce000372e170 */
[----:B------:R-:W3:Y:S02]  /*19540*/  @P0 LDC R5, c[0x0][0x42c] ;  /* 0x00010b00ff050b82 */ /* 0x000ee40000000800 */
[----:B------:R-:W-:-:S05]  /*19550*/  VOTEU.ALL UP1, P6 ;  /* 0x00000000003f7886 */ /* 0x000fca0003020000 */
[----:B------:R-:W-:Y:S01]  /*19560*/  @!UP1 UIADD3 UR8, UP0, UR40, 0x270, URZ ;  /* 0x0000027028089890 */ /* 0x000fe2000ff1e03f */
[----:B------:R-:W0:Y:S03]  /*19570*/  @P0 LDC R4, c[0x0][0x430] ;  /* 0x00010c00ff040b82 */ /* 0x000e260000000800 */
[----:B------:R-:W-:-:S03]  /*19580*/  @!UP1 UIADD3.X UR9, URZ, UR41, URZ, UP0, !UPT ;  /* 0x000000293f099290 */ /* 0x000fc600087fe43f */
[----:B------:R-:W-:Y:S01]  /*19590*/  VOTEU.ALL UP0, P6 ;  /* 0x00000000003f7886 */ /* 0x000fe20003000000 */
[----:B---3--:R-:W-:-:S05]  /*195a0*/  @P0 IMAD.HI.U32 R5, R18, R5, RZ ;  /* 0x0000000512050227 */ /* 0x008fca00078e00ff */
[----:B0-----:R-:W-:Y:S02]  /*195b0*/  @P0 SHF.R.U32.HI R0, RZ, R4, R5 ;  /* 0x00000004ff000219 */ /* 0x001fe40000011605 */
[----:B------:R-:W-:-:S04]  /*195c0*/  ISETP.NE.U32.AND P0, PT, RZ, UR4, PT ;  /* 0x00000004ff007c0c */ /* 0x000fc8000bf05070 */
[----:B------:R-:W-:-:S04]  /*195d0*/  ISETP.NE.AND.EX P0, PT, RZ, UR5, PT, P0 ;  /* 0x00000005ff007c0c */ /* 0x000fc8000bf05300 */
[----:B------:R-:W-:Y:S01]  /*195e0*/  SEL R9, R19, RZ, !P0 ;  /* 0x000000ff13097207 */ /* 0x000fe20004000000 */
[----:B--2-4-:R-:W-:-:S08]  /*195f0*/  IMAD R17, R17, 0xc0, R20 ;  /* 0x000000c011117824 */ /* 0x014fd000078e0214 */
.L_x_11837:
        /* <DEDUP_REMOVED lines=10> */
[----:B------:R-:W2:Y:S01]  /*196a0*/  LDL R4, [R1] ;  /* 0x0000000001047983 */ /* 0x000ea20000100800 */
        /* <DEDUP_REMOVED lines=8> */
.L_x_11973:
[----:B------:R-:W-:Y:S01]  /*19730*/  UMOV UR4, 0xffffffff ;  /* 0xffffffff00047882 */ /* 0x000fe20000000000 */
[----:B------:R-:W-:Y:S02]  /*19740*/  SHF.R.S32.HI R12, RZ, 0x1f, R6 ;  /* 0x0000001fff0c7819 */ /* 0x000fe40000011406 */
[----:B------:R-:W-:Y:S05]  /*19750*/  BRA.DIV UR4, `(.L_x_11839) ;  /* 0x0000003e04507947 */ /* 0x000fea000b800000 */
[----:B------:R-:W-:-:S13]  /*19760*/  ELECT P6, URZ, PT ;  /* 0x00000000003f782f */ /* 0x000fda00038c0000 */
.L_x_11976:
[----:B------:R-:W-:Y:S05]  /*19770*/  @!P6 BRA `(.L_x_11840) ;  /* 0x0000000000c8e947 */ /* 0x000fea0003800000 */
[----:B------:R-:W-:-:S04]  /*19780*/  ISETP.NE.U32.AND P0, PT, R2, RZ, PT ;  /* 0x000000ff0200720c */ /* 0x000fc80003f05070 */
        /* <DEDUP_REMOVED lines=19> */
.L_x_11841:
[----:B------:R-:W-:Y:S01]  /*198c0*/  IMAD R5, R22, 0x8, R27 ;  /* 0x0000000816057824 */ /* 0x000fe200078e021b */
[----:B------:R-:W-:-:S04]  /*198d0*/  SHF.L.U32 R4, R24, 0x1f, RZ ;  /* 0x0000001f18047819 */ /* 0x000fc800000006ff */
[----:B------:R-:W2:Y:S02]  /*198e0*/  SYNCS.PHASECHK.TRANS64.TRYWAIT P0, [R5+URZ+0x16840], R4 ;  /* 0x01684004050075a7 */ /* 0x000ea4000800017f */
[----:B--2---:R-:W-:Y:S05]  /*198f0*/  @!P0 BRA `(.L_x_11842) ;  /* 0x0000003c00088947 */ /* 0x004fea0003800000 */
.L_x_11977:
        /* <DEDUP_REMOVED lines=9> */
.L_x_11843:
[----:B0-2---:R-:W-:Y:S01]  /*19990*/  IMAD R4, R22, 0x4000, R27 ;  /* 0x0000400016047824 */ /* 0x005fe200078e021b */
        /* <DEDUP_REMOVED lines=15> */
[----:B0-----:R-:W-:Y:S01]  /*19a90*/  NOP ;  /* 0x0000000000007918 */ /* 0x001fe20000000000 */
.L_x_11840:
[----:B------:R-:W2:Y:S01]  /*19aa0*/  LDL.LU R5, [R1+0x4] ;  /* 0x0000040001057983 */ /* 0x000ea20000300800 */
[----:B------:R-:W-:Y:S05]  /*19ab0*/  WARPSYNC.ALL ;  /* 0x0000000000007948 */ /* 0x000fea0003800000 */
[----:B------:R-:W-:Y:S02]  /*19ac0*/  ELECT P0, URZ, PT ;  /* 0x00000000003f782f */ /* 0x000fe40003800000 */
[----:B------:R-:W-:Y:S01]  /*19ad0*/  R2UR UR9, R27 ;  /* 0x000000001b0972ca */ /* 0x000fe200000e0000 */
[----:B------:R-:W-:-:S10]  /*19ae0*/  UIADD3 UR4, UP0, UR40, 0x270, URZ ;  /* 0x0000027028047890 */ /* 0x000fd4000ff1e03f */
        /* <DEDUP_REMOVED lines=9> */
[----:B------:R-:W-:Y:S01]  /*19b80*/  BAR.SYNC.DEFER_BLOCKING 0x8, 0x1a0 ;  /* 0x0206800000007b1d */ /* 0x000fe20000010000 */
[----:B------:R-:W-:-:S02]  /*19b90*/  UIADD3 UR8, UR9, 0x8400, URZ ;  /* 0x0000840009087890 */ /* 0x000fc4000fffe03f */
[----:B------:R-:W-:-:S03]  /*19ba0*/  UIADD3 UR9, UR9, 0x16800, URZ ;  /* 0x0001680009097890 */ /* 0x000fc6000fffe03f */
[----:B------:R0:W-:Y:S06]  /*19bb0*/  @P0 SYNCS.ARRIVE.TRANS64 RZ, [R27+URZ+0x16800], R4 ;  /* 0x016800041bff09a7 */ /* 0x0001ec000800003f */
[----:B------:R3:W-:Y:S01]  /*19bc0*/  UTMALDG.4D [UR8], [UR4], desc[UR6] ;  /* 0x00000608040075b4 */ /* 0x0007e20008019000 */
[----:B--2---:R-:W-:-:S05]  /*19bd0*/  VIADD R5, R5, 0x1 ;  /* 0x0000000105057836 */ /* 0x004fca0000000000 */
[----:B0-----:R-:W-:Y:S01]  /*19be0*/  LEA.HI R4, R5, R5, RZ, 0x1 ;  /* 0x0000000505047211 */ /* 0x001fe200078f08ff */
[----:B------:R3:W-:Y:S03]  /*19bf0*/  STL [R1+0x4], R5 ;  /* 0x0000040501007387 */ /* 0x0007e60000100800 */
[----:B------:R-:W-:-:S05]  /*19c00*/  LOP3.LUT R4, R4, 0xfffffffe, RZ, 0xc0, !PT ;  /* 0xfffffffe04047812 */ /* 0x000fca00078ec0ff */
[----:B------:R-:W-:-:S05]  /*19c10*/  IMAD.IADD R4, R5, 0x1, -R4 ;  /* 0x0000000105047824 */ /* 0x000fca00078e0a04 */
[----:B------:R-:W-:-:S04]  /*19c20*/  SHF.L.U32 R4, R4, 0x1f, RZ ;  /* 0x0000001f04047819 */ /* 0x000fc800000006ff */
[----:B------:R-:W0:Y:S02]  /*19c30*/  SYNCS.PHASECHK.TRANS64.TRYWAIT P0, [R27+URZ+0x16820], R4 ;  /* 0x016820041b0075a7 */ /* 0x000e24000800017f */
[----:B0--3--:R-:W-:Y:S05]  /*19c40*/  @!P0 BRA `(.L_x_11845) ;  /* 0x0000003800488947 */ /* 0x009fea0003800000 */
.L_x_11978:
[----:B------:R-:W-:Y:S05]  /*19c50*/  BSYNC B0 ;  /* 0x0000000000007941 */ /* 0x000fea0003800000 */
.L_x_11844:
[----:B------:R-:W2:Y:S01]  /*19c60*/  LDL R5, [R1] ;  /* 0x0000000001057983 */ /* 0x000ea20000100800 */
        /* <DEDUP_REMOVED lines=41> */
.L_x_11852:
[----:B0-----:R-:W-:Y:S01]  /*19f00*/  IMAD R3, R10, 0x8, R27 ;  /* 0x000000080a037824 */ /* 0x001fe200078e021b */
[----:B------:R-:W-:-:S04]  /*19f10*/  SHF.L.U32 R2, R14, 0x1f, RZ ;  /* 0x0000001f0e027819 */ /* 0x000fc800000006ff */
[----:B------:R-:W0:Y:S02]  /*19f20*/  SYNCS.PHASECHK.TRANS64.TRYWAIT P0, [R3+URZ+0x16840], R2 ;  /* 0x01684002030075a7 */ /* 0x000e24000800017f */
[----:B0-----:R-:W-:Y:S05]  /*19f30*/  @!P0 BRA `(.L_x_11853) ;  /* 0x0000003400a08947 */ /* 0x001fea0003800000 */
.L_x_11979:
        /* <DEDUP_REMOVED lines=9> */
.L_x_11854:
        /* <DEDUP_REMOVED lines=19> */
[----:B------:R-:W2:Y:S02]  /*1a100*/  SYNCS.PHASECHK.TRANS64.TRYWAIT P0, [R2+URZ+0x60], R5 ;  /* 0x00006005020075a7 */ /* 0x000ea4000800017f */
[----:B0-2---:R-:W-:Y:S05]  /*1a110*/  @!P0 BRA `(.L_x_11855) ;  /* 0x00000034003c8947 */ /* 0x005fea0003800000 */
.L_x_11980:
[----:B------:R-:W-:Y:S05]  /*1a120*/  @P1 BRA `(.L_x_11856) ;  /* 0x0000000000181947 */ /* 0x000fea0003800000 */
[----:B------:R-:W-:Y:S01]  /*1a130*/  ISETP.NE.AND P0, PT, R28, RZ, PT ;  /* 0x000000ff1c00720c */ /* 0x000fe20003f05270 */
[----:B0-----:R-:W-:Y:S02]  /*1a140*/  IMAD R2, R22, 0x8, R27 ;  /* 0x0000000816027824 */ /* 0x001fe400078e021b */
[----:B------:R-:W-:-:S04]  /*1a150*/  IMAD.MOV.U32 R3, RZ, RZ, 0x4000 ;  /* 0x00004000ff037424 */ /* 0x000fc800078e00ff */
[----:B------:R2:W-:Y:S06]  /*1a160*/  SYNCS.ARRIVE.TRANS64 RZ, [R2+URZ+0x16850], R3 ;  /* 0x0168500302ff79a7 */ /* 0x0005ec000800003f */
[----:B------:R-:W-:Y:S05]  /*1a170*/  @!P0 BRA `(.L_x_11856) ;  /* 0x0000000000048947 */ /* 0x000fea0003800000 */
[----:B------:R-:W-:Y:S01]  /*1a180*/  BPT.TRAP 0x1 ;  /* 0x000000040000795c */ /* 0x000fe20000300000 */
.L_x_11856:
        /* <DEDUP_REMOVED lines=20> */
.L_x_11851:
[----:B------:R-:W-:Y:S05]  /*1a2d0*/  BSYNC B2 ;  /* 0x0000000000027941 */ /* 0x000fea0003800000 */
.L_x_11850:
[----:B------:R-:W2:Y:S01]  /*1a2e0*/  LDL R2, [R1] ;  /* 0x0000000001027983 */ /* 0x000ea20000100800 */
[----:B------:R-:W-:Y:S02]  /*1a2f0*/  IMAD.MOV.U32 R22, RZ, RZ, R10 ;  /* 0x000000ffff167224 */ /* 0x000fe400078e000a */
[----:B------:R-:W-:Y:S02]  /*1a300*/  IMAD.MOV.U32 R24, RZ, RZ, R14 ;  /* 0x000000ffff187224 */ /* 0x000fe400078e000e */
[----:B--2---:R-:W-:-:S07]  /*1a310*/  VIADD R9, R2, 0xfffffffd ;  /* 0xfffffffd02097836 */ /* 0x004fce0000000000 */
.L_x_11849:
[----:B------:R-:W-:Y:S05]  /*1a320*/  BSYNC B1 ;  /* 0x0000000000017941 */ /* 0x000fea0003800000 */
.L_x_11848:
[----:B------:R-:W2:Y:S01]  /*1a330*/  LDL.LU R2, [R1] ;  /* 0x0000000001027983 */ /* 0x000ea20000300800 */
[----:B------:R-:W-:Y:S01]  /*1a340*/  VIADD R13, R13, 0xfffffffe ;  /* 0xfffffffe0d0d7836 */ /* 0x000fe20000000000 */
[----:B--2---:R-:W-:-:S04]  /*1a350*/  LOP3.LUT R2, RZ, R2, RZ, 0x33, !PT ;  /* 0x00000002ff027212 */ /* 0x004fc800078e33ff */
[----:B------:R-:W-:-:S13]  /*1a360*/  ISETP.NE.AND P0, PT, R13, R2, PT ;  /* 0x000000020d00720c */ /* 0x000fda0003f05270 */
[----:B------:R-:W-:Y:S05]  /*1a370*/  @!P0 BRA `(.L_x_11847) ;  /* 0x0000000800ec8947 */ /* 0x000fea0003800000 */
[----:B------:R-:W-:-:S07]  /*1a380*/  IMAD.MOV.U32 R4, RZ, RZ, R8 ;  /* 0x000000ffff047224 */ /* 0x000fce00078e0008 */
.L_x_11871:
[----:B------:R-:W-:Y:S01]  /*1a390*/  VIADD R10, R22, 0x1 ;  /* 0x00000001160a7836 */ /* 0x000fe20000000000 */
[----:B------:R-:W-:Y:S05]  /*1a3a0*/  YIELD ;  /* 0x0000000000007946 */ /* 0x000fea0003800000 */
[----:B------:R-:W-:Y:S01]  /*1a3b0*/  ISETP.NE.AND P0, PT, R10, 0x2, PT ;  /* 0x000000020a00780c */ /* 0x000fe20003f05270 */
[----:B------:R-:W-:Y:S03]  /*1a3c0*/  BSSY B1, `(.L_x_11857) ;  /* 0x0000057000017945 */ /* 0x000fe60003800000 */
[----:B0-----:R-:W-:-:S02]  /*1a3d0*/  SEL R11, RZ, 0x1, P0 ;  /* 0x00000001ff0b7807 */ /* 0x001fc40000000000 */
[----:B------:R-:W-:Y:S02]  /*1a3e0*/  SEL R10, R10, RZ, P0 ;  /* 0x000000ff0a0a7207 */ /* 0x000fe40000000000 */
[----:B------:R-:W-:Y:S01]  /*1a3f0*/  LOP3.LUT R11, R24, R11, RZ, 0x3c, !PT ;  /* 0x0000000b180b7212 */ /* 0x000fe200078e3cff */
[----:B--2---:R-:W-:Y:S06]  /*1a400*/  @!P6 BRA `(.L_x_11858) ;  /* 0x000000040048e947 */ /* 0x004fec0003800000 */
        /* <DEDUP_REMOVED lines=23> */
.L_x_11859:
[----:B------:R-:W-:Y:S01]  /*1a580*/  IMAD R3, R10, 0x8, R27 ;  /* 0x000000080a037824 */ /* 0x000fe200078e021b */
[----:B------:R-:W-:-:S04]  /*1a590*/  SHF.L.U32 R2, R11, 0x1f, RZ ;  /* 0x0000001f0b027819 */ /* 0x000fc800000006ff */
[----:B------:R-:W2:Y:S02]  /*1a5a0*/  SYNCS.PHASECHK.TRANS64.TRYWAIT P0, [R3+URZ+0x16840], R2 ;  /* 0x01684002030075a7 */ /* 0x000ea4000800017f */
[----:B--2---:R-:W-:Y:S05]  /*1a5b0*/  @!P0 BRA `(.L_x_11860) ;  /* 0x0000003000288947 */ /* 0x004fea0003800000 */
.L_x_11981:
        /* <DEDUP_REMOVED lines=9> */
.L_x_11861:
        /* <DEDUP_REMOVED lines=21> */
.L_x_11982:
[----:B------:R-:W-:Y:S05]  /*1a7a0*/  @P0 BRA `(.L_x_11863) ;  /* 0x0000000000140947 */ /* 0x000fea0003800000 */
[----:B------:R-:W-:Y:S01]  /*1a7b0*/  ISETP.NE.AND P1, PT, R28, RZ, PT ;  /* 0x000000ff1c00720c */ /* 0x000fe20003f25270 */
[----:B------:R-:W-:-:S04]  /*1a7c0*/  IMAD.MOV.U32 R2, RZ, RZ, 0x4000 ;  /* 0x00004000ff027424 */ /* 0x000fc800078e00ff */
[----:B------:R2:W-:Y:S08]  /*1a7d0*/  SYNCS.ARRIVE.TRANS64 RZ, [R3+URZ+0x50], R2 ;  /* 0x0000500203ff79a7 */ /* 0x0005f0000800003f */
[----:B------:R-:W-:Y:S05]  /*1a7e0*/  @!P1 BRA `(.L_x_11863) ;  /* 0x0000000000049947 */ /* 0x000fea0003800000 */
[----:B------:R-:W-:Y:S01]  /*1a7f0*/  BPT.TRAP 0x1 ;  /* 0x000000040000795c */ /* 0x000fe20000300000 */
.L_x_11863:
        /* <DEDUP_REMOVED lines=18> */
[----:B---3--:R-:W-:Y:S01]  /*1a920*/  NOP ;  /* 0x0000000000007918 */ /* 0x008fe20000000000 */
.L_x_11858:
[----:B------:R-:W-:Y:S05]  /*1a930*/  BSYNC B1 ;  /* 0x0000000000017941 */ /* 0x000fea0003800000 */
.L_x_11857:
        /* <DEDUP_REMOVED lines=31> */
.L_x_11866:
[----:B--2---:R-:W-:Y:S01]  /*1ab30*/  IMAD R2, R22, 0x8, R27 ;  /* 0x0000000816027824 */ /* 0x004fe200078e021b */
[----:B------:R-:W-:-:S04]  /*1ab40*/  SHF.L.U32 R3, R24, 0x1f, RZ ;  /* 0x0000001f18037819 */ /* 0x000fc800000006ff */
[----:B------:R-:W2:Y:S02]  /*1ab50*/  SYNCS.PHASECHK.TRANS64.TRYWAIT P0, [R2+URZ+0x16840], R3 ;  /* 0x01684003020075a7 */ /* 0x000ea4000800017f */
[----:B--2---:R-:W-:Y:S05]  /*1ab60*/  @!P0 BRA `(.L_x_11867) ;  /* 0x0000002800e48947 */ /* 0x004fea0003800000 */
.L_x_11983:
        /* <DEDUP_REMOVED lines=9> */
.L_x_11868:
[----:B0-2---:R-:W-:Y:S01]  /*1ac00*/  VIADD R3, R27, 0x16800 ;  /* 0x000168001b037836 */ /* 0x005fe20000000000 */
[----:B------:R-:W-:Y:S01]  /*1ac10*/  R2UR UR11, R14 ;  /* 0x000000000e0b72ca */ /* 0x000fe200000e0000 */
[----:B------:R-:W-:Y:S01]  /*1ac20*/  UIADD3 UR6, UP0, UR40, 0x370, URZ ;  /* 0x0000037028067890 */ /* 0x000fe2000ff1e03f */
[----:B------:R-:W-:Y:S01]  /*1ac30*/  R2UR UR4, R23 ;  /* 0x00000000170472ca */ /* 0x000fe200000e0000 */
[----:B------:R-:W-:Y:S01]  /*1ac40*/  IMAD R2, R22, 0x8, R3 ;  /* 0x0000000816027824 */ /* 0x000fe200078e0203 */
[----:B------:R-:W-:Y:S01]  /*1ac50*/  R2UR UR12, R0 ;  /* 0x00000000000c72ca */ /* 0x000fe200000e0000 */
[----:B------:R-:W-:Y:S01]  /*1ac60*/  UIADD3.X UR7, URZ, UR41, URZ, UP0, !UPT ;  /* 0x000000293f077290 */ /* 0x000fe200087fe43f */
[----:B-----5:R-:W-:Y:S01]  /*1ac70*/  R2UR UR13, R4 ;  /* 0x00000000040d72ca */ /* 0x020fe200000e0000 */
[----:B------:R-:W-:Y:S01]  /*1ac80*/  UMOV UR5, 0x14f00000 ;  /* 0x14f0000000057882 */ /* 0x000fe20000000000 */
[----:B------:R-:W-:Y:S01]  /*1ac90*/  R2UR UR9, R2 ;  /* 0x00000000020972ca */ /* 0x000fe200000e0000 */
[----:B------:R-:W-:Y:S01]  /*1aca0*/  IMAD R2, R22, 0x4000, R27 ;  /* 0x0000400016027824 */ /* 0x000fe200078e021b */
[----:B------:R-:W-:Y:S01]  /*1acb0*/  SHF.L.U32 R11, R11, 0x1f, RZ ;  /* 0x0000001f0b0b7819 */ /* 0x000fe200000006ff */
[----:B------:R-:W-:-:S03]  /*1acc0*/  UMOV UR10, URZ ;  /* 0x0000003f000a7c82 */ /* 0x000fc60008000000 */
[----:B------:R-:W-:Y:S01]  /*1acd0*/  R2UR UR8, R2 ;  /* 0x00000000020872ca */ /* 0x000fe200000e0000 */
[----:B------:R-:W-:Y:S01]  /*1ace0*/  ULEA UR11, UR11, UR4, 0x7 ;  /* 0x000000040b0b7291 */ /* 0x000fe2000f8e383f */
[----:B------:R-:W-:Y:S02]  /*1acf0*/  IMAD R2, R10, 0x8, R3 ;  /* 0x000000080a027824 */ /* 0x000fe400078e0203 */
[----:B------:R-:W-:-:S03]  /*1ad00*/  UMOV UR4, 0x0 ;  /* 0x0000000000047882 */ /* 0x000fc60000000000 */
[----:B------:R-:W-:-:S06]  /*1ad10*/  UIADD3 UR9, UR9, 0x30, URZ ;  /* 0x0000003009097890 */ /* 0x000fcc000fffe03f */
[----:B------:R-:W-:-:S09]  /*1ad20*/  UIADD3 UR8, UR8, 0xe400, URZ ;  /* 0x0000e40008087890 */ /* 0x000fd2000fffe03f */
[----:B------:R0:W-:Y:S01]  /*1ad30*/  UTMALDG.4D [UR8], [UR6], desc[UR4] ;  /* 0x00000408060075b4 */ /* 0x0001e20008019000 */
[----:B------:R-:W2:Y:S02]  /*1ad40*/  SYNCS.PHASECHK.TRANS64.TRYWAIT P1, [R2+URZ+0x60], R11 ;  /* 0x0000600b020075a7 */ /* 0x000ea4000802017f */
[----:B0-2---:R-:W-:Y:S05]  /*1ad50*/  @!P1 BRA `(.L_x_11869) ;  /* 0x00000028007c9947 */ /* 0x005fea0003800000 */
.L_x_11984:
[----:B------:R-:W-:Y:S05]  /*1ad60*/  @P0 BRA `(.L_x_11870) ;  /* 0x0000000000140947 */ /* 0x000fea0003800000 */
[----:B------:R-:W-:Y:S01]  /*1ad70*/  ISETP.NE.AND P1, PT, R28, RZ, PT ;  /* 0x000000ff1c00720c */ /* 0x000fe20003f25270 */
[----:B------:R-:W-:-:S04]  /*1ad80*/  IMAD.MOV.U32 R3, RZ, RZ, 0x4000 ;  /* 0x00004000ff037424 */ /* 0x000fc800078e00ff */
[----:B------:R2:W-:Y:S08]  /*1ad90*/  SYNCS.ARRIVE.TRANS64 RZ, [R2+URZ+0x50], R3 ;  /* 0x0000500302ff79a7 */ /* 0x0005f0000800003f */
[----:B------:R-:W-:Y:S05]  /*1ada0*/  @!P1 BRA `(.L_x_11870) ;  /* 0x0000000000049947 */ /* 0x000fea0003800000 */
[----:B------:R-:W-:Y:S01]  /*1adb0*/  BPT.TRAP 0x1 ;  /* 0x000000040000795c */ /* 0x000fe20000300000 */
.L_x_11870:
        /* <DEDUP_REMOVED lines=19> */
.L_x_11865:
[----:B------:R-:W-:Y:S05]  /*1aef0*/  BSYNC B1 ;  /* 0x0000000000017941 */ /* 0x000fea0003800000 */
.L_x_11864:
[----:B------:R-:W-:Y:S01]  /*1af00*/  ISETP.GT.AND P0, PT, R13, R29, PT ;  /* 0x0000001d0d00720c */ /* 0x000fe20003f04270 */
[----:B------:R-:W-:-:S12]  /*1af10*/  VIADD R9, R9, 0xfffffffe ;  /* 0xfffffffe09097836 */ /* 0x000fd80000000000 */
[----:B------:R-:W-:Y:S05]  /*1af20*/  @P0 BRA `(.L_x_11871) ;  /* 0xfffffff400180947 */ /* 0x000fea000383ffff */
.L_x_11847:
[----:B------:R-:W-:Y:S05]  /*1af30*/  BSYNC B0 ;  /* 0x0000000000007941 */ /* 0x000fea0003800000 */
.L_x_11846:
[----:B------:R-:W-:Y:S01]  /*1af40*/  ISETP.NE.AND P0, PT, R28, RZ, PT ;  /* 0x000000ff1c00720c */ /* 0x000fe20003f05270 */
[----:B------:R-:W-:-:S12]  /*1af50*/  BSSY B0, `(.L_x_11872) ;  /* 0x000000e000007945 */ /* 0x000fd80003800000 */
[----:B------:R-:W-:Y:S05]  /*1af60*/  @P0 BRA `(.L_x_11873) ;  /* 0x0000000000300947 */ /* 0x000fea0003800000 */
[----:B------:R-:W3:Y:S01]  /*1af70*/  S2R R9, SR_LANEID ;  /* 0x0000000000097919 */ /* 0x000ee20000000000 */
[----:B------:R-:W-:Y:S01]  /*1af80*/  VOTEU.ANY UR4, UPT, PT ;  /* 0x0000000000047886 */ /* 0x000fe200038e0100 */
[----:B0-2---:R-:W0:Y:S01]  /*1af90*/  LDC.64 R2, c[0x0][0xc38] ;  /* 0x00030e00ff027b82 */ /* 0x005e220000000a00 */
[----:B------:R-:W3:Y:S08]  /*1afa0*/  FLO.U32 R4, UR4 ;  /* 0x0000000400047d00 */ /* 0x000ef000080e0000 */
[----:B------:R-:W0:Y:S01]  /*1afb0*/  POPC R5, UR4 ;  /* 0x0000000400057d09 */ /* 0x000e220008000000 */
[----:B---3--:R-:W-:-:S13]  /*1afc0*/  ISETP.EQ.U32.AND P0, PT, R4, R9, PT ;  /* 0x000000090400720c */ /* 0x008fda0003f02070 */
[----:B0-----:R-:W2:Y:S01]  /*1afd0*/  @P0 ATOMG.E.ADD.STRONG.GPU PT, R3, desc[UR38][R2.64], R5 ;  /* 0x00000005020309a8 */ /* 0x001ea200081ee1e6 */
[----:B------:R-:W0:Y:S02]  /*1afe0*/  S2R R6, SR_LTMASK ;  /* 0x0000000000067919 */ /* 0x000e240000003900 */
[----:B0-----:R-:W-:-:S04]  /*1aff0*/  LOP3.LUT R6, R6, UR4, RZ, 0xc0, !PT ;  /* 0x0000000406067c12 */ /* 0x001fc8000f8ec0ff */
[----:B------:R-:W0:Y:S01]  /*1b000*/  POPC R9, R6 ;  /* 0x0000000600097309 */ /* 0x000e220000000000 */
[----:B--2---:R-:W0:Y:S02]  /*1b010*/  SHFL.IDX PT, R4, R3, R4, 0x1f ;  /* 0x00001f0403047589 */ /* 0x004e2400000e0000 */
[----:B0-----:R-:W-:-:S07]  /*1b020*/  IADD3 R16, R4, UR37, R9 ;  /* 0x0000002504107c10 */ /* 0x001fce000fffe009 */
.L_x_11873:
[----:B------:R-:W-:Y:S05]  /*1b030*/  BSYNC B0 ;  /* 0x0000000000007941 */ /* 0x000fea0003800000 */
.L_x_11872:
[----:B------:R-:W-:Y:S04]  /*1b040*/  BSSY B0, `(.L_x_11874) ;  /* 0x0000020000007945 */ /* 0x000fe80003800000 */
[----:B------:R-:W-:Y:S05]  /*1b050*/  @!P6 BRA `(.L_x_11875) ;  /* 0x000000000078e947 */ /* 0x000fea0003800000 */
[----:B--2---:R-:W-:Y:S01]  /*1b060*/  IMAD R3, R22, 0x8, R27 ;  /* 0x0000000816037824 */ /* 0x004fe200078e021b */
[----:B0-----:R-:W-:-:S04]  /*1b070*/  SHF.L.U32 R2, R24, 0x1f, RZ ;  /* 0x0000001f18027819 */ /* 0x001fc800000006ff */
[----:B------:R-:W0:Y:S02]  /*1b080*/  SYNCS.PHASECHK.TRANS64.TRYWAIT P0, [R3+URZ+0x16860], R2 ;  /* 0x01686002030075a7 */ /* 0x000e24000800017f */
[----:B0-----:R-:W-:Y:S05]  /*1b090*/  @!P0 BRA `(.L_x_11876) ;  /* 0x0000002400c08947 */ /* 0x001fea0003800000 */
.L_x_11985:
        /* <DEDUP_REMOVED lines=9> */
.L_x_11877:
        /* <DEDUP_REMOVED lines=16> */
[----:B---3--:R-:W-:Y:S01]  /*1b230*/  NOP ;  /* 0x0000000000007918 */ /* 0x008fe20000000000 */
.L_x_11875:
[----:B------:R-:W-:Y:S05]  /*1b240*/  BSYNC B0 ;  /* 0x0000000000007941 */ /* 0x000fea0003800000 */
.L_x_11874:
[----:B------:R-:W-:-:S05]  /*1b250*/  VIADD R22, R22, 0x1 ;  /* 0x0000000116167836 */ /* 0x000fca0000000000 */
[----:B------:R-:W-:-:S04]  /*1b260*/  ISETP.NE.AND P0, PT, R22, 0x2, PT ;  /* 0x000000021600780c */ /* 0x000fc80003f05270 */
[----:B0-2---:R-:W-:Y:S02]  /*1b270*/  SEL R3, RZ, 0x1, P0 ;  /* 0x00000001ff037807 */ /* 0x005fe40000000000 */
[----:B------:R-:W-:Y:S02]  /*1b280*/  SEL R22, R22, RZ, P0 ;  /* 0x000000ff16167207 */ /* 0x000fe40000000000 */
[----:B------:R-:W-:-:S07]  /*1b290*/  LOP3.LUT R24, R24, R3, RZ, 0x3c, !PT ;  /* 0x0000000318187212 */ /* 0x000fce00078e3cff */
.L_x_11833:
[----:B------:R-:W-:Y:S05]  /*1b2a0*/  BSYNC B6 ;  /* 0x0000000000067941 */ /* 0x000fea0003800000 */
.L_x_11831:
[----:B------:R-:W-:-:S03]  /*1b2b0*/  UMOV UR4, 0xffffffff ;  /* 0xffffffff00047882 */ /* 0x000fc60000000000 */
[----:B------:R-:W-:Y:S05]  /*1b2c0*/  BRA.DIV UR4, `(.L_x_11878) ;  /* 0x0000002604487947 */ /* 0x000fea000b800000 */
[----:B------:R2:W3:Y:S04]  /*1b2d0*/  SHFL.IDX PT, R4, R16, RZ, 0x1f ;  /* 0x00001fff10047589 */ /* 0x0004e800000e0000 */
[----:B------:R2:W4:Y:S02]  /*1b2e0*/  SHFL.IDX PT, R5, R16, 0x1, 0x1f ;  /* 0x00201f0010057f89 */ /* 0x00052400000e0000 */
.L_x_11989:
        /* <DEDUP_REMOVED lines=11> */
.L_x_11880:
[----:B------:R-:W-:Y:S05]  /*1b3a0*/  BSYNC B0 ;  /* 0x0000000000007941 */ /* 0x000fea0003800000 */
.L_x_11879:
        /* <DEDUP_REMOVED lines=23> */
.L_x_11997:
[----:B------:R-:W-:Y:S02]  /*1b520*/  ULDC UR4, c[0x0][0xc10] ;  /* 0x0003040000047ab9 */ /* 0x000fe40000000800 */
[----:B------:R-:W-:-:S04]  /*1b530*/  IMAD.U32 R7, RZ, RZ, UR4 ;  /* 0x00000004ff077e24 */ /* 0x000fc8000f8e00ff */
[----:B0-----:R-:W-:-:S04]  /*1b540*/  IMAD R14, R14, R7, RZ ;  /* 0x000000070e0e7224 */ /* 0x001fc800078e02ff */
[----:B----4-:R-:W-:-:S05]  /*1b550*/  IMAD.IADD R5, R5, 0x1, R14 ;  /* 0x0000000105057824 */ /* 0x010fca00078e020e */
[----:B---3--:R-:W-:-:S13]  /*1b560*/  ISETP.GT.AND P0, PT, R5, R4, PT ;  /* 0x000000040500720c */ /* 0x008fda0003f04270 */
[----:B------:R-:W-:Y:S05]  /*1b570*/  @P0 BRA `(.L_x_11882) ;  /* 0x0000000000ac0947 */ /* 0x000fea0003800000 */
[----:B------:R-:W0:Y:S02]  /*1b580*/  LDC R0, c[0x0][0xc14] ;  /* 0x00030500ff007b82 */ /* 0x000e240000000800 */
.L_x_11887:
        /* <DEDUP_REMOVED lines=12> */
.L_x_11885:
[----:B------:R-:W-:Y:S05]  /*1b650*/  BSYNC B0 ;  /* 0x0000000000007941 */ /* 0x000fea0003800000 */
.L_x_11884:
        /* <DEDUP_REMOVED lines=23> */
.L_x_12005:
[----:B------:R-:W-:Y:S02]  /*1b7d0*/  ULDC UR4, c[0x0][0xc10] ;  /* 0x0003040000047ab9 */ /* 0x000fe40000000800 */
[----:B------:R-:W-:-:S04]  /*1b7e0*/  IMAD.U32 R7, RZ, RZ, UR4 ;  /* 0x00000004ff077e24 */ /* 0x000fc8000f8e00ff */
[----:B---3--:R-:W-:-:S04]  /*1b7f0*/  IMAD R14, R14, R7, RZ ;  /* 0x000000070e0e7224 */ /* 0x008fc800078e02ff */
[----:B------:R-:W-:-:S05]  /*1b800*/  IMAD.IADD R5, R14, 0x1, R5 ;  /* 0x000000010e057824 */ /* 0x000fca00078e0205 */
[----:B------:R-:W-:-:S13]  /*1b810*/  ISETP.GT.AND P0, PT, R5, R4, PT ;  /* 0x000000040500720c */ /* 0x000fda0003f04270 */
[----:B------:R-:W-:Y:S05]  /*1b820*/  @!P0 BRA `(.L_x_11887) ;  /* 0xfffffffc00588947 */ /* 0x000fea000383ffff */
.L_x_11882:
        /* <DEDUP_REMOVED lines=8> */
.L_x_12009:
[----:B------:R-:W-:Y:S01]  /*1b8b0*/  ISETP.NE.AND P0, PT, R3, RZ, PT ;  /* 0x000000ff0300720c */ /* 0x000fe20003f05270 */
[----:B------:R-:W-:-:S12]  /*1b8c0*/  IMAD.MOV.U32 R14, RZ, RZ, RZ ;  /* 0x000000ffff0e7224 */ /* 0x000fd800078e00ff */
[----:B------:R-:W-:Y:S05]  /*1b8d0*/  @!P0 BRA `(.L_x_11889) ;  /* 0x0000000000108947 */ /* 0x000fea0003800000 */
[----:B------:R-:W-:Y:S01]  /*1b8e0*/  UMOV UR4, 0xffffffff ;  /* 0xffffffff00047882 */ /* 0x000fe20000000000 */
[----:B------:R-:W-:Y:S02]  /*1b8f0*/  VIADD R12, R5, 0xffffffff ;  /* 0xffffffff050c7836 */ /* 0x000fe40000000000 */
[----:B------:R-:W-:Y:S05]  /*1b900*/  BRA.DIV UR4, `(.L_x_11890) ;  /* 0x0000002604ec7947 */ /* 0x000fea000b800000 */
[----:B------:R4:W0:Y:S02]  /*1b910*/  SHFL.IDX PT, R14, R8, R12, 0x1f ;  /* 0x00001f0c080e7589 */ /* 0x00082400000e0000 */
.L_x_11889:
[----:B--2---:R-:W2:Y:S01]  /*1b920*/  LDC.64 R2, c[0x0][0xc68] ;  /* 0x00031a00ff027b82 */ /* 0x004ea20000000a00 */
[----:B------:R-:W-:-:S04]  /*1b930*/  IMAD.IADD R19, R5, 0x1, R19 ;  /* 0x0000000105137824 */ /* 0x000fc800078e0213 */
        /* <DEDUP_REMOVED lines=65> */
.L_x_11883:
[----:B------:R-:W-:Y:S01]  /*1bd50*/  UMOV UR4, URZ ;  /* 0x0000003f00047c82 */ /* 0x000fe20008000000 */
[----:B------:R-:W-:Y:S01]  /*1bd60*/  UMOV UR5, URZ ;  /* 0x0000003f00057c82 */ /* 0x000fe20008000000 */
[----:B------:R-:W-:Y:S01]  /*1bd70*/  ULDC UR6, c[0x0][0xc14] ;  /* 0x0003050000067ab9 */ /* 0x000fe20000000800 */
[----:B--2---:R-:W-:Y:S02]  /*1bd80*/  IMAD.MOV.U32 R16, RZ, RZ, R4 ;  /* 0x000000ffff107224 */ /* 0x004fe400078e0004 */
[----:B------:R-:W-:Y:S02]  /*1bd90*/  IMAD.U32 R17, RZ, RZ, UR4 ;  /* 0x00000004ff117e24 */ /* 0x000fe4000f8e00ff */
[----:B------:R-:W-:Y:S02]  /*1bda0*/  IMAD.U32 R18, RZ, RZ, UR5 ;  /* 0x00000005ff127e24 */ /* 0x000fe4000f8e00ff */
[----:B------:R-:W-:-:S07]  /*1bdb0*/  IMAD.U32 R19, RZ, RZ, UR6 ;  /* 0x00000006ff137e24 */ /* 0x000fce000f8e00ff */
.L_x_11891:
        /* <DEDUP_REMOVED lines=10> */
.L_x_11792:
        /* <DEDUP_REMOVED lines=12> */
.L_x_12012:
[----:B------:R-:W-:Y:S05]  /*1bf20*/  BSYNC B0 ;  /* 0x0000000000007941 */ /* 0x000fea0003800000 */
.L_x_11893:
[----:B------:R-:W-:-:S03]  /*1bf30*/  UMOV UR4, 0xffffffff ;  /* 0xffffffff00047882 */ /* 0x000fc60000000000 */
[----:B------:R-:W-:Y:S05]  /*1bf40*/  BRA.DIV UR4, `(.L_x_11895) ;  /* 0x0000002204947947 */ /* 0x000fea000b800000 */
[----:B0-----:R-:W0:Y:S02]  /*1bf50*/  S2R R0, SR_TID.X ;  /* 0x0000000000007919 */ /* 0x001e240000002100 */
[----:B0-----:R-:W-:-:S04]  /*1bf60*/  SHF.R.U32.HI R0, RZ, 0x5, R0 ;  /* 0x00000005ff007819 */ /* 0x001fc80000011600 */
[----:B------:R-:W-:-:S05]  /*1bf70*/  LOP3.LUT R0, R0, 0x3, RZ, 0xc0, !PT ;  /* 0x0000000300007812 */ /* 0x000fca00078ec0ff */
[----:B------:R0:W2:Y:S02]  /*1bf80*/  SHFL.IDX PT, R14, R0, RZ, 0x1f ;  /* 0x00001fff000e7589 */ /* 0x0000a400000e0000 */
.L_x_12015:
[----:B--2---:R-:W-:-:S13]  /*1bf90*/  ISETP.NE.AND P0, PT, R14, RZ, PT ;  /* 0x000000ff0e00720c */ /* 0x004fda0003f05270 */
[----:B------:R-:W-:Y:S05]  /*1bfa0*/  @P0 BRA `(.L_x_11570) ;  /* 0x0000000000880947 */ /* 0x000fea0003800000 */
[----:B------:R-:W-:-:S03]  /*1bfb0*/  UMOV UR4, 0xffffffff ;  /* 0xffffffff00047882 */ /* 0x000fc60000000000 */
[----:B------:R-:W-:Y:S05]  /*1bfc0*/  BRA.DIV UR4, `(.L_x_11896) ;  /* 0x0000002204a87947 */ /* 0x000fea000b800000 */
[----:B------:R-:W-:-:S13]  /*1bfd0*/  ELECT P6, URZ, PT ;  /* 0x00000000003f782f */ /* 0x000fda00038c0000 */
.L_x_12018:
[----:B------:R-:W-:Y:S05]  /*1bfe0*/  @!P6 BRA `(.L_x_11570) ;  /* 0x000000000078e947 */ /* 0x000fea0003800000 */
[----:B------:R-:W-:-:S06]  /*1bff0*/  ULOP3.LUT UR4, UR36, 0x2, URZ, 0xfc, !UPT ;  /* 0x0000000224047892 */ /* 0x000fcc000f8efc3f */
[----:B0-----:R-:W-:-:S05]  /*1c000*/  IMAD.U32 R0, RZ, RZ, UR4 ;  /* 0x00000004ff007e24 */ /* 0x001fca000f8e00ff */
[----:B------:R-:W-:-:S13]  /*1c010*/  ISETP.NE.AND P2, PT, R0, 0x3, PT ;  /* 0x000000030000780c */ /* 0x000fda0003f45270 */
[----:B------:R-:W-:Y:S05]  /*1c020*/  @!P2 BRA `(.L_x_11897) ;  /* 0x000000000004a947 */ /* 0x000fea0003800000 */
[----:B------:R-:W-:Y:S01]  /*1c030*/  BPT.TRAP 0x1 ;  /* 0x000000040000795c */ /* 0x000fe20000300000 */
.L_x_11897:
        /* <DEDUP_REMOVED lines=12> */
.L_x_12019:
[----:B------:R-:W2:Y:S02]  /*1c100*/  SYNCS.PHASECHK.TRANS64.TRYWAIT P0, [R3+URZ], R0 ;  /* 0x00000000030075a7 */ /* 0x000ea4000800017f */
[----:B--2---:R-:W-:Y:S05]  /*1c110*/  @!P0 BRA `(.L_x_11899) ;  /* 0x0000002000888947 */ /* 0x004fea0003800000 */
.L_x_12020:
[----:B------:R-:W-:Y:S05]  /*1c120*/  @!P2 BRA `(.L_x_11900) ;  /* 0x000000000004a947 */ /* 0x000fea0003800000 */
[----:B------:R-:W-:Y:S01]  /*1c130*/  BPT.TRAP 0x1 ;  /* 0x000000040000795c */ /* 0x000fe20000300000 */
.L_x_11900:
[----:B--2---:R-:W-:-:S04]  /*1c140*/  VIADD R3, R9, 0x16860 ;  /* 0x0001686009037836 */ /* 0x004fc80000000000 */
[----:B------:R-:W-:-:S04]  /*1c150*/  IMAD R5, R22, 0x8, R3 ;  /* 0x0000000816057824 */ /* 0x000fc800078e0203 */
[----:B------:R-:W2:Y:S02]  /*1c160*/  SYNCS.PHASECHK.TRANS64.TRYWAIT P0, [R5+URZ], R2 ;  /* 0x00000002050075a7 */ /* 0x000ea4000800017f */
[----:B--2---:R-:W-:Y:S05]  /*1c170*/  @!P0 BRA `(.L_x_11901) ;  /* 0x0000002000848947 */ /* 0x004fea0003800000 */
.L_x_12021:
[----:B------:R-:W-:-:S07]  /*1c180*/  IMAD R3, R4, 0x8, R3 ;  /* 0x0000000804037824 */ /* 0x000fce00078e0203 */
.L_x_11902:
[----:B---3--:R3:W4:Y:S02]  /*1c190*/  SYNCS.PHASECHK.TRANS64.TRYWAIT P0, [R3+URZ], R0 ;  /* 0x00000000030075a7 */ /* 0x008724000800017f */
[----:B----4-:R-:W-:Y:S05]  /*1c1a0*/  @!P0 NANOSLEEP.SYNCS 0x989680 ;  /* 0x009896800000895d */ /* 0x010fea0003900000 */
[----:B------:R-:W4:Y:S02]  /*1c1b0*/  @!P0 SYNCS.PHASECHK.TRANS64 P0, [R3+URZ], R0 ;  /* 0x00000000030085a7 */ /* 0x000f24000800007f */
[----:B----4-:R-:W-:Y:S05]  /*1c1c0*/  @!P0 BRA `(.L_x_11902) ;  /* 0xfffffffc00f08947 */ /* 0x010fea000383ffff */
.L_x_11570:
[----:B------:R-:W-:Y:S05]  /*1c1d0*/  BSYNC B7 ;  /* 0x0000000000077941 */ /* 0x000fea0003800000 */
.L_x_11567:
[----:B------:R-:W-:Y:S05]  /*1c1e0*/  EXIT ;  /* 0x000000000000794d */ /* 0x000fea0003800000 */
.L_x_11596:
[----:B0-----:R0:W1:Y:S02]  /*1c1f0*/  SYNCS.PHASECHK.TRANS64.TRYWAIT P6, [R85+URZ+0x16890], R97 ;  /* 0x01689061550075a7 */ /* 0x00106400080c017f */
[----:B-1----:R-:W-:Y:S05]  /*1c200*/  @!P6 NANOSLEEP.SYNCS 0x989680 ;  /* 0x009896800000e95d */ /* 0x002fea0003900000 */
[----:B------:R-:W1:Y:S02]  /*1c210*/  @!P6 SYNCS.PHASECHK.TRANS64 P6, [R85+URZ+0x16890], R97 ;  /* 0x016890615500e5a7 */ /* 0x000e6400080c007f */
[----:B-1----:R-:W-:Y:S05]  /*1c220*/  @!P6 BRA `(.L_x_11596) ;  /* 0xfffffffc00f0e947 */ /* 0x002fea000383ffff */
[----:B------:R-:W-:Y:S05]  /*1c230*/  BRA `(.L_x_11903) ;  /* 0xfffffe6800c87947 */ /* 0x000fea000383ffff */
.L_x_11616:
[----:B0-----:R0:W1:Y:S02]  /*1c240*/  SYNCS.PHASECHK.TRANS64.TRYWAIT P5, [R85+URZ+0x16890], R97 ;  /* 0x01689061550075a7 */ /* 0x00106400080a017f */
[----:B-1----:R-:W-:Y:S05]  /*1c250*/  @!P5 NANOSLEEP.SYNCS 0x989680 ;  /* 0x009896800000d95d */ /* 0x002fea0003900000 */
[----:B------:R-:W1:Y:S02]  /*1c260*/  @!P5 SYNCS.PHASECHK.TRANS64 P5, [R85+URZ+0x16890], R97 ;  /* 0x016890615500d5a7 */ /* 0x000e6400080a007f */
[----:B-1----:R-:W-:Y:S05]  /*1c270*/  @!P5 BRA `(.L_x_11616) ;  /* 0xfffffffc00f0d947 */ /* 0x002fea000383ffff */
[----:B------:R-:W-:Y:S05]  /*1c280*/  BRA `(.L_x_11904) ;  /* 0xfffffe7c00a87947 */ /* 0x000fea000383ffff */
.L_x_11625:
[----:B0-----:R0:W1:Y:S02]  /*1c290*/  SYNCS.PHASECHK.TRANS64.TRYWAIT P4, [R85+URZ+0x16890], R97 ;  /* 0x01689061550075a7 */ /* 0x001064000808017f */
[----:B-1----:R-:W-:Y:S05]  /*1c2a0*/  @!P4 NANOSLEEP.SYNCS 0x989680 ;  /* 0x009896800000c95d */ /* 0x002fea0003900000 */
[----:B------:R-:W1:Y:S02]  /*1c2b0*/  @!P4 SYNCS.PHASECHK.TRANS64 P4, [R85+URZ+0x16890], R97 ;  /* 0x016890615500c5a7 */ /* 0x000e64000808007f */
[----:B-1----:R-:W-:Y:S05]  /*1c2c0*/  @!P4 BRA `(.L_x_11625) ;  /* 0xfffffffc00f0c947 */ /* 0x002fea000383ffff */
[----:B------:R-:W-:Y:S05]  /*1c2d0*/  BRA `(.L_x_11905) ;  /* 0xfffffe8c00e87947 */ /* 0x000fea000383ffff */
.L_x_11631:
[----:B--2---:R2:W3:Y:S02]  /*1c2e0*/  SYNCS.PHASECHK.TRANS64.TRYWAIT P3, [R85+URZ+0x168b0], R97 ;  /* 0x0168b061550075a7 */ /* 0x0044e4000806017f */
[----:B---3--:R-:W-:Y:S05]  /*1c2f0*/  @!P3 NANOSLEEP.SYNCS 0x989680 ;  /* 0x009896800000b95d */ /* 0x008fea0003900000 */
[----:B------:R-:W3:Y:S02]  /*1c300*/  @!P3 SYNCS.PHASECHK.TRANS64 P3, [R85+URZ+0x168b0], R97 ;  /* 0x0168b0615500b5a7 */ /* 0x000ee4000806007f */
[----:B---3--:R-:W-:Y:S05]  /*1c310*/  @!P3 BRA `(.L_x_11631) ;  /* 0xfffffffc00f0b947 */ /* 0x008fea000383ffff */
[----:B------:R-:W-:Y:S05]  /*1c320*/  BRA `(.L_x_11906) ;  /* 0xfffffe90007c7947 */ /* 0x000fea000383ffff */
.L_x_11647:
[----:B------:R-:W-:Y:S01]  /*1c330*/  BSSY B0, `(.L_x_11907) ;  /* 0x0000008000007945 */ /* 0x000fe20003800000 */
[----:B--2---:R-:W-:Y:S02]  /*1c340*/  IMAD.MOV.U32 R13, RZ, RZ, R24 ;  /* 0x000000ffff0d7224 */ /* 0x004fe400078e0018 */
[----:B------:R-:W-:Y:S02]  /*1c350*/  IMAD.MOV.U32 R12, RZ, RZ, RZ ;  /* 0x000000ffff0c7224 */ /* 0x000fe400078e00ff */
[----:B------:R-:W-:Y:S02]  /*1c360*/  IMAD.MOV.U32 R11, RZ, RZ, 0x1f ;  /* 0x0000001fff0b7424 */ /* 0x000fe400078e00ff */
[----:B------:R-:W-:-:S07]  /*1c370*/  IMAD.MOV.U32 R15, RZ, RZ, -0x1 ;  /* 0xffffffffff0f7424 */ /* 0x000fce00078e00ff */
[----:B-----5:R-:W-:Y:S05]  /*1c380*/  WARPSYNC.COLLECTIVE R15, `(.L_x_11908) ;  /* 0x000000000f087348 */ /* 0x020fea0003c00000 */
[----:B------:R0:W1:Y:S02]  /*1c390*/  SHFL.IDX P6, R14, R13, R12, R11 ;  /* 0x0000000c0d0e7389 */ /* 0x00006400000c000b */
[----:B01---5:R-:W-:Y:S01]  /*1c3a0*/  ENDCOLLECTIVE ;  /* 0x000000000000791b */ /* 0x023fe20003800000 */
.L_x_11908:
[----:B------:R-:W-:Y:S05]  /*1c3b0*/  BSYNC B0 ;  /* 0x0000000000007941 */ /* 0x000fea0003800000 */
.L_x_11907:
[----:B------:R0:W-:Y:S01]  /*1c3c0*/  STL [R1+0xc], R14 ;  /* 0x00000c0e01007387 */ /* 0x0001e20000100800 */
[----:B------:R-:W-:Y:S05]  /*1c3d0*/  BRA `(.L_x_11909) ;  /* 0xfffffe9800b07947 */ /* 0x000fea000383ffff */
.L_x_11663:
        /* <DEDUP_REMOVED lines=8> */
.L_x_11911:
[----:B------:R-:W-:Y:S05]  /*1c460*/  BSYNC B1 ;  /* 0x0000000000017941 */ /* 0x000fea0003800000 */
.L_x_11910:
[----:B------:R-:W-:Y:S05]  /*1c470*/  BRA `(.L_x_11912) ;  /* 0xfffffea800487947 */ /* 0x000fea000383ffff */
.L_x_11664:
        /* <DEDUP_REMOVED lines=8> */
.L_x_11914:
[----:B------:R-:W-:Y:S05]  /*1c500*/  BSYNC B1 ;  /* 0x0000000000017941 */ /* 0x000fea0003800000 */
.L_x_11913:
[----:B------:R-:W-:Y:S05]  /*1c510*/  BRA `(.L_x_11915) ;  /* 0xfffffea800287947 */ /* 0x000fea000383ffff */
.L_x_11665:
        /* <DEDUP_REMOVED lines=8> */
.L_x_11917:
[----:B------:R-:W-:Y:S05]  /*1c5a0*/  BSYNC B1 ;  /* 0x0000000000017941 */ /* 0x000fea0003800000 */
.L_x_11916:
[----:B------:R-:W-:Y:S05]  /*1c5b0*/  BRA `(.L_x_11918) ;  /* 0xfffffea800087947 */ /* 0x000fea000383ffff */
.L_x_11666:
        /* <DEDUP_REMOVED lines=8> */
.L_x_11920:
[----:B------:R-:W-:Y:S05]  /*1c640*/  BSYNC B1 ;  /* 0x0000000000017941 */ /* 0x000fea0003800000 */
.L_x_11919:
[----:B------:R-:W-:Y:S05]  /*1c650*/  BRA `(.L_x_11921) ;  /* 0xfffffea400e87947 */ /* 0x000fea000383ffff */
.L_x_11667:
        /* <DEDUP_REMOVED lines=8> */
.L_x_11923:
[----:B------:R-:W-:Y:S05]  /*1c6e0*/  BSYNC B1 ;  /* 0x0000000000017941 */ /* 0x000fea0003800000 */
.L_x_11922:
[----:B------:R-:W-:Y:S05]  /*1c6f0*/  BRA `(.L_x_11924) ;  /* 0xfffffea400c87947 */ /* 0x000fea000383ffff */
.L_x_11668:
        /* <DEDUP_REMOVED lines=8> */
.L_x_11926:
[----:B------:R-:W-:Y:S05]  /*1c780*/  BSYNC B1 ;  /* 0x0000000000017941 */ /* 0x000fea0003800000 */
.L_x_11925:
[----:B------:R-:W-:Y:S05]  /*1c790*/  BRA `(.L_x_11927) ;  /* 0xfffffea400a87947 */ /* 0x000fea000383ffff */
.L_x_11669:
        /* <DEDUP_REMOVED lines=8> */
.L_x_11929:
[----:B------:R-:W-:Y:S05]  /*1c820*/  BSYNC B1 ;  /* 0x0000000000017941 */ /* 0x000fea0003800000 */
.L_x_11928:
[----:B------:R-:W-:Y:S05]  /*1c830*/  BRA `(.L_x_11930) ;  /* 0xfffffea400887947 */ /* 0x000fea000383ffff */
.L_x_11670:
        /* <DEDUP_REMOVED lines=8> */
.L_x_11932:
[----:B------:R-:W-:Y:S05]  /*1c8c0*/  BSYNC B1 ;  /* 0x0000000000017941 */ /* 0x000fea0003800000 */
.L_x_11931:
[----:B------:R-:W-:Y:S05]  /*1c8d0*/  BRA `(.L_x_11933) ;  /* 0xfffffea400687947 */ /* 0x000fea000383ffff */
.L_x_11672:
[----:B0-----:R0:W1:Y:S02]  /*1c8e0*/  SYNCS.PHASECHK.TRANS64.TRYWAIT P2, [R2+URZ+0x16800], R7 ;  /* 0x01680007020075a7 */ /* 0x001064000804017f */
[----:B-1----:R-:W-:Y:S05]  /*1c8f0*/  @!P2 NANOSLEEP.SYNCS 0x989680 ;  /* 0x009896800000a95d */ /* 0x002fea0003900000 */
[----:B------:R-:W1:Y:S02]  /*1c900*/  @!P2 SYNCS.PHASECHK.TRANS64 P2, [R2+URZ+0x16800], R7 ;  /* 0x016800070200a5a7 */ /* 0x000e64000804007f */
[----:B-1----:R-:W-:Y:S05]  /*1c910*/  @!P2 BRA `(.L_x_11672) ;  /* 0xfffffffc00f0a947 */ /* 0x002fea000383ffff */
[----:B------:R-:W-:Y:S05]  /*1c920*/  BRA `(.L_x_11934) ;  /* 0xfffffea800047947 */ /* 0x000fea000383ffff */
.L_x_11680:
        /* <DEDUP_REMOVED lines=8> */
.L_x_11936:
[----:B------:R-:W-:Y:S05]  /*1c9b0*/  BSYNC B1 ;  /* 0x0000000000017941 */ /* 0x000fea0003800000 */
.L_x_11935:
[----:B------:R-:W-:Y:S05]  /*1c9c0*/  BRA `(.L_x_11937) ;  /* 0xfffffeb8005c7947 */ /* 0x000fea000383ffff */
.L_x_11681:
        /* <DEDUP_REMOVED lines=8> */
.L_x_11939:
[----:B------:R-:W-:Y:S05]  /*1ca50*/  BSYNC B1 ;  /* 0x0000000000017941 */ /* 0x000fea0003800000 */
.L_x_11938:
[----:B------:R-:W-:Y:S05]  /*1ca60*/  BRA `(.L_x_11940) ;  /* 0xfffffeb8003c7947 */ /* 0x000fea000383ffff */
.L_x_11682:
        /* <DEDUP_REMOVED lines=8> */
.L_x_11942:
[----:B------:R-:W-:Y:S05]  /*1caf0*/  BSYNC B1 ;  /* 0x0000000000017941 */ /* 0x000fea0003800000 */
.L_x_11941:
[----:B------:R-:W-:Y:S05]  /*1cb00*/  BRA `(.L_x_11943) ;  /* 0xfffffeb8001c7947 */ /* 0x000fea000383ffff */
.L_x_11683:
        /* <DEDUP_REMOVED lines=8> */
.L_x_11945:
[----:B------:R-:W-:Y:S05]  /*1cb90*/  BSYNC B1 ;  /* 0x0000000000017941 */ /* 0x000fea0003800000 */
.L_x_11944:
[----:B------:R-:W-:Y:S05]  /*1cba0*/  BRA `(.L_x_11946) ;  /* 0xfffffeb400fc7947 */ /* 0x000fea000383ffff */
.L_x_11684:
        /* <DEDUP_REMOVED lines=8> */
.L_x_11948:
[----:B------:R-:W-:Y:S05]  /*1cc30*/  BSYNC B1 ;  /* 0x0000000000017941 */ /* 0x000fea0003800000 */
.L_x_11947:
[----:B------:R-:W-:Y:S05]  /*1cc40*/  BRA `(.L_x_11949) ;  /* 0xfffffeb400dc7947 */ /* 0x000fea000383ffff */
.L_x_11685:
        /* <DEDUP_REMOVED lines=8> */
.L_x_11951:
[----:B------:R-:W-:Y:S05]  /*1ccd0*/  BSYNC B1 ;  /* 0x0000000000017941 */ /* 0x000fea0003800000 */
.L_x_11950:
[----:B------:R-:W-:Y:S05]  /*1cce0*/  BRA `(.L_x_11952) ;  /* 0xfffffeb400c07947 */ /* 0x000fea000383ffff */
.L_x_11686:
        /* <DEDUP_REMOVED lines=8> */
.L_x_11954:
[----:B------:R-:W-:Y:S05]  /*1cd70*/  BSYNC B1 ;  /* 0x0000000000017941 */ /* 0x000fea0003800000 */
.L_x_11953:
[----:B------:R-:W-:Y:S05]  /*1cd80*/  BRA `(.L_x_11955) ;  /* 0xfffffeb400a47947 */ /* 0x000fea000383ffff */
.L_x_11687:
        /* <DEDUP_REMOVED lines=8> */
.L_x_11957:
[----:B------:R-:W-:Y:S05]  /*1ce10*/  BSYNC B1 ;  /* 0x0000000000017941 */ /* 0x000fea0003800000 */
.L_x_11956:
[----:B------:R-:W-:Y:S05]  /*1ce20*/  BRA `(.L_x_11958) ;  /* 0xfffffeb400887947 */ /* 0x000fea000383ffff */
.L_x_11689:
[----:B0-----:R0:W1:Y:S02]  /*1ce30*/  SYNCS.PHASECHK.TRANS64.TRYWAIT P1, [R2+URZ+0x16800], R9 ;  /* 0x01680009020075a7 */ /* 0x001064000802017f */
[----:B-1----:R-:W-:Y:S05]  /*1ce40*/  @!P1 NANOSLEEP.SYNCS 0x989680 ;  /* 0x009896800000995d */ /* 0x002fea0003900000 */
[----:B------:R-:W1:Y:S02]  /*1ce50*/  @!P1 SYNCS.PHASECHK.TRANS64 P1, [R2+URZ+0x16800], R9 ;  /* 0x01680009020095a7 */ /* 0x000e64000802007f */
[----:B-1----:R-:W-:Y:S05]  /*1ce60*/  @!P1 BRA `(.L_x_11689) ;  /* 0xfffffffc00f09947 */ /* 0x002fea000383ffff */
[----:B------:R-:W-:Y:S05]  /*1ce70*/  BRA `(.L_x_11959) ;  /* 0xfffffeb800047947 */ /* 0x000fea000383ffff */
.L_x_11695:
[----:B-1----:R1:W2:Y:S02]  /*1ce80*/  SYNCS.PHASECHK.TRANS64.TRYWAIT P2, [R7+URZ+0x16830], R0 ;  /* 0x01683000070075a7 */ /* 0x0022a4000804017f */
[----:B--2---:R-:W-:Y:S05]  /*1ce90*/  @!P2 NANOSLEEP.SYNCS 0x989680 ;  /* 0x009896800000a95d */ /* 0x004fea0003900000 */
[----:B------:R-:W2:Y:S02]  /*1cea0*/  @!P2 SYNCS.PHASECHK.TRANS64 P2, [R7+URZ+0x16830], R0 ;  /* 0x016830000700a5a7 */ /* 0x000ea4000804007f */
[----:B--2---:R-:W-:Y:S05]  /*1ceb0*/  @!P2 BRA `(.L_x_11695) ;  /* 0xfffffffc00f0a947 */ /* 0x004fea000383ffff */
[----:B------:R-:W-:Y:S05]  /*1cec0*/  BRA `(.L_x_11694) ;  /* 0xfffffec800047947 */ /* 0x000fea000383ffff */
.L_x_11713:
[----:B-1----:R1:W2:Y:S02]  /*1ced0*/  SYNCS.PHASECHK.TRANS64.TRYWAIT P3, [R13+URZ+0x16830], R12 ;  /* 0x0168300c0d0075a7 */ /* 0x0022a4000806017f */
[----:B--2---:R-:W-:Y:S05]  /*1cee0*/  @!P3 NANOSLEEP.SYNCS 0x989680 ;  /* 0x009896800000b95d */ /* 0x004fea0003900000 */
[----:B------:R-:W2:Y:S02]  /*1cef0*/  @!P3 SYNCS.PHASECHK.TRANS64 P3, [R13+URZ+0x16830], R12 ;  /* 0x0168300c0d00b5a7 */ /* 0x000ea4000806007f */
[----:B--2---:R-:W-:Y:S05]  /*1cf00*/  @!P3 BRA `(.L_x_11713) ;  /* 0xfffffffc00f0b947 */ /* 0x004fea000383ffff */
[----:B------:R-:W-:Y:S05]  /*1cf10*/  BRA `(.L_x_11712) ;  /* 0xfffffef800c87947 */ /* 0x000fea000383ffff */
.L_x_11717:
[----:B-1----:R1:W2:Y:S02]  /*1cf20*/  SYNCS.PHASECHK.TRANS64.TRYWAIT P2, [R13+URZ+0x16850], R12 ;  /* 0x0168500c0d0075a7 */ /* 0x0022a4000804017f */
[----:B--2---:R-:W-:Y:S05]  /*1cf30*/  @!P2 NANOSLEEP.SYNCS 0x989680 ;  /* 0x009896800000a95d */ /* 0x004fea0003900000 */
[----:B------:R-:W2:Y:S02]  /*1cf40*/  @!P2 SYNCS.PHASECHK.TRANS64 P2, [R13+URZ+0x16850], R12 ;  /* 0x0168500c0d00a5a7 */ /* 0x000ea4000804007f */
[----:B--2---:R-:W-:Y:S05]  /*1cf50*/  @!P2 BRA `(.L_x_11717) ;  /* 0xfffffffc00f0a947 */ /* 0x004fea000383ffff */
[----:B------:R-:W-:Y:S05]  /*1cf60*/  BRA `(.L_x_11714) ;  /* 0xfffffefc00887947 */ /* 0x000fea000383ffff */
.L_x_11736:
[----:B-1----:R1:W2:Y:S02]  /*1cf70*/  SYNCS.PHASECHK.TRANS64.TRYWAIT P3, [R0+URZ+0x16830], R3 ;  /* 0x01683003000075a7 */ /* 0x0022a4000806017f */
[----:B--2---:R-:W-:Y:S05]  /*1cf80*/  @!P3 NANOSLEEP.SYNCS 0x989680 ;  /* 0x009896800000b95d */ /* 0x004fea0003900000 */
[----:B------:R-:W2:Y:S02]  /*1cf90*/  @!P3 SYNCS.PHASECHK.TRANS64 P3, [R0+URZ+0x16830], R3 ;  /* 0x016830030000b5a7 */ /* 0x000ea4000806007f */
[----:B--2---:R-:W-:Y:S05]  /*1cfa0*/  @!P3 BRA `(.L_x_11736) ;  /* 0xfffffffc00f0b947 */ /* 0x004fea000383ffff */
[----:B------:R-:W-:Y:S05]  /*1cfb0*/  BRA `(.L_x_11735) ;  /* 0xffffff2c00147947 */ /* 0x000fea000383ffff */
.L_x_11740:
[----:B-1----:R1:W2:Y:S02]  /*1cfc0*/  SYNCS.PHASECHK.TRANS64.TRYWAIT P2, [R3+URZ+0x16850], R0 ;  /* 0x01685000030075a7 */ /* 0x0022a4000804017f */
[----:B--2---:R-:W-:Y:S05]  /*1cfd0*/  @!P2 NANOSLEEP.SYNCS 0x989680 ;  /* 0x009896800000a95d */ /* 0x004fea0003900000 */
[----:B------:R-:W2:Y:S02]  /*1cfe0*/  @!P2 SYNCS.PHASECHK.TRANS64 P2, [R3+URZ+0x16850], R0 ;  /* 0x016850000300a5a7 */ /* 0x000ea4000804007f */
[----:B--2---:R-:W-:Y:S05]  /*1cff0*/  @!P2 BRA `(.L_x_11740) ;  /* 0xfffffffc00f0a947 */ /* 0x004fea000383ffff */
[----:B------:R-:W-:Y:S05]  /*1d000*/  BRA `(.L_x_11737) ;  /* 0xffffff2c00d47947 */ /* 0x000fea000383ffff */
.L_x_11747:
[----:B-1----:R1:W2:Y:S02]  /*1d010*/  SYNCS.PHASECHK.TRANS64.TRYWAIT P3, [R0+URZ+0x16830], R3 ;  /* 0x01683003000075a7 */ /* 0x0022a4000806017f */
[----:B--2---:R-:W-:Y:S05]  /*1d020*/  @!P3 NANOSLEEP.SYNCS 0x989680 ;  /* 0x009896800000b95d */ /* 0x004fea0003900000 */
[----:B------:R-:W2:Y:S02]  /*1d030*/  @!P3 SYNCS.PHASECHK.TRANS64 P3, [R0+URZ+0x16830], R3 ;  /* 0x016830030000b5a7 */ /* 0x000ea4000806007f */
[----:B--2---:R-:W-:Y:S05]  /*1d040*/  @!P3 BRA `(.L_x_11747) ;  /* 0xfffffffc00f0b947 */ /* 0x004fea000383ffff */
[----:B------:R-:W-:Y:S05]  /*1d050*/  BRA `(.L_x_11746) ;  /* 0xffffff4800d47947 */ /* 0x000fea000383ffff */
.L_x_11751:
[----:B-1----:R1:W2:Y:S02]  /*1d060*/  SYNCS.PHASECHK.TRANS64.TRYWAIT P2, [R3+URZ+0x16850], R0 ;  /* 0x01685000030075a7 */ /* 0x0022a4000804017f */
[----:B--2---:R-:W-:Y:S05]  /*1d070*/  @!P2 NANOSLEEP.SYNCS 0x989680 ;  /* 0x009896800000a95d */ /* 0x004fea0003900000 */
[----:B------:R-:W2:Y:S02]  /*1d080*/  @!P2 SYNCS.PHASECHK.TRANS64 P2, [R3+URZ+0x16850], R0 ;  /* 0x016850000300a5a7 */ /* 0x000ea4000804007f */
[----:B--2---:R-:W-:Y:S05]  /*1d090*/  @!P2 BRA `(.L_x_11751) ;  /* 0xfffffffc00f0a947 */ /* 0x004fea000383ffff */
[----:B------:R-:W-:Y:S05]  /*1d0a0*/  BRA `(.L_x_11748) ;  /* 0xffffff4c00947947 */ /* 0x000fea000383ffff */
.L_x_11764:
[----:B-1----:R1:W2:Y:S02]  /*1d0b0*/  SYNCS.PHASECHK.TRANS64.TRYWAIT P0, [R11+URZ+0x16850], R4 ;  /* 0x016850040b0075a7 */ /* 0x0022a4000800017f */
[----:B--2---:R-:W-:Y:S05]  /*1d0c0*/  @!P0 NANOSLEEP.SYNCS 0x989680 ;  /* 0x009896800000895d */ /* 0x004fea0003900000 */
[----:B------:R-:W2:Y:S02]  /*1d0d0*/  @!P0 SYNCS.PHASECHK.TRANS64 P0, [R11+URZ+0x16850], R4 ;  /* 0x016850040b0085a7 */ /* 0x000ea4000800007f */
[----:B--2---:R-:W-:Y:S05]  /*1d0e0*/  @!P0 BRA `(.L_x_11764) ;  /* 0xfffffffc00f08947 */ /* 0x004fea000383ffff */
[----:B------:R-:W-:Y:S05]  /*1d0f0*/  BRA `(.L_x_11763) ;  /* 0xffffff7800547947 */ /* 0x000fea000383ffff */
.L_x_11806:
[----:B------:R-:W0:Y:S01]  /*1d100*/  S2R R13, SR_TID.X ;  /* 0x00000000000d7919 */ /* 0x000e220000002100 */
[----:B------:R-:W-:Y:S01]  /*1d110*/  BSSY B1, `(.L_x_11960) ;  /* 0x0000009000017945 */ /* 0x000fe20003800000 */
[----:B------:R-:W-:Y:S02]  /*1d120*/  IMAD.MOV.U32 R12, RZ, RZ, RZ ;  /* 0x000000ffff0c7224 */ /* 0x000fe400078e00ff */
[----:B------:R-:W-:Y:S02]  /*1d130*/  IMAD.MOV.U32 R11, RZ, RZ, 0x1f ;  /* 0x0000001fff0b7424 */ /* 0x000fe400078e00ff */
[----:B------:R-:W-:Y:S01]  /*1d140*/  IMAD.MOV.U32 R15, RZ, RZ, -0x1 ;  /* 0xffffffffff0f7424 */ /* 0x000fe200078e00ff */
[----:B0-----:R-:W-:-:S04]  /*1d150*/  SHF.R.U32.HI R13, RZ, 0x5, R13 ;  /* 0x00000005ff0d7819 */ /* 0x001fc8000001160d */
[----:B------:R-:W-:-:S07]  /*1d160*/  LOP3.LUT R13, R13, 0x3, RZ, 0xc0, !PT ;  /* 0x000000030d0d7812 */ /* 0x000fce00078ec0ff */
[----:B-1----:R-:W-:Y:S05]  /*1d170*/  WARPSYNC.COLLECTIVE R15, `(.L_x_11961) ;  /* 0x000000000f087348 */ /* 0x002fea0003c00000 */
[----:B------:R0:W2:Y:S02]  /*1d180*/  SHFL.IDX P6, R14, R13, R12, R11 ;  /* 0x0000000c0d0e7389 */ /* 0x0000a400000c000b */
[----:B012---:R-:W-:Y:S01]  /*1d190*/  ENDCOLLECTIVE ;  /* 0x000000000000791b */ /* 0x007fe20003800000 */
.L_x_11961:
[----:B------:R-:W-:Y:S05]  /*1d1a0*/  BSYNC B1 ;  /* 0x0000000000017941 */ /* 0x000fea0003800000 */
.L_x_11960:
[----:B------:R-:W-:Y:S05]  /*1d1b0*/  BRA `(.L_x_11962) ;  /* 0xffffffb000607947 */ /* 0x000fea000383ffff */
.L_x_11807:
[----:B------:R-:W-:Y:S01]  /*1d1c0*/  BSSY B1, `(.L_x_11963) ;  /* 0x0000006000017945 */ /* 0x000fe20003800000 */
[----:B------:R-:W-:-:S07]  /*1d1d0*/  IMAD.MOV.U32 R15, RZ, RZ, -0x1 ;  /* 0xffffffffff0f7424 */ /* 0x000fce00078e00ff */
[----:B-1----:R-:W-:Y:S05]  /*1d1e0*/  WARPSYNC.COLLECTIVE R15, `(.L_x_11964) ;  /* 0x000000000f0c7348 */ /* 0x002fea0003c00000 */
[----:B------:R-:W-:Y:S02]  /*1d1f0*/  ELECT P6, UR62, PT ;  /* 0x00000000003e782f */ /* 0x000fe400038c0000 */
[----:B------:R-:W-:Y:S01]  /*1d200*/  MOV R14, UR62 ;  /* 0x0000003e000e7c02 */ /* 0x000fe20008000f00 */
[----:B-1----:R-:W-:Y:S10]  /*1d210*/  ENDCOLLECTIVE ;  /* 0x000000000000791b */ /* 0x002ff40003800000 */
.L_x_11964:
[----:B------:R-:W-:Y:S05]  /*1d220*/  BSYNC B1 ;  /* 0x0000000000017941 */ /* 0x000fea0003800000 */
.L_x_11963:
[----:B------:R-:W-:Y:S05]  /*1d230*/  BRA `(.L_x_11965) ;  /* 0xffffffb0004c7947 */ /* 0x000fea000383ffff */
.L_x_11809:
[----:B0-----:R0:W2:Y:S02]  /*1d240*/  SYNCS.PHASECHK.TRANS64.TRYWAIT P0, [R8+URZ+0x16820], R9 ;  /* 0x01682009080075a7 */ /* 0x0010a4000800017f */
[----:B--2---:R-:W-:Y:S05]  /*1d250*/  @!P0 NANOSLEEP.SYNCS 0x989680 ;  /* 0x009896800000895d */ /* 0x004fea0003900000 */
[----:B------:R-:W2:Y:S02]  /*1d260*/  @!P0 SYNCS.PHASECHK.TRANS64 P0, [R8+URZ+0x16820], R9 ;  /* 0x01682009080085a7 */ /* 0x000ea4000800007f */
[----:B--2---:R-:W-:Y:S05]  /*1d270*/  @!P0 BRA `(.L_x_11809) ;  /* 0xfffffffc00f08947 */ /* 0x004fea000383ffff */
[----:B------:R-:W-:Y:S05]  /*1d280*/  BRA `(.L_x_11966) ;  /* 0xffffffb000687947 */ /* 0x000fea000383ffff */
.L_x_11812:
[----:B0-----:R0:W2:Y:S02]  /*1d290*/  SYNCS.PHASECHK.TRANS64.TRYWAIT P0, [R9+URZ+0x168a0], R12 ;  /* 0x0168a00c090075a7 */ /* 0x0010a4000800017f */
[----:B--2---:R-:W-:Y:S05]  /*1d2a0*/  @!P0 NANOSLEEP.SYNCS 0x989680 ;  /* 0x009896800000895d */ /* 0x004fea0003900000 */
[----:B------:R-:W2:Y:S02]  /*1d2b0*/  @!P0 SYNCS.PHASECHK.TRANS64 P0, [R9+URZ+0x168a0], R12 ;  /* 0x0168a00c090085a7 */ /* 0x000ea4000800007f */
[----:B--2---:R-:W-:Y:S05]  /*1d2c0*/  @!P0 BRA `(.L_x_11812) ;  /* 0xfffffffc00f08947 */ /* 0x004fea000383ffff */
[----:B------:R-:W-:Y:S05]  /*1d2d0*/  BRA `(.L_x_11967) ;  /* 0xffffffb000707947 */ /* 0x000fea000383ffff */
.L_x_11814:
[----:B---3--:R3:W4:Y:S02]  /*1d2e0*/  SYNCS.PHASECHK.TRANS64.TRYWAIT P0, [R9+URZ+0x168c0], R12 ;  /* 0x0168c00c090075a7 */ /* 0x008724000800017f */
[----:B----4-:R-:W-:Y:S05]  /*1d2f0*/  @!P0 NANOSLEEP.SYNCS 0x989680 ;  /* 0x009896800000895d */ /* 0x010fea0003900000 */
[----:B------:R-:W4:Y:S02]  /*1d300*/  @!P0 SYNCS.PHASECHK.TRANS64 P0, [R9+URZ+0x168c0], R12 ;  /* 0x0168c00c090085a7 */ /* 0x000f24000800007f */
[----:B----4-:R-:W-:Y:S05]  /*1d310*/  @!P0 BRA `(.L_x_11814) ;  /* 0xfffffffc00f08947 */ /* 0x010fea000383ffff */
[----:B------:R-:W-:Y:S05]  /*1d320*/  BRA `(.L_x_11968) ;  /* 0xffffffb000c87947 */ /* 0x000fea000383ffff */
.L_x_11818:
[----:B0-----:R0:W2:Y:S02]  /*1d330*/  SYNCS.PHASECHK.TRANS64.TRYWAIT P0, [R12+URZ+0x168a0], R9 ;  /* 0x0168a0090c0075a7 */ /* 0x0010a4000800017f */
[----:B--2---:R-:W-:Y:S05]  /*1d340*/  @!P0 NANOSLEEP.SYNCS 0x989680 ;  /* 0x009896800000895d */ /* 0x004fea0003900000 */
[----:B------:R-:W2:Y:S02]  /*1d350*/  @!P0 SYNCS.PHASECHK.TRANS64 P0, [R12+URZ+0x168a0], R9 ;  /* 0x0168a0090c0085a7 */ /* 0x000ea4000800007f */
[----:B--2---:R-:W-:Y:S05]  /*1d360*/  @!P0 BRA `(.L_x_11818) ;  /* 0xfffffffc00f08947 */ /* 0x004fea000383ffff */
[----:B------:R-:W-:Y:S05]  /*1d370*/  BRA `(.L_x_11969) ;  /* 0xffffffb400507947 */ /* 0x000fea000383ffff */
.L_x_11820:
[----:B--2---:R2:W3:Y:S02]  /*1d380*/  SYNCS.PHASECHK.TRANS64.TRYWAIT P1, [R12+URZ+0x168c0], R9 ;  /* 0x0168c0090c0075a7 */ /* 0x0044e4000802017f */
[----:B---3--:R-:W-:Y:S05]  /*1d390*/  @!P1 NANOSLEEP.SYNCS 0x989680 ;  /* 0x009896800000995d */ /* 0x008fea0003900000 */
[----:B------:R-:W3:Y:S02]  /*1d3a0*/  @!P1 SYNCS.PHASECHK.TRANS64 P1, [R12+URZ+0x168c0], R9 ;  /* 0x0168c0090c0095a7 */ /* 0x000ee4000802007f */
[----:B---3--:R-:W-:Y:S05]  /*1d3b0*/  @!P1 BRA `(.L_x_11820) ;  /* 0xfffffffc00f09947 */ /* 0x008fea000383ffff */
[----:B------:R-:W-:Y:S05]  /*1d3c0*/  BRA `(.L_x_11970) ;  /* 0xffffffb400a47947 */ /* 0x000fea000383ffff */
.L_x_11838:
        /* <DEDUP_REMOVED lines=11> */
.L_x_11972:
[----:B------:R-:W-:Y:S05]  /*1d480*/  BSYNC B0 ;  /* 0x0000000000007941 */ /* 0x000fea0003800000 */
.L_x_11971:
[----:B------:R-:W-:Y:S05]  /*1d490*/  BRA `(.L_x_11973) ;  /* 0xffffffc000a47947 */ /* 0x000fea000383ffff */
.L_x_11839:
[----:B------:R-:W-:Y:S01]  /*1d4a0*/  BSSY B0, `(.L_x_11974) ;  /* 0x0000006000007945 */ /* 0x000fe20003800000 */
[----:B------:R-:W-:-:S07]  /*1d4b0*/  IMAD.MOV.U32 R15, RZ, RZ, -0x1 ;  /* 0xffffffffff0f7424 */ /* 0x000fce00078e00ff */
[----:B-1----:R-:W-:Y:S05]  /*1d4c0*/  WARPSYNC.COLLECTIVE R15, `(.L_x_11975) ;  /* 0x000000000f0c7348 */ /* 0x002fea0003c00000 */
[----:B------:R-:W-:Y:S02]  /*1d4d0*/  ELECT P6, UR62, PT ;  /* 0x00000000003e782f */ /* 0x000fe400038c0000 */
[----:B------:R-:W-:Y:S01]  /*1d4e0*/  MOV R14, UR62 ;  /* 0x0000003e000e7c02 */ /* 0x000fe20008000f00 */
[----:B-1----:R-:W-:Y:S10]  /*1d4f0*/  ENDCOLLECTIVE ;  /* 0x000000000000791b */ /* 0x002ff40003800000 */
.L_x_11975:
[----:B------:R-:W-:Y:S05]  /*1d500*/  BSYNC B0 ;  /* 0x0000000000007941 */ /* 0x000fea0003800000 */
.L_x_11974:
[----:B------:R-:W-:Y:S05]  /*1d510*/  BRA `(.L_x_11976) ;  /* 0xffffffc000947947 */ /* 0x000fea000383ffff */
.L_x_11842:
[----:B--2---:R2:W3:Y:S02]  /*1d520*/  SYNCS.PHASECHK.TRANS64.TRYWAIT P0, [R5+URZ+0x16840], R4 ;  /* 0x01684004050075a7 */ /* 0x0044e4000800017f */
[----:B---3--:R-:W-:Y:S05]  /*1d530*/  @!P0 NANOSLEEP.SYNCS 0x989680 ;  /* 0x009896800000895d */ /* 0x008fea0003900000 */
[----:B------:R-:W3:Y:S02]  /*1d540*/  @!P0 SYNCS.PHASECHK.TRANS64 P0, [R5+URZ+0x16840], R4 ;  /* 0x01684004050085a7 */ /* 0x000ee4000800007f */
[----:B---3--:R-:W-:Y:S05]  /*1d550*/  @!P0 BRA `(.L_x_11842) ;  /* 0xfffffffc00f08947 */ /* 0x008fea000383ffff */
[----:B------:R-:W-:Y:S05]  /*1d560*/  BRA `(.L_x_11977) ;  /* 0xffffffc000e47947 */ /* 0x000fea000383ffff */
.L_x_11845:
[----:B0-----:R0:W2:Y:S02]  /*1d570*/  SYNCS.PHASECHK.TRANS64.TRYWAIT P0, [R27+URZ+0x16820], R4 ;  /* 0x016820041b0075a7 */ /* 0x0010a4000800017f */
[----:B--2---:R-:W-:Y:S05]  /*1d580*/  @!P0 NANOSLEEP.SYNCS 0x989680 ;  /* 0x009896800000895d */ /* 0x004fea0003900000 */
[----:B------:R-:W2:Y:S02]  /*1d590*/  @!P0 SYNCS.PHASECHK.TRANS64 P0, [R27+URZ+0x16820], R4 ;  /* 0x016820041b0085a7 */ /* 0x000ea4000800007f */
[----:B--2---:R-:W-:Y:S05]  /*1d5a0*/  @!P0 BRA `(.L_x_11845) ;  /* 0xfffffffc00f08947 */ /* 0x004fea000383ffff */
[----:B------:R-:W-:Y:S05]  /*1d5b0*/  BRA `(.L_x_11978) ;  /* 0xffffffc400a47947 */ /* 0x000fea000383ffff */
.L_x_11853:
[----:B0-----:R0:W2:Y:S02]  /*1d5c0*/  SYNCS.PHASECHK.TRANS64.TRYWAIT P0, [R3+URZ+0x16840], R2 ;  /* 0x01684002030075a7 */ /* 0x0010a4000800017f */
[----:B--2---:R-:W-:Y:S05]  /*1d5d0*/  @!P0 NANOSLEEP.SYNCS 0x989680 ;  /* 0x009896800000895d */ /* 0x004fea0003900000 */
[----:B------:R-:W2:Y:S02]  /*1d5e0*/  @!P0 SYNCS.PHASECHK.TRANS64 P0, [R3+URZ+0x16840], R2 ;  /* 0x01684002030085a7 */ /* 0x000ea4000800007f */
[----:B--2---:R-:W-:Y:S05]  /*1d5f0*/  @!P0 BRA `(.L_x_11853) ;  /* 0xfffffffc00f08947 */ /* 0x004fea000383ffff */
[----:B------:R-:W-:Y:S05]  /*1d600*/  BRA `(.L_x_11979) ;  /* 0xffffffc8004c7947 */ /* 0x000fea000383ffff */
.L_x_11855:
[----:B0-----:R0:W2:Y:S02]  /*1d610*/  SYNCS.PHASECHK.TRANS64.TRYWAIT P0, [R2+URZ+0x60], R5 ;  /* 0x00006005020075a7 */ /* 0x0010a4000800017f */
[----:B--2---:R-:W-:Y:S05]  /*1d620*/  @!P0 NANOSLEEP.SYNCS 0x989680 ;  /* 0x009896800000895d */ /* 0x004fea0003900000 */
[----:B------:R-:W2:Y:S02]  /*1d630*/  @!P0 SYNCS.PHASECHK.TRANS64 P0, [R2+URZ+0x60], R5 ;  /* 0x00006005020085a7 */ /* 0x000ea4000800007f */
[----:B--2---:R-:W-:Y:S05]  /*1d640*/  @!P0 BRA `(.L_x_11855) ;  /* 0xfffffffc00f08947 */ /* 0x004fea000383ffff */
[----:B------:R-:W-:Y:S05]  /*1d650*/  BRA `(.L_x_11980) ;  /* 0xffffffc800b07947 */ /* 0x000fea000383ffff */
.L_x_11860:
[----:B--2---:R2:W3:Y:S02]  /*1d660*/  SYNCS.PHASECHK.TRANS64.TRYWAIT P0, [R3+URZ+0x16840], R2 ;  /* 0x01684002030075a7 */ /* 0x0044e4000800017f */
[----:B---3--:R-:W-:Y:S05]  /*1d670*/  @!P0 NANOSLEEP.SYNCS 0x989680 ;  /* 0x009896800000895d */ /* 0x008fea0003900000 */
[----:B------:R-:W3:Y:S02]  /*1d680*/  @!P0 SYNCS.PHASECHK.TRANS64 P0, [R3+URZ+0x16840], R2 ;  /* 0x01684002030085a7 */ /* 0x000ee4000800007f */
[----:B---3--:R-:W-:Y:S05]  /*1d690*/  @!P0 BRA `(.L_x_11860) ;  /* 0xfffffffc00f08947 */ /* 0x008fea000383ffff */
[----:B------:R-:W-:Y:S05]  /*1d6a0*/  BRA `(.L_x_11981) ;  /* 0xffffffcc00c47947 */ /* 0x000fea000383ffff */
.L_x_11862:
[----:B0-----:R0:W2:Y:S02]  /*1d6b0*/  SYNCS.PHASECHK.TRANS64.TRYWAIT P1, [R3+URZ+0x60], R24 ;  /* 0x00006018030075a7 */ /* 0x0010a4000802017f */
[----:B--2---:R-:W-:Y:S05]  /*1d6c0*/  @!P1 NANOSLEEP.SYNCS 0x989680 ;  /* 0x009896800000995d */ /* 0x004fea0003900000 */
[----:B------:R-:W2:Y:S02]  /*1d6d0*/  @!P1 SYNCS.PHASECHK.TRANS64 P1, [R3+URZ+0x60], R24 ;  /* 0x00006018030095a7 */ /* 0x000ea4000802007f */
[----:B--2---:R-:W-:Y:S05]  /*1d6e0*/  @!P1 BRA `(.L_x_11862) ;  /* 0xfffffffc00f09947 */ /* 0x004fea000383ffff */
[----:B------:R-:W-:Y:S05]  /*1d6f0*/  BRA `(.L_x_11982) ;  /* 0xffffffd000287947 */ /* 0x000fea000383ffff */
.L_x_11867:
[----:B--2---:R2:W3:Y:S02]  /*1d700*/  SYNCS.PHASECHK.TRANS64.TRYWAIT P0, [R2+URZ+0x16840], R3 ;  /* 0x01684003020075a7 */ /* 0x0044e4000800017f */
[----:B---3--:R-:W-:Y:S05]  /*1d710*/  @!P0 NANOSLEEP.SYNCS 0x989680 ;  /* 0x009896800000895d */ /* 0x008fea0003900000 */
[----:B------:R-:W3:Y:S02]  /*1d720*/  @!P0 SYNCS.PHASECHK.TRANS64 P0, [R2+URZ+0x16840], R3 ;  /* 0x01684003020085a7 */ /* 0x000ee4000800007f */
[----:B---3--:R-:W-:Y:S05]  /*1d730*/  @!P0 BRA `(.L_x_11867) ;  /* 0xfffffffc00f08947 */ /* 0x008fea000383ffff */
[----:B------:R-:W-:Y:S05]  /*1d740*/  BRA `(.L_x_11983) ;  /* 0xffffffd400087947 */ /* 0x000fea000383ffff */
.L_x_11869:
[----:B0-----:R0:W2:Y:S02]  /*1d750*/  SYNCS.PHASECHK.TRANS64.TRYWAIT P1, [R2+URZ+0x60], R11 ;  /* 0x0000600b020075a7 */ /* 0x0010a4000802017f */
[----:B--2---:R-:W-:Y:S05]  /*1d760*/  @!P1 NANOSLEEP.SYNCS 0x989680 ;  /* 0x009896800000995d */ /* 0x004fea0003900000 */
[----:B------:R-:W2:Y:S02]  /*1d770*/  @!P1 SYNCS.PHASECHK.TRANS64 P1, [R2+URZ+0x60], R11 ;  /* 0x0000600b020095a7 */ /* 0x000ea4000802007f */
[----:B--2---:R-:W-:Y:S05]  /*1d780*/  @!P1 BRA `(.L_x_11869) ;  /* 0xfffffffc00f09947 */ /* 0x004fea000383ffff */
[----:B------:R-:W-:Y:S05]  /*1d790*/  BRA `(.L_x_11984) ;  /* 0xffffffd400707947 */ /* 0x000fea000383ffff */
.L_x_11876:
[----:B0-----:R0:W2:Y:S02]  /*1d7a0*/  SYNCS.PHASECHK.TRANS64.TRYWAIT P0, [R3+URZ+0x16860], R2 ;  /* 0x01686002030075a7 */ /* 0x0010a4000800017f */
[----:B--2---:R-:W-:Y:S05]  /*1d7b0*/  @!P0 NANOSLEEP.SYNCS 0x989680 ;  /* 0x009896800000895d */ /* 0x004fea0003900000 */
[----:B------:R-:W2:Y:S02]  /*1d7c0*/  @!P0 SYNCS.PHASECHK.TRANS64 P0, [R3+URZ+0x16860], R2 ;  /* 0x01686002030085a7 */ /* 0x000ea4000800007f */
[----:B--2---:R-:W-:Y:S05]  /*1d7d0*/  @!P0 BRA `(.L_x_11876) ;  /* 0xfffffffc00f08947 */ /* 0x004fea000383ffff */
[----:B------:R-:W-:Y:S05]  /*1d7e0*/  BRA `(.L_x_11985) ;  /* 0xffffffd8002c7947 */ /* 0x000fea000383ffff */
.L_x_11878:
        /* <DEDUP_REMOVED lines=8> */
.L_x_11987:
[----:B------:R-:W-:Y:S05]  /*1d870*/  BSYNC B0 ;  /* 0x0000000000007941 */ /* 0x000fea0003800000 */
.L_x_11986:
        /* <DEDUP_REMOVED lines=8> */
.L_x_11988:
[----:B------:R-:W-:Y:S01]  /*1d900*/  IMAD.MOV.U32 R5, RZ, RZ, R14 ;  /* 0x000000ffff057224 */ /* 0x000fe200078e000e */
[----:B------:R-:W-:Y:S06]  /*1d910*/  BRA `(.L_x_11989) ;  /* 0xffffffd800747947 */ /* 0x000fec000383ffff */
.L_x_11881:
        /* <DEDUP_REMOVED lines=8> */
.L_x_11991:
[----:B------:R-:W-:Y:S05]  /*1d9a0*/  BSYNC B0 ;  /* 0x0000000000007941 */ /* 0x000fea0003800000 */
.L_x_11990:
        /* <DEDUP_REMOVED lines=10> */
.L_x_11992:
        /* <DEDUP_REMOVED lines=8> */
.L_x_11993:
        /* <DEDUP_REMOVED lines=8> */
.L_x_11994:
        /* <DEDUP_REMOVED lines=8> */
.L_x_11995:
        /* <DEDUP_REMOVED lines=8> */
.L_x_11996:
[----:B------:R-:W-:Y:S05]  /*1dc50*/  BRA `(.L_x_11997) ;  /* 0xffffffd800307947 */ /* 0x000fea000383ffff */
.L_x_11886:
        /* <DEDUP_REMOVED lines=8> */
.L_x_11999:
[----:B------:R-:W-:Y:S05]  /*1dce0*/  BSYNC B0 ;  /* 0x0000000000007941 */ /* 0x000fea0003800000 */
.L_x_11998:
        /* <DEDUP_REMOVED lines=10> */
.L_x_12000:
        /* <DEDUP_REMOVED lines=8> */
.L_x_12001:
        /* <DEDUP_REMOVED lines=8> */
.L_x_12002:
        /* <DEDUP_REMOVED lines=8> */
.L_x_12003:
        /* <DEDUP_REMOVED lines=8> */
.L_x_12004:
[----:B------:R-:W-:Y:S05]  /*1df90*/  BRA `(.L_x_12005) ;  /* 0xffffffd8000c7947 */ /* 0x000fea000383ffff */
.L_x_11888:
[----:B------:R-:W-:Y:S01]  /*1dfa0*/  BSSY B0, `(.L_x_12006) ;  /* 0x0000006000007945 */ /* 0x000fe20003800000 */
[----:B------:R-:W-:Y:S01]  /*1dfb0*/  PLOP3.LUT P6, PT, P6, PT, PT, 0x8, 0x0 ;  /* 0x000000000000781c */ /* 0x000fe200037ce170 */
[----:B------:R-:W-:-:S12]  /*1dfc0*/  IMAD.MOV.U32 R15, RZ, RZ, -0x1 ;  /* 0xffffffffff0f7424 */ /* 0x000fd800078e00ff */
[----:B01----:R-:W-:Y:S05]  /*1dfd0*/  WARPSYNC.COLLECTIVE R15, `(.L_x_12007) ;  /* 0x000000000f087348 */ /* 0x003fea0003c00000 */
[----:B------:R-:W-:Y:S01]  /*1dfe0*/  VOTE.ANY R14, PT, P6 ;  /* 0x00000000000e7806 */ /* 0x000fe200030e0100 */
[----:B01----:R-:W-:Y:S06]  /*1dff0*/  ENDCOLLECTIVE ;  /* 0x000000000000791b */ /* 0x003fec0003800000 */
.L_x_12007:
[----:B------:R-:W-:Y:S05]  /*1e000*/  BSYNC B0 ;  /* 0x0000000000007941 */ /* 0x000fea0003800000 */
.L_x_12006:
        /* <DEDUP_REMOVED lines=9> */
.L_x_12008:
[----:B------:R-:W-:Y:S01]  /*1e0a0*/  IMAD.MOV.U32 R17, RZ, RZ, R14 ;  /* 0x000000ffff117224 */ /* 0x000fe200078e000e */
[----:B------:R-:W-:Y:S06]  /*1e0b0*/  BRA `(.L_x_12009) ;  /* 0xffffffd400fc7947 */ /* 0x000fec000383ffff */
.L_x_11890:
[----:B------:R-:W-:Y:S01]  /*1e0c0*/  BSSY B0, `(.L_x_12010) ;  /* 0x0000007000007945 */ /* 0x000fe20003800000 */
[----:B------:R-:W-:Y:S02]  /*1e0d0*/  IMAD.MOV.U32 R13, RZ, RZ, R8 ;  /* 0x000000ffff0d7224 */ /* 0x000fe400078e0008 */
[----:B------:R-:W-:Y:S02]  /*1e0e0*/  IMAD.MOV.U32 R11, RZ, RZ, 0x1f ;  /* 0x0000001fff0b7424 */ /* 0x000fe400078e00ff */
[----:B------:R-:W-:-:S07]  /*1e0f0*/  IMAD.MOV.U32 R15, RZ, RZ, -0x1 ;  /* 0xffffffffff0f7424 */ /* 0x000fce00078e00ff */
[----:B0123--:R-:W-:Y:S05]  /*1e100*/  WARPSYNC.COLLECTIVE R15, `(.L_x_12011) ;  /* 0x000000000f087348 */ /* 0x00ffea0003c00000 */
[----:B------:R4:W0:Y:S02]  /*1e110*/  SHFL.IDX P6, R14, R13, R12, R11 ;  /* 0x0000000c0d0e7389 */ /* 0x00082400000c000b */
[----:B01234-:R-:W-:Y:S01]  /*1e120*/  ENDCOLLECTIVE ;  /* 0x000000000000791b */ /* 0x01ffe20003800000 */
.L_x_12011:
[----:B------:R-:W-:Y:S05]  /*1e130*/  BSYNC B0 ;  /* 0x0000000000007941 */ /* 0x000fea0003800000 */
.L_x_12010:
[----:B------:R-:W-:Y:S05]  /*1e140*/  BRA `(.L_x_11889) ;  /* 0xffffffd400f47947 */ /* 0x000fea000383ffff */
.L_x_11894:
[----:B0-----:R0:W2:Y:S02]  /*1e150*/  SYNCS.PHASECHK.TRANS64.TRYWAIT P0, [R9+URZ+0x16820], R0 ;  /* 0x01682000090075a7 */ /* 0x0010a4000800017f */
[----:B--2---:R-:W-:Y:S05]  /*1e160*/  @!P0 NANOSLEEP.SYNCS 0x989680 ;  /* 0x009896800000895d */ /* 0x004fea0003900000 */
[----:B------:R-:W2:Y:S02]  /*1e170*/  @!P0 SYNCS.PHASECHK.TRANS64 P0, [R9+URZ+0x16820], R0 ;  /* 0x01682000090085a7 */ /* 0x000ea4000800007f */
[----:B--2---:R-:W-:Y:S05]  /*1e180*/  @!P0 BRA `(.L_x_11894) ;  /* 0xfffffffc00f08947 */ /* 0x004fea000383ffff */
[----:B------:R-:W-:Y:S05]  /*1e190*/  BRA `(.L_x_12012) ;  /* 0xffffffdc00607947 */ /* 0x000fea000383ffff */
.L_x_11895:
        /* <DEDUP_REMOVED lines=11> */
.L_x_12014:
[----:B------:R-:W-:Y:S05]  /*1e250*/  BSYNC B0 ;  /* 0x0000000000007941 */ /* 0x000fea0003800000 */
.L_x_12013:
[----:B------:R-:W-:Y:S05]  /*1e260*/  BRA `(.L_x_12015) ;  /* 0xffffffdc00487947 */ /* 0x000fea000383ffff */
.L_x_11896:
[----:B------:R-:W-:Y:S01]  /*1e270*/  BSSY B0, `(.L_x_12016) ;  /* 0x0000006000007945 */ /* 0x000fe20003800000 */
[----:B------:R-:W-:-:S07]  /*1e280*/  IMAD.MOV.U32 R15, RZ, RZ, -0x1 ;  /* 0xffffffffff0f7424 */ /* 0x000fce00078e00ff */
[----:B01----:R-:W-:Y:S05]  /*1e290*/  WARPSYNC.COLLECTIVE R15, `(.L_x_12017) ;  /* 0x000000000f0c7348 */ /* 0x003fea0003c00000 */
[----:B------:R-:W-:Y:S02]  /*1e2a0*/  ELECT P6, UR62, PT ;  /* 0x00000000003e782f */ /* 0x000fe400038c0000 */
[----:B------:R-:W-:Y:S01]  /*1e2b0*/  MOV R14, UR62 ;  /* 0x0000003e000e7c02 */ /* 0x000fe20008000f00 */
[----:B01----:R-:W-:Y:S10]  /*1e2c0*/  ENDCOLLECTIVE ;  /* 0x000000000000791b */ /* 0x003ff40003800000 */
.L_x_12017:
[----:B------:R-:W-:Y:S05]  /*1e2d0*/  BSYNC B0 ;  /* 0x0000000000007941 */ /* 0x000fea0003800000 */
.L_x_12016:
[----:B------:R-:W-:Y:S05]  /*1e2e0*/  BRA `(.L_x_12018) ;  /* 0xffffffdc003c7947 */ /* 0x000fea000383ffff */
.L_x_11898:
[----:B0-----:R0:W2:Y:S02]  /*1e2f0*/  SYNCS.PHASECHK.TRANS64.TRYWAIT P0, [R7+URZ], R2 ;  /* 0x00000002070075a7 */ /* 0x0010a4000800017f */
[----:B--2---:R-:W-:Y:S05]  /*1e300*/  @!P0 NANOSLEEP.SYNCS 0x989680 ;  /* 0x009896800000895d */ /* 0x004fea0003900000 */
[----:B------:R-:W2:Y:S02]  /*1e310*/  @!P0 SYNCS.PHASECHK.TRANS64 P0, [R7+URZ], R2 ;  /* 0x00000002070085a7 */ /* 0x000ea4000800007f */
[----:B--2---:R-:W-:Y:S05]  /*1e320*/  @!P0 BRA `(.L_x_11898) ;  /* 0xfffffffc00f08947 */ /* 0x004fea000383ffff */
[----:B------:R-:W-:Y:S05]  /*1e330*/  BRA `(.L_x_12019) ;  /* 0xffffffdc00707947 */ /* 0x000fea000383ffff */
.L_x_11899:
[----:B--2---:R2:W3:Y:S02]  /*1e340*/  SYNCS.PHASECHK.TRANS64.TRYWAIT P0, [R3+URZ], R0 ;  /* 0x00000000030075a7 */ /* 0x0044e4000800017f */
[----:B---3--:R-:W-:Y:S05]  /*1e350*/  @!P0 NANOSLEEP.SYNCS 0x989680 ;  /* 0x009896800000895d */ /* 0x008fea0003900000 */
[----:B------:R-:W3:Y:S02]  /*1e360*/  @!P0 SYNCS.PHASECHK.TRANS64 P0, [R3+URZ], R0 ;  /* 0x00000000030085a7 */ /* 0x000ee4000800007f */
[----:B---3--:R-:W-:Y:S05]  /*1e370*/  @!P0 BRA `(.L_x_11899) ;  /* 0xfffffffc00f08947 */ /* 0x008fea000383ffff */
[----:B------:R-:W-:Y:S05]  /*1e380*/  BRA `(.L_x_12020) ;  /* 0xffffffdc00647947 */ /* 0x000fea000383ffff */
.L_x_11901:
[----:B--2---:R2:W3:Y:S02]  /*1e390*/  SYNCS.PHASECHK.TRANS64.TRYWAIT P0, [R5+URZ], R2 ;  /* 0x00000002050075a7 */ /* 0x0044e4000800017f */
[----:B---3--:R-:W-:Y:S05]  /*1e3a0*/  @!P0 NANOSLEEP.SYNCS 0x989680 ;  /* 0x009896800000895d */ /* 0x008fea0003900000 */
[----:B------:R-:W3:Y:S02]  /*1e3b0*/  @!P0 SYNCS.PHASECHK.TRANS64 P0, [R5+URZ], R2 ;  /* 0x00000002050085a7 */ /* 0x000ee4000800007f */
[----:B---3--:R-:W-:Y:S05]  /*1e3c0*/  @!P0 BRA `(.L_x_11901) ;  /* 0xfffffffc00f08947 */ /* 0x008fea000383ffff */
[----:B------:R-:W-:Y:S05]  /*1e3d0*/  BRA `(.L_x_12021) ;  /* 0xffffffdc00687947 */ /* 0x000fea000383ffff */
.L_x_12022:
        /* <DEDUP_REMOVED lines=10> */
.L_x_12793:


//--------------------- .text._ZN7cutlass13device_kernelIN5flash11enable_sm90INS1_16FlashAttnFwdSm90INS1_25CollectiveMainloopFwdSm90ILi2EN4cute5tupleIJNS5_1CILi1EEES8_S8_EEENS6_IJNS7_ILi192EEENS7_ILi128EEENS7_ILi64EEEEEELi64ENS_10bfloat16_tEfNS_4arch4Sm90ELb1ELb0ELb0ELb0ELb0ELb0ELb0ELb1ELb1ELb0ELb0ELb0EEENS1_21CollectiveEpilogueFwdINS6_IJSA_SC_SB_EEES9_SE_SG_Li384ELb0ELb0ELb0ELb0EEENS1_30DynamicPersistentTileSchedulerILi384ELi32ELb0ELb0ELb1EEEEEEEEEvNT_6ParamsE --------------------------
	.section	.text._ZN7cutlass13device_kernelIN5flash11enable_sm90INS1_16FlashAttnFwdSm90INS1_25CollectiveMainloopFwdSm90ILi2EN4cute5tupleIJNS5_1CILi1EEES8_S8_EEENS6_IJNS7_ILi192EEENS7_ILi128EEENS7_ILi64EEEEEELi64ENS_10bfloat16_tEfNS_4arch4Sm90ELb1ELb0ELb0ELb0ELb0ELb0ELb0ELb1ELb1ELb0ELb0ELb0EEENS1_21CollectiveEpilogueFwdINS6_IJSA_SC_SB_EEES9_SE_SG_Li384ELb0ELb0ELb0ELb0EEENS1_30DynamicPersistentTileSchedulerILi384ELi32ELb0ELb0ELb1EEEEEEEEEvNT_6ParamsE,"ax",@progbits
	.align	128
.text._ZN7cutlass13device_kernelIN5flash11enable_sm90INS1_16FlashAttnFwdSm90INS1_25CollectiveMainloopFwdSm90ILi2EN4cute5tupleIJNS5_1CILi1EEES8_S8_EEENS6_IJNS7_ILi192EEENS7_ILi128EEENS7_ILi64EEEEEELi64ENS_10bfloat16_tEfNS_4arch4Sm90ELb1ELb0ELb0ELb0ELb0ELb0ELb0ELb1ELb1ELb0ELb0ELb0EEENS1_21CollectiveEpilogueFwdINS6_IJSA_SC_SB_EEES9_SE_SG_Li384ELb0ELb0ELb0ELb0EEENS1_30DynamicPersistentTileSchedulerILi384ELi32ELb0ELb0ELb1EEEEEEEEEvNT_6ParamsE:
        .type           _ZN7cutlass13device_kernelIN5flash11enable_sm90INS1_16FlashAttnFwdSm90INS1_25CollectiveMainloopFwdSm90ILi2EN4cute5tupleIJNS5_1CILi1EEES8_S8_EEENS6_IJNS7_ILi192EEENS7_ILi128EEENS7_ILi64EEEEEELi64ENS_10bfloat16_tEfNS_4arch4Sm90ELb1ELb0ELb0ELb0ELb0ELb0ELb0ELb1ELb1ELb0ELb0ELb0EEENS1_21CollectiveEpilogueFwdINS6_IJSA_SC_SB_EEES9_SE_SG_Li384ELb0ELb0ELb0ELb0EEENS1_30DynamicPersistentTileSchedulerILi384ELi32ELb0ELb0ELb1EEEEEEEEEvNT_6ParamsE,@function
        .size           _ZN7cutlass13device_kernelIN5flash11enable_sm90INS1_16FlashAttnFwdSm90INS1_25CollectiveMainloopFwdSm90ILi2EN4cute5tupleIJNS5_1CILi1EEES8_S8_EEENS6_IJNS7_ILi192EEENS7_ILi128EEENS7_ILi64EEEEEELi64ENS_10bfloat16_tEfNS_4arch4Sm90ELb1ELb0ELb0ELb0ELb0ELb0ELb0ELb1ELb1ELb0ELb0ELb0EEENS1_21CollectiveEpilogueFwdINS6_IJSA_SC_SB_EEES9_SE_SG_Li384ELb0ELb0ELb0ELb0EEENS1_30DynamicPersistentTileSchedulerILi384ELi32ELb0ELb0ELb1EEEEEEEEEvNT_6ParamsE,(.L_x_12794 - _ZN7cutlass13device_kernelIN5flash11enable_sm90INS1_16FlashAttnFwdSm90INS1_25CollectiveMainloopFwdSm90ILi2EN4cute5tupleIJNS5_1CILi1EEES8_S8_EEENS6_IJNS7_ILi192EEENS7_ILi128EEENS7_ILi64EEEEEELi64ENS_10bfloat16_tEfNS_4arch4Sm90ELb1ELb0ELb0ELb0ELb0ELb0ELb0ELb1ELb1ELb0ELb0ELb0EEENS1_21CollectiveEpilogueFwdINS6_IJSA_SC_SB_EEES9_SE_SG_Li384ELb0ELb0ELb0ELb0EEENS1_30DynamicPersistentTileSchedulerILi384ELi32ELb0ELb0ELb1EEEEEEEEEvNT_6ParamsE)
        .other          _ZN7cutlass13device_kernelIN5flash11enable_sm90INS1_16FlashAttnFwdSm90INS1_25CollectiveMainloopFwdSm90ILi2EN4cute5tupleIJNS5_1CILi1EEES8_S8_EEENS6_IJNS7_ILi192EEENS7_ILi128EEENS7_ILi64EEEEEELi64ENS_10bfloat16_tEfNS_4arch4Sm90ELb1ELb0ELb0ELb0ELb0ELb0ELb0ELb1ELb1ELb0ELb0ELb0EEENS1_21CollectiveEpilogueFwdINS6_IJSA_SC_SB_EEES9_SE_SG_Li384ELb0ELb0ELb0ELb0EEENS1_30DynamicPersistentTileSchedulerILi384ELi32ELb0ELb0ELb1EEEEEEEEEvNT_6ParamsE,@"STO_CUDA_ENTRY STV_DEFAULT"
_ZN7cutlass13device_kernelIN5flash11enable_sm90INS1_16FlashAttnFwdSm90INS1_25CollectiveMainloopFwdSm90ILi2EN4cute5tupleIJNS5_1CILi1EEES8_S8_EEENS6_IJNS7_ILi192EEENS7_ILi128EEENS7_ILi64EEEEEELi64ENS_10bfloat16_tEfNS_4arch4Sm90ELb1ELb0ELb0ELb0ELb0ELb0ELb0ELb1ELb1ELb0ELb0ELb0EEENS1_21CollectiveEpilogueFwdINS6_IJSA_SC_SB_EEES9_SE_SG_Li384ELb0ELb0ELb0ELb0EEENS1_30DynamicPersistentTileSchedulerILi384ELi32ELb0ELb0ELb1EEEEEEEEEvNT_6ParamsE:
        /* <DEDUP_REMOVED lines=23> */
.L_x_12024:
[----:B------:R-:W-:Y:S05]  /*0170*/  BSYNC B0 ;  /* 0x0000000000007941 */ /* 0x000fea0003800000 */
.L_x_12023:
        /* <DEDUP_REMOVED lines=37> */
.L_x_12025:
        /* <DEDUP_REMOVED lines=22> */
.L_x_12026:
        /* <DEDUP_REMOVED lines=18> */
.L_x_12027:
        /* <DEDUP_REMOVED lines=22> */
.L_x_12028:
        /* <DEDUP_REMOVED lines=22> */
.L_x_12029:
        /* <DEDUP_REMOVED lines=8> */
.L_x_12031:
        /* <DEDUP_REMOVED lines=21> */
[----:B------:R-:W-:Y:S01]  /*0ae0*/  LEA.HI R4, R3, R0, RZ, 0x7 ;  /* 0x0000000003047211 */ /* 0x000fe200078f38ff */
[----:B------:R-:W2:Y:S01]  /*0af0*/  S2UR UR6, SR_SWINHI ;  /* 0x00000000000679c3 */ /* 0x000ea20000002f00 */
[----:B------:R-:W-:-:S02]  /*0b00*/  UMOV UR36, URZ ;  /* 0x0000003f00247c82 */ /* 0x000fc40008000000 */
[----:B------:R-:W-:Y:S02]  /*0b10*/  LOP3.LUT R5, R4, 0xffffff80, RZ, 0xc0, !PT ;  /* 0xffffff8004057812 */ /* 0x000fe400078ec0ff */
        /* <DEDUP_REMOVED lines=37> */
.L_x_12078:
        /* <DEDUP_REMOVED lines=20> */
.L_x_12032:
[----:B------:R-:W-:Y:S01]  /*0eb0*/  ULDC UR6, c[0x0][0xdc4] ;  /* 0x0003710000067ab9 */ /* 0x000fe20000000800 */
[----:B------:R-:W-:Y:S01]  /*0ec0*/  UMOV UR41, UR7 ;  /* 0x0000000700297c82 */ /* 0x000fe20008000000 */
[----:B------:R-:W-:-:S11]  /*0ed0*/  UISETP.NE.AND UP0, UPT, UR6, 0x1, UPT ;  /* 0x000000010600788c */ /* 0x000fd6000bf05270 */
[----:B------:R-:W-:Y:S02]  /*0ee0*/  @UP0 ULDC.64 UR10, c[0x0][0xdc8] ;  /* 0x00037200000a0ab9 */ /* 0x000fe40000000a00 */
[----:B------:R-:W-:-:S04]  /*0ef0*/  UIMAD.WIDE.U32 UR4, UR7, UR10, URZ ;  /* 0x0000000a070472a5 */ /* 0x000fc8000f8e003f */
[----:B------:R-:W-:-:S04]  /*0f00*/  @UP0 USHF.R.U32.HI UR41, URZ, UR11, UR5 ;  /* 0x0000000b3f290299 */ /* 0x000fc80008011605 */
[----:B------:R-:W-:-:S12]  /*0f10*/  UIMAD UR4, UR41, UR6, URZ ;  /* 0x00000006290472a4 */ /* 0x000fd8000f8e023f */
.L_x_12033:
        /* <DEDUP_REMOVED lines=10> */
[----:B------:R-:W-:Y:S01]  /*0fc0*/  UIMAD UR42, UR5, 0xc0, URZ ;  /* 0x000000c0052a78a4 */ /* 0x000fe2000f8e023f */
[----:B------:R-:W-:Y:S01]  /*0fd0*/  IMAD.MOV.U32 R0, RZ, RZ, RZ ;  /* 0x000000ffff007224 */ /* 0x000fe200078e00ff */
[----:B------:R-:W-:Y:S01]  /*0fe0*/  ULDC UR52, c[0x0][0x404] ;  /* 0x0001010000347ab9 */ /* 0x000fe20000000800 */
[----:B------:R-:W-:Y:S01]  /*0ff0*/  ULDC UR9, c[0x0][0x288] ;  /* 0x0000a20000097ab9 */ /* 0x000fe20000000800 */
[----:B------:R-:W-:Y:S01]  /*1000*/  UIADD3 UR4, UR7, -UR4, URZ ;  /* 0x8000000407047290 */ /* 0x000fe2000fffe03f */
[----:B------:R-:W-:Y:S01]  /*1010*/  IMAD.MOV.U32 R19, RZ, RZ, RZ ;  /* 0x000000ffff137224 */ /* 0x000fe200078e00ff */
        /* <DEDUP_REMOVED lines=31> */
[----:B------:R-:W-:-:S02]  /*1210*/  IMAD.MOV.U32 R13, RZ, RZ, RZ ;  /* 0x000000ffff0d7224 */ /* 0x000fc400078e00ff */
[----:B------:R-:W-:Y:S01]  /*1220*/  IMAD.MOV.U32 R42, RZ, RZ, RZ ;  /* 0x000000ffff2a7224 */ /* 0x000fe200078e00ff */
[----:B------:R-:W-:-:S05]  /*1230*/  UISETP.GE.AND UP0, UPT, UR47, 0x1, UPT ;  /* 0x000000012f00788c */ /* 0x000fca000bf06270 */
[----:B------:R-:W-:Y:S01]  /*1240*/  @UP1 ULDC UR8, c[0x0][0xdbc] ;  /* 0x00036f0000081ab9 */ /* 0x000fe20000000800 */
[----:B------:R-:W-:Y:S01]  /*1250*/  PLOP3.LUT P1, PT, PT, PT, UP0, 0x80, 0x0 ;  /* 0x000000000000781c */ /* 0x000fe20003f2f008 */
[----:B------:R-:W-:Y:S01]  /*1260*/  UIMAD.WIDE.U32 UR4, UR10, UR8, URZ ;  /* 0x000000080a0472a5 */ /* 0x000fe2000f8e003f */
[----:B------:R-:W-:-:S03]  /*1270*/  @UP1 ULDC UR6, c[0x0][0xdc0] ;  /* 0x0003700000061ab9 */ /* 0x000fc60000000800 */
[----:B------:R-:W-:-:S04]  /*1280*/  @UP1 USHF.R.U32.HI UR44, URZ, UR6, UR5 ;  /* 0x000000063f2c1299 */ /* 0x000fc80008011605 */
[----:B------:R-:W-:-:S04]  /*1290*/  UIADD3 UR4, -UR44, URZ, URZ ;  /* 0x0000003f2c047290 */ /* 0x000fc8000fffe13f */
[----:B------:R-:W-:Y:S01]  /*12a0*/  UIMAD UR43, UR43, UR4, UR10 ;  /* 0x000000042b2b72a4 */ /* 0x000fe2000f8e020a */
[----:B------:R-:W-:Y:S11]  /*12b0*/  @!P1 BRA `(.L_x_12034) ;  /* 0x0000006c00e49947 */ /* 0x000ff60003800000 */
        /* <DEDUP_REMOVED lines=32> */
.L_x_12035:
        /* <DEDUP_REMOVED lines=9> */
.L_x_12137:
[----:B------:R-:W-:Y:S05]  /*1550*/  @!P0 BRA `(.L_x_12037) ;  /* 0x0000000000048947 */ /* 0x000fea0003800000 */
[----:B------:R-:W-:Y:S01]  /*1560*/  BPT.TRAP 0x1 ;  /* 0x000000040000795c */ /* 0x000fe20000300000 */
.L_x_12037:
[----:B-1----:R-:W-:Y:S02]  /*1570*/  IMAD.U32 R3, RZ, RZ, UR36 ;  /* 0x00000024ff037e24 */ /* 0x002fe4000f8e00ff */
[----:B------:R-:W-:-:S03]  /*1580*/  IMAD.U32 R0, RZ, RZ, UR37 ;  /* 0x00000025ff007e24 */ /* 0x000fc6000f8e00ff */
[----:B------:R-:W-:Y:S02]  /*1590*/  LEA R3, R3, UR40, 0x3 ;  /* 0x0000002803037c11 */ /* 0x000fe4000f8e18ff */
[----:B------:R-:W-:-:S04]  /*15a0*/  SHF.L.U32 R0, R0, 0x1f, RZ ;  /* 0x0000001f00007819 */ /* 0x000fc800000006ff */
[----:B------:R1:W2:Y:S01]  /*15b0*/  SYNCS.PHASECHK.TRANS64.TRYWAIT P2, [R3+URZ+0x16830], R0 ;  /* 0x01683000030075a7 */ /* 0x0002a2000804017f */
[----:B------:R-:W-:Y:S05]  /*15c0*/  @!P0 BRA `(.L_x_12038) ;  /* 0x0000000000048947 */ /* 0x000fea0003800000 */
[----:B------:R-:W-:Y:S01]  /*15d0*/  BPT.TRAP 0x1 ;  /* 0x000000040000795c */ /* 0x000fe20000300000 */
.L_x_12038:
[----:B------:R-:W-:Y:S01]  /*15e0*/  LOP3.LUT P1, RZ, R2, 0x7f, RZ, 0xc0, !PT ;  /* 0x0000007f02ff7812 */ /* 0x000fe2000782c0ff */
[----:B------:R-:W-:Y:S01]  /*15f0*/  IMAD.MOV.U32 R119, RZ, RZ, RZ ;  /* 0x000000ffff777224 */ /* 0x000fe200078e00ff */
[----:B--2---:R-:W-:Y:S11]  /*1600*/  @P2 BRA `(.L_x_12039) ;  /* 0x0000000000082947 */ /* 0x004ff60003800000 */
[----:B------:R-:W2:Y:S02]  /*1610*/  SYNCS.PHASECHK.TRANS64.TRYWAIT P2, [R3+URZ+0x16830], R0 ;  /* 0x01683000030075a7 */ /* 0x000ea4000804017f */
[----:B--2---:R-:W-:Y:S05]  /*1620*/  @!P2 BRA `(.L_x_12040) ;  /* 0x000000a40018a947 */ /* 0x004fea0003800000 */
.L_x_12039:
        /* <DEDUP_REMOVED lines=34> */
[----:B------:R-:W-:Y:S01]  /*1850*/  UIADD3 UR28, UR47, -0x2, URZ ;  /* 0xfffffffe2f1c7890 */ /* 0x000fe2000fffe03f */
        /* <DEDUP_REMOVED lines=15> */
[----:B------:R-:W-:Y:S01]  /*1950*/  UMOV UR6, 0xffffff80 ;  /* 0xffffff8000067882 */ /* 0x000fe20000000000 */
[----:B------:R-:W-:Y:S01]  /*1960*/  ULDC UR7, c[0x0][0x2e0] ;  /* 0x0000b80000077ab9 */ /* 0x000fe20000000800 */
[----:B------:R-:W-:-:S04]  /*1970*/  UIMAD UR6, UR47, UR6, 0x80 ;  /* 0x000000802f0674a4 */ /* 0x000fc8000f8e0206 */
[----:B------:R-:W-:-:S06]  /*1980*/  UIMAD UR6, UR52, UR7, UR6 ;  /* 0x00000007340672a4 */ /* 0x000fcc000f8e0206 */
[----:B------:R-:W-:-:S04]  /*1990*/  IMAD.U32 R6, RZ, RZ, UR6 ;  /* 0x00000006ff067e24 */ /* 0x000fc8000f8e00ff */
[----:B------:R-:W-:Y:S01]  /*19a0*/  IMAD R6, R17, -0x2, R6 ;  /* 0xfffffffe11067824 */ /* 0x000fe200078e0206 */
[----:B------:R-:W-:Y:S02]  /*19b0*/  WARPGROUP.DEPBAR.LE gsb0, 0x0 ;  /* 0x00008000000079c5 */ /* 0x000fe40000010000 */
[----:B------:R-:W-:-:S06]  /*19c0*/  WARPGROUP.ARRIVE ;  /* 0x00000000000079c5 */ /* 0x000fcc0000000000 */
[----:B------:R-:W-:Y:S01]  /*19d0*/  HGMMA.64x128x16.F32.BF16 R24, gdesc[UR8], R24, gsb0 ;  /* 0x01e00000081879f0 */ /* 0x000fe20008001818 */
[----:B------:R-:W-:Y:S02]  /*19e0*/  ULDC UR10, c[0x0][0x288] ;  /* 0x0000a200000a7ab9 */ /* 0x000fe40000000800 */
[----:B------:R-:W-:Y:S02]  /*19f0*/  UIADD3 UR11, UR6, 0x1, -UR10 ;  /* 0x00000001060b7890 */ /* 0x000fe4000fffe80a */
[----:B------:R-:W-:Y:S01]  /*1a00*/  UIMAD UR52, UR52, UR7, -UR10 ;  /* 0x00000007343472a4 */ /* 0x000fe2000f8e0a0a */
[----:B------:R-:W-:-:S03]  /*1a10*/  ULDC UR6, c[0x0][0x988] ;  /* 0x0002620000067ab9 */ /* 0x000fc60000000800 */
[----:B------:R-:W-:Y:S01]  /*1a20*/  IMAD.U32 R0, RZ, RZ, UR11 ;  /* 0x0000000bff007e24 */ /* 0x000fe2000f8e00ff */
[----:B------:R-:W-:-:S03]  /*1a30*/  UIADD3 UR52, UR42, UR52, URZ ;  /* 0x000000342a347290 */ /* 0x000fc6000fffe03f */
[----:B------:R-:W-:-:S05]  /*1a40*/  IMAD R89, R17, -0x2, R0 ;  /* 0xfffffffe11597824 */ /* 0x000fca00078e0200 */
[----:B------:R-:W-:-:S04]  /*1a50*/  IADD3 R5, R89, 0x8, R96 ;  /* 0x0000000859057810 */ /* 0x000fc80007ffe060 */
        /* <DEDUP_REMOVED lines=99> */
[----:B------:R-:W-:-:S04]  /*2090*/  FMNMX.FTZ R0, R13, R0, !PT ;  /* 0x000000000d007209 */ /* 0x000fc80007810000 */
[----:B------:R-:W-:-:S05]  /*20a0*/  FMNMX.FTZ R27, R87, R0, !PT ;  /* 0x00000000571b7209 */ /* 0x000fca0007810000 */
[----:B------:R-:W2:Y:S02]  /*20b0*/  SHFL.BFLY PT, R0, R27, 0x2, 0x1f ;  /* 0x0c401f001b007f89 */ /* 0x000ea400000e0000 */
        /* <DEDUP_REMOVED lines=9> */
[----:B--2---:R-:W-:Y:S02]  /*2150*/  FMNMX.FTZ R9, R31, R62, !PT ;  /* 0x0000003e1f097209 */ /* 0x004fe40007810000 */
[----:B------:R-:W-:Y:S01]  /*2160*/  VIADDMNMX R62, R96, R89, R6, PT ;  /* 0x00000059603e7246 */ /* 0x000fe20003800106 */
[----:B------:R-:W-:Y:S01]  /*2170*/  IMAD.MOV.U32 R96, RZ, RZ, R119 ;  /* 0x000000ffff607224 */ /* 0x000fe200078e0077 */
[C---:B------:R-:W-:Y:S01]  /*2180*/  FSETP.NEU.FTZ.AND P2, PT, R9.reuse, -INF , PT ;  /* 0xff8000000900780b */ /* 0x040fe20003f5d000 */
[----:B------:R-:W-:Y:S01]  /*2190*/  FMUL.FTZ R21, R9, R0 ;  /* 0x0000000009157220 */ /* 0x000fe20000410000 */
[C---:B------:R-:W-:Y:S02]  /*21a0*/  ISETP.GT.AND P3, PT, R62.reuse, RZ, PT ;  /* 0x000000ff3e00720c */ /* 0x040fe40003f64270 */
[----:B------:R-:W-:Y:S02]  /*21b0*/  ISETP.GT.AND P4, PT, R62, 0x1, PT ;  /* 0x000000013e00780c */ /* 0x000fe40003f84270 */
[----:B------:R-:W-:-:S02]  /*21c0*/  FSEL R21, R21, RZ, P2 ;  /* 0x000000ff15157208 */ /* 0x000fc40001000000 */
[----:B------:R-:W-:Y:S02]  /*21d0*/  ISETP.GT.AND P2, PT, R62, 0x8, PT ;  /* 0x000000083e00780c */ /* 0x000fe40003f44270 */
        /* <DEDUP_REMOVED lines=18> */
[----:B------:R-:W-:Y:S01]  /*2300*/  FSEL R35, R32, -INF , P2 ;  /* 0xff80000020237808 */ /* 0x000fe20001000000 */
[----:B------:R-:W2:Y:S01]  /*2310*/  MUFU.EX2 R149, R149 ;  /* 0x0000009500957308 */ /* 0x000ea20000000800 */
[----:B------:R-:W-:Y:S01]  /*2320*/  FMNMX.FTZ R24, R29, R24, !PT ;  /* 0x000000181d187209 */ /* 0x000fe20007810000 */
[-CC-:B------:R-:W-:Y:S01]  /*2330*/  FFMA.FTZ R8, R8, R0.reuse, -R21.reuse ;  /* 0x0000000008087223 */ /* 0x180fe20000010815 */
[----:B------:R-:W-:Y:S01]  /*2340*/  ISETP.GT.AND P2, PT, R62, 0x18, PT ;  /* 0x000000183e00780c */ /* 0x000fe20003f44270 */
        /* <DEDUP_REMOVED lines=11> */
[----:B------:R-:W-:Y:S01]  /*2400*/  ISETP.GT.AND P2, PT, R62, 0x20, PT ;  /* 0x000000203e00780c */ /* 0x000fe20003f44270 */
[----:B------:R-:W4:Y:S01]  /*2410*/  MUFU.EX2 R6, R6 ;  /* 0x0000000600067308 */ /* 0x000f220000000800 */
        /* <DEDUP_REMOVED lines=9> */
[----:B------:R-:W5:Y:S01]  /*24b0*/  MUFU.EX2 R145, R145 ;  /* 0x0000009100917308 */ /* 0x000f620000000800 */
[----:B------:R-:W-:Y:S01]  /*24c0*/  ISETP.GT.AND P2, PT, R62, 0x28, PT ;  /* 0x000000283e00780c */ /* 0x000fe20003f44270 */
[-CC-:B------:R-:W-:Y:S01]  /*24d0*/  FFMA.FTZ R129, R15, R0.reuse, -R21.reuse ;  /* 0x000000000f817223 */ /* 0x180fe20000010815 */
[----:B------:R-:W-:Y:S01]  /*24e0*/  FSEL R41, R41, -INF , P3 ;  /* 0xff80000029297808 */ /* 0x000fe20001800000 */
[--C-:B------:R-:W-:Y:S01]  /*24f0*/  FFMA.FTZ R139, R54, R0, -R21.reuse ;  /* 0x00000000368b7223 */ /* 0x100fe20000010815 */
[----:B------:R-:W-:Y:S01]  /*2500*/  FMNMX.FTZ R24, R43, R24, !PT ;  /* 0x000000182b187209 */ /* 0x000fe20007810000 */
[----:B------:R-:W-:Y:S01]  /*2510*/  FFMA.FTZ R127, R19, R0, -R21 ;  /* 0x00000000137f7223 */ /* 0x000fe20000010815 */
[----:B------:R-:W-:Y:S01]  /*2520*/  ISETP.GT.AND P3, PT, R62, 0x29, PT ;  /* 0x000000293e00780c */ /* 0x000fe20003f64270 */
[----:B------:R-:W1:Y:S01]  /*2530*/  MUFU.EX2 R8, R8 ;  /* 0x0000000800087308 */ /* 0x000e620000000800 */
[----:B------:R-:W-:Y:S01]  /*2540*/  FSEL R47, R44, -INF , P2 ;  /* 0xff8000002c2f7808 */ /* 0x000fe20001000000 */
[----:B--2---:R-:W-:Y:S01]  /*2550*/  FADD.FTZ R44, R4, R149 ;  /* 0x00000095042c7221 */ /* 0x004fe20000010000 */
        /* <DEDUP_REMOVED lines=13> */
[----:B------:R3:W2:Y:S01]  /*2630*/  MUFU.EX2 R24, R92 ;  /* 0x0000005c00187308 */ /* 0x0006a20000000800 */
        /* <DEDUP_REMOVED lines=9> */
[----:B------:R-:W-:Y:S01]  /*26d0*/  FFMA.FTZ R10, R10, R0, -R21 ;  /* 0x000000000a0a7223 */ /* 0x000fe20000010815 */
[----:B------:R-:W-:Y:S01]  /*26e0*/  FMNMX.FTZ R32, R49, R28, !PT ;  /* 0x0000001c31207209 */ /* 0x000fe20007810000 */
[--C-:B------:R-:W-:Y:S01]  /*26f0*/  IMAD.MOV.U32 R104, RZ, RZ, R119.reuse ;  /* 0x000000ffff687224 */ /* 0x100fe200078e0077 */
[C---:B------:R-:W-:Y:S01]  /*2700*/  ISETP.GT.AND P2, PT, R62.reuse, 0x40, PT ;  /* 0x000000403e00780c */ /* 0x040fe20003f44270 */
[--C-:B------:R-:W-:Y:S01]  /*2710*/  IMAD.MOV.U32 R102, RZ, RZ, R119.reuse ;  /* 0x000000ffff667224 */ /* 0x100fe200078e0077 */
[----:B------:R-:W-:Y:S01]  /*2720*/  FSEL R53, R53, -INF , P3 ;  /* 0xff80000035357808 */ /* 0x000fe20001800000 */
[----:B------:R4:W-:Y:S01]  /*2730*/  MUFU.EX2 R28, R88 ;  /* 0x00000058001c7308 */ /* 0x0009e20000000800 */
[----:B------:R-:W-:Y:S01]  /*2740*/  FMNMX.FTZ R32, R55, R32, !PT ;  /* 0x0000002037207209 */ /* 0x000fe20007810000 */
[--C-:B------:R-:W-:Y:S01]  /*2750*/  IMAD.MOV.U32 R100, RZ, RZ, R119.reuse ;  /* 0x000000ffff647224 */ /* 0x100fe200078e0077 */
[----:B------:R-:W-:Y:S01]  /*2760*/  ISETP.GT.AND P3, PT, R62, 0x41, PT ;  /* 0x000000413e00780c */ /* 0x000fe20003f64270 */
[--C-:B------:R-:W-:Y:S01]  /*2770*/  IMAD.MOV.U32 R98, RZ, RZ, R119.reuse ;  /* 0x000000ffff627224 */ /* 0x100fe200078e0077 */
[----:B------:R-:W-:Y:S01]  /*2780*/  FSEL R59, R56, -INF , P2 ;  /* 0xff800000383b7808 */ /* 0x000fe20001000000 */
[--C-:B------:R-:W-:Y:S01]  /*2790*/  IMAD.MOV.U32 R94, RZ, RZ, R119.reuse ;  /* 0x000000ffff5e7224 */ /* 0x100fe200078e0077 */
[----:B------:R-:W-:Y:S01]  /*27a0*/  FMNMX.FTZ R32, R53, R32, !PT ;  /* 0x0000002035207209 */ /* 0x000fe20007810000 */
[----:B------:R-:W-:Y:S01]  /*27b0*/  MUFU.EX2 R143, R143 ;  /* 0x0000008f008f7308 */ /* 0x000fe20000000800 */
[C---:B------:R-:W-:Y:S01]  /*27c0*/  ISETP.GT.AND P2, PT, R62.reuse, 0x48, PT ;  /* 0x000000483e00780c */ /* 0x040fe20003f44270 */
[--C-:B---3--:R-:W-:Y:S01]  /*27d0*/  IMAD.MOV.U32 R92, RZ, RZ, R119.reuse ;  /* 0x000000ffff5c7224 */ /* 0x108fe200078e0077 */
[----:B------:R-:W-:Y:S01]  /*27e0*/  FSEL R57, R57, -INF , P3 ;  /* 0xff80000039397808 */ /* 0x000fe20001800000 */
[--C-:B------:R-:W-:Y:S01]  /*27f0*/  IMAD.MOV.U32 R90, RZ, RZ, R119.reuse ;  /* 0x000000ffff5a7224 */ /* 0x100fe200078e0077 */
[----:B------:R-:W-:Y:S01]  /*2800*/  FMNMX.FTZ R32, R59, R32, !PT ;  /* 0x000000203b207209 */ /* 0x000fe20007810000 */
[----:B----4-:R-:W-:Y:S01]  /*2810*/  IMAD.MOV.U32 R88, RZ, RZ, R119 ;  /* 0x000000ffff587224 */ /* 0x010fe200078e0077 */
[----:B------:R-:W-:Y:S01]  /*2820*/  ISETP.GT.AND P3, PT, R62, 0x49, PT ;  /* 0x000000493e00780c */ /* 0x000fe20003f64270 */
[----:B------:R-:W-:Y:S01]  /*2830*/  MUFU.EX2 R137, R137 ;  /* 0x0000008900897308 */ /* 0x000fe20000000800 */
[----:B------:R-:W-:-:S02]  /*2840*/  FSEL R63, R60, -INF , P2 ;  /* 0xff8000003c3f7808 */ /* 0x000fc40001000000 */
[----:B------:R-:W-:Y:S02]  /*2850*/  FMNMX.FTZ R36, R57, R32, !PT ;  /* 0x0000002039247209 */ /* 0x000fe40007810000 */
[C---:B------:R-:W-:Y:S02]  /*2860*/  ISETP.GT.AND P2, PT, R62.reuse, 0x50, PT ;  /* 0x000000503e00780c */ /* 0x040fe40003f44270 */
[----:B------:R-:W-:Y:S01]  /*2870*/  FSEL R61, R61, -INF , P3 ;  /* 0xff8000003d3d7808 */ /* 0x000fe20001800000 */
        /* <DEDUP_REMOVED lines=13> */
[C---:B------:R-:W-:Y:S02]  /*2950*/  ISETP.GT.AND P2, PT, R62.reuse, 0x60, PT ;  /* 0x000000603e00780c */ /* 0x040fe40003f44270 */
[----:B------:R-:W-:Y:S01]  /*2960*/  FSEL R69, R69, -INF , P3 ;  /* 0xff80000045457808 */ /* 0x000fe20001800000 */
[----:B------:R3:W-:Y:S01]  /*2970*/  MUFU.EX2 R36, R40 ;  /* 0x0000002800247308 */ /* 0x0007e20000000800 */
        /* <DEDUP_REMOVED lines=28> */
[----:B------:R-:W-:Y:S01]  /*2b40*/  FMNMX.FTZ R38, R91, R38, !PT ;  /* 0x000000265b267209 */ /* 0x000fe20007810000 */
[----:B------:R-:W-:Y:S01]  /*2b50*/  MUFU.EX2 R20, R20 ;  /* 0x0000001400147308 */ /* 0x000fe20000000800 */
[----:B------:R-:W-:Y:S02]  /*2b60*/  F2FP.BF16.F32.PACK_AB R149, R149, R4 ;  /* 0x000000049595723e */ /* 0x000fe400000010ff */
[----:B------:R-:W-:-:S05]  /*2b70*/  FMNMX.FTZ R38, R85, R38, !PT ;  /* 0x0000002655267209 */ /* 0x000fca0007810000 */
[----:B------:R-:W4:Y:S01]  /*2b80*/  SHFL.BFLY PT, R11, R38, 0x2, 0x1f ;  /* 0x0c401f00260b7f89 */ /* 0x000f2200000e0000 */
[----:B------:R-:W-:Y:S08]  /*2b90*/  MUFU.EX2 R131, R131 ;  /* 0x0000008300837308 */ /* 0x000ff00000000800 */
[----:B------:R-:W-:Y:S08]  /*2ba0*/  MUFU.EX2 R14, R14 ;  /* 0x0000000e000e7308 */ /* 0x000ff00000000800 */
[----:B------:R-:W-:Y:S01]  /*2bb0*/  MUFU.EX2 R125, R125 ;  /* 0x0000007d007d7308 */ /* 0x000fe20000000800 */
[----:B----4-:R-:W-:Y:S01]  /*2bc0*/  FMNMX.FTZ R11, R38, R11, !PT ;  /* 0x0000000b260b7209 */ /* 0x010fe20007810000 */
[----:B------:R-:W-:-:S06]  /*2bd0*/  FFMA.FTZ R38, R75, R0, -R21 ;  /* 0x000000004b267223 */ /* 0x000fcc0000010815 */
[----:B------:R-:W-:Y:S01]  /*2be0*/  MUFU.EX2 R127, R127 ;  /* 0x0000007f007f7308 */ /* 0x000fe20000000800 */
[----:B---3--:R-:W3:Y:S07]  /*2bf0*/  SHFL.BFLY PT, R40, R11, 0x1, 0x1f ;  /* 0x0c201f000b287f89 */ /* 0x008eee00000e0000 */
[----:B------:R-:W-:Y:S08]  /*2c00*/  MUFU.EX2 R38, R38 ;  /* 0x0000002600267308 */ /* 0x000ff00000000800 */
[----:B------:R-:W-:Y:S08]  /*2c10*/  MUFU.EX2 R12, R12 ;  /* 0x0000000c000c7308 */ /* 0x000ff00000000800 */
[----:B------:R-:W-:Y:S01]  /*2c20*/  MUFU.EX2 R121, R121 ;  /* 0x0000007900797308 */ /* 0x000fe20000000800 */
[----:B---3--:R-:W-:Y:S01]  /*2c30*/  FMNMX.FTZ R5, R11, R40, !PT ;  /* 0x000000280b057209 */ /* 0x008fe20007810000 */
[----:B------:R-:W-:-:S03]  /*2c40*/  FFMA.FTZ R40, R87, R0, -R21 ;  /* 0x0000000057287223 */ /* 0x000fc60000010815 */
[C---:B------:R-:W-:Y:S01]  /*2c50*/  FSETP.NEU.FTZ.AND P2, PT, R5.reuse, -INF , PT ;  /* 0xff8000000500780b */ /* 0x040fe20003f5d000 */
[----:B------:R-:W-:Y:S02]  /*2c60*/  FMUL.FTZ R42, R5, R0 ;  /* 0x00000000052a7220 */ /* 0x000fe40000410000 */
[----:B------:R-:W-:Y:S03]  /*2c70*/  MUFU.EX2 R10, R10 ;  /* 0x0000000a000a7308 */ /* 0x000fe60000000800 */
[----:B------:R-:W-:Y:S02]  /*2c80*/  FSEL R42, R42, RZ, P2 ;  /* 0x000000ff2a2a7208 */ /* 0x000fe40001000000 */
[----:B------:R-:W-:-:S03]  /*2c90*/  PLOP3.LUT P2, PT, PT, PT, UP0, 0x80, 0x0 ;  /* 0x000000000000781c */ /* 0x000fc60003f4f008 */
[----:B------:R-:W-:Y:S01]  /*2ca0*/  MUFU.EX2 R123, R123 ;  /* 0x0000007b007b7308 */ /* 0x000fe20000000800 */
[-CC-:B------:R-:W-:Y:S01]  /*2cb0*/  FFMA.FTZ R148, R27, R0.reuse, -R42.reuse ;  /* 0x000000001b947223 */ /* 0x180fe2000001082a */
        /* <DEDUP_REMOVED lines=11> */
[----:B-----5:R-:W-:Y:S01]  /*2d70*/  FADD.FTZ R31, R145, R44 ;  /* 0x0000002c911f7221 */ /* 0x020fe20000010000 */
[-CC-:B------:R-:W-:Y:S01]  /*2d80*/  FFMA.FTZ R19, R41, R0.reuse, -R42.reuse ;  /* 0x0000000029137223 */ /* 0x180fe2000001082a */
[-CC-:B------:R-:W-:Y:S01]  /*2d90*/  FFMA.FTZ R142, R47, R0.reuse, -R42.reuse ;  /* 0x000000002f8e7223 */ /* 0x180fe2000001082a */
[----:B------:R-:W3:Y:S01]  /*2da0*/  MUFU.EX2 R7, R7 ;  /* 0x0000000700077308 */ /* 0x000ee20000000800 */
[----:B-1----:R-:W-:Y:S01]  /*2db0*/  FADD.FTZ R44, R8, R31 ;  /* 0x0000001f082c7221 */ /* 0x002fe20000010000 */
[-CC-:B------:R-:W-:Y:S01]  /*2dc0*/  FFMA.FTZ R21, R45, R0.reuse, -R42.reuse ;  /* 0x000000002d157223 */ /* 0x180fe2000001082a */
[-CC-:B------:R-:W-:Y:S01]  /*2dd0*/  FFMA.FTZ R136, R51, R0.reuse, -R42.reuse ;  /* 0x0000000033887223 */ /* 0x180fe2000001082a */
[-C--:B------:R-:W-:Y:S01]  /*2de0*/  FFMA.FTZ R25, R49, R0.reuse, -R42 ;  /* 0x0000000031197223 */ /* 0x080fe2000001082a */
[----:B--2---:R-:W-:Y:S01]  /*2df0*/  FADD.FTZ R31, R147, R44 ;  /* 0x0000002c931f7221 */ /* 0x004fe20000010000 */
        /* <DEDUP_REMOVED lines=11> */
[----:B---3--:R-:W-:Y:S01]  /*2eb0*/  FADD.FTZ R33, R148, R7 ;  /* 0x0000000794217221 */ /* 0x008fe20000010000 */
[----:B------:R-:W-:Y:S01]  /*2ec0*/  FADD.FTZ R46, R28, R35 ;  /* 0x000000231c2e7221 */ /* 0x000fe20000010000 */
[-CC-:B------:R-:W-:Y:S01]  /*2ed0*/  FFMA.FTZ R130, R65, R0.reuse, -R42.reuse ;  /* 0x0000000041827223 */ /* 0x180fe2000001082a */
[-CC-:B------:R-:W-:Y:S01]  /*2ee0*/  FFMA.FTZ R69, R69, R0.reuse, -R42.reuse ;  /* 0x0000000045457223 */ /* 0x180fe2000001082a */
[----:B------:R-:W-:Y:S01]  /*2ef0*/  F2FP.BF16.F32.PACK_AB R151, R6, R151 ;  /* 0x000000970697723e */ /* 0x000fe200000010ff */
[-CC-:B------:R-:W-:Y:S01]  /*2f00*/  FFMA.FTZ R79, R79, R0.reuse, -R42.reuse ;  /* 0x000000004f4f7223 */ /* 0x180fe2000001082a */
[-CC-:B------:R-:W-:Y:S01]  /*2f10*/  FFMA.FTZ R73, R73, R0.reuse, -R42.reuse ;  /* 0x0000000049497223 */ /* 0x180fe2000001082a */
[----:B------:R-:W3:Y:S01]  /*2f20*/  MUFU.EX2 R144, R144 ;  /* 0x0000009000907308 */ /* 0x000ee20000000800 */
[----:B-1----:R-:W-:Y:S01]  /*2f30*/  FADD.FTZ R44, R150, R33 ;  /* 0x00000021962c7221 */ /* 0x002fe20000010000 */
[-CC-:B------:R-:W-:Y:S01]  /*2f40*/  FFMA.FTZ R83, R83, R0.reuse, -R42.reuse ;  /* 0x0000000053537223 */ /* 0x180fe2000001082a */
[-CC-:B------:R-:W-:Y:S01]  /*2f50*/  FFMA.FTZ R77, R77, R0.reuse, -R42.reuse ;  /* 0x000000004d4d7223 */ /* 0x180fe2000001082a */
[-CC-:B------:R-:W-:Y:S01]  /*2f60*/  FFMA.FTZ R89, R89, R0.reuse, -R42.reuse ;  /* 0x0000000059597223 */ /* 0x180fe2000001082a */
[-CC-:B------:R-:W-:Y:S01]  /*2f70*/  FFMA.FTZ R81, R81, R0.reuse, -R42.reuse ;  /* 0x0000000051517223 */ /* 0x180fe2000001082a */
[----:B------:R-:W-:Y:S01]  /*2f80*/  FFMA.FTZ R91, R91, R0, -R42 ;  /* 0x000000005b5b7223 */ /* 0x000fe2000001082a */
[----:B------:R-:W-:Y:S01]  /*2f90*/  F2FP.BF16.F32.PACK_AB R148, R7, R148 ;  /* 0x000000940794723e */ /* 0x000fe200000010ff */
[----:B------:R-:W1:Y:S01]  /*2fa0*/  MUFU.EX2 R13, R13 ;  /* 0x0000000d000d7308 */ /* 0x000e620000000800 */
[----:B--2---:R-:W-:Y:S01]  /*2fb0*/  FADD.FTZ R33, R11, R44 ;  /* 0x0000002c0b217221 */ /* 0x004fe20000010000 */
[----:B------:R-:W-:-:S02]  /*2fc0*/  F2FP.BF16.F32.PACK_AB R145, R8, R145 ;  /* 0x000000910891723e */ /* 0x000fc400000010ff */
[----:B------:R-:W-:Y:S02]  /*2fd0*/  F2FP.BF16.F32.PACK_AB R147, R24, R147 ;  /* 0x000000931893723e */ /* 0x000fe400000010ff */
[----:B------:R-:W-:Y:S02]  /*2fe0*/  F2FP.BF16.F32.PACK_AB R141, R28, R141 ;  /* 0x0000008d1c8d723e */ /* 0x000fe400000010ff */
[----:B------:R-:W2:Y:S01]  /*2ff0*/  MUFU.EX2 R146, R146 ;  /* 0x0000009200927308 */ /* 0x000ea20000000800 */
[----:B---3--:R-:W-:Y:S01]  /*3000*/  FADD.FTZ R44, R144, R33 ;  /* 0x00000021902c7221 */ /* 0x008fe20000010000 */
[----:B------:R-:W-:Y:S01]  /*3010*/  FADD.FTZ R33, R143, R46 ;  /* 0x0000002e8f217221 */ /* 0x000fe20000010000 */
[C---:B------:R-:W-:Y:S02]  /*3020*/  F2FP.BF16.F32.PACK_AB R143, R32.reuse, R143 ;  /* 0x0000008f208f723e */ /* 0x040fe400000010ff */
[----:B------:R-:W-:Y:S01]  /*3030*/  F2FP.BF16.F32.PACK_AB R150, R11, R150 ;  /* 0x000000960b96723e */ /* 0x000fe200000010ff */
[----:B------:R-:W-:Y:S01]  /*3040*/  FADD.FTZ R46, R32, R33 ;  /* 0x00000021202e7221 */ /* 0x000fe20000010000 */
[-C--:B------:R-:W-:Y:S01]  /*3050*/  FFMA.FTZ R33, R71, R0.reuse, -R42 ;  /* 0x0000000047217223 */ /* 0x080fe2000001082a */
[----:B------:R-:W3:Y:S01]  /*3060*/  MUFU.EX2 R15, R15 ;  /* 0x0000000f000f7308 */ /* 0x000ee20000000800 */
[----:B-1----:R-:W-:Y:S01]  /*3070*/  FADD.FTZ R35, R13, R44 ;  /* 0x0000002c0d237221 */ /* 0x002fe20000010000 */
[----:B------:R-:W-:Y:S01]  /*3080*/  FADD.FTZ R37, R137, R46 ;  /* 0x0000002e89257221 */ /* 0x000fe20000010000 */
[----:B------:R-:W-:Y:S01]  /*3090*/  FFMA.FTZ R42, R85, R0, -R42 ;  /* 0x00000000552a7223 */ /* 0x000fe2000001082a */
[----:B------:R-:W-:-:S02]  /*30a0*/  F2FP.BF16.F32.PACK_AB R137, R36, R137 ;  /* 0x000000892489723e */ /* 0x000fc400000010ff */
[----:B------:R-:W-:Y:S01]  /*30b0*/  FADD.FTZ R46, R36, R37 ;  /* 0x00000025242e7221 */ /* 0x000fe20000010000 */
[----:B------:R-:W-:Y:S01]  /*30c0*/  F2FP.BF16.F32.PACK_AB R144, R13, R144 ;  /* 0x000000900d90723e */ /* 0x000fe200000010ff */
[----:B------:R-:W1:Y:S01]  /*30d0*/  MUFU.EX2 R140, R140 ;  /* 0x0000008c008c7308 */ /* 0x000e620000000800 */
[----:B--2---:R-:W-:-:S07]  /*30e0*/  FADD.FTZ R44, R146, R35 ;  /* 0x00000023922c7221 */ /* 0x004fce0000010000 */
[----:B------:R-:W2:Y:S01]  /*30f0*/  MUFU.EX2 R19, R19 ;  /* 0x0000001300137308 */ /* 0x000ea20000000800 */
[C---:B---3--:R-:W-:Y:S01]  /*3100*/  FADD.FTZ R35, R15.reuse, R44 ;  /* 0x0000002c0f237221 */ /* 0x048fe20000010000 */
[----:B------:R-:W-:-:S06]  /*3110*/  F2FP.BF16.F32.PACK_AB R146, R15, R146 ;  /* 0x000000920f92723e */ /* 0x000fcc00000010ff */
[----:B------:R-:W3:Y:S01]  /*3120*/  MUFU.EX2 R142, R142 ;  /* 0x0000008e008e7308 */ /* 0x000ee20000000800 */
[----:B-1----:R-:W-:Y:S01]  /*3130*/  FADD.FTZ R44, R140, R35 ;  /* 0x000000238c2c7221 */ /* 0x002fe20000010000 */
[----:B------:R-:W-:Y:S01]  /*3140*/  FADD.FTZ R35, R139, R46 ;  /* 0x0000002e8b237221 */ /* 0x000fe20000010000 */
[----:B------:R-:W-:-:S03]  /*3150*/  F2FP.BF16.F32.PACK_AB R139, R34, R139 ;  /* 0x0000008b228b723e */ /* 0x000fc600000010ff */
[----:B------:R-:W-:Y:S02]  /*3160*/  FADD.FTZ R46, R34, R35 ;  /* 0x00000023222e7221 */ /* 0x000fe40000010000 */
[----:B------:R-:W1:Y:S01]  /*3170*/  MUFU.EX2 R21, R21 ;  /* 0x0000001500157308 */ /* 0x000e620000000800 */
[----:B--2---:R-:W-:Y:S01]  /*3180*/  FADD.FTZ R3, R19, R44 ;  /* 0x0000002c13037221 */ /* 0x004fe20000010000 */
[----:B------:R-:W-:Y:S01]  /*3190*/  FADD.FTZ R35, R133, R46 ;  /* 0x0000002e85237221 */ /* 0x000fe20000010000 */
[C---:B------:R-:W-:Y:S02]  /*31a0*/  F2FP.BF16.F32.PACK_AB R133, R30.reuse, R133 ;  /* 0x000000851e85723e */ /* 0x040fe400000010ff */
[----:B------:R-:W-:Y:S01]  /*31b0*/  F2FP.BF16.F32.PACK_AB R140, R19, R140 ;  /* 0x0000008c138c723e */ /* 0x000fe200000010ff */
[----:B------:R-:W-:Y:S02]  /*31c0*/  FADD.FTZ R46, R30, R35 ;  /* 0x000000231e2e7221 */ /* 0x000fe40000010000 */
[----:B------:R-:W2:Y:S01]  /*31d0*/  MUFU.EX2 R136, R136 ;  /* 0x0000008800887308 */ /* 0x000ea20000000800 */
[----:B---3--:R-:W-:Y:S01]  /*31e0*/  FADD.FTZ R44, R142, R3 ;  /* 0x000000038e2c7221 */ /* 0x008fe20000010000 */
[----:B------:R-:W-:Y:S01]  /*31f0*/  FADD.FTZ R35, R135, R46 ;  /* 0x0000002e87237221 */ /* 0x000fe20000010000 */
[----:B------:R-:W-:-:S03]  /*3200*/  F2FP.BF16.F32.PACK_AB R135, R26, R135 ;  /* 0x000000871a87723e */ /* 0x000fc600000010ff */
[----:B------:R-:W-:Y:S02]  /*3210*/  FADD.FTZ R46, R26, R35 ;  /* 0x000000231a2e7221 */ /* 0x000fe40000010000 */
[----:B------:R-:W3:Y:S01]  /*3220*/  MUFU.EX2 R25, R25 ;  /* 0x0000001900197308 */ /* 0x000ee20000000800 */
[----:B-1----:R-:W-:Y:S01]  /*3230*/  FADD.FTZ R3, R21, R44 ;  /* 0x0000002c15037221 */ /* 0x002fe20000010000 */
[----:B------:R-:W-:Y:S01]  /*3240*/  FADD.FTZ R35, R129, R46 ;  /* 0x0000002e81237221 */ /* 0x000fe20000010000 */
[----:B------:R-:W-:Y:S02]  /*3250*/  F2FP.BF16.F32.PACK_AB R129, R20, R129 ;  /* 0x000000811481723e */ /* 0x000fe400000010ff */
[----:B------:R-:W-:-:S03]  /*3260*/  F2FP.BF16.F32.PACK_AB R142, R21, R142 ;  /* 0x0000008e158e723e */ /* 0x000fc600000010ff */
        /* <DEDUP_REMOVED lines=9> */
[----:B------:R-:W-:Y:S01]  /*3300*/  FADD.FTZ R44, R20, R35 ;  /* 0x00000023142c7221 */ /* 0x000fe20000010000 */
[----:B------:R-:W-:-:S03]  /*3310*/  F2FP.BF16.F32.PACK_AB R138, R27, R138 ;  /* 0x0000008a1b8a723e */ /* 0x000fc600000010ff */
[----:B------:R-:W-:Y:S01]  /*3320*/  FADD.FTZ R35, R131, R44 ;  /* 0x0000002c83237221 */ /* 0x000fe20000010000 */
[----:B------:R-:W-:Y:S01]  /*3330*/  F2FP.BF16.F32.PACK_AB R131, R14, R131 ;  /* 0x000000830e83723e */ /* 0x000fe200000010ff */
[----:B------:R-:W2:Y:S01]  /*3340*/  MUFU.EX2 R134, R134 ;  /* 0x0000008600867308 */ /* 0x000ea20000000800 */
[----:B---3--:R-:W-:Y:S01]  /*3350*/  FADD.FTZ R4, R132, R3 ;  /* 0x0000000384047221 */ /* 0x008fe20000010000 */
[----:B------:R-:W-:-:S04]  /*3360*/  FADD.FTZ R6, R14, R35 ;  /* 0x000000230e067221 */ /* 0x000fc80000010000 */
        /* <DEDUP_REMOVED lines=27> */
[----:B------:R-:W-:-:S05]  /*3520*/  F2FP.BF16.F32.PACK_AB R130, R69, R130 ;  /* 0x000000824582723e */ /* 0x000fca00000010ff */
        /* <DEDUP_REMOVED lines=15> */
[----:B------:R-:W-:-:S05]  /*3620*/  IMAD.MOV.U32 R89, RZ, RZ, R119 ;  /* 0x000000ffff597224 */ /* 0x000fca00078e0077 */
[----:B------:R-:W1:Y:S01]  /*3630*/  MUFU.EX2 R40, R40 ;  /* 0x0000002800287308 */ /* 0x000e620000000800 */
[----:B--2---:R-:W-:Y:S01]  /*3640*/  FADD.FTZ R7, R91, R4 ;  /* 0x000000045b077221 */ /* 0x004fe20000010000 */
[----:B---3--:R-:W-:-:S03]  /*3650*/  F2FP.BF16.F32.PACK_AB R122, R42, R91 ;  /* 0x0000005b2a7a723e */ /* 0x008fc600000010ff */
        /* <DEDUP_REMOVED lines=29> */
.L_x_12050:
        /* <DEDUP_REMOVED lines=9> */
.L_x_12043:
[----:B------:R-:W-:Y:S01]  /*38c0*/  ULEA UR6, UR36, UR40, 0x3 ;  /* 0x0000002824067291 */ /* 0x000fe2000f8e183f */
[----:B------:R-:W-:-:S05]  /*38d0*/  IMAD.U32 R0, RZ, RZ, UR37 ;  /* 0x00000025ff007e24 */ /* 0x000fca000f8e00ff */
[----:B------:R-:W-:-:S04]  /*38e0*/  SHF.L.U32 R0, R0, 0x1f, RZ ;  /* 0x0000001f00007819 */ /* 0x000fc800000006ff */
[----:B------:R1:W2:Y:S01]  /*38f0*/  SYNCS.PHASECHK.TRANS64.TRYWAIT P3, [UR6+0x16830], R0 ;  /* 0x01683000ff0075a7 */ /* 0x0002a20008060146 */
[----:B------:R-:W-:Y:S05]  /*3900*/  @!P0 BRA `(.L_x_12044) ;  /* 0x0000000000048947 */ /* 0x000fea0003800000 */
[----:B------:R-:W-:Y:S01]  /*3910*/  BPT.TRAP 0x1 ;  /* 0x000000040000795c */ /* 0x000fe20000300000 */
.L_x_12044:
[----:B--2---:R-:W-:Y:S05]  /*3920*/  @P3 BRA `(.L_x_12042) ;  /* 0x0000000000083947 */ /* 0x004fea0003800000 */
[----:B------:R-:W2:Y:S02]  /*3930*/  SYNCS.PHASECHK.TRANS64.TRYWAIT P3, [UR6+0x16830], R0 ;  /* 0x01683000ff0075a7 */ /* 0x000ea40008060146 */
[----:B--2---:R-:W-:Y:S05]  /*3940*/  @!P3 BRA `(.L_x_12045) ;  /* 0x000000800064b947 */ /* 0x004fea0003800000 */
.L_x_12042:
        /* <DEDUP_REMOVED lines=25> */
.L_x_12047:
[----:B------:R-:W-:Y:S01]  /*3ae0*/  ULEA UR6, UR27, UR40, 0x3 ;  /* 0x000000281b067291 */ /* 0x000fe2000f8e183f */
[----:B------:R-:W-:-:S05]  /*3af0*/  IMAD.U32 R0, RZ, RZ, UR29 ;  /* 0x0000001dff007e24 */ /* 0x000fca000f8e00ff */
[----:B------:R-:W-:-:S04]  /*3b00*/  SHF.L.U32 R0, R0, 0x1f, RZ ;  /* 0x0000001f00007819 */ /* 0x000fc800000006ff */
[----:B------:R1:W2:Y:S01]  /*3b10*/  SYNCS.PHASECHK.TRANS64.TRYWAIT P2, [UR6+0x16850], R0 ;  /* 0x01685000ff0075a7 */ /* 0x0002a20008040146 */
[----:B------:R-:W-:Y:S05]  /*3b20*/  @!P0 BRA `(.L_x_12048) ;  /* 0x0000000000048947 */ /* 0x000fea0003800000 */
[----:B------:R-:W-:Y:S01]  /*3b30*/  BPT.TRAP 0x1 ;  /* 0x000000040000795c */ /* 0x000fe20000300000 */
.L_x_12048:
[----:B--2---:R-:W-:Y:S05]  /*3b40*/  @P2 BRA `(.L_x_12046) ;  /* 0x0000000000082947 */ /* 0x004fea0003800000 */
[----:B------:R-:W2:Y:S02]  /*3b50*/  SYNCS.PHASECHK.TRANS64.TRYWAIT P2, [UR6+0x16850], R0 ;  /* 0x01685000ff0075a7 */ /* 0x000ea40008040146 */
[----:B--2---:R-:W-:Y:S05]  /*3b60*/  @!P2 BRA `(.L_x_12049) ;  /* 0x0000007c00f4a947 */ /* 0x004fea0003800000 */
.L_x_12046:
[----:B------:R-:W-:Y:S01]  /*3b70*/  UIADD3 UR6, UR40, 0x400, URZ ;  /* 0x0000040028067890 */ /* 0x000fe2000fffe03f */
[----:B------:R-:W-:Y:S01]  /*3b80*/  WARPGROUP.ARRIVE ;  /* 0x00000000000079c5 */ /* 0x000fe20000000000 */
[----:B------:R-:W-:Y:S01]  /*3b90*/  UMOV UR7, 0x40000040 ;  /* 0x4000004000077882 */ /* 0x000fe20000000000 */
[----:B------:R-:W-:Y:S02]  /*3ba0*/  UISETP.NE.U32.AND UP0, UPT, UR22, URZ, UPT ;  /* 0x0000003f1600728c */ /* 0x000fe4000bf05070 */
[----:B------:R-:W-:Y:S02]  /*3bb0*/  USHF.R.U32.HI UR6, URZ, 0x4, UR6 ;  /* 0x000000043f067899 */ /* 0x000fe40008011606 */
[----:B------:R-:W-:Y:S02]  /*3bc0*/  UISETP.NE.AND.EX UP0, UPT, UR23, URZ, UPT, UP0 ;  /* 0x0000003f1700728c */ /* 0x000fe4000bf05300 */
[----:B------:R-:W-:Y:S01]  /*3bd0*/  ULOP3.LUT UR6, UR6, 0x3fff, URZ, 0xc0, !UPT ;  /* 0x00003fff06067892 */ /* 0x000fe2000f8ec03f */
[----:B------:R-:W-:-:S03]  /*3be0*/  UMOV UR29, UR37 ;  /* 0x00000025001d7c82 */ /* 0x000fc60008000000 */
[----:B------:R-:W-:-:S07]  /*3bf0*/  ULEA UR10, UR27, UR6, 0xa ;  /* 0x000000061b0a7291 */ /* 0x000fce000f8e503f */
[----:B------:R-:W-:Y:S02]  /*3c00*/  UMOV UR6, UR10 ;  /* 0x0000000a00067c82 */ /* 0x000fe40008000000 */
[----:B------:R-:W-:Y:S01]  /*3c10*/  HGMMA.64x64x16.F32.BF16 R88, R148, gdesc[UR4].tnspB, R88, gsb0 ;  /* 0x40e0000494587df0 */ /* 0x000fe20008001858 */
[----:B------:R-:W-:Y:S01]  /*3c20*/  UMOV UR6, 0xffffff80 ;  /* 0xffffff8000067882 */ /* 0x000fe20000000000 */
[----:B------:R-:W-:Y:S02]  /*3c30*/  USEL UR7, UR25, 0x1, UP0 ;  /* 0x0000000119077887 */ /* 0x000fe40008000000 */
[----:B------:R-:W-:Y:S02]  /*3c40*/  UIMAD UR6, UR28, UR6, 0x1 ;  /* 0x000000011c0674a4 */ /* 0x000fe4000f8e0206 */
[----:B------:R-:W-:Y:S02]  /*3c50*/  UISETP.GT.AND UP0, UPT, UR28, UR26, UPT ;  /* 0x0000001a1c00728c */ /* 0x000fe4000bf04270 */
[----:B------:R-:W-:-:S02]  /*3c60*/  UIADD3 UR6, UR42, UR6, URZ ;  /* 0x000000062a067290 */ /* 0x000fc4000fffe03f */
[----:B------:R-:W-:Y:S02]  /*3c70*/  UIADD3 UR28, UR28, -0x1, URZ ;  /* 0xffffffff1c1c7890 */ /* 0x000fe4000fffe03f */
[----:B------:R-:W-:-:S03]  /*3c80*/  UIMAD UR6, UR7, UR24, UR6 ;  /* 0x00000018070672a4 */ /* 0x000fc6000f8e0206 */
[----:B------:R-:W-:Y:S01]  /*3c90*/  UMOV UR7, 0x40000040 ;  /* 0x4000004000077882 */ /* 0x000fe20000000000 */
[----:B------:R-:W-:-:S06]  /*3ca0*/  UIADD3 UR6, UR6, -UR21, URZ ;  /* 0x8000001506067290 */ /* 0x000fcc000fffe03f */
[----:B-12---:R-:W-:Y:S01]  /*3cb0*/  IMAD.U32 R0, RZ, RZ, UR6 ;  /* 0x00000006ff007e24 */ /* 0x006fe2000f8e00ff */
        /* <DEDUP_REMOVED lines=30> */
[----:B------:R-:W-:Y:S01]  /*3ea0*/  HGMMA.64x64x16.F32.BF16 R88, R144, gdesc[UR4].tnspB, R88, gsb0 ;  /* 0x40e0000490587df0 */ /* 0x000fe20008001858 */
[----:B------:R-:W-:Y:S01]  /*3eb0*/  UIADD3 UR6, UR10, 0x100, URZ ;  /* 0x000001000a067890 */ /* 0x000fe2000fffe03f */
[----:B------:R-:W-:Y:S01]  /*3ec0*/  FSEL R19, R40, -INF , P2 ;  /* 0xff80000028137808 */ /* 0x000fe20001000000 */
[----:B------:R-:W-:Y:S01]  /*3ed0*/  UMOV UR7, 0x40000040 ;  /* 0x4000004000077882 */ /* 0x000fe20000000000 */
        /* <DEDUP_REMOVED lines=30> */
[----:B------:R-:W-:Y:S01]  /*40c0*/  WARPGROUP.ARRIVE ;  /* 0x00000000000079c5 */ /* 0x000fe20000000000 */
[----:B------:R-:W-:Y:S02]  /*40d0*/  FSEL R145, R48, -INF , P2 ;  /* 0xff80000030917808 */ /* 0x000fe40001000000 */
[----:B------:R-:W-:Y:S02]  /*40e0*/  ISETP.GT.AND P2, PT, R8, 0x38, PT ;  /* 0x000000380800780c */ /* 0x000fe40003f44270 */
[----:B------:R-:W-:Y:S01]  /*40f0*/  FMNMX.FTZ R0, R145, R0, !PT ;  /* 0x0000000091007209 */ /* 0x000fe20007810000 */
[----:B------:R-:W-:Y:S01]  /*4100*/  HGMMA.64x64x16.F32.BF16 R88, R140, gdesc[UR4].tnspB, R88, gsb0 ;  /* 0x40e000048c587df0 */ /* 0x000fe20008001858 */
[----:B------:R-:W-:Y:S01]  /*4110*/  FSEL R147, R52, -INF , P2 ;  /* 0xff80000034937808 */ /* 0x000fe20001000000 */
[----:B------:R-:W-:Y:S01]  /*4120*/  UIADD3 UR6, UR10, 0x180, URZ ;  /* 0x000001800a067890 */ /* 0x000fe2000fffe03f */
[----:B------:R-:W-:Y:S01]  /*4130*/  FMNMX.FTZ R0, R49, R0, !PT ;  /* 0x0000000031007209 */ /* 0x000fe20007810000 */
[----:B------:R-:W-:Y:S01]  /*4140*/  UMOV UR7, 0x40000040 ;  /* 0x4000004000077882 */ /* 0x000fe20000000000 */
        /* <DEDUP_REMOVED lines=16> */
[C---:B------:R-:W-:Y:S02]  /*4250*/  ISETP.GT.AND P2, PT, R8.reuse, 0x60, PT ;  /* 0x000000600800780c */ /* 0x040fe40003f44270 */
        /* <DEDUP_REMOVED lines=18> */
[C---:B------:R-:W-:Y:S01]  /*4380*/  ISETP.GT.AND P2, PT, R8.reuse, 0x78, PT ;  /* 0x000000780800780c */ /* 0x040fe20003f44270 */
[----:B------:R-:W-:Y:S01]  /*4390*/  VIADD R8, R8, 0x8 ;  /* 0x0000000808087836 */ /* 0x000fe20000000000 */
[----:B------:R-:W-:Y:S02]  /*43a0*/  FMNMX.FTZ R0, R157, R0, !PT ;  /* 0x000000009d007209 */ /* 0x000fe40007810000 */
[----:B------:R-:W-:-:S02]  /*43b0*/  FSEL R84, R84, -INF , P2 ;  /* 0xff80000054547808 */ /* 0x000fc40001000000 */
[----:B------:R-:W-:Y:S02]  /*43c0*/  FMNMX.FTZ R5, R81, R0, !PT ;  /* 0x0000000051057209 */ /* 0x000fe40007810000 */
[----:B------:R-:W-:Y:S02]  /*43d0*/  ISETP.GT.AND P4, PT, R8, RZ, PT ;  /* 0x000000ff0800720c */ /* 0x000fe40003f84270 */
[----:B------:R-:W-:Y:S02]  /*43e0*/  FMNMX.FTZ R0, R84, R5, !PT ;  /* 0x0000000554007209 */ /* 0x000fe40007810000 */
[----:B------:R-:W-:Y:S02]  /*43f0*/  ISETP.GT.AND P3, PT, R8, 0x1, PT ;  /* 0x000000010800780c */ /* 0x000fe40003f64270 */
[----:B------:R-:W-:Y:S02]  /*4400*/  FMNMX.FTZ R12, R85, R0, !PT ;  /* 0x00000000550c7209 */ /* 0x000fe40007810000 */
[----:B------:R-:W1:Y:S01]  /*4410*/  LDC R0, c[0x0][0x988] ;  /* 0x00026200ff007b82 */ /* 0x000e620000000800 */
[----:B------:R-:W-:-:S02]  /*4420*/  FSEL R26, R26, -INF , P4 ;  /* 0xff8000001a1a7808 */ /* 0x000fc40002000000 */
[----:B------:R-:W2:Y:S01]  /*4430*/  SHFL.BFLY PT, R5, R12, 0x2, 0x1f ;  /* 0x0c401f000c057f89 */ /* 0x000ea200000e0000 */
[C---:B------:R-:W-:Y:S02]  /*4440*/  ISETP.GT.AND P4, PT, R8.reuse, 0x8, PT ;  /* 0x000000080800780c */ /* 0x040fe40003f84270 */
        /* <DEDUP_REMOVED lines=13> */
[----:B------:R-:W-:-:S04]  /*4520*/  ISETP.GT.AND P3, PT, R8, 0x29, PT ;  /* 0x000000290800780c */ /* 0x000fc80003f64270 */
[----:B------:R-:W-:Y:S02]  /*4530*/  FSEL R47, R47, -INF , P3 ;  /* 0xff8000002f2f7808 */ /* 0x000fe40001800000 */
[----:B------:R-:W-:-:S04]  /*4540*/  ISETP.GT.AND P3, PT, R8, 0x31, PT ;  /* 0x000000310800780c */ /* 0x000fc80003f64270 */
[----:B------:R-:W-:Y:S02]  /*4550*/  FSEL R51, R51, -INF , P3 ;  /* 0xff80000033337808 */ /* 0x000fe40001800000 */
[C---:B------:R-:W-:Y:S01]  /*4560*/  ISETP.GT.AND P3, PT, R8.reuse, 0x39, PT ;  /* 0x000000390800780c */ /* 0x040fe20003f64270 */
[----:B------:R-:W-:Y:S02]  /*4570*/  WARPGROUP.DEPBAR.LE gsb0, 0x0 ;  /* 0x00008000000079c5 */ /* 0x000fe40000010000 */
[----:B------:R-:W-:Y:S01]  /*4580*/  WARPGROUP.ARRIVE ;  /* 0x00000000000079c5 */ /* 0x000fe20000000000 */
[----:B------:R-:W-:Y:S02]  /*4590*/  FSEL R55, R55, -INF , P3 ;  /* 0xff80000037377808 */ /* 0x000fe40001800000 */
[----:B------:R-:W-:-:S03]  /*45a0*/  ISETP.GT.AND P3, PT, R8, 0x41, PT ;  /* 0x000000410800780c */ /* 0x000fc60003f64270 */
[----:B------:R-:W-:Y:S01]  /*45b0*/  HGMMA.64x64x16.F32.BF16 R88, R132, gdesc[UR4].tnspB, R88, gsb0 ;  /* 0x40e0000484587df0 */ /* 0x000fe20008001858 */
[----:B--2---:R-:W-:Y:S01]  /*45c0*/  FMNMX.FTZ R5, R14, R5, !PT ;  /* 0x000000050e057209 */ /* 0x004fe20007810000 */
[----:B------:R-:W-:Y:S01]  /*45d0*/  UIADD3 UR6, UR10, 0x280, URZ ;  /* 0x000002800a067890 */ /* 0x000fe2000fffe03f */
[----:B------:R-:W-:Y:S01]  /*45e0*/  FSEL R59, R59, -INF , P3 ;  /* 0xff8000003b3b7808 */ /* 0x000fe20001800000 */
[----:B------:R-:W-:Y:S01]  /*45f0*/  UMOV UR7, 0x40000040 ;  /* 0x4000004000077882 */ /* 0x000fe20000000000 */
[C---:B------:R-:W-:Y:S01]  /*4600*/  FSETP.NEU.FTZ.AND P2, PT, R5.reuse, -INF , PT ;  /* 0xff8000000500780b */ /* 0x040fe20003f5d000 */
[----:B-1----:R-:W-:Y:S01]  /*4610*/  FMUL.FTZ R10, R5, R0 ;  /* 0x00000000050a7220 */ /* 0x002fe20000410000 */
[----:B------:R-:W-:-:S04]  /*4620*/  ISETP.GT.AND P3, PT, R8, 0x49, PT ;  /* 0x000000490800780c */ /* 0x000fc80003f64270 */
[----:B------:R-:W-:Y:S02]  /*4630*/  FSEL R10, R10, RZ, P2 ;  /* 0x000000ff0a0a7208 */ /* 0x000fe40001000000 */
[----:B------:R-:W-:Y:S02]  /*4640*/  FSEL R63, R63, -INF , P3 ;  /* 0xff8000003f3f7808 */ /* 0x000fe40001800000 */
[----:B------:R-:W-:Y:S01]  /*4650*/  ISETP.GT.AND P3, PT, R8, 0x51, PT ;  /* 0x000000510800780c */ /* 0x000fe20003f64270 */
        /* <DEDUP_REMOVED lines=36> */
[-CC-:B------:R-:W-:Y:S01]  /*48a0*/  FFMA.FTZ R61, R65, R0.reuse, -R10.reuse ;  /* 0x00000000413d7223 */ /* 0x180fe2000001080a */
[-CC-:B------:R-:W-:Y:S01]  /*48b0*/  FFMA.FTZ R65, R69, R0.reuse, -R10.reuse ;  /* 0x0000000045417223 */ /* 0x180fe2000001080a */
[-CC-:B------:R-:W-:Y:S01]  /*48c0*/  FFMA.FTZ R69, R73, R0.reuse, -R10.reuse ;  /* 0x0000000049457223 */ /* 0x180fe2000001080a */
[----:B------:R-:W-:Y:S01]  /*48d0*/  FSEL R71, R71, -INF , P3 ;  /* 0xff80000047477808 */ /* 0x000fe20001800000 */
[-CC-:B------:R-:W-:Y:S01]  /*48e0*/  FFMA.FTZ R73, R77, R0.reuse, -R10.reuse ;  /* 0x000000004d497223 */ /* 0x180fe2000001080a */
[C---:B------:R-:W-:Y:S01]  /*48f0*/  ISETP.GT.AND P3, PT, R8.reuse, 0x61, PT ;  /* 0x000000610800780c */ /* 0x040fe20003f64270 */
[-CC-:B------:R-:W-:Y:S01]  /*4900*/  FFMA.FTZ R77, R81, R0.reuse, -R10.reuse ;  /* 0x00000000514d7223 */ /* 0x180fe2000001080a */
[----:B------:R-:W-:Y:S01]  /*4910*/  FSEL R81, R5, RZ, P2 ;  /* 0x000000ff05517208 */ /* 0x000fe20001000000 */
[-C--:B------:R-:W-:Y:S01]  /*4920*/  FFMA.FTZ R30, R85, R0.reuse, -R10 ;  /* 0x00000000551e7223 */ /* 0x080fe2000001080a */
[----:B------:R-:W-:Y:S01]  /*4930*/  FSEL R75, R75, -INF , P3 ;  /* 0xff8000004b4b7808 */ /* 0x000fe20001800000 */
[----:B------:R-:W-:Y:S01]  /*4940*/  MUFU.EX2 R137, R137 ;  /* 0x0000008900897308 */ /* 0x000fe20000000800 */
[C---:B------:R-:W-:Y:S01]  /*4950*/  ISETP.GT.AND P3, PT, R8.reuse, 0x69, PT ;  /* 0x000000690800780c */ /* 0x040fe20003f64270 */
[----:B------:R-:W-:Y:S01]  /*4960*/  FADD.FTZ R85, -R81, R6 ;  /* 0x0000000651557221 */ /* 0x000fe20000010100 */
[-CC-:B------:R-:W-:Y:S01]  /*4970*/  FFMA.FTZ R14, R141, R0.reuse, -R10.reuse ;  /* 0x000000008d0e7223 */ /* 0x180fe2000001080a */
[-CC-:B------:R-:W-:Y:S01]  /*4980*/  FFMA.FTZ R24, R157, R0.reuse, -R10.reuse ;  /* 0x000000009d187223 */ /* 0x180fe2000001080a */
[----:B------:R-:W-:Y:S01]  /*4990*/  FSEL R79, R79, -INF , P3 ;  /* 0xff8000004f4f7808 */ /* 0x000fe20001800000 */
[-C--:B------:R-:W-:Y:S01]  /*49a0*/  FMUL.FTZ R6, R85, R0.reuse ;  /* 0x0000000055067220 */ /* 0x080fe20000410000 */
[----:B------:R-:W-:Y:S01]  /*49b0*/  ISETP.GT.AND P3, PT, R8, 0x71, PT ;  /* 0x000000710800780c */ /* 0x000fe20003f64270 */
[----:B------:R-:W-:Y:S01]  /*49c0*/  MUFU.EX2 R148, R148 ;  /* 0x0000009400947308 */ /* 0x000fe20000000800 */
[----:B------:R-:W-:-:S02]  /*49d0*/  FFMA.FTZ R84, R84, R0, -R10 ;  /* 0x0000000054547223 */ /* 0x000fc4000001080a */
[----:B------:R-:W-:Y:S02]  /*49e0*/  FSEL R83, R83, -INF , P3 ;  /* 0xff80000053537808 */ /* 0x000fe40001800000 */
[----:B------:R-:W-:Y:S01]  /*49f0*/  ISETP.GT.AND P3, PT, R8, 0x79, PT ;  /* 0x000000790800780c */ /* 0x000fe20003f64270 */
[----:B------:R-:W-:Y:S02]  /*4a00*/  WARPGROUP.DEPBAR.LE gsb0, 0x0 ;  /* 0x00008000000079c5 */ /* 0x000fe40000010000 */
[----:B------:R-:W-:Y:S01]  /*4a10*/  WARPGROUP.ARRIVE ;  /* 0x00000000000079c5 */ /* 0x000fe20000000000 */
[----:B------:R-:W-:Y:S01]  /*4a20*/  FSEL R133, R46, -INF , P4 ;  /* 0xff8000002e857808 */ /* 0x000fe20002000000 */
[-CC-:B------:R-:W-:Y:S01]  /*4a30*/  FFMA.FTZ R132, R149, R0.reuse, -R10.reuse ;  /* 0x0000000095847223 */ /* 0x180fe2000001080a */
[----:B------:R-:W-:Y:S01]  /*4a40*/  ISETP.GT.AND P4, PT, R8, 0x30, PT ;  /* 0x000000300800780c */ /* 0x000fe20003f84270 */
[----:B------:R-:W-:Y:S01]  /*4a50*/  FFMA.FTZ R134, R151, R0, -R10 ;  /* 0x0000000097867223 */ /* 0x000fe2000001080a */
[----:B------:R-:W-:Y:S01]  /*4a60*/  FMNMX.FTZ R12, R133, R12, !PT ;  /* 0x0000000c850c7209 */ /* 0x000fe20007810000 */
[----:B------:R-:W-:Y:S01]  /*4a70*/  HGMMA.64x64x16.F32.BF16 R88, R128, gdesc[UR4].tnspB, R88, gsb0 ;  /* 0x40e0000480587df0 */ /* 0x000fe20008001858 */
[----:B------:R-:W-:Y:S01]  /*4a80*/  FSEL R41, R50, -INF , P4 ;  /* 0xff80000032297808 */ /* 0x000fe20002000000 */
[----:B------:R-:W-:Y:S01]  /*4a90*/  UIADD3 UR6, UR10, 0x300, URZ ;  /* 0x000003000a067890 */ /* 0x000fe2000fffe03f */
[----:B------:R-:W-:Y:S01]  /*4aa0*/  FMNMX.FTZ R12, R47, R12, !PT ;  /* 0x0000000c2f0c7209 */ /* 0x000fe20007810000 */
[----:B------:R-:W-:Y:S01]  /*4ab0*/  UMOV UR7, 0x40000040 ;  /* 0x4000004000077882 */ /* 0x000fe20000000000 */
[----:B------:R-:W-:Y:S01]  /*4ac0*/  ISETP.GT.AND P4, PT, R8, 0x38, PT ;  /* 0x000000380800780c */ /* 0x000fe20003f84270 */
[----:B------:R-:W1:Y:S01]  /*4ad0*/  MUFU.EX2 R6, R6 ;  /* 0x0000000600067308 */ /* 0x000e620000000800 */
[----:B------:R-:W-:-:S02]  /*4ae0*/  FMNMX.FTZ R12, R41, R12, !PT ;  /* 0x0000000c290c7209 */ /* 0x000fc40007810000 */
[----:B------:R-:W-:Y:S02]  /*4af0*/  FSEL R135, R54, -INF , P4 ;  /* 0xff80000036877808 */ /* 0x000fe40002000000 */
[----:B------:R-:W-:Y:S02]  /*4b00*/  FMNMX.FTZ R12, R51, R12, !PT ;  /* 0x0000000c330c7209 */ /* 0x000fe40007810000 */
[----:B------:R-:W-:Y:S01]  /*4b10*/  ISETP.GT.AND P4, PT, R8, 0x40, PT ;  /* 0x000000400800780c */ /* 0x000fe20003f84270 */
[----:B------:R-:W2:Y:S01]  /*4b20*/  MUFU.EX2 R150, R150 ;  /* 0x0000009600967308 */ /* 0x000ea20000000800 */
[----:B------:R-:W-:Y:S02]  /*4b30*/  FMNMX.FTZ R12, R135, R12, !PT ;  /* 0x0000000c870c7209 */ /* 0x000fe40007810000 */
[----:B------:R-:W-:Y:S02]  /*4b40*/  FSEL R139, R58, -INF , P4 ;  /* 0xff8000003a8b7808 */ /* 0x000fe40002000000 */
[----:B------:R-:W-:-:S02]  /*4b50*/  FMNMX.FTZ R12, R55, R12, !PT ;  /* 0x0000000c370c7209 */ /* 0x000fc40007810000 */
[----:B------:R-:W-:Y:S01]  /*4b60*/  ISETP.GT.AND P4, PT, R8, 0x48, PT ;  /* 0x000000480800780c */ /* 0x000fe20003f84270 */
[----:B------:R-:W3:Y:S01]  /*4b70*/  MUFU.EX2 R11, R11 ;  /* 0x0000000b000b7308 */ /* 0x000ee20000000800 */
[----:B------:R-:W-:Y:S02]  /*4b80*/  FMNMX.FTZ R12, R139, R12, !PT ;  /* 0x0000000c8b0c7209 */ /* 0x000fe40007810000 */
[----:B------:R-:W-:Y:S02]  /*4b90*/  FSEL R145, R62, -INF , P4 ;  /* 0xff8000003e917808 */ /* 0x000fe40002000000 */
[----:B------:R-:W-:Y:S02]  /*4ba0*/  FMNMX.FTZ R12, R59, R12, !PT ;  /* 0x0000000c3b0c7209 */ /* 0x000fe40007810000 */
[----:B------:R-:W-:Y:S01]  /*4bb0*/  ISETP.GT.AND P4, PT, R8, 0x50, PT ;  /* 0x000000500800780c */ /* 0x000fe20003f84270 */
[----:B------:R-:W4:Y:S01]  /*4bc0*/  MUFU.EX2 R144, R144 ;  /* 0x0000009000907308 */ /* 0x000f220000000800 */
[----:B------:R-:W-:-:S02]  /*4bd0*/  FMNMX.FTZ R12, R145, R12, !PT ;  /* 0x0000000c910c7209 */ /* 0x000fc40007810000 */
[----:B------:R-:W-:Y:S02]  /*4be0*/  FSEL R66, R66, -INF , P4 ;  /* 0xff80000042427808 */ /* 0x000fe40002000000 */
[----:B------:R-:W-:Y:S02]  /*4bf0*/  FMNMX.FTZ R9, R63, R12, !PT ;  /* 0x0000000c3f097209 */ /* 0x000fe40007810000 */
[----:B------:R-:W-:Y:S01]  /*4c00*/  ISETP.GT.AND P4, PT, R8, 0x58, PT ;  /* 0x000000580800780c */ /* 0x000fe20003f84270 */
[----:B------:R-:W5:Y:S01]  /*4c10*/  MUFU.EX2 R25, R25 ;  /* 0x0000001900197308 */ /* 0x000f620000000800 */
[----:B------:R-:W-:Y:S02]  /*4c20*/  FMNMX.FTZ R12, R66, R9, !PT ;  /* 0x00000009420c7209 */ /* 0x000fe40007810000 */
[----:B------:R-:W-:Y:S02]  /*4c30*/  FSEL R147, R70, -INF , P4 ;  /* 0xff80000046937808 */ /* 0x000fe40002000000 */
[----:B------:R-:W-:-:S02]  /*4c40*/  FMNMX.FTZ R12, R67, R12, !PT ;  /* 0x0000000c430c7209 */ /* 0x000fc40007810000 */
[----:B------:R-:W-:Y:S01]  /*4c50*/  ISETP.GT.AND P4, PT, R8, 0x60, PT ;  /* 0x000000600800780c */ /* 0x000fe20003f84270 */
[----:B------:R-:W5:Y:S01]  /*4c60*/  MUFU.EX2 R146, R146 ;  /* 0x0000009200927308 */ /* 0x000f620000000800 */
[----:B------:R-:W-:Y:S02]  /*4c70*/  FMNMX.FTZ R12, R147, R12, !PT ;  /* 0x0000000c930c7209 */ /* 0x000fe40007810000 */
[----:B------:R-:W-:Y:S02]  /*4c80*/  FSEL R74, R74, -INF , P4 ;  /* 0xff8000004a4a7808 */ /* 0x000fe40002000000 */
[----:B------:R-:W-:Y:S02]  /*4c90*/  FMNMX.FTZ R9, R71, R12, !PT ;  /* 0x0000000c47097209 */ /* 0x000fe40007810000 */
[----:B------:R-:W-:Y:S01]  /*4ca0*/  ISETP.GT.AND P4, PT, R8, 0x68, PT ;  /* 0x000000680800780c */ /* 0x000fe20003f84270 */
[----:B------:R-:W5:Y:S01]  /*4cb0*/  MUFU.EX2 R15, R15 ;  /* 0x0000000f000f7308 */ /* 0x000f620000000800 */
        /* <DEDUP_REMOVED lines=10> */
[----:B------:R-:W-:Y:S01]  /*4d60*/  FMNMX.FTZ R12, R82, R9, !PT ;  /* 0x00000009520c7209 */ /* 0x000fe20007810000 */
[--C-:B------:R-:W-:Y:S01]  /*4d70*/  FFMA.FTZ R8, R153, R0, -R10.reuse ;  /* 0x0000000099087223 */ /* 0x100fe2000001080a */
[----:B------:R-:W-:Y:S02]  /*4d80*/  FSEL R151, R86, -INF , P4 ;  /* 0xff80000056977808 */ /* 0x000fe40002000000 */
[----:B------:R-:W-:Y:S02]  /*4d90*/  FMNMX.FTZ R12, R83, R12, !PT ;  /* 0x0000000c530c7209 */ /* 0x000fe40007810000 */
[----:B------:R-:W-:Y:S01]  /*4da0*/  FSEL R87, R87, -INF , P3 ;  /* 0xff80000057577808 */ /* 0x000fe20001800000 */
[----:B------:R-:W-:Y:S02]  /*4db0*/  WARPGROUP.DEPBAR.LE gsb0, 0x0 ;  /* 0x00008000000079c5 */ /* 0x000fe40000010000 */
[----:B------:R-:W-:Y:S01]  /*4dc0*/  WARPGROUP.ARRIVE ;  /* 0x00000000000079c5 */ /* 0x000fe20000000000 */
[----:B------:R-:W-:Y:S01]  /*4dd0*/  FMNMX.FTZ R12, R151, R12, !PT ;  /* 0x0000000c970c7209 */ /* 0x000fe20007810000 */
[----:B------:R-:W5:Y:S03]  /*4de0*/  MUFU.EX2 R142, R142 ;  /* 0x0000008e008e7308 */ /* 0x000f660000000800 */
[----:B------:R-:W-:Y:S01]  /*4df0*/  FMNMX.FTZ R9, R87, R12, !PT ;  /* 0x0000000c57097209 */ /* 0x000fe20007810000 */
[----:B------:R-:W-:Y:S01]  /*4e00*/  HGMMA.64x64x16.F32.BF16 R88, R124, gdesc[UR4].tnspB, R88, gsb0 ;  /* 0x40e000047c587df0 */ /* 0x000fe20008001858 */
[----:B------:R-:W-:Y:S01]  /*4e10*/  UIADD3 UR6, UR10, 0x380, URZ ;  /* 0x000003800a067890 */ /* 0x000fe2000fffe03f */
[--C-:B------:R-:W-:Y:S01]  /*4e20*/  FFMA.FTZ R12, R155, R0, -R10.reuse ;  /* 0x000000009b0c7223 */ /* 0x100fe2000001080a */
[----:B------:R-:W-:Y:S01]  /*4e30*/  UMOV UR7, 0x40000040 ;  /* 0x4000004000077882 */ /* 0x000fe20000000000 */
[----:B------:R-:W1:Y:S01]  /*4e40*/  SHFL.BFLY PT, R20, R9, 0x2, 0x1f ;  /* 0x0c401f0009147f89 */ /* 0x000e6200000e0000 */
[----:B------:R-:W-:Y:S08]  /*4e50*/  MUFU.EX2 R21, R21 ;  /* 0x0000001500157308 */ /* 0x000ff00000000800 */
[----:B------:R-:W-:Y:S08]  /*4e60*/  MUFU.EX2 R136, R136 ;  /* 0x0000008800887308 */ /* 0x000ff00000000800 */
[----:B------:R-:W-:Y:S01]  /*4e70*/  MUFU.EX2 R45, R45 ;  /* 0x0000002d002d7308 */ /* 0x000fe20000000800 */
[----:B-1----:R-:W-:Y:S01]  /*4e80*/  FMNMX.FTZ R28, R9, R20, !PT ;  /* 0x00000014091c7209 */ /* 0x002fe20007810000 */
[----:B------:R-:W-:-:S06]  /*4e90*/  FFMA.FTZ R20, R143, R0, -R10 ;  /* 0x000000008f147223 */ /* 0x000fcc000001080a */
[----:B------:R1:W-:Y:S01]  /*4ea0*/  MUFU.EX2 R81, R30 ;  /* 0x0000001e00517308 */ /* 0x0003e20000000800 */
[----:B------:R-:W2:Y:S07]  /*4eb0*/  SHFL.BFLY PT, R9, R28, 0x1, 0x1f ;  /* 0x0c201f001c097f89 */ /* 0x000eae00000e0000 */
[----:B------:R-:W-:Y:S08]  /*4ec0*/  MUFU.EX2 R138, R138 ;  /* 0x0000008a008a7308 */ /* 0x000ff00000000800 */
[----:B------:R-:W-:Y:S08]  /*4ed0*/  MUFU.EX2 R49, R49 ;  /* 0x0000003100317308 */ /* 0x000ff00000000800 */
[----:B------:R-:W-:Y:S01]  /*4ee0*/  MUFU.EX2 R132, R132 ;  /* 0x0000008400847308 */ /* 0x000fe20000000800 */
[----:B--2---:R-:W-:-:S04]  /*4ef0*/  FMNMX.FTZ R9, R28, R9, !PT ;  /* 0x000000091c097209 */ /* 0x004fc80007810000 */
[C---:B------:R-:W-:Y:S01]  /*4f00*/  FSETP.NEU.FTZ.AND P2, PT, R9.reuse, -INF , PT ;  /* 0xff8000000900780b */ /* 0x040fe20003f5d000 */
[----:B------:R-:W-:Y:S02]  /*4f10*/  FMUL.FTZ R36, R9, R0 ;  /* 0x0000000009247220 */ /* 0x000fe40000410000 */
[----:B------:R-:W-:Y:S03]  /*4f20*/  MUFU.EX2 R53, R53 ;  /* 0x0000003500357308 */ /* 0x000fe60000000800 */
[----:B------:R-:W-:-:S05]  /*4f30*/  FSEL R36, R36, RZ, P2 ;  /* 0x000000ff24247208 */ /* 0x000fca0001000000 */
[----:B------:R-:W-:Y:S01]  /*4f40*/  MUFU.EX2 R134, R134 ;  /* 0x0000008600867308 */ /* 0x000fe20000000800 */
[--C-:B------:R-:W-:Y:S01]  /*4f50*/  FFMA.FTZ R141, R37, R0, -R36.reuse ;  /* 0x00000000258d7223 */ /* 0x100fe20000010824 */
[----:B------:R-:W-:Y:S01]  /*4f60*/  FFMA.FTZ R37, R6, R4, R137 ;  /* 0x0000000406257223 */ /* 0x000fe20000010089 */
[-CC-:B------:R-:W-:Y:S01]  /*4f70*/  FFMA.FTZ R32, R39, R0.reuse, -R36.reuse ;  /* 0x0000000027207223 */ /* 0x180fe20000010824 */
[----:B------:R-:W-:Y:S02]  /*4f80*/  IMAD.U32 R39, RZ, RZ, UR36 ;  /* 0x00000024ff277e24 */ /* 0x000fe4000f8e00ff */
[-CC-:B------:R-:W-:Y:S01]  /*4f90*/  FFMA.FTZ R10, R26, R0.reuse, -R36.reuse ;  /* 0x000000001a0a7223 */ /* 0x180fe20000010824 */
[----:B------:R-:W-:Y:S01]  /*4fa0*/  FADD.FTZ R37, R148, R37 ;  /* 0x0000002594257221 */ /* 0x000fe20000010000 */
[----:B------:R-:W-:Y:S02]  /*4fb0*/  WARPGROUP.DEPBAR.LE gsb0, 0x0 ;  /* 0x00008000000079c5 */ /* 0x000fe40000010000 */
[----:B------:R-:W-:Y:S01]  /*4fc0*/  WARPGROUP.ARRIVE ;  /* 0x00000000000079c5 */ /* 0x000fe20000000000 */
[----:B------:R-:W-:Y:S01]  /*4fd0*/  FADD.FTZ R4, R150, R37 ;  /* 0x0000002596047221 */ /* 0x000fe20000010000 */
[-C--:B------:R-:W-:Y:S01]  /*4fe0*/  FFMA.FTZ R27, R27, R0.reuse, -R36 ;  /* 0x000000001b1b7223 */ /* 0x080fe20000010824 */
[----:B------:R-:W-:Y:S01]  /*4ff0*/  @!P1 LEA R39, R39, UR40, 0x3 ;  /* 0x0000002827279c11 */ /* 0x000fe2000f8e18ff */
[----:B------:R-:W-:Y:S01]  /*5000*/  MUFU.EX2 R10, R10 ;  /* 0x0000000a000a7308 */ /* 0x000fe20000000800 */
[----:B---3--:R-:W-:Y:S01]  /*5010*/  FADD.FTZ R37, R11, R4 ;  /* 0x000000040b257221 */ /* 0x008fe20000010000 */
[----:B------:R-:W-:Y:S01]  /*5020*/  HGMMA.64x64x16.F32.BF16 R88, R120, gdesc[UR4].tnspB, R88, gsb0 ;  /* 0x40e0000478587df0 */ /* 0x000fe20008001858 */
[----:B------:R-:W-:Y:S01]  /*5030*/  FSEL R4, R9, RZ, P2 ;  /* 0x000000ff09047208 */ /* 0x000fe20001000000 */
[-CC-:B------:R-:W-:Y:S01]  /*5040*/  FFMA.FTZ R13, R13, R0.reuse, -R36.reuse ;  /* 0x000000000d0d7223 */ /* 0x180fe20000010824 */
[----:B----4-:R-:W-:Y:S01]  /*5050*/  FADD.FTZ R46, R144, R37 ;  /* 0x00000025902e7221 */ /* 0x010fe20000010000 */
[----:B------:R-:W-:Y:S01]  /*5060*/  ISETP.GE.U32.AND P2, PT, R2, 0x180, PT ;  /* 0x000001800200780c */ /* 0x000fe20003f46070 */
[-C--:B------:R-:W-:Y:S01]  /*5070*/  FFMA.FTZ R26, R31, R0.reuse, -R36 ;  /* 0x000000001f1a7223 */ /* 0x080fe20000010824 */
[----:B------:R-:W-:Y:S01]  /*5080*/  FADD.FTZ R7, -R4, R7 ;  /* 0x0000000704077221 */ /* 0x000fe20000010100 */
[----:B-----5:R-:W-:Y:S01]  /*5090*/  FADD.FTZ R37, R25, R46 ;  /* 0x0000002e19257221 */ /* 0x020fe20000010000 */
[----:B------:R-:W-:Y:S01]  /*50a0*/  VIADD R4, R16, 0x9 ;  /* 0x0000000910047836 */ /* 0x000fe20000000000 */
[----:B------:R-:W-:Y:S01]  /*50b0*/  MUFU.EX2 R27, R27 ;  /* 0x0000001b001b7308 */ /* 0x000fe20000000800 */
[-C--:B------:R-:W-:Y:S01]  /*50c0*/  FMUL.FTZ R7, R7, R0.reuse ;  /* 0x0000000007077220 */ /* 0x080fe20000410000 */
[----:B------:R-:W-:Y:S01]  /*50d0*/  FADD.FTZ R46, R146, R37 ;  /* 0x00000025922e7221 */ /* 0x000fe20000010000 */
[-CC-:B------:R-:W-:Y:S01]  /*50e0*/  FFMA.FTZ R29, R29, R0.reuse, -R36.reuse ;  /* 0x000000001d1d7223 */ /* 0x180fe20000010824 */
[----:B------:R-:W-:Y:S01]  /*50f0*/  SEL R4, R4, 0x9, !P2 ;  /* 0x0000000904047807 */ /* 0x000fe20005000000 */
[-C--:B-1----:R-:W-:Y:S01]  /*5100*/  FFMA.FTZ R30, R35, R0.reuse, -R36 ;  /* 0x00000000231e7223 */ /* 0x082fe20000010824 */
[----:B------:R-:W-:Y:S01]  /*5110*/  FADD.FTZ R37, R15, R46 ;  /* 0x0000002e0f257221 */ /* 0x000fe20000010000 */
[-CC-:B------:R-:W-:Y:S01]  /*5120*/  FFMA.FTZ R31, R33, R0.reuse, -R36.reuse ;  /* 0x00000000211f7223 */ /* 0x180fe20000010824 */
[----:B------:R-:W1:Y:S01]  /*5130*/  MUFU.EX2 R7, R7 ;  /* 0x0000000700077308 */ /* 0x000e620000000800 */
[----:B------:R-:W-:Y:S01]  /*5140*/  FFMA.FTZ R34, R43, R0, -R36 ;  /* 0x000000002b227223 */ /* 0x000fe20000010824 */
[----:B------:R-:W-:Y:S01]  /*5150*/  FADD.FTZ R48, R140, R37 ;  /* 0x000000258c307221 */ /* 0x000fe20000010000 */
[----:B------:R-:W-:-:S02]  /*5160*/  @!P1 VIADD R37, R39, 0x16840 ;  /* 0x0001684027259836 */ /* 0x000fc40000000000 */
[-CC-:B------:R-:W-:Y:S01]  /*5170*/  FFMA.FTZ R143, R133, R0.reuse, -R36.reuse ;  /* 0x00000000858f7223 */ /* 0x180fe20000010824 */
[-C--:B------:R-:W-:Y:S01]  /*5180*/  FFMA.FTZ R38, R47, R0.reuse, -R36 ;  /* 0x000000002f267223 */ /* 0x080fe20000010824 */
[----:B------:R-:W-:Y:S01]  /*5190*/  FADD.FTZ R39, R19, R48 ;  /* 0x0000003013277221 */ /* 0x000fe20000010000 */
[-CC-:B------:R-:W-:Y:S01]  /*51a0*/  FFMA.FTZ R33, R41, R0.reuse, -R36.reuse ;  /* 0x0000000029217223 */ /* 0x180fe20000010824 */
[----:B------:R-:W-:Y:S01]  /*51b0*/  MUFU.EX2 R13, R13 ;  /* 0x0000000d000d7308 */ /* 0x000fe20000000800 */
[----:B------:R-:W-:Y:S01]  /*51c0*/  @!P1 PRMT R37, RZ, 0x654, R37 ;  /* 0x00000654ff259816 */ /* 0x000fe20000000025 */
[----:B------:R-:W-:Y:S01]  /*51d0*/  FADD.FTZ R48, R142, R39 ;  /* 0x000000278e307221 */ /* 0x000fe20000010000 */
[----:B------:R-:W-:Y:S02]  /*51e0*/  IMAD.U32 R39, RZ, RZ, UR27 ;  /* 0x0000001bff277e24 */ /* 0x000fe4000f8e00ff */
[-CC-:B------:R-:W-:Y:S01]  /*51f0*/  FFMA.FTZ R40, R51, R0.reuse, -R36.reuse ;  /* 0x0000000033287223 */ /* 0x180fe20000010824 */
[-CC-:B------:R-:W-:Y:S01]  /*5200*/  FFMA.FTZ R35, R135, R0.reuse, -R36.reuse ;  /* 0x0000000087237223 */ /* 0x180fe20000010824 */
[-CC-:B------:R-:W-:Y:S01]  /*5210*/  FFMA.FTZ R42, R55, R0.reuse, -R36.reuse ;  /* 0x00000000372a7223 */ /* 0x180fe20000010824 */
[-C--:B------:R-:W-:Y:S01]  /*5220*/  FFMA.FTZ R133, R139, R0.reuse, -R36 ;  /* 0x000000008b857223 */ /* 0x080fe20000010824 */
[----:B------:R-:W-:Y:S01]  /*5230*/  MUFU.EX2 R26, R26 ;  /* 0x0000001a001a7308 */ /* 0x000fe20000000800 */
[----:B------:R-:W-:Y:S01]  /*5240*/  @!P1 LEA R39, R39, UR40, 0x3 ;  /* 0x0000002827279c11 */ /* 0x000fe2000f8e18ff */
[----:B-1----:R-:W-:Y:S01]  /*5250*/  FFMA.FTZ R50, R7, R3, R10 ;  /* 0x0000000307327223 */ /* 0x002fe2000001000a */
[-CC-:B------:R-:W-:Y:S01]  /*5260*/  FFMA.FTZ R44, R59, R0.reuse, -R36.reuse ;  /* 0x000000003b2c7223 */ /* 0x180fe20000010824 */
[-CC-:B------:R-:W-:Y:S01]  /*5270*/  FFMA.FTZ R135, R145, R0.reuse, -R36.reuse ;  /* 0x0000000091877223 */ /* 0x180fe20000010824 */
[----:B------:R-:W-:Y:S01]  /*5280*/  FFMA.FTZ R46, R63, R0, -R36 ;  /* 0x000000003f2e7223 */ /* 0x000fe20000010824 */
[----:B------:R-:W-:-:S02]  /*5290*/  @!P1 VIADD R3, R39, 0x16860 ;  /* 0x0001686027039836 */ /* 0x000fc40000000000 */
[----:B------:R-:W-:Y:S01]  /*52a0*/  FADD.FTZ R50, R27, R50 ;  /* 0x000000321b327221 */ /* 0x000fe20000010000 */
        /* <DEDUP_REMOVED lines=11> */
[----:B------:R-:W-:Y:S01]  /*5360*/  FFMA.FTZ R87, R87, R0, -R36 ;  /* 0x0000000057577223 */ /* 0x000fe20000010824 */
[----:B------:R-:W-:Y:S01]  /*5370*/  F2FP.BF16.F32.PACK_AB R150, R11, R150 ;  /* 0x000000960b96723e */ /* 0x000fe200000010ff */
[----:B------:R-:W-:Y:S01]  /*5380*/  UMOV UR27, UR36 ;  /* 0x00000024001b7c82 */ /* 0x000fe20008000000 */
[----:B------:R-:W-:-:S02]  /*5390*/  PLOP3.LUT P2, PT, PT, PT, UP0, 0x80, 0x0 ;  /* 0x000000000000781c */ /* 0x000fc40003f4f008 */
[----:B------:R-:W2:Y:S01]  /*53a0*/  MUFU.EX2 R31, R31 ;  /* 0x0000001f001f7308 */ /* 0x000ea20000000800 */
[----:B------:R-:W-:Y:S02]  /*53b0*/  F2FP.BF16.F32.PACK_AB R148, R148, R137 ;  /* 0x000000899494723e */ /* 0x000fe400000010ff */
[----:B------:R-:W-:Y:S02]  /*53c0*/  F2FP.BF16.F32.PACK_AB R144, R25, R144 ;  /* 0x000000901990723e */ /* 0x000fe400000010ff */
[----:B------:R-:W-:Y:S02]  /*53d0*/  F2FP.BF16.F32.PACK_AB R146, R15, R146 ;  /* 0x000000920f92723e */ /* 0x000fe400000010ff */
[----:B------:R-:W-:Y:S01]  /*53e0*/  F2FP.BF16.F32.PACK_AB R140, R19, R140 ;  /* 0x0000008c138c723e */ /* 0x000fe200000010ff */
[----:B------:R-:W3:Y:S01]  /*53f0*/  MUFU.EX2 R32, R32 ;  /* 0x0000002000207308 */ /* 0x000ee20000000800 */
[----:B------:R-:W-:Y:S02]  /*5400*/  F2FP.BF16.F32.PACK_AB R142, R21, R142 ;  /* 0x0000008e158e723e */ /* 0x000fe400000010ff */
[----:B------:R-:W-:-:S02]  /*5410*/  F2FP.BF16.F32.PACK_AB R149, R27, R10 ;  /* 0x0000000a1b95723e */ /* 0x000fc400000010ff */
[----:B-1----:R-:W-:-:S03]  /*5420*/  F2FP.BF16.F32.PACK_AB R145, R30, R29 ;  /* 0x0000001d1e91723e */ /* 0x002fc600000010ff */
[----:B------:R-:W1:Y:S01]  /*5430*/  MUFU.EX2 R141, R141 ;  /* 0x0000008d008d7308 */ /* 0x000e620000000800 */
[----:B------:R-:W-:Y:S02]  /*5440*/  WARPGROUP.DEPBAR.LE gsb0, 0x0 ;  /* 0x00008000000079c5 */ /* 0x000fe40000010000 */
[----:B------:R4:W-:Y:S06]  /*5450*/  BAR.ARV R4, 0x100 ;  /* 0x000400040000751d */ /* 0x0009ec0000002000 */
[----:B------:R5:W-:Y:S01]  /*5460*/  @!P1 SYNCS.ARRIVE.TRANS64.RED.A1T0 RZ, [R37+URZ], RZ ;  /* 0x000000ff25ff99a7 */ /* 0x000be2000810043f */
[----:B------:R-:W1:Y:S01]  /*5470*/  MUFU.EX2 R34, R34 ;  /* 0x0000002200227308 */ /* 0x000e620000000800 */
[-C--:B------:R-:W-:Y:S01]  /*5480*/  FMUL.FTZ R88, R88, R6.reuse ;  /* 0x0000000658587220 */ /* 0x080fe20000410000 */
[-C--:B------:R-:W-:Y:S01]  /*5490*/  FMUL.FTZ R89, R89, R6.reuse ;  /* 0x0000000659597220 */ /* 0x080fe20000410000 */
[-C--:B------:R-:W-:Y:S01]  /*54a0*/  FMUL.FTZ R92, R92, R6.reuse ;  /* 0x000000065c5c7220 */ /* 0x080fe20000410000 */
[-C--:B------:R-:W-:Y:S01]  /*54b0*/  FMUL.FTZ R93, R93, R6.reuse ;  /* 0x000000065d5d7220 */ /* 0x080fe20000410000 */
[-C--:B------:R-:W-:Y:S01]  /*54c0*/  FMUL.FTZ R96, R96, R6.reuse ;  /* 0x0000000660607220 */ /* 0x080fe20000410000 */
[----:B------:R-:W-:Y:S01]  /*54d0*/  FMUL.FTZ R97, R97, R6 ;  /* 0x0000000661617220 */ /* 0x000fe20000410000 */
[----:B-----5:R-:W-:Y:S01]  /*54e0*/  FADD.FTZ R37, R21, R48 ;  /* 0x0000003015257221 */ /* 0x020fe20000010000 */
[----:B------:R-:W5:Y:S01]  /*54f0*/  MUFU.EX2 R143, R143 ;  /* 0x0000008f008f7308 */ /* 0x000f620000000800 */
[----:B------:R-:W-:Y:S01]  /*5500*/  FFMA.FTZ R48, R67, R0, -R36 ;  /* 0x0000000043307223 */ /* 0x000fe20000010824 */
[-C--:B------:R-:W-:Y:S01]  /*5510*/  FMUL.FTZ R100, R100, R6.reuse ;  /* 0x0000000664647220 */ /* 0x080fe20000410000 */
[----:B----4-:R-:W-:Y:S01]  /*5520*/  FADD.FTZ R4, R136, R37 ;  /* 0x0000002588047221 */ /* 0x010fe20000010000 */
[-C--:B------:R-:W-:Y:S01]  /*5530*/  FMUL.FTZ R101, R101, R6.reuse ;  /* 0x0000000665657220 */ /* 0x080fe20000410000 */
[-C--:B------:R-:W-:Y:S01]  /*5540*/  FMUL.FTZ R104, R104, R6.reuse ;  /* 0x0000000668687220 */ /* 0x080fe20000410000 */
[-C--:B------:R-:W-:Y:S01]  /*5550*/  FMUL.FTZ R105, R105, R6.reuse ;  /* 0x0000000669697220 */ /* 0x080fe20000410000 */
[----:B------:R-:W-:Y:S01]  /*5560*/  FADD.FTZ R37, R45, R4 ;  /* 0x000000042d257221 */ /* 0x000fe20000010000 */
[----:B------:R-:W-:Y:S01]  /*5570*/  @!P1 PRMT R4, RZ, 0x654, R3 ;  /* 0x00000654ff049816 */ /* 0x000fe20000000003 */
[----:B------:R-:W-:Y:S01]  /*5580*/  FADD.FTZ R3, R13, R50 ;  /* 0x000000320d037221 */ /* 0x000fe20000010000 */
[----:B------:R-:W4:Y:S01]  /*5590*/  MUFU.EX2 R38, R38 ;  /* 0x0000002600267308 */ /* 0x000f220000000800 */
[----:B------:R-:W-:Y:S01]  /*55a0*/  FADD.FTZ R50, R138, R37 ;  /* 0x000000258a327221 */ /* 0x000fe20000010000 */
[----:B------:R2:W-:Y:S01]  /*55b0*/  @!P1 SYNCS.ARRIVE.TRANS64.RED.A1T0 RZ, [R4+URZ], RZ ;  /* 0x000000ff04ff99a7 */ /* 0x0005e2000810043f */
[-C--:B------:R-:W-:Y:S01]  /*55c0*/  FMUL.FTZ R108, R108, R6.reuse ;  /* 0x000000066c6c7220 */ /* 0x080fe20000410000 */
[----:B------:R-:W-:Y:S01]  /*55d0*/  FMUL.FTZ R109, R109, R6 ;  /* 0x000000066d6d7220 */ /* 0x000fe20000410000 */
[----:B------:R-:W-:Y:S01]  /*55e0*/  FADD.FTZ R37, R49, R50 ;  /* 0x0000003231257221 */ /* 0x000fe20000010000 */
[----:B------:R-:W-:Y:S01]  /*55f0*/  FFMA.FTZ R50, R71, R0, -R36 ;  /* 0x0000000047327223 */ /* 0x000fe20000010824 */
[-C--:B------:R-:W-:Y:S01]  /*5600*/  FMUL.FTZ R112, R112, R6.reuse ;  /* 0x0000000670707220 */ /* 0x080fe20000410000 */
[----:B------:R-:W4:Y:S01]  /*5610*/  MUFU.EX2 R33, R33 ;  /* 0x0000002100217308 */ /* 0x000f220000000800 */
[----:B------:R-:W-:Y:S01]  /*5620*/  FADD.FTZ R52, R132, R37 ;  /* 0x0000002584347221 */ /* 0x000fe20000010000 */
[----:B--2---:R-:W-:Y:S01]  /*5630*/  FADD.FTZ R4, R26, R3 ;  /* 0x000000031a047221 */ /* 0x004fe20000010000 */
        /* <DEDUP_REMOVED lines=8> */
[-C--:B------:R-:W-:Y:S01]  /*56c0*/  FMUL.FTZ R90, R90, R7.reuse ;  /* 0x000000075a5a7220 */ /* 0x080fe20000410000 */
[-C--:B------:R-:W-:Y:S01]  /*56d0*/  FMUL.FTZ R91, R91, R7.reuse ;  /* 0x000000075b5b7220 */ /* 0x080fe20000410000 */
[-C--:B------:R-:W-:Y:S01]  /*56e0*/  FMUL.FTZ R94, R94, R7.reuse ;  /* 0x000000075e5e7220 */ /* 0x080fe20000410000 */
[----:B------:R-:W-:Y:S01]  /*56f0*/  FADD.FTZ R3, R31, R4 ;  /* 0x000000041f037221 */ /* 0x000fe20000010000 */
[-C--:B------:R-:W-:Y:S01]  /*5700*/  FMUL.FTZ R95, R95, R7.reuse ;  /* 0x000000075f5f7220 */ /* 0x080fe20000410000 */
[----:B------:R-:W2:Y:S01]  /*5710*/  MUFU.EX2 R35, R35 ;  /* 0x0000002300237308 */ /* 0x000ea20000000800 */
[-C--:B------:R-:W-:Y:S01]  /*5720*/  FMUL.FTZ R98, R98, R7.reuse ;  /* 0x0000000762627220 */ /* 0x080fe20000410000 */
[----:B---3--:R-:W-:Y:S01]  /*5730*/  FADD.FTZ R4, R32, R3 ;  /* 0x0000000320047221 */ /* 0x008fe20000010000 */
[-C--:B------:R-:W-:Y:S01]  /*5740*/  FMUL.FTZ R99, R99, R7.reuse ;  /* 0x0000000763637220 */ /* 0x080fe20000410000 */
[-C--:B------:R-:W-:Y:S01]  /*5750*/  FMUL.FTZ R102, R102, R7.reuse ;  /* 0x0000000766667220 */ /* 0x080fe20000410000 */
[-C--:B------:R-:W-:Y:S01]  /*5760*/  FMUL.FTZ R103, R103, R7.reuse ;  /* 0x0000000767677220 */ /* 0x080fe20000410000 */
[----:B-1----:R-:W-:Y:S01]  /*5770*/  FADD.FTZ R3, R141, R4 ;  /* 0x000000048d037221 */ /* 0x002fe20000010000 */
[-C--:B------:R-:W-:Y:S01]  /*5780*/  FMUL.FTZ R106, R106, R7.reuse ;  /* 0x000000076a6a7220 */ /* 0x080fe20000410000 */
[----:B------:R-:W1:Y:S01]  /*5790*/  MUFU.EX2 R42, R42 ;  /* 0x0000002a002a7308 */ /* 0x000e620000000800 */
[-C--:B------:R-:W-:Y:S01]  /*57a0*/  FMUL.FTZ R107, R107, R7.reuse ;  /* 0x000000076b6b7220 */ /* 0x080fe20000410000 */
[----:B------:R-:W-:Y:S01]  /*57b0*/  FADD.FTZ R4, R34, R3 ;  /* 0x0000000322047221 */ /* 0x000fe20000010000 */
[-C--:B------:R-:W-:Y:S01]  /*57c0*/  FMUL.FTZ R110, R110, R7.reuse ;  /* 0x000000076e6e7220 */ /* 0x080fe20000410000 */
[-C--:B------:R-:W-:Y:S01]  /*57d0*/  FMUL.FTZ R111, R111, R7.reuse ;  /* 0x000000076f6f7220 */ /* 0x080fe20000410000 */
[-C--:B------:R-:W-:Y:S01]  /*57e0*/  FMUL.FTZ R114, R114, R7.reuse ;  /* 0x0000000772727220 */ /* 0x080fe20000410000 */
[----:B-----5:R-:W-:Y:S01]  /*57f0*/  FADD.FTZ R3, R143, R4 ;  /* 0x000000048f037221 */ /* 0x020fe20000010000 */
[-C--:B------:R-:W-:Y:S01]  /*5800*/  FMUL.FTZ R115, R115, R7.reuse ;  /* 0x0000000773737220 */ /* 0x080fe20000410000 */
[----:B------:R-:W3:Y:S01]  /*5810*/  MUFU.EX2 R133, R133 ;  /* 0x0000008500857308 */ /* 0x000ee20000000800 */
[-C--:B------:R-:W-:Y:S01]  /*5820*/  FMUL.FTZ R118, R118, R7.reuse ;  /* 0x0000000776767220 */ /* 0x080fe20000410000 */
[----:B----4-:R-:W-:Y:S01]  /*5830*/  FADD.FTZ R4, R38, R3 ;  /* 0x0000000326047221 */ /* 0x010fe20000010000 */
[----:B------:R-:W-:Y:S01]  /*5840*/  FMUL.FTZ R119, R119, R7 ;  /* 0x0000000777777220 */ /* 0x000fe20000410000 */
[----:B------:R-:W-:Y:S01]  /*5850*/  F2FP.BF16.F32.PACK_AB R136, R45, R136 ;  /* 0x000000882d88723e */ /* 0x000fe200000010ff */
[----:B------:R-:W-:-:S02]  /*5860*/  IMAD.MOV.U32 R6, RZ, RZ, R5 ;  /* 0x000000ffff067224 */ /* 0x000fc400078e0005 */
[----:B------:R-:W-:Y:S01]  /*5870*/  FADD.FTZ R3, R33, R4 ;  /* 0x0000000421037221 */ /* 0x000fe20000010000 */
[----:B------:R-:W-:Y:S01]  /*5880*/  F2FP.BF16.F32.PACK_AB R138, R49, R138 ;  /* 0x0000008a318a723e */ /* 0x000fe200000010ff */
[----:B------:R-:W4:Y:S01]  /*5890*/  MUFU.EX2 R44, R44 ;  /* 0x0000002c002c7308 */ /* 0x000f220000000800 */
[----:B------:R-:W-:Y:S01]  /*58a0*/  F2FP.BF16.F32.PACK_AB R132, R53, R132 ;  /* 0x000000843584723e */ /* 0x000fe200000010ff */
[----:B--2---:R-:W-:Y:S01]  /*58b0*/  FADD.FTZ R4, R40, R3 ;  /* 0x0000000328047221 */ /* 0x004fe20000010000 */
[----:B------:R-:W-:Y:S01]  /*58c0*/  F2FP.BF16.F32.PACK_AB R147, R32, R31 ;  /* 0x0000001f2093723e */ /* 0x000fe200000010ff */
[----:B------:R-:W-:Y:S01]  /*58d0*/  IMAD.MOV.U32 R7, RZ, RZ, R9 ;  /* 0x000000ffff077224 */ /* 0x000fe200078e0009 */
[----:B------:R-:W-:Y:S01]  /*58e0*/  F2FP.BF16.F32.PACK_AB R141, R34, R141 ;  /* 0x0000008d228d723e */ /* 0x000fe200000010ff */
[----:B------:R-:W-:Y:S01]  /*58f0*/  FADD.FTZ R3, R35, R4 ;  /* 0x0000000423037221 */ /* 0x000fe20000010000 */
[----:B------:R-:W-:Y:S01]  /*5900*/  F2FP.BF16.F32.PACK_AB R143, R38, R143 ;  /* 0x0000008f268f723e */ /* 0x000fe200000010ff */
[----:B------:R-:W2:Y:S01]  /*5910*/  MUFU.EX2 R57, R57 ;  /* 0x0000003900397308 */ /* 0x000ea20000000800 */
[----:B------:R-:W-:Y:S01]  /*5920*/  F2FP.BF16.F32.PACK_AB R137, R40, R33 ;  /* 0x000000212889723e */ /* 0x000fe200000010ff */
[C---:B-1----:R-:W-:Y:S01]  /*5930*/  FADD.FTZ R4, R42.reuse, R3 ;  /* 0x000000032a047221 */ /* 0x042fe20000010000 */
[----:B------:R-:W-:-:S03]  /*5940*/  F2FP.BF16.F32.PACK_AB R139, R42, R35 ;  /* 0x000000232a8b723e */ /* 0x000fc600000010ff */
[----:B---3--:R-:W-:Y:S02]  /*5950*/  FADD.FTZ R3, R133, R4 ;  /* 0x0000000485037221 */ /* 0x008fe40000010000 */
[----:B------:R-:W1:Y:S01]  /*5960*/  MUFU.EX2 R135, R135 ;  /* 0x0000008700877308 */ /* 0x000e620000000800 */
[C---:B----4-:R-:W-:Y:S01]  /*5970*/  F2FP.BF16.F32.PACK_AB R133, R44.reuse, R133 ;  /* 0x000000852c85723e */ /* 0x050fe200000010ff */
[----:B------:R-:W-:-:S06]  /*5980*/  FADD.FTZ R4, R44, R3 ;  /* 0x000000032c047221 */ /* 0x000fcc0000010000 */
        /* <DEDUP_REMOVED lines=8> */
[C---:B--2---:R-:W-:Y:S01]  /*5a10*/  F2FP.BF16.F32.PACK_AB R128, R61.reuse, R8 ;  /* 0x000000083d80723e */ /* 0x044fe200000010ff */
[----:B------:R-:W-:-:S06]  /*5a20*/  FADD.FTZ R37, R61, R52 ;  /* 0x000000343d257221 */ /* 0x000fcc0000010000 */
        /* <DEDUP_REMOVED lines=45> */
[----:B------:R2:W4:Y:S01]  /*5d00*/  MUFU.EX2 R123, R151 ;  /* 0x00000097007b7308 */ /* 0x0005220000000800 */
[C---:B-1----:R-:W-:Y:S01]  /*5d10*/  FADD.FTZ R8, R83.reuse, R8 ;  /* 0x0000000853087221 */ /* 0x042fe20000010000 */
[----:B------:R-:W-:-:S06]  /*5d20*/  F2FP.BF16.F32.PACK_AB R121, R83, R121 ;  /* 0x000000795379723e */ /* 0x000fcc00000010ff */
[----:B------:R-:W1:Y:S01]  /*5d30*/  MUFU.EX2 R87, R87 ;  /* 0x0000005700577308 */ /* 0x000e620000000800 */
[----:B---3--:R-:W-:Y:S01]  /*5d40*/  FADD.FTZ R4, R28, R11 ;  /* 0x0000000b1c047221 */ /* 0x008fe20000010000 */
[C---:B------:R-:W-:Y:S02]  /*5d50*/  F2FP.BF16.F32.PACK_AB R122, R81.reuse, R28 ;  /* 0x0000001c517a723e */ /* 0x040fe400000010ff */
[----:B--2---:R-:W-:Y:S01]  /*5d60*/  F2FP.BF16.F32.PACK_AB R151, R26, R13 ;  /* 0x0000000d1a97723e */ /* 0x004fe200000010ff */
[----:B------:R-:W-:Y:S01]  /*5d70*/  FADD.FTZ R4, R81, R4 ;  /* 0x0000000451047221 */ /* 0x000fe20000010000 */
[----:B----4-:R-:W-:-:S04]  /*5d80*/  FADD.FTZ R8, R123, R8 ;  /* 0x000000087b087221 */ /* 0x010fc80000010000 */
[C---:B-1----:R-:W-:Y:S01]  /*5d90*/  FADD.FTZ R3, R87.reuse, R8 ;  /* 0x0000000857037221 */ /* 0x042fe20000010000 */
[----:B------:R-:W-:Y:S01]  /*5da0*/  F2FP.BF16.F32.PACK_AB R123, R87, R123 ;  /* 0x0000007b577b723e */ /* 0x000fe200000010ff */
[----:B------:R-:W-:Y:S06]  /*5db0*/  @P2 BRA `(.L_x_12050) ;  /* 0xffffffd8009c2947 */ /* 0x000fec000383ffff */
.L_x_12041:
[----:B------:R-:W-:-:S13]  /*5dc0*/  ISETP.LE.AND P2, PT, RZ, UR28, PT ;  /* 0x0000001cff007c0c */ /* 0x000fda000bf43270 */
[----:B------:R-:W-:Y:S05]  /*5dd0*/  @!P2 BRA `(.L_x_12051) ;  /* 0x0000001c002ca947 */ /* 0x000fea0003800000 */
[----:B------:R-:W-:Y:S01]  /*5de0*/  IMAD.MOV.U32 R6, RZ, RZ, R9 ;  /* 0x000000ffff067224 */ /* 0x000fe200078e0009 */
[----:B------:R-:W-:Y:S01]  /*5df0*/  UMOV UR22, UR37 ;  /* 0x0000002500167c82 */ /* 0x000fe20008000000 */
[----:B------:R-:W-:Y:S01]  /*5e00*/  IMAD.MOV.U32 R7, RZ, RZ, R5 ;  /* 0x000000ffff077224 */ /* 0x000fe200078e0005 */
[----:B------:R-:W-:-:S06]  /*5e10*/  UMOV UR21, UR36 ;  /* 0x0000002400157c82 */ /* 0x000fcc0008000000 */
.L_x_12060:
        /* <DEDUP_REMOVED lines=9> */
.L_x_12053:
[----:B------:R-:W-:Y:S01]  /*5eb0*/  ULEA UR6, UR36, UR40, 0x3 ;  /* 0x0000002824067291 */ /* 0x000fe2000f8e183f */
[----:B------:R-:W-:-:S05]  /*5ec0*/  IMAD.U32 R0, RZ, RZ, UR37 ;  /* 0x00000025ff007e24 */ /* 0x000fca000f8e00ff */
[----:B------:R-:W-:-:S04]  /*5ed0*/  SHF.L.U32 R0, R0, 0x1f, RZ ;  /* 0x0000001f00007819 */ /* 0x000fc800000006ff */
[----:B------:R1:W2:Y:S01]  /*5ee0*/  SYNCS.PHASECHK.TRANS64.TRYWAIT P3, [UR6+0x16830], R0 ;  /* 0x01683000ff0075a7 */ /* 0x0002a20008060146 */
[----:B------:R-:W-:Y:S05]  /*5ef0*/  @!P0 BRA `(.L_x_12054) ;  /* 0x0000000000048947 */ /* 0x000fea0003800000 */
[----:B------:R-:W-:Y:S01]  /*5f00*/  BPT.TRAP 0x1 ;  /* 0x000000040000795c */ /* 0x000fe20000300000 */
.L_x_12054:
[----:B--2---:R-:W-:Y:S05]  /*5f10*/  @P3 BRA `(.L_x_12052) ;  /* 0x0000000000083947 */ /* 0x004fea0003800000 */
[----:B------:R-:W2:Y:S02]  /*5f20*/  SYNCS.PHASECHK.TRANS64.TRYWAIT P3, [UR6+0x16830], R0 ;  /* 0x01683000ff0075a7 */ /* 0x000ea40008060146 */
[----:B--2---:R-:W-:Y:S05]  /*5f30*/  @!P3 BRA `(.L_x_12055) ;  /* 0x0000005c0018b947 */ /* 0x004fea0003800000 */
.L_x_12052:
        /* <DEDUP_REMOVED lines=25> */
.L_x_12057:
[----:B------:R-:W-:Y:S01]  /*60d0*/  ULEA UR6, UR21, UR40, 0x3 ;  /* 0x0000002815067291 */ /* 0x000fe2000f8e183f */
[----:B------:R-:W-:-:S05]  /*60e0*/  IMAD.U32 R0, RZ, RZ, UR22 ;  /* 0x00000016ff007e24 */ /* 0x000fca000f8e00ff */
[----:B------:R-:W-:-:S04]  /*60f0*/  SHF.L.U32 R0, R0, 0x1f, RZ ;  /* 0x0000001f00007819 */ /* 0x000fc800000006ff */
[----:B------:R1:W2:Y:S01]  /*6100*/  SYNCS.PHASECHK.TRANS64.TRYWAIT P2, [UR6+0x16850], R0 ;  /* 0x01685000ff0075a7 */ /* 0x0002a20008040146 */
[----:B------:R-:W-:Y:S05]  /*6110*/  @!P0 BRA `(.L_x_12058) ;  /* 0x0000000000048947 */ /* 0x000fea0003800000 */
[----:B------:R-:W-:Y:S01]  /*6120*/  BPT.TRAP 0x1 ;  /* 0x000000040000795c */ /* 0x000fe20000300000 */
.L_x_12058:
[----:B--2---:R-:W-:Y:S05]  /*6130*/  @P2 BRA `(.L_x_12056) ;  /* 0x0000000000082947 */ /* 0x004fea0003800000 */
[----:B------:R-:W2:Y:S02]  /*6140*/  SYNCS.PHASECHK.TRANS64.TRYWAIT P2, [UR6+0x16850], R0 ;  /* 0x01685000ff0075a7 */ /* 0x000ea40008040146 */
[----:B--2---:R-:W-:Y:S05]  /*6150*/  @!P2 BRA `(.L_x_12059) ;  /* 0x0000005800a8a947 */ /* 0x004fea0003800000 */
.L_x_12056:
[----:B------:R-:W-:Y:S01]  /*6160*/  UIADD3 UR6, UR40, 0x400, URZ ;  /* 0x0000040028067890 */ /* 0x000fe2000fffe03f */
[----:B------:R-:W-:Y:S01]  /*6170*/  WARPGROUP.ARRIVE ;  /* 0x00000000000079c5 */ /* 0x000fe20000000000 */
[----:B------:R-:W-:Y:S01]  /*6180*/  UMOV UR7, 0x40000040 ;  /* 0x4000004000077882 */ /* 0x000fe20000000000 */
[----:B-12---:R-:W-:Y:S01]  /*6190*/  FMNMX.FTZ R0, R24, R7, !PT ;  /* 0x0000000718007209 */ /* 0x006fe20007810000 */
[----:B------:R-:W-:Y:S01]  /*61a0*/  USHF.R.U32.HI UR6, URZ, 0x4, UR6 ;  /* 0x000000043f067899 */ /* 0x000fe20008011606 */
[----:B------:R-:W-:Y:S01]  /*61b0*/  ISETP.GE.U32.AND P2, PT, R2, 0x180, PT ;  /* 0x000001800200780c */ /* 0x000fe20003f46070 */
[----:B------:R-:W-:Y:S01]  /*61c0*/  UMOV UR11, 0x40000040 ;  /* 0x40000040000b7882 */ /* 0x000fe20000000000 */
[----:B------:R-:W-:Y:S01]  /*61d0*/  FMNMX.FTZ R5, R25, R0, !PT ;  /* 0x0000000019057209 */ /* 0x000fe20007810000 */
[----:B------:R-:W-:Y:S01]  /*61e0*/  ULOP3.LUT UR6, UR6, 0x3fff, URZ, 0xc0, !UPT ;  /* 0x00003fff06067892 */ /* 0x000fe2000f8ec03f */
[----:B------:R-:W-:Y:S02]  /*61f0*/  UMOV UR22, UR37 ;  /* 0x0000002500167c82 */ /* 0x000fe40008000000 */
        /* <DEDUP_REMOVED lines=46> */
[----:B------:R-:W-:Y:S01]  /*64e0*/  WARPGROUP.ARRIVE ;  /* 0x00000000000079c5 */ /* 0x000fe20000000000 */
[----:B--2---:R-:W-:Y:S02]  /*64f0*/  FMNMX.FTZ R5, R9, R10, !PT ;  /* 0x0000000a09057209 */ /* 0x004fe40007810000 */
[----:B------:R-:W-:-:S03]  /*6500*/  FMNMX.FTZ R9, R27, R8, !PT ;  /* 0x000000081b097209 */ /* 0x000fc60007810000 */
[----:B------:R-:W-:Y:S01]  /*6510*/  HGMMA.64x64x16.F32.BF16 R88, R140, gdesc[UR4].tnspB, R88, gsb0 ;  /* 0x40e000048c587df0 */ /* 0x000fe20008001858 */
[----:B------:R-:W-:Y:S01]  /*6520*/  UIADD3 UR6, UR10, 0x180, URZ ;  /* 0x000001800a067890 */ /* 0x000fe2000fffe03f */
[----:B------:R-:W-:Y:S01]  /*6530*/  FMNMX.FTZ R8, R30, R9, !PT ;  /* 0x000000091e087209 */ /* 0x000fe20007810000 */
[----:B------:R-:W-:Y:S01]  /*6540*/  UMOV UR7, 0x40000040 ;  /* 0x4000004000077882 */ /* 0x000fe20000000000 */
[C---:B-1----:R-:W-:Y:S01]  /*6550*/  FMUL.FTZ R11, R5.reuse, R0 ;  /* 0x00000000050b7220 */ /* 0x042fe20000410000 */
[----:B------:R-:W-:Y:S01]  /*6560*/  FADD.FTZ R7, -R5, R7 ;  /* 0x0000000705077221 */ /* 0x000fe20000010100 */
[----:B------:R-:W-:Y:S02]  /*6570*/  FMNMX.FTZ R9, R31, R8, !PT ;  /* 0x000000081f097209 */ /* 0x000fe40007810000 */
[-CC-:B------:R-:W-:Y:S01]  /*6580*/  FFMA.FTZ R148, R24, R0.reuse, -R11.reuse ;  /* 0x0000000018947223 */ /* 0x180fe2000001080b */
[-CC-:B------:R-:W-:Y:S01]  /*6590*/  FFMA.FTZ R21, R37, R0.reuse, -R11.reuse ;  /* 0x0000000025157223 */ /* 0x180fe2000001080b */
[----:B------:R-:W-:Y:S01]  /*65a0*/  FMNMX.FTZ R8, R34, R9, !PT ;  /* 0x0000000922087209 */ /* 0x000fe20007810000 */
[-CC-:B------:R-:W-:Y:S01]  /*65b0*/  FFMA.FTZ R37, R53, R0.reuse, -R11.reuse ;  /* 0x0000000035257223 */ /* 0x180fe2000001080b */
[-CC-:B------:R-:W-:Y:S01]  /*65c0*/  FFMA.FTZ R53, R69, R0.reuse, -R11.reuse ;  /* 0x0000000045357223 */ /* 0x180fe2000001080b */
[----:B------:R-:W-:Y:S01]  /*65d0*/  FMUL.FTZ R7, R7, R0 ;  /* 0x0000000007077220 */ /* 0x000fe20000410000 */
[----:B------:R-:W-:Y:S01]  /*65e0*/  FMNMX.FTZ R9, R35, R8, !PT ;  /* 0x0000000823097209 */ /* 0x000fe20007810000 */
[-CC-:B------:R-:W-:Y:S01]  /*65f0*/  FFMA.FTZ R13, R25, R0.reuse, -R11.reuse ;  /* 0x00000000190d7223 */ /* 0x180fe2000001080b */
[----:B------:R-:W-:Y:S01]  /*6600*/  MUFU.EX2 R148, R148 ;  /* 0x0000009400947308 */ /* 0x000fe20000000800 */
[-CC-:B------:R-:W-:Y:S01]  /*6610*/  FFMA.FTZ R150, R28, R0.reuse, -R11.reuse ;  /* 0x000000001c967223 */ /* 0x180fe2000001080b */
[----:B------:R-:W-:Y:S01]  /*6620*/  FMNMX.FTZ R8, R38, R9, !PT ;  /* 0x0000000926087209 */ /* 0x000fe20007810000 */
[-CC-:B------:R-:W-:Y:S01]  /*6630*/  FFMA.FTZ R15, R29, R0.reuse, -R11.reuse ;  /* 0x000000001d0f7223 */ /* 0x180fe2000001080b */
[-CC-:B------:R-:W-:Y:S01]  /*6640*/  FFMA.FTZ R144, R32, R0.reuse, -R11.reuse ;  /* 0x0000000020907223 */ /* 0x180fe2000001080b */
[--C-:B------:R-:W-:Y:S01]  /*6650*/  FFMA.FTZ R19, R33, R0, -R11.reuse ;  /* 0x0000000021137223 */ /* 0x100fe2000001080b */
[----:B------:R-:W-:Y:S01]  /*6660*/  FMNMX.FTZ R9, R39, R8, !PT ;  /* 0x0000000827097209 */ /* 0x000fe20007810000 */
[-CC-:B------:R-:W-:Y:S01]  /*6670*/  FFMA.FTZ R146, R36, R0.reuse, -R11.reuse ;  /* 0x0000000024927223 */ /* 0x180fe2000001080b */
[----:B------:R-:W1:Y:S01]  /*6680*/  MUFU.EX2 R7, R7 ;  /* 0x0000000700077308 */ /* 0x000e620000000800 */
[-CC-:B------:R-:W-:Y:S01]  /*6690*/  FFMA.FTZ R25, R41, R0.reuse, -R11.reuse ;  /* 0x0000000029197223 */ /* 0x180fe2000001080b */
[----:B------:R-:W-:Y:S01]  /*66a0*/  FMNMX.FTZ R8, R42, R9, !PT ;  /* 0x000000092a087209 */ /* 0x000fe20007810000 */
[-CC-:B------:R-:W-:Y:S01]  /*66b0*/  FFMA.FTZ R33, R45, R0.reuse, -R11.reuse ;  /* 0x000000002d217223 */ /* 0x180fe2000001080b */
[-CC-:B------:R-:W-:Y:S01]  /*66c0*/  FFMA.FTZ R29, R49, R0.reuse, -R11.reuse ;  /* 0x00000000311d7223 */ /* 0x180fe2000001080b */
[--C-:B------:R-:W-:Y:S01]  /*66d0*/  FFMA.FTZ R49, R57, R0, -R11.reuse ;  /* 0x0000000039317223 */ /* 0x100fe2000001080b */
[----:B------:R-:W-:Y:S01]  /*66e0*/  FMNMX.FTZ R9, R43, R8, !PT ;  /* 0x000000082b097209 */ /* 0x000fe20007810000 */
[-CC-:B------:R-:W-:Y:S01]  /*66f0*/  FFMA.FTZ R41, R61, R0.reuse, -R11.reuse ;  /* 0x000000003d297223 */ /* 0x180fe2000001080b */
[----:B------:R-:W2:Y:S01]  /*6700*/  MUFU.EX2 R13, R13 ;  /* 0x0000000d000d7308 */ /* 0x000ea20000000800 */
[-CC-:B------:R-:W-:Y:S01]  /*6710*/  FFMA.FTZ R45, R65, R0.reuse, -R11.reuse ;  /* 0x00000000412d7223 */ /* 0x180fe2000001080b */
[----:B------:R-:W-:Y:S01]  /*6720*/  FMNMX.FTZ R8, R46, R9, !PT ;  /* 0x000000092e087209 */ /* 0x000fe20007810000 */
[-CC-:B------:R-:W-:Y:S01]  /*6730*/  FFMA.FTZ R10, R68, R0.reuse, -R11.reuse ;  /* 0x00000000440a7223 */ /* 0x180fe2000001080b */
[-CC-:B------:R-:W-:Y:S01]  /*6740*/  FFMA.FTZ R12, R72, R0.reuse, -R11.reuse ;  /* 0x00000000480c7223 */ /* 0x180fe2000001080b */
[--C-:B------:R-:W-:Y:S01]  /*6750*/  FFMA.FTZ R57, R73, R0, -R11.reuse ;  /* 0x0000000049397223 */ /* 0x100fe2000001080b */
[----:B------:R-:W-:Y:S01]  /*6760*/  FMNMX.FTZ R9, R47, R8, !PT ;  /* 0x000000082f097209 */ /* 0x000fe20007810000 */
[--C-:B------:R-:W-:Y:S01]  /*6770*/  FFMA.FTZ R61, R77, R0, -R11.reuse ;  /* 0x000000004d3d7223 */ /* 0x100fe2000001080b */
[----:B------:R-:W3:Y:S01]  /*6780*/  MUFU.EX2 R150, R150 ;  /* 0x0000009600967308 */ /* 0x000ee20000000800 */
[----:B-1----:R-:W-:Y:S01]  /*6790*/  FFMA.FTZ R4, R7, R4, R148 ;  /* 0x0000000407047223 */ /* 0x002fe20000010094 */
[----:B------:R-:W-:Y:S01]  /*67a0*/  FMNMX.FTZ R8, R50, R9, !PT ;  /* 0x0000000932087209 */ /* 0x000fe20007810000 */
[-CC-:B------:R-:W-:Y:S01]  /*67b0*/  FFMA.FTZ R20, R80, R0.reuse, -R11.reuse ;  /* 0x0000000050147223 */ /* 0x180fe2000001080b */
[-CC-:B------:R-:W-:Y:S01]  /*67c0*/  FFMA.FTZ R65, R81, R0.reuse, -R11.reuse ;  /* 0x0000000051417223 */ /* 0x180fe2000001080b */
[----:B------:R-:W-:Y:S01]  /*67d0*/  FFMA.FTZ R84, R84, R0, -R11 ;  /* 0x0000000054547223 */ /* 0x000fe2000001080b */
[----:B------:R-:W-:-:S02]  /*67e0*/  FMNMX.FTZ R9, R51, R8, !PT ;  /* 0x0000000833097209 */ /* 0x000fc40007810000 */
[----:B------:R-:W-:Y:S01]  /*67f0*/  MUFU.EX2 R15, R15 ;  /* 0x0000000f000f7308 */ /* 0x000fe20000000800 */
[----:B--2---:R-:W-:Y:S02]  /*6800*/  F2FP.BF16.F32.PACK_AB R148, R13, R148 ;  /* 0x000000940d94723e */ /* 0x004fe400000010ff */
        /* <DEDUP_REMOVED lines=13> */
[-CC-:B------:R-:W-:Y:S01]  /*68e0*/  FFMA.FTZ R142, R44, R0.reuse, -R11.reuse ;  /* 0x000000002c8e7223 */ /* 0x180fe2000001080b */
[----:B------:R-:W-:Y:S01]  /*68f0*/  FFMA.FTZ R140, R40, R0, -R11 ;  /* 0x00000000288c7223 */ /* 0x000fe2000001080b */
[----:B------:R-:W-:Y:S01]  /*6900*/  MUFU.EX2 R21, R21 ;  /* 0x0000001500157308 */ /* 0x000fe20000000800 */
[----:B------:R-:W-:Y:S01]  /*6910*/  FMNMX.FTZ R8, R70, R9, !PT ;  /* 0x0000000946087209 */ /* 0x000fe20007810000 */
[----:B------:R-:W-:Y:S01]  /*6920*/  HGMMA.64x64x16.F32.BF16 R88, R136, gdesc[UR4].tnspB, R88, gsb0 ;  /* 0x40e0000488587df0 */ /* 0x000fe20008001858 */
[----:B------:R-:W-:Y:S01]  /*6930*/  UIADD3 UR6, UR10, 0x200, URZ ;  /* 0x000002000a067890 */ /* 0x000fe2000fffe03f */
[----:B------:R-:W-:Y:S01]  /*6940*/  UMOV UR7, 0x40000040 ;  /* 0x4000004000077882 */ /* 0x000fe20000000000 */
        /* <DEDUP_REMOVED lines=20> */
[----:B------:R-:W-:-:S04]  /*6a90*/  FFMA.FTZ R14, R76, R0, -R11 ;  /* 0x000000004c0e7223 */ /* 0x000fc8000001080b */
[----:B------:R-:W1:Y:S02]  /*6aa0*/  SHFL.BFLY PT, R9, R24, 0x1, 0x1f ;  /* 0x0c201f0018097f89 */ /* 0x000e6400000e0000 */
[----:B------:R-:W-:Y:S01]  /*6ab0*/  MUFU.EX2 R8, R8 ;  /* 0x0000000800087308 */ /* 0x000fe20000000800 */
[----:B------:R-:W-:Y:S02]  /*6ac0*/  WARPGROUP.DEPBAR.LE gsb0, 0x0 ;  /* 0x00008000000079c5 */ /* 0x000fe40000010000 */
[----:B------:R-:W-:Y:S01]  /*6ad0*/  WARPGROUP.ARRIVE ;  /* 0x00000000000079c5 */ /* 0x000fe20000000000 */
[-CC-:B------:R-:W-:Y:S01]  /*6ae0*/  FFMA.FTZ R136, R48, R0.reuse, -R11.reuse ;  /* 0x0000000030887223 */ /* 0x180fe2000001080b */
[----:B------:R-:W-:-:S03]  /*6af0*/  FFMA.FTZ R138, R52, R0, -R11 ;  /* 0x00000000348a7223 */ /* 0x000fc6000001080b */
[----:B------:R-:W-:Y:S01]  /*6b00*/  MUFU.EX2 R45, R45 ;  /* 0x0000002d002d7308 */ /* 0x000fe20000000800 */
[----:B------:R-:W-:Y:S01]  /*6b10*/  HGMMA.64x64x16.F32.BF16 R88, R132, gdesc[UR4].tnspB, R88, gsb0 ;  /* 0x40e0000484587df0 */ /* 0x000fe20008001858 */
[----:B------:R-:W-:Y:S01]  /*6b20*/  UIADD3 UR6, UR10, 0x280, URZ ;  /* 0x000002800a067890 */ /* 0x000fe2000fffe03f */
[----:B------:R-:W-:-:S05]  /*6b30*/  UMOV UR7, 0x40000040 ;  /* 0x4000004000077882 */ /* 0x000fca0000000000 */
[----:B------:R-:W-:Y:S01]  /*6b40*/  MUFU.EX2 R136, R136 ;  /* 0x0000008800887308 */ /* 0x000fe20000000800 */
[----:B-1----:R-:W-:-:S05]  /*6b50*/  FMNMX.FTZ R9, R24, R9, !PT ;  /* 0x0000000918097209 */ /* 0x002fca0007810000 */
[----:B------:R-:W-:Y:S02]  /*6b60*/  FADD.FTZ R69, -R9, R6 ;  /* 0x0000000609457221 */ /* 0x000fe40000010100 */
[----:B------:R-:W-:Y:S02]  /*6b70*/  MUFU.EX2 R138, R138 ;  /* 0x0000008a008a7308 */ /* 0x000fe40000000800 */
[-C--:B------:R-:W-:Y:S01]  /*6b80*/  FMUL.FTZ R6, R69, R0.reuse ;  /* 0x0000000045067220 */ /* 0x080fe20000410000 */
[----:B------:R-:W-:-:S04]  /*6b90*/  FMUL.FTZ R69, R9, R0 ;  /* 0x0000000009457220 */ /* 0x000fc80000410000 */
[-CC-:B------:R-:W-:Y:S01]  /*6ba0*/  FFMA.FTZ R149, R26, R0.reuse, -R69.reuse ;  /* 0x000000001a957223 */ /* 0x180fe20000010845 */
[-CC-:B------:R-:W-:Y:S01]  /*6bb0*/  FFMA.FTZ R26, R27, R0.reuse, -R69.reuse ;  /* 0x000000001b1a7223 */ /* 0x180fe20000010845 */
[----:B------:R-:W-:Y:S01]  /*6bc0*/  MUFU.EX2 R6, R6 ;  /* 0x0000000600067308 */ /* 0x000fe20000000800 */
[-CC-:B------:R-:W-:Y:S01]  /*6bd0*/  FFMA.FTZ R151, R30, R0.reuse, -R69.reuse ;  /* 0x000000001e977223 */ /* 0x180fe20000010845 */
[-CC-:B------:R-:W-:Y:S01]  /*6be0*/  FFMA.FTZ R28, R31, R0.reuse, -R69.reuse ;  /* 0x000000001f1c7223 */ /* 0x180fe20000010845 */
[----:B------:R-:W-:Y:S02]  /*6bf0*/  IMAD.U32 R31, RZ, RZ, UR36 ;  /* 0x00000024ff1f7e24 */ /* 0x000fe4000f8e00ff */
[-CC-:B------:R-:W-:Y:S01]  /*6c00*/  FFMA.FTZ R145, R34, R0.reuse, -R69.reuse ;  /* 0x0000000022917223 */ /* 0x180fe20000010845 */
[-CC-:B------:R-:W-:Y:S01]  /*6c10*/  FFMA.FTZ R30, R35, R0.reuse, -R69.reuse ;  /* 0x00000000231e7223 */ /* 0x180fe20000010845 */
[----:B------:R-:W-:Y:S02]  /*6c20*/  VIADD R27, R16, 0x9 ;  /* 0x00000009101b7836 */ /* 0x000fe40000000000 */
[-CC-:B------:R-:W-:Y:S01]  /*6c30*/  FFMA.FTZ R147, R38, R0.reuse, -R69.reuse ;  /* 0x0000000026937223 */ /* 0x180fe20000010845 */
[----:B------:R-:W1:Y:S01]  /*6c40*/  MUFU.EX2 R149, R149 ;  /* 0x0000009500957308 */ /* 0x000e620000000800 */
[----:B------:R-:W-:Y:S01]  /*6c50*/  @!P1 LEA R31, R31, UR40, 0x3 ;  /* 0x000000281f1f9c11 */ /* 0x000fe2000f8e18ff */
[-CC-:B------:R-:W-:Y:S01]  /*6c60*/  FFMA.FTZ R32, R39, R0.reuse, -R69.reuse ;  /* 0x0000000027207223 */ /* 0x180fe20000010845 */
[-CC-:B------:R-:W-:Y:S01]  /*6c70*/  FFMA.FTZ R143, R46, R0.reuse, -R69.reuse ;  /* 0x000000002e8f7223 */ /* 0x180fe20000010845 */
[-CC-:B------:R-:W-:Y:S01]  /*6c80*/  FFMA.FTZ R141, R42, R0.reuse, -R69.reuse ;  /* 0x000000002a8d7223 */ /* 0x180fe20000010845 */
[-CC-:B------:R-:W-:Y:S01]  /*6c90*/  FFMA.FTZ R34, R43, R0.reuse, -R69.reuse ;  /* 0x000000002b227223 */ /* 0x180fe20000010845 */
[----:B------:R-:W-:Y:S01]  /*6ca0*/  @!P1 VIADD R35, R31, 0x16840 ;  /* 0x000168401f239836 */ /* 0x000fe20000000000 */
[----:B------:R-:W-:Y:S01]  /*6cb0*/  SEL R31, R27, 0x9, !P2 ;  /* 0x000000091b1f7807 */ /* 0x000fe20005000000 */
[----:B------:R-:W2:Y:S01]  /*6cc0*/  MUFU.EX2 R26, R26 ;  /* 0x0000001a001a7308 */ /* 0x000ea20000000800 */
[----:B------:R-:W-:Y:S01]  /*6cd0*/  FADD.FTZ R27, R13, R4 ;  /* 0x000000040d1b7221 */ /* 0x000fe20000010000 */
[-CC-:B------:R-:W-:Y:S01]  /*6ce0*/  FFMA.FTZ R36, R47, R0.reuse, -R69.reuse ;  /* 0x000000002f247223 */ /* 0x180fe20000010845 */
[-CC-:B------:R-:W-:Y:S01]  /*6cf0*/  FFMA.FTZ R137, R50, R0.reuse, -R69.reuse ;  /* 0x0000000032897223 */ /* 0x180fe20000010845 */
[-C--:B------:R-:W-:Y:S01]  /*6d00*/  FFMA.FTZ R38, R51, R0.reuse, -R69 ;  /* 0x0000000033267223 */ /* 0x080fe20000010845 */
[----:B---3--:R-:W-:Y:S01]  /*6d10*/  FADD.FTZ R46, R150, R27 ;  /* 0x0000001b962e7221 */ /* 0x008fe20000010000 */
[-CC-:B------:R-:W-:Y:S01]  /*6d20*/  FFMA.FTZ R139, R54, R0.reuse, -R69.reuse ;  /* 0x00000000368b7223 */ /* 0x180fe20000010845 */
[-C--:B------:R-:W-:Y:S01]  /*6d30*/  FFMA.FTZ R40, R55, R0.reuse, -R69 ;  /* 0x0000000037287223 */ /* 0x080fe20000010845 */
[----:B------:R-:W3:Y:S01]  /*6d40*/  MUFU.EX2 R151, R151 ;  /* 0x0000009700977308 */ /* 0x000ee20000000800 */
[----:B-1----:R-:W-:Y:S01]  /*6d50*/  FFMA.FTZ R3, R6, R3, R149 ;  /* 0x0000000306037223 */ /* 0x002fe20000010095 */
[----:B------:R-:W-:Y:S01]  /*6d60*/  FADD.FTZ R27, R15, R46 ;  /* 0x0000002e0f1b7221 */ /* 0x000fe20000010000 */
[-CC-:B------:R-:W-:Y:S01]  /*6d70*/  FFMA.FTZ R42, R59, R0.reuse, -R69.reuse ;  /* 0x000000003b2a7223 */ /* 0x180fe20000010845 */
[-CC-:B------:R-:W-:Y:S01]  /*6d80*/  FFMA.FTZ R4, R63, R0.reuse, -R69.reuse ;  /* 0x000000003f047223 */ /* 0x180fe20000010845 */
[-C--:B------:R-:W-:Y:S01]  /*6d90*/  FFMA.FTZ R75, R75, R0.reuse, -R69 ;  /* 0x000000004b4b7223 */ /* 0x080fe20000010845 */
[----:B------:R-:W-:Y:S01]  /*6da0*/  FADD.FTZ R46, R144, R27 ;  /* 0x0000001b902e7221 */ /* 0x000fe20000010000 */
[-C--:B------:R-:W-:Y:S01]  /*6db0*/  FFMA.FTZ R78, R78, R0.reuse, -R69 ;  /* 0x000000004e4e7223 */ /* 0x080fe20000010845 */
[----:B------:R-:W1:Y:S01]  /*6dc0*/  MUFU.EX2 R28, R28 ;  /* 0x0000001c001c7308 */ /* 0x000e620000000800 */
[C---:B--2---:R-:W-:Y:S01]  /*6dd0*/  FADD.FTZ R44, R26.reuse, R3 ;  /* 0x000000031a2c7221 */ /* 0x044fe20000010000 */
[----:B------:R-:W-:Y:S01]  /*6de0*/  FADD.FTZ R27, R19, R46 ;  /* 0x0000002e131b7221 */ /* 0x000fe20000010000 */
[----:B------:R-:W-:Y:S01]  /*6df0*/  F2FP.BF16.F32.PACK_AB R149, R26, R149 ;  /* 0x000000951a95723e */ /* 0x000fe200000010ff */
[-CC-:B------:R-:W-:Y:S01]  /*6e00*/  FFMA.FTZ R46, R71, R0.reuse, -R69.reuse ;  /* 0x00000000472e7223 */ /* 0x180fe20000010845 */
[-C--:B------:R-:W-:Y:S01]  /*6e10*/  FFMA.FTZ R79, R79, R0.reuse, -R69 ;  /* 0x000000004f4f7223 */ /* 0x080fe20000010845 */
[----:B------:R-:W-:Y:S01]  /*6e20*/  FADD.FTZ R50, R146, R27 ;  /* 0x0000001b92327221 */ /* 0x000fe20000010000 */
[-CC-:B------:R-:W-:Y:S01]  /*6e30*/  FFMA.FTZ R82, R82, R0.reuse, -R69.reuse ;  /* 0x0000000052527223 */ /* 0x180fe20000010845 */
[----:B------:R-:W2:Y:S01]  /*6e40*/  MUFU.EX2 R145, R145 ;  /* 0x0000009100917308 */ /* 0x000ea20000000800 */
[----:B---3--:R-:W-:Y:S01]  /*6e50*/  FADD.FTZ R3, R151, R44 ;  /* 0x0000002c97037221 */ /* 0x008fe20000010000 */
[----:B------:R-:W-:Y:S01]  /*6e60*/  FADD.FTZ R27, R21, R50 ;  /* 0x00000032151b7221 */ /* 0x000fe20000010000 */
[-C--:B------:R-:W-:Y:S01]  /*6e70*/  FFMA.FTZ R83, R83, R0.reuse, -R69 ;  /* 0x0000000053537223 */ /* 0x080fe20000010845 */
[----:B------:R-:W-:Y:S01]  /*6e80*/  @!P1 PRMT R35, RZ, 0x654, R35 ;  /* 0x00000654ff239816 */ /* 0x000fe20000000023 */
[----:B------:R-:W-:Y:S01]  /*6e90*/  FFMA.FTZ R86, R86, R0, -R69 ;  /* 0x0000000056567223 */ /* 0x000fe20000010845 */
[----:B------:R-:W-:Y:S01]  /*6ea0*/  FADD.FTZ R50, R140, R27 ;  /* 0x0000001b8c327221 */ /* 0x000fe20000010000 */
[----:B------:R-:W-:Y:S01]  /*6eb0*/  ISETP.LT.AND P2, PT, RZ, UR28, PT ;  /* 0x0000001cff007c0c */ /* 0x000fe2000bf41270 */
[----:B------:R-:W3:Y:S01]  /*6ec0*/  MUFU.EX2 R30, R30 ;  /* 0x0000001e001e7308 */ /* 0x000ee20000000800 */
[C---:B-1----:R-:W-:Y:S01]  /*6ed0*/  FADD.FTZ R44, R28.reuse, R3 ;  /* 0x000000031c2c7221 */ /* 0x042fe20000010000 */
[----:B------:R-:W-:Y:S01]  /*6ee0*/  FADD.FTZ R27, R25, R50 ;  /* 0x00000032191b7221 */ /* 0x000fe20000010000 */
[----:B------:R-:W-:-:S02]  /*6ef0*/  F2FP.BF16.F32.PACK_AB R151, R28, R151 ;  /* 0x000000971c97723e */ /* 0x000fc400000010ff */
[----:B------:R-:W-:Y:S01]  /*6f00*/  F2FP.BF16.F32.PACK_AB R150, R15, R150 ;  /* 0x000000960f96723e */ /* 0x000fe200000010ff */
[----:B------:R-:W-:Y:S02]  /*6f10*/  WARPGROUP.DEPBAR.LE gsb0, 0x0 ;  /* 0x00008000000079c5 */ /* 0x000fe40000010000 */
[----:B------:R-:W-:Y:S01]  /*6f20*/  WARPGROUP.ARRIVE ;  /* 0x00000000000079c5 */ /* 0x000fe20000000000 */
[----:B------:R-:W1:Y:S01]  /*6f30*/  MUFU.EX2 R147, R147 ;  /* 0x0000009300937308 */ /* 0x000e620000000800 */
[----:B--2---:R-:W-:Y:S01]  /*6f40*/  FADD.FTZ R3, R145, R44 ;  /* 0x0000002c91037221 */ /* 0x004fe20000010000 */
[----:B------:R-:W-:Y:S01]  /*6f50*/  FADD.FTZ R50, R142, R27 ;  /* 0x0000001b8e327221 */ /* 0x000fe20000010000 */
[-C--:B------:R-:W-:Y:S01]  /*6f60*/  FFMA.FTZ R132, R56, R0.reuse, -R11 ;  /* 0x0000000038847223 */ /* 0x080fe2000001080b */
[-C--:B------:R-:W-:Y:S01]  /*6f70*/  FFMA.FTZ R133, R58, R0.reuse, -R69 ;  /* 0x000000003a857223 */ /* 0x080fe20000010845 */
[----:B------:R-:W-:Y:S01]  /*6f80*/  HGMMA.64x64x16.F32.BF16 R88, R128, gdesc[UR4].tnspB, R88, gsb0 ;  /* 0x40e0000480587df0 */ /* 0x000fe20008001858 */
[----:B------:R-:W-:Y:S01]  /*6f90*/  UIADD3 UR6, UR10, 0x300, URZ ;  /* 0x000003000a067890 */ /* 0x000fe2000fffe03f */
[----:B------:R-:W-:Y:S01]  /*6fa0*/  FADD.FTZ R27, R33, R50 ;  /* 0x00000032211b7221 */ /* 0x000fe20000010000 */
[----:B------:R-:W-:Y:S01]  /*6fb0*/  UMOV UR7, 0x40000040 ;  /* 0x4000004000077882 */ /* 0x000fe20000000000 */
[----:B------:R-:W2:Y:S01]  /*6fc0*/  MUFU.EX2 R32, R32 ;  /* 0x0000002000207308 */ /* 0x000ea20000000800 */
[----:B------:R-:W-:Y:S01]  /*6fd0*/  UIADD3 UR10, UR10, 0x380, URZ ;  /* 0x000003800a0a7890 */ /* 0x000fe2000fffe03f */
[----:B---3--:R-:W-:Y:S01]  /*6fe0*/  FADD.FTZ R48, R30, R3 ;  /* 0x000000031e307221 */ /* 0x008fe20000010000 */
[----:B------:R-:W-:Y:S01]  /*6ff0*/  FADD.FTZ R50, R136, R27 ;  /* 0x0000001b88327221 */ /* 0x000fe20000010000 */
[-C--:B------:R-:W-:Y:S01]  /*7000*/  FFMA.FTZ R134, R60, R0.reuse, -R11 ;  /* 0x000000003c867223 */ /* 0x080fe2000001080b */
[-CC-:B------:R-:W-:Y:S01]  /*7010*/  FFMA.FTZ R135, R62, R0.reuse, -R69.reuse ;  /* 0x000000003e877223 */ /* 0x180fe20000010845 */
[-C--:B------:R-:W-:Y:S01]  /*7020*/  FFMA.FTZ R44, R67, R0.reuse, -R69 ;  /* 0x00000000432c7223 */ /* 0x080fe20000010845 */
[----:B------:R-:W-:Y:S01]  /*7030*/  FADD.FTZ R13, R29, R50 ;  /* 0x000000321d0d7221 */ /* 0x000fe20000010000 */
[----:B------:R-:W3:Y:S01]  /*7040*/  MUFU.EX2 R141, R141 ;  /* 0x0000008d008d7308 */ /* 0x000ee20000000800 */
[----:B-1----:R-:W-:Y:S01]  /*7050*/  FADD.FTZ R3, R147, R48 ;  /* 0x0000003093037221 */ /* 0x002fe20000010000 */
[----:B------:R-:W-:Y:S01]  /*7060*/  FFMA.FTZ R11, R85, R0, -R11 ;  /* 0x00000000550b7223 */ /* 0x000fe2000001080b */
[----:B------:R-:W-:Y:S01]  /*7070*/  FADD.FTZ R50, R138, R13 ;  /* 0x0000000d8a327221 */ /* 0x000fe20000010000 */
[----:B------:R-:W-:-:S02]  /*7080*/  F2FP.BF16.F32.PACK_AB R144, R19, R144 ;  /* 0x000000901390723e */ /* 0x000fc400000010ff */
[----:B------:R-:W-:Y:S01]  /*7090*/  F2FP.BF16.F32.PACK_AB R145, R30, R145 ;  /* 0x000000911e91723e */ /* 0x000fe200000010ff */
[----:B------:R-:W-:Y:S01]  /*70a0*/  FADD.FTZ R13, R37, R50 ;  /* 0x00000032250d7221 */ /* 0x000fe20000010000 */
[----:B------:R-:W1:Y:S01]  /*70b0*/  MUFU.EX2 R34, R34 ;  /* 0x0000002200227308 */ /* 0x000e620000000800 */
[C---:B--2---:R-:W-:Y:S01]  /*70c0*/  FADD.FTZ R48, R32.reuse, R3 ;  /* 0x0000000320307221 */ /* 0x044fe20000010000 */
[----:B------:R-:W-:Y:S02]  /*70d0*/  F2FP.BF16.F32.PACK_AB R146, R21, R146 ;  /* 0x000000921592723e */ /* 0x000fe400000010ff */
[----:B------:R-:W-:Y:S02]  /*70e0*/  F2FP.BF16.F32.PACK_AB R147, R32, R147 ;  /* 0x000000932093723e */ /* 0x000fe400000010ff */
[----:B------:R-:W-:Y:S02]  /*70f0*/  F2FP.BF16.F32.PACK_AB R140, R25, R140 ;  /* 0x0000008c198c723e */ /* 0x000fe400000010ff */
[----:B------:R-:W2:Y:S01]  /*7100*/  MUFU.EX2 R143, R143 ;  /* 0x0000008f008f7308 */ /* 0x000ea20000000800 */
[----:B---3--:R-:W-:Y:S01]  /*7110*/  FADD.FTZ R3, R141, R48 ;  /* 0x000000308d037221 */ /* 0x008fe20000010000 */
[----:B------:R-:W-:-:S02]  /*7120*/  F2FP.BF16.F32.PACK_AB R142, R33, R142 ;  /* 0x0000008e218e723e */ /* 0x000fc400000010ff */
[----:B------:R-:W-:Y:S02]  /*7130*/  F2FP.BF16.F32.PACK_AB R136, R29, R136 ;  /* 0x000000881d88723e */ /* 0x000fe400000010ff */
[----:B------:R-:W-:Y:S02]  /*7140*/  F2FP.BF16.F32.PACK_AB R138, R37, R138 ;  /* 0x0000008a258a723e */ /* 0x000fe400000010ff */
        /* <DEDUP_REMOVED lines=16> */
[----:B------:R-:W-:Y:S01]  /*7250*/  WARPGROUP.ARRIVE ;  /* 0x00000000000079c5 */ /* 0x000fe20000000000 */
[-CC-:B------:R-:W-:Y:S01]  /*7260*/  FFMA.FTZ R129, R66, R0.reuse, -R69.reuse ;  /* 0x0000000042817223 */ /* 0x180fe20000010845 */
[----:B------:R-:W-:Y:S01]  /*7270*/  FFMA.FTZ R131, R70, R0, -R69 ;  /* 0x0000000046837223 */ /* 0x000fe20000010845 */
[----:B------:R-:W-:Y:S01]  /*7280*/  F2FP.BF16.F32.PACK_AB R128, R45, R8 ;  /* 0x000000082d80723e */ /* 0x000fe200000010ff */
[----:B------:R-:W3:Y:S01]  /*7290*/  MUFU.EX2 R133, R133 ;  /* 0x0000008500857308 */ /* 0x000ee20000000800 */
[C---:B-1----:R-:W-:Y:S01]  /*72a0*/  FADD.FTZ R26, R40.reuse, R3 ;  /* 0x00000003281a7221 */ /* 0x042fe20000010000 */
[----:B------:R-:W-:Y:S01]  /*72b0*/  HGMMA.64x64x16.F32.BF16 R88, R124, gdesc[UR4].tnspB, R88, gsb0 ;  /* 0x40e000047c587df0 */ /* 0x000fe20008001858 */
[----:B------:R-:W-:Y:S01]  /*72c0*/  UIADD3 UR6, UR28, -0x1, URZ ;  /* 0xffffffff1c067890 */ /* 0x000fe2000fffe03f */
[----:B------:R-:W-:-:S04]  /*72d0*/  F2FP.BF16.F32.PACK_AB R139, R40, R139 ;  /* 0x0000008b288b723e */ /* 0x000fc800000010ff */
[----:B------:R-:W1:Y:S01]  /*72e0*/  MUFU.EX2 R42, R42 ;  /* 0x0000002a002a7308 */ /* 0x000e620000000800 */
[----:B--2---:R-:W-:Y:S01]  /*72f0*/  FADD.FTZ R28, R132, R13 ;  /* 0x0000000d841c7221 */ /* 0x004fe20000010000 */
[----:B------:R-:W-:Y:S01]  /*7300*/  UMOV UR28, UR6 ;  /* 0x00000006001c7c82 */ /* 0x000fe20008000000 */
[C---:B------:R-:W-:Y:S02]  /*7310*/  F2FP.BF16.F32.PACK_AB R132, R49.reuse, R132 ;  /* 0x000000843184723e */ /* 0x040fe400000010ff */
        /* <DEDUP_REMOVED lines=11> */
[----:B---3--:R-:W-:Y:S01]  /*73d0*/  FADD.FTZ R3, R135, R26 ;  /* 0x0000001a87037221 */ /* 0x008fe20000010000 */
[----:B------:R-:W-:-:S04]  /*73e0*/  FADD.FTZ R28, R8, R13 ;  /* 0x0000000d081c7221 */ /* 0x000fc80000010000 */
[----:B------:R-:W-:Y:S02]  /*73f0*/  FADD.FTZ R13, R45, R28 ;  /* 0x0000001c2d0d7221 */ /* 0x000fe40000010000 */
        /* <DEDUP_REMOVED lines=10> */
[----:B------:R-:W-:Y:S02]  /*74a0*/  WARPGROUP.DEPBAR.LE gsb0, 0x0 ;  /* 0x00008000000079c5 */ /* 0x000fe40000010000 */
[----:B------:R-:W-:Y:S01]  /*74b0*/  WARPGROUP.ARRIVE ;  /* 0x00000000000079c5 */ /* 0x000fe20000000000 */
[----:B------:R-:W-:-:S03]  /*74c0*/  FFMA.FTZ R125, R74, R0, -R69 ;  /* 0x000000004a7d7223 */ /* 0x000fc60000010845 */
[----:B------:R-:W1:Y:S01]  /*74d0*/  MUFU.EX2 R46, R46 ;  /* 0x0000002e002e7308 */ /* 0x000e620000000800 */
[----:B--2---:R-:W-:Y:S01]  /*74e0*/  FADD.FTZ R3, R131, R26 ;  /* 0x0000001a83037221 */ /* 0x004fe20000010000 */
[----:B------:R-:W-:Y:S01]  /*74f0*/  FFMA.FTZ R69, R87, R0, -R69 ;  /* 0x0000000057457223 */ /* 0x000fe20000010845 */
[----:B------:R-:W-:Y:S01]  /*7500*/  HGMMA.64x64x16.F32.BF16 R88, R120, gdesc[UR8].tnspB, R88, gsb0 ;  /* 0x40e0000878587df0 */ /* 0x000fe20008001858 */
[C---:B---3--:R-:W-:Y:S01]  /*7510*/  FADD.FTZ R13, R53.reuse, R28 ;  /* 0x0000001c350d7221 */ /* 0x048fe20000010000 */
[----:B------:R-:W-:-:S03]  /*7520*/  F2FP.BF16.F32.PACK_AB R130, R53, R10 ;  /* 0x0000000a3582723e */ /* 0x000fc600000010ff */
[----:B------:R-:W2:Y:S08]  /*7530*/  MUFU.EX2 R12, R12 ;  /* 0x0000000c000c7308 */ /* 0x000eb00000000800 */
        /* <DEDUP_REMOVED lines=23> */
[----:B------:R3:W-:Y:S06]  /*76b0*/  BAR.ARV R31, 0x100 ;  /* 0x0004001f0000751d */ /* 0x0007ec0000002000 */
[----:B------:R-:W4:Y:S01]  /*76c0*/  MUFU.EX2 R121, R82 ;  /* 0x0000005200797308 */ /* 0x000f220000000800 */
[----:B------:R5:W-:Y:S01]  /*76d0*/  @!P1 SYNCS.ARRIVE.TRANS64.RED.A1T0 RZ, [R35+URZ], RZ ;  /* 0x000000ff23ff99a7 */ /* 0x000be2000810043f */
[----:B-1----:R-:W-:Y:S01]  /*76e0*/  FADD.FTZ R4, R20, R3 ;  /* 0x0000000314047221 */ /* 0x002fe20000010000 */
[-C--:B------:R-:W-:Y:S01]  /*76f0*/  FMUL.FTZ R88, R88, R7.reuse ;  /* 0x0000000758587220 */ /* 0x080fe20000410000 */
[-C--:B------:R-:W-:Y:S01]  /*7700*/  FMUL.FTZ R89, R89, R7.reuse ;  /* 0x0000000759597220 */ /* 0x080fe20000410000 */
[-C--:B------:R-:W-:Y:S01]  /*7710*/  FMUL.FTZ R92, R92, R7.reuse ;  /* 0x000000075c5c7220 */ /* 0x080fe20000410000 */
[-C--:B------:R-:W-:Y:S01]  /*7720*/  FMUL.FTZ R93, R93, R7.reuse ;  /* 0x000000075d5d7220 */ /* 0x080fe20000410000 */
[----:B--2---:R-:W-:Y:S01]  /*7730*/  FADD.FTZ R3, R65, R4 ;  /* 0x0000000441037221 */ /* 0x004fe20000010000 */
[----:B------:R-:W1:Y:S01]  /*7740*/  MUFU.EX2 R83, R83 ;  /* 0x0000005300537308 */ /* 0x000e620000000800 */
[----:B-----5:R-:W-:Y:S01]  /*7750*/  IMAD.U32 R35, RZ, RZ, UR21 ;  /* 0x00000015ff237e24 */ /* 0x020fe2000f8e00ff */
[----:B------:R-:W-:Y:S01]  /*7760*/  UMOV UR21, UR36 ;  /* 0x0000002400157c82 */ /* 0x000fe20008000000 */
[-C--:B------:R-:W-:Y:S01]  /*7770*/  FMUL.FTZ R96, R96, R7.reuse ;  /* 0x0000000760607220 */ /* 0x080fe20000410000 */
[-C--:B------:R-:W-:Y:S01]  /*7780*/  FMUL.FTZ R97, R97, R7.reuse ;  /* 0x0000000761617220 */ /* 0x080fe20000410000 */
[-C--:B------:R-:W-:Y:S01]  /*7790*/  FMUL.FTZ R100, R100, R7.reuse ;  /* 0x0000000764647220 */ /* 0x080fe20000410000 */
[----:B------:R-:W-:Y:S01]  /*77a0*/  @!P1 LEA R35, R35, UR40, 0x3 ;  /* 0x0000002823239c11 */ /* 0x000fe2000f8e18ff */
[-C--:B------:R-:W-:Y:S01]  /*77b0*/  FMUL.FTZ R101, R101, R7.reuse ;  /* 0x0000000765657220 */ /* 0x080fe20000410000 */
[----:B------:R-:W2:Y:S01]  /*77c0*/  MUFU.EX2 R24, R84 ;  /* 0x0000005400187308 */ /* 0x000ea20000000800 */
[----:B----4-:R-:W-:Y:S01]  /*77d0*/  FADD.FTZ R26, R121, R26 ;  /* 0x0000001a791a7221 */ /* 0x010fe20000010000 */
[----:B------:R-:W-:Y:S01]  /*77e0*/  FMUL.FTZ R104, R104, R7 ;  /* 0x0000000768687220 */ /* 0x000fe20000410000 */
[----:B---3--:R-:W-:-:S02]  /*77f0*/  @!P1 VIADD R31, R35, 0x16860 ;  /* 0x00016860231f9836 */ /* 0x008fc40000000000 */
[-C--:B------:R-:W-:Y:S01]  /*7800*/  FMUL.FTZ R105, R105, R7.reuse ;  /* 0x0000000769697220 */ /* 0x080fe20000410000 */
[-C--:B------:R-:W-:Y:S01]  /*7810*/  FMUL.FTZ R108, R108, R7.reuse ;  /* 0x000000076c6c7220 */ /* 0x080fe20000410000 */
[-C--:B------:R-:W-:Y:S01]  /*7820*/  FMUL.FTZ R109, R109, R7.reuse ;  /* 0x000000076d6d7220 */ /* 0x080fe20000410000 */
[-C--:B------:R-:W-:Y:S01]  /*7830*/  FMUL.FTZ R112, R112, R7.reuse ;  /* 0x0000000770707220 */ /* 0x080fe20000410000 */
[----:B------:R-:W3:Y:S01]  /*7840*/  MUFU.EX2 R123, R86 ;  /* 0x00000056007b7308 */ /* 0x000ee20000000800 */
[----:B-1----:R-:W-:Y:S01]  /*7850*/  FADD.FTZ R26, R83, R26 ;  /* 0x0000001a531a7221 */ /* 0x002fe20000010000 */
[----:B------:R-:W-:Y:S01]  /*7860*/  @!P1 PRMT R31, RZ, 0x654, R31 ;  /* 0x00000654ff1f9816 */ /* 0x000fe2000000001f */
[-C--:B------:R-:W-:Y:S01]  /*7870*/  FMUL.FTZ R113, R113, R7.reuse ;  /* 0x0000000771717220 */ /* 0x080fe20000410000 */
[-C--:B------:R-:W-:Y:S01]  /*7880*/  FMUL.FTZ R116, R116, R7.reuse ;  /* 0x0000000774747220 */ /* 0x080fe20000410000 */
[----:B------:R-:W-:Y:S01]  /*7890*/  FMUL.FTZ R117, R117, R7 ;  /* 0x0000000775757220 */ /* 0x000fe20000410000 */
[----:B------:R1:W-:Y:S01]  /*78a0*/  @!P1 SYNCS.ARRIVE.TRANS64.RED.A1T0 RZ, [R31+URZ], RZ ;  /* 0x000000ff1fff99a7 */ /* 0x0003e2000810043f */
[-C--:B------:R-:W-:Y:S01]  /*78b0*/  FMUL.FTZ R90, R90, R6.reuse ;  /* 0x000000065a5a7220 */ /* 0x080fe20000410000 */
[----:B------:R-:W4:Y:S01]  /*78c0*/  MUFU.EX2 R11, R11 ;  /* 0x0000000b000b7308 */ /* 0x000f220000000800 */
        /* <DEDUP_REMOVED lines=19> */
[----:B----4-:R-:W-:Y:S01]  /*7a00*/  FADD.FTZ R4, R11, R4 ;  /* 0x000000040b047221 */ /* 0x010fe20000010000 */
[----:B------:R-:W-:Y:S01]  /*7a10*/  F2FP.BF16.F32.PACK_AB R120, R65, R20 ;  /* 0x000000144178723e */ /* 0x000fe200000010ff */
[----:B------:R-:W-:Y:S01]  /*7a20*/  IMAD.MOV.U32 R6, RZ, RZ, R9 ;  /* 0x000000ffff067224 */ /* 0x000fe200078e0009 */
[----:B------:R-:W-:Y:S01]  /*7a30*/  F2FP.BF16.F32.PACK_AB R121, R83, R121 ;  /* 0x000000795379723e */ /* 0x000fe200000010ff */
[----:B------:R-:W-:Y:S01]  /*7a40*/  IMAD.MOV.U32 R7, RZ, RZ, R5 ;  /* 0x000000ffff077224 */ /* 0x000fe200078e0005 */
[----:B------:R-:W-:Y:S01]  /*7a50*/  F2FP.BF16.F32.PACK_AB R122, R11, R24 ;  /* 0x000000180b7a723e */ /* 0x000fe200000010ff */
[C---:B--2---:R-:W-:Y:S01]  /*7a60*/  FADD.FTZ R3, R69.reuse, R26 ;  /* 0x0000001a45037221 */ /* 0x044fe20000010000 */
[----:B------:R-:W-:Y:S01]  /*7a70*/  F2FP.BF16.F32.PACK_AB R123, R69, R123 ;  /* 0x0000007b457b723e */ /* 0x000fe200000010ff */
[----:B-1----:R-:W-:Y:S06]  /*7a80*/  @P2 BRA `(.L_x_12060) ;  /* 0xffffffe000e42947 */ /* 0x002fec000383ffff */
.L_x_12051:
[----:B------:R-:W-:Y:S06]  /*7a90*/  BAR.ARV 0x8, 0x1a0 ;  /* 0x0206800000007b1d */ /* 0x000fec0000002000 */
[----:B------:R-:W-:Y:S05]  /*7aa0*/  @!P0 BRA `(.L_x_12061) ;  /* 0x0000000000048947 */ /* 0x000fea0003800000 */
[----:B------:R-:W-:Y:S01]  /*7ab0*/  BPT.TRAP 0x1 ;  /* 0x000000040000795c */ /* 0x000fe20000300000 */
.L_x_12061:
[----:B------:R-:W-:Y:S01]  /*7ac0*/  ULEA UR5, UR36, UR40, 0x3 ;  /* 0x0000002824057291 */ /* 0x000fe2000f8e183f */
[----:B------:R-:W-:-:S05]  /*7ad0*/  IMAD.U32 R6, RZ, RZ, UR37 ;  /* 0x00000025ff067e24 */ /* 0x000fca000f8e00ff */
[----:B------:R-:W-:-:S04]  /*7ae0*/  SHF.L.U32 R6, R6, 0x1f, RZ ;  /* 0x0000001f06067819 */ /* 0x000fc800000006ff */
[----:B------:R1:W2:Y:S01]  /*7af0*/  SYNCS.PHASECHK.TRANS64.TRYWAIT P2, [UR5+0x16850], R6 ;  /* 0x01685006ff0075a7 */ /* 0x0002a20008040145 */
[----:B------:R-:W-:Y:S05]  /*7b00*/  @!P0 BRA `(.L_x_12062) ;  /* 0x0000000000048947 */ /* 0x000fea0003800000 */
[----:B------:R-:W-:Y:S01]  /*7b10*/  BPT.TRAP 0x1 ;  /* 0x000000040000795c */ /* 0x000fe20000300000 */
.L_x_12062:
[----:B--2---:R-:W-:Y:S05]  /*7b20*/  @P2 BRA `(.L_x_12063) ;  /* 0x0000000000082947 */ /* 0x004fea0003800000 */
[----:B------:R-:W2:Y:S02]  /*7b30*/  SYNCS.PHASECHK.TRANS64.TRYWAIT P0, [UR5+0x16850], R6 ;  /* 0x01685006ff0075a7 */ /* 0x000ea40008000145 */
[----:B--2---:R-:W-:Y:S05]  /*7b40*/  @!P0 BRA `(.L_x_12064) ;  /* 0x0000004000448947 */ /* 0x004fea0003800000 */
.L_x_12063:
        /* <DEDUP_REMOVED lines=20> */
[----:B------:R-:W-:Y:S02]  /*7c90*/  IMAD.MOV.U32 R3, RZ, RZ, -0x800000 ;  /* 0xff800000ff037424 */ /* 0x000fe400078e00ff */
[----:B--2---:R-:W-:-:S02]  /*7ca0*/  FADD.FTZ R7, R7, R4 ;  /* 0x0000000407077221 */ /* 0x004fc40000010000 */
[----:B------:R-:W1:Y:S04]  /*7cb0*/  SHFL.BFLY PT, R11, R8, 0x1, 0x1f ;  /* 0x0c201f00080b7f89 */ /* 0x000e6800000e0000 */
[----:B------:R-:W2:Y:S01]  /*7cc0*/  SHFL.BFLY PT, R6, R7, 0x1, 0x1f ;  /* 0x0c201f0007067f89 */ /* 0x000ea200000e0000 */
[----:B-1----:R-:W-:Y:S01]  /*7cd0*/  FADD.FTZ R11, R8, R11 ;  /* 0x0000000b080b7221 */ /* 0x002fe20000010000 */
[----:B------:R-:W-:Y:S02]  /*7ce0*/  IMAD.U32 R8, RZ, RZ, UR5 ;  /* 0x00000005ff087e24 */ /* 0x000fe4000f8e00ff */
        /* <DEDUP_REMOVED lines=12> */
[----:B------:R-:W1:Y:S01]  /*7db0*/  @P2 MUFU.RCP R12, R11 ;  /* 0x0000000b000c2308 */ /* 0x000e620000001000 */
[----:B--2---:R-:W-:Y:S01]  /*7dc0*/  @P0 FMUL.FTZ R7, R6, 0.69314718246459960938 ;  /* 0x3f31721806070820 */ /* 0x004fe20000410000 */
[----:B------:R-:W-:Y:S02]  /*7dd0*/  WARPGROUP.DEPBAR.LE gsb0, 0x0 ;  /* 0x00008000000079c5 */ /* 0x000fe40000010000 */
[----:B------:R-:W-:Y:S01]  /*7de0*/  WARPGROUP.ARRIVE ;  /* 0x00000000000079c5 */ /* 0x000fe20000000000 */
[----:B------:R-:W-:Y:S01]  /*7df0*/  @P0 FFMA.FTZ R15, R4, R5, R7 ;  /* 0x00000005040f0223 */ /* 0x000fe20000010007 */
[----:B------:R-:W-:-:S04]  /*7e00*/  PLOP3.LUT P0, PT, PT, PT, PT, 0x8, 0x0 ;  /* 0x000000000000781c */ /* 0x000fc80003f0e170 */
        /* <DEDUP_REMOVED lines=67> */
[----:B------:R-:W-:-:S07]  /*8240*/  FMUL.FTZ R119, R119, R12 ;  /* 0x0000000c77777220 */ /* 0x000fce0000410000 */
.L_x_12034:
        /* <DEDUP_REMOVED lines=11> */
[C---:B------:R-:W-:Y:S01]  /*8300*/  LOP3.LUT R5, R22.reuse, 0x380, RZ, 0xc0, !PT ;  /* 0x0000038016057812 */ /* 0x040fe200078ec0ff */
[----:B------:R-:W-:Y:S01]  /*8310*/  USHF.R.S32.HI UR5, URZ, 0x1f, UR43 ;  /* 0x0000001f3f057899 */ /* 0x000fe2000801142b */
[----:B------:R-:W-:Y:S02]  /*8320*/  IADD3 R43, P3, R22, 0x20, RZ ;  /* 0x00000020162b7810 */ /* 0x000fe40007f7e0ff */
[-C--:B------:R-:W-:Y:S01]  /*8330*/  LEA.HI R4, R45, R44.reuse, RZ, 0x7 ;  /* 0x0000002c2d047211 */ /* 0x080fe200078f38ff */
[----:B------:R-:W-:Y:S01]  /*8340*/  ULDC.64 UR8, c[0x0][0xb70] ;  /* 0x0002dc0000087ab9 */ /* 0x000fe20000000a00 */
[----:B------:R-:W-:Y:S01]  /*8350*/  SHF.R.U64 R5, R5, 0x3, RZ ;  /* 0x0000000305057819 */ /* 0x000fe200000012ff */
[----:B------:R-:W-:Y:S01]  /*8360*/  UIMAD UR5, UR5, UR8, URZ ;  /* 0x00000008050572a4 */ /* 0x000fe2000f8e023f */
[----:B------:R-:W-:Y:S01]  /*8370*/  LOP3.LUT R12, R43, 0x380, RZ, 0xc0, !PT ;  /* 0x000003802b0c7812 */ /* 0x000fe200078ec0ff */
[----:B------:R-:W-:Y:S01]  /*8380*/  UIMAD.WIDE.U32 UR6, UR43, UR8, URZ ;  /* 0x000000082b0672a5 */ /* 0x000fe2000f8e003f */
[----:B------:R-:W-:Y:S01]  /*8390*/  LOP3.LUT R49, R4, 0xffffff80, RZ, 0xc0, !PT ;  /* 0xffffff8004317812 */ /* 0x000fe200078ec0ff */
[----:B------:R-:W-:Y:S01]  /*83a0*/  USHF.R.S32.HI UR8, URZ, 0x1f, UR44 ;  /* 0x0000001f3f087899 */ /* 0x000fe2000801142c */
[----:B------:R-:W-:Y:S01]  /*83b0*/  LEA.HI R47, R45, R44, RZ, 0x5 ;  /* 0x0000002c2d2f7211 */ /* 0x000fe200078f28ff */
[----:B------:R-:W-:Y:S01]  /*83c0*/  UIMAD UR5, UR43, UR9, UR5 ;  /* 0x000000092b0572a4 */ /* 0x000fe2000f8e0205 */
[----:B------:R-:W-:Y:S01]  /*83d0*/  LOP3.LUT R4, R5, R22, RZ, 0x3c, !PT ;  /* 0x0000001605047212 */ /* 0x000fe200078e3cff */
[----:B------:R-:W-:Y:S01]  /*83e0*/  IMAD.MOV.U32 R5, RZ, RZ, R23 ;  /* 0x000000ffff057224 */ /* 0x000fe200078e0017 */
[----:B------:R-:W-:Y:S01]  /*83f0*/  IADD3 R45, P2, R22, 0x40, RZ ;  /* 0x00000040162d7810 */ /* 0x000fe20007f5e0ff */
[----:B------:R-:W-:Y:S01]  /*8400*/  IMAD.IADD R49, R44, 0x1, -R49 ;  /* 0x000000012c317824 */ /* 0x000fe200078e0a31 */
[----:B------:R-:W-:Y:S01]  /*8410*/  SHF.R.U64 R12, R12, 0x3, RZ ;  /* 0x000000030c0c7819 */ /* 0x000fe200000012ff */
[----:B------:R-:W-:Y:S01]  /*8420*/  UIADD3 UR5, UR7, UR5, URZ ;  /* 0x0000000507057290 */ /* 0x000fe2000fffe03f */
[----:B------:R-:W-:-:S02]  /*8430*/  LOP3.LUT R44, R45, 0x380, RZ, 0xc0, !PT ;  /* 0x000003802d2c7812 */ /* 0x000fc400078ec0ff */
[----:B------:R-:W-:Y:S02]  /*8440*/  LOP3.LUT R12, R12, R43, RZ, 0x3c, !PT ;  /* 0x0000002b0c0c7212 */ /* 0x000fe400078e3cff */
[----:B------:R-:W-:Y:S02]  /*8450*/  MOV R43, R4 ;  /* 0x00000004002b7202 */ /* 0x000fe40000000f00 */
[----:B------:R-:W-:Y:S02]  /*8460*/  F2FP.BF16.F32.PACK_AB R5, R10, R11 ;  /* 0x0000000b0a05723e */ /* 0x000fe400000010ff */
[----:B------:R-:W-:Y:S02]  /*8470*/  SHF.R.U64 R10, R44, 0x3, RZ ;  /* 0x000000032c0a7819 */ /* 0x000fe400000012ff */
[----:B------:R-:W-:Y:S02]  /*8480*/  IADD3 R48, P1, R22, 0x60, RZ ;  /* 0x0000006016307810 */ /* 0x000fe40007f3e0ff */
[----:B------:R-:W-:-:S02]  /*8490*/  LOP3.LUT R10, R10, R45, RZ, 0x3c, !PT ;  /* 0x0000002d0a0a7212 */ /* 0x000fc400078e3cff */
[----:B------:R-:W1:Y:S01]  /*84a0*/  LDC.64 R44, c[0x0][0xb78] ;  /* 0x0002de00ff2c7b82 */ /* 0x000e620000000a00 */
[----:B------:R-:W-:Y:S02]  /*84b0*/  LOP3.LUT R46, R48, 0x380, RZ, 0xc0, !PT ;  /* 0x00000380302e7812 */ /* 0x000fe400078ec0ff */
[----:B------:R-:W-:Y:S01]  /*84c0*/  F2FP.BF16.F32.PACK_AB R4, R13, R42 ;  /* 0x0000002a0d04723e */ /* 0x000fe200000010ff */
[--C-:B------:R-:W-:Y:S01]  /*84d0*/  IMAD.X R13, RZ, RZ, R23.reuse, P3 ;  /* 0x000000ffff0d7224 */ /* 0x100fe200018e0617 */
[----:B------:R-:W-:Y:S01]  /*84e0*/  F2FP.BF16.F32.PACK_AB R6, R6, R9 ;  /* 0x000000090606723e */ /* 0x000fe200000010ff */
[--C-:B------:R-:W-:Y:S01]  /*84f0*/  IMAD.X R9, RZ, RZ, R23.reuse, P1 ;  /* 0x000000ffff097224 */ /* 0x100fe200008e0617 */
[----:B------:R-:W-:Y:S02]  /*8500*/  F2FP.BF16.F32.PACK_AB R7, R7, R8 ;  /* 0x000000080707723e */ /* 0x000fe400000010ff */
[----:B------:R-:W-:Y:S02]  /*8510*/  SHF.R.U64 R11, R46, 0x3, RZ ;  /* 0x000000032e0b7819 */ /* 0x000fe400000012ff */
[----:B------:R-:W-:Y:S01]  /*8520*/  MOV R12, R12 ;  /* 0x0000000c000c7202 */ /* 0x000fe20000000f00 */
[----:B------:R2:W-:Y:S01]  /*8530*/  STSM.16.M88.4 [R43], R4 ;  /* 0x000000042b007844 */ /* 0x0005e20000000200 */
[----:B------:R-:W-:Y:S01]  /*8540*/  LOP3.LUT R8, R11, R48, RZ, 0x3c, !PT ;  /* 0x000000300b087212 */ /* 0x000fe200078e3cff */
[----:B------:R-:W-:Y:S01]  /*8550*/  IMAD.X R11, RZ, RZ, R23, P2 ;  /* 0x000000ffff0b7224 */ /* 0x000fe200010e0617 */
[----:B------:R-:W-:-:S02]  /*8560*/  F2FP.BF16.F32.PACK_AB R32, R32, R33 ;  /* 0x000000212020723e */ /* 0x000fc400000010ff */
[----:B------:R-:W-:Y:S02]  /*8570*/  F2FP.BF16.F32.PACK_AB R33, R30, R31 ;  /* 0x0000001f1e21723e */ /* 0x000fe400000010ff */
[----:B------:R-:W-:Y:S02]  /*8580*/  MOV R11, R10 ;  /* 0x0000000a000b7202 */ /* 0x000fe40000000f00 */
[----:B------:R-:W-:Y:S02]  /*8590*/  F2FP.BF16.F32.PACK_AB R24, R24, R25 ;  /* 0x000000191818723e */ /* 0x000fe400000010ff */
[----:B------:R-:W-:Y:S01]  /*85a0*/  MOV R10, R8 ;  /* 0x00000008000a7202 */ /* 0x000fe20000000f00 */
[----:B------:R-:W-:Y:S01]  /*85b0*/  IMAD.U32 R9, RZ, RZ, UR7 ;  /* 0x00000007ff097e24 */ /* 0x000fe2000f8e00ff */
[----:B------:R-:W-:Y:S01]  /*85c0*/  F2FP.BF16.F32.PACK_AB R25, R20, R21 ;  /* 0x000000151419723e */ /* 0x000fe200000010ff */
[----:B------:R-:W-:Y:S01]  /*85d0*/  IMAD.U32 R8, RZ, RZ, UR6 ;  /* 0x00000006ff087e24 */ /* 0x000fe2000f8e00ff */
[----:B------:R-:W-:Y:S01]  /*85e0*/  SHF.R.S32.HI R47, RZ, 0x5, R47 ;  /* 0x00000005ff2f7819 */ /* 0x000fe2000001142f */
[----:B------:R-:W-:Y:S01]  /*85f0*/  IMAD.U32 R9, RZ, RZ, UR5 ;  /* 0x00000005ff097e24 */ /* 0x000fe2000f8e00ff */
[----:B--2---:R-:W-:Y:S01]  /*8600*/  F2FP.BF16.F32.PACK_AB R7, R34, R35 ;  /* 0x000000232207723e */ /* 0x004fe200000010ff */
[----:B-1----:R-:W-:Y:S01]  /*8610*/  IMAD R34, R44, UR8, RZ ;  /* 0x000000082c227c24 */ /* 0x002fe2000f8e02ff */
[----:B------:R-:W-:Y:S01]  /*8620*/  F2FP.BF16.F32.PACK_AB R6, R36, R37 ;  /* 0x000000252406723e */ /* 0x000fe200000010ff */
[----:B------:R-:W-:Y:S01]  /*8630*/  VIADD R37, R18, UR42 ;  /* 0x0000002a12257c36 */ /* 0x000fe20008000000 */
[----:B------:R-:W-:Y:S01]  /*8640*/  F2FP.BF16.F32.PACK_AB R4, R40, R41 ;  /* 0x000000292804723e */ /* 0x000fe200000010ff */
[----:B------:R-:W-:Y:S01]  /*8650*/  IMAD R36, R45, UR44, R34 ;  /* 0x0000002c2d247c24 */ /* 0x000fe2000f8e0222 */
[----:B------:R-:W-:Y:S01]  /*8660*/  F2FP.BF16.F32.PACK_AB R5, R38, R39 ;  /* 0x000000272605723e */ /* 0x000fe200000010ff */
[----:B------:R-:W-:Y:S01]  /*8670*/  VIADD R13, R37, 0x8 ;  /* 0x00000008250d7836 */ /* 0x000fe20000000000 */
[----:B------:R-:W-:Y:S01]  /*8680*/  F2FP.BF16.F32.PACK_AB R34, R28, R29 ;  /* 0x0000001d1c22723e */ /* 0x000fe200000010ff */
[----:B------:R-:W-:Y:S01]  /*8690*/  IMAD.WIDE.U32 R8, R44, UR44, R8 ;  /* 0x0000002c2c087c25 */ /* 0x000fe2000f8e0008 */
[----:B------:R-:W-:Y:S01]  /*86a0*/  F2FP.BF16.F32.PACK_AB R35, R26, R27 ;  /* 0x0000001b1a23723e */ /* 0x000fe200000010ff */
[----:B------:R1:W-:Y:S01]  /*86b0*/  STSM.16.M88.4 [R12], R4 ;  /* 0x000000040c007844 */ /* 0x0003e20000000200 */
[----:B------:R-:W-:Y:S01]  /*86c0*/  F2FP.BF16.F32.PACK_AB R26, R14, R19 ;  /* 0x000000130e1a723e */ /* 0x000fe200000010ff */
[----:B------:R-:W-:Y:S01]  /*86d0*/  ULDC UR5, c[0x0][0xa88] ;  /* 0x0002a20000057ab9 */ /* 0x000fe20000000800 */
[----:B------:R-:W-:Y:S01]  /*86e0*/  F2FP.BF16.F32.PACK_AB R27, R119, R0 ;  /* 0x00000000771b723e */ /* 0x000fe200000010ff */
[----:B------:R-:W-:Y:S01]  /*86f0*/  STSM.16.M88.4 [R11], R32 ;  /* 0x000000200b007844 */ /* 0x000fe20000000200 */
[----:B------:R-:W-:Y:S01]  /*8700*/  LOP3.LUT P0, RZ, R49, 0x3, RZ, 0xc0, !PT ;  /* 0x0000000331ff7812 */ /* 0x000fe2000780c0ff */
[----:B------:R-:W-:-:S02]  /*8710*/  ULDC.64 UR6, c[0x0][0xb40] ;  /* 0x0002d00000067ab9 */ /* 0x000fc40000000a00 */
[----:B------:R-:W-:Y:S01]  /*8720*/  STSM.16.M88.4 [R10], R24 ;  /* 0x000000180a007844 */ /* 0x000fe20000000200 */
[----:B------:R-:W-:Y:S02]  /*8730*/  ISETP.GE.OR P1, PT, R13, UR5, P0 ;  /* 0x000000050d007c0c */ /* 0x000fe40008726670 */
[----:B------:R-:W-:Y:S01]  /*8740*/  SHF.R.S32.HI R13, RZ, 0x1f, R37 ;  /* 0x0000001fff0d7819 */ /* 0x000fe20000011425 */
[----:B------:R-:W-:Y:S01]  /*8750*/  @!PT LDS RZ, [RZ] ;  /* 0x00000000fffff984 */ /* 0x000fe20000000800 */
[----:B------:R-:W-:Y:S01]  /*8760*/  @!PT LDS RZ, [RZ] ;  /* 0x00000000fffff984 */ /* 0x000fe20000000800 */
[----:B------:R-:W-:Y:S01]  /*8770*/  @!PT LDS RZ, [RZ] ;  /* 0x00000000fffff984 */ /* 0x000fe20000000800 */
[----:B------:R-:W-:Y:S01]  /*8780*/  @!PT LDS RZ, [RZ] ;  /* 0x00000000fffff984 */ /* 0x000fe20000000800 */
[----:B------:R2:W-:Y:S06]  /*8790*/  MEMBAR.ALL.CTA ;  /* 0x0000000000007992 */ /* 0x0005ec0000008000 */
[----:B--2---:R-:W2:Y:S02]  /*87a0*/  FENCE.VIEW.ASYNC.S ;  /* 0x00000000000073c6 */ /* 0x004ea40000000000 */
[----:B--2---:R-:W-:Y:S06]  /*87b0*/  BAR.ARV 0x1, 0x1a0 ;  /* 0x0046800000007b1d */ /* 0x004fec0000002000 */
[C---:B-1----:R-:W-:Y:S01]  /*87c0*/  IADD3 R5, P2, R37.reuse, R8, RZ ;  /* 0x0000000825057210 */ /* 0x042fe20007f5e0ff */
[----:B------:R-:W1:Y:S01]  /*87d0*/  SHFL.IDX PT, R0, R47, RZ, 0x1f ;  /* 0x00001fff2f007589 */ /* 0x000e6200000e0000 */
[----:B------:R-:W-:-:S02]  /*87e0*/  ISETP.GE.OR P0, PT, R37, UR5, P0 ;  /* 0x0000000525007c0c */ /* 0x000fc40008706670 */
[----:B------:R-:W-:Y:S02]  /*87f0*/  IADD3.X R8, R13, R9, R36, P2, !PT ;  /* 0x000000090d087210 */ /* 0x000fe400017fe424 */
        /* <DEDUP_REMOVED lines=20> */
.L_x_12068:
[----:B------:R-:W-:Y:S05]  /*8940*/  BSYNC B0 ;  /* 0x0000000000007941 */ /* 0x000fea0003800000 */
.L_x_12067:
[----:B------:R-:W-:Y:S05]  /*8950*/  BRA `(.L_x_12066) ;  /* 0x0000000400e47947 */ /* 0x000fea0003800000 */
.L_x_12065:
        /* <DEDUP_REMOVED lines=37> */
.L_x_12070:
[----:B------:R-:W-:Y:S05]  /*8bb0*/  BSYNC B0 ;  /* 0x0000000000007941 */ /* 0x000fea0003800000 */
.L_x_12069:
        /* <DEDUP_REMOVED lines=34> */
.L_x_12072:
[----:B------:R-:W-:Y:S05]  /*8de0*/  BSYNC B0 ;  /* 0x0000000000007941 */ /* 0x000fea0003800000 */
.L_x_12071:
        /* <DEDUP_REMOVED lines=15> */
.L_x_12074:
[----:B------:R-:W-:Y:S05]  /*8ee0*/  BSYNC B0 ;  /* 0x0000000000007941 */ /* 0x000fea0003800000 */
.L_x_12073:
        /* <DEDUP_REMOVED lines=15> */
.L_x_12076:
[----:B------:R-:W-:Y:S05]  /*8fe0*/  BSYNC B0 ;  /* 0x0000000000007941 */ /* 0x000fea0003800000 */
.L_x_12075:
        /* <DEDUP_REMOVED lines=15> */
.L_x_12077:
[----:B------:R-:W-:Y:S05]  /*90e0*/  BSYNC B0 ;  /* 0x0000000000007941 */ /* 0x000fea0003800000 */
.L_x_12066:
[----:B------:R-:W5:Y:S02]  /*90f0*/  LDC R0, c[0x0][0xda8] ;  /* 0x00036a00ff007b82 */ /* 0x000f640000000800 */
[----:B-----5:R-:W-:-:S13]  /*9100*/  ISETP.LE.AND P0, PT, R0, UR4, PT ;  /* 0x0000000400007c0c */ /* 0x020fda000bf03270 */
[----:B------:R-:W-:Y:S05]  /*9110*/  @!P0 BRA `(.L_x_12078) ;  /* 0xffffff7c00148947 */ /* 0x000fea000383ffff */
[----:B------:R-:W-:Y:S05]  /*9120*/  EXIT ;  /* 0x000000000000794d */ /* 0x000fea0003800000 */
.L_x_12030:
        /* <DEDUP_REMOVED lines=18> */
[----:B------:R-:W-:Y:S01]  /*9250*/  IMAD.MOV.U32 R19, RZ, RZ, 0x1 ;  /* 0x00000001ff137424 */ /* 0x000fe200078e00ff */
[----:B------:R-:W-:-:S06]  /*9260*/  UMOV UR47, URZ ;  /* 0x0000003f002f7c82 */ /* 0x000fcc0008000000 */
.L_x_12127:
        /* <DEDUP_REMOVED lines=21> */
.L_x_12080:
[----:B------:R-:W-:Y:S01]  /*93c0*/  ULDC UR9, c[0x0][0xdc4] ;  /* 0x0003710000097ab9 */ /* 0x000fe20000000800 */
[----:B------:R-:W-:Y:S01]  /*93d0*/  UMOV UR7, UR8 ;  /* 0x0000000800077c82 */ /* 0x000fe20008000000 */
[----:B------:R-:W-:-:S11]  /*93e0*/  UISETP.NE.AND UP0, UPT, UR9, 0x1, UPT ;  /* 0x000000010900788c */ /* 0x000fd6000bf05270 */
[----:B------:R-:W-:Y:S02]  /*93f0*/  @UP0 ULDC.64 UR10, c[0x0][0xdc8] ;  /* 0x00037200000a0ab9 */ /* 0x000fe40000000a00 */
[----:B------:R-:W-:-:S04]  /*9400*/  UIMAD.WIDE.U32 UR4, UR8, UR10, URZ ;  /* 0x0000000a080472a5 */ /* 0x000fc8000f8e003f */
[----:B------:R-:W-:-:S04]  /*9410*/  @UP0 USHF.R.U32.HI UR7, URZ, UR11, UR5 ;  /* 0x0000000b3f070299 */ /* 0x000fc80008011605 */
[----:B------:R-:W-:-:S12]  /*9420*/  UIMAD UR4, UR7, UR9, URZ ;  /* 0x00000009070472a4 */ /* 0x000fd8000f8e023f */
.L_x_12081:
[----:B------:R-:W-:Y:S01]  /*9430*/  ULOP3.LUT UR5, URZ, UR7, URZ, 0x33, !UPT ;  /* 0x000000073f057292 */ /* 0x000fe2000f8e333f */
[----:B------:R-:W-:Y:S01]  /*9440*/  BSSY B6, `(.L_x_12082) ;  /* 0x000021e000067945 */ /* 0x000fe20003800000 */
[----:B------:R-:W-:Y:S01]  /*9450*/  ULDC.64 UR10, c[0x0][0x3f8] ;  /* 0x0000fe00000a7ab9 */ /* 0x000fe20000000a00 */
[----:B------:R-:W-:Y:S01]  /*9460*/  ULDC UR7, c[0x0][0xdac] ;  /* 0x00036b0000077ab9 */ /* 0x000fe20000000800 */
[----:B------:R-:W-:Y:S02]  /*9470*/  UISETP.NE.U32.AND UP0, UPT, UR10, URZ, UPT ;  /* 0x0000003f0a00728c */ /* 0x000fe4000bf05070 */
[----:B------:R-:W-:Y:S02]  /*9480*/  UIADD3 UR5, UR5, UR7, URZ ;  /* 0x0000000705057290 */ /* 0x000fe4000fffe03f */
[----:B------:R-:W-:Y:S02]  /*9490*/  UISETP.NE.AND.EX UP0, UPT, UR11, URZ, UPT, UP0 ;  /* 0x0000003f0b00728c */ /* 0x000fe4000bf05300 */
[----:B------:R-:W-:Y:S01]  /*94a0*/  UIMAD UR41, UR5, 0xc0, URZ ;  /* 0x000000c0052978a4 */ /* 0x000fe2000f8e023f */
        /* <DEDUP_REMOVED lines=45> */
.L_x_12083:
        /* <DEDUP_REMOVED lines=23> */
.L_x_12085:
        /* <DEDUP_REMOVED lines=20> */
.L_x_12087:
        /* <DEDUP_REMOVED lines=15> */
.L_x_12086:
        /* <DEDUP_REMOVED lines=29> */
.L_x_12139:
[----:B------:R-:W-:Y:S01]  /*9cf0*/  UMOV UR4, 0xffffffff ;  /* 0xffffffff00047882 */ /* 0x000fe20000000000 */
[----:B------:R-:W-:Y:S02]  /*9d00*/  SHF.R.S32.HI R8, RZ, 0x1f, R0 ;  /* 0x0000001fff087819 */ /* 0x000fe40000011400 */
[----:B------:R-:W-:Y:S05]  /*9d10*/  BRA.DIV UR4, `(.L_x_12089) ;  /* 0x0000002204087947 */ /* 0x000fea000b800000 */
[----:B------:R-:W-:-:S13]  /*9d20*/  ELECT P0, URZ, PT ;  /* 0x00000000003f782f */ /* 0x000fda0003800000 */
.L_x_12142:
        /* <DEDUP_REMOVED lines=23> */
.L_x_12091:
[----:B------:R-:W2:Y:S01]  /*9ea0*/  SYNCS.PHASECHK.TRANS64.TRYWAIT P4, [R13+URZ+0x16840], R12 ;  /* 0x0168400c0d0075a7 */ /* 0x000ea2000808017f */
[----:B------:R-:W-:Y:S01]  /*9eb0*/  ISETP.NE.AND P3, PT, R17, RZ, PT ;  /* 0x000000ff1100720c */ /* 0x000fe20003f65270 */
[----:B--2---:R-:W-:-:S12]  /*9ec0*/  @!P4 BRA `(.L_x_12092) ;  /* 0x0000001c00c0c947 */ /* 0x004fd80003800000 */
.L_x_12143:
[----:B------:R-:W-:Y:S05]  /*9ed0*/  @P3 BRA `(.L_x_12093) ;  /* 0x0000000000143947 */ /* 0x000fea0003800000 */
[----:B------:R-:W-:Y:S01]  /*9ee0*/  ISETP.NE.AND P3, PT, R23, RZ, PT ;  /* 0x000000ff1700720c */ /* 0x000fe20003f65270 */
[----:B-1----:R-:W-:-:S04]  /*9ef0*/  IMAD.MOV.U32 R4, RZ, RZ, 0x4000 ;  /* 0x00004000ff047424 */ /* 0x002fc800078e00ff */
[----:B------:R3:W-:Y:S08]  /*9f00*/  SYNCS.ARRIVE.TRANS64 RZ, [R13+URZ+0x16830], R4 ;  /* 0x016830040dff79a7 */ /* 0x0007f0000800003f */
[----:B------:R-:W-:Y:S05]  /*9f10*/  @!P3 BRA `(.L_x_12093) ;  /* 0x000000000004b947 */ /* 0x000fea0003800000 */
[----:B------:R-:W-:Y:S01]  /*9f20*/  BPT.TRAP 0x1 ;  /* 0x000000040000795c */ /* 0x000fe20000300000 */
.L_x_12093:
        /* <DEDUP_REMOVED lines=16> */
.L_x_12090:
        /* <DEDUP_REMOVED lines=24> */
.L_x_12144:
[----:B------:R-:W-:-:S06]  /*a1b0*/  UISETP.GE.AND UP0, UPT, UR45, 0x2, UPT ;  /* 0x000000022d00788c */ /* 0x000fcc000bf06270 */
[----:B------:R-:W-:-:S13]  /*a1c0*/  PLOP3.LUT P3, PT, PT, PT, UP0, 0x80, 0x0 ;  /* 0x000000000000781c */ /* 0x000fda0003f6f008 */
[----:B------:R-:W-:Y:S05]  /*a1d0*/  @!P3 BRA `(.L_x_12095) ;  /* 0x000000100044b947 */ /* 0x000fea0003800000 */
[----:B------:R-:W-:Y:S02]  /*a1e0*/  ULOP3.LUT UR4, UR45, 0x1, URZ, 0xc0, !UPT ;  /* 0x000000012d047892 */ /* 0x000fe4000f8ec03f */
[----:B------:R-:W-:Y:S02]  /*a1f0*/  UIADD3 UR44, UR45, -0x2, URZ ;  /* 0xfffffffe2d2c7890 */ /* 0x000fe4000fffe03f */
[----:B------:R-:W-:Y:S01]  /*a200*/  UISETP.NE.U32.AND UP0, UPT, UR4, 0x1, UPT ;  /* 0x000000010400788c */ /* 0x000fe2000bf05070 */
[----:B------:R-:W-:-:S03]  /*a210*/  ULDC.64 UR36, c[0x0][0x408] ;  /* 0x0001020000247ab9 */ /* 0x000fc60000000a00 */
[----:B------:R-:W-:Y:S02]  /*a220*/  IMAD.U32 R11, RZ, RZ, UR44 ;  /* 0x0000002cff0b7e24 */ /* 0x000fe4000f8e00ff */
[----:B------:R-:W-:-:S13]  /*a230*/  PLOP3.LUT P3, PT, PT, PT, UP0, 0x80, 0x0 ;  /* 0x000000000000781c */ /* 0x000fda0003f6f008 */
[----:B------:R-:W-:Y:S05]  /*a240*/  @!P3 BRA `(.L_x_12096) ;  /* 0x00000004006cb947 */ /* 0x000fea0003800000 */
[----:B------:R-:W-:Y:S01]  /*a250*/  VIADD R10, R18, 0x1 ;  /* 0x00000001120a7836 */ /* 0x000fe20000000000 */
[----:B------:R-:W-:Y:S04]  /*a260*/  BSSY B0, `(.L_x_12097) ;  /* 0x0000055000007945 */ /* 0x000fe80003800000 */
[----:B------:R-:W-:-:S04]  /*a270*/  ISETP.NE.AND P3, PT, R10, 0x2, PT ;  /* 0x000000020a00780c */ /* 0x000fc80003f65270 */
[----:B-1----:R-:W-:Y:S02]  /*a280*/  SEL R4, RZ, 0x1, P3 ;  /* 0x00000001ff047807 */ /* 0x002fe40001800000 */
        /* <DEDUP_REMOVED lines=11> */
[----:B------:R-:W-:-:S04]  /*a340*/  @UP0 USHF.R.U32.HI UR6, URZ, UR9, UR5 ;  /* 0x000000093f060299 */ /* 0x000fc80008011605 */
[----:B------:R-:W-:Y:S02]  /*a350*/  USHF.R.S32.HI UR4, URZ, 0x1f, UR6 ;  /* 0x0000001f3f047899 */ /* 0x000fe40008011406 */
[----:B------:R-:W-:-:S04]  /*a360*/  IMAD.U32 R4, RZ, RZ, UR6 ;  /* 0x00000006ff047e24 */ /* 0x000fc8000f8e00ff */
[----:B------:R-:W-:Y:S01]  /*a370*/  IMAD.U32 R5, RZ, RZ, UR4 ;  /* 0x00000004ff057e24 */ /* 0x000fe2000f8e00ff */
[----:B------:R-:W-:Y:S02]  /*a380*/  ULDC.64 UR4, c[0x0][0x408] ;  /* 0x0001020000047ab9 */ /* 0x000fe40000000a00 */
[----:B--2---:R-:W-:Y:S02]  /*a390*/  IMAD R13, R8, UR4, RZ ;  /* 0x00000004080d7c24 */ /* 0x004fe4000f8e02ff */
[----:B------:R-:W-:-:S04]  /*a3a0*/  IMAD.WIDE.U32 R4, R0, UR4, R4 ;  /* 0x0000000400047c25 */ /* 0x000fc8000f8e0004 */
[----:B------:R-:W-:Y:S01]  /*a3b0*/  IMAD R13, R0, UR5, R13 ;  /* 0x00000005000d7c24 */ /* 0x000fe2000f8e020d */
[----:B------:R-:W-:-:S03]  /*a3c0*/  LEA R2, P3, R4, R2, 0x2 ;  /* 0x0000000204027211 */ /* 0x000fc600078610ff */
[----:B------:R-:W-:-:S05]  /*a3d0*/  IMAD.IADD R5, R13, 0x1, R5 ;  /* 0x000000010d057824 */ /* 0x000fca00078e0205 */
[----:B------:R-:W-:-:S05]  /*a3e0*/  LEA.HI.X R3, R4, R3, R5, 0x2, P3 ;  /* 0x0000000304037211 */ /* 0x000fca00018f1405 */
[----:B------:R1:W5:Y:S01]  /*a3f0*/  LDG.E R4, desc[UR48][R2.64] ;  /* 0x0000003002047981 */ /* 0x000362000c1e1900 */
[----:B------:R-:W-:-:S04]  /*a400*/  UIADD3 UR4, -UR6, URZ, URZ ;  /* 0x0000003f06047290 */ /* 0x000fc8000fffe13f */
[----:B------:R-:W-:-:S06]  /*a410*/  UIMAD UR4, UR7, UR4, UR44 ;  /* 0x00000004070472a4 */ /* 0x000fcc000f8e022c */
[----:B-1----:R-:W-:-:S07]  /*a420*/  IMAD.U32 R5, RZ, RZ, UR4 ;  /* 0x00000004ff057e24 */ /* 0x002fce000f8e00ff */
.L_x_12099:
[----:B------:R-:W-:Y:S02]  /*a430*/  LEA R3, R10, UR39, 0x3 ;  /* 0x000000270a037c11 */ /* 0x000fe4000f8e18ff */
[----:B------:R-:W-:Y:S02]  /*a440*/  SHF.L.U32 R2, R11, 0x1f, RZ ;  /* 0x0000001f0b027819 */ /* 0x000fe400000006ff */
[----:B------:R-:W-:Y:S02]  /*a450*/  ISETP.NE.AND P3, PT, R17, RZ, PT ;  /* 0x000000ff1100720c */ /* 0x000fe40003f65270 */
[----:B------:R-:W1:Y:S02]  /*a460*/  SYNCS.PHASECHK.TRANS64.TRYWAIT P4, [R3+URZ+0x16840], R2 ;  /* 0x01684002030075a7 */ /* 0x000e64000808017f */
[----:B-1----:R-:W-:Y:S09]  /*a470*/  @!P4 BRA `(.L_x_12100) ;  /* 0x000000180080c947 */ /* 0x002ff20003800000 */
.L_x_12145:
[----:B------:R-:W-:Y:S05]  /*a480*/  @P3 BRA `(.L_x_12101) ;  /* 0x0000000000143947 */ /* 0x000fea0003800000 */
[----:B------:R-:W-:Y:S01]  /*a490*/  ISETP.NE.AND P4, PT, R23, RZ, PT ;  /* 0x000000ff1700720c */ /* 0x000fe20003f85270 */
[----:B-1----:R-:W-:-:S04]  /*a4a0*/  IMAD.MOV.U32 R2, RZ, RZ, 0x4000 ;  /* 0x00004000ff027424 */ /* 0x002fc800078e00ff */
[----:B------:R3:W-:Y:S08]  /*a4b0*/  SYNCS.ARRIVE.TRANS64 RZ, [R3+URZ+0x16830], R2 ;  /* 0x0168300203ff79a7 */ /* 0x0007f0000800003f */
[----:B------:R-:W-:Y:S05]  /*a4c0*/  @!P4 BRA `(.L_x_12101) ;  /* 0x000000000004c947 */ /* 0x000fea0003800000 */
[----:B------:R-:W-:Y:S01]  /*a4d0*/  BPT.TRAP 0x1 ;  /* 0x000000040000795c */ /* 0x000fe20000300000 */
.L_x_12101:
        /* <DEDUP_REMOVED lines=10> */
[----:B-1-3--:R-:W-:Y:S01]  /*a580*/  SHF.L.U32 R3, R19, 0x1f, RZ ;  /* 0x0000001f13037819 */ /* 0x00afe200000006ff */
[----:B------:R-:W-:Y:S01]  /*a590*/  UMOV UR10, URZ ;  /* 0x0000003f000a7c82 */ /* 0x000fe20008000000 */
[----:B------:R-:W-:Y:S01]  /*a5a0*/  LEA R2, R18, UR4, 0x3 ;  /* 0x0000000412027c11 */ /* 0x000fe2000f8e18ff */
[----:B------:R-:W-:-:S02]  /*a5b0*/  ULEA UR8, UR8, UR39, 0xe ;  /* 0x0000002708087291 */ /* 0x000fc4000f8e703f */
[----:B------:R-:W-:Y:S02]  /*a5c0*/  USHF.L.U32 UR11, UR11, 0x7, URZ ;  /* 0x000000070b0b7899 */ /* 0x000fe4000800063f */
[----:B------:R-:W-:Y:S02]  /*a5d0*/  UIADD3 UR9, UR9, 0x16830, URZ ;  /* 0x0001683009097890 */ /* 0x000fe4000fffe03f */
[----:B------:R-:W-:-:S09]  /*a5e0*/  UIADD3 UR8, UR8, 0xe400, URZ ;  /* 0x0000e40008087890 */ /* 0x000fd2000fffe03f */
[----:B------:R1:W-:Y:S01]  /*a5f0*/  UTMALDG.4D [UR8], [UR6], desc[UR14] ;  /* 0x00000e08060075b4 */ /* 0x0003e20008019000 */
[----:B------:R-:W3:Y:S02]  /*a600*/  SYNCS.PHASECHK.TRANS64.TRYWAIT P4, [R2+URZ+0x60], R3 ;  /* 0x00006003020075a7 */ /* 0x000ee4000808017f */
[----:B-1-3--:R-:W-:Y:S05]  /*a610*/  @!P4 BRA `(.L_x_12102) ;  /* 0x00000018002cc947 */ /* 0x00afea0003800000 */
.L_x_12146:
[----:B------:R-:W-:Y:S05]  /*a620*/  @P3 BRA `(.L_x_12103) ;  /* 0x0000000000183947 */ /* 0x000fea0003800000 */
[----:B------:R-:W-:Y:S01]  /*a630*/  ISETP.NE.AND P3, PT, R23, RZ, PT ;  /* 0x000000ff1700720c */ /* 0x000fe20003f65270 */
[----:B-1----:R-:W-:Y:S01]  /*a640*/  IMAD.MOV.U32 R3, RZ, RZ, 0x4000 ;  /* 0x00004000ff037424 */ /* 0x002fe200078e00ff */
[----:B------:R-:W-:-:S04]  /*a650*/  LEA R2, R18, UR39, 0x3 ;  /* 0x0000002712027c11 */ /* 0x000fc8000f8e18ff */
[----:B------:R3:W-:Y:S07]  /*a660*/  SYNCS.ARRIVE.TRANS64 RZ, [R2+URZ+0x16850], R3 ;  /* 0x0168500302ff79a7 */ /* 0x0007ee000800003f */
[----:B------:R-:W-:Y:S05]  /*a670*/  @!P3 BRA `(.L_x_12103) ;  /* 0x000000000004b947 */ /* 0x000fea0003800000 */
[----:B------:R-:W-:Y:S01]  /*a680*/  BPT.TRAP 0x1 ;  /* 0x000000040000795c */ /* 0x000fe20000300000 */
.L_x_12103:
        /* <DEDUP_REMOVED lines=17> */
[----:B----4-:R-:W-:Y:S01]  /*a7a0*/  NOP ;  /* 0x0000000000007918 */ /* 0x010fe20000000000 */
.L_x_12098:
[----:B------:R-:W-:Y:S05]  /*a7b0*/  BSYNC B0 ;  /* 0x0000000000007941 */ /* 0x000fea0003800000 */
.L_x_12097:
[----:B------:R-:W-:Y:S01]  /*a7c0*/  UIADD3 UR4, UR45, -0x3, URZ ;  /* 0xfffffffd2d047890 */ /* 0x000fe2000fffe03f */
[----:B------:R-:W-:Y:S02]  /*a7d0*/  IMAD.MOV.U32 R19, RZ, RZ, R11 ;  /* 0x000000ffff137224 */ /* 0x000fe400078e000b */
[----:B------:R-:W-:-:S03]  /*a7e0*/  IMAD.MOV.U32 R18, RZ, RZ, R10 ;  /* 0x000000ffff127224 */ /* 0x000fc600078e000a */
[----:B------:R-:W-:-:S07]  /*a7f0*/  IMAD.U32 R11, RZ, RZ, UR4 ;  /* 0x00000004ff0b7e24 */ /* 0x000fce000f8e00ff */
.L_x_12096:
[----:B------:R-:W-:Y:S01]  /*a800*/  ISETP.NE.AND P3, PT, RZ, UR44, PT ;  /* 0x0000002cff007c0c */ /* 0x000fe2000bf65270 */
[----:B------:R-:W-:-:S12]  /*a810*/  BSSY B0, `(.L_x_12095) ;  /* 0x00000ad000007945 */ /* 0x000fd80003800000 */
[----:B------:R-:W-:Y:S05]  /*a820*/  @!P3 BRA `(.L_x_12104) ;  /* 0x0000000800acb947 */ /* 0x000fea0003800000 */
[----:B-1-3--:R-:W-:-:S07]  /*a830*/  IMAD.MOV.U32 R2, RZ, RZ, R9 ;  /* 0x000000ffff027224 */ /* 0x00afce00078e0009 */
.L_x_12119:
        /* <DEDUP_REMOVED lines=28> */
.L_x_12107:
[----:B------:R-:W-:Y:S02]  /*aa00*/  LEA R4, R10, UR39, 0x3 ;  /* 0x000000270a047c11 */ /* 0x000fe4000f8e18ff */
[----:B-1----:R-:W-:Y:S02]  /*aa10*/  SHF.L.U32 R3, R12, 0x1f, RZ ;  /* 0x0000001f0c037819 */ /* 0x002fe400000006ff */
[----:B------:R-:W-:Y:S02]  /*aa20*/  ISETP.NE.AND P3, PT, R17, RZ, PT ;  /* 0x000000ff1100720c */ /* 0x000fe40003f65270 */
[----:B------:R-:W1:Y:S02]  /*aa30*/  SYNCS.PHASECHK.TRANS64.TRYWAIT P4, [R4+URZ+0x16840], R3 ;  /* 0x01684003040075a7 */ /* 0x000e64000808017f */
[----:B-1----:R-:W-:Y:S09]  /*aa40*/  @!P4 BRA `(.L_x_12108) ;  /* 0x000000140034c947 */ /* 0x002ff20003800000 */
.L_x_12147:
[----:B------:R-:W-:Y:S05]  /*aa50*/  @P3 BRA `(.L_x_12109) ;  /* 0x0000000000143947 */ /* 0x000fea0003800000 */
[----:B------:R-:W-:Y:S01]  /*aa60*/  ISETP.NE.AND P4, PT, R23, RZ, PT ;  /* 0x000000ff1700720c */ /* 0x000fe20003f85270 */
[----:B-1----:R-:W-:-:S04]  /*aa70*/  IMAD.MOV.U32 R3, RZ, RZ, 0x4000 ;  /* 0x00004000ff037424 */ /* 0x002fc800078e00ff */
[----:B------:R2:W-:Y:S08]  /*aa80*/  SYNCS.ARRIVE.TRANS64 RZ, [R4+URZ+0x16830], R3 ;  /* 0x0168300304ff79a7 */ /* 0x0005f0000800003f */
[----:B------:R-:W-:Y:S05]  /*aa90*/  @!P4 BRA `(.L_x_12109) ;  /* 0x000000000004c947 */ /* 0x000fea0003800000 */
[----:B------:R-:W-:Y:S01]  /*aaa0*/  BPT.TRAP 0x1 ;  /* 0x000000040000795c */ /* 0x000fe20000300000 */
.L_x_12109:
        /* <DEDUP_REMOVED lines=20> */
.L_x_12148:
[----:B------:R-:W-:Y:S05]  /*abf0*/  @P3 BRA `(.L_x_12111) ;  /* 0x0000000000143947 */ /* 0x000fea0003800000 */
[----:B------:R-:W-:Y:S01]  /*ac00*/  ISETP.NE.AND P3, PT, R23, RZ, PT ;  /* 0x000000ff1700720c */ /* 0x000fe20003f65270 */
[----:B------:R-:W-:-:S04]  /*ac10*/  IMAD.MOV.U32 R3, RZ, RZ, 0x4000 ;  /* 0x00004000ff037424 */ /* 0x000fc800078e00ff */
[----:B------:R2:W-:Y:S08]  /*ac20*/  SYNCS.ARRIVE.TRANS64 RZ, [R4+URZ+0x50], R3 ;  /* 0x0000500304ff79a7 */ /* 0x0005f0000800003f */
[----:B------:R-:W-:Y:S05]  /*ac30*/  @!P3 BRA `(.L_x_12111) ;  /* 0x000000000004b947 */ /* 0x000fea0003800000 */
[----:B------:R-:W-:Y:S01]  /*ac40*/  BPT.TRAP 0x1 ;  /* 0x000000040000795c */ /* 0x000fe20000300000 */
.L_x_12111:
        /* <DEDUP_REMOVED lines=18> */
.L_x_12106:
[----:B------:R-:W-:Y:S05]  /*ad70*/  BSYNC B1 ;  /* 0x0000000000017941 */ /* 0x000fea0003800000 */
.L_x_12105:
        /* <DEDUP_REMOVED lines=10> */
[----:B------:R-:W-:Y:S02]  /*ae20*/  IMAD.MOV.U32 R15, RZ, RZ, R14 ;  /* 0x000000ffff0f7224 */ /* 0x000fe400078e000e */
[----:B------:R-:W-:-:S04]  /*ae30*/  IMAD R21, R8, UR36, RZ ;  /* 0x0000002408157c24 */ /* 0x000fc8000f8e02ff */
[----:B------:R-:W-:Y:S01]  /*ae40*/  IMAD R21, R0, UR37, R21 ;  /* 0x0000002500157c24 */ /* 0x000fe2000f8e0215 */
[----:B-1----:R-:W-:-:S13]  /*ae50*/  ISETP.NE.AND P3, PT, R13, 0x1, PT ;  /* 0x000000010d00780c */ /* 0x002fda0003f65270 */
[----:B--2---:R-:W1:Y:S02]  /*ae60*/  @P3 LDC.64 R2, c[0x0][0x420] ;  /* 0x00010800ff023b82 */ /* 0x004e640000000a00 */
        /* <DEDUP_REMOVED lines=12> */
.L_x_12114:
[----:B-12---:R-:W-:Y:S02]  /*af30*/  LEA R3, R18, UR39, 0x3 ;  /* 0x0000002712037c11 */ /* 0x006fe4000f8e18ff */
[----:B------:R-:W-:Y:S02]  /*af40*/  SHF.L.U32 R4, R19, 0x1f, RZ ;  /* 0x0000001f13047819 */ /* 0x000fe400000006ff */
[----:B------:R-:W-:Y:S02]  /*af50*/  ISETP.NE.AND P3, PT, R17, RZ, PT ;  /* 0x000000ff1100720c */ /* 0x000fe40003f65270 */
[----:B------:R-:W1:Y:S02]  /*af60*/  SYNCS.PHASECHK.TRANS64.TRYWAIT P4, [R3+URZ+0x16840], R4 ;  /* 0x01684004030075a7 */ /* 0x000e64000808017f */
[----:B-1----:R-:W-:Y:S09]  /*af70*/  @!P4 BRA `(.L_x_12115) ;  /* 0x000000100010c947 */ /* 0x002ff20003800000 */
.L_x_12149:
[----:B------:R-:W-:Y:S05]  /*af80*/  @P3 BRA `(.L_x_12116) ;  /* 0x0000000000143947 */ /* 0x000fea0003800000 */
[----:B------:R-:W-:Y:S01]  /*af90*/  ISETP.NE.AND P4, PT, R23, RZ, PT ;  /* 0x000000ff1700720c */ /* 0x000fe20003f85270 */
[----:B-1----:R-:W-:-:S04]  /*afa0*/  IMAD.MOV.U32 R4, RZ, RZ, 0x4000 ;  /* 0x00004000ff047424 */ /* 0x002fc800078e00ff */
[----:B------:R2:W-:Y:S08]  /*afb0*/  SYNCS.ARRIVE.TRANS64 RZ, [R3+URZ+0x16830], R4 ;  /* 0x0168300403ff79a7 */ /* 0x0005f0000800003f */
[----:B------:R-:W-:Y:S05]  /*afc0*/  @!P4 BRA `(.L_x_12116) ;  /* 0x000000000004c947 */ /* 0x000fea0003800000 */
[----:B------:R-:W-:Y:S01]  /*afd0*/  BPT.TRAP 0x1 ;  /* 0x000000040000795c */ /* 0x000fe20000300000 */
.L_x_12116:
        /* <DEDUP_REMOVED lines=20> */
.L_x_12150:
[----:B------:R-:W-:Y:S05]  /*b120*/  @P3 BRA `(.L_x_12118) ;  /* 0x0000000000143947 */ /* 0x000fea0003800000 */
[----:B------:R-:W-:Y:S01]  /*b130*/  ISETP.NE.AND P3, PT, R23, RZ, PT ;  /* 0x000000ff1700720c */ /* 0x000fe20003f65270 */
[----:B------:R-:W-:-:S04]  /*b140*/  IMAD.MOV.U32 R4, RZ, RZ, 0x4000 ;  /* 0x00004000ff047424 */ /* 0x000fc800078e00ff */
[----:B------:R2:W-:Y:S08]  /*b150*/  SYNCS.ARRIVE.TRANS64 RZ, [R3+URZ+0x50], R4 ;  /* 0x0000500403ff79a7 */ /* 0x0005f0000800003f */
[----:B------:R-:W-:Y:S05]  /*b160*/  @!P3 BRA `(.L_x_12118) ;  /* 0x000000000004b947 */ /* 0x000fea0003800000 */
[----:B------:R-:W-:Y:S01]  /*b170*/  BPT.TRAP 0x1 ;  /* 0x000000040000795c */ /* 0x000fe20000300000 */
.L_x_12118:
        /* <DEDUP_REMOVED lines=18> */
.L_x_12113:
[----:B------:R-:W-:Y:S05]  /*b2a0*/  BSYNC B1 ;  /* 0x0000000000017941 */ /* 0x000fea0003800000 */
.L_x_12112:
[C---:B------:R-:W-:Y:S01]  /*b2b0*/  ISETP.GT.AND P3, PT, R11.reuse, 0x1, PT ;  /* 0x000000010b00780c */ /* 0x040fe20003f64270 */
[----:B------:R-:W-:-:S12]  /*b2c0*/  VIADD R11, R11, 0xfffffffe ;  /* 0xfffffffe0b0b7836 */ /* 0x000fd80000000000 */
[----:B------:R-:W-:Y:S05]  /*b2d0*/  @P3 BRA `(.L_x_12119) ;  /* 0xfffffff400583947 */ /* 0x000fea000383ffff */
.L_x_12104:
[----:B------:R-:W-:Y:S05]  /*b2e0*/  BSYNC B0 ;  /* 0x0000000000007941 */ /* 0x000fea0003800000 */
.L_x_12095:
[----:B------:R-:W-:Y:S04]  /*b2f0*/  BSSY B0, `(.L_x_12120) ;  /* 0x000000e000007945 */ /* 0x000fe80003800000 */
[----:B------:R-:W-:Y:S05]  /*b300*/  @P2 BRA `(.L_x_12121) ;  /* 0x0000000000302947 */ /* 0x000fea0003800000 */
[----:B------:R-:W4:Y:S01]  /*b310*/  S2R R11, SR_LANEID ;  /* 0x00000000000b7919 */ /* 0x000f220000000000 */
[----:B------:R-:W-:Y:S01]  /*b320*/  VOTEU.ANY UR4, UPT, PT ;  /* 0x0000000000047886 */ /* 0x000fe200038e0100 */
[----:B-123--:R-:W1:Y:S01]  /*b330*/  LDC.64 R2, c[0x0][0xdf0] ;  /* 0x00037c00ff027b82 */ /* 0x00ee620000000a00 */
[----:B------:R-:W4:Y:S08]  /*b340*/  FLO.U32 R0, UR4 ;  /* 0x0000000400007d00 */ /* 0x000f3000080e0000 */
[----:B------:R-:W1:Y:S01]  /*b350*/  POPC R5, UR4 ;  /* 0x0000000400057d09 */ /* 0x000e620008000000 */
[----:B----4-:R-:W-:-:S13]  /*b360*/  ISETP.EQ.U32.AND P1, PT, R0, R11, PT ;  /* 0x0000000b0000720c */ /* 0x010fda0003f22070 */
[----:B-1----:R-:W2:Y:S01]  /*b370*/  @P1 ATOMG.E.ADD.STRONG.GPU PT, R3, desc[UR48][R2.64], R5 ;  /* 0x00000005020319a8 */ /* 0x002ea200081ee1f0 */
[----:B------:R-:W1:Y:S02]  /*b380*/  S2R R4, SR_LTMASK ;  /* 0x0000000000047919 */ /* 0x000e640000003900 */
[----:B-1----:R-:W-:-:S04]  /*b390*/  LOP3.LUT R4, R4, UR4, RZ, 0xc0, !PT ;  /* 0x0000000404047c12 */ /* 0x002fc8000f8ec0ff */
[----:B------:R-:W1:Y:S01]  /*b3a0*/  POPC R11, R4 ;  /* 0x00000004000b7309 */ /* 0x000e620000000000 */
[----:B--2---:R-:W1:Y:S02]  /*b3b0*/  SHFL.IDX PT, R0, R3, R0, 0x1f ;  /* 0x00001f0003007589 */ /* 0x004e6400000e0000 */
[----:B-1----:R-:W-:-:S07]  /*b3c0*/  IADD3 R22, R0, UR46, R11 ;  /* 0x0000002e00167c10 */ /* 0x002fce000fffe00b */
.L_x_12121:
[----:B------:R-:W-:Y:S05]  /*b3d0*/  BSYNC B0 ;  /* 0x0000000000007941 */ /* 0x000fea0003800000 */
.L_x_12120:
[----:B------:R-:W-:Y:S04]  /*b3e0*/  BSSY B0, `(.L_x_12122) ;  /* 0x000001d000007945 */ /* 0x000fe80003800000 */
[----:B------:R-:W-:Y:S05]  /*b3f0*/  @!P0 BRA `(.L_x_12123) ;  /* 0x00000000006c8947 */ /* 0x000fea0003800000 */
[----:B-123--:R-:W-:Y:S02]  /*b400*/  LEA R3, R18, UR39, 0x3 ;  /* 0x0000002712037c11 */ /* 0x00efe4000f8e18ff */
[----:B------:R-:W-:Y:S02]  /*b410*/  SHF.L.U32 R0, R19, 0x1f, RZ ;  /* 0x0000001f13007819 */ /* 0x000fe400000006ff */
[----:B------:R-:W-:Y:S02]  /*b420*/  ISETP.NE.AND P1, PT, R17, RZ, PT ;  /* 0x000000ff1100720c */ /* 0x000fe40003f25270 */
[----:B------:R-:W1:Y:S02]  /*b430*/  SYNCS.PHASECHK.TRANS64.TRYWAIT P0, [R3+URZ+0x16860], R0 ;  /* 0x01686000030075a7 */ /* 0x000e64000800017f */
[----:B-1----:R-:W-:Y:S09]  /*b440*/  @!P0 BRA `(.L_x_12124) ;  /* 0x0000000c00048947 */ /* 0x002ff20003800000 */
.L_x_12151:
[----:B------:R-:W-:Y:S05]  /*b450*/  @P1 BRA `(.L_x_12125) ;  /* 0x0000000000141947 */ /* 0x000fea0003800000 */
[----:B------:R-:W-:Y:S01]  /*b460*/  ISETP.NE.AND P0, PT, R23, RZ, PT ;  /* 0x000000ff1700720c */ /* 0x000fe20003f05270 */
[----:B-1----:R-:W-:-:S04]  /*b470*/  IMAD.MOV.U32 R0, RZ, RZ, 0x4000 ;  /* 0x00004000ff007424 */ /* 0x002fc800078e00ff */
[----:B------:R2:W-:Y:S08]  /*b480*/  SYNCS.ARRIVE.TRANS64 RZ, [R3+URZ+0x16850], R0 ;  /* 0x0168500003ff79a7 */ /* 0x0005f0000800003f */
[----:B------:R-:W-:Y:S05]  /*b490*/  @!P0 BRA `(.L_x_12125) ;  /* 0x0000000000048947 */ /* 0x000fea0003800000 */
[----:B------:R-:W-:Y:S01]  /*b4a0*/  BPT.TRAP 0x1 ;  /* 0x000000040000795c */ /* 0x000fe20000300000 */
.L_x_12125:
        /* <DEDUP_REMOVED lines=15> */
[----:B----4-:R-:W-:Y:S01]  /*b5a0*/  NOP ;  /* 0x0000000000007918 */ /* 0x010fe20000000000 */
.L_x_12123:
[----:B------:R-:W-:Y:S05]  /*b5b0*/  BSYNC B0 ;  /* 0x0000000000007941 */ /* 0x000fea0003800000 */
.L_x_12122:
[----:B------:R-:W-:Y:S02]  /*b5c0*/  VIADD R18, R18, 0x1 ;  /* 0x0000000112127836 */ /* 0x000fe40000000000 */
[----:B--2---:R-:W-:-:S03]  /*b5d0*/  IMAD.MOV.U32 R13, RZ, RZ, R22 ;  /* 0x000000ffff0d7224 */ /* 0x004fc600078e0016 */
[----:B------:R-:W-:-:S04]  /*b5e0*/  ISETP.NE.AND P0, PT, R18, 0x2, PT ;  /* 0x000000021200780c */ /* 0x000fc80003f05270 */
[----:B-1----:R-:W-:Y:S02]  /*b5f0*/  SEL R0, RZ, 0x1, P0 ;  /* 0x00000001ff007807 */ /* 0x002fe40000000000 */
[----:B------:R-:W-:Y:S02]  /*b600*/  SEL R18, R18, RZ, P0 ;  /* 0x000000ff12127207 */ /* 0x000fe40000000000 */
[----:B------:R-:W-:-:S07]  /*b610*/  LOP3.LUT R19, R19, R0, RZ, 0x3c, !PT ;  /* 0x0000000013137212 */ /* 0x000fce00078e3cff */
.L_x_12084:
[----:B------:R-:W-:Y:S05]  /*b620*/  BSYNC B6 ;  /* 0x0000000000067941 */ /* 0x000fea0003800000 */
.L_x_12082:
[----:B------:R-:W-:-:S03]  /*b630*/  UMOV UR4, 0xffffffff ;  /* 0xffffffff00047882 */ /* 0x000fc60000000000 */
[----:B------:R-:W-:Y:S05]  /*b640*/  BRA.DIV UR4, `(.L_x_12126) ;  /* 0x0000000a04987947 */ /* 0x000fea000b800000 */
[----:B------:R1:W2:Y:S02]  /*b650*/  SHFL.IDX PT, R14, R13, RZ, 0x1f ;  /* 0x00001fff0d0e7589 */ /* 0x0002a400000e0000 */
.L_x_12154:
[----:B------:R-:W-:Y:S01]  /*b660*/  ISETP.NE.AND P0, PT, R23, RZ, PT ;  /* 0x000000ff1700720c */ /* 0x000fe20003f05270 */
[----:B------:R-:W-:Y:S05]  /*b670*/  WARPSYNC.ALL ;  /* 0x0000000000007948 */ /* 0x000fea0003800000 */
[----:B------:R-:W-:Y:S01]  /*b680*/  BAR.SYNC.DEFER_BLOCKING 0x4, 0x1a0 ;  /* 0x0106800000007b1d */ /* 0x000fe20000010000 */
[----:B--2---:R-:W-:-:S05]  /*b690*/  IMAD.MOV.U32 R22, RZ, RZ, R14 ;  /* 0x000000ffff167224 */ /* 0x004fca00078e000e */
[----:B------:R-:W-:Y:S01]  /*b6a0*/  ULDC UR4, c[0x0][0xda8] ;  /* 0x00036a0000047ab9 */ /* 0x000fe20000000800 */
[----:B------:R-:W-:Y:S01]  /*b6b0*/  @!P0 MOV R0, 0x400 ;  /* 0x0000040000008802 */ /* 0x000fe20000000f00 */
[----:B---3--:R-:W2:Y:S03]  /*b6c0*/  @!P0 S2R R3, SR_CgaCtaId ;  /* 0x0000000000038919 */ /* 0x008ea60000008800 */
[----:B--2---:R-:W-:-:S05]  /*b6d0*/  @!P0 LEA R0, R3, R0, 0x18 ;  /* 0x0000000003008211 */ /* 0x004fca00078ec0ff */
[----:B------:R2:W-:Y:S01]  /*b6e0*/  @!P0 STS [R0+0x168d0], R13 ;  /* 0x0168d00d00008388 */ /* 0x0005e20000000800 */
[----:B------:R-:W-:Y:S06]  /*b6f0*/  BAR.ARV 0x5, 0x1a0 ;  /* 0x0146800000007b1d */ /* 0x000fec0000002000 */
[----:B------:R-:W-:-:S13]  /*b700*/  ISETP.GE.AND P0, PT, R22, UR4, PT ;  /* 0x0000000416007c0c */ /* 0x000fda000bf06270 */
[----:B--2---:R-:W-:Y:S05]  /*b710*/  @!P0 BRA `(.L_x_12127) ;  /* 0xffffffd800d48947 */ /* 0x004fea000383ffff */
.L_x_12079:
        /* <DEDUP_REMOVED lines=11> */
.L_x_12155:
        /* <DEDUP_REMOVED lines=11> */
.L_x_12131:
        /* <DEDUP_REMOVED lines=12> */
.L_x_12156:
[----:B------:R-:W3:Y:S02]  /*b940*/  SYNCS.PHASECHK.TRANS64.TRYWAIT P1, [R3+URZ], R0 ;  /* 0x00000000030075a7 */ /* 0x000ee4000802017f */
[----:B---3--:R-:W-:Y:S05]  /*b950*/  @!P1 BRA `(.L_x_12133) ;  /* 0x0000000800209947 */ /* 0x008fea0003800000 */
.L_x_12157:
[----:B------:R-:W-:Y:S05]  /*b960*/  @!P0 BRA `(.L_x_12134) ;  /* 0x0000000000048947 */ /* 0x000fea0003800000 */
[----:B------:R-:W-:Y:S01]  /*b970*/  BPT.TRAP 0x1 ;  /* 0x000000040000795c */ /* 0x000fe20000300000 */
.L_x_12134:
[----:B---3--:R-:W-:-:S04]  /*b980*/  VIADD R3, R7, 0x16860 ;  /* 0x0001686007037836 */ /* 0x008fc80000000000 */
[----:B--2---:R-:W-:-:S04]  /*b990*/  IMAD R5, R18, 0x8, R3 ;  /* 0x0000000812057824 */ /* 0x004fc800078e0203 */
[----:B------:R-:W2:Y:S02]  /*b9a0*/  SYNCS.PHASECHK.TRANS64.TRYWAIT P0, [R5+URZ], R4 ;  /* 0x00000004050075a7 */ /* 0x000ea4000800017f */
[----:B--2---:R-:W-:Y:S05]  /*b9b0*/  @!P0 BRA `(.L_x_12135) ;  /* 0x00000008001c8947 */ /* 0x004fea0003800000 */
.L_x_12158:
[----:B------:R-:W-:-:S07]  /*b9c0*/  IMAD R3, R6, 0x8, R3 ;  /* 0x0000000806037824 */ /* 0x000fce00078e0203 */
.L_x_12136:
[----:B---3--:R3:W4:Y:S02]  /*b9d0*/  SYNCS.PHASECHK.TRANS64.TRYWAIT P0, [R3+URZ], R0 ;  /* 0x00000000030075a7 */ /* 0x008724000800017f */
[----:B----4-:R-:W-:Y:S05]  /*b9e0*/  @!P0 NANOSLEEP.SYNCS 0x989680 ;  /* 0x009896800000895d */ /* 0x010fea0003900000 */
[----:B------:R-:W4:Y:S02]  /*b9f0*/  @!P0 SYNCS.PHASECHK.TRANS64 P0, [R3+URZ], R0 ;  /* 0x00000000030085a7 */ /* 0x000f24000800007f */
[----:B----4-:R-:W-:Y:S05]  /*ba00*/  @!P0 BRA `(.L_x_12136) ;  /* 0xfffffffc00f08947 */ /* 0x010fea000383ffff */
.L_x_12130:
[----:B------:R-:W-:Y:S05]  /*ba10*/  BSYNC B0 ;  /* 0x0000000000007941 */ /* 0x000fea0003800000 */
.L_x_12129:
[----:B------:R-:W-:Y:S05]  /*ba20*/  EXIT ;  /* 0x000000000000794d */ /* 0x000fea0003800000 */
.L_x_12036:
[----:B-1----:R-:W-:-:S04]  /*ba30*/  IMAD.U32 R3, RZ, RZ, UR40 ;  /* 0x00000028ff037e24 */ /* 0x002fc8000f8e00ff */
[----:B------:R1:W2:Y:S03]  /*ba40*/  SYNCS.PHASECHK.TRANS64.TRYWAIT P1, [R3+URZ+0x16800], R0 ;  /* 0x01680000030075a7 */ /* 0x0002a6000802017f */
[----:B--2---:R-:W-:Y:S05]  /*ba50*/  @!P1 NANOSLEEP.SYNCS 0x989680 ;  /* 0x009896800000995d */ /* 0x004fea0003900000 */
[----:B------:R-:W2:Y:S02]  /*ba60*/  @!P1 SYNCS.PHASECHK.TRANS64 P1, [R3+URZ+0x16800], R0 ;  /* 0x01680000030095a7 */ /* 0x000ea4000802007f */
[----:B--2---:R-:W-:Y:S05]  /*ba70*/  @!P1 BRA `(.L_x_12036) ;  /* 0xfffffffc00ec9947 */ /* 0x004fea000383ffff */
[----:B------:R-:W-:Y:S05]  /*ba80*/  BRA `(.L_x_12137) ;  /* 0xffffff5800b07947 */ /* 0x000fea000383ffff */
.L_x_12040:
[----:B--2---:R2:W3:Y:S02]  /*ba90*/  SYNCS.PHASECHK.TRANS64.TRYWAIT P2, [R3+URZ+0x16830], R0 ;  /* 0x01683000030075a7 */ /* 0x0044e4000804017f */
[----:B---3--:R-:W-:Y:S05]  /*baa0*/  @!P2 NANOSLEEP.SYNCS 0x989680 ;  /* 0x009896800000a95d */ /* 0x008fea0003900000 */
[----:B------:R-:W3:Y:S02]  /*bab0*/  @!P2 SYNCS.PHASECHK.TRANS64 P2, [R3+URZ+0x16830], R0 ;  /* 0x016830000300a5a7 */ /* 0x000ee4000804007f */
[----:B---3--:R-:W-:Y:S05]  /*bac0*/  @!P2 BRA `(.L_x_12040) ;  /* 0xfffffffc00f0a947 */ /* 0x008fea000383ffff */
[----:B------:R-:W-:Y:S05]  /*bad0*/  BRA `(.L_x_12039) ;  /* 0xffffff5800d47947 */ /* 0x000fea000383ffff */
.L_x_12045:
[----:B--2---:R-:W-:-:S04]  /*bae0*/  IMAD.U32 R5, RZ, RZ, UR6 ;  /* 0x00000006ff057e24 */ /* 0x004fc8000f8e00ff */
[----:B------:R2:W3:Y:S03]  /*baf0*/  SYNCS.PHASECHK.TRANS64.TRYWAIT P3, [R5+URZ+0x16830], R0 ;  /* 0x01683000050075a7 */ /* 0x0004e6000806017f */
[----:B---3--:R-:W-:Y:S05]  /*bb00*/  @!P3 NANOSLEEP.SYNCS 0x989680 ;  /* 0x009896800000b95d */ /* 0x008fea0003900000 */
[----:B------:R-:W3:Y:S02]  /*bb10*/  @!P3 SYNCS.PHASECHK.TRANS64 P3, [R5+URZ+0x16830], R0 ;  /* 0x016830000500b5a7 */ /* 0x000ee4000806007f */
[----:B---3--:R-:W-:Y:S05]  /*bb20*/  @!P3 BRA `(.L_x_12045) ;  /* 0xfffffffc00ecb947 */ /* 0x008fea000383ffff */
[----:B------:R-:W-:Y:S05]  /*bb30*/  BRA `(.L_x_12042) ;  /* 0xffffff7c00847947 */ /* 0x000fea000383ffff */
.L_x_12049:
[----:B--2---:R-:W-:-:S04]  /*bb40*/  IMAD.U32 R5, RZ, RZ, UR6 ;  /* 0x00000006ff057e24 */ /* 0x004fc8000f8e00ff */
[----:B------:R2:W3:Y:S03]  /*bb50*/  SYNCS.PHASECHK.TRANS64.TRYWAIT P2, [R5+URZ+0x16850], R0 ;  /* 0x01685000050075a7 */ /* 0x0004e6000804017f */
[----:B---3--:R-:W-:Y:S05]  /*bb60*/  @!P2 NANOSLEEP.SYNCS 0x989680 ;  /* 0x009896800000a95d */ /* 0x008fea0003900000 */
[----:B------:R-:W3:Y:S02]  /*bb70*/  @!P2 SYNCS.PHASECHK.TRANS64 P2, [R5+URZ+0x16850], R0 ;  /* 0x016850000500a5a7 */ /* 0x000ee4000804007f */
[----:B---3--:R-:W-:Y:S05]  /*bb80*/  @!P2 BRA `(.L_x_12049) ;  /* 0xfffffffc00eca947 */ /* 0x008fea000383ffff */
[----:B------:R-:W-:Y:S05]  /*bb90*/  BRA `(.L_x_12046) ;  /* 0xffffff7c00f47947 */ /* 0x000fea000383ffff */
.L_x_12055:
[----:B--2---:R-:W-:-:S04]  /*bba0*/  IMAD.U32 R5, RZ, RZ, UR6 ;  /* 0x00000006ff057e24 */ /* 0x004fc8000f8e00ff */
[----:B------:R2:W3:Y:S03]  /*bbb0*/  SYNCS.PHASECHK.TRANS64.TRYWAIT P3, [R5+URZ+0x16830], R0 ;  /* 0x01683000050075a7 */ /* 0x0004e6000806017f */
[----:B---3--:R-:W-:Y:S05]  /*bbc0*/  @!P3 NANOSLEEP.SYNCS 0x989680 ;  /* 0x009896800000b95d */ /* 0x008fea0003900000 */
[----:B------:R-:W3:Y:S02]  /*bbd0*/  @!P3 SYNCS.PHASECHK.TRANS64 P3, [R5+URZ+0x16830], R0 ;  /* 0x016830000500b5a7 */ /* 0x000ee4000806007f */
[----:B---3--:R-:W-:Y:S05]  /*bbe0*/  @!P3 BRA `(.L_x_12055) ;  /* 0xfffffffc00ecb947 */ /* 0x008fea000383ffff */
[----:B------:R-:W-:Y:S05]  /*bbf0*/  BRA `(.L_x_12052) ;  /* 0xffffffa000d07947 */ /* 0x000fea000383ffff */
.L_x_12059:
[----:B--2---:R-:W-:-:S04]  /*bc00*/  IMAD.U32 R5, RZ, RZ, UR6 ;  /* 0x00000006ff057e24 */ /* 0x004fc8000f8e00ff */
[----:B------:R2:W3:Y:S03]  /*bc10*/  SYNCS.PHASECHK.TRANS64.TRYWAIT P2, [R5+URZ+0x16850], R0 ;  /* 0x01685000050075a7 */ /* 0x0004e6000804017f */
[----:B---3--:R-:W-:Y:S05]  /*bc20*/  @!P2 NANOSLEEP.SYNCS 0x989680 ;  /* 0x009896800000a95d */ /* 0x008fea0003900000 */
[----:B------:R-:W3:Y:S02]  /*bc30*/  @!P2 SYNCS.PHASECHK.TRANS64 P2, [R5+URZ+0x16850], R0 ;  /* 0x016850000500a5a7 */ /* 0x000ee4000804007f */
[----:B---3--:R-:W-:Y:S05]  /*bc40*/  @!P2 BRA `(.L_x_12059) ;  /* 0xfffffffc00eca947 */ /* 0x008fea000383ffff */
[----:B------:R-:W-:Y:S05]  /*bc50*/  BRA `(.L_x_12056) ;  /* 0xffffffa400407947 */ /* 0x000fea000383ffff */
.L_x_12064:
[----:B--2---:R-:W-:-:S04]  /*bc60*/  IMAD.U32 R7, RZ, RZ, UR5 ;  /* 0x00000005ff077e24 */ /* 0x004fc8000f8e00ff */
[----:B------:R2:W3:Y:S03]  /*bc70*/  SYNCS.PHASECHK.TRANS64.TRYWAIT P0, [R7+URZ+0x16850], R6 ;  /* 0x01685006070075a7 */ /* 0x0004e6000800017f */
[----:B---3--:R-:W-:Y:S05]  /*bc80*/  @!P0 NANOSLEEP.SYNCS 0x989680 ;  /* 0x009896800000895d */ /* 0x008fea0003900000 */
[----:B------:R-:W3:Y:S02]  /*bc90*/  @!P0 SYNCS.PHASECHK.TRANS64 P0, [R7+URZ+0x16850], R6 ;  /* 0x01685006070085a7 */ /* 0x000ee4000800007f */
[----:B---3--:R-:W-:Y:S05]  /*bca0*/  @!P0 BRA `(.L_x_12064) ;  /* 0xfffffffc00ec8947 */ /* 0x008fea000383ffff */
[----:B------:R-:W-:Y:S05]  /*bcb0*/  BRA `(.L_x_12063) ;  /* 0xffffffbc00a47947 */ /* 0x000fea000383ffff */
.L_x_12088:
[----:B------:R-:W-:Y:S02]  /*bcc0*/  IMAD.MOV.U32 R13, RZ, RZ, R16 ;  /* 0x000000ffff0d7224 */ /* 0x000fe400078e0010 */
[----:B------:R-:W-:Y:S02]  /*bcd0*/  IMAD.MOV.U32 R12, RZ, RZ, RZ ;  /* 0x000000ffff0c7224 */ /* 0x000fe400078e00ff */
[----:B------:R-:W-:Y:S02]  /*bce0*/  IMAD.MOV.U32 R11, RZ, RZ, 0x1f ;  /* 0x0000001fff0b7424 */ /* 0x000fe400078e00ff */
[----:B------:R-:W-:-:S07]  /*bcf0*/  IMAD.MOV.U32 R15, RZ, RZ, -0x1 ;  /* 0xffffffffff0f7424 */ /* 0x000fce00078e00ff */
[----:B------:R-:W-:Y:S05]  /*bd00*/  WARPSYNC.COLLECTIVE R15, `(.L_x_12138) ;  /* 0x000000000f087348 */ /* 0x000fea0003c00000 */
[----:B------:R1:W2:Y:S02]  /*bd10*/  SHFL.IDX P6, R14, R13, R12, R11 ;  /* 0x0000000c0d0e7389 */ /* 0x0002a400000c000b */
[----:B-12---:R-:W-:Y:S01]  /*bd20*/  ENDCOLLECTIVE ;  /* 0x000000000000791b */ /* 0x006fe20003800000 */
.L_x_12138:
[----:B------:R-:W-:Y:S05]  /*bd30*/  BRA `(.L_x_12139) ;  /* 0xffffffdc00ec7947 */ /* 0x000fea000383ffff */
.L_x_12089:
[----:B------:R-:W-:Y:S01]  /*bd40*/  BSSY B0, `(.L_x_12140) ;  /* 0x0000006000007945 */ /* 0x000fe20003800000 */
[----:B------:R-:W-:-:S07]  /*bd50*/  IMAD.MOV.U32 R15, RZ, RZ, -0x1 ;  /* 0xffffffffff0f7424 */ /* 0x000fce00078e00ff */
[----:B------:R-:W-:Y:S05]  /*bd60*/  WARPSYNC.COLLECTIVE R15, `(.L_x_12141) ;  /* 0x000000000f0c7348 */ /* 0x000fea0003c00000 */
[----:B------:R-:W-:Y:S02]  /*bd70*/  ELECT P6, UR62, PT ;  /* 0x00000000003e782f */ /* 0x000fe400038c0000 */
[----:B------:R-:W-:Y:S01]  /*bd80*/  MOV R14, UR62 ;  /* 0x0000003e000e7c02 */ /* 0x000fe20008000f00 */
[----:B------:R-:W-:Y:S10]  /*bd90*/  ENDCOLLECTIVE ;  /* 0x000000000000791b */ /* 0x000ff40003800000 */
.L_x_12141:
[----:B------:R-:W-:Y:S05]  /*bda0*/  BSYNC B0 ;  /* 0x0000000000007941 */ /* 0x000fea0003800000 */
.L_x_12140:
[----:B------:R-:W-:Y:S01]  /*bdb0*/  PLOP3.LUT P0, PT, P6, PT, PT, 0x80, 0x0 ;  /* 0x000000000000781c */ /* 0x000fe2000370f070 */
[----:B------:R-:W-:-:S12]  /*bdc0*/  BRA `(.L_x_12142) ;  /* 0xffffffdc00d87947 */ /* 0x000fd8000383ffff */
.L_x_12092:
[----:B--2---:R2:W3:Y:S02]  /*bdd0*/  SYNCS.PHASECHK.TRANS64.TRYWAIT P4, [R13+URZ+0x16840], R12 ;  /* 0x0168400c0d0075a7 */ /* 0x0044e4000808017f */
[----:B---3--:R-:W-:Y:S05]  /*bde0*/  @!P4 NANOSLEEP.SYNCS 0x989680 ;  /* 0x009896800000c95d */ /* 0x008fea0003900000 */
[----:B------:R-:W3:Y:S02]  /*bdf0*/  @!P4 SYNCS.PHASECHK.TRANS64 P4, [R13+URZ+0x16840], R12 ;  /* 0x0168400c0d00c5a7 */ /* 0x000ee4000808007f */
[----:B---3--:R-:W-:Y:S05]  /*be00*/  @!P4 BRA `(.L_x_12092) ;  /* 0xfffffffc00f0c947 */ /* 0x008fea000383ffff */
[----:B------:R-:W-:Y:S05]  /*be10*/  BRA `(.L_x_12143) ;  /* 0xffffffe0002c7947 */ /* 0x000fea000383ffff */
.L_x_12094:
[----:B-1----:R-:W-:-:S04]  /*be20*/  IMAD.U32 R5, RZ, RZ, UR39 ;  /* 0x00000027ff057e24 */ /* 0x002fc8000f8e00ff */
[----:B------:R1:W3:Y:S03]  /*be30*/  SYNCS.PHASECHK.TRANS64.TRYWAIT P3, [R5+URZ+0x16820], R4 ;  /* 0x01682004050075a7 */ /* 0x0002e6000806017f */
[----:B---3--:R-:W-:Y:S05]  /*be40*/  @!P3 NANOSLEEP.SYNCS 0x989680 ;  /* 0x009896800000b95d */ /* 0x008fea0003900000 */
[----:B------:R-:W3:Y:S02]  /*be50*/  @!P3 SYNCS.PHASECHK.TRANS64 P3, [R5+URZ+0x16820], R4 ;  /* 0x016820040500b5a7 */ /* 0x000ee4000806007f */
[----:B---3--:R-:W-:Y:S05]  /*be60*/  @!P3 BRA `(.L_x_12094) ;  /* 0xfffffffc00ecb947 */ /* 0x008fea000383ffff */
[----:B------:R-:W-:Y:S05]  /*be70*/  BRA `(.L_x_12144) ;  /* 0xffffffe000cc7947 */ /* 0x000fea000383ffff */
.L_x_12100:
[----:B-1----:R1:W3:Y:S02]  /*be80*/  SYNCS.PHASECHK.TRANS64.TRYWAIT P4, [R3+URZ+0x16840], R2 ;  /* 0x01684002030075a7 */ /* 0x0022e4000808017f */
[----:B---3--:R-:W-:Y:S05]  /*be90*/  @!P4 NANOSLEEP.SYNCS 0x989680 ;  /* 0x009896800000c95d */ /* 0x008fea0003900000 */
[----:B------:R-:W3:Y:S02]  /*bea0*/  @!P4 SYNCS.PHASECHK.TRANS64 P4, [R3+URZ+0x16840], R2 ;  /* 0x016840020300c5a7 */ /* 0x000ee4000808007f */
[----:B---3--:R-:W-:Y:S05]  /*beb0*/  @!P4 BRA `(.L_x_12100) ;  /* 0xfffffffc00f0c947 */ /* 0x008fea000383ffff */
[----:B------:R-:W-:Y:S05]  /*bec0*/  BRA `(.L_x_12145) ;  /* 0xffffffe4006c7947 */ /* 0x000fea000383ffff */
.L_x_12102:
[----:B-1----:R1:W3:Y:S02]  /*bed0*/  SYNCS.PHASECHK.TRANS64.TRYWAIT P4, [R2+URZ+0x60], R3 ;  /* 0x00006003020075a7 */ /* 0x0022e4000808017f */
[----:B---3--:R-:W-:Y:S05]  /*bee0*/  @!P4 NANOSLEEP.SYNCS 0x989680 ;  /* 0x009896800000c95d */ /* 0x008fea0003900000 */
[----:B------:R-:W3:Y:S02]  /*bef0*/  @!P4 SYNCS.PHASECHK.TRANS64 P4, [R2+URZ+0x60], R3 ;  /* 0x000060030200c5a7 */ /* 0x000ee4000808007f */
[----:B---3--:R-:W-:Y:S05]  /*bf00*/  @!P4 BRA `(.L_x_12102) ;  /* 0xfffffffc00f0c947 */ /* 0x008fea000383ffff */
[----:B------:R-:W-:Y:S05]  /*bf10*/  BRA `(.L_x_12146) ;  /* 0xffffffe400c07947 */ /* 0x000fea000383ffff */
.L_x_12108:
[----:B-1----:R1:W2:Y:S02]  /*bf20*/  SYNCS.PHASECHK.TRANS64.TRYWAIT P4, [R4+URZ+0x16840], R3 ;  /* 0x01684003040075a7 */ /* 0x0022a4000808017f */
[----:B--2---:R-:W-:Y:S05]  /*bf30*/  @!P4 NANOSLEEP.SYNCS 0x989680 ;  /* 0x009896800000c95d */ /* 0x004fea0003900000 */
[----:B------:R-:W2:Y:S02]  /*bf40*/  @!P4 SYNCS.PHASECHK.TRANS64 P4, [R4+URZ+0x16840], R3 ;  /* 0x016840030400c5a7 */ /* 0x000ea4000808007f */
[----:B--2---:R-:W-:Y:S05]  /*bf50*/  @!P4 BRA `(.L_x_12108) ;  /* 0xfffffffc00f0c947 */ /* 0x004fea000383ffff */
[----:B------:R-:W-:Y:S05]  /*bf60*/  BRA `(.L_x_12147) ;  /* 0xffffffe800b87947 */ /* 0x000fea000383ffff */
.L_x_12110:
[----:B-1----:R1:W2:Y:S02]  /*bf70*/  SYNCS.PHASECHK.TRANS64.TRYWAIT P4, [R4+URZ+0x60], R19 ;  /* 0x00006013040075a7 */ /* 0x0022a4000808017f */
[----:B--2---:R-:W-:Y:S05]  /*bf80*/  @!P4 NANOSLEEP.SYNCS 0x989680 ;  /* 0x009896800000c95d */ /* 0x004fea0003900000 */
[----:B------:R-:W2:Y:S02]  /*bf90*/  @!P4 SYNCS.PHASECHK.TRANS64 P4, [R4+URZ+0x60], R19 ;  /* 0x000060130400c5a7 */ /* 0x000ea4000808007f */
[----:B--2---:R-:W-:Y:S05]  /*bfa0*/  @!P4 BRA `(.L_x_12110) ;  /* 0xfffffffc00f0c947 */ /* 0x004fea000383ffff */
[----:B------:R-:W-:Y:S05]  /*bfb0*/  BRA `(.L_x_12148) ;  /* 0xffffffec000c7947 */ /* 0x000fea000383ffff */
.L_x_12115:
[----:B-1----:R1:W2:Y:S02]  /*bfc0*/  SYNCS.PHASECHK.TRANS64.TRYWAIT P4, [R3+URZ+0x16840], R4 ;  /* 0x01684004030075a7 */ /* 0x0022a4000808017f */
[----:B--2---:R-:W-:Y:S05]  /*bfd0*/  @!P4 NANOSLEEP.SYNCS 0x989680 ;  /* 0x009896800000c95d */ /* 0x004fea0003900000 */
[----:B------:R-:W2:Y:S02]  /*bfe0*/  @!P4 SYNCS.PHASECHK.TRANS64 P4, [R3+URZ+0x16840], R4 ;  /* 0x016840040300c5a7 */ /* 0x000ea4000808007f */
[----:B--2---:R-:W-:Y:S05]  /*bff0*/  @!P4 BRA `(.L_x_12115) ;  /* 0xfffffffc00f0c947 */ /* 0x004fea000383ffff */
[----:B------:R-:W-:Y:S05]  /*c000*/  BRA `(.L_x_12149) ;  /* 0xffffffec00dc7947 */ /* 0x000fea000383ffff */
.L_x_12117:
[----:B-1----:R1:W2:Y:S02]  /*c010*/  SYNCS.PHASECHK.TRANS64.TRYWAIT P4, [R3+URZ+0x60], R12 ;  /* 0x0000600c030075a7 */ /* 0x0022a4000808017f */
[----:B--2---:R-:W-:Y:S05]  /*c020*/  @!P4 NANOSLEEP.SYNCS 0x989680 ;  /* 0x009896800000c95d */ /* 0x004fea0003900000 */
[----:B------:R-:W2:Y:S02]  /*c030*/  @!P4 SYNCS.PHASECHK.TRANS64 P4, [R3+URZ+0x60], R12 ;  /* 0x0000600c0300c5a7 */ /* 0x000ea4000808007f */
[----:B--2---:R-:W-:Y:S05]  /*c040*/  @!P4 BRA `(.L_x_12117) ;  /* 0xfffffffc00f0c947 */ /* 0x004fea000383ffff */
[----:B------:R-:W-:Y:S05]  /*c050*/  BRA `(.L_x_12150) ;  /* 0xfffffff000307947 */ /* 0x000fea000383ffff */
.L_x_12124:
[----:B-1----:R1:W2:Y:S02]  /*c060*/  SYNCS.PHASECHK.TRANS64.TRYWAIT P0, [R3+URZ+0x16860], R0 ;  /* 0x01686000030075a7 */ /* 0x0022a4000800017f */
[----:B--2---:R-:W-:Y:S05]  /*c070*/  @!P0 NANOSLEEP.SYNCS 0x989680 ;  /* 0x009896800000895d */ /* 0x004fea0003900000 */
[----:B------:R-:W2:Y:S02]  /*c080*/  @!P0 SYNCS.PHASECHK.TRANS64 P0, [R3+URZ+0x16860], R0 ;  /* 0x01686000030085a7 */ /* 0x000ea4000800007f */
[----:B--2---:R-:W-:Y:S05]  /*c090*/  @!P0 BRA `(.L_x_12124) ;  /* 0xfffffffc00f08947 */ /* 0x004fea000383ffff */
[----:B------:R-:W-:Y:S05]  /*c0a0*/  BRA `(.L_x_12151) ;  /* 0xfffffff000e87947 */ /* 0x000fea000383ffff */
.L_x_12126:
[----:B------:R-:W-:Y:S01]  /*c0b0*/  BSSY B0, `(.L_x_12152) ;  /* 0x0000007000007945 */ /* 0x000fe20003800000 */
[----:B------:R-:W-:Y:S02]  /*c0c0*/  IMAD.MOV.U32 R12, RZ, RZ, RZ ;  /* 0x000000ffff0c7224 */ /* 0x000fe400078e00ff */
[----:B------:R-:W-:Y:S02]  /*c0d0*/  IMAD.MOV.U32 R11, RZ, RZ, 0x1f ;  /* 0x0000001fff0b7424 */ /* 0x000fe400078e00ff */
[----:B------:R-:W-:-:S07]  /*c0e0*/  IMAD.MOV.U32 R15, RZ, RZ, -0x1 ;  /* 0xffffffffff0f7424 */ /* 0x000fce00078e00ff */
[----:B---3--:R-:W-:Y:S05]  /*c0f0*/  WARPSYNC.COLLECTIVE R15, `(.L_x_12153) ;  /* 0x000000000f087348 */ /* 0x008fea0003c00000 */
[----:B------:R1:W2:Y:S02]  /*c100*/  SHFL.IDX P6, R14, R13, R12, R11 ;  /* 0x0000000c0d0e7389 */ /* 0x0002a400000c000b */
[----:B-123--:R-:W-:Y:S01]  /*c110*/  ENDCOLLECTIVE ;  /* 0x000000000000791b */ /* 0x00efe20003800000 */
.L_x_12153:
[----:B------:R-:W-:Y:S05]  /*c120*/  BSYNC B0 ;  /* 0x0000000000007941 */ /* 0x000fea0003800000 */
.L_x_12152:
[----:B------:R-:W-:Y:S05]  /*c130*/  BRA `(.L_x_12154) ;  /* 0xfffffff400487947 */ /* 0x000fea000383ffff */
.L_x_12128:
[----:B--2---:R2:W3:Y:S02]  /*c140*/  SYNCS.PHASECHK.TRANS64.TRYWAIT P0, [R7+URZ+0x16820], R0 ;  /* 0x01682000070075a7 */ /* 0x0044e4000800017f */
[----:B---3--:R-:W-:Y:S05]  /*c150*/  @!P0 NANOSLEEP.SYNCS 0x989680 ;  /* 0x009896800000895d */ /* 0x008fea0003900000 */
[----:B------:R-:W3:Y:S02]  /*c160*/  @!P0 SYNCS.PHASECHK.TRANS64 P0, [R7+URZ+0x16820], R0 ;  /* 0x01682000070085a7 */ /* 0x000ee4000800007f */
[----:B---3--:R-:W-:Y:S05]  /*c170*/  @!P0 BRA `(.L_x_12128) ;  /* 0xfffffffc00f08947 */ /* 0x008fea000383ffff */
[----:B------:R-:W-:Y:S05]  /*c180*/  BRA `(.L_x_12155) ;  /* 0xfffffff400907947 */ /* 0x000fea000383ffff */
.L_x_12132:
[----:B--2---:R2:W3:Y:S02]  /*c190*/  SYNCS.PHASECHK.TRANS64.TRYWAIT P1, [R5+URZ], R4 ;  /* 0x00000004050075a7 */ /* 0x0044e4000802017f */
[----:B---3--:R-:W-:Y:S05]  /*c1a0*/  @!P1 NANOSLEEP.SYNCS 0x989680 ;  /* 0x009896800000995d */ /* 0x008fea0003900000 */
[----:B------:R-:W3:Y:S02]  /*c1b0*/  @!P1 SYNCS.PHASECHK.TRANS64 P1, [R5+URZ], R4 ;  /* 0x00000004050095a7 */ /* 0x000ee4000802007f */
[----:B---3--:R-:W-:Y:S05]  /*c1c0*/  @!P1 BRA `(.L_x_12132) ;  /* 0xfffffffc00f09947 */ /* 0x008fea000383ffff */
[----:B------:R-:W-:Y:S05]  /*c1d0*/  BRA `(.L_x_12156) ;  /* 0xfffffff400d87947 */ /* 0x000fea000383ffff */
.L_x_12133:
[----:B---3--:R3:W4:Y:S02]  /*c1e0*/  SYNCS.PHASECHK.TRANS64.TRYWAIT P1, [R3+URZ], R0 ;  /* 0x00000000030075a7 */ /* 0x008724000802017f */
[----:B----4-:R-:W-:Y:S05]  /*c1f0*/  @!P1 NANOSLEEP.SYNCS 0x989680 ;  /* 0x009896800000995d */ /* 0x010fea0003900000 */
[----:B------:R-:W4:Y:S02]  /*c200*/  @!P1 SYNCS.PHASECHK.TRANS64 P1, [R3+URZ], R0 ;  /* 0x00000000030095a7 */ /* 0x000f24000802007f */
[----:B----4-:R-:W-:Y:S05]  /*c210*/  @!P1 BRA `(.L_x_12133) ;  /* 0xfffffffc00f09947 */ /* 0x010fea000383ffff */
[----:B------:R-:W-:Y:S05]  /*c220*/  BRA `(.L_x_12157) ;  /* 0xfffffff400cc7947 */ /* 0x000fea000383ffff */
.L_x_12135:
[----:B--2---:R2:W3:Y:S02]  /*c230*/  SYNCS.PHASECHK.TRANS64.TRYWAIT P0, [R5+URZ], R4 ;  /* 0x00000004050075a7 */ /* 0x0044e4000800017f */
[----:B---3--:R-:W-:Y:S05]  /*c240*/  @!P0 NANOSLEEP.SYNCS 0x989680 ;  /* 0x009896800000895d */ /* 0x008fea0003900000 */
[----:B------:R-:W3:Y:S02]  /*c250*/  @!P0 SYNCS.PHASECHK.TRANS64 P0, [R5+URZ], R4 ;  /* 0x00000004050085a7 */ /* 0x000ee4000800007f */
[----:B---3--:R-:W-:Y:S05]  /*c260*/  @!P0 BRA `(.L_x_12135) ;  /* 0xfffffffc00f08947 */ /* 0x008fea000383ffff */
[----:B------:R-:W-:Y:S05]  /*c270*/  BRA `(.L_x_12158) ;  /* 0xfffffff400d07947 */ /* 0x000fea000383ffff */
.L_x_12159:
        /* <DEDUP_REMOVED lines=16> */
.L_x_12794:


//--------------------- .text._ZN7cutlass13device_kernelIN5flash11enable_sm90INS1_16FlashAttnFwdSm90INS1_25CollectiveMainloopFwdSm90ILi2EN4cute5tupleIJNS5_1CILi1EEES8_S8_EEENS6_IJNS7_ILi192EEENS7_ILi128EEENS7_ILi64EEEEEELi64ENS_10bfloat16_tEfNS_4arch4Sm90ELb1ELb0ELb0ELb1ELb0ELb0ELb0ELb1ELb1ELb0ELb0ELb0EEENS1_21CollectiveEpilogueFwdINS6_IJSA_SC_SB_EEES9_SE_SG_Li384ELb1ELb0ELb0ELb0EEENS1_36VarlenDynamicPersistentTileSchedulerILi192ELi128ELi384ELi32ELb0ELb0ELb1ELb1ELb1ELb1EEEEEEEEEvNT_6ParamsE --------------------------
	.section	.text._ZN7cutlass13device_kernelIN5flash11enable_sm90INS1_16FlashAttnFwdSm90INS1_25CollectiveMainloopFwdSm90ILi2EN4cute5tupleIJNS5_1CILi1EEES8_S8_EEENS6_IJNS7_ILi192EEENS7_ILi128EEENS7_ILi64EEEEEELi64ENS_10bfloat16_tEfNS_4arch4Sm90ELb1ELb0ELb0ELb1ELb0ELb0ELb0ELb1ELb1ELb0ELb0ELb0EEENS1_21CollectiveEpilogueFwdINS6_IJSA_SC_SB_EEES9_SE_SG_Li384ELb1ELb0ELb0ELb0EEENS1_36VarlenDynamicPersistentTileSchedulerILi192ELi128ELi384ELi32ELb0ELb0ELb1ELb1ELb1ELb1EEEEEEEEEvNT_6ParamsE,"ax",@progbits
	.align	128
.text._ZN7cutlass13device_kernelIN5flash11enable_sm90INS1_16FlashAttnFwdSm90INS1_25CollectiveMainloopFwdSm90ILi2EN4cute5tupleIJNS5_1CILi1EEES8_S8_EEENS6_IJNS7_ILi192EEENS7_ILi128EEENS7_ILi64EEEEEELi64ENS_10bfloat16_tEfNS_4arch4Sm90ELb1ELb0ELb0ELb1ELb0ELb0ELb0ELb1ELb1ELb0ELb0ELb0EEENS1_21CollectiveEpilogueFwdINS6_IJSA_SC_SB_EEES9_SE_SG_Li384ELb1ELb0ELb0ELb0EEENS1_36VarlenDynamicPersistentTileSchedulerILi192ELi128ELi384ELi32ELb0ELb0ELb1ELb1ELb1ELb1EEEEEEEEEvNT_6ParamsE:
        .type           _ZN7cutlass13device_kernelIN5flash11enable_sm90INS1_16FlashAttnFwdSm90INS1_25CollectiveMainloopFwdSm90ILi2EN4cute5tupleIJNS5_1CILi1EEES8_S8_EEENS6_IJNS7_ILi192EEENS7_ILi128EEENS7_ILi64EEEEEELi64ENS_10bfloat16_tEfNS_4arch4Sm90ELb1ELb0ELb0ELb1ELb0ELb0ELb0ELb1ELb1ELb0ELb0ELb0EEENS1_21CollectiveEpilogueFwdINS6_IJSA_SC_SB_EEES9_SE_SG_Li384ELb1ELb0ELb0ELb0EEENS1_36VarlenDynamicPersistentTileSchedulerILi192ELi128ELi384ELi32ELb0ELb0ELb1ELb1ELb1ELb1EEEEEEEEEvNT_6ParamsE,@function
        .size           _ZN7cutlass13device_kernelIN5flash11enable_sm90INS1_16FlashAttnFwdSm90INS1_25CollectiveMainloopFwdSm90ILi2EN4cute5tupleIJNS5_1CILi1EEES8_S8_EEENS6_IJNS7_ILi192EEENS7_ILi128EEENS7_ILi64EEEEEELi64ENS_10bfloat16_tEfNS_4arch4Sm90ELb1ELb0ELb0ELb1ELb0ELb0ELb0ELb1ELb1ELb0ELb0ELb0EEENS1_21CollectiveEpilogueFwdINS6_IJSA_SC_SB_EEES9_SE_SG_Li384ELb1ELb0ELb0ELb0EEENS1_36VarlenDynamicPersistentTileSchedulerILi192ELi128ELi384ELi32ELb0ELb0ELb1ELb1ELb1ELb1EEEEEEEEEvNT_6ParamsE,(.L_x_12795 - _ZN7cutlass13device_kernelIN5flash11enable_sm90INS1_16FlashAttnFwdSm90INS1_25CollectiveMainloopFwdSm90ILi2EN4cute5tupleIJNS5_1CILi1EEES8_S8_EEENS6_IJNS7_ILi192EEENS7_ILi128EEENS7_ILi64EEEEEELi64ENS_10bfloat16_tEfNS_4arch4Sm90ELb1ELb0ELb0ELb1ELb0ELb0ELb0ELb1ELb1ELb0ELb0ELb0EEENS1_21CollectiveEpilogueFwdINS6_IJSA_SC_SB_EEES9_SE_SG_Li384ELb1ELb0ELb0ELb0EEENS1_36VarlenDynamicPersistentTileSchedulerILi192ELi128ELi384ELi32ELb0ELb0ELb1ELb1ELb1ELb1EEEEEEEEEvNT_6ParamsE)
        .other          _ZN7cutlass13device_kernelIN5flash11enable_sm90INS1_16FlashAttnFwdSm90INS1_25CollectiveMainloopFwdSm90ILi2EN4cute5tupleIJNS5_1CILi1EEES8_S8_EEENS6_IJNS7_ILi192EEENS7_ILi128EEENS7_ILi64EEEEEELi64ENS_10bfloat16_tEfNS_4arch4Sm90ELb1ELb0ELb0ELb1ELb0ELb0ELb0ELb1ELb1ELb0ELb0ELb0EEENS1_21CollectiveEpilogueFwdINS6_IJSA_SC_SB_EEES9_SE_SG_Li384ELb1ELb0ELb0ELb0EEENS1_36VarlenDynamicPersistentTileSchedulerILi192ELi128ELi384ELi32ELb0ELb0ELb1ELb1ELb1ELb1EEEEEEEEEvNT_6ParamsE,@"STO_CUDA_ENTRY STV_DEFAULT"
_ZN7cutlass13device_kernelIN5flash11enable_sm90INS1_16FlashAttnFwdSm90INS1_25CollectiveMainloopFwdSm90ILi2EN4cute5tupleIJNS5_1CILi1EEES8_S8_EEENS6_IJNS7_ILi192EEENS7_ILi128EEENS7_ILi64EEEEEELi64ENS_10bfloat16_tEfNS_4arch4Sm90ELb1ELb0ELb0ELb1ELb0ELb0ELb0ELb1ELb1ELb0ELb0ELb0EEENS1_21CollectiveEpilogueFwdINS6_IJSA_SC_SB_EEES9_SE_SG_Li384ELb1ELb0ELb0ELb0EEENS1_36VarlenDynamicPersistentTileSchedulerILi192ELi128ELi384ELi32ELb0ELb0ELb1ELb1ELb1ELb1EEEEEEEEEvNT_6ParamsE:
        /* <DEDUP_REMOVED lines=21> */
.L_x_12161:
[----:B------:R-:W-:Y:S05]  /*0150*/  BSYNC B0 ;  /* 0x0000000000007941 */ /* 0x000fea0003800000 */
.L_x_12160:
        /* <DEDUP_REMOVED lines=41> */
.L_x_12162:
        /* <DEDUP_REMOVED lines=22> */
.L_x_12163:
        /* <DEDUP_REMOVED lines=18> */
.L_x_12164:
        /* <DEDUP_REMOVED lines=22> */
.L_x_12165:
        /* <DEDUP_REMOVED lines=22> */
.L_x_12166:
[----:B------:R-:W-:Y:S01]  /*0930*/  PLOP3.LUT P0, PT, PT, PT, UP0, 0x80, 0x0 ;  /* 0x000000000000781c */ /* 0x000fe20003f0f008 */
[----:B------:R-:W-:Y:S01]  /*0940*/  UMOV UR36, 0x1 ;  /* 0x0000000100247882 */ /* 0x000fe20000000000 */
[----:B------:R-:W-:Y:S01]  /*0950*/  NOP ;  /* 0x0000000000007918 */ /* 0x000fe20000000000 */
[----:B------:R-:W-:Y:S01]  /*0960*/  USEL UR36, UR36, 0x2, !UP0 ;  /* 0x0000000224247887 */ /* 0x000fe2000c000000 */
[----:B------:R-:W-:Y:S01]  /*0970*/  ULDC.64 UR38, c[0x0][0x208] ;  /* 0x0000820000267ab9 */ /* 0x000fe20000000a00 */
[----:B012-4-:R-:W-:Y:S08]  /*0980*/  BAR.SYNC.DEFER_BLOCKING 0x0 ;  /* 0x0000000000007b1d */ /* 0x017ff00000010000 */
[----:B------:R-:W-:Y:S05]  /*0990*/  @!P0 BRA `(.L_x_12167) ;  /* 0x0000009000dc8947 */ /* 0x000fea0003800000 */
.L_x_12168:
        /* <DEDUP_REMOVED lines=29> */
[----:B------:R-:W-:Y:S01]  /*0b70*/  LEA.HI R2, R0, R155, RZ, 0x4 ;  /* 0x0000009b00027211 */ /* 0x000fe200078f20ff */
[----:B------:R-:W-:Y:S01]  /*0b80*/  IMAD.SHL.U32 R5, R3, 0x20, RZ ;  /* 0x0000002003057824 */ /* 0x000fe200078e00ff */
[----:B------:R-:W-:Y:S01]  /*0b90*/  SHF.R.S32.HI R153, RZ, 0x7, R153 ;  /* 0x00000007ff997819 */ /* 0x000fe20000011499 */
[----:B------:R-:W-:Y:S01]  /*0ba0*/  IMAD.IADD R152, R155, 0x1, -R152 ;  /* 0x000000019b987824 */ /* 0x000fe200078e0a98 */
[----:B------:R-:W-:Y:S02]  /*0bb0*/  SHF.R.S32.HI R3, RZ, 0x4, R2 ;  /* 0x00000004ff037819 */ /* 0x000fe40000011402 */
[----:B------:R-:W-:Y:S02]  /*0bc0*/  LOP3.LUT R4, R2, 0x3fffff0, RZ, 0xc0, !PT ;  /* 0x03fffff002047812 */ /* 0x000fe400078ec0ff */
[----:B------:R-:W-:-:S02]  /*0bd0*/  SHF.R.S32.HI R7, RZ, 0x1f, R152 ;  /* 0x0000001fff077819 */ /* 0x000fc40000011498 */
[----:B------:R-:W-:Y:S01]  /*0be0*/  LEA.HI R2, R2, R3, RZ, 0x1 ;  /* 0x0000000302027211 */ /* 0x000fe200078f08ff */
[----:B------:R-:W-:Y:S01]  /*0bf0*/  IMAD.IADD R4, R155, 0x1, -R4 ;  /* 0x000000019b047824 */ /* 0x000fe200078e0a04 */
[----:B------:R-:W-:Y:S02]  /*0c00*/  LEA.HI R8, R7, R152, RZ, 0x2 ;  /* 0x0000009807087211 */ /* 0x000fe400078f10ff */
[----:B------:R-:W-:Y:S02]  /*0c10*/  LOP3.LUT R5, R5, 0xfffffc00, RZ, 0xc0, !PT ;  /* 0xfffffc0005057812 */ /* 0x000fe400078ec0ff */
[--C-:B------:R-:W-:Y:S02]  /*0c20*/  SHF.R.S32.HI R9, RZ, 0x2, R8.reuse ;  /* 0x00000002ff097819 */ /* 0x100fe40000011408 */
[----:B------:R-:W-:Y:S01]  /*0c30*/  SHF.R.S32.HI R6, RZ, 0x1f, R8 ;  /* 0x0000001fff067819 */ /* 0x000fe20000011408 */
[----:B------:R-:W-:Y:S01]  /*0c40*/  IMAD R5, R4, 0x40, R5 ;  /* 0x0000004004057824 */ /* 0x000fe200078e0205 */
[----:B------:R-:W-:-:S02]  /*0c50*/  LOP3.LUT R2, R2, 0x1ffffffe, RZ, 0xc0, !PT ;  /* 0x1ffffffe02027812 */ /* 0x000fc400078ec0ff */
[----:B------:R-:W-:Y:S01]  /*0c60*/  LEA.HI R10, R6, R9, RZ, 0x3 ;  /* 0x00000009060a7211 */ /* 0x000fe200078f18ff */
[----:B------:R-:W-:Y:S01]  /*0c70*/  IMAD.HI R6, R153, 0x55555556, RZ ;  /* 0x5555555699067827 */ /* 0x000fe200078e02ff */
[----:B------:R-:W-:Y:S02]  /*0c80*/  LEA.HI R7, R7, R152, RZ, 0x5 ;  /* 0x0000009807077211 */ /* 0x000fe400078f28ff */
[----:B------:R-:W-:Y:S01]  /*0c90*/  LOP3.LUT R10, R10, 0xfffffff8, RZ, 0xc0, !PT ;  /* 0xfffffff80a0a7812 */ /* 0x000fe200078ec0ff */
[----:B------:R-:W-:Y:S01]  /*0ca0*/  IMAD.IADD R2, R3, 0x1, -R2 ;  /* 0x0000000103027824 */ /* 0x000fe200078e0a02 */
[----:B------:R-:W-:Y:S02]  /*0cb0*/  LEA.HI R0, R0, R155, RZ, 0x3 ;  /* 0x0000009b00007211 */ /* 0x000fe400078f18ff */
[----:B------:R-:W-:Y:S01]  /*0cc0*/  LEA.HI R6, R6, R6, RZ, 0x1 ;  /* 0x0000000606067211 */ /* 0x000fe200078f08ff */
[----:B------:R-:W-:Y:S01]  /*0cd0*/  IMAD R154, R2, 0x8, R5 ;  /* 0x00000008029a7824 */ /* 0x000fe200078e0205 */
[----:B------:R-:W-:Y:S01]  /*0ce0*/  SHF.R.S32.HI R7, RZ, 0x5, R7 ;  /* 0x00000005ff077819 */ /* 0x000fe20000011407 */
[----:B------:R-:W-:Y:S01]  /*0cf0*/  IMAD.IADD R10, R9, 0x1, -R10 ;  /* 0x00000001090a7824 */ /* 0x000fe200078e0a0a */
[----:B------:R-:W-:Y:S01]  /*0d00*/  LOP3.LUT R2, R0, 0x1ffffff8, RZ, 0xc0, !PT ;  /* 0x1ffffff800027812 */ /* 0x000fe200078ec0ff */
[----:B------:R-:W-:Y:S01]  /*0d10*/  IMAD R6, R6, -0x3, R153 ;  /* 0xfffffffd06067824 */ /* 0x000fe200078e0299 */
[----:B------:R-:W-:Y:S01]  /*0d20*/  LOP3.LUT R3, R8, 0x7ffffffc, RZ, 0xc0, !PT ;  /* 0x7ffffffc08037812 */ /* 0x000fe200078ec0ff */
[----:B------:R-:W-:Y:S01]  /*0d30*/  IMAD R7, R7, 0x10, R10 ;  /* 0x0000001007077824 */ /* 0x000fe200078e020a */
[----:B------:R-:W-:Y:S01]  /*0d40*/  SHF.R.S32.HI R16, RZ, 0x3, R0 ;  /* 0x00000003ff107819 */ /* 0x000fe20000011400 */
[----:B------:R-:W-:-:S02]  /*0d50*/  IMAD.IADD R2, R155, 0x1, -R2 ;  /* 0x000000019b027824 */ /* 0x000fc400078e0a02 */
[----:B------:R-:W-:Y:S02]  /*0d60*/  IMAD R19, R6, 0x40, R7 ;  /* 0x0000004006137824 */ /* 0x000fe400078e0207 */
[----:B------:R-:W-:Y:S02]  /*0d70*/  IMAD.SHL.U32 R22, R2, 0x8, RZ ;  /* 0x0000000802167824 */ /* 0x000fe400078e00ff */
[----:B------:R-:W-:-:S07]  /*0d80*/  IMAD.IADD R18, R152, 0x1, -R3 ;  /* 0x0000000198127824 */ /* 0x000fce00078e0a03 */
.L_x_12222:
[----:B0-----:R-:W0:Y:S01]  /*0d90*/  LDC.64 R2, c[0x0][0xc60] ;  /* 0x00031800ff027b82 */ /* 0x001e220000000a00 */
        /* <DEDUP_REMOVED lines=20> */
[----:B---345:R-:W-:-:S03]  /*0ee0*/  IMAD.U32 R4, RZ, RZ, UR8 ;  /* 0x00000008ff047e24 */ /* 0x038fc6000f8e00ff */
        /* <DEDUP_REMOVED lines=16> */
[----:B-1----:R-:W-:-:S14]  /*0ff0*/  @P2 BRA `(.L_x_12169) ;  /* 0x0000000000342947 */ /* 0x002fdc0003800000 */
        /* <DEDUP_REMOVED lines=13> */
.L_x_12169:
        /* <DEDUP_REMOVED lines=9> */
.L_x_12170:
        /* <DEDUP_REMOVED lines=13> */
.L_x_12171:
[----:B------:R-:W-:Y:S01]  /*1230*/  UMOV UR5, 0xc0 ;  /* 0x000000c000057882 */ /* 0x000fe20000000000 */
[----:B------:R-:W-:Y:S01]  /*1240*/  UIADD3 UR49, -UR49, UR6, URZ ;  /* 0x0000000631317290 */ /* 0x000fe2000fffe13f */
[----:B------:R-:W-:Y:S01]  /*1250*/  PLOP3.LUT P0, PT, PT, PT, PT, 0x80, 0x0 ;  /* 0x000000000000781c */ /* 0x000fe20003f0f070 */
[----:B------:R-:W-:Y:S01]  /*1260*/  UIMAD UR5, UR51, UR5, 0x13f ;  /* 0x0000013f330574a4 */ /* 0x000fe2000f8e0205 */
[----:B------:R-:W-:Y:S01]  /*1270*/  CS2R R2, SRZ ;  /* 0x0000000000027805 */ /* 0x000fe2000001ff00 */
[----:B------:R-:W-:Y:S01]  /*1280*/  UIADD3 UR4, UR49, 0x7f, URZ ;  /* 0x0000007f31047890 */ /* 0x000fe2000fffe03f */
[----:B------:R-:W-:Y:S01]  /*1290*/  IMAD.MOV.U32 R119, RZ, RZ, RZ ;  /* 0x000000ffff777224 */ /* 0x000fe200078e00ff */
[----:B------:R-:W-:Y:S01]  /*12a0*/  UIADD3 UR6, UR49, UR5, -UR50 ;  /* 0x0000000531067290 */ /* 0x000fe2000fffe832 */
        /* <DEDUP_REMOVED lines=20> */
[----:B------:R-:W-:Y:S01]  /*13f0*/  CS2R R6, SRZ ;  /* 0x0000000000067805 */ /* 0x000fe2000001ff00 */
[----:B------:R-:W-:Y:S01]  /*1400*/  IMAD.MOV.U32 R14, RZ, RZ, RZ ;  /* 0x000000ffff0e7224 */ /* 0x000fe200078e00ff */
[----:B------:R-:W-:Y:S01]  /*1410*/  CS2R R50, SRZ ;  /* 0x0000000000327805 */ /* 0x000fe2000001ff00 */
[----:B------:R-:W-:Y:S01]  /*1420*/  UISETP.GE.AND UP0, UPT, UR52, 0x1, UPT ;  /* 0x000000013400788c */ /* 0x000fe2000bf06270 */
[----:B------:R-:W-:-:S05]  /*1430*/  CS2R R52, SRZ ;  /* 0x0000000000347805 */ /* 0x000fca000001ff00 */
[----:B------:R-:W-:-:S13]  /*1440*/  PLOP3.LUT P1, PT, PT, PT, UP0, 0x80, 0x0 ;  /* 0x000000000000781c */ /* 0x000fda0003f2f008 */
[----:B------:R-:W-:Y:S05]  /*1450*/  @!P1 BRA `(.L_x_12172) ;  /* 0x0000006c00cc9947 */ /* 0x000fea0003800000 */
[----:B------:R-:W0:Y:S01]  /*1460*/  SHFL.IDX PT, R0, R153, RZ, 0x1f ;  /* 0x00001fff99007589 */ /* 0x000e2200000e0000 */
[----:B------:R-:W1:Y:S01]  /*1470*/  S2UR UR6, SR_CgaCtaId ;  /* 0x00000000000679c3 */ /* 0x000e620000008800 */
[----:B------:R-:W-:Y:S01]  /*1480*/  UMOV UR41, 0x400 ;  /* 0x0000040000297882 */ /* 0x000fe20000000000 */
[----:B0-----:R-:W-:Y:S01]  /*1490*/  R2UR UR42, R0 ;  /* 0x00000000002a72ca */ /* 0x001fe200000e0000 */
[----:B-1----:R-:W-:-:S12]  /*14a0*/  ULEA UR41, UR6, UR41, 0x18 ;  /* 0x0000002906297291 */ /* 0x002fd8000f8ec03f */
        /* <DEDUP_REMOVED lines=26> */
.L_x_12173:
        /* <DEDUP_REMOVED lines=9> */
.L_x_12308:
[----:B------:R-:W-:Y:S05]  /*16e0*/  @!P0 BRA `(.L_x_12175) ;  /* 0x0000000000048947 */ /* 0x000fea0003800000 */
[----:B------:R-:W-:Y:S01]  /*16f0*/  BPT.TRAP 0x1 ;  /* 0x000000040000795c */ /* 0x000fe20000300000 */
.L_x_12175:
[----:B------:R-:W-:Y:S02]  /*1700*/  IMAD.U32 R2, RZ, RZ, UR37 ;  /* 0x00000025ff027e24 */ /* 0x000fe4000f8e00ff */
[----:B0-----:R-:W-:-:S03]  /*1710*/  IMAD.U32 R3, RZ, RZ, UR40 ;  /* 0x00000028ff037e24 */ /* 0x001fc6000f8e00ff */
[----:B------:R-:W-:Y:S02]  /*1720*/  LEA R2, R2, UR41, 0x3 ;  /* 0x0000002902027c11 */ /* 0x000fe4000f8e18ff */
[----:B------:R-:W-:-:S04]  /*1730*/  SHF.L.U32 R3, R3, 0x1f, RZ ;  /* 0x0000001f03037819 */ /* 0x000fc800000006ff */
[----:B------:R0:W1:Y:S01]  /*1740*/  SYNCS.PHASECHK.TRANS64.TRYWAIT P2, [R2+URZ+0x16830], R3 ;  /* 0x01683003020075a7 */ /* 0x000062000804017f */
[----:B------:R-:W-:Y:S05]  /*1750*/  @!P0 BRA `(.L_x_12176) ;  /* 0x0000000000048947 */ /* 0x000fea0003800000 */
[----:B------:R-:W-:Y:S01]  /*1760*/  BPT.TRAP 0x1 ;  /* 0x000000040000795c */ /* 0x000fe20000300000 */
.L_x_12176:
[----:B------:R-:W2:Y:S01]  /*1770*/  S2R R0, SR_TID.X ;  /* 0x0000000000007919 */ /* 0x000ea20000002100 */
[----:B------:R-:W-:Y:S01]  /*1780*/  IMAD.MOV.U32 R119, RZ, RZ, RZ ;  /* 0x000000ffff777224 */ /* 0x000fe200078e00ff */
[----:B--2---:R-:W-:Y:S01]  /*1790*/  LOP3.LUT P1, RZ, R0, 0x7f, RZ, 0xc0, !PT ;  /* 0x0000007f00ff7812 */ /* 0x004fe2000782c0ff */
[----:B-1----:R-:W-:-:S12]  /*17a0*/  @P2 BRA `(.L_x_12177) ;  /* 0x0000000000082947 */ /* 0x002fd80003800000 */
[----:B------:R-:W1:Y:S02]  /*17b0*/  SYNCS.PHASECHK.TRANS64.TRYWAIT P2, [R2+URZ+0x16830], R3 ;  /* 0x01683003020075a7 */ /* 0x000e64000804017f */
[----:B-1----:R-:W-:Y:S05]  /*17c0*/  @!P2 BRA `(.L_x_12178) ;  /* 0x000000c8002ca947 */ /* 0x002fea0003800000 */
.L_x_12177:
        /* <DEDUP_REMOVED lines=51> */
[----:B------:R-:W-:Y:S02]  /*1b00*/  WARPGROUP.DEPBAR.LE gsb0, 0x0 ;  /* 0x00008000000079c5 */ /* 0x000fe40000010000 */
[----:B------:R-:W-:-:S06]  /*1b10*/  WARPGROUP.ARRIVE ;  /* 0x00000000000079c5 */ /* 0x000fcc0000000000 */
[----:B------:R-:W-:Y:S01]  /*1b20*/  HGMMA.64x128x16.F32.BF16 R24, gdesc[UR4], R24, gsb0 ;  /* 0x01e00000041879f0 */ /* 0x000fe20008001818 */
[----:B------:R-:W-:Y:S02]  /*1b30*/  UMOV UR6, 0xffffff80 ;  /* 0xffffff8000067882 */ /* 0x000fe40000000000 */
[----:B------:R-:W-:-:S04]  /*1b40*/  UIMAD UR6, UR52, UR6, 0x80 ;  /* 0x00000080340674a4 */ /* 0x000fc8000f8e0206 */
[----:B------:R-:W-:-:S04]  /*1b50*/  UIADD3 UR6, UR49, UR6, URZ ;  /* 0x0000000631067290 */ /* 0x000fc8000fffe03f */
[----:B------:R-:W-:Y:S02]  /*1b60*/  UIADD3 UR7, -UR50, 0x1, UR6 ;  /* 0x0000000132077890 */ /* 0x000fe4000fffe106 */
[----:B------:R-:W-:Y:S01]  /*1b70*/  IMAD.U32 R9, RZ, RZ, UR6 ;  /* 0x00000006ff097e24 */ /* 0x000fe2000f8e00ff */
[----:B------:R-:W-:-:S03]  /*1b80*/  UIADD3 UR6, UR49, -UR50, URZ ;  /* 0x8000003231067290 */ /* 0x000fc6000fffe03f */
[----:B------:R-:W-:Y:S01]  /*1b90*/  IMAD.U32 R3, RZ, RZ, UR7 ;  /* 0x00000007ff037e24 */ /* 0x000fe2000f8e00ff */
[----:B------:R-:W-:Y:S01]  /*1ba0*/  UIMAD UR6, UR51, 0xc0, UR6 ;  /* 0x000000c0330678a4 */ /* 0x000fe2000f8e0206 */
[C---:B------:R-:W-:Y:S02]  /*1bb0*/  IMAD R9, R18.reuse, -0x2, R9 ;  /* 0xfffffffe12097824 */ /* 0x040fe400078e0209 */
[----:B------:R-:W-:Y:S01]  /*1bc0*/  IMAD R8, R18, -0x2, R3 ;  /* 0xfffffffe12087824 */ /* 0x000fe200078e0203 */
[----:B------:R-:W-:-:S04]  /*1bd0*/  USHF.R.S32.HI UR7, URZ, 0x1f, UR6 ;  /* 0x0000001f3f077899 */ /* 0x000fc80008011406 */
[----:B------:R-:W-:Y:S01]  /*1be0*/  IADD3 R0, R8, 0x8, R5 ;  /* 0x0000000808007810 */ /* 0x000fe20007ffe005 */
[----:B------:R-:W-:-:S03]  /*1bf0*/  ULEA.HI UR7, UR7, UR6, URZ, 0x7 ;  /* 0x0000000607077291 */ /* 0x000fc6000f8f383f */
[----:B------:R-:W-:Y:S01]  /*1c00*/  VIMNMX R3, R9, R0, PT ;  /* 0x0000000009037248 */ /* 0x000fe20003fe0100 */
[----:B------:R-:W-:Y:S01]  /*1c10*/  USHF.R.S32.HI UR7, URZ, 0x7, UR7 ;  /* 0x000000073f077899 */ /* 0x000fe20008011407 */
[----:B------:R-:W-:Y:S02]  /*1c20*/  VIADDMNMX R9, R5, R8, R9, PT ;  /* 0x0000000805097246 */ /* 0x000fe40003800109 */
[C---:B------:R-:W-:Y:S01]  /*1c30*/  ISETP.GT.AND P2, PT, R3.reuse, RZ, PT ;  /* 0x000000ff0300720c */ /* 0x040fe20003f44270 */
[----:B------:R-:W-:Y:S01]  /*1c40*/  UISETP.LT.AND UP0, UPT, URZ, UR7, UPT ;  /* 0x000000073f00728c */ /* 0x000fe2000bf01270 */
[C---:B------:R-:W-:Y:S02]  /*1c50*/  ISETP.GT.AND P3, PT, R3.reuse, 0x1, PT ;  /* 0x000000010300780c */ /* 0x040fe40003f64270 */
[----:B------:R-:W-:Y:S01]  /*1c60*/  ISETP.GT.AND P4, PT, R3, 0x8, PT ;  /* 0x000000080300780c */ /* 0x000fe20003f84270 */
[----:B------:R-:W-:-:S04]  /*1c70*/  USEL UR22, URZ, UR7, !UP0 ;  /* 0x000000073f167287 */ /* 0x000fc8000c000000 */
[----:B------:R-:W-:Y:S01]  /*1c80*/  UISETP.GE.AND UP0, UPT, UR24, UR22, UPT ;  /* 0x000000161800728c */ /* 0x000fe2000bf06270 */
[----:B------:R-:W-:Y:S02]  /*1c90*/  WARPGROUP.DEPBAR.LE gsb0, 0x0 ;  /* 0x00008000000079c5 */ /* 0x000fe40000010000 */
[----:B------:R-:W-:-:S06]  /*1ca0*/  WARPGROUP.ARRIVE ;  /* 0x00000000000079c5 */ /* 0x000fcc0000000000 */
        /* <DEDUP_REMOVED lines=110> */
[----:B------:R-:W-:-:S05]  /*2390*/  FMUL.FTZ R3, R6, UR21 ;  /* 0x0000001506037c20 */ /* 0x000fca0008410000 */
        /* <DEDUP_REMOVED lines=23> */
[----:B------:R-:W-:Y:S01]  /*2510*/  FSEL R7, R36, -INF , P3 ;  /* 0xff80000024077808 */ /* 0x000fe20001800000 */
[----:B------:R-:W1:Y:S01]  /*2520*/  MUFU.EX2 R149, R149 ;  /* 0x0000009500957308 */ /* 0x000e620000000800 */
[----:B------:R-:W-:Y:S01]  /*2530*/  FMNMX.FTZ R24, R33, R24, !PT ;  /* 0x0000001821187209 */ /* 0x000fe20007810000 */
[--C-:B------:R-:W-:Y:S01]  /*2540*/  FFMA.FTZ R133, R58, UR21, -R3.reuse ;  /* 0x000000153a857c23 */ /* 0x100fe20008010803 */
[----:B------:R-:W-:Y:S01]  /*2550*/  ISETP.GT.AND P3, PT, R9, 0x20, PT ;  /* 0x000000200900780c */ /* 0x000fe20003f64270 */
[--C-:B------:R-:W-:Y:S01]  /*2560*/  FFMA.FTZ R10, R10, UR21, -R3.reuse ;  /* 0x000000150a0a7c23 */ /* 0x100fe20008010803 */
[----:B------:R-:W-:Y:S01]  /*2570*/  FSEL R37, R37, -INF , P2 ;  /* 0xff80000025257808 */ /* 0x000fe20001000000 */
        /* <DEDUP_REMOVED lines=10> */
[----:B------:R-:W3:Y:S01]  /*2620*/  MUFU.EX2 R8, R8 ;  /* 0x0000000800087308 */ /* 0x000ee20000000800 */
[----:B------:R-:W-:Y:S01]  /*2630*/  FSEL R41, R41, -INF , P2 ;  /* 0xff80000029297808 */ /* 0x000fe20001000000 */
[--C-:B------:R-:W-:Y:S01]  /*2640*/  FFMA.FTZ R38, R38, UR21, -R3.reuse ;  /* 0x0000001526267c23 */ /* 0x100fe20008010803 */
        /* <DEDUP_REMOVED lines=25> */
[----:B------:R-:W-:Y:S01]  /*27e0*/  FFMA.FTZ R58, R87, UR21, -R3 ;  /* 0x00000015573a7c23 */ /* 0x000fe20008010803 */
[----:B------:R-:W-:Y:S01]  /*27f0*/  ISETP.GT.AND P2, PT, R9, 0x39, PT ;  /* 0x000000390900780c */ /* 0x000fe20003f44270 */
[----:B------:R-:W4:Y:S01]  /*2800*/  MUFU.EX2 R145, R145 ;  /* 0x0000009100917308 */ /* 0x000f220000000800 */
[----:B------:R-:W-:Y:S01]  /*2810*/  FSEL R52, R52, -INF , P3 ;  /* 0xff80000034347808 */ /* 0x000fe20001800000 */
[--C-:B------:R-:W-:Y:S01]  /*2820*/  IMAD.MOV.U32 R104, RZ, RZ, R119.reuse ;  /* 0x000000ffff687224 */ /* 0x100fe200078e0077 */
[----:B------:R-:W-:Y:S01]  /*2830*/  FMNMX.FTZ R11, R49, R36, !PT ;  /* 0x00000024310b7209 */ /* 0x000fe20007810000 */
[--C-:B------:R-:W-:Y:S01]  /*2840*/  IMAD.MOV.U32 R102, RZ, RZ, R119.reuse ;  /* 0x000000ffff667224 */ /* 0x100fe200078e0077 */
[----:B------:R-:W-:Y:S01]  /*2850*/  ISETP.GT.AND P3, PT, R9, 0x40, PT ;  /* 0x000000400900780c */ /* 0x000fe20003f64270 */
[--C-:B------:R-:W-:Y:S01]  /*2860*/  IMAD.MOV.U32 R100, RZ, RZ, R119.reuse ;  /* 0x000000ffff647224 */ /* 0x100fe200078e0077 */
[----:B------:R-:W-:Y:S01]  /*2870*/  FSEL R53, R53, -INF , P2 ;  /* 0xff80000035357808 */ /* 0x000fe20001000000 */
[----:B------:R-:W5:Y:S01]  /*2880*/  MUFU.EX2 R10, R10 ;  /* 0x0000000a000a7308 */ /* 0x000f620000000800 */
[----:B------:R-:W-:Y:S01]  /*2890*/  FMNMX.FTZ R90, R52, R11, !PT ;  /* 0x0000000b345a7209 */ /* 0x000fe20007810000 */
[--C-:B------:R-:W-:Y:S01]  /*28a0*/  IMAD.MOV.U32 R98, RZ, RZ, R119.reuse ;  /* 0x000000ffff627224 */ /* 0x100fe200078e0077 */
[----:B------:R-:W-:Y:S01]  /*28b0*/  ISETP.GT.AND P2, PT, R9, 0x41, PT ;  /* 0x000000410900780c */ /* 0x000fe20003f44270 */
[--C-:B------:R-:W-:Y:S01]  /*28c0*/  IMAD.MOV.U32 R96, RZ, RZ, R119.reuse ;  /* 0x000000ffff607224 */ /* 0x100fe200078e0077 */
[----:B------:R-:W-:Y:S01]  /*28d0*/  FSEL R56, R56, -INF , P3 ;  /* 0xff80000038387808 */ /* 0x000fe20001800000 */
[--C-:B------:R-:W-:Y:S01]  /*28e0*/  IMAD.MOV.U32 R92, RZ, RZ, R119.reuse ;  /* 0x000000ffff5c7224 */ /* 0x100fe200078e0077 */
[----:B------:R-:W-:Y:S01]  /*28f0*/  FMNMX.FTZ R11, R53, R90, !PT ;  /* 0x0000005a350b7209 */ /* 0x000fe20007810000 */
[----:B------:R-:W0:Y:S01]  /*2900*/  MUFU.EX2 R147, R147 ;  /* 0x0000009300937308 */ /* 0x000e220000000800 */
[----:B------:R-:W-:Y:S01]  /*2910*/  ISETP.GT.AND P3, PT, R9, 0x48, PT ;  /* 0x000000480900780c */ /* 0x000fe20003f64270 */
[----:B------:R-:W-:Y:S01]  /*2920*/  IMAD.MOV.U32 R90, RZ, RZ, R119 ;  /* 0x000000ffff5a7224 */ /* 0x000fe200078e0077 */
[----:B------:R-:W-:-:S02]  /*2930*/  FSEL R57, R57, -INF , P2 ;  /* 0xff80000039397808 */ /* 0x000fc40001000000 */
[----:B------:R-:W-:Y:S02]  /*2940*/  FMNMX.FTZ R88, R56, R11, !PT ;  /* 0x0000000b38587209 */ /* 0x000fe40007810000 */
[----:B------:R-:W-:Y:S01]  /*2950*/  ISETP.GT.AND P2, PT, R9, 0x49, PT ;  /* 0x000000490900780c */ /* 0x000fe20003f44270 */
[----:B------:R1:W0:Y:S01]  /*2960*/  MUFU.EX2 R24, R94 ;  /* 0x0000005e00187308 */ /* 0x0002220000000800 */
[----:B------:R-:W-:Y:S02]  /*2970*/  FSEL R60, R60, -INF , P3 ;  /* 0xff8000003c3c7808 */ /* 0x000fe40001800000 */
[----:B------:R-:W-:Y:S02]  /*2980*/  FMNMX.FTZ R11, R57, R88, !PT ;  /* 0x00000058390b7209 */ /* 0x000fe40007810000 */
[----:B------:R-:W-:Y:S02]  /*2990*/  ISETP.GT.AND P3, PT, R9, 0x50, PT ;  /* 0x000000500900780c */ /* 0x000fe40003f64270 */
[----:B------:R-:W-:Y:S01]  /*29a0*/  FSEL R61, R61, -INF , P2 ;  /* 0xff8000003d3d7808 */ /* 0x000fe20001000000 */
[----:B------:R-:W-:Y:S01]  /*29b0*/  MUFU.EX2 R141, R141 ;  /* 0x0000008d008d7308 */ /* 0x000fe20000000800 */
[----:B------:R-:W-:Y:S01]  /*29c0*/  FMNMX.FTZ R88, R60, R11, !PT ;  /* 0x0000000b3c587209 */ /* 0x000fe20007810000 */
[----:B-1----:R-:W-:Y:S01]  /*29d0*/  IMAD.MOV.U32 R94, RZ, RZ, R119 ;  /* 0x000000ffff5e7224 */ /* 0x002fe200078e0077 */
[----:B------:R-:W-:-:S02]  /*29e0*/  ISETP.GT.AND P2, PT, R9, 0x51, PT ;  /* 0x000000510900780c */ /* 0x000fc40003f44270 */
[----:B------:R-:W-:Y:S02]  /*29f0*/  FSEL R64, R64, -INF , P3 ;  /* 0xff80000040407808 */ /* 0x000fe40001800000 */
[----:B------:R-:W-:Y:S01]  /*2a00*/  FMNMX.FTZ R11, R61, R88, !PT ;  /* 0x000000583d0b7209 */ /* 0x000fe20007810000 */
[----:B------:R-:W-:Y:S01]  /*2a10*/  MUFU.EX2 R36, R13 ;  /* 0x0000000d00247308 */ /* 0x000fe20000000800 */
[----:B------:R-:W-:Y:S01]  /*2a20*/  ISETP.GT.AND P3, PT, R9, 0x58, PT ;  /* 0x000000580900780c */ /* 0x000fe20003f64270 */
[----:B------:R-:W-:Y:S01]  /*2a30*/  IMAD.MOV.U32 R88, RZ, RZ, R119 ;  /* 0x000000ffff587224 */ /* 0x000fe200078e0077 */
[----:B------:R-:W-:Y:S02]  /*2a40*/  FSEL R65, R65, -INF , P2 ;  /* 0xff80000041417808 */ /* 0x000fe40001000000 */
[----:B------:R-:W-:Y:S02]  /*2a50*/  FMNMX.FTZ R50, R64, R11, !PT ;  /* 0x0000000b40327209 */ /* 0x000fe40007810000 */
[----:B------:R-:W-:Y:S01]  /*2a60*/  ISETP.GT.AND P2, PT, R9, 0x59, PT ;  /* 0x000000590900780c */ /* 0x000fe20003f44270 */
[----:B------:R-:W-:Y:S01]  /*2a70*/  MUFU.EX2 R143, R143 ;  /* 0x0000008f008f7308 */ /* 0x000fe20000000800 */
[----:B------:R-:W-:-:S02]  /*2a80*/  FSEL R68, R68, -INF , P3 ;  /* 0xff80000044447808 */ /* 0x000fc40001800000 */
[----:B------:R-:W-:Y:S02]  /*2a90*/  FMNMX.FTZ R11, R65, R50, !PT ;  /* 0x00000032410b7209 */ /* 0x000fe40007810000 */
[----:B------:R-:W-:Y:S02]  /*2aa0*/  ISETP.GT.AND P3, PT, R9, 0x60, PT ;  /* 0x000000600900780c */ /* 0x000fe40003f64270 */
[----:B------:R-:W-:Y:S01]  /*2ab0*/  FSEL R69, R69, -INF , P2 ;  /* 0xff80000045457808 */ /* 0x000fe20001000000 */
[----:B------:R-:W-:Y:S01]  /*2ac0*/  MUFU.EX2 R46, R46 ;  /* 0x0000002e002e7308 */ /* 0x000fe20000000800 */
[----:B------:R-:W-:Y:S02]  /*2ad0*/  FMNMX.FTZ R50, R68, R11, !PT ;  /* 0x0000000b44327209 */ /* 0x000fe40007810000 */
[----:B------:R-:W-:Y:S02]  /*2ae0*/  ISETP.GT.AND P2, PT, R9, 0x61, PT ;  /* 0x000000610900780c */ /* 0x000fe40003f44270 */
[----:B------:R-:W-:-:S02]  /*2af0*/  FSEL R72, R72, -INF , P3 ;  /* 0xff80000048487808 */ /* 0x000fc40001800000 */
[----:B------:R-:W-:Y:S01]  /*2b00*/  FMNMX.FTZ R11, R69, R50, !PT ;  /* 0x00000032450b7209 */ /* 0x000fe20007810000 */
[----:B------:R-:W-:Y:S01]  /*2b10*/  MUFU.EX2 R137, R137 ;  /* 0x0000008900897308 */ /* 0x000fe20000000800 */
[----:B------:R-:W-:Y:S02]  /*2b20*/  ISETP.GT.AND P3, PT, R9, 0x68, PT ;  /* 0x000000680900780c */ /* 0x000fe40003f64270 */
        /* <DEDUP_REMOVED lines=16> */
[----:B------:R-:W-:Y:S01]  /*2c30*/  FMNMX.FTZ R50, R80, R11, !PT ;  /* 0x0000000b50327209 */ /* 0x000fe20007810000 */
[----:B------:R-:W-:Y:S01]  /*2c40*/  FFMA.FTZ R11, R0, UR21, -R3 ;  /* 0x00000015000b7c23 */ /* 0x000fe20008010803 */
[----:B------:R-:W-:Y:S01]  /*2c50*/  ISETP.GT.AND P2, PT, R9, 0x79, PT ;  /* 0x000000790900780c */ /* 0x000fe20003f44270 */
[----:B------:R-:W-:Y:S01]  /*2c60*/  MUFU.EX2 R133, R133 ;  /* 0x0000008500857308 */ /* 0x000fe20000000800 */
[----:B------:R-:W-:-:S02]  /*2c70*/  FSEL R84, R84, -INF , P3 ;  /* 0xff80000054547808 */ /* 0x000fc40001800000 */
[----:B------:R-:W-:Y:S02]  /*2c80*/  FMNMX.FTZ R9, R81, R50, !PT ;  /* 0x0000003251097209 */ /* 0x000fe40007810000 */
[----:B------:R-:W-:Y:S02]  /*2c90*/  FSEL R85, R85, -INF , P2 ;  /* 0xff80000055557808 */ /* 0x000fe40001000000 */
[----:B------:R-:W-:Y:S01]  /*2ca0*/  FMNMX.FTZ R50, R84, R9, !PT ;  /* 0x0000000954327209 */ /* 0x000fe20007810000 */
[----:B------:R-:W-:Y:S03]  /*2cb0*/  MUFU.EX2 R30, R30 ;  /* 0x0000001e001e7308 */ /* 0x000fe60000000800 */
[----:B------:R-:W-:-:S05]  /*2cc0*/  FMNMX.FTZ R50, R85, R50, !PT ;  /* 0x0000003255327209 */ /* 0x000fca0007810000 */
[----:B------:R-:W1:Y:S01]  /*2cd0*/  SHFL.BFLY PT, R9, R50, 0x2, 0x1f ;  /* 0x0c401f0032097f89 */ /* 0x000e6200000e0000 */
[----:B------:R-:W-:Y:S08]  /*2ce0*/  MUFU.EX2 R135, R135 ;  /* 0x0000008700877308 */ /* 0x000ff00000000800 */
[----:B------:R-:W-:Y:S08]  /*2cf0*/  MUFU.EX2 R26, R26 ;  /* 0x0000001a001a7308 */ /* 0x000ff00000000800 */
[----:B------:R-:W-:Y:S01]  /*2d00*/  MUFU.EX2 R129, R129 ;  /* 0x0000008100817308 */ /* 0x000fe20000000800 */
[----:B-1----:R-:W-:Y:S01]  /*2d10*/  FMNMX.FTZ R9, R50, R9, !PT ;  /* 0x0000000932097209 */ /* 0x002fe20007810000 */
[----:B------:R-:W-:-:S06]  /*2d20*/  FFMA.FTZ R50, R75, UR21, -R3 ;  /* 0x000000154b327c23 */ /* 0x000fcc0008010803 */
        /* <DEDUP_REMOVED lines=8> */
[----:B------:R1:W-:Y:S03]  /*2db0*/  MUFU.EX2 R54, R11 ;  /* 0x0000000b00367308 */ /* 0x0003e60000000800 */
[----:B------:R-:W-:Y:S02]  /*2dc0*/  FSEL R62, R62, RZ, P2 ;  /* 0x000000ff3e3e7208 */ /* 0x000fe40001000000 */
[----:B------:R-:W-:-:S03]  /*2dd0*/  PLOP3.LUT P2, PT, PT, PT, UP0, 0x80, 0x0 ;  /* 0x000000000000781c */ /* 0x000fc60003f4f008 */
[----:B------:R-:W-:Y:S01]  /*2de0*/  MUFU.EX2 R50, R50 ;  /* 0x0000003200327308 */ /* 0x000fe20000000800 */
[--C-:B------:R-:W-:Y:S01]  /*2df0*/  FFMA.FTZ R148, R5, UR21, -R62.reuse ;  /* 0x0000001505947c23 */ /* 0x100fe2000801083e */
[--C-:B------:R-:W-:Y:S01]  /*2e00*/  FFMA.FTZ R3, R42, UR21, -R62.reuse ;  /* 0x000000152a037c23 */ /* 0x100fe2000801083e */
[--C-:B------:R-:W-:Y:S01]  /*2e10*/  FFMA.FTZ R150, R28, UR21, -R62.reuse ;  /* 0x000000151c967c23 */ /* 0x100fe2000801083e */
[----:B------:R-:W-:Y:S01]  /*2e20*/  FADD.FTZ R28, R4, R149 ;  /* 0x00000095041c7221 */ /* 0x000fe20000010000 */
[--C-:B------:R-:W-:Y:S01]  /*2e30*/  FFMA.FTZ R5, R29, UR21, -R62.reuse ;  /* 0x000000151d057c23 */ /* 0x100fe2000801083e */
[--C-:B------:R-:W-:Y:S01]  /*2e40*/  FFMA.FTZ R144, R32, UR21, -R62.reuse ;  /* 0x0000001520907c23 */ /* 0x100fe2000801083e */
[----:B------:R-:W-:Y:S01]  /*2e50*/  FFMA.FTZ R9, R33, UR21, -R62 ;  /* 0x0000001521097c23 */ /* 0x000fe2000801083e */
[----:B------:R-:W-:Y:S01]  /*2e60*/  MUFU.EX2 R148, R148 ;  /* 0x0000009400947308 */ /* 0x000fe20000000800 */
[----:B--2---:R-:W-:Y:S01]  /*2e70*/  FADD.FTZ R25, R151, R28 ;  /* 0x0000001c97197221 */ /* 0x004fe20000010000 */
[--C-:B------:R-:W-:Y:S01]  /*2e80*/  FFMA.FTZ R146, R7, UR21, -R62.reuse ;  /* 0x0000001507927c23 */ /* 0x100fe2000801083e */
[--C-:B------:R-:W-:Y:S01]  /*2e90*/  FFMA.FTZ R7, R37, UR21, -R62.reuse ;  /* 0x0000001525077c23 */ /* 0x100fe2000801083e */
[--C-:B------:R-:W-:Y:S01]  /*2ea0*/  FFMA.FTZ R140, R40, UR21, -R62.reuse ;  /* 0x00000015288c7c23 */ /* 0x100fe2000801083e */
[----:B---3--:R-:W-:Y:S01]  /*2eb0*/  FADD.FTZ R28, R8, R25 ;  /* 0x00000019081c7221 */ /* 0x008fe20000010000 */
[--C-:B-1----:R-:W-:Y:S01]  /*2ec0*/  FFMA.FTZ R11, R41, UR21, -R62.reuse ;  /* 0x00000015290b7c23 */ /* 0x102fe2000801083e */
[----:B------:R-:W-:Y:S01]  /*2ed0*/  FFMA.FTZ R142, R44, UR21, -R62 ;  /* 0x000000152c8e7c23 */ /* 0x000fe2000801083e */
[----:B------:R-:W1:Y:S01]  /*2ee0*/  MUFU.EX2 R3, R3 ;  /* 0x0000000300037308 */ /* 0x000e620000000800 */
[----:B----4-:R-:W-:Y:S01]  /*2ef0*/  FADD.FTZ R27, R145, R28 ;  /* 0x0000001c911b7221 */ /* 0x010fe20000010000 */
[--C-:B------:R-:W-:Y:S01]  /*2f00*/  FFMA.FTZ R13, R45, UR21, -R62.reuse ;  /* 0x000000152d0d7c23 */ /* 0x100fe2000801083e */
[--C-:B------:R-:W-:Y:S01]  /*2f10*/  FFMA.FTZ R136, R48, UR21, -R62.reuse ;  /* 0x0000001530887c23 */ /* 0x100fe2000801083e */
[--C-:B------:R-:W-:Y:S01]  /*2f20*/  FFMA.FTZ R15, R49, UR21, -R62.reuse ;  /* 0x00000015310f7c23 */ /* 0x100fe2000801083e */
[----:B-----5:R-:W-:Y:S01]  /*2f30*/  FADD.FTZ R28, R10, R27 ;  /* 0x0000001b0a1c7221 */ /* 0x020fe20000010000 */
[--C-:B------:R-:W-:Y:S01]  /*2f40*/  FFMA.FTZ R138, R52, UR21, -R62.reuse ;  /* 0x00000015348a7c23 */ /* 0x100fe2000801083e */
[----:B------:R-:W-:Y:S01]  /*2f50*/  FFMA.FTZ R21, R53, UR21, -R62 ;  /* 0x0000001535157c23 */ /* 0x000fe2000801083e */
[----:B------:R-:W2:Y:S01]  /*2f60*/  MUFU.EX2 R150, R150 ;  /* 0x0000009600967308 */ /* 0x000ea20000000800 */
[----:B0-----:R-:W-:Y:S01]  /*2f70*/  FADD.FTZ R27, R147, R28 ;  /* 0x0000001c931b7221 */ /* 0x001fe20000010000 */
[--C-:B------:R-:W-:Y:S01]  /*2f80*/  FFMA.FTZ R132, R56, UR21, -R62.reuse ;  /* 0x0000001538847c23 */ /* 0x100fe2000801083e */
[--C-:B------:R-:W-:Y:S01]  /*2f90*/  FFMA.FTZ R25, R57, UR21, -R62.reuse ;  /* 0x0000001539197c23 */ /* 0x100fe2000801083e */
[--C-:B------:R-:W-:Y:S01]  /*2fa0*/  FFMA.FTZ R134, R60, UR21, -R62.reuse ;  /* 0x000000153c867c23 */ /* 0x100fe2000801083e */
[----:B------:R-:W-:Y:S01]  /*2fb0*/  FADD.FTZ R32, R24, R27 ;  /* 0x0000001b18207221 */ /* 0x000fe20000010000 */
[--C-:B------:R-:W-:Y:S01]  /*2fc0*/  FFMA.FTZ R27, R61, UR21, -R62.reuse ;  /* 0x000000153d1b7c23 */ /* 0x100fe2000801083e */
        /* <DEDUP_REMOVED lines=8> */
[----:B------:R-:W-:Y:S01]  /*3050*/  F2FP.BF16.F32.PACK_AB R149, R149, R4 ;  /* 0x000000049595723e */ /* 0x000fe200000010ff */
[----:B------:R-:W1:Y:S01]  /*3060*/  MUFU.EX2 R144, R144 ;  /* 0x0000009000907308 */ /* 0x000e620000000800 */
[----:B--2---:R-:W-:Y:S01]  /*3070*/  FADD.FTZ R28, R150, R29 ;  /* 0x0000001d961c7221 */ /* 0x004fe20000010000 */
[--C-:B------:R-:W-:Y:S01]  /*3080*/  FFMA.FTZ R73, R73, UR21, -R62.reuse ;  /* 0x0000001549497c23 */ /* 0x100fe2000801083e */
[--C-:B------:R-:W-:Y:S01]  /*3090*/  FFMA.FTZ R76, R76, UR21, -R62.reuse ;  /* 0x000000154c4c7c23 */ /* 0x100fe2000801083e */
[--C-:B------:R-:W-:Y:S01]  /*30a0*/  FFMA.FTZ R77, R77, UR21, -R62.reuse ;  /* 0x000000154d4d7c23 */ /* 0x100fe2000801083e */
[--C-:B------:R-:W-:Y:S01]  /*30b0*/  FFMA.FTZ R80, R80, UR21, -R62.reuse ;  /* 0x0000001550507c23 */ /* 0x100fe2000801083e */
[--C-:B------:R-:W-:Y:S01]  /*30c0*/  FFMA.FTZ R81, R81, UR21, -R62.reuse ;  /* 0x0000001551517c23 */ /* 0x100fe2000801083e */
[----:B------:R-:W-:Y:S01]  /*30d0*/  FFMA.FTZ R84, R84, UR21, -R62 ;  /* 0x0000001554547c23 */ /* 0x000fe2000801083e */
[----:B------:R-:W2:Y:S01]  /*30e0*/  MUFU.EX2 R9, R9 ;  /* 0x0000000900097308 */ /* 0x000ea20000000800 */
[C---:B0-----:R-:W-:Y:S01]  /*30f0*/  FADD.FTZ R29, R5.reuse, R28 ;  /* 0x0000001c051d7221 */ /* 0x041fe20000010000 */
[----:B------:R-:W-:-:S02]  /*3100*/  F2FP.BF16.F32.PACK_AB R150, R5, R150 ;  /* 0x000000960596723e */ /* 0x000fc400000010ff */
[----:B------:R-:W-:Y:S02]  /*3110*/  F2FP.BF16.F32.PACK_AB R148, R3, R148 ;  /* 0x000000940394723e */ /* 0x000fe400000010ff */
[----:B------:R-:W-:Y:S02]  /*3120*/  F2FP.BF16.F32.PACK_AB R151, R8, R151 ;  /* 0x000000970897723e */ /* 0x000fe400000010ff */
[----:B------:R-:W0:Y:S01]  /*3130*/  MUFU.EX2 R146, R146 ;  /* 0x0000009200927308 */ /* 0x000e220000000800 */
[----:B-1----:R-:W-:Y:S01]  /*3140*/  FADD.FTZ R28, R144, R29 ;  /* 0x0000001d901c7221 */ /* 0x002fe20000010000 */
[----:B------:R-:W-:Y:S01]  /*3150*/  FADD.FTZ R29, R143, R32 ;  /* 0x000000208f1d7221 */ /* 0x000fe20000010000 */
[----:B------:R-:W-:Y:S02]  /*3160*/  F2FP.BF16.F32.PACK_AB R145, R10, R145 ;  /* 0x000000910a91723e */ /* 0x000fe400000010ff */
[----:B------:R-:W-:Y:S01]  /*3170*/  F2FP.BF16.F32.PACK_AB R147, R24, R147 ;  /* 0x000000931893723e */ /* 0x000fe200000010ff */
[----:B------:R-:W-:Y:S01]  /*3180*/  FADD.FTZ R32, R46, R29 ;  /* 0x0000001d2e207221 */ /* 0x000fe20000010000 */
[----:B------:R-:W-:Y:S01]  /*3190*/  FFMA.FTZ R29, R65, UR21, -R62 ;  /* 0x00000015411d7c23 */ /* 0x000fe2000801083e */
[----:B------:R-:W1:Y:S01]  /*31a0*/  MUFU.EX2 R7, R7 ;  /* 0x0000000700077308 */ /* 0x000e620000000800 */
[----:B--2---:R-:W-:Y:S01]  /*31b0*/  FADD.FTZ R31, R9, R28 ;  /* 0x0000001c091f7221 */ /* 0x004fe20000010000 */
[----:B------:R-:W-:Y:S01]  /*31c0*/  FADD.FTZ R33, R137, R32 ;  /* 0x0000002089217221 */ /* 0x000fe20000010000 */
[----:B------:R-:W-:Y:S01]  /*31d0*/  FFMA.FTZ R62, R85, UR21, -R62 ;  /* 0x00000015553e7c23 */ /* 0x000fe2000801083e */
[----:B------:R-:W-:-:S02]  /*31e0*/  F2FP.BF16.F32.PACK_AB R141, R36, R141 ;  /* 0x0000008d248d723e */ /* 0x000fc400000010ff */
        /* <DEDUP_REMOVED lines=9> */
[C---:B-1----:R-:W-:Y:S01]  /*3280*/  FADD.FTZ R31, R7.reuse, R28 ;  /* 0x0000001c071f7221 */ /* 0x042fe20000010000 */
[----:B------:R-:W-:-:S06]  /*3290*/  F2FP.BF16.F32.PACK_AB R146, R7, R146 ;  /* 0x000000920792723e */ /* 0x000fcc00000010ff */
[----:B------:R-:W1:Y:S01]  /*32a0*/  MUFU.EX2 R142, R142 ;  /* 0x0000008e008e7308 */ /* 0x000e620000000800 */
[----:B--2---:R-:W-:-:S07]  /*32b0*/  FADD.FTZ R28, R140, R31 ;  /* 0x0000001f8c1c7221 */ /* 0x004fce0000010000 */
        /* <DEDUP_REMOVED lines=9> */
[----:B------:R-:W-:Y:S01]  /*3350*/  FADD.FTZ R33, R135, R28 ;  /* 0x0000001c87217221 */ /* 0x000fe20000010000 */
[C---:B------:R-:W-:Y:S01]  /*3360*/  F2FP.BF16.F32.PACK_AB R135, R26.reuse, R135 ;  /* 0x000000871a87723e */ /* 0x040fe200000010ff */
[----:B------:R-:W1:Y:S01]  /*3370*/  MUFU.EX2 R15, R15 ;  /* 0x0000000f000f7308 */ /* 0x000e620000000800 */
[C---:B--2---:R-:W-:Y:S01]  /*3380*/  FADD.FTZ R31, R13.reuse, R2 ;  /* 0x000000020d1f7221 */ /* 0x044fe20000010000 */
[----:B------:R-:W-:Y:S01]  /*3390*/  FADD.FTZ R28, R26, R33 ;  /* 0x000000211a1c7221 */ /* 0x000fe20000010000 */
[----:B------:R-:W-:-:S03]  /*33a0*/  F2FP.BF16.F32.PACK_AB R142, R13, R142 ;  /* 0x0000008e0d8e723e */ /* 0x000fc600000010ff */
[----:B------:R-:W-:Y:S01]  /*33b0*/  FADD.FTZ R33, R129, R28 ;  /* 0x0000001c81217221 */ /* 0x000fe20000010000 */
[----:B------:R-:W-:Y:S01]  /*33c0*/  F2FP.BF16.F32.PACK_AB R129, R20, R129 ;  /* 0x000000811481723e */ /* 0x000fe200000010ff */
[----:B------:R-:W2:Y:S01]  /*33d0*/  MUFU.EX2 R138, R138 ;  /* 0x0000008a008a7308 */ /* 0x000ea20000000800 */
[----:B0-----:R-:W-:Y:S01]  /*33e0*/  FADD.FTZ R2, R136, R31 ;  /* 0x0000001f88027221 */ /* 0x001fe20000010000 */
[----:B------:R-:W-:-:S04]  /*33f0*/  FADD.FTZ R28, R20, R33 ;  /* 0x00000021141c7221 */ /* 0x000fc80000010000 */
[----:B------:R-:W-:Y:S01]  /*3400*/  FADD.FTZ R33, R131, R28 ;  /* 0x0000001c83217221 */ /* 0x000fe20000010000 */
[C---:B------:R-:W-:Y:S01]  /*3410*/  F2FP.BF16.F32.PACK_AB R131, R14.reuse, R131 ;  /* 0x000000830e83723e */ /* 0x040fe200000010ff */
[----:B------:R-:W0:Y:S01]  /*3420*/  MUFU.EX2 R21, R21 ;  /* 0x0000001500157308 */ /* 0x000e220000000800 */
        /* <DEDUP_REMOVED lines=37> */
[----:B--2---:R-:W-:Y:S01]  /*3680*/  FADD.FTZ R33, R121, R4 ;  /* 0x0000000479217221 */ /* 0x004fe20000010000 */
        /* <DEDUP_REMOVED lines=21> */
[C---:B--2---:R-:W-:Y:S01]  /*37e0*/  FADD.FTZ R2, R58.reuse, R33 ;  /* 0x000000213a027221 */ /* 0x044fe20000010000 */
[----:B------:R-:W-:Y:S02]  /*37f0*/  F2FP.BF16.F32.PACK_AB R123, R58, R123 ;  /* 0x0000007b3a7b723e */ /* 0x000fe400000010ff */
[C---:B0-----:R-:W-:Y:S01]  /*3800*/  FADD.FTZ R3, R5.reuse, R4 ;  /* 0x0000000405037221 */ /* 0x041fe20000010000 */
        /* <DEDUP_REMOVED lines=22> */
[----:B------:R-:W-:-:S05]  /*3970*/  ULDC UR21, c[0x0][0x988] ;  /* 0x0002620000157ab9 */ /* 0x000fca0000000800 */
.L_x_12188:
        /* <DEDUP_REMOVED lines=9> */
.L_x_12181:
[----:B------:R-:W-:Y:S01]  /*3a10*/  ULEA UR6, UR37, UR41, 0x3 ;  /* 0x0000002925067291 */ /* 0x000fe2000f8e183f */
[----:B------:R-:W-:-:S05]  /*3a20*/  IMAD.U32 R0, RZ, RZ, UR40 ;  /* 0x00000028ff007e24 */ /* 0x000fca000f8e00ff */
[----:B------:R-:W-:-:S04]  /*3a30*/  SHF.L.U32 R0, R0, 0x1f, RZ ;  /* 0x0000001f00007819 */ /* 0x000fc800000006ff */
[----:B------:R0:W1:Y:S01]  /*3a40*/  SYNCS.PHASECHK.TRANS64.TRYWAIT P2, [UR6+0x16830], R0 ;  /* 0x01683000ff0075a7 */ /* 0x0000620008040146 */
[----:B------:R-:W-:Y:S05]  /*3a50*/  @!P0 BRA `(.L_x_12182) ;  /* 0x0000000000048947 */ /* 0x000fea0003800000 */
[----:B------:R-:W-:Y:S01]  /*3a60*/  BPT.TRAP 0x1 ;  /* 0x000000040000795c */ /* 0x000fe20000300000 */
.L_x_12182:
[----:B-1----:R-:W-:Y:S05]  /*3a70*/  @P2 BRA `(.L_x_12180) ;  /* 0x0000000000082947 */ /* 0x002fea0003800000 */
[----:B------:R-:W1:Y:S02]  /*3a80*/  SYNCS.PHASECHK.TRANS64.TRYWAIT P2, [UR6+0x16830], R0 ;  /* 0x01683000ff0075a7 */ /* 0x000e640008040146 */
[----:B-1----:R-:W-:Y:S05]  /*3a90*/  @!P2 BRA `(.L_x_12183) ;  /* 0x000000a4008ca947 */ /* 0x002fea0003800000 */
.L_x_12180:
        /* <DEDUP_REMOVED lines=25> */
.L_x_12185:
[----:B------:R-:W-:Y:S01]  /*3c30*/  ULEA UR6, UR23, UR41, 0x3 ;  /* 0x0000002917067291 */ /* 0x000fe2000f8e183f */
[----:B------:R-:W-:-:S05]  /*3c40*/  IMAD.U32 R0, RZ, RZ, UR25 ;  /* 0x00000019ff007e24 */ /* 0x000fca000f8e00ff */
[----:B------:R-:W-:-:S04]  /*3c50*/  SHF.L.U32 R0, R0, 0x1f, RZ ;  /* 0x0000001f00007819 */ /* 0x000fc800000006ff */
[----:B------:R0:W1:Y:S01]  /*3c60*/  SYNCS.PHASECHK.TRANS64.TRYWAIT P2, [UR6+0x16850], R0 ;  /* 0x01685000ff0075a7 */ /* 0x0000620008040146 */
[----:B------:R-:W-:Y:S05]  /*3c70*/  @!P0 BRA `(.L_x_12186) ;  /* 0x0000000000048947 */ /* 0x000fea0003800000 */
[----:B------:R-:W-:Y:S01]  /*3c80*/  BPT.TRAP 0x1 ;  /* 0x000000040000795c */ /* 0x000fe20000300000 */
.L_x_12186:
[----:B-1----:R-:W-:Y:S05]  /*3c90*/  @P2 BRA `(.L_x_12184) ;  /* 0x0000000000082947 */ /* 0x002fea0003800000 */
[----:B------:R-:W1:Y:S02]  /*3ca0*/  SYNCS.PHASECHK.TRANS64.TRYWAIT P2, [UR6+0x16850], R0 ;  /* 0x01685000ff0075a7 */ /* 0x000e640008040146 */
[----:B-1----:R-:W-:Y:S05]  /*3cb0*/  @!P2 BRA `(.L_x_12187) ;  /* 0x000000a4001ca947 */ /* 0x002fea0003800000 */
.L_x_12184:
[----:B------:R-:W-:Y:S01]  /*3cc0*/  UIADD3 UR6, UR41, 0x400, URZ ;  /* 0x0000040029067890 */ /* 0x000fe2000fffe03f */
[----:B------:R-:W-:Y:S01]  /*3cd0*/  WARPGROUP.ARRIVE ;  /* 0x00000000000079c5 */ /* 0x000fe20000000000 */
[----:B------:R-:W-:Y:S01]  /*3ce0*/  UMOV UR7, 0x40000040 ;  /* 0x4000004000077882 */ /* 0x000fe20000000000 */
[----:B-1----:R-:W-:Y:S01]  /*3cf0*/  IMAD.MOV.U32 R7, RZ, RZ, -0x2 ;  /* 0xfffffffeff077424 */ /* 0x002fe200078e00ff */
[----:B------:R-:W-:Y:S02]  /*3d00*/  USHF.R.U32.HI UR6, URZ, 0x4, UR6 ;  /* 0x000000043f067899 */ /* 0x000fe40008011606 */
[----:B------:R-:W-:Y:S02]  /*3d10*/  UISETP.GT.AND UP0, UPT, UR24, UR22, UPT ;  /* 0x000000161800728c */ /* 0x000fe4000bf04270 */
[----:B------:R-:W-:Y:S01]  /*3d20*/  ULOP3.LUT UR6, UR6, 0x3fff, URZ, 0xc0, !UPT ;  /* 0x00003fff06067892 */ /* 0x000fe2000f8ec03f */
[----:B------:R-:W-:-:S03]  /*3d30*/  UMOV UR25, UR40 ;  /* 0x0000002800197c82 */ /* 0x000fc60008000000 */
[----:B------:R-:W-:-:S07]  /*3d40*/  ULEA UR10, UR23, UR6, 0xa ;  /* 0x00000006170a7291 */ /* 0x000fce000f8e503f */
[----:B------:R-:W-:Y:S02]  /*3d50*/  UMOV UR6, UR10 ;  /* 0x0000000a00067c82 */ /* 0x000fe40008000000 */
[----:B------:R-:W-:Y:S01]  /*3d60*/  HGMMA.64x64x16.F32.BF16 R88, R148, gdesc[UR4].tnspB, R88, gsb0 ;  /* 0x40e0000494587df0 */ /* 0x000fe20008001858 */
[----:B------:R-:W-:Y:S01]  /*3d70*/  UMOV UR6, 0xffffff80 ;  /* 0xffffff8000067882 */ /* 0x000fe20000000000 */
[----:B------:R-:W-:Y:S01]  /*3d80*/  UMOV UR7, 0x40000040 ;  /* 0x4000004000077882 */ /* 0x000fe20000000000 */
[----:B------:R-:W-:Y:S02]  /*3d90*/  UIMAD UR6, UR24, UR6, 0x1 ;  /* 0x00000001180674a4 */ /* 0x000fe4000f8e0206 */
[----:B------:R-:W-:Y:S02]  /*3da0*/  UIADD3 UR24, UR24, -0x1, URZ ;  /* 0xffffffff18187890 */ /* 0x000fe4000fffe03f */
[----:B------:R-:W-:-:S04]  /*3db0*/  UIMAD UR6, UR51, 0xc0, UR6 ;  /* 0x000000c0330678a4 */ /* 0x000fc8000f8e0206 */
[----:B------:R-:W-:-:S06]  /*3dc0*/  UIADD3 UR6, -UR50, UR6, UR49 ;  /* 0x0000000632067290 */ /* 0x000fcc000fffe131 */
[----:B------:R-:W-:Y:S01]  /*3dd0*/  IMAD R6, R18, R7, UR6 ;  /* 0x0000000612067e24 */ /* 0x000fe2000f8e0207 */
[----:B------:R-:W-:-:S03]  /*3de0*/  UIADD3 UR6, UR10, 0x80, URZ ;  /* 0x000000800a067890 */ /* 0x000fc6000fffe03f */
        /* <DEDUP_REMOVED lines=32> */
[----:B------:R-:W-:Y:S01]  /*3ff0*/  HGMMA.64x64x16.F32.BF16 R88, R144, gdesc[UR4].tnspB, R88, gsb0 ;  /* 0x40e0000490587df0 */ /* 0x000fe20008001858 */
        /* <DEDUP_REMOVED lines=39> */
[----:B------:R-:W-:Y:S01]  /*4270*/  ISETP.GT.AND P3, PT, R6, 0x59, PT ;  /* 0x000000590600780c */ /* 0x000fe20003f64270 */
[----:B------:R-:W-:-:S02]  /*4280*/  WARPGROUP.DEPBAR.LE gsb0, 0x0 ;  /* 0x00008000000079c5 */ /* 0x000fc40000010000 */
[----:B------:R-:W-:Y:S01]  /*4290*/  WARPGROUP.ARRIVE ;  /* 0x00000000000079c5 */ /* 0x000fe20000000000 */
[----:B------:R-:W-:Y:S02]  /*42a0*/  FSEL R68, R68, -INF , P2 ;  /* 0xff80000044447808 */ /* 0x000fe40001000000 */
[----:B------:R-:W-:Y:S02]  /*42b0*/  FMNMX.FTZ R9, R65, R0, !PT ;  /* 0x0000000041097209 */ /* 0x000fe40007810000 */
[----:B------:R-:W-:Y:S01]  /*42c0*/  ISETP.GT.AND P2, PT, R6, 0x60, PT ;  /* 0x000000600600780c */ /* 0x000fe20003f44270 */
[----:B------:R-:W-:Y:S01]  /*42d0*/  HGMMA.64x64x16.F32.BF16 R88, R140, gdesc[UR4].tnspB, R88, gsb0 ;  /* 0x40e000048c587df0 */ /* 0x000fe20008001858 */
        /* <DEDUP_REMOVED lines=45> */
[----:B0-----:R-:W-:Y:S02]  /*45b0*/  FMNMX.FTZ R10, R9, R0, !PT ;  /* 0x00000000090a7209 */ /* 0x001fe40007810000 */
[----:B------:R-:W-:Y:S01]  /*45c0*/  ISETP.GT.AND P4, PT, R6, 0x19, PT ;  /* 0x000000190600780c */ /* 0x000fe20003f84270 */
[----:B------:R-:W-:Y:S01]  /*45d0*/  HGMMA.64x64x16.F32.BF16 R88, R136, gdesc[UR4].tnspB, R88, gsb0 ;  /* 0x40e0000488587df0 */ /* 0x000fe20008001858 */
[----:B------:R-:W-:Y:S01]  /*45e0*/  UIADD3 UR6, UR10, 0x200, URZ ;  /* 0x000002000a067890 */ /* 0x000fe2000fffe03f */
[----:B------:R-:W0:Y:S01]  /*45f0*/  SHFL.BFLY PT, R11, R10, 0x1, 0x1f ;  /* 0x0c201f000a0b7f89 */ /* 0x000e2200000e0000 */
[----:B------:R-:W-:Y:S01]  /*4600*/  UMOV UR7, 0x40000040 ;  /* 0x4000004000077882 */ /* 0x000fe20000000000 */
        /* <DEDUP_REMOVED lines=9> */
[----:B------:R-:W-:Y:S02]  /*46a0*/  ISETP.GT.AND P3, PT, R6, 0x30, PT ;  /* 0x000000300600780c */ /* 0x000fe40003f64270 */
[----:B------:R-:W-:Y:S02]  /*46b0*/  FSEL R47, R47, -INF , P4 ;  /* 0xff8000002f2f7808 */ /* 0x000fe40002000000 */
[----:B0-----:R-:W-:Y:S02]  /*46c0*/  FMNMX.FTZ R0, R10, R11, !PT ;  /* 0x0000000b0a007209 */ /* 0x001fe40007810000 */
[----:B------:R-:W-:-:S02]  /*46d0*/  FMNMX.FTZ R10, R26, R5, !PT ;  /* 0x000000051a0a7209 */ /* 0x000fc40007810000 */
[----:B------:R-:W-:Y:S01]  /*46e0*/  ISETP.GT.AND P4, PT, R6, 0x31, PT ;  /* 0x000000310600780c */ /* 0x000fe20003f84270 */
[----:B------:R-:W-:Y:S01]  /*46f0*/  FMUL.FTZ R8, R0, UR21 ;  /* 0x0000001500087c20 */ /* 0x000fe20008410000 */
        /* <DEDUP_REMOVED lines=8> */
[----:B------:R-:W-:Y:S02]  /*4780*/  FMNMX.FTZ R13, R35, R10, !PT ;  /* 0x0000000a230d7209 */ /* 0x000fe40007810000 */
[----:B------:R-:W-:Y:S02]  /*4790*/  ISETP.GT.AND P4, PT, R6, 0x39, PT ;  /* 0x000000390600780c */ /* 0x000fe40003f84270 */
[----:B------:R-:W-:-:S02]  /*47a0*/  FMNMX.FTZ R10, R38, R13, !PT ;  /* 0x0000000d260a7209 */ /* 0x000fc40007810000 */
[----:B------:R-:W-:Y:S02]  /*47b0*/  FSEL R54, R54, -INF , P3 ;  /* 0xff80000036367808 */ /* 0x000fe40001800000 */
[----:B------:R-:W-:Y:S02]  /*47c0*/  FMNMX.FTZ R15, R39, R10, !PT ;  /* 0x0000000a270f7209 */ /* 0x000fe40007810000 */
[----:B------:R-:W-:Y:S02]  /*47d0*/  FSEL R8, R8, RZ, P2 ;  /* 0x000000ff08087208 */ /* 0x000fe40001000000 */
[----:B------:R-:W-:Y:S02]  /*47e0*/  FMNMX.FTZ R10, R42, R15, !PT ;  /* 0x0000000f2a0a7209 */ /* 0x000fe40007810000 */
        /* <DEDUP_REMOVED lines=15> */
[----:B------:R-:W-:Y:S01]  /*48e0*/  FFMA.FTZ R150, R28, UR21, -R8 ;  /* 0x000000151c967c23 */ /* 0x000fe20008010808 */
[----:B------:R-:W-:-:S02]  /*48f0*/  WARPGROUP.DEPBAR.LE gsb0, 0x0 ;  /* 0x00008000000079c5 */ /* 0x000fc40000010000 */
[----:B------:R-:W-:Y:S01]  /*4900*/  WARPGROUP.ARRIVE ;  /* 0x00000000000079c5 */ /* 0x000fe20000000000 */
[----:B------:R-:W-:Y:S01]  /*4910*/  FMNMX.FTZ R21, R51, R10, !PT ;  /* 0x0000000a33157209 */ /* 0x000fe20007810000 */
[----:B------:R1:W-:Y:S01]  /*4920*/  MUFU.EX2 R13, R37 ;  /* 0x00000025000d7308 */ /* 0x0003e20000000800 */
[----:B------:R-:W-:Y:S01]  /*4930*/  ISETP.GT.AND P3, PT, R6, 0x48, PT ;  /* 0x000000480600780c */ /* 0x000fe20003f64270 */
[--C-:B------:R-:W-:Y:S01]  /*4940*/  FFMA.FTZ R61, R61, UR21, -R8.reuse ;  /* 0x000000153d3d7c23 */ /* 0x100fe20008010808 */
[----:B------:R-:W-:Y:S01]  /*4950*/  FMNMX.FTZ R10, R54, R21, !PT ;  /* 0x00000015360a7209 */ /* 0x000fe20007810000 */
[----:B------:R-:W-:Y:S01]  /*4960*/  HGMMA.64x64x16.F32.BF16 R88, R132, gdesc[UR4].tnspB, R88, gsb0 ;  /* 0x40e0000484587df0 */ /* 0x000fe20008001858 */
[----:B------:R-:W-:Y:S01]  /*4970*/  UIADD3 UR6, UR10, 0x280, URZ ;  /* 0x000002800a067890 */ /* 0x000fe2000fffe03f */
[----:B------:R-:W-:Y:S01]  /*4980*/  FSEL R59, R59, -INF , P4 ;  /* 0xff8000003b3b7808 */ /* 0x000fe20002000000 */
[----:B------:R-:W-:Y:S01]  /*4990*/  UMOV UR7, 0x40000040 ;  /* 0x4000004000077882 */ /* 0x000fe20000000000 */
        /* <DEDUP_REMOVED lines=25> */
[----:B------:R-:W-:Y:S01]  /*4b30*/  MUFU.EX2 R150, R150 ;  /* 0x0000009600967308 */ /* 0x000fe20000000800 */
[----:B------:R-:W-:Y:S01]  /*4b40*/  FMNMX.FTZ R10, R66, R29, !PT ;  /* 0x0000001d420a7209 */ /* 0x000fe20007810000 */
[--C-:B------:R-:W-:Y:S01]  /*4b50*/  FFMA.FTZ R138, R52, UR21, -R8.reuse ;  /* 0x00000015348a7c23 */ /* 0x100fe20008010808 */
[----:B------:R-:W-:Y:S01]  /*4b60*/  ISETP.GT.AND P4, PT, R6, 0x59, PT ;  /* 0x000000590600780c */ /* 0x000fe20003f84270 */
        /* <DEDUP_REMOVED lines=14> */
[----:B------:R-:W-:Y:S01]  /*4c50*/  FFMA.FTZ R84, R84, UR21, -R8 ;  /* 0x0000001554547c23 */ /* 0x000fe20008010808 */
[----:B0-----:R-:W-:-:S02]  /*4c60*/  FMNMX.FTZ R33, R71, R10, !PT ;  /* 0x0000000a47217209 */ /* 0x001fc40007810000 */
[----:B------:R-:W-:Y:S02]  /*4c70*/  ISETP.GT.AND P3, PT, R6, 0x68, PT ;  /* 0x000000680600780c */ /* 0x000fe40003f64270 */
[----:B------:R-:W-:Y:S01]  /*4c80*/  FSEL R75, R75, -INF , P4 ;  /* 0xff8000004b4b7808 */ /* 0x000fe20002000000 */
        /* <DEDUP_REMOVED lines=9> */
[----:B------:R-:W-:Y:S01]  /*4d20*/  ISETP.GT.AND P4, PT, R6, 0x71, PT ;  /* 0x000000710600780c */ /* 0x000fe20003f84270 */
[----:B------:R0:W-:Y:S01]  /*4d30*/  MUFU.EX2 R15, R41 ;  /* 0x00000029000f7308 */ /* 0x0001e20000000800 */
[----:B------:R-:W-:Y:S02]  /*4d40*/  FSEL R82, R82, -INF , P3 ;  /* 0xff80000052527808 */ /* 0x000fe40001800000 */
[----:B-1----:R-:W-:Y:S02]  /*4d50*/  FMNMX.FTZ R37, R79, R10, !PT ;  /* 0x0000000a4f257209 */ /* 0x002fe40007810000 */
[----:B------:R-:W-:-:S02]  /*4d60*/  ISETP.GT.AND P3, PT, R6, 0x78, PT ;  /* 0x000000780600780c */ /* 0x000fc40003f64270 */
[----:B------:R-:W-:Y:S01]  /*4d70*/  FSEL R83, R83, -INF , P4 ;  /* 0xff80000053537808 */ /* 0x000fe20002000000 */
[----:B------:R-:W-:Y:S01]  /*4d80*/  MUFU.EX2 R142, R142 ;  /* 0x0000008e008e7308 */ /* 0x000fe20000000800 */
[----:B------:R-:W-:Y:S02]  /*4d90*/  WARPGROUP.DEPBAR.LE gsb0, 0x0 ;  /* 0x00008000000079c5 */ /* 0x000fe40000010000 */
[----:B------:R-:W-:Y:S01]  /*4da0*/  WARPGROUP.ARRIVE ;  /* 0x00000000000079c5 */ /* 0x000fe20000000000 */
[----:B------:R-:W-:-:S05]  /*4db0*/  FMNMX.FTZ R10, R82, R37, !PT ;  /* 0x00000025520a7209 */ /* 0x000fca0007810000 */
[----:B------:R-:W1:Y:S01]  /*4dc0*/  S2R R135, SR_TID.X ;  /* 0x0000000000877919 */ /* 0x000e620000002100 */
[----:B------:R-:W-:Y:S01]  /*4dd0*/  ISETP.GT.AND P4, PT, R6, 0x79, PT ;  /* 0x000000790600780c */ /* 0x000fe20003f84270 */
[--C-:B0-----:R-:W-:Y:S01]  /*4de0*/  FFMA.FTZ R41, R65, UR21, -R8.reuse ;  /* 0x0000001541297c23 */ /* 0x101fe20008010808 */
[----:B------:R-:W-:Y:S01]  /*4df0*/  FSEL R86, R86, -INF , P3 ;  /* 0xff80000056567808 */ /* 0x000fe20001800000 */
[----:B------:R-:W-:Y:S01]  /*4e00*/  HGMMA.64x64x16.F32.BF16 R88, R128, gdesc[UR4].tnspB, R88, gsb0 ;  /* 0x40e0000480587df0 */ /* 0x000fe20008001858 */
[----:B------:R-:W-:Y:S01]  /*4e10*/  UIADD3 UR6, UR10, 0x300, URZ ;  /* 0x000003000a067890 */ /* 0x000fe2000fffe03f */
[----:B------:R-:W-:Y:S01]  /*4e20*/  FMNMX.FTZ R37, R83, R10, !PT ;  /* 0x0000000a53257209 */ /* 0x000fe20007810000 */
[----:B------:R-:W-:Y:S01]  /*4e30*/  UMOV UR7, 0x40000040 ;  /* 0x4000004000077882 */ /* 0x000fe20000000000 */
[----:B------:R-:W-:Y:S01]  /*4e40*/  FSEL R87, R87, -INF , P4 ;  /* 0xff80000057577808 */ /* 0x000fe20002000000 */
[----:B------:R0:W-:Y:S01]  /*4e50*/  MUFU.EX2 R21, R45 ;  /* 0x0000002d00157308 */ /* 0x0001e20000000800 */
[----:B------:R-:W-:Y:S01]  /*4e60*/  FMNMX.FTZ R6, R86, R37, !PT ;  /* 0x0000002556067209 */ /* 0x000fe20007810000 */
[--C-:B------:R-:W-:Y:S01]  /*4e70*/  FFMA.FTZ R132, R56, UR21, -R8.reuse ;  /* 0x0000001538847c23 */ /* 0x100fe20008010808 */
[--C-:B------:R-:W-:Y:S01]  /*4e80*/  FFMA.FTZ R134, R60, UR21, -R8.reuse ;  /* 0x000000153c867c23 */ /* 0x100fe20008010808 */
[--C-:B------:R-:W-:Y:S01]  /*4e90*/  FFMA.FTZ R10, R64, UR21, -R8.reuse ;  /* 0x00000015400a7c23 */ /* 0x100fe20008010808 */
[----:B------:R-:W-:Y:S01]  /*4ea0*/  FMNMX.FTZ R6, R87, R6, !PT ;  /* 0x0000000657067209 */ /* 0x000fe20007810000 */
[----:B------:R-:W-:-:S02]  /*4eb0*/  FFMA.FTZ R65, R85, UR21, -R8 ;  /* 0x0000001555417c23 */ /* 0x000fc40008010808 */
[----:B------:R-:W-:Y:S01]  /*4ec0*/  MUFU.EX2 R37, R61 ;  /* 0x0000003d00257308 */ /* 0x000fe20000000800 */
[--C-:B0-----:R-:W-:Y:S01]  /*4ed0*/  FFMA.FTZ R45, R69, UR21, -R8.reuse ;  /* 0x00000015452d7c23 */ /* 0x101fe20008010808 */
[----:B------:R-:W0:Y:S06]  /*4ee0*/  SHFL.BFLY PT, R49, R6, 0x2, 0x1f ;  /* 0x0c401f0006317f89 */ /* 0x000e2c00000e0000 */
[----:B------:R2:W-:Y:S08]  /*4ef0*/  MUFU.EX2 R29, R53 ;  /* 0x00000035001d7308 */ /* 0x0005f00000000800 */
[----:B------:R3:W-:Y:S01]  /*4f00*/  MUFU.EX2 R33, R57 ;  /* 0x0000003900217308 */ /* 0x0007e20000000800 */
[----:B--2---:R-:W-:-:S07]  /*4f10*/  FFMA.FTZ R53, R77, UR21, -R8 ;  /* 0x000000154d357c23 */ /* 0x004fce0008010808 */
[----:B------:R-:W-:Y:S01]  /*4f20*/  MUFU.EX2 R136, R136 ;  /* 0x0000008800887308 */ /* 0x000fe20000000800 */
[----:B---3--:R-:W-:Y:S01]  /*4f30*/  FFMA.FTZ R57, R81, UR21, -R8 ;  /* 0x0000001551397c23 */ /* 0x008fe20008010808 */
[----:B0-----:R-:W-:-:S05]  /*4f40*/  FMNMX.FTZ R28, R6, R49, !PT ;  /* 0x00000031061c7209 */ /* 0x001fca0007810000 */
[----:B------:R-:W0:Y:S01]  /*4f50*/  SHFL.BFLY PT, R61, R28, 0x1, 0x1f ;  /* 0x0c201f001c3d7f89 */ /* 0x000e2200000e0000 */
[----:B------:R-:W-:Y:S08]  /*4f60*/  MUFU.EX2 R138, R138 ;  /* 0x0000008a008a7308 */ /* 0x000ff00000000800 */
[----:B------:R-:W-:Y:S08]  /*4f70*/  MUFU.EX2 R132, R132 ;  /* 0x0000008400847308 */ /* 0x000ff00000000800 */
[----:B------:R-:W-:Y:S01]  /*4f80*/  MUFU.EX2 R134, R134 ;  /* 0x0000008600867308 */ /* 0x000fe20000000800 */
[----:B0-----:R-:W-:-:S07]  /*4f90*/  FMNMX.FTZ R6, R28, R61, !PT ;  /* 0x0000003d1c067209 */ /* 0x001fce0007810000 */
[----:B------:R-:W-:Y:S01]  /*4fa0*/  MUFU.EX2 R10, R10 ;  /* 0x0000000a000a7308 */ /* 0x000fe20000000800 */
[----:B------:R-:W-:Y:S02]  /*4fb0*/  FSEL R61, R0, RZ, P2 ;  /* 0x000000ff003d7208 */ /* 0x000fe40001000000 */
[C---:B------:R-:W-:Y:S01]  /*4fc0*/  FSETP.NEU.FTZ.AND P2, PT, R6.reuse, -INF , PT ;  /* 0xff8000000600780b */ /* 0x040fe20003f5d000 */
[----:B------:R-:W-:Y:S02]  /*4fd0*/  FMUL.FTZ R44, R6, UR21 ;  /* 0x00000015062c7c20 */ /* 0x000fe40008410000 */
[----:B------:R-:W-:Y:S02]  /*4fe0*/  FADD.FTZ R61, -R61, R4 ;  /* 0x000000043d3d7221 */ /* 0x000fe40000010100 */
[----:B------:R-:W-:Y:S01]  /*4ff0*/  MUFU.EX2 R41, R41 ;  /* 0x0000002900297308 */ /* 0x000fe20000000800 */
[----:B------:R-:W-:Y:S02]  /*5000*/  WARPGROUP.DEPBAR.LE gsb0, 0x0 ;  /* 0x00008000000079c5 */ /* 0x000fe40000010000 */
[----:B------:R-:W-:Y:S01]  /*5010*/  WARPGROUP.ARRIVE ;  /* 0x00000000000079c5 */ /* 0x000fe20000000000 */
[----:B------:R-:W-:Y:S01]  /*5020*/  FMUL.FTZ R61, R61, UR21 ;  /* 0x000000153d3d7c20 */ /* 0x000fe20008410000 */
[----:B------:R-:W-:-:S03]  /*5030*/  FSEL R44, R44, RZ, P2 ;  /* 0x000000ff2c2c7208 */ /* 0x000fc60001000000 */
[----:B------:R-:W-:Y:S01]  /*5040*/  MUFU.EX2 R12, R12 ;  /* 0x0000000c000c7308 */ /* 0x000fe20000000800 */
[----:B------:R-:W-:Y:S01]  /*5050*/  HGMMA.64x64x16.F32.BF16 R88, R124, gdesc[UR4].tnspB, R88, gsb0 ;  /* 0x40e000047c587df0 */ /* 0x000fe20008001858 */
[----:B------:R-:W-:Y:S01]  /*5060*/  UIADD3 UR6, UR10, 0x380, URZ ;  /* 0x000003800a067890 */ /* 0x000fe2000fffe03f */
[--C-:B------:R-:W-:Y:S01]  /*5070*/  FFMA.FTZ R147, R38, UR21, -R44.reuse ;  /* 0x0000001526937c23 */ /* 0x100fe2000801082c */
[----:B------:R-:W-:Y:S01]  /*5080*/  UMOV UR7, 0x40000040 ;  /* 0x4000004000077882 */ /* 0x000fe20000000000 */
[--C-:B------:R-:W-:Y:S01]  /*5090*/  FFMA.FTZ R143, R46, UR21, -R44.reuse ;  /* 0x000000152e8f7c23 */ /* 0x100fe2000801082c */
[--C-:B------:R-:W-:Y:S01]  /*50a0*/  FFMA.FTZ R149, R26, UR21, -R44.reuse ;  /* 0x000000151a957c23 */ /* 0x100fe2000801082c */
[--C-:B------:R-:W-:Y:S01]  /*50b0*/  FFMA.FTZ R4, R27, UR21, -R44.reuse ;  /* 0x000000151b047c23 */ /* 0x100fe2000801082c */
[----:B------:R-:W0:Y:S01]  /*50c0*/  MUFU.EX2 R61, R61 ;  /* 0x0000003d003d7308 */ /* 0x000e220000000800 */
[----:B------:R-:W-:Y:S02]  /*50d0*/  IMAD.U32 R27, RZ, RZ, UR37 ;  /* 0x00000025ff1b7e24 */ /* 0x000fe4000f8e00ff */
[--C-:B------:R-:W-:Y:S01]  /*50e0*/  FFMA.FTZ R151, R30, UR21, -R44.reuse ;  /* 0x000000151e977c23 */ /* 0x100fe2000801082c */
[----:B------:R-:W-:Y:S01]  /*50f0*/  FFMA.FTZ R8, R31, UR21, -R44 ;  /* 0x000000151f087c23 */ /* 0x000fe2000801082c */
[----:B------:R-:W-:-:S02]  /*5100*/  IMAD.U32 R31, RZ, RZ, UR23 ;  /* 0x00000017ff1f7e24 */ /* 0x000fc4000f8e00ff */
[--C-:B------:R-:W-:Y:S01]  /*5110*/  FFMA.FTZ R145, R34, UR21, -R44.reuse ;  /* 0x0000001522917c23 */ /* 0x100fe2000801082c */
[----:B------:R-:W-:Y:S01]  /*5120*/  @!P1 LEA R27, R27, UR41, 0x3 ;  /* 0x000000291b1b9c11 */ /* 0x000fe2000f8e18ff */
[--C-:B------:R-:W-:Y:S01]  /*5130*/  FFMA.FTZ R26, R35, UR21, -R44.reuse ;  /* 0x00000015231a7c23 */ /* 0x100fe2000801082c */
[----:B------:R-:W-:Y:S01]  /*5140*/  MUFU.EX2 R149, R149 ;  /* 0x0000009500957308 */ /* 0x000fe20000000800 */
[----:B------:R-:W-:Y:S01]  /*5150*/  @!P1 LEA R31, R31, UR41, 0x3 ;  /* 0x000000291f1f9c11 */ /* 0x000fe2000f8e18ff */
[--C-:B------:R-:W-:Y:S01]  /*5160*/  FFMA.FTZ R30, R39, UR21, -R44.reuse ;  /* 0x00000015271e7c23 */ /* 0x100fe2000801082c */
[--C-:B------:R-:W-:Y:S01]  /*5170*/  FFMA.FTZ R137, R50, UR21, -R44.reuse ;  /* 0x0000001532897c23 */ /* 0x100fe2000801082c */
[--C-:B------:R-:W-:Y:S01]  /*5180*/  FFMA.FTZ R141, R42, UR21, -R44.reuse ;  /* 0x000000152a8d7c23 */ /* 0x100fe2000801082c */
[--C-:B------:R-:W-:Y:S01]  /*5190*/  FFMA.FTZ R32, R43, UR21, -R44.reuse ;  /* 0x000000152b207c23 */ /* 0x100fe2000801082c */
[--C-:B------:R-:W-:Y:S01]  /*51a0*/  FFMA.FTZ R34, R47, UR21, -R44.reuse ;  /* 0x000000152f227c23 */ /* 0x100fe2000801082c */
[----:B------:R-:W-:Y:S01]  /*51b0*/  FFMA.FTZ R36, R51, UR21, -R44 ;  /* 0x0000001533247c23 */ /* 0x000fe2000801082c */
[----:B------:R-:W-:Y:S01]  /*51c0*/  MUFU.EX2 R4, R4 ;  /* 0x0000000400047308 */ /* 0x000fe20000000800 */
[----:B0-----:R-:W-:Y:S01]  /*51d0*/  FFMA.FTZ R38, R61, R3, R148 ;  /* 0x000000033d267223 */ /* 0x001fe20000010094 */
        /* <DEDUP_REMOVED lines=8> */
[--C-:B------:R-:W-:Y:S01]  /*5260*/  FFMA.FTZ R131, R70, UR21, -R44.reuse ;  /* 0x0000001546837c23 */ /* 0x100fe2000801082c */
[----:B------:R-:W-:Y:S01]  /*5270*/  F2FP.BF16.F32.PACK_AB R128, R41, R10 ;  /* 0x0000000a2980723e */ /* 0x000fe200000010ff */
[----:B------:R-:W-:Y:S01]  /*5280*/  FFMA.FTZ R75, R75, UR21, -R44 ;  /* 0x000000154b4b7c23 */ /* 0x000fe2000801082c */
[----:B------:R-:W-:Y:S01]  /*5290*/  FADD.FTZ R3, R9, R38 ;  /* 0x0000002609037221 */ /* 0x000fe20000010000 */
[----:B------:R-:W-:Y:S01]  /*52a0*/  FSEL R38, R6, RZ, P2 ;  /* 0x000000ff06267208 */ /* 0x000fe20001000000 */
[--C-:B------:R-:W-:Y:S01]  /*52b0*/  FFMA.FTZ R79, R79, UR21, -R44.reuse ;  /* 0x000000154f4f7c23 */ /* 0x100fe2000801082c */
[----:B-1----:R-:W-:Y:S01]  /*52c0*/  ISETP.GE.U32.AND P2, PT, R135, 0x180, PT ;  /* 0x000001808700780c */ /* 0x002fe20003f46070 */
[----:B------:R-:W-:Y:S01]  /*52d0*/  FADD.FTZ R46, R144, R3 ;  /* 0x00000003902e7221 */ /* 0x000fe20000010000 */
[----:B------:R-:W-:Y:S01]  /*52e0*/  MUFU.EX2 R8, R8 ;  /* 0x0000000800087308 */ /* 0x000fe20000000800 */
[----:B------:R-:W-:Y:S01]  /*52f0*/  FADD.FTZ R38, -R38, R5 ;  /* 0x0000000526267221 */ /* 0x000fe20000010100 */
[----:B------:R-:W-:Y:S01]  /*5300*/  FFMA.FTZ R135, R62, UR21, -R44 ;  /* 0x000000153e877c23 */ /* 0x000fe2000801082c */
[----:B------:R-:W-:Y:S01]  /*5310*/  FADD.FTZ R3, R11, R46 ;  /* 0x0000002e0b037221 */ /* 0x000fe20000010000 */
[--C-:B------:R-:W-:Y:S01]  /*5320*/  FFMA.FTZ R82, R82, UR21, -R44.reuse ;  /* 0x0000001552527c23 */ /* 0x100fe2000801082c */
[----:B------:R-:W-:Y:S01]  /*5330*/  FMUL.FTZ R38, R38, UR21 ;  /* 0x0000001526267c20 */ /* 0x000fe20008410000 */
[--C-:B------:R-:W-:Y:S01]  /*5340*/  FFMA.FTZ R83, R83, UR21, -R44.reuse ;  /* 0x0000001553537c23 */ /* 0x100fe2000801082c */
[----:B------:R-:W-:Y:S01]  /*5350*/  FADD.FTZ R46, R146, R3 ;  /* 0x00000003922e7221 */ /* 0x000fe20000010000 */
[----:B------:R-:W-:Y:S01]  /*5360*/  VIADD R3, R23, 0x9 ;  /* 0x0000000917037836 */ /* 0x000fe20000000000 */
[----:B------:R-:W-:Y:S01]  /*5370*/  MUFU.EX2 R145, R145 ;  /* 0x0000009100917308 */ /* 0x000fe20000000800 */
[----:B------:R-:W-:Y:S01]  /*5380*/  FFMA.FTZ R86, R86, UR21, -R44 ;  /* 0x0000001556567c23 */ /* 0x000fe2000801082c */
[----:B------:R-:W-:Y:S01]  /*5390*/  FADD.FTZ R5, R13, R46 ;  /* 0x0000002e0d057221 */ /* 0x000fe20000010000 */
[--C-:B------:R-:W-:Y:S01]  /*53a0*/  FFMA.FTZ R46, R63, UR21, -R44.reuse ;  /* 0x000000153f2e7c23 */ /* 0x100fe2000801082c */
[----:B------:R-:W-:Y:S01]  /*53b0*/  SEL R3, R3, 0x9, !P2 ;  /* 0x0000000903037807 */ /* 0x000fe20005000000 */
[----:B------:R-:W-:Y:S01]  /*53c0*/  FFMA.FTZ R87, R87, UR21, -R44 ;  /* 0x0000001557577c23 */ /* 0x000fe2000801082c */
[----:B------:R-:W-:Y:S01]  /*53d0*/  FADD.FTZ R48, R140, R5 ;  /* 0x000000058c307221 */ /* 0x000fe20000010000 */
[----:B------:R-:W-:Y:S01]  /*53e0*/  @!P1 VIADD R5, R27, 0x16840 ;  /* 0x000168401b059836 */ /* 0x000fe20000000000 */
[----:B------:R-:W-:Y:S01]  /*53f0*/  MUFU.EX2 R38, R38 ;  /* 0x0000002600267308 */ /* 0x000fe20000000800 */
[----:B------:R-:W-:Y:S01]  /*5400*/  PLOP3.LUT P2, PT, PT, PT, UP0, 0x80, 0x0 ;  /* 0x000000000000781c */ /* 0x000fe20003f4f008 */
[----:B------:R-:W-:Y:S01]  /*5410*/  FADD.FTZ R27, R15, R48 ;  /* 0x000000300f1b7221 */ /* 0x000fe20000010000 */
[----:B------:R-:W-:Y:S01]  /*5420*/  UMOV UR23, UR37 ;  /* 0x0000002500177c82 */ /* 0x000fe20008000000 */
[----:B------:R-:W-:-:S02]  /*5430*/  @!P1 PRMT R5, RZ, 0x654, R5 ;  /* 0x00000654ff059816 */ /* 0x000fc40000000005 */
[----:B------:R-:W-:Y:S01]  /*5440*/  FADD.FTZ R48, R142, R27 ;  /* 0x0000001b8e307221 */ /* 0x000fe20000010000 */
[----:B------:R-:W-:Y:S01]  /*5450*/  F2FP.BF16.F32.PACK_AB R148, R7, R148 ;  /* 0x000000940794723e */ /* 0x000fe200000010ff */
[----:B------:R-:W-:Y:S01]  /*5460*/  MUFU.EX2 R26, R26 ;  /* 0x0000001a001a7308 */ /* 0x000fe20000000800 */
[----:B------:R-:W-:Y:S01]  /*5470*/  F2FP.BF16.F32.PACK_AB R150, R9, R150 ;  /* 0x000000960996723e */ /* 0x000fe200000010ff */
[----:B------:R-:W-:Y:S01]  /*5480*/  FADD.FTZ R27, R21, R48 ;  /* 0x00000030151b7221 */ /* 0x000fe20000010000 */
[----:B------:R-:W-:Y:S02]  /*5490*/  F2FP.BF16.F32.PACK_AB R144, R11, R144 ;  /* 0x000000900b90723e */ /* 0x000fe400000010ff */
[----:B------:R-:W-:Y:S01]  /*54a0*/  F2FP.BF16.F32.PACK_AB R146, R13, R146 ;  /* 0x000000920d92723e */ /* 0x000fe200000010ff */
[----:B------:R-:W-:Y:S01]  /*54b0*/  FADD.FTZ R50, R136, R27 ;  /* 0x0000001b88327221 */ /* 0x000fe20000010000 */
[----:B------:R-:W-:Y:S01]  /*54c0*/  F2FP.BF16.F32.PACK_AB R140, R15, R140 ;  /* 0x0000008c0f8c723e */ /* 0x000fe200000010ff */
[----:B------:R-:W-:Y:S01]  /*54d0*/  MUFU.EX2 R147, R147 ;  /* 0x0000009300937308 */ /* 0x000fe20000000800 */
[----:B------:R-:W-:-:S02]  /*54e0*/  F2FP.BF16.F32.PACK_AB R142, R21, R142 ;  /* 0x0000008e158e723e */ /* 0x000fc400000010ff */
[----:B------:R-:W-:Y:S01]  /*54f0*/  F2FP.BF16.F32.PACK_AB R136, R25, R136 ;  /* 0x000000881988723e */ /* 0x000fe200000010ff */
[----:B------:R-:W-:Y:S02]  /*5500*/  WARPGROUP.DEPBAR.LE gsb0, 0x0 ;  /* 0x00008000000079c5 */ /* 0x000fe40000010000 */
[----:B------:R-:W-:Y:S01]  /*5510*/  WARPGROUP.ARRIVE ;  /* 0x00000000000079c5 */ /* 0x000fe20000000000 */
[--C-:B------:R-:W-:Y:S01]  /*5520*/  FFMA.FTZ R125, R74, UR21, -R44.reuse ;  /* 0x000000154a7d7c23 */ /* 0x100fe2000801082c */
[----:B------:R-:W-:Y:S01]  /*5530*/  MUFU.EX2 R30, R30 ;  /* 0x0000001e001e7308 */ /* 0x000fe20000000800 */
[----:B------:R-:W-:-:S03]  /*5540*/  FFMA.FTZ R127, R78, UR21, -R44 ;  /* 0x000000154e7f7c23 */ /* 0x000fc6000801082c */
[----:B------:R-:W-:Y:S04]  /*5550*/  HGMMA.64x64x16.F32.BF16 R88, R120, gdesc[UR4].tnspB, R88, gsb0 ;  /* 0x40e0000478587df0 */ /* 0x000fe80008001858 */
        /* <DEDUP_REMOVED lines=10> */
[----:B------:R-:W0:Y:S01]  /*5600*/  MUFU.EX2 R49, R73 ;  /* 0x0000004900317308 */ /* 0x000e220000000800 */
[----:B------:R-:W-:Y:S02]  /*5610*/  WARPGROUP.DEPBAR.LE gsb0, 0x0 ;  /* 0x00008000000079c5 */ /* 0x000fe40000010000 */
[----:B------:R1:W-:Y:S06]  /*5620*/  BAR.ARV R3, 0x100 ;  /* 0x000400030000751d */ /* 0x0003ec0000002000 */
[----:B------:R2:W-:Y:S01]  /*5630*/  @!P1 SYNCS.ARRIVE.TRANS64.RED.A1T0 RZ, [R5+URZ], RZ ;  /* 0x000000ff05ff99a7 */ /* 0x0005e2000810043f */
[----:B------:R-:W-:Y:S01]  /*5640*/  MUFU.EX2 R40, R40 ;  /* 0x0000002800287308 */ /* 0x000fe20000000800 */
[----:B-1----:R-:W-:-:S02]  /*5650*/  @!P1 VIADD R3, R31, 0x16860 ;  /* 0x000168601f039836 */ /* 0x002fc40000000000 */
[-C--:B------:R-:W-:Y:S01]  /*5660*/  FMUL.FTZ R88, R88, R61.reuse ;  /* 0x0000003d58587220 */ /* 0x080fe20000410000 */
[-C--:B------:R-:W-:Y:S01]  /*5670*/  FMUL.FTZ R89, R89, R61.reuse ;  /* 0x0000003d59597220 */ /* 0x080fe20000410000 */
[-C--:B------:R-:W-:Y:S01]  /*5680*/  FMUL.FTZ R92, R92, R61.reuse ;  /* 0x0000003d5c5c7220 */ /* 0x080fe20000410000 */
[----:B------:R-:W-:Y:S01]  /*5690*/  FMUL.FTZ R93, R93, R61 ;  /* 0x0000003d5d5d7220 */ /* 0x000fe20000410000 */
[----:B------:R-:W-:Y:S01]  /*56a0*/  @!P1 PRMT R27, RZ, 0x654, R3 ;  /* 0x00000654ff1b9816 */ /* 0x000fe20000000003 */
[----:B--2---:R-:W-:Y:S01]  /*56b0*/  FFMA.FTZ R5, R38, R2, R149 ;  /* 0x0000000226057223 */ /* 0x004fe20000010095 */
[----:B------:R-:W-:Y:S01]  /*56c0*/  MUFU.EX2 R20, R20 ;  /* 0x0000001400147308 */ /* 0x000fe20000000800 */
[----:B------:R-:W-:Y:S01]  /*56d0*/  FFMA.FTZ R2, R67, UR21, -R44 ;  /* 0x0000001543027c23 */ /* 0x000fe2000801082c */
[----:B------:R1:W-:Y:S01]  /*56e0*/  @!P1 SYNCS.ARRIVE.TRANS64.RED.A1T0 RZ, [R27+URZ], RZ ;  /* 0x000000ff1bff99a7 */ /* 0x0003e2000810043f */
[C---:B------:R-:W-:Y:S01]  /*56f0*/  FADD.FTZ R48, R4.reuse, R5 ;  /* 0x0000000504307221 */ /* 0x040fe20000010000 */
[----:B------:R-:W-:Y:S01]  /*5700*/  FADD.FTZ R5, R25, R50 ;  /* 0x0000003219057221 */ /* 0x000fe20000010000 */
[----:B------:R-:W-:Y:S01]  /*5710*/  F2FP.BF16.F32.PACK_AB R149, R4, R149 ;  /* 0x000000950495723e */ /* 0x000fe200000010ff */
[-C--:B------:R-:W-:Y:S01]  /*5720*/  FMUL.FTZ R96, R96, R61.reuse ;  /* 0x0000003d60607220 */ /* 0x080fe20000410000 */
[----:B------:R-:W-:Y:S01]  /*5730*/  FADD.FTZ R3, R151, R48 ;  /* 0x0000003097037221 */ /* 0x000fe20000010000 */
[----:B------:R-:W-:Y:S01]  /*5740*/  FADD.FTZ R48, R138, R5 ;  /* 0x000000058a307221 */ /* 0x000fe20000010000 */
[----:B------:R-:W-:Y:S01]  /*5750*/  MUFU.EX2 R133, R133 ;  /* 0x0000008500857308 */ /* 0x000fe20000000800 */
[C---:B------:R-:W-:Y:S01]  /*5760*/  F2FP.BF16.F32.PACK_AB R138, R29.reuse, R138 ;  /* 0x0000008a1d8a723e */ /* 0x040fe200000010ff */
[----:B------:R-:W-:Y:S01]  /*5770*/  FADD.FTZ R50, R8, R3 ;  /* 0x0000000308327221 */ /* 0x000fe20000010000 */
[----:B------:R-:W-:Y:S01]  /*5780*/  FADD.FTZ R5, R29, R48 ;  /* 0x000000301d057221 */ /* 0x000fe20000010000 */
[----:B------:R-:W-:Y:S01]  /*5790*/  FFMA.FTZ R48, R71, UR21, -R44 ;  /* 0x0000001547307c23 */ /* 0x000fe2000801082c */
[----:B0-----:R-:W-:Y:S01]  /*57a0*/  F2FP.BF16.F32.PACK_AB R124, R49, R14 ;  /* 0x0000000e317c723e */ /* 0x001fe200000010ff */
[----:B------:R-:W-:Y:S01]  /*57b0*/  FADD.FTZ R3, R145, R50 ;  /* 0x0000003291037221 */ /* 0x000fe20000010000 */
[----:B------:R-:W-:Y:S01]  /*57c0*/  FADD.FTZ R52, R132, R5 ;  /* 0x0000000584347221 */ /* 0x000fe20000010000 */
[----:B------:R-:W0:Y:S01]  /*57d0*/  MUFU.EX2 R53, R53 ;  /* 0x0000003500357308 */ /* 0x000e220000000800 */
[C---:B------:R-:W-:Y:S01]  /*57e0*/  F2FP.BF16.F32.PACK_AB R132, R33.reuse, R132 ;  /* 0x000000842184723e */ /* 0x040fe200000010ff */
[----:B------:R-:W-:Y:S01]  /*57f0*/  FADD.FTZ R50, R26, R3 ;  /* 0x000000031a327221 */ /* 0x000fe20000010000 */
[----:B------:R-:W-:Y:S01]  /*5800*/  FADD.FTZ R5, R33, R52 ;  /* 0x0000003421057221 */ /* 0x000fe20000010000 */
[-C--:B------:R-:W-:Y:S01]  /*5810*/  FMUL.FTZ R97, R97, R61.reuse ;  /* 0x0000003d61617220 */ /* 0x080fe20000410000 */
[-C--:B------:R-:W-:Y:S01]  /*5820*/  FMUL.FTZ R100, R100, R61.reuse ;  /* 0x0000003d64647220 */ /* 0x080fe20000410000 */
[----:B------:R-:W-:Y:S01]  /*5830*/  FADD.FTZ R3, R147, R50 ;  /* 0x0000003293037221 */ /* 0x000fe20000010000 */
[----:B------:R-:W-:Y:S01]  /*5840*/  FADD.FTZ R52, R134, R5 ;  /* 0x0000000586347221 */ /* 0x000fe20000010000 */
[----:B------:R-:W-:Y:S01]  /*5850*/  MUFU.EX2 R42, R42 ;  /* 0x0000002a002a7308 */ /* 0x000fe20000000800 */
[C---:B------:R-:W-:Y:S01]  /*5860*/  F2FP.BF16.F32.PACK_AB R134, R37.reuse, R134 ;  /* 0x000000862586723e */ /* 0x040fe200000010ff */
[----:B------:R-:W-:Y:S01]  /*5870*/  FADD.FTZ R50, R30, R3 ;  /* 0x000000031e327221 */ /* 0x000fe20000010000 */
[----:B------:R-:W-:Y:S01]  /*5880*/  FADD.FTZ R5, R37, R52 ;  /* 0x0000003425057221 */ /* 0x000fe20000010000 */
[-C--:B------:R-:W-:Y:S01]  /*5890*/  FMUL.FTZ R101, R101, R61.reuse ;  /* 0x0000003d65657220 */ /* 0x080fe20000410000 */
[-C--:B------:R-:W-:Y:S01]  /*58a0*/  FMUL.FTZ R104, R104, R61.reuse ;  /* 0x0000003d68687220 */ /* 0x080fe20000410000 */
[----:B------:R-:W-:Y:S01]  /*58b0*/  FADD.FTZ R3, R141, R50 ;  /* 0x000000328d037221 */ /* 0x000fe20000010000 */
[----:B------:R-:W-:Y:S01]  /*58c0*/  FADD.FTZ R52, R10, R5 ;  /* 0x000000050a347221 */ /* 0x000fe20000010000 */
[----:B------:R-:W2:Y:S01]  /*58d0*/  MUFU.EX2 R24, R24 ;  /* 0x0000001800187308 */ /* 0x000ea20000000800 */
[----:B0-----:R-:W-:Y:S01]  /*58e0*/  F2FP.BF16.F32.PACK_AB R126, R53, R20 ;  /* 0x00000014357e723e */ /* 0x001fe200000010ff */
[----:B------:R-:W-:Y:S01]  /*58f0*/  FADD.FTZ R50, R32, R3 ;  /* 0x0000000320327221 */ /* 0x000fe20000010000 */
[----:B------:R-:W-:Y:S01]  /*5900*/  FADD.FTZ R5, R41, R52 ;  /* 0x0000003429057221 */ /* 0x000fe20000010000 */
[-C--:B------:R-:W-:Y:S01]  /*5910*/  FMUL.FTZ R105, R105, R61.reuse ;  /* 0x0000003d69697220 */ /* 0x080fe20000410000 */
        /* <DEDUP_REMOVED lines=8> */
[-C--:B------:R-:W-:Y:S01]  /*59a0*/  FMUL.FTZ R113, R113, R61.reuse ;  /* 0x0000003d71717220 */ /* 0x080fe20000410000 */
[----:B------:R-:W-:Y:S01]  /*59b0*/  FADD.FTZ R3, R137, R50 ;  /* 0x0000003289037221 */ /* 0x000fe20000010000 */
[----:B------:R-:W-:Y:S01]  /*59c0*/  FADD.FTZ R52, R14, R5 ;  /* 0x000000050e347221 */ /* 0x000fe20000010000 */
[----:B------:R-:W0:Y:S01]  /*59d0*/  MUFU.EX2 R57, R57 ;  /* 0x0000003900397308 */ /* 0x000e220000000800 */
[-C--:B------:R-:W-:Y:S01]  /*59e0*/  FMUL.FTZ R116, R116, R61.reuse ;  /* 0x0000003d74747220 */ /* 0x080fe20000410000 */
[----:B------:R-:W-:Y:S01]  /*59f0*/  FADD.FTZ R50, R36, R3 ;  /* 0x0000000324327221 */ /* 0x000fe20000010000 */
[----:B------:R-:W-:Y:S01]  /*5a00*/  FADD.FTZ R5, R49, R52 ;  /* 0x0000003431057221 */ /* 0x000fe20000010000 */
[----:B------:R-:W-:Y:S01]  /*5a10*/  FMUL.FTZ R117, R117, R61 ;  /* 0x0000003d75757220 */ /* 0x000fe20000410000 */
[----:B------:R-:W-:Y:S01]  /*5a20*/  F2FP.BF16.F32.PACK_AB R151, R8, R151 ;  /* 0x000000970897723e */ /* 0x000fe200000010ff */
[----:B------:R-:W-:Y:S01]  /*5a30*/  FADD.FTZ R3, R139, R50 ;  /* 0x000000328b037221 */ /* 0x000fe20000010000 */
[----:B------:R-:W-:Y:S01]  /*5a40*/  FADD.FTZ R52, R20, R5 ;  /* 0x0000000514347221 */ /* 0x000fe20000010000 */
[----:B------:R-:W3:Y:S01]  /*5a50*/  MUFU.EX2 R46, R46 ;  /* 0x0000002e002e7308 */ /* 0x000ee20000000800 */
[----:B------:R-:W-:Y:S01]  /*5a60*/  F2FP.BF16.F32.PACK_AB R145, R26, R145 ;  /* 0x000000911a91723e */ /* 0x000fe200000010ff */
[----:B------:R-:W-:Y:S01]  /*5a70*/  FADD.FTZ R50, R40, R3 ;  /* 0x0000000328327221 */ /* 0x000fe20000010000 */
[----:B------:R-:W-:Y:S01]  /*5a80*/  FADD.FTZ R5, R53, R52 ;  /* 0x0000003435057221 */ /* 0x000fe20000010000 */
[----:B------:R-:W-:Y:S01]  /*5a90*/  F2FP.BF16.F32.PACK_AB R147, R30, R147 ;  /* 0x000000931e93723e */ /* 0x000fe200000010ff */
[----:B------:R-:W-:Y:S01]  /*5aa0*/  FMUL.FTZ R90, R90, R38 ;  /* 0x000000265a5a7220 */ /* 0x000fe20000410000 */
[----:B------:R-:W-:Y:S01]  /*5ab0*/  FADD.FTZ R3, R133, R50 ;  /* 0x0000003285037221 */ /* 0x000fe20000010000 */
[----:B--2---:R-:W-:Y:S01]  /*5ac0*/  FADD.FTZ R50, R24, R5 ;  /* 0x0000000518327221 */ /* 0x004fe20000010000 */
[----:B------:R-:W2:Y:S01]  /*5ad0*/  MUFU.EX2 R28, R84 ;  /* 0x00000054001c7308 */ /* 0x000ea20000000800 */
[C---:B0-----:R-:W-:Y:S01]  /*5ae0*/  F2FP.BF16.F32.PACK_AB R120, R57.reuse, R24 ;  /* 0x000000183978723e */ /* 0x041fe200000010ff */
[----:B------:R-:W-:Y:S01]  /*5af0*/  FADD.FTZ R10, R42, R3 ;  /* 0x000000032a0a7221 */ /* 0x000fe20000010000 */
[----:B------:R-:W-:Y:S01]  /*5b00*/  FADD.FTZ R5, R57, R50 ;  /* 0x0000003239057221 */ /* 0x000fe20000010000 */
[----:B------:R-:W-:Y:S01]  /*5b10*/  F2FP.BF16.F32.PACK_AB R141, R32, R141 ;  /* 0x0000008d208d723e */ /* 0x000fe200000010ff */
[-C--:B------:R-:W-:Y:S01]  /*5b20*/  FMUL.FTZ R91, R91, R38.reuse ;  /* 0x000000265b5b7220 */ /* 0x080fe20000410000 */
[----:B------:R-:W-:Y:S01]  /*5b30*/  FADD.FTZ R3, R135, R10 ;  /* 0x0000000a87037221 */ /* 0x000fe20000010000 */
[----:B------:R-:W-:Y:S01]  /*5b40*/  F2FP.BF16.F32.PACK_AB R143, R34, R143 ;  /* 0x0000008f228f723e */ /* 0x000fe200000010ff */
[----:B------:R-:W0:Y:S01]  /*5b50*/  MUFU.EX2 R129, R129 ;  /* 0x0000008100817308 */ /* 0x000e220000000800 */
[----:B------:R-:W-:Y:S01]  /*5b60*/  F2FP.BF16.F32.PACK_AB R137, R36, R137 ;  /* 0x000000892489723e */ /* 0x000fe200000010ff */
[----:B---3--:R-:W-:Y:S01]  /*5b70*/  FADD.FTZ R10, R46, R3 ;  /* 0x000000032e0a7221 */ /* 0x008fe20000010000 */
[----:B------:R-:W-:Y:S01]  /*5b80*/  F2FP.BF16.F32.PACK_AB R139, R40, R139 ;  /* 0x0000008b288b723e */ /* 0x000fe200000010ff */
[-C--:B------:R-:W-:Y:S01]  /*5b90*/  FMUL.FTZ R94, R94, R38.reuse ;  /* 0x000000265e5e7220 */ /* 0x080fe20000410000 */
[----:B------:R-:W-:Y:S01]  /*5ba0*/  F2FP.BF16.F32.PACK_AB R133, R42, R133 ;  /* 0x000000852a85723e */ /* 0x000fe200000010ff */
[-C--:B------:R-:W-:Y:S01]  /*5bb0*/  FMUL.FTZ R95, R95, R38.reuse ;  /* 0x000000265f5f7220 */ /* 0x080fe20000410000 */
[----:B------:R-:W-:Y:S01]  /*5bc0*/  F2FP.BF16.F32.PACK_AB R135, R46, R135 ;  /* 0x000000872e87723e */ /* 0x000fe200000010ff */
        /* <DEDUP_REMOVED lines=17> */
[C---:B---3--:R-:W-:Y:S01]  /*5ce0*/  FADD.FTZ R10, R2.reuse, R5 ;  /* 0x00000005020a7221 */ /* 0x048fe20000010000 */
[----:B------:R-:W-:Y:S01]  /*5cf0*/  F2FP.BF16.F32.PACK_AB R129, R2, R129 ;  /* 0x000000810281723e */ /* 0x000fe200000010ff */
[----:B------:R-:W-:-:S05]  /*5d00*/  IMAD.MOV.U32 R4, RZ, RZ, R0 ;  /* 0x000000ffff047224 */ /* 0x000fca00078e0000 */
        /* <DEDUP_REMOVED lines=9> */
[----:B------:R-:W-:Y:S01]  /*5da0*/  F2FP.BF16.F32.PACK_AB R125, R44, R125 ;  /* 0x0000007d2c7d723e */ /* 0x000fe200000010ff */
[----:B------:R-:W-:-:S05]  /*5db0*/  IMAD.MOV.U32 R5, RZ, RZ, R6 ;  /* 0x000000ffff057224 */ /* 0x000fca00078e0006 */
        /* <DEDUP_REMOVED lines=11> */
[----:B---3--:R-:W-:Y:S01]  /*5e70*/  FADD.FTZ R10, R123, R10 ;  /* 0x0000000a7b0a7221 */ /* 0x008fe20000010000 */
[C---:B--2---:R-:W-:Y:S01]  /*5e80*/  FADD.FTZ R3, R65.reuse, R12 ;  /* 0x0000000c41037221 */ /* 0x044fe20000010000 */
[----:B------:R-:W-:Y:S02]  /*5e90*/  F2FP.BF16.F32.PACK_AB R122, R65, R28 ;  /* 0x0000001c417a723e */ /* 0x000fe400000010ff */
[C---:B0-----:R-:W-:Y:S01]  /*5ea0*/  FADD.FTZ R2, R87.reuse, R10 ;  /* 0x0000000a57027221 */ /* 0x041fe20000010000 */
[----:B------:R-:W-:Y:S01]  /*5eb0*/  F2FP.BF16.F32.PACK_AB R123, R87, R123 ;  /* 0x0000007b577b723e */ /* 0x000fe200000010ff */
[----:B-1----:R-:W-:Y:S06]  /*5ec0*/  @P2 BRA `(.L_x_12188) ;  /* 0xffffffd800ac2947 */ /* 0x002fec000383ffff */
.L_x_12179:
[----:B------:R-:W-:-:S13]  /*5ed0*/  ISETP.LE.AND P2, PT, RZ, UR24, PT ;  /* 0x00000018ff007c0c */ /* 0x000fda000bf43270 */
[----:B------:R-:W-:Y:S05]  /*5ee0*/  @!P2 BRA `(.L_x_12189) ;  /* 0x0000001c0030a947 */ /* 0x000fea0003800000 */
[----:B------:R-:W-:Y:S01]  /*5ef0*/  IMAD.MOV.U32 R5, RZ, RZ, R6 ;  /* 0x000000ffff057224 */ /* 0x000fe200078e0006 */
[----:B------:R-:W-:Y:S01]  /*5f00*/  UMOV UR23, UR40 ;  /* 0x0000002800177c82 */ /* 0x000fe20008000000 */
[----:B------:R-:W-:Y:S01]  /*5f10*/  IMAD.MOV.U32 R7, RZ, RZ, R0 ;  /* 0x000000ffff077224 */ /* 0x000fe200078e0000 */
[----:B------:R-:W-:Y:S01]  /*5f20*/  UMOV UR22, UR37 ;  /* 0x0000002500167c82 */ /* 0x000fe20008000000 */
[----:B------:R-:W-:-:S05]  /*5f30*/  ULDC UR21, c[0x0][0x988] ;  /* 0x0002620000157ab9 */ /* 0x000fca0000000800 */
.L_x_12198:
        /* <DEDUP_REMOVED lines=9> */
.L_x_12191:
[----:B------:R-:W-:Y:S01]  /*5fd0*/  ULEA UR6, UR37, UR41, 0x3 ;  /* 0x0000002925067291 */ /* 0x000fe2000f8e183f */
[----:B------:R-:W-:-:S05]  /*5fe0*/  IMAD.U32 R0, RZ, RZ, UR40 ;  /* 0x00000028ff007e24 */ /* 0x000fca000f8e00ff */
[----:B------:R-:W-:-:S04]  /*5ff0*/  SHF.L.U32 R0, R0, 0x1f, RZ ;  /* 0x0000001f00007819 */ /* 0x000fc800000006ff */
[----:B------:R0:W1:Y:S01]  /*6000*/  SYNCS.PHASECHK.TRANS64.TRYWAIT P2, [UR6+0x16830], R0 ;  /* 0x01683000ff0075a7 */ /* 0x0000620008040146 */
[----:B------:R-:W-:Y:S05]  /*6010*/  @!P0 BRA `(.L_x_12192) ;  /* 0x0000000000048947 */ /* 0x000fea0003800000 */
[----:B------:R-:W-:Y:S01]  /*6020*/  BPT.TRAP 0x1 ;  /* 0x000000040000795c */ /* 0x000fe20000300000 */
.L_x_12192:
[----:B-1----:R-:W-:Y:S05]  /*6030*/  @P2 BRA `(.L_x_12190) ;  /* 0x0000000000082947 */ /* 0x002fea0003800000 */
[----:B------:R-:W1:Y:S02]  /*6040*/  SYNCS.PHASECHK.TRANS64.TRYWAIT P2, [UR6+0x16830], R0 ;  /* 0x01683000ff0075a7 */ /* 0x000e640008040146 */
[----:B-1----:R-:W-:Y:S05]  /*6050*/  @!P2 BRA `(.L_x_12193) ;  /* 0x00000080004ca947 */ /* 0x002fea0003800000 */
.L_x_12190:
        /* <DEDUP_REMOVED lines=25> */
.L_x_12195:
[----:B------:R-:W-:Y:S01]  /*61f0*/  ULEA UR6, UR22, UR41, 0x3 ;  /* 0x0000002916067291 */ /* 0x000fe2000f8e183f */
[----:B------:R-:W-:-:S05]  /*6200*/  IMAD.U32 R0, RZ, RZ, UR23 ;  /* 0x00000017ff007e24 */ /* 0x000fca000f8e00ff */
[----:B------:R-:W-:-:S04]  /*6210*/  SHF.L.U32 R0, R0, 0x1f, RZ ;  /* 0x0000001f00007819 */ /* 0x000fc800000006ff */
[----:B------:R0:W1:Y:S01]  /*6220*/  SYNCS.PHASECHK.TRANS64.TRYWAIT P2, [UR6+0x16850], R0 ;  /* 0x01685000ff0075a7 */ /* 0x0000620008040146 */
[----:B------:R-:W-:Y:S05]  /*6230*/  @!P0 BRA `(.L_x_12196) ;  /* 0x0000000000048947 */ /* 0x000fea0003800000 */
[----:B------:R-:W-:Y:S01]  /*6240*/  BPT.TRAP 0x1 ;  /* 0x000000040000795c */ /* 0x000fe20000300000 */
.L_x_12196:
[----:B-1----:R-:W-:Y:S05]  /*6250*/  @P2 BRA `(.L_x_12194) ;  /* 0x0000000000082947 */ /* 0x002fea0003800000 */
[----:B------:R-:W1:Y:S02]  /*6260*/  SYNCS.PHASECHK.TRANS64.TRYWAIT P2, [UR6+0x16850], R0 ;  /* 0x01685000ff0075a7 */ /* 0x000e640008040146 */
[----:B-1----:R-:W-:Y:S05]  /*6270*/  @!P2 BRA `(.L_x_12197) ;  /* 0x0000007c00dca947 */ /* 0x002fea0003800000 */
.L_x_12194:
[----:B------:R-:W-:Y:S01]  /*6280*/  UIADD3 UR6, UR41, 0x400, URZ ;  /* 0x0000040029067890 */ /* 0x000fe2000fffe03f */
[----:B------:R-:W-:Y:S01]  /*6290*/  WARPGROUP.ARRIVE ;  /* 0x00000000000079c5 */ /* 0x000fe20000000000 */
[----:B------:R-:W-:Y:S01]  /*62a0*/  UMOV UR7, 0x40000040 ;  /* 0x4000004000077882 */ /* 0x000fe20000000000 */
[----:B01----:R-:W-:Y:S01]  /*62b0*/  FMNMX.FTZ R0, R24, R7, !PT ;  /* 0x0000000718007209 */ /* 0x003fe20007810000 */
[----:B------:R-:W-:Y:S01]  /*62c0*/  USHF.R.U32.HI UR6, URZ, 0x4, UR6 ;  /* 0x000000043f067899 */ /* 0x000fe20008011606 */
[----:B------:R-:W-:Y:S02]  /*62d0*/  UMOV UR23, UR40 ;  /* 0x0000002800177c82 */ /* 0x000fe40008000000 */
        /* <DEDUP_REMOVED lines=45> */
[----:B------:R-:W-:Y:S02]  /*65b0*/  WARPGROUP.DEPBAR.LE gsb0, 0x0 ;  /* 0x00008000000079c5 */ /* 0x000fe40000010000 */
[----:B------:R-:W-:Y:S01]  /*65c0*/  WARPGROUP.ARRIVE ;  /* 0x00000000000079c5 */ /* 0x000fe20000000000 */
[----:B0-----:R-:W-:-:S05]  /*65d0*/  FMNMX.FTZ R0, R9, R0, !PT ;  /* 0x0000000009007209 */ /* 0x001fca0007810000 */
[----:B------:R-:W-:Y:S01]  /*65e0*/  HGMMA.64x64x16.F32.BF16 R88, R140, gdesc[UR4].tnspB, R88, gsb0 ;  /* 0x40e000048c587df0 */ /* 0x000fe20008001858 */
[----:B------:R-:W-:Y:S01]  /*65f0*/  UIADD3 UR6, UR10, 0x180, URZ ;  /* 0x000001800a067890 */ /* 0x000fe2000fffe03f */
[C---:B------:R-:W-:Y:S01]  /*6600*/  FADD.FTZ R6, -R0.reuse, R7 ;  /* 0x0000000700067221 */ /* 0x040fe20000010100 */
[----:B------:R-:W-:Y:S01]  /*6610*/  UMOV UR7, 0x40000040 ;  /* 0x4000004000077882 */ /* 0x000fe20000000000 */
[----:B------:R-:W-:Y:S02]  /*6620*/  FMUL.FTZ R7, R0, UR21 ;  /* 0x0000001500077c20 */ /* 0x000fe40008410000 */
        /* <DEDUP_REMOVED lines=32> */
[----:B------:R-:W-:Y:S01]  /*6830*/  FFMA.FTZ R85, R85, UR21, -R7 ;  /* 0x0000001555557c23 */ /* 0x000fe20008010807 */
[----:B------:R-:W-:-:S02]  /*6840*/  FMNMX.FTZ R6, R42, R21, !PT ;  /* 0x000000152a067209 */ /* 0x000fc40007810000 */
[----:B------:R0:W1:Y:S02]  /*6850*/  MUFU.EX2 R4, R8 ;  /* 0x0000000800047308 */ /* 0x0000640000000800 */
[----:B------:R-:W-:-:S04]  /*6860*/  FMNMX.FTZ R21, R43, R6, !PT ;  /* 0x000000062b157209 */ /* 0x000fc80007810000 */
[----:B------:R-:W-:Y:S02]  /*6870*/  FMNMX.FTZ R6, R46, R21, !PT ;  /* 0x000000152e067209 */ /* 0x000fe40007810000 */
[----:B------:R2:W-:Y:S01]  /*6880*/  MUFU.EX2 R21, R41 ;  /* 0x0000002900157308 */ /* 0x0005e20000000800 */
[----:B0-----:R-:W-:Y:S01]  /*6890*/  FFMA.FTZ R8, R64, UR21, -R7 ;  /* 0x0000001540087c23 */ /* 0x001fe20008010807 */
[----:B------:R-:W-:-:S04]  /*68a0*/  FMNMX.FTZ R25, R47, R6, !PT ;  /* 0x000000062f197209 */ /* 0x000fc80007810000 */
[----:B------:R-:W-:Y:S02]  /*68b0*/  FMNMX.FTZ R6, R50, R25, !PT ;  /* 0x0000001932067209 */ /* 0x000fe40007810000 */
[----:B------:R-:W0:Y:S01]  /*68c0*/  MUFU.EX2 R148, R148 ;  /* 0x0000009400947308 */ /* 0x000e220000000800 */
[----:B--2---:R-:W-:Y:S01]  /*68d0*/  FFMA.FTZ R41, R65, UR21, -R7 ;  /* 0x0000001541297c23 */ /* 0x004fe20008010807 */
[----:B------:R-:W-:Y:S01]  /*68e0*/  FMNMX.FTZ R25, R51, R6, !PT ;  /* 0x0000000633197209 */ /* 0x000fe20007810000 */
[----:B-1----:R-:W-:-:S03]  /*68f0*/  FFMA.FTZ R3, R4, R3, R9 ;  /* 0x0000000304037223 */ /* 0x002fc60000010009 */
[----:B------:R-:W-:Y:S02]  /*6900*/  FMNMX.FTZ R6, R54, R25, !PT ;  /* 0x0000001936067209 */ /* 0x000fe40007810000 */
[----:B------:R-:W1:Y:S02]  /*6910*/  MUFU.EX2 R150, R150 ;  /* 0x0000009600967308 */ /* 0x000e640000000800 */
[----:B------:R-:W-:-:S04]  /*6920*/  FMNMX.FTZ R25, R55, R6, !PT ;  /* 0x0000000637197209 */ /* 0x000fc80007810000 */
[----:B------:R-:W-:Y:S02]  /*6930*/  FMNMX.FTZ R6, R58, R25, !PT ;  /* 0x000000193a067209 */ /* 0x000fe40007810000 */
[----:B------:R-:W2:Y:S01]  /*6940*/  MUFU.EX2 R13, R13 ;  /* 0x0000000d000d7308 */ /* 0x000ea20000000800 */
[C---:B0-----:R-:W-:Y:S01]  /*6950*/  FADD.FTZ R3, R148.reuse, R3 ;  /* 0x0000000394037221 */ /* 0x041fe20000010000 */
[----:B------:R-:W-:Y:S02]  /*6960*/  FMNMX.FTZ R25, R59, R6, !PT ;  /* 0x000000063b197209 */ /* 0x000fe40007810000 */
[----:B------:R-:W-:Y:S01]  /*6970*/  F2FP.BF16.F32.PACK_AB R148, R148, R9 ;  /* 0x000000099494723e */ /* 0x000fe200000010ff */
[----:B------:R-:W-:Y:S02]  /*6980*/  WARPGROUP.DEPBAR.LE gsb0, 0x0 ;  /* 0x00008000000079c5 */ /* 0x000fe40000010000 */
[----:B------:R-:W-:Y:S01]  /*6990*/  WARPGROUP.ARRIVE ;  /* 0x00000000000079c5 */ /* 0x000fe20000000000 */
[----:B------:R-:W-:Y:S01]  /*69a0*/  FMNMX.FTZ R6, R62, R25, !PT ;  /* 0x000000193e067209 */ /* 0x000fe20007810000 */
[--C-:B------:R-:W-:Y:S01]  /*69b0*/  FFMA.FTZ R142, R44, UR21, -R7.reuse ;  /* 0x000000152c8e7c23 */ /* 0x100fe20008010807 */
[----:B------:R0:W-:Y:S03]  /*69c0*/  MUFU.EX2 R25, R49 ;  /* 0x0000003100197308 */ /* 0x0001e60000000800 */
[----:B------:R-:W3:Y:S01]  /*69d0*/  S2R R44, SR_TID.X ;  /* 0x00000000002c7919 */ /* 0x000ee20000002100 */
[----:B------:R-:W-:Y:S01]  /*69e0*/  FMNMX.FTZ R33, R63, R6, !PT ;  /* 0x000000063f217209 */ /* 0x000fe20007810000 */
[----:B------:R-:W-:Y:S01]  /*69f0*/  HGMMA.64x64x16.F32.BF16 R88, R136, gdesc[UR4].tnspB, R88, gsb0 ;  /* 0x40e0000488587df0 */ /* 0x000fe20008001858 */
[----:B------:R-:W-:Y:S01]  /*6a00*/  UIADD3 UR6, UR10, 0x200, URZ ;  /* 0x000002000a067890 */ /* 0x000fe2000fffe03f */
[--C-:B------:R-:W-:Y:S01]  /*6a10*/  FFMA.FTZ R140, R40, UR21, -R7.reuse ;  /* 0x00000015288c7c23 */ /* 0x100fe20008010807 */
[----:B------:R-:W-:Y:S01]  /*6a20*/  UMOV UR7, 0x40000040 ;  /* 0x4000004000077882 */ /* 0x000fe20000000000 */
[----:B------:R-:W-:Y:S01]  /*6a30*/  FMNMX.FTZ R6, R66, R33, !PT ;  /* 0x0000002142067209 */ /* 0x000fe20007810000 */
[----:B------:R-:W-:Y:S01]  /*6a40*/  MUFU.EX2 R144, R144 ;  /* 0x0000009000907308 */ /* 0x000fe20000000800 */
[----:B0-----:R-:W-:-:S02]  /*6a50*/  FFMA.FTZ R49, R69, UR21, -R7 ;  /* 0x0000001545317c23 */ /* 0x001fc40008010807 */
        /* <DEDUP_REMOVED lines=9> */
[----:B---3--:R-:W-:Y:S02]  /*6af0*/  ISETP.GE.U32.AND P2, PT, R44, 0x180, PT ;  /* 0x000001802c00780c */ /* 0x008fe40003f46070 */
[----:B------:R-:W-:-:S04]  /*6b00*/  FMNMX.FTZ R37, R79, R6, !PT ;  /* 0x000000064f257209 */ /* 0x000fc80007810000 */
[----:B------:R-:W-:Y:S01]  /*6b10*/  FMNMX.FTZ R6, R82, R37, !PT ;  /* 0x0000002552067209 */ /* 0x000fe20007810000 */
[----:B------:R-:W-:Y:S03]  /*6b20*/  MUFU.EX2 R142, R142 ;  /* 0x0000008e008e7308 */ /* 0x000fe60000000800 */
[----:B------:R-:W-:-:S04]  /*6b30*/  FMNMX.FTZ R37, R83, R6, !PT ;  /* 0x0000000653257209 */ /* 0x000fc80007810000 */
[----:B------:R-:W-:Y:S01]  /*6b40*/  FMNMX.FTZ R6, R86, R37, !PT ;  /* 0x0000002556067209 */ /* 0x000fe20007810000 */
[----:B------:R-:W-:Y:S03]  /*6b50*/  MUFU.EX2 R29, R29 ;  /* 0x0000001d001d7308 */ /* 0x000fe60000000800 */
[----:B------:R-:W-:-:S05]  /*6b60*/  FMNMX.FTZ R6, R87, R6, !PT ;  /* 0x0000000657067209 */ /* 0x000fca0007810000 */
[----:B0-----:R-:W0:Y:S01]  /*6b70*/  SHFL.BFLY PT, R53, R6, 0x2, 0x1f ;  /* 0x0c401f0006357f89 */ /* 0x001e2200000e0000 */
[----:B------:R3:W-:Y:S08]  /*6b80*/  MUFU.EX2 R37, R61 ;  /* 0x0000003d00257308 */ /* 0x0007f00000000800 */
[----:B------:R-:W-:Y:S01]  /*6b90*/  MUFU.EX2 R45, R45 ;  /* 0x0000002d002d7308 */ /* 0x000fe20000000800 */
[----:B---3--:R-:W-:-:S07]  /*6ba0*/  FFMA.FTZ R61, R81, UR21, -R7 ;  /* 0x00000015513d7c23 */ /* 0x008fce0008010807 */
[----:B------:R-:W-:Y:S01]  /*6bb0*/  MUFU.EX2 R8, R8 ;  /* 0x0000000800087308 */ /* 0x000fe20000000800 */
[----:B0-----:R-:W-:Y:S01]  /*6bc0*/  FMNMX.FTZ R24, R6, R53, !PT ;  /* 0x0000003506187209 */ /* 0x001fe20007810000 */
[----:B------:R-:W-:Y:S02]  /*6bd0*/  WARPGROUP.DEPBAR.LE gsb0, 0x0 ;  /* 0x00008000000079c5 */ /* 0x000fe40000010000 */
[----:B------:R-:W-:Y:S01]  /*6be0*/  WARPGROUP.ARRIVE ;  /* 0x00000000000079c5 */ /* 0x000fe20000000000 */
[--C-:B------:R-:W-:Y:S01]  /*6bf0*/  FFMA.FTZ R136, R48, UR21, -R7.reuse ;  /* 0x0000001530887c23 */ /* 0x100fe20008010807 */
[----:B------:R-:W0:Y:S01]  /*6c00*/  SHFL.BFLY PT, R65, R24, 0x1, 0x1f ;  /* 0x0c201f0018417f89 */ /* 0x000e2200000e0000 */
[--C-:B------:R-:W-:Y:S01]  /*6c10*/  FFMA.FTZ R138, R52, UR21, -R7.reuse ;  /* 0x00000015348a7c23 */ /* 0x100fe20008010807 */
[----:B------:R-:W-:Y:S01]  /*6c20*/  FFMA.FTZ R53, R73, UR21, -R7 ;  /* 0x0000001549357c23 */ /* 0x000fe20008010807 */
[----:B-1----:R-:W-:Y:S01]  /*6c30*/  FADD.FTZ R48, R150, R3 ;  /* 0x0000000396307221 */ /* 0x002fe20000010000 */
[----:B------:R-:W-:Y:S01]  /*6c40*/  HGMMA.64x64x16.F32.BF16 R88, R132, gdesc[UR4].tnspB, R88, gsb0 ;  /* 0x40e0000484587df0 */ /* 0x000fe20008001858 */
[----:B------:R-:W-:Y:S01]  /*6c50*/  UIADD3 UR6, UR10, 0x280, URZ ;  /* 0x000002800a067890 */ /* 0x000fe2000fffe03f */
[----:B------:R-:W-:Y:S01]  /*6c60*/  MUFU.EX2 R136, R136 ;  /* 0x0000008800887308 */ /* 0x000fe20000000800 */
[----:B------:R-:W-:Y:S01]  /*6c70*/  UMOV UR7, 0x40000040 ;  /* 0x4000004000077882 */ /* 0x000fe20000000000 */
[----:B--2---:R-:W-:-:S06]  /*6c80*/  F2FP.BF16.F32.PACK_AB R150, R13, R150 ;  /* 0x000000960d96723e */ /* 0x004fcc00000010ff */
[----:B------:R-:W-:Y:S08]  /*6c90*/  MUFU.EX2 R138, R138 ;  /* 0x0000008a008a7308 */ /* 0x000ff00000000800 */
[----:B------:R-:W-:Y:S01]  /*6ca0*/  MUFU.EX2 R41, R41 ;  /* 0x0000002900297308 */ /* 0x000fe20000000800 */
[----:B0-----:R-:W-:-:S05]  /*6cb0*/  FMNMX.FTZ R6, R24, R65, !PT ;  /* 0x0000004118067209 */ /* 0x001fca0007810000 */
[----:B------:R-:W-:Y:S02]  /*6cc0*/  FMUL.FTZ R28, R6, UR21 ;  /* 0x00000015061c7c20 */ /* 0x000fe40008410000 */
[----:B------:R-:W-:Y:S02]  /*6cd0*/  MUFU.EX2 R10, R10 ;  /* 0x0000000a000a7308 */ /* 0x000fe40000000800 */
[--C-:B------:R-:W-:Y:S01]  /*6ce0*/  FFMA.FTZ R151, R30, UR21, -R28.reuse ;  /* 0x000000151e977c23 */ /* 0x100fe2000801081c */
[--C-:B------:R-:W-:Y:S01]  /*6cf0*/  FFMA.FTZ R30, R31, UR21, -R28.reuse ;  /* 0x000000151f1e7c23 */ /* 0x100fe2000801081c */
[----:B------:R-:W-:Y:S02]  /*6d00*/  IMAD.U32 R31, RZ, RZ, UR37 ;  /* 0x00000025ff1f7e24 */ /* 0x000fe4000f8e00ff */
[--C-:B------:R-:W-:Y:S01]  /*6d10*/  FFMA.FTZ R26, R26, UR21, -R28.reuse ;  /* 0x000000151a1a7c23 */ /* 0x100fe2000801081c */
[--C-:B------:R-:W-:Y:S01]  /*6d20*/  FFMA.FTZ R149, R27, UR21, -R28.reuse ;  /* 0x000000151b957c23 */ /* 0x100fe2000801081c */
[----:B------:R-:W-:Y:S01]  /*6d30*/  VIADD R27, R23, 0x9 ;  /* 0x00000009171b7836 */ /* 0x000fe20000000000 */
[----:B------:R-:W-:Y:S01]  /*6d40*/  MUFU.EX2 R151, R151 ;  /* 0x0000009700977308 */ /* 0x000fe20000000800 */
[----:B------:R-:W-:Y:S01]  /*6d50*/  @!P1 LEA R31, R31, UR41, 0x3 ;  /* 0x000000291f1f9c11 */ /* 0x000fe2000f8e18ff */
[--C-:B------:R-:W-:Y:S01]  /*6d60*/  FFMA.FTZ R145, R34, UR21, -R28.reuse ;  /* 0x0000001522917c23 */ /* 0x100fe2000801081c */
[--C-:B------:R-:W-:Y:S01]  /*6d70*/  FFMA.FTZ R32, R35, UR21, -R28.reuse ;  /* 0x0000001523207c23 */ /* 0x100fe2000801081c */
[----:B------:R-:W-:Y:S01]  /*6d80*/  SEL R27, R27, 0x9, !P2 ;  /* 0x000000091b1b7807 */ /* 0x000fe20005000000 */
        /* <DEDUP_REMOVED lines=22> */
[----:B------:R-:W-:-:S05]  /*6ef0*/  ISETP.LT.AND P2, PT, RZ, UR24, PT ;  /* 0x00000018ff007c0c */ /* 0x000fca000bf41270 */
[----:B------:R-:W-:Y:S08]  /*6f00*/  MUFU.EX2 R145, R145 ;  /* 0x0000009100917308 */ /* 0x000ff00000000800 */
[----:B------:R-:W-:Y:S01]  /*6f10*/  MUFU.EX2 R32, R32 ;  /* 0x0000002000207308 */ /* 0x000fe20000000800 */
[----:B------:R-:W-:Y:S02]  /*6f20*/  WARPGROUP.DEPBAR.LE gsb0, 0x0 ;  /* 0x00008000000079c5 */ /* 0x000fe40000010000 */
[----:B------:R-:W-:Y:S01]  /*6f30*/  WARPGROUP.ARRIVE ;  /* 0x00000000000079c5 */ /* 0x000fe20000000000 */
[--C-:B------:R-:W-:Y:S01]  /*6f40*/  FFMA.FTZ R132, R56, UR21, -R7.reuse ;  /* 0x0000001538847c23 */ /* 0x100fe20008010807 */
[----:B------:R-:W-:Y:S01]  /*6f50*/  FFMA.FTZ R134, R60, UR21, -R7 ;  /* 0x000000153c867c23 */ /* 0x000fe20008010807 */
[----:B------:R-:W-:-:S02]  /*6f60*/  FADD.FTZ R7, -R6, R5 ;  /* 0x0000000506077221 */ /* 0x000fc40000010100 */
[----:B------:R-:W-:Y:S01]  /*6f70*/  MUFU.EX2 R147, R147 ;  /* 0x0000009300937308 */ /* 0x000fe20000000800 */
[--C-:B------:R-:W-:Y:S01]  /*6f80*/  FFMA.FTZ R133, R58, UR21, -R28.reuse ;  /* 0x000000153a857c23 */ /* 0x100fe2000801081c */
[----:B------:R-:W-:Y:S01]  /*6f90*/  HGMMA.64x64x16.F32.BF16 R88, R128, gdesc[UR4].tnspB, R88, gsb0 ;  /* 0x40e0000480587df0 */ /* 0x000fe20008001858 */
[----:B------:R-:W-:Y:S01]  /*6fa0*/  UIADD3 UR6, UR10, 0x300, URZ ;  /* 0x000003000a067890 */ /* 0x000fe2000fffe03f */
[----:B------:R-:W-:Y:S01]  /*6fb0*/  FMUL.FTZ R7, R7, UR21 ;  /* 0x0000001507077c20 */ /* 0x000fe20008410000 */
[----:B------:R-:W-:Y:S01]  /*6fc0*/  UMOV UR7, 0x40000040 ;  /* 0x4000004000077882 */ /* 0x000fe20000000000 */
[----:B------:R-:W-:Y:S02]  /*6fd0*/  FFMA.FTZ R135, R62, UR21, -R28 ;  /* 0x000000153e877c23 */ /* 0x000fe4000801081c */
[----:B------:R-:W-:Y:S08]  /*6fe0*/  MUFU.EX2 R34, R34 ;  /* 0x0000002200227308 */ /* 0x000ff00000000800 */
[----:B------:R-:W0:Y:S08]  /*6ff0*/  MUFU.EX2 R7, R7 ;  /* 0x0000000700077308 */ /* 0x000e300000000800 */
[----:B------:R-:W1:Y:S08]  /*7000*/  MUFU.EX2 R141, R141 ;  /* 0x0000008d008d7308 */ /* 0x000e700000000800 */
[----:B------:R-:W2:Y:S01]  /*7010*/  MUFU.EX2 R36, R36 ;  /* 0x0000002400247308 */ /* 0x000ea20000000800 */
[----:B0-----:R-:W-:-:S04]  /*7020*/  FFMA.FTZ R2, R7, R2, R26 ;  /* 0x0000000207027223 */ /* 0x001fc8000001001a */
[----:B------:R-:W-:Y:S01]  /*7030*/  FADD.FTZ R46, R149, R2 ;  /* 0x00000002952e7221 */ /* 0x000fe20000010000 */
[----:B------:R-:W-:Y:S01]  /*7040*/  FFMA.FTZ R2, R63, UR21, -R28 ;  /* 0x000000153f027c23 */ /* 0x000fe2000801081c */
[----:B------:R-:W-:Y:S01]  /*7050*/  F2FP.BF16.F32.PACK_AB R149, R149, R26 ;  /* 0x0000001a9595723e */ /* 0x000fe200000010ff */
[----:B------:R-:W0:Y:S01]  /*7060*/  MUFU.EX2 R143, R143 ;  /* 0x0000008f008f7308 */ /* 0x000e220000000800 */
[----:B------:R-:W-:Y:S01]  /*7070*/  FADD.FTZ R3, R151, R46 ;  /* 0x0000002e97037221 */ /* 0x000fe20000010000 */
[----:B------:R-:W-:-:S03]  /*7080*/  F2FP.BF16.F32.PACK_AB R151, R30, R151 ;  /* 0x000000971e97723e */ /* 0x000fc600000010ff */
[----:B------:R-:W-:-:S03]  /*7090*/  FADD.FTZ R46, R30, R3 ;  /* 0x000000031e2e7221 */ /* 0x000fc60000010000 */
[----:B------:R-:W3:Y:S01]  /*70a0*/  MUFU.EX2 R38, R38 ;  /* 0x0000002600267308 */ /* 0x000ee20000000800 */
[----:B------:R-:W-:Y:S01]  /*70b0*/  FADD.FTZ R3, R145, R46 ;  /* 0x0000002e91037221 */ /* 0x000fe20000010000 */
[----:B------:R-:W-:Y:S01]  /*70c0*/  FFMA.FTZ R46, R67, UR21, -R28 ;  /* 0x00000015432e7c23 */ /* 0x000fe2000801081c */
[C---:B------:R-:W-:Y:S02]  /*70d0*/  F2FP.BF16.F32.PACK_AB R145, R32.reuse, R145 ;  /* 0x000000912091723e */ /* 0x040fe400000010ff */
[----:B------:R-:W-:-:S03]  /*70e0*/  FADD.FTZ R50, R32, R3 ;  /* 0x0000000320327221 */ /* 0x000fc60000010000 */
[----:B------:R-:W4:Y:S01]  /*70f0*/  MUFU.EX2 R137, R137 ;  /* 0x0000008900897308 */ /* 0x000f220000000800 */
[----:B------:R-:W-:Y:S01]  /*7100*/  FADD.FTZ R3, R147, R50 ;  /* 0x0000003293037221 */ /* 0x000fe20000010000 */
[----:B------:R-:W-:-:S03]  /*7110*/  F2FP.BF16.F32.PACK_AB R147, R34, R147 ;  /* 0x000000932293723e */ /* 0x000fc600000010ff */
[----:B------:R-:W-:-:S03]  /*7120*/  FADD.FTZ R50, R34, R3 ;  /* 0x0000000322327221 */ /* 0x000fc60000010000 */
[----:B------:R-:W5:Y:S01]  /*7130*/  MUFU.EX2 R40, R40 ;  /* 0x0000002800287308 */ /* 0x000f620000000800 */
[----:B-1----:R-:W-:Y:S01]  /*7140*/  FADD.FTZ R3, R141, R50 ;  /* 0x000000328d037221 */ /* 0x002fe20000010000 */
[----:B--2---:R-:W-:-:S03]  /*7150*/  F2FP.BF16.F32.PACK_AB R141, R36, R141 ;  /* 0x0000008d248d723e */ /* 0x004fc600000010ff */
[----:B------:R-:W-:-:S03]  /*7160*/  FADD.FTZ R50, R36, R3 ;  /* 0x0000000324327221 */ /* 0x000fc60000010000 */
[----:B------:R-:W1:Y:S01]  /*7170*/  MUFU.EX2 R139, R139 ;  /* 0x0000008b008b7308 */ /* 0x000e620000000800 */
[----:B0-----:R-:W-:Y:S01]  /*7180*/  FADD.FTZ R3, R143, R50 ;  /* 0x000000328f037221 */ /* 0x001fe20000010000 */
[----:B---3--:R-:W-:-:S03]  /*7190*/  F2FP.BF16.F32.PACK_AB R143, R38, R143 ;  /* 0x0000008f268f723e */ /* 0x008fc600000010ff */
[----:B------:R-:W-:Y:S01]  /*71a0*/  FADD.FTZ R50, R38, R3 ;  /* 0x0000000326327221 */ /* 0x000fe20000010000 */
[----:B------:R-:W-:Y:S02]  /*71b0*/  WARPGROUP.DEPBAR.LE gsb0, 0x0 ;  /* 0x00008000000079c5 */ /* 0x000fe40000010000 */
[----:B------:R-:W-:Y:S01]  /*71c0*/  WARPGROUP.ARRIVE ;  /* 0x00000000000079c5 */ /* 0x000fe20000000000 */
[----:B------:R-:W0:Y:S01]  /*71d0*/  MUFU.EX2 R42, R42 ;  /* 0x0000002a002a7308 */ /* 0x000e220000000800 */
[----:B----4-:R-:W-:Y:S01]  /*71e0*/  FADD.FTZ R3, R137, R50 ;  /* 0x0000003289037221 */ /* 0x010fe20000010000 */
[--C-:B------:R-:W-:Y:S01]  /*71f0*/  FFMA.FTZ R129, R66, UR21, -R28.reuse ;  /* 0x0000001542817c23 */ /* 0x100fe2000801081c */
[----:B------:R-:W-:Y:S01]  /*7200*/  FFMA.FTZ R131, R70, UR21, -R28 ;  /* 0x0000001546837c23 */ /* 0x000fe2000801081c */
[----:B------:R-:W-:Y:S01]  /*7210*/  F2FP.BF16.F32.PACK_AB R128, R41, R8 ;  /* 0x000000082980723e */ /* 0x000fe200000010ff */
[----:B------:R-:W-:Y:S01]  /*7220*/  HGMMA.64x64x16.F32.BF16 R88, R124, gdesc[UR4].tnspB, R88, gsb0 ;  /* 0x40e000047c587df0 */ /* 0x000fe20008001858 */
[----:B------:R-:W-:Y:S01]  /*7230*/  UIADD3 UR6, UR10, 0x380, URZ ;  /* 0x000003800a067890 */ /* 0x000fe2000fffe03f */
[C---:B-----5:R-:W-:Y:S01]  /*7240*/  FADD.FTZ R50, R40.reuse, R3 ;  /* 0x0000000328327221 */ /* 0x060fe20000010000 */
[----:B------:R-:W-:Y:S01]  /*7250*/  UMOV UR7, 0x40000040 ;  /* 0x4000004000077882 */ /* 0x000fe20000000000 */
[----:B------:R-:W-:Y:S01]  /*7260*/  MUFU.EX2 R132, R132 ;  /* 0x0000008400847308 */ /* 0x000fe20000000800 */
[----:B------:R-:W-:Y:S01]  /*7270*/  F2FP.BF16.F32.PACK_AB R137, R40, R137 ;  /* 0x000000892889723e */ /* 0x000fe200000010ff */
[----:B-1----:R-:W-:-:S06]  /*7280*/  FADD.FTZ R3, R139, R50 ;  /* 0x000000328b037221 */ /* 0x002fcc0000010000 */
[----:B------:R-:W1:Y:S01]  /*7290*/  MUFU.EX2 R133, R133 ;  /* 0x0000008500857308 */ /* 0x000e620000000800 */
[C---:B0-----:R-:W-:Y:S01]  /*72a0*/  FADD.FTZ R30, R42.reuse, R3 ;  /* 0x000000032a1e7221 */ /* 0x041fe20000010000 */
[----:B------:R-:W-:-:S06]  /*72b0*/  F2FP.BF16.F32.PACK_AB R139, R42, R139 ;  /* 0x0000008b2a8b723e */ /* 0x000fcc00000010ff */
[----:B------:R-:W0:Y:S08]  /*72c0*/  MUFU.EX2 R44, R44 ;  /* 0x0000002c002c7308 */ /* 0x000e300000000800 */
[----:B------:R-:W-:Y:S01]  /*72d0*/  MUFU.EX2 R134, R134 ;  /* 0x0000008600867308 */ /* 0x000fe20000000800 */
[----:B-1----:R-:W-:-:S07]  /*72e0*/  FADD.FTZ R3, R133, R30 ;  /* 0x0000001e85037221 */ /* 0x002fce0000010000 */
[----:B------:R-:W1:Y:S01]  /*72f0*/  MUFU.EX2 R135, R135 ;  /* 0x0000008700877308 */ /* 0x000e620000000800 */
[C---:B0-----:R-:W-:Y:S01]  /*7300*/  FADD.FTZ R30, R44.reuse, R3 ;  /* 0x000000032c1e7221 */ /* 0x041fe20000010000 */
[----:B------:R-:W-:-:S06]  /*7310*/  F2FP.BF16.F32.PACK_AB R133, R44, R133 ;  /* 0x000000852c85723e */ /* 0x000fcc00000010ff */
[----:B------:R-:W0:Y:S08]  /*7320*/  MUFU.EX2 R2, R2 ;  /* 0x0000000200027308 */ /* 0x000e300000000800 */
        /* <DEDUP_REMOVED lines=9> */
[----:B------:R-:W-:Y:S02]  /*73c0*/  WARPGROUP.DEPBAR.LE gsb0, 0x0 ;  /* 0x00008000000079c5 */ /* 0x000fe40000010000 */
[----:B------:R-:W-:Y:S01]  /*73d0*/  WARPGROUP.ARRIVE ;  /* 0x00000000000079c5 */ /* 0x000fe20000000000 */
[----:B------:R-:W-:Y:S01]  /*73e0*/  FFMA.FTZ R125, R74, UR21, -R28 ;  /* 0x000000154a7d7c23 */ /* 0x000fe2000801081c */
[----:B------:R-:W-:Y:S02]  /*73f0*/  F2FP.BF16.F32.PACK_AB R129, R46, R129 ;  /* 0x000000812e81723e */ /* 0x000fe400000010ff */
[----:B------:R-:W-:Y:S01]  /*7400*/  MUFU.EX2 R12, R12 ;  /* 0x0000000c000c7308 */ /* 0x000fe20000000800 */
[----:B0-----:R-:W-:Y:S01]  /*7410*/  FADD.FTZ R3, R131, R30 ;  /* 0x0000001e83037221 */ /* 0x001fe20000010000 */
[----:B------:R-:W-:Y:S01]  /*7420*/  HGMMA.64x64x16.F32.BF16 R88, R120, gdesc[UR4].tnspB, R88, gsb0 ;  /* 0x40e0000478587df0 */ /* 0x000fe20008001858 */
[----:B------:R-:W-:-:S05]  /*7430*/  UIADD3 UR6, UR24, -0x1, URZ ;  /* 0xffffffff18067890 */ /* 0x000fca000fffe03f */
[----:B------:R-:W-:Y:S01]  /*7440*/  MUFU.EX2 R125, R125 ;  /* 0x0000007d007d7308 */ /* 0x000fe20000000800 */
[----:B--2---:R-:W-:Y:S01]  /*7450*/  F2FP.BF16.F32.PACK_AB R130, R49, R10 ;  /* 0x0000000a3182723e */ /* 0x004fe200000010ff */
[----:B------:R-:W-:-:S06]  /*7460*/  UMOV UR24, UR6 ;  /* 0x0000000600187c82 */ /* 0x000fcc0008000000 */
[----:B------:R-:W0:Y:S08]  /*7470*/  MUFU.EX2 R53, R53 ;  /* 0x0000003500357308 */ /* 0x000e300000000800 */
[----:B------:R-:W-:Y:S08]  /*7480*/  MUFU.EX2 R14, R14 ;  /* 0x0000000e000e7308 */ /* 0x000ff00000000800 */
[----:B------:R-:W-:Y:S01]  /*7490*/  MUFU.EX2 R78, R78 ;  /* 0x0000004e004e7308 */ /* 0x000fe20000000800 */
[----:B0-----:R-:W-:-:S07]  /*74a0*/  F2FP.BF16.F32.PACK_AB R124, R53, R12 ;  /* 0x0000000c357c723e */ /* 0x001fce00000010ff */
[----:B------:R-:W0:Y:S08]  /*74b0*/  MUFU.EX2 R57, R57 ;  /* 0x0000003900397308 */ /* 0x000e300000000800 */
[----:B------:R-:W1:Y:S08]  /*74c0*/  MUFU.EX2 R79, R79 ;  /* 0x0000004f004f7308 */ /* 0x000e700000000800 */
[----:B------:R-:W-:Y:S01]  /*74d0*/  MUFU.EX2 R20, R20 ;  /* 0x0000001400147308 */ /* 0x000fe20000000800 */
[----:B0-----:R-:W-:-:S07]  /*74e0*/  F2FP.BF16.F32.PACK_AB R126, R57, R14 ;  /* 0x0000000e397e723e */ /* 0x001fce00000010ff */
[----:B------:R-:W-:Y:S01]  /*74f0*/  MUFU.EX2 R82, R82 ;  /* 0x0000005200527308 */ /* 0x000fe20000000800 */
[----:B-1----:R-:W-:-:S07]  /*7500*/  F2FP.BF16.F32.PACK_AB R127, R79, R78 ;  /* 0x0000004e4f7f723e */ /* 0x002fce00000010ff */
        /* <DEDUP_REMOVED lines=8> */
[-C--:B------:R-:W-:Y:S01]  /*7590*/  FMUL.FTZ R95, R95, R7.reuse ;  /* 0x000000075f5f7220 */ /* 0x080fe20000410000 */
[-C--:B------:R-:W-:Y:S01]  /*75a0*/  FMUL.FTZ R98, R98, R7.reuse ;  /* 0x0000000762627220 */ /* 0x080fe20000410000 */
[-C--:B------:R-:W-:Y:S01]  /*75b0*/  FMUL.FTZ R99, R99, R7.reuse ;  /* 0x0000000763637220 */ /* 0x080fe20000410000 */
[----:B--2---:R-:W-:Y:S01]  /*75c0*/  IMAD.U32 R31, RZ, RZ, UR22 ;  /* 0x00000016ff1f7e24 */ /* 0x004fe2000f8e00ff */
        /* <DEDUP_REMOVED lines=9> */
[----:B-1----:R-:W-:-:S02]  /*7660*/  @!P1 VIADD R27, R31, 0x16860 ;  /* 0x000168601f1b9836 */ /* 0x002fc40000000000 */
[-C--:B------:R-:W-:Y:S01]  /*7670*/  FMUL.FTZ R111, R111, R7.reuse ;  /* 0x000000076f6f7220 */ /* 0x080fe20000410000 */
[-C--:B------:R-:W-:Y:S01]  /*7680*/  FMUL.FTZ R114, R114, R7.reuse ;  /* 0x0000000772727220 */ /* 0x080fe20000410000 */
[-C--:B------:R-:W-:Y:S01]  /*7690*/  FMUL.FTZ R115, R115, R7.reuse ;  /* 0x0000000773737220 */ /* 0x080fe20000410000 */
[-C--:B------:R-:W-:Y:S01]  /*76a0*/  FMUL.FTZ R118, R118, R7.reuse ;  /* 0x0000000776767220 */ /* 0x080fe20000410000 */
[----:B------:R-:W-:Y:S01]  /*76b0*/  @!P1 PRMT R31, RZ, 0x654, R27 ;  /* 0x00000654ff1f9816 */ /* 0x000fe2000000001b */
[----:B------:R-:W-:Y:S01]  /*76c0*/  FADD.FTZ R27, R13, R48 ;  /* 0x000000300d1b7221 */ /* 0x000fe20000010000 */
[----:B------:R-:W1:Y:S01]  /*76d0*/  MUFU.EX2 R5, R85 ;  /* 0x0000005500057308 */ /* 0x000e620000000800 */
[----:B------:R-:W-:Y:S01]  /*76e0*/  FMUL.FTZ R119, R119, R7 ;  /* 0x0000000777777220 */ /* 0x000fe20000410000 */
[----:B------:R2:W-:Y:S01]  /*76f0*/  @!P1 SYNCS.ARRIVE.TRANS64.RED.A1T0 RZ, [R31+URZ], RZ ;  /* 0x000000ff1fff99a7 */ /* 0x0005e2000810043f */
[----:B------:R-:W-:Y:S01]  /*7700*/  FADD.FTZ R48, R144, R27 ;  /* 0x0000001b90307221 */ /* 0x000fe20000010000 */
[----:B------:R-:W-:Y:S01]  /*7710*/  F2FP.BF16.F32.PACK_AB R144, R11, R144 ;  /* 0x000000900b90723e */ /* 0x000fe200000010ff */
[----:B------:R-:W-:Y:S01]  /*7720*/  FMUL.FTZ R88, R88, R4 ;  /* 0x0000000458587220 */ /* 0x000fe20000410000 */
[----:B0-----:R-:W-:Y:S01]  /*7730*/  F2FP.BF16.F32.PACK_AB R120, R61, R20 ;  /* 0x000000143d78723e */ /* 0x001fe200000010ff */
[----:B------:R-:W-:Y:S01]  /*7740*/  FADD.FTZ R27, R11, R48 ;  /* 0x000000300b1b7221 */ /* 0x000fe20000010000 */
[--C-:B------:R-:W-:Y:S01]  /*7750*/  FFMA.FTZ R48, R71, UR21, -R28.reuse ;  /* 0x0000001547307c23 */ /* 0x100fe2000801081c */
[----:B------:R-:W-:Y:S01]  /*7760*/  FFMA.FTZ R28, R87, UR21, -R28 ;  /* 0x00000015571c7c23 */ /* 0x000fe2000801081c */
[----:B---3--:R-:W-:Y:S01]  /*7770*/  F2FP.BF16.F32.PACK_AB R121, R83, R82 ;  /* 0x000000525379723e */ /* 0x008fe200000010ff */
[----:B------:R-:W-:Y:S01]  /*7780*/  FADD.FTZ R52, R146, R27 ;  /* 0x0000001b92347221 */ /* 0x000fe20000010000 */
[----:B------:R-:W-:Y:S01]  /*7790*/  F2FP.BF16.F32.PACK_AB R146, R15, R146 ;  /* 0x000000920f92723e */ /* 0x000fe200000010ff */
[----:B------:R-:W-:Y:S01]  /*77a0*/  MUFU.EX2 R123, R28 ;  /* 0x0000001c007b7308 */ /* 0x000fe20000000800 */
[-C--:B------:R-:W-:Y:S01]  /*77b0*/  FMUL.FTZ R89, R89, R4.reuse ;  /* 0x0000000459597220 */ /* 0x080fe20000410000 */
[----:B------:R-:W-:Y:S01]  /*77c0*/  FADD.FTZ R27, R15, R52 ;  /* 0x000000340f1b7221 */ /* 0x000fe20000010000 */
[----:B------:R-:W-:Y:S01]  /*77d0*/  FMUL.FTZ R92, R92, R4 ;  /* 0x000000045c5c7220 */ /* 0x000fe20000410000 */
[----:B-1----:R-:W-:Y:S01]  /*77e0*/  F2FP.BF16.F32.PACK_AB R122, R5, R24 ;  /* 0x00000018057a723e */ /* 0x002fe200000010ff */
[----:B------:R-:W-:Y:S01]  /*77f0*/  FMUL.FTZ R93, R93, R4 ;  /* 0x000000045d5d7220 */ /* 0x000fe20000410000 */
[----:B------:R-:W-:Y:S01]  /*7800*/  FADD.FTZ R52, R140, R27 ;  /* 0x0000001b8c347221 */ /* 0x000fe20000010000 */
[C---:B------:R-:W-:Y:S01]  /*7810*/  F2FP.BF16.F32.PACK_AB R140, R21.reuse, R140 ;  /* 0x0000008c158c723e */ /* 0x040fe200000010ff */
[----:B------:R-:W0:Y:S01]  /*7820*/  MUFU.EX2 R48, R48 ;  /* 0x0000003000307308 */ /* 0x000e220000000800 */
        /* <DEDUP_REMOVED lines=16> */
[C---:B0-----:R-:W-:Y:S01]  /*7930*/  FADD.FTZ R30, R48.reuse, R3 ;  /* 0x00000003301e7221 */ /* 0x041fe20000010000 */
[----:B------:R-:W-:Y:S01]  /*7940*/  FADD.FTZ R9, R25, R52 ;  /* 0x0000003419097221 */ /* 0x000fe20000010000 */
[----:B------:R-:W-:Y:S01]  /*7950*/  F2FP.BF16.F32.PACK_AB R131, R48, R131 ;  /* 0x000000833083723e */ /* 0x000fe200000010ff */
[----:B------:R-:W-:Y:S01]  /*7960*/  FMUL.FTZ R116, R116, R4 ;  /* 0x0000000474747220 */ /* 0x000fe20000410000 */
[----:B------:R-:W-:Y:S01]  /*7970*/  FADD.FTZ R3, R125, R30 ;  /* 0x0000001e7d037221 */ /* 0x000fe20000010000 */
[----:B------:R-:W-:Y:S01]  /*7980*/  FADD.FTZ R26, R138, R9 ;  /* 0x000000098a1a7221 */ /* 0x000fe20000010000 */
[----:B------:R-:W-:Y:S01]  /*7990*/  F2FP.BF16.F32.PACK_AB R138, R33, R138 ;  /* 0x0000008a218a723e */ /* 0x000fe200000010ff */
[----:B------:R-:W-:Y:S01]  /*79a0*/  FMUL.FTZ R117, R117, R4 ;  /* 0x0000000475757220 */ /* 0x000fe20000410000 */
[----:B------:R-:W-:-:S02]  /*79b0*/  IMAD.MOV.U32 R7, RZ, RZ, R0 ;  /* 0x000000ffff077224 */ /* 0x000fc400078e0000 */
[----:B------:R-:W-:Y:S02]  /*79c0*/  FADD.FTZ R9, R33, R26 ;  /* 0x0000001a21097221 */ /* 0x000fe40000010000 */
[----:B------:R-:W0:Y:S02]  /*79d0*/  MUFU.EX2 R26, R75 ;  /* 0x0000004b001a7308 */ /* 0x000e240000000800 */
[----:B------:R-:W-:Y:S01]  /*79e0*/  FADD.FTZ R32, R132, R9 ;  /* 0x0000000984207221 */ /* 0x000fe20000010000 */
[----:B------:R-:W-:-:S03]  /*79f0*/  F2FP.BF16.F32.PACK_AB R132, R45, R132 ;  /* 0x000000842d84723e */ /* 0x000fc600000010ff */
[----:B------:R-:W-:-:S04]  /*7a00*/  FADD.FTZ R9, R45, R32 ;  /* 0x000000202d097221 */ /* 0x000fc80000010000 */
[----:B------:R-:W-:Y:S01]  /*7a10*/  FADD.FTZ R32, R134, R9 ;  /* 0x0000000986207221 */ /* 0x000fe20000010000 */
[----:B------:R-:W-:-:S03]  /*7a20*/  F2FP.BF16.F32.PACK_AB R134, R37, R134 ;  /* 0x000000862586723e */ /* 0x000fc600000010ff */
[----:B------:R-:W-:Y:S01]  /*7a30*/  FADD.FTZ R9, R37, R32 ;  /* 0x0000002025097221 */ /* 0x000fe20000010000 */
[----:B0-----:R-:W-:-:S03]  /*7a40*/  FADD.FTZ R3, R26, R3 ;  /* 0x000000031a037221 */ /* 0x001fc60000010000 */
        /* <DEDUP_REMOVED lines=20> */
[----:B------:R-:W-:Y:S01]  /*7b90*/  IMAD.MOV.U32 R5, RZ, RZ, R6 ;  /* 0x000000ffff057224 */ /* 0x000fe200078e0006 */
[----:B--2---:R-:W-:Y:S06]  /*7ba0*/  @P2 BRA `(.L_x_12198) ;  /* 0xffffffe000e42947 */ /* 0x004fec000383ffff */
.L_x_12189:
[----:B------:R-:W-:Y:S06]  /*7bb0*/  BAR.ARV 0x8, 0x1a0 ;  /* 0x0206800000007b1d */ /* 0x000fec0000002000 */
[----:B------:R-:W-:Y:S05]  /*7bc0*/  @!P0 BRA `(.L_x_12199) ;  /* 0x0000000000048947 */ /* 0x000fea0003800000 */
[----:B------:R-:W-:Y:S01]  /*7bd0*/  BPT.TRAP 0x1 ;  /* 0x000000040000795c */ /* 0x000fe20000300000 */
.L_x_12199:
[----:B------:R-:W-:Y:S01]  /*7be0*/  ULEA UR5, UR37, UR41, 0x3 ;  /* 0x0000002925057291 */ /* 0x000fe2000f8e183f */
[----:B------:R-:W-:-:S05]  /*7bf0*/  IMAD.U32 R4, RZ, RZ, UR40 ;  /* 0x00000028ff047e24 */ /* 0x000fca000f8e00ff */
[----:B------:R-:W-:-:S04]  /*7c00*/  SHF.L.U32 R4, R4, 0x1f, RZ ;  /* 0x0000001f04047819 */ /* 0x000fc800000006ff */
[----:B------:R0:W1:Y:S01]  /*7c10*/  SYNCS.PHASECHK.TRANS64.TRYWAIT P2, [UR5+0x16850], R4 ;  /* 0x01685004ff0075a7 */ /* 0x0000620008040145 */
[----:B------:R-:W-:Y:S05]  /*7c20*/  @!P0 BRA `(.L_x_12200) ;  /* 0x0000000000048947 */ /* 0x000fea0003800000 */
[----:B------:R-:W-:Y:S01]  /*7c30*/  BPT.TRAP 0x1 ;  /* 0x000000040000795c */ /* 0x000fe20000300000 */
.L_x_12200:
[----:B-1----:R-:W-:Y:S05]  /*7c40*/  @P2 BRA `(.L_x_12201) ;  /* 0x0000000000082947 */ /* 0x002fea0003800000 */
[----:B------:R-:W1:Y:S02]  /*7c50*/  SYNCS.PHASECHK.TRANS64.TRYWAIT P0, [UR5+0x16850], R4 ;  /* 0x01685004ff0075a7 */ /* 0x000e640008000145 */
[----:B-1----:R-:W-:Y:S05]  /*7c60*/  @!P0 BRA `(.L_x_12202) ;  /* 0x0000006400788947 */ /* 0x002fea0003800000 */
.L_x_12201:
        /* <DEDUP_REMOVED lines=9> */
[----:B------:R-:W-:-:S03]  /*7d00*/  IMAD.U32 R12, RZ, RZ, UR21 ;  /* 0x00000015ff0c7e24 */ /* 0x000fc6000f8e00ff */
[----:B------:R-:W-:Y:S02]  /*7d10*/  ULEA UR4, UR37, UR4, 0xa ;  /* 0x0000000425047291 */ /* 0x000fe4000f8e503f */
        /* <DEDUP_REMOVED lines=9> */
[----:B0-----:R-:W-:-:S02]  /*7db0*/  FADD.FTZ R4, R4, R3 ;  /* 0x0000000304047221 */ /* 0x001fc40000010000 */
[----:B------:R-:W0:Y:S01]  /*7dc0*/  SHFL.BFLY PT, R8, R7, 0x1, 0x1f ;  /* 0x0c201f0007087f89 */ /* 0x000e2200000e0000 */
[----:B------:R-:W-:-:S03]  /*7dd0*/  IMAD.MOV.U32 R3, RZ, RZ, -0x800000 ;  /* 0xff800000ff037424 */ /* 0x000fc600078e00ff */
[----:B------:R-:W1:Y:S01]  /*7de0*/  SHFL.BFLY PT, R5, R4, 0x1, 0x1f ;  /* 0x0c201f0004057f89 */ /* 0x000e6200000e0000 */
[----:B0-----:R-:W-:Y:S01]  /*7df0*/  FADD.FTZ R11, R7, R8 ;  /* 0x00000008070b7221 */ /* 0x001fe20000010000 */
[----:B------:R-:W-:Y:S02]  /*7e00*/  IMAD.U32 R7, RZ, RZ, UR5 ;  /* 0x00000005ff077e24 */ /* 0x000fe4000f8e00ff */
[----:B-1----:R-:W-:Y:S02]  /*7e10*/  FADD.FTZ R10, R4, R5 ;  /* 0x00000005040a7221 */ /* 0x002fe40000010000 */
[----:B------:R-:W-:Y:S01]  /*7e20*/  FSETP.NE.FTZ.AND P2, PT, R11, RZ, PT ;  /* 0x000000ff0b00720b */ /* 0x000fe20003f55000 */
[----:B------:R-:W-:Y:S02]  /*7e30*/  IMAD.MOV.U32 R4, RZ, RZ, RZ ;  /* 0x000000ffff047224 */ /* 0x000fe400078e00ff */
[----:B------:R-:W-:Y:S01]  /*7e40*/  @!P1 VIADD R7, R7, 0x16860 ;  /* 0x0001686007079836 */ /* 0x000fe20000000000 */
[----:B------:R-:W-:Y:S01]  /*7e50*/  FSETP.NE.FTZ.AND P0, PT, R10, RZ, PT ;  /* 0x000000ff0a00720b */ /* 0x000fe20003f15000 */
[----:B------:R-:W-:-:S03]  /*7e60*/  IMAD.U32 R5, RZ, RZ, UR21 ;  /* 0x00000015ff057e24 */ /* 0x000fc6000f8e00ff */
[----:B------:R-:W-:-:S05]  /*7e70*/  @!P1 PRMT R7, RZ, 0x654, R7 ;  /* 0x00000654ff079816 */ /* 0x000fca0000000007 */
[----:B------:R-:W0:Y:S04]  /*7e80*/  @P2 MUFU.LG2 R9, R11 ;  /* 0x0000000b00092308 */ /* 0x000e280000000c00 */
[----:B------:R-:W-:-:S04]  /*7e90*/  @P0 FMUL.FTZ R5, R5, 0.69314718246459960938 ;  /* 0x3f31721805050820 */ /* 0x000fc80000410000 */
[----:B------:R-:W1:Y:S08]  /*7ea0*/  @P0 MUFU.LG2 R8, R10 ;  /* 0x0000000a00080308 */ /* 0x000e700000000c00 */
[----:B------:R2:W3:Y:S01]  /*7eb0*/  @P0 MUFU.RCP R21, R10 ;  /* 0x0000000a00150308 */ /* 0x0004e20000001000 */
[----:B0-----:R-:W-:-:S07]  /*7ec0*/  @P2 FMUL.FTZ R9, R9, 0.69314718246459960938 ;  /* 0x3f31721809092820 */ /* 0x001fce0000410000 */
[----:B------:R-:W0:Y:S01]  /*7ed0*/  @P2 MUFU.RCP R4, R11 ;  /* 0x0000000b00042308 */ /* 0x000e220000001000 */
[----:B--2---:R-:W-:Y:S01]  /*7ee0*/  @P2 FMUL.FTZ R10, R12, 0.69314718246459960938 ;  /* 0x3f3172180c0a2820 */ /* 0x004fe20000410000 */
[----:B------:R-:W-:Y:S02]  /*7ef0*/  WARPGROUP.DEPBAR.LE gsb0, 0x0 ;  /* 0x00008000000079c5 */ /* 0x000fe40000010000 */
[----:B------:R-:W-:Y:S01]  /*7f00*/  WARPGROUP.ARRIVE ;  /* 0x00000000000079c5 */ /* 0x000fe20000000000 */
[----:B-1----:R-:W-:Y:S01]  /*7f10*/  @P0 FMUL.FTZ R8, R8, 0.69314718246459960938 ;  /* 0x3f31721808080820 */ /* 0x002fe20000410000 */
[----:B------:R-:W-:-:S03]  /*7f20*/  @P2 FFMA.FTZ R2, R10, R6, R9 ;  /* 0x000000060a022223 */ /* 0x000fc60000010009 */
[----:B------:R-:W-:Y:S01]  /*7f30*/  @P0 FFMA.FTZ R3, R5, R0, R8 ;  /* 0x0000000005030223 */ /* 0x000fe20000010008 */
[----:B------:R-:W-:Y:S01]  /*7f40*/  HGMMA.64x64x16.F32.BF16 R88, R144, gdesc[UR4].tnspB, R88, gsb0 ;  /* 0x40e0000490587df0 */ /* 0x000fe20008001858 */
[----:B------:R-:W-:Y:S01]  /*7f50*/  UIADD3 UR6, UR4, 0x100, URZ ;  /* 0x0000010004067890 */ /* 0x000fe2000fffe03f */
[----:B------:R-:W-:Y:S01]  /*7f60*/  PLOP3.LUT P0, PT, PT, PT, PT, 0x8, 0x0 ;  /* 0x000000000000781c */ /* 0x000fe20003f0e170 */
        /* <DEDUP_REMOVED lines=50> */
[-C--:B0-----:R-:W-:Y:S01]  /*8290*/  FMUL.FTZ R51, R90, R4.reuse ;  /* 0x000000045a337220 */ /* 0x081fe20000410000 */
        /* <DEDUP_REMOVED lines=15> */
.L_x_12172:
        /* <DEDUP_REMOVED lines=18> */
[----:B------:R-:W-:Y:S02]  /*84b0*/  UISETP.NE.AND.EX UP0, UPT, UR9, URZ, UPT, UP0 ;  /* 0x0000003f0900728c */ /* 0x000fe4000bf05300 */
[----:B------:R-:W-:-:S02]  /*84c0*/  UISETP.NE.U32.AND UP1, UPT, UR6, URZ, UPT ;  /* 0x0000003f0600728c */ /* 0x000fc4000bf25070 */
[----:B------:R-:W-:Y:S02]  /*84d0*/  USHF.L.U32 UR10, UR46, 0x2, URZ ;  /* 0x000000022e0a7899 */ /* 0x000fe4000800063f */
[----:B------:R-:W-:Y:S02]  /*84e0*/  UISETP.NE.AND.EX UP1, UPT, UR7, URZ, UPT, UP1 ;  /* 0x0000003f0700728c */ /* 0x000fe4000bf25310 */
[----:B------:R-:W-:Y:S02]  /*84f0*/  USHF.L.U64.HI UR11, UR46, 0x2, UR45 ;  /* 0x000000022e0b7899 */ /* 0x000fe4000801022d */
[----:B------:R-:W-:Y:S02]  /*8500*/  UIADD3 UR4, UP2, UR10, UR6, URZ ;  /* 0x000000060a047290 */ /* 0x000fe4000ff5e03f */
[----:B------:R-:W-:Y:S02]  /*8510*/  @UP0 UIADD3 UR6, UP3, UR10, UR8, URZ ;  /* 0x000000080a060290 */ /* 0x000fe4000ff7e03f */
[----:B------:R-:W-:-:S02]  /*8520*/  UIADD3.X UR8, UR11, UR7, URZ, UP2, !UPT ;  /* 0x000000070b087290 */ /* 0x000fc400097fe43f */
[----:B------:R-:W-:Y:S01]  /*8530*/  @UP0 UIADD3.X UR7, UR11, UR9, URZ, UP3, !UPT ;  /* 0x000000090b070290 */ /* 0x000fe20009ffe43f */
[----:B------:R-:W-:Y:S02]  /*8540*/  MOV R12, R0 ;  /* 0x00000000000c7202 */ /* 0x000fe40000000f00 */
[----:B0-----:R-:W-:-:S03]  /*8550*/  MOV R13, R5 ;  /* 0x00000005000d7202 */ /* 0x001fc60000000f00 */
[----:B------:R-:W-:Y:S01]  /*8560*/  IMAD.WIDE R4, R154, 0x2, R12 ;  /* 0x000000029a047825 */ /* 0x000fe200078e020c */
[----:B------:R-:W-:Y:S02]  /*8570*/  BAR.SYNC.DEFER_BLOCKING 0x1, 0x180 ;  /* 0x0046000000007b1d */ /* 0x000fe40000010000 */
[C---:B------:R-:W-:Y:S02]  /*8580*/  IADD3 R11, P1, R4.reuse, 0x40, RZ ;  /* 0x00000040040b7810 */ /* 0x040fe40007f3e0ff */
[C---:B------:R-:W-:Y:S02]  /*8590*/  IADD3 R15, P0, R4.reuse, 0x60, RZ ;  /* 0x00000060040f7810 */ /* 0x040fe40007f1e0ff */
[C---:B------:R-:W-:Y:S02]  /*85a0*/  IADD3 R29, P2, R4.reuse, 0x20, RZ ;  /* 0x00000020041d7810 */ /* 0x040fe40007f5e0ff */
        /* <DEDUP_REMOVED lines=14> */
[----:B------:R-:W-:Y:S02]  /*8690*/  LOP3.LUT R14, R28, R29, RZ, 0x3c, !PT ;  /* 0x0000001d1c0e7212 */ /* 0x000fe400078e3cff */
[----:B------:R-:W-:Y:S02]  /*86a0*/  MOV R30, R4 ;  /* 0x00000004001e7202 */ /* 0x000fe40000000f00 */
[----:B------:R-:W-:-:S02]  /*86b0*/  F2FP.BF16.F32.PACK_AB R4, R52, R53 ;  /* 0x000000353404723e */ /* 0x000fc400000010ff */
[----:B------:R-:W-:Y:S02]  /*86c0*/  F2FP.BF16.F32.PACK_AB R5, R50, R51 ;  /* 0x000000333205723e */ /* 0x000fe400000010ff */
[----:B------:R-:W-:Y:S02]  /*86d0*/  MOV R28, R8 ;  /* 0x00000008001c7202 */ /* 0x000fe40000000f00 */
[----:B------:R-:W-:Y:S01]  /*86e0*/  MOV R29, R10 ;  /* 0x0000000a001d7202 */ /* 0x000fe20000000f00 */
[----:B------:R0:W-:Y:S01]  /*86f0*/  STSM.16.M88.4 [R30], R4 ;  /* 0x000000041e007844 */ /* 0x0001e20000000200 */
        /* <DEDUP_REMOVED lines=8> */
[----:B------:R-:W-:Y:S01]  /*8780*/  F2FP.BF16.F32.PACK_AB R43, R33, R34 ;  /* 0x00000022212b723e */ /* 0x000fe200000010ff */
[----:B0-----:R-:W-:Y:S01]  /*8790*/  IMAD.U32 R6, RZ, RZ, UR6 ;  /* 0x00000006ff067e24 */ /* 0x001fe2000f8e00ff */
[----:B------:R-:W-:Y:S01]  /*87a0*/  F2FP.BF16.F32.PACK_AB R33, R25, R26 ;  /* 0x0000001a1921723e */ /* 0x000fe200000010ff */
[----:B------:R-:W-:Y:S01]  /*87b0*/  IMAD.U32 R4, RZ, RZ, UR4 ;  /* 0x00000004ff047e24 */ /* 0x000fe2000f8e00ff */
[----:B------:R-:W-:Y:S01]  /*87c0*/  F2FP.BF16.F32.PACK_AB R34, R21, R24 ;  /* 0x000000181522723e */ /* 0x000fe200000010ff */
[----:B------:R1:W-:Y:S01]  /*87d0*/  STSM.16.M88.4 [R29], R40 ;  /* 0x000000281d007844 */ /* 0x0003e20000000200 */
[----:B------:R-:W-:Y:S01]  /*87e0*/  F2FP.BF16.F32.PACK_AB R35, R119, R20 ;  /* 0x000000147723723e */ /* 0x000fe200000010ff */
[----:B------:R-:W-:Y:S01]  /*87f0*/  IMAD.U32 R5, RZ, RZ, UR8 ;  /* 0x00000008ff057e24 */ /* 0x000fe2000f8e00ff */
[----:B------:R-:W-:Y:S01]  /*8800*/  PLOP3.LUT P0, PT, PT, PT, UP1, 0x80, 0x0 ;  /* 0x000000000000781c */ /* 0x000fe20003f0f018 */
[----:B------:R-:W-:Y:S01]  /*8810*/  IMAD.U32 R7, RZ, RZ, UR7 ;  /* 0x00000007ff077e24 */ /* 0x000fe2000f8e00ff */
[----:B------:R-:W-:Y:S01]  /*8820*/  PLOP3.LUT P1, PT, PT, PT, UP0, 0x80, 0x0 ;  /* 0x000000000000781c */ /* 0x000fe20003f2f008 */
[----:B------:R1:W-:Y:S01]  /*8830*/  STSM.16.M88.4 [R28], R32 ;  /* 0x000000201c007844 */ /* 0x0003e20000000200 */
[----:B------:R-:W-:Y:S09]  /*8840*/  BAR.SYNC.DEFER_BLOCKING 0x1, 0x180 ;  /* 0x0046000000007b1d */ /* 0x000ff20000010000 */
[----:B------:R-:W2:Y:S04]  /*8850*/  @P0 LDG.E R14, desc[UR38][R4.64] ;  /* 0x00000026040e0981 */ /* 0x000ea8000c1e1900 */
[----:B------:R-:W3:Y:S01]  /*8860*/  @P1 LDG.E R6, desc[UR38][R6.64] ;  /* 0x0000002606061981 */ /* 0x000ee2000c1e1900 */
[----:B------:R-:W-:Y:S01]  /*8870*/  UMOV UR4, URZ ;  /* 0x0000003f00047c82 */ /* 0x000fe20008000000 */
[----:B------:R-:W-:Y:S01]  /*8880*/  ULDC UR10, c[0x0][0xa88] ;  /* 0x0002a200000a7ab9 */ /* 0x000fe20000000800 */
[----:B--2---:R-:W-:-:S02]  /*8890*/  @P0 R2UR UR4, R14 ;  /* 0x000000000e0402ca */ /* 0x004fc400000e0000 */
[----:B---3--:R-:W-:Y:S01]  /*88a0*/  @P1 R2UR UR10, R6 ;  /* 0x00000000060a12ca */ /* 0x008fe200000e0000 */
[----:B-1----:R-:W-:-:S14]  /*88b0*/  @P1 BRA `(.L_x_12205) ;  /* 0x0000000000181947 */ /* 0x002fdc0003800000 */
[----:B------:R-:W-:Y:S05]  /*88c0*/  @!P0 BRA `(.L_x_12205) ;  /* 0x0000000000148947 */ /* 0x000fea0003800000 */
[----:B------:R-:W2:Y:S04]  /*88d0*/  LDG.E R7, desc[UR38][R4.64] ;  /* 0x0000002604077981 */ /* 0x000ea8000c1e1900 */
[----:B------:R-:W3:Y:S01]  /*88e0*/  LDG.E R6, desc[UR38][R4.64+0x4] ;  /* 0x0000042604067981 */ /* 0x000ee2000c1e1900 */
[----:B--2---:R-:W-:Y:S02]  /*88f0*/  R2UR UR6, R7 ;  /* 0x00000000070672ca */ /* 0x004fe400000e0000 */
[----:B---3--:R-:W-:-:S13]  /*8900*/  R2UR UR10, R6 ;  /* 0x00000000060a72ca */ /* 0x008fda00000e0000 */
[----:B------:R-:W-:-:S12]  /*8910*/  UIADD3 UR10, -UR6, UR10, URZ ;  /* 0x0000000a060a7290 */ /* 0x000fd8000fffe13f */
.L_x_12205:
[----:B------:R-:W-:Y:S01]  /*8920*/  USHF.R.S32.HI UR14, URZ, 0x1f, UR44 ;  /* 0x0000001f3f0e7899 */ /* 0x000fe2000801142c */
[----:B------:R-:W-:Y:S01]  /*8930*/  IMAD.U32 R4, RZ, RZ, UR43 ;  /* 0x0000002bff047e24 */ /* 0x000fe2000f8e00ff */
[----:B------:R-:W-:Y:S01]  /*8940*/  ULDC.64 UR12, c[0x0][0xb70] ;  /* 0x0002dc00000c7ab9 */ /* 0x000fe20000000a00 */
[----:B------:R-:W-:Y:S01]  /*8950*/  USHF.R.S32.HI UR9, URZ, 0x1f, UR4 ;  /* 0x0000001f3f097899 */ /* 0x000fe20008011404 */
[----:B------:R-:W-:Y:S01]  /*8960*/  IMAD R5, R16, 0x40, R22 ;  /* 0x0000004010057824 */ /* 0x000fe200078e0216 */
[----:B------:R-:W-:Y:S01]  /*8970*/  UIMAD UR11, UR14, UR12, URZ ;  /* 0x0000000c0e0b72a4 */ /* 0x000fe2000f8e023f */
[----:B------:R-:W-:Y:S01]  /*8980*/  IMAD R7, R4, 0xc0, R19 ;  /* 0x000000c004077824 */ /* 0x000fe200078e0213 */
[----:B------:R-:W-:Y:S01]  /*8990*/  UMOV UR8, UR4 ;  /* 0x0000000400087c82 */ /* 0x000fe20008000000 */
[----:B------:R-:W-:Y:S01]  /*89a0*/  USEL UR45, UR45, URZ, !UP1 ;  /* 0x0000003f2d2d7287 */ /* 0x000fe2000c800000 */
[----:B------:R-:W-:Y:S01]  /*89b0*/  IMAD.WIDE R12, R5, 0x2, R12 ;  /* 0x00000002050c7825 */ /* 0x000fe200078e020c */
[----:B------:R-:W-:Y:S01]  /*89c0*/  UIMAD.WIDE.U32 UR6, UR44, UR12, UR8 ;  /* 0x0000000c2c0672a5 */ /* 0x000fe2000f8e0008 */
[----:B------:R-:W-:Y:S01]  /*89d0*/  SHF.R.S32.HI R4, RZ, 0x1f, R7 ;  /* 0x0000001fff047819 */ /* 0x000fe20000011407 */
[----:B------:R-:W-:Y:S01]  /*89e0*/  UIMAD UR11, UR44, UR13, UR11 ;  /* 0x0000000d2c0b72a4 */ /* 0x000fe2000f8e020b */
[----:B------:R-:W-:Y:S01]  /*89f0*/  LOP3.LUT P0, RZ, R152, 0x3, RZ, 0xc0, !PT ;  /* 0x0000000398ff7812 */ /* 0x000fe2000780c0ff */
[----:B------:R-:W-:Y:S01]  /*8a00*/  USEL UR46, UR46, URZ, !UP1 ;  /* 0x0000003f2e2e7287 */ /* 0x000fe2000c800000 */
[C---:B------:R-:W-:Y:S01]  /*8a10*/  IADD3 R11, P3, R12.reuse, 0x3000, RZ ;  /* 0x000030000c0b7810 */ /* 0x040fe20007f7e0ff */
[----:B------:R-:W-:Y:S01]  /*8a20*/  ULDC.64 UR12, c[0x0][0xb78] ;  /* 0x0002de00000c7ab9 */ /* 0x000fe20000000a00 */
[----:B------:R-:W-:Y:S01]  /*8a30*/  UIADD3 UR7, UR7, UR11, URZ ;  /* 0x0000000b07077290 */ /* 0x000fe2000fffe03f */
[----:B------:R-:W-:Y:S01]  /*8a40*/  LOP3.LUT R25, R12, 0x380, RZ, 0xc0, !PT ;  /* 0x000003800c197812 */ /* 0x000fe200078ec0ff */
[----:B------:R-:W-:-:S02]  /*8a50*/  UIMAD UR8, UR45, UR12, URZ ;  /* 0x0000000c2d0872a4 */ /* 0x000fc4000f8e023f */
[----:B------:R-:W-:Y:S01]  /*8a60*/  UIMAD.WIDE.U32 UR6, UR46, UR12, UR6 ;  /* 0x0000000c2e0672a5 */ /* 0x000fe2000f8e0006 */
[----:B------:R-:W-:Y:S01]  /*8a70*/  SHF.R.U64 R25, R25, 0x3, RZ ;  /* 0x0000000319197819 */ /* 0x000fe200000012ff */
[----:B------:R-:W-:-:S03]  /*8a80*/  UIMAD UR8, UR46, UR13, UR8 ;  /* 0x0000000d2e0872a4 */ /* 0x000fc6000f8e0208 */
[----:B------:R-:W-:Y:S01]  /*8a90*/  ULDC.64 UR12, c[0x0][0xaa0] ;  /* 0x0002a800000c7ab9 */ /* 0x000fe20000000a00 */
[----:B------:R-:W-:Y:S02]  /*8aa0*/  IADD3 R6, P1, R7, UR6, RZ ;  /* 0x0000000607067c10 */ /* 0x000fe4000ff3e0ff */
[----:B------:R-:W-:Y:S01]  /*8ab0*/  IMAD.U32 R9, RZ, RZ, UR8 ;  /* 0x00000008ff097e24 */ /* 0x000fe2000f8e00ff */
[----:B------:R-:W-:Y:S01]  /*8ac0*/  LOP3.LUT R24, R25, R12, RZ, 0x3c, !PT ;  /* 0x0000000c19187212 */ /* 0x000fe200078e3cff */
[----:B------:R-:W-:-:S03]  /*8ad0*/  IMAD.MOV.U32 R25, RZ, RZ, R13 ;  /* 0x000000ffff197224 */ /* 0x000fc600078e000d */
[----:B------:R-:W-:Y:S01]  /*8ae0*/  IADD3.X R5, R4, UR7, R9, P1, !PT ;  /* 0x0000000704057c10 */ /* 0x000fe20008ffe409 */
[----:B------:R-:W-:Y:S01]  /*8af0*/  ULDC.64 UR6, c[0x0][0xb40] ;  /* 0x0002d00000067ab9 */ /* 0x000fe20000000a00 */
[C---:B------:R-:W-:Y:S01]  /*8b00*/  VIADD R4, R7.reuse, 0x8 ;  /* 0x0000000807047836 */ /* 0x040fe20000000000 */
[C---:B------:R-:W-:Y:S01]  /*8b10*/  LEA R28, P2, R6.reuse, UR6, 0x2 ;  /* 0x00000006061c7c11 */ /* 0x040fe2000f8410ff */
[----:B------:R-:W-:Y:S01]  /*8b20*/  IMAD.X R9, RZ, RZ, R13, P3 ;  /* 0x000000ffff097224 */ /* 0x000fe200018e060d */
[----:B------:R-:W-:Y:S02]  /*8b30*/  ISETP.GE.OR P1, PT, R7, UR10, P0 ;  /* 0x0000000a07007c0c */ /* 0x000fe40008726670 */
[----:B------:R-:W-:Y:S02]  /*8b40*/  LEA.HI.X R29, R6, UR7, R5, 0x2, P2 ;  /* 0x00000007061d7c11 */ /* 0x000fe400090f1405 */
[C---:B------:R-:W-:Y:S02]  /*8b50*/  IADD3 R17, P2, R12.reuse, 0x1800, RZ ;  /* 0x000018000c117810 */ /* 0x040fe40007f5e0ff */
[----:B------:R-:W-:-:S02]  /*8b60*/  IADD3 R7, P4, R12, 0x4800, RZ ;  /* 0x000048000c077810 */ /* 0x000fc40007f9e0ff */
[----:B------:R-:W-:Y:S01]  /*8b70*/  ISETP.GE.OR P0, PT, R4, UR10, P0 ;  /* 0x0000000a04007c0c */ /* 0x000fe20008706670 */
[----:B------:R-:W-:Y:S01]  /*8b80*/  UIMAD UR6, UR9, UR12, URZ ;  /* 0x0000000c090672a4 */ /* 0x000fe2000f8e023f */
[----:B------:R-:W-:Y:S01]  /*8b90*/  LOP3.LUT R8, R17, 0x380, RZ, 0xc0, !PT ;  /* 0x0000038011087812 */ /* 0x000fe200078ec0ff */
[--C-:B------:R-:W-:Y:S01]  /*8ba0*/  IMAD.X R15, RZ, RZ, R13.reuse, P2 ;  /* 0x000000ffff0f7224 */ /* 0x100fe200010e060d */
[----:B------:R-:W-:Y:S01]  /*8bb0*/  LOP3.LUT R6, R11, 0x380, RZ, 0xc0, !PT ;  /* 0x000003800b067812 */ /* 0x000fe200078ec0ff */
[----:B------:R-:W-:Y:S01]  /*8bc0*/  IMAD.X R5, RZ, RZ, R13, P4 ;  /* 0x000000ffff057224 */ /* 0x000fe200020e060d */
[----:B------:R-:W-:Y:S01]  /*8bd0*/  LOP3.LUT R4, R7, 0x380, RZ, 0xc0, !PT ;  /* 0x0000038007047812 */ /* 0x000fe200078ec0ff */
[--C-:B------:R-:W-:Y:S01]  /*8be0*/  IMAD.MOV.U32 R20, RZ, RZ, R22.reuse ;  /* 0x000000ffff147224 */ /* 0x100fe200078e0016 */
[----:B------:R-:W-:Y:S01]  /*8bf0*/  SHF.R.U64 R8, R8, 0x3, RZ ;  /* 0x0000000308087819 */ /* 0x000fe200000012ff */
[----:B------:R-:W-:Y:S01]  /*8c00*/  @!P1 STG.E desc[UR38][R28.64], R3 ;  /* 0x000000031c009986 */ /* 0x000fe2000c101926 */
[----:B------:R-:W-:Y:S01]  /*8c10*/  SHF.R.U64 R6, R6, 0x3, RZ ;  /* 0x0000000306067819 */ /* 0x000fe200000012ff */
[----:B------:R-:W-:Y:S01]  /*8c20*/  ULDC.64 UR8, c[0x0][0xae0] ;  /* 0x0002b80000087ab9 */ /* 0x000fe20000000a00 */
[----:B------:R-:W-:Y:S01]  /*8c30*/  SHF.R.U64 R4, R4, 0x3, RZ ;  /* 0x0000000304047819 */ /* 0x000fe200000012ff */
[----:B------:R0:W-:Y:S01]  /*8c40*/  @!P0 STG.E desc[UR38][R28.64+0x20], R2 ;  /* 0x000020021c008986 */ /* 0x0001e2000c101926 */
[----:B------:R-:W-:Y:S01]  /*8c50*/  LOP3.LUT R14, R8, R17, RZ, 0x3c, !PT ;  /* 0x00000011080e7212 */ /* 0x000fe200078e3cff */
[----:B------:R-:W-:Y:S01]  /*8c60*/  IMAD.U32 R17, RZ, RZ, UR12 ;  /* 0x0000000cff117e24 */ /* 0x000fe2000f8e00ff */
[----:B------:R-:W-:Y:S01]  /*8c70*/  SHF.R.S32.HI R21, RZ, 0x1f, R22 ;  /* 0x0000001fff157819 */ /* 0x000fe20000011416 */
[----:B------:R-:W-:Y:S01]  /*8c80*/  UIMAD UR6, UR4, UR13, UR6 ;  /* 0x0000000d040672a4 */ /* 0x000fe2000f8e0206 */
[----:B------:R-:W-:Y:S01]  /*8c90*/  LOP3.LUT R8, R6, R11, RZ, 0x3c, !PT ;  /* 0x0000000b06087212 */ /* 0x000fe200078e3cff */
[----:B------:R-:W5:Y:S01]  /*8ca0*/  LD.E.128 R24, desc[UR38][R24.64] ;  /* 0x0000002618187980 */ /* 0x000f62000c101d00 */
[----:B------:R-:W-:-:S03]  /*8cb0*/  LOP3.LUT R4, R4, R7, RZ, 0x3c, !PT ;  /* 0x0000000704047212 */ /* 0x000fc600078e3cff */
[----:B------:R-:W5:Y:S01]  /*8cc0*/  LD.E.128 R12, desc[UR38][R14.64] ;  /* 0x000000260e0c7980 */ /* 0x000f62000c101d00 */
[----:B0-----:R-:W-:-:S03]  /*8cd0*/  IMAD.WIDE.U32 R2, R17, UR4, R20 ;  /* 0x0000000411027c25 */ /* 0x001fc6000f8e0014 */
[----:B------:R-:W5:Y:S01]  /*8ce0*/  LD.E.128 R8, desc[UR38][R8.64] ;  /* 0x0000002608087980 */ /* 0x000f62000c101d00 */
[----:B------:R-:W-:-:S03]  /*8cf0*/  VIADD R3, R3, UR6 ;  /* 0x0000000603037c36 */ /* 0x000fc60008000000 */
[----:B------:R-:W5:Y:S01]  /*8d00*/  LD.E.128 R4, desc[UR38][R4.64] ;  /* 0x0000002604047980 */ /* 0x000f62000c101d00 */
[----:B------:R-:W-:Y:S01]  /*8d10*/  IMAD.U32 R17, RZ, RZ, UR8 ;  /* 0x00000008ff117e24 */ /* 0x000fe2000f8e00ff */
[----:B------:R-:W-:Y:S01]  /*8d20*/  UIMAD UR4, UR14, UR8, URZ ;  /* 0x000000080e0472a4 */ /* 0x000fe2000f8e023f */
[----:B------:R-:W-:Y:S01]  /*8d30*/  @!PT LDS RZ, [RZ] ;  /* 0x00000000fffff984 */ /* 0x000fe20000000800 */
[----:B------:R-:W-:Y:S01]  /*8d40*/  @!PT LDS RZ, [RZ] ;  /* 0x00000000fffff984 */ /* 0x000fe20000000800 */
[----:B------:R-:W-:Y:S01]  /*8d50*/  @!PT LDS RZ, [RZ] ;  /* 0x00000000fffff984 */ /* 0x000fe20000000800 */
[----:B------:R-:W-:Y:S01]  /*8d60*/  @!PT LDS RZ, [RZ] ;  /* 0x00000000fffff984 */ /* 0x000fe20000000800 */
[----:B------:R0:W-:Y:S06]  /*8d70*/  MEMBAR.ALL.CTA ;  /* 0x0000000000007992 */ /* 0x0001ec0000008000 */
[----:B0-----:R-:W0:Y:S01]  /*8d80*/  FENCE.VIEW.ASYNC.S ;  /* 0x00000000000073c6 */ /* 0x001e220000000000 */
[----:B------:R-:W-:Y:S01]  /*8d90*/  IMAD.WIDE.U32 R2, R17, UR44, R2 ;  /* 0x0000002c11027c25 */ /* 0x000fe2000f8e0002 */
[----:B------:R-:W-:Y:S01]  /*8da0*/  ULDC UR6, c[0x0][0xa8c] ;  /* 0x0002a30000067ab9 */ /* 0x000fe20000000800 */
[----:B------:R-:W-:Y:S01]  /*8db0*/  UIMAD UR10, UR43, -0xc0, UR10 ;  /* 0xffffff402b0a78a4 */ /* 0x000fe2000f8e020a */
[----:B------:R-:W-:Y:S01]  /*8dc0*/  ISETP.GE.AND P0, PT, R22, UR6, PT ;  /* 0x0000000616007c0c */ /* 0x000fe2000bf06270 */
[C---:B------:R-:W-:Y:S01]  /*8dd0*/  VIADD R17, R16.reuse, 0x30 ;  /* 0x0000003010117836 */ /* 0x040fe20000000000 */
[----:B------:R-:W-:Y:S01]  /*8de0*/  UIMAD UR4, UR44, UR9, UR4 ;  /* 0x000000092c0472a4 */ /* 0x000fe2000f8e0204 */
[C---:B------:R-:W-:Y:S01]  /*8df0*/  VIADD R20, R16.reuse, 0x60 ;  /* 0x0000006010147836 */ /* 0x040fe20000000000 */
[----:B------:R-:W-:Y:S01]  /*8e00*/  ULDC.64 UR6, c[0x0][0xae8] ;  /* 0x0002ba0000067ab9 */ /* 0x000fe20000000a00 */
[----:B------:R-:W-:Y:S01]  /*8e10*/  VIADD R21, R16, 0x90 ;  /* 0x0000009010157836 */ /* 0x000fe20000000000 */
[----:B------:R-:W-:-:S02]  /*8e20*/  ISETP.GE.OR P3, PT, R17, UR10, P0 ;  /* 0x0000000a11007c0c */ /* 0x000fc40008766670 */
[----:B------:R-:W-:Y:S02]  /*8e30*/  ISETP.GE.OR P1, PT, R20, UR10, P0 ;  /* 0x0000000a14007c0c */ /* 0x000fe40008726670 */
[----:B------:R-:W-:Y:S01]  /*8e40*/  ISETP.GE.OR P2, PT, R21, UR10, P0 ;  /* 0x0000000a15007c0c */ /* 0x000fe20008746670 */
[----:B------:R-:W-:Y:S01]  /*8e50*/  VIADD R3, R3, UR4 ;  /* 0x0000000403037c36 */ /* 0x000fe20008000000 */
[----:B------:R-:W-:Y:S01]  /*8e60*/  ISETP.GE.OR P0, PT, R16, UR10, P0 ;  /* 0x0000000a10007c0c */ /* 0x000fe20008706670 */
[----:B------:R-:W-:Y:S01]  /*8e70*/  UIMAD UR4, UR45, UR6, URZ ;  /* 0x000000062d0472a4 */ /* 0x000fe2000f8e023f */
        /* <DEDUP_REMOVED lines=8> */
[----:B------:R-:W-:-:S02]  /*8f00*/  IMAD.U32 R29, RZ, RZ, UR43 ;  /* 0x0000002bff1d7e24 */ /* 0x000fc4000f8e00ff */
[----:B------:R-:W-:Y:S02]  /*8f10*/  VIADD R35, R33, UR4 ;  /* 0x0000000421237c36 */ /* 0x000fe40008000000 */
[----:B------:R-:W-:Y:S01]  /*8f20*/  IMAD.WIDE R28, R29, 0xc0, R16 ;  /* 0x000000c01d1c7825 */ /* 0x000fe200078e0210 */
        /* <DEDUP_REMOVED lines=12> */
.L_x_12207:
[----:B------:R-:W-:Y:S05]  /*8ff0*/  BSYNC B1 ;  /* 0x0000000000017941 */ /* 0x000fea0003800000 */
.L_x_12206:
[----:B------:R-:W-:Y:S04]  /*9000*/  BSSY B1, `(.L_x_12208) ;  /* 0x000000f000017945 */ /* 0x000fe80003800000 */
[----:B------:R-:W-:Y:S05]  /*9010*/  @P3 BRA `(.L_x_12209) ;  /* 0x0000000000343947 */ /* 0x000fea0003800000 */
[----:B-1----:R-:W-:Y:S01]  /*9020*/  IADD3 R21, P0, R28, 0x30, RZ ;  /* 0x000000301c157810 */ /* 0x002fe20007f1e0ff */
        /* <DEDUP_REMOVED lines=11> */
[----:B-----5:R2:W-:Y:S02]  /*90e0*/  STG.E.128 desc[UR38][R20.64], R12 ;  /* 0x0000000c14007986 */ /* 0x0205e4000c101d26 */
.L_x_12209:
[----:B------:R-:W-:Y:S05]  /*90f0*/  BSYNC B1 ;  /* 0x0000000000017941 */ /* 0x000fea0003800000 */
.L_x_12208:
        /* <DEDUP_REMOVED lines=15> */
.L_x_12211:
[----:B------:R-:W-:Y:S05]  /*91f0*/  BSYNC B1 ;  /* 0x0000000000017941 */ /* 0x000fea0003800000 */
.L_x_12210:
        /* <DEDUP_REMOVED lines=15> */
.L_x_12204:
        /* <DEDUP_REMOVED lines=31> */
.L_x_12213:
        /* <DEDUP_REMOVED lines=32> */
.L_x_12215:
[----:B------:R-:W-:Y:S05]  /*96e0*/  BSYNC B1 ;  /* 0x0000000000017941 */ /* 0x000fea0003800000 */
.L_x_12214:
[----:B------:R-:W-:Y:S01]  /*96f0*/  ULDC.64 UR6, c[0x0][0xaa0] ;  /* 0x0002a80000067ab9 */ /* 0x000fe20000000a00 */
[----:B------:R-:W-:Y:S01]  /*9700*/  IMAD.MOV.U32 R2, RZ, RZ, R22 ;  /* 0x000000ffff027224 */ /* 0x000fe200078e0016 */
[----:B------:R-:W-:Y:S01]  /*9710*/  ULDC UR9, c[0x0][0xa8c] ;  /* 0x0002a30000097ab9 */ /* 0x000fe20000000800 */
[----:B0-----:R-:W-:Y:S01]  /*9720*/  IMAD.MOV.U32 R3, RZ, RZ, R9 ;  /* 0x000000ffff037224 */ /* 0x001fe200078e0009 */
[----:B------:R-:W-:Y:S01]  /*9730*/  ISETP.GE.AND P0, PT, R22, UR9, PT ;  /* 0x0000000916007c0c */ /* 0x000fe2000bf06270 */
[----:B------:R-:W-:Y:S01]  /*9740*/  IMAD R0, R6, UR6, RZ ;  /* 0x0000000606007c24 */ /* 0x000fe2000f8e02ff */
[----:B------:R-:W-:Y:S01]  /*9750*/  ULDC.64 UR10, c[0x0][0xae0] ;  /* 0x0002b800000a7ab9 */ /* 0x000fe20000000a00 */
[C---:B------:R-:W-:Y:S01]  /*9760*/  IMAD.WIDE.U32 R2, R7.reuse, UR6, R2 ;  /* 0x0000000607027c25 */ /* 0x040fe2000f8e0002 */
[----:B------:R-:W-:Y:S01]  /*9770*/  UIMAD UR6, UR8, UR10, URZ ;  /* 0x0000000a080672a4 */ /* 0x000fe2000f8e023f */
[----:B------:R-:W-:Y:S02]  /*9780*/  BSSY B1, `(.L_x_12216) ;  /* 0x0000025000017945 */ /* 0x000fe40003800000 */
[----:B------:R-:W-:Y:S01]  /*9790*/  IMAD R7, R7, UR7, R0 ;  /* 0x0000000707077c24 */ /* 0x000fe2000f8e0200 */
[----:B------:R-:W-:Y:S01]  /*97a0*/  UIMAD UR7, UR43, -0xc0, UR4 ;  /* 0xffffff402b0778a4 */ /* 0x000fe2000f8e0204 */
[C---:B------:R-:W-:Y:S01]  /*97b0*/  VIADD R0, R16.reuse, 0x30 ;  /* 0x0000003010007836 */ /* 0x040fe20000000000 */
[----:B------:R-:W-:Y:S01]  /*97c0*/  UIMAD UR6, UR44, UR11, UR6 ;  /* 0x0000000b2c0672a4 */ /* 0x000fe2000f8e0206 */
[----:B------:R-:W-:Y:S01]  /*97d0*/  VIADD R4, R16, 0x90 ;  /* 0x0000009010047836 */ /* 0x000fe20000000000 */
[----:B------:R-:W-:Y:S01]  /*97e0*/  ULDC.64 UR8, c[0x0][0xae8] ;  /* 0x0002ba0000087ab9 */ /* 0x000fe20000000a00 */
[----:B------:R-:W-:Y:S01]  /*97f0*/  IMAD.IADD R3, R3, 0x1, R7 ;  /* 0x0000000103037824 */ /* 0x000fe200078e0207 */
[----:B------:R-:W-:Y:S01]  /*9800*/  ISETP.GE.OR P3, PT, R0, UR7, P0 ;  /* 0x0000000700007c0c */ /* 0x000fe20008766670 */
[----:B------:R-:W-:Y:S01]  /*9810*/  VIADD R0, R16, 0x60 ;  /* 0x0000006010007836 */ /* 0x000fe20000000000 */
[----:B------:R-:W-:Y:S01]  /*9820*/  ISETP.GE.OR P2, PT, R4, UR7, P0 ;  /* 0x0000000704007c0c */ /* 0x000fe20008746670 */
[----:B------:R-:W-:Y:S01]  /*9830*/  IMAD.U32 R5, RZ, RZ, UR10 ;  /* 0x0000000aff057e24 */ /* 0x000fe2000f8e00ff */
[----:B------:R-:W-:Y:S01]  /*9840*/  UIMAD UR4, UR45, UR8, URZ ;  /* 0x000000082d0472a4 */ /* 0x000fe2000f8e023f */
[----:B------:R-:W-:Y:S01]  /*9850*/  SHF.R.S32.HI R7, RZ, 0x1f, R16 ;  /* 0x0000001fff077819 */ /* 0x000fe20000011410 */
[----:B------:R-:W-:Y:S01]  /*9860*/  IMAD.U32 R9, RZ, RZ, UR43 ;  /* 0x0000002bff097e24 */ /* 0x000fe2000f8e00ff */
[----:B------:R-:W-:Y:S01]  /*9870*/  ISETP.GE.OR P1, PT, R0, UR7, P0 ;  /* 0x0000000700007c0c */ /* 0x000fe20008726670 */
[----:B------:R-:W-:Y:S01]  /*9880*/  IMAD.WIDE.U32 R2, R5, UR44, R2 ;  /* 0x0000002c05027c25 */ /* 0x000fe2000f8e0002 */
[----:B------:R-:W-:Y:S01]  /*9890*/  ISETP.GE.OR P0, PT, R16, UR7, P0 ;  /* 0x0000000710007c0c */ /* 0x000fe20008706670 */
[----:B------:R-:W-:-:S02]  /*98a0*/  UIMAD UR4, UR46, UR9, UR4 ;  /* 0x000000092e0472a4 */ /* 0x000fc4000f8e0204 */
[----:B------:R-:W-:Y:S02]  /*98b0*/  VIADD R3, R3, UR6 ;  /* 0x0000000603037c36 */ /* 0x000fe40008000000 */
[----:B------:R-:W-:Y:S02]  /*98c0*/  IMAD.U32 R5, RZ, RZ, UR8 ;  /* 0x00000008ff057e24 */ /* 0x000fe4000f8e00ff */
[----:B------:R-:W-:Y:S02]  /*98d0*/  IMAD.MOV.U32 R6, RZ, RZ, R16 ;  /* 0x000000ffff067224 */ /* 0x000fe400078e0010 */
[----:B------:R-:W-:-:S04]  /*98e0*/  IMAD.WIDE.U32 R4, R5, UR46, R2 ;  /* 0x0000002e05047c25 */ /* 0x000fc8000f8e0002 */
        /* <DEDUP_REMOVED lines=14> */
.L_x_12217:
[----:B------:R-:W-:Y:S05]  /*99d0*/  BSYNC B1 ;  /* 0x0000000000017941 */ /* 0x000fea0003800000 */
.L_x_12216:
        /* <DEDUP_REMOVED lines=15> */
.L_x_12219:
[----:B------:R-:W-:Y:S05]  /*9ad0*/  BSYNC B1 ;  /* 0x0000000000017941 */ /* 0x000fea0003800000 */
.L_x_12218:
        /* <DEDUP_REMOVED lines=15> */
.L_x_12221:
[----:B------:R-:W-:Y:S05]  /*9bd0*/  BSYNC B1 ;  /* 0x0000000000017941 */ /* 0x000fea0003800000 */
.L_x_12220:
        /* <DEDUP_REMOVED lines=14> */
.L_x_12212:
[----:B------:R-:W-:Y:S05]  /*9cc0*/  BSYNC B0 ;  /* 0x0000000000007941 */ /* 0x000fea0003800000 */
.L_x_12203:
[----:B------:R-:W-:Y:S02]  /*9cd0*/  ULDC UR4, c[0x0][0xc14] ;  /* 0x0003050000047ab9 */ /* 0x000fe40000000800 */
[----:B------:R-:W-:-:S13]  /*9ce0*/  ISETP.GE.AND P0, PT, R31, UR4, PT ;  /* 0x000000041f007c0c */ /* 0x000fda000bf06270 */
[----:B------:R-:W-:Y:S05]  /*9cf0*/  @!P0 BRA `(.L_x_12222) ;  /* 0xffffff7000248947 */ /* 0x000fea000383ffff */
[----:B------:R-:W-:Y:S05]  /*9d00*/  EXIT ;  /* 0x000000000000794d */ /* 0x000fea0003800000 */
.L_x_12167:
        /* <DEDUP_REMOVED lines=61> */
.L_x_12227:
        /* <DEDUP_REMOVED lines=14> */
.L_x_12226:
[----:B------:R-:W-:Y:S05]  /*a1c0*/  BSYNC B0 ;  /* 0x0000000000007941 */ /* 0x000fea0003800000 */
.L_x_12225:
        /* <DEDUP_REMOVED lines=25> */
.L_x_12223:
        /* <DEDUP_REMOVED lines=20> */
.L_x_12228:
[----:B---3--:R-:W-:Y:S01]  /*a4a0*/  IMAD R16, R16, UR4, R13 ;  /* 0x0000000410107c24 */ /* 0x008fe2000f8e020d */
[----:B------:R-:W-:Y:S01]  /*a4b0*/  IABS R2, R4 ;  /* 0x0000000400027213 */ /* 0x000fe20000000000 */
[----:B01----:R-:W-:-:S03]  /*a4c0*/  IMAD.MOV R11, RZ, RZ, -R3 ;  /* 0x000000ffff0b7224 */ /* 0x003fc600078e0a03 */
[----:B--2---:R-:W-:Y:S01]  /*a4d0*/  IADD3 R7, -R16, UR6, RZ ;  /* 0x0000000610077c10 */ /* 0x004fe2000fffe1ff */
        /* <DEDUP_REMOVED lines=55> */
.L_x_12224:
[----:B------:R-:W-:Y:S02]  /*a850*/  IMAD.MOV.U32 R17, RZ, RZ, RZ ;  /* 0x000000ffff117224 */ /* 0x000fe400078e00ff */
[----:B------:R-:W-:Y:S02]  /*a860*/  IMAD.U32 R16, RZ, RZ, UR6 ;  /* 0x00000006ff107e24 */ /* 0x000fe4000f8e00ff */
[----:B------:R-:W-:-:S07]  /*a870*/  IMAD.MOV.U32 R18, RZ, RZ, RZ ;  /* 0x000000ffff127224 */ /* 0x000fce00078e00ff */
.L_x_12229:
        /* <DEDUP_REMOVED lines=16> */
.L_x_12295:
[----:B--2---:R-:W2:Y:S02]  /*a980*/  LDC.64 R2, c[0x0][0xc60] ;  /* 0x00031800ff027b82 */ /* 0x004ea40000000a00 */
[----:B--2---:R-:W-:-:S05]  /*a990*/  IMAD.WIDE R2, R19, 0x4, R2 ;  /* 0x0000000413027825 */ /* 0x004fca00078e0202 */
[----:B------:R-:W2:Y:S01]  /*a9a0*/  LDG.E R27, desc[UR38][R2.64] ;  /* 0x00000026021b7981 */ /* 0x000ea2000c1e1900 */
[----:B------:R-:W-:Y:S05]  /*a9b0*/  YIELD ;  /* 0x0000000000007946 */ /* 0x000fea0003800000 */
[----:B------:R-:W-:Y:S01]  /*a9c0*/  ULDC.64 UR4, c[0x0][0xa28] ;  /* 0x00028a0000047ab9 */ /* 0x000fe20000000a00 */
[----:B0-----:R-:W-:Y:S01]  /*a9d0*/  IMAD.MOV.U32 R0, RZ, RZ, RZ ;  /* 0x000000ffff007224 */ /* 0x001fe200078e00ff */
[----:B------:R-:W-:Y:S01]  /*a9e0*/  ISETP.NE.U32.AND P0, PT, RZ, UR4, PT ;  /* 0x00000004ff007c0c */ /* 0x000fe2000bf05070 */
[----:B------:R-:W-:Y:S01]  /*a9f0*/  IMAD.MOV.U32 R8, RZ, RZ, RZ ;  /* 0x000000ffff087224 */ /* 0x000fe200078e00ff */
[----:B------:R-:W-:-:S02]  /*aa00*/  ULDC.64 UR6, c[0x0][0xa08] ;  /* 0x0002820000067ab9 */ /* 0x000fc40000000a00 */
[----:B------:R-:W-:Y:S02]  /*aa10*/  ISETP.NE.AND.EX P0, PT, RZ, UR5, PT, P0 ;  /* 0x00000005ff007c0c */ /* 0x000fe4000bf05300 */
        /* <DEDUP_REMOVED lines=21> */
[----:B------:R-:W-:-:S03]  /*ab70*/  ISETP.NE.U32.AND P0, PT, RZ, UR6, PT ;  /* 0x00000006ff007c0c */ /* 0x000fc6000bf05070 */
[----:B--2---:R0:W-:Y:S02]  /*ab80*/  STL [R1+0x8], R8 ;  /* 0x0000080801007387 */ /* 0x0041e40000100800 */
[----:B0-----:R-:W-:Y:S01]  /*ab90*/  IMAD.U32 R8, RZ, RZ, UR4 ;  /* 0x00000004ff087e24 */ /* 0x001fe2000f8e00ff */
        /* <DEDUP_REMOVED lines=10> */
[----:B0-----:R-:W-:Y:S06]  /*ac40*/  @P1 BRA `(.L_x_12231) ;  /* 0x0000000000101947 */ /* 0x001fec0003800000 */
[----:B------:R-:W-:Y:S05]  /*ac50*/  @!P2 BRA `(.L_x_12231) ;  /* 0x00000000000ca947 */ /* 0x000fea0003800000 */
[----:B------:R-:W2:Y:S04]  /*ac60*/  LDG.E R7, desc[UR38][R2.64] ;  /* 0x0000002602077981 */ /* 0x000ea8000c1e1900 */
[----:B-----5:R-:W2:Y:S02]  /*ac70*/  LDG.E R8, desc[UR38][R2.64+0x4] ;  /* 0x0000042602087981 */ /* 0x020ea4000c1e1900 */
[----:B--2---:R-:W-:-:S07]  /*ac80*/  IMAD.IADD R8, R8, 0x1, -R7 ;  /* 0x0000000108087824 */ /* 0x004fce00078e0a07 */
.L_x_12231:
[----:B------:R-:W-:Y:S01]  /*ac90*/  IMAD.MOV.U32 R23, RZ, RZ, RZ ;  /* 0x000000ffff177224 */ /* 0x000fe200078e00ff */
[----:B------:R-:W-:-:S05]  /*aca0*/  ULDC.64 UR4, c[0x0][0xa20] ;  /* 0x0002880000047ab9 */ /* 0x000fca0000000a00 */
[----:B------:R-:W2:Y:S01]  /*acb0*/  @P0 LDG.E R23, desc[UR38][R4.64] ;  /* 0x0000002604170981 */ /* 0x000ea2000c1e1900 */
[----:B------:R-:W-:-:S04]  /*acc0*/  ISETP.NE.U32.AND P1, PT, RZ, UR4, PT ;  /* 0x00000004ff007c0c */ /* 0x000fc8000bf25070 */
[----:B------:R-:W-:Y:S01]  /*acd0*/  ISETP.NE.AND.EX P1, PT, RZ, UR5, PT, P1 ;  /* 0x00000005ff007c0c */ /* 0x000fe2000bf25310 */
[----:B--2--5:R-:W-:-:S12]  /*ace0*/  IMAD.IADD R23, R23, 0x1, R0 ;  /* 0x0000000117177824 */ /* 0x024fd800078e0200 */
[----:B------:R-:W-:Y:S05]  /*acf0*/  @!P1 BRA `(.L_x_12232) ;  /* 0x0000000000109947 */ /* 0x000fea0003800000 */
[----:B------:R-:W-:-:S04]  /*ad00*/  IADD3 R2, P0, R29, UR4, RZ ;  /* 0x000000041d027c10 */ /* 0x000fc8000ff1e0ff */
[----:B------:R-:W-:-:S05]  /*ad10*/  IADD3.X R3, R10, UR5, RZ, P0, !PT ;  /* 0x000000050a037c10 */ /* 0x000fca00087fe4ff */
[----:B------:R0:W5:Y:S01]  /*ad20*/  LDG.E R9, desc[UR38][R2.64] ;  /* 0x0000002602097981 */ /* 0x000162000c1e1900 */
[----:B------:R-:W-:Y:S05]  /*ad30*/  BRA `(.L_x_12233) ;  /* 0x0000000000107947 */ /* 0x000fea0003800000 */
.L_x_12232:
[----:B------:R-:W-:Y:S05]  /*ad40*/  @!P0 BRA `(.L_x_12233) ;  /* 0x00000000000c8947 */ /* 0x000fea0003800000 */
[----:B------:R-:W2:Y:S04]  /*ad50*/  LDG.E R2, desc[UR38][R4.64] ;  /* 0x0000002604027981 */ /* 0x000ea8000c1e1900 */
[----:B------:R-:W2:Y:S02]  /*ad60*/  LDG.E R9, desc[UR38][R4.64+0x4] ;  /* 0x0000042604097981 */ /* 0x000ea4000c1e1900 */
[----:B--2---:R-:W-:-:S07]  /*ad70*/  IMAD.IADD R9, R9, 0x1, -R2 ;  /* 0x0000000109097824 */ /* 0x004fce00078e0a02 */
.L_x_12233:
[----:B0-----:R-:W-:Y:S01]  /*ad80*/  IMAD R3, R17, 0xc0, RZ ;  /* 0x000000c011037824 */ /* 0x001fe200078e02ff */
[----:B------:R-:W-:Y:S01]  /*ad90*/  BSSY B6, `(.L_x_12234) ;  /* 0x0000234000067945 */ /* 0x000fe20003800000 */
[----:B-----5:R-:W-:-:S03]  /*ada0*/  IMAD.IADD R9, R9, 0x1, -R0 ;  /* 0x0000000109097824 */ /* 0x020fc600078e0a00 */
[----:B------:R-:W-:Y:S01]  /*adb0*/  IADD3 R8, -R8, 0x13f, R3 ;  /* 0x0000013f08087810 */ /* 0x000fe20007ffe103 */
[----:B------:R-:W-:-:S04]  /*adc0*/  VIADD R0, R9, 0x7f ;  /* 0x0000007f09007836 */ /* 0x000fc80000000000 */
[----:B------:R-:W-:Y:S01]  /*add0*/  IMAD.IADD R8, R9, 0x1, R8 ;  /* 0x0000000109087824 */ /* 0x000fe200078e0208 */
[----:B------:R-:W-:-:S04]  /*ade0*/  SHF.R.S32.HI R3, RZ, 0x1f, R0 ;  /* 0x0000001fff037819 */ /* 0x000fc80000011400 */
[----:B------:R-:W-:Y:S02]  /*adf0*/  SHF.R.S32.HI R5, RZ, 0x1f, R8 ;  /* 0x0000001fff057819 */ /* 0x000fe40000011408 */
[----:B------:R-:W-:Y:S02]  /*ae00*/  LEA.HI R3, R3, R0, RZ, 0x7 ;  /* 0x0000000003037211 */ /* 0x000fe400078f38ff */
[----:B------:R-:W-:Y:S02]  /*ae10*/  LEA.HI R5, R5, R8, RZ, 0x7 ;  /* 0x0000000805057211 */ /* 0x000fe400078f38ff */
[----:B------:R-:W-:Y:S02]  /*ae20*/  SHF.R.S32.HI R3, RZ, 0x7, R3 ;  /* 0x00000007ff037819 */ /* 0x000fe40000011403 */
[----:B------:R-:W-:-:S04]  /*ae30*/  SHF.R.S32.HI R28, RZ, 0x7, R5 ;  /* 0x00000007ff1c7819 */ /* 0x000fc80000011405 */
        /* <DEDUP_REMOVED lines=18> */
.L_x_12235:
        /* <DEDUP_REMOVED lines=22> */
.L_x_12237:
        /* <DEDUP_REMOVED lines=19> */
.L_x_12239:
        /* <DEDUP_REMOVED lines=16> */
.L_x_12238:
[----:B------:R-:W2:Y:S01]  /*b2f0*/  LDL.LU R21, [R1] ;  /* 0x0000000001157983 */ /* 0x000ea20000300800 */
[----:B------:R-:W-:Y:S01]  /*b300*/  ULDC.64 UR4, c[0x0][0x9f8] ;  /* 0x00027e0000047ab9 */ /* 0x000fe20000000a00 */
[----:B------:R-:W0:Y:S02]  /*b310*/  LDC R0, c[0x0][0x428] ;  /* 0x00010a00ff007b82 */ /* 0x000e240000000800 */
[----:B------:R-:W3:Y:S01]  /*b320*/  LDL.LU R20, [R1+0x8] ;  /* 0x0000080001147983 */ /* 0x000ee20000300800 */
[----:B------:R-:W-:Y:S01]  /*b330*/  ISETP.NE.U32.AND P0, PT, RZ, UR4, PT ;  /* 0x00000004ff007c0c */ /* 0x000fe2000bf05070 */
[----:B------:R-:W-:-:S03]  /*b340*/  IMAD.MOV.U32 R6, RZ, RZ, R27 ;  /* 0x000000ffff067224 */ /* 0x000fc600078e001b */
        /* <DEDUP_REMOVED lines=21> */
.L_x_12240:
        /* <DEDUP_REMOVED lines=18> */
.L_x_12311:
[----:B------:R-:W-:Y:S01]  /*b5c0*/  UMOV UR4, 0xffffffff ;  /* 0xffffffff00047882 */ /* 0x000fe20000000000 */
[----:B------:R-:W-:Y:S02]  /*b5d0*/  SHF.R.S32.HI R9, RZ, 0x1f, R6 ;  /* 0x0000001fff097819 */ /* 0x000fe40000011406 */
[----:B------:R-:W-:Y:S05]  /*b5e0*/  BRA.DIV UR4, `(.L_x_12242) ;  /* 0x0000002e04647947 */ /* 0x000fea000b800000 */
[----:B------:R-:W-:-:S13]  /*b5f0*/  ELECT P6, URZ, PT ;  /* 0x00000000003f782f */ /* 0x000fda00038c0000 */
.L_x_12314:
        /* <DEDUP_REMOVED lines=22> */
.L_x_12244:
[----:B------:R-:W-:Y:S01]  /*b760*/  IMAD R5, R22, 0x8, R25 ;  /* 0x0000000816057824 */ /* 0x000fe200078e0219 */
[----:B------:R-:W-:-:S04]  /*b770*/  SHF.L.U32 R4, R24, 0x1f, RZ ;  /* 0x0000001f18047819 */ /* 0x000fc800000006ff */
[----:B------:R-:W2:Y:S02]  /*b780*/  SYNCS.PHASECHK.TRANS64.TRYWAIT P0, [R5+URZ+0x16840], R4 ;  /* 0x01684004050075a7 */ /* 0x000ea4000800017f */
[----:B--2---:R-:W-:Y:S05]  /*b790*/  @!P0 BRA `(.L_x_12245) ;  /* 0x0000002c00188947 */ /* 0x004fea0003800000 */
.L_x_12315:
        /* <DEDUP_REMOVED lines=9> */
.L_x_12246:
        /* <DEDUP_REMOVED lines=16> */
[----:B--2---:R-:W-:Y:S01]  /*b930*/  NOP ;  /* 0x0000000000007918 */ /* 0x004fe20000000000 */
.L_x_12243:
        /* <DEDUP_REMOVED lines=27> */
.L_x_12316:
[----:B------:R-:W-:Y:S05]  /*baf0*/  BSYNC B0 ;  /* 0x0000000000007941 */ /* 0x000fea0003800000 */
.L_x_12247:
        /* <DEDUP_REMOVED lines=39> */
.L_x_12255:
[----:B0-----:R-:W-:Y:S01]  /*bd70*/  IMAD R3, R12, 0x8, R25 ;  /* 0x000000080c037824 */ /* 0x001fe200078e0219 */
[----:B------:R-:W-:-:S04]  /*bd80*/  SHF.L.U32 R2, R13, 0x1f, RZ ;  /* 0x0000001f0d027819 */ /* 0x000fc800000006ff */
[----:B------:R-:W0:Y:S02]  /*bd90*/  SYNCS.PHASECHK.TRANS64.TRYWAIT P0, [R3+URZ+0x16840], R2 ;  /* 0x01684002030075a7 */ /* 0x000e24000800017f */
[----:B0-----:R-:W-:Y:S05]  /*bda0*/  @!P0 BRA `(.L_x_12256) ;  /* 0x0000002400bc8947 */ /* 0x001fea0003800000 */
.L_x_12317:
        /* <DEDUP_REMOVED lines=9> */
.L_x_12257:
        /* <DEDUP_REMOVED lines=21> */
.L_x_12318:
[----:B------:R-:W-:Y:S05]  /*bf90*/  @P1 BRA `(.L_x_12259) ;  /* 0x0000000000181947 */ /* 0x000fea0003800000 */
[----:B------:R-:W-:Y:S01]  /*bfa0*/  ISETP.NE.AND P0, PT, R26, RZ, PT ;  /* 0x000000ff1a00720c */ /* 0x000fe20003f05270 */
[----:B0-----:R-:W-:Y:S02]  /*bfb0*/  IMAD R2, R22, 0x8, R25 ;  /* 0x0000000816027824 */ /* 0x001fe400078e0219 */
[----:B------:R-:W-:-:S04]  /*bfc0*/  IMAD.MOV.U32 R3, RZ, RZ, 0x4000 ;  /* 0x00004000ff037424 */ /* 0x000fc800078e00ff */
[----:B------:R2:W-:Y:S06]  /*bfd0*/  SYNCS.ARRIVE.TRANS64 RZ, [R2+URZ+0x16850], R3 ;  /* 0x0168500302ff79a7 */ /* 0x0005ec000800003f */
[----:B------:R-:W-:Y:S05]  /*bfe0*/  @!P0 BRA `(.L_x_12259) ;  /* 0x0000000000048947 */ /* 0x000fea0003800000 */
[----:B------:R-:W-:Y:S01]  /*bff0*/  BPT.TRAP 0x1 ;  /* 0x000000040000795c */ /* 0x000fe20000300000 */
.L_x_12259:
        /* <DEDUP_REMOVED lines=20> */
.L_x_12254:
[----:B------:R-:W-:Y:S05]  /*c140*/  BSYNC B2 ;  /* 0x0000000000027941 */ /* 0x000fea0003800000 */
.L_x_12253:
[----:B------:R-:W-:Y:S02]  /*c150*/  VIADD R10, R28, 0xfffffffd ;  /* 0xfffffffd1c0a7836 */ /* 0x000fe40000000000 */
[----:B------:R-:W-:Y:S02]  /*c160*/  IMAD.MOV.U32 R22, RZ, RZ, R12 ;  /* 0x000000ffff167224 */ /* 0x000fe400078e000c */
[----:B------:R-:W-:-:S07]  /*c170*/  IMAD.MOV.U32 R24, RZ, RZ, R13 ;  /* 0x000000ffff187224 */ /* 0x000fce00078e000d */
.L_x_12252:
[----:B------:R-:W-:Y:S05]  /*c180*/  BSYNC B1 ;  /* 0x0000000000017941 */ /* 0x000fea0003800000 */
.L_x_12251:
[----:B------:R-:W-:-:S13]  /*c190*/  ISETP.NE.AND P0, PT, R11, RZ, PT ;  /* 0x000000ff0b00720c */ /* 0x000fda0003f05270 */
[----:B------:R-:W-:Y:S05]  /*c1a0*/  @!P0 BRA `(.L_x_12250) ;  /* 0x0000000800ec8947 */ /* 0x000fea0003800000 */
[----:B------:R-:W-:-:S07]  /*c1b0*/  IMAD.MOV.U32 R4, RZ, RZ, R8 ;  /* 0x000000ffff047224 */ /* 0x000fce00078e0008 */
.L_x_12274:
        /* <DEDUP_REMOVED lines=31> */
.L_x_12262:
[----:B------:R-:W-:Y:S01]  /*c3b0*/  IMAD R3, R11, 0x8, R25 ;  /* 0x000000080b037824 */ /* 0x000fe200078e0219 */
[----:B------:R-:W-:-:S04]  /*c3c0*/  SHF.L.U32 R2, R12, 0x1f, RZ ;  /* 0x0000001f0c027819 */ /* 0x000fc800000006ff */
[----:B------:R-:W2:Y:S02]  /*c3d0*/  SYNCS.PHASECHK.TRANS64.TRYWAIT P0, [R3+URZ+0x16840], R2 ;  /* 0x01684002030075a7 */ /* 0x000ea4000800017f */
[----:B--2---:R-:W-:Y:S05]  /*c3e0*/  @!P0 BRA `(.L_x_12263) ;  /* 0x0000002000548947 */ /* 0x004fea0003800000 */
.L_x_12319:
        /* <DEDUP_REMOVED lines=9> */
.L_x_12264:
        /* <DEDUP_REMOVED lines=21> */
.L_x_12320:
[----:B------:R-:W-:Y:S05]  /*c5d0*/  @P0 BRA `(.L_x_12266) ;  /* 0x0000000000140947 */ /* 0x000fea0003800000 */
[----:B------:R-:W-:Y:S01]  /*c5e0*/  ISETP.NE.AND P1, PT, R26, RZ, PT ;  /* 0x000000ff1a00720c */ /* 0x000fe20003f25270 */
[----:B------:R-:W-:-:S04]  /*c5f0*/  IMAD.MOV.U32 R2, RZ, RZ, 0x4000 ;  /* 0x00004000ff027424 */ /* 0x000fc800078e00ff */
[----:B------:R2:W-:Y:S08]  /*c600*/  SYNCS.ARRIVE.TRANS64 RZ, [R3+URZ+0x50], R2 ;  /* 0x0000500203ff79a7 */ /* 0x0005f0000800003f */
[----:B------:R-:W-:Y:S05]  /*c610*/  @!P1 BRA `(.L_x_12266) ;  /* 0x0000000000049947 */ /* 0x000fea0003800000 */
[----:B------:R-:W-:Y:S01]  /*c620*/  BPT.TRAP 0x1 ;  /* 0x000000040000795c */ /* 0x000fe20000300000 */
.L_x_12266:
        /* <DEDUP_REMOVED lines=19> */
.L_x_12261:
[----:B------:R-:W-:Y:S05]  /*c760*/  BSYNC B1 ;  /* 0x0000000000017941 */ /* 0x000fea0003800000 */
.L_x_12260:
        /* <DEDUP_REMOVED lines=30> */
.L_x_12269:
[----:B------:R-:W-:Y:S01]  /*c950*/  IMAD R2, R22, 0x8, R25 ;  /* 0x0000000816027824 */ /* 0x000fe200078e0219 */
[----:B------:R-:W-:-:S04]  /*c960*/  SHF.L.U32 R3, R24, 0x1f, RZ ;  /* 0x0000001f18037819 */ /* 0x000fc800000006ff */
[----:B------:R-:W2:Y:S02]  /*c970*/  SYNCS.PHASECHK.TRANS64.TRYWAIT P0, [R2+URZ+0x16840], R3 ;  /* 0x01684003020075a7 */ /* 0x000ea4000800017f */
[----:B--2---:R-:W-:Y:S05]  /*c980*/  @!P0 BRA `(.L_x_12270) ;  /* 0x0000001c00148947 */ /* 0x004fea0003800000 */
.L_x_12321:
        /* <DEDUP_REMOVED lines=9> */
.L_x_12271:
        /* <DEDUP_REMOVED lines=20> */
[----:B------:R-:W2:Y:S02]  /*cb60*/  SYNCS.PHASECHK.TRANS64.TRYWAIT P1, [R2+URZ+0x60], R3 ;  /* 0x00006003020075a7 */ /* 0x000ea4000802017f */
[----:B0-2---:R-:W-:Y:S05]  /*cb70*/  @!P1 BRA `(.L_x_12272) ;  /* 0x0000001800ac9947 */ /* 0x005fea0003800000 */
.L_x_12322:
[----:B------:R-:W-:Y:S05]  /*cb80*/  @P0 BRA `(.L_x_12273) ;  /* 0x0000000000140947 */ /* 0x000fea0003800000 */
[----:B------:R-:W-:Y:S01]  /*cb90*/  ISETP.NE.AND P1, PT, R26, RZ, PT ;  /* 0x000000ff1a00720c */ /* 0x000fe20003f25270 */
[----:B0-----:R-:W-:-:S04]  /*cba0*/  IMAD.MOV.U32 R3, RZ, RZ, 0x4000 ;  /* 0x00004000ff037424 */ /* 0x001fc800078e00ff */
[----:B------:R2:W-:Y:S08]  /*cbb0*/  SYNCS.ARRIVE.TRANS64 RZ, [R2+URZ+0x50], R3 ;  /* 0x0000500302ff79a7 */ /* 0x0005f0000800003f */
[----:B------:R-:W-:Y:S05]  /*cbc0*/  @!P1 BRA `(.L_x_12273) ;  /* 0x0000000000049947 */ /* 0x000fea0003800000 */
[----:B------:R-:W-:Y:S01]  /*cbd0*/  BPT.TRAP 0x1 ;  /* 0x000000040000795c */ /* 0x000fe20000300000 */
.L_x_12273:
        /* <DEDUP_REMOVED lines=19> */
.L_x_12268:
[----:B------:R-:W-:Y:S05]  /*cd10*/  BSYNC B1 ;  /* 0x0000000000017941 */ /* 0x000fea0003800000 */
.L_x_12267:
[C---:B------:R-:W-:Y:S01]  /*cd20*/  ISETP.GT.AND P0, PT, R10.reuse, 0x1, PT ;  /* 0x000000010a00780c */ /* 0x040fe20003f04270 */
[----:B0-2---:R-:W-:-:S04]  /*cd30*/  VIADD R2, R10, 0xfffffffe ;  /* 0xfffffffe0a027836 */ /* 0x005fc80000000000 */
[----:B------:R-:W-:-:S08]  /*cd40*/  IMAD.MOV.U32 R10, RZ, RZ, R2 ;  /* 0x000000ffff0a7224 */ /* 0x000fd000078e0002 */
[----:B------:R-:W-:Y:S05]  /*cd50*/  @P0 BRA `(.L_x_12274) ;  /* 0xfffffff400180947 */ /* 0x000fea000383ffff */
.L_x_12250:
[----:B------:R-:W-:Y:S05]  /*cd60*/  BSYNC B0 ;  /* 0x0000000000007941 */ /* 0x000fea0003800000 */
.L_x_12249:
[----:B------:R-:W-:Y:S01]  /*cd70*/  ISETP.NE.AND P0, PT, R26, RZ, PT ;  /* 0x000000ff1a00720c */ /* 0x000fe20003f05270 */
[----:B------:R-:W-:-:S12]  /*cd80*/  BSSY B0, `(.L_x_12275) ;  /* 0x000000e000007945 */ /* 0x000fd80003800000 */
[----:B------:R-:W-:Y:S05]  /*cd90*/  @P0 BRA `(.L_x_12276) ;  /* 0x0000000000300947 */ /* 0x000fea0003800000 */
[----:B------:R-:W3:Y:S01]  /*cda0*/  S2R R9, SR_LANEID ;  /* 0x0000000000097919 */ /* 0x000ee20000000000 */
[----:B------:R-:W-:Y:S01]  /*cdb0*/  VOTEU.ANY UR4, UPT, PT ;  /* 0x0000000000047886 */ /* 0x000fe200038e0100 */
[----:B------:R-:W4:Y:S01]  /*cdc0*/  LDC.64 R2, c[0x0][0xc38] ;  /* 0x00030e00ff027b82 */ /* 0x000f220000000a00 */
[----:B--2---:R-:W3:Y:S08]  /*cdd0*/  FLO.U32 R4, UR4 ;  /* 0x0000000400047d00 */ /* 0x004ef000080e0000 */
        /* <DEDUP_REMOVED lines=8> */
.L_x_12276:
[----:B------:R-:W-:Y:S05]  /*ce60*/  BSYNC B0 ;  /* 0x0000000000007941 */ /* 0x000fea0003800000 */
.L_x_12275:
[----:B------:R-:W-:Y:S04]  /*ce70*/  BSSY B0, `(.L_x_12277) ;  /* 0x0000020000007945 */ /* 0x000fe80003800000 */
[----:B------:R-:W-:Y:S05]  /*ce80*/  @!P6 BRA `(.L_x_12278) ;  /* 0x000000000078e947 */ /* 0x000fea0003800000 */
[----:B------:R-:W-:Y:S01]  /*ce90*/  IMAD R3, R22, 0x8, R25 ;  /* 0x0000000816037824 */ /* 0x000fe200078e0219 */
[----:B------:R-:W-:-:S04]  /*cea0*/  SHF.L.U32 R2, R24, 0x1f, RZ ;  /* 0x0000001f18027819 */ /* 0x000fc800000006ff */
[----:B------:R-:W3:Y:S02]  /*ceb0*/  SYNCS.PHASECHK.TRANS64.TRYWAIT P0, [R3+URZ+0x16860], R2 ;  /* 0x01686002030075a7 */ /* 0x000ee4000800017f */
[----:B---3--:R-:W-:Y:S05]  /*cec0*/  @!P0 BRA `(.L_x_12279) ;  /* 0x0000001400ec8947 */ /* 0x008fea0003800000 */
.L_x_12323:
        /* <DEDUP_REMOVED lines=9> */
.L_x_12280:
        /* <DEDUP_REMOVED lines=16> */
[----:B----4-:R-:W-:Y:S01]  /*d060*/  NOP ;  /* 0x0000000000007918 */ /* 0x010fe20000000000 */
.L_x_12278:
[----:B------:R-:W-:Y:S05]  /*d070*/  BSYNC B0 ;  /* 0x0000000000007941 */ /* 0x000fea0003800000 */
.L_x_12277:
[----:B------:R-:W-:-:S05]  /*d080*/  VIADD R22, R22, 0x1 ;  /* 0x0000000116167836 */ /* 0x000fca0000000000 */
[----:B------:R-:W-:-:S04]  /*d090*/  ISETP.NE.AND P0, PT, R22, 0x2, PT ;  /* 0x000000021600780c */ /* 0x000fc80003f05270 */
[----:B--23--:R-:W-:Y:S02]  /*d0a0*/  SEL R3, RZ, 0x1, P0 ;  /* 0x00000001ff037807 */ /* 0x00cfe40000000000 */
[----:B------:R-:W-:Y:S02]  /*d0b0*/  SEL R22, R22, RZ, P0 ;  /* 0x000000ff16167207 */ /* 0x000fe40000000000 */
[----:B------:R-:W-:-:S07]  /*d0c0*/  LOP3.LUT R24, R24, R3, RZ, 0x3c, !PT ;  /* 0x0000000318187212 */ /* 0x000fce00078e3cff */
.L_x_12236:
[----:B------:R-:W-:Y:S05]  /*d0d0*/  BSYNC B6 ;  /* 0x0000000000067941 */ /* 0x000fea0003800000 */
.L_x_12234:
[----:B------:R-:W-:-:S03]  /*d0e0*/  UMOV UR4, 0xffffffff ;  /* 0xffffffff00047882 */ /* 0x000fc60000000000 */
[----:B------:R-:W-:Y:S05]  /*d0f0*/  BRA.DIV UR4, `(.L_x_12281) ;  /* 0x0000001604747947 */ /* 0x000fea000b800000 */
[----:B------:R2:W3:Y:S04]  /*d100*/  SHFL.IDX PT, R5, R16, RZ, 0x1f ;  /* 0x00001fff10057589 */ /* 0x0004e800000e0000 */
[----:B------:R2:W4:Y:S02]  /*d110*/  SHFL.IDX PT, R4, R16, 0x1, 0x1f ;  /* 0x00201f0010047f89 */ /* 0x00052400000e0000 */
.L_x_12327:
        /* <DEDUP_REMOVED lines=11> */
.L_x_12283:
[----:B------:R-:W-:Y:S05]  /*d1d0*/  BSYNC B0 ;  /* 0x0000000000007941 */ /* 0x000fea0003800000 */
.L_x_12282:
        /* <DEDUP_REMOVED lines=23> */
.L_x_12335:
[----:B------:R-:W-:Y:S02]  /*d350*/  ULDC UR4, c[0x0][0xc10] ;  /* 0x0003040000047ab9 */ /* 0x000fe40000000800 */
[----:B------:R-:W-:-:S04]  /*d360*/  IMAD.U32 R7, RZ, RZ, UR4 ;  /* 0x00000004ff077e24 */ /* 0x000fc8000f8e00ff */
[----:B0-----:R-:W-:-:S04]  /*d370*/  IMAD R3, R14, R7, RZ ;  /* 0x000000070e037224 */ /* 0x001fc800078e02ff */
[----:B----4-:R-:W-:-:S05]  /*d380*/  IMAD.IADD R6, R4, 0x1, R3 ;  /* 0x0000000104067824 */ /* 0x010fca00078e0203 */
[----:B---3--:R-:W-:-:S13]  /*d390*/  ISETP.GT.AND P0, PT, R6, R5, PT ;  /* 0x000000050600720c */ /* 0x008fda0003f04270 */
[----:B------:R-:W-:Y:S05]  /*d3a0*/  @P0 BRA `(.L_x_12285) ;  /* 0x0000000000ac0947 */ /* 0x000fea0003800000 */
[----:B------:R-:W0:Y:S02]  /*d3b0*/  LDC R0, c[0x0][0xc14] ;  /* 0x00030500ff007b82 */ /* 0x000e240000000800 */
.L_x_12290:
        /* <DEDUP_REMOVED lines=12> */
.L_x_12288:
[----:B------:R-:W-:Y:S05]  /*d480*/  BSYNC B0 ;  /* 0x0000000000007941 */ /* 0x000fea0003800000 */
.L_x_12287:
        /* <DEDUP_REMOVED lines=23> */
.L_x_12343:
[----:B------:R-:W-:Y:S02]  /*d600*/  ULDC UR4, c[0x0][0xc10] ;  /* 0x0003040000047ab9 */ /* 0x000fe40000000800 */
[----:B------:R-:W-:-:S04]  /*d610*/  IMAD.U32 R7, RZ, RZ, UR4 ;  /* 0x00000004ff077e24 */ /* 0x000fc8000f8e00ff */
[----:B---3--:R-:W-:-:S04]  /*d620*/  IMAD R3, R14, R7, RZ ;  /* 0x000000070e037224 */ /* 0x008fc800078e02ff */
[----:B------:R-:W-:-:S05]  /*d630*/  IMAD.IADD R6, R3, 0x1, R6 ;  /* 0x0000000103067824 */ /* 0x000fca00078e0206 */
[----:B------:R-:W-:-:S13]  /*d640*/  ISETP.GT.AND P0, PT, R6, R5, PT ;  /* 0x000000050600720c */ /* 0x000fda0003f04270 */
[----:B------:R-:W-:Y:S05]  /*d650*/  @!P0 BRA `(.L_x_12290) ;  /* 0xfffffffc00588947 */ /* 0x000fea000383ffff */
.L_x_12285:
        /* <DEDUP_REMOVED lines=8> */
.L_x_12347:
[----:B------:R-:W-:Y:S01]  /*d6e0*/  ISETP.NE.AND P0, PT, R3, RZ, PT ;  /* 0x000000ff0300720c */ /* 0x000fe20003f05270 */
[----:B------:R-:W-:-:S12]  /*d6f0*/  IMAD.MOV.U32 R14, RZ, RZ, RZ ;  /* 0x000000ffff0e7224 */ /* 0x000fd800078e00ff */
[----:B------:R-:W-:Y:S05]  /*d700*/  @!P0 BRA `(.L_x_12292) ;  /* 0x0000000000108947 */ /* 0x000fea0003800000 */
[----:B------:R-:W-:Y:S01]  /*d710*/  UMOV UR4, 0xffffffff ;  /* 0xffffffff00047882 */ /* 0x000fe20000000000 */
[----:B------:R-:W-:Y:S02]  /*d720*/  VIADD R12, R4, 0xffffffff ;  /* 0xffffffff040c7836 */ /* 0x000fe40000000000 */
[----:B------:R-:W-:Y:S05]  /*d730*/  BRA.DIV UR4, `(.L_x_12293) ;  /* 0x0000001a04187947 */ /* 0x000fea000b800000 */
[----:B------:R0:W0:Y:S02]  /*d740*/  SHFL.IDX PT, R14, R8, R12, 0x1f ;  /* 0x00001f0c080e7589 */ /* 0x00002400000e0000 */
.L_x_12292:
[----:B---3--:R-:W3:Y:S01]  /*d750*/  LDC.64 R2, c[0x0][0xc68] ;  /* 0x00031a00ff027b82 */ /* 0x008ee20000000a00 */
[----:B------:R-:W-:-:S04]  /*d760*/  IMAD.IADD R19, R4, 0x1, R19 ;  /* 0x0000000104137824 */ /* 0x000fc800078e0213 */
[----:B---3--:R-:W-:-:S05]  /*d770*/  IMAD.WIDE R2, R19, 0x4, R2 ;  /* 0x0000000413027825 */ /* 0x008fca00078e0202 */
[----:B0-----:R0:W4:Y:S01]  /*d780*/  LDG.E R8, desc[UR38][R2.64] ;  /* 0x0000002602087981 */ /* 0x001122000c1e1900 */
[----:B--2---:R-:W-:-:S04]  /*d790*/  IMAD R16, R14, R7, R6 ;  /* 0x000000070e107224 */ /* 0x004fc800078e0206 */
[----:B------:R-:W-:Y:S02]  /*d7a0*/  IMAD.IADD R5, R5, 0x1, -R16 ;  /* 0x0000000105057824 */ /* 0x000fe400078e0a10 */
[----:B0-----:R-:W-:Y:S02]  /*d7b0*/  IMAD.MOV.U32 R2, RZ, RZ, RZ ;  /* 0x000000ffff027224 */ /* 0x001fe400078e00ff */
[----:B----4-:R-:W-:-:S05]  /*d7c0*/  IMAD R4, R17, R8, RZ ;  /* 0x0000000811047224 */ /* 0x010fca00078e02ff */
        /* <DEDUP_REMOVED lines=58> */
.L_x_12286:
[----:B------:R-:W-:Y:S01]  /*db70*/  UMOV UR4, URZ ;  /* 0x0000003f00047c82 */ /* 0x000fe20008000000 */
[----:B------:R-:W-:Y:S01]  /*db80*/  UMOV UR5, URZ ;  /* 0x0000003f00057c82 */ /* 0x000fe20008000000 */
[----:B------:R-:W-:Y:S01]  /*db90*/  ULDC UR6, c[0x0][0xc14] ;  /* 0x0003050000067ab9 */ /* 0x000fe20000000800 */
[----:B--2---:R-:W-:Y:S02]  /*dba0*/  IMAD.MOV.U32 R16, RZ, RZ, R5 ;  /* 0x000000ffff107224 */ /* 0x004fe400078e0005 */
[----:B------:R-:W-:Y:S02]  /*dbb0*/  IMAD.U32 R17, RZ, RZ, UR4 ;  /* 0x00000004ff117e24 */ /* 0x000fe4000f8e00ff */
[----:B------:R-:W-:Y:S02]  /*dbc0*/  IMAD.U32 R18, RZ, RZ, UR5 ;  /* 0x00000005ff127e24 */ /* 0x000fe4000f8e00ff */
[----:B------:R-:W-:-:S07]  /*dbd0*/  IMAD.U32 R19, RZ, RZ, UR6 ;  /* 0x00000006ff137e24 */ /* 0x000fce000f8e00ff */
.L_x_12294:
        /* <DEDUP_REMOVED lines=10> */
.L_x_12230:
        /* <DEDUP_REMOVED lines=12> */
.L_x_12350:
[----:B------:R-:W-:Y:S05]  /*dd40*/  BSYNC B0 ;  /* 0x0000000000007941 */ /* 0x000fea0003800000 */
.L_x_12296:
[----:B------:R-:W-:-:S03]  /*dd50*/  UMOV UR4, 0xffffffff ;  /* 0xffffffff00047882 */ /* 0x000fc60000000000 */
[----:B------:R-:W-:Y:S05]  /*dd60*/  BRA.DIV UR4, `(.L_x_12298) ;  /* 0x0000001204c47947 */ /* 0x000fea000b800000 */
[----:B0-----:R-:W0:Y:S02]  /*dd70*/  S2R R0, SR_TID.X ;  /* 0x0000000000007919 */ /* 0x001e240000002100 */
[----:B0-----:R-:W-:-:S04]  /*dd80*/  SHF.R.U32.HI R0, RZ, 0x5, R0 ;  /* 0x00000005ff007819 */ /* 0x001fc80000011600 */
[----:B------:R-:W-:-:S05]  /*dd90*/  LOP3.LUT R0, R0, 0x3, RZ, 0xc0, !PT ;  /* 0x0000000300007812 */ /* 0x000fca00078ec0ff */
[----:B------:R0:W2:Y:S02]  /*dda0*/  SHFL.IDX PT, R14, R0, RZ, 0x1f ;  /* 0x00001fff000e7589 */ /* 0x0000a400000e0000 */
.L_x_12353:
[----:B--2---:R-:W-:Y:S01]  /*ddb0*/  ISETP.NE.AND P0, PT, R14, RZ, PT ;  /* 0x000000ff0e00720c */ /* 0x004fe20003f05270 */
[----:B------:R-:W-:-:S12]  /*ddc0*/  BSSY B0, `(.L_x_12299) ;  /* 0x0000024000007945 */ /* 0x000fd80003800000 */
[----:B------:R-:W-:Y:S05]  /*ddd0*/  @P0 BRA `(.L_x_12300) ;  /* 0x0000000000880947 */ /* 0x000fea0003800000 */
[----:B------:R-:W-:-:S03]  /*dde0*/  UMOV UR4, 0xffffffff ;  /* 0xffffffff00047882 */ /* 0x000fc60000000000 */
[----:B------:R-:W-:Y:S05]  /*ddf0*/  BRA.DIV UR4, `(.L_x_12301) ;  /* 0x0000001204d47947 */ /* 0x000fea000b800000 */
[----:B------:R-:W-:-:S13]  /*de00*/  ELECT P6, URZ, PT ;  /* 0x00000000003f782f */ /* 0x000fda00038c0000 */
.L_x_12356:
[----:B------:R-:W-:Y:S05]  /*de10*/  @!P6 BRA `(.L_x_12300) ;  /* 0x000000000078e947 */ /* 0x000fea0003800000 */
[----:B------:R-:W-:-:S06]  /*de20*/  ULOP3.LUT UR4, UR36, 0x2, URZ, 0xfc, !UPT ;  /* 0x0000000224047892 */ /* 0x000fcc000f8efc3f */
[----:B0-----:R-:W-:-:S05]  /*de30*/  IMAD.U32 R0, RZ, RZ, UR4 ;  /* 0x00000004ff007e24 */ /* 0x001fca000f8e00ff */
[----:B------:R-:W-:-:S13]  /*de40*/  ISETP.NE.AND P2, PT, R0, 0x3, PT ;  /* 0x000000030000780c */ /* 0x000fda0003f45270 */
[----:B------:R-:W-:Y:S05]  /*de50*/  @!P2 BRA `(.L_x_12302) ;  /* 0x000000000004a947 */ /* 0x000fea0003800000 */
[----:B------:R-:W-:Y:S01]  /*de60*/  BPT.TRAP 0x1 ;  /* 0x000000040000795c */ /* 0x000fe20000300000 */
.L_x_12302:
        /* <DEDUP_REMOVED lines=12> */
.L_x_12357:
[----:B------:R-:W2:Y:S02]  /*df30*/  SYNCS.PHASECHK.TRANS64.TRYWAIT P0, [R3+URZ], R0 ;  /* 0x00000000030075a7 */ /* 0x000ea4000800017f */
[----:B--2---:R-:W-:Y:S05]  /*df40*/  @!P0 BRA `(.L_x_12304) ;  /* 0x0000001000b48947 */ /* 0x004fea0003800000 */
.L_x_12358:
[----:B------:R-:W-:Y:S05]  /*df50*/  @!P2 BRA `(.L_x_12305) ;  /* 0x000000000004a947 */ /* 0x000fea0003800000 */
[----:B------:R-:W-:Y:S01]  /*df60*/  BPT.TRAP 0x1 ;  /* 0x000000040000795c */ /* 0x000fe20000300000 */
.L_x_12305:
[----:B--2---:R-:W-:-:S04]  /*df70*/  VIADD R3, R9, 0x16860 ;  /* 0x0001686009037836 */ /* 0x004fc80000000000 */
[----:B------:R-:W-:-:S04]  /*df80*/  IMAD R5, R22, 0x8, R3 ;  /* 0x0000000816057824 */ /* 0x000fc800078e0203 */
[----:B------:R-:W2:Y:S02]  /*df90*/  SYNCS.PHASECHK.TRANS64.TRYWAIT P0, [R5+URZ], R2 ;  /* 0x00000002050075a7 */ /* 0x000ea4000800017f */
[----:B--2---:R-:W-:Y:S05]  /*dfa0*/  @!P0 BRA `(.L_x_12306) ;  /* 0x0000001000b08947 */ /* 0x004fea0003800000 */
.L_x_12359:
[----:B------:R-:W-:-:S07]  /*dfb0*/  IMAD R3, R4, 0x8, R3 ;  /* 0x0000000804037824 */ /* 0x000fce00078e0203 */
.L_x_12307:
[----:B---3--:R3:W4:Y:S02]  /*dfc0*/  SYNCS.PHASECHK.TRANS64.TRYWAIT P0, [R3+URZ], R0 ;  /* 0x00000000030075a7 */ /* 0x008724000800017f */
[----:B----4-:R-:W-:Y:S05]  /*dfd0*/  @!P0 NANOSLEEP.SYNCS 0x989680 ;  /* 0x009896800000895d */ /* 0x010fea0003900000 */
[----:B------:R-:W4:Y:S02]  /*dfe0*/  @!P0 SYNCS.PHASECHK.TRANS64 P0, [R3+URZ], R0 ;  /* 0x00000000030085a7 */ /* 0x000f24000800007f */
[----:B----4-:R-:W-:Y:S05]  /*dff0*/  @!P0 BRA `(.L_x_12307) ;  /* 0xfffffffc00f08947 */ /* 0x010fea000383ffff */
.L_x_12300:
[----:B------:R-:W-:Y:S05]  /*e000*/  BSYNC B0 ;  /* 0x0000000000007941 */ /* 0x000fea0003800000 */
.L_x_12299:
[----:B------:R-:W-:Y:S05]  /*e010*/  EXIT ;  /* 0x000000000000794d */ /* 0x000fea0003800000 */
.L_x_12174:
[----:B0-----:R-:W-:-:S04]  /*e020*/  IMAD.U32 R3, RZ, RZ, UR41 ;  /* 0x00000029ff037e24 */ /* 0x001fc8000f8e00ff */
[----:B------:R0:W1:Y:S03]  /*e030*/  SYNCS.PHASECHK.TRANS64.TRYWAIT P1, [R3+URZ+0x16800], R0 ;  /* 0x01680000030075a7 */ /* 0x000066000802017f */
[----:B-1----:R-:W-:Y:S05]  /*e040*/  @!P1 NANOSLEEP.SYNCS 0x989680 ;  /* 0x009896800000995d */ /* 0x002fea0003900000 */
[----:B------:R-:W1:Y:S02]  /*e050*/  @!P1 SYNCS.PHASECHK.TRANS64 P1, [R3+URZ+0x16800], R0 ;  /* 0x01680000030095a7 */ /* 0x000e64000802007f */
[----:B-1----:R-:W-:Y:S05]  /*e060*/  @!P1 BRA `(.L_x_12174) ;  /* 0xfffffffc00ec9947 */ /* 0x002fea000383ffff */
[----:B------:R-:W-:Y:S05]  /*e070*/  BRA `(.L_x_12308) ;  /* 0xffffff3400987947 */ /* 0x000fea000383ffff */
.L_x_12178:
[----:B-1----:R1:W2:Y:S02]  /*e080*/  SYNCS.PHASECHK.TRANS64.TRYWAIT P2, [R2+URZ+0x16830], R3 ;  /* 0x01683003020075a7 */ /* 0x0022a4000804017f */
[----:B--2---:R-:W-:Y:S05]  /*e090*/  @!P2 NANOSLEEP.SYNCS 0x989680 ;  /* 0x009896800000a95d */ /* 0x004fea0003900000 */
[----:B------:R-:W2:Y:S02]  /*e0a0*/  @!P2 SYNCS.PHASECHK.TRANS64 P2, [R2+URZ+0x16830], R3 ;  /* 0x016830030200a5a7 */ /* 0x000ea4000804007f */
[----:B--2---:R-:W-:Y:S05]  /*e0b0*/  @!P2 BRA `(.L_x_12178) ;  /* 0xfffffffc00f0a947 */ /* 0x004fea000383ffff */
[----:B------:R-:W-:Y:S05]  /*e0c0*/  BRA `(.L_x_12177) ;  /* 0xffffff3400c07947 */ /* 0x000fea000383ffff */
.L_x_12183:
[----:B-1----:R-:W-:-:S04]  /*e0d0*/  IMAD.U32 R7, RZ, RZ, UR6 ;  /* 0x00000006ff077e24 */ /* 0x002fc8000f8e00ff */
[----:B------:R1:W2:Y:S03]  /*e0e0*/  SYNCS.PHASECHK.TRANS64.TRYWAIT P2, [R7+URZ+0x16830], R0 ;  /* 0x01683000070075a7 */ /* 0x0002a6000804017f */
[----:B--2---:R-:W-:Y:S05]  /*e0f0*/  @!P2 NANOSLEEP.SYNCS 0x989680 ;  /* 0x009896800000a95d */ /* 0x004fea0003900000 */
[----:B------:R-:W2:Y:S02]  /*e100*/  @!P2 SYNCS.PHASECHK.TRANS64 P2, [R7+URZ+0x16830], R0 ;  /* 0x016830000700a5a7 */ /* 0x000ea4000804007f */
[----:B--2---:R-:W-:Y:S05]  /*e110*/  @!P2 BRA `(.L_x_12183) ;  /* 0xfffffffc00eca947 */ /* 0x004fea000383ffff */
[----:B------:R-:W-:Y:S05]  /*e120*/  BRA `(.L_x_12180) ;  /* 0xffffff58005c7947 */ /* 0x000fea000383ffff */
.L_x_12187:
[----:B-1----:R-:W-:-:S04]  /*e130*/  IMAD.U32 R7, RZ, RZ, UR6 ;  /* 0x00000006ff077e24 */ /* 0x002fc8000f8e00ff */
[----:B------:R1:W2:Y:S03]  /*e140*/  SYNCS.PHASECHK.TRANS64.TRYWAIT P2, [R7+URZ+0x16850], R0 ;  /* 0x01685000070075a7 */ /* 0x0002a6000804017f */
[----:B--2---:R-:W-:Y:S05]  /*e150*/  @!P2 NANOSLEEP.SYNCS 0x989680 ;  /* 0x009896800000a95d */ /* 0x004fea0003900000 */
[----:B------:R-:W2:Y:S02]  /*e160*/  @!P2 SYNCS.PHASECHK.TRANS64 P2, [R7+URZ+0x16850], R0 ;  /* 0x016850000700a5a7 */ /* 0x000ea4000804007f */
[----:B--2---:R-:W-:Y:S05]  /*e170*/  @!P2 BRA `(.L_x_12187) ;  /* 0xfffffffc00eca947 */ /* 0x004fea000383ffff */
[----:B------:R-:W-:Y:S05]  /*e180*/  BRA `(.L_x_12184) ;  /* 0xffffff5800cc7947 */ /* 0x000fea000383ffff */
.L_x_12193:
[----:B-1----:R-:W-:-:S04]  /*e190*/  IMAD.U32 R9, RZ, RZ, UR6 ;  /* 0x00000006ff097e24 */ /* 0x002fc8000f8e00ff */
[----:B------:R1:W2:Y:S03]  /*e1a0*/  SYNCS.PHASECHK.TRANS64.TRYWAIT P2, [R9+URZ+0x16830], R0 ;  /* 0x01683000090075a7 */ /* 0x0002a6000804017f */
[----:B--2---:R-:W-:Y:S05]  /*e1b0*/  @!P2 NANOSLEEP.SYNCS 0x989680 ;  /* 0x009896800000a95d */ /* 0x004fea0003900000 */
[----:B------:R-:W2:Y:S02]  /*e1c0*/  @!P2 SYNCS.PHASECHK.TRANS64 P2, [R9+URZ+0x16830], R0 ;  /* 0x016830000900a5a7 */ /* 0x000ea4000804007f */
[----:B--2---:R-:W-:Y:S05]  /*e1d0*/  @!P2 BRA `(.L_x_12193) ;  /* 0xfffffffc00eca947 */ /* 0x004fea000383ffff */
[----:B------:R-:W-:Y:S05]  /*e1e0*/  BRA `(.L_x_12190) ;  /* 0xffffff7c009c7947 */ /* 0x000fea000383ffff */
.L_x_12197:
[----:B-1----:R-:W-:-:S04]  /*e1f0*/  IMAD.U32 R9, RZ, RZ, UR6 ;  /* 0x00000006ff097e24 */ /* 0x002fc8000f8e00ff */
[----:B------:R1:W2:Y:S03]  /*e200*/  SYNCS.PHASECHK.TRANS64.TRYWAIT P2, [R9+URZ+0x16850], R0 ;  /* 0x01685000090075a7 */ /* 0x0002a6000804017f */
[----:B--2---:R-:W-:Y:S05]  /*e210*/  @!P2 NANOSLEEP.SYNCS 0x989680 ;  /* 0x009896800000a95d */ /* 0x004fea0003900000 */
[----:B------:R-:W2:Y:S02]  /*e220*/  @!P2 SYNCS.PHASECHK.TRANS64 P2, [R9+URZ+0x16850], R0 ;  /* 0x016850000900a5a7 */ /* 0x000ea4000804007f */
[----:B--2---:R-:W-:Y:S05]  /*e230*/  @!P2 BRA `(.L_x_12197) ;  /* 0xfffffffc00eca947 */ /* 0x004fea000383ffff */
[----:B------:R-:W-:Y:S05]  /*e240*/  BRA `(.L_x_12194) ;  /* 0xffffff80000c7947 */ /* 0x000fea000383ffff */
.L_x_12202:
[----:B-1----:R-:W-:-:S04]  /*e250*/  IMAD.U32 R5, RZ, RZ, UR5 ;  /* 0x00000005ff057e24 */ /* 0x002fc8000f8e00ff */
[----:B------:R1:W2:Y:S03]  /*e260*/  SYNCS.PHASECHK.TRANS64.TRYWAIT P0, [R5+URZ+0x16850], R4 ;  /* 0x01685004050075a7 */ /* 0x0002a6000800017f */
[----:B--2---:R-:W-:Y:S05]  /*e270*/  @!P0 NANOSLEEP.SYNCS 0x989680 ;  /* 0x009896800000895d */ /* 0x004fea0003900000 */
[----:B------:R-:W2:Y:S02]  /*e280*/  @!P0 SYNCS.PHASECHK.TRANS64 P0, [R5+URZ+0x16850], R4 ;  /* 0x01685004050085a7 */ /* 0x000ea4000800007f */
[----:B--2---:R-:W-:Y:S05]  /*e290*/  @!P0 BRA `(.L_x_12202) ;  /* 0xfffffffc00ec8947 */ /* 0x004fea000383ffff */
[----:B------:R-:W-:Y:S05]  /*e2a0*/  BRA `(.L_x_12201) ;  /* 0xffffff9800707947 */ /* 0x000fea000383ffff */
.L_x_12241:
        /* <DEDUP_REMOVED lines=11> */
.L_x_12310:
[----:B------:R-:W-:Y:S05]  /*e360*/  BSYNC B0 ;  /* 0x0000000000007941 */ /* 0x000fea0003800000 */
.L_x_12309:
[----:B------:R-:W-:Y:S05]  /*e370*/  BRA `(.L_x_12311) ;  /* 0xffffffd000907947 */ /* 0x000fea000383ffff */
.L_x_12242:
[----:B------:R-:W-:Y:S01]  /*e380*/  BSSY B0, `(.L_x_12312) ;  /* 0x0000006000007945 */ /* 0x000fe20003800000 */
[----:B------:R-:W-:-:S07]  /*e390*/  IMAD.MOV.U32 R15, RZ, RZ, -0x1 ;  /* 0xffffffffff0f7424 */ /* 0x000fce00078e00ff */
[----:B-1----:R-:W-:Y:S05]  /*e3a0*/  WARPSYNC.COLLECTIVE R15, `(.L_x_12313) ;  /* 0x000000000f0c7348 */ /* 0x002fea0003c00000 */
[----:B------:R-:W-:Y:S02]  /*e3b0*/  ELECT P6, UR62, PT ;  /* 0x00000000003e782f */ /* 0x000fe400038c0000 */
[----:B------:R-:W-:Y:S01]  /*e3c0*/  MOV R14, UR62 ;  /* 0x0000003e000e7c02 */ /* 0x000fe20008000f00 */
[----:B-1----:R-:W-:Y:S10]  /*e3d0*/  ENDCOLLECTIVE ;  /* 0x000000000000791b */ /* 0x002ff40003800000 */
.L_x_12313:
[----:B------:R-:W-:Y:S05]  /*e3e0*/  BSYNC B0 ;  /* 0x0000000000007941 */ /* 0x000fea0003800000 */
.L_x_12312:
[----:B------:R-:W-:Y:S05]  /*e3f0*/  BRA `(.L_x_12314) ;  /* 0xffffffd000807947 */ /* 0x000fea000383ffff */
.L_x_12245:
[----:B--2---:R2:W3:Y:S02]  /*e400*/  SYNCS.PHASECHK.TRANS64.TRYWAIT P0, [R5+URZ+0x16840], R4 ;  /* 0x01684004050075a7 */ /* 0x0044e4000800017f */
[----:B---3--:R-:W-:Y:S05]  /*e410*/  @!P0 NANOSLEEP.SYNCS 0x989680 ;  /* 0x009896800000895d */ /* 0x008fea0003900000 */
[----:B------:R-:W3:Y:S02]  /*e420*/  @!P0 SYNCS.PHASECHK.TRANS64 P0, [R5+URZ+0x16840], R4 ;  /* 0x01684004050085a7 */ /* 0x000ee4000800007f */
[----:B---3--:R-:W-:Y:S05]  /*e430*/  @!P0 BRA `(.L_x_12245) ;  /* 0xfffffffc00f08947 */ /* 0x008fea000383ffff */
[----:B------:R-:W-:Y:S05]  /*e440*/  BRA `(.L_x_12315) ;  /* 0xffffffd000d47947 */ /* 0x000fea000383ffff */
.L_x_12248:
[----:B--2---:R2:W3:Y:S02]  /*e450*/  SYNCS.PHASECHK.TRANS64.TRYWAIT P0, [R25+URZ+0x16820], R4 ;  /* 0x01682004190075a7 */ /* 0x0044e4000800017f */
[----:B---3--:R-:W-:Y:S05]  /*e460*/  @!P0 NANOSLEEP.SYNCS 0x989680 ;  /* 0x009896800000895d */ /* 0x008fea0003900000 */
[----:B------:R-:W3:Y:S02]  /*e470*/  @!P0 SYNCS.PHASECHK.TRANS64 P0, [R25+URZ+0x16820], R4 ;  /* 0x01682004190085a7 */ /* 0x000ee4000800007f */
[----:B---3--:R-:W-:Y:S05]  /*e480*/  @!P0 BRA `(.L_x_12248) ;  /* 0xfffffffc00f08947 */ /* 0x008fea000383ffff */
[----:B------:R-:W-:Y:S05]  /*e490*/  BRA `(.L_x_12316) ;  /* 0xffffffd400947947 */ /* 0x000fea000383ffff */
.L_x_12256:
[----:B0-----:R0:W2:Y:S02]  /*e4a0*/  SYNCS.PHASECHK.TRANS64.TRYWAIT P0, [R3+URZ+0x16840], R2 ;  /* 0x01684002030075a7 */ /* 0x0010a4000800017f */
[----:B--2---:R-:W-:Y:S05]  /*e4b0*/  @!P0 NANOSLEEP.SYNCS 0x989680 ;  /* 0x009896800000895d */ /* 0x004fea0003900000 */
[----:B------:R-:W2:Y:S02]  /*e4c0*/  @!P0 SYNCS.PHASECHK.TRANS64 P0, [R3+URZ+0x16840], R2 ;  /* 0x01684002030085a7 */ /* 0x000ea4000800007f */
[----:B--2---:R-:W-:Y:S05]  /*e4d0*/  @!P0 BRA `(.L_x_12256) ;  /* 0xfffffffc00f08947 */ /* 0x004fea000383ffff */
[----:B------:R-:W-:Y:S05]  /*e4e0*/  BRA `(.L_x_12317) ;  /* 0xffffffd800307947 */ /* 0x000fea000383ffff */
.L_x_12258:
[----:B0-----:R0:W2:Y:S02]  /*e4f0*/  SYNCS.PHASECHK.TRANS64.TRYWAIT P0, [R2+URZ+0x60], R5 ;  /* 0x00006005020075a7 */ /* 0x0010a4000800017f */
[----:B--2---:R-:W-:Y:S05]  /*e500*/  @!P0 NANOSLEEP.SYNCS 0x989680 ;  /* 0x009896800000895d */ /* 0x004fea0003900000 */
[----:B------:R-:W2:Y:S02]  /*e510*/  @!P0 SYNCS.PHASECHK.TRANS64 P0, [R2+URZ+0x60], R5 ;  /* 0x00006005020085a7 */ /* 0x000ea4000800007f */
[----:B--2---:R-:W-:Y:S05]  /*e520*/  @!P0 BRA `(.L_x_12258) ;  /* 0xfffffffc00f08947 */ /* 0x004fea000383ffff */
[----:B------:R-:W-:Y:S05]  /*e530*/  BRA `(.L_x_12318) ;  /* 0xffffffd800947947 */ /* 0x000fea000383ffff */
.L_x_12263:
[----:B--2---:R2:W3:Y:S02]  /*e540*/  SYNCS.PHASECHK.TRANS64.TRYWAIT P0, [R3+URZ+0x16840], R2 ;  /* 0x01684002030075a7 */ /* 0x0044e4000800017f */
[----:B---3--:R-:W-:Y:S05]  /*e550*/  @!P0 NANOSLEEP.SYNCS 0x989680 ;  /* 0x009896800000895d */ /* 0x008fea0003900000 */
[----:B------:R-:W3:Y:S02]  /*e560*/  @!P0 SYNCS.PHASECHK.TRANS64 P0, [R3+URZ+0x16840], R2 ;  /* 0x01684002030085a7 */ /* 0x000ee4000800007f */
[----:B---3--:R-:W-:Y:S05]  /*e570*/  @!P0 BRA `(.L_x_12263) ;  /* 0xfffffffc00f08947 */ /* 0x008fea000383ffff */
[----:B------:R-:W-:Y:S05]  /*e580*/  BRA `(.L_x_12319) ;  /* 0xffffffdc00987947 */ /* 0x000fea000383ffff */
.L_x_12265:
[----:B0-----:R0:W2:Y:S02]  /*e590*/  SYNCS.PHASECHK.TRANS64.TRYWAIT P1, [R3+URZ+0x60], R24 ;  /* 0x00006018030075a7 */ /* 0x0010a4000802017f */
[----:B--2---:R-:W-:Y:S05]  /*e5a0*/  @!P1 NANOSLEEP.SYNCS 0x989680 ;  /* 0x009896800000995d */ /* 0x004fea0003900000 */
[----:B------:R-:W2:Y:S02]  /*e5b0*/  @!P1 SYNCS.PHASECHK.TRANS64 P1, [R3+URZ+0x60], R24 ;  /* 0x00006018030095a7 */ /* 0x000ea4000802007f */
[----:B--2---:R-:W-:Y:S05]  /*e5c0*/  @!P1 BRA `(.L_x_12265) ;  /* 0xfffffffc00f09947 */ /* 0x004fea000383ffff */
[----:B------:R-:W-:Y:S05]  /*e5d0*/  BRA `(.L_x_12320) ;  /* 0xffffffdc00fc7947 */ /* 0x000fea000383ffff */
.L_x_12270:
[----:B--2---:R2:W3:Y:S02]  /*e5e0*/  SYNCS.PHASECHK.TRANS64.TRYWAIT P0, [R2+URZ+0x16840], R3 ;  /* 0x01684003020075a7 */ /* 0x0044e4000800017f */
[----:B---3--:R-:W-:Y:S05]  /*e5f0*/  @!P0 NANOSLEEP.SYNCS 0x989680 ;  /* 0x009896800000895d */ /* 0x008fea0003900000 */
[----:B------:R-:W3:Y:S02]  /*e600*/  @!P0 SYNCS.PHASECHK.TRANS64 P0, [R2+URZ+0x16840], R3 ;  /* 0x01684003020085a7 */ /* 0x000ee4000800007f */
[----:B---3--:R-:W-:Y:S05]  /*e610*/  @!P0 BRA `(.L_x_12270) ;  /* 0xfffffffc00f08947 */ /* 0x008fea000383ffff */
[----:B------:R-:W-:Y:S05]  /*e620*/  BRA `(.L_x_12321) ;  /* 0xffffffe000d87947 */ /* 0x000fea000383ffff */
.L_x_12272:
[----:B0-----:R0:W2:Y:S02]  /*e630*/  SYNCS.PHASECHK.TRANS64.TRYWAIT P1, [R2+URZ+0x60], R3 ;  /* 0x00006003020075a7 */ /* 0x0010a4000802017f */
[----:B--2---:R-:W-:Y:S05]  /*e640*/  @!P1 NANOSLEEP.SYNCS 0x989680 ;  /* 0x009896800000995d */ /* 0x004fea0003900000 */
[----:B------:R-:W2:Y:S02]  /*e650*/  @!P1 SYNCS.PHASECHK.TRANS64 P1, [R2+URZ+0x60], R3 ;  /* 0x00006003020095a7 */ /* 0x000ea4000802007f */
[----:B--2---:R-:W-:Y:S05]  /*e660*/  @!P1 BRA `(.L_x_12272) ;  /* 0xfffffffc00f09947 */ /* 0x004fea000383ffff */
[----:B------:R-:W-:Y:S05]  /*e670*/  BRA `(.L_x_12322) ;  /* 0xffffffe400407947 */ /* 0x000fea000383ffff */
.L_x_12279:
[----:B---3--:R3:W4:Y:S02]  /*e680*/  SYNCS.PHASECHK.TRANS64.TRYWAIT P0, [R3+URZ+0x16860], R2 ;  /* 0x01686002030075a7 */ /* 0x008724000800017f */
[----:B----4-:R-:W-:Y:S05]  /*e690*/  @!P0 NANOSLEEP.SYNCS 0x989680 ;  /* 0x009896800000895d */ /* 0x010fea0003900000 */
[----:B------:R-:W4:Y:S02]  /*e6a0*/  @!P0 SYNCS.PHASECHK.TRANS64 P0, [R3+URZ+0x16860], R2 ;  /* 0x01686002030085a7 */ /* 0x000f24000800007f */
[----:B----4-:R-:W-:Y:S05]  /*e6b0*/  @!P0 BRA `(.L_x_12279) ;  /* 0xfffffffc00f08947 */ /* 0x010fea000383ffff */
[----:B------:R-:W-:Y:S05]  /*e6c0*/  BRA `(.L_x_12323) ;  /* 0xffffffe800007947 */ /* 0x000fea000383ffff */
.L_x_12281:
        /* <DEDUP_REMOVED lines=8> */
.L_x_12325:
[----:B------:R-:W-:Y:S05]  /*e750*/  BSYNC B0 ;  /* 0x0000000000007941 */ /* 0x000fea0003800000 */
.L_x_12324:
        /* <DEDUP_REMOVED lines=8> */
.L_x_12326:
[----:B------:R-:W-:Y:S01]  /*e7e0*/  IMAD.MOV.U32 R4, RZ, RZ, R14 ;  /* 0x000000ffff047224 */ /* 0x000fe200078e000e */
[----:B------:R-:W-:Y:S06]  /*e7f0*/  BRA `(.L_x_12327) ;  /* 0xffffffe800487947 */ /* 0x000fec000383ffff */
.L_x_12284:
        /* <DEDUP_REMOVED lines=8> */
.L_x_12329:
[----:B------:R-:W-:Y:S05]  /*e880*/  BSYNC B0 ;  /* 0x0000000000007941 */ /* 0x000fea0003800000 */
.L_x_12328:
        /* <DEDUP_REMOVED lines=10> */
.L_x_12330:
        /* <DEDUP_REMOVED lines=8> */
.L_x_12331:
        /* <DEDUP_REMOVED lines=8> */
.L_x_12332:
        /* <DEDUP_REMOVED lines=8> */
.L_x_12333:
        /* <DEDUP_REMOVED lines=8> */
.L_x_12334:
[----:B------:R-:W-:Y:S05]  /*eb30*/  BRA `(.L_x_12335) ;  /* 0xffffffe800047947 */ /* 0x000fea000383ffff */
.L_x_12289:
        /* <DEDUP_REMOVED lines=8> */
.L_x_12337:
[----:B------:R-:W-:Y:S05]  /*ebc0*/  BSYNC B0 ;  /* 0x0000000000007941 */ /* 0x000fea0003800000 */
.L_x_12336:
        /* <DEDUP_REMOVED lines=10> */
.L_x_12338:
        /* <DEDUP_REMOVED lines=8> */
.L_x_12339:
        /* <DEDUP_REMOVED lines=8> */
.L_x_12340:
        /* <DEDUP_REMOVED lines=8> */
.L_x_12341:
        /* <DEDUP_REMOVED lines=8> */
.L_x_12342:
[----:B------:R-:W-:Y:S05]  /*ee70*/  BRA `(.L_x_12343) ;  /* 0xffffffe400e07947 */ /* 0x000fea000383ffff */
.L_x_12291:
[----:B------:R-:W-:Y:S01]  /*ee80*/  BSSY B0, `(.L_x_12344) ;  /* 0x0000006000007945 */ /* 0x000fe20003800000 */
[----:B------:R-:W-:Y:S01]  /*ee90*/  PLOP3.LUT P6, PT, P6, PT, PT, 0x8, 0x0 ;  /* 0x000000000000781c */ /* 0x000fe200037ce170 */
[----:B------:R-:W-:-:S12]  /*eea0*/  IMAD.MOV.U32 R15, RZ, RZ, -0x1 ;  /* 0xffffffffff0f7424 */ /* 0x000fd800078e00ff */
[----:B012---:R-:W-:Y:S05]  /*eeb0*/  WARPSYNC.COLLECTIVE R15, `(.L_x_12345) ;  /* 0x000000000f087348 */ /* 0x007fea0003c00000 */
[----:B------:R-:W-:Y:S01]  /*eec0*/  VOTE.ANY R14, PT, P6 ;  /* 0x00000000000e7806 */ /* 0x000fe200030e0100 */
[----:B012---:R-:W-:Y:S06]  /*eed0*/  ENDCOLLECTIVE ;  /* 0x000000000000791b */ /* 0x007fec0003800000 */
.L_x_12345:
[----:B------:R-:W-:Y:S05]  /*eee0*/  BSYNC B0 ;  /* 0x0000000000007941 */ /* 0x000fea0003800000 */
.L_x_12344:
        /* <DEDUP_REMOVED lines=9> */
.L_x_12346:
[----:B------:R-:W-:Y:S01]  /*ef80*/  IMAD.MOV.U32 R17, RZ, RZ, R14 ;  /* 0x000000ffff117224 */ /* 0x000fe200078e000e */
[----:B------:R-:W-:Y:S06]  /*ef90*/  BRA `(.L_x_12347) ;  /* 0xffffffe400d07947 */ /* 0x000fec000383ffff */
.L_x_12293:
[----:B------:R-:W-:Y:S01]  /*efa0*/  BSSY B0, `(.L_x_12348) ;  /* 0x0000007000007945 */ /* 0x000fe20003800000 */
[----:B------:R-:W-:Y:S02]  /*efb0*/  IMAD.MOV.U32 R13, RZ, RZ, R8 ;  /* 0x000000ffff0d7224 */ /* 0x000fe400078e0008 */
[----:B------:R-:W-:Y:S02]  /*efc0*/  IMAD.MOV.U32 R11, RZ, RZ, 0x1f ;  /* 0x0000001fff0b7424 */ /* 0x000fe400078e00ff */
[----:B------:R-:W-:-:S07]  /*efd0*/  IMAD.MOV.U32 R15, RZ, RZ, -0x1 ;  /* 0xffffffffff0f7424 */ /* 0x000fce00078e00ff */
[----:B01234-:R-:W-:Y:S05]  /*efe0*/  WARPSYNC.COLLECTIVE R15, `(.L_x_12349) ;  /* 0x000000000f087348 */ /* 0x01ffea0003c00000 */
[----:B------:R0:W0:Y:S02]  /*eff0*/  SHFL.IDX P6, R14, R13, R12, R11 ;  /* 0x0000000c0d0e7389 */ /* 0x00002400000c000b */
[----:B01234-:R-:W-:Y:S01]  /*f000*/  ENDCOLLECTIVE ;  /* 0x000000000000791b */ /* 0x01ffe20003800000 */
.L_x_12349:
[----:B------:R-:W-:Y:S05]  /*f010*/  BSYNC B0 ;  /* 0x0000000000007941 */ /* 0x000fea0003800000 */
.L_x_12348:
[----:B------:R-:W-:Y:S05]  /*f020*/  BRA `(.L_x_12292) ;  /* 0xffffffe400c87947 */ /* 0x000fea000383ffff */
.L_x_12297:
[----:B0-----:R0:W2:Y:S02]  /*f030*/  SYNCS.PHASECHK.TRANS64.TRYWAIT P0, [R9+URZ+0x16820], R0 ;  /* 0x01682000090075a7 */ /* 0x0010a4000800017f */
[----:B--2---:R-:W-:Y:S05]  /*f040*/  @!P0 NANOSLEEP.SYNCS 0x989680 ;  /* 0x009896800000895d */ /* 0x004fea0003900000 */
[----:B------:R-:W2:Y:S02]  /*f050*/  @!P0 SYNCS.PHASECHK.TRANS64 P0, [R9+URZ+0x16820], R0 ;  /* 0x01682000090085a7 */ /* 0x000ea4000800007f */
[----:B--2---:R-:W-:Y:S05]  /*f060*/  @!P0 BRA `(.L_x_12297) ;  /* 0xfffffffc00f08947 */ /* 0x004fea000383ffff */
[----:B------:R-:W-:Y:S05]  /*f070*/  BRA `(.L_x_12350) ;  /* 0xffffffec00307947 */ /* 0x000fea000383ffff */
.L_x_12298:
        /* <DEDUP_REMOVED lines=11> */
.L_x_12352:
[----:B------:R-:W-:Y:S05]  /*f130*/  BSYNC B0 ;  /* 0x0000000000007941 */ /* 0x000fea0003800000 */
.L_x_12351:
[----:B------:R-:W-:Y:S05]  /*f140*/  BRA `(.L_x_12353) ;  /* 0xffffffec00187947 */ /* 0x000fea000383ffff */
.L_x_12301:
[----:B------:R-:W-:Y:S01]  /*f150*/  BSSY B1, `(.L_x_12354) ;  /* 0x0000006000017945 */ /* 0x000fe20003800000 */
[----:B------:R-:W-:-:S07]  /*f160*/  IMAD.MOV.U32 R15, RZ, RZ, -0x1 ;  /* 0xffffffffff0f7424 */ /* 0x000fce00078e00ff */
[----:B01----:R-:W-:Y:S05]  /*f170*/  WARPSYNC.COLLECTIVE R15, `(.L_x_12355) ;  /* 0x000000000f0c7348 */ /* 0x003fea0003c00000 */
[----:B------:R-:W-:Y:S02]  /*f180*/  ELECT P6, UR62, PT ;  /* 0x00000000003e782f */ /* 0x000fe400038c0000 */
[----:B------:R-:W-:Y:S01]  /*f190*/  MOV R14, UR62 ;  /* 0x0000003e000e7c02 */ /* 0x000fe20008000f00 */
[----:B01----:R-:W-:Y:S10]  /*f1a0*/  ENDCOLLECTIVE ;  /* 0x000000000000791b */ /* 0x003ff40003800000 */
.L_x_12355:
[----:B------:R-:W-:Y:S05]  /*f1b0*/  BSYNC B1 ;  /* 0x0000000000017941 */ /* 0x000fea0003800000 */
.L_x_12354:
[----:B------:R-:W-:Y:S05]  /*f1c0*/  BRA `(.L_x_12356) ;  /* 0xffffffec00107947 */ /* 0x000fea000383ffff */
.L_x_12303:
[----:B0-----:R0:W2:Y:S02]  /*f1d0*/  SYNCS.PHASECHK.TRANS64.TRYWAIT P0, [R7+URZ], R2 ;  /* 0x00000002070075a7 */ /* 0x0010a4000800017f */
[----:B--2---:R-:W-:Y:S05]  /*f1e0*/  @!P0 NANOSLEEP.SYNCS 0x989680 ;  /* 0x009896800000895d */ /* 0x004fea0003900000 */
[----:B------:R-:W2:Y:S02]  /*f1f0*/  @!P0 SYNCS.PHASECHK.TRANS64 P0, [R7+URZ], R2 ;  /* 0x00000002070085a7 */ /* 0x000ea4000800007f */
[----:B--2---:R-:W-:Y:S05]  /*f200*/  @!P0 BRA `(.L_x_12303) ;  /* 0xfffffffc00f08947 */ /* 0x004fea000383ffff */
[----:B------:R-:W-:Y:S05]  /*f210*/  BRA `(.L_x_12357) ;  /* 0xffffffec00447947 */ /* 0x000fea000383ffff */
.L_x_12304:
[----:B--2---:R2:W3:Y:S02]  /*f220*/  SYNCS.PHASECHK.TRANS64.TRYWAIT P0, [R3+URZ], R0 ;  /* 0x00000000030075a7 */ /* 0x0044e4000800017f */
[----:B---3--:R-:W-:Y:S05]  /*f230*/  @!P0 NANOSLEEP.SYNCS 0x989680 ;  /* 0x009896800000895d */ /* 0x008fea0003900000 */
[----:B------:R-:W3:Y:S02]  /*f240*/  @!P0 SYNCS.PHASECHK.TRANS64 P0, [R3+URZ], R0 ;  /* 0x00000000030085a7 */ /* 0x000ee4000800007f */
[----:B---3--:R-:W-:Y:S05]  /*f250*/  @!P0 BRA `(.L_x_12304) ;  /* 0xfffffffc00f08947 */ /* 0x008fea000383ffff */
[----:B------:R-:W-:Y:S05]  /*f260*/  BRA `(.L_x_12358) ;  /* 0xffffffec00387947 */ /* 0x000fea000383ffff */
.L_x_12306:
[----:B--2---:R2:W3:Y:S02]  /*f270*/  SYNCS.PHASECHK.TRANS64.TRYWAIT P0, [R5+URZ], R2 ;  /* 0x00000002050075a7 */ /* 0x0044e4000800017f */
[----:B---3--:R-:W-:Y:S05]  /*f280*/  @!P0 NANOSLEEP.SYNCS 0x989680 ;  /* 0x009896800000895d */ /* 0x008fea0003900000 */
[----:B------:R-:W3:Y:S02]  /*f290*/  @!P0 SYNCS.PHASECHK.TRANS64 P0, [R5+URZ], R2 ;  /* 0x00000002050085a7 */ /* 0x000ee4000800007f */
[----:B---3--:R-:W-:Y:S05]  /*f2a0*/  @!P0 BRA `(.L_x_12306) ;  /* 0xfffffffc00f08947 */ /* 0x008fea000383ffff */
[----:B------:R-:W-:Y:S05]  /*f2b0*/  BRA `(.L_x_12359) ;  /* 0xffffffec003c7947 */ /* 0x000fea000383ffff */
.L_x_12360:
        /* <DEDUP_REMOVED lines=12> */
.L_x_12795:


//--------------------- .text._ZN7cutlass13device_kernelIN5flash11enable_sm90INS1_16FlashAttnFwdSm90INS1_25CollectiveMainloopFwdSm90ILi2EN4cute5tupleIJNS5_1CILi1EEES8_S8_EEENS6_IJNS7_ILi192EEENS7_ILi128EEENS7_ILi64EEEEEELi64ENS_10bfloat16_tEfNS_4arch4Sm90ELb1ELb0ELb0ELb1ELb0ELb1ELb0ELb1ELb1ELb0ELb0ELb0EEENS1_21CollectiveEpilogueFwdINS6_IJSA_SC_SB_EEES9_SE_SG_Li384ELb1ELb0ELb0ELb0EEENS1_36VarlenDynamicPersistentTileSchedulerILi192ELi128ELi384ELi32ELb0ELb0ELb1ELb1ELb1ELb1EEEEEEEEEvNT_6ParamsE --------------------------
	.section	.text._ZN7cutlass13device_kernelIN5flash11enable_sm90INS1_16FlashAttnFwdSm90INS1_25CollectiveMainloopFwdSm90ILi2EN4cute5tupleIJNS5_1CILi1EEES8_S8_EEENS6_IJNS7_ILi192EEENS7_ILi128EEENS7_ILi64EEEEEELi64ENS_10bfloat16_tEfNS_4arch4Sm90ELb1ELb0ELb0ELb1ELb0ELb1ELb0ELb1ELb1ELb0ELb0ELb0EEENS1_21CollectiveEpilogueFwdINS6_IJSA_SC_SB_EEES9_SE_SG_Li384ELb1ELb0ELb0ELb0EEENS1_36VarlenDynamicPersistentTileSchedulerILi192ELi128ELi384ELi32ELb0ELb0ELb1ELb1ELb1ELb1EEEEEEEEEvNT_6ParamsE,"ax",@progbits
	.align	128
.text._ZN7cutlass13device_kernelIN5flash11enable_sm90INS1_16FlashAttnFwdSm90INS1_25CollectiveMainloopFwdSm90ILi2EN4cute5tupleIJNS5_1CILi1EEES8_S8_EEENS6_IJNS7_ILi192EEENS7_ILi128EEENS7_ILi64EEEEEELi64ENS_10bfloat16_tEfNS_4arch4Sm90ELb1ELb0ELb0ELb1ELb0ELb1ELb0ELb1ELb1ELb0ELb0ELb0EEENS1_21CollectiveEpilogueFwdINS6_IJSA_SC_SB_EEES9_SE_SG_Li384ELb1ELb0ELb0ELb0EEENS1_36VarlenDynamicPersistentTileSchedulerILi192ELi128ELi384ELi32ELb0ELb0ELb1ELb1ELb1ELb1EEEEEEEEEvNT_6ParamsE:
        .type           _ZN7cutlass13device_kernelIN5flash11enable_sm90INS1_16FlashAttnFwdSm90INS1_25CollectiveMainloopFwdSm90ILi2EN4cute5tupleIJNS5_1CILi1EEES8_S8_EEENS6_IJNS7_ILi192EEENS7_ILi128EEENS7_ILi64EEEEEELi64ENS_10bfloat16_tEfNS_4arch4Sm90ELb1ELb0ELb0ELb1ELb0ELb1ELb0ELb1ELb1ELb0ELb0ELb0EEENS1_21CollectiveEpilogueFwdINS6_IJSA_SC_SB_EEES9_SE_SG_Li384ELb1ELb0ELb0ELb0EEENS1_36VarlenDynamicPersistentTileSchedulerILi192ELi128ELi384ELi32ELb0ELb0ELb1ELb1ELb1ELb1EEEEEEEEEvNT_6ParamsE,@function
        .size           _ZN7cutlass13device_kernelIN5flash11enable_sm90INS1_16FlashAttnFwdSm90INS1_25CollectiveMainloopFwdSm90ILi2EN4cute5tupleIJNS5_1CILi1EEES8_S8_EEENS6_IJNS7_ILi192EEENS7_ILi128EEENS7_ILi64EEEEEELi64ENS_10bfloat16_tEfNS_4arch4Sm90ELb1ELb0ELb0ELb1ELb0ELb1ELb0ELb1ELb1ELb0ELb0ELb0EEENS1_21CollectiveEpilogueFwdINS6_IJSA_SC_SB_EEES9_SE_SG_Li384ELb1ELb0ELb0ELb0EEENS1_36VarlenDynamicPersistentTileSchedulerILi192ELi128ELi384ELi32ELb0ELb0ELb1ELb1ELb1ELb1EEEEEEEEEvNT_6ParamsE,(.L_x_12796 - _ZN7cutlass13device_kernelIN5flash11enable_sm90INS1_16FlashAttnFwdSm90INS1_25CollectiveMainloopFwdSm90ILi2EN4cute5tupleIJNS5_1CILi1EEES8_S8_EEENS6_IJNS7_ILi192EEENS7_ILi128EEENS7_ILi64EEEEEELi64ENS_10bfloat16_tEfNS_4arch4Sm90ELb1ELb0ELb0ELb1ELb0ELb1ELb0ELb1ELb1ELb0ELb0ELb0EEENS1_21CollectiveEpilogueFwdINS6_IJSA_SC_SB_EEES9_SE_SG_Li384ELb1ELb0ELb0ELb0EEENS1_36VarlenDynamicPersistentTileSchedulerILi192ELi128ELi384ELi32ELb0ELb0ELb1ELb1ELb1ELb1EEEEEEEEEvNT_6ParamsE)
        .other          _ZN7cutlass13device_kernelIN5flash11enable_sm90INS1_16FlashAttnFwdSm90INS1_25CollectiveMainloopFwdSm90ILi2EN4cute5tupleIJNS5_1CILi1EEES8_S8_EEENS6_IJNS7_ILi192EEENS7_ILi128EEENS7_ILi64EEEEEELi64ENS_10bfloat16_tEfNS_4arch4Sm90ELb1ELb0ELb0ELb1ELb0ELb1ELb0ELb1ELb1ELb0ELb0ELb0EEENS1_21CollectiveEpilogueFwdINS6_IJSA_SC_SB_EEES9_SE_SG_Li384ELb1ELb0ELb0ELb0EEENS1_36VarlenDynamicPersistentTileSchedulerILi192ELi128ELi384ELi32ELb0ELb0ELb1ELb1ELb1ELb1EEEEEEEEEvNT_6ParamsE,@"STO_CUDA_ENTRY STV_DEFAULT"
_ZN7cutlass13device_kernelIN5flash11enable_sm90INS1_16FlashAttnFwdSm90INS1_25CollectiveMainloopFwdSm90ILi2EN4cute5tupleIJNS5_1CILi1EEES8_S8_EEENS6_IJNS7_ILi192EEENS7_ILi128EEENS7_ILi64EEEEEELi64ENS_10bfloat16_tEfNS_4arch4Sm90ELb1ELb0ELb0ELb1ELb0ELb1ELb0ELb1ELb1ELb0ELb0ELb0EEENS1_21CollectiveEpilogueFwdINS6_IJSA_SC_SB_EEES9_SE_SG_Li384ELb1ELb0ELb0ELb0EEENS1_36VarlenDynamicPersistentTileSchedulerILi192ELi128ELi384ELi32ELb0ELb0ELb1ELb1ELb1ELb1EEEEEEEEEvNT_6ParamsE:
        /* <DEDUP_REMOVED lines=26> */
.L_x_12362:
[----:B------:R-:W-:Y:S05]  /*01a0*/  BSYNC B0 ;  /* 0x0000000000007941 */ /* 0x000fea0003800000 */
.L_x_12361:
        /* <DEDUP_REMOVED lines=40> */
.L_x_12363:
        /* <DEDUP_REMOVED lines=22> */
.L_x_12364:
        /* <DEDUP_REMOVED lines=18> */
.L_x_12365:
        /* <DEDUP_REMOVED lines=22> */
.L_x_12366:
        /* <DEDUP_REMOVED lines=22> */
.L_x_12367:
        /* <DEDUP_REMOVED lines=9> */
.L_x_12370:
[----:B------:R-:W-:-:S08]  /*0a00*/  NOP ;  /* 0x0000000000007918 */ /* 0x000fd00000000000 */
[----:B------:R-:W0:Y:S02]  /*0a10*/  USETMAXREG.TRY_ALLOC.CTAPOOL UP0, 0xa0 ;  /* 0x000000a0000079c8 */ /* 0x000e240008000600 */
[----:B0-----:R-:W-:-:S13]  /*0a20*/  PLOP3.LUT P0, PT, PT, PT, UP0, 0x80, 0x0 ;  /* 0x000000000000781c */ /* 0x001fda0003f0f008 */
[----:B------:R-:W-:Y:S05]  /*0a30*/  @!P0 BRA `(.L_x_12370) ;  /* 0xfffffffc00f08947 */ /* 0x000fea000383ffff */
[----:B------:R-:W3:Y:S01]  /*0a40*/  LDL.LU R0, [R1+0x8] ;  /* 0x0000080001007983 */ /* 0x000ee20000300800 */
        /* <DEDUP_REMOVED lines=15> */
[----:B------:R4:W-:Y:S01]  /*0b40*/  STL [R1+0x8], R0 ;  /* 0x0000080001007387 */ /* 0x0009e20000100800 */
[----:B0-----:R-:W-:-:S13]  /*0b50*/  ISETP.GE.AND P0, PT, R155, UR4, PT ;  /* 0x000000049b007c0c */ /* 0x001fda000bf06270 */
[----:B----4-:R-:W-:Y:S05]  /*0b60*/  @P0 BRA `(.L_x_12371) ;  /* 0x0000016000400947 */ /* 0x010fea0003800000 */
[----:B------:R-:W2:Y:S01]  /*0b70*/  LDL.LU R14, [R1+0x14] ;  /* 0x00001400010e7983 */ /* 0x000ea20000300800 */
[----:B------:R-:W0:Y:S02]  /*0b80*/  S2R R0, SR_TID.X ;  /* 0x0000000000007919 */ /* 0x000e240000002100 */
[----:B0-----:R-:W-:-:S05]  /*0b90*/  VIADD R13, R0, 0xffffff80 ;  /* 0xffffff80000d7836 */ /* 0x001fca0000000000 */
[----:B------:R-:W-:-:S04]  /*0ba0*/  SHF.R.S32.HI R0, RZ, 0x1f, R13 ;  /* 0x0000001fff007819 */ /* 0x000fc8000001140d */
[----:B------:R-:W-:-:S04]  /*0bb0*/  LEA.HI R3, R0, R13, RZ, 0x7 ;  /* 0x0000000d00037211 */ /* 0x000fc800078f38ff */
[----:B------:R-:W-:Y:S02]  /*0bc0*/  LOP3.LUT R4, R3, 0xffffff80, RZ, 0xc0, !PT ;  /* 0xffffff8003047812 */ /* 0x000fe400078ec0ff */
[----:B------:R-:W-:-:S03]  /*0bd0*/  SHF.R.S32.HI R3, RZ, 0x7, R3 ;  /* 0x00000007ff037819 */ /* 0x000fc60000011403 */
[----:B------:R-:W-:Y:S02]  /*0be0*/  IMAD.IADD R6, R13, 0x1, -R4 ;  /* 0x000000010d067824 */ /* 0x000fe400078e0a04 */
[----:B------:R-:W-:-:S03]  /*0bf0*/  IMAD.HI R4, R3, 0x55555556, RZ ;  /* 0x5555555603047827 */ /* 0x000fc600078e02ff */
[----:B------:R-:W-:Y:S02]  /*0c00*/  SHF.R.S32.HI R9, RZ, 0x1f, R6 ;  /* 0x0000001fff097819 */ /* 0x000fe40000011406 */
[----:B------:R-:W-:Y:S02]  /*0c10*/  LEA.HI R8, R4, R4, RZ, 0x1 ;  /* 0x0000000404087211 */ /* 0x000fe400078f08ff */
[----:B------:R-:W-:Y:S02]  /*0c20*/  LEA.HI R10, R9, R6, RZ, 0x2 ;  /* 0x00000006090a7211 */ /* 0x000fe400078f10ff */
[----:B------:R-:W-:Y:S02]  /*0c30*/  LEA.HI R4, R0, R13, RZ, 0x4 ;  /* 0x0000000d00047211 */ /* 0x000fe400078f20ff */
[--C-:B------:R-:W-:Y:S02]  /*0c40*/  SHF.R.S32.HI R11, RZ, 0x2, R10.reuse ;  /* 0x00000002ff0b7819 */ /* 0x100fe4000001140a */
[----:B------:R-:W-:-:S02]  /*0c50*/  SHF.R.S32.HI R12, RZ, 0x1f, R10 ;  /* 0x0000001fff0c7819 */ /* 0x000fc4000001140a */
[----:B------:R-:W-:Y:S01]  /*0c60*/  SHF.R.S32.HI R7, RZ, 0x4, R4 ;  /* 0x00000004ff077819 */ /* 0x000fe20000011404 */
[----:B------:R-:W-:Y:S01]  /*0c70*/  IMAD R8, R8, -0x3, R3 ;  /* 0xfffffffd08087824 */ /* 0x000fe200078e0203 */
[----:B------:R-:W-:Y:S02]  /*0c80*/  LEA.HI R12, R12, R11, RZ, 0x3 ;  /* 0x0000000b0c0c7211 */ /* 0x000fe400078f18ff */
[----:B------:R-:W-:Y:S02]  /*0c90*/  LEA.HI R5, R0, R13, RZ, 0x5 ;  /* 0x0000000d00057211 */ /* 0x000fe400078f28ff */
[C---:B------:R-:W-:Y:S02]  /*0ca0*/  LOP3.LUT R3, R4.reuse, 0x3fffff0, RZ, 0xc0, !PT ;  /* 0x03fffff004037812 */ /* 0x040fe400078ec0ff */
[----:B------:R-:W-:Y:S02]  /*0cb0*/  LEA.HI R4, R4, R7, RZ, 0x1 ;  /* 0x0000000704047211 */ /* 0x000fe400078f08ff */
[----:B------:R-:W-:-:S02]  /*0cc0*/  LOP3.LUT R12, R12, 0xfffffff8, RZ, 0xc0, !PT ;  /* 0xfffffff80c0c7812 */ /* 0x000fc400078ec0ff */
[----:B------:R-:W-:Y:S01]  /*0cd0*/  LEA.HI R9, R9, R6, RZ, 0x5 ;  /* 0x0000000609097211 */ /* 0x000fe200078f28ff */
[----:B------:R-:W-:Y:S01]  /*0ce0*/  IMAD.IADD R3, R13, 0x1, -R3 ;  /* 0x000000010d037824 */ /* 0x000fe200078e0a03 */
[----:B------:R-:W-:Y:S02]  /*0cf0*/  SHF.R.S32.HI R15, RZ, 0x5, R5 ;  /* 0x00000005ff0f7819 */ /* 0x000fe40000011405 */
[----:B------:R-:W-:Y:S01]  /*0d00*/  LOP3.LUT R4, R4, 0x1ffffffe, RZ, 0xc0, !PT ;  /* 0x1ffffffe04047812 */ /* 0x000fe200078ec0ff */
[----:B------:R-:W-:Y:S01]  /*0d10*/  IMAD.IADD R12, R11, 0x1, -R12 ;  /* 0x000000010b0c7824 */ /* 0x000fe200078e0a0c */
[----:B------:R-:W-:Y:S01]  /*0d20*/  SHF.R.S32.HI R9, RZ, 0x5, R9 ;  /* 0x00000005ff097819 */ /* 0x000fe20000011409 */
[----:B------:R-:W-:Y:S01]  /*0d30*/  IMAD R5, R15, 0x10, R3 ;  /* 0x000000100f057824 */ /* 0x000fe200078e0203 */
[----:B------:R-:W-:Y:S01]  /*0d40*/  LOP3.LUT R3, R10, 0x7ffffffc, RZ, 0xc0, !PT ;  /* 0x7ffffffc0a037812 */ /* 0x000fe200078ec0ff */
[----:B------:R-:W-:Y:S02]  /*0d50*/  IMAD.IADD R4, R7, 0x1, -R4 ;  /* 0x0000000107047824 */ /* 0x000fe400078e0a04 */
[----:B------:R-:W-:-:S02]  /*0d60*/  IMAD R9, R9, 0x10, R12 ;  /* 0x0000001009097824 */ /* 0x000fc400078e020c */
[----:B------:R-:W-:Y:S02]  /*0d70*/  IMAD R7, R5, 0x8, R4 ;  /* 0x0000000805077824 */ /* 0x000fe400078e0204 */
[----:B------:R-:W-:Y:S02]  /*0d80*/  IMAD.IADD R4, R6, 0x1, -R3 ;  /* 0x0000000106047824 */ /* 0x000fe400078e0a03 */
[----:B------:R-:W-:-:S03]  /*0d90*/  IMAD R3, R8, 0x40, R9 ;  /* 0x0000004008037824 */ /* 0x000fc600078e0209 */
[----:B------:R-:W-:Y:S04]  /*0da0*/  STL [R1+0x24], R4 ;  /* 0x0000240401007387 */ /* 0x000fe80000100800 */
[----:B------:R0:W-:Y:S02]  /*0db0*/  STL [R1+0x28], R3 ;  /* 0x0000280301007387 */ /* 0x0001e40000100800 */
[----:B0-----:R-:W-:-:S04]  /*0dc0*/  LEA.HI R3, R0, R13, RZ, 0x2 ;  /* 0x0000000d00037211 */ /* 0x001fc800078f10ff */
[----:B------:R-:W-:-:S05]  /*0dd0*/  SHF.R.S32.HI R19, RZ, 0x2, R3 ;  /* 0x00000002ff137819 */ /* 0x000fca0000011403 */
[----:B------:R-:W-:Y:S01]  /*0de0*/  VIADD R8, R19, 0x60 ;  /* 0x0000006013087836 */ /* 0x000fe20000000000 */
[----:B------:R-:W-:-:S04]  /*0df0*/  LOP3.LUT R4, R3, 0xfffffffc, RZ, 0xc0, !PT ;  /* 0xfffffffc03047812 */ /* 0x000fc800078ec0ff */
[----:B------:R-:W-:Y:S02]  /*0e00*/  SHF.R.S32.HI R5, RZ, 0x1f, R8 ;  /* 0x0000001fff057819 */ /* 0x000fe40000011408 */
[----:B------:R-:W-:Y:S02]  /*0e10*/  LEA.HI R0, R0, R13, RZ, 0x3 ;  /* 0x0000000d00007211 */ /* 0x000fe400078f18ff */
[----:B------:R-:W-:Y:S01]  /*0e20*/  SHF.R.S32.HI R6, RZ, 0x1f, R3 ;  /* 0x0000001fff067819 */ /* 0x000fe20000011403 */
[----:B------:R-:W-:Y:S01]  /*0e30*/  IMAD.SHL.U32 R3, R8, 0x40, RZ ;  /* 0x0000004008037824 */ /* 0x000fe200078e00ff */
[----:B------:R-:W-:Y:S01]  /*0e40*/  LEA.HI R5, R5, R8, RZ, 0x3 ;  /* 0x0000000805057211 */ /* 0x000fe200078f18ff */
[----:B------:R-:W-:Y:S01]  /*0e50*/  IMAD.IADD R9, R13, 0x1, -R4 ;  /* 0x000000010d097824 */ /* 0x000fe200078e0a04 */
[----:B------:R-:W-:Y:S02]  /*0e60*/  LOP3.LUT R0, R0, 0x1ffffff8, RZ, 0xc0, !PT ;  /* 0x1ffffff800007812 */ /* 0x000fe400078ec0ff */
[----:B------:R-:W-:Y:S01]  /*0e70*/  LOP3.LUT R3, R3, 0x1c0, RZ, 0xc0, !PT ;  /* 0x000001c003037812 */ /* 0x000fe200078ec0ff */
[----:B------:R-:W-:-:S02]  /*0e80*/  IMAD.SHL.U32 R16, R9, 0x8, RZ ;  /* 0x0000000809107824 */ /* 0x000fc400078e00ff */
[----:B------:R-:W-:Y:S01]  /*0e90*/  IMAD.SHL.U32 R5, R5, 0x40, RZ ;  /* 0x0000004005057824 */ /* 0x000fe200078e00ff */
[----:B------:R-:W-:Y:S01]  /*0ea0*/  LEA.HI R6, R6, R19, RZ, 0x3 ;  /* 0x0000001306067211 */ /* 0x000fe200078f18ff */
[----:B------:R-:W-:Y:S01]  /*0eb0*/  IMAD.IADD R0, R13, 0x1, -R0 ;  /* 0x000000010d007824 */ /* 0x000fe200078e0a00 */
[----:B------:R-:W-:Y:S02]  /*0ec0*/  SHF.R.U32.HI R9, RZ, 0x3, R3 ;  /* 0x00000003ff097819 */ /* 0x000fe40000011603 */
[----:B------:R-:W-:Y:S02]  /*0ed0*/  LOP3.LUT R3, R3, 0x38, R16, 0xf8, !PT ;  /* 0x0000003803037812 */ /* 0x000fe400078ef810 */
[----:B------:R-:W-:Y:S01]  /*0ee0*/  LOP3.LUT R4, R5, 0xfffffe00, RZ, 0xc0, !PT ;  /* 0xfffffe0005047812 */ /* 0x000fe200078ec0ff */
[----:B------:R-:W-:Y:S01]  /*0ef0*/  IMAD.SHL.U32 R0, R0, 0x8, RZ ;  /* 0x0000000800007824 */ /* 0x000fe200078e00ff */
[----:B------:R-:W-:Y:S01]  /*0f00*/  LOP3.LUT R6, R6, 0xfffffff8, RZ, 0xc0, !PT ;  /* 0xfffffff806067812 */ /* 0x000fe200078ec0ff */
[----:B------:R-:W-:Y:S01]  /*0f10*/  STL [R1+0x38], RZ ;  /* 0x000038ff01007387 */ /* 0x000fe20000100800 */
[----:B------:R-:W-:-:S02]  /*0f20*/  LOP3.LUT R3, R4, R3, R9, 0xf6, !PT ;  /* 0x0000000304037212 */ /* 0x000fc400078ef609 */
[----:B------:R-:W-:Y:S01]  /*0f30*/  SHF.R.S32.HI R5, RZ, 0x1f, R19 ;  /* 0x0000001fff057819 */ /* 0x000fe20000011413 */
[----:B------:R0:W-:Y:S01]  /*0f40*/  STL [R1+0x20], R4 ;  /* 0x0000200401007387 */ /* 0x0001e20000100800 */
[----:B------:R-:W-:-:S03]  /*0f50*/  IMAD.IADD R5, R19, 0x1, -R6 ;  /* 0x0000000113057824 */ /* 0x000fc600078e0a06 */
[----:B------:R1:W-:Y:S01]  /*0f60*/  STL [R1+0x34], R0 ;  /* 0x0000340001007387 */ /* 0x0003e20000100800 */
[----:B0-----:R-:W-:Y:S01]  /*0f70*/  IMAD.SHL.U32 R4, R7, 0x8, RZ ;  /* 0x0000000807047824 */ /* 0x001fe200078e00ff */
[----:B-1----:R-:W-:Y:S01]  /*0f80*/  SHF.R.S32.HI R0, RZ, 0x1f, R8 ;  /* 0x0000001fff007819 */ /* 0x002fe20000011408 */
[----:B------:R-:W-:Y:S01]  /*0f90*/  IMAD R0, R3, 0x2, R2 ;  /* 0x0000000203007824 */ /* 0x000fe200078e0202 */
[----:B------:R0:W-:Y:S04]  /*0fa0*/  STL [R1+0x1c], R5 ;  /* 0x00001c0501007387 */ /* 0x0001e80000100800 */
[----:B------:R0:W-:Y:S04]  /*0fb0*/  STL [R1+0x40], R0 ;  /* 0x0000400001007387 */ /* 0x0001e80000100800 */
[----:B------:R0:W-:Y:S01]  /*0fc0*/  STL [R1+0x44], R4 ;  /* 0x0000440401007387 */ /* 0x0001e20000100800 */
[----:B------:R-:W-:Y:S01]  /*0fd0*/  CS2R R22, SRZ ;  /* 0x0000000000167805 */ /* 0x000fe2000001ff00 */
[----:B------:R-:W-:-:S02]  /*0fe0*/  IMAD.MOV.U32 R156, RZ, RZ, RZ ;  /* 0x000000ffff9c7224 */ /* 0x000fc400078e00ff */
[----:B------:R-:W-:Y:S01]  /*0ff0*/  IMAD.MOV.U32 R18, RZ, RZ, RZ ;  /* 0x000000ffff127224 */ /* 0x000fe200078e00ff */
[----:B0-2---:R-:W-:-:S07]  /*1000*/  LOP3.LUT R157, R14, 0x1, RZ, 0xfc, !PT ;  /* 0x000000010e9d7812 */ /* 0x005fce00078efcff */
.L_x_12526:
[----:B01---5:R-:W0:Y:S02]  /*1010*/  LDC.64 R4, c[0x0][0xc60] ;  /* 0x00031800ff047b82 */ /* 0x023e240000000a00 */
[----:B0-----:R-:W-:-:S05]  /*1020*/  IMAD.WIDE R4, R155, 0x4, R4 ;  /* 0x000000049b047825 */ /* 0x001fca00078e0204 */
[----:B--2---:R-:W2:Y:S01]  /*1030*/  LDG.E R10, desc[UR40][R4.64] ;  /* 0x00000028040a7981 */ /* 0x004ea2000c1e1900 */
[----:B------:R-:W-:Y:S05]  /*1040*/  YIELD ;  /* 0x0000000000007946 */ /* 0x000fea0003800000 */
[----:B------:R-:W-:Y:S01]  /*1050*/  ULDC.64 UR4, c[0x0][0xa28] ;  /* 0x00028a0000047ab9 */ /* 0x000fe20000000a00 */
[----:B------:R-:W-:Y:S01]  /*1060*/  ULDC.64 UR8, c[0x0][0xa18] ;  /* 0x0002860000087ab9 */ /* 0x000fe20000000a00 */
[----:B------:R-:W-:Y:S01]  /*1070*/  ISETP.NE.U32.AND P1, PT, RZ, UR4, PT ;  /* 0x00000004ff007c0c */ /* 0x000fe2000bf25070 */
[----:B------:R-:W-:Y:S01]  /*1080*/  IMAD.MOV.U32 R3, RZ, RZ, RZ ;  /* 0x000000ffff037224 */ /* 0x000fe200078e00ff */
[----:B------:R-:W-:Y:S01]  /*1090*/  ULDC.64 UR6, c[0x0][0xa08] ;  /* 0x0002820000067ab9 */ /* 0x000fe20000000a00 */
[----:B------:R-:W-:Y:S01]  /*10a0*/  IMAD.MOV.U32 R31, RZ, RZ, RZ ;  /* 0x000000ffff1f7224 */ /* 0x000fe200078e00ff */
[----:B------:R-:W-:-:S02]  /*10b0*/  ISETP.NE.AND.EX P1, PT, RZ, UR5, PT, P1 ;  /* 0x00000005ff007c0c */ /* 0x000fc4000bf25310 */
[----:B------:R-:W-:-:S04]  /*10c0*/  ISETP.NE.U32.AND P0, PT, RZ, UR6, PT ;  /* 0x00000006ff007c0c */ /* 0x000fc8000bf05070 */
[----:B------:R-:W-:Y:S02]  /*10d0*/  ISETP.NE.AND.EX P0, PT, RZ, UR7, PT, P0 ;  /* 0x00000007ff007c0c */ /* 0x000fe4000bf05300 */
[----:B--2---:R-:W-:Y:S01]  /*10e0*/  SHF.R.S32.HI R0, RZ, 0x1f, R10 ;  /* 0x0000001fff007819 */ /* 0x004fe2000001140a */
[----:B------:R-:W-:-:S04]  /*10f0*/  IMAD.SHL.U32 R32, R10, 0x4, RZ ;  /* 0x000000040a207824 */ /* 0x000fc800078e00ff */
        /* <DEDUP_REMOVED lines=15> */
[----:B------:R-:W2:Y:S01]  /*11f0*/  @P2 LDG.E R11, desc[UR40][R4.64] ;  /* 0x00000028040b2981 */ /* 0x000ea2000c1e1900 */
        /* <DEDUP_REMOVED lines=16> */
[----:B------:R-:W1:Y:S02]  /*1300*/  LDC.64 R4, c[0x0][0xa00] ;  /* 0x00028000ff047b82 */ /* 0x000e640000000a00 */
[----:B-1----:R-:W-:-:S05]  /*1310*/  IMAD.WIDE R4, R29, 0x4, R4 ;  /* 0x000000041d047825 */ /* 0x002fca00078e0204 */
[----:B------:R-:W2:Y:S04]  /*1320*/  LDG.E R0, desc[UR40][R4.64] ;  /* 0x0000002804007981 */ /* 0x000ea8000c1e1900 */
[----:B0-----:R-:W2:Y:S02]  /*1330*/  LDG.E R7, desc[UR40][R4.64+0x4] ;  /* 0x0000042804077981 */ /* 0x001ea4000c1e1900 */
[----:B--2---:R-:W-:-:S05]  /*1340*/  IMAD.IADD R11, R7, 0x1, -R0 ;  /* 0x00000001070b7824 */ /* 0x004fca00078e0a00 */
[----:B------:R1:W-:Y:S02]  /*1350*/  STL [R1+0x10], R11 ;  /* 0x0000100b01007387 */ /* 0x0003e40000100800 */
.L_x_12372:
[----:B------:R-:W-:Y:S01]  /*1360*/  ULDC.64 UR4, c[0x0][0xa20] ;  /* 0x0002880000047ab9 */ /* 0x000fe20000000a00 */
[----:B------:R2:W-:Y:S01]  /*1370*/  STL [R1+0x3c], R153 ;  /* 0x00003c9901007387 */ /* 0x0005e20000100800 */
[----:B------:R-:W-:-:S03]  /*1380*/  ISETP.NE.U32.AND P1, PT, RZ, UR4, PT ;  /* 0x00000004ff007c0c */ /* 0x000fc6000bf25070 */
[----:B------:R2:W-:Y:S01]  /*1390*/  STL [R1+0x30], R154 ;  /* 0x0000309a01007387 */ /* 0x0005e20000100800 */
[----:B------:R-:W-:-:S13]  /*13a0*/  ISETP.NE.AND.EX P1, PT, RZ, UR5, PT, P1 ;  /* 0x00000005ff007c0c */ /* 0x000fda000bf25310 */
[----:B--2---:R-:W-:Y:S05]  /*13b0*/  @!P1 BRA `(.L_x_12373) ;  /* 0x0000000000109947 */ /* 0x004fea0003800000 */
[----:B------:R-:W-:-:S04]  /*13c0*/  IADD3 R4, P0, R32, UR4, RZ ;  /* 0x0000000420047c10 */ /* 0x000fc8000ff1e0ff */
[----:B------:R-:W-:-:S05]  /*13d0*/  IADD3.X R5, R33, UR5, RZ, P0, !PT ;  /* 0x0000000521057c10 */ /* 0x000fca00087fe4ff */
[----:B------:R2:W5:Y:S01]  /*13e0*/  LDG.E R30, desc[UR40][R4.64] ;  /* 0x00000028041e7981 */ /* 0x000562000c1e1900 */
[----:B------:R-:W-:Y:S05]  /*13f0*/  BRA `(.L_x_12374) ;  /* 0x0000000000107947 */ /* 0x000fea0003800000 */
.L_x_12373:
[----:B------:R-:W-:Y:S05]  /*1400*/  @!P0 BRA `(.L_x_12374) ;  /* 0x00000000000c8947 */ /* 0x000fea0003800000 */
[----:B------:R-:W2:Y:S04]  /*1410*/  LDG.E R5, desc[UR40][R8.64] ;  /* 0x0000002808057981 */ /* 0x000ea8000c1e1900 */
[----:B------:R-:W2:Y:S02]  /*1420*/  LDG.E R30, desc[UR40][R8.64+0x4] ;  /* 0x00000428081e7981 */ /* 0x000ea4000c1e1900 */
[----:B--2---:R-:W-:-:S07]  /*1430*/  IMAD.IADD R30, R30, 0x1, -R5 ;  /* 0x000000011e1e7824 */ /* 0x004fce00078e0a05 */
.L_x_12374:
[----:B------:R-:W-:Y:S02]  /*1440*/  ULDC.64 UR4, c[0x0][0xa10] ;  /* 0x0002840000047ab9 */ /* 0x000fe40000000a00 */
[----:B------:R-:W-:-:S04]  /*1450*/  ISETP.NE.U32.AND P0, PT, RZ, UR4, PT ;  /* 0x00000004ff007c0c */ /* 0x000fc8000bf05070 */
[----:B------:R-:W-:Y:S01]  /*1460*/  ISETP.NE.AND.EX P0, PT, RZ, UR5, PT, P0 ;  /* 0x00000005ff007c0c */ /* 0x000fe2000bf05300 */
[----:B0-----:R-:W-:Y:S01]  /*1470*/  IMAD.MOV.U32 R8, RZ, RZ, 0xc0 ;  /* 0x000000c0ff087424 */ /* 0x001fe200078e00ff */
[----:B------:R-:W-:-:S11]  /*1480*/  ULDC.64 UR4, c[0x0][0xa30] ;  /* 0x00028c0000047ab9 */ /* 0x000fd60000000a00 */
[----:B--2---:R-:W0:Y:S02]  /*1490*/  @P0 LDC.64 R4, c[0x0][0xa10] ;  /* 0x00028400ff040b82 */ /* 0x004e240000000a00 */
[----:B0-----:R-:W-:-:S05]  /*14a0*/  @P0 IMAD.WIDE R4, R29, 0x4, R4 ;  /* 0x000000041d040825 */ /* 0x001fca00078e0204 */
        /* <DEDUP_REMOVED lines=16> */
[----:B------:R-:W-:-:S02]  /*15b0*/  VIMNMX R27, RZ, R27, !PT ;  /* 0x0000001bff1b7248 */ /* 0x000fc40007fe0100 */
        /* <DEDUP_REMOVED lines=33> */
[----:B-1----:R-:W-:Y:S02]  /*17d0*/  IMAD.U32 R11, RZ, RZ, UR7 ;  /* 0x00000007ff0b7e24 */ /* 0x002fe4000f8e00ff */
[----:B------:R-:W-:Y:S02]  /*17e0*/  IMAD.MOV.U32 R8, RZ, RZ, 0x70 ;  /* 0x00000070ff087424 */ /* 0x000fe400078e00ff */
[----:B------:R-:W-:Y:S02]  /*17f0*/  IMAD.MOV.U32 R12, RZ, RZ, 0x1 ;  /* 0x00000001ff0c7424 */ /* 0x000fe400078e00ff */
[----:B0-----:R-:W-:-:S07]  /*1800*/  IMAD.MOV.U32 R13, RZ, RZ, RZ ;  /* 0x000000ffff0d7224 */ /* 0x001fce00078e00ff */
[----:B------:R-:W-:-:S07]  /*1810*/  LEPC R20, `(.L_x_12377) ;  /* 0x000000001014794e */ /* 0x000fce0000000000 */
[----:B--2--5:R-:W-:Y:S05]  /*1820*/  CALL.ABS.NOINC R14 ;  /* 0x000000000e007343 */ /* 0x024fea0003c00000 */
.L_x_12377:
[----:B------:R-:W-:Y:S05]  /*1830*/  BSYNC B6 ;  /* 0x0000000000067941 */ /* 0x000fea0003800000 */
.L_x_12376:
        /* <DEDUP_REMOVED lines=20> */
.L_x_12379:
[----:B------:R-:W-:Y:S05]  /*1980*/  BSYNC B6 ;  /* 0x0000000000067941 */ /* 0x000fea0003800000 */
.L_x_12378:
[----:B------:R-:W-:Y:S01]  /*1990*/  ULDC.64 UR4, c[0x0][0x9f8] ;  /* 0x00027e0000047ab9 */ /* 0x000fe20000000a00 */
[----:B------:R-:W2:Y:S01]  /*19a0*/  LDL R41, [R1+0x1c] ;  /* 0x00001c0001297983 */ /* 0x000ea20000100800 */
[----:B------:R-:W-:Y:S01]  /*19b0*/  ISETP.NE.U32.AND P0, PT, RZ, UR4, PT ;  /* 0x00000004ff007c0c */ /* 0x000fe2000bf05070 */
[----:B------:R-:W0:Y:S01]  /*19c0*/  LDC R0, c[0x0][0x428] ;  /* 0x00010a00ff007b82 */ /* 0x000e220000000800 */
[----:B------:R-:W-:Y:S01]  /*19d0*/  ULDC.64 UR6, c[0x0][0xa08] ;  /* 0x0002820000067ab9 */ /* 0x000fe20000000a00 */
[----:B------:R-:W3:Y:S01]  /*19e0*/  LDL.LU R36, [R1+0x8] ;  /* 0x0000080001247983 */ /* 0x000ee20000300800 */
[----:B------:R-:W-:-:S03]  /*19f0*/  ISETP.NE.AND.EX P0, PT, RZ, UR5, PT, P0 ;  /* 0x00000005ff007c0c */ /* 0x000fc6000bf05300 */
[----:B------:R-:W4:Y:S02]  /*1a00*/  LDL R34, [R1+0x20] ;  /* 0x0000200001227983 */ /* 0x000f240000100800 */
[----:B------:R-:W1:Y:S08]  /*1a10*/  LDC.64 R4, c[0x0][0x2f0] ;  /* 0x0000bc00ff047b82 */ /* 0x000e700000000a00 */
[----:B------:R-:W-:Y:S01]  /*1a20*/  @P0 IADD3 R6, P1, R32, UR4, RZ ;  /* 0x0000000420060c10 */ /* 0x000fe2000ff3e0ff */
[----:B------:R-:W1:Y:S01]  /*1a30*/  S2R R20, SR_TID.X ;  /* 0x0000000000147919 */ /* 0x000e620000002100 */
[----:B------:R-:W1:Y:S02]  /*1a40*/  LDC R35, c[0x0][0x3d4] ;  /* 0x0000f500ff237b82 */ /* 0x000e640000000800 */
[----:B------:R-:W-:Y:S01]  /*1a50*/  @P0 IADD3.X R7, R33, UR5, RZ, P1, !PT ;  /* 0x0000000521070c10 */ /* 0x000fe20008ffe4ff */
[----:B------:R-:W-:Y:S01]  /*1a60*/  IMAD.IADD R32, R31, 0x1, R30 ;  /* 0x000000011f207824 */ /* 0x000fe200078e021e */
[----:B------:R-:W-:-:S03]  /*1a70*/  ULDC.64 UR4, c[0x0][0x2f8] ;  /* 0x0000be0000047ab9 */ /* 0x000fc60000000a00 */
[----:B------:R1:W2:Y:S01]  /*1a80*/  @P0 LDG.E R29, desc[UR40][R6.64] ;  /* 0x00000028061d0981 */ /* 0x0002a2000c1e1900 */
[----:B0-----:R-:W-:Y:S01]  /*1a90*/  ISETP.NE.AND P0, PT, R0, 0x1, PT ;  /* 0x000000010000780c */ /* 0x001fe20003f05270 */
[----:B------:R-:W0:Y:S01]  /*1aa0*/  LDC.64 R68, c[0x0][0x3e8] ;  /* 0x0000fa00ff447b82 */ /* 0x000e220000000a00 */
[----:B------:R-:W-:Y:S02]  /*1ab0*/  SHF.R.S32.HI R37, RZ, 0x1f, R32 ;  /* 0x0000001fff257819 */ /* 0x000fe40000011420 */
[----:B------:R-:W-:Y:S02]  /*1ac0*/  SHF.R.S32.HI R17, RZ, 0x1f, R16 ;  /* 0x0000001fff117819 */ /* 0x000fe40000011410 */
[----:B------:R-:W-:Y:S01]  /*1ad0*/  SHF.R.S32.HI R38, RZ, 0x1f, R19 ;  /* 0x0000001fff267819 */ /* 0x000fe20000011413 */
[-C--:B-1----:R-:W-:Y:S02]  /*1ae0*/  IMAD R8, R37, R4.reuse, RZ ;  /* 0x0000000425087224 */ /* 0x082fe400078e02ff */
[----:B------:R-:W-:-:S04]  /*1af0*/  IMAD.WIDE.U32 R6, R32, R4, RZ ;  /* 0x0000000420067225 */ /* 0x000fc800078e00ff */
[----:B------:R-:W1:Y:S08]  /*1b00*/  @P0 LDC R3, c[0x0][0x42c] ;  /* 0x00010b00ff030b82 */ /* 0x000e700000000800 */
[----:B------:R-:W0:Y:S01]  /*1b10*/  @P0 LDC R9, c[0x0][0x430] ;  /* 0x00010c00ff090b82 */ /* 0x000e220000000800 */
[----:B------:R-:W-:Y:S01]  /*1b20*/  SHF.R.U32.HI R39, RZ, 0x7, R20 ;  /* 0x00000007ff277819 */ /* 0x000fe20000011614 */
[----:B------:R-:W-:-:S03]  /*1b30*/  VIADD R21, R20, 0xffffff80 ;  /* 0xffffff8014157836 */ /* 0x000fc60000000000 */
[----:B------:R-:W-:Y:S02]  /*1b40*/  ISETP.NE.AND P6, PT, R39, 0x1, PT ;  /* 0x000000012700780c */ /* 0x000fe40003fc5270 */
[----:B------:R-:W-:Y:S01]  /*1b50*/  SHF.R.S32.HI R20, RZ, 0x1f, R21 ;  /* 0x0000001fff147819 */ /* 0x000fe20000011415 */
[----:B------:R-:W0:Y:S03]  /*1b60*/  S2R R40, SR_TID.X ;  /* 0x0000000000287919 */ /* 0x000e260000002100 */
[----:B------:R-:W-:Y:S01]  /*1b70*/  LEA.HI R20, R20, R21, RZ, 0x2 ;  /* 0x0000001514147211 */ /* 0x000fe200078f10ff */
[----:B-1----:R-:W-:-:S03]  /*1b80*/  @P0 IMAD.HI.U32 R0, R154, R3, RZ ;  /* 0x000000039a000227 */ /* 0x002fc600078e00ff */
[----:B------:R-:W-:Y:S01]  /*1b90*/  LOP3.LUT R20, R20, 0xfffffffc, RZ, 0xc0, !PT ;  /* 0xfffffffc14147812 */ /* 0x000fe200078ec0ff */
[----:B------:R-:W-:-:S04]  /*1ba0*/  IMAD R3, R32, R5, R8 ;  /* 0x0000000520037224 */ /* 0x000fc800078e0208 */
[----:B------:R-:W-:Y:S01]  /*1bb0*/  IMAD.IADD R20, R21, 0x1, -R20 ;  /* 0x0000000115147824 */ /* 0x000fe200078e0a14 */
[----:B0-----:R-:W-:Y:S01]  /*1bc0*/  @P0 SHF.R.U32.HI R154, RZ, R9, R0 ;  /* 0x00000009ff9a0219 */ /* 0x001fe20000011600 */
[----:B------:R-:W-:Y:S01]  /*1bd0*/  IMAD.IADD R7, R7, 0x1, R3 ;  /* 0x0000000107077824 */ /* 0x000fe200078e0203 */
[----:B------:R-:W-:Y:S01]  /*1be0*/  ISETP.NE.U32.AND P0, PT, RZ, UR6, PT ;  /* 0x00000006ff007c0c */ /* 0x000fe2000bf05070 */
[----:B------:R-:W-:Y:S01]  /*1bf0*/  IMAD.SHL.U32 R54, R20, 0x4, RZ ;  /* 0x0000000414367824 */ /* 0x000fe200078e00ff */
[----:B------:R-:W-:Y:S01]  /*1c00*/  SHF.R.S32.HI R8, RZ, 0x1f, R154 ;  /* 0x0000001fff087819 */ /* 0x000fe2000001149a */
[----:B------:R-:W-:Y:S01]  /*1c10*/  IMAD.WIDE.U32 R6, R154, UR4, R6 ;  /* 0x000000049a067c25 */ /* 0x000fe2000f8e0006 */
[----:B------:R-:W-:-:S03]  /*1c20*/  ISETP.NE.AND.EX P0, PT, RZ, UR7, PT, P0 ;  /* 0x00000007ff007c0c */ /* 0x000fc6000bf05300 */
[----:B------:R-:W-:-:S04]  /*1c30*/  IMAD R3, R8, UR4, RZ ;  /* 0x0000000408037c24 */ /* 0x000fc8000f8e02ff */
[----:B------:R-:W-:Y:S01]  /*1c40*/  IMAD R3, R154, UR5, R3 ;  /* 0x000000059a037c24 */ /* 0x000fe2000f8e0203 */
[----:B------:R-:W-:-:S03]  /*1c50*/  ULDC.64 UR4, c[0x0][0x300] ;  /* 0x0000c00000047ab9 */ /* 0x000fc60000000a00 */
[----:B------:R-:W-:Y:S01]  /*1c60*/  IMAD.IADD R7, R7, 0x1, R3 ;  /* 0x0000000107077824 */ /* 0x000fe200078e0203 */
[----:B------:R-:W-:Y:S01]  /*1c70*/  SHF.R.S32.HI R55, RZ, 0x1f, R54 ;  /* 0x0000001fff377819 */ /* 0x000fe20000011436 */
[----:B------:R-:W-:-:S04]  /*1c80*/  IMAD.WIDE.U32 R14, R19, R68, R16 ;  /* 0x00000044130e7225 */ /* 0x000fc800078e0010 */
[----:B------:R-:W-:Y:S01]  /*1c90*/  VIADD R40, R40, 0xffffff80 ;  /* 0xffffff8028287836 */ /* 0x000fe20000000000 */
[----:B------:R-:W-:Y:S01]  /*1ca0*/  SHF.L.U64.HI R74, R4, 0x7, R5 ;  /* 0x00000007044a7819 */ /* 0x000fe20000010205 */
[----:B------:R-:W-:Y:S02]  /*1cb0*/  VIADD R66, R16, 0x20 ;  /* 0x0000002010427836 */ /* 0x000fe40000000000 */
[----:B------:R-:W-:Y:S02]  /*1cc0*/  IMAD.SHL.U32 R73, R4, 0x80, RZ ;  /* 0x0000008004497824 */ /* 0x000fe400078e00ff */
[----:B------:R-:W-:Y:S02]  /*1cd0*/  VIADD R65, R39, 0x8 ;  /* 0x0000000827417836 */ /* 0x000fe40000000000 */
[----:B------:R-:W-:Y:S01]  /*1ce0*/  IMAD.SHL.U32 R64, R35, 0x2, RZ ;  /* 0x0000000223407824 */ /* 0x000fe200078e00ff */
[----:B--2---:R-:W-:Y:S02]  /*1cf0*/  SEL R53, R29, RZ, !P0 ;  /* 0x000000ff1d357207 */ /* 0x004fe40004000000 */
[----:B------:R-:W-:-:S03]  /*1d00*/  SHF.R.S32.HI R0, RZ, 0x1f, R29 ;  /* 0x0000001fff007819 */ /* 0x000fc6000001141d */
[----:B------:R-:W-:Y:S01]  /*1d10*/  IMAD.WIDE.U32 R56, R53, UR4, R6 ;  /* 0x0000000435387c25 */ /* 0x000fe2000f8e0006 */
[----:B------:R-:W-:Y:S01]  /*1d20*/  SEL R12, R0, RZ, !P0 ;  /* 0x000000ff000c7207 */ /* 0x000fe20004000000 */
[----:B------:R-:W0:Y:S04]  /*1d30*/  LDC.64 R6, c[0x0][0x3d8] ;  /* 0x0000f600ff067b82 */ /* 0x000e280000000a00 */
[----:B------:R-:W-:-:S04]  /*1d40*/  IMAD R0, R12, UR4, RZ ;  /* 0x000000040c007c24 */ /* 0x000fc8000f8e02ff */
[----:B------:R-:W-:Y:S01]  /*1d50*/  IMAD R77, R53, UR5, R0 ;  /* 0x00000005354d7c24 */ /* 0x000fe2000f8e0200 */
[----:B------:R-:W-:Y:S05]  /*1d60*/  @!P6 WARPSYNC.ALL ;  /* 0x000000000000e948 */ /* 0x000fea0003800000 */
[----:B------:R-:W-:Y:S01]  /*1d70*/  ULDC.64 UR4, c[0x0][0x320] ;  /* 0x0000c80000047ab9 */ /* 0x000fe20000000a00 */
[-C--:B------:R-:W-:Y:S02]  /*1d80*/  IMAD R0, R38, R4.reuse, RZ ;  /* 0x0000000426007224 */ /* 0x080fe400078e02ff */
[----:B------:R-:W-:Y:S02]  /*1d90*/  IMAD R3, R8, UR4, RZ ;  /* 0x0000000408037c24 */ /* 0x000fe4000f8e02ff */
[----:B------:R-:W-:-:S04]  /*1da0*/  IMAD.WIDE.U32 R8, R19, R4, R16 ;  /* 0x0000000413087225 */ /* 0x000fc800078e0010 */
[----:B------:R-:W-:Y:S01]  /*1db0*/  IMAD R0, R19, R5, R0 ;  /* 0x0000000513007224 */ /* 0x000fe200078e0200 */
[----:B------:R-:W-:Y:S01]  /*1dc0*/  IADD3 R76, P0, R56, R8, RZ ;  /* 0x00000008384c7210 */ /* 0x000fe20007f1e0ff */
[----:B------:R-:W-:Y:S02]  /*1dd0*/  IMAD.IADD R77, R57, 0x1, R77 ;  /* 0x00000001394d7824 */ /* 0x000fe400078e024d */
[C---:B------:R-:W-:Y:S02]  /*1de0*/  IMAD R3, R154.reuse, UR5, R3 ;  /* 0x000000059a037c24 */ /* 0x040fe4000f8e0203 */
[----:B------:R-:W-:Y:S01]  /*1df0*/  IMAD.WIDE.U32 R10, R154, UR4, R16 ;  /* 0x000000049a0a7c25 */ /* 0x000fe2000f8e0010 */
[----:B------:R-:W-:Y:S01]  /*1e00*/  ULDC.64 UR4, c[0x0][0x328] ;  /* 0x0000ca0000047ab9 */ /* 0x000fe20000000a00 */
[----:B------:R-:W-:Y:S02]  /*1e10*/  IADD3.X R75, R77, R9, R0, P0, !PT ;  /* 0x000000094d4b7210 */ /* 0x000fe400007fe400 */
[----:B------:R-:W-:Y:S01]  /*1e20*/  IMAD.IADD R11, R11, 0x1, R3 ;  /* 0x000000010b0b7824 */ /* 0x000fe200078e0203 */
[----:B------:R-:W-:Y:S01]  /*1e30*/  ISETP.GE.AND P0, PT, R16, R35, PT ;  /* 0x000000231000720c */ /* 0x000fe20003f06270 */
[----:B------:R-:W-:-:S02]  /*1e40*/  IMAD R3, R12, UR4, RZ ;  /* 0x000000040c037c24 */ /* 0x000fc4000f8e02ff */
[-C--:B0-----:R-:W-:Y:S02]  /*1e50*/  IMAD R0, R38, R6.reuse, RZ ;  /* 0x0000000626007224 */ /* 0x081fe400078e02ff */
[----:B------:R-:W-:Y:S01]  /*1e60*/  IMAD R33, R53, UR5, R3 ;  /* 0x0000000535217c24 */ /* 0x000fe2000f8e0203 */
[----:B------:R-:W-:Y:S01]  /*1e70*/  SEL R3, R35, RZ, P0 ;  /* 0x000000ff23037207 */ /* 0x000fe20000000000 */
[C---:B------:R-:W-:Y:S02]  /*1e80*/  IMAD R21, R19.reuse, R7, R0 ;  /* 0x0000000713157224 */ /* 0x040fe400078e0200 */
[----:B------:R-:W-:Y:S01]  /*1e90*/  IMAD.WIDE.U32 R12, R19, R6, R16 ;  /* 0x00000006130c7225 */ /* 0x000fe200078e0010 */
[----:B------:R-:W-:-:S03]  /*1ea0*/  LOP3.LUT P2, RZ, R41, 0x4, RZ, 0xc0, !PT ;  /* 0x0000000429ff7812 */ /* 0x000fc6000784c0ff */
[-C--:B------:R-:W-:Y:S02]  /*1eb0*/  IMAD R0, R38, R68.reuse, RZ ;  /* 0x0000004426007224 */ /* 0x080fe400078e02ff */
[----:B------:R-:W-:Y:S02]  /*1ec0*/  IMAD.IADD R31, R21, 0x1, R13 ;  /* 0x00000001151f7824 */ /* 0x000fe400078e020d */
[----:B------:R-:W-:Y:S01]  /*1ed0*/  IMAD.WIDE.U32 R52, R53, UR4, R10 ;  /* 0x0000000435347c25 */ /* 0x000fe2000f8e000a */
[----:B---3--:R-:W-:Y:S01]  /*1ee0*/  LOP3.LUT R36, R36, 0xfffffffb, RZ, 0xc0, !PT ;  /* 0xfffffffb24247812 */ /* 0x008fe200078ec0ff */
[----:B------:R-:W-:Y:S02]  /*1ef0*/  ULDC UR4, c[0x0][0x2e4] ;  /* 0x0000b90000047ab9 */ /* 0x000fe40000000800 */
[C---:B------:R-:W-:Y:S02]  /*1f00*/  IMAD R13, R19.reuse, R69, R0 ;  /* 0x00000045130d7224 */ /* 0x040fe400078e0200 */
[----:B------:R-:W-:-:S04]  /*1f10*/  IMAD.WIDE.U32 R10, R19, R68, R54 ;  /* 0x00000044130a7225 */ /* 0x000fc800078e0036 */
[----:B------:R-:W-:Y:S02]  /*1f20*/  IMAD.IADD R3, R16, 0x1, R3 ;  /* 0x0000000110037824 */ /* 0x000fe400078e0203 */
[----:B------:R-:W-:-:S04]  /*1f30*/  IMAD.WIDE.U32 R8, R19, R6, R54 ;  /* 0x0000000613087225 */ /* 0x000fc800078e0036 */
[----:B------:R-:W-:Y:S01]  /*1f40*/  IMAD.IADD R15, R13, 0x1, R15 ;  /* 0x000000010d0f7824 */ /* 0x000fe200078e020f */
[----:B------:R-:W-:Y:S01]  /*1f50*/  SHF.R.S32.HI R0, RZ, 0x1f, R3 ;  /* 0x0000001fff007819 */ /* 0x000fe20000011403 */
[----:B------:R-:W-:Y:S01]  /*1f60*/  IMAD.IADD R13, R11, 0x1, R13 ;  /* 0x000000010b0d7824 */ /* 0x000fe200078e020d */
[----:B-----5:R-:W-:Y:S01]  /*1f70*/  SHF.R.S32.HI R11, RZ, 0x1f, R24 ;  /* 0x0000001fff0b7819 */ /* 0x020fe20000011418 */
[----:B------:R-:W-:Y:S02]  /*1f80*/  IMAD.MOV.U32 R30, RZ, RZ, R12 ;  /* 0x000000ffff1e7224 */ /* 0x000fe400078e000c */
[----:B------:R-:W-:Y:S01]  /*1f90*/  IMAD.IADD R9, R9, 0x1, R21 ;  /* 0x0000000109097824 */ /* 0x000fe200078e0215 */
[----:B------:R-:W-:Y:S01]  /*1fa0*/  LEA.HI R3, R0, R3, RZ, 0x3 ;  /* 0x0000000300037211 */ /* 0x000fe200078f18ff */
[-C--:B------:R-:W-:Y:S01]  /*1fb0*/  IMAD R0, R11, R6.reuse, RZ ;  /* 0x000000060b007224 */ /* 0x080fe200078e02ff */
[----:B------:R-:W-:Y:S01]  /*1fc0*/  @P2 LOP3.LUT R36, R36, 0x4, RZ, 0xfc, !PT ;  /* 0x0000000424242812 */ /* 0x000fe200078efcff */
[----:B------:R-:W-:Y:S01]  /*1fd0*/  IMAD.SHL.U32 R70, R41, 0x40, RZ ;  /* 0x0000004029467824 */ /* 0x000fe200078e00ff */
[----:B------:R-:W-:Y:S01]  /*1fe0*/  SHF.L.U64.HI R72, R6, 0x7, R7 ;  /* 0x0000000706487819 */ /* 0x000fe20000010207 */
[----:B------:R-:W-:-:S04]  /*1ff0*/  IMAD.WIDE.U32 R30, R24, R6, R30 ;  /* 0x00000006181e7225 */ /* 0x000fc800078e001e */
[----:B------:R-:W-:-:S04]  /*2000*/  IMAD.WIDE.U32 R20, R24, R6, R8 ;  /* 0x0000000618147225 */ /* 0x000fc800078e0008 */
[----:B------:R-:W-:Y:S01]  /*2010*/  IMAD.SHL.U32 R71, R6, 0x80, RZ ;  /* 0x0000008006477824 */ /* 0x000fe200078e00ff */
[C---:B------:R-:W-:Y:S01]  /*2020*/  IADD3 R6, P1, R19.reuse, R32, RZ ;  /* 0x0000002013067210 */ /* 0x040fe20007f3e0ff */
[----:B------:R0:W-:Y:S01]  /*2030*/  STL [R1+0x8], R36 ;  /* 0x0000082401007387 */ /* 0x0001e20000100800 */
[----:B------:R-:W-:Y:S01]  /*2040*/  IMAD R5, R24, R7, R0 ;  /* 0x0000000718057224 */ /* 0x000fe200078e0200 */
[----:B------:R-:W-:Y:S02]  /*2050*/  LOP3.LUT R70, R70, 0x1c0, RZ, 0xc0, !PT ;  /* 0x000001c046467812 */ /* 0x000fe400078ec0ff */
[----:B------:R-:W-:Y:S02]  /*2060*/  IMAD.X R7, R38, 0x1, R37, P1 ;  /* 0x0000000126077824 */ /* 0x000fe400008e0625 */
[----:B------:R-:W-:Y:S01]  /*2070*/  VIADD R38, R19, 0x60 ;  /* 0x0000006013267836 */ /* 0x000fe20000000000 */
[----:B0-----:R-:W-:Y:S02]  /*2080*/  SHF.R.S32.HI R36, RZ, 0x1f, R40 ;  /* 0x0000001fff247819 */ /* 0x001fe40000011428 */
[----:B------:R-:W-:-:S02]  /*2090*/  SHF.R.U32.HI R67, RZ, 0x3, R70 ;  /* 0x00000003ff437819 */ /* 0x000fc40000011646 */
[----:B------:R-:W-:Y:S02]  /*20a0*/  LOP3.LUT R0, R70, 0x18, R16, 0xf8, !PT ;  /* 0x0000001846007812 */ /* 0x000fe400078ef810 */
[----:B------:R-:W-:Y:S01]  /*20b0*/  LEA.HI R36, R36, R40, RZ, 0x5 ;  /* 0x0000002824247211 */ /* 0x000fe200078f28ff */
[----:B------:R-:W-:Y:S01]  /*20c0*/  IMAD.SHL.U32 R38, R38, 0x40, RZ ;  /* 0x0000004026267824 */ /* 0x000fe200078e00ff */
[----:B------:R-:W-:Y:S02]  /*20d0*/  LOP3.LUT R0, R0, R67, RZ, 0x3c, !PT ;  /* 0x0000004300007212 */ /* 0x000fe400078e3cff */
[----:B------:R-:W-:Y:S02]  /*20e0*/  SHF.R.S32.HI R36, RZ, 0x5, R36 ;  /* 0x00000005ff247819 */ /* 0x000fe40000011424 */
[----:B------:R-:W-:Y:S02]  /*20f0*/  LOP3.LUT R38, R38, 0x1c0, RZ, 0xc0, !PT ;  /* 0x000001c026267812 */ /* 0x000fe400078ec0ff */
[--C-:B------:R-:W-:Y:S01]  /*2100*/  SHF.R.S32.HI R60, RZ, 0x3, R3.reuse ;  /* 0x00000003ff3c7819 */ /* 0x100fe20000011403 */
[----:B------:R-:W-:Y:S01]  /*2110*/  IMAD R63, R36, 0x200, R0 ;  /* 0x00000200243f7824 */ /* 0x000fe200078e0200 */
[----:B------:R-:W-:-:S02]  /*2120*/  LOP3.LUT R0, R70, 0x38, R3, 0xf8, !PT ;  /* 0x0000003846007812 */ /* 0x000fc400078ef803 */
[----:B------:R-:W-:Y:S02]  /*2130*/  LOP3.LUT R59, R3, 0xfffffff8, RZ, 0xc0, !PT ;  /* 0xfffffff8033b7812 */ /* 0x000fe400078ec0ff */
[----:B------:R-:W-:Y:S01]  /*2140*/  LOP3.LUT R3, R38, 0x38, R3, 0xf8, !PT ;  /* 0x0000003826037812 */ /* 0x000fe200078ef803 */
[----:B------:R-:W-:-:S04]  /*2150*/  VIADD R38, R19, 0x60 ;  /* 0x0000006013267836 */ /* 0x000fc80000000000 */
[----:B------:R-:W-:Y:S02]  /*2160*/  IMAD.SHL.U32 R38, R38, 0x40, RZ ;  /* 0x0000004026267824 */ /* 0x000fe400078e00ff */
[----:B------:R-:W-:-:S03]  /*2170*/  IMAD R11, R11, R68, RZ ;  /* 0x000000440b0b7224 */ /* 0x000fc600078e02ff */
[----:B------:R-:W-:Y:S01]  /*2180*/  LOP3.LUT R38, R38, 0x1c0, RZ, 0xc0, !PT ;  /* 0x000001c026267812 */ /* 0x000fe200078ec0ff */
[----:B------:R-:W-:-:S03]  /*2190*/  IMAD.MOV.U32 R12, RZ, RZ, R10 ;  /* 0x000000ffff0c7224 */ /* 0x000fc600078e000a */
[----:B------:R-:W-:Y:S01]  /*21a0*/  SHF.R.U32.HI R38, RZ, 0x3, R38 ;  /* 0x00000003ff267819 */ /* 0x000fe20000011626 */
[----:B------:R-:W-:Y:S01]  /*21b0*/  IMAD R29, R24, R69, R11 ;  /* 0x00000045181d7224 */ /* 0x000fe200078e020b */
[----:B------:R-:W-:Y:S01]  /*21c0*/  LOP3.LUT R0, R0, R67, RZ, 0x3c, !PT ;  /* 0x0000004300007212 */ /* 0x000fe200078e3cff */
[----:B------:R-:W-:Y:S01]  /*21d0*/  IMAD.WIDE.U32 R10, R24, R68, R14 ;  /* 0x00000044180a7225 */ /* 0x000fe200078e000e */
[----:B------:R-:W-:-:S03]  /*21e0*/  LOP3.LUT R3, R3, R38, RZ, 0x3c, !PT ;  /* 0x0000002603037212 */ /* 0x000fc600078e3cff */
[----:B------:R-:W-:Y:S01]  /*21f0*/  IMAD.WIDE.U32 R8, R24, R68, R12 ;  /* 0x0000004418087225 */ /* 0x000fe200078e000c */
[----:B------:R-:W-:Y:S02]  /*2200*/  SHF.L.U64.HI R69, R68, 0x7, R69 ;  /* 0x0000000744457819 */ /* 0x000fe40000010245 */
[----:B------:R-:W-:Y:S01]  /*2210*/  ISETP.GE.AND P1, PT, R16, UR4, PT ;  /* 0x0000000410007c0c */ /* 0x000fe2000bf26270 */
[----:B------:R-:W-:Y:S01]  /*2220*/  IMAD.IADD R62, R5, 0x1, R31 ;  /* 0x00000001053e7824 */ /* 0x000fe200078e021f */
[----:B------:R-:W-:Y:S01]  /*2230*/  @!P6 BAR.SYNC.DEFER_BLOCKING 0x9, 0x100 ;  /* 0x024400000000eb1d */ /* 0x000fe20000010000 */
[----:B------:R-:W-:Y:S01]  /*2240*/  IMAD.IADD R61, R29, 0x1, R11 ;  /* 0x000000011d3d7824 */ /* 0x000fe200078e020b */
[----:B------:R-:W-:Y:S01]  /*2250*/  ISETP.GE.AND P2, PT, R66, UR4, PT ;  /* 0x0000000442007c0c */ /* 0x000fe2000bf46270 */
[----:B------:R-:W-:Y:S01]  /*2260*/  IMAD.IADD R58, R21, 0x1, R5 ;  /* 0x00000001153a7824 */ /* 0x000fe200078e0205 */
[----:B------:R-:W-:Y:S01]  /*2270*/  SHF.R.S32.HI R5, RZ, 0x1f, R59 ;  /* 0x0000001fff057819 */ /* 0x000fe2000001143b */
[----:B------:R-:W-:-:S02]  /*2280*/  IMAD R4, R36, 0x200, R0 ;  /* 0x0000020024047824 */ /* 0x000fc400078e0200 */
[----:B------:R-:W-:Y:S02]  /*2290*/  IMAD.SHL.U32 R68, R68, 0x80, RZ ;  /* 0x0000008044447824 */ /* 0x000fe400078e00ff */
[----:B------:R-:W-:Y:S02]  /*22a0*/  IMAD.IADD R29, R9, 0x1, R29 ;  /* 0x00000001091d7824 */ /* 0x000fe400078e021d */
[----:B----4-:R-:W-:Y:S02]  /*22b0*/  IMAD.IADD R3, R34, 0x1, R3 ;  /* 0x0000000122037824 */ /* 0x010fe400078e0203 */
[----:B------:R-:W-:-:S07]  /*22c0*/  IMAD.IADD R0, R53, 0x1, R33 ;  /* 0x0000000135007824 */ /* 0x000fce00078e0221 */
.L_x_12429:
[----:B------:R-:W2:Y:S01]  /*22d0*/  LDL R34, [R1+0x1c] ;  /* 0x00001c0001227983 */ /* 0x000ea20000100800 */
[----:B------:R-:W0:Y:S03]  /*22e0*/  LDC.64 R86, c[0x0][0x2f0] ;  /* 0x0000bc00ff567b82 */ /* 0x000e260000000a00 */
[----:B------:R-:W3:Y:S01]  /*22f0*/  LDL.LU R33, [R1+0x8] ;  /* 0x0000080001217983 */ /* 0x000ee20000300800 */
[----:B------:R-:W-:Y:S01]  /*2300*/  VIADD R26, R26, 0xffffffff ;  /* 0xffffffff1a1a7836 */ /* 0x000fe20000000000 */
[----:B------:R-:W-:Y:S05]  /*2310*/  YIELD ;  /* 0x0000000000007946 */ /* 0x000fea0003800000 */
[----:B------:R-:W1:Y:S01]  /*2320*/  LDC.64 R80, c[0x0][0x2d8] ;  /* 0x0000b600ff507b82 */ /* 0x000e620000000a00 */
[----:B------:R-:W-:Y:S01]  /*2330*/  SHF.R.S32.HI R32, RZ, 0x1f, R26 ;  /* 0x0000001fff207819 */ /* 0x000fe2000001141a */
[-C--:B------:R-:W-:Y:S01]  /*2340*/  IMAD R12, R74, R26.reuse, RZ ;  /* 0x0000001a4a0c7224 */ /* 0x080fe200078e02ff */
[----:B------:R-:W-:Y:S01]  /*2350*/  BSSY B0, `(.L_x_12380) ;  /* 0x00002f7000007945 */ /* 0x000fe20003800000 */
[----:B------:R-:W-:-:S04]  /*2360*/  IMAD.WIDE.U32 R84, R73, R26, RZ ;  /* 0x0000001a49547225 */ /* 0x000fc800078e00ff */
[----:B------:R-:W-:Y:S01]  /*2370*/  IMAD R13, R32, R73, R12 ;  /* 0x00000049200d7224 */ /* 0x000fe200078e020c */
[----:B------:R-:W4:Y:S01]  /*2380*/  LDC R88, c[0x0][0x3d4] ;  /* 0x0000f500ff587b82 */ /* 0x000f220000000800 */
[----:B------:R-:W-:Y:S02]  /*2390*/  IMAD R82, R22, 0x2000, R63 ;  /* 0x0000200016527824 */ /* 0x000fe400078e023f */
[----:B------:R-:W-:Y:S02]  /*23a0*/  IMAD.IADD R85, R85, 0x1, R13 ;  /* 0x0000000155557824 */ /* 0x000fe400078e020d */
[----:B0-----:R-:W-:Y:S02]  /*23b0*/  IMAD R15, R87, 0x60, RZ ;  /* 0x00000060570f7824 */ /* 0x001fe400078e02ff */
[----:B------:R-:W-:-:S03]  /*23c0*/  IMAD.WIDE.U32 R12, R86, 0x60, R84 ;  /* 0x00000060560c7825 */ /* 0x000fc600078e0054 */
[C---:B------:R-:W-:Y:S02]  /*23d0*/  IADD3 R14, P4, R76.reuse, R12, RZ ;  /* 0x0000000c4c0e7210 */ /* 0x040fe40007f9e0ff */
[----:B------:R-:W-:Y:S02]  /*23e0*/  IADD3 R12, P3, R76, R84, RZ ;  /* 0x000000544c0c7210 */ /* 0x000fe40007f7e0ff */
[----:B------:R-:W-:Y:S02]  /*23f0*/  IADD3.X R13, R75, R13, R15, P4, !PT ;  /* 0x0000000d4b0d7210 */ /* 0x000fe400027fe40f */
[-C--:B-1----:R-:W-:Y:S01]  /*2400*/  LEA R36, P4, R14, R80.reuse, 0x1 ;  /* 0x000000500e247211 */ /* 0x082fe200078808ff */
[----:B------:R-:W-:Y:S01]  /*2410*/  IMAD.X R15, R85, 0x1, R75, P3 ;  /* 0x00000001550f7824 */ /* 0x000fe200018e064b */
[----:B------:R-:W-:Y:S02]  /*2420*/  LEA R38, P3, R12, R80, 0x1 ;  /* 0x000000500c267211 */ /* 0x000fe400078608ff */
[----:B------:R-:W-:-:S02]  /*2430*/  LEA.HI.X R37, R14, R81, R13, 0x1, P4 ;  /* 0x000000510e257211 */ /* 0x000fc400020f0c0d */
[----:B------:R-:W-:Y:S02]  /*2440*/  ISETP.GT.AND P4, PT, R26, R27, PT ;  /* 0x0000001b1a00720c */ /* 0x000fe40003f84270 */
[----:B------:R-:W-:Y:S01]  /*2450*/  LEA.HI.X R39, R12, R81, R15, 0x1, P3 ;  /* 0x000000510c277211 */ /* 0x000fe200018f0c0f */
[----:B------:R-:W-:Y:S01]  /*2460*/  VIADD R12, R82, 0x20 ;  /* 0x00000020520c7836 */ /* 0x000fe20000000000 */
[----:B----4-:R-:W-:Y:S02]  /*2470*/  ISETP.GE.AND P3, PT, R88, 0x1, PT ;  /* 0x000000015800780c */ /* 0x010fe40003f66270 */
[----:B--2---:R-:W-:Y:S02]  /*2480*/  LOP3.LUT P5, RZ, R34, 0x4, RZ, 0xc0, !PT ;  /* 0x0000000422ff7812 */ /* 0x004fe400078ac0ff */
[----:B---3--:R-:W-:-:S05]  /*2490*/  LOP3.LUT R33, R33, 0xfffffffd, RZ, 0xc0, !PT ;  /* 0xfffffffd21217812 */ /* 0x008fca00078ec0ff */
[----:B------:R-:W-:-:S05]  /*24a0*/  @P4 LOP3.LUT R33, R33, 0x2, RZ, 0xfc, !PT ;  /* 0x0000000221214812 */ /* 0x000fca00078efcff */
[----:B------:R0:W-:Y:S01]  /*24b0*/  STL [R1+0x8], R33 ;  /* 0x0000082101007387 */ /* 0x0001e20000100800 */
        /* <DEDUP_REMOVED lines=49> */
.L_x_12384:
[----:B------:R-:W-:Y:S05]  /*27d0*/  BSYNC B1 ;  /* 0x0000000000017941 */ /* 0x000fea0003800000 */
.L_x_12383:
        /* <DEDUP_REMOVED lines=35> */
.L_x_12386:
[----:B------:R-:W-:Y:S05]  /*2a10*/  BSYNC B1 ;  /* 0x0000000000017941 */ /* 0x000fea0003800000 */
.L_x_12385:
        /* <DEDUP_REMOVED lines=33> */
.L_x_12387:
[----:B------:R-:W-:Y:S01]  /*2c30*/  IMAD R78, R22, 0x8, R2 ;  /* 0x00000008164e7824 */ /* 0x000fe200078e0202 */
[----:B------:R-:W-:Y:S01]  /*2c40*/  SHF.L.U32 R90, R156, 0x1f, RZ ;  /* 0x0000001f9c5a7819 */ /* 0x000fe200000006ff */
[----:B------:R-:W-:Y:S03]  /*2c50*/  BSSY B1, `(.L_x_12388) ;  /* 0x0000003000017945 */ /* 0x000fe60003800000 */
[----:B------:R-:W0:Y:S02]  /*2c60*/  SYNCS.PHASECHK.TRANS64.TRYWAIT P6, [R78+URZ+0x16890], R90 ;  /* 0x0168905a4e0075a7 */ /* 0x000e2400080c017f */
[----:B0-----:R-:W-:Y:S05]  /*2c70*/  @!P6 BRA `(.L_x_12389) ;  /* 0x000001400004e947 */ /* 0x001fea0003800000 */
.L_x_12629:
[----:B------:R-:W-:Y:S05]  /*2c80*/  BSYNC B1 ;  /* 0x0000000000017941 */ /* 0x000fea0003800000 */
.L_x_12388:
        /* <DEDUP_REMOVED lines=8> */
[--C-:B------:R-:W-:Y:S02]  /*2d10*/  SHF.R.U64 R100, R84, 0x10, R85.reuse ;  /* 0x0000001054647819 */ /* 0x100fe40000001255 */
[----:B------:R-:W-:Y:S02]  /*2d20*/  SHF.R.U32.HI R102, RZ, 0x10, R85 ;  /* 0x00000010ff667819 */ /* 0x000fe40000011655 */
[--C-:B------:R-:W-:Y:S02]  /*2d30*/  SHF.R.U64 R96, R80, 0x10, R81.reuse ;  /* 0x0000001050607819 */ /* 0x100fe40000001251 */
[----:B------:R-:W-:Y:S01]  /*2d40*/  SHF.R.U32.HI R98, RZ, 0x10, R81 ;  /* 0x00000010ff627819 */ /* 0x000fe20000011651 */
[----:B--2---:R-:W-:Y:S01]  /*2d50*/  IMAD.U32 R81, R14, 0x10000, RZ ;  /* 0x000100000e517824 */ /* 0x004fe200078e00ff */
[----:B------:R-:W-:Y:S02]  /*2d60*/  PRMT R100, R46, 0x5432, R100 ;  /* 0x000054322e647816 */ /* 0x000fe40000000064 */
[----:B------:R-:W-:-:S02]  /*2d70*/  PRMT R102, R47, 0x5432, R102 ;  /* 0x000054322f667816 */ /* 0x000fc40000000066 */
[----:B------:R-:W-:Y:S02]  /*2d80*/  PRMT R96, R44, 0x5432, R96 ;  /* 0x000054322c607816 */ /* 0x000fe40000000060 */
[----:B------:R-:W-:Y:S01]  /*2d90*/  PRMT R98, R45, 0x5432, R98 ;  /* 0x000054322d627816 */ /* 0x000fe20000000062 */
[----:B------:R-:W-:Y:S01]  /*2da0*/  IMAD.U32 R103, R102, 0x10000, RZ ;  /* 0x0001000066677824 */ /* 0x000fe200078e00ff */
[----:B------:R-:W-:Y:S02]  /*2db0*/  LOP3.LUT R80, R13, 0xffff0000, RZ, 0xc0, !PT ;  /* 0xffff00000d507812 */ /* 0x000fe400078ec0ff */
[----:B------:R-:W-:Y:S01]  /*2dc0*/  LOP3.LUT R101, R100, 0xffff0000, RZ, 0xc0, !PT ;  /* 0xffff000064657812 */ /* 0x000fe200078ec0ff */
[----:B------:R-:W-:Y:S01]  /*2dd0*/  IMAD.U32 R99, R98, 0x10000, RZ ;  /* 0x0001000062637824 */ /* 0x000fe200078e00ff */
[----:B------:R-:W-:Y:S01]  /*2de0*/  LOP3.LUT R84, R14, 0xffff0000, RZ, 0xc0, !PT ;  /* 0xffff00000e547812 */ /* 0x000fe200078ec0ff */
[C---:B------:R-:W-:Y:S01]  /*2df0*/  IMAD.U32 R14, R15.reuse, 0x10000, RZ ;  /* 0x000100000f0e7824 */ /* 0x040fe200078e00ff */
[----:B------:R-:W-:Y:S01]  /*2e00*/  LOP3.LUT R85, R15, 0xffff0000, RZ, 0xc0, !PT ;  /* 0xffff00000f557812 */ /* 0x000fe200078ec0ff */
[----:B------:R-:W-:Y:S01]  /*2e10*/  IMAD.U32 R15, R13, 0x10000, RZ ;  /* 0x000100000d0f7824 */ /* 0x000fe200078e00ff */
[----:B------:R-:W-:Y:S01]  /*2e20*/  LOP3.LUT R97, R96, 0xffff0000, RZ, 0xc0, !PT ;  /* 0xffff000060617812 */ /* 0x000fe200078ec0ff */
[----:B------:R-:W-:Y:S01]  /*2e30*/  FMUL.FTZ R104, R80, R101 ;  /* 0x0000006550687220 */ /* 0x000fe20000410000 */
[----:B------:R-:W-:Y:S01]  /*2e40*/  LOP3.LUT R102, R102, 0xffff0000, RZ, 0xc0, !PT ;  /* 0xffff000066667812 */ /* 0x000fe200078ec0ff */
[----:B------:R-:W-:Y:S01]  /*2e50*/  IMAD.U32 R13, R12, 0x10000, RZ ;  /* 0x000100000c0d7824 */ /* 0x000fe200078e00ff */
[----:B------:R-:W-:Y:S01]  /*2e60*/  LOP3.LUT R98, R98, 0xffff0000, RZ, 0xc0, !PT ;  /* 0xffff000062627812 */ /* 0x000fe200078ec0ff */
[-C--:B------:R-:W-:Y:S01]  /*2e70*/  FMUL.FTZ R80, R80, R97.reuse ;  /* 0x0000006150507220 */ /* 0x080fe20000410000 */
[----:B------:R-:W-:Y:S01]  /*2e80*/  FFMA.FTZ R104, R15, R97, -R104 ;  /* 0x000000610f687223 */ /* 0x000fe20000010868 */
[----:B------:R-:W-:Y:S01]  /*2e90*/  LOP3.LUT R12, R12, 0xffff0000, RZ, 0xc0, !PT ;  /* 0xffff00000c0c7812 */ /* 0x000fe200078ec0ff */
[----:B------:R-:W-:Y:S01]  /*2ea0*/  FMUL.FTZ R97, R85, R102 ;  /* 0x0000006655617220 */ /* 0x000fe20000410000 */
[----:B------:R-:W-:-:S02]  /*2eb0*/  IMAD.U32 R100, R100, 0x10000, RZ ;  /* 0x0001000064647824 */ /* 0x000fc400078e00ff */
[-C--:B------:R-:W-:Y:S01]  /*2ec0*/  FMUL.FTZ R85, R85, R98.reuse ;  /* 0x0000006255557220 */ /* 0x080fe20000410000 */
[----:B------:R-:W-:Y:S02]  /*2ed0*/  IMAD.U32 R96, R96, 0x10000, RZ ;  /* 0x0001000060607824 */ /* 0x000fe400078e00ff */
[----:B------:R-:W-:Y:S01]  /*2ee0*/  FFMA.FTZ R101, R15, R101, R80 ;  /* 0x000000650f657223 */ /* 0x000fe20000010050 */
[----:B------:R-:W-:Y:S01]  /*2ef0*/  FFMA.FTZ R97, R14, R98, -R97 ;  /* 0x000000620e617223 */ /* 0x000fe20000010861 */
[----:B------:R-:W-:Y:S01]  /*2f00*/  FMUL.FTZ R106, R84, R103 ;  /* 0x00000067546a7220 */ /* 0x000fe20000410000 */
[C---:B------:R-:W-:Y:S01]  /*2f10*/  FMUL.FTZ R80, R12.reuse, R100 ;  /* 0x000000640c507220 */ /* 0x040fe20000410000 */
[----:B------:R-:W-:Y:S01]  /*2f20*/  FMUL.FTZ R15, R12, R96 ;  /* 0x000000600c0f7220 */ /* 0x000fe20000410000 */
        /* <DEDUP_REMOVED lines=11> */
.L_x_12395:
[----:B------:R-:W-:Y:S05]  /*2fe0*/  BSYNC B3 ;  /* 0x0000000000037941 */ /* 0x000fea0003800000 */
.L_x_12394:
[----:B--2---:R1:W-:Y:S02]  /*2ff0*/  STG.E.128 desc[UR40][R38.64], R12 ;  /* 0x0000000c26007986 */ /* 0x0043e4000c101d28 */
.L_x_12393:
[----:B------:R-:W-:Y:S05]  /*3000*/  BSYNC B2 ;  /* 0x0000000000027941 */ /* 0x000fea0003800000 */
.L_x_12392:
[----:B------:R-:W-:Y:S05]  /*3010*/  @P2 BRA `(.L_x_12391) ;  /* 0x0000000000d42947 */ /* 0x000fea0003800000 */
[----:B-1----:R1:W2:Y:S01]  /*3020*/  LDS.128 R12, [R79+0xe000] ;  /* 0x00e000004f0c7984 */ /* 0x0022a20000000c00 */
        /* <DEDUP_REMOVED lines=50> */
.L_x_12397:
[----:B------:R-:W-:Y:S05]  /*3350*/  BSYNC B2 ;  /* 0x0000000000027941 */ /* 0x000fea0003800000 */
.L_x_12396:
[----:B--2---:R2:W-:Y:S02]  /*3360*/  STG.E.128 desc[UR40][R38.64+0x40], R12 ;  /* 0x0000400c26007986 */ /* 0x0045e4000c101d28 */
.L_x_12391:
[----:B------:R-:W-:Y:S05]  /*3370*/  BSYNC B1 ;  /* 0x0000000000017941 */ /* 0x000fea0003800000 */
.L_x_12390:
        /* <DEDUP_REMOVED lines=53> */
.L_x_12402:
[----:B------:R-:W-:Y:S05]  /*36d0*/  BSYNC B2 ;  /* 0x0000000000027941 */ /* 0x000fea0003800000 */
.L_x_12401:
[----:B--2---:R3:W-:Y:S02]  /*36e0*/  STG.E.128 desc[UR40][R36.64], R12 ;  /* 0x0000000c24007986 */ /* 0x0047e4000c101d28 */
.L_x_12400:
[----:B------:R-:W-:Y:S05]  /*36f0*/  BSYNC B1 ;  /* 0x0000000000017941 */ /* 0x000fea0003800000 */
.L_x_12399:
        /* <DEDUP_REMOVED lines=52> */
.L_x_12404:
[----:B------:R-:W-:Y:S05]  /*3a40*/  BSYNC B1 ;  /* 0x0000000000017941 */ /* 0x000fea0003800000 */
.L_x_12403:
[----:B--2---:R1:W-:Y:S01]  /*3a50*/  STG.E.128 desc[UR40][R36.64+0x40], R12 ;  /* 0x0000400c24007986 */ /* 0x0043e2000c101d28 */
[----:B------:R-:W-:Y:S05]  /*3a60*/  BRA `(.L_x_12398) ;  /* 0x0000001800147947 */ /* 0x000fea0003800000 */
.L_x_12382:
[C---:B------:R-:W-:Y:S02]  /*3a70*/  ISETP.GE.AND P3, PT, R19.reuse, R83, PT ;  /* 0x000000531300720c */ /* 0x040fe40003f66270 */
[----:B------:R-:W-:Y:S02]  /*3a80*/  CS2R R34, SRZ ;  /* 0x0000000000227805 */ /* 0x000fe4000001ff00 */
[----:B0-----:R-:W-:Y:S01]  /*3a90*/  CS2R R32, SRZ ;  /* 0x0000000000207805 */ /* 0x001fe2000001ff00 */
        /* <DEDUP_REMOVED lines=45> */
.L_x_12406:
[----:B------:R-:W-:Y:S05]  /*3d70*/  BSYNC B1 ;  /* 0x0000000000017941 */ /* 0x000fea0003800000 */
.L_x_12405:
        /* <DEDUP_REMOVED lines=35> */
.L_x_12407:
[----:B------:R-:W-:Y:S01]  /*3fb0*/  IMAD R78, R22, 0x8, R2 ;  /* 0x00000008164e7824 */ /* 0x000fe200078e0202 */
[----:B------:R-:W-:Y:S01]  /*3fc0*/  SHF.L.U32 R90, R156, 0x1f, RZ ;  /* 0x0000001f9c5a7819 */ /* 0x000fe200000006ff */
[----:B------:R-:W0:Y:S01]  /*3fd0*/  LDC R91, c[0x0][0x2e4] ;  /* 0x0000b900ff5b7b82 */ /* 0x000e220000000800 */
[----:B------:R-:W-:Y:S02]  /*3fe0*/  BSSY B1, `(.L_x_12408) ;  /* 0x0000004000017945 */ /* 0x000fe40003800000 */
[----:B------:R-:W1:Y:S01]  /*3ff0*/  SYNCS.PHASECHK.TRANS64.TRYWAIT P5, [R78+URZ+0x16890], R90 ;  /* 0x0168905a4e0075a7 */ /* 0x000e6200080a017f */
[----:B0-----:R-:W-:Y:S01]  /*4000*/  IMAD.IADD R93, R91, 0x1, -R64 ;  /* 0x000000015b5d7824 */ /* 0x001fe200078e0a40 */
[----:B-1----:R-:W-:Y:S06]  /*4010*/  @!P5 BRA `(.L_x_12409) ;  /* 0x0000012c0030d947 */ /* 0x002fec0003800000 */
.L_x_12630:
[----:B------:R-:W-:Y:S05]  /*4020*/  BSYNC B1 ;  /* 0x0000000000017941 */ /* 0x000fea0003800000 */
.L_x_12408:
        /* <DEDUP_REMOVED lines=11> */
[----:B------:R-:W-:Y:S01]  /*40e0*/  IMAD.IADD R96, R45, 0x1, R89 ;  /* 0x000000012d607824 */ /* 0x000fe200078e0259 */
[----:B------:R-:W-:-:S04]  /*40f0*/  SHF.R.S32.HI R45, RZ, 0x1f, R44 ;  /* 0x0000001fff2d7819 */ /* 0x000fc8000001142c */
[----:B------:R-:W-:Y:S02]  /*4100*/  LEA.HI R45, R45, R44, RZ, 0x4 ;  /* 0x0000002c2d2d7211 */ /* 0x000fe400078f20ff */
[----:B------:R-:W-:Y:S02]  /*4110*/  IADD3.X R94, R77, R96, R5, P5, P6 ;  /* 0x000000604d5e7210 */ /* 0x000fe40002fec405 */
[----:B------:R-:W-:-:S05]  /*4120*/  LEA.HI.SX32 R45, R45, R60, 0x1c ;  /* 0x0000003c2d2d7211 */ /* 0x000fca00078fe2ff */
[----:B------:R-:W-:Y:S02]  /*4130*/  IMAD.SHL.U32 R95, R45, 0x8, RZ ;  /* 0x000000082d5f7824 */ /* 0x000fe400078e00ff */
[----:B------:R-:W-:Y:S02]  /*4140*/  IMAD R45, R22, 0x2000, R4 ;  /* 0x00002000162d7824 */ /* 0x000fe400078e0204 */
[----:B-1----:R-:W-:Y:S01]  /*4150*/  VIADD R47, R46, 0xffffff80 ;  /* 0xffffff802e2f7836 */ /* 0x002fe20000000000 */
[----:B------:R-:W-:Y:S01]  /*4160*/  LOP3.LUT R44, R70, 0x38, R95, 0xf8, !PT ;  /* 0x00000038462c7812 */ /* 0x000fe200078ef85f */
[----:B------:R-:W-:-:S03]  /*4170*/  IMAD R45, R45, 0x2, R2 ;  /* 0x000000022d2d7824 */ /* 0x000fc600078e0202 */
[----:B------:R-:W-:Y:S02]  /*4180*/  SHF.R.S32.HI R46, RZ, 0x1f, R47 ;  /* 0x0000001fff2e7819 */ /* 0x000fe4000001142f */
[----:B------:R-:W-:Y:S02]  /*4190*/  LOP3.LUT R44, R44, R67, RZ, 0x3c, !PT ;  /* 0x000000432c2c7212 */ /* 0x000fe400078e3cff */
[----:B------:R-:W-:-:S04]  /*41a0*/  LEA.HI R46, R46, R47, RZ, 0x5 ;  /* 0x0000002f2e2e7211 */ /* 0x000fc800078f28ff */
[----:B------:R-:W-:-:S05]  /*41b0*/  SHF.R.S32.HI R46, RZ, 0x5, R46 ;  /* 0x00000005ff2e7819 */ /* 0x000fca000001142e */
[----:B------:R-:W-:-:S04]  /*41c0*/  IMAD R47, R46, 0x200, R44 ;  /* 0x000002002e2f7824 */ /* 0x000fc800078e022c */
[----:B------:R-:W-:-:S04]  /*41d0*/  IMAD R47, R22, 0x2000, R47 ;  /* 0x00002000162f7824 */ /* 0x000fc800078e022f */
[----:B------:R-:W-:Y:S02]  /*41e0*/  IMAD R48, R47, 0x2, R2 ;  /* 0x000000022f307824 */ /* 0x000fe400078e0202 */
[----:B------:R-:W1:Y:S04]  /*41f0*/  LDS.128 R44, [R45+0xe400] ;  /* 0x00e400002d2c7984 */ /* 0x000e680000000c00 */
[----:B------:R-:W2:Y:S01]  /*4200*/  LDS.128 R48, [R48+0xe400] ;  /* 0x00e4000030307984 */ /* 0x000ea20000000c00 */
[----:B------:R-:W-:Y:S05]  /*4210*/  @P4 BRA `(.L_x_12413) ;  /* 0x0000000400644947 */ /* 0x000fea0003800000 */
[--C-:B------:R-:W-:Y:S01]  /*4220*/  SHF.R.U64 R106, R14, 0x10, R15.reuse ;  /* 0x000000100e6a7819 */ /* 0x100fe2000000120f */
[----:B-1----:R-:W-:Y:S01]  /*4230*/  IMAD.U32 R109, R45, 0x10000, RZ ;  /* 0x000100002d6d7824 */ /* 0x002fe200078e00ff */
[----:B------:R-:W-:Y:S01]  /*4240*/  SHF.R.U32.HI R107, RZ, 0x10, R15 ;  /* 0x00000010ff6b7819 */ /* 0x000fe2000001160f */
[----:B--2---:R-:W-:Y:S01]  /*4250*/  IMAD.U32 R113, R49, 0x10000, RZ ;  /* 0x0001000031717824 */ /* 0x004fe200078e00ff */
[--C-:B------:R-:W-:Y:S02]  /*4260*/  SHF.R.U32.HI R112, RZ, 0x10, R33.reuse ;  /* 0x00000010ff707819 */ /* 0x100fe40000011621 */
[----:B------:R-:W-:Y:S01]  /*4270*/  SHF.R.U64 R15, R32, 0x10, R33 ;  /* 0x00000010200f7819 */ /* 0x000fe20000001221 */
[----:B------:R-:W-:Y:S01]  /*4280*/  IMAD.U32 R33, R46, 0x10000, RZ ;  /* 0x000100002e217824 */ /* 0x000fe200078e00ff */
[--C-:B------:R-:W-:Y:S01]  /*4290*/  SHF.R.U64 R108, R34, 0x10, R35.reuse ;  /* 0x00000010226c7819 */ /* 0x100fe20000001223 */
[----:B------:R-:W-:Y:S01]  /*42a0*/  IMAD.U32 R34, R50, 0x10000, RZ ;  /* 0x0001000032227824 */ /* 0x000fe200078e00ff */
[----:B------:R-:W-:Y:S01]  /*42b0*/  SHF.R.U32.HI R111, RZ, 0x10, R35 ;  /* 0x00000010ff6f7819 */ /* 0x000fe20000011623 */
[----:B------:R-:W-:Y:S01]  /*42c0*/  IMAD.U32 R35, R47, 0x10000, RZ ;  /* 0x000100002f237824 */ /* 0x000fe200078e00ff */
[----:B------:R-:W-:-:S02]  /*42d0*/  SHF.R.U32.HI R110, RZ, 0x10, R13 ;  /* 0x00000010ff6e7819 */ /* 0x000fc4000001160d */
[----:B------:R-:W-:Y:S02]  /*42e0*/  LOP3.LUT R14, R45, 0xffff0000, RZ, 0xc0, !PT ;  /* 0xffff00002d0e7812 */ /* 0x000fe400078ec0ff */
[----:B------:R-:W-:Y:S01]  /*42f0*/  LOP3.LUT R32, R47, 0xffff0000, RZ, 0xc0, !PT ;  /* 0xffff00002f207812 */ /* 0x000fe200078ec0ff */
[C---:B------:R-:W-:Y:S01]  /*4300*/  IMAD.U32 R47, R51.reuse, 0x10000, RZ ;  /* 0x00010000332f7824 */ /* 0x040fe200078e00ff */
[----:B------:R-:W-:Y:S02]  /*4310*/  LOP3.LUT R45, R51, 0xffff0000, RZ, 0xc0, !PT ;  /* 0xffff0000332d7812 */ /* 0x000fe400078ec0ff */
[----:B------:R-:W-:Y:S02]  /*4320*/  PRMT R51, R100, 0x5432, R112 ;  /* 0x0000543264337816 */ /* 0x000fe40000000070 */
[----:B------:R-:W-:Y:S02]  /*4330*/  PRMT R110, R99, 0x5432, R110 ;  /* 0x00005432636e7816 */ /* 0x000fe4000000006e */
[----:B------:R-:W-:Y:S01]  /*4340*/  PRMT R107, R116, 0x5410, R107 ;  /* 0x00005410746b7816 */ /* 0x000fe2000000006b */
[----:B------:R-:W-:Y:S01]  /*4350*/  IMAD.U32 R112, R51, 0x10000, RZ ;  /* 0x0001000033707824 */ /* 0x000fe200078e00ff */
[----:B------:R-:W-:Y:S01]  /*4360*/  PRMT R114, R114, 0x5410, R111 ;  /* 0x0000541072727816 */ /* 0x000fe2000000006f */
[C---:B------:R-:W-:Y:S01]  /*4370*/  IMAD.U32 R116, R110.reuse, 0x10000, RZ ;  /* 0x000100006e747824 */ /* 0x040fe200078e00ff */
[----:B------:R-:W-:Y:S01]  /*4380*/  LOP3.LUT R49, R49, 0xffff0000, RZ, 0xc0, !PT ;  /* 0xffff000031317812 */ /* 0x000fe200078ec0ff */
[----:B------:R-:W-:Y:S01]  /*4390*/  FMUL.FTZ R118, R113, R112 ;  /* 0x0000007071767220 */ /* 0x000fe20000410000 */
[----:B------:R-:W-:Y:S01]  /*43a0*/  LOP3.LUT R111, R51, 0xffff0000, RZ, 0xc0, !PT ;  /* 0xffff0000336f7812 */ /* 0x000fe200078ec0ff */
[-C--:B------:R-:W-:Y:S01]  /*43b0*/  FMUL.FTZ R120, R113, R116.reuse ;  /* 0x0000007471787220 */ /* 0x080fe20000410000 */
[----:B------:R-:W-:Y:S01]  /*43c0*/  LOP3.LUT R110, R110, 0xffff0000, RZ, 0xc0, !PT ;  /* 0xffff00006e6e7812 */ /* 0x000fe200078ec0ff */
[----:B------:R-:W-:Y:S01]  /*43d0*/  FFMA.FTZ R51, R109, R116, -R118 ;  /* 0x000000746d337223 */ /* 0x000fe20000010876 */
[----:B------:R-:W-:-:S02]  /*43e0*/  IMAD.U32 R116, R114, 0x10000, RZ ;  /* 0x0001000072747824 */ /* 0x000fc400078e00ff */
[----:B------:R-:W-:Y:S01]  /*43f0*/  FMUL.FTZ R113, R49, R111 ;  /* 0x0000006f31717220 */ /* 0x000fe20000410000 */
[----:B------:R-:W-:Y:S01]  /*4400*/  FFMA.FTZ R109, R109, R112, R120 ;  /* 0x000000706d6d7223 */ /* 0x000fe20000010078 */
[----:B------:R-:W-:Y:S01]  /*4410*/  IMAD.U32 R112, R107, 0x10000, RZ ;  /* 0x000100006b707824 */ /* 0x000fe200078e00ff */
[----:B------:R-:W-:Y:S01]  /*4420*/  PRMT R15, R115, 0x5410, R15 ;  /* 0x00005410730f7816 */ /* 0x000fe2000000000f */
[----:B------:R-:W-:Y:S01]  /*4430*/  FMUL.FTZ R115, R49, R110 ;  /* 0x0000006e31737220 */ /* 0x000fe20000410000 */
[C---:B------:R-:W-:Y:S01]  /*4440*/  FMUL.FTZ R118, R47.reuse, R116 ;  /* 0x000000742f767220 */ /* 0x040fe20000410000 */
[----:B------:R-:W-:Y:S01]  /*4450*/  FFMA.FTZ R110, R14, R110, -R113 ;  /* 0x0000006e0e6e7223 */ /* 0x000fe20000010871 */
[----:B------:R-:W-:Y:S01]  /*4460*/  LOP3.LUT R49, R114, 0xffff0000, RZ, 0xc0, !PT ;  /* 0xffff000072317812 */ /* 0x000fe200078ec0ff */
[-C--:B------:R-:W-:Y:S01]  /*4470*/  FMUL.FTZ R113, R47, R112.reuse ;  /* 0x000000702f717220 */ /* 0x080fe20000410000 */
[----:B------:R-:W-:Y:S01]  /*4480*/  SHF.R.U64 R105, R12, 0x10, R13 ;  /* 0x000000100c697819 */ /* 0x000fe2000000120d */
[----:B------:R-:W-:Y:S01]  /*4490*/  FFMA.FTZ R47, R35, R112, -R118 ;  /* 0x00000070232f7223 */ /* 0x000fe20000010876 */
[----:B------:R-:W-:Y:S01]  /*44a0*/  LOP3.LUT R112, R107, 0xffff0000, RZ, 0xc0, !PT ;  /* 0xffff00006b707812 */ /* 0x000fe200078ec0ff */
[----:B------:R-:W-:Y:S01]  /*44b0*/  FFMA.FTZ R35, R35, R116, R113 ;  /* 0x0000007423237223 */ /* 0x000fe20000010071 */
[----:B------:R-:W-:Y:S01]  /*44c0*/  PRMT R105, R117, 0x5410, R105 ;  /* 0x0000541075697816 */ /* 0x000fe20000000069 */
[C---:B------:R-:W-:Y:S01]  /*44d0*/  FMUL.FTZ R113, R45.reuse, R49 ;  /* 0x000000312d717220 */ /* 0x040fe20000410000 */
[----:B------:R-:W-:Y:S01]  /*44e0*/  FFMA.FTZ R14, R14, R111, R115 ;  /* 0x0000006f0e0e7223 */ /* 0x000fe20000010073 */
[----:B------:R-:W-:Y:S01]  /*44f0*/  FMUL.FTZ R45, R45, R112 ;  /* 0x000000702d2d7220 */ /* 0x000fe20000410000 */
[----:B------:R-:W-:-:S02]  /*4500*/  IMAD.U32 R13, R48, 0x10000, RZ ;  /* 0x00010000300d7824 */ /* 0x000fc400078e00ff */
[----:B------:R-:W-:Y:S01]  /*4510*/  FFMA.FTZ R112, R32, R112, -R113 ;  /* 0x0000007020707223 */ /* 0x000fe20000010871 */
[----:B------:R-:W-:Y:S01]  /*4520*/  IMAD.U32 R111, R15, 0x10000, RZ ;  /* 0x000100000f6f7824 */ /* 0x000fe200078e00ff */
[----:B------:R-:W-:Y:S01]  /*4530*/  LOP3.LUT R48, R48, 0xffff0000, RZ, 0xc0, !PT ;  /* 0xffff000030307812 */ /* 0x000fe200078ec0ff */
[----:B------:R-:W-:Y:S01]  /*4540*/  IMAD.U32 R107, R105, 0x10000, RZ ;  /* 0x00010000696b7824 */ /* 0x000fe200078e00ff */
[----:B------:R-:W-:Y:S01]  /*4550*/  LOP3.LUT R113, R15, 0xffff0000, RZ, 0xc0, !PT ;  /* 0xffff00000f717812 */ /* 0x000fe200078ec0ff */
[C---:B------:R-:W-:Y:S02]  /*4560*/  IMAD.U32 R12, R44.reuse, 0x10000, RZ ;  /* 0x000100002c0c7824 */ /* 0x040fe400078e00ff */
[C---:B------:R-:W-:Y:S01]  /*4570*/  FMUL.FTZ R15, R13.reuse, R111 ;  /* 0x0000006f0d0f7220 */ /* 0x040fe20000410000 */
[----:B------:R-:W-:Y:S01]  /*4580*/  LOP3.LUT R44, R44, 0xffff0000, RZ, 0xc0, !PT ;  /* 0xffff00002c2c7812 */ /* 0x000fe200078ec0ff */
[----:B------:R-:W-:Y:S01]  /*4590*/  FMUL.FTZ R114, R13, R107 ;  /* 0x0000006b0d727220 */ /* 0x000fe20000410000 */
[----:B------:R-:W-:Y:S01]  /*45a0*/  LOP3.LUT R105, R105, 0xffff0000, RZ, 0xc0, !PT ;  /* 0xffff000069697812 */ /* 0x000fe200078ec0ff */
[----:B------:R-:W-:Y:S01]  /*45b0*/  FFMA.FTZ R32, R32, R49, R45 ;  /* 0x0000003120207223 */ /* 0x000fe2000001002d */
[----:B------:R-:W-:Y:S01]  /*45c0*/  PRMT R108, R97, 0x5432, R108 ;  /* 0x00005432616c7816 */ /* 0x000fe2000000006c */
[----:B------:R-:W-:Y:S01]  /*45d0*/  FMUL.FTZ R45, R48, R113 ;  /* 0x00000071302d7220 */ /* 0x000fe20000410000 */
[----:B------:R-:W-:Y:S01]  /*45e0*/  PRMT R106, R98, 0x5432, R106 ;  /* 0x00005432626a7816 */ /* 0x000fe2000000006a */
[C---:B------:R-:W-:Y:S01]  /*45f0*/  FFMA.FTZ R13, R12.reuse, R107, -R15 ;  /* 0x0000006b0c0d7223 */ /* 0x040fe2000001080f */
[----:B------:R-:W-:Y:S01]  /*4600*/  FFMA.FTZ R12, R12, R111, R114 ;  /* 0x0000006f0c0c7223 */ /* 0x000fe20000010072 */
[----:B------:R-:W-:Y:S01]  /*4610*/  LOP3.LUT R50, R50, 0xffff0000, RZ, 0xc0, !PT ;  /* 0xffff000032327812 */ /* 0x000fe200078ec0ff */
[-C--:B------:R-:W-:Y:S01]  /*4620*/  FMUL.FTZ R107, R48, R105.reuse ;  /* 0x00000069306b7220 */ /* 0x080fe20000410000 */
[----:B------:R-:W-:Y:S01]  /*4630*/  FFMA.FTZ R114, R44, R105, -R45 ;  /* 0x000000692c727223 */ /* 0x000fe2000001082d */
[C---:B------:R-:W-:Y:S01]  /*4640*/  LOP3.LUT R49, R108.reuse, 0xffff0000, RZ, 0xc0, !PT ;  /* 0xffff00006c317812 */ /* 0x040fe200078ec0ff */
[----:B------:R-:W-:Y:S01]  /*4650*/  IMAD.U32 R48, R108, 0x10000, RZ ;  /* 0x000100006c307824 */ /* 0x000fe200078e00ff */
[C---:B------:R-:W-:Y:S01]  /*4660*/  LOP3.LUT R45, R106.reuse, 0xffff0000, RZ, 0xc0, !PT ;  /* 0xffff00006a2d7812 */ /* 0x040fe200078ec0ff */
[----:B------:R-:W-:Y:S01]  /*4670*/  IMAD.U32 R15, R106, 0x10000, RZ ;  /* 0x000100006a0f7824 */ /* 0x000fe200078e00ff */
        /* <DEDUP_REMOVED lines=15> */
[----:B------:R-:W-:Y:S02]  /*4770*/  F2FP.BF16.F32.PACK_AB R49, R14, R109 ;  /* 0x0000006d0e31723e */ /* 0x000fe400000010ff */
[----:B------:R-:W-:Y:S02]  /*4780*/  F2FP.BF16.F32.PACK_AB R51, R32, R35 ;  /* 0x000000232033723e */ /* 0x000fe400000010ff */
[----:B------:R-:W-:-:S02]  /*4790*/  F2FP.BF16.F32.PACK_AB R48, R107, R12 ;  /* 0x0000000c6b30723e */ /* 0x000fc400000010ff */
[----:B------:R-:W-:-:S07]  /*47a0*/  F2FP.BF16.F32.PACK_AB R50, R50, R105 ;  /* 0x000000693232723e */ /* 0x000fce00000010ff */
.L_x_12413:
[----:B------:R-:W-:Y:S05]  /*47b0*/  BSYNC B2 ;  /* 0x0000000000027941 */ /* 0x000fea0003800000 */
.L_x_12412:
[----:B------:R-:W-:Y:S02]  /*47c0*/  ISETP.GE.AND P5, PT, R95, R91, PT ;  /* 0x0000005b5f00720c */ /* 0x000fe40003fa6270 */
[----:B------:R-:W-:-:S11]  /*47d0*/  P2R R13, PR, RZ, 0x1 ;  /* 0x00000001ff0d7803 */ /* 0x000fd60000000000 */
[--C-:B------:R-:W-:Y:S02]  /*47e0*/  @!P5 SHF.R.S32.HI R12, RZ, 0x1f, R95.reuse ;  /* 0x0000001fff0cd819 */ /* 0x100fe4000001145f */
[----:B------:R-:W-:-:S04]  /*47f0*/  @!P5 IADD3 R88, P0, P6, R56, R88, R95 ;  /* 0x000000583858d210 */ /* 0x000fc80007e1e05f */
[----:B------:R-:W-:Y:S02]  /*4800*/  @!P5 IADD3.X R96, R77, R96, R12, P0, P6 ;  /* 0x000000604d60d210 */ /* 0x000fe400007ec40c */
[CC--:B------:R-:W-:Y:S02]  /*4810*/  LEA R12, P6, R92.reuse, R80.reuse, 0x1 ;  /* 0x000000505c0c7211 */ /* 0x0c0fe400078c08ff */
[----:B------:R-:W-:Y:S02]  /*4820*/  ISETP.NE.AND P0, PT, R13, RZ, PT ;  /* 0x000000ff0d00720c */ /* 0x000fe40003f05270 */
[----:B------:R-:W-:Y:S02]  /*4830*/  LEA.HI.X R13, R92, R81, R94, 0x1, P6 ;  /* 0x000000515c0d7211 */ /* 0x000fe400030f0c5e */
[----:B------:R-:W-:-:S03]  /*4840*/  @!P5 LEA R14, P6, R88, R80, 0x1 ;  /* 0x00000050580ed211 */ /* 0x000fc600078c08ff */
[----:B-1----:R1:W-:Y:S01]  /*4850*/  STG.E.128 desc[UR40][R12.64], R44 ;  /* 0x0000002c0c007986 */ /* 0x0023e2000c101d28 */
[----:B------:R-:W-:-:S05]  /*4860*/  @!P5 LEA.HI.X R15, R88, R81, R96, 0x1, P6 ;  /* 0x00000051580fd211 */ /* 0x000fca00030f0c60 */
[----:B--2---:R1:W-:Y:S04]  /*4870*/  @!P5 STG.E.128 desc[UR40][R14.64], R48 ;  /* 0x000000300e00d986 */ /* 0x0043e8000c101d28 */
.L_x_12411:
[----:B------:R-:W-:Y:S05]  /*4880*/  BSYNC B1 ;  /* 0x0000000000017941 */ /* 0x000fea0003800000 */
.L_x_12410:
[C---:B-1----:R-:W-:Y:S02]  /*4890*/  VIADD R13, R19.reuse, 0x60 ;  /* 0x00000060130d7836 */ /* 0x042fe40000000000 */
[----:B------:R-:W-:Y:S02]  /*48a0*/  VIADD R12, R19, 0x60 ;  /* 0x00000060130c7836 */ /* 0x000fe40000000000 */
        /* <DEDUP_REMOVED lines=9> */
[C---:B------:R-:W-:Y:S01]  /*4940*/  VIADD R15, R19.reuse, 0x60 ;  /* 0x00000060130f7836 */ /* 0x040fe20000000000 */
[----:B------:R-:W-:Y:S01]  /*4950*/  SEL R93, R64, R93, !P0 ;  /* 0x0000005d405d7207 */ /* 0x000fe20004000000 */
[----:B------:R-:W-:Y:S01]  /*4960*/  VIADD R32, R19, 0x60 ;  /* 0x0000006013207836 */ /* 0x000fe20000000000 */
[----:B------:R-:W-:Y:S01]  /*4970*/  IADD3.X R13, R77, R46, R5, P5, P6 ;  /* 0x0000002e4d0d7210 */ /* 0x000fe20002fec405 */
[----:B------:R-:W-:Y:S01]  /*4980*/  IMAD.SHL.U32 R15, R15, 0x40, RZ ;  /* 0x000000400f0f7824 */ /* 0x000fe200078e00ff */
[----:B------:R-:W-:Y:S01]  /*4990*/  LEA R44, P5, R12, R80, 0x1 ;  /* 0x000000500c2c7211 */ /* 0x000fe200078a08ff */
[----:B------:R-:W-:Y:S01]  /*49a0*/  IMAD.SHL.U32 R32, R32, 0x40, RZ ;  /* 0x0000004020207824 */ /* 0x000fe200078e00ff */
[----:B------:R-:W-:Y:S02]  /*49b0*/  BSSY B1, `(.L_x_12414) ;  /* 0x000006c000017945 */ /* 0x000fe40003800000 */
[----:B------:R-:W-:Y:S01]  /*49c0*/  LEA.HI.X R45, R12, R81, R13, 0x1, P5 ;  /* 0x000000510c2d7211 */ /* 0x000fe200028f0c0d */
[----:B------:R-:W-:Y:S01]  /*49d0*/  IMAD R13, R22, 0x2000, R3 ;  /* 0x00002000160d7824 */ /* 0x000fe200078e0203 */
[----:B------:R-:W-:-:S02]  /*49e0*/  SHF.R.S32.HI R12, RZ, 0x1f, R93 ;  /* 0x0000001fff0c7819 */ /* 0x000fc4000001145d */
[----:B------:R-:W-:Y:S01]  /*49f0*/  LOP3.LUT R15, R15, 0x1c0, RZ, 0xc0, !PT ;  /* 0x000001c00f0f7812 */ /* 0x000fe200078ec0ff */
[----:B------:R-:W-:Y:S01]  /*4a00*/  IMAD R13, R13, 0x2, R2 ;  /* 0x000000020d0d7824 */ /* 0x000fe200078e0202 */
[----:B------:R-:W-:Y:S02]  /*4a10*/  LEA.HI R93, R12, R93, RZ, 0x4 ;  /* 0x0000005d0c5d7211 */ /* 0x000fe400078f20ff */
[----:B------:R-:W-:Y:S02]  /*4a20*/  LOP3.LUT R32, R32, 0x1c0, RZ, 0xc0, !PT ;  /* 0x000001c020207812 */ /* 0x000fe400078ec0ff */
[----:B------:R-:W-:Y:S02]  /*4a30*/  LEA.HI.SX32 R47, R93, R60, 0x1c ;  /* 0x0000003c5d2f7211 */ /* 0x000fe400078fe2ff */
[----:B------:R-:W-:-:S03]  /*4a40*/  SHF.R.U32.HI R15, RZ, 0x3, R15 ;  /* 0x00000003ff0f7819 */ /* 0x000fc6000001160f */
[----:B------:R-:W-:-:S05]  /*4a50*/  IMAD.SHL.U32 R47, R47, 0x8, RZ ;  /* 0x000000082f2f7824 */ /* 0x000fca00078e00ff */
[----:B------:R-:W-:-:S04]  /*4a60*/  LOP3.LUT R12, R32, 0x38, R47, 0xf8, !PT ;  /* 0x00000038200c7812 */ /* 0x000fc800078ef82f */
        /* <DEDUP_REMOVED lines=17> */
[C---:B------:R-:W-:Y:S01]  /*4b80*/  IMAD.U32 R43, R33.reuse, 0x10000, RZ ;  /* 0x00010000212b7824 */ /* 0x040fe200078e00ff */
        /* <DEDUP_REMOVED lines=9> */
[----:B------:R-:W-:Y:S01]  /*4c20*/  FFMA.FTZ R35, R42, R35, R89 ;  /* 0x000000232a237223 */ /* 0x000fe20000010059 */
[----:B------:R-:W-:Y:S01]  /*4c30*/  LOP3.LUT R51, R104, 0xffff0000, RZ, 0xc0, !PT ;  /* 0xffff000068337812 */ /* 0x000fe200078ec0ff */
[----:B------:R-:W-:Y:S01]  /*4c40*/  FFMA.FTZ R33, R42, R33, -R87 ;  /* 0x000000212a217223 */ /* 0x000fe20000010857 */
[----:B------:R-:W-:Y:S01]  /*4c50*/  LOP3.LUT R43, R100, 0xffff0000, RZ, 0xc0, !PT ;  /* 0xffff0000642b7812 */ /* 0x000fe200078ec0ff */
[----:B------:R-:W-:Y:S01]  /*4c60*/  IMAD.U32 R50, R102, 0x10000, RZ ;  /* 0x0001000066327824 */ /* 0x000fe200078e00ff */
[----:B------:R-:W-:Y:S01]  /*4c70*/  SHF.R.U64 R92, R36, 0x10, R37 ;  /* 0x00000010245c7819 */ /* 0x000fe20000001225 */
[----:B------:R-:W-:Y:S01]  /*4c80*/  IMAD.U32 R42, R98, 0x10000, RZ ;  /* 0x00010000622a7824 */ /* 0x000fe200078e00ff */
[----:B------:R-:W-:Y:S01]  /*4c90*/  SHF.R.U64 R86, R40, 0x10, R41 ;  /* 0x0000001028567819 */ /* 0x000fe20000001229 */
[----:B------:R-:W-:Y:S01]  /*4ca0*/  IMAD.U32 R41, R15, 0x10000, RZ ;  /* 0x000100000f297824 */ /* 0x000fe200078e00ff */
[----:B------:R-:W-:Y:S01]  /*4cb0*/  PRMT R97, R97, 0x5410, R88 ;  /* 0x0000541061617816 */ /* 0x000fe20000000058 */
[----:B------:R-:W-:Y:S01]  /*4cc0*/  FMUL.FTZ R88, R49, R50 ;  /* 0x0000003231587220 */ /* 0x000fe20000410000 */
[----:B------:R-:W-:Y:S01]  /*4cd0*/  LOP3.LUT R40, R13, 0xffff0000, RZ, 0xc0, !PT ;  /* 0xffff00000d287812 */ /* 0x000fe200078ec0ff */
[C---:B------:R-:W-:Y:S01]  /*4ce0*/  FMUL.FTZ R87, R48.reuse, R51 ;  /* 0x0000003330577220 */ /* 0x040fe20000410000 */
[----:B------:R-:W-:Y:S01]  /*4cf0*/  PRMT R99, R99, 0x5410, R92 ;  /* 0x0000541063637816 */ /* 0x000fe2000000005c */
[-C--:B------:R-:W-:Y:S01]  /*4d00*/  FMUL.FTZ R89, R48, R43.reuse ;  /* 0x0000002b30597220 */ /* 0x080fe20000410000 */
[----:B------:R-:W-:Y:S01]  /*4d10*/  PRMT R103, R103, 0x5410, R86 ;  /* 0x0000541067677816 */ /* 0x000fe20000000056 */
[-C--:B------:R-:W-:Y:S01]  /*4d20*/  FMUL.FTZ R49, R49, R42.reuse ;  /* 0x0000002a31317220 */ /* 0x080fe20000410000 */
[----:B------:R-:W-:Y:S01]  /*4d30*/  LOP3.LUT R102, R102, 0xffff0000, RZ, 0xc0, !PT ;  /* 0xffff000066667812 */ /* 0x000fe200078ec0ff */
[----:B------:R-:W-:Y:S01]  /*4d40*/  FFMA.FTZ R48, R40, R43, -R87 ;  /* 0x0000002b28307223 */ /* 0x000fe20000010857 */
[----:B------:R-:W-:Y:S01]  /*4d50*/  LOP3.LUT R98, R98, 0xffff0000, RZ, 0xc0, !PT ;  /* 0xffff000062627812 */ /* 0x000fe200078ec0ff */
[----:B------:R-:W-:Y:S01]  /*4d60*/  FFMA.FTZ R86, R40, R51, R89 ;  /* 0x0000003328567223 */ /* 0x000fe20000010059 */
[C---:B------:R-:W-:Y:S01]  /*4d70*/  FFMA.FTZ R88, R41.reuse, R42, -R88 ;  /* 0x0000002a29587223 */ /* 0x040fe20000010858 */
[----:B------:R-:W-:Y:S01]  /*4d80*/  FFMA.FTZ R49, R41, R50, R49 ;  /* 0x0000003229317223 */ /* 0x000fe20000010031 */
[----:B------:R-:W-:-:S02]  /*4d90*/  IMAD.U32 R37, R32, 0x10000, RZ ;  /* 0x0001000020257824 */ /* 0x000fc400078e00ff */
[----:B------:R-:W-:Y:S01]  /*4da0*/  FMUL.FTZ R43, R39, R102 ;  /* 0x00000066272b7220 */ /* 0x000fe20000410000 */
[----:B------:R-:W-:Y:S02]  /*4db0*/  IMAD.U32 R40, R99, 0x10000, RZ ;  /* 0x0001000063287824 */ /* 0x000fe400078e00ff */
[----:B------:R-:W-:Y:S01]  /*4dc0*/  FMUL.FTZ R51, R39, R98 ;  /* 0x0000006227337220 */ /* 0x000fe20000410000 */
[C---:B------:R-:W-:Y:S01]  /*4dd0*/  IMAD.U32 R41, R103.reuse, 0x10000, RZ ;  /* 0x0001000067297824 */ /* 0x040fe200078e00ff */
[----:B------:R-:W-:Y:S01]  /*4de0*/  LOP3.LUT R32, R32, 0xffff0000, RZ, 0xc0, !PT ;  /* 0xffff000020207812 */ /* 0x000fe200078ec0ff */
[----:B------:R-:W-:Y:S01]  /*4df0*/  IMAD.U32 R36, R12, 0x10000, RZ ;  /* 0x000100000c247824 */ /* 0x000fe200078e00ff */
[----:B------:R-:W-:Y:S01]  /*4e00*/  LOP3.LUT R103, R103, 0xffff0000, RZ, 0xc0, !PT ;  /* 0xffff000067677812 */ /* 0x000fe200078ec0ff */
[-C--:B------:R-:W-:Y:S01]  /*4e10*/  FMUL.FTZ R39, R37, R41.reuse ;  /* 0x0000002925277220 */ /* 0x080fe20000410000 */
        /* <DEDUP_REMOVED lines=37> */
.L_x_12415:
[----:B------:R-:W-:Y:S05]  /*5070*/  BSYNC B1 ;  /* 0x0000000000017941 */ /* 0x000fea0003800000 */
.L_x_12414:
        /* <DEDUP_REMOVED lines=10> */
.L_x_12381:
[----:B------:R-:W-:-:S13]  /*5120*/  ISETP.NE.AND P3, PT, R157, 0x3, PT ;  /* 0x000000039d00780c */ /* 0x000fda0003f65270 */
[----:B------:R-:W-:Y:S05]  /*5130*/  @!P3 BRA `(.L_x_12416) ;  /* 0x000000000004b947 */ /* 0x000fea0003800000 */
[----:B------:R-:W-:Y:S01]  /*5140*/  BPT.TRAP 0x1 ;  /* 0x000000040000795c */ /* 0x000fe20000300000 */
.L_x_12416:
[----:B------:R-:W-:Y:S01]  /*5150*/  IMAD R78, R22, 0x8, R2 ;  /* 0x00000008164e7824 */ /* 0x000fe200078e0202 */
[----:B------:R-:W-:Y:S01]  /*5160*/  SHF.L.U32 R90, R156, 0x1f, RZ ;  /* 0x0000001f9c5a7819 */ /* 0x000fe200000006ff */
[----:B------:R-:W-:Y:S01]  /*5170*/  IMAD R83, R26, -0x80, R28 ;  /* 0xffffff801a537824 */ /* 0x000fe200078e021c */
[----:B------:R-:W-:Y:S02]  /*5180*/  BSSY B1, `(.L_x_12417) ;  /* 0x0000004000017945 */ /* 0x000fe40003800000 */
[----:B------:R-:W1:Y:S02]  /*5190*/  SYNCS.PHASECHK.TRANS64.TRYWAIT P4, [R78+URZ+0x16890], R90 ;  /* 0x0168905a4e0075a7 */ /* 0x000e64000808017f */
[----:B------:R-:W-:Y:S01]  /*51a0*/  VIMNMX R83, R83, 0x80, PT ;  /* 0x0000008053537848 */ /* 0x000fe20003fe0100 */
[----:B-1----:R-:W-:Y:S06]  /*51b0*/  @!P4 BRA `(.L_x_12418) ;  /* 0x0000011800dcc947 */ /* 0x002fec0003800000 */
.L_x_12631:
[----:B------:R-:W-:Y:S05]  /*51c0*/  BSYNC B1 ;  /* 0x0000000000017941 */ /* 0x000fea0003800000 */
.L_x_12417:
[----:B------:R-:W-:Y:S01]  /*51d0*/  ISETP.GE.AND P4, PT, R19, R83, PT ;  /* 0x000000531300720c */ /* 0x000fe20003f86270 */
[----:B------:R-:W-:-:S12]  /*51e0*/  BSSY B1, `(.L_x_12419) ;  /* 0x0000006000017945 */ /* 0x000fd80003800000 */
[----:B------:R-:W-:Y:S05]  /*51f0*/  @P4 BRA `(.L_x_12420) ;  /* 0x0000000000104947 */ /* 0x000fea0003800000 */
[----:B------:R-:W2:Y:S04]  /*5200*/  @!P1 LDS.128 R12, [R82+0xe000] ;  /* 0x00e00000520c9984 */ /* 0x000ea80000000c00 */
[----:B0-----:R-:W0:Y:S04]  /*5210*/  @!P2 LDS.128 R32, [R79+0xe000] ;  /* 0x00e000004f20a984 */ /* 0x001e280000000c00 */
[----:B--2---:R2:W-:Y:S04]  /*5220*/  @!P1 STG.E.128 desc[UR40][R38.64], R12 ;  /* 0x0000000c26009986 */ /* 0x0045e8000c101d28 */
[----:B0-----:R2:W-:Y:S02]  /*5230*/  @!P2 STG.E.128 desc[UR40][R38.64+0x40], R32 ;  /* 0x000040202600a986 */ /* 0x0015e4000c101d28 */
.L_x_12420:
[----:B------:R-:W-:Y:S05]  /*5240*/  BSYNC B1 ;  /* 0x0000000000017941 */ /* 0x000fea0003800000 */
.L_x_12419:
[----:B--2---:R-:W-:-:S05]  /*5250*/  VIADD R12, R19, 0x60 ;  /* 0x00000060130c7836 */ /* 0x004fca0000000000 */
[----:B------:R-:W-:-:S13]  /*5260*/  ISETP.GE.AND P4, PT, R12, R83, PT ;  /* 0x000000530c00720c */ /* 0x000fda0003f86270 */
[----:B------:R-:W-:Y:S05]  /*5270*/  @P4 BRA `(.L_x_12398) ;  /* 0x0000000000104947 */ /* 0x000fea0003800000 */
[----:B------:R-:W2:Y:S04]  /*5280*/  @!P1 LDS.128 R12, [R82+0x11000] ;  /* 0x01100000520c9984 */ /* 0x000ea80000000c00 */
[----:B0-----:R-:W0:Y:S04]  /*5290*/  @!P2 LDS.128 R32, [R79+0x11000] ;  /* 0x011000004f20a984 */ /* 0x001e280000000c00 */
[----:B--2---:R2:W-:Y:S04]  /*52a0*/  @!P1 STG.E.128 desc[UR40][R36.64], R12 ;  /* 0x0000000c24009986 */ /* 0x0045e8000c101d28 */
[----:B0-----:R2:W-:Y:S02]  /*52b0*/  @!P2 STG.E.128 desc[UR40][R36.64+0x40], R32 ;  /* 0x000040202400a986 */ /* 0x0015e4000c101d28 */
.L_x_12398:
[----:B------:R-:W-:Y:S05]  /*52c0*/  BSYNC B0 ;  /* 0x0000000000007941 */ /* 0x000fea0003800000 */
.L_x_12380:
        /* <DEDUP_REMOVED lines=17> */
.L_x_12422:
[----:B------:R-:W-:Y:S05]  /*53e0*/  BSYNC B0 ;  /* 0x0000000000007941 */ /* 0x000fea0003800000 */
.L_x_12421:
[----:B------:R-:W2:Y:S01]  /*53f0*/  SYNCS.PHASECHK.TRANS64.TRYWAIT P3, [R78+URZ+0x168b0], R90 ;  /* 0x0168b05a4e0075a7 */ /* 0x000ea2000806017f */
[----:B------:R-:W-:Y:S01]  /*5400*/  ULDC UR42, c[0x0][0x2e4] ;  /* 0x0000b900002a7ab9 */ /* 0x000fe20000000800 */
[----:B------:R-:W-:Y:S01]  /*5410*/  ULDC.64 UR38, c[0x0][0x318] ;  /* 0x0000c60000267ab9 */ /* 0x000fe20000000a00 */
[----:B------:R-:W-:Y:S01]  /*5420*/  ULDC.64 UR36, c[0x0][0x308] ;  /* 0x0000c20000247ab9 */ /* 0x000fe20000000a00 */
[----:B------:R-:W-:Y:S01]  /*5430*/  BSSY B0, `(.L_x_12423) ;  /* 0x0000003000007945 */ /* 0x000fe20003800000 */
[----:B0---4-:R-:W-:-:S03]  /*5440*/  IMAD.WIDE R32, R26, 0x80, R6 ;  /* 0x000000801a207825 */ /* 0x011fc600078e0206 */
[----:B--2---:R-:W-:Y:S05]  /*5450*/  @!P3 BRA `(.L_x_12424) ;  /* 0x000001180048b947 */ /* 0x004fea0003800000 */
.L_x_12632:
[----:B------:R-:W-:Y:S05]  /*5460*/  BSYNC B0 ;  /* 0x0000000000007941 */ /* 0x000fea0003800000 */
.L_x_12423:
        /* <DEDUP_REMOVED lines=17> */
.L_x_12426:
[----:B------:R-:W-:Y:S05]  /*5580*/  BSYNC B0 ;  /* 0x0000000000007941 */ /* 0x000fea0003800000 */
.L_x_12425:
[----:B-12---:R-:W-:Y:S01]  /*5590*/  VIADD R12, R19, 0x60 ;  /* 0x00000060130c7836 */ /* 0x006fe20000000000 */
        /* <DEDUP_REMOVED lines=19> */
.L_x_12428:
[----:B------:R-:W-:Y:S05]  /*56d0*/  BSYNC B0 ;  /* 0x0000000000007941 */ /* 0x000fea0003800000 */
.L_x_12427:
[----:B-1----:R-:W2:Y:S01]  /*56e0*/  LDL R12, [R1+0x8] ;  /* 0x00000800010c7983 */ /* 0x002ea20000100800 */
[----:B------:R-:W-:Y:S02]  /*56f0*/  VIADD R22, R22, 0x1 ;  /* 0x0000000116167836 */ /* 0x000fe40000000000 */
[----:B0-----:R-:W-:Y:S01]  /*5700*/  @!P4 VIADD R78, R78, 0x168c0 ;  /* 0x000168c04e4ec836 */ /* 0x001fe20000000000 */
        /* <DEDUP_REMOVED lines=10> */
[----:B------:R-:W-:Y:S02]  /*57b0*/  SEL R22, R22, RZ, P3 ;  /* 0x000000ff16167207 */ /* 0x000fe40001800000 */
[----:B------:R-:W-:Y:S01]  /*57c0*/  LOP3.LUT R156, R156, R13, RZ, 0x3c, !PT ;  /* 0x0000000d9c9c7212 */ /* 0x000fe200078e3cff */
[----:B------:R0:W-:Y:S01]  /*57d0*/  @!P4 SYNCS.ARRIVE.TRANS64.RED.A1T0 RZ, [R78+URZ], RZ ;  /* 0x000000ff4effc9a7 */ /* 0x0001e2000810043f */
[----:B--2---:R-:W-:-:S13]  /*57e0*/  LOP3.LUT P5, RZ, R12, 0x2, RZ, 0xc0, !PT ;  /* 0x000000020cff7812 */ /* 0x004fda00078ac0ff */
[----:B0-----:R-:W-:Y:S05]  /*57f0*/  @P5 BRA `(.L_x_12429) ;  /* 0xffffffc800b45947 */ /* 0x001fea000383ffff */
[----:B------:R-:W0:Y:S01]  /*5800*/  S2R R12, SR_TID.X ;  /* 0x00000000000c7919 */ /* 0x000e220000002100 */
[----:B------:R-:W-:Y:S02]  /*5810*/  PLOP3.LUT P0, PT, PT, PT, PT, 0x8, 0x0 ;  /* 0x000000000000781c */ /* 0x000fe40003f0e170 */
[----:B0-----:R-:W-:-:S04]  /*5820*/  SHF.R.U32.HI R12, RZ, 0x7, R12 ;  /* 0x00000007ff0c7819 */ /* 0x001fc8000001160c */
[----:B------:R-:W-:-:S13]  /*5830*/  ISETP.NE.AND P5, PT, R12, 0x1, PT ;  /* 0x000000010c00780c */ /* 0x000fda0003fa5270 */
[----:B------:R-:W-:Y:S06]  /*5840*/  @!P5 BAR.ARV 0x9, 0x100 ;  /* 0x024400000000db1d */ /* 0x000fec0000002000 */
.L_x_12375:
        /* <DEDUP_REMOVED lines=16> */
[----:B------:R-:W-:Y:S01]  /*5950*/  CS2R R46, SRZ ;  /* 0x00000000002e7805 */ /* 0x000fe2000001ff00 */
[----:B------:R-:W-:Y:S01]  /*5960*/  IMAD.MOV.U32 R48, RZ, RZ, RZ ;  /* 0x000000ffff307224 */ /* 0x000fe200078e00ff */
        /* <DEDUP_REMOVED lines=8> */
.L_x_12430:
        /* <DEDUP_REMOVED lines=10> */
[----:B------:R0:W2:Y:S02]  /*5a90*/  SHFL.IDX PT, R155, R13, RZ, 0x1f ;  /* 0x00001fff0d9b7589 */ /* 0x0000a400000e0000 */
.L_x_12635:
[----:B------:R-:W3:Y:S01]  /*5aa0*/  LDL.LU R4, [R1+0x8] ;  /* 0x0000080001047983 */ /* 0x000ee20000300800 */
[----:B------:R-:W-:Y:S01]  /*5ab0*/  VIADD R3, R2, 0x8400 ;  /* 0x0000840002037836 */ /* 0x000fe20000000000 */
[----:B------:R-:W-:Y:S01]  /*5ac0*/  BSSY B6, `(.L_x_12433) ;  /* 0x000001c000067945 */ /* 0x000fe20003800000 */
[----:B--2---:R-:W-:-:S03]  /*5ad0*/  IMAD.HI R0, R155, 0x55555556, RZ ;  /* 0x555555569b007827 */ /* 0x004fc600078e02ff */
[----:B------:R-:W-:Y:S02]  /*5ae0*/  LOP3.LUT P0, RZ, R3, 0x3ff, RZ, 0xc0, !PT ;  /* 0x000003ff03ff7812 */ /* 0x000fe4000780c0ff */
[----:B------:R-:W-:-:S05]  /*5af0*/  LEA.HI R0, R0, R0, RZ, 0x1 ;  /* 0x0000000000007211 */ /* 0x000fca00078f08ff */
[----:B------:R-:W-:-:S04]  /*5b00*/  IMAD R0, R0, -0x3, R155 ;  /* 0xfffffffd00007824 */ /* 0x000fc800078e029b */
[----:B------:R-:W-:-:S05]  /*5b10*/  IMAD R0, R0, 0x2000, R3 ;  /* 0x0000200000007824 */ /* 0x000fca00078e0203 */
[----:B------:R-:W-:-:S04]  /*5b20*/  SHF.R.U32.HI R0, RZ, 0x4, R0 ;  /* 0x00000004ff007819 */ /* 0x000fc80000011600 */
[----:B------:R-:W-:Y:S02]  /*5b30*/  LOP3.LUT R36, R0, 0x3fff, RZ, 0xc0, !PT ;  /* 0x00003fff00247812 */ /* 0x000fe400078ec0ff */
[----:B---3--:R-:W-:-:S04]  /*5b40*/  LOP3.LUT R4, R4, 0xfffffffe, RZ, 0xc0, !PT ;  /* 0xfffffffe04047812 */ /* 0x008fc800078ec0ff */
[----:B------:R-:W-:-:S05]  /*5b50*/  @P0 LOP3.LUT R4, R4, 0x1, RZ, 0xfc, !PT ;  /* 0x0000000104040812 */ /* 0x000fca00078efcff */
[----:B------:R2:W-:Y:S01]  /*5b60*/  STL [R1+0x8], R4 ;  /* 0x0000080401007387 */ /* 0x0005e20000100800 */
[----:B------:R-:W-:Y:S05]  /*5b70*/  @!P0 BRA `(.L_x_12434) ;  /* 0x0000000000408947 */ /* 0x000fea0003800000 */
[----:B------:R-:W-:Y:S01]  /*5b80*/  MOV R0, 0x0 ;  /* 0x0000000000007802 */ /* 0x000fe20000000f00 */
[----:B------:R-:W-:Y:S01]  /*5b90*/  ULDC.64 UR4, c[0x4][0x1b8] ;  /* 0x01006e0000047ab9 */ /* 0x000fe20000000a00 */
[----:B------:R-:W-:Y:S01]  /*5ba0*/  ULDC.64 UR6, c[0x4][0x1c0] ;  /* 0x0100700000067ab9 */ /* 0x000fe20000000a00 */
[----:B--2---:R-:W-:Y:S01]  /*5bb0*/  IMAD.U32 R4, RZ, RZ, UR4 ;  /* 0x00000004ff047e24 */ /* 0x004fe2000f8e00ff */
[----:B------:R2:W3:Y:S01]  /*5bc0*/  LDC.64 R14, c[0x4][R0] ;  /* 0x01000000000e7b82 */ /* 0x0004e20000000a00 */
        /* <DEDUP_REMOVED lines=8> */
[----:B0-2---:R-:W-:-:S07]  /*5c50*/  IMAD.MOV.U32 R13, RZ, RZ, RZ ;  /* 0x000000ffff0d7224 */ /* 0x005fce00078e00ff */
[----:B------:R-:W-:-:S07]  /*5c60*/  LEPC R20, `(.L_x_12434) ;  /* 0x000000001014794e */ /* 0x000fce0000000000 */
[----:B---3-5:R-:W-:Y:S05]  /*5c70*/  CALL.ABS.NOINC R14 ;  /* 0x000000000e007343 */ /* 0x028fea0003c00000 */
.L_x_12434:
[----:B------:R-:W-:Y:S05]  /*5c80*/  BSYNC B6 ;  /* 0x0000000000067941 */ /* 0x000fea0003800000 */
.L_x_12433:
        /* <DEDUP_REMOVED lines=8> */
[----:B------:R3:W4:Y:S03]  /*5d10*/  SYNCS.PHASECHK.TRANS64.TRYWAIT P0, [R2+URZ+0x16800], R3 ;  /* 0x01680003020075a7 */ /* 0x000726000800017f */
[----:B----4-:R-:W-:Y:S05]  /*5d20*/  @!P0 NANOSLEEP.SYNCS 0x989680 ;  /* 0x009896800000895d */ /* 0x010fea0003900000 */
[----:B------:R-:W4:Y:S01]  /*5d30*/  @!P0 SYNCS.PHASECHK.TRANS64 P0, [R2+URZ+0x16800], R3 ;  /* 0x01680003020085a7 */ /* 0x000f22000800007f */
[----:B------:R-:W-:Y:S04]  /*5d40*/  BSSY B0, `(.L_x_12436) ;  /* 0x0000006000007945 */ /* 0x000fe80003800000 */
[----:B----4-:R-:W-:Y:S05]  /*5d50*/  @P0 BRA `(.L_x_12437) ;  /* 0x0000000000100947 */ /* 0x010fea0003800000 */
.L_x_12438:
[----:B----4-:R4:W0:Y:S02]  /*5d60*/  SYNCS.PHASECHK.TRANS64.TRYWAIT P0, [R2+URZ+0x16800], R3 ;  /* 0x01680003020075a7 */ /* 0x010824000800017f */
[----:B0-----:R-:W-:Y:S05]  /*5d70*/  @!P0 NANOSLEEP.SYNCS 0x989680 ;  /* 0x009896800000895d */ /* 0x001fea0003900000 */
[----:B------:R-:W0:Y:S02]  /*5d80*/  @!P0 SYNCS.PHASECHK.TRANS64 P0, [R2+URZ+0x16800], R3 ;  /* 0x01680003020085a7 */ /* 0x000e24000800007f */
[----:B0-----:R-:W-:Y:S05]  /*5d90*/  @!P0 BRA `(.L_x_12438) ;  /* 0xfffffffc00f08947 */ /* 0x001fea000383ffff */
.L_x_12437:
[----:B------:R-:W-:Y:S05]  /*5da0*/  BSYNC B0 ;  /* 0x0000000000007941 */ /* 0x000fea0003800000 */
.L_x_12436:
[----:B------:R-:W-:Y:S05]  /*5db0*/  BRA `(.L_x_12439) ;  /* 0x0000003000cc7947 */ /* 0x000fea0003800000 */
.L_x_12435:
[----:B------:R-:W3:Y:S01]  /*5dc0*/  S2R R0, SR_TID.X ;  /* 0x0000000000007919 */ /* 0x000ee20000002100 */
[----:B------:R-:W-:Y:S01]  /*5dd0*/  ULDC.64 UR6, c[0x0][0x3e8] ;  /* 0x0000fa0000067ab9 */ /* 0x000fe20000000a00 */
[--C-:B------:R-:W-:Y:S01]  /*5de0*/  SHF.R.S32.HI R7, RZ, 0x1f, R16.reuse ;  /* 0x0000001fff077819 */ /* 0x100fe20000011410 */
[----:B------:R-:W-:Y:S01]  /*5df0*/  ULDC.64 UR4, c[0x0][0x3d8] ;  /* 0x0000f60000047ab9 */ /* 0x000fe20000000a00 */
[----:B---3--:R-:W-:Y:S02]  /*5e00*/  VIADD R3, R0, 0xffffff80 ;  /* 0xffffff8000037836 */ /* 0x008fe40000000000 */
[----:B------:R-:W3:Y:S01]  /*5e10*/  LDL R0, [R1+0x8] ;  /* 0x0000080001007983 */ /* 0x000ee20000100800 */
[----:B------:R-:W-:Y:S01]  /*5e20*/  SHF.R.S32.HI R10, RZ, 0x1f, R19 ;  /* 0x0000001fff0a7819 */ /* 0x000fe20000011413 */
[----:B------:R-:W-:Y:S01]  /*5e30*/  IMAD.MOV.U32 R6, RZ, RZ, R16 ;  /* 0x000000ffff067224 */ /* 0x000fe200078e0010 */
[----:B------:R-:W-:Y:S01]  /*5e40*/  SHF.R.S32.HI R30, RZ, 0x1f, R3 ;  /* 0x0000001fff1e7819 */ /* 0x000fe20000011403 */
[----:B-----5:R-:W-:Y:S01]  /*5e50*/  IMAD.WIDE.U32 R42, R24, UR4, RZ ;  /* 0x00000004182a7c25 */ /* 0x020fe2000f8e00ff */
[----:B------:R-:W-:Y:S02]  /*5e60*/  BSSY B6, `(.L_x_12440) ;  /* 0x0000030000067945 */ /* 0x000fe40003800000 */
[----:B------:R-:W-:Y:S01]  /*5e70*/  LEA.HI R30, R30, R3, RZ, 0x2 ;  /* 0x000000031e1e7211 */ /* 0x000fe200078f10ff */
[----:B------:R-:W-:-:S02]  /*5e80*/  IMAD R12, R10, UR6, RZ ;  /* 0x000000060a0c7c24 */ /* 0x000fc4000f8e02ff */
[----:B------:R-:W-:Y:S01]  /*5e90*/  IMAD.WIDE.U32 R8, R19, UR4, R6 ;  /* 0x0000000413087c25 */ /* 0x000fe2000f8e0006 */
[----:B------:R-:W-:-:S03]  /*5ea0*/  LOP3.LUT R30, R30, 0xfffffffc, RZ, 0xc0, !PT ;  /* 0xfffffffc1e1e7812 */ /* 0x000fc600078ec0ff */
[----:B------:R-:W-:Y:S01]  /*5eb0*/  IMAD.WIDE.U32 R40, R24, UR6, RZ ;  /* 0x0000000618287c25 */ /* 0x000fe2000f8e00ff */
[----:B------:R-:W-:-:S03]  /*5ec0*/  IADD3 R25, P2, R8, R42, RZ ;  /* 0x0000002a08197210 */ /* 0x000fc60007f5e0ff */
[----:B------:R-:W-:Y:S02]  /*5ed0*/  IMAD.IADD R30, R3, 0x1, -R30 ;  /* 0x00000001031e7824 */ /* 0x000fe400078e0a1e */
[----:B------:R-:W-:Y:S02]  /*5ee0*/  IMAD R12, R19, UR7, R12 ;  /* 0x00000007130c7c24 */ /* 0x000fe4000f8e020c */
[----:B------:R-:W-:-:S05]  /*5ef0*/  IMAD.SHL.U32 R26, R30, 0x4, RZ ;  /* 0x000000041e1a7824 */ /* 0x000fca00078e00ff */
[----:B------:R-:W-:-:S03]  /*5f00*/  SHF.R.S32.HI R27, RZ, 0x1f, R26 ;  /* 0x0000001fff1b7819 */ /* 0x000fc6000001141a */
[----:B--2---:R-:W-:-:S03]  /*5f10*/  IMAD.WIDE.U32 R4, R19, UR4, R26 ;  /* 0x0000000413047c25 */ /* 0x004fc6000f8e001a */
[----:B------:R-:W-:Y:S02]  /*5f20*/  IADD3 R38, P0, R4, R42, RZ ;  /* 0x0000002a04267210 */ /* 0x000fe40007f1e0ff */
[----:B---3--:R-:W-:Y:S02]  /*5f30*/  LOP3.LUT P4, RZ, R0, 0x1, RZ, 0xc0, !PT ;  /* 0x0000000100ff7812 */ /* 0x008fe4000788c0ff */
[----:B------:R-:W-:-:S05]  /*5f40*/  SHF.R.S32.HI R0, RZ, 0x1f, R24 ;  /* 0x0000001fff007819 */ /* 0x000fca0000011418 */
[C---:B-1----:R-:W-:Y:S02]  /*5f50*/  IMAD R11, R0.reuse, UR6, RZ ;  /* 0x00000006000b7c24 */ /* 0x042fe4000f8e02ff */
[----:B------:R-:W-:Y:S02]  /*5f60*/  IMAD R3, R0, UR4, RZ ;  /* 0x0000000400037c24 */ /* 0x000fe4000f8e02ff */
[----:B------:R-:W-:Y:S02]  /*5f70*/  IMAD R0, R10, UR4, RZ ;  /* 0x000000040a007c24 */ /* 0x000fe4000f8e02ff */
[----:B------:R-:W-:Y:S02]  /*5f80*/  IMAD R45, R24, UR7, R11 ;  /* 0x00000007182d7c24 */ /* 0x000fe4000f8e020b */
[----:B------:R-:W-:-:S04]  /*5f90*/  IMAD.WIDE.U32 R10, R19, UR6, R6 ;  /* 0x00000006130a7c25 */ /* 0x000fc8000f8e0006 */
[----:B------:R-:W-:Y:S01]  /*5fa0*/  IMAD R3, R24, UR5, R3 ;  /* 0x0000000518037c24 */ /* 0x000fe2000f8e0203 */
[----:B------:R-:W-:Y:S01]  /*5fb0*/  IADD3 R33, P3, R10, R40, RZ ;  /* 0x000000280a217210 */ /* 0x000fe20007f7e0ff */
[----:B------:R-:W-:-:S04]  /*5fc0*/  IMAD.WIDE.U32 R6, R19, UR6, R26 ;  /* 0x0000000613067c25 */ /* 0x000fc8000f8e001a */
[----:B------:R-:W-:Y:S01]  /*5fd0*/  IMAD R0, R19, UR5, R0 ;  /* 0x0000000513007c24 */ /* 0x000fe2000f8e0200 */
[----:B------:R-:W-:Y:S01]  /*5fe0*/  IADD3 R34, P1, R6, R40, RZ ;  /* 0x0000002806227210 */ /* 0x000fe20007f3e0ff */
[----:B------:R-:W-:Y:S02]  /*5ff0*/  IMAD.IADD R37, R3, 0x1, R43 ;  /* 0x0000000103257824 */ /* 0x000fe400078e022b */
        /* <DEDUP_REMOVED lines=19> */
[----:B01----:R-:W-:-:S07]  /*6130*/  IMAD.MOV.U32 R13, RZ, RZ, RZ ;  /* 0x000000ffff0d7224 */ /* 0x003fce00078e00ff */
[----:B------:R-:W-:-:S07]  /*6140*/  LEPC R20, `(.L_x_12441) ;  /* 0x000000001014794e */ /* 0x000fce0000000000 */
[----:B--2---:R-:W-:Y:S05]  /*6150*/  CALL.ABS.NOINC R14 ;  /* 0x000000000e007343 */ /* 0x004fea0003c00000 */
.L_x_12441:
[----:B------:R-:W-:Y:S05]  /*6160*/  BSYNC B6 ;  /* 0x0000000000067941 */ /* 0x000fea0003800000 */
.L_x_12440:
[----:B------:R-:W2:Y:S01]  /*6170*/  LDL R20, [R1+0x10] ;  /* 0x0000100001147983 */ /* 0x000ea20000100800 */
[----:B------:R-:W1:Y:S01]  /*6180*/  LDC.64 R10, c[0x0][0x3d8] ;  /* 0x0000f600ff0a7b82 */ /* 0x000e620000000a00 */
[----:B------:R-:W-:Y:S01]  /*6190*/  SHF.R.S32.HI R3, RZ, 0x1f, R153 ;  /* 0x0000001fff037819 */ /* 0x000fe20000011499 */
[----:B------:R-:W-:Y:S01]  /*61a0*/  ULDC.U8 UR4, c[0x0][0x3f0] ;  /* 0x0000fc0000047ab9 */ /* 0x000fe20000000000 */
[----:B------:R-:W-:Y:S01]  /*61b0*/  BSSY B0, `(.L_x_12442) ;  /* 0x00002eb000007945 */ /* 0x000fe20003800000 */
[----:B------:R-:W-:-:S04]  /*61c0*/  ISETP.NE.AND P0, PT, RZ, UR4, PT ;  /* 0x00000004ff007c0c */ /* 0x000fc8000bf05270 */
[----:B0-----:R-:W0:Y:S01]  /*61d0*/  LDC.64 R12, c[0x0][0x3e8] ;  /* 0x0000fa00ff0c7b82 */ /* 0x001e220000000a00 */
[-C--:B-1----:R-:W-:Y:S02]  /*61e0*/  IMAD R0, R3, R10.reuse, RZ ;  /* 0x0000000a03007224 */ /* 0x082fe400078e02ff */
[----:B------:R-:W-:-:S04]  /*61f0*/  IMAD.WIDE.U32 R28, R153, R10, RZ ;  /* 0x0000000a991c7225 */ /* 0x000fc800078e00ff */
[-C--:B0-----:R-:W-:Y:S02]  /*6200*/  IMAD R4, R3, R12.reuse, RZ ;  /* 0x0000000c03047224 */ /* 0x081fe400078e02ff */
[----:B------:R-:W-:-:S04]  /*6210*/  IMAD.WIDE.U32 R8, R153, R12, RZ ;  /* 0x0000000c99087225 */ /* 0x000fc800078e00ff */
[C---:B------:R-:W-:Y:S02]  /*6220*/  IMAD R3, R153.reuse, R11, R0 ;  /* 0x0000000b99037224 */ /* 0x040fe400078e0200 */
[----:B------:R-:W-:Y:S02]  /*6230*/  IMAD R5, R153, R13, R4 ;  /* 0x0000000d99057224 */ /* 0x000fe400078e0204 */
[----:B------:R-:W-:Y:S02]  /*6240*/  IMAD.IADD R3, R29, 0x1, R3 ;  /* 0x000000011d037824 */ /* 0x000fe400078e0203 */
[----:B------:R-:W-:Y:S02]  /*6250*/  IMAD.IADD R47, R9, 0x1, R5 ;  /* 0x00000001092f7824 */ /* 0x000fe400078e0205 */
[----:B------:R-:W-:-:S04]  /*6260*/  IMAD.WIDE.U32 R14, R28, 0xc0, RZ ;  /* 0x000000c01c0e7825 */ /* 0x000fc800078e00ff */
[----:B------:R-:W-:-:S04]  /*6270*/  IMAD.WIDE.U32 R4, R8, 0xc0, RZ ;  /* 0x000000c008047825 */ /* 0x000fc800078e00ff */
[----:B------:R-:W-:Y:S02]  /*6280*/  IMAD R21, R3, 0xc0, RZ ;  /* 0x000000c003157824 */ /* 0x000fe400078e02ff */
[----:B------:R-:W-:Y:S02]  /*6290*/  IMAD R47, R47, 0xc0, RZ ;  /* 0x000000c02f2f7824 */ /* 0x000fe400078e02ff */
[----:B------:R-:W-:Y:S02]  /*62a0*/  IMAD.IADD R51, R15, 0x1, R21 ;  /* 0x000000010f337824 */ /* 0x000fe400078e0215 */
[----:B------:R-:W-:Y:S02]  /*62b0*/  IMAD.IADD R53, R5, 0x1, R47 ;  /* 0x0000000105357824 */ /* 0x000fe400078e022f */
[----:B--2---:R-:W-:-:S05]  /*62c0*/  IMAD R20, R153, -0xc0, R20 ;  /* 0xffffff4099147824 */ /* 0x004fca00078e0214 */
[----:B------:R-:W-:Y:S01]  /*62d0*/  VIMNMX R20, R20, 0xc0, PT ;  /* 0x000000c014147848 */ /* 0x000fe20003fe0100 */
[----:B------:R-:W-:Y:S06]  /*62e0*/  @!P0 BRA `(.L_x_12443) ;  /* 0x0000001400d08947 */ /* 0x000fec0003800000 */
[----:B------:R-:W0:Y:S01]  /*62f0*/  LDC R0, c[0x0][0x428] ;  /* 0x00010a00ff007b82 */ /* 0x000e220000000800 */
[CC--:B------:R-:W-:Y:S01]  /*6300*/  ISETP.GE.AND P0, PT, R19.reuse, R20.reuse, PT ;  /* 0x000000141300720c */ /* 0x0c0fe20003f06270 */
[----:B------:R-:W-:Y:S01]  /*6310*/  VIADD R24, R19, 0x60 ;  /* 0x0000006013187836 */ /* 0x000fe20000000000 */
[----:B------:R-:W-:Y:S01]  /*6320*/  BSSY B1, `(.L_x_12444) ;  /* 0x0000028000017945 */ /* 0x000fe20003800000 */
[----:B------:R-:W-:Y:S01]  /*6330*/  IMAD.MOV.U32 R44, RZ, RZ, R40 ;  /* 0x000000ffff2c7224 */ /* 0x000fe200078e0028 */
[----:B------:R-:W-:Y:S01]  /*6340*/  CS2R R40, SRZ ;  /* 0x0000000000287805 */ /* 0x000fe2000001ff00 */
[----:B------:R-:W-:Y:S01]  /*6350*/  IMAD.MOV.U32 R7, RZ, RZ, R37 ;  /* 0x000000ffff077224 */ /* 0x000fe200078e0025 */
[----:B------:R-:W-:Y:S02]  /*6360*/  ISETP.GE.AND P1, PT, R24, R20, PT ;  /* 0x000000141800720c */ /* 0x000fe40003f26270 */
[----:B------:R-:W-:Y:S02]  /*6370*/  CS2R R32, SRZ ;  /* 0x0000000000207805 */ /* 0x000fe4000001ff00 */
[----:B0-----:R-:W-:Y:S01]  /*6380*/  ISETP.NE.AND P2, PT, R0, 0x1, PT ;  /* 0x000000010000780c */ /* 0x001fe20003f45270 */
[----:B------:R-:W-:-:S04]  /*6390*/  IMAD R0, R153, 0xc0, R19 ;  /* 0x000000c099007824 */ /* 0x000fc800078e0213 */
[----:B------:R-:W-:Y:S01]  /*63a0*/  IMAD R3, R30, 0x60, R0 ;  /* 0x000000601e037824 */ /* 0x000fe200078e0200 */
[----:B------:R-:W-:-:S07]  /*63b0*/  CS2R R30, SRZ ;  /* 0x00000000001e7805 */ /* 0x000fce000001ff00 */
[----:B------:R-:W0:Y:S08]  /*63c0*/  @P2 LDC R6, c[0x0][0x42c] ;  /* 0x00010b00ff062b82 */ /* 0x000e300000000800 */
        /* <DEDUP_REMOVED lines=29> */
.L_x_12445:
[----:B------:R-:W-:Y:S05]  /*65a0*/  BSYNC B1 ;  /* 0x0000000000017941 */ /* 0x000fea0003800000 */
.L_x_12444:
[----:B------:R-:W-:Y:S01]  /*65b0*/  BSSY B1, `(.L_x_12446) ;  /* 0x0000023000017945 */ /* 0x000fe20003800000 */
[----:B0-----:R-:W-:Y:S02]  /*65c0*/  CS2R R20, SRZ ;  /* 0x0000000000147805 */ /* 0x001fe4000001ff00 */
[----:B------:R-:W-:Y:S02]  /*65d0*/  CS2R R28, SRZ ;  /* 0x00000000001c7805 */ /* 0x000fe4000001ff00 */
        /* <DEDUP_REMOVED lines=10> */
[----:B------:R-:W-:-:S03]  /*6680*/  CS2R R28, SRZ ;  /* 0x00000000001c7805 */ /* 0x000fc6000001ff00 */
        /* <DEDUP_REMOVED lines=9> */
[----:B------:R-:W-:Y:S02]  /*6720*/  CS2R R20, SRZ ;  /* 0x0000000000147805 */ /* 0x000fe4000001ff00 */
[----:B------:R-:W-:-:S02]  /*6730*/  IADD3.X R9, R35, R25, R9, P4, !PT ;  /* 0x0000001923097210 */ /* 0x000fc400027fe409 */
[----:B------:R-:W-:Y:S02]  /*6740*/  CS2R R24, SRZ ;  /* 0x0000000000187805 */ /* 0x000fe4000001ff00 */
[C---:B------:R-:W-:Y:S02]  /*6750*/  LEA R4, P3, R15.reuse, UR6, 0x1 ;  /* 0x000000060f047c11 */ /* 0x040fe4000f8608ff */
[C---:B------:R-:W-:Y:S02]  /*6760*/  LEA R14, P4, R0.reuse, UR4, 0x1 ;  /* 0x00000004000e7c11 */ /* 0x040fe4000f8808ff */
[----:B------:R-:W-:Y:S02]  /*6770*/  LEA.HI.X R5, R15, UR7, R38, 0x1, P3 ;  /* 0x000000070f057c11 */ /* 0x000fe400098f0c26 */
[----:B------:R-:W-:Y:S02]  /*6780*/  LEA.HI.X R15, R0, UR5, R9, 0x1, P4 ;  /* 0x00000005000f7c11 */ /* 0x000fe4000a0f0c09 */
[----:B------:R-:W-:Y:S01]  /*6790*/  CS2R R8, SRZ ;  /* 0x0000000000087805 */ /* 0x000fe2000001ff00 */
[----:B------:R0:W5:Y:S05]  /*67a0*/  @!P5 LDG.E.64 R28, desc[UR40][R4.64] ;  /* 0x00000028041cd981 */ /* 0x00016a000c1e1b00 */
[----:B------:R0:W5:Y:S04]  /*67b0*/  @!P2 LDG.E.64 R8, desc[UR40][R4.64+0x20] ;  /* 0x000020280408a981 */ /* 0x000168000c1e1b00 */
[----:B------:R0:W5:Y:S04]  /*67c0*/  @!P5 LDG.E.64 R24, desc[UR40][R14.64] ;  /* 0x000000280e18d981 */ /* 0x000168000c1e1b00 */
[----:B------:R0:W5:Y:S02]  /*67d0*/  @!P2 LDG.E.64 R20, desc[UR40][R14.64+0x20] ;  /* 0x000020280e14a981 */ /* 0x000164000c1e1b00 */
.L_x_12447:
[----:B------:R-:W-:Y:S05]  /*67e0*/  BSYNC B1 ;  /* 0x0000000000017941 */ /* 0x000fea0003800000 */
.L_x_12446:
[----:B0-----:R-:W2:Y:S04]  /*67f0*/  LDL R14, [R1+0x38] ;  /* 0x00003800010e7983 */ /* 0x001ea80000100800 */
[----:B------:R-:W3:Y:S01]  /*6800*/  LDL R34, [R1+0x1c] ;  /* 0x00001c0001227983 */ /* 0x000ee20000100800 */
[C---:B------:R-:W-:Y:S01]  /*6810*/  IMAD.WIDE.U32 R6, R3.reuse, R10, R6 ;  /* 0x0000000a03067225 */ /* 0x040fe200078e0006 */
[----:B------:R-:W-:Y:S01]  /*6820*/  ULDC.64 UR4, c[0x0][0x3c8] ;  /* 0x0000f20000047ab9 */ /* 0x000fe20000000a00 */
[----:B------:R-:W-:Y:S02]  /*6830*/  ULDC.64 UR6, c[0x0][0x3e0] ;  /* 0x0000f80000067ab9 */ /* 0x000fe40000000a00 */
[----:B------:R-:W-:-:S04]  /*6840*/  IMAD.WIDE.U32 R44, R3, R12, R44 ;  /* 0x0000000c032c7225 */ /* 0x000fc800078e002c */
[C---:B------:R-:W-:Y:S02]  /*6850*/  IMAD R10, R37.reuse, R10, RZ ;  /* 0x0000000a250a7224 */ /* 0x040fe400078e02ff */
[----:B------:R-:W-:Y:S02]  /*6860*/  IMAD R12, R37, R12, RZ ;  /* 0x0000000c250c7224 */ /* 0x000fe400078e02ff */
[C---:B------:R-:W-:Y:S02]  /*6870*/  IMAD R5, R3.reuse, R11, R10 ;  /* 0x0000000b03057224 */ /* 0x040fe400078e020a */
[----:B------:R-:W-:Y:S02]  /*6880*/  IMAD R3, R3, R13, R12 ;  /* 0x0000000d03037224 */ /* 0x000fe400078e020c */
[----:B------:R-:W-:Y:S02]  /*6890*/  IMAD.IADD R5, R7, 0x1, R5 ;  /* 0x0000000107057824 */ /* 0x000fe400078e0205 */
[----:B------:R-:W-:Y:S01]  /*68a0*/  IMAD.IADD R3, R45, 0x1, R3 ;  /* 0x000000012d037824 */ /* 0x000fe200078e0203 */
[----:B--2---:R-:W-:Y:S01]  /*68b0*/  LEA.HI R0, R14, R14, RZ, 0x1 ;  /* 0x0000000e0e007211 */ /* 0x004fe200078f08ff */
[----:B---3--:R-:W-:-:S03]  /*68c0*/  IMAD.SHL.U32 R4, R34, 0x40, RZ ;  /* 0x0000004022047824 */ /* 0x008fc600078e00ff */
[----:B------:R-:W-:Y:S02]  /*68d0*/  LOP3.LUT R10, R0, 0xfffffffe, RZ, 0xc0, !PT ;  /* 0xfffffffe000a7812 */ /* 0x000fe400078ec0ff */
[----:B------:R-:W-:Y:S02]  /*68e0*/  LEA R0, P3, R44, UR6, 0x1 ;  /* 0x000000062c007c11 */ /* 0x000fe4000f8608ff */
[----:B------:R-:W-:Y:S01]  /*68f0*/  LOP3.LUT R15, R4, 0x1c0, RZ, 0xc0, !PT ;  /* 0x000001c0040f7812 */ /* 0x000fe200078ec0ff */
[----:B------:R-:W-:Y:S01]  /*6900*/  IMAD.IADD R7, R14, 0x1, -R10 ;  /* 0x000000010e077824 */ /* 0x000fe200078e0a0a */
[----:B------:R-:W-:Y:S01]  /*6910*/  LEA R4, P2, R6, UR4, 0x1 ;  /* 0x0000000406047c11 */ /* 0x000fe2000f8408ff */
[----:B------:R-:W-:Y:S01]  /*6920*/  UMOV UR4, 0xffffffff ;  /* 0xffffffff00047882 */ /* 0x000fe20000000000 */
[----:B------:R-:W-:Y:S02]  /*6930*/  LOP3.LUT R11, R15, 0x18, R16, 0xf8, !PT ;  /* 0x000000180f0b7812 */ /* 0x000fe400078ef810 */
[----:B------:R-:W-:-:S02]  /*6940*/  SHF.R.U32.HI R12, RZ, 0x3, R15 ;  /* 0x00000003ff0c7819 */ /* 0x000fc4000001160f */
[----:B------:R-:W-:Y:S02]  /*6950*/  LEA.HI.X R5, R6, UR5, R5, 0x1, P2 ;  /* 0x0000000506057c11 */ /* 0x000fe400090f0c05 */
[----:B------:R-:W-:Y:S02]  /*6960*/  LEA.HI.X R3, R44, UR7, R3, 0x1, P3 ;  /* 0x000000072c037c11 */ /* 0x000fe400098f0c03 */
[----:B------:R-:W-:Y:S02]  /*6970*/  LOP3.LUT R10, R11, R12, RZ, 0x3c, !PT ;  /* 0x0000000c0b0a7212 */ /* 0x000fe400078e3cff */
[----:B------:R-:W-:Y:S01]  /*6980*/  SHF.L.U32 R7, R7, 0x1f, RZ ;  /* 0x0000001f07077819 */ /* 0x000fe200000006ff */
[----:B------:R-:W-:Y:S06]  /*6990*/  BRA.DIV UR4, `(.L_x_12448) ;  /* 0x0000010604347947 */ /* 0x000fec000b800000 */
.L_x_12638:
[----:B------:R-:W-:-:S03]  /*69a0*/  UMOV UR4, 0xffffffff ;  /* 0xffffffff00047882 */ /* 0x000fc60000000000 */
[----:B------:R-:W-:Y:S05]  /*69b0*/  BRA.DIV UR4, `(.L_x_12449) ;  /* 0x0000010604547947 */ /* 0x000fea000b800000 */
.L_x_12641:
[----:B------:R-:W-:-:S03]  /*69c0*/  UMOV UR4, 0xffffffff ;  /* 0xffffffff00047882 */ /* 0x000fc60000000000 */
[----:B------:R-:W-:Y:S05]  /*69d0*/  BRA.DIV UR4, `(.L_x_12450) ;  /* 0x0000010604747947 */ /* 0x000fea000b800000 */
.L_x_12644:
[----:B------:R-:W-:-:S03]  /*69e0*/  UMOV UR4, 0xffffffff ;  /* 0xffffffff00047882 */ /* 0x000fc60000000000 */
[----:B------:R-:W-:Y:S05]  /*69f0*/  BRA.DIV UR4, `(.L_x_12451) ;  /* 0x0000010604947947 */ /* 0x000fea000b800000 */
.L_x_12647:
[----:B------:R-:W-:-:S03]  /*6a00*/  UMOV UR4, 0xffffffff ;  /* 0xffffffff00047882 */ /* 0x000fc60000000000 */
[----:B------:R-:W-:Y:S05]  /*6a10*/  BRA.DIV UR4, `(.L_x_12452) ;  /* 0x0000010604b47947 */ /* 0x000fea000b800000 */
.L_x_12650:
[----:B------:R-:W-:-:S03]  /*6a20*/  UMOV UR4, 0xffffffff ;  /* 0xffffffff00047882 */ /* 0x000fc60000000000 */
[----:B------:R-:W-:Y:S05]  /*6a30*/  BRA.DIV UR4, `(.L_x_12453) ;  /* 0x0000010604d47947 */ /* 0x000fea000b800000 */
.L_x_12653:
[----:B------:R-:W-:-:S03]  /*6a40*/  UMOV UR4, 0xffffffff ;  /* 0xffffffff00047882 */ /* 0x000fc60000000000 */
[----:B------:R-:W-:Y:S05]  /*6a50*/  BRA.DIV UR4, `(.L_x_12454) ;  /* 0x0000010604f47947 */ /* 0x000fea000b800000 */
.L_x_12656:
[----:B------:R-:W-:-:S03]  /*6a60*/  UMOV UR4, 0xffffffff ;  /* 0xffffffff00047882 */ /* 0x000fc60000000000 */
[----:B------:R-:W-:Y:S05]  /*6a70*/  BRA.DIV UR4, `(.L_x_12455) ;  /* 0x0000010a04147947 */ /* 0x000fea000b800000 */
.L_x_12659:
        /* <DEDUP_REMOVED lines=19> */
[----:B0-----:R-:W-:-:S05]  /*6bb0*/  VIADD R13, R6, 0xffffff80 ;  /* 0xffffff80060d7836 */ /* 0x001fca0000000000 */
[----:B------:R-:W-:-:S04]  /*6bc0*/  SHF.R.S32.HI R6, RZ, 0x1f, R13 ;  /* 0x0000001fff067819 */ /* 0x000fc8000001140d */
[----:B------:R-:W-:Y:S01]  /*6bd0*/  LEA.HI R6, R6, R13, RZ, 0x5 ;  /* 0x0000000d06067211 */ /* 0x000fe200078f28ff */
[----:B------:R-:W-:-:S03]  /*6be0*/  IMAD.MOV.U32 R13, RZ, RZ, R25 ;  /* 0x000000ffff0d7224 */ /* 0x000fc600078e0019 */
[----:B------:R-:W-:Y:S02]  /*6bf0*/  SHF.R.S32.HI R6, RZ, 0x5, R6 ;  /* 0x00000005ff067819 */ /* 0x000fe40000011406 */
[----:B------:R-:W-:Y:S01]  /*6c00*/  PRMT R13, R13, 0x5410, R5 ;  /* 0x000054100d0d7816 */ /* 0x000fe20000000005 */
[----:B------:R-:W-:Y:S02]  /*6c10*/  IMAD.MOV.U32 R5, RZ, RZ, R21 ;  /* 0x000000ffff057224 */ /* 0x000fe400078e0015 */
        /* <DEDUP_REMOVED lines=9> */
[----:B------:R-:W-:Y:S02]  /*6cb0*/  VIADD R0, R3, 0x8440 ;  /* 0x0000844003007836 */ /* 0x000fe40000000000 */
[----:B------:R-:W-:Y:S02]  /*6cc0*/  @P3 VIADD R0, R4, 0xffffffc0 ;  /* 0xffffffc004003836 */ /* 0x000fe40000000000 */
[----:B------:R-:W-:Y:S02]  /*6cd0*/  IMAD.MOV.U32 R4, RZ, RZ, R20 ;  /* 0x000000ffff047224 */ /* 0x000fe400078e0014 */
[----:B------:R-:W-:-:S03]  /*6ce0*/  IMAD.MOV.U32 R6, RZ, RZ, R28 ;  /* 0x000000ffff067224 */ /* 0x000fc600078e001c */
[----:B------:R-:W-:Y:S01]  /*6cf0*/  PRMT R10, R4, 0x7610, R10 ;  /* 0x00007610040a7816 */ /* 0x000fe2000000000a */
[----:B------:R-:W-:Y:S01]  /*6d00*/  IMAD.MOV.U32 R4, RZ, RZ, R8 ;  /* 0x000000ffff047224 */ /* 0x000fe200078e0008 */
[----:B------:R-:W-:Y:S01]  /*6d10*/  PRMT R35, R6, 0x7610, R35 ;  /* 0x0000761006237816 */ /* 0x000fe20000000023 */
[----:B-1----:R-:W-:Y:S06]  /*6d20*/  @!P2 BRA `(.L_x_12457) ;  /* 0x000001040090a947 */ /* 0x002fec0003800000 */
.L_x_12660:
[----:B------:R-:W-:Y:S05]  /*6d30*/  BSYNC B1 ;  /* 0x0000000000017941 */ /* 0x000fea0003800000 */
.L_x_12456:
        /* <DEDUP_REMOVED lines=11> */
[----:B------:R-:W-:Y:S02]  /*6df0*/  SHF.R.U64 R37, R42, 0x10, R43 ;  /* 0x000000102a257819 */ /* 0x000fe4000000122b */
        /* <DEDUP_REMOVED lines=44> */
.L_x_12461:
[----:B------:R-:W-:Y:S05]  /*70c0*/  BSYNC B2 ;  /* 0x0000000000027941 */ /* 0x000fea0003800000 */
.L_x_12460:
[----:B------:R-:W-:Y:S05]  /*70d0*/  @P2 BRA `(.L_x_12459) ;  /* 0x0000000000b82947 */ /* 0x000fea0003800000 */
[----:B01----:R-:W0:Y:S01]  /*70e0*/  LDS.128 R4, [R0] ;  /* 0x0000000000047984 */ /* 0x003e220000000c00 */
        /* <DEDUP_REMOVED lines=45> */
.L_x_12459:
[----:B------:R-:W-:Y:S05]  /*73c0*/  BSYNC B1 ;  /* 0x0000000000017941 */ /* 0x000fea0003800000 */
.L_x_12458:
        /* <DEDUP_REMOVED lines=53> */
.L_x_12464:
[----:B------:R-:W-:Y:S05]  /*7720*/  BSYNC B1 ;  /* 0x0000000000017941 */ /* 0x000fea0003800000 */
.L_x_12463:
        /* <DEDUP_REMOVED lines=48> */
.L_x_12443:
[----:B------:R-:W2:Y:S01]  /*7a30*/  LDL R50, [R1+0x38] ;  /* 0x0000380001327983 */ /* 0x000ea20000100800 */
[----:B------:R-:W0:Y:S01]  /*7a40*/  LDC R21, c[0x0][0x3d4] ;  /* 0x0000f500ff157b82 */ /* 0x000e220000000800 */
[C---:B------:R-:W-:Y:S01]  /*7a50*/  VIADD R48, R19.reuse, 0x60 ;  /* 0x0000006013307836 */ /* 0x040fe20000000000 */
[-C--:B------:R-:W-:Y:S01]  /*7a60*/  ISETP.GE.AND P1, PT, R19, R20.reuse, PT ;  /* 0x000000141300720c */ /* 0x080fe20003f26270 */
[----:B------:R-:W-:Y:S01]  /*7a70*/  ULDC.64 UR4, c[0x0][0x3c8] ;  /* 0x0000f20000047ab9 */ /* 0x000fe20000000a00 */
[----:B------:R-:W-:Y:S02]  /*7a80*/  ULDC.64 UR6, c[0x0][0x3e0] ;  /* 0x0000f80000067ab9 */ /* 0x000fe40000000a00 */
[----:B------:R-:W-:-:S04]  /*7a90*/  ISETP.GE.AND P0, PT, R48, R20, PT ;  /* 0x000000143000720c */ /* 0x000fc80003f06270 */
[CC--:B0-----:R-:W-:Y:S02]  /*7aa0*/  ISETP.GE.OR P0, PT, R16.reuse, R21.reuse, P0 ;  /* 0x000000151000720c */ /* 0x0c1fe40000706670 */
[----:B------:R-:W-:-:S11]  /*7ab0*/  ISETP.GE.OR P1, PT, R16, R21, P1 ;  /* 0x000000151000720c */ /* 0x000fd60000f26670 */
[----:B------:R-:W0:Y:S01]  /*7ac0*/  @!P0 LDC.64 R46, c[0x0][0x3e0] ;  /* 0x0000f800ff2e8b82 */ /* 0x000e220000000a00 */
[----:B------:R-:W-:Y:S01]  /*7ad0*/  @!P0 IMAD.MOV.U32 R15, RZ, RZ, R51 ;  /* 0x000000ffff0f8224 */ /* 0x000fe200078e0033 */
[----:B------:R-:W-:Y:S01]  /*7ae0*/  @!P1 IADD3 R26, P2, R33, R4, RZ ;  /* 0x00000004211a9210 */ /* 0x000fe20007f5e0ff */
[----:B------:R-:W-:Y:S01]  /*7af0*/  @!P0 IMAD.MOV.U32 R6, RZ, RZ, R4 ;  /* 0x000000ffff068224 */ /* 0x000fe200078e0004 */
[C---:B------:R-:W-:Y:S01]  /*7b00*/  @!P1 IADD3 R3, P3, R25.reuse, R14, RZ ;  /* 0x0000000e19039210 */ /* 0x040fe20007f7e0ff */
[----:B------:R-:W-:Y:S02]  /*7b10*/  @!P0 IMAD.MOV.U32 R7, RZ, RZ, R53 ;  /* 0x000000ffff078224 */ /* 0x000fe400078e0035 */
[----:B------:R-:W-:Y:S01]  /*7b20*/  @!P0 IMAD.WIDE.U32 R4, R10, 0x60, R14 ;  /* 0x000000600a048825 */ /* 0x000fe200078e000e */
[----:B------:R-:W1:Y:S03]  /*7b30*/  @!P0 LDC.64 R38, c[0x0][0x3c8] ;  /* 0x0000f200ff268b82 */ /* 0x000e660000000a00 */
[----:B------:R-:W-:Y:S01]  /*7b40*/  @!P0 IMAD.WIDE.U32 R6, R12, 0x60, R6 ;  /* 0x000000600c068825 */ /* 0x000fe200078e0006 */
[----:B------:R-:W-:-:S03]  /*7b50*/  @!P0 IADD3 R24, P4, R25, R4, RZ ;  /* 0x0000000419188210 */ /* 0x000fc60007f9e0ff */
[----:B------:R-:W-:Y:S01]  /*7b60*/  @!P0 IMAD R15, R11, 0x60, RZ ;  /* 0x000000600b0f8824 */ /* 0x000fe200078e02ff */
[----:B------:R-:W-:Y:S01]  /*7b70*/  @!P0 IADD3 R0, P5, R33, R6, RZ ;  /* 0x0000000621008210 */ /* 0x000fe20007fbe0ff */
[----:B------:R-:W-:Y:S01]  /*7b80*/  @!P1 IMAD.X R14, R51, 0x1, R31, P3 ;  /* 0x00000001330e9824 */ /* 0x000fe200018e061f */
[----:B------:R-:W-:Y:S01]  /*7b90*/  @!P1 LEA R8, P3, R3, UR4, 0x1 ;  /* 0x0000000403089c11 */ /* 0x000fe2000f8608ff */
[----:B------:R-:W-:Y:S01]  /*7ba0*/  @!P0 IMAD R4, R13, 0x60, RZ ;  /* 0x000000600d048824 */ /* 0x000fe200078e02ff */
[----:B------:R-:W-:Y:S02]  /*7bb0*/  @!P0 IADD3.X R25, R31, R15, R5, P4, !PT ;  /* 0x0000000f1f198210 */ /* 0x000fe400027fe405 */
[----:B------:R-:W-:Y:S01]  /*7bc0*/  @!P1 LEA.HI.X R9, R3, UR5, R14, 0x1, P3 ;  /* 0x0000000503099c11 */ /* 0x000fe200098f0c0e */
[----:B------:R-:W3:Y:S01]  /*7bd0*/  S2R R44, SR_TID.X ;  /* 0x00000000002c7919 */ /* 0x000ee20000002100 */
[----:B------:R-:W-:Y:S02]  /*7be0*/  @!P0 IADD3.X R3, R49, R4, R7, P5, !PT ;  /* 0x0000000431038210 */ /* 0x000fe40002ffe407 */
[----:B------:R-:W-:-:S02]  /*7bf0*/  CS2R R28, SRZ ;  /* 0x00000000001c7805 */ /* 0x000fc4000001ff00 */
[C---:B0-----:R-:W-:Y:S02]  /*7c00*/  @!P0 LEA R46, P4, R0.reuse, R46, 0x1 ;  /* 0x0000002e002e8211 */ /* 0x041fe400078808ff */
[----:B------:R-:W-:Y:S02]  /*7c10*/  CS2R R30, SRZ ;  /* 0x00000000001e7805 */ /* 0x000fe4000001ff00 */
[----:B------:R-:W-:Y:S02]  /*7c20*/  CS2R R32, SRZ ;  /* 0x0000000000207805 */ /* 0x000fe4000001ff00 */
[----:B------:R-:W-:Y:S02]  /*7c30*/  CS2R R34, SRZ ;  /* 0x0000000000227805 */ /* 0x000fe4000001ff00 */
[----:B------:R-:W-:Y:S02]  /*7c40*/  @!P0 LEA.HI.X R47, R0, R47, R3, 0x1, P4 ;  /* 0x0000002f002f8211 */ /* 0x000fe400020f0c03 */
[----:B------:R-:W-:Y:S01]  /*7c50*/  CS2R R4, SRZ ;  /* 0x0000000000047805 */ /* 0x000fe2000001ff00 */
[----:B------:R-:W0:Y:S01]  /*7c60*/  LDC R0, c[0x0][0x428] ;  /* 0x00010a00ff007b82 */ /* 0x000e220000000800 */
[----:B-1----:R-:W-:-:S02]  /*7c70*/  @!P0 LEA R38, P3, R24, R38, 0x1 ;  /* 0x0000002618268211 */ /* 0x002fc400078608ff */
[----:B------:R-:W-:Y:S01]  /*7c80*/  CS2R R6, SRZ ;  /* 0x0000000000067805 */ /* 0x000fe2000001ff00 */
[----:B------:R-:W5:Y:S01]  /*7c90*/  @!P0 LDG.E.128 R32, desc[UR40][R46.64] ;  /* 0x000000282e208981 */ /* 0x000f62000c1e1d00 */
[----:B------:R-:W-:Y:S01]  /*7ca0*/  @!P1 IMAD.X R15, R53, 0x1, R49, P2 ;  /* 0x00000001350f9824 */ /* 0x000fe200010e0631 */
[----:B------:R-:W-:Y:S01]  /*7cb0*/  @!P0 LEA.HI.X R39, R24, R39, R25, 0x1, P3 ;  /* 0x0000002718278211 */ /* 0x000fe200018f0c19 */
[----:B---3--:R-:W-:-:S04]  /*7cc0*/  VIADD R52, R44, 0xffffff80 ;  /* 0xffffff802c347836 */ /* 0x008fc80000000000 */
[----:B------:R-:W5:Y:S01]  /*7cd0*/  @!P0 LDG.E.128 R28, desc[UR40][R38.64] ;  /* 0x00000028261c8981 */ /* 0x000f62000c1e1d00 */
[----:B0-----:R-:W-:Y:S01]  /*7ce0*/  ISETP.NE.AND P0, PT, R0, 0x1, PT ;  /* 0x000000010000780c */ /* 0x001fe20003f05270 */
[----:B------:R-:W-:Y:S01]  /*7cf0*/  IMAD R3, R153, 0xc0, R19 ;  /* 0x000000c099037824 */ /* 0x000fe200078e0213 */
[C---:B------:R-:W-:Y:S01]  /*7d00*/  @!P1 LEA R14, P2, R26.reuse, UR6, 0x1 ;  /* 0x000000061a0e9c11 */ /* 0x040fe2000f8408ff */
[----:B------:R0:W5:Y:S01]  /*7d10*/  @!P1 LDG.E.128 R4, desc[UR40][R8.64] ;  /* 0x0000002808049981 */ /* 0x000162000c1e1d00 */
[----:B------:R-:W-:Y:S02]  /*7d20*/  SHF.R.S32.HI R44, RZ, 0x1f, R52 ;  /* 0x0000001fff2c7819 */ /* 0x000fe40000011434 */
[----:B------:R-:W-:Y:S02]  /*7d30*/  CS2R R24, SRZ ;  /* 0x0000000000187805 */ /* 0x000fe4000001ff00 */
[----:B------:R-:W-:-:S05]  /*7d40*/  @!P1 LEA.HI.X R15, R26, UR7, R15, 0x1, P2 ;  /* 0x000000071a0f9c11 */ /* 0x000fca00090f0c0f */
[----:B------:R-:W1:Y:S01]  /*7d50*/  @P0 LDC R0, c[0x0][0x42c] ;  /* 0x00010b00ff000b82 */ /* 0x000e620000000800 */
[----:B------:R-:W-:-:S07]  /*7d60*/  LEA.HI R44, R44, R52, RZ, 0x2 ;  /* 0x000000342c2c7211 */ /* 0x000fce00078f10ff */
[----:B0-----:R-:W0:Y:S01]  /*7d70*/  @P0 LDC R9, c[0x0][0x430] ;  /* 0x00010c00ff090b82 */ /* 0x001e220000000800 */
[----:B------:R-:W-:-:S05]  /*7d80*/  LOP3.LUT R44, R44, 0xfffffffc, RZ, 0xc0, !PT ;  /* 0xfffffffc2c2c7812 */ /* 0x000fca00078ec0ff */
[----:B------:R-:W-:-:S04]  /*7d90*/  IMAD.IADD R44, R52, 0x1, -R44 ;  /* 0x00000001342c7824 */ /* 0x000fc800078e0a2c */
[----:B------:R-:W-:-:S04]  /*7da0*/  IMAD R3, R44, 0x60, R3 ;  /* 0x000000602c037824 */ /* 0x000fc800078e0203 */
[----:B-1----:R-:W-:Y:S01]  /*7db0*/  @P0 IMAD.HI.U32 R0, R3, R0, RZ ;  /* 0x0000000003000227 */ /* 0x002fe200078e00ff */
[----:B------:R-:W-:-:S03]  /*7dc0*/  CS2R R26, SRZ ;  /* 0x00000000001a7805 */ /* 0x000fc6000001ff00 */
[----:B------:R-:W-:-:S03]  /*7dd0*/  IMAD.MOV.U32 R44, RZ, RZ, R40 ;  /* 0x000000ffff2c7224 */ /* 0x000fc600078e0028 */
[----:B------:R1:W5:Y:S01]  /*7de0*/  @!P1 LDG.E.128 R24, desc[UR40][R14.64] ;  /* 0x000000280e189981 */ /* 0x000362000c1e1d00 */
[----:B0-----:R-:W-:-:S04]  /*7df0*/  @P0 SHF.R.U32.HI R3, RZ, R9, R0 ;  /* 0x00000009ff030219 */ /* 0x001fc80000011600 */
[----:B------:R-:W-:Y:S01]  /*7e00*/  SHF.R.S32.HI R9, RZ, 0x1f, R3 ;  /* 0x0000001fff097819 */ /* 0x000fe20000011403 */
[----:B------:R-:W-:-:S04]  /*7e10*/  IMAD.WIDE.U32 R38, R3, R12, R44 ;  /* 0x0000000c03267225 */ /* 0x000fc800078e002c */
[----:B-1----:R-:W-:Y:S02]  /*7e20*/  IMAD.MOV.U32 R14, RZ, RZ, R42 ;  /* 0x000000ffff0e7224 */ /* 0x002fe400078e002a */
[----:B------:R-:W-:Y:S02]  /*7e30*/  IMAD.MOV.U32 R15, RZ, RZ, R37 ;  /* 0x000000ffff0f7224 */ /* 0x000fe400078e0025 */
[C---:B------:R-:W-:Y:S02]  /*7e40*/  IMAD R0, R9.reuse, R10, RZ ;  /* 0x0000000a09007224 */ /* 0x040fe400078e02ff */
[----:B------:R-:W-:Y:S02]  /*7e50*/  IMAD R8, R9, R12, RZ ;  /* 0x0000000c09087224 */ /* 0x000fe400078e02ff */
        /* <DEDUP_REMOVED lines=10> */
[----:B--2---:R-:W-:Y:S01]  /*7f00*/  LEA.HI R10, R50, R50, RZ, 0x1 ;  /* 0x00000032320a7211 */ /* 0x004fe200078f08ff */
[----:B------:R-:W-:Y:S06]  /*7f10*/  BRA.DIV UR4, `(.L_x_12465) ;  /* 0x000000f604287947 */ /* 0x000fec000b800000 */
.L_x_12663:
[----:B------:R-:W-:-:S03]  /*7f20*/  UMOV UR4, 0xffffffff ;  /* 0xffffffff00047882 */ /* 0x000fc60000000000 */
[----:B------:R-:W-:Y:S05]  /*7f30*/  BRA.DIV UR4, `(.L_x_12466) ;  /* 0x000000f604487947 */ /* 0x000fea000b800000 */
.L_x_12666:
[----:B------:R-:W-:-:S03]  /*7f40*/  UMOV UR4, 0xffffffff ;  /* 0xffffffff00047882 */ /* 0x000fc60000000000 */
[----:B------:R-:W-:Y:S05]  /*7f50*/  BRA.DIV UR4, `(.L_x_12467) ;  /* 0x000000f604687947 */ /* 0x000fea000b800000 */
.L_x_12669:
[----:B------:R-:W-:-:S03]  /*7f60*/  UMOV UR4, 0xffffffff ;  /* 0xffffffff00047882 */ /* 0x000fc60000000000 */
[----:B------:R-:W-:Y:S05]  /*7f70*/  BRA.DIV UR4, `(.L_x_12468) ;  /* 0x000000f604887947 */ /* 0x000fea000b800000 */
.L_x_12672:
[----:B------:R-:W-:-:S03]  /*7f80*/  UMOV UR4, 0xffffffff ;  /* 0xffffffff00047882 */ /* 0x000fc60000000000 */
[----:B------:R-:W-:Y:S05]  /*7f90*/  BRA.DIV UR4, `(.L_x_12469) ;  /* 0x000000f604a87947 */ /* 0x000fea000b800000 */
.L_x_12675:
[----:B------:R-:W-:Y:S01]  /*7fa0*/  UMOV UR4, 0xffffffff ;  /* 0xffffffff00047882 */ /* 0x000fe20000000000 */
[----:B------:R-:W-:Y:S02]  /*7fb0*/  LOP3.LUT R10, R10, 0xfffffffe, RZ, 0xc0, !PT ;  /* 0xfffffffe0a0a7812 */ /* 0x000fe400078ec0ff */
[----:B------:R-:W-:Y:S05]  /*7fc0*/  BRA.DIV UR4, `(.L_x_12470) ;  /* 0x000000f604c47947 */ /* 0x000fea000b800000 */
.L_x_12678:
[----:B------:R-:W-:Y:S01]  /*7fd0*/  UMOV UR4, 0xffffffff ;  /* 0xffffffff00047882 */ /* 0x000fe20000000000 */
[----:B------:R-:W-:Y:S02]  /*7fe0*/  IMAD.IADD R9, R50, 0x1, -R10 ;  /* 0x0000000132097824 */ /* 0x000fe400078e0a0a */
[----:B------:R-:W-:Y:S05]  /*7ff0*/  BRA.DIV UR4, `(.L_x_12471) ;  /* 0x000000f604e07947 */ /* 0x000fea000b800000 */
.L_x_12681:
[----:B------:R-:W-:Y:S01]  /*8000*/  UMOV UR4, 0xffffffff ;  /* 0xffffffff00047882 */ /* 0x000fe20000000000 */
[----:B------:R-:W-:Y:S02]  /*8010*/  SHF.L.U32 R9, R9, 0x1f, RZ ;  /* 0x0000001f09097819 */ /* 0x000fe400000006ff */
[----:B------:R-:W-:Y:S05]  /*8020*/  BRA.DIV UR4, `(.L_x_12472) ;  /* 0x000000f604fc7947 */ /* 0x000fea000b800000 */
.L_x_12684:
        /* <DEDUP_REMOVED lines=20> */
[----:B------:R-:W-:-:S02]  /*8170*/  ISETP.GE.OR P0, PT, R48, R20, P0 ;  /* 0x000000143000720c */ /* 0x000fc40000706670 */
        /* <DEDUP_REMOVED lines=15> */
.L_x_12685:
[----:B------:R-:W-:Y:S05]  /*8270*/  BSYNC B1 ;  /* 0x0000000000017941 */ /* 0x000fea0003800000 */
.L_x_12473:
        /* <DEDUP_REMOVED lines=18> */
[----:B------:R-:W-:Y:S02]  /*83a0*/  LOP3.LUT R49, R49, 0xffff0000, RZ, 0xc0, !PT ;  /* 0xffff000031317812 */ /* 0x000fe400078ec0ff */
[----:B------:R-:W-:Y:S02]  /*83b0*/  PRMT R46, R38, 0x5432, R46 ;  /* 0x00005432262e7816 */ /* 0x000fe4000000002e */
[----:B------:R-:W-:Y:S02]  /*83c0*/  LOP3.LUT R44, R44, 0xffff0000, RZ, 0xc0, !PT ;  /* 0xffff00002c2c7812 */ /* 0x000fe400078ec0ff */
[----:B------:R-:W-:Y:S02]  /*83d0*/  PRMT R53, R54, 0x5410, R53 ;  /* 0x0000541036357816 */ /* 0x000fe40000000035 */
        /* <DEDUP_REMOVED lines=43> */
[----:B------:R-:W-:Y:S01]  /*8690*/  FMUL.FTZ R44, R25, R4 ;  /* 0x00000004192c7220 */ /* 0x000fe20000410000 */
[----:B------:R-:W-:Y:S01]  /*86a0*/  FFMA.FTZ R12, R5, R49, R12 ;  /* 0x00000031050c7223 */ /* 0x000fe2000001000c */
[----:B------:R-:W-:Y:S01]  /*86b0*/  FMUL.FTZ R45, R25, R11 ;  /* 0x0000000b192d7220 */ /* 0x000fe20000410000 */
[C---:B------:R-:W-:Y:S01]  /*86c0*/  FMUL.FTZ R5, R13.reuse, R51 ;  /* 0x000000330d057220 */ /* 0x040fe20000410000 */
[----:B------:R-:W-:Y:S01]  /*86d0*/  FFMA.FTZ R44, R6, R11, R44 ;  /* 0x0000000b062c7223 */ /* 0x000fe2000001002c */
[----:B------:R-:W-:Y:S01]  /*86e0*/  FMUL.FTZ R13, R13, R46 ;  /* 0x0000002e0d0d7220 */ /* 0x000fe20000410000 */
[----:B------:R-:W-:-:S02]  /*86f0*/  IMAD.U32 R27, R15, 0x10000, RZ ;  /* 0x000100000f1b7824 */ /* 0x000fc400078e00ff */
[----:B------:R-:W-:Y:S01]  /*8700*/  FFMA.FTZ R45, R6, R4, -R45 ;  /* 0x00000004062d7223 */ /* 0x000fe2000001082d */
[----:B------:R-:W-:Y:S01]  /*8710*/  FFMA.FTZ R46, R8, R46, -R5 ;  /* 0x0000002e082e7223 */ /* 0x000fe20000010805 */
[----:B------:R-:W-:Y:S01]  /*8720*/  IMAD.U32 R11, R53, 0x10000, RZ ;  /* 0x00010000350b7824 */ /* 0x000fe200078e00ff */
[----:B------:R-:W-:Y:S01]  /*8730*/  LOP3.LUT R15, R15, 0xffff0000, RZ, 0xc0, !PT ;  /* 0xffff00000f0f7812 */ /* 0x000fe200078ec0ff */
[C---:B------:R-:W-:Y:S01]  /*8740*/  IMAD.U32 R26, R14.reuse, 0x10000, RZ ;  /* 0x000100000e1a7824 */ /* 0x040fe200078e00ff */
[----:B------:R-:W-:Y:S01]  /*8750*/  LOP3.LUT R14, R14, 0xffff0000, RZ, 0xc0, !PT ;  /* 0xffff00000e0e7812 */ /* 0x000fe200078ec0ff */
[----:B------:R-:W-:Y:S02]  /*8760*/  IMAD.U32 R4, R47, 0x10000, RZ ;  /* 0x000100002f047824 */ /* 0x000fe400078e00ff */
[----:B------:R-:W-:Y:S01]  /*8770*/  FMUL.FTZ R49, R27, R11 ;  /* 0x0000000b1b317220 */ /* 0x000fe20000410000 */
[C---:B------:R-:W-:Y:S01]  /*8780*/  IMAD.U32 R6, R52.reuse, 0x10000, RZ ;  /* 0x0001000034067824 */ /* 0x040fe200078e00ff */
[----:B------:R-:W-:Y:S01]  /*8790*/  LOP3.LUT R52, R52, 0xffff0000, RZ, 0xc0, !PT ;  /* 0xffff000034347812 */ /* 0x000fe200078ec0ff */
[----:B------:R-:W-:-:S02]  /*87a0*/  IMAD.U32 R5, R48, 0x10000, RZ ;  /* 0x0001000030057824 */ /* 0x000fc400078e00ff */
[C---:B------:R-:W-:Y:S01]  /*87b0*/  FMUL.FTZ R25, R26.reuse, R4 ;  /* 0x000000041a197220 */ /* 0x040fe20000410000 */
[----:B------:R-:W-:Y:S01]  /*87c0*/  FMUL.FTZ R50, R26, R6 ;  /* 0x000000061a327220 */ /* 0x000fe20000410000 */
[----:B------:R-:W-:Y:S01]  /*87d0*/  LOP3.LUT R53, R53, 0xffff0000, RZ, 0xc0, !PT ;  /* 0xffff000035357812 */ /* 0x000fe200078ec0ff */
[----:B------:R-:W-:Y:S01]  /*87e0*/  FMUL.FTZ R27, R27, R5 ;  /* 0x000000051b1b7220 */ /* 0x000fe20000410000 */
[----:B------:R-:W-:Y:S01]  /*87f0*/  LOP3.LUT R47, R47, 0xffff0000, RZ, 0xc0, !PT ;  /* 0xffff00002f2f7812 */ /* 0x000fe200078ec0ff */
[C---:B------:R-:W-:Y:S01]  /*8800*/  FFMA.FTZ R50, R7.reuse, R4, -R50 ;  /* 0x0000000407327223 */ /* 0x040fe20000010832 */
[----:B------:R-:W-:Y:S01]  /*8810*/  LOP3.LUT R48, R48, 0xffff0000, RZ, 0xc0, !PT ;  /* 0xffff000030307812 */ /* 0x000fe200078ec0ff */
[----:B------:R-:W-:Y:S01]  /*8820*/  FFMA.FTZ R25, R7, R6, R25 ;  /* 0x0000000607197223 */ /* 0x000fe20000010019 */
[C---:B------:R-:W-:Y:S01]  /*8830*/  FFMA.FTZ R11, R24.reuse, R11, R27 ;  /* 0x0000000b180b7223 */ /* 0x040fe2000001001b */
[----:B------:R-:W-:Y:S01]  /*8840*/  FFMA.FTZ R7, R24, R5, -R49 ;  /* 0x0000000518077223 */ /* 0x000fe20000010831 */
        /* <DEDUP_REMOVED lines=19> */
.L_x_12476:
[----:B------:R-:W-:Y:S05]  /*8980*/  BSYNC B1 ;  /* 0x0000000000017941 */ /* 0x000fea0003800000 */
.L_x_12475:
[----:B------:R-:W-:Y:S02]  /*8990*/  PRMT R13, R13, 0x5410, R0 ;  /* 0x000054100d0d7816 */ /* 0x000fe40000000000 */
[----:B------:R-:W-:Y:S01]  /*89a0*/  PRMT R15, R3, 0x7610, R15 ;  /* 0x00007610030f7816 */ /* 0x000fe2000000000f */
[----:B------:R-:W-:Y:S06]  /*89b0*/  @P0 BRA `(.L_x_12462) ;  /* 0x0000000400a80947 */ /* 0x000fec0003800000 */
[----:B-1----:R-:W2:Y:S01]  /*89c0*/  LDL R4, [R1+0x20] ;  /* 0x0000200001047983 */ /* 0x002ea20000100800 */
[C---:B------:R-:W-:Y:S02]  /*89d0*/  VIADD R5, R19.reuse, 0x60 ;  /* 0x0000006013057836 */ /* 0x040fe40000000000 */
[----:B------:R-:W-:Y:S01]  /*89e0*/  VIADD R6, R19, 0x60 ;  /* 0x0000006013067836 */ /* 0x000fe20000000000 */
[----:B------:R-:W3:Y:S01]  /*89f0*/  LDL R42, [R1+0x40] ;  /* 0x00004000012a7983 */ /* 0x000ee20000100800 */
[----:B------:R-:W-:Y:S02]  /*8a00*/  IMAD.SHL.U32 R5, R5, 0x40, RZ ;  /* 0x0000004005057824 */ /* 0x000fe400078e00ff */
[----:B------:R-:W-:Y:S02]  /*8a10*/  IMAD.SHL.U32 R6, R6, 0x40, RZ ;  /* 0x0000004006067824 */ /* 0x000fe400078e00ff */
[----:B------:R-:W-:Y:S01]  /*8a20*/  IMAD.IADD R0, R16, 0x1, R21 ;  /* 0x0000000110007824 */ /* 0x000fe200078e0215 */
[----:B------:R-:W-:-:S02]  /*8a30*/  LOP3.LUT R5, R5, 0x1c0, RZ, 0xc0, !PT ;  /* 0x000001c005057812 */ /* 0x000fc400078ec0ff */
[----:B------:R-:W-:Y:S02]  /*8a40*/  LOP3.LUT R6, R6, 0x1c0, RZ, 0xc0, !PT ;  /* 0x000001c006067812 */ /* 0x000fe400078ec0ff */
[----:B------:R-:W-:Y:S02]  /*8a50*/  SHF.R.U32.HI R5, RZ, 0x3, R5 ;  /* 0x00000003ff057819 */ /* 0x000fe40000011605 */
[----:B------:R-:W-:-:S04]  /*8a60*/  LOP3.LUT R0, R6, 0x38, R0, 0xf8, !PT ;  /* 0x0000003806007812 */ /* 0x000fc800078ef800 */
[----:B------:R-:W-:Y:S02]  /*8a70*/  LOP3.LUT R0, R0, R5, RZ, 0x3c, !PT ;  /* 0x0000000500007212 */ /* 0x000fe400078e3cff */
[----:B------:R-:W-:Y:S02]  /*8a80*/  SHF.R.U64 R14, R28, 0x10, R29 ;  /* 0x000000101c0e7819 */ /* 0x000fe4000000121d */
[----:B------:R-:W-:Y:S02]  /*8a90*/  SHF.R.U64 R12, R30, 0x10, R31 ;  /* 0x000000101e0c7819 */ /* 0x000fe4000000121f */
[----:B------:R-:W-:Y:S02]  /*8aa0*/  SHF.R.U32.HI R30, RZ, 0x10, R35 ;  /* 0x00000010ff1e7819 */ /* 0x000fe40000011623 */
[----:B------:R-:W-:Y:S02]  /*8ab0*/  PRMT R41, R41, 0x5410, R14 ;  /* 0x0000541029297816 */ /* 0x000fe4000000000e */
[----:B------:R-:W-:-:S02]  /*8ac0*/  SHF.R.U32.HI R29, RZ, 0x10, R29 ;  /* 0x00000010ff1d7819 */ /* 0x000fc4000001161d */
[----:B------:R-:W-:Y:S01]  /*8ad0*/  SHF.R.U32.HI R27, RZ, 0x10, R33 ;  /* 0x00000010ff1b7819 */ /* 0x000fe20000011621 */
[----:B------:R-:W-:Y:S01]  /*8ae0*/  IMAD.U32 R25, R41, 0x10000, RZ ;  /* 0x0001000029197824 */ /* 0x000fe200078e00ff */
[----:B------:R-:W-:Y:S02]  /*8af0*/  SHF.R.U32.HI R31, RZ, 0x10, R31 ;  /* 0x00000010ff1f7819 */ /* 0x000fe4000001161f */
[----:B------:R-:W-:Y:S02]  /*8b00*/  PRMT R30, R15, 0x5410, R30 ;  /* 0x000054100f1e7816 */ /* 0x000fe4000000001e */
[----:B------:R-:W-:Y:S02]  /*8b10*/  PRMT R40, R40, 0x5410, R29 ;  /* 0x0000541028287816 */ /* 0x000fe4000000001d */
[----:B------:R-:W-:Y:S02]  /*8b20*/  PRMT R27, R20, 0x5410, R27 ;  /* 0x00005410141b7816 */ /* 0x000fe4000000001b */
[----:B------:R-:W-:-:S03]  /*8b30*/  PRMT R38, R38, 0x5410, R31 ;  /* 0x0000541026267816 */ /* 0x000fc6000000001f */
[----:B------:R-:W-:Y:S01]  /*8b40*/  IMAD.U32 R29, R27, 0x10000, RZ ;  /* 0x000100001b1d7824 */ /* 0x000fe200078e00ff */
[----:B------:R-:W-:Y:S02]  /*8b50*/  SHF.R.U64 R28, R34, 0x10, R35 ;  /* 0x00000010221c7819 */ /* 0x000fe40000001223 */
[----:B------:R-:W-:Y:S02]  /*8b60*/  PRMT R39, R39, 0x5410, R12 ;  /* 0x0000541027277816 */ /* 0x000fe4000000000c */
[----:B------:R-:W-:Y:S02]  /*8b70*/  LOP3.LUT R41, R41, 0xffff0000, RZ, 0xc0, !PT ;  /* 0xffff000029297812 */ /* 0x000fe400078ec0ff */
[----:B------:R-:W-:Y:S01]  /*8b80*/  PRMT R28, R13, 0x5432, R28 ;  /* 0x000054320d1c7816 */ /* 0x000fe2000000001c */
[----:B--2---:R-:W-:-:S04]  /*8b90*/  IMAD.IADD R3, R4, 0x1, R0 ;  /* 0x0000000104037824 */ /* 0x004fc800078e0200 */
[----:B------:R-:W-:Y:S01]  /*8ba0*/  IMAD R3, R3, 0x2, R2 ;  /* 0x0000000203037824 */ /* 0x000fe200078e0202 */
[----:B---3--:R-:W-:Y:S04]  /*8bb0*/  LDS.128 R4, [R42+0x8400] ;  /* 0x008400002a047984 */ /* 0x008fe80000000c00 */
[----:B0-----:R-:W0:Y:S01]  /*8bc0*/  LDS.128 R8, [R3+0x8400] ;  /* 0x0084000003087984 */ /* 0x001e220000000c00 */
[----:B------:R-:W-:-:S04]  /*8bd0*/  SHF.R.U64 R0, R32, 0x10, R33 ;  /* 0x0000001020007819 */ /* 0x000fc80000001221 */
[----:B------:R-:W-:-:S05]  /*8be0*/  PRMT R37, R37, 0x5410, R0 ;  /* 0x0000541025257816 */ /* 0x000fca0000000000 */
[C---:B------:R-:W-:Y:S01]  /*8bf0*/  IMAD.U32 R26, R37.reuse, 0x10000, RZ ;  /* 0x00010000251a7824 */ /* 0x040fe200078e00ff */
[----:B------:R-:W-:Y:S01]  /*8c00*/  LOP3.LUT R37, R37, 0xffff0000, RZ, 0xc0, !PT ;  /* 0xffff000025257812 */ /* 0x000fe200078ec0ff */
[----:B0-----:R-:W-:Y:S02]  /*8c10*/  IMAD.U32 R15, R8, 0x10000, RZ ;  /* 0x00010000080f7824 */ /* 0x001fe400078e00ff */
[----:B------:R-:W-:Y:S02]  /*8c20*/  IMAD.U32 R20, R9, 0x10000, RZ ;  /* 0x0001000009147824 */ /* 0x000fe400078e00ff */
[C---:B------:R-:W-:Y:S01]  /*8c30*/  FMUL.FTZ R31, R15.reuse, R26 ;  /* 0x0000001a0f1f7220 */ /* 0x040fe20000410000 */
[----:B------:R-:W-:Y:S01]  /*8c40*/  FMUL.FTZ R33, R15, R25 ;  /* 0x000000190f217220 */ /* 0x000fe20000410000 */
[----:B------:R-:W-:Y:S02]  /*8c50*/  IMAD.U32 R15, R40, 0x10000, RZ ;  /* 0x00010000280f7824 */ /* 0x000fe400078e00ff */
[----:B------:R-:W-:-:S02]  /*8c60*/  IMAD.U32 R0, R4, 0x10000, RZ ;  /* 0x0001000004007824 */ /* 0x000fc400078e00ff */
[C---:B------:R-:W-:Y:S01]  /*8c70*/  FMUL.FTZ R35, R20.reuse, R29 ;  /* 0x0000001d14237220 */ /* 0x040fe20000410000 */
[----:B------:R-:W-:Y:S02]  /*8c80*/  IMAD.U32 R12, R5, 0x10000, RZ ;  /* 0x00010000050c7824 */ /* 0x000fe400078e00ff */
[----:B------:R-:W-:Y:S01]  /*8c90*/  FMUL.FTZ R43, R20, R15 ;  /* 0x0000000f142b7220 */ /* 0x000fe20000410000 */
[----:B------:R-:W-:Y:S01]  /*8ca0*/  FFMA.FTZ R32, R0, R25, -R31 ;  /* 0x0000001900207223 */ /* 0x000fe2000001081f */
[----:B------:R-:W-:Y:S02]  /*8cb0*/  IMAD.U32 R24, R11, 0x10000, RZ ;  /* 0x000100000b187824 */ /* 0x000fe400078e00ff */
[----:B------:R-:W-:Y:S01]  /*8cc0*/  FFMA.FTZ R35, R12, R15, -R35 ;  /* 0x0000000f0c237223 */ /* 0x000fe20000010823 */
[----:B------:R-:W-:Y:S02]  /*8cd0*/  IMAD.U32 R31, R30, 0x10000, RZ ;  /* 0x000100001e1f7824 */ /* 0x000fe400078e00ff */
[----:B------:R-:W-:Y:S01]  /*8ce0*/  FFMA.FTZ R43, R12, R29, R43 ;  /* 0x0000001d0c2b7223 */ /* 0x000fe2000001002b */
[----:B------:R-:W-:-:S02]  /*8cf0*/  LOP3.LUT R9, R9, 0xffff0000, RZ, 0xc0, !PT ;  /* 0xffff000009097812 */ /* 0x000fc400078ec0ff */
[----:B------:R-:W-:Y:S01]  /*8d00*/  LOP3.LUT R12, R27, 0xffff0000, RZ, 0xc0, !PT ;  /* 0xffff00001b0c7812 */ /* 0x000fe200078ec0ff */
[----:B------:R-:W-:Y:S01]  /*8d10*/  IMAD.U32 R14, R7, 0x10000, RZ ;  /* 0x00010000070e7824 */ /* 0x000fe200078e00ff */
[----:B------:R-:W-:Y:S01]  /*8d20*/  LOP3.LUT R40, R40, 0xffff0000, RZ, 0xc0, !PT ;  /* 0xffff000028287812 */ /* 0x000fe200078ec0ff */
[----:B------:R-:W-:Y:S01]  /*8d30*/  IMAD.U32 R25, R38, 0x10000, RZ ;  /* 0x0001000026197824 */ /* 0x000fe200078e00ff */
[----:B------:R-:W-:Y:S01]  /*8d40*/  LOP3.LUT R8, R8, 0xffff0000, RZ, 0xc0, !PT ;  /* 0xffff000008087812 */ /* 0x000fe200078ec0ff */
[----:B------:R-:W-:Y:S01]  /*8d50*/  FMUL.FTZ R15, R24, R31 ;  /* 0x0000001f180f7220 */ /* 0x000fe20000410000 */
[----:B------:R-:W-:Y:S01]  /*8d60*/  LOP3.LUT R5, R5, 0xffff0000, RZ, 0xc0, !PT ;  /* 0xffff000005057812 */ /* 0x000fe200078ec0ff */
[----:B------:R-:W-:Y:S01]  /*8d70*/  FFMA.FTZ R33, R0, R26, R33 ;  /* 0x0000001a00217223 */ /* 0x000fe20000010021 */
[C---:B------:R-:W-:Y:S01]  /*8d80*/  FMUL.FTZ R20, R9.reuse, R12 ;  /* 0x0000000c09147220 */ /* 0x040fe20000410000 */
[----:B------:R-:W-:Y:S01]  /*8d90*/  LOP3.LUT R4, R4, 0xffff0000, RZ, 0xc0, !PT ;  /* 0xffff000004047812 */ /* 0x000fe200078ec0ff */
[-C--:B------:R-:W-:Y:S01]  /*8da0*/  FMUL.FTZ R24, R24, R25.reuse ;  /* 0x0000001918187220 */ /* 0x080fe20000410000 */
[----:B------:R-:W-:Y:S01]  /*8db0*/  FFMA.FTZ R26, R14, R25, -R15 ;  /* 0x000000190e1a7223 */ /* 0x000fe2000001080f */
[----:B------:R-:W-:Y:S01]  /*8dc0*/  FMUL.FTZ R9, R9, R40 ;  /* 0x0000002809097220 */ /* 0x000fe20000410000 */
[C---:B------:R-:W-:Y:S01]  /*8dd0*/  FMUL.FTZ R15, R8.reuse, R37 ;  /* 0x00000025080f7220 */ /* 0x040fe20000410000 */
[----:B------:R-:W-:Y:S01]  /*8de0*/  FMUL.FTZ R25, R8, R41 ;  /* 0x0000002908197220 */ /* 0x000fe20000410000 */
[----:B------:R-:W-:-:S02]  /*8df0*/  IMAD.U32 R21, R10, 0x10000, RZ ;  /* 0x000100000a157824 */ /* 0x000fc400078e00ff */
[----:B------:R-:W-:Y:S02]  /*8e00*/  IMAD.U32 R8, R28, 0x10000, RZ ;  /* 0x000100001c087824 */ /* 0x000fe400078e00ff */
[----:B------:R-:W-:Y:S01]  /*8e10*/  FFMA.FTZ R31, R14, R31, R24 ;  /* 0x0000001f0e1f7223 */ /* 0x000fe20000010018 */
[C---:B------:R-:W-:Y:S01]  /*8e20*/  FFMA.FTZ R20, R5.reuse, R40, -R20 ;  /* 0x0000002805147223 */ /* 0x040fe20000010814 */
[----:B------:R-:W-:Y:S01]  /*8e30*/  FFMA.FTZ R12, R5, R12, R9 ;  /* 0x0000000c050c7223 */ /* 0x000fe20000010009 */
[----:B------:R-:W-:Y:S01]  /*8e40*/  LOP3.LUT R10, R10, 0xffff0000, RZ, 0xc0, !PT ;  /* 0xffff00000a0a7812 */ /* 0x000fe200078ec0ff */
[C---:B------:R-:W-:Y:S01]  /*8e50*/  FFMA.FTZ R15, R4.reuse, R41, -R15 ;  /* 0x00000029040f7223 */ /* 0x040fe2000001080f */
[----:B------:R-:W-:Y:S02]  /*8e60*/  IMAD.U32 R0, R39, 0x10000, RZ ;  /* 0x0001000027007824 */ /* 0x000fe400078e00ff */
[----:B------:R-:W-:Y:S01]  /*8e70*/  FFMA.FTZ R14, R4, R37, R25 ;  /* 0x00000025040e7223 */ /* 0x000fe20000010019 */
[----:B------:R-:W-:Y:S01]  /*8e80*/  LOP3.LUT R5, R28, 0xffff0000, RZ, 0xc0, !PT ;  /* 0xffff00001c057812 */ /* 0x000fe200078ec0ff */
[----:B------:R-:W-:Y:S01]  /*8e90*/  IMAD.U32 R13, R6, 0x10000, RZ ;  /* 0x00010000060d7824 */ /* 0x000fe200078e00ff */
[----:B------:R-:W-:Y:S01]  /*8ea0*/  LOP3.LUT R11, R11, 0xffff0000, RZ, 0xc0, !PT ;  /* 0xffff00000b0b7812 */ /* 0x000fe200078ec0ff */
[----:B------:R-:W-:Y:S01]  /*8eb0*/  FMUL.FTZ R4, R21, R8 ;  /* 0x0000000815047220 */ /* 0x000fe20000410000 */
[----:B------:R-:W-:-:S02]  /*8ec0*/  LOP3.LUT R39, R39, 0xffff0000, RZ, 0xc0, !PT ;  /* 0xffff000027277812 */ /* 0x000fc400078ec0ff */
[----:B------:R-:W-:Y:S02]  /*8ed0*/  LOP3.LUT R30, R30, 0xffff0000, RZ, 0xc0, !PT ;  /* 0xffff00001e1e7812 */ /* 0x000fe400078ec0ff */
[----:B------:R-:W-:Y:S01]  /*8ee0*/  LOP3.LUT R38, R38, 0xffff0000, RZ, 0xc0, !PT ;  /* 0xffff000026267812 */ /* 0x000fe200078ec0ff */
[-C--:B------:R-:W-:Y:S01]  /*8ef0*/  FMUL.FTZ R24, R21, R0.reuse ;  /* 0x0000000015187220 */ /* 0x080fe20000410000 */
[----:B------:R-:W-:Y:S01]  /*8f00*/  LOP3.LUT R6, R6, 0xffff0000, RZ, 0xc0, !PT ;  /* 0xffff000006067812 */ /* 0x000fe200078ec0ff */
[----:B------:R-:W-:Y:S01]  /*8f10*/  FFMA.FTZ R0, R13, R0, -R4 ;  /* 0x000000000d007223 */ /* 0x000fe20000010804 */
[----:B------:R-:W-:Y:S01]  /*8f20*/  LOP3.LUT R7, R7, 0xffff0000, RZ, 0xc0, !PT ;  /* 0xffff000007077812 */ /* 0x000fe200078ec0ff */
[C---:B------:R-:W-:Y:S01]  /*8f30*/  FMUL.FTZ R9, R10.reuse, R5 ;  /* 0x000000050a097220 */ /* 0x040fe20000410000 */
[-C--:B------:R-:W-:Y:S01]  /*8f40*/  FMUL.FTZ R10, R10, R39.reuse ;  /* 0x000000270a0a7220 */ /* 0x080fe20000410000 */
[C---:B------:R-:W-:Y:S01]  /*8f50*/  FMUL.FTZ R4, R11.reuse, R30 ;  /* 0x0000001e0b047220 */ /* 0x040fe20000410000 */
[----:B------:R-:W-:Y:S01]  /*8f60*/  FMUL.FTZ R21, R11, R38 ;  /* 0x000000260b157220 */ /* 0x000fe20000410000 */
        /* <DEDUP_REMOVED lines=15> */
.L_x_12462:
[----:B------:R-:W-:Y:S05]  /*9060*/  BSYNC B0 ;  /* 0x0000000000007941 */ /* 0x000fea0003800000 */
.L_x_12442:
        /* <DEDUP_REMOVED lines=8> */
.L_x_12439:
[----:B------:R-:W-:-:S13]  /*90f0*/  ISETP.NE.AND P0, PT, R157, 0x3, PT ;  /* 0x000000039d00780c */ /* 0x000fda0003f05270 */
[----:B------:R-:W-:Y:S05]  /*9100*/  @!P0 BRA `(.L_x_12477) ;  /* 0x0000000000048947 */ /* 0x000fea0003800000 */
[----:B------:R-:W-:Y:S01]  /*9110*/  BPT.TRAP 0x1 ;  /* 0x000000040000795c */ /* 0x000fe20000300000 */
.L_x_12477:
[----:B-1234-:R-:W-:Y:S01]  /*9120*/  IMAD R4, R18, 0x8, R2 ;  /* 0x0000000812047824 */ /* 0x01efe200078e0202 */
[----:B------:R-:W-:-:S04]  /*9130*/  SHF.L.U32 R3, R23, 0x1f, RZ ;  /* 0x0000001f17037819 */ /* 0x000fc800000006ff */
[----:B------:R1:W2:Y:S01]  /*9140*/  SYNCS.PHASECHK.TRANS64.TRYWAIT P1, [R4+URZ+0x16830], R3 ;  /* 0x01683003040075a7 */ /* 0x0002a2000802017f */
[----:B------:R-:W-:Y:S05]  /*9150*/  @!P0 BRA `(.L_x_12478) ;  /* 0x0000000000048947 */ /* 0x000fea0003800000 */
[----:B------:R-:W-:Y:S01]  /*9160*/  BPT.TRAP 0x1 ;  /* 0x000000040000795c */ /* 0x000fe20000300000 */
.L_x_12478:
[----:B------:R-:W-:Y:S01]  /*9170*/  VIADD R0, R2, 0xe400 ;  /* 0x0000e40002007836 */ /* 0x000fe20000000000 */
[----:B------:R-:W-:Y:S01]  /*9180*/  LOP3.LUT R6, R36, 0x10000, RZ, 0xfc, !PT ;  /* 0x0001000024067812 */ /* 0x000fe200078efcff */
[----:B0-----:R-:W-:-:S03]  /*9190*/  IMAD.MOV.U32 R7, RZ, RZ, 0x40000040 ;  /* 0x40000040ff077424 */ /* 0x001fc600078e00ff */
[----:B------:R-:W-:-:S04]  /*91a0*/  SHF.R.U32.HI R0, RZ, 0x4, R0 ;  /* 0x00000004ff007819 */ /* 0x000fc80000011600 */
[----:B------:R-:W-:-:S04]  /*91b0*/  LOP3.LUT R0, R0, 0x3fff, RZ, 0xc0, !PT ;  /* 0x00003fff00007812 */ /* 0x000fc800078ec0ff */
[----:B------:R-:W-:-:S05]  /*91c0*/  LOP3.LUT R0, R0, 0x10000, RZ, 0xfc, !PT ;  /* 0x0001000000007812 */ /* 0x000fca00078efcff */
[----:B------:R0:W-:Y:S01]  /*91d0*/  STL [R1+0xc], R0 ;  /* 0x00000c0001007387 */ /* 0x0001e20000100800 */
[----:B--2---:R-:W-:Y:S05]  /*91e0*/  @P1 BRA `(.L_x_12479) ;  /* 0x0000000000081947 */ /* 0x004fea0003800000 */
[----:B------:R-:W2:Y:S02]  /*91f0*/  SYNCS.PHASECHK.TRANS64.TRYWAIT P1, [R4+URZ+0x16830], R3 ;  /* 0x01683003040075a7 */ /* 0x000ea4000802017f */
[----:B--2---:R-:W-:Y:S05]  /*9200*/  @!P1 BRA `(.L_x_12480) ;  /* 0x000000e400c09947 */ /* 0x004fea0003800000 */
.L_x_12479:
[----:B0-----:R-:W3:Y:S01]  /*9210*/  LDL R0, [R1+0xc] ;  /* 0x00000c0001007983 */ /* 0x001ee20000100800 */
[----:B------:R-:W-:Y:S01]  /*9220*/  IMAD.MOV.U32 R9, RZ, RZ, 0x40000040 ;  /* 0x40000040ff097424 */ /* 0x000fe200078e00ff */
[----:B------:R-:W-:Y:S05]  /*9230*/  WARPSYNC.ALL ;  /* 0x0000000000007948 */ /* 0x000fea0003800000 */
[C---:B------:R-:W-:Y:S01]  /*9240*/  R2UR UR4, R6.reuse ;  /* 0x00000000060472ca */ /* 0x040fe200000e0000 */
[----:B------:R-:W4:Y:S01]  /*9250*/  LDL R90, [R1+0x18] ;  /* 0x00001800015a7983 */ /* 0x000f220000100800 */
[----:B------:R-:W-:Y:S02]  /*9260*/  R2UR UR5, R7 ;  /* 0x00000000070572ca */ /* 0x000fe400000e0000 */
[----:B------:R-:W-:Y:S01]  /*9270*/  R2UR UR7, R9 ;  /* 0x00000000090772ca */ /* 0x000fe200000e0000 */
[----:B-----5:R-:W-:Y:S01]  /*9280*/  WARPGROUP.ARRIVE ;  /* 0x00000000000079c5 */ /* 0x020fe20000000000 */
[----:B------:R-:W-:Y:S01]  /*9290*/  VIADD R20, R6, 0x2 ;  /* 0x0000000206147836 */ /* 0x000fe20000000000 */
[----:B------:R-:W4:Y:S01]  /*92a0*/  LDL R92, [R1+0x10] ;  /* 0x00001000015c7983 */ /* 0x000f220000100800 */
[----:B------:R-:W-:-:S02]  /*92b0*/  IMAD.MOV.U32 R21, RZ, RZ, 0x40000040 ;  /* 0x40000040ff157424 */ /* 0x000fc400078e00ff */
[----:B------:R-:W-:Y:S01]  /*92c0*/  IMAD.MOV.U32 R11, RZ, RZ, 0x40000040 ;  /* 0x40000040ff0b7424 */ /* 0x000fe200078e00ff */
[----:B------:R-:W4:Y:S04]  /*92d0*/  LDL R14, [R1+0x28] ;  /* 0x00002800010e7983 */ /* 0x000f280000100800 */
[----:B------:R-:W4:Y:S01]  /*92e0*/  LDL R5, [R1+0x24] ;  /* 0x0000240001057983 */ /* 0x000f220000100800 */
[----:B------:R-:W-:Y:S02]  /*92f0*/  VIADD R12, R6, 0x4 ;  /* 0x00000004060c7836 */ /* 0x000fe40000000000 */
[----:B------:R-:W-:Y:S02]  /*9300*/  IMAD.MOV.U32 R13, RZ, RZ, 0x40000040 ;  /* 0x40000040ff0d7424 */ /* 0x000fe400078e00ff */
[----:B---3--:R-:W-:-:S05]  /*9310*/  IMAD R8, R18, 0x400, R0 ;  /* 0x0000040012087824 */ /* 0x008fca00078e0200 */
[----:B------:R-:W-:-:S13]  /*9320*/  R2UR UR6, R8 ;  /* 0x00000000080672ca */ /* 0x000fda00000e0000 */
[----:B------:R-:W-:Y:S01]  /*9330*/  HGMMA.64x128x16.F32.BF16 R24, gdesc[UR4], RZ, !UPT, gsb0 ;  /* 0x01e00000041879f0 */ /* 0x000fe2000c0018ff */
[----:B------:R-:W-:Y:S01]  /*9340*/  VIADD R10, R8, 0x2 ;  /* 0x00000002080a7836 */ /* 0x000fe20000000000 */
[----:B------:R-:W-:Y:S02]  /*9350*/  R2UR UR4, R20 ;  /* 0x00000000140472ca */ /* 0x000fe400000e0000 */
[----:B------:R-:W-:Y:S02]  /*9360*/  R2UR UR5, R21 ;  /* 0x00000000150572ca */ /* 0x000fe400000e0000 */
[----:B------:R-:W-:Y:S02]  /*9370*/  R2UR UR6, R10 ;  /* 0x000000000a0672ca */ /* 0x000fe400000e0000 */
[----:B------:R-:W-:Y:S01]  /*9380*/  R2UR UR7, R11 ;  /* 0x000000000b0772ca */ /* 0x000fe200000e0000 */
[----:B------:R-:W-:Y:S02]  /*9390*/  VIADD R10, R8, 0x4 ;  /* 0x00000004080a7836 */ /* 0x000fe40000000000 */
[----:B------:R-:W-:Y:S01]  /*93a0*/  IMAD.MOV.U32 R11, RZ, RZ, 0x40000040 ;  /* 0x40000040ff0b7424 */ /* 0x000fe200078e00ff */
[----:B------:R-:W-:-:S02]  /*93b0*/  WARPGROUP.DEPBAR.LE gsb0, 0x0 ;  /* 0x00008000000079c5 */ /* 0x000fc40000010000 */
[----:B------:R-:W-:-:S07]  /*93c0*/  WARPGROUP.ARRIVE ;  /* 0x00000000000079c5 */ /* 0x000fce0000000000 */
        /* <DEDUP_REMOVED lines=16> */
[----:B-12---:R-:W-:-:S04]  /*94d0*/  IMAD.MOV.U32 R3, RZ, RZ, -0x80 ;  /* 0xffffff80ff037424 */ /* 0x006fc800078e00ff */
[----:B------:R-:W-:-:S04]  /*94e0*/  IMAD R0, R152, R3, 0x80 ;  /* 0x0000008098007424 */ /* 0x000fc800078e0203 */
[----:B----4-:R-:W-:-:S05]  /*94f0*/  IMAD.IADD R0, R90, 0x1, R0 ;  /* 0x000000015a007824 */ /* 0x010fca00078e0200 */
[----:B------:R-:W-:Y:S01]  /*9500*/  IADD3 R91, -R92, 0x1, R0 ;  /* 0x000000015c5b7810 */ /* 0x000fe20007ffe100 */
[----:B------:R-:W-:Y:S01]  /*9510*/  IMAD R8, R153, 0xc0, R14 ;  /* 0x000000c099087824 */ /* 0x000fe200078e020e */
[----:B------:R0:W-:Y:S03]  /*9520*/  STL.64 [R1], R20 ;  /* 0x0000001401007387 */ /* 0x0001e60000100a00 */
[----:B------:R-:W-:-:S05]  /*9530*/  IMAD R91, R5, -0x2, R91 ;  /* 0xfffffffe055b7824 */ /* 0x000fca00078e025b */
[----:B------:R-:W-:Y:S01]  /*9540*/  IADD3 R3, R91, 0x8, R8 ;  /* 0x000000085b037810 */ /* 0x000fe20007ffe008 */
[----:B------:R-:W-:Y:S02]  /*9550*/  WARPGROUP.DEPBAR.LE gsb0, 0x0 ;  /* 0x00008000000079c5 */ /* 0x000fe40000010000 */
[----:B------:R-:W-:-:S06]  /*9560*/  WARPGROUP.ARRIVE ;  /* 0x00000000000079c5 */ /* 0x000fcc0000000000 */
[----:B------:R-:W-:Y:S01]  /*9570*/  HGMMA.64x128x16.F32.BF16 R24, gdesc[UR4], R24, gsb0 ;  /* 0x01e00000041879f0 */ /* 0x000fe20008001818 */
[----:B0-----:R-:W-:Y:S01]  /*9580*/  IMAD R20, R5, -0x2, R0 ;  /* 0xfffffffe05147824 */ /* 0x001fe200078e0200 */
[----:B------:R-:W-:-:S04]  /*9590*/  ULDC UR4, c[0x0][0x988] ;  /* 0x0002620000047ab9 */ /* 0x000fc80000000800 */
[----:B------:R-:W-:-:S04]  /*95a0*/  VIMNMX R0, R20, R3, PT ;  /* 0x0000000314007248 */ /* 0x000fc80003fe0100 */
[C---:B------:R-:W-:Y:S02]  /*95b0*/  ISETP.GT.AND P1, PT, R0.reuse, RZ, PT ;  /* 0x000000ff0000720c */ /* 0x040fe40003f24270 */
[C---:B------:R-:W-:Y:S02]  /*95c0*/  ISETP.GT.AND P2, PT, R0.reuse, 0x1, PT ;  /* 0x000000010000780c */ /* 0x040fe40003f44270 */
[----:B------:R-:W-:Y:S01]  /*95d0*/  ISETP.GT.AND P3, PT, R0, 0x8, PT ;  /* 0x000000080000780c */ /* 0x000fe20003f64270 */
[----:B------:R-:W-:Y:S02]  /*95e0*/  WARPGROUP.DEPBAR.LE gsb0, 0x0 ;  /* 0x00008000000079c5 */ /* 0x000fe40000010000 */
        /* <DEDUP_REMOVED lines=90> */
[----:B------:R-:W-:-:S04]  /*9b90*/  FMNMX.FTZ R14, R83, R14, !PT ;  /* 0x0000000e530e7209 */ /* 0x000fc80007810000 */
[----:B------:R-:W-:-:S05]  /*9ba0*/  FMNMX.FTZ R26, R87, R14, !PT ;  /* 0x0000000e571a7209 */ /* 0x000fca0007810000 */
[----:B------:R-:W0:Y:S02]  /*9bb0*/  SHFL.BFLY PT, R9, R26, 0x2, 0x1f ;  /* 0x0c401f001a097f89 */ /* 0x000e2400000e0000 */
[----:B0-----:R-:W-:-:S05]  /*9bc0*/  FMNMX.FTZ R30, R26, R9, !PT ;  /* 0x000000091a1e7209 */ /* 0x001fca0007810000 */
[----:B------:R-:W0:Y:S01]  /*9bd0*/  SHFL.BFLY PT, R9, R30, 0x1, 0x1f ;  /* 0x0c201f001e097f89 */ /* 0x000e2200000e0000 */
[----:B------:R-:W-:Y:S01]  /*9be0*/  IMAD.U32 R0, RZ, RZ, UR4 ;  /* 0x00000004ff007e24 */ /* 0x000fe2000f8e00ff */
[----:B------:R-:W-:-:S04]  /*9bf0*/  VIADDMNMX R34, R8, R91, R20, PT ;  /* 0x0000005b08227246 */ /* 0x000fc80003800114 */
[C---:B------:R-:W-:Y:S02]  /*9c00*/  ISETP.GT.AND P2, PT, R34.reuse, 0x1, PT ;  /* 0x000000012200780c */ /* 0x040fe40003f44270 */
[----:B------:R-:W-:Y:S02]  /*9c10*/  ISETP.GT.AND P3, PT, R34, 0x8, PT ;  /* 0x000000082200780c */ /* 0x000fe40003f64270 */
[----:B0-----:R-:W-:-:S04]  /*9c20*/  FMNMX.FTZ R9, R30, R9, !PT ;  /* 0x000000091e097209 */ /* 0x001fc80007810000 */
[C---:B------:R-:W-:Y:S01]  /*9c30*/  FSETP.NEU.FTZ.AND P1, PT, R9.reuse, -INF , PT ;  /* 0xff8000000900780b */ /* 0x040fe20003f3d000 */
[----:B------:R-:W-:-:S05]  /*9c40*/  FMUL.FTZ R14, R9, R0 ;  /* 0x00000000090e7220 */ /* 0x000fca0000410000 */
[----:B------:R-:W-:Y:S02]  /*9c50*/  FSEL R14, R14, RZ, P1 ;  /* 0x000000ff0e0e7208 */ /* 0x000fe40000800000 */
[----:B------:R-:W-:Y:S02]  /*9c60*/  ISETP.GT.AND P1, PT, R34, RZ, PT ;  /* 0x000000ff2200720c */ /* 0x000fe40003f24270 */
[----:B------:R-:W-:Y:S02]  /*9c70*/  FSEL R25, R25, -INF , P2 ;  /* 0xff80000019197808 */ /* 0x000fe40001000000 */
[----:B------:R-:W-:Y:S01]  /*9c80*/  FSEL R91, R24, -INF , P1 ;  /* 0xff800000185b7808 */ /* 0x000fe20000800000 */
[----:B------:R-:W-:Y:S01]  /*9c90*/  FFMA.FTZ R151, R93, R0, -R14 ;  /* 0x000000005d977223 */ /* 0x000fe2000001080e */
[----:B------:R-:W-:Y:S02]  /*9ca0*/  ISETP.GT.AND P1, PT, R34, 0x9, PT ;  /* 0x000000092200780c */ /* 0x000fe40003f24270 */
[----:B------:R-:W-:-:S02]  /*9cb0*/  FSEL R93, R28, -INF , P3 ;  /* 0xff8000001c5d7808 */ /* 0x000fc40001800000 */
[----:B------:R-:W-:Y:S02]  /*9cc0*/  FMNMX.FTZ R24, R91, R25, !PT ;  /* 0x000000195b187209 */ /* 0x000fe40007810000 */
[C---:B------:R-:W-:Y:S02]  /*9cd0*/  ISETP.GT.AND P2, PT, R34.reuse, 0x10, PT ;  /* 0x000000102200780c */ /* 0x040fe40003f44270 */
[----:B------:R-:W-:Y:S02]  /*9ce0*/  FSEL R29, R29, -INF , P1 ;  /* 0xff8000001d1d7808 */ /* 0x000fe40000800000 */
[----:B------:R-:W-:Y:S01]  /*9cf0*/  FMNMX.FTZ R24, R93, R24, !PT ;  /* 0x000000185d187209 */ /* 0x000fe20007810000 */
        /* <DEDUP_REMOVED lines=62> */
[----:B------:R-:W-:Y:S01]  /*a0e0*/  FMNMX.FTZ R32, R61, R32, !PT ;  /* 0x000000203d207209 */ /* 0x000fe20007810000 */
[----:B------:R-:W-:Y:S01]  /*a0f0*/  FFMA.FTZ R111, R111, R0, -R14 ;  /* 0x000000006f6f7223 */ /* 0x000fe2000001080e */
[C---:B------:R-:W-:Y:S02]  /*a100*/  ISETP.GT.AND P2, PT, R34.reuse, 0x58, PT ;  /* 0x000000582200780c */ /* 0x040fe40003f44270 */
[----:B------:R-:W-:Y:S02]  /*a110*/  FSEL R65, R65, -INF , P1 ;  /* 0xff80000041417808 */ /* 0x000fe40000800000 */
[----:B------:R-:W-:Y:S01]  /*a120*/  FMNMX.FTZ R32, R47, R32, !PT ;  /* 0x000000202f207209 */ /* 0x000fe20007810000 */
[----:B------:R0:W-:Y:S01]  /*a130*/  MUFU.EX2 R8, R111 ;  /* 0x0000006f00087308 */ /* 0x0001e20000000800 */
[----:B------:R-:W-:-:S07]  /*a140*/  ISETP.GT.AND P1, PT, R34, 0x59, PT ;  /* 0x000000592200780c */ /* 0x000fce0003f24270 */
[----:B------:R1:W-:Y:S01]  /*a150*/  MUFU.EX2 R30, R36 ;  /* 0x00000024001e7308 */ /* 0x0003e20000000800 */
[----:B0-----:R-:W-:Y:S02]  /*a160*/  FSEL R111, R68, -INF , P2 ;  /* 0xff800000446f7808 */ /* 0x001fe40001000000 */
[----:B------:R-:W-:Y:S02]  /*a170*/  ISETP.GT.AND P2, PT, R34, 0x60, PT ;  /* 0x000000602200780c */ /* 0x000fe40003f44270 */
[----:B------:R-:W-:Y:S02]  /*a180*/  FSEL R69, R69, -INF , P1 ;  /* 0xff80000045457808 */ /* 0x000fe40000800000 */
[----:B-1----:R-:W-:Y:S01]  /*a190*/  FMNMX.FTZ R36, R65, R32, !PT ;  /* 0x0000002041247209 */ /* 0x002fe20007810000 */
[----:B------:R-:W-:-:S03]  /*a1a0*/  FFMA.FTZ R137, R3, R0, -R14 ;  /* 0x0000000003897223 */ /* 0x000fc6000001080e */
[----:B------:R-:W-:Y:S01]  /*a1b0*/  FMNMX.FTZ R36, R111, R36, !PT ;  /* 0x000000246f247209 */ /* 0x000fe20007810000 */
[----:B------:R-:W-:Y:S01]  /*a1c0*/  FFMA.FTZ R3, R51, R0, -R14 ;  /* 0x0000000033037223 */ /* 0x000fe2000001080e */
[----:B------:R-:W-:Y:S02]  /*a1d0*/  ISETP.GT.AND P1, PT, R34, 0x61, PT ;  /* 0x000000612200780c */ /* 0x000fe40003f24270 */
[----:B------:R-:W-:Y:S02]  /*a1e0*/  FSEL R51, R72, -INF , P2 ;  /* 0xff80000048337808 */ /* 0x000fe40001000000 */
[----:B------:R-:W-:Y:S02]  /*a1f0*/  FMNMX.FTZ R36, R69, R36, !PT ;  /* 0x0000002445247209 */ /* 0x000fe40007810000 */
[----:B------:R-:W-:Y:S02]  /*a200*/  ISETP.GT.AND P2, PT, R34, 0x68, PT ;  /* 0x000000682200780c */ /* 0x000fe40003f44270 */
[----:B------:R-:W-:-:S02]  /*a210*/  FSEL R73, R73, -INF , P1 ;  /* 0xff80000049497808 */ /* 0x000fc40000800000 */
        /* <DEDUP_REMOVED lines=8> */
[----:B------:R0:W-:Y:S01]  /*a2a0*/  MUFU.EX2 R32, R3 ;  /* 0x0000000300207308 */ /* 0x0001e20000000800 */
[----:B------:R-:W-:Y:S02]  /*a2b0*/  ISETP.GT.AND P1, PT, R34, 0x71, PT ;  /* 0x000000712200780c */ /* 0x000fe40003f24270 */
[----:B------:R-:W-:Y:S01]  /*a2c0*/  FMNMX.FTZ R38, R77, R38, !PT ;  /* 0x000000264d267209 */ /* 0x000fe20007810000 */
[----:B0-----:R-:W-:Y:S01]  /*a2d0*/  FFMA.FTZ R3, R55, R0, -R14 ;  /* 0x0000000037037223 */ /* 0x001fe2000001080e */
[----:B------:R-:W-:Y:S02]  /*a2e0*/  FSEL R55, R80, -INF , P2 ;  /* 0xff80000050377808 */ /* 0x000fe40001000000 */
[----:B------:R-:W-:Y:S02]  /*a2f0*/  ISETP.GT.AND P2, PT, R34, 0x78, PT ;  /* 0x000000782200780c */ /* 0x000fe40003f44270 */
[----:B------:R-:W-:-:S02]  /*a300*/  FSEL R81, R81, -INF , P1 ;  /* 0xff80000051517808 */ /* 0x000fc40000800000 */
[----:B------:R-:W-:Y:S01]  /*a310*/  FMNMX.FTZ R38, R55, R38, !PT ;  /* 0x0000002637267209 */ /* 0x000fe20007810000 */
[----:B------:R-:W-:Y:S01]  /*a320*/  FFMA.FTZ R133, R15, R0, -R14 ;  /* 0x000000000f857223 */ /* 0x000fe2000001080e */
[----:B------:R-:W-:Y:S02]  /*a330*/  ISETP.GT.AND P1, PT, R34, 0x79, PT ;  /* 0x000000792200780c */ /* 0x000fe40003f24270 */
[----:B------:R-:W-:Y:S02]  /*a340*/  FSEL R15, R84, -INF , P2 ;  /* 0xff800000540f7808 */ /* 0x000fe40001000000 */
[----:B------:R-:W-:Y:S02]  /*a350*/  FMNMX.FTZ R38, R81, R38, !PT ;  /* 0x0000002651267209 */ /* 0x000fe40007810000 */
[----:B------:R-:W-:Y:S02]  /*a360*/  FSEL R85, R85, -INF , P1 ;  /* 0xff80000055557808 */ /* 0x000fe40000800000 */
[----:B------:R-:W-:Y:S01]  /*a370*/  FMNMX.FTZ R38, R15, R38, !PT ;  /* 0x000000260f267209 */ /* 0x000fe20007810000 */
[----:B------:R0:W-:Y:S03]  /*a380*/  MUFU.EX2 R36, R3 ;  /* 0x0000000300247308 */ /* 0x0001e60000000800 */
[----:B0-----:R-:W-:-:S05]  /*a390*/  FMNMX.FTZ R3, R85, R38, !PT ;  /* 0x0000002655037209 */ /* 0x001fca0007810000 */
[----:B------:R-:W0:Y:S01]  /*a3a0*/  SHFL.BFLY PT, R44, R3, 0x2, 0x1f ;  /* 0x0c401f00032c7f89 */ /* 0x000e2200000e0000 */
[-CC-:B------:R-:W-:Y:S01]  /*a3b0*/  FFMA.FTZ R135, R21, R0.reuse, -R14.reuse ;  /* 0x0000000015877223 */ /* 0x180fe2000001080e */
[----:B------:R-:W-:Y:S01]  /*a3c0*/  FFMA.FTZ R149, R113, R0, -R14 ;  /* 0x0000000071957223 */ /* 0x000fe2000001080e */
[----:B0-----:R-:W-:-:S05]  /*a3d0*/  FMNMX.FTZ R21, R3, R44, !PT ;  /* 0x0000002c03157209 */ /* 0x001fca0007810000 */
[----:B------:R-:W0:Y:S01]  /*a3e0*/  SHFL.BFLY PT, R48, R21, 0x1, 0x1f ;  /* 0x0c201f0015307f89 */ /* 0x000e2200000e0000 */
[----:B------:R-:W1:Y:S08]  /*a3f0*/  MUFU.EX2 R149, R149 ;  /* 0x0000009500957308 */ /* 0x000e700000000800 */
[----:B------:R-:W2:Y:S08]  /*a400*/  MUFU.EX2 R151, R151 ;  /* 0x0000009700977308 */ /* 0x000eb00000000800 */
[----:B------:R-:W3:Y:S01]  /*a410*/  MUFU.EX2 R20, R20 ;  /* 0x0000001400147308 */ /* 0x000ee20000000800 */
[----:B0-----:R-:W-:-:S04]  /*a420*/  FMNMX.FTZ R3, R21, R48, !PT ;  /* 0x0000003015037209 */ /* 0x001fc80007810000 */
[C---:B------:R-:W-:Y:S01]  /*a430*/  FSETP.NEU.FTZ.AND P1, PT, R3.reuse, -INF , PT ;  /* 0xff8000000300780b */ /* 0x040fe20003f3d000 */
[-C--:B------:R-:W-:Y:S02]  /*a440*/  FMUL.FTZ R52, R3, R0.reuse ;  /* 0x0000000003347220 */ /* 0x080fe40000410000 */
[----:B------:R-:W0:Y:S03]  /*a450*/  MUFU.EX2 R145, R145 ;  /* 0x0000009100917308 */ /* 0x000e260000000800 */
[----:B------:R-:W-:Y:S01]  /*a460*/  FSEL R52, R52, RZ, P1 ;  /* 0x000000ff34347208 */ /* 0x000fe20000800000 */
        /* <DEDUP_REMOVED lines=15> */
[-C--:B------:R-:W-:Y:S01]  /*a560*/  FFMA.FTZ R21, R25, R0.reuse, -R52 ;  /* 0x0000000019157223 */ /* 0x080fe20000010834 */
[----:B------:R-:W4:Y:S01]  /*a570*/  S2R R88, SR_TID.X ;  /* 0x0000000000587919 */ /* 0x000f220000002100 */
[----:B-1----:R-:W-:Y:S01]  /*a580*/  FADD.FTZ R14, R149, R8 ;  /* 0x00000008950e7221 */ /* 0x002fe20000010000 */
[----:B------:R-:W1:Y:S01]  /*a590*/  MUFU.EX2 R147, R147 ;  /* 0x0000009300937308 */ /* 0x000e620000000800 */
[----:B------:R-:W-:-:S02]  /*a5a0*/  FFMA.FTZ R150, R93, R0, -R52 ;  /* 0x000000005d967223 */ /* 0x000fc40000010834 */
[----:B--2---:R-:W-:Y:S01]  /*a5b0*/  FADD.FTZ R39, R151, R14 ;  /* 0x0000000e97277221 */ /* 0x004fe20000010000 */
[----:B------:R-:W-:-:S04]  /*a5c0*/  FFMA.FTZ R25, R29, R0, -R52 ;  /* 0x000000001d197223 */ /* 0x000fc80000010834 */
[----:B------:R-:W-:Y:S01]  /*a5d0*/  MUFU.EX2 R148, R148 ;  /* 0x0000009400947308 */ /* 0x000fe20000000800 */
[----:B---3--:R-:W-:Y:S01]  /*a5e0*/  FADD.FTZ R14, R20, R39 ;  /* 0x00000027140e7221 */ /* 0x008fe20000010000 */
[----:B------:R-:W-:-:S06]  /*a5f0*/  FFMA.FTZ R144, R95, R0, -R52 ;  /* 0x000000005f907223 */ /* 0x000fcc0000010834 */
[----:B------:R-:W2:Y:S01]  /*a600*/  MUFU.EX2 R21, R21 ;  /* 0x0000001500157308 */ /* 0x000ea20000000800 */
[----:B------:R-:W-:Y:S01]  /*a610*/  FFMA.FTZ R31, R41, R0, -R52 ;  /* 0x00000000291f7223 */ /* 0x000fe20000010834 */
[----:B0-----:R-:W-:-:S06]  /*a620*/  FADD.FTZ R41, R145, R14 ;  /* 0x0000000e91297221 */ /* 0x001fcc0000010000 */
[----:B------:R-:W0:Y:S01]  /*a630*/  MUFU.EX2 R150, R150 ;  /* 0x0000009600967308 */ /* 0x000e220000000800 */
[----:B------:R-:W-:Y:S01]  /*a640*/  FFMA.FTZ R27, R33, R0, -R52 ;  /* 0x00000000211b7223 */ /* 0x000fe20000010834 */
[----:B------:R-:W-:-:S06]  /*a650*/  FADD.FTZ R14, R24, R41 ;  /* 0x00000029180e7221 */ /* 0x000fcc0000010000 */
[----:B------:R-:W3:Y:S01]  /*a660*/  MUFU.EX2 R141, R141 ;  /* 0x0000008d008d7308 */ /* 0x000ee20000000800 */
[----:B------:R-:W-:-:S07]  /*a670*/  FFMA.FTZ R146, R97, R0, -R52 ;  /* 0x0000000061927223 */ /* 0x000fce0000010834 */
[----:B------:R-:W4:Y:S01]  /*a680*/  MUFU.EX2 R25, R25 ;  /* 0x0000001900197308 */ /* 0x000f220000000800 */
[----:B-1----:R-:W-:Y:S01]  /*a690*/  FADD.FTZ R41, R147, R14 ;  /* 0x0000000e93297221 */ /* 0x002fe20000010000 */
[----:B--2---:R-:W-:-:S06]  /*a6a0*/  FADD.FTZ R43, R148, R21 ;  /* 0x00000015942b7221 */ /* 0x004fcc0000010000 */
[----:B------:R-:W1:Y:S01]  /*a6b0*/  MUFU.EX2 R144, R144 ;  /* 0x0000009000907308 */ /* 0x000e620000000800 */
[----:B------:R-:W-:Y:S01]  /*a6c0*/  FFMA.FTZ R29, R37, R0, -R52 ;  /* 0x00000000251d7223 */ /* 0x000fe20000010834 */
[----:B------:R-:W-:-:S06]  /*a6d0*/  FADD.FTZ R54, R26, R41 ;  /* 0x000000291a367221 */ /* 0x000fcc0000010000 */
[----:B------:R-:W2:Y:S01]  /*a6e0*/  MUFU.EX2 R143, R143 ;  /* 0x0000008f008f7308 */ /* 0x000ea20000000800 */
[----:B0-----:R-:W-:Y:S01]  /*a6f0*/  FADD.FTZ R14, R150, R43 ;  /* 0x0000002b960e7221 */ /* 0x001fe20000010000 */
[----:B------:R-:W-:-:S06]  /*a700*/  FFMA.FTZ R140, R99, R0, -R52 ;  /* 0x00000000638c7223 */ /* 0x000fcc0000010834 */
[----:B------:R-:W0:Y:S01]  /*a710*/  MUFU.EX2 R27, R27 ;  /* 0x0000001b001b7308 */ /* 0x000e220000000800 */
[----:B------:R-:W-:Y:S01]  /*a720*/  FFMA.FTZ R33, R45, R0, -R52 ;  /* 0x000000002d217223 */ /* 0x000fe20000010834 */
[----:B------:R-:W-:Y:S02]  /*a730*/  IMAD.IADD R56, R90, 0x1, -R92 ;  /* 0x000000015a387824 */ /* 0x000fe400078e0a5c */
[----:B---3--:R-:W-:-:S04]  /*a740*/  FADD.FTZ R45, R141, R54 ;  /* 0x000000368d2d7221 */ /* 0x008fc80000010000 */
[----:B------:R-:W3:Y:S01]  /*a750*/  MUFU.EX2 R146, R146 ;  /* 0x0000009200927308 */ /* 0x000ee20000000800 */
[----:B----4-:R-:W-:Y:S01]  /*a760*/  FADD.FTZ R43, R25, R14 ;  /* 0x0000000e192b7221 */ /* 0x010fe20000010000 */
[-C--:B------:R-:W-:Y:S01]  /*a770*/  FFMA.FTZ R35, R49, R0.reuse, -R52 ;  /* 0x0000000031237223 */ /* 0x080fe20000010834 */
[----:B------:R-:W-:Y:S01]  /*a780*/  LOP3.LUT R88, R88, 0x7f, RZ, 0xc0, !PT ;  /* 0x0000007f58587812 */ /* 0x000fe200078ec0ff */
[----:B------:R-:W-:Y:S02]  /*a790*/  IMAD R49, R153, 0xc0, R56 ;  /* 0x000000c099317824 */ /* 0x000fe400078e0238 */
[----:B------:R-:W-:Y:S02]  /*a7a0*/  FADD.FTZ R54, R28, R45 ;  /* 0x0000002d1c367221 */ /* 0x000fe40000010000 */
[----:B------:R-:W4:Y:S01]  /*a7b0*/  MUFU.EX2 R29, R29 ;  /* 0x0000001d001d7308 */ /* 0x000f220000000800 */
[----:B-1----:R-:W-:Y:S01]  /*a7c0*/  FADD.FTZ R14, R144, R43 ;  /* 0x0000002b900e7221 */ /* 0x002fe20000010000 */
[----:B------:R-:W-:Y:S01]  /*a7d0*/  FFMA.FTZ R142, R101, R0, -R52 ;  /* 0x00000000658e7223 */ /* 0x000fe20000010834 */
[----:B------:R-:W-:Y:S01]  /*a7e0*/  ISETP.NE.AND P1, PT, R88, RZ, PT ;  /* 0x000000ff5800720c */ /* 0x000fe20003f25270 */
[----:B--2---:R-:W-:-:S04]  /*a7f0*/  FADD.FTZ R43, R143, R54 ;  /* 0x000000368f2b7221 */ /* 0x004fc80000010000 */
[----:B------:R-:W1:Y:S01]  /*a800*/  MUFU.EX2 R137, R137 ;  /* 0x0000008900897308 */ /* 0x000e620000000800 */
[----:B------:R-:W-:Y:S01]  /*a810*/  SHF.R.S32.HI R54, RZ, 0x1f, R49 ;  /* 0x0000001fff367819 */ /* 0x000fe20000011431 */
[----:B0-----:R-:W-:-:S06]  /*a820*/  FADD.FTZ R45, R27, R14 ;  /* 0x0000000e1b2d7221 */ /* 0x001fcc0000010000 */
[----:B------:R-:W0:Y:S01]  /*a830*/  MUFU.EX2 R140, R140 ;  /* 0x0000008c008c7308 */ /* 0x000e220000000800 */
[----:B------:R-:W-:Y:S01]  /*a840*/  LEA.HI R14, R54, R49, RZ, 0x7 ;  /* 0x00000031360e7211 */ /* 0x000fe200078f38ff */
[----:B---3--:R-:W-:-:S06]  /*a850*/  FADD.FTZ R54, R146, R45 ;  /* 0x0000002d92367221 */ /* 0x008fcc0000010000 */
[----:B------:R-:W2:Y:S01]  /*a860*/  MUFU.EX2 R31, R31 ;  /* 0x0000001f001f7308 */ /* 0x000ea20000000800 */
[----:B------:R-:W-:Y:S01]  /*a870*/  FFMA.FTZ R136, R103, R0, -R52 ;  /* 0x0000000067887223 */ /* 0x000fe20000010834 */
[----:B------:R-:W-:-:S06]  /*a880*/  FADD.FTZ R56, R30, R43 ;  /* 0x0000002b1e387221 */ /* 0x000fcc0000010000 */
[----:B------:R-:W3:Y:S01]  /*a890*/  MUFU.EX2 R139, R139 ;  /* 0x0000008b008b7308 */ /* 0x000ee20000000800 */
[----:B----4-:R-:W-:-:S07]  /*a8a0*/  FADD.FTZ R45, R29, R54 ;  /* 0x000000361d2d7221 */ /* 0x010fce0000010000 */
[----:B------:R-:W4:Y:S01]  /*a8b0*/  MUFU.EX2 R142, R142 ;  /* 0x0000008e008e7308 */ /* 0x000f220000000800 */
[----:B------:R-:W-:Y:S01]  /*a8c0*/  FFMA.FTZ R128, R47, R0, -R52 ;  /* 0x000000002f807223 */ /* 0x000fe20000010834 */
[----:B------:R-:W-:Y:S02]  /*a8d0*/  @!P1 VIADD R4, R4, 0x16840 ;  /* 0x0001684004049836 */ /* 0x000fe40000000000 */
[----:B-1----:R-:W-:-:S04]  /*a8e0*/  FADD.FTZ R47, R137, R56 ;  /* 0x00000038892f7221 */ /* 0x002fc80000010000 */
[----:B------:R-:W1:Y:S01]  /*a8f0*/  MUFU.EX2 R33, R33 ;  /* 0x0000002100217308 */ /* 0x000e620000000800 */
[----:B0-----:R-:W-:Y:S01]  /*a900*/  FADD.FTZ R54, R140, R45 ;  /* 0x0000002d8c367221 */ /* 0x001fe20000010000 */
[----:B------:R-:W-:Y:S01]  /*a910*/  FFMA.FTZ R138, R105, R0, -R52 ;  /* 0x00000000698a7223 */ /* 0x000fe20000010834 */
[----:B------:R-:W-:-:S05]  /*a920*/  FADD.FTZ R56, R32, R47 ;  /* 0x0000002f20387221 */ /* 0x000fca0000010000 */
[----:B------:R-:W0:Y:S01]  /*a930*/  MUFU.EX2 R133, R133 ;  /* 0x0000008500857308 */ /* 0x000e220000000800 */
[----:B------:R-:W-:Y:S01]  /*a940*/  @!P1 PRMT R4, RZ, 0x654, R4 ;  /* 0x00000654ff049816 */ /* 0x000fe20000000004 */
[----:B--2---:R-:W-:-:S06]  /*a950*/  FADD.FTZ R47, R31, R54 ;  /* 0x000000361f2f7221 */ /* 0x004fcc0000010000 */
[----:B------:R-:W2:Y:S01]  /*a960*/  MUFU.EX2 R136, R136 ;  /* 0x0000008800887308 */ /* 0x000ea20000000800 */
[-C--:B------:R-:W-:Y:S01]  /*a970*/  FFMA.FTZ R37, R53, R0.reuse, -R52 ;  /* 0x0000000035257223 */ /* 0x080fe20000010834 */
[----:B---3--:R-:W-:Y:S01]  /*a980*/  FADD.FTZ R45, R139, R56 ;  /* 0x000000388b2d7221 */ /* 0x008fe20000010000 */
[----:B------:R4:W-:Y:S05]  /*a990*/  @!P1 SYNCS.ARRIVE.TRANS64.RED.A1T0 RZ, [R4+URZ], RZ ;  /* 0x000000ff04ff99a7 */ /* 0x0009ea000810043f */
[----:B------:R-:W3:Y:S01]  /*a9a0*/  MUFU.EX2 R34, R34 ;  /* 0x0000002200227308 */ /* 0x000ee20000000800 */
[----:B------:R-:W-:Y:S01]  /*a9b0*/  FFMA.FTZ R132, R107, R0, -R52 ;  /* 0x000000006b847223 */ /* 0x000fe20000010834 */
[----:B----4-:R-:W-:-:S06]  /*a9c0*/  FADD.FTZ R4, R142, R47 ;  /* 0x0000002f8e047221 */ /* 0x010fcc0000010000 */
[----:B------:R-:W4:Y:S01]  /*a9d0*/  MUFU.EX2 R35, R35 ;  /* 0x0000002300237308 */ /* 0x000f220000000800 */
[----:B------:R-:W-:Y:S01]  /*a9e0*/  FADD.FTZ R54, R36, R45 ;  /* 0x0000002d24367221 */ /* 0x000fe20000010000 */
[----:B-1----:R-:W-:-:S06]  /*a9f0*/  FADD.FTZ R47, R33, R4 ;  /* 0x00000004212f7221 */ /* 0x002fcc0000010000 */
[----:B------:R-:W1:Y:S01]  /*aa00*/  MUFU.EX2 R135, R135 ;  /* 0x0000008700877308 */ /* 0x000e620000000800 */
[----:B------:R-:W-:-:S07]  /*aa10*/  FFMA.FTZ R39, R57, R0, -R52 ;  /* 0x0000000039277223 */ /* 0x000fce0000010834 */
[----:B------:R-:W1:Y:S01]  /*aa20*/  MUFU.EX2 R138, R138 ;  /* 0x0000008a008a7308 */ /* 0x000e620000000800 */
[----:B0-----:R-:W-:Y:S01]  /*aa30*/  FADD.FTZ R49, R133, R54 ;  /* 0x0000003685317221 */ /* 0x001fe20000010000 */
[----:B--2---:R-:W-:-:S06]  /*aa40*/  FADD.FTZ R4, R136, R47 ;  /* 0x0000002f88047221 */ /* 0x004fcc0000010000 */
[----:B------:R-:W0:Y:S01]  /*aa50*/  MUFU.EX2 R38, R38 ;  /* 0x0000002600267308 */ /* 0x000e220000000800 */
[----:B------:R-:W-:-:S07]  /*aa60*/  FFMA.FTZ R134, R109, R0, -R52 ;  /* 0x000000006d867223 */ /* 0x000fce0000010834 */
[----:B------:R-:W2:Y:S01]  /*aa70*/  MUFU.EX2 R37, R37 ;  /* 0x0000002500257308 */ /* 0x000ea20000000800 */
[----:B---3--:R-:W-:Y:S01]  /*aa80*/  FADD.FTZ R54, R34, R49 ;  /* 0x0000003122367221 */ /* 0x008fe20000010000 */
[----:B------:R-:W-:-:S06]  /*aa90*/  FFMA.FTZ R126, R5, R0, -R52 ;  /* 0x00000000057e7223 */ /* 0x000fcc0000010834 */
[----:B------:R-:W3:Y:S01]  /*aaa0*/  MUFU.EX2 R129, R129 ;  /* 0x0000008100817308 */ /* 0x000ee20000000800 */
[----:B----4-:R-:W-:Y:S01]  /*aab0*/  FADD.FTZ R5, R35, R4 ;  /* 0x0000000423057221 */ /* 0x010fe20000010000 */
[----:B------:R-:W-:-:S06]  /*aac0*/  FFMA.FTZ R41, R61, R0, -R52 ;  /* 0x000000003d297223 */ /* 0x000fcc0000010834 */
[----:B------:R-:W4:Y:S01]  /*aad0*/  MUFU.EX2 R132, R132 ;  /* 0x0000008400847308 */ /* 0x000f220000000800 */
[----:B-1----:R-:W-:Y:S01]  /*aae0*/  FADD.FTZ R47, R135, R54 ;  /* 0x00000036872f7221 */ /* 0x002fe20000010000 */
[----:B------:R-:W-:-:S06]  /*aaf0*/  FADD.FTZ R4, R138, R5 ;  /* 0x000000058a047221 */ /* 0x000fcc0000010000 */
[----:B------:R-:W1:Y:S08]  /*ab00*/  MUFU.EX2 R40, R40 ;  /* 0x0000002800287308 */ /* 0x000e700000000800 */
[----:B------:R-:W1:Y:S01]  /*ab10*/  MUFU.EX2 R39, R39 ;  /* 0x0000002700277308 */ /* 0x000e620000000800 */
[----:B0-----:R-:W-:Y:S01]  /*ab20*/  FADD.FTZ R54, R38, R47 ;  /* 0x0000002f26367221 */ /* 0x001fe20000010000 */
[----:B--2---:R-:W-:-:S06]  /*ab30*/  FADD.FTZ R47, R37, R4 ;  /* 0x00000004252f7221 */ /* 0x004fcc0000010000 */
[----:B------:R-:W0:Y:S01]  /*ab40*/  MUFU.EX2 R131, R131 ;  /* 0x0000008300837308 */ /* 0x000e220000000800 */
[----:B------:R-:W-:-:S07]  /*ab50*/  FFMA.FTZ R43, R65, R0, -R52 ;  /* 0x00000000412b7223 */ /* 0x000fce0000010834 */
[----:B------:R-:W2:Y:S01]  /*ab60*/  MUFU.EX2 R134, R134 ;  /* 0x0000008600867308 */ /* 0x000ea20000000800 */
[----:B---3--:R-:W-:Y:S01]  /*ab70*/  FADD.FTZ R49, R129, R54 ;  /* 0x0000003681317221 */ /* 0x008fe20000010000 */
[----:B----4-:R-:W-:-:S06]  /*ab80*/  FADD.FTZ R4, R132, R47 ;  /* 0x0000002f84047221 */ /* 0x010fcc0000010000 */
[----:B------:R-:W3:Y:S01]  /*ab90*/  MUFU.EX2 R42, R42 ;  /* 0x0000002a002a7308 */ /* 0x000ee20000000800 */
[----:B------:R-:W-:-:S07]  /*aba0*/  FFMA.FTZ R130, R111, R0, -R52 ;  /* 0x000000006f827223 */ /* 0x000fce0000010834 */
[----:B------:R-:W4:Y:S01]  /*abb0*/  MUFU.EX2 R41, R41 ;  /* 0x0000002900297308 */ /* 0x000f220000000800 */
[----:B-1----:R-:W-:Y:S01]  /*abc0*/  FADD.FTZ R54, R40, R49 ;  /* 0x0000003128367221 */ /* 0x002fe20000010000 */
[----:B------:R-:W-:-:S06]  /*abd0*/  FADD.FTZ R47, R39, R4 ;  /* 0x00000004272f7221 */ /* 0x000fcc0000010000 */
        /* <DEDUP_REMOVED lines=8> */
[----:B------:R-:W-:Y:S01]  /*ac60*/  F2FP.BF16.F32.PACK_AB R149, R8, R149 ;  /* 0x000000950895723e */ /* 0x000fe200000010ff */
[----:B---3--:R-:W-:-:S06]  /*ac70*/  FADD.FTZ R8, R42, R49 ;  /* 0x000000312a087221 */ /* 0x008fcc0000010000 */
[----:B------:R-:W3:Y:S01]  /*ac80*/  MUFU.EX2 R127, R127 ;  /* 0x0000007f007f7308 */ /* 0x000ee20000000800 */
[----:B----4-:R-:W-:-:S07]  /*ac90*/  FADD.FTZ R47, R41, R4 ;  /* 0x00000004292f7221 */ /* 0x010fce0000010000 */
[----:B------:R-:W4:Y:S01]  /*aca0*/  MUFU.EX2 R130, R130 ;  /* 0x0000008200827308 */ /* 0x000f220000000800 */
[----:B------:R-:W-:Y:S01]  /*acb0*/  FFMA.FTZ R73, R73, R0, -R52 ;  /* 0x0000000049497223 */ /* 0x000fe20000010834 */
[----:B-1----:R-:W-:-:S06]  /*acc0*/  FADD.FTZ R49, R125, R8 ;  /* 0x000000087d317221 */ /* 0x002fcc0000010000 */
[----:B------:R-:W1:Y:S01]  /*acd0*/  MUFU.EX2 R46, R46 ;  /* 0x0000002e002e7308 */ /* 0x000e620000000800 */
[----:B------:R-:W-:-:S07]  /*ace0*/  FADD.FTZ R4, R128, R47 ;  /* 0x0000002f80047221 */ /* 0x000fce0000010000 */
        /* <DEDUP_REMOVED lines=13> */
[----:B------:R-:W1:Y:S08]  /*adc0*/  MUFU.EX2 R123, R123 ;  /* 0x0000007b007b7308 */ /* 0x000e700000000800 */
[----:B------:R-:W1:Y:S01]  /*add0*/  MUFU.EX2 R126, R126 ;  /* 0x0000007e007e7308 */ /* 0x000e620000000800 */
[----:B------:R-:W-:Y:S01]  /*ade0*/  FFMA.FTZ R81, R81, R0, -R52 ;  /* 0x0000000051517223 */ /* 0x000fe20000010834 */
[----:B0-----:R-:W-:Y:S01]  /*adf0*/  FADD.FTZ R49, R121, R8 ;  /* 0x0000000879317221 */ /* 0x001fe20000010000 */
[----:B------:R-:W-:-:S05]  /*ae00*/  SHF.R.S32.HI R14, RZ, 0x7, R14 ;  /* 0x00000007ff0e7819 */ /* 0x000fca000001140e */
[----:B------:R-:W0:Y:S01]  /*ae10*/  MUFU.EX2 R77, R77 ;  /* 0x0000004d004d7308 */ /* 0x000e220000000800 */
[----:B--2---:R-:W-:Y:S01]  /*ae20*/  FADD.FTZ R4, R124, R47 ;  /* 0x0000002f7c047221 */ /* 0x004fe20000010000 */
[----:B------:R-:W-:Y:S01]  /*ae30*/  FFMA.FTZ R15, R15, R0, -R52 ;  /* 0x000000000f0f7223 */ /* 0x000fe20000010834 */
[----:B---3--:R-:W-:Y:S01]  /*ae40*/  FADD.FTZ R8, R48, R49 ;  /* 0x0000003130087221 */ /* 0x008fe20000010000 */
[----:B------:R-:W-:-:S04]  /*ae50*/  VIMNMX R53, RZ, R14, !PT ;  /* 0x0000000eff357248 */ /* 0x000fc80007fe0100 */
[----:B------:R-:W2:Y:S01]  /*ae60*/  MUFU.EX2 R55, R55 ;  /* 0x0000003700377308 */ /* 0x000ea20000000800 */
[----:B----4-:R-:W-:Y:S01]  /*ae70*/  FADD.FTZ R47, R5, R4 ;  /* 0x00000004052f7221 */ /* 0x010fe20000010000 */
[----:B------:R-:W-:Y:S01]  /*ae80*/  FFMA.FTZ R52, R85, R0, -R52 ;  /* 0x0000000055347223 */ /* 0x000fe20000010834 */
[----:B-1----:R-:W-:-:S05]  /*ae90*/  FADD.FTZ R49, R123, R8 ;  /* 0x000000087b317221 */ /* 0x002fca0000010000 */
[----:B------:R-:W1:Y:S01]  /*aea0*/  MUFU.EX2 R120, R81 ;  /* 0x0000005100787308 */ /* 0x000e620000000800 */
[----:B------:R-:W-:Y:S01]  /*aeb0*/  FADD.FTZ R8, R126, R47 ;  /* 0x0000002f7e087221 */ /* 0x000fe20000010000 */
[----:B------:R-:W-:Y:S01]  /*aec0*/  VIADD R152, R152, 0xfffffffe ;  /* 0xfffffffe98987836 */ /* 0x000fe20000000000 */
[----:B------:R3:W-:Y:S05]  /*aed0*/  STL [R1+0x14], R53 ;  /* 0x0000143501007387 */ /* 0x0007ea0000100800 */
[----:B------:R-:W4:Y:S01]  /*aee0*/  MUFU.EX2 R15, R15 ;  /* 0x0000000f000f7308 */ /* 0x000f220000000800 */
[----:B0-----:R-:W-:Y:S01]  /*aef0*/  FADD.FTZ R8, R77, R8 ;  /* 0x000000084d087221 */ /* 0x001fe20000010000 */
[----:B------:R-:W-:-:S02]  /*af00*/  ISETP.GE.AND P2, PT, R152, R53, PT ;  /* 0x000000359800720c */ /* 0x000fc40003f46270 */
[----:B------:R-:W-:-:S04]  /*af10*/  F2FP.BF16.F32.PACK_AB R148, R21, R148 ;  /* 0x000000941594723e */ /* 0x000fc800000010ff */
[----:B------:R-:W0:Y:S01]  /*af20*/  MUFU.EX2 R50, R50 ;  /* 0x0000003200327308 */ /* 0x000e220000000800 */
[----:B--2---:R-:W-:-:S07]  /*af30*/  FADD.FTZ R21, R55, R8 ;  /* 0x0000000837157221 */ /* 0x004fce0000010000 */
[----:B------:R-:W2:Y:S01]  /*af40*/  MUFU.EX2 R52, R52 ;  /* 0x0000003400347308 */ /* 0x000ea20000000800 */
[----:B-1----:R-:W-:Y:S01]  /*af50*/  FADD.FTZ R8, R120, R21 ;  /* 0x0000001578087221 */ /* 0x002fe20000010000 */
[----:B------:R-:W-:Y:S01]  /*af60*/  F2FP.BF16.F32.PACK_AB R124, R5, R124 ;  /* 0x0000007c057c723e */ /* 0x000fe200000010ff */
[----:B------:R-:W-:Y:S02]  /*af70*/  IMAD.MOV.U32 R119, RZ, RZ, RZ ;  /* 0x000000ffff777224 */ /* 0x000fe400078e00ff */
[----:B----4-:R-:W-:Y:S01]  /*af80*/  FADD.FTZ R5, R15, R8 ;  /* 0x000000080f057221 */ /* 0x010fe20000010000 */
[----:B------:R-:W-:Y:S01]  /*af90*/  F2FP.BF16.F32.PACK_AB R151, R20, R151 ;  /* 0x000000971497723e */ /* 0x000fe200000010ff */
[----:B------:R-:W-:Y:S01]  /*afa0*/  IMAD.MOV.U32 R118, RZ, RZ, R119 ;  /* 0x000000ffff767224 */ /* 0x000fe200078e0077 */
[----:B------:R-:W-:Y:S01]  /*afb0*/  F2FP.BF16.F32.PACK_AB R145, R24, R145 ;  /* 0x000000911891723e */ /* 0x000fe200000010ff */
[----:B0-----:R-:W-:Y:S01]  /*afc0*/  FADD.FTZ R4, R50, R49 ;  /* 0x0000003132047221 */ /* 0x001fe20000010000 */
[----:B------:R-:W-:Y:S01]  /*afd0*/  F2FP.BF16.F32.PACK_AB R147, R26, R147 ;  /* 0x000000931a93723e */ /* 0x000fe200000010ff */
[--C-:B------:R-:W-:Y:S01]  /*afe0*/  IMAD.MOV.U32 R117, RZ, RZ, R119.reuse ;  /* 0x000000ffff757224 */ /* 0x100fe200078e0077 */
[----:B------:R-:W-:Y:S01]  /*aff0*/  F2FP.BF16.F32.PACK_AB R141, R28, R141 ;  /* 0x0000008d1c8d723e */ /* 0x000fe200000010ff */
[--C-:B------:R-:W-:Y:S01]  /*b000*/  IMAD.MOV.U32 R116, RZ, RZ, R119.reuse ;  /* 0x000000ffff747224 */ /* 0x100fe200078e0077 */
[----:B------:R-:W-:Y:S01]  /*b010*/  F2FP.BF16.F32.PACK_AB R143, R30, R143 ;  /* 0x0000008f1e8f723e */ /* 0x000fe200000010ff */
[----:B------:R-:W-:Y:S01]  /*b020*/  IMAD.MOV.U32 R115, RZ, RZ, R119 ;  /* 0x000000ffff737224 */ /* 0x000fe200078e0077 */
[----:B------:R-:W-:Y:S01]  /*b030*/  F2FP.BF16.F32.PACK_AB R137, R32, R137 ;  /* 0x000000892089723e */ /* 0x000fe200000010ff */
[----:B--2---:R-:W-:Y:S01]  /*b040*/  FADD.FTZ R5, R52, R5 ;  /* 0x0000000534057221 */ /* 0x004fe20000010000 */
        /* <DEDUP_REMOVED lines=49> */
[----:B------:R-:W-:Y:S01]  /*b360*/  IMAD.MOV.U32 R88, RZ, RZ, R119 ;  /* 0x000000ffff587224 */ /* 0x000fe200078e0077 */
[----:B---3--:R-:W-:Y:S06]  /*b370*/  @!P2 BRA `(.L_x_12481) ;  /* 0x000000280048a947 */ /* 0x008fec0003800000 */
        /* <DEDUP_REMOVED lines=19> */
[----:B------:R-:W-:-:S07]  /*b4b0*/  CS2R R88, SRZ ;  /* 0x0000000000587805 */ /* 0x000fce000001ff00 */
.L_x_12491:
        /* <DEDUP_REMOVED lines=10> */
.L_x_12483:
[----:B------:R-:W-:Y:S01]  /*b560*/  IMAD R0, R18, 0x8, R2 ;  /* 0x0000000812007824 */ /* 0x000fe200078e0202 */
[----:B------:R-:W-:-:S04]  /*b570*/  SHF.L.U32 R3, R23, 0x1f, RZ ;  /* 0x0000001f17037819 */ /* 0x000fc800000006ff */
[----:B------:R0:W1:Y:S01]  /*b580*/  SYNCS.PHASECHK.TRANS64.TRYWAIT P3, [R0+URZ+0x16830], R3 ;  /* 0x01683003000075a7 */ /* 0x000062000806017f */
[----:B------:R-:W-:Y:S05]  /*b590*/  @!P0 BRA `(.L_x_12484) ;  /* 0x0000000000048947 */ /* 0x000fea0003800000 */
[----:B------:R-:W-:Y:S01]  /*b5a0*/  BPT.TRAP 0x1 ;  /* 0x000000040000795c */ /* 0x000fe20000300000 */
.L_x_12484:
[----:B------:R-:W-:Y:S04]  /*b5b0*/  BSSY B0, `(.L_x_12482) ;  /* 0x0000004000007945 */ /* 0x000fe80003800000 */
[----:B-1----:R-:W-:Y:S05]  /*b5c0*/  @P3 BRA `(.L_x_12485) ;  /* 0x0000000000083947 */ /* 0x002fea0003800000 */
[----:B------:R-:W1:Y:S02]  /*b5d0*/  SYNCS.PHASECHK.TRANS64.TRYWAIT P3, [R0+URZ+0x16830], R3 ;  /* 0x01683003000075a7 */ /* 0x000e64000806017f */
[----:B-1----:R-:W-:Y:S05]  /*b5e0*/  @!P3 BRA `(.L_x_12486) ;  /* 0x000000c000dcb947 */ /* 0x002fea0003800000 */
.L_x_12485:
[----:B------:R-:W-:Y:S05]  /*b5f0*/  BSYNC B0 ;  /* 0x0000000000007941 */ /* 0x000fea0003800000 */
.L_x_12482:
[----:B01----:R-:W2:Y:S01]  /*b600*/  LDL R3, [R1+0xc] ;  /* 0x00000c0001037983 */ /* 0x003ea20000100800 */
[----:B------:R-:W-:Y:S01]  /*b610*/  IMAD.MOV.U32 R21, RZ, RZ, 0x40000040 ;  /* 0x40000040ff157424 */ /* 0x000fe200078e00ff */
[----:B------:R-:W-:Y:S05]  /*b620*/  WARPSYNC.ALL ;  /* 0x0000000000007948 */ /* 0x000fea0003800000 */
[----:B------:R-:W-:Y:S01]  /*b630*/  R2UR UR15, R21 ;  /* 0x00000000150f72ca */ /* 0x000fe200000e0000 */
[----:B------:R-:W0:Y:S01]  /*b640*/  S2R R0, SR_TID.X ;  /* 0x0000000000007919 */ /* 0x000e220000002100 */
[----:B------:R-:W-:Y:S01]  /*b650*/  IMAD.MOV.U32 R27, RZ, RZ, 0x40000040 ;  /* 0x40000040ff1b7424 */ /* 0x000fe200078e00ff */
[----:B------:R-:W-:Y:S01]  /*b660*/  R2UR UR4, R6 ;  /* 0x00000000060472ca */ /* 0x000fe200000e0000 */
[----:B------:R-:W-:Y:S01]  /*b670*/  IMAD.MOV.U32 R25, RZ, RZ, 0x40000040 ;  /* 0x40000040ff197424 */ /* 0x000fe200078e00ff */
[----:B------:R-:W-:-:S02]  /*b680*/  R2UR UR5, R7 ;  /* 0x00000000070572ca */ /* 0x000fc400000e0000 */
[----:B0-----:R-:W-:-:S05]  /*b690*/  SHF.R.U32.HI R0, RZ, 0x7, R0 ;  /* 0x00000007ff007819 */ /* 0x001fca0000011600 */
[----:B------:R-:W-:Y:S01]  /*b6a0*/  VIADD R0, R0, 0x8 ;  /* 0x0000000800007836 */ /* 0x000fe20000000000 */
[----:B------:R-:W-:Y:S02]  /*b6b0*/  R2UR UR7, R27 ;  /* 0x000000001b0772ca */ /* 0x000fe400000e0000 */
[----:B------:R-:W-:Y:S02]  /*b6c0*/  R2UR UR11, R25 ;  /* 0x00000000190b72ca */ /* 0x000fe400000e0000 */
[----:B------:R-:W-:Y:S01]  /*b6d0*/  R2UR UR19, R27 ;  /* 0x000000001b1372ca */ /* 0x000fe200000e0000 */
[----:B------:R0:W-:Y:S01]  /*b6e0*/  BAR.SYNC.DEFER_BLOCKING R0, 0x100 ;  /* 0x000400000000751d */ /* 0x0001e20000010000 */
[----:B--2---:R-:W-:-:S04]  /*b6f0*/  IMAD R26, R18, 0x400, R3 ;  /* 0x00000400121a7824 */ /* 0x004fc800078e0203 */
[----:B------:R-:W-:-:S05]  /*b700*/  VIADD R20, R26, 0x4 ;  /* 0x000000041a147836 */ /* 0x000fca0000000000 */
[----:B------:R-:W-:Y:S02]  /*b710*/  R2UR UR14, R20 ;  /* 0x00000000140e72ca */ /* 0x000fe400000e0000 */
[----:B------:R-:W2:Y:S01]  /*b720*/  LDL.64 R20, [R1] ;  /* 0x0000000001147983 */ /* 0x000ea20000100a00 */
[C---:B------:R-:W-:Y:S01]  /*b730*/  R2UR UR6, R26.reuse ;  /* 0x000000001a0672ca */ /* 0x040fe200000e0000 */
[C---:B------:R-:W-:Y:S02]  /*b740*/  VIADD R24, R26.reuse, 0x2 ;  /* 0x000000021a187836 */ /* 0x040fe40000000000 */
[----:B------:R-:W-:-:S03]  /*b750*/  VIADD R26, R26, 0x6 ;  /* 0x000000061a1a7836 */ /* 0x000fc60000000000 */
[----:B------:R-:W-:Y:S02]  /*b760*/  R2UR UR10, R24 ;  /* 0x00000000180a72ca */ /* 0x000fe400000e0000 */
[----:B------:R-:W-:Y:S02]  /*b770*/  R2UR UR18, R26 ;  /* 0x000000001a1272ca */ /* 0x000fe400000e0000 */
[----:B------:R-:W-:-:S06]  /*b780*/  WARPGROUP.ARRIVE ;  /* 0x00000000000079c5 */ /* 0x000fcc0000000000 */
[----:B------:R-:W-:Y:S01]  /*b790*/  HGMMA.64x128x16.F32.BF16 R24, gdesc[UR4], RZ, !UPT, gsb0 ;  /* 0x01e00000041879f0 */ /* 0x000fe2000c0018ff */
[----:B------:R-:W-:Y:S02]  /*b7a0*/  R2UR UR12, R12 ;  /* 0x000000000c0c72ca */ /* 0x000fe400000e0000 */
[----:B------:R-:W-:Y:S01]  /*b7b0*/  R2UR UR13, R13 ;  /* 0x000000000d0d72ca */ /* 0x000fe200000e0000 */
[----:B------:R-:W-:Y:S02]  /*b7c0*/  WARPGROUP.DEPBAR.LE gsb0, 0x0 ;  /* 0x00008000000079c5 */ /* 0x000fe40000010000 */
[----:B------:R-:W-:Y:S01]  /*b7d0*/  WARPGROUP.ARRIVE ;  /* 0x00000000000079c5 */ /* 0x000fe20000000000 */
[----:B--2---:R-:W-:Y:S02]  /*b7e0*/  R2UR UR8, R20 ;  /* 0x00000000140872ca */ /* 0x004fe400000e0000 */
[----:B------:R-:W-:-:S13]  /*b7f0*/  R2UR UR9, R21 ;  /* 0x00000000150972ca */ /* 0x000fda00000e0000 */
        /* <DEDUP_REMOVED lines=13> */
.L_x_12488:
[----:B------:R-:W-:Y:S01]  /*b8d0*/  SHF.L.U32 R0, R8, 0x1f, RZ ;  /* 0x0000001f08007819 */ /* 0x000fe200000006ff */
[----:B------:R-:W-:-:S04]  /*b8e0*/  IMAD R3, R154, 0x8, R2 ;  /* 0x000000089a037824 */ /* 0x000fc800078e0202 */
[----:B------:R0:W1:Y:S01]  /*b8f0*/  SYNCS.PHASECHK.TRANS64.TRYWAIT P2, [R3+URZ+0x16850], R0 ;  /* 0x01685000030075a7 */ /* 0x000062000804017f */
[----:B------:R-:W-:Y:S05]  /*b900*/  @!P0 BRA `(.L_x_12489) ;  /* 0x0000000000048947 */ /* 0x000fea0003800000 */
[----:B------:R-:W-:Y:S01]  /*b910*/  BPT.TRAP 0x1 ;  /* 0x000000040000795c */ /* 0x000fe20000300000 */
.L_x_12489:
[----:B-1----:R-:W-:Y:S05]  /*b920*/  @P2 BRA `(.L_x_12487) ;  /* 0x0000000000082947 */ /* 0x002fea0003800000 */
[----:B------:R-:W1:Y:S02]  /*b930*/  SYNCS.PHASECHK.TRANS64.TRYWAIT P2, [R3+URZ+0x16850], R0 ;  /* 0x01685000030075a7 */ /* 0x000e64000804017f */
[----:B-1----:R-:W-:Y:S05]  /*b940*/  @!P2 BRA `(.L_x_12490) ;  /* 0x000000c00018a947 */ /* 0x002fea0003800000 */
.L_x_12487:
[----:B01----:R-:W-:Y:S01]  /*b950*/  VIADD R0, R2, 0x400 ;  /* 0x0000040002007836 */ /* 0x003fe20000000000 */
[----:B------:R-:W2:Y:S01]  /*b960*/  LDL R3, [R1+0x28] ;  /* 0x0000280001037983 */ /* 0x000ea20000100800 */
[----:B------:R-:W-:Y:S01]  /*b970*/  IMAD.MOV.U32 R9, RZ, RZ, 0x40000040 ;  /* 0x40000040ff097424 */ /* 0x000fe200078e00ff */
[----:B------:R-:W-:Y:S05]  /*b980*/  WARPSYNC.ALL ;  /* 0x0000000000007948 */ /* 0x000fea0003800000 */
[----:B------:R-:W-:Y:S01]  /*b990*/  SHF.R.U32.HI R0, RZ, 0x4, R0 ;  /* 0x00000004ff007819 */ /* 0x000fe20000011600 */
[----:B------:R-:W-:Y:S01]  /*b9a0*/  WARPGROUP.ARRIVE ;  /* 0x00000000000079c5 */ /* 0x000fe20000000000 */
[----:B------:R-:W-:Y:S01]  /*b9b0*/  R2UR UR7, R9 ;  /* 0x00000000090772ca */ /* 0x000fe200000e0000 */
[----:B------:R-:W-:Y:S01]  /*b9c0*/  IMAD.MOV.U32 R21, RZ, RZ, 0x40000040 ;  /* 0x40000040ff157424 */ /* 0x000fe200078e00ff */
[----:B------:R-:W-:Y:S01]  /*b9d0*/  LOP3.LUT R0, R0, 0x3fff, RZ, 0xc0, !PT ;  /* 0x00003fff00007812 */ /* 0x000fe200078ec0ff */
[----:B------:R-:W-:-:S04]  /*b9e0*/  ULDC UR4, c[0x0][0x988] ;  /* 0x0002620000047ab9 */ /* 0x000fc80000000800 */
[----:B------:R-:W-:-:S05]  /*b9f0*/  IMAD R8, R154, 0x400, R0 ;  /* 0x000004009a087824 */ /* 0x000fca00078e0200 */
[----:B------:R-:W-:-:S13]  /*ba00*/  R2UR UR6, R8 ;  /* 0x00000000080672ca */ /* 0x000fda00000e0000 */
[----:B------:R-:W-:Y:S03]  /*ba10*/  HGMMA.64x64x16.F32.BF16 R88, R148, gdesc[UR4].tnspB, R88, gsb0 ;  /* 0x40e0000494587df0 */ /* 0x000fe60008001858 */
[----:B------:R-:W-:Y:S02]  /*ba20*/  WARPGROUP.DEPBAR.LE gsb0, 0x0 ;  /* 0x00008000000079c5 */ /* 0x000fe40000010000 */
[----:B------:R-:W3:Y:S04]  /*ba30*/  LDL R149, [R1+0x18] ;  /* 0x0000180001957983 */ /* 0x000ee80000100800 */
[----:B------:R-:W3:Y:S04]  /*ba40*/  LDL R150, [R1+0x10] ;  /* 0x0000100001967983 */ /* 0x000ee80000100800 */
[----:B------:R-:W4:Y:S01]  /*ba50*/  LDL R151, [R1+0x24] ;  /* 0x0000240001977983 */ /* 0x000f220000100800 */
[----:B------:R-:W-:Y:S01]  /*ba60*/  IMAD.MOV.U32 R0, RZ, RZ, -0x80 ;  /* 0xffffff80ff007424 */ /* 0x000fe200078e00ff */
[----:B------:R-:W-:Y:S01]  /*ba70*/  R2UR UR7, R21 ;  /* 0x00000000150772ca */ /* 0x000fe200000e0000 */
[----:B------:R-:W-:Y:S01]  /*ba80*/  VIADD R20, R8, 0x80 ;  /* 0x0000008008147836 */ /* 0x000fe20000000000 */
[----:B------:R-:W-:Y:S01]  /*ba90*/  WARPGROUP.ARRIVE ;  /* 0x00000000000079c5 */ /* 0x000fe20000000000 */
[----:B------:R-:W-:-:S02]  /*baa0*/  IMAD R0, R152, R0, 0x1 ;  /* 0x0000000198007424 */ /* 0x000fc400078e0200 */
[----:B------:R-:W-:Y:S01]  /*bab0*/  IMAD.MOV.U32 R21, RZ, RZ, 0x40000040 ;  /* 0x40000040ff157424 */ /* 0x000fe200078e00ff */
[----:B------:R-:W-:Y:S01]  /*bac0*/  R2UR UR6, R20 ;  /* 0x00000000140672ca */ /* 0x000fe200000e0000 */
[----:B------:R-:W-:Y:S02]  /*bad0*/  IMAD R0, R153, 0xc0, R0 ;  /* 0x000000c099007824 */ /* 0x000fe400078e0200 */
[----:B------:R-:W-:-:S10]  /*bae0*/  VIADD R20, R8, 0x100 ;  /* 0x0000010008147836 */ /* 0x000fd40000000000 */
        /* <DEDUP_REMOVED lines=15> */
[----:B------:R-:W-:Y:S02]  /*bbe0*/  R2UR UR7, R21 ;  /* 0x00000000150772ca */ /* 0x000fe400000e0000 */
[----:B------:R-:W-:Y:S01]  /*bbf0*/  R2UR UR6, R20 ;  /* 0x00000000140672ca */ /* 0x000fe200000e0000 */
[----:B------:R-:W-:Y:S02]  /*bc00*/  WARPGROUP.DEPBAR.LE gsb0, 0x0 ;  /* 0x00008000000079c5 */ /* 0x000fe40000010000 */
[----:B------:R-:W-:-:S10]  /*bc10*/  WARPGROUP.ARRIVE ;  /* 0x00000000000079c5 */ /* 0x000fd40000000000 */
[----:B------:R-:W-:Y:S01]  /*bc20*/  HGMMA.64x64x16.F32.BF16 R88, R132, gdesc[UR4].tnspB, R88, gsb0 ;  /* 0x40e0000484587df0 */ /* 0x000fe20008001858 */
[----:B---3--:R-:W-:-:S05]  /*bc30*/  IADD3 R0, -R150, R0, R149 ;  /* 0x0000000096007210 */ /* 0x008fca0007ffe195 */
[----:B----4-:R-:W-:-:S04]  /*bc40*/  IMAD R0, R151, -0x2, R0 ;  /* 0xfffffffe97007824 */ /* 0x010fc800078e0200 */
[----:B--2---:R-:W-:-:S05]  /*bc50*/  IMAD.IADD R9, R3, 0x1, R0 ;  /* 0x0000000103097824 */ /* 0x004fca00078e0200 */
        /* <DEDUP_REMOVED lines=23> */
[----:B------:R-:W-:Y:S01]  /*bdd0*/  FMNMX.FTZ R0, R36, R0, !PT ;  /* 0x0000000024007209 */ /* 0x000fe20007810000 */
[----:B------:R-:W-:-:S02]  /*bde0*/  WARPGROUP.DEPBAR.LE gsb0, 0x0 ;  /* 0x00008000000079c5 */ /* 0x000fc40000010000 */
[----:B------:R-:W-:Y:S01]  /*bdf0*/  ISETP.GT.AND P3, PT, R9, 0x21, PT ;  /* 0x000000210900780c */ /* 0x000fe20003f64270 */
[----:B------:R-:W-:Y:S01]  /*be00*/  WARPGROUP.ARRIVE ;  /* 0x00000000000079c5 */ /* 0x000fe20000000000 */
        /* <DEDUP_REMOVED lines=74> */
[----:B------:R-:W-:Y:S01]  /*c2b0*/  FSEL R26, R26, -INF , P3 ;  /* 0xff8000001a1a7808 */ /* 0x000fe20001800000 */
[----:B------:R-:W0:Y:S01]  /*c2c0*/  SHFL.BFLY PT, R3, R0, 0x2, 0x1f ;  /* 0x0c401f0000037f89 */ /* 0x000e2200000e0000 */
[----:B------:R-:W-:Y:S02]  /*c2d0*/  ISETP.GT.AND P3, PT, R9, 0x8, PT ;  /* 0x000000080900780c */ /* 0x000fe40003f64270 */
        /* <DEDUP_REMOVED lines=8> */
[----:B------:R-:W-:Y:S02]  /*c360*/  FSEL R35, R35, -INF , P4 ;  /* 0xff80000023237808 */ /* 0x000fe40002000000 */
[C---:B------:R-:W-:Y:S02]  /*c370*/  ISETP.GT.AND P4, PT, R9.reuse, 0x19, PT ;  /* 0x000000190900780c */ /* 0x040fe40003f84270 */
[----:B------:R-:W-:Y:S02]  /*c380*/  FSEL R38, R38, -INF , P3 ;  /* 0xff80000026267808 */ /* 0x000fe40001800000 */
[----:B0-----:R-:W-:Y:S02]  /*c390*/  FMNMX.FTZ R3, R0, R3, !PT ;  /* 0x0000000300037209 */ /* 0x001fe40007810000 */
[----:B------:R-:W-:Y:S02]  /*c3a0*/  ISETP.GT.AND P3, PT, R9, 0x20, PT ;  /* 0x000000200900780c */ /* 0x000fe40003f64270 */
[----:B------:R-:W-:Y:S01]  /*c3b0*/  FSEL R39, R39, -INF , P4 ;  /* 0xff80000027277808 */ /* 0x000fe20002000000 */
[----:B------:R-:W0:Y:S01]  /*c3c0*/  SHFL.BFLY PT, R0, R3, 0x1, 0x1f ;  /* 0x0c201f0003007f89 */ /* 0x000e2200000e0000 */
        /* <DEDUP_REMOVED lines=12> */
[----:B0-----:R-:W-:Y:S01]  /*c490*/  FMNMX.FTZ R3, R3, R0, !PT ;  /* 0x0000000003037209 */ /* 0x001fe20007810000 */
[----:B------:R-:W-:Y:S01]  /*c4a0*/  IMAD.U32 R0, RZ, RZ, UR4 ;  /* 0x00000004ff007e24 */ /* 0x000fe2000f8e00ff */
[----:B------:R-:W-:-:S02]  /*c4b0*/  ISETP.GT.AND P4, PT, R9, 0x39, PT ;  /* 0x000000390900780c */ /* 0x000fc40003f84270 */
[C---:B------:R-:W-:Y:S01]  /*c4c0*/  FSETP.NEU.FTZ.AND P2, PT, R3.reuse, -INF , PT ;  /* 0xff8000000300780b */ /* 0x040fe20003f5d000 */
[-C--:B------:R-:W-:Y:S01]  /*c4d0*/  FMUL.FTZ R21, R3, R0.reuse ;  /* 0x0000000003157220 */ /* 0x080fe20000410000 */
[----:B------:R-:W-:Y:S02]  /*c4e0*/  FSEL R54, R54, -INF , P3 ;  /* 0xff80000036367808 */ /* 0x000fe40001800000 */
[----:B------:R-:W-:Y:S02]  /*c4f0*/  ISETP.GT.AND P3, PT, R9, 0x40, PT ;  /* 0x000000400900780c */ /* 0x000fe40003f64270 */
[----:B------:R-:W-:Y:S02]  /*c500*/  FSEL R21, R21, RZ, P2 ;  /* 0x000000ff15157208 */ /* 0x000fe40001000000 */
[----:B------:R-:W-:Y:S02]  /*c510*/  FSEL R55, R55, -INF , P4 ;  /* 0xff80000037377808 */ /* 0x000fe40002000000 */
[----:B------:R-:W-:Y:S01]  /*c520*/  ISETP.GT.AND P4, PT, R9, 0x41, PT ;  /* 0x000000410900780c */ /* 0x000fe20003f84270 */
        /* <DEDUP_REMOVED lines=21> */
[----:B------:R-:W-:Y:S01]  /*c680*/  MUFU.EX2 R28, R37 ;  /* 0x00000025001c7308 */ /* 0x000fe20000000800 */
[----:B------:R-:W-:Y:S01]  /*c690*/  FMNMX.FTZ R29, R35, R29, !PT ;  /* 0x0000001d231d7209 */ /* 0x000fe20007810000 */
[-CC-:B------:R-:W-:Y:S01]  /*c6a0*/  FFMA.FTZ R48, R65, R0.reuse, -R21.reuse ;  /* 0x0000000041307223 */ /* 0x180fe20000010815 */
[----:B------:R-:W-:Y:S01]  /*c6b0*/  FSEL R62, R62, -INF , P3 ;  /* 0xff8000003e3e7808 */ /* 0x000fe20001800000 */
[-CC-:B------:R-:W-:Y:S01]  /*c6c0*/  FFMA.FTZ R49, R49, R0.reuse, -R21.reuse ;  /* 0x0000000031317223 */ /* 0x180fe20000010815 */
        /* <DEDUP_REMOVED lines=27> */
[----:B------:R0:W-:Y:S01]  /*c880*/  MUFU.EX2 R32, R45 ;  /* 0x0000002d00207308 */ /* 0x0001e20000000800 */
[----:B------:R-:W-:Y:S01]  /*c890*/  FMNMX.FTZ R33, R51, R33, !PT ;  /* 0x0000002133217209 */ /* 0x000fe20007810000 */
[----:B------:R-:W-:Y:S01]  /*c8a0*/  FFMA.FTZ R84, R84, R0, -R21 ;  /* 0x0000000054547223 */ /* 0x000fe20000010815 */
[----:B------:R-:W-:-:S02]  /*c8b0*/  FSEL R70, R70, -INF , P3 ;  /* 0xff80000046467808 */ /* 0x000fc40001800000 */
[----:B------:R-:W-:Y:S02]  /*c8c0*/  FMNMX.FTZ R33, R54, R33, !PT ;  /* 0x0000002136217209 */ /* 0x000fe40007810000 */
[----:B------:R-:W-:Y:S01]  /*c8d0*/  ISETP.GT.AND P3, PT, R9, 0x60, PT ;  /* 0x000000600900780c */ /* 0x000fe20003f64270 */
[----:B------:R-:W-:Y:S01]  /*c8e0*/  MUFU.EX2 R24, R24 ;  /* 0x0000001800187308 */ /* 0x000fe20000000800 */
[----:B------:R-:W-:Y:S01]  /*c8f0*/  FMNMX.FTZ R33, R55, R33, !PT ;  /* 0x0000002137217209 */ /* 0x000fe20007810000 */
[----:B0-----:R-:W-:Y:S01]  /*c900*/  FFMA.FTZ R45, R64, R0, -R21 ;  /* 0x00000000402d7223 */ /* 0x001fe20000010815 */
[----:B------:R-:W-:Y:S02]  /*c910*/  FSEL R71, R71, -INF , P4 ;  /* 0xff80000047477808 */ /* 0x000fe40002000000 */
[----:B------:R-:W-:Y:S02]  /*c920*/  FMNMX.FTZ R36, R58, R33, !PT ;  /* 0x000000213a247209 */ /* 0x000fe40007810000 */
[----:B------:R-:W-:Y:S01]  /*c930*/  ISETP.GT.AND P4, PT, R9, 0x61, PT ;  /* 0x000000610900780c */ /* 0x000fe20003f84270 */
[----:B------:R0:W-:Y:S01]  /*c940*/  MUFU.EX2 R33, R49 ;  /* 0x0000003100217308 */ /* 0x0001e20000000800 */
[----:B------:R-:W-:-:S02]  /*c950*/  FMNMX.FTZ R36, R59, R36, !PT ;  /* 0x000000243b247209 */ /* 0x000fc40007810000 */
[----:B------:R-:W-:Y:S02]  /*c960*/  FSEL R74, R74, -INF , P3 ;  /* 0xff8000004a4a7808 */ /* 0x000fe40001800000 */
[----:B------:R-:W-:Y:S02]  /*c970*/  FMNMX.FTZ R36, R62, R36, !PT ;  /* 0x000000243e247209 */ /* 0x000fe40007810000 */
[----:B------:R-:W-:Y:S01]  /*c980*/  ISETP.GT.AND P3, PT, R9, 0x68, PT ;  /* 0x000000680900780c */ /* 0x000fe20003f64270 */
[----:B------:R-:W-:Y:S01]  /*c990*/  MUFU.EX2 R144, R144 ;  /* 0x0000009000907308 */ /* 0x000fe20000000800 */
[----:B------:R-:W-:Y:S01]  /*c9a0*/  FMNMX.FTZ R36, R63, R36, !PT ;  /* 0x000000243f247209 */ /* 0x000fe20007810000 */
[----:B0-----:R-:W-:Y:S01]  /*c9b0*/  FFMA.FTZ R49, R68, R0, -R21 ;  /* 0x0000000044317223 */ /* 0x001fe20000010815 */
[----:B------:R-:W-:Y:S01]  /*c9c0*/  FSEL R75, R75, -INF , P4 ;  /* 0xff8000004b4b7808 */ /* 0x000fe20002000000 */
[----:B------:R-:W0:Y:S01]  /*c9d0*/  S2R R68, SR_TID.X ;  /* 0x0000000000447919 */ /* 0x000e220000002100 */
[----:B------:R-:W-:-:S02]  /*c9e0*/  FMNMX.FTZ R36, R66, R36, !PT ;  /* 0x0000002442247209 */ /* 0x000fc40007810000 */
[----:B------:R-:W-:Y:S01]  /*c9f0*/  ISETP.GT.AND P4, PT, R9, 0x69, PT ;  /* 0x000000690900780c */ /* 0x000fe20003f84270 */
[----:B------:R-:W-:Y:S01]  /*ca00*/  MUFU.EX2 R25, R25 ;  /* 0x0000001900197308 */ /* 0x000fe20000000800 */
[----:B------:R-:W-:Y:S02]  /*ca10*/  FMNMX.FTZ R36, R67, R36, !PT ;  /* 0x0000002443247209 */ /* 0x000fe40007810000 */
[----:B------:R-:W-:Y:S02]  /*ca20*/  FSEL R78, R78, -INF , P3 ;  /* 0xff8000004e4e7808 */ /* 0x000fe40001800000 */
[----:B------:R-:W-:Y:S02]  /*ca30*/  FMNMX.FTZ R36, R70, R36, !PT ;  /* 0x0000002446247209 */ /* 0x000fe40007810000 */
[----:B------:R-:W-:Y:S01]  /*ca40*/  ISETP.GT.AND P3, PT, R9, 0x70, PT ;  /* 0x000000700900780c */ /* 0x000fe20003f64270 */
[----:B------:R-:W-:Y:S01]  /*ca50*/  MUFU.EX2 R146, R146 ;  /* 0x0000009200927308 */ /* 0x000fe20000000800 */
[----:B------:R-:W-:-:S02]  /*ca60*/  FMNMX.FTZ R36, R71, R36, !PT ;  /* 0x0000002447247209 */ /* 0x000fc40007810000 */
[----:B------:R-:W-:Y:S02]  /*ca70*/  FSEL R79, R79, -INF , P4 ;  /* 0xff8000004f4f7808 */ /* 0x000fe40002000000 */
[----:B------:R-:W-:Y:S02]  /*ca80*/  FMNMX.FTZ R36, R74, R36, !PT ;  /* 0x000000244a247209 */ /* 0x000fe40007810000 */
[----:B------:R-:W-:Y:S01]  /*ca90*/  ISETP.GT.AND P4, PT, R9, 0x71, PT ;  /* 0x000000710900780c */ /* 0x000fe20003f84270 */
[----:B------:R-:W-:Y:S01]  /*caa0*/  MUFU.EX2 R140, R140 ;  /* 0x0000008c008c7308 */ /* 0x000fe20000000800 */
[----:B------:R-:W-:Y:S02]  /*cab0*/  FMNMX.FTZ R36, R75, R36, !PT ;  /* 0x000000244b247209 */ /* 0x000fe40007810000 */
[----:B------:R-:W-:Y:S02]  /*cac0*/  FSEL R82, R82, -INF , P3 ;  /* 0xff80000052527808 */ /* 0x000fe40001800000 */
[----:B------:R-:W-:-:S02]  /*cad0*/  FMNMX.FTZ R36, R78, R36, !PT ;  /* 0x000000244e247209 */ /* 0x000fc40007810000 */
[----:B------:R-:W-:Y:S01]  /*cae0*/  ISETP.GT.AND P3, PT, R9, 0x78, PT ;  /* 0x000000780900780c */ /* 0x000fe20003f64270 */
[----:B------:R1:W-:Y:S01]  /*caf0*/  MUFU.EX2 R29, R41 ;  /* 0x00000029001d7308 */ /* 0x0003e20000000800 */
[----:B------:R-:W-:Y:S02]  /*cb00*/  FMNMX.FTZ R36, R79, R36, !PT ;  /* 0x000000244f247209 */ /* 0x000fe40007810000 */
[----:B------:R-:W-:Y:S02]  /*cb10*/  FSEL R83, R83, -INF , P4 ;  /* 0xff80000053537808 */ /* 0x000fe40002000000 */
[----:B------:R-:W-:Y:S02]  /*cb20*/  FMNMX.FTZ R36, R82, R36, !PT ;  /* 0x0000002452247209 */ /* 0x000fe40007810000 */
[----:B------:R-:W-:Y:S01]  /*cb30*/  ISETP.GT.AND P4, PT, R9, 0x79, PT ;  /* 0x000000790900780c */ /* 0x000fe20003f84270 */
[----:B------:R-:W-:Y:S01]  /*cb40*/  MUFU.EX2 R142, R142 ;  /* 0x0000008e008e7308 */ /* 0x000fe20000000800 */
[----:B------:R-:W-:Y:S01]  /*cb50*/  FSEL R86, R86, -INF , P3 ;  /* 0xff80000056567808 */ /* 0x000fe20001800000 */
[--C-:B-1----:R-:W-:Y:S01]  /*cb60*/  FFMA.FTZ R41, R57, R0, -R21.reuse ;  /* 0x0000000039297223 */ /* 0x102fe20000010815 */
[----:B------:R-:W-:Y:S01]  /*cb70*/  FMNMX.FTZ R36, R83, R36, !PT ;  /* 0x0000002453247209 */ /* 0x000fe20007810000 */
[----:B------:R-:W-:Y:S01]  /*cb80*/  FFMA.FTZ R57, R76, R0, -R21 ;  /* 0x000000004c397223 */ /* 0x000fe20000010815 */
[----:B------:R-:W-:-:S02]  /*cb90*/  FSEL R87, R87, -INF , P4 ;  /* 0xff80000057577808 */ /* 0x000fc40002000000 */
[----:B------:R-:W-:Y:S01]  /*cba0*/  FMNMX.FTZ R9, R86, R36, !PT ;  /* 0x0000002456097209 */ /* 0x000fe20007810000 */
[----:B------:R-:W-:Y:S01]  /*cbb0*/  VIADD R36, R8, 0x280 ;  /* 0x0000028008247836 */ /* 0x000fe20000000000 */
[----:B------:R-:W-:Y:S01]  /*cbc0*/  FSEL R64, R3, RZ, P2 ;  /* 0x000000ff03407208 */ /* 0x000fe20001000000 */
[----:B------:R-:W-:Y:S01]  /*cbd0*/  MUFU.EX2 R136, R136 ;  /* 0x0000008800887308 */ /* 0x000fe20000000800 */
[----:B------:R-:W-:Y:S02]  /*cbe0*/  FMNMX.FTZ R9, R87, R9, !PT ;  /* 0x0000000957097209 */ /* 0x000fe40007810000 */
[----:B------:R-:W-:Y:S01]  /*cbf0*/  R2UR UR6, R36 ;  /* 0x00000000240672ca */ /* 0x000fe200000e0000 */
[----:B------:R-:W-:Y:S01]  /*cc00*/  FADD.FTZ R64, -R64, R15 ;  /* 0x0000000f40407221 */ /* 0x000fe20000010100 */
[----:B0-----:R-:W-:Y:S01]  /*cc10*/  SHF.R.U32.HI R135, RZ, 0x7, R68 ;  /* 0x00000007ff877819 */ /* 0x001fe20000011644 */
[----:B------:R-:W0:Y:S01]  /*cc20*/  SHFL.BFLY PT, R37, R9, 0x2, 0x1f ;  /* 0x0c401f0009257f89 */ /* 0x000e2200000e0000 */
[-C--:B------:R-:W-:Y:S01]  /*cc30*/  FFMA.FTZ R36, R77, R0.reuse, -R21 ;  /* 0x000000004d247223 */ /* 0x080fe20000010815 */
[----:B------:R-:W-:Y:S01]  /*cc40*/  FMUL.FTZ R15, R64, R0 ;  /* 0x00000000400f7220 */ /* 0x000fe20000410000 */
[----:B------:R-:W-:Y:S08]  /*cc50*/  MUFU.EX2 R138, R138 ;  /* 0x0000008a008a7308 */ /* 0x000ff00000000800 */
[----:B------:R-:W1:Y:S08]  /*cc60*/  MUFU.EX2 R15, R15 ;  /* 0x0000000f000f7308 */ /* 0x000e700000000800 */
[----:B------:R-:W-:Y:S01]  /*cc70*/  MUFU.EX2 R40, R40 ;  /* 0x0000002800287308 */ /* 0x000fe20000000800 */
[----:B0-----:R-:W-:Y:S01]  /*cc80*/  FMNMX.FTZ R9, R9, R37, !PT ;  /* 0x0000002509097209 */ /* 0x001fe20007810000 */
[----:B------:R-:W-:-:S06]  /*cc90*/  IMAD.MOV.U32 R37, RZ, RZ, 0x40000040 ;  /* 0x40000040ff257424 */ /* 0x000fcc00078e00ff */
[----:B------:R-:W-:Y:S01]  /*cca0*/  MUFU.EX2 R132, R132 ;  /* 0x0000008400847308 */ /* 0x000fe20000000800 */
[----:B-1----:R-:W-:Y:S01]  /*ccb0*/  FFMA.FTZ R5, R15, R5, R148 ;  /* 0x000000050f057223 */ /* 0x002fe20000010094 */
[----:B------:R-:W0:Y:S01]  /*ccc0*/  SHFL.BFLY PT, R61, R9, 0x1, 0x1f ;  /* 0x0c201f00093d7f89 */ /* 0x000e2200000e0000 */
[----:B------:R-:W-:Y:S01]  /*ccd0*/  R2UR UR7, R37 ;  /* 0x00000000250772ca */ /* 0x000fe200000e0000 */
[----:B------:R-:W-:Y:S01]  /*cce0*/  FFMA.FTZ R37, R80, R0, -R21 ;  /* 0x0000000050257223 */ /* 0x000fe20000010815 */
[----:B------:R-:W-:-:S03]  /*ccf0*/  FADD.FTZ R5, R20, R5 ;  /* 0x0000000514057221 */ /* 0x000fc60000010000 */
[----:B------:R-:W-:Y:S01]  /*cd00*/  MUFU.EX2 R41, R41 ;  /* 0x0000002900297308 */ /* 0x000fe20000000800 */
[----:B------:R-:W-:-:S07]  /*cd10*/  FADD.FTZ R5, R150, R5 ;  /* 0x0000000596057221 */ /* 0x000fce0000010000 */
[----:B------:R-:W-:Y:S01]  /*cd20*/  HGMMA.64x64x16.F32.BF16 R88, R128, gdesc[UR4].tnspB, R88, gsb0 ;  /* 0x40e0000480587df0 */ /* 0x000fe20008001858 */
[----:B------:R-:W-:Y:S08]  /*cd30*/  MUFU.EX2 R134, R134 ;  /* 0x0000008600867308 */ /* 0x000ff00000000800 */
[----:B------:R-:W-:Y:S01]  /*cd40*/  MUFU.EX2 R44, R44 ;  /* 0x0000002c002c7308 */ /* 0x000fe20000000800 */
[----:B0-----:R-:W-:Y:S01]  /*cd50*/  FMNMX.FTZ R9, R9, R61, !PT ;  /* 0x0000003d09097209 */ /* 0x001fe20007810000 */
[----:B------:R-:W-:-:S03]  /*cd60*/  FFMA.FTZ R21, R85, R0, -R21 ;  /* 0x0000000055157223 */ /* 0x000fc60000010815 */
[C---:B------:R-:W-:Y:S01]  /*cd70*/  FSETP.NEU.FTZ.AND P2, PT, R9.reuse, -INF , PT ;  /* 0xff8000000900780b */ /* 0x040fe20003f5d000 */
[----:B------:R-:W-:Y:S02]  /*cd80*/  FMUL.FTZ R65, R9, R0 ;  /* 0x0000000009417220 */ /* 0x000fe40000410000 */
[----:B------:R-:W-:Y:S03]  /*cd90*/  MUFU.EX2 R45, R45 ;  /* 0x0000002d002d7308 */ /* 0x000fe60000000800 */
[----:B------:R-:W-:-:S05]  /*cda0*/  FSEL R65, R65, RZ, P2 ;  /* 0x000000ff41417208 */ /* 0x000fca0001000000 */
[-CC-:B------:R-:W-:Y:S01]  /*cdb0*/  FFMA.FTZ R145, R34, R0.reuse, -R65.reuse ;  /* 0x0000000022917223 */ /* 0x180fe20000010841 */
[-CC-:B------:R-:W-:Y:S01]  /*cdc0*/  FFMA.FTZ R34, R39, R0.reuse, -R65.reuse ;  /* 0x0000000027227223 */ /* 0x180fe20000010841 */
[-CC-:B------:R-:W-:Y:S01]  /*cdd0*/  FFMA.FTZ R39, R51, R0.reuse, -R65.reuse ;  /* 0x0000000033277223 */ /* 0x180fe20000010841 */
[-CC-:B------:R-:W-:Y:S01]  /*cde0*/  FFMA.FTZ R149, R26, R0.reuse, -R65.reuse ;  /* 0x000000001a957223 */ /* 0x180fe20000010841 */
[----:B------:R-:W2:Y:S01]  /*cdf0*/  LDL R51, [R1+0x14] ;  /* 0x0000140001337983 */ /* 0x000ea20000100800 */
[-CC-:B------:R-:W-:Y:S01]  /*ce00*/  FFMA.FTZ R64, R27, R0.reuse, -R65.reuse ;  /* 0x000000001b407223 */ /* 0x180fe20000010841 */
[----:B------:R-:W-:Y:S02]  /*ce10*/  VIADD R26, R8, 0x300 ;  /* 0x00000300081a7836 */ /* 0x000fe40000000000 */
[-CC-:B------:R-:W-:Y:S01]  /*ce20*/  FFMA.FTZ R151, R30, R0.reuse, -R65.reuse ;  /* 0x000000001e977223 */ /* 0x180fe20000010841 */
[----:B------:R-:W-:Y:S01]  /*ce30*/  IMAD.MOV.U32 R27, RZ, RZ, 0x40000040 ;  /* 0x40000040ff1b7424 */ /* 0x000fe200078e00ff */
[----:B------:R-:W-:Y:S01]  /*ce40*/  MUFU.EX2 R149, R149 ;  /* 0x0000009500957308 */ /* 0x000fe20000000800 */
[-CC-:B------:R-:W-:Y:S01]  /*ce50*/  FFMA.FTZ R30, R31, R0.reuse, -R65.reuse ;  /* 0x000000001f1e7223 */ /* 0x180fe20000010841 */
[----:B------:R-:W-:Y:S01]  /*ce60*/  R2UR UR6, R26 ;  /* 0x000000001a0672ca */ /* 0x000fe200000e0000 */
[----:B------:R-:W-:Y:S01]  /*ce70*/  VIADD R26, R8, 0x380 ;  /* 0x00000380081a7836 */ /* 0x000fe20000000000 */
[----:B------:R-:W-:Y:S01]  /*ce80*/  R2UR UR7, R27 ;  /* 0x000000001b0772ca */ /* 0x000fe200000e0000 */
[-CC-:B------:R-:W-:Y:S01]  /*ce90*/  FFMA.FTZ R31, R35, R0.reuse, -R65.reuse ;  /* 0x00000000231f7223 */ /* 0x180fe20000010841 */
[----:B------:R-:W-:Y:S01]  /*cea0*/  FSEL R27, R9, RZ, P2 ;  /* 0x000000ff091b7208 */ /* 0x000fe20001000000 */
[-CC-:B------:R-:W-:Y:S01]  /*ceb0*/  FFMA.FTZ R35, R43, R0.reuse, -R65.reuse ;  /* 0x000000002b237223 */ /* 0x180fe20000010841 */
[----:B------:R-:W-:Y:S01]  /*cec0*/  MUFU.EX2 R64, R64 ;  /* 0x0000004000407308 */ /* 0x000fe20000000800 */
[-CC-:B------:R-:W-:Y:S01]  /*ced0*/  FFMA.FTZ R147, R38, R0.reuse, -R65.reuse ;  /* 0x0000000026937223 */ /* 0x180fe20000010841 */
[-CC-:B------:R-:W-:Y:S01]  /*cee0*/  FFMA.FTZ R141, R42, R0.reuse, -R65.reuse ;  /* 0x000000002a8d7223 */ /* 0x180fe20000010841 */
[----:B------:R-:W-:Y:S01]  /*cef0*/  FADD.FTZ R8, -R27, R14 ;  /* 0x0000000e1b087221 */ /* 0x000fe20000010100 */
[----:B------:R-:W-:Y:S01]  /*cf00*/  IMAD.MOV.U32 R27, RZ, RZ, 0x40000040 ;  /* 0x40000040ff1b7424 */ /* 0x000fe200078e00ff */
[----:B------:R-:W-:Y:S01]  /*cf10*/  ISETP.GE.U32.AND P2, PT, R68, 0x180, PT ;  /* 0x000001804400780c */ /* 0x000fe20003f46070 */
[-CC-:B------:R-:W-:Y:S01]  /*cf20*/  FFMA.FTZ R143, R46, R0.reuse, -R65.reuse ;  /* 0x000000002e8f7223 */ /* 0x180fe20000010841 */
[-C--:B------:R-:W-:Y:S01]  /*cf30*/  FMUL.FTZ R8, R8, R0.reuse ;  /* 0x0000000008087220 */ /* 0x080fe20000410000 */
        /* <DEDUP_REMOVED lines=8> */
[----:B------:R-:W3:Y:S01]  /*cfc0*/  MUFU.EX2 R145, R145 ;  /* 0x0000009100917308 */ /* 0x000ee20000000800 */
[----:B------:R-:W-:-:S02]  /*cfd0*/  WARPGROUP.DEPBAR.LE gsb0, 0x0 ;  /* 0x00008000000079c5 */ /* 0x000fc40000010000 */
[----:B------:R-:W-:-:S05]  /*cfe0*/  WARPGROUP.ARRIVE ;  /* 0x00000000000079c5 */ /* 0x000fca0000000000 */
[----:B------:R-:W4:Y:S01]  /*cff0*/  MUFU.EX2 R31, R31 ;  /* 0x0000001f001f7308 */ /* 0x000f220000000800 */
[----:B------:R-:W-:Y:S01]  /*d000*/  HGMMA.64x64x16.F32.BF16 R88, R124, gdesc[UR4].tnspB, R88, gsb0 ;  /* 0x40e000047c587df0 */ /* 0x000fe20008001858 */
[----:B------:R-:W-:Y:S02]  /*d010*/  R2UR UR6, R26 ;  /* 0x000000001a0672ca */ /* 0x000fe400000e0000 */
[----:B------:R-:W-:Y:S01]  /*d020*/  R2UR UR7, R27 ;  /* 0x000000001b0772ca */ /* 0x000fe200000e0000 */
[----:B------:R-:W-:Y:S01]  /*d030*/  FADD.FTZ R27, R24, R5 ;  /* 0x00000005181b7221 */ /* 0x000fe20000010000 */
[----:B------:R-:W-:Y:S02]  /*d040*/  VIADD R5, R135, 0x9 ;  /* 0x0000000987057836 */ /* 0x000fe40000000000 */
[----:B------:R-:W5:Y:S01]  /*d050*/  MUFU.EX2 R147, R147 ;  /* 0x0000009300937308 */ /* 0x000f620000000800 */
[----:B------:R-:W-:Y:S01]  /*d060*/  FADD.FTZ R26, R144, R27 ;  /* 0x0000001b901a7221 */ /* 0x000fe20000010000 */
[----:B0-----:R-:W-:-:S03]  /*d070*/  FFMA.FTZ R27, R8, R4, R149 ;  /* 0x00000004081b7223 */ /* 0x001fc60000010095 */
[----:B------:R-:W-:Y:S01]  /*d080*/  FADD.FTZ R43, R25, R26 ;  /* 0x0000001a192b7221 */ /* 0x000fe20000010000 */
[----:B------:R-:W-:Y:S02]  /*d090*/  FADD.FTZ R42, R64, R27 ;  /* 0x0000001b402a7221 */ /* 0x000fe40000010000 */
[----:B------:R-:W0:Y:S01]  /*d0a0*/  MUFU.EX2 R34, R34 ;  /* 0x0000002200227308 */ /* 0x000e220000000800 */
[----:B------:R-:W-:-:S07]  /*d0b0*/  @!P1 IMAD R47, R18, 0x8, R2 ;  /* 0x00000008122f9824 */ /* 0x000fce00078e0202 */
[----:B------:R-:W0:Y:S08]  /*d0c0*/  MUFU.EX2 R141, R141 ;  /* 0x0000008d008d7308 */ /* 0x000e300000000800 */
[----:B------:R-:W0:Y:S08]  /*d0d0*/  MUFU.EX2 R35, R35 ;  /* 0x0000002300237308 */ /* 0x000e300000000800 */
[----:B------:R-:W0:Y:S08]  /*d0e0*/  MUFU.EX2 R143, R143 ;  /* 0x0000008f008f7308 */ /* 0x000e300000000800 */
[----:B------:R-:W0:Y:S08]  /*d0f0*/  MUFU.EX2 R38, R38 ;  /* 0x0000002600267308 */ /* 0x000e300000000800 */
[----:B------:R-:W0:Y:S08]  /*d100*/  MUFU.EX2 R137, R137 ;  /* 0x0000008900897308 */ /* 0x000e300000000800 */
[----:B------:R-:W0:Y:S08]  /*d110*/  MUFU.EX2 R39, R39 ;  /* 0x0000002700277308 */ /* 0x000e300000000800 */
[----:B------:R-:W0:Y:S01]  /*d120*/  MUFU.EX2 R139, R139 ;  /* 0x0000008b008b7308 */ /* 0x000e220000000800 */
[----:B------:R-:W-:-:S02]  /*d130*/  WARPGROUP.DEPBAR.LE gsb0, 0x0 ;  /* 0x00008000000079c5 */ /* 0x000fc40000010000 */
[----:B------:R-:W-:-:S05]  /*d140*/  WARPGROUP.ARRIVE ;  /* 0x00000000000079c5 */ /* 0x000fca0000000000 */
[----:B------:R-:W0:Y:S01]  /*d150*/  MUFU.EX2 R14, R55 ;  /* 0x00000037000e7308 */ /* 0x000e220000000800 */
[----:B------:R-:W-:Y:S01]  /*d160*/  HGMMA.64x64x16.F32.BF16 R88, R120, gdesc[UR4].tnspB, R88, gsb0 ;  /* 0x40e0000478587df0 */ /* 0x000fe20008001858 */
[----:B------:R-:W-:Y:S01]  /*d170*/  FADD.FTZ R43, R146, R43 ;  /* 0x0000002b922b7221 */ /* 0x000fe20000010000 */
[----:B------:R-:W-:-:S05]  /*d180*/  SEL R5, R5, 0x9, !P2 ;  /* 0x0000000905057807 */ /* 0x000fca0005000000 */
[----:B------:R-:W0:Y:S01]  /*d190*/  MUFU.EX2 R48, R48 ;  /* 0x0000003000307308 */ /* 0x000e220000000800 */
[----:B------:R-:W-:Y:S01]  /*d1a0*/  FADD.FTZ R27, R28, R43 ;  /* 0x0000002b1c1b7221 */ /* 0x000fe20000010000 */
[----:B------:R-:W-:-:S03]  /*d1b0*/  FADD.FTZ R43, R151, R42 ;  /* 0x0000002a972b7221 */ /* 0x000fc60000010000 */
[----:B------:R-:W-:Y:S01]  /*d1c0*/  FADD.FTZ R46, R140, R27 ;  /* 0x0000001b8c2e7221 */ /* 0x000fe20000010000 */
[----:B-1----:R-:W-:Y:S02]  /*d1d0*/  FADD.FTZ R42, R30, R43 ;  /* 0x0000002b1e2a7221 */ /* 0x002fe40000010000 */
[----:B------:R-:W1:Y:S02]  /*d1e0*/  MUFU.EX2 R133, R133 ;  /* 0x0000008500857308 */ /* 0x000e640000000800 */
[----:B---3--:R-:W-:-:S04]  /*d1f0*/  FADD.FTZ R42, R145, R42 ;  /* 0x0000002a912a7221 */ /* 0x008fc80000010000 */
[----:B----4-:R-:W-:Y:S01]  /*d200*/  FADD.FTZ R42, R31, R42 ;  /* 0x0000002a1f2a7221 */ /* 0x010fe20000010000 */
[----:B------:R-:W-:Y:S01]  /*d210*/  @!P1 VIADD R27, R47, 0x16840 ;  /* 0x000168402f1b9836 */ /* 0x000fe20000000000 */
[----:B------:R-:W3:Y:S01]  /*d220*/  MUFU.EX2 R49, R49 ;  /* 0x0000003100317308 */ /* 0x000ee20000000800 */
[----:B------:R-:W-:-:S03]  /*d230*/  @!P1 IMAD R47, R154, 0x8, R2 ;  /* 0x000000089a2f9824 */ /* 0x000fc600078e0202 */
[----:B------:R-:W-:Y:S01]  /*d240*/  @!P1 PRMT R27, RZ, 0x654, R27 ;  /* 0x00000654ff1b9816 */ /* 0x000fe2000000001b */
[-CC-:B------:R-:W-:Y:S01]  /*d250*/  FFMA.FTZ R59, R59, R0.reuse, -R65.reuse ;  /* 0x000000003b3b7223 */ /* 0x180fe20000010841 */
[-CC-:B------:R-:W-:Y:S01]  /*d260*/  FFMA.FTZ R135, R62, R0.reuse, -R65.reuse ;  /* 0x000000003e877223 */ /* 0x180fe20000010841 */
[-CC-:B------:R-:W-:Y:S01]  /*d270*/  FFMA.FTZ R4, R63, R0.reuse, -R65.reuse ;  /* 0x000000003f047223 */ /* 0x180fe20000010841 */
[----:B------:R-:W-:Y:S01]  /*d280*/  MUFU.EX2 R52, R52 ;  /* 0x0000003400347308 */ /* 0x000fe20000000800 */
[----:B------:R-:W-:-:S07]  /*d290*/  FFMA.FTZ R129, R66, R0, -R65 ;  /* 0x0000000042817223 */ /* 0x000fce0000010841 */
[----:B------:R-:W4:Y:S08]  /*d2a0*/  MUFU.EX2 R26, R59 ;  /* 0x0000003b001a7308 */ /* 0x000f300000000800 */
[----:B------:R-:W-:Y:S01]  /*d2b0*/  MUFU.EX2 R53, R53 ;  /* 0x0000003500357308 */ /* 0x000fe20000000800 */
[----:B------:R-:W-:-:S07]  /*d2c0*/  F2FP.BF16.F32.PACK_AB R148, R20, R148 ;  /* 0x000000941494723e */ /* 0x000fce00000010ff */
[----:B------:R-:W-:Y:S01]  /*d2d0*/  MUFU.EX2 R56, R56 ;  /* 0x0000003800387308 */ /* 0x000fe20000000800 */
[----:B------:R-:W-:-:S07]  /*d2e0*/  F2FP.BF16.F32.PACK_AB R150, R24, R150 ;  /* 0x000000961896723e */ /* 0x000fce00000010ff */
[----:B------:R-:W-:Y:S08]  /*d2f0*/  MUFU.EX2 R57, R57 ;  /* 0x0000003900397308 */ /* 0x000ff00000000800 */
[----:B------:R-:W-:Y:S08]  /*d300*/  MUFU.EX2 R36, R36 ;  /* 0x0000002400247308 */ /* 0x000ff00000000800 */
[----:B------:R-:W-:Y:S01]  /*d310*/  MUFU.EX2 R37, R37 ;  /* 0x0000002500257308 */ /* 0x000fe20000000800 */
[----:B------:R-:W-:-:S02]  /*d320*/  WARPGROUP.DEPBAR.LE gsb0, 0x0 ;  /* 0x00008000000079c5 */ /* 0x000fc40000010000 */
[----:B------:R5:W-:Y:S06]  /*d330*/  BAR.ARV R5, 0x100 ;  /* 0x000400050000751d */ /* 0x000bec0000002000 */
[----:B------:R-:W-:Y:S01]  /*d340*/  @!P1 SYNCS.ARRIVE.TRANS64.RED.A1T0 RZ, [R27+URZ], RZ ;  /* 0x000000ff1bff99a7 */ /* 0x000fe2000810043f */
[----:B------:R-:W-:Y:S01]  /*d350*/  MUFU.EX2 R60, R60 ;  /* 0x0000003c003c7308 */ /* 0x000fe20000000800 */
[----:B-----5:R-:W-:-:S04]  /*d360*/  FADD.FTZ R5, R29, R46 ;  /* 0x0000002e1d057221 */ /* 0x020fc80000010000 */
[----:B------:R-:W-:-:S03]  /*d370*/  FADD.FTZ R5, R142, R5 ;  /* 0x000000058e057221 */ /* 0x000fc60000010000 */
[----:B------:R-:W-:Y:S01]  /*d380*/  MUFU.EX2 R61, R84 ;  /* 0x00000054003d7308 */ /* 0x000fe20000000800 */
[----:B------:R-:W-:Y:S01]  /*d390*/  FADD.FTZ R43, R32, R5 ;  /* 0x00000005202b7221 */ /* 0x000fe20000010000 */
[----:B------:R-:W-:-:S03]  /*d3a0*/  FADD.FTZ R5, R147, R42 ;  /* 0x0000002a93057221 */ /* 0x000fc60000010000 */
[----:B------:R-:W-:Y:S01]  /*d3b0*/  FADD.FTZ R46, R136, R43 ;  /* 0x0000002b882e7221 */ /* 0x000fe20000010000 */
[----:B0-----:R-:W-:Y:S01]  /*d3c0*/  FADD.FTZ R42, R34, R5 ;  /* 0x00000005222a7221 */ /* 0x001fe20000010000 */
[----:B------:R-:W-:Y:S01]  /*d3d0*/  @!P1 VIADD R43, R47, 0x16860 ;  /* 0x000168602f2b9836 */ /* 0x000fe20000000000 */
[----:B------:R-:W-:Y:S01]  /*d3e0*/  MUFU.EX2 R21, R21 ;  /* 0x0000001500157308 */ /* 0x000fe20000000800 */
[----:B------:R-:W-:Y:S01]  /*d3f0*/  FADD.FTZ R5, R33, R46 ;  /* 0x0000002e21057221 */ /* 0x000fe20000010000 */
[----:B------:R-:W-:Y:S02]  /*d400*/  FADD.FTZ R42, R141, R42 ;  /* 0x0000002a8d2a7221 */ /* 0x000fe40000010000 */
[----:B------:R-:W-:Y:S01]  /*d410*/  @!P1 PRMT R43, RZ, 0x654, R43 ;  /* 0x00000654ff2b9816 */ /* 0x000fe2000000002b */
[----:B------:R-:W-:Y:S01]  /*d420*/  FADD.FTZ R5, R138, R5 ;  /* 0x000000058a057221 */ /* 0x000fe20000010000 */
[----:B------:R-:W-:Y:S02]  /*d430*/  FADD.FTZ R46, R35, R42 ;  /* 0x0000002a232e7221 */ /* 0x000fe40000010000 */
[----:B------:R0:W-:Y:S02]  /*d440*/  @!P1 SYNCS.ARRIVE.TRANS64.RED.A1T0 RZ, [R43+URZ], RZ ;  /* 0x000000ff2bff99a7 */ /* 0x0001e4000810043f */
[----:B0-----:R-:W-:Y:S01]  /*d450*/  FADD.FTZ R43, R40, R5 ;  /* 0x00000005282b7221 */ /* 0x001fe20000010000 */
[----:B------:R-:W-:-:S03]  /*d460*/  FADD.FTZ R5, R143, R46 ;  /* 0x0000002e8f057221 */ /* 0x000fc60000010000 */
[----:B------:R-:W-:Y:S01]  /*d470*/  FADD.FTZ R50, R132, R43 ;  /* 0x0000002b84327221 */ /* 0x000fe20000010000 */
[----:B------:R-:W-:-:S03]  /*d480*/  FADD.FTZ R46, R38, R5 ;  /* 0x00000005262e7221 */ /* 0x000fc60000010000 */
[----:B------:R-:W-:Y:S01]  /*d490*/  FADD.FTZ R5, R41, R50 ;  /* 0x0000003229057221 */ /* 0x000fe20000010000 */
[----:B------:R-:W-:-:S03]  /*d4a0*/  FADD.FTZ R46, R137, R46 ;  /* 0x0000002e892e7221 */ /* 0x000fc60000010000 */
[----:B------:R-:W-:Y:S01]  /*d4b0*/  FADD.FTZ R5, R134, R5 ;  /* 0x0000000586057221 */ /* 0x000fe20000010000 */
[----:B------:R-:W-:Y:S01]  /*d4c0*/  FADD.FTZ R46, R39, R46 ;  /* 0x0000002e272e7221 */ /* 0x000fe20000010000 */
[----:B------:R-:W0:Y:S02]  /*d4d0*/  MUFU.EX2 R135, R135 ;  /* 0x0000008700877308 */ /* 0x000e240000000800 */
[----:B------:R-:W-:Y:S01]  /*d4e0*/  FADD.FTZ R50, R44, R5 ;  /* 0x000000052c327221 */ /* 0x000fe20000010000 */
[----:B------:R-:W-:Y:S01]  /*d4f0*/  FADD.FTZ R5, R139, R46 ;  /* 0x0000002e8b057221 */ /* 0x000fe20000010000 */
[-C--:B------:R-:W-:Y:S02]  /*d500*/  FFMA.FTZ R27, R67, R0.reuse, -R65 ;  /* 0x00000000431b7223 */ /* 0x080fe40000010841 */
[----:B------:R-:W-:Y:S01]  /*d510*/  FADD.FTZ R47, R45, R50 ;  /* 0x000000322d2f7221 */ /* 0x000fe20000010000 */
[----:B------:R-:W-:Y:S01]  /*d520*/  FADD.FTZ R46, R14, R5 ;  /* 0x000000050e2e7221 */ /* 0x000fe20000010000 */
[----:B------:R-:W5:Y:S02]  /*d530*/  MUFU.EX2 R4, R4 ;  /* 0x0000000400047308 */ /* 0x000f640000000800 */
[----:B------:R-:W-:Y:S01]  /*d540*/  FADD.FTZ R50, R48, R47 ;  /* 0x0000002f30327221 */ /* 0x000fe20000010000 */
[----:B-1----:R-:W-:Y:S01]  /*d550*/  FADD.FTZ R5, R133, R46 ;  /* 0x0000002e85057221 */ /* 0x002fe20000010000 */
[----:B------:R-:W-:-:S04]  /*d560*/  FFMA.FTZ R131, R70, R0, -R65 ;  /* 0x0000000046837223 */ /* 0x000fc80000010841 */
[----:B------:R-:W1:Y:S01]  /*d570*/  MUFU.EX2 R129, R129 ;  /* 0x0000008100817308 */ /* 0x000e620000000800 */
[----:B---3--:R-:W-:Y:S01]  /*d580*/  FADD.FTZ R47, R49, R50 ;  /* 0x00000032312f7221 */ /* 0x008fe20000010000 */
[----:B----4-:R-:W-:Y:S01]  /*d590*/  FADD.FTZ R20, R26, R5 ;  /* 0x000000051a147221 */ /* 0x010fe20000010000 */
[----:B------:R-:W-:-:S05]  /*d5a0*/  FFMA.FTZ R42, R71, R0, -R65 ;  /* 0x00000000472a7223 */ /* 0x000fca0000010841 */
[----:B------:R-:W3:Y:S01]  /*d5b0*/  MUFU.EX2 R27, R27 ;  /* 0x0000001b001b7308 */ /* 0x000ee20000000800 */
[----:B------:R-:W-:Y:S01]  /*d5c0*/  FADD.FTZ R24, R52, R47 ;  /* 0x0000002f34187221 */ /* 0x000fe20000010000 */
[----:B0-----:R-:W-:Y:S01]  /*d5d0*/  FADD.FTZ R5, R135, R20 ;  /* 0x0000001487057221 */ /* 0x001fe20000010000 */
[----:B------:R-:W-:Y:S01]  /*d5e0*/  FFMA.FTZ R125, R74, R0, -R65 ;  /* 0x000000004a7d7223 */ /* 0x000fe20000010841 */
[----:B------:R-:W-:-:S04]  /*d5f0*/  F2FP.BF16.F32.PACK_AB R144, R25, R144 ;  /* 0x000000901990723e */ /* 0x000fc800000010ff */
[----:B------:R-:W0:Y:S01]  /*d600*/  MUFU.EX2 R131, R131 ;  /* 0x0000008300837308 */ /* 0x000e220000000800 */
[----:B------:R-:W-:Y:S01]  /*d610*/  FADD.FTZ R25, R53, R24 ;  /* 0x0000001835197221 */ /* 0x000fe20000010000 */
[----:B-----5:R-:W-:Y:S01]  /*d620*/  FADD.FTZ R24, R4, R5 ;  /* 0x0000000504187221 */ /* 0x020fe20000010000 */
[----:B------:R-:W-:Y:S01]  /*d630*/  FFMA.FTZ R43, R75, R0, -R65 ;  /* 0x000000004b2b7223 */ /* 0x000fe20000010841 */
[----:B------:R-:W-:-:S04]  /*d640*/  F2FP.BF16.F32.PACK_AB R146, R28, R146 ;  /* 0x000000921c92723e */ /* 0x000fc800000010ff */
[----:B------:R-:W4:Y:S01]  /*d650*/  MUFU.EX2 R42, R42 ;  /* 0x0000002a002a7308 */ /* 0x000f220000000800 */
[----:B------:R-:W-:Y:S01]  /*d660*/  FADD.FTZ R28, R56, R25 ;  /* 0x00000019381c7221 */ /* 0x000fe20000010000 */
[----:B-1----:R-:W-:Y:S01]  /*d670*/  FADD.FTZ R24, R129, R24 ;  /* 0x0000001881187221 */ /* 0x002fe20000010000 */
[----:B------:R-:W-:-:S05]  /*d680*/  FFMA.FTZ R127, R78, R0, -R65 ;  /* 0x000000004e7f7223 */ /* 0x000fca0000010841 */
[----:B------:R-:W1:Y:S01]  /*d690*/  MUFU.EX2 R125, R125 ;  /* 0x0000007d007d7308 */ /* 0x000e620000000800 */
[----:B------:R-:W-:Y:S01]  /*d6a0*/  FADD.FTZ R5, R57, R28 ;  /* 0x0000001c39057221 */ /* 0x000fe20000010000 */
[----:B---3--:R-:W-:Y:S01]  /*d6b0*/  FADD.FTZ R24, R27, R24 ;  /* 0x000000181b187221 */ /* 0x008fe20000010000 */
[----:B------:R-:W-:-:S05]  /*d6c0*/  FFMA.FTZ R79, R79, R0, -R65 ;  /* 0x000000004f4f7223 */ /* 0x000fca0000010841 */
[----:B------:R-:W3:Y:S01]  /*d6d0*/  MUFU.EX2 R43, R43 ;  /* 0x0000002b002b7308 */ /* 0x000ee20000000800 */
[----:B------:R-:W-:Y:S01]  /*d6e0*/  FADD.FTZ R28, R36, R5 ;  /* 0x00000005241c7221 */ /* 0x000fe20000010000 */
[----:B0-----:R-:W-:Y:S01]  /*d6f0*/  FADD.FTZ R5, R131, R24 ;  /* 0x0000001883057221 */ /* 0x001fe20000010000 */
[----:B------:R-:W-:-:S05]  /*d700*/  FFMA.FTZ R82, R82, R0, -R65 ;  /* 0x0000000052527223 */ /* 0x000fca0000010841 */
[----:B------:R-:W0:Y:S01]  /*d710*/  MUFU.EX2 R127, R127 ;  /* 0x0000007f007f7308 */ /* 0x000e220000000800 */
[----:B------:R-:W-:Y:S01]  /*d720*/  FADD.FTZ R25, R37, R28 ;  /* 0x0000001c25197221 */ /* 0x000fe20000010000 */
[----:B----4-:R-:W-:Y:S01]  /*d730*/  FADD.FTZ R24, R42, R5 ;  /* 0x000000052a187221 */ /* 0x010fe20000010000 */
[----:B------:R-:W-:-:S05]  /*d740*/  FFMA.FTZ R83, R83, R0, -R65 ;  /* 0x0000000053537223 */ /* 0x000fca0000010841 */
[----:B------:R-:W4:Y:S01]  /*d750*/  MUFU.EX2 R20, R79 ;  /* 0x0000004f00147308 */ /* 0x000f220000000800 */
[----:B------:R-:W-:Y:S01]  /*d760*/  FADD.FTZ R28, R60, R25 ;  /* 0x000000193c1c7221 */ /* 0x000fe20000010000 */
[----:B-1----:R-:W-:Y:S01]  /*d770*/  FADD.FTZ R24, R125, R24 ;  /* 0x000000187d187221 */ /* 0x002fe20000010000 */
[----:B------:R-:W-:-:S05]  /*d780*/  FFMA.FTZ R86, R86, R0, -R65 ;  /* 0x0000000056567223 */ /* 0x000fca0000010841 */
[----:B------:R-:W1:Y:S01]  /*d790*/  MUFU.EX2 R82, R82 ;  /* 0x0000005200527308 */ /* 0x000e620000000800 */
[----:B------:R-:W-:Y:S01]  /*d7a0*/  FADD.FTZ R28, R61, R28 ;  /* 0x0000001c3d1c7221 */ /* 0x000fe20000010000 */
[----:B---3--:R-:W-:Y:S01]  /*d7b0*/  FADD.FTZ R24, R43, R24 ;  /* 0x000000182b187221 */ /* 0x008fe20000010000 */
[----:B------:R-:W-:Y:S01]  /*d7c0*/  FFMA.FTZ R65, R87, R0, -R65 ;  /* 0x0000000057417223 */ /* 0x000fe20000010841 */
[----:B------:R-:W-:-:S04]  /*d7d0*/  F2FP.BF16.F32.PACK_AB R122, R21, R61 ;  /* 0x0000003d157a723e */ /* 0x000fc800000010ff */
[----:B------:R-:W3:Y:S01]  /*d7e0*/  MUFU.EX2 R83, R83 ;  /* 0x0000005300537308 */ /* 0x000ee20000000800 */
[----:B------:R-:W-:Y:S01]  /*d7f0*/  FADD.FTZ R5, R21, R28 ;  /* 0x0000001c15057221 */ /* 0x000fe20000010000 */
[----:B0-----:R-:W-:-:S06]  /*d800*/  FADD.FTZ R21, R127, R24 ;  /* 0x000000187f157221 */ /* 0x001fcc0000010000 */
[----:B------:R-:W0:Y:S01]  /*d810*/  MUFU.EX2 R86, R86 ;  /* 0x0000005600567308 */ /* 0x000e220000000800 */
[----:B----4-:R-:W-:Y:S01]  /*d820*/  FADD.FTZ R21, R20, R21 ;  /* 0x0000001514157221 */ /* 0x010fe20000010000 */
[----:B--2---:R-:W-:-:S06]  /*d830*/  ISETP.GT.AND P2, PT, R152, R51, PT ;  /* 0x000000339800720c */ /* 0x004fcc0003f44270 */
[----:B------:R-:W2:Y:S01]  /*d840*/  MUFU.EX2 R65, R65 ;  /* 0x0000004100417308 */ /* 0x000ea20000000800 */
[----:B-1----:R-:W-:-:S04]  /*d850*/  FADD.FTZ R24, R82, R21 ;  /* 0x0000001552187221 */ /* 0x002fc80000010000 */
[----:B---3--:R-:W-:Y:S01]  /*d860*/  FADD.FTZ R21, R83, R24 ;  /* 0x0000001853157221 */ /* 0x008fe20000010000 */
[----:B------:R-:W-:-:S03]  /*d870*/  F2FP.BF16.F32.PACK_AB R139, R14, R139 ;  /* 0x0000008b0e8b723e */ /* 0x000fc600000010ff */
[----:B0-----:R-:W-:Y:S01]  /*d880*/  FADD.FTZ R21, R86, R21 ;  /* 0x0000001556157221 */ /* 0x001fe20000010000 */
        /* <DEDUP_REMOVED lines=34> */
[----:B--2---:R-:W-:Y:S01]  /*dab0*/  FADD.FTZ R4, R65, R21 ;  /* 0x0000001541047221 */ /* 0x004fe20000010000 */
        /* <DEDUP_REMOVED lines=29> */
[----:B------:R-:W-:Y:S06]  /*dc90*/  @P2 BRA `(.L_x_12491) ;  /* 0xffffffd800082947 */ /* 0x000fec000383ffff */
.L_x_12481:
[----:B------:R-:W-:-:S13]  /*dca0*/  ISETP.GE.AND P2, PT, R152, RZ, PT ;  /* 0x000000ff9800720c */ /* 0x000fda0003f46270 */
[----:B------:R-:W-:Y:S05]  /*dcb0*/  @!P2 BRA `(.L_x_12492) ;  /* 0x0000001c00c0a947 */ /* 0x000fea0003800000 */
[----:B------:R-:W-:Y:S02]  /*dcc0*/  IMAD.MOV.U32 R14, RZ, RZ, R9 ;  /* 0x000000ffff0e7224 */ /* 0x000fe400078e0009 */
[----:B------:R-:W-:Y:S02]  /*dcd0*/  IMAD.MOV.U32 R15, RZ, RZ, R3 ;  /* 0x000000ffff0f7224 */ /* 0x000fe400078e0003 */
[----:B------:R-:W-:Y:S02]  /*dce0*/  IMAD.MOV.U32 R8, RZ, RZ, R23 ;  /* 0x000000ffff087224 */ /* 0x000fe400078e0017 */
[----:B------:R-:W-:-:S07]  /*dcf0*/  IMAD.MOV.U32 R153, RZ, RZ, R18 ;  /* 0x000000ffff997224 */ /* 0x000fce00078e0012 */
.L_x_12502:
        /* <DEDUP_REMOVED lines=10> */
.L_x_12494:
[----:B------:R-:W-:Y:S01]  /*dda0*/  IMAD R0, R18, 0x8, R2 ;  /* 0x0000000812007824 */ /* 0x000fe200078e0202 */
[----:B------:R-:W-:-:S04]  /*ddb0*/  SHF.L.U32 R3, R23, 0x1f, RZ ;  /* 0x0000001f17037819 */ /* 0x000fc800000006ff */
[----:B------:R0:W1:Y:S01]  /*ddc0*/  SYNCS.PHASECHK.TRANS64.TRYWAIT P3, [R0+URZ+0x16830], R3 ;  /* 0x01683003000075a7 */ /* 0x000062000806017f */
[----:B------:R-:W-:Y:S05]  /*ddd0*/  @!P0 BRA `(.L_x_12495) ;  /* 0x0000000000048947 */ /* 0x000fea0003800000 */
[----:B------:R-:W-:Y:S01]  /*dde0*/  BPT.TRAP 0x1 ;  /* 0x000000040000795c */ /* 0x000fe20000300000 */
.L_x_12495:
[----:B------:R-:W-:Y:S04]  /*ddf0*/  BSSY B0, `(.L_x_12493) ;  /* 0x0000004000007945 */ /* 0x000fe80003800000 */
[----:B-1----:R-:W-:Y:S05]  /*de00*/  @P3 BRA `(.L_x_12496) ;  /* 0x0000000000083947 */ /* 0x002fea0003800000 */
[----:B------:R-:W1:Y:S02]  /*de10*/  SYNCS.PHASECHK.TRANS64.TRYWAIT P3, [R0+URZ+0x16830], R3 ;  /* 0x01683003000075a7 */ /* 0x000e64000806017f */
[----:B-1----:R-:W-:Y:S05]  /*de20*/  @!P3 BRA `(.L_x_12497) ;  /* 0x0000009800f4b947 */ /* 0x002fea0003800000 */
.L_x_12496:
[----:B------:R-:W-:Y:S05]  /*de30*/  BSYNC B0 ;  /* 0x0000000000007941 */ /* 0x000fea0003800000 */
.L_x_12493:
        /* <DEDUP_REMOVED lines=45> */
.L_x_12499:
[----:B------:R-:W-:Y:S01]  /*e110*/  SHF.L.U32 R0, R8, 0x1f, RZ ;  /* 0x0000001f08007819 */ /* 0x000fe200000006ff */
[----:B------:R-:W-:-:S04]  /*e120*/  IMAD R3, R153, 0x8, R2 ;  /* 0x0000000899037824 */ /* 0x000fc800078e0202 */
[----:B------:R0:W1:Y:S01]  /*e130*/  SYNCS.PHASECHK.TRANS64.TRYWAIT P2, [R3+URZ+0x16850], R0 ;  /* 0x01685000030075a7 */ /* 0x000062000804017f */
[----:B------:R-:W-:Y:S05]  /*e140*/  @!P0 BRA `(.L_x_12500) ;  /* 0x0000000000048947 */ /* 0x000fea0003800000 */
[----:B------:R-:W-:Y:S01]  /*e150*/  BPT.TRAP 0x1 ;  /* 0x000000040000795c */ /* 0x000fe20000300000 */
.L_x_12500:
[----:B-1----:R-:W-:Y:S05]  /*e160*/  @P2 BRA `(.L_x_12498) ;  /* 0x0000000000082947 */ /* 0x002fea0003800000 */
[----:B------:R-:W1:Y:S02]  /*e170*/  SYNCS.PHASECHK.TRANS64.TRYWAIT P2, [R3+URZ+0x16850], R0 ;  /* 0x01685000030075a7 */ /* 0x000e64000804017f */
[----:B-1----:R-:W-:Y:S05]  /*e180*/  @!P2 BRA `(.L_x_12501) ;  /* 0x000000980030a947 */ /* 0x002fea0003800000 */
.L_x_12498:
[----:B01----:R-:W-:Y:S01]  /*e190*/  VIADD R0, R2, 0x400 ;  /* 0x0000040002007836 */ /* 0x003fe20000000000 */
[----:B------:R-:W-:Y:S05]  /*e1a0*/  WARPSYNC.ALL ;  /* 0x0000000000007948 */ /* 0x000fea0003800000 */
[----:B------:R-:W-:Y:S01]  /*e1b0*/  SHF.R.U32.HI R0, RZ, 0x4, R0 ;  /* 0x00000004ff007819 */ /* 0x000fe20000011600 */
[----:B------:R-:W-:Y:S01]  /*e1c0*/  IMAD.MOV.U32 R9, RZ, RZ, 0x40000040 ;  /* 0x40000040ff097424 */ /* 0x000fe200078e00ff */
[----:B------:R-:W-:Y:S01]  /*e1d0*/  WARPGROUP.ARRIVE ;  /* 0x00000000000079c5 */ /* 0x000fe20000000000 */
[----:B------:R-:W-:Y:S01]  /*e1e0*/  IMAD.MOV.U32 R21, RZ, RZ, 0x40000040 ;  /* 0x40000040ff157424 */ /* 0x000fe200078e00ff */
[----:B------:R-:W-:Y:S01]  /*e1f0*/  LOP3.LUT R0, R0, 0x3fff, RZ, 0xc0, !PT ;  /* 0x00003fff00007812 */ /* 0x000fe200078ec0ff */
[----:B------:R-:W-:Y:S01]  /*e200*/  ULDC UR4, c[0x0][0x988] ;  /* 0x0002620000047ab9 */ /* 0x000fe20000000800 */
[----:B------:R-:W-:-:S03]  /*e210*/  R2UR UR7, R9 ;  /* 0x00000000090772ca */ /* 0x000fc600000e0000 */
[----:B------:R-:W-:Y:S01]  /*e220*/  IMAD R8, R153, 0x400, R0 ;  /* 0x0000040099087824 */ /* 0x000fe200078e0200 */
[----:B------:R-:W-:-:S03]  /*e230*/  FMNMX.FTZ R0, R24, R15, !PT ;  /* 0x0000000f18007209 */ /* 0x000fc60007810000 */
[C---:B------:R-:W-:Y:S01]  /*e240*/  VIADD R20, R8.reuse, 0x80 ;  /* 0x0000008008147836 */ /* 0x040fe20000000000 */
[----:B------:R-:W-:Y:S02]  /*e250*/  R2UR UR6, R8 ;  /* 0x00000000080672ca */ /* 0x000fe400000e0000 */
[----:B------:R-:W-:-:S04]  /*e260*/  FMNMX.FTZ R0, R25, R0, !PT ;  /* 0x0000000019007209 */ /* 0x000fc80007810000 */
[----:B------:R-:W-:-:S04]  /*e270*/  FMNMX.FTZ R0, R28, R0, !PT ;  /* 0x000000001c007209 */ /* 0x000fc80007810000 */
[----:B------:R-:W-:-:S03]  /*e280*/  FMNMX.FTZ R0, R29, R0, !PT ;  /* 0x000000001d007209 */ /* 0x000fc60007810000 */
[----:B------:R-:W-:Y:S01]  /*e290*/  HGMMA.64x64x16.F32.BF16 R88, R148, gdesc[UR4].tnspB, R88, gsb0 ;  /* 0x40e0000494587df0 */ /* 0x000fe20008001858 */
[----:B------:R-:W-:Y:S02]  /*e2a0*/  FMNMX.FTZ R0, R32, R0, !PT ;  /* 0x0000000020007209 */ /* 0x000fe40007810000 */
[----:B------:R-:W-:Y:S01]  /*e2b0*/  R2UR UR6, R20 ;  /* 0x00000000140672ca */ /* 0x000fe200000e0000 */
[----:B------:R-:W-:Y:S01]  /*e2c0*/  VIADD R20, R8, 0x100 ;  /* 0x0000010008147836 */ /* 0x000fe20000000000 */
[----:B------:R-:W-:Y:S02]  /*e2d0*/  FMNMX.FTZ R0, R33, R0, !PT ;  /* 0x0000000021007209 */ /* 0x000fe40007810000 */
        /* <DEDUP_REMOVED lines=40> */
[----:B0-----:R-:W-:Y:S01]  /*e560*/  FMNMX.FTZ R3, R3, R0, !PT ;  /* 0x0000000003037209 */ /* 0x001fe20007810000 */
[----:B------:R-:W-:-:S04]  /*e570*/  IMAD.U32 R0, RZ, RZ, UR4 ;  /* 0x00000004ff007e24 */ /* 0x000fc8000f8e00ff */
[----:B------:R-:W-:Y:S01]  /*e580*/  HGMMA.64x64x16.F32.BF16 R88, R140, gdesc[UR4].tnspB, R88, gsb0 ;  /* 0x40e000048c587df0 */ /* 0x000fe20008001858 */
[----:B------:R-:W-:Y:S01]  /*e590*/  R2UR UR6, R20 ;  /* 0x00000000140672ca */ /* 0x000fe200000e0000 */
[----:B------:R-:W-:Y:S01]  /*e5a0*/  FADD.FTZ R9, -R3, R15 ;  /* 0x0000000f03097221 */ /* 0x000fe20000010100 */
[----:B------:R-:W-:Y:S01]  /*e5b0*/  R2UR UR7, R21 ;  /* 0x00000000150772ca */ /* 0x000fe200000e0000 */
[----:B------:R-:W-:Y:S02]  /*e5c0*/  VIADD R20, R8, 0x200 ;  /* 0x0000020008147836 */ /* 0x000fe40000000000 */
[----:B------:R-:W-:Y:S01]  /*e5d0*/  FMUL.FTZ R9, R9, R0 ;  /* 0x0000000009097220 */ /* 0x000fe20000410000 */
[----:B------:R-:W-:-:S03]  /*e5e0*/  IMAD.MOV.U32 R21, RZ, RZ, 0x40000040 ;  /* 0x40000040ff157424 */ /* 0x000fc600078e00ff */
[----:B------:R0:W-:Y:S02]  /*e5f0*/  MUFU.EX2 R15, R9 ;  /* 0x00000009000f7308 */ /* 0x0001e40000000800 */
        /* <DEDUP_REMOVED lines=20> */
[----:B------:R-:W-:Y:S02]  /*e740*/  R2UR UR6, R20 ;  /* 0x00000000140672ca */ /* 0x000fe400000e0000 */
[----:B------:R-:W-:Y:S01]  /*e750*/  R2UR UR7, R21 ;  /* 0x00000000150772ca */ /* 0x000fe200000e0000 */
[----:B------:R-:W-:Y:S01]  /*e760*/  FMUL.FTZ R21, R3, R0 ;  /* 0x0000000003157220 */ /* 0x000fe20000410000 */
[----:B------:R-:W-:-:S03]  /*e770*/  FMNMX.FTZ R9, R59, R9, !PT ;  /* 0x000000093b097209 */ /* 0x000fc60007810000 */
[-CC-:B------:R-:W-:Y:S01]  /*e780*/  FFMA.FTZ R150, R28, R0.reuse, -R21.reuse ;  /* 0x000000001c967223 */ /* 0x180fe20000010815 */
[----:B------:R-:W-:Y:S01]  /*e790*/  FMNMX.FTZ R9, R62, R9, !PT ;  /* 0x000000093e097209 */ /* 0x000fe20007810000 */
[----:B------:R-:W-:Y:S02]  /*e7a0*/  VIADD R28, R8, 0x280 ;  /* 0x00000280081c7836 */ /* 0x000fe40000000000 */
[-CC-:B------:R-:W-:Y:S01]  /*e7b0*/  FFMA.FTZ R142, R44, R0.reuse, -R21.reuse ;  /* 0x000000002c8e7223 */ /* 0x180fe20000010815 */
[-CC-:B------:R-:W-:Y:S01]  /*e7c0*/  FFMA.FTZ R148, R25, R0.reuse, -R21.reuse ;  /* 0x0000000019947223 */ /* 0x180fe20000010815 */
[----:B------:R-:W-:Y:S01]  /*e7d0*/  FMNMX.FTZ R9, R63, R9, !PT ;  /* 0x000000093f097209 */ /* 0x000fe20007810000 */
[-CC-:B------:R-:W-:Y:S01]  /*e7e0*/  FFMA.FTZ R145, R24, R0.reuse, -R21.reuse ;  /* 0x0000000018917223 */ /* 0x180fe20000010815 */
        /* <DEDUP_REMOVED lines=20> */
[----:B------:R-:W-:Y:S01]  /*e930*/  FFMA.FTZ R84, R84, R0, -R21 ;  /* 0x0000000054547223 */ /* 0x000fe20000010815 */
        /* <DEDUP_REMOVED lines=13> */
[----:B------:R-:W-:-:S03]  /*ea10*/  F2FP.BF16.F32.PACK_AB R148, R148, R145 ;  /* 0x000000919494723e */ /* 0x000fc600000010ff */
[----:B------:R-:W0:Y:S02]  /*ea20*/  SHFL.BFLY PT, R44, R9, 0x2, 0x1f ;  /* 0x0c401f00092c7f89 */ /* 0x000e2400000e0000 */
[----:B------:R-:W-:Y:S08]  /*ea30*/  MUFU.EX2 R144, R144 ;  /* 0x0000009000907308 */ /* 0x000ff00000000800 */
[----:B------:R-:W-:Y:S01]  /*ea40*/  MUFU.EX2 R141, R141 ;  /* 0x0000008d008d7308 */ /* 0x000fe20000000800 */
[----:B------:R-:W-:-:S02]  /*ea50*/  WARPGROUP.DEPBAR.LE gsb0, 0x0 ;  /* 0x00008000000079c5 */ /* 0x000fc40000010000 */
[----:B------:R-:W-:Y:S01]  /*ea60*/  WARPGROUP.ARRIVE ;  /* 0x00000000000079c5 */ /* 0x000fe20000000000 */
[-CC-:B------:R-:W-:Y:S01]  /*ea70*/  FFMA.FTZ R137, R29, R0.reuse, -R21.reuse ;  /* 0x000000001d897223 */ /* 0x180fe20000010815 */
[----:B------:R-:W-:Y:S02]  /*ea80*/  IMAD.MOV.U32 R29, RZ, RZ, 0x40000040 ;  /* 0x40000040ff1d7424 */ /* 0x000fe400078e00ff */
[-CC-:B------:R-:W-:Y:S01]  /*ea90*/  FFMA.FTZ R138, R52, R0.reuse, -R21.reuse ;  /* 0x00000000348a7223 */ /* 0x180fe20000010815 */
[-CC-:B------:R-:W-:Y:S01]  /*eaa0*/  FFMA.FTZ R139, R40, R0.reuse, -R21.reuse ;  /* 0x00000000288b7223 */ /* 0x180fe20000010815 */
[-CC-:B------:R-:W-:Y:S01]  /*eab0*/  FFMA.FTZ R136, R48, R0.reuse, -R21.reuse ;  /* 0x0000000030887223 */ /* 0x180fe20000010815 */
[----:B------:R-:W-:Y:S01]  /*eac0*/  HGMMA.64x64x16.F32.BF16 R88, R132, gdesc[UR4].tnspB, R88, gsb0 ;  /* 0x40e0000484587df0 */ /* 0x000fe20008001858 */
[----:B------:R-:W-:Y:S01]  /*ead0*/  R2UR UR6, R28 ;  /* 0x000000001c0672ca */ /* 0x000fe200000e0000 */
[-CC-:B------:R-:W-:Y:S01]  /*eae0*/  FFMA.FTZ R40, R68, R0.reuse, -R21.reuse ;  /* 0x0000000044287223 */ /* 0x180fe20000010815 */
[----:B------:R-:W-:Y:S01]  /*eaf0*/  R2UR UR7, R29 ;  /* 0x000000001d0772ca */ /* 0x000fe200000e0000 */
[--C-:B------:R-:W-:Y:S01]  /*eb00*/  FFMA.FTZ R28, R72, R0, -R21.reuse ;  /* 0x00000000481c7223 */ /* 0x100fe20000010815 */
[----:B0-----:R-:W-:Y:S01]  /*eb10*/  FMNMX.FTZ R9, R9, R44, !PT ;  /* 0x0000002c09097209 */ /* 0x001fe20007810000 */
[-CC-:B------:R-:W-:Y:S01]  /*eb20*/  FFMA.FTZ R29, R73, R0.reuse, -R21.reuse ;  /* 0x00000000491d7223 */ /* 0x180fe20000010815 */
[-CC-:B------:R-:W-:Y:S01]  /*eb30*/  FFMA.FTZ R44, R76, R0.reuse, -R21.reuse ;  /* 0x000000004c2c7223 */ /* 0x180fe20000010815 */
[----:B------:R-:W-:Y:S01]  /*eb40*/  FFMA.FTZ R48, R80, R0, -R21 ;  /* 0x0000000050307223 */ /* 0x000fe20000010815 */
[----:B------:R-:W0:Y:S01]  /*eb50*/  MUFU.EX2 R137, R137 ;  /* 0x0000008900897308 */ /* 0x000e220000000800 */
[----:B------:R-:W1:Y:S07]  /*eb60*/  SHFL.BFLY PT, R52, R9, 0x1, 0x1f ;  /* 0x0c201f0009347f89 */ /* 0x000e6e00000e0000 */
[----:B------:R-:W-:Y:S08]  /*eb70*/  MUFU.EX2 R146, R146 ;  /* 0x0000009200927308 */ /* 0x000ff00000000800 */
[----:B------:R-:W-:Y:S08]  /*eb80*/  MUFU.EX2 R139, R139 ;  /* 0x0000008b008b7308 */ /* 0x000ff00000000800 */
[----:B------:R-:W-:Y:S01]  /*eb90*/  MUFU.EX2 R140, R140 ;  /* 0x0000008c008c7308 */ /* 0x000fe20000000800 */
[----:B-1----:R-:W-:-:S05]  /*eba0*/  FMNMX.FTZ R9, R9, R52, !PT ;  /* 0x0000003409097209 */ /* 0x002fca0007810000 */
[C---:B------:R-:W-:Y:S01]  /*ebb0*/  FADD.FTZ R53, -R9.reuse, R14 ;  /* 0x0000000e09357221 */ /* 0x040fe20000010100 */
[-C--:B------:R-:W-:Y:S01]  /*ebc0*/  FMUL.FTZ R57, R9, R0.reuse ;  /* 0x0000000009397220 */ /* 0x080fe20000410000 */
[----:B------:R-:W-:Y:S03]  /*ebd0*/  MUFU.EX2 R142, R142 ;  /* 0x0000008e008e7308 */ /* 0x000fe60000000800 */
[-CC-:B------:R-:W-:Y:S01]  /*ebe0*/  FFMA.FTZ R149, R26, R0.reuse, -R57.reuse ;  /* 0x000000001a957223 */ /* 0x180fe20000010839 */
[----:B------:R-:W-:Y:S02]  /*ebf0*/  VIADD R26, R8, 0x300 ;  /* 0x00000300081a7836 */ /* 0x000fe40000000000 */
[-CC-:B------:R-:W-:Y:S01]  /*ec00*/  FFMA.FTZ R151, R30, R0.reuse, -R57.reuse ;  /* 0x000000001e977223 */ /* 0x180fe20000010839 */
[-CC-:B------:R-:W-:Y:S01]  /*ec10*/  FFMA.FTZ R30, R34, R0.reuse, -R57.reuse ;  /* 0x00000000221e7223 */ /* 0x180fe20000010839 */
[-CC-:B------:R-:W-:Y:S01]  /*ec20*/  FFMA.FTZ R31, R31, R0.reuse, -R57.reuse ;  /* 0x000000001f1f7223 */ /* 0x180fe20000010839 */
[-CC-:B------:R-:W-:Y:S01]  /*ec30*/  FFMA.FTZ R34, R42, R0.reuse, -R57.reuse ;  /* 0x000000002a227223 */ /* 0x180fe20000010839 */
[----:B------:R-:W-:Y:S01]  /*ec40*/  MUFU.EX2 R149, R149 ;  /* 0x0000009500957308 */ /* 0x000fe20000000800 */
[-CC-:B------:R-:W-:Y:S01]  /*ec50*/  FFMA.FTZ R42, R47, R0.reuse, -R57.reuse ;  /* 0x000000002f2a7223 */ /* 0x180fe20000010839 */
[-CC-:B------:R-:W-:Y:S01]  /*ec60*/  FFMA.FTZ R147, R38, R0.reuse, -R57.reuse ;  /* 0x0000000026937223 */ /* 0x180fe20000010839 */
[-C--:B------:R-:W-:Y:S01]  /*ec70*/  FFMA.FTZ R38, R50, R0.reuse, -R57 ;  /* 0x0000000032267223 */ /* 0x080fe20000010839 */
[----:B--2---:R-:W-:Y:S01]  /*ec80*/  FADD.FTZ R50, R150, R5 ;  /* 0x0000000596327221 */ /* 0x004fe20000010000 */
        /* <DEDUP_REMOVED lines=8> */
[----:B------:R-:W-:Y:S01]  /*ed10*/  FFMA.FTZ R86, R86, R0, -R57 ;  /* 0x0000000056567223 */ /* 0x000fe20000010839 */
[----:B------:R-:W-:-:S02]  /*ed20*/  F2FP.BF16.F32.PACK_AB R150, R137, R150 ;  /* 0x000000968996723e */ /* 0x000fc400000010ff */
[----:B------:R-:W-:Y:S08]  /*ed30*/  MUFU.EX2 R31, R31 ;  /* 0x0000001f001f7308 */ /* 0x000ff00000000800 */
[----:B------:R-:W-:Y:S01]  /*ed40*/  MUFU.EX2 R30, R30 ;  /* 0x0000001e001e7308 */ /* 0x000fe20000000800 */
[----:B------:R-:W-:Y:S02]  /*ed50*/  WARPGROUP.DEPBAR.LE gsb0, 0x0 ;  /* 0x00008000000079c5 */ /* 0x000fe40000010000 */
[----:B------:R-:W-:Y:S01]  /*ed60*/  WARPGROUP.ARRIVE ;  /* 0x00000000000079c5 */ /* 0x000fe20000000000 */
[-CC-:B------:R-:W-:Y:S01]  /*ed70*/  FFMA.FTZ R132, R56, R0.reuse, -R21.reuse ;  /* 0x0000000038847223 */ /* 0x180fe20000010815 */
[-CC-:B------:R-:W-:Y:S01]  /*ed80*/  FFMA.FTZ R134, R60, R0.reuse, -R21.reuse ;  /* 0x000000003c867223 */ /* 0x180fe20000010815 */
[----:B------:R-:W-:-:S03]  /*ed90*/  FFMA.FTZ R21, R85, R0, -R21 ;  /* 0x0000000055157223 */ /* 0x000fc60000010815 */
[----:B------:R-:W0:Y:S01]  /*eda0*/  S2R R135, SR_TID.X ;  /* 0x0000000000877919 */ /* 0x000e220000002100 */
[-CC-:B------:R-:W-:Y:S01]  /*edb0*/  FFMA.FTZ R56, R35, R0.reuse, -R57.reuse ;  /* 0x0000000023387223 */ /* 0x180fe20000010839 */
[----:B------:R-:W-:Y:S01]  /*edc0*/  HGMMA.64x64x16.F32.BF16 R88, R128, gdesc[UR4].tnspB, R88, gsb0 ;  /* 0x40e0000480587df0 */ /* 0x000fe20008001858 */
[----:B------:R1:W-:Y:S01]  /*edd0*/  MUFU.EX2 R14, R21 ;  /* 0x00000015000e7308 */ /* 0x0003e20000000800 */
[----:B------:R-:W-:Y:S01]  /*ede0*/  R2UR UR6, R26 ;  /* 0x000000001a0672ca */ /* 0x000fe200000e0000 */
[----:B------:R-:W-:Y:S02]  /*edf0*/  VIADD R26, R8, 0x380 ;  /* 0x00000380081a7836 */ /* 0x000fe40000000000 */
[-CC-:B------:R-:W-:Y:S01]  /*ee00*/  FFMA.FTZ R35, R46, R0.reuse, -R57.reuse ;  /* 0x000000002e237223 */ /* 0x180fe20000010839 */
[-CC-:B------:R-:W-:Y:S01]  /*ee10*/  FFMA.FTZ R60, R39, R0.reuse, -R57.reuse ;  /* 0x00000000273c7223 */ /* 0x180fe20000010839 */
[-CC-:B------:R-:W-:Y:S01]  /*ee20*/  FFMA.FTZ R39, R43, R0.reuse, -R57.reuse ;  /* 0x000000002b277223 */ /* 0x180fe20000010839 */
[-CC-:B------:R-:W-:Y:S01]  /*ee30*/  FFMA.FTZ R43, R51, R0.reuse, -R57.reuse ;  /* 0x00000000332b7223 */ /* 0x180fe20000010839 */
[-CC-:B------:R-:W-:Y:S01]  /*ee40*/  FFMA.FTZ R8, R54, R0.reuse, -R57.reuse ;  /* 0x0000000036087223 */ /* 0x180fe20000010839 */
[----:B------:R-:W2:Y:S01]  /*ee50*/  MUFU.EX2 R56, R56 ;  /* 0x0000003800387308 */ /* 0x000ea20000000800 */
[-C--:B-1----:R-:W-:Y:S01]  /*ee60*/  FMUL.FTZ R21, R53, R0.reuse ;  /* 0x0000000035157220 */ /* 0x082fe20000410000 */
[----:B------:R-:W-:Y:S01]  /*ee70*/  FFMA.FTZ R53, R27, R0, -R57 ;  /* 0x000000001b357223 */ /* 0x000fe20000010839 */
[----:B------:R-:W-:-:S02]  /*ee80*/  IMAD.MOV.U32 R27, RZ, RZ, 0x40000040 ;  /* 0x40000040ff1b7424 */ /* 0x000fc400078e00ff */
[----:B------:R-:W-:-:S03]  /*ee90*/  FFMA.FTZ R133, R58, R0, -R57 ;  /* 0x000000003a857223 */ /* 0x000fc60000010839 */
[----:B------:R-:W-:Y:S01]  /*eea0*/  R2UR UR7, R27 ;  /* 0x000000001b0772ca */ /* 0x000fe200000e0000 */
[----:B------:R-:W-:Y:S01]  /*eeb0*/  IMAD.MOV.U32 R27, RZ, RZ, 0x40000040 ;  /* 0x40000040ff1b7424 */ /* 0x000fe200078e00ff */
[----:B------:R-:W1:Y:S01]  /*eec0*/  MUFU.EX2 R21, R21 ;  /* 0x0000001500157308 */ /* 0x000e620000000800 */
[----:B--2---:R-:W-:-:S07]  /*eed0*/  F2FP.BF16.F32.PACK_AB R145, R56, R30 ;  /* 0x0000001e3891723e */ /* 0x004fce00000010ff */
[----:B------:R-:W2:Y:S01]  /*eee0*/  MUFU.EX2 R53, R53 ;  /* 0x0000003500357308 */ /* 0x000ea20000000800 */
[----:B0-----:R-:W-:Y:S02]  /*eef0*/  SHF.R.U32.HI R154, RZ, 0x7, R135 ;  /* 0x00000007ff9a7819 */ /* 0x001fe40000011687 */
[----:B------:R-:W-:Y:S01]  /*ef00*/  ISETP.GE.U32.AND P2, PT, R135, 0x180, PT ;  /* 0x000001808700780c */ /* 0x000fe20003f46070 */
[----:B------:R-:W-:Y:S02]  /*ef10*/  FFMA.FTZ R135, R62, R0, -R57 ;  /* 0x000000003e877223 */ /* 0x000fe40000010839 */
[----:B------:R-:W-:Y:S02]  /*ef20*/  VIADD R46, R154, 0x9 ;  /* 0x000000099a2e7836 */ /* 0x000fe40000000000 */
[----:B-1----:R-:W-:Y:S01]  /*ef30*/  FFMA.FTZ R4, R21, R4, R149 ;  /* 0x0000000415047223 */ /* 0x002fe20000010095 */
[----:B------:R-:W-:Y:S02]  /*ef40*/  MUFU.EX2 R147, R147 ;  /* 0x0000009300937308 */ /* 0x000fe40000000800 */
[----:B------:R-:W-:-:S02]  /*ef50*/  SEL R51, R46, 0x9, !P2 ;  /* 0x000000092e337807 */ /* 0x000fc40005000000 */
[C---:B------:R-:W-:Y:S01]  /*ef60*/  ISETP.GT.AND P2, PT, R152.reuse, RZ, PT ;  /* 0x000000ff9800720c */ /* 0x040fe20003f44270 */
[----:B------:R-:W-:Y:S02]  /*ef70*/  VIADD R152, R152, 0xffffffff ;  /* 0xffffffff98987836 */ /* 0x000fe40000000000 */
[----:B--2---:R-:W-:Y:S01]  /*ef80*/  FADD.FTZ R46, R53, R4 ;  /* 0x00000004352e7221 */ /* 0x004fe20000010000 */
[----:B------:R-:W-:Y:S01]  /*ef90*/  MUFU.EX2 R60, R60 ;  /* 0x0000003c003c7308 */ /* 0x000fe20000000800 */
[----:B------:R-:W-:Y:S01]  /*efa0*/  FFMA.FTZ R4, R63, R0, -R57 ;  /* 0x000000003f047223 */ /* 0x000fe20000010839 */
[----:B------:R-:W-:Y:S01]  /*efb0*/  F2FP.BF16.F32.PACK_AB R149, R53, R149 ;  /* 0x000000953595723e */ /* 0x000fe200000010ff */
[----:B------:R-:W-:Y:S01]  /*efc0*/  FADD.FTZ R46, R151, R46 ;  /* 0x0000002e972e7221 */ /* 0x000fe20000010000 */
[----:B------:R-:W-:-:S03]  /*efd0*/  F2FP.BF16.F32.PACK_AB R151, R31, R151 ;  /* 0x000000971f97723e */ /* 0x000fc600000010ff */
[----:B------:R-:W-:Y:S01]  /*efe0*/  FADD.FTZ R5, R31, R46 ;  /* 0x0000002e1f057221 */ /* 0x000fe20000010000 */
        /* <DEDUP_REMOVED lines=9> */
[----:B------:R-:W-:Y:S01]  /*f080*/  HGMMA.64x64x16.F32.BF16 R88, R124, gdesc[UR4].tnspB, R88, gsb0 ;  /* 0x40e000047c587df0 */ /* 0x000fe20008001858 */
[----:B------:R-:W-:Y:S02]  /*f090*/  R2UR UR6, R26 ;  /* 0x000000001a0672ca */ /* 0x000fe400000e0000 */
[----:B------:R-:W-:Y:S01]  /*f0a0*/  R2UR UR7, R27 ;  /* 0x000000001b0772ca */ /* 0x000fe200000e0000 */
[----:B------:R-:W-:-:S03]  /*f0b0*/  @!P1 IMAD R27, R18, 0x8, R2 ;  /* 0x00000008121b9824 */ /* 0x000fc600078e0202 */
[----:B------:R-:W-:Y:S01]  /*f0c0*/  MUFU.EX2 R136, R136 ;  /* 0x0000008800887308 */ /* 0x000fe20000000800 */
[----:B------:R-:W-:Y:S02]  /*f0d0*/  @!P1 VIADD R47, R27, 0x16840 ;  /* 0x000168401b2f9836 */ /* 0x000fe40000000000 */
[----:B------:R-:W-:-:S03]  /*f0e0*/  FFMA.FTZ R27, R59, R0, -R57 ;  /* 0x000000003b1b7223 */ /* 0x000fc60000010839 */
[----:B------:R-:W-:Y:S02]  /*f0f0*/  @!P1 PRMT R47, RZ, 0x654, R47 ;  /* 0x00000654ff2f9816 */ /* 0x000fe4000000002f */
        /* <DEDUP_REMOVED lines=10> */
[----:B------:R-:W-:-:S05]  /*f1a0*/  WARPGROUP.ARRIVE ;  /* 0x00000000000079c5 */ /* 0x000fca0000000000 */
[----:B------:R-:W-:Y:S01]  /*f1b0*/  MUFU.EX2 R133, R133 ;  /* 0x0000008500857308 */ /* 0x000fe20000000800 */
[----:B------:R-:W-:Y:S01]  /*f1c0*/  FFMA.FTZ R125, R74, R0, -R57 ;  /* 0x000000004a7d7223 */ /* 0x000fe20000010839 */
[----:B------:R-:W-:Y:S06]  /*f1d0*/  HGMMA.64x64x16.F32.BF16 R88, R120, gdesc[UR4].tnspB, R88, gsb0 ;  /* 0x40e0000478587df0 */ /* 0x000fec0008001858 */
        /* <DEDUP_REMOVED lines=11> */
[----:B------:R1:W-:Y:S06]  /*f290*/  BAR.ARV R51, 0x100 ;  /* 0x000400330000751d */ /* 0x0003ec0000002000 */
[----:B------:R2:W-:Y:S01]  /*f2a0*/  @!P1 SYNCS.ARRIVE.TRANS64.RED.A1T0 RZ, [R47+URZ], RZ ;  /* 0x000000ff2fff99a7 */ /* 0x0005e2000810043f */
[----:B------:R-:W-:Y:S01]  /*f2b0*/  MUFU.EX2 R131, R131 ;  /* 0x0000008300837308 */ /* 0x000fe20000000800 */
[----:B-1----:R-:W-:Y:S01]  /*f2c0*/  FADD.FTZ R51, R30, R5 ;  /* 0x000000051e337221 */ /* 0x002fe20000010000 */
[----:B------:R-:W-:Y:S01]  /*f2d0*/  FFMA.FTZ R5, R67, R0, -R57 ;  /* 0x0000000043057223 */ /* 0x000fe20000010839 */
[-C--:B------:R-:W-:Y:S01]  /*f2e0*/  FMUL.FTZ R88, R88, R15.reuse ;  /* 0x0000000f58587220 */ /* 0x080fe20000410000 */
[-C--:B------:R-:W-:Y:S01]  /*f2f0*/  FMUL.FTZ R89, R89, R15.reuse ;  /* 0x0000000f59597220 */ /* 0x080fe20000410000 */
[-C--:B------:R-:W-:Y:S01]  /*f300*/  FMUL.FTZ R92, R92, R15.reuse ;  /* 0x0000000f5c5c7220 */ /* 0x080fe20000410000 */
[-C--:B------:R-:W-:Y:S01]  /*f310*/  FMUL.FTZ R93, R93, R15.reuse ;  /* 0x0000000f5d5d7220 */ /* 0x080fe20000410000 */
[----:B--2---:R-:W-:Y:S01]  /*f320*/  @!P1 IMAD R47, R153, 0x8, R2 ;  /* 0x00000008992f9824 */ /* 0x004fe200078e0202 */
[----:B------:R-:W-:Y:S01]  /*f330*/  MUFU.EX2 R5, R5 ;  /* 0x0000000500057308 */ /* 0x000fe20000000800 */
        /* <DEDUP_REMOVED lines=8> */
[----:B------:R-:W1:Y:S01]  /*f3c0*/  MUFU.EX2 R41, R41 ;  /* 0x0000002900297308 */ /* 0x000e620000000800 */
[-C--:B------:R-:W-:Y:S01]  /*f3d0*/  FMUL.FTZ R108, R108, R15.reuse ;  /* 0x0000000f6c6c7220 */ /* 0x080fe20000410000 */
[-C--:B------:R-:W-:Y:S01]  /*f3e0*/  FMUL.FTZ R109, R109, R15.reuse ;  /* 0x0000000f6d6d7220 */ /* 0x080fe20000410000 */
[----:B------:R2:W-:Y:S01]  /*f3f0*/  @!P1 SYNCS.ARRIVE.TRANS64.RED.A1T0 RZ, [R47+URZ], RZ ;  /* 0x000000ff2fff99a7 */ /* 0x0005e2000810043f */
[-C--:B------:R-:W-:Y:S01]  /*f400*/  FMUL.FTZ R112, R112, R15.reuse ;  /* 0x0000000f70707220 */ /* 0x080fe20000410000 */
[-C--:B------:R-:W-:Y:S01]  /*f410*/  FMUL.FTZ R113, R113, R15.reuse ;  /* 0x0000000f71717220 */ /* 0x080fe20000410000 */
[-C--:B------:R-:W-:Y:S01]  /*f420*/  FMUL.FTZ R116, R116, R15.reuse ;  /* 0x0000000f74747220 */ /* 0x080fe20000410000 */
[----:B------:R-:W-:Y:S01]  /*f430*/  FMUL.FTZ R117, R117, R15 ;  /* 0x0000000f75757220 */ /* 0x000fe20000410000 */
[----:B------:R-:W-:Y:S01]  /*f440*/  MUFU.EX2 R28, R28 ;  /* 0x0000001c001c7308 */ /* 0x000fe20000000800 */
[----:B0-----:R-:W-:Y:S01]  /*f450*/  F2FP.BF16.F32.PACK_AB R128, R36, R32 ;  /* 0x000000202480723e */ /* 0x001fe200000010ff */
[-C--:B------:R-:W-:Y:S01]  /*f460*/  FMUL.FTZ R90, R90, R21.reuse ;  /* 0x000000155a5a7220 */ /* 0x080fe20000410000 */
[----:B--2---:R-:W-:Y:S01]  /*f470*/  FADD.FTZ R47, R143, R50 ;  /* 0x000000328f2f7221 */ /* 0x004fe20000010000 */
[----:B------:R-:W-:Y:S01]  /*f480*/  FADD.FTZ R50, R56, R51 ;  /* 0x0000003338327221 */ /* 0x000fe20000010000 */
[-C--:B------:R-:W-:Y:S01]  /*f490*/  FMUL.FTZ R91, R91, R21.reuse ;  /* 0x000000155b5b7220 */ /* 0x080fe20000410000 */
[----:B------:R-:W-:Y:S01]  /*f4a0*/  FMUL.FTZ R94, R94, R21 ;  /* 0x000000155e5e7220 */ /* 0x000fe20000410000 */
[C---:B------:R-:W-:Y:S01]  /*f4b0*/  FADD.FTZ R46, R144.reuse, R47 ;  /* 0x0000002f902e7221 */ /* 0x040fe20000010000 */
[----:B------:R-:W-:Y:S01]  /*f4c0*/  FADD.FTZ R51, R147, R50 ;  /* 0x0000003293337221 */ /* 0x000fe20000010000 */
[----:B------:R-:W-:Y:S01]  /*f4d0*/  MUFU.EX2 R125, R125 ;  /* 0x0000007d007d7308 */ /* 0x000fe20000000800 */
[----:B------:R-:W-:Y:S01]  /*f4e0*/  F2FP.BF16.F32.PACK_AB R144, R144, R143 ;  /* 0x0000008f9090723e */ /* 0x000fe200000010ff */
[----:B------:R-:W-:Y:S01]  /*f4f0*/  FADD.FTZ R47, R141, R46 ;  /* 0x0000002e8d2f7221 */ /* 0x000fe20000010000 */
[----:B------:R-:W-:Y:S01]  /*f500*/  FADD.FTZ R51, R60, R51 ;  /* 0x000000333c337221 */ /* 0x000fe20000010000 */
[----:B------:R-:W-:Y:S01]  /*f510*/  FFMA.FTZ R46, R71, R0, -R57 ;  /* 0x00000000472e7223 */ /* 0x000fe20000010839 */
[----:B------:R-:W-:Y:S01]  /*f520*/  F2FP.BF16.F32.PACK_AB R143, R42, R35 ;  /* 0x000000232a8f723e */ /* 0x000fe200000010ff */
[C---:B------:R-:W-:Y:S01]  /*f530*/  FADD.FTZ R50, R146.reuse, R47 ;  /* 0x0000002f92327221 */ /* 0x040fe20000010000 */
[----:B------:R-:W-:Y:S01]  /*f540*/  F2FP.BF16.F32.PACK_AB R146, R146, R141 ;  /* 0x0000008d9292723e */ /* 0x000fe200000010ff */
[----:B------:R-:W0:Y:S01]  /*f550*/  MUFU.EX2 R29, R29 ;  /* 0x0000001d001d7308 */ /* 0x000e220000000800 */
[----:B------:R-:W-:Y:S01]  /*f560*/  F2FP.BF16.F32.PACK_AB R141, R39, R34 ;  /* 0x00000022278d723e */ /* 0x000fe200000010ff */
[----:B------:R-:W-:Y:S01]  /*f570*/  FADD.FTZ R47, R139, R50 ;  /* 0x000000328b2f7221 */ /* 0x000fe20000010000 */
[----:B------:R-:W-:Y:S01]  /*f580*/  FADD.FTZ R50, R34, R51 ;  /* 0x0000003322327221 */ /* 0x000fe20000010000 */
[----:B------:R-:W-:Y:S01]  /*f590*/  FFMA.FTZ R57, R87, R0, -R57 ;  /* 0x0000000057397223 */ /* 0x000fe20000010839 */
[----:B------:R-:W-:Y:S01]  /*f5a0*/  F2FP.BF16.F32.PACK_AB R147, R60, R147 ;  /* 0x000000933c93723e */ /* 0x000fe200000010ff */
[C---:B------:R-:W-:Y:S01]  /*f5b0*/  FADD.FTZ R47, R140.reuse, R47 ;  /* 0x0000002f8c2f7221 */ /* 0x040fe20000010000 */
[----:B------:R-:W-:Y:S01]  /*f5c0*/  FADD.FTZ R50, R39, R50 ;  /* 0x0000003227327221 */ /* 0x000fe20000010000 */
[----:B------:R-:W-:Y:S01]  /*f5d0*/  MUFU.EX2 R46, R46 ;  /* 0x0000002e002e7308 */ /* 0x000fe20000000800 */
[----:B------:R-:W-:Y:S01]  /*f5e0*/  F2FP.BF16.F32.PACK_AB R140, R140, R139 ;  /* 0x0000008b8c8c723e */ /* 0x000fe200000010ff */
[----:B------:R-:W-:Y:S01]  /*f5f0*/  FADD.FTZ R54, R142, R47 ;  /* 0x0000002f8e367221 */ /* 0x000fe20000010000 */
[----:B------:R-:W-:Y:S01]  /*f600*/  FADD.FTZ R47, R35, R50 ;  /* 0x00000032232f7221 */ /* 0x000fe20000010000 */
[----:B------:R-:W-:Y:S01]  /*f610*/  F2FP.BF16.F32.PACK_AB R142, R25, R142 ;  /* 0x0000008e198e723e */ /* 0x000fe200000010ff */
[-C--:B------:R-:W-:Y:S01]  /*f620*/  FMUL.FTZ R95, R95, R21.reuse ;  /* 0x000000155f5f7220 */ /* 0x080fe20000410000 */
[----:B------:R-:W-:Y:S01]  /*f630*/  FADD.FTZ R51, R25, R54 ;  /* 0x0000003619337221 */ /* 0x000fe20000010000 */
        /* <DEDUP_REMOVED lines=10> */
[----:B-1----:R-:W-:Y:S01]  /*f6e0*/  F2FP.BF16.F32.PACK_AB R130, R41, R40 ;  /* 0x000000282982723e */ /* 0x002fe200000010ff */
[----:B------:R-:W-:Y:S01]  /*f6f0*/  FADD.FTZ R51, R138, R51 ;  /* 0x000000338a337221 */ /* 0x000fe20000010000 */
[----:B------:R-:W-:Y:S01]  /*f700*/  FADD.FTZ R47, R8, R47 ;  /* 0x0000002f082f7221 */ /* 0x000fe20000010000 */
[C---:B------:R-:W-:Y:S01]  /*f710*/  F2FP.BF16.F32.PACK_AB R138, R24.reuse, R138 ;  /* 0x0000008a188a723e */ /* 0x040fe200000010ff */
[----:B------:R-:W-:Y:S01]  /*f720*/  FMUL.FTZ R99, R99, R21 ;  /* 0x0000001563637220 */ /* 0x000fe20000410000 */
[----:B------:R-:W-:Y:S01]  /*f730*/  FADD.FTZ R51, R24, R51 ;  /* 0x0000003318337221 */ /* 0x000fe20000010000 */
[----:B------:R-:W-:Y:S01]  /*f740*/  FADD.FTZ R50, R26, R47 ;  /* 0x0000002f1a327221 */ /* 0x000fe20000010000 */
[----:B------:R-:W-:Y:S01]  /*f750*/  MUFU.EX2 R78, R78 ;  /* 0x0000004e004e7308 */ /* 0x000fe20000000800 */
[----:B0-----:R-:W-:Y:S01]  /*f760*/  F2FP.BF16.F32.PACK_AB R124, R29, R28 ;  /* 0x0000001c1d7c723e */ /* 0x001fe200000010ff */
[----:B------:R-:W-:Y:S01]  /*f770*/  FADD.FTZ R30, R132, R51 ;  /* 0x00000033841e7221 */ /* 0x000fe20000010000 */
[----:B------:R-:W-:Y:S01]  /*f780*/  FADD.FTZ R50, R133, R50 ;  /* 0x0000003285327221 */ /* 0x000fe20000010000 */
[----:B------:R-:W-:Y:S01]  /*f790*/  F2FP.BF16.F32.PACK_AB R133, R27, R133 ;  /* 0x000000851b85723e */ /* 0x000fe200000010ff */
[----:B------:R-:W-:Y:S01]  /*f7a0*/  FMUL.FTZ R102, R102, R21 ;  /* 0x0000001566667220 */ /* 0x000fe20000410000 */
[----:B------:R-:W-:Y:S01]  /*f7b0*/  FADD.FTZ R47, R37, R30 ;  /* 0x0000001e252f7221 */ /* 0x000fe20000010000 */
[----:B------:R-:W-:Y:S01]  /*f7c0*/  FADD.FTZ R50, R27, R50 ;  /* 0x000000321b327221 */ /* 0x000fe20000010000 */
[----:B------:R-:W0:Y:S01]  /*f7d0*/  MUFU.EX2 R45, R45 ;  /* 0x0000002d002d7308 */ /* 0x000e220000000800 */
[----:B------:R-:W-:Y:S01]  /*f7e0*/  F2FP.BF16.F32.PACK_AB R132, R37, R132 ;  /* 0x000000842584723e */ /* 0x000fe200000010ff */
[----:B------:R-:W-:Y:S01]  /*f7f0*/  FADD.FTZ R30, R134, R47 ;  /* 0x0000002f861e7221 */ /* 0x000fe20000010000 */
[----:B------:R-:W-:Y:S01]  /*f800*/  FADD.FTZ R39, R135, R50 ;  /* 0x0000003287277221 */ /* 0x000fe20000010000 */
[C---:B------:R-:W-:Y:S01]  /*f810*/  F2FP.BF16.F32.PACK_AB R135, R4.reuse, R135 ;  /* 0x000000870487723e */ /* 0x040fe200000010ff */
[----:B------:R-:W-:Y:S01]  /*f820*/  FMUL.FTZ R103, R103, R21 ;  /* 0x0000001567677220 */ /* 0x000fe20000410000 */
[C---:B------:R-:W-:Y:S01]  /*f830*/  FADD.FTZ R25, R33.reuse, R30 ;  /* 0x0000001e21197221 */ /* 0x040fe20000010000 */
[----:B------:R-:W-:Y:S01]  /*f840*/  FADD.FTZ R30, R4, R39 ;  /* 0x00000027041e7221 */ /* 0x000fe20000010000 */
[----:B------:R-:W1:Y:S01]  /*f850*/  MUFU.EX2 R79, R79 ;  /* 0x0000004f004f7308 */ /* 0x000e620000000800 */
[----:B------:R-:W-:Y:S01]  /*f860*/  F2FP.BF16.F32.PACK_AB R134, R33, R134 ;  /* 0x000000862186723e */ /* 0x000fe200000010ff */
[----:B------:R-:W-:Y:S01]  /*f870*/  FADD.FTZ R25, R32, R25 ;  /* 0x0000001920197221 */ /* 0x000fe20000010000 */
[----:B------:R-:W-:Y:S01]  /*f880*/  FADD.FTZ R30, R129, R30 ;  /* 0x0000001e811e7221 */ /* 0x000fe20000010000 */
[C---:B------:R-:W-:Y:S01]  /*f890*/  F2FP.BF16.F32.PACK_AB R129, R5.reuse, R129 ;  /* 0x000000810581723e */ /* 0x040fe200000010ff */
[----:B------:R-:W-:Y:S01]  /*f8a0*/  FMUL.FTZ R106, R106, R21 ;  /* 0x000000156a6a7220 */ /* 0x000fe20000410000 */
[----:B------:R-:W-:Y:S01]  /*f8b0*/  FADD.FTZ R25, R36, R25 ;  /* 0x0000001924197221 */ /* 0x000fe20000010000 */
[----:B------:R-:W-:Y:S01]  /*f8c0*/  FADD.FTZ R30, R5, R30 ;  /* 0x0000001e051e7221 */ /* 0x000fe20000010000 */
[----:B------:R-:W2:Y:S01]  /*f8d0*/  MUFU.EX2 R48, R48 ;  /* 0x0000003000307308 */ /* 0x000ea20000000800 */
[----:B0-----:R-:W-:Y:S01]  /*f8e0*/  F2FP.BF16.F32.PACK_AB R126, R45, R44 ;  /* 0x0000002c2d7e723e */ /* 0x001fe200000010ff */
[----:B------:R-:W-:Y:S01]  /*f8f0*/  FADD.FTZ R20, R40, R25 ;  /* 0x0000001928147221 */ /* 0x000fe20000010000 */
[----:B------:R-:W-:Y:S01]  /*f900*/  FADD.FTZ R25, R131, R30 ;  /* 0x0000001e83197221 */ /* 0x000fe20000010000 */
[C---:B------:R-:W-:Y:S01]  /*f910*/  F2FP.BF16.F32.PACK_AB R131, R46.reuse, R131 ;  /* 0x000000832e83723e */ /* 0x040fe200000010ff */
[----:B------:R-:W-:Y:S01]  /*f920*/  FMUL.FTZ R107, R107, R21 ;  /* 0x000000156b6b7220 */ /* 0x000fe20000410000 */
[----:B------:R-:W-:Y:S01]  /*f930*/  FADD.FTZ R35, R41, R20 ;  /* 0x0000001429237221 */ /* 0x000fe20000010000 */
[----:B------:R-:W-:Y:S01]  /*f940*/  FADD.FTZ R8, R46, R25 ;  /* 0x000000192e087221 */ /* 0x000fe20000010000 */
[----:B------:R-:W0:Y:S01]  /*f950*/  MUFU.EX2 R82, R82 ;  /* 0x0000005200527308 */ /* 0x000e220000000800 */
[----:B-1----:R-:W-:Y:S01]  /*f960*/  F2FP.BF16.F32.PACK_AB R127, R79, R78 ;  /* 0x0000004e4f7f723e */ /* 0x002fe200000010ff */
[----:B------:R-:W-:Y:S01]  /*f970*/  FADD.FTZ R20, R28, R35 ;  /* 0x000000231c147221 */ /* 0x000fe20000010000 */
[----:B------:R-:W-:Y:S01]  /*f980*/  FADD.FTZ R8, R125, R8 ;  /* 0x000000087d087221 */ /* 0x000fe20000010000 */
[----:B------:R-:W-:Y:S01]  /*f990*/  F2FP.BF16.F32.PACK_AB R125, R31, R125 ;  /* 0x0000007d1f7d723e */ /* 0x000fe200000010ff */
[-C--:B------:R-:W-:Y:S01]  /*f9a0*/  FMUL.FTZ R110, R110, R21.reuse ;  /* 0x000000156e6e7220 */ /* 0x080fe20000410000 */
[----:B------:R-:W-:Y:S01]  /*f9b0*/  FADD.FTZ R25, R29, R20 ;  /* 0x000000141d197221 */ /* 0x000fe20000010000 */
[----:B------:R-:W-:Y:S01]  /*f9c0*/  FADD.FTZ R27, R31, R8 ;  /* 0x000000081f1b7221 */ /* 0x000fe20000010000 */
[----:B------:R-:W1:Y:S01]  /*f9d0*/  MUFU.EX2 R49, R49 ;  /* 0x0000003100317308 */ /* 0x000e620000000800 */
[-C--:B------:R-:W-:Y:S01]  /*f9e0*/  FMUL.FTZ R111, R111, R21.reuse ;  /* 0x000000156f6f7220 */ /* 0x080fe20000410000 */
[----:B------:R-:W-:Y:S01]  /*f9f0*/  FADD.FTZ R4, R44, R25 ;  /* 0x000000192c047221 */ /* 0x000fe20000010000 */
[----:B------:R-:W-:Y:S01]  /*fa00*/  FADD.FTZ R8, R78, R27 ;  /* 0x0000001b4e087221 */ /* 0x000fe20000010000 */
[-C--:B------:R-:W-:Y:S01]  /*fa10*/  FMUL.FTZ R114, R114, R21.reuse ;  /* 0x0000001572727220 */ /* 0x080fe20000410000 */
[-C--:B------:R-:W-:Y:S01]  /*fa20*/  FMUL.FTZ R115, R115, R21.reuse ;  /* 0x0000001573737220 */ /* 0x080fe20000410000 */
[----:B------:R-:W-:Y:S01]  /*fa30*/  FADD.FTZ R5, R45, R4 ;  /* 0x000000042d057221 */ /* 0x000fe20000010000 */
[----:B------:R-:W-:Y:S01]  /*fa40*/  FADD.FTZ R25, R79, R8 ;  /* 0x000000084f197221 */ /* 0x000fe20000010000 */
[----:B------:R-:W3:Y:S01]  /*fa50*/  MUFU.EX2 R83, R83 ;  /* 0x0000005300537308 */ /* 0x000ee20000000800 */
[-C--:B------:R-:W-:Y:S01]  /*fa60*/  FMUL.FTZ R118, R118, R21.reuse ;  /* 0x0000001576767220 */ /* 0x080fe20000410000 */
[----:B--2---:R-:W-:Y:S01]  /*fa70*/  FADD.FTZ R4, R48, R5 ;  /* 0x0000000530047221 */ /* 0x004fe20000010000 */
[----:B0-----:R-:W-:Y:S01]  /*fa80*/  FADD.FTZ R8, R82, R25 ;  /* 0x0000001952087221 */ /* 0x001fe20000010000 */
[----:B------:R-:W-:Y:S01]  /*fa90*/  FMUL.FTZ R119, R119, R21 ;  /* 0x0000001577777220 */ /* 0x000fe20000410000 */
[----:B------:R-:W-:-:S02]  /*faa0*/  IMAD.MOV.U32 R153, RZ, RZ, R18 ;  /* 0x000000ffff997224 */ /* 0x000fc400078e0012 */
[----:B------:R-:W-:Y:S01]  /*fab0*/  IMAD.MOV.U32 R15, RZ, RZ, R3 ;  /* 0x000000ffff0f7224 */ /* 0x000fe200078e0003 */
[----:B------:R-:W0:Y:S01]  /*fac0*/  MUFU.EX2 R52, R84 ;  /* 0x0000005400347308 */ /* 0x000e220000000800 */
[C---:B-1----:R-:W-:Y:S01]  /*fad0*/  FADD.FTZ R5, R49.reuse, R4 ;  /* 0x0000000431057221 */ /* 0x042fe20000010000 */
[----:B------:R-:W-:-:S06]  /*fae0*/  F2FP.BF16.F32.PACK_AB R120, R49, R48 ;  /* 0x000000303178723e */ /* 0x000fcc00000010ff */
[----:B------:R-:W1:Y:S01]  /*faf0*/  MUFU.EX2 R123, R86 ;  /* 0x00000056007b7308 */ /* 0x000e620000000800 */
[C---:B---3--:R-:W-:Y:S01]  /*fb00*/  FADD.FTZ R8, R83.reuse, R8 ;  /* 0x0000000853087221 */ /* 0x048fe20000010000 */
[----:B------:R-:W-:-:S06]  /*fb10*/  F2FP.BF16.F32.PACK_AB R121, R83, R82 ;  /* 0x000000525379723e */ /* 0x000fcc00000010ff */
[----:B------:R-:W2:Y:S01]  /*fb20*/  MUFU.EX2 R57, R57 ;  /* 0x0000003900397308 */ /* 0x000ea20000000800 */
[----:B0-----:R-:W-:Y:S01]  /*fb30*/  FADD.FTZ R5, R52, R5 ;  /* 0x0000000534057221 */ /* 0x001fe20000010000 */
[----:B------:R-:W-:-:S03]  /*fb40*/  F2FP.BF16.F32.PACK_AB R122, R14, R52 ;  /* 0x000000340e7a723e */ /* 0x000fc600000010ff */
[----:B------:R-:W-:Y:S01]  /*fb50*/  FADD.FTZ R5, R14, R5 ;  /* 0x000000050e057221 */ /* 0x000fe20000010000 */
[----:B------:R-:W-:Y:S02]  /*fb60*/  IMAD.MOV.U32 R14, RZ, RZ, R9 ;  /* 0x000000ffff0e7224 */ /* 0x000fe400078e0009 */
[----:B-1----:R-:W-:-:S04]  /*fb70*/  FADD.FTZ R8, R123, R8 ;  /* 0x000000087b087221 */ /* 0x002fc80000010000 */
[C---:B--2---:R-:W-:Y:S01]  /*fb80*/  FADD.FTZ R4, R57.reuse, R8 ;  /* 0x0000000839047221 */ /* 0x044fe20000010000 */
[----:B------:R-:W-:Y:S01]  /*fb90*/  F2FP.BF16.F32.PACK_AB R123, R57, R123 ;  /* 0x0000007b397b723e */ /* 0x000fe200000010ff */
[----:B------:R-:W-:Y:S01]  /*fba0*/  IMAD.MOV.U32 R8, RZ, RZ, R23 ;  /* 0x000000ffff087224 */ /* 0x000fe200078e0017 */
[----:B------:R-:W-:Y:S06]  /*fbb0*/  @P2 BRA `(.L_x_12502) ;  /* 0xffffffe000502947 */ /* 0x000fec000383ffff */
.L_x_12492:
[----:B------:R-:W-:Y:S05]  /*fbc0*/  WARPSYNC.ALL ;  /* 0x0000000000007948 */ /* 0x000fea0003800000 */
[----:B------:R-:W-:Y:S06]  /*fbd0*/  BAR.ARV 0x8, 0x1a0 ;  /* 0x0206800000007b1d */ /* 0x000fec0000002000 */
[----:B------:R-:W-:Y:S05]  /*fbe0*/  @!P0 BRA `(.L_x_12503) ;  /* 0x0000000000048947 */ /* 0x000fea0003800000 */
[----:B------:R-:W-:Y:S01]  /*fbf0*/  BPT.TRAP 0x1 ;  /* 0x000000040000795c */ /* 0x000fe20000300000 */
.L_x_12503:
[----:B------:R-:W-:Y:S01]  /*fc00*/  IMAD R13, R18, 0x8, R2 ;  /* 0x00000008120d7824 */ /* 0x000fe200078e0202 */
[----:B------:R-:W-:-:S04]  /*fc10*/  SHF.L.U32 R6, R23, 0x1f, RZ ;  /* 0x0000001f17067819 */ /* 0x000fc800000006ff */
[----:B------:R0:W1:Y:S01]  /*fc20*/  SYNCS.PHASECHK.TRANS64.TRYWAIT P2, [R13+URZ+0x16850], R6 ;  /* 0x016850060d0075a7 */ /* 0x000062000804017f */
[----:B------:R-:W-:Y:S05]  /*fc30*/  @!P0 BRA `(.L_x_12504) ;  /* 0x0000000000048947 */ /* 0x000fea0003800000 */
[----:B------:R-:W-:Y:S01]  /*fc40*/  BPT.TRAP 0x1 ;  /* 0x000000040000795c */ /* 0x000fe20000300000 */
.L_x_12504:
[----:B------:R-:W-:-:S05]  /*fc50*/  VIADD R2, R2, 0x400 ;  /* 0x0000040002027836 */ /* 0x000fca0000000000 */
[----:B------:R-:W-:-:S04]  /*fc60*/  SHF.R.U32.HI R2, RZ, 0x4, R2 ;  /* 0x00000004ff027819 */ /* 0x000fc80000011602 */
[----:B------:R-:W-:Y:S01]  /*fc70*/  LOP3.LUT R7, R2, 0x3fff, RZ, 0xc0, !PT ;  /* 0x00003fff02077812 */ /* 0x000fe200078ec0ff */
[----:B-1----:R-:W-:Y:S06]  /*fc80*/  @P2 BRA `(.L_x_12505) ;  /* 0x0000000000082947 */ /* 0x002fec0003800000 */
[----:B------:R-:W1:Y:S02]  /*fc90*/  SYNCS.PHASECHK.TRANS64.TRYWAIT P0, [R13+URZ+0x16850], R6 ;  /* 0x016850060d0075a7 */ /* 0x000e64000800017f */
[----:B-1----:R-:W-:Y:S05]  /*fca0*/  @!P0 BRA `(.L_x_12506) ;  /* 0x0000007c007c8947 */ /* 0x002fea0003800000 */
.L_x_12505:
        /* <DEDUP_REMOVED lines=9> */
[----:B------:R-:W-:-:S02]  /*fd40*/  IMAD.MOV.U32 R11, RZ, RZ, 0x40000040 ;  /* 0x40000040ff0b7424 */ /* 0x000fc400078e00ff */
[----:B------:R-:W-:Y:S02]  /*fd50*/  IMAD.MOV.U32 R7, RZ, RZ, 0x40000040 ;  /* 0x40000040ff077424 */ /* 0x000fe400078e00ff */
[----:B------:R-:W-:Y:S02]  /*fd60*/  VIADD R18, R18, 0x1 ;  /* 0x0000000112127836 */ /* 0x000fe40000000000 */
[----:B------:R-:W-:Y:S02]  /*fd70*/  @!P1 VIADD R8, R13, 0x16860 ;  /* 0x000168600d089836 */ /* 0x000fe40000000000 */
[----:B------:R-:W-:Y:S01]  /*fd80*/  IMAD.MOV.U32 R21, RZ, RZ, -0x800000 ;  /* 0xff800000ff157424 */ /* 0x000fe200078e00ff */
[----:B------:R-:W-:Y:S01]  /*fd90*/  ISETP.NE.AND P0, PT, R18, 0x2, PT ;  /* 0x000000021200780c */ /* 0x000fe20003f05270 */
[----:B------:R-:W-:Y:S01]  /*fda0*/  HGMMA.64x64x16.F32.BF16 R88, R148, gdesc[UR4].tnspB, R88, gsb0 ;  /* 0x40e0000494587df0 */ /* 0x000fe20008001858 */
[----:B------:R-:W-:Y:S01]  /*fdb0*/  R2UR UR6, R10 ;  /* 0x000000000a0672ca */ /* 0x000fe200000e0000 */
[----:B------:R-:W-:Y:S01]  /*fdc0*/  VIADD R10, R6, 0x100 ;  /* 0x00000100060a7836 */ /* 0x000fe20000000000 */
[----:B------:R-:W-:Y:S01]  /*fdd0*/  R2UR UR7, R11 ;  /* 0x000000000b0772ca */ /* 0x000fe200000e0000 */
[----:B------:R-:W-:Y:S01]  /*fde0*/  IMAD.MOV.U32 R11, RZ, RZ, 0x40000040 ;  /* 0x40000040ff0b7424 */ /* 0x000fe200078e00ff */
[----:B------:R-:W-:Y:S01]  /*fdf0*/  @!P1 PRMT R8, RZ, 0x654, R8 ;  /* 0x00000654ff089816 */ /* 0x000fe20000000008 */
[----:B------:R-:W-:Y:S01]  /*fe00*/  IMAD.MOV.U32 R28, RZ, RZ, -0x800000 ;  /* 0xff800000ff1c7424 */ /* 0x000fe200078e00ff */
[----:B------:R-:W-:Y:S01]  /*fe10*/  SEL R18, R18, RZ, P0 ;  /* 0x000000ff12127207 */ /* 0x000fe20000000000 */
[----:B0-----:R-:W-:Y:S01]  /*fe20*/  FADD.FTZ R2, R2, R5 ;  /* 0x0000000502027221 */ /* 0x001fe20000010000 */
[----:B------:R-:W-:-:S02]  /*fe30*/  WARPGROUP.DEPBAR.LE gsb0, 0x0 ;  /* 0x00008000000079c5 */ /* 0x000fc40000010000 */
        /* <DEDUP_REMOVED lines=34> */
[----:B------:R-:W-:Y:S02]  /*10060*/  R2UR UR7, R11 ;  /* 0x000000000b0772ca */ /* 0x000fe400000e0000 */
[----:B------:R-:W0:Y:S02]  /*10070*/  SHFL.BFLY PT, R11, R4, 0x2, 0x1f ;  /* 0x0c401f00040b7f89 */ /* 0x000e2400000e0000 */
[----:B0-----:R-:W-:Y:S01]  /*10080*/  FADD.FTZ R11, R11, R4 ;  /* 0x000000040b0b7221 */ /* 0x001fe20000010000 */
[----:B------:R-:W-:-:S04]  /*10090*/  SEL R4, RZ, 0x1, P0 ;  /* 0x00000001ff047807 */ /* 0x000fc80000000000 */
[----:B------:R-:W-:Y:S01]  /*100a0*/  LOP3.LUT R23, R23, R4, RZ, 0x3c, !PT ;  /* 0x0000000417177212 */ /* 0x000fe200078e3cff */
        /* <DEDUP_REMOVED lines=8> */
[----:B------:R-:W-:-:S02]  /*10130*/  IMAD.MOV.U32 R6, RZ, RZ, RZ ;  /* 0x000000ffff067224 */ /* 0x000fc400078e00ff */
[----:B-1----:R-:W-:Y:S02]  /*10140*/  FADD.FTZ R10, R2, R7 ;  /* 0x00000007020a7221 */ /* 0x002fe40000010000 */
[----:B------:R-:W-:Y:S01]  /*10150*/  FSETP.NE.FTZ.AND P3, PT, R15, RZ, PT ;  /* 0x000000ff0f00720b */ /* 0x000fe20003f75000 */
[----:B------:R-:W-:Y:S02]  /*10160*/  IMAD.MOV.U32 R2, RZ, RZ, RZ ;  /* 0x000000ffff027224 */ /* 0x000fe400078e00ff */
[----:B------:R-:W-:-:S10]  /*10170*/  FSETP.NE.FTZ.AND P2, PT, R10, RZ, PT ;  /* 0x000000ff0a00720b */ /* 0x000fd40003f55000 */
[----:B------:R-:W0:Y:S01]  /*10180*/  @P3 MUFU.LG2 R7, R15 ;  /* 0x0000000f00073308 */ /* 0x000e220000000c00 */
[C---:B------:R-:W-:Y:S02]  /*10190*/  @P3 FMUL.FTZ R11, R0.reuse, 0.69314718246459960938 ;  /* 0x3f317218000b3820 */ /* 0x040fe40000410000 */
        /* <DEDUP_REMOVED lines=45> */
[----:B---3--:R-:W-:-:S07]  /*10470*/  FMUL.FTZ R119, R119, R6 ;  /* 0x0000000677777220 */ /* 0x008fce0000410000 */
.L_x_12431:
[----:B------:R-:W2:Y:S01]  /*10480*/  LDL R60, [R1+0x2c] ;  /* 0x00002c00013c7983 */ /* 0x000ea20000100800 */
[----:B------:R-:W-:Y:S05]  /*10490*/  WARPSYNC.ALL ;  /* 0x0000000000007948 */ /* 0x000fea0003800000 */
[----:B------:R-:W0:Y:S01]  /*104a0*/  S2R R4, SR_TID.X ;  /* 0x0000000000047919 */ /* 0x000e220000002100 */
[----:B------:R-:W3:Y:S01]  /*104b0*/  S2UR UR5, SR_CgaCtaId ;  /* 0x00000000000579c3 */ /* 0x000ee20000008800 */
[----:B------:R-:W-:Y:S01]  /*104c0*/  UMOV UR4, 0x400 ;  /* 0x0000040000047882 */ /* 0x000fe20000000000 */
[----:B------:R-:W-:Y:S01]  /*104d0*/  BSSY B0, `(.L_x_12507) ;  /* 0x0000182000007945 */ /* 0x000fe20003800000 */
[----:B---3--:R-:W-:-:S06]  /*104e0*/  ULEA UR4, UR5, UR4, 0x18 ;  /* 0x0000000405047291 */ /* 0x008fcc000f8ec03f */
[----:B------:R-:W-:Y:S01]  /*104f0*/  IMAD.U32 R2, RZ, RZ, UR4 ;  /* 0x00000004ff027e24 */ /* 0x000fe2000f8e00ff */
[----:B------:R-:W-:Y:S01]  /*10500*/  BAR.SYNC.DEFER_BLOCKING 0x5, 0x1a0 ;  /* 0x0146800000007b1d */ /* 0x000fe20000010000 */
[----:B0-----:R-:W-:-:S05]  /*10510*/  VIADD R61, R4, 0xffffff80 ;  /* 0xffffff80043d7836 */ /* 0x001fca0000000000 */
[----:B------:R-:W-:-:S04]  /*10520*/  SHF.R.S32.HI R58, RZ, 0x1f, R61 ;  /* 0x0000001fff3a7819 */ /* 0x000fc8000001143d */
[----:B------:R-:W-:-:S04]  /*10530*/  LEA.HI R20, R58, R61, RZ, 0x3 ;  /* 0x0000003d3a147211 */ /* 0x000fc800078f18ff */
[----:B------:R-:W-:Y:S01]  /*10540*/  SHF.R.S32.HI R20, RZ, 0x3, R20 ;  /* 0x00000003ff147819 */ /* 0x000fe20000011414 */
[----:B------:R0:W3:Y:S01]  /*10550*/  LDS.128 R152, [R2+0x168d0] ;  /* 0x0168d00002987984 */ /* 0x0000e20000000c00 */
[----:B------:R-:W-:Y:S06]  /*10560*/  BAR.ARV 0x4, 0x1a0 ;  /* 0x0106800000007b1d */ /* 0x000fec0000002000 */
[----:B--2---:R-:W-:Y:S01]  /*10570*/  SHF.R.S32.HI R57, RZ, 0x1f, R60 ;  /* 0x0000001fff397819 */ /* 0x004fe2000001143c */
[----:B------:R-:W-:-:S03]  /*10580*/  IMAD.SHL.U32 R56, R60, 0x4, RZ ;  /* 0x000000043c387824 */ /* 0x000fc600078e00ff */
[----:B------:R-:W-:Y:S01]  /*10590*/  SHF.L.U64.HI R59, R60, 0x2, R57 ;  /* 0x000000023c3b7819 */ /* 0x000fe20000010239 */
[----:B0--3--:R-:W-:Y:S06]  /*105a0*/  @P1 BRA `(.L_x_12508) ;  /* 0x0000000c00941947 */ /* 0x009fec0003800000 */
[----:B------:R-:W1:Y:S01]  /*105b0*/  LDL R4, [R1+0x44] ;  /* 0x0000440001047983 */ /* 0x000e620000100800 */
[----:B------:R-:W0:Y:S01]  /*105c0*/  S2R R5, SR_SWINHI ;  /* 0x0000000000057919 */ /* 0x000e220000002f00 */
[----:B------:R-:W-:Y:S05]  /*105d0*/  WARPSYNC.ALL ;  /* 0x0000000000007948 */ /* 0x000fea0003800000 */
[----:B------:R-:W-:Y:S01]  /*105e0*/  F2FP.BF16.F32.PACK_AB R12, R12, R49 ;  /* 0x000000310c0c723e */ /* 0x000fe200000010ff */
[----:B------:R-:W-:Y:S01]  /*105f0*/  ULDC.64 UR4, c[0x0][0xbd8] ;  /* 0x0002f60000047ab9 */ /* 0x000fe20000000a00 */
[----:B------:R-:W-:Y:S01]  /*10600*/  F2FP.BF16.F32.PACK_AB R13, R13, R52 ;  /* 0x000000340d0d723e */ /* 0x000fe200000010ff */
[----:B------:R-:W2:Y:S01]  /*10610*/  LDL R62, [R1+0x30] ;  /* 0x00003000013e7983 */ /* 0x000ea20000100800 */
[----:B-----5:R-:W-:-:S02]  /*10620*/  MOV R24, R2 ;  /* 0x0000000200187202 */ /* 0x020fc40000000f00 */
[----:B0-----:R-:W-:Y:S02]  /*10630*/  MOV R25, R5 ;  /* 0x0000000500197202 */ /* 0x001fe40000000f00 */
[----:B------:R-:W-:Y:S02]  /*10640*/  F2FP.BF16.F32.PACK_AB R14, R14, R47 ;  /* 0x0000002f0e0e723e */ /* 0x000fe400000010ff */
[----:B------:R-:W-:Y:S01]  /*10650*/  F2FP.BF16.F32.PACK_AB R15, R15, R50 ;  /* 0x000000320f0f723e */ /* 0x000fe200000010ff */
[----:B------:R-:W-:Y:S01]  /*10660*/  BAR.SYNC.DEFER_BLOCKING 0x1, 0x180 ;  /* 0x0046000000007b1d */ /* 0x000fe20000010000 */
[----:B-1----:R-:W-:-:S03]  /*10670*/  IMAD.WIDE R10, R4, 0x2, R24 ;  /* 0x00000002040a7825 */ /* 0x002fc600078e0218 */
[C---:B------:R-:W-:Y:S02]  /*10680*/  IADD3 R51, P2, R10.reuse, 0x20, RZ ;  /* 0x000000200a337810 */ /* 0x040fe40007f5e0ff */
[C---:B------:R-:W-:Y:S02]  /*10690*/  LOP3.LUT R9, R10.reuse, 0x380, RZ, 0xc0, !PT ;  /* 0x000003800a097812 */ /* 0x040fe400078ec0ff */
[C---:B------:R-:W-:Y:S02]  /*106a0*/  IADD3 R55, P0, R10.reuse, 0x60, RZ ;  /* 0x000000600a377810 */ /* 0x040fe40007f1e0ff */
[----:B------:R-:W-:Y:S02]  /*106b0*/  IADD3 R53, P1, R10, 0x40, RZ ;  /* 0x000000400a357810 */ /* 0x000fe40007f3e0ff */
[----:B------:R-:W-:Y:S02]  /*106c0*/  LOP3.LUT R4, R51, 0x380, RZ, 0xc0, !PT ;  /* 0x0000038033047812 */ /* 0x000fe400078ec0ff */
[----:B------:R-:W-:-:S02]  /*106d0*/  SHF.R.U64 R9, R9, 0x3, RZ ;  /* 0x0000000309097819 */ /* 0x000fc400000012ff */
[----:B------:R-:W-:Y:S02]  /*106e0*/  LOP3.LUT R6, R53, 0x380, RZ, 0xc0, !PT ;  /* 0x0000038035067812 */ /* 0x000fe400078ec0ff */
[----:B------:R-:W-:Y:S02]  /*106f0*/  LOP3.LUT R54, R55, 0x380, RZ, 0xc0, !PT ;  /* 0x0000038037367812 */ /* 0x000fe400078ec0ff */
[----:B------:R-:W-:Y:S02]  /*10700*/  SHF.R.U64 R4, R4, 0x3, RZ ;  /* 0x0000000304047819 */ /* 0x000fe400000012ff */
[----:B------:R-:W-:Y:S02]  /*10710*/  LOP3.LUT R10, R9, R10, RZ, 0x3c, !PT ;  /* 0x0000000a090a7212 */ /* 0x000fe400078e3cff */
[----:B------:R-:W-:Y:S02]  /*10720*/  SHF.R.U64 R6, R6, 0x3, RZ ;  /* 0x0000000306067819 */ /* 0x000fe400000012ff */
[----:B------:R-:W-:Y:S01]  /*10730*/  SHF.R.U64 R54, R54, 0x3, RZ ;  /* 0x0000000336367819 */ /* 0x000fe200000012ff */
        /* <DEDUP_REMOVED lines=18> */
[----:B0-----:R-:W-:-:S02]  /*10860*/  F2FP.BF16.F32.PACK_AB R10, R33, R36 ;  /* 0x00000024210a723e */ /* 0x001fc400000010ff */
[----:B------:R-:W-:Y:S02]  /*10870*/  F2FP.BF16.F32.PACK_AB R12, R29, R30 ;  /* 0x0000001e1d0c723e */ /* 0x000fe400000010ff */
[----:B------:R-:W-:Y:S02]  /*10880*/  F2FP.BF16.F32.PACK_AB R13, R27, R32 ;  /* 0x000000201b0d723e */ /* 0x000fe400000010ff */
[----:B------:R-:W-:Y:S02]  /*10890*/  F2FP.BF16.F32.PACK_AB R14, R3, R26 ;  /* 0x0000001a030e723e */ /* 0x000fe400000010ff */
[----:B------:R-:W-:Y:S02]  /*108a0*/  F2FP.BF16.F32.PACK_AB R15, R119, R0 ;  /* 0x00000000770f723e */ /* 0x000fe400000010ff */
[----:B------:R-:W-:Y:S02]  /*108b0*/  ISETP.NE.U32.AND P0, PT, RZ, UR4, PT ;  /* 0x00000004ff007c0c */ /* 0x000fe4000bf05070 */
        /* <DEDUP_REMOVED lines=17> */
[----:B--2---:R-:W-:-:S02]  /*109d0*/  SHF.R.S32.HI R29, RZ, 0x1f, R62 ;  /* 0x0000001fff1d7819 */ /* 0x004fc4000001143e */
[----:B---3--:R-:W-:Y:S01]  /*109e0*/  SHF.R.S32.HI R34, RZ, 0x1f, R3 ;  /* 0x0000001fff227819 */ /* 0x008fe20000011403 */
[----:B0-----:R-:W-:Y:S06]  /*109f0*/  @P1 BRA `(.L_x_12509) ;  /* 0x0000000000101947 */ /* 0x001fec0003800000 */
[----:B------:R-:W-:Y:S05]  /*10a00*/  @!P0 BRA `(.L_x_12509) ;  /* 0x00000000000c8947 */ /* 0x000fea0003800000 */
[----:B------:R-:W2:Y:S04]  /*10a10*/  LDG.E R5, desc[UR40][R30.64] ;  /* 0x000000281e057981 */ /* 0x000ea8000c1e1900 */
[----:B-----5:R-:W2:Y:S02]  /*10a20*/  LDG.E R0, desc[UR40][R30.64+0x4] ;  /* 0x000004281e007981 */ /* 0x020ea4000c1e1900 */
[----:B--2---:R-:W-:-:S07]  /*10a30*/  IMAD.IADD R0, R0, 0x1, -R5 ;  /* 0x0000000100007824 */ /* 0x004fce00078e0a05 */
.L_x_12509:
[----:B------:R-:W2:Y:S01]  /*10a40*/  LDL R8, [R1+0x28] ;  /* 0x0000280001087983 */ /* 0x000ea20000100800 */
[----:B------:R-:W-:-:S03]  /*10a50*/  ULDC.64 UR4, c[0x0][0xb70] ;  /* 0x0002dc0000047ab9 */ /* 0x000fc60000000a00 */
[----:B------:R-:W3:Y:S01]  /*10a60*/  LDL R38, [R1+0x34] ;  /* 0x0000340001267983 */ /* 0x000ee20000100800 */
[----:B------:R-:W-:Y:S02]  /*10a70*/  IMAD.MOV.U32 R4, RZ, RZ, R3 ;  /* 0x000000ffff047224 */ /* 0x000fe400078e0003 */
[----:B------:R-:W-:Y:S01]  /*10a80*/  IMAD.MOV.U32 R5, RZ, RZ, R34 ;  /* 0x000000ffff057224 */ /* 0x000fe200078e0022 */
[----:B------:R-:W2:Y:S01]  /*10a90*/  LDL.LU R37, [R1+0x3c] ;  /* 0x00003c0001257983 */ /* 0x000ea20000300800 */
[----:B------:R-:W-:Y:S01]  /*10aa0*/  IMAD R6, R29, UR4, RZ ;  /* 0x000000041d067c24 */ /* 0x000fe2000f8e02ff */
[----:B------:R-:W-:Y:S01]  /*10ab0*/  SEL R36, R57, RZ, !P0 ;  /* 0x000000ff39247207 */ /* 0x000fe20004000000 */
[----:B------:R-:W-:Y:S01]  /*10ac0*/  IMAD.WIDE.U32 R4, R62, UR4, R4 ;  /* 0x000000043e047c25 */ /* 0x000fe2000f8e0004 */
[----:B------:R-:W-:Y:S01]  /*10ad0*/  LEA.HI R58, R58, R61, RZ, 0x7 ;  /* 0x0000003d3a3a7211 */ /* 0x000fe200078f38ff */
[----:B------:R-:W-:Y:S01]  /*10ae0*/  ULDC.64 UR6, c[0x0][0xae0] ;  /* 0x0002b80000067ab9 */ /* 0x000fe20000000a00 */
[----:B------:R-:W-:Y:S01]  /*10af0*/  SEL R35, R60, RZ, !P0 ;  /* 0x000000ff3c237207 */ /* 0x000fe20004000000 */
[----:B------:R-:W-:Y:S01]  /*10b00*/  IMAD R7, R62, UR5, R6 ;  /* 0x000000053e077c24 */ /* 0x000fe2000f8e0206 */
[----:B------:R-:W-:Y:S01]  /*10b10*/  ULDC.64 UR4, c[0x0][0xb78] ;  /* 0x0002de0000047ab9 */ /* 0x000fe20000000a00 */
[----:B------:R-:W-:Y:S01]  /*10b20*/  LOP3.LUT R58, R58, 0xffffff80, RZ, 0xc0, !PT ;  /* 0xffffff803a3a7812 */ /* 0x000fe200078ec0ff */
[----:B------:R-:W-:-:S02]  /*10b30*/  IMAD R6, R36, UR4, RZ ;  /* 0x0000000424067c24 */ /* 0x000fc4000f8e02ff */
[----:B------:R-:W-:Y:S02]  /*10b40*/  IMAD.IADD R5, R5, 0x1, R7 ;  /* 0x0000000105057824 */ /* 0x000fe400078e0207 */
[C---:B------:R-:W-:Y:S02]  /*10b50*/  IMAD R6, R35.reuse, UR5, R6 ;  /* 0x0000000523067c24 */ /* 0x040fe4000f8e0206 */
[----:B------:R-:W-:Y:S01]  /*10b60*/  IMAD.WIDE.U32 R4, R35, UR4, R4 ;  /* 0x0000000423047c25 */ /* 0x000fe2000f8e0004 */
[----:B------:R-:W-:-:S03]  /*10b70*/  ULDC.64 UR4, c[0x0][0xb40] ;  /* 0x0002d00000047ab9 */ /* 0x000fc60000000a00 */
[----:B------:R-:W-:-:S05]  /*10b80*/  IMAD.IADD R58, R61, 0x1, -R58 ;  /* 0x000000013d3a7824 */ /* 0x000fca00078e0a3a */
[----:B------:R-:W-:Y:S01]  /*10b90*/  LOP3.LUT P0, RZ, R58, 0x3, RZ, 0xc0, !PT ;  /* 0x000000033aff7812 */ /* 0x000fe2000780c0ff */
[----:B------:R-:W-:Y:S01]  /*10ba0*/  BSSY B1, `(.L_x_12510) ;  /* 0x0000056000017945 */ /* 0x000fe20003800000 */
[----:B---3--:R-:W-:Y:S02]  /*10bb0*/  IMAD R7, R20, 0x40, R38 ;  /* 0x0000004014077824 */ /* 0x008fe400078e0226 */
[----:B--2---:R-:W-:Y:S02]  /*10bc0*/  IMAD R11, R37, 0xc0, R8 ;  /* 0x000000c0250b7824 */ /* 0x004fe400078e0208 */
[----:B------:R-:W-:-:S03]  /*10bd0*/  IMAD.WIDE R24, R7, 0x2, R24 ;  /* 0x0000000207187825 */ /* 0x000fc600078e0218 */
[----:B------:R-:W-:Y:S02]  /*10be0*/  SHF.R.S32.HI R9, RZ, 0x1f, R11 ;  /* 0x0000001fff097819 */ /* 0x000fe4000001140b */
[----:B------:R-:W-:Y:S02]  /*10bf0*/  IADD3 R4, P1, R11, R4, RZ ;  /* 0x000000040b047210 */ /* 0x000fe40007f3e0ff */
[----:B------:R-:W-:Y:S02]  /*10c00*/  IADD3 R7, P4, R24, 0x4800, RZ ;  /* 0x0000480018077810 */ /* 0x000fe40007f9e0ff */
[----:B------:R-:W-:Y:S01]  /*10c10*/  IADD3.X R9, R9, R5, R6, P1, !PT ;  /* 0x0000000509097210 */ /* 0x000fe20000ffe406 */
[C---:B------:R-:W-:Y:S01]  /*10c20*/  VIADD R5, R11.reuse, 0x8 ;  /* 0x000000080b057836 */ /* 0x040fe20000000000 */
[----:B------:R-:W-:Y:S01]  /*10c30*/  LEA R32, P2, R4, UR4, 0x2 ;  /* 0x0000000404207c11 */ /* 0x000fe2000f8410ff */
[----:B------:R-:W-:Y:S01]  /*10c40*/  IMAD.X R27, RZ, RZ, R25, P4 ;  /* 0x000000ffff1b7224 */ /* 0x000fe200020e0619 */
[----:B-----5:R-:W-:-:S02]  /*10c50*/  ISETP.GE.OR P1, PT, R11, R0, P0 ;  /* 0x000000000b00720c */ /* 0x020fc40000726670 */
[----:B------:R-:W-:Y:S01]  /*10c60*/  LEA.HI.X R33, R4, UR5, R9, 0x2, P2 ;  /* 0x0000000504217c11 */ /* 0x000fe200090f1409 */
[----:B------:R-:W-:Y:S01]  /*10c70*/  ULDC.64 UR4, c[0x0][0xaa0] ;  /* 0x0002a80000047ab9 */ /* 0x000fe20000000a00 */
[C---:B------:R-:W-:Y:S02]  /*10c80*/  IADD3 R15, P2, R24.reuse, 0x1800, RZ ;  /* 0x00001800180f7810 */ /* 0x040fe40007f5e0ff */
[C---:B------:R-:W-:Y:S02]  /*10c90*/  IADD3 R11, P3, R24.reuse, 0x3000, RZ ;  /* 0x00003000180b7810 */ /* 0x040fe40007f7e0ff */
[----:B------:R-:W-:Y:S01]  /*10ca0*/  ISETP.GE.OR P0, PT, R5, R0, P0 ;  /* 0x000000000500720c */ /* 0x000fe20000706670 */
[--C-:B------:R-:W-:Y:S01]  /*10cb0*/  IMAD.X R9, RZ, RZ, R25.reuse, P2 ;  /* 0x000000ffff097224 */ /* 0x100fe200010e0619 */
[----:B------:R-:W-:Y:S01]  /*10cc0*/  LOP3.LUT R5, R24, 0x380, RZ, 0xc0, !PT ;  /* 0x0000038018057812 */ /* 0x000fe200078ec0ff */
[----:B------:R-:W-:Y:S01]  /*10cd0*/  IMAD.X R13, RZ, RZ, R25, P3 ;  /* 0x000000ffff0d7224 */ /* 0x000fe200018e0619 */
[----:B------:R-:W-:Y:S01]  /*10ce0*/  LOP3.LUT R8, R15, 0x380, RZ, 0xc0, !PT ;  /* 0x000003800f087812 */ /* 0x000fe200078ec0ff */
[----:B------:R-:W-:Y:S01]  /*10cf0*/  IMAD.MOV.U32 R30, RZ, RZ, R38 ;  /* 0x000000ffff1e7224 */ /* 0x000fe200078e0026 */
[----:B------:R-:W-:Y:S01]  /*10d00*/  LOP3.LUT R10, R11, 0x380, RZ, 0xc0, !PT ;  /* 0x000003800b0a7812 */ /* 0x000fe200078ec0ff */
[----:B------:R-:W-:Y:S01]  /*10d10*/  @!P1 STG.E desc[UR40][R32.64], R21 ;  /* 0x0000001520009986 */ /* 0x000fe2000c101928 */
[----:B------:R-:W-:-:S02]  /*10d20*/  LOP3.LUT R6, R7, 0x380, RZ, 0xc0, !PT ;  /* 0x0000038007067812 */ /* 0x000fc400078ec0ff */
[----:B------:R-:W-:Y:S02]  /*10d30*/  SHF.R.U64 R5, R5, 0x3, RZ ;  /* 0x0000000305057819 */ /* 0x000fe400000012ff */
[----:B------:R-:W-:Y:S02]  /*10d40*/  SHF.R.U64 R8, R8, 0x3, RZ ;  /* 0x0000000308087819 */ /* 0x000fe400000012ff */
[----:B------:R-:W-:Y:S01]  /*10d50*/  SHF.R.S32.HI R31, RZ, 0x1f, R38 ;  /* 0x0000001fff1f7819 */ /* 0x000fe20000011426 */
[----:B------:R-:W-:Y:S01]  /*10d60*/  IMAD R34, R34, UR4, RZ ;  /* 0x0000000422227c24 */ /* 0x000fe2000f8e02ff */
[----:B------:R-:W-:Y:S01]  /*10d70*/  SHF.R.U64 R10, R10, 0x3, RZ ;  /* 0x000000030a0a7819 */ /* 0x000fe200000012ff */
[----:B------:R0:W-:Y:S01]  /*10d80*/  @!P0 STG.E desc[UR40][R32.64+0x20], R28 ;  /* 0x0000201c20008986 */ /* 0x0001e2000c101928 */
[----:B------:R-:W-:Y:S02]  /*10d90*/  SHF.R.U64 R6, R6, 0x3, RZ ;  /* 0x0000000306067819 */ /* 0x000fe400000012ff */
[----:B------:R-:W-:Y:S01]  /*10da0*/  LOP3.LUT R4, R5, R24, RZ, 0x3c, !PT ;  /* 0x0000001805047212 */ /* 0x000fe200078e3cff */
[----:B------:R-:W-:Y:S01]  /*10db0*/  IMAD.MOV.U32 R5, RZ, RZ, R25 ;  /* 0x000000ffff057224 */ /* 0x000fe200078e0019 */
[----:B------:R-:W-:-:S02]  /*10dc0*/  LOP3.LUT R8, R8, R15, RZ, 0x3c, !PT ;  /* 0x0000000f08087212 */ /* 0x000fc400078e3cff */
[----:B------:R-:W-:Y:S02]  /*10dd0*/  LOP3.LUT R12, R10, R11, RZ, 0x3c, !PT ;  /* 0x0000000b0a0c7212 */ /* 0x000fe400078e3cff */
[----:B------:R-:W-:Y:S01]  /*10de0*/  LOP3.LUT R26, R6, R7, RZ, 0x3c, !PT ;  /* 0x00000007061a7212 */ /* 0x000fe200078e3cff */
[----:B------:R-:W-:Y:S01]  /*10df0*/  IMAD.WIDE.U32 R30, R3, UR4, R30 ;  /* 0x00000004031e7c25 */ /* 0x000fe2000f8e001e */
[----:B------:R-:W5:Y:S01]  /*10e00*/  LD.E.128 R4, desc[UR40][R4.64] ;  /* 0x0000002804047980 */ /* 0x000f62000c101d00 */
[----:B------:R-:W-:-:S03]  /*10e10*/  ULDC UR4, c[0x0][0xa8c] ;  /* 0x0002a30000047ab9 */ /* 0x000fc60000000800 */
[----:B------:R-:W5:Y:S01]  /*10e20*/  LD.E.128 R8, desc[UR40][R8.64] ;  /* 0x0000002808087980 */ /* 0x000f62000c101d00 */
[----:B------:R-:W-:-:S03]  /*10e30*/  IMAD R3, R3, UR5, R34 ;  /* 0x0000000503037c24 */ /* 0x000fc6000f8e0222 */
[----:B------:R-:W5:Y:S04]  /*10e40*/  LD.E.128 R12, desc[UR40][R12.64] ;  /* 0x000000280c0c7980 */ /* 0x000f68000c101d00 */
[----:B------:R-:W5:Y:S01]  /*10e50*/  LD.E.128 R24, desc[UR40][R26.64] ;  /* 0x000000281a187980 */ /* 0x000f62000c101d00 */
[----:B------:R-:W-:Y:S01]  /*10e60*/  IMAD.IADD R31, R31, 0x1, R3 ;  /* 0x000000011f1f7824 */ /* 0x000fe200078e0203 */
[----:B------:R-:W-:Y:S01]  /*10e70*/  ISETP.GE.AND P0, PT, R38, UR4, PT ;  /* 0x0000000426007c0c */ /* 0x000fe2000bf06270 */
[----:B0-----:R-:W-:Y:S01]  /*10e80*/  IMAD R32, R37, -0xc0, R0 ;  /* 0xffffff4025207824 */ /* 0x001fe200078e0200 */
[----:B------:R-:W-:Y:S01]  /*10e90*/  @!PT LDS RZ, [RZ] ;  /* 0x00000000fffff984 */ /* 0x000fe20000000800 */
[----:B------:R-:W-:Y:S01]  /*10ea0*/  @!PT LDS RZ, [RZ] ;  /* 0x00000000fffff984 */ /* 0x000fe20000000800 */
[----:B------:R-:W-:Y:S01]  /*10eb0*/  @!PT LDS RZ, [RZ] ;  /* 0x00000000fffff984 */ /* 0x000fe20000000800 */
[----:B------:R-:W-:Y:S01]  /*10ec0*/  @!PT LDS RZ, [RZ] ;  /* 0x00000000fffff984 */ /* 0x000fe20000000800 */
[----:B------:R0:W-:Y:S06]  /*10ed0*/  MEMBAR.ALL.CTA ;  /* 0x0000000000007992 */ /* 0x0001ec0000008000 */
[----:B0-----:R-:W0:Y:S01]  /*10ee0*/  FENCE.VIEW.ASYNC.S ;  /* 0x00000000000073c6 */ /* 0x001e220000000000 */
[C---:B------:R-:W-:Y:S01]  /*10ef0*/  VIADD R3, R20.reuse, 0x30 ;  /* 0x0000003014037836 */ /* 0x040fe20000000000 */
[----:B------:R-:W-:Y:S01]  /*10f00*/  ULDC.64 UR4, c[0x0][0xae8] ;  /* 0x0002ba0000047ab9 */ /* 0x000fe20000000a00 */
[----:B------:R-:W-:-:S02]  /*10f10*/  VIADD R21, R20, 0x60 ;  /* 0x0000006014157836 */ /* 0x000fc40000000000 */
[----:B------:R-:W-:Y:S01]  /*10f20*/  VIADD R0, R20, 0x90 ;  /* 0x0000009014007836 */ /* 0x000fe20000000000 */
[-C--:B------:R-:W-:Y:S01]  /*10f30*/  ISETP.GE.OR P3, PT, R3, R32.reuse, P0 ;  /* 0x000000200300720c */ /* 0x080fe20000766670 */
[----:B------:R-:W-:Y:S01]  /*10f40*/  IMAD R28, R29, UR6, RZ ;  /* 0x000000061d1c7c24 */ /* 0x000fe2000f8e02ff */
[-C--:B------:R-:W-:Y:S01]  /*10f50*/  ISETP.GE.OR P1, PT, R21, R32.reuse, P0 ;  /* 0x000000201500720c */ /* 0x080fe20000726670 */
[----:B------:R-:W-:Y:S01]  /*10f60*/  IMAD R3, R36, UR4, RZ ;  /* 0x0000000424037c24 */ /* 0x000fe2000f8e02ff */
[-C--:B------:R-:W-:Y:S01]  /*10f70*/  ISETP.GE.OR P2, PT, R0, R32.reuse, P0 ;  /* 0x000000200000720c */ /* 0x080fe20000746670 */
[----:B------:R-:W-:Y:S01]  /*10f80*/  IMAD R33, R62, UR7, R28 ;  /* 0x000000073e217c24 */ /* 0x000fe2000f8e021c */
[----:B------:R-:W-:Y:S01]  /*10f90*/  ISETP.GE.OR P0, PT, R20, R32, P0 ;  /* 0x000000201400720c */ /* 0x000fe20000706670 */
[----:B------:R-:W-:Y:S01]  /*10fa0*/  IMAD.WIDE.U32 R28, R62, UR6, R30 ;  /* 0x000000063e1c7c25 */ /* 0x000fe2000f8e001e */
[----:B------:R-:W-:-:S03]  /*10fb0*/  SHF.R.S32.HI R21, RZ, 0x1f, R20 ;  /* 0x0000001fff157819 */ /* 0x000fc60000011414 */
[----:B------:R-:W-:Y:S02]  /*10fc0*/  VIADD R0, R2, 0x16820 ;  /* 0x0001682002007836 */ /* 0x000fe40000000000 */
[----:B------:R-:W-:Y:S02]  /*10fd0*/  IMAD.IADD R29, R29, 0x1, R33 ;  /* 0x000000011d1d7824 */ /* 0x000fe400078e0221 */
[C---:B------:R-:W-:Y:S01]  /*10fe0*/  IMAD R3, R35.reuse, UR5, R3 ;  /* 0x0000000523037c24 */ /* 0x040fe2000f8e0203 */
[----:B------:R-:W-:Y:S01]  /*10ff0*/  PRMT R0, RZ, 0x654, R0 ;  /* 0x00000654ff007816 */ /* 0x000fe20000000000 */
[----:B------:R-:W-:-:S03]  /*11000*/  IMAD.WIDE.U32 R32, R35, UR4, R28 ;  /* 0x0000000423207c25 */ /* 0x000fc6000f8e001c */
[----:B0-----:R0:W-:Y:S01]  /*11010*/  SYNCS.ARRIVE.TRANS64.RED.A1T0 RZ, [R0+URZ], RZ ;  /* 0x000000ff00ff79a7 */ /* 0x0011e2000810043f */
        /* <DEDUP_REMOVED lines=14> */
.L_x_12511:
[----:B------:R-:W-:Y:S05]  /*11100*/  BSYNC B1 ;  /* 0x0000000000017941 */ /* 0x000fea0003800000 */
.L_x_12510:
[----:B------:R-:W-:Y:S04]  /*11110*/  BSSY B1, `(.L_x_12512) ;  /* 0x000000f000017945 */ /* 0x000fe80003800000 */
[----:B------:R-:W-:Y:S05]  /*11120*/  @P3 BRA `(.L_x_12513) ;  /* 0x0000000000343947 */ /* 0x000fea0003800000 */
[----:B------:R-:W-:Y:S01]  /*11130*/  IADD3 R3, P0, R30, 0x30, RZ ;  /* 0x000000301e037810 */ /* 0x000fe20007f1e0ff */
[----:B------:R-:W-:Y:S01]  /*11140*/  ULDC.64 UR4, c[0x0][0xad8] ;  /* 0x0002b60000047ab9 */ /* 0x000fe20000000a00 */
[----:B-1---5:R-:W-:Y:S02]  /*11150*/  IMAD.MOV.U32 R4, RZ, RZ, R32 ;  /* 0x000000ffff047224 */ /* 0x022fe400078e0020 */
        /* <DEDUP_REMOVED lines=10> */
.L_x_12513:
[----:B------:R-:W-:Y:S05]  /*11200*/  BSYNC B1 ;  /* 0x0000000000017941 */ /* 0x000fea0003800000 */
.L_x_12512:
        /* <DEDUP_REMOVED lines=11> */
[----:B--2---:R-:W-:Y:S01]  /*112c0*/  LEA R6, P0, R4, UR4, 0x1 ;  /* 0x0000000404067c11 */ /* 0x004fe2000f8008ff */
[----:B------:R-:W-:-:S05]  /*112d0*/  IMAD.IADD R3, R5, 0x1, R3 ;  /* 0x0000000105037824 */ /* 0x000fca00078e0203 */
[----:B------:R-:W-:-:S05]  /*112e0*/  LEA.HI.X R7, R4, UR5, R3, 0x1, P0 ;  /* 0x0000000504077c11 */ /* 0x000fca00080f0c03 */
[----:B------:R3:W-:Y:S02]  /*112f0*/  STG.E.128 desc[UR40][R6.64], R12 ;  /* 0x0000000c06007986 */ /* 0x0007e4000c101d28 */
.L_x_12515:
[----:B------:R-:W-:Y:S05]  /*11300*/  BSYNC B1 ;  /* 0x0000000000017941 */ /* 0x000fea0003800000 */
.L_x_12514:
        /* <DEDUP_REMOVED lines=10> */
[----:B--23--:R-:W-:Y:S01]  /*113b0*/  LEA R6, P0, R4, UR4, 0x1 ;  /* 0x0000000404067c11 */ /* 0x00cfe2000f8008ff */
[----:B------:R-:W-:-:S05]  /*113c0*/  IMAD.IADD R3, R5, 0x1, R3 ;  /* 0x0000000105037824 */ /* 0x000fca00078e0203 */
[----:B------:R-:W-:-:S05]  /*113d0*/  LEA.HI.X R7, R4, UR5, R3, 0x1, P0 ;  /* 0x0000000504077c11 */ /* 0x000fca00080f0c03 */
[----:B------:R4:W-:Y:S01]  /*113e0*/  STG.E.128 desc[UR40][R6.64], R24 ;  /* 0x0000001806007986 */ /* 0x0009e2000c101d28 */
[----:B------:R-:W-:Y:S05]  /*113f0*/  BRA `(.L_x_12516) ;  /* 0x00000008003c7947 */ /* 0x000fea0003800000 */
.L_x_12508:
        /* <DEDUP_REMOVED lines=21> */
.L_x_12517:
[----:B------:R-:W2:Y:S04]  /*11550*/  LDL R15, [R1+0x34] ;  /* 0x00003400010f7983 */ /* 0x000ea80000100800 */
[----:B------:R-:W3:Y:S04]  /*11560*/  LDL R14, [R1+0x30] ;  /* 0x00003000010e7983 */ /* 0x000ee80000100800 */
[----:B------:R4:W5:Y:S01]  /*11570*/  LDL R13, [R1+0x3c] ;  /* 0x00003c00010d7983 */ /* 0x0009620000100800 */
[----:B------:R-:W-:Y:S01]  /*11580*/  BSSY B1, `(.L_x_12518) ;  /* 0x000001d000017945 */ /* 0x000fe20003800000 */
[----:B-1----:R-:W-:-:S02]  /*11590*/  SEL R11, R60, RZ, !P0 ;  /* 0x000000ff3c0b7207 */ /* 0x002fc40004000000 */
[----:B------:R-:W-:Y:S02]  /*115a0*/  SEL R10, R57, RZ, !P0 ;  /* 0x000000ff390a7207 */ /* 0x000fe40004000000 */
[----:B-----5:R-:W-:Y:S02]  /*115b0*/  SHF.R.S32.HI R8, RZ, 0x1f, R3 ;  /* 0x0000001fff087819 */ /* 0x020fe40000011403 */
[----:B--2---:R-:W-:Y:S02]  /*115c0*/  SHF.R.S32.HI R12, RZ, 0x1f, R15 ;  /* 0x0000001fff0c7819 */ /* 0x004fe4000001140f */
[----:B---3--:R-:W-:Y:S01]  /*115d0*/  SHF.R.S32.HI R9, RZ, 0x1f, R14 ;  /* 0x0000001fff097819 */ /* 0x008fe2000001140e */
[----:B----4-:R-:W-:Y:S06]  /*115e0*/  @P2 BRA `(.L_x_12519) ;  /* 0x0000000000582947 */ /* 0x010fec0003800000 */
[----:B0-----:R-:W0:Y:S02]  /*115f0*/  S2R R4, SR_TID.X ;  /* 0x0000000000047919 */ /* 0x001e240000002100 */
[----:B0-----:R-:W-:-:S04]  /*11600*/  IMAD R4, R13, 0xc0, R4 ;  /* 0x000000c00d047824 */ /* 0x001fc800078e0204 */
        /* <DEDUP_REMOVED lines=20> */
.L_x_12519:
[----:B------:R-:W-:Y:S05]  /*11750*/  BSYNC B1 ;  /* 0x0000000000017941 */ /* 0x000fea0003800000 */
.L_x_12518:
[----:B------:R-:W-:Y:S01]  /*11760*/  ULDC.64 UR4, c[0x0][0xaa0] ;  /* 0x0002a80000047ab9 */ /* 0x000fe20000000a00 */
[----:B0-----:R-:W-:Y:S01]  /*11770*/  IMAD.MOV.U32 R4, RZ, RZ, R15 ;  /* 0x000000ffff047224 */ /* 0x001fe200078e000f */
[----:B------:R-:W-:Y:S01]  /*11780*/  ULDC.64 UR6, c[0x0][0xae0] ;  /* 0x0002b80000067ab9 */ /* 0x000fe20000000a00 */
[----:B-1----:R-:W-:Y:S01]  /*11790*/  IMAD.MOV.U32 R5, RZ, RZ, R12 ;  /* 0x000000ffff057224 */ /* 0x002fe200078e000c */
[----:B------:R-:W-:Y:S01]  /*117a0*/  SHF.R.S32.HI R21, RZ, 0x1f, R20 ;  /* 0x0000001fff157819 */ /* 0x000fe20000011414 */
[----:B------:R-:W-:Y:S01]  /*117b0*/  IMAD R6, R8, UR4, RZ ;  /* 0x0000000408067c24 */ /* 0x000fe2000f8e02ff */
[----:B------:R-:W-:Y:S01]  /*117c0*/  BSSY B1, `(.L_x_12520) ;  /* 0x0000024000017945 */ /* 0x000fe20003800000 */
[----:B------:R-:W-:Y:S01]  /*117d0*/  IMAD.WIDE.U32 R4, R3, UR4, R4 ;  /* 0x0000000403047c25 */ /* 0x000fe2000f8e0004 */
[----:B------:R-:W-:Y:S02]  /*117e0*/  ULDC UR4, c[0x0][0xa8c] ;  /* 0x0002a30000047ab9 */ /* 0x000fe40000000800 */
[----:B------:R-:W-:Y:S01]  /*117f0*/  ISETP.GE.AND P0, PT, R15, UR4, PT ;  /* 0x000000040f007c0c */ /* 0x000fe2000bf06270 */
[----:B------:R-:W-:Y:S01]  /*11800*/  IMAD R3, R3, UR5, R6 ;  /* 0x0000000503037c24 */ /* 0x000fe2000f8e0206 */
[----:B------:R-:W-:Y:S01]  /*11810*/  ULDC.64 UR4, c[0x0][0xae8] ;  /* 0x0002ba0000047ab9 */ /* 0x000fe20000000a00 */
[----:B------:R-:W-:-:S02]  /*11820*/  VIADD R6, R20, 0x30 ;  /* 0x0000003014067836 */ /* 0x000fc40000000000 */
[----:B------:R-:W-:Y:S02]  /*11830*/  IMAD R7, R13, -0xc0, R0 ;  /* 0xffffff400d077824 */ /* 0x000fe400078e0200 */
[----:B------:R-:W-:Y:S02]  /*11840*/  VIADD R0, R20, 0x60 ;  /* 0x0000006014007836 */ /* 0x000fe40000000000 */
[----:B------:R-:W-:Y:S01]  /*11850*/  IMAD.IADD R5, R5, 0x1, R3 ;  /* 0x0000000105057824 */ /* 0x000fe200078e0203 */
[-C--:B------:R-:W-:Y:S01]  /*11860*/  ISETP.GE.OR P3, PT, R6, R7.reuse, P0 ;  /* 0x000000070600720c */ /* 0x080fe20000766670 */
[----:B------:R-:W-:Y:S01]  /*11870*/  VIADD R6, R20, 0x90 ;  /* 0x0000009014067836 */ /* 0x000fe20000000000 */
[-C--:B------:R-:W-:Y:S01]  /*11880*/  ISETP.GE.OR P1, PT, R0, R7.reuse, P0 ;  /* 0x000000070000720c */ /* 0x080fe20000726670 */
[----:B------:R-:W-:Y:S02]  /*11890*/  IMAD R3, R9, UR6, RZ ;  /* 0x0000000609037c24 */ /* 0x000fe4000f8e02ff */
[----:B------:R-:W-:Y:S01]  /*118a0*/  IMAD.WIDE.U32 R4, R14, UR6, R4 ;  /* 0x000000060e047c25 */ /* 0x000fe2000f8e0004 */
[----:B------:R-:W-:-:S02]  /*118b0*/  ISETP.GE.OR P2, PT, R6, R7, P0 ;  /* 0x000000070600720c */ /* 0x000fc40000746670 */
[----:B------:R-:W-:Y:S01]  /*118c0*/  ISETP.GE.OR P0, PT, R20, R7, P0 ;  /* 0x000000071400720c */ /* 0x000fe20000706670 */
[----:B------:R-:W-:Y:S02]  /*118d0*/  IMAD R3, R14, UR7, R3 ;  /* 0x000000070e037c24 */ /* 0x000fe4000f8e0203 */
[----:B------:R-:W-:Y:S02]  /*118e0*/  IMAD R0, R10, UR4, RZ ;  /* 0x000000040a007c24 */ /* 0x000fe4000f8e02ff */
[----:B------:R-:W-:Y:S02]  /*118f0*/  IMAD.IADD R5, R5, 0x1, R3 ;  /* 0x0000000105057824 */ /* 0x000fe400078e0203 */
[C---:B------:R-:W-:Y:S02]  /*11900*/  IMAD R3, R11.reuse, UR5, R0 ;  /* 0x000000050b037c24 */ /* 0x040fe4000f8e0200 */
[----:B------:R-:W-:-:S04]  /*11910*/  IMAD.WIDE.U32 R6, R11, UR4, R4 ;  /* 0x000000040b067c25 */ /* 0x000fc8000f8e0004 */
        /* <DEDUP_REMOVED lines=14> */
.L_x_12521:
[----:B------:R-:W-:Y:S05]  /*11a00*/  BSYNC B1 ;  /* 0x0000000000017941 */ /* 0x000fea0003800000 */
.L_x_12520:
        /* <DEDUP_REMOVED lines=15> */
.L_x_12523:
[----:B------:R-:W-:Y:S05]  /*11b00*/  BSYNC B1 ;  /* 0x0000000000017941 */ /* 0x000fea0003800000 */
.L_x_12522:
        /* <DEDUP_REMOVED lines=15> */
.L_x_12525:
[----:B------:R-:W-:Y:S05]  /*11c00*/  BSYNC B1 ;  /* 0x0000000000017941 */ /* 0x000fea0003800000 */
.L_x_12524:
        /* <DEDUP_REMOVED lines=14> */
.L_x_12516:
[----:B------:R-:W-:Y:S05]  /*11cf0*/  BSYNC B0 ;  /* 0x0000000000007941 */ /* 0x000fea0003800000 */
.L_x_12507:
[----:B------:R-:W-:Y:S02]  /*11d00*/  ULDC UR4, c[0x0][0xc14] ;  /* 0x0003050000047ab9 */ /* 0x000fe40000000800 */
[----:B------:R-:W-:-:S13]  /*11d10*/  ISETP.GE.AND P0, PT, R155, UR4, PT ;  /* 0x000000049b007c0c */ /* 0x000fda000bf06270 */
[----:B------:R-:W-:Y:S05]  /*11d20*/  @!P0 BRA `(.L_x_12526) ;  /* 0xfffffef000b88947 */ /* 0x000fea000383ffff */
[----:B------:R-:W-:Y:S05]  /*11d30*/  BRA `(.L_x_12371) ;  /* 0x0000004c00cc7947 */ /* 0x000fea0003800000 */
.L_x_12369:
[----:B------:R-:W-:-:S08]  /*11d40*/  NOP ;  /* 0x0000000000007918 */ /* 0x000fd00000000000 */
[----:B--2---:R-:W0:-:S00]  /*11d50*/  USETMAXREG.DEALLOC.CTAPOOL 0x20 ;  /* 0x00000020000079c8 */ /* 0x004e0000080e0500 */
        /* <DEDUP_REMOVED lines=61> */
.L_x_12531:
        /* <DEDUP_REMOVED lines=14> */
.L_x_12530:
[----:B------:R-:W-:Y:S05]  /*12210*/  BSYNC B0 ;  /* 0x0000000000007941 */ /* 0x000fea0003800000 */
.L_x_12529:
        /* <DEDUP_REMOVED lines=26> */
.L_x_12527:
        /* <DEDUP_REMOVED lines=21> */
.L_x_12532:
        /* <DEDUP_REMOVED lines=58> */
.L_x_12528:
[----:B------:R-:W-:Y:S02]  /*128b0*/  IMAD.MOV.U32 R17, RZ, RZ, RZ ;  /* 0x000000ffff117224 */ /* 0x000fe400078e00ff */
[----:B------:R-:W-:Y:S02]  /*128c0*/  IMAD.U32 R16, RZ, RZ, UR6 ;  /* 0x00000006ff107e24 */ /* 0x000fe4000f8e00ff */
[----:B------:R-:W-:-:S07]  /*128d0*/  IMAD.MOV.U32 R18, RZ, RZ, RZ ;  /* 0x000000ffff127224 */ /* 0x000fce00078e00ff */
.L_x_12533:
        /* <DEDUP_REMOVED lines=18> */
.L_x_12618:
[----:B--2---:R-:W2:Y:S02]  /*12a00*/  LDC.64 R2, c[0x0][0xc60] ;  /* 0x00031800ff027b82 */ /* 0x004ea40000000a00 */
[----:B--2---:R-:W-:-:S05]  /*12a10*/  IMAD.WIDE R2, R19, 0x4, R2 ;  /* 0x0000000413027825 */ /* 0x004fca00078e0202 */
[----:B------:R-:W0:Y:S01]  /*12a20*/  LDG.E R29, desc[UR40][R2.64] ;  /* 0x00000028021d7981 */ /* 0x000e22000c1e1900 */
[----:B------:R-:W-:Y:S05]  /*12a30*/  YIELD ;  /* 0x0000000000007946 */ /* 0x000fea0003800000 */
[----:B------:R-:W-:Y:S01]  /*12a40*/  ULDC.64 UR4, c[0x0][0xa28] ;  /* 0x00028a0000047ab9 */ /* 0x000fe20000000a00 */
[----:B------:R-:W-:Y:S01]  /*12a50*/  IMAD.MOV.U32 R10, RZ, RZ, RZ ;  /* 0x000000ffff0a7224 */ /* 0x000fe200078e00ff */
[----:B------:R-:W-:Y:S01]  /*12a60*/  ISETP.NE.U32.AND P1, PT, RZ, UR4, PT ;  /* 0x00000004ff007c0c */ /* 0x000fe2000bf25070 */
[----:B------:R-:W-:Y:S01]  /*12a70*/  ULDC.64 UR8, c[0x0][0xa08] ;  /* 0x0002820000087ab9 */ /* 0x000fe20000000a00 */
[----:B------:R-:W-:-:S02]  /*12a80*/  ULDC.64 UR10, c[0x0][0xa10] ;  /* 0x00028400000a7ab9 */ /* 0x000fc40000000a00 */
[----:B------:R-:W-:Y:S02]  /*12a90*/  ISETP.NE.AND.EX P1, PT, RZ, UR5, PT, P1 ;  /* 0x00000005ff007c0c */ /* 0x000fe4000bf25310 */
[----:B0-----:R-:W-:Y:S01]  /*12aa0*/  SHF.R.S32.HI R0, RZ, 0x1f, R29 ;  /* 0x0000001fff007819 */ /* 0x001fe2000001141d */
        /* <DEDUP_REMOVED lines=43> */
[----:B------:R-:W2:Y:S04]  /*12d60*/  LDG.E R13, desc[UR40][R2.64] ;  /* 0x00000028020d7981 */ /* 0x000ea8000c1e1900 */
[----:B-----5:R-:W2:Y:S02]  /*12d70*/  LDG.E R10, desc[UR40][R2.64+0x4] ;  /* 0x00000428020a7981 */ /* 0x020ea4000c1e1900 */
[----:B--2---:R-:W-:-:S07]  /*12d80*/  IMAD.IADD R10, R10, 0x1, -R13 ;  /* 0x000000010a0a7824 */ /* 0x004fce00078e0a0d */
.L_x_12535:
[----:B------:R-:W-:Y:S01]  /*12d90*/  IMAD.MOV.U32 R23, RZ, RZ, RZ ;  /* 0x000000ffff177224 */ /* 0x000fe200078e00ff */
[----:B------:R-:W-:Y:S01]  /*12da0*/  ULDC.64 UR4, c[0x0][0xa20] ;  /* 0x0002880000047ab9 */ /* 0x000fe20000000a00 */
[----:B------:R-:W-:-:S04]  /*12db0*/  IMAD.MOV.U32 R8, RZ, RZ, RZ ;  /* 0x000000ffff087224 */ /* 0x000fc800078e00ff */
[----:B------:R-:W2:Y:S04]  /*12dc0*/  @P3 LDG.E R23, desc[UR40][R6.64] ;  /* 0x0000002806173981 */ /* 0x000ea8000c1e1900 */
[----:B------:R0:W5:Y:S01]  /*12dd0*/  @P1 LDG.E R8, desc[UR40][R4.64] ;  /* 0x0000002804081981 */ /* 0x000162000c1e1900 */
[----:B------:R-:W-:-:S04]  /*12de0*/  ISETP.NE.U32.AND P0, PT, RZ, UR4, PT ;  /* 0x00000004ff007c0c */ /* 0x000fc8000bf05070 */
[----:B------:R-:W-:Y:S01]  /*12df0*/  ISETP.NE.AND.EX P0, PT, RZ, UR5, PT, P0 ;  /* 0x00000005ff007c0c */ /* 0x000fe2000bf05300 */
[----:B--2--5:R-:W-:-:S12]  /*12e00*/  IMAD.IADD R23, R23, 0x1, R0 ;  /* 0x0000000117177824 */ /* 0x024fd800078e0200 */
[----:B0-----:R-:W-:Y:S05]  /*12e10*/  @!P0 BRA `(.L_x_12536) ;  /* 0x0000000000108947 */ /* 0x001fea0003800000 */
[----:B------:R-:W-:-:S04]  /*12e20*/  IADD3 R2, P0, R14, UR4, RZ ;  /* 0x000000040e027c10 */ /* 0x000fc8000ff1e0ff */
[----:B------:R-:W-:-:S05]  /*12e30*/  IADD3.X R3, R12, UR5, RZ, P0, !PT ;  /* 0x000000050c037c10 */ /* 0x000fca00087fe4ff */
[----:B------:R0:W5:Y:S01]  /*12e40*/  LDG.E R11, desc[UR40][R2.64] ;  /* 0x00000028020b7981 */ /* 0x000162000c1e1900 */
[----:B------:R-:W-:Y:S05]  /*12e50*/  BRA `(.L_x_12537) ;  /* 0x0000000000107947 */ /* 0x000fea0003800000 */
.L_x_12536:
[----:B------:R-:W-:Y:S05]  /*12e60*/  @!P3 BRA `(.L_x_12537) ;  /* 0x00000000000cb947 */ /* 0x000fea0003800000 */
[----:B------:R-:W2:Y:S04]  /*12e70*/  LDG.E R2, desc[UR40][R6.64] ;  /* 0x0000002806027981 */ /* 0x000ea8000c1e1900 */
[----:B------:R-:W2:Y:S02]  /*12e80*/  LDG.E R11, desc[UR40][R6.64+0x4] ;  /* 0x00000428060b7981 */ /* 0x000ea4000c1e1900 */
[----:B--2---:R-:W-:-:S07]  /*12e90*/  IMAD.IADD R11, R11, 0x1, -R2 ;  /* 0x000000010b0b7824 */ /* 0x004fce00078e0a02 */
.L_x_12537:
[----:B0-----:R-:W2:Y:S04]  /*12ea0*/  @P1 LDG.E R3, desc[UR40][R4.64] ;  /* 0x0000002804031981 */ /* 0x001ea8000c1e1900 */
[----:B------:R-:W2:Y:S01]  /*12eb0*/  @P1 LDG.E R2, desc[UR40][R4.64+0x4] ;  /* 0x0000042804021981 */ /* 0x000ea2000c1e1900 */
[----:B-----5:R-:W-:Y:S01]  /*12ec0*/  IMAD.IADD R0, R11, 0x1, -R0 ;  /* 0x000000010b007824 */ /* 0x020fe200078e0a00 */
[----:B------:R-:W-:Y:S01]  /*12ed0*/  BSSY B0, `(.L_x_12538) ;  /* 0x00000b7000007945 */ /* 0x000fe20003800000 */
[----:B------:R-:W-:Y:S01]  /*12ee0*/  PLOP3.LUT P2, PT, PT, PT, PT, 0x80, 0x0 ;  /* 0x000000000000781c */ /* 0x000fe20003f4f070 */
[----:B--2---:R-:W-:Y:S02]  /*12ef0*/  @P1 IMAD.IADD R9, R2, 0x1, -R3 ;  /* 0x0000000102091824 */ /* 0x004fe400078e0a03 */
[----:B------:R-:W-:-:S02]  /*12f00*/  IMAD R3, R17, 0xc0, RZ ;  /* 0x000000c011037824 */ /* 0x000fc400078e02ff */
[----:B------:R-:W-:-:S03]  /*12f10*/  IMAD.IADD R2, R0, 0x1, R9 ;  /* 0x0000000100027824 */ /* 0x000fc600078e0209 */
        /* <DEDUP_REMOVED lines=9> */
[----:B------:R-:W-:-:S05]  /*12fb0*/  VIMNMX R12, R2, R3, PT ;  /* 0x00000003020c7248 */ /* 0x000fca0003fe0100 */
[--C-:B------:R-:W-:Y:S01]  /*12fc0*/  IMAD R2, R12, 0x80, -R0.reuse ;  /* 0x000000800c027824 */ /* 0x100fe200078e0a00 */
[----:B------:R0:W-:Y:S01]  /*12fd0*/  STL [R1], R12 ;  /* 0x0000000c01007387 */ /* 0x0001e20000100800 */
[----:B------:R-:W-:-:S03]  /*12fe0*/  IMAD.MOV R0, RZ, RZ, -R0 ;  /* 0x000000ffff007224 */ /* 0x000fc600078e0a00 */
[----:B------:R-:W-:Y:S02]  /*12ff0*/  VIMNMX R9, R2, R9, PT ;  /* 0x0000000902097248 */ /* 0x000fe40003fe0100 */
[----:B------:R-:W-:-:S04]  /*13000*/  VIMNMX R2, RZ, R0, !PT ;  /* 0x00000000ff027248 */ /* 0x000fc80007fe0100 */
[----:B------:R-:W-:Y:S02]  /*13010*/  ISETP.GT.AND P0, PT, R9, R2, PT ;  /* 0x000000020900720c */ /* 0x000fe40003f04270 */
[----:B------:R-:W-:-:S11]  /*13020*/  SHF.R.U32.HI R2, RZ, 0x7, R2 ;  /* 0x00000007ff027819 */ /* 0x000fd60000011602 */
[----:B------:R-:W-:-:S05]  /*13030*/  @P0 VIADD R0, R9, 0x7f ;  /* 0x0000007f09000836 */ /* 0x000fca0000000000 */
[----:B------:R-:W-:-:S04]  /*13040*/  @P0 SHF.R.S32.HI R3, RZ, 0x1f, R0 ;  /* 0x0000001fff030819 */ /* 0x000fc80000011400 */
[----:B------:R-:W-:Y:S01]  /*13050*/  @P0 LEA.HI R0, R3, R0, RZ, 0x7 ;  /* 0x0000000003000211 */ /* 0x000fe200078f38ff */
[----:B------:R-:W-:-:S03]  /*13060*/  IMAD.MOV.U32 R3, RZ, RZ, R2 ;  /* 0x000000ffff037224 */ /* 0x000fc600078e0002 */
        /* <DEDUP_REMOVED lines=8> */
[----:B------:R-:W2:Y:S01]  /*130f0*/  @P0 LDC R7, c[0x0][0x430] ;  /* 0x00010c00ff070b82 */ /* 0x000ea20000000800 */
[----:B0-----:R-:W-:-:S05]  /*13100*/  @P0 IMAD.HI.U32 R4, R18, R5, RZ ;  /* 0x0000000512040227 */ /* 0x001fca00078e00ff */
[----:B--2---:R-:W-:Y:S02]  /*13110*/  @P0 SHF.R.U32.HI R0, RZ, R7, R4 ;  /* 0x00000007ff000219 */ /* 0x004fe40000011604 */
[----:B------:R-:W-:Y:S01]  /*13120*/  SEL R4, R29, RZ, !P1 ;  /* 0x000000ff1d047207 */ /* 0x000fe20004800000 */
[----:B------:R-:W-:Y:S06]  /*13130*/  BRA.DIV UR4, `(.L_x_12540) ;  /* 0x0000004a046c7947 */ /* 0x000fec000b800000 */
.L_x_12688:
[----:B------:R-:W-:-:S03]  /*13140*/  UMOV UR4, 0xffffffff ;  /* 0xffffffff00047882 */ /* 0x000fc60000000000 */
[----:B------:R-:W-:Y:S05]  /*13150*/  BRA.DIV UR4, `(.L_x_12541) ;  /* 0x0000004a04987947 */ /* 0x000fea000b800000 */
[----:B------:R-:W-:-:S13]  /*13160*/  ELECT P6, URZ, PT ;  /* 0x00000000003f782f */ /* 0x000fda00038c0000 */
.L_x_12691:
        /* <DEDUP_REMOVED lines=12> */
.L_x_12692:
[----:B------:R-:W-:Y:S05]  /*13230*/  BSYNC B1 ;  /* 0x0000000000017941 */ /* 0x000fea0003800000 */
.L_x_12542:
[----:B------:R-:W-:Y:S04]  /*13240*/  BSSY B1, `(.L_x_12544) ;  /* 0x0000037000017945 */ /* 0x000fe80003800000 */
[----:B------:R-:W-:Y:S05]  /*13250*/  @!P6 BRA `(.L_x_12545) ;  /* 0x0000000000d4e947 */ /* 0x000fea0003800000 */
[----:B0-----:R-:W-:Y:S01]  /*13260*/  IMAD R5, R25, 0x8, R6 ;  /* 0x0000000819057824 */ /* 0x001fe200078e0206 */
[----:B------:R-:W-:-:S04]  /*13270*/  SHF.L.U32 R10, R26, 0x1f, RZ ;  /* 0x0000001f1a0a7819 */ /* 0x000fc800000006ff */
[----:B------:R-:W0:Y:S02]  /*13280*/  SYNCS.PHASECHK.TRANS64.TRYWAIT P0, [R5+URZ+0x168a0], R10 ;  /* 0x0168a00a050075a7 */ /* 0x000e24000800017f */
[----:B0-----:R-:W-:Y:S05]  /*13290*/  @!P0 BRA `(.L_x_12546) ;  /* 0x00000048007c8947 */ /* 0x001fea0003800000 */
.L_x_12693:
        /* <DEDUP_REMOVED lines=9> */
.L_x_12547:
        /* <DEDUP_REMOVED lines=18> */
.L_x_12694:
[----:B------:R-:W-:Y:S01]  /*13450*/  IMAD.SHL.U32 R9, R25, 0x2000, RZ ;  /* 0x0000200019097824 */ /* 0x000fe200078e00ff */
[----:B------:R-:W-:Y:S06]  /*13460*/  @P1 BRA `(.L_x_12549) ;  /* 0x0000000000141947 */ /* 0x000fec0003800000 */
[----:B------:R-:W-:Y:S01]  /*13470*/  ISETP.NE.AND P0, PT, R28, RZ, PT ;  /* 0x000000ff1c00720c */ /* 0x000fe20003f05270 */
[----:B0--3--:R-:W-:-:S04]  /*13480*/  IMAD.MOV.U32 R10, RZ, RZ, 0x4000 ;  /* 0x00004000ff0a7424 */ /* 0x009fc800078e00ff */
[----:B------:R4:W-:Y:S08]  /*13490*/  SYNCS.ARRIVE.TRANS64 RZ, [R5+URZ+0x168b0], R10 ;  /* 0x0168b00a05ff79a7 */ /* 0x0009f0000800003f */
[----:B------:R-:W-:Y:S05]  /*134a0*/  @!P0 BRA `(.L_x_12549) ;  /* 0x0000000000048947 */ /* 0x000fea0003800000 */
[----:B------:R-:W-:Y:S01]  /*134b0*/  BPT.TRAP 0x1 ;  /* 0x000000040000795c */ /* 0x000fe20000300000 */
.L_x_12549:
        /* <DEDUP_REMOVED lines=15> */
.L_x_12545:
[----:B------:R-:W-:Y:S05]  /*135b0*/  BSYNC B1 ;  /* 0x0000000000017941 */ /* 0x000fea0003800000 */
.L_x_12544:
        /* <DEDUP_REMOVED lines=9> */
.L_x_12556:
[----:B------:R-:W-:Y:S05]  /*13650*/  YIELD ;  /* 0x0000000000007946 */ /* 0x000fea0003800000 */
[----:B------:R-:W-:Y:S04]  /*13660*/  BSSY B1, `(.L_x_12550) ;  /* 0x0000034000017945 */ /* 0x000fe80003800000 */
[----:B------:R-:W-:Y:S05]  /*13670*/  @!P6 BRA `(.L_x_12551) ;  /* 0x0000000000c8e947 */ /* 0x000fea0003800000 */
[----:B------:R-:W-:Y:S01]  /*13680*/  IMAD R10, R25, 0x8, R6 ;  /* 0x00000008190a7824 */ /* 0x000fe200078e0206 */
[----:B------:R-:W-:-:S04]  /*13690*/  SHF.L.U32 R5, R26, 0x1f, RZ ;  /* 0x0000001f1a057819 */ /* 0x000fc800000006ff */
[----:B------:R-:W0:Y:S02]  /*136a0*/  SYNCS.PHASECHK.TRANS64.TRYWAIT P0, [R10+URZ+0x168a0], R5 ;  /* 0x0168a0050a0075a7 */ /* 0x000e24000800017f */
[----:B0-----:R-:W-:Y:S05]  /*136b0*/  @!P0 BRA `(.L_x_12552) ;  /* 0x00000044009c8947 */ /* 0x001fea0003800000 */
.L_x_12695:
        /* <DEDUP_REMOVED lines=9> */
.L_x_12553:
        /* <DEDUP_REMOVED lines=17> */
.L_x_12696:
[----:B------:R-:W-:Y:S05]  /*13860*/  @P0 BRA `(.L_x_12555) ;  /* 0x0000000000140947 */ /* 0x000fea0003800000 */
[----:B------:R-:W-:Y:S01]  /*13870*/  ISETP.NE.AND P1, PT, R28, RZ, PT ;  /* 0x000000ff1c00720c */ /* 0x000fe20003f25270 */
[----:B0-2---:R-:W-:-:S04]  /*13880*/  IMAD.MOV.U32 R5, RZ, RZ, 0x4000 ;  /* 0x00004000ff057424 */ /* 0x005fc800078e00ff */
[----:B------:R3:W-:Y:S08]  /*13890*/  SYNCS.ARRIVE.TRANS64 RZ, [R10+URZ+0x168b0], R5 ;  /* 0x0168b0050aff79a7 */ /* 0x0007f0000800003f */
[----:B------:R-:W-:Y:S05]  /*138a0*/  @!P1 BRA `(.L_x_12555) ;  /* 0x0000000000049947 */ /* 0x000fea0003800000 */
[----:B------:R-:W-:Y:S01]  /*138b0*/  BPT.TRAP 0x1 ;  /* 0x000000040000795c */ /* 0x000fe20000300000 */
.L_x_12555:
        /* <DEDUP_REMOVED lines=14> */
.L_x_12551:
[----:B------:R-:W-:Y:S05]  /*139a0*/  BSYNC B1 ;  /* 0x0000000000017941 */ /* 0x000fea0003800000 */
.L_x_12550:
        /* <DEDUP_REMOVED lines=9> */
.L_x_12539:
[----:B------:R-:W-:Y:S05]  /*13a40*/  BSYNC B0 ;  /* 0x0000000000007941 */ /* 0x000fea0003800000 */
.L_x_12538:
[----:B------:R-:W2:Y:S01]  /*13a50*/  LDL R5, [R1] ;  /* 0x0000000001057983 */ /* 0x000ea20000100800 */
        /* <DEDUP_REMOVED lines=20> */
.L_x_12558:
        /* <DEDUP_REMOVED lines=22> */
.L_x_12560:
        /* <DEDUP_REMOVED lines=19> */
.L_x_12562:
        /* <DEDUP_REMOVED lines=16> */
.L_x_12561:
[----:B------:R-:W2:Y:S01]  /*13f30*/  LDL.LU R2, [R1+0x4] ;  /* 0x0000040001027983 */ /* 0x000ea20000300800 */
        /* <DEDUP_REMOVED lines=27> */
.L_x_12563:
        /* <DEDUP_REMOVED lines=19> */
.L_x_12699:
[----:B------:R-:W-:Y:S01]  /*14220*/  UMOV UR4, 0xffffffff ;  /* 0xffffffff00047882 */ /* 0x000fe20000000000 */
[----:B------:R-:W-:Y:S02]  /*14230*/  SHF.R.S32.HI R12, RZ, 0x1f, R6 ;  /* 0x0000001fff0c7819 */ /* 0x000fe40000011406 */
[----:B------:R-:W-:Y:S05]  /*14240*/  BRA.DIV UR4, `(.L_x_12565) ;  /* 0x0000003e04147947 */ /* 0x000fea000b800000 */
[----:B------:R-:W-:-:S13]  /*14250*/  ELECT P6, URZ, PT ;  /* 0x00000000003f782f */ /* 0x000fda00038c0000 */
.L_x_12702:
        /* <DEDUP_REMOVED lines=21> */
.L_x_12567:
[----:B------:R-:W-:Y:S01]  /*143b0*/  IMAD R5, R22, 0x8, R27 ;  /* 0x0000000816057824 */ /* 0x000fe200078e021b */
[----:B------:R-:W-:-:S04]  /*143c0*/  SHF.L.U32 R4, R24, 0x1f, RZ ;  /* 0x0000001f18047819 */ /* 0x000fc800000006ff */
[----:B------:R-:W2:Y:S02]  /*143d0*/  SYNCS.PHASECHK.TRANS64.TRYWAIT P0, [R5+URZ+0x16840], R4 ;  /* 0x01684004050075a7 */ /* 0x000ea4000800017f */
[----:B--2---:R-:W-:Y:S05]  /*143e0*/  @!P0 BRA `(.L_x_12568) ;  /* 0x0000003800cc8947 */ /* 0x004fea0003800000 */
.L_x_12703:
        /* <DEDUP_REMOVED lines=9> */
.L_x_12569:
        /* <DEDUP_REMOVED lines=17> */
.L_x_12566:
        /* <DEDUP_REMOVED lines=27> */
.L_x_12704:
[----:B------:R-:W-:Y:S05]  /*14740*/  BSYNC B0 ;  /* 0x0000000000007941 */ /* 0x000fea0003800000 */
.L_x_12570:
[----:B------:R-:W2:Y:S01]  /*14750*/  LDL R5, [R1] ;  /* 0x0000000001057983 */ /* 0x000ea20000100800 */
[----:B------:R-:W-:Y:S01]  /*14760*/  BSSY B0, `(.L_x_12572) ;  /* 0x0000127000007945 */ /* 0x000fe20003800000 */
[----:B--2---:R-:W-:-:S13]  /*14770*/  ISETP.GE.AND P0, PT, R5, 0x2, PT ;  /* 0x000000020500780c */ /* 0x004fda0003f06270 */
[----:B------:R-:W-:Y:S05]  /*14780*/  @!P0 BRA `(.L_x_12573) ;  /* 0x0000001000908947 */ /* 0x000fea0003800000 */
[C---:B0-----:R-:W-:Y:S01]  /*14790*/  LOP3.LUT R4, R5.reuse, 0x1, RZ, 0xc0, !PT ;  /* 0x0000000105047812 */ /* 0x041fe200078ec0ff */
[----:B------:R-:W-:Y:S01]  /*147a0*/  VIADD R11, R5, 0xfffffffe ;  /* 0xfffffffe050b7836 */ /* 0x000fe20000000000 */
[----:B------:R-:W-:Y:S02]  /*147b0*/  BSSY B1, `(.L_x_12574) ;  /* 0x0000064000017945 */ /* 0x000fe40003800000 */
        /* <DEDUP_REMOVED lines=33> */
.L_x_12578:
[----:B0-----:R-:W-:Y:S01]  /*149d0*/  IMAD R3, R10, 0x8, R27 ;  /* 0x000000080a037824 */ /* 0x001fe200078e021b */
[----:B------:R-:W-:-:S04]  /*149e0*/  SHF.L.U32 R2, R13, 0x1f, RZ ;  /* 0x0000001f0d027819 */ /* 0x000fc800000006ff */
[----:B------:R-:W0:Y:S02]  /*149f0*/  SYNCS.PHASECHK.TRANS64.TRYWAIT P0, [R3+URZ+0x16840], R2 ;  /* 0x01684002030075a7 */ /* 0x000e24000800017f */
[----:B0-----:R-:W-:Y:S05]  /*14a00*/  @!P0 BRA `(.L_x_12579) ;  /* 0x00000034006c8947 */ /* 0x001fea0003800000 */
.L_x_12705:
        /* <DEDUP_REMOVED lines=9> */
.L_x_12580:
        /* <DEDUP_REMOVED lines=21> */
.L_x_12706:
[----:B------:R-:W-:Y:S05]  /*14bf0*/  @P1 BRA `(.L_x_12582) ;  /* 0x0000000000181947 */ /* 0x000fea0003800000 */
[----:B------:R-:W-:Y:S01]  /*14c00*/  ISETP.NE.AND P0, PT, R28, RZ, PT ;  /* 0x000000ff1c00720c */ /* 0x000fe20003f05270 */
[----:B0-----:R-:W-:Y:S02]  /*14c10*/  IMAD R2, R22, 0x8, R27 ;  /* 0x0000000816027824 */ /* 0x001fe400078e021b */
[----:B------:R-:W-:-:S04]  /*14c20*/  IMAD.MOV.U32 R3, RZ, RZ, 0x4000 ;  /* 0x00004000ff037424 */ /* 0x000fc800078e00ff */
[----:B------:R2:W-:Y:S06]  /*14c30*/  SYNCS.ARRIVE.TRANS64 RZ, [R2+URZ+0x16850], R3 ;  /* 0x0168500302ff79a7 */ /* 0x0005ec000800003f */
[----:B------:R-:W-:Y:S05]  /*14c40*/  @!P0 BRA `(.L_x_12582) ;  /* 0x0000000000048947 */ /* 0x000fea0003800000 */
[----:B------:R-:W-:Y:S01]  /*14c50*/  BPT.TRAP 0x1 ;  /* 0x000000040000795c */ /* 0x000fe20000300000 */
.L_x_12582:
        /* <DEDUP_REMOVED lines=20> */
.L_x_12577:
[----:B------:R-:W-:Y:S05]  /*14da0*/  BSYNC B2 ;  /* 0x0000000000027941 */ /* 0x000fea0003800000 */
.L_x_12576:
[----:B------:R-:W2:Y:S01]  /*14db0*/  LDL.LU R2, [R1] ;  /* 0x0000000001027983 */ /* 0x000ea20000300800 */
[----:B------:R-:W-:Y:S02]  /*14dc0*/  IMAD.MOV.U32 R22, RZ, RZ, R10 ;  /* 0x000000ffff167224 */ /* 0x000fe400078e000a */
[----:B------:R-:W-:Y:S02]  /*14dd0*/  IMAD.MOV.U32 R24, RZ, RZ, R13 ;  /* 0x000000ffff187224 */ /* 0x000fe400078e000d */
[----:B--2---:R-:W-:-:S07]  /*14de0*/  VIADD R9, R2, 0xfffffffd ;  /* 0xfffffffd02097836 */ /* 0x004fce0000000000 */
.L_x_12575:
[----:B------:R-:W-:Y:S05]  /*14df0*/  BSYNC B1 ;  /* 0x0000000000017941 */ /* 0x000fea0003800000 */
.L_x_12574:
[----:B------:R-:W-:-:S13]  /*14e00*/  ISETP.NE.AND P0, PT, R11, RZ, PT ;  /* 0x000000ff0b00720c */ /* 0x000fda0003f05270 */
[----:B------:R-:W-:Y:S05]  /*14e10*/  @!P0 BRA `(.L_x_12573) ;  /* 0x0000000800ec8947 */ /* 0x000fea0003800000 */
[----:B------:R-:W-:-:S07]  /*14e20*/  IMAD.MOV.U32 R4, RZ, RZ, R8 ;  /* 0x000000ffff047224 */ /* 0x000fce00078e0008 */
.L_x_12597:
        /* <DEDUP_REMOVED lines=31> */
.L_x_12585:
[----:B------:R-:W-:Y:S01]  /*15020*/  IMAD R3, R10, 0x8, R27 ;  /* 0x000000080a037824 */ /* 0x000fe200078e021b */
[----:B------:R-:W-:-:S04]  /*15030*/  SHF.L.U32 R2, R11, 0x1f, RZ ;  /* 0x0000001f0b027819 */ /* 0x000fc800000006ff */
[----:B------:R-:W2:Y:S02]  /*15040*/  SYNCS.PHASECHK.TRANS64.TRYWAIT P0, [R3+URZ+0x16840], R2 ;  /* 0x01684002030075a7 */ /* 0x000ea4000800017f */
[----:B--2---:R-:W-:Y:S05]  /*15050*/  @!P0 BRA `(.L_x_12586) ;  /* 0x0000003000008947 */ /* 0x004fea0003800000 */
.L_x_12707:
        /* <DEDUP_REMOVED lines=9> */
.L_x_12587:
        /* <DEDUP_REMOVED lines=21> */
.L_x_12708:
[----:B------:R-:W-:Y:S05]  /*15240*/  @P0 BRA `(.L_x_12589) ;  /* 0x0000000000140947 */ /* 0x000fea0003800000 */
[----:B------:R-:W-:Y:S01]  /*15250*/  ISETP.NE.AND P1, PT, R28, RZ, PT ;  /* 0x000000ff1c00720c */ /* 0x000fe20003f25270 */
[----:B------:R-:W-:-:S04]  /*15260*/  IMAD.MOV.U32 R2, RZ, RZ, 0x4000 ;  /* 0x00004000ff027424 */ /* 0x000fc800078e00ff */
[----:B------:R2:W-:Y:S08]  /*15270*/  SYNCS.ARRIVE.TRANS64 RZ, [R3+URZ+0x50], R2 ;  /* 0x0000500203ff79a7 */ /* 0x0005f0000800003f */
[----:B------:R-:W-:Y:S05]  /*15280*/  @!P1 BRA `(.L_x_12589) ;  /* 0x0000000000049947 */ /* 0x000fea0003800000 */
[----:B------:R-:W-:Y:S01]  /*15290*/  BPT.TRAP 0x1 ;  /* 0x000000040000795c */ /* 0x000fe20000300000 */
.L_x_12589:
        /* <DEDUP_REMOVED lines=19> */
.L_x_12584:
[----:B------:R-:W-:Y:S05]  /*153d0*/  BSYNC B1 ;  /* 0x0000000000017941 */ /* 0x000fea0003800000 */
.L_x_12583:
        /* <DEDUP_REMOVED lines=30> */
.L_x_12592:
[----:B--2---:R-:W-:Y:S01]  /*155c0*/  IMAD R2, R22, 0x8, R27 ;  /* 0x0000000816027824 */ /* 0x004fe200078e021b */
[----:B------:R-:W-:-:S04]  /*155d0*/  SHF.L.U32 R3, R24, 0x1f, RZ ;  /* 0x0000001f18037819 */ /* 0x000fc800000006ff */
[----:B------:R-:W2:Y:S02]  /*155e0*/  SYNCS.PHASECHK.TRANS64.TRYWAIT P0, [R2+URZ+0x16840], R3 ;  /* 0x01684003020075a7 */ /* 0x000ea4000800017f */
[----:B--2---:R-:W-:Y:S05]  /*155f0*/  @!P0 BRA `(.L_x_12593) ;  /* 0x0000002800c08947 */ /* 0x004fea0003800000 */
.L_x_12709:
        /* <DEDUP_REMOVED lines=9> */
.L_x_12594:
        /* <DEDUP_REMOVED lines=15> */
[----:B------:R-:W-:Y:S02]  /*15780*/  ULEA UR11, UR11, UR4, 0x7 ;  /* 0x000000040b0b7291 */ /* 0x000fe4000f8e383f */
[----:B------:R-:W-:Y:S01]  /*15790*/  UIADD3 UR8, UR8, 0xe400, URZ ;  /* 0x0000e40008087890 */ /* 0x000fe2000fffe03f */
[----:B------:R-:W-:-:S05]  /*157a0*/  UMOV UR4, 0x0 ;  /* 0x0000000000047882 */ /* 0x000fca0000000000 */
[----:B------:R-:W-:-:S09]  /*157b0*/  UIADD3 UR9, UR9, 0x30, URZ ;  /* 0x0000003009097890 */ /* 0x000fd2000fffe03f */
[----:B------:R0:W-:Y:S01]  /*157c0*/  UTMALDG.4D [UR8], [UR6], desc[UR4] ;  /* 0x00000408060075b4 */ /* 0x0001e20008019000 */
[----:B------:R-:W2:Y:S02]  /*157d0*/  SYNCS.PHASECHK.TRANS64.TRYWAIT P1, [R2+URZ+0x60], R11 ;  /* 0x0000600b020075a7 */ /* 0x000ea4000802017f */
[----:B0-2---:R-:W-:Y:S05]  /*157e0*/  @!P1 BRA `(.L_x_12595) ;  /* 0x0000002800589947 */ /* 0x005fea0003800000 */
.L_x_12710:
[----:B------:R-:W-:Y:S05]  /*157f0*/  @P0 BRA `(.L_x_12596) ;  /* 0x0000000000140947 */ /* 0x000fea0003800000 */
[----:B------:R-:W-:Y:S01]  /*15800*/  ISETP.NE.AND P1, PT, R28, RZ, PT ;  /* 0x000000ff1c00720c */ /* 0x000fe20003f25270 */
[----:B------:R-:W-:-:S04]  /*15810*/  IMAD.MOV.U32 R3, RZ, RZ, 0x4000 ;  /* 0x00004000ff037424 */ /* 0x000fc800078e00ff */
[----:B------:R2:W-:Y:S08]  /*15820*/  SYNCS.ARRIVE.TRANS64 RZ, [R2+URZ+0x50], R3 ;  /* 0x0000500302ff79a7 */ /* 0x0005f0000800003f */
[----:B------:R-:W-:Y:S05]  /*15830*/  @!P1 BRA `(.L_x_12596) ;  /* 0x0000000000049947 */ /* 0x000fea0003800000 */
[----:B------:R-:W-:Y:S01]  /*15840*/  BPT.TRAP 0x1 ;  /* 0x000000040000795c */ /* 0x000fe20000300000 */
.L_x_12596:
        /* <DEDUP_REMOVED lines=19> */
.L_x_12591:
[----:B------:R-:W-:Y:S05]  /*15980*/  BSYNC B1 ;  /* 0x0000000000017941 */ /* 0x000fea0003800000 */
.L_x_12590:
[C---:B------:R-:W-:Y:S01]  /*15990*/  ISETP.GT.AND P0, PT, R9.reuse, 0x1, PT ;  /* 0x000000010900780c */ /* 0x040fe20003f04270 */
[----:B0-2---:R-:W-:-:S04]  /*159a0*/  VIADD R2, R9, 0xfffffffe ;  /* 0xfffffffe09027836 */ /* 0x005fc80000000000 */
[----:B------:R-:W-:-:S08]  /*159b0*/  IMAD.MOV.U32 R9, RZ, RZ, R2 ;  /* 0x000000ffff097224 */ /* 0x000fd000078e0002 */
[----:B------:R-:W-:Y:S05]  /*159c0*/  @P0 BRA `(.L_x_12597) ;  /* 0xfffffff400180947 */ /* 0x000fea000383ffff */
.L_x_12573:
[----:B------:R-:W-:Y:S05]  /*159d0*/  BSYNC B0 ;  /* 0x0000000000007941 */ /* 0x000fea0003800000 */
.L_x_12572:
[----:B------:R-:W-:Y:S01]  /*159e0*/  ISETP.NE.AND P0, PT, R28, RZ, PT ;  /* 0x000000ff1c00720c */ /* 0x000fe20003f05270 */
[----:B------:R-:W-:-:S12]  /*159f0*/  BSSY B0, `(.L_x_12598) ;  /* 0x000000e000007945 */ /* 0x000fd80003800000 */
[----:B------:R-:W-:Y:S05]  /*15a00*/  @P0 BRA `(.L_x_12599) ;  /* 0x0000000000300947 */ /* 0x000fea0003800000 */
[----:B------:R-:W2:Y:S01]  /*15a10*/  S2R R9, SR_LANEID ;  /* 0x0000000000097919 */ /* 0x000ea20000000000 */
[----:B------:R-:W-:Y:S01]  /*15a20*/  VOTEU.ANY UR4, UPT, PT ;  /* 0x0000000000047886 */ /* 0x000fe200038e0100 */
[----:B------:R-:W3:Y:S01]  /*15a30*/  LDC.64 R2, c[0x0][0xc38] ;  /* 0x00030e00ff027b82 */ /* 0x000ee20000000a00 */
[----:B0-----:R-:W2:Y:S08]  /*15a40*/  FLO.U32 R4, UR4 ;  /* 0x0000000400047d00 */ /* 0x001eb000080e0000 */
[----:B------:R-:W3:Y:S01]  /*15a50*/  POPC R5, UR4 ;  /* 0x0000000400057d09 */ /* 0x000ee20008000000 */
[----:B--2---:R-:W-:-:S13]  /*15a60*/  ISETP.EQ.U32.AND P0, PT, R4, R9, PT ;  /* 0x000000090400720c */ /* 0x004fda0003f02070 */
[----:B---3--:R-:W2:Y:S01]  /*15a70*/  @P0 ATOMG.E.ADD.STRONG.GPU PT, R3, desc[UR40][R2.64], R5 ;  /* 0x00000005020309a8 */ /* 0x008ea200081ee1e8 */
[----:B------:R-:W0:Y:S02]  /*15a80*/  S2R R6, SR_LTMASK ;  /* 0x0000000000067919 */ /* 0x000e240000003900 */
[----:B0-----:R-:W-:-:S04]  /*15a90*/  LOP3.LUT R6, R6, UR4, RZ, 0xc0, !PT ;  /* 0x0000000406067c12 */ /* 0x001fc8000f8ec0ff */
[----:B------:R-:W0:Y:S01]  /*15aa0*/  POPC R9, R6 ;  /* 0x0000000600097309 */ /* 0x000e220000000000 */
[----:B--2---:R-:W0:Y:S02]  /*15ab0*/  SHFL.IDX PT, R4, R3, R4, 0x1f ;  /* 0x00001f0403047589 */ /* 0x004e2400000e0000 */
[----:B0-----:R-:W-:-:S07]  /*15ac0*/  IADD3 R16, R4, UR36, R9 ;  /* 0x0000002404107c10 */ /* 0x001fce000fffe009 */
.L_x_12599:
[----:B------:R-:W-:Y:S05]  /*15ad0*/  BSYNC B0 ;  /* 0x0000000000007941 */ /* 0x000fea0003800000 */
.L_x_12598:
[----:B------:R-:W-:Y:S04]  /*15ae0*/  BSSY B0, `(.L_x_12600) ;  /* 0x0000020000007945 */ /* 0x000fe80003800000 */
[----:B------:R-:W-:Y:S05]  /*15af0*/  @!P6 BRA `(.L_x_12601) ;  /* 0x000000000078e947 */ /* 0x000fea0003800000 */
[----:B------:R-:W-:Y:S01]  /*15b00*/  IMAD R3, R22, 0x8, R27 ;  /* 0x0000000816037824 */ /* 0x000fe200078e021b */
[----:B------:R-:W-:-:S04]  /*15b10*/  SHF.L.U32 R2, R24, 0x1f, RZ ;  /* 0x0000001f18027819 */ /* 0x000fc800000006ff */
[----:B------:R-:W2:Y:S02]  /*15b20*/  SYNCS.PHASECHK.TRANS64.TRYWAIT P0, [R3+URZ+0x16860], R2 ;  /* 0x01686002030075a7 */ /* 0x000ea4000800017f */
[----:B--2---:R-:W-:Y:S05]  /*15b30*/  @!P0 BRA `(.L_x_12602) ;  /* 0x0000002400988947 */ /* 0x004fea0003800000 */
.L_x_12711:
        /* <DEDUP_REMOVED lines=9> */
.L_x_12603:
        /* <DEDUP_REMOVED lines=17> */
.L_x_12601:
[----:B------:R-:W-:Y:S05]  /*15ce0*/  BSYNC B0 ;  /* 0x0000000000007941 */ /* 0x000fea0003800000 */
.L_x_12600:
[----:B------:R-:W-:-:S05]  /*15cf0*/  VIADD R22, R22, 0x1 ;  /* 0x0000000116167836 */ /* 0x000fca0000000000 */
[----:B------:R-:W-:-:S04]  /*15d00*/  ISETP.NE.AND P0, PT, R22, 0x2, PT ;  /* 0x000000021600780c */ /* 0x000fc80003f05270 */
[----:B0-2---:R-:W-:Y:S02]  /*15d10*/  SEL R3, RZ, 0x1, P0 ;  /* 0x00000001ff037807 */ /* 0x005fe40000000000 */
[----:B------:R-:W-:Y:S02]  /*15d20*/  SEL R22, R22, RZ, P0 ;  /* 0x000000ff16167207 */ /* 0x000fe40000000000 */
[----:B------:R-:W-:-:S07]  /*15d30*/  LOP3.LUT R24, R24, R3, RZ, 0x3c, !PT ;  /* 0x0000000318187212 */ /* 0x000fce00078e3cff */
.L_x_12559:
[----:B------:R-:W-:Y:S05]  /*15d40*/  BSYNC B6 ;  /* 0x0000000000067941 */ /* 0x000fea0003800000 */
.L_x_12557:
[----:B------:R-:W-:-:S03]  /*15d50*/  UMOV UR4, 0xffffffff ;  /* 0xffffffff00047882 */ /* 0x000fc60000000000 */
[----:B------:R-:W-:Y:S05]  /*15d60*/  BRA.DIV UR4, `(.L_x_12604) ;  /* 0x0000002604207947 */ /* 0x000fea000b800000 */
[----:B------:R0:W2:Y:S04]  /*15d70*/  SHFL.IDX PT, R4, R16, RZ, 0x1f ;  /* 0x00001fff10047589 */ /* 0x0000a800000e0000 */
[----:B------:R0:W3:Y:S02]  /*15d80*/  SHFL.IDX PT, R5, R16, 0x1, 0x1f ;  /* 0x00201f0010057f89 */ /* 0x0000e400000e0000 */
.L_x_12715:
        /* <DEDUP_REMOVED lines=11> */
.L_x_12606:
[----:B------:R-:W-:Y:S05]  /*15e40*/  BSYNC B0 ;  /* 0x0000000000007941 */ /* 0x000fea0003800000 */
.L_x_12605:
        /* <DEDUP_REMOVED lines=23> */
.L_x_12723:
[----:B------:R-:W-:Y:S02]  /*15fc0*/  ULDC UR4, c[0x0][0xc10] ;  /* 0x0003040000047ab9 */ /* 0x000fe40000000800 */
[----:B------:R-:W-:-:S04]  /*15fd0*/  IMAD.U32 R6, RZ, RZ, UR4 ;  /* 0x00000004ff067e24 */ /* 0x000fc8000f8e00ff */
[----:B----4-:R-:W-:-:S04]  /*15fe0*/  IMAD R14, R14, R6, RZ ;  /* 0x000000060e0e7224 */ /* 0x010fc800078e02ff */
[----:B---3--:R-:W-:-:S05]  /*15ff0*/  IMAD.IADD R5, R5, 0x1, R14 ;  /* 0x0000000105057824 */ /* 0x008fca00078e020e */
[----:B--2---:R-:W-:-:S13]  /*16000*/  ISETP.GT.AND P0, PT, R5, R4, PT ;  /* 0x000000040500720c */ /* 0x004fda0003f04270 */
[----:B------:R-:W-:Y:S05]  /*16010*/  @P0 BRA `(.L_x_12608) ;  /* 0x0000000000ac0947 */ /* 0x000fea0003800000 */
[----:B------:R-:W2:Y:S02]  /*16020*/  LDC R0, c[0x0][0xc14] ;  /* 0x00030500ff007b82 */ /* 0x000ea40000000800 */
.L_x_12613:
        /* <DEDUP_REMOVED lines=12> */
.L_x_12611:
[----:B------:R-:W-:Y:S05]  /*160f0*/  BSYNC B0 ;  /* 0x0000000000007941 */ /* 0x000fea0003800000 */
.L_x_12610:
        /* <DEDUP_REMOVED lines=11> */
[----:B0-2---:R-:W-:-:S05]  /*161b0*/  IMAD.IADD R3, R13, 0x1, R14 ;  /* 0x000000010d037824 */ /* 0x005fca00078e020e */
        /* <DEDUP_REMOVED lines=11> */
.L_x_12731:
[----:B------:R-:W-:Y:S02]  /*16270*/  ULDC UR4, c[0x0][0xc10] ;  /* 0x0003040000047ab9 */ /* 0x000fe40000000800 */
[----:B------:R-:W-:-:S04]  /*16280*/  IMAD.U32 R6, RZ, RZ, UR4 ;  /* 0x00000004ff067e24 */ /* 0x000fc8000f8e00ff */
[----:B--2---:R-:W-:-:S04]  /*16290*/  IMAD R14, R14, R6, RZ ;  /* 0x000000060e0e7224 */ /* 0x004fc800078e02ff */
[----:B------:R-:W-:-:S05]  /*162a0*/  IMAD.IADD R5, R14, 0x1, R5 ;  /* 0x000000010e057824 */ /* 0x000fca00078e0205 */
[----:B------:R-:W-:-:S13]  /*162b0*/  ISETP.GT.AND P0, PT, R5, R4, PT ;  /* 0x000000040500720c */ /* 0x000fda0003f04270 */
[----:B------:R-:W-:Y:S05]  /*162c0*/  @!P0 BRA `(.L_x_12613) ;  /* 0xfffffffc00588947 */ /* 0x000fea000383ffff */
.L_x_12608:
        /* <DEDUP_REMOVED lines=8> */
.L_x_12735:
[----:B------:R-:W-:Y:S01]  /*16350*/  ISETP.NE.AND P0, PT, R5, RZ, PT ;  /* 0x000000ff0500720c */ /* 0x000fe20003f05270 */
[----:B------:R-:W-:-:S12]  /*16360*/  IMAD.MOV.U32 R14, RZ, RZ, RZ ;  /* 0x000000ffff0e7224 */ /* 0x000fd800078e00ff */
[----:B------:R-:W-:Y:S05]  /*16370*/  @!P0 BRA `(.L_x_12615) ;  /* 0x0000000000108947 */ /* 0x000fea0003800000 */
[----:B------:R-:W-:Y:S01]  /*16380*/  UMOV UR4, 0xffffffff ;  /* 0xffffffff00047882 */ /* 0x000fe20000000000 */
[----:B------:R-:W-:Y:S02]  /*16390*/  VIADD R12, R8, 0xffffffff ;  /* 0xffffffff080c7836 */ /* 0x000fe40000000000 */
[----:B------:R-:W-:Y:S05]  /*163a0*/  BRA.DIV UR4, `(.L_x_12616) ;  /* 0x0000002604c47947 */ /* 0x000fea000b800000 */
[----:B------:R4:W0:Y:S02]  /*163b0*/  SHFL.IDX PT, R14, R3, R12, 0x1f ;  /* 0x00001f0c030e7589 */ /* 0x00082400000e0000 */
.L_x_12615:
[----:B0-2-4-:R-:W0:Y:S01]  /*163c0*/  LDC.64 R2, c[0x0][0xc68] ;  /* 0x00031a00ff027b82 */ /* 0x015e220000000a00 */
[----:B------:R-:W-:-:S04]  /*163d0*/  IMAD.IADD R19, R8, 0x1, R19 ;  /* 0x0000000108137824 */ /* 0x000fc800078e0213 */
[----:B0-----:R-:W-:-:S05]  /*163e0*/  IMAD.WIDE R2, R19, 0x4, R2 ;  /* 0x0000000413027825 */ /* 0x001fca00078e0202 */
[----:B------:R0:W3:Y:S01]  /*163f0*/  LDG.E R8, desc[UR40][R2.64] ;  /* 0x0000002802087981 */ /* 0x0000e2000c1e1900 */
[----:B------:R-:W-:Y:S02]  /*16400*/  IMAD R16, R14, R6, R7 ;  /* 0x000000060e107224 */ /* 0x000fe400078e0207 */
[----:B0-----:R-:W-:Y:S02]  /*16410*/  IMAD.MOV.U32 R2, RZ, RZ, RZ ;  /* 0x000000ffff027224 */ /* 0x001fe400078e00ff */
[----:B---3--:R-:W-:-:S05]  /*16420*/  IMAD R5, R17, R8, RZ ;  /* 0x0000000811057224 */ /* 0x008fca00078e02ff */
        /* <DEDUP_REMOVED lines=60> */
.L_x_12609:
[----:B------:R-:W-:Y:S01]  /*167f0*/  UMOV UR4, URZ ;  /* 0x0000003f00047c82 */ /* 0x000fe20008000000 */
[----:B------:R-:W-:Y:S01]  /*16800*/  UMOV UR5, URZ ;  /* 0x0000003f00057c82 */ /* 0x000fe20008000000 */
[----:B------:R-:W-:Y:S01]  /*16810*/  ULDC UR6, c[0x0][0xc14] ;  /* 0x0003050000067ab9 */ /* 0x000fe20000000800 */
[----:B------:R-:W-:Y:S02]  /*16820*/  IMAD.MOV.U32 R16, RZ, RZ, R4 ;  /* 0x000000ffff107224 */ /* 0x000fe400078e0004 */
[----:B------:R-:W-:Y:S02]  /*16830*/  IMAD.U32 R17, RZ, RZ, UR4 ;  /* 0x00000004ff117e24 */ /* 0x000fe4000f8e00ff */
[----:B------:R-:W-:Y:S02]  /*16840*/  IMAD.U32 R18, RZ, RZ, UR5 ;  /* 0x00000005ff127e24 */ /* 0x000fe4000f8e00ff */
[----:B------:R-:W-:-:S07]  /*16850*/  IMAD.U32 R19, RZ, RZ, UR6 ;  /* 0x00000006ff137e24 */ /* 0x000fce000f8e00ff */
.L_x_12617:
        /* <DEDUP_REMOVED lines=10> */
.L_x_12534:
        /* <DEDUP_REMOVED lines=12> */
.L_x_12738:
[----:B------:R-:W-:Y:S05]  /*169c0*/  BSYNC B0 ;  /* 0x0000000000007941 */ /* 0x000fea0003800000 */
.L_x_12619:
[----:B------:R-:W-:-:S03]  /*169d0*/  UMOV UR4, 0xffffffff ;  /* 0xffffffff00047882 */ /* 0x000fc60000000000 */
[----:B------:R-:W-:Y:S05]  /*169e0*/  BRA.DIV UR4, `(.L_x_12621) ;  /* 0x00000022046c7947 */ /* 0x000fea000b800000 */
[----:B0-----:R-:W0:Y:S02]  /*169f0*/  S2R R0, SR_TID.X ;  /* 0x0000000000007919 */ /* 0x001e240000002100 */
[----:B0-----:R-:W-:-:S04]  /*16a00*/  SHF.R.U32.HI R0, RZ, 0x5, R0 ;  /* 0x00000005ff007819 */ /* 0x001fc80000011600 */
[----:B------:R-:W-:-:S05]  /*16a10*/  LOP3.LUT R0, R0, 0x3, RZ, 0xc0, !PT ;  /* 0x0000000300007812 */ /* 0x000fca00078ec0ff */
[----:B------:R0:W2:Y:S02]  /*16a20*/  SHFL.IDX PT, R14, R0, RZ, 0x1f ;  /* 0x00001fff000e7589 */ /* 0x0000a400000e0000 */
.L_x_12741:
[----:B--2---:R-:W-:-:S13]  /*16a30*/  ISETP.NE.AND P0, PT, R14, RZ, PT ;  /* 0x000000ff0e00720c */ /* 0x004fda0003f05270 */
[----:B------:R-:W-:Y:S05]  /*16a40*/  @P0 BRA `(.L_x_12371) ;  /* 0x0000000000880947 */ /* 0x000fea0003800000 */
[----:B------:R-:W-:-:S03]  /*16a50*/  UMOV UR4, 0xffffffff ;  /* 0xffffffff00047882 */ /* 0x000fc60000000000 */
[----:B------:R-:W-:Y:S05]  /*16a60*/  BRA.DIV UR4, `(.L_x_12622) ;  /* 0x0000002204807947 */ /* 0x000fea000b800000 */
[----:B------:R-:W-:-:S13]  /*16a70*/  ELECT P6, URZ, PT ;  /* 0x00000000003f782f */ /* 0x000fda00038c0000 */
.L_x_12744:
[----:B------:R-:W-:Y:S05]  /*16a80*/  @!P6 BRA `(.L_x_12371) ;  /* 0x000000000078e947 */ /* 0x000fea0003800000 */
[----:B0-----:R-:W2:Y:S02]  /*16a90*/  LDL.LU R0, [R1+0x14] ;  /* 0x0000140001007983 */ /* 0x001ea40000300800 */
[----:B--2---:R-:W-:-:S04]  /*16aa0*/  LOP3.LUT R0, R0, 0x2, RZ, 0xfc, !PT ;  /* 0x0000000200007812 */ /* 0x004fc800078efcff */
[----:B------:R-:W-:-:S13]  /*16ab0*/  ISETP.NE.AND P2, PT, R0, 0x3, PT ;  /* 0x000000030000780c */ /* 0x000fda0003f45270 */
[----:B------:R-:W-:Y:S05]  /*16ac0*/  @!P2 BRA `(.L_x_12623) ;  /* 0x000000000004a947 */ /* 0x000fea0003800000 */
[----:B------:R-:W-:Y:S01]  /*16ad0*/  BPT.TRAP 0x1 ;  /* 0x000000040000795c */ /* 0x000fe20000300000 */
.L_x_12623:
        /* <DEDUP_REMOVED lines=12> */
.L_x_12745:
[----:B------:R-:W2:Y:S02]  /*16ba0*/  SYNCS.PHASECHK.TRANS64.TRYWAIT P0, [R3+URZ], R0 ;  /* 0x00000000030075a7 */ /* 0x000ea4000800017f */
[----:B--2---:R-:W-:Y:S05]  /*16bb0*/  @!P0 BRA `(.L_x_12625) ;  /* 0x0000002000608947 */ /* 0x004fea0003800000 */
.L_x_12746:
[----:B------:R-:W-:Y:S05]  /*16bc0*/  @!P2 BRA `(.L_x_12626) ;  /* 0x000000000004a947 */ /* 0x000fea0003800000 */
[----:B------:R-:W-:Y:S01]  /*16bd0*/  BPT.TRAP 0x1 ;  /* 0x000000040000795c */ /* 0x000fe20000300000 */
.L_x_12626:
[----:B--2---:R-:W-:-:S04]  /*16be0*/  VIADD R3, R9, 0x16860 ;  /* 0x0001686009037836 */ /* 0x004fc80000000000 */
[----:B------:R-:W-:-:S04]  /*16bf0*/  IMAD R5, R22, 0x8, R3 ;  /* 0x0000000816057824 */ /* 0x000fc800078e0203 */
[----:B------:R-:W2:Y:S02]  /*16c00*/  SYNCS.PHASECHK.TRANS64.TRYWAIT P0, [R5+URZ], R2 ;  /* 0x00000002050075a7 */ /* 0x000ea4000800017f */
[----:B--2---:R-:W-:Y:S05]  /*16c10*/  @!P0 BRA `(.L_x_12627) ;  /* 0x00000020005c8947 */ /* 0x004fea0003800000 */
.L_x_12747:
[----:B------:R-:W-:-:S07]  /*16c20*/  IMAD R3, R4, 0x8, R3 ;  /* 0x0000000804037824 */ /* 0x000fce00078e0203 */
.L_x_12628:
[----:B---3--:R3:W4:Y:S02]  /*16c30*/  SYNCS.PHASECHK.TRANS64.TRYWAIT P0, [R3+URZ], R0 ;  /* 0x00000000030075a7 */ /* 0x008724000800017f */
[----:B----4-:R-:W-:Y:S05]  /*16c40*/  @!P0 NANOSLEEP.SYNCS 0x989680 ;  /* 0x009896800000895d */ /* 0x010fea0003900000 */
[----:B------:R-:W4:Y:S02]  /*16c50*/  @!P0 SYNCS.PHASECHK.TRANS64 P0, [R3+URZ], R0 ;  /* 0x00000000030085a7 */ /* 0x000f24000800007f */
[----:B----4-:R-:W-:Y:S05]  /*16c60*/  @!P0 BRA `(.L_x_12628) ;  /* 0xfffffffc00f08947 */ /* 0x010fea000383ffff */
.L_x_12371:
[----:B------:R-:W-:Y:S05]  /*16c70*/  BSYNC B7 ;  /* 0x0000000000077941 */ /* 0x000fea0003800000 */
.L_x_12368:
[----:B------:R-:W-:Y:S05]  /*16c80*/  EXIT ;  /* 0x000000000000794d */ /* 0x000fea0003800000 */
.L_x_12389:
[----:B0-----:R0:W1:Y:S02]  /*16c90*/  SYNCS.PHASECHK.TRANS64.TRYWAIT P6, [R78+URZ+0x16890], R90 ;  /* 0x0168905a4e0075a7 */ /* 0x00106400080c017f */
[----:B-1----:R-:W-:Y:S05]  /*16ca0*/  @!P6 NANOSLEEP.SYNCS 0x989680 ;  /* 0x009896800000e95d */ /* 0x002fea0003900000 */
[----:B------:R-:W1:Y:S02]  /*16cb0*/  @!P6 SYNCS.PHASECHK.TRANS64 P6, [R78+URZ+0x16890], R90 ;  /* 0x0168905a4e00e5a7 */ /* 0x000e6400080c007f */
[----:B-1----:R-:W-:Y:S05]  /*16cc0*/  @!P6 BRA `(.L_x_12389) ;  /* 0xfffffffc00f0e947 */ /* 0x002fea000383ffff */
[----:B------:R-:W-:Y:S05]  /*16cd0*/  BRA `(.L_x_12629) ;  /* 0xfffffebc00e87947 */ /* 0x000fea000383ffff */
.L_x_12409:
[----:B0-----:R0:W1:Y:S02]  /*16ce0*/  SYNCS.PHASECHK.TRANS64.TRYWAIT P5, [R78+URZ+0x16890], R90 ;  /* 0x0168905a4e0075a7 */ /* 0x00106400080a017f */
[----:B-1----:R-:W-:Y:S05]  /*16cf0*/  @!P5 NANOSLEEP.SYNCS 0x989680 ;  /* 0x009896800000d95d */ /* 0x002fea0003900000 */
[----:B------:R-:W1:Y:S02]  /*16d00*/  @!P5 SYNCS.PHASECHK.TRANS64 P5, [R78+URZ+0x16890], R90 ;  /* 0x0168905a4e00d5a7 */ /* 0x000e6400080a007f */
[----:B-1----:R-:W-:Y:S05]  /*16d10*/  @!P5 BRA `(.L_x_12409) ;  /* 0xfffffffc00f0d947 */ /* 0x002fea000383ffff */
[----:B------:R-:W-:Y:S05]  /*16d20*/  BRA `(.L_x_12630) ;  /* 0xfffffed000bc7947 */ /* 0x000fea000383ffff */
.L_x_12418:
[----:B-1----:R1:W2:Y:S02]  /*16d30*/  SYNCS.PHASECHK.TRANS64.TRYWAIT P4, [R78+URZ+0x16890], R90 ;  /* 0x0168905a4e0075a7 */ /* 0x0022a4000808017f */
[----:B--2---:R-:W-:Y:S05]  /*16d40*/  @!P4 NANOSLEEP.SYNCS 0x989680 ;  /* 0x009896800000c95d */ /* 0x004fea0003900000 */
[----:B------:R-:W2:Y:S02]  /*16d50*/  @!P4 SYNCS.PHASECHK.TRANS64 P4, [R78+URZ+0x16890], R90 ;  /* 0x0168905a4e00c5a7 */ /* 0x000ea4000808007f */
[----:B--2---:R-:W-:Y:S05]  /*16d60*/  @!P4 BRA `(.L_x_12418) ;  /* 0xfffffffc00f0c947 */ /* 0x004fea000383ffff */
[----:B------:R-:W-:Y:S05]  /*16d70*/  BRA `(.L_x_12631) ;  /* 0xfffffee400107947 */ /* 0x000fea000383ffff */
.L_x_12424:
[----:B0-----:R0:W2:Y:S02]  /*16d80*/  SYNCS.PHASECHK.TRANS64.TRYWAIT P3, [R78+URZ+0x168b0], R90 ;  /* 0x0168b05a4e0075a7 */ /* 0x0010a4000806017f */
[----:B--2---:R-:W-:Y:S05]  /*16d90*/  @!P3 NANOSLEEP.SYNCS 0x989680 ;  /* 0x009896800000b95d */ /* 0x004fea0003900000 */
[----:B------:R-:W2:Y:S02]  /*16da0*/  @!P3 SYNCS.PHASECHK.TRANS64 P3, [R78+URZ+0x168b0], R90 ;  /* 0x0168b05a4e00b5a7 */ /* 0x000ea4000806007f */
[----:B--2---:R-:W-:Y:S05]  /*16db0*/  @!P3 BRA `(.L_x_12424) ;  /* 0xfffffffc00f0b947 */ /* 0x004fea000383ffff */
[----:B------:R-:W-:Y:S05]  /*16dc0*/  BRA `(.L_x_12632) ;  /* 0xfffffee400a47947 */ /* 0x000fea000383ffff */
.L_x_12432:
[----:B------:R-:W-:Y:S01]  /*16dd0*/  BSSY B0, `(.L_x_12633) ;  /* 0x0000007000007945 */ /* 0x000fe20003800000 */
[----:B------:R-:W-:Y:S02]  /*16de0*/  IMAD.MOV.U32 R12, RZ, RZ, RZ ;  /* 0x000000ffff0c7224 */ /* 0x000fe400078e00ff */
[----:B-1----:R-:W-:Y:S02]  /*16df0*/  IMAD.MOV.U32 R11, RZ, RZ, 0x1f ;  /* 0x0000001fff0b7424 */ /* 0x002fe400078e00ff */
[----:B------:R-:W-:-:S07]  /*16e00*/  IMAD.MOV.U32 R15, RZ, RZ, -0x1 ;  /* 0xffffffffff0f7424 */ /* 0x000fce00078e00ff */
[----:B-----5:R-:W-:Y:S05]  /*16e10*/  WARPSYNC.COLLECTIVE R15, `(.L_x_12634) ;  /* 0x000000000f087348 */ /* 0x020fea0003c00000 */
[----:B------:R0:W1:Y:S02]  /*16e20*/  SHFL.IDX P6, R14, R13, R12, R11 ;  /* 0x0000000c0d0e7389 */ /* 0x00006400000c000b */
[----:B01---5:R-:W-:Y:S01]  /*16e30*/  ENDCOLLECTIVE ;  /* 0x000000000000791b */ /* 0x023fe20003800000 */
.L_x_12634:
[----:B------:R-:W-:Y:S05]  /*16e40*/  BSYNC B0 ;  /* 0x0000000000007941 */ /* 0x000fea0003800000 */
.L_x_12633:
[----:B------:R-:W-:Y:S01]  /*16e50*/  IMAD.MOV.U32 R155, RZ, RZ, R14 ;  /* 0x000000ffff9b7224 */ /* 0x000fe200078e000e */
[----:B------:R-:W-:Y:S06]  /*16e60*/  BRA `(.L_x_12635) ;  /* 0xfffffeec000c7947 */ /* 0x000fec000383ffff */
.L_x_12448:
        /* <DEDUP_REMOVED lines=8> */
.L_x_12637:
[----:B------:R-:W-:Y:S05]  /*16ef0*/  BSYNC B1 ;  /* 0x0000000000017941 */ /* 0x000fea0003800000 */
.L_x_12636:
[----:B------:R-:W-:Y:S05]  /*16f00*/  BRA `(.L_x_12638) ;  /* 0xfffffef800a47947 */ /* 0x000fea000383ffff */
.L_x_12449:
        /* <DEDUP_REMOVED lines=8> */
.L_x_12640:
[----:B------:R-:W-:Y:S05]  /*16f90*/  BSYNC B1 ;  /* 0x0000000000017941 */ /* 0x000fea0003800000 */
.L_x_12639:
[----:B------:R-:W-:Y:S05]  /*16fa0*/  BRA `(.L_x_12641) ;  /* 0xfffffef800847947 */ /* 0x000fea000383ffff */
.L_x_12450:
        /* <DEDUP_REMOVED lines=8> */
.L_x_12643:
[----:B------:R-:W-:Y:S05]  /*17030*/  BSYNC B1 ;  /* 0x0000000000017941 */ /* 0x000fea0003800000 */
.L_x_12642:
[----:B------:R-:W-:Y:S05]  /*17040*/  BRA `(.L_x_12644) ;  /* 0xfffffef800647947 */ /* 0x000fea000383ffff */
.L_x_12451:
        /* <DEDUP_REMOVED lines=8> */
.L_x_12646:
[----:B------:R-:W-:Y:S05]  /*170d0*/  BSYNC B1 ;  /* 0x0000000000017941 */ /* 0x000fea0003800000 */
.L_x_12645:
[----:B------:R-:W-:Y:S05]  /*170e0*/  BRA `(.L_x_12647) ;  /* 0xfffffef800447947 */ /* 0x000fea000383ffff */
.L_x_12452:
        /* <DEDUP_REMOVED lines=8> */
.L_x_12649:
[----:B------:R-:W-:Y:S05]  /*17170*/  BSYNC B1 ;  /* 0x0000000000017941 */ /* 0x000fea0003800000 */
.L_x_12648:
[----:B------:R-:W-:Y:S05]  /*17180*/  BRA `(.L_x_12650) ;  /* 0xfffffef800247947 */ /* 0x000fea000383ffff */
.L_x_12453:
        /* <DEDUP_REMOVED lines=8> */
.L_x_12652:
[----:B------:R-:W-:Y:S05]  /*17210*/  BSYNC B1 ;  /* 0x0000000000017941 */ /* 0x000fea0003800000 */
.L_x_12651:
[----:B------:R-:W-:Y:S05]  /*17220*/  BRA `(.L_x_12653) ;  /* 0xfffffef800047947 */ /* 0x000fea000383ffff */
.L_x_12454:
        /* <DEDUP_REMOVED lines=8> */
.L_x_12655:
[----:B------:R-:W-:Y:S05]  /*172b0*/  BSYNC B1 ;  /* 0x0000000000017941 */ /* 0x000fea0003800000 */
.L_x_12654:
[----:B------:R-:W-:Y:S05]  /*172c0*/  BRA `(.L_x_12656) ;  /* 0xfffffef400e47947 */ /* 0x000fea000383ffff */
.L_x_12455:
        /* <DEDUP_REMOVED lines=8> */
.L_x_12658:
[----:B------:R-:W-:Y:S05]  /*17350*/  BSYNC B1 ;  /* 0x0000000000017941 */ /* 0x000fea0003800000 */
.L_x_12657:
[----:B------:R-:W-:Y:S05]  /*17360*/  BRA `(.L_x_12659) ;  /* 0xfffffef400c47947 */ /* 0x000fea000383ffff */
.L_x_12457:
[----:B0-----:R0:W1:Y:S02]  /*17370*/  SYNCS.PHASECHK.TRANS64.TRYWAIT P2, [R2+URZ+0x16800], R7 ;  /* 0x01680007020075a7 */ /* 0x001064000804017f */
[----:B-1----:R-:W-:Y:S05]  /*17380*/  @!P2 NANOSLEEP.SYNCS 0x989680 ;  /* 0x009896800000a95d */ /* 0x002fea0003900000 */
[----:B------:R-:W1:Y:S02]  /*17390*/  @!P2 SYNCS.PHASECHK.TRANS64 P2, [R2+URZ+0x16800], R7 ;  /* 0x016800070200a5a7 */ /* 0x000e64000804007f */
[----:B-1----:R-:W-:Y:S05]  /*173a0*/  @!P2 BRA `(.L_x_12457) ;  /* 0xfffffffc00f0a947 */ /* 0x002fea000383ffff */
[----:B------:R-:W-:Y:S05]  /*173b0*/  BRA `(.L_x_12660) ;  /* 0xfffffef8005c7947 */ /* 0x000fea000383ffff */
.L_x_12465:
        /* <DEDUP_REMOVED lines=8> */
.L_x_12662:
[----:B------:R-:W-:Y:S05]  /*17440*/  BSYNC B1 ;  /* 0x0000000000017941 */ /* 0x000fea0003800000 */
.L_x_12661:
[----:B------:R-:W-:Y:S05]  /*17450*/  BRA `(.L_x_12663) ;  /* 0xffffff0800b07947 */ /* 0x000fea000383ffff */
.L_x_12466:
        /* <DEDUP_REMOVED lines=8> */
.L_x_12665:
[----:B------:R-:W-:Y:S05]  /*174e0*/  BSYNC B1 ;  /* 0x0000000000017941 */ /* 0x000fea0003800000 */
.L_x_12664:
[----:B------:R-:W-:Y:S05]  /*174f0*/  BRA `(.L_x_12666) ;  /* 0xffffff0800907947 */ /* 0x000fea000383ffff */
.L_x_12467:
        /* <DEDUP_REMOVED lines=8> */
.L_x_12668:
[----:B------:R-:W-:Y:S05]  /*17580*/  BSYNC B1 ;  /* 0x0000000000017941 */ /* 0x000fea0003800000 */
.L_x_12667:
[----:B------:R-:W-:Y:S05]  /*17590*/  BRA `(.L_x_12669) ;  /* 0xffffff0800707947 */ /* 0x000fea000383ffff */
.L_x_12468:
        /* <DEDUP_REMOVED lines=8> */
.L_x_12671:
[----:B------:R-:W-:Y:S05]  /*17620*/  BSYNC B1 ;  /* 0x0000000000017941 */ /* 0x000fea0003800000 */
.L_x_12670:
[----:B------:R-:W-:Y:S05]  /*17630*/  BRA `(.L_x_12672) ;  /* 0xffffff0800507947 */ /* 0x000fea000383ffff */
.L_x_12469:
        /* <DEDUP_REMOVED lines=8> */
.L_x_12674:
[----:B------:R-:W-:Y:S05]  /*176c0*/  BSYNC B1 ;  /* 0x0000000000017941 */ /* 0x000fea0003800000 */
.L_x_12673:
[----:B------:R-:W-:Y:S05]  /*176d0*/  BRA `(.L_x_12675) ;  /* 0xffffff0800307947 */ /* 0x000fea000383ffff */
.L_x_12470:
        /* <DEDUP_REMOVED lines=8> */
.L_x_12677:
[----:B------:R-:W-:Y:S05]  /*17760*/  BSYNC B1 ;  /* 0x0000000000017941 */ /* 0x000fea0003800000 */
.L_x_12676:
[----:B------:R-:W-:Y:S05]  /*17770*/  BRA `(.L_x_12678) ;  /* 0xffffff0800147947 */ /* 0x000fea000383ffff */
.L_x_12471:
        /* <DEDUP_REMOVED lines=8> */
.L_x_12680:
[----:B------:R-:W-:Y:S05]  /*17800*/  BSYNC B1 ;  /* 0x0000000000017941 */ /* 0x000fea0003800000 */
.L_x_12679:
[----:B------:R-:W-:Y:S05]  /*17810*/  BRA `(.L_x_12681) ;  /* 0xffffff0400f87947 */ /* 0x000fea000383ffff */
.L_x_12472:
        /* <DEDUP_REMOVED lines=8> */
.L_x_12683:
[----:B------:R-:W-:Y:S05]  /*178a0*/  BSYNC B1 ;  /* 0x0000000000017941 */ /* 0x000fea0003800000 */
.L_x_12682:
[----:B------:R-:W-:Y:S05]  /*178b0*/  BRA `(.L_x_12684) ;  /* 0xffffff0400dc7947 */ /* 0x000fea000383ffff */
.L_x_12474:
[----:B0-----:R0:W1:Y:S02]  /*178c0*/  SYNCS.PHASECHK.TRANS64.TRYWAIT P1, [R2+URZ+0x16800], R9 ;  /* 0x01680009020075a7 */ /* 0x001064000802017f */
[----:B-1----:R-:W-:Y:S05]  /*178d0*/  @!P1 NANOSLEEP.SYNCS 0x989680 ;  /* 0x009896800000995d */ /* 0x002fea0003900000 */
[----:B------:R-:W1:Y:S02]  /*178e0*/  @!P1 SYNCS.PHASECHK.TRANS64 P1, [R2+URZ+0x16800], R9 ;  /* 0x01680009020095a7 */ /* 0x000e64000802007f */
[----:B-1----:R-:W-:Y:S05]  /*178f0*/  @!P1 BRA `(.L_x_12474) ;  /* 0xfffffffc00f09947 */ /* 0x002fea000383ffff */
[----:B------:R-:W-:Y:S05]  /*17900*/  BRA `(.L_x_12685) ;  /* 0xffffff0800587947 */ /* 0x000fea000383ffff */
.L_x_12480:
[----:B--2---:R2:W3:Y:S02]  /*17910*/  SYNCS.PHASECHK.TRANS64.TRYWAIT P1, [R4+URZ+0x16830], R3 ;  /* 0x01683003040075a7 */ /* 0x0044e4000802017f */
[----:B---3--:R-:W-:Y:S05]  /*17920*/  @!P1 NANOSLEEP.SYNCS 0x989680 ;  /* 0x009896800000995d */ /* 0x008fea0003900000 */
[----:B------:R-:W3:Y:S02]  /*17930*/  @!P1 SYNCS.PHASECHK.TRANS64 P1, [R4+URZ+0x16830], R3 ;  /* 0x01683003040095a7 */ /* 0x000ee4000802007f */
[----:B---3--:R-:W-:Y:S05]  /*17940*/  @!P1 BRA `(.L_x_12480) ;  /* 0xfffffffc00f09947 */ /* 0x008fea000383ffff */
[----:B------:R-:W-:Y:S05]  /*17950*/  BRA `(.L_x_12479) ;  /* 0xffffff18002c7947 */ /* 0x000fea000383ffff */
.L_x_12486:
[----:B-1----:R1:W2:Y:S02]  /*17960*/  SYNCS.PHASECHK.TRANS64.TRYWAIT P3, [R0+URZ+0x16830], R3 ;  /* 0x01683003000075a7 */ /* 0x0022a4000806017f */
[----:B--2---:R-:W-:Y:S05]  /*17970*/  @!P3 NANOSLEEP.SYNCS 0x989680 ;  /* 0x009896800000b95d */ /* 0x004fea0003900000 */
[----:B------:R-:W2:Y:S02]  /*17980*/  @!P3 SYNCS.PHASECHK.TRANS64 P3, [R0+URZ+0x16830], R3 ;  /* 0x016830030000b5a7 */ /* 0x000ea4000806007f */
[----:B--2---:R-:W-:Y:S05]  /*17990*/  @!P3 BRA `(.L_x_12486) ;  /* 0xfffffffc00f0b947 */ /* 0x004fea000383ffff */
[----:B------:R-:W-:Y:S05]  /*179a0*/  BRA `(.L_x_12485) ;  /* 0xffffff3c00107947 */ /* 0x000fea000383ffff */
.L_x_12490:
[----:B-1----:R1:W2:Y:S02]  /*179b0*/  SYNCS.PHASECHK.TRANS64.TRYWAIT P2, [R3+URZ+0x16850], R0 ;  /* 0x01685000030075a7 */ /* 0x0022a4000804017f */
[----:B--2---:R-:W-:Y:S05]  /*179c0*/  @!P2 NANOSLEEP.SYNCS 0x989680 ;  /* 0x009896800000a95d */ /* 0x004fea0003900000 */
[----:B------:R-:W2:Y:S02]  /*179d0*/  @!P2 SYNCS.PHASECHK.TRANS64 P2, [R3+URZ+0x16850], R0 ;  /* 0x016850000300a5a7 */ /* 0x000ea4000804007f */
[----:B--2---:R-:W-:Y:S05]  /*179e0*/  @!P2 BRA `(.L_x_12490) ;  /* 0xfffffffc00f0a947 */ /* 0x004fea000383ffff */
[----:B------:R-:W-:Y:S05]  /*179f0*/  BRA `(.L_x_12487) ;  /* 0xffffff3c00d47947 */ /* 0x000fea000383ffff */
.L_x_12497:
[----:B-1----:R1:W2:Y:S02]  /*17a00*/  SYNCS.PHASECHK.TRANS64.TRYWAIT P3, [R0+URZ+0x16830], R3 ;  /* 0x01683003000075a7 */ /* 0x0022a4000806017f */
[----:B--2---:R-:W-:Y:S05]  /*17a10*/  @!P3 NANOSLEEP.SYNCS 0x989680 ;  /* 0x009896800000b95d */ /* 0x004fea0003900000 */
[----:B------:R-:W2:Y:S02]  /*17a20*/  @!P3 SYNCS.PHASECHK.TRANS64 P3, [R0+URZ+0x16830], R3 ;  /* 0x016830030000b5a7 */ /* 0x000ea4000806007f */
[----:B--2---:R-:W-:Y:S05]  /*17a30*/  @!P3 BRA `(.L_x_12497) ;  /* 0xfffffffc00f0b947 */ /* 0x004fea000383ffff */
[----:B------:R-:W-:Y:S05]  /*17a40*/  BRA `(.L_x_12496) ;  /* 0xffffff6000f87947 */ /* 0x000fea000383ffff */
.L_x_12501:
[----:B-1----:R1:W2:Y:S02]  /*17a50*/  SYNCS.PHASECHK.TRANS64.TRYWAIT P2, [R3+URZ+0x16850], R0 ;  /* 0x01685000030075a7 */ /* 0x0022a4000804017f */
[----:B--2---:R-:W-:Y:S05]  /*17a60*/  @!P2 NANOSLEEP.SYNCS 0x989680 ;  /* 0x009896800000a95d */ /* 0x004fea0003900000 */
[----:B------:R-:W2:Y:S02]  /*17a70*/  @!P2 SYNCS.PHASECHK.TRANS64 P2, [R3+URZ+0x16850], R0 ;  /* 0x016850000300a5a7 */ /* 0x000ea4000804007f */
[----:B--2---:R-:W-:Y:S05]  /*17a80*/  @!P2 BRA `(.L_x_12501) ;  /* 0xfffffffc00f0a947 */ /* 0x004fea000383ffff */
[----:B------:R-:W-:Y:S05]  /*17a90*/  BRA `(.L_x_12498) ;  /* 0xffffff6400bc7947 */ /* 0x000fea000383ffff */
.L_x_12506:
[----:B-1----:R1:W2:Y:S02]  /*17aa0*/  SYNCS.PHASECHK.TRANS64.TRYWAIT P0, [R13+URZ+0x16850], R6 ;  /* 0x016850060d0075a7 */ /* 0x0022a4000800017f */
[----:B--2---:R-:W-:Y:S05]  /*17ab0*/  @!P0 NANOSLEEP.SYNCS 0x989680 ;  /* 0x009896800000895d */ /* 0x004fea0003900000 */
[----:B------:R-:W2:Y:S02]  /*17ac0*/  @!P0 SYNCS.PHASECHK.TRANS64 P0, [R13+URZ+0x16850], R6 ;  /* 0x016850060d0085a7 */ /* 0x000ea4000800007f */
[----:B--2---:R-:W-:Y:S05]  /*17ad0*/  @!P0 BRA `(.L_x_12506) ;  /* 0xfffffffc00f08947 */ /* 0x004fea000383ffff */
[----:B------:R-:W-:Y:S05]  /*17ae0*/  BRA `(.L_x_12505) ;  /* 0xffffff8000707947 */ /* 0x000fea000383ffff */
.L_x_12540:
[----:B------:R-:W0:Y:S01]  /*17af0*/  S2R R12, SR_TID.X ;  /* 0x00000000000c7919 */ /* 0x000e220000002100 */
[----:B------:R-:W-:Y:S01]  /*17b00*/  BSSY B1, `(.L_x_12686) ;  /* 0x000000a000017945 */ /* 0x000fe20003800000 */
[----:B------:R-:W-:Y:S02]  /*17b10*/  IMAD.MOV.U32 R11, RZ, RZ, 0x1f ;  /* 0x0000001fff0b7424 */ /* 0x000fe400078e00ff */
[----:B------:R-:W-:Y:S01]  /*17b20*/  IMAD.MOV.U32 R15, RZ, RZ, -0x1 ;  /* 0xffffffffff0f7424 */ /* 0x000fe200078e00ff */
[----:B0-----:R-:W-:-:S04]  /*17b30*/  SHF.R.U32.HI R12, RZ, 0x5, R12 ;  /* 0x00000005ff0c7819 */ /* 0x001fc8000001160c */
[----:B------:R-:W-:-:S05]  /*17b40*/  LOP3.LUT R12, R12, 0x3, RZ, 0xc0, !PT ;  /* 0x000000030c0c7812 */ /* 0x000fca00078ec0ff */
[----:B------:R-:W-:Y:S02]  /*17b50*/  IMAD.MOV.U32 R13, RZ, RZ, R12 ;  /* 0x000000ffff0d7224 */ /* 0x000fe400078e000c */
[----:B------:R-:W-:-:S07]  /*17b60*/  IMAD.MOV.U32 R12, RZ, RZ, RZ ;  /* 0x000000ffff0c7224 */ /* 0x000fce00078e00ff */
[----:B-1----:R-:W-:Y:S05]  /*17b70*/  WARPSYNC.COLLECTIVE R15, `(.L_x_12687) ;  /* 0x000000000f087348 */ /* 0x002fea0003c00000 */
[----:B------:R0:W2:Y:S02]  /*17b80*/  SHFL.IDX P6, R14, R13, R12, R11 ;  /* 0x0000000c0d0e7389 */ /* 0x0000a400000c000b */
[----:B012---:R-:W-:Y:S01]  /*17b90*/  ENDCOLLECTIVE ;  /* 0x000000000000791b */ /* 0x007fe20003800000 */
.L_x_12687:
[----:B------:R-:W-:Y:S05]  /*17ba0*/  BSYNC B1 ;  /* 0x0000000000017941 */ /* 0x000fea0003800000 */
.L_x_12686:
[----:B------:R-:W-:Y:S05]  /*17bb0*/  BRA `(.L_x_12688) ;  /* 0xffffffb400607947 */ /* 0x000fea000383ffff */
.L_x_12541:
[----:B------:R-:W-:Y:S01]  /*17bc0*/  BSSY B1, `(.L_x_12689) ;  /* 0x0000006000017945 */ /* 0x000fe20003800000 */
[----:B------:R-:W-:-:S07]  /*17bd0*/  IMAD.MOV.U32 R15, RZ, RZ, -0x1 ;  /* 0xffffffffff0f7424 */ /* 0x000fce00078e00ff */
[----:B-1----:R-:W-:Y:S05]  /*17be0*/  WARPSYNC.COLLECTIVE R15, `(.L_x_12690) ;  /* 0x000000000f0c7348 */ /* 0x002fea0003c00000 */
[----:B------:R-:W-:Y:S02]  /*17bf0*/  ELECT P6, UR62, PT ;  /* 0x00000000003e782f */ /* 0x000fe400038c0000 */
[----:B------:R-:W-:Y:S01]  /*17c00*/  MOV R14, UR62 ;  /* 0x0000003e000e7c02 */ /* 0x000fe20008000f00 */
[----:B-1----:R-:W-:Y:S10]  /*17c10*/  ENDCOLLECTIVE ;  /* 0x000000000000791b */ /* 0x002ff40003800000 */
.L_x_12690:
[----:B------:R-:W-:Y:S05]  /*17c20*/  BSYNC B1 ;  /* 0x0000000000017941 */ /* 0x000fea0003800000 */
.L_x_12689:
[----:B------:R-:W-:Y:S05]  /*17c30*/  BRA `(.L_x_12691) ;  /* 0xffffffb4004c7947 */ /* 0x000fea000383ffff */
.L_x_12543:
[----:B0-----:R0:W2:Y:S02]  /*17c40*/  SYNCS.PHASECHK.TRANS64.TRYWAIT P0, [R6+URZ+0x16820], R5 ;  /* 0x01682005060075a7 */ /* 0x0010a4000800017f */
[----:B--2---:R-:W-:Y:S05]  /*17c50*/  @!P0 NANOSLEEP.SYNCS 0x989680 ;  /* 0x009896800000895d */ /* 0x004fea0003900000 */
[----:B------:R-:W2:Y:S02]  /*17c60*/  @!P0 SYNCS.PHASECHK.TRANS64 P0, [R6+URZ+0x16820], R5 ;  /* 0x01682005060085a7 */ /* 0x000ea4000800007f */
[----:B--2---:R-:W-:Y:S05]  /*17c70*/  @!P0 BRA `(.L_x_12543) ;  /* 0xfffffffc00f08947 */ /* 0x004fea000383ffff */
[----:B------:R-:W-:Y:S05]  /*17c80*/  BRA `(.L_x_12692) ;  /* 0xffffffb400687947 */ /* 0x000fea000383ffff */
.L_x_12546:
[----:B0-----:R0:W2:Y:S02]  /*17c90*/  SYNCS.PHASECHK.TRANS64.TRYWAIT P0, [R5+URZ+0x168a0], R10 ;  /* 0x0168a00a050075a7 */ /* 0x0010a4000800017f */
[----:B--2---:R-:W-:Y:S05]  /*17ca0*/  @!P0 NANOSLEEP.SYNCS 0x989680 ;  /* 0x009896800000895d */ /* 0x004fea0003900000 */
[----:B------:R-:W2:Y:S02]  /*17cb0*/  @!P0 SYNCS.PHASECHK.TRANS64 P0, [R5+URZ+0x168a0], R10 ;  /* 0x0168a00a050085a7 */ /* 0x000ea4000800007f */
[----:B--2---:R-:W-:Y:S05]  /*17cc0*/  @!P0 BRA `(.L_x_12546) ;  /* 0xfffffffc00f08947 */ /* 0x004fea000383ffff */
[----:B------:R-:W-:Y:S05]  /*17cd0*/  BRA `(.L_x_12693) ;  /* 0xffffffb400707947 */ /* 0x000fea000383ffff */
.L_x_12548:
[----:B---3--:R3:W4:Y:S02]  /*17ce0*/  SYNCS.PHASECHK.TRANS64.TRYWAIT P0, [R5+URZ+0x168c0], R10 ;  /* 0x0168c00a050075a7 */ /* 0x008724000800017f */
[----:B----4-:R-:W-:Y:S05]  /*17cf0*/  @!P0 NANOSLEEP.SYNCS 0x989680 ;  /* 0x009896800000895d */ /* 0x010fea0003900000 */
[----:B------:R-:W4:Y:S02]  /*17d00*/  @!P0 SYNCS.PHASECHK.TRANS64 P0, [R5+URZ+0x168c0], R10 ;  /* 0x0168c00a050085a7 */ /* 0x000f24000800007f */
[----:B----4-:R-:W-:Y:S05]  /*17d10*/  @!P0 BRA `(.L_x_12548) ;  /* 0xfffffffc00f08947 */ /* 0x010fea000383ffff */
[----:B------:R-:W-:Y:S05]  /*17d20*/  BRA `(.L_x_12694) ;  /* 0xffffffb400c87947 */ /* 0x000fea000383ffff */
.L_x_12552:
[----:B0-----:R0:W2:Y:S02]  /*17d30*/  SYNCS.PHASECHK.TRANS64.TRYWAIT P0, [R10+URZ+0x168a0], R5 ;  /* 0x0168a0050a0075a7 */ /* 0x0010a4000800017f */
[----:B--2---:R-:W-:Y:S05]  /*17d40*/  @!P0 NANOSLEEP.SYNCS 0x989680 ;  /* 0x009896800000895d */ /* 0x004fea0003900000 */
[----:B------:R-:W2:Y:S02]  /*17d50*/  @!P0 SYNCS.PHASECHK.TRANS64 P0, [R10+URZ+0x168a0], R5 ;  /* 0x0168a0050a0085a7 */ /* 0x000ea4000800007f */
[----:B--2---:R-:W-:Y:S05]  /*17d60*/  @!P0 BRA `(.L_x_12552) ;  /* 0xfffffffc00f08947 */ /* 0x004fea000383ffff */
[----:B------:R-:W-:Y:S05]  /*17d70*/  BRA `(.L_x_12695) ;  /* 0xffffffb800507947 */ /* 0x000fea000383ffff */
.L_x_12554:
[----:B--2---:R2:W3:Y:S02]  /*17d80*/  SYNCS.PHASECHK.TRANS64.TRYWAIT P1, [R10+URZ+0x168c0], R5 ;  /* 0x0168c0050a0075a7 */ /* 0x0044e4000802017f */
[----:B---3--:R-:W-:Y:S05]  /*17d90*/  @!P1 NANOSLEEP.SYNCS 0x989680 ;  /* 0x009896800000995d */ /* 0x008fea0003900000 */
[----:B------:R-:W3:Y:S02]  /*17da0*/  @!P1 SYNCS.PHASECHK.TRANS64 P1, [R10+URZ+0x168c0], R5 ;  /* 0x0168c0050a0095a7 */ /* 0x000ee4000802007f */
[----:B---3--:R-:W-:Y:S05]  /*17db0*/  @!P1 BRA `(.L_x_12554) ;  /* 0xfffffffc00f09947 */ /* 0x008fea000383ffff */
[----:B------:R-:W-:Y:S05]  /*17dc0*/  BRA `(.L_x_12696) ;  /* 0xffffffb800a47947 */ /* 0x000fea000383ffff */
.L_x_12564:
        /* <DEDUP_REMOVED lines=11> */
.L_x_12698:
[----:B------:R-:W-:Y:S05]  /*17e80*/  BSYNC B0 ;  /* 0x0000000000007941 */ /* 0x000fea0003800000 */
.L_x_12697:
[----:B------:R-:W-:Y:S05]  /*17e90*/  BRA `(.L_x_12699) ;  /* 0xffffffc000e07947 */ /* 0x000fea000383ffff */
.L_x_12565:
[----:B------:R-:W-:Y:S01]  /*17ea0*/  BSSY B0, `(.L_x_12700) ;  /* 0x0000006000007945 */ /* 0x000fe20003800000 */
[----:B------:R-:W-:-:S07]  /*17eb0*/  IMAD.MOV.U32 R15, RZ, RZ, -0x1 ;  /* 0xffffffffff0f7424 */ /* 0x000fce00078e00ff */
[----:B-1----:R-:W-:Y:S05]  /*17ec0*/  WARPSYNC.COLLECTIVE R15, `(.L_x_12701) ;  /* 0x000000000f0c7348 */ /* 0x002fea0003c00000 */
[----:B------:R-:W-:Y:S02]  /*17ed0*/  ELECT P6, UR62, PT ;  /* 0x00000000003e782f */ /* 0x000fe400038c0000 */
[----:B------:R-:W-:Y:S01]  /*17ee0*/  MOV R14, UR62 ;  /* 0x0000003e000e7c02 */ /* 0x000fe20008000f00 */
[----:B-1----:R-:W-:Y:S10]  /*17ef0*/  ENDCOLLECTIVE ;  /* 0x000000000000791b */ /* 0x002ff40003800000 */
.L_x_12701:
[----:B------:R-:W-:Y:S05]  /*17f00*/  BSYNC B0 ;  /* 0x0000000000007941 */ /* 0x000fea0003800000 */
.L_x_12700:
[----:B------:R-:W-:Y:S05]  /*17f10*/  BRA `(.L_x_12702) ;  /* 0xffffffc000d07947 */ /* 0x000fea000383ffff */
.L_x_12568:
[----:B--2---:R2:W3:Y:S02]  /*17f20*/  SYNCS.PHASECHK.TRANS64.TRYWAIT P0, [R5+URZ+0x16840], R4 ;  /* 0x01684004050075a7 */ /* 0x0044e4000800017f */
[----:B---3--:R-:W-:Y:S05]  /*17f30*/  @!P0 NANOSLEEP.SYNCS 0x989680 ;  /* 0x009896800000895d */ /* 0x008fea0003900000 */
[----:B------:R-:W3:Y:S02]  /*17f40*/  @!P0 SYNCS.PHASECHK.TRANS64 P0, [R5+URZ+0x16840], R4 ;  /* 0x01684004050085a7 */ /* 0x000ee4000800007f */
[----:B---3--:R-:W-:Y:S05]  /*17f50*/  @!P0 BRA `(.L_x_12568) ;  /* 0xfffffffc00f08947 */ /* 0x008fea000383ffff */
[----:B------:R-:W-:Y:S05]  /*17f60*/  BRA `(.L_x_12703) ;  /* 0xffffffc400207947 */ /* 0x000fea000383ffff */
.L_x_12571:
[----:B0-----:R0:W2:Y:S02]  /*17f70*/  SYNCS.PHASECHK.TRANS64.TRYWAIT P0, [R27+URZ+0x16820], R4 ;  /* 0x016820041b0075a7 */ /* 0x0010a4000800017f */
[----:B--2---:R-:W-:Y:S05]  /*17f80*/  @!P0 NANOSLEEP.SYNCS 0x989680 ;  /* 0x009896800000895d */ /* 0x004fea0003900000 */
[----:B------:R-:W2:Y:S02]  /*17f90*/  @!P0 SYNCS.PHASECHK.TRANS64 P0, [R27+URZ+0x16820], R4 ;  /* 0x016820041b0085a7 */ /* 0x000ea4000800007f */
[----:B--2---:R-:W-:Y:S05]  /*17fa0*/  @!P0 BRA `(.L_x_12571) ;  /* 0xfffffffc00f08947 */ /* 0x004fea000383ffff */
[----:B------:R-:W-:Y:S05]  /*17fb0*/  BRA `(.L_x_12704) ;  /* 0xffffffc400e07947 */ /* 0x000fea000383ffff */
.L_x_12579:
[----:B0-----:R0:W2:Y:S02]  /*17fc0*/  SYNCS.PHASECHK.TRANS64.TRYWAIT P0, [R3+URZ+0x16840], R2 ;  /* 0x01684002030075a7 */ /* 0x0010a4000800017f */
[----:B--2---:R-:W-:Y:S05]  /*17fd0*/  @!P0 NANOSLEEP.SYNCS 0x989680 ;  /* 0x009896800000895d */ /* 0x004fea0003900000 */
[----:B------:R-:W2:Y:S02]  /*17fe0*/  @!P0 SYNCS.PHASECHK.TRANS64 P0, [R3+URZ+0x16840], R2 ;  /* 0x01684002030085a7 */ /* 0x000ea4000800007f */
[----:B--2---:R-:W-:Y:S05]  /*17ff0*/  @!P0 BRA `(.L_x_12579) ;  /* 0xfffffffc00f08947 */ /* 0x004fea000383ffff */
[----:B------:R-:W-:Y:S05]  /*18000*/  BRA `(.L_x_12705) ;  /* 0xffffffc800807947 */ /* 0x000fea000383ffff */
.L_x_12581:
[----:B0-----:R0:W2:Y:S02]  /*18010*/  SYNCS.PHASECHK.TRANS64.TRYWAIT P0, [R2+URZ+0x60], R5 ;  /* 0x00006005020075a7 */ /* 0x0010a4000800017f */
[----:B--2---:R-:W-:Y:S05]  /*18020*/  @!P0 NANOSLEEP.SYNCS 0x989680 ;  /* 0x009896800000895d */ /* 0x004fea0003900000 */
[----:B------:R-:W2:Y:S02]  /*18030*/  @!P0 SYNCS.PHASECHK.TRANS64 P0, [R2+URZ+0x60], R5 ;  /* 0x00006005020085a7 */ /* 0x000ea4000800007f */
[----:B--2---:R-:W-:Y:S05]  /*18040*/  @!P0 BRA `(.L_x_12581) ;  /* 0xfffffffc00f08947 */ /* 0x004fea000383ffff */
[----:B------:R-:W-:Y:S05]  /*18050*/  BRA `(.L_x_12706) ;  /* 0xffffffc800e47947 */ /* 0x000fea000383ffff */
.L_x_12586:
[----:B--2---:R2:W3:Y:S02]  /*18060*/  SYNCS.PHASECHK.TRANS64.TRYWAIT P0, [R3+URZ+0x16840], R2 ;  /* 0x01684002030075a7 */ /* 0x0044e4000800017f */
[----:B---3--:R-:W-:Y:S05]  /*18070*/  @!P0 NANOSLEEP.SYNCS 0x989680 ;  /* 0x009896800000895d */ /* 0x008fea0003900000 */
[----:B------:R-:W3:Y:S02]  /*18080*/  @!P0 SYNCS.PHASECHK.TRANS64 P0, [R3+URZ+0x16840], R2 ;  /* 0x01684002030085a7 */ /* 0x000ee4000800007f */
[----:B---3--:R-:W-:Y:S05]  /*18090*/  @!P0 BRA `(.L_x_12586) ;  /* 0xfffffffc00f08947 */ /* 0x008fea000383ffff */
[----:B------:R-:W-:Y:S05]  /*180a0*/  BRA `(.L_x_12707) ;  /* 0xffffffcc00ec7947 */ /* 0x000fea000383ffff */
.L_x_12588:
[----:B0-----:R0:W2:Y:S02]  /*180b0*/  SYNCS.PHASECHK.TRANS64.TRYWAIT P1, [R3+URZ+0x60], R24 ;  /* 0x00006018030075a7 */ /* 0x0010a4000802017f */
[----:B--2---:R-:W-:Y:S05]  /*180c0*/  @!P1 NANOSLEEP.SYNCS 0x989680 ;  /* 0x009896800000995d */ /* 0x004fea0003900000 */
[----:B------:R-:W2:Y:S02]  /*180d0*/  @!P1 SYNCS.PHASECHK.TRANS64 P1, [R3+URZ+0x60], R24 ;  /* 0x00006018030095a7 */ /* 0x000ea4000802007f */
[----:B--2---:R-:W-:Y:S05]  /*180e0*/  @!P1 BRA `(.L_x_12588) ;  /* 0xfffffffc00f09947 */ /* 0x004fea000383ffff */
[----:B------:R-:W-:Y:S05]  /*180f0*/  BRA `(.L_x_12708) ;  /* 0xffffffd000507947 */ /* 0x000fea000383ffff */
.L_x_12593:
[----:B--2---:R2:W3:Y:S02]  /*18100*/  SYNCS.PHASECHK.TRANS64.TRYWAIT P0, [R2+URZ+0x16840], R3 ;  /* 0x01684003020075a7 */ /* 0x0044e4000800017f */
[----:B---3--:R-:W-:Y:S05]  /*18110*/  @!P0 NANOSLEEP.SYNCS 0x989680 ;  /* 0x009896800000895d */ /* 0x008fea0003900000 */
[----:B------:R-:W3:Y:S02]  /*18120*/  @!P0 SYNCS.PHASECHK.TRANS64 P0, [R2+URZ+0x16840], R3 ;  /* 0x01684003020085a7 */ /* 0x000ee4000800007f */
[----:B---3--:R-:W-:Y:S05]  /*18130*/  @!P0 BRA `(.L_x_12593) ;  /* 0xfffffffc00f08947 */ /* 0x008fea000383ffff */
[----:B------:R-:W-:Y:S05]  /*18140*/  BRA `(.L_x_12709) ;  /* 0xffffffd4002c7947 */ /* 0x000fea000383ffff */
.L_x_12595:
[----:B0-----:R0:W2:Y:S02]  /*18150*/  SYNCS.PHASECHK.TRANS64.TRYWAIT P1, [R2+URZ+0x60], R11 ;  /* 0x0000600b020075a7 */ /* 0x0010a4000802017f */
[----:B--2---:R-:W-:Y:S05]  /*18160*/  @!P1 NANOSLEEP.SYNCS 0x989680 ;  /* 0x009896800000995d */ /* 0x004fea0003900000 */
[----:B------:R-:W2:Y:S02]  /*18170*/  @!P1 SYNCS.PHASECHK.TRANS64 P1, [R2+URZ+0x60], R11 ;  /* 0x0000600b020095a7 */ /* 0x000ea4000802007f */
[----:B--2---:R-:W-:Y:S05]  /*18180*/  @!P1 BRA `(.L_x_12595) ;  /* 0xfffffffc00f09947 */ /* 0x004fea000383ffff */
[----:B------:R-:W-:Y:S05]  /*18190*/  BRA `(.L_x_12710) ;  /* 0xffffffd400947947 */ /* 0x000fea000383ffff */
.L_x_12602:
[----:B--2---:R2:W3:Y:S02]  /*181a0*/  SYNCS.PHASECHK.TRANS64.TRYWAIT P0, [R3+URZ+0x16860], R2 ;  /* 0x01686002030075a7 */ /* 0x0044e4000800017f */
[----:B---3--:R-:W-:Y:S05]  /*181b0*/  @!P0 NANOSLEEP.SYNCS 0x989680 ;  /* 0x009896800000895d */ /* 0x008fea0003900000 */
[----:B------:R-:W3:Y:S02]  /*181c0*/  @!P0 SYNCS.PHASECHK.TRANS64 P0, [R3+URZ+0x16860], R2 ;  /* 0x01686002030085a7 */ /* 0x000ee4000800007f */
[----:B---3--:R-:W-:Y:S05]  /*181d0*/  @!P0 BRA `(.L_x_12602) ;  /* 0xfffffffc00f08947 */ /* 0x008fea000383ffff */
[----:B------:R-:W-:Y:S05]  /*181e0*/  BRA `(.L_x_12711) ;  /* 0xffffffd800547947 */ /* 0x000fea000383ffff */
.L_x_12604:
[----:B------:R-:W-:Y:S01]  /*181f0*/  BSSY B0, `(.L_x_12712) ;  /* 0x0000008000007945 */ /* 0x000fe20003800000 */
[----:B------:R-:W-:Y:S02]  /*18200*/  IMAD.MOV.U32 R13, RZ, RZ, R16 ;  /* 0x000000ffff0d7224 */ /* 0x000fe400078e0010 */
[----:B------:R-:W-:Y:S02]  /*18210*/  IMAD.MOV.U32 R12, RZ, RZ, RZ ;  /* 0x000000ffff0c7224 */ /* 0x000fe400078e00ff */
[----:B------:R-:W-:Y:S02]  /*18220*/  IMAD.MOV.U32 R11, RZ, RZ, 0x1f ;  /* 0x0000001fff0b7424 */ /* 0x000fe400078e00ff */
[----:B------:R-:W-:-:S07]  /*18230*/  IMAD.MOV.U32 R15, RZ, RZ, -0x1 ;  /* 0xffffffffff0f7424 */ /* 0x000fce00078e00ff */
[----:B-1----:R-:W-:Y:S05]  /*18240*/  WARPSYNC.COLLECTIVE R15, `(.L_x_12713) ;  /* 0x000000000f087348 */ /* 0x002fea0003c00000 */
[----:B------:R0:W2:Y:S02]  /*18250*/  SHFL.IDX P6, R14, R13, R12, R11 ;  /* 0x0000000c0d0e7389 */ /* 0x0000a400000c000b */
[----:B012---:R-:W-:Y:S01]  /*18260*/  ENDCOLLECTIVE ;  /* 0x000000000000791b */ /* 0x007fe20003800000 */
.L_x_12713:
[----:B------:R-:W-:Y:S05]  /*18270*/  BSYNC B0 ;  /* 0x0000000000007941 */ /* 0x000fea0003800000 */
.L_x_12712:
        /* <DEDUP_REMOVED lines=8> */
.L_x_12714:
[----:B------:R-:W-:Y:S01]  /*18300*/  IMAD.MOV.U32 R5, RZ, RZ, R14 ;  /* 0x000000ffff057224 */ /* 0x000fe200078e000e */
[----:B------:R-:W-:Y:S06]  /*18310*/  BRA `(.L_x_12715) ;  /* 0xffffffd8009c7947 */ /* 0x000fec000383ffff */
.L_x_12607:
        /* <DEDUP_REMOVED lines=8> */
.L_x_12717:
[----:B------:R-:W-:Y:S05]  /*183a0*/  BSYNC B0 ;  /* 0x0000000000007941 */ /* 0x000fea0003800000 */
.L_x_12716:
        /* <DEDUP_REMOVED lines=10> */
.L_x_12718:
        /* <DEDUP_REMOVED lines=8> */
.L_x_12719:
        /* <DEDUP_REMOVED lines=8> */
.L_x_12720:
        /* <DEDUP_REMOVED lines=8> */
.L_x_12721:
        /* <DEDUP_REMOVED lines=8> */
.L_x_12722:
[----:B------:R-:W-:Y:S05]  /*18650*/  BRA `(.L_x_12723) ;  /* 0xffffffd800587947 */ /* 0x000fea000383ffff */
.L_x_12612:
        /* <DEDUP_REMOVED lines=8> */
.L_x_12725:
[----:B------:R-:W-:Y:S05]  /*186e0*/  BSYNC B0 ;  /* 0x0000000000007941 */ /* 0x000fea0003800000 */
.L_x_12724:
        /* <DEDUP_REMOVED lines=10> */
.L_x_12726:
        /* <DEDUP_REMOVED lines=8> */
.L_x_12727:
        /* <DEDUP_REMOVED lines=8> */
.L_x_12728:
        /* <DEDUP_REMOVED lines=8> */
.L_x_12729:
        /* <DEDUP_REMOVED lines=8> */
.L_x_12730:
[----:B------:R-:W-:Y:S05]  /*18990*/  BRA `(.L_x_12731) ;  /* 0xffffffd800347947 */ /* 0x000fea000383ffff */
.L_x_12614:
[----:B------:R-:W-:Y:S01]  /*189a0*/  BSSY B0, `(.L_x_12732) ;  /* 0x0000006000007945 */ /* 0x000fe20003800000 */
[----:B------:R-:W-:Y:S01]  /*189b0*/  PLOP3.LUT P6, PT, P6, PT, PT, 0x8, 0x0 ;  /* 0x000000000000781c */ /* 0x000fe200037ce170 */
[----:B------:R-:W-:-:S12]  /*189c0*/  IMAD.MOV.U32 R15, RZ, RZ, -0x1 ;  /* 0xffffffffff0f7424 */ /* 0x000fd800078e00ff */
[----:B01----:R-:W-:Y:S05]  /*189d0*/  WARPSYNC.COLLECTIVE R15, `(.L_x_12733) ;  /* 0x000000000f087348 */ /* 0x003fea0003c00000 */
[----:B------:R-:W-:Y:S01]  /*189e0*/  VOTE.ANY R14, PT, P6 ;  /* 0x00000000000e7806 */ /* 0x000fe200030e0100 */
[----:B01----:R-:W-:Y:S06]  /*189f0*/  ENDCOLLECTIVE ;  /* 0x000000000000791b */ /* 0x003fec0003800000 */
.L_x_12733:
[----:B------:R-:W-:Y:S05]  /*18a00*/  BSYNC B0 ;  /* 0x0000000000007941 */ /* 0x000fea0003800000 */
.L_x_12732:
        /* <DEDUP_REMOVED lines=9> */
.L_x_12734:
[----:B------:R-:W-:Y:S01]  /*18aa0*/  IMAD.MOV.U32 R17, RZ, RZ, R14 ;  /* 0x000000ffff117224 */ /* 0x000fe200078e000e */
[----:B------:R-:W-:Y:S06]  /*18ab0*/  BRA `(.L_x_12735) ;  /* 0xffffffd800247947 */ /* 0x000fec000383ffff */
.L_x_12616:
[----:B------:R-:W-:Y:S01]  /*18ac0*/  BSSY B0, `(.L_x_12736) ;  /* 0x0000007000007945 */ /* 0x000fe20003800000 */
[----:B------:R-:W-:Y:S02]  /*18ad0*/  IMAD.MOV.U32 R13, RZ, RZ, R3 ;  /* 0x000000ffff0d7224 */ /* 0x000fe400078e0003 */
[----:B------:R-:W-:Y:S02]  /*18ae0*/  IMAD.MOV.U32 R11, RZ, RZ, 0x1f ;  /* 0x0000001fff0b7424 */ /* 0x000fe400078e00ff */
[----:B------:R-:W-:-:S07]  /*18af0*/  IMAD.MOV.U32 R15, RZ, RZ, -0x1 ;  /* 0xffffffffff0f7424 */ /* 0x000fce00078e00ff */
[----:B0123--:R-:W-:Y:S05]  /*18b00*/  WARPSYNC.COLLECTIVE R15, `(.L_x_12737) ;  /* 0x000000000f087348 */ /* 0x00ffea0003c00000 */
[----:B------:R4:W0:Y:S02]  /*18b10*/  SHFL.IDX P6, R14, R13, R12, R11 ;  /* 0x0000000c0d0e7389 */ /* 0x00082400000c000b */
[----:B01234-:R-:W-:Y:S01]  /*18b20*/  ENDCOLLECTIVE ;  /* 0x000000000000791b */ /* 0x01ffe20003800000 */
.L_x_12737:
[----:B------:R-:W-:Y:S05]  /*18b30*/  BSYNC B0 ;  /* 0x0000000000007941 */ /* 0x000fea0003800000 */
.L_x_12736:
[----:B------:R-:W-:Y:S05]  /*18b40*/  BRA `(.L_x_12615) ;  /* 0xffffffd8001c7947 */ /* 0x000fea000383ffff */
.L_x_12620:
[----:B0-----:R0:W2:Y:S02]  /*18b50*/  SYNCS.PHASECHK.TRANS64.TRYWAIT P0, [R9+URZ+0x16820], R0 ;  /* 0x01682000090075a7 */ /* 0x0010a4000800017f */
[----:B--2---:R-:W-:Y:S05]  /*18b60*/  @!P0 NANOSLEEP.SYNCS 0x989680 ;  /* 0x009896800000895d */ /* 0x004fea0003900000 */
[----:B------:R-:W2:Y:S02]  /*18b70*/  @!P0 SYNCS.PHASECHK.TRANS64 P0, [R9+URZ+0x16820], R0 ;  /* 0x01682000090085a7 */ /* 0x000ea4000800007f */
[----:B--2---:R-:W-:Y:S05]  /*18b80*/  @!P0 BRA `(.L_x_12620) ;  /* 0xfffffffc00f08947 */ /* 0x004fea000383ffff */
[----:B------:R-:W-:Y:S05]  /*18b90*/  BRA `(.L_x_12738) ;  /* 0xffffffdc00887947 */ /* 0x000fea000383ffff */
.L_x_12621:
        /* <DEDUP_REMOVED lines=11> */
.L_x_12740:
[----:B------:R-:W-:Y:S05]  /*18c50*/  BSYNC B0 ;  /* 0x0000000000007941 */ /* 0x000fea0003800000 */
.L_x_12739:
[----:B------:R-:W-:Y:S05]  /*18c60*/  BRA `(.L_x_12741) ;  /* 0xffffffdc00707947 */ /* 0x000fea000383ffff */
.L_x_12622:
[----:B------:R-:W-:Y:S01]  /*18c70*/  BSSY B0, `(.L_x_12742) ;  /* 0x0000006000007945 */ /* 0x000fe20003800000 */
[----:B------:R-:W-:-:S07]  /*18c80*/  IMAD.MOV.U32 R15, RZ, RZ, -0x1 ;  /* 0xffffffffff0f7424 */ /* 0x000fce00078e00ff */
[----:B01----:R-:W-:Y:S05]  /*18c90*/  WARPSYNC.COLLECTIVE R15, `(.L_x_12743) ;  /* 0x000000000f0c7348 */ /* 0x003fea0003c00000 */
[----:B------:R-:W-:Y:S02]  /*18ca0*/  ELECT P6, UR62, PT ;  /* 0x00000000003e782f */ /* 0x000fe400038c0000 */
[----:B------:R-:W-:Y:S01]  /*18cb0*/  MOV R14, UR62 ;  /* 0x0000003e000e7c02 */ /* 0x000fe20008000f00 */
[----:B01----:R-:W-:Y:S10]  /*18cc0*/  ENDCOLLECTIVE ;  /* 0x000000000000791b */ /* 0x003ff40003800000 */
.L_x_12743:
[----:B------:R-:W-:Y:S05]  /*18cd0*/  BSYNC B0 ;  /* 0x0000000000007941 */ /* 0x000fea0003800000 */
.L_x_12742:
[----:B------:R-:W-:Y:S05]  /*18ce0*/  BRA `(.L_x_12744) ;  /* 0xffffffdc00647947 */ /* 0x000fea000383ffff */
.L_x_12624:
[----:B0-----:R0:W2:Y:S02]  /*18cf0*/  SYNCS.PHASECHK.TRANS64.TRYWAIT P0, [R7+URZ], R2 ;  /* 0x00000002070075a7 */ /* 0x0010a4000800017f */
[----:B--2---:R-:W-:Y:S05]  /*18d00*/  @!P0 NANOSLEEP.SYNCS 0x989680 ;  /* 0x009896800000895d */ /* 0x004fea0003900000 */
[----:B------:R-:W2:Y:S02]  /*18d10*/  @!P0 SYNCS.PHASECHK.TRANS64 P0, [R7+URZ], R2 ;  /* 0x00000002070085a7 */ /* 0x000ea4000800007f */
[----:B--2---:R-:W-:Y:S05]  /*18d20*/  @!P0 BRA `(.L_x_12624) ;  /* 0xfffffffc00f08947 */ /* 0x004fea000383ffff */
[----:B------:R-:W-:Y:S05]  /*18d30*/  BRA `(.L_x_12745) ;  /* 0xffffffdc00987947 */ /* 0x000fea000383ffff */
.L_x_12625:
[----:B--2---:R2:W3:Y:S02]  /*18d40*/  SYNCS.PHASECHK.TRANS64.TRYWAIT P0, [R3+URZ], R0 ;  /* 0x00000000030075a7 */ /* 0x0044e4000800017f */
[----:B---3--:R-:W-:Y:S05]  /*18d50*/  @!P0 NANOSLEEP.SYNCS 0x989680 ;  /* 0x009896800000895d */ /* 0x008fea0003900000 */
[----:B------:R-:W3:Y:S02]  /*18d60*/  @!P0 SYNCS.PHASECHK.TRANS64 P0, [R3+URZ], R0 ;  /* 0x00000000030085a7 */ /* 0x000ee4000800007f */
[----:B---3--:R-:W-:Y:S05]  /*18d70*/  @!P0 BRA `(.L_x_12625) ;  /* 0xfffffffc00f08947 */ /* 0x008fea000383ffff */
[----:B------:R-:W-:Y:S05]  /*18d80*/  BRA `(.L_x_12746) ;  /* 0xffffffdc008c7947 */ /* 0x000fea000383ffff */
.L_x_12627:
[----:B--2---:R2:W3:Y:S02]  /*18d90*/  SYNCS.PHASECHK.TRANS64.TRYWAIT P0, [R5+URZ], R2 ;  /* 0x00000002050075a7 */ /* 0x0044e4000800017f */
[----:B---3--:R-:W-:Y:S05]  /*18da0*/  @!P0 NANOSLEEP.SYNCS 0x989680 ;  /* 0x009896800000895d */ /* 0x008fea0003900000 */
[----:B------:R-:W3:Y:S02]  /*18db0*/  @!P0 SYNCS.PHASECHK.TRANS64 P0, [R5+URZ], R2 ;  /* 0x00000002050085a7 */ /* 0x000ee4000800007f */
[----:B---3--:R-:W-:Y:S05]  /*18dc0*/  @!P0 BRA `(.L_x_12627) ;  /* 0xfffffffc00f08947 */ /* 0x008fea000383ffff */
[----:B------:R-:W-:Y:S05]  /*18dd0*/  BRA `(.L_x_12747) ;  /* 0xffffffdc00907947 */ /* 0x000fea000383ffff */
.L_x_12748:
        /* <DEDUP_REMOVED lines=10> */
.L_x_12796:


//--------------------- .nv.global.init           --------------------------
	.section	.nv.global.init,"aw",@progbits
.nv.global.init:
	.type		$str$23,@object
	.size		$str$23,($str$24 - $str$23)
$str$23:
        /*0000*/ 	.byte	0x28, 0x61, 0x64, 0x64, 0x72, 0x65, 0x73, 0x73, 0x20, 0x26, 0x20, 0x6d, 0x61, 0x73, 0x6b, 0x29
        /*0010*/ 	.byte	0x20, 0x3d, 0x3d, 0x20, 0x30, 0x00
	.type		$str$24,@object
	.size		$str$24,(__unnamed_5 - $str$24)
$str$24:
        /*0016*/ 	.byte	0x2f, 0x74, 0x6d, 0x70, 0x2f, 0x6f, 0x73, 0x73, 0x5f, 0x6b, 0x65, 0x72, 0x6e, 0x65, 0x6c, 0x73
        /*0026*/ 	.byte	0x5f, 0x73, 0x72, 0x63, 0x2f, 0x66, 0x6c, 0x61, 0x73, 0x68, 0x5f, 0x61, 0x74, 0x74, 0x65, 0x6e
        /*0036*/ 	.byte	0x74, 0x69, 0x6f, 0x6e, 0x2f, 0x63, 0x73, 0x72, 0x63, 0x2f, 0x63, 0x75, 0x74, 0x6c, 0x61, 0x73
        /*0046*/ 	.byte	0x73, 0x2f, 0x69, 0x6e, 0x63, 0x6c, 0x75, 0x64, 0x65, 0x2f, 0x63, 0x75, 0x74, 0x65, 0x2f, 0x70
        /*0056*/ 	.byte	0x6f, 0x69, 0x6e, 0x74, 0x65, 0x72, 0x5f, 0x66, 0x6c, 0x61, 0x67, 0x67, 0x65, 0x64, 0x2e, 0x68
        /*0066*/ 	.byte	0x70, 0x70, 0x00
	.type		__unnamed_5,@object
	.size		__unnamed_5,(__unnamed_43 - __unnamed_5)
__unnamed_5:
        /* <DEDUP_REMOVED lines=24> */
        /*01e9*/ 	.byte	0x00
	.type		__unnamed_43,@object
	.size		__unnamed_43,(__unnamed_13 - __unnamed_43)
__unnamed_43:
        /* <DEDUP_REMOVED lines=25> */
	.type		__unnamed_13,@object
	.size		__unnamed_13,(__unnamed_29 - __unnamed_13)
__unnamed_13:
        /* <DEDUP_REMOVED lines=25> */
	.type		__unnamed_29,@object
	.size		__unnamed_29,(__unnamed_21 - __unnamed_29)
__unnamed_29:
        /* <DEDUP_REMOVED lines=25> */
	.type		__unnamed_21,@object
	.size		__unnamed_21,(__unnamed_39 - __unnamed_21)
__unnamed_21:
        /* <DEDUP_REMOVED lines=25> */
	.type		__unnamed_39,@object
	.size		__unnamed_39,(__unnamed_34 - __unnamed_39)
__unnamed_39:
        /* <DEDUP_REMOVED lines=25> */
	.type		__unnamed_34,@object
	.size		__unnamed_34,(__unnamed_38 - __unnamed_34)
__unnamed_34:
        /* <DEDUP_REMOVED lines=25> */
	.type		__unnamed_38,@object
	.size		__unnamed_38,(__unnamed_14 - __unnamed_38)
__unnamed_38:
        /* <DEDUP_REMOVED lines=25> */
	.type		__unnamed_14,@object
	.size		__unnamed_14,(__unnamed_30 - __unnamed_14)
__unnamed_14:
        /* <DEDUP_REMOVED lines=25> */
	.type		__unnamed_30,@object
	.size		__unnamed_30,(__unnamed_9 - __unnamed_30)
__unnamed_30:
        /* <DEDUP_REMOVED lines=25> */
	.type		__unnamed_9,@object
	.size		__unnamed_9,(__unnamed_25 - __unnamed_9)
__unnamed_9:
        /* <DEDUP_REMOVED lines=24> */
        /*110b*/ 	.byte	0x3e, 0x20, 0x26, 0x5d, 0x00
	.type		__unnamed_25,@object
	.size		__unnamed_25,(__unnamed_4 - __unnamed_25)
__unnamed_25:
        /* <DEDUP_REMOVED lines=25> */
	.type		__unnamed_4,@object
	.size		__unnamed_4,(__unnamed_3 - __unnamed_4)
__unnamed_4:
        /* <DEDUP_REMOVED lines=25> */
	.type		__unnamed_3,@object
	.size		__unnamed_3,(__unnamed_2 - __unnamed_3)
__unnamed_3:
        /* <DEDUP_REMOVED lines=29> */
	.type		__unnamed_2,@object
	.size		__unnamed_2,(__unnamed_7 - __unnamed_2)
__unnamed_2:
        /* <DEDUP_REMOVED lines=29> */
	.type		__unnamed_7,@object
	.size		__unnamed_7,(__unnamed_8 - __unnamed_7)
__unnamed_7:
        /* <DEDUP_REMOVED lines=28> */
        /*1972*/ 	.byte	0x3c, 0x31, 0x32, 0x32, 0x38, 0x38, 0x3e, 0x3e, 0x3e, 0x3e, 0x3e, 0x5d, 0x00
	.type		__unnamed_8,@object
	.size		__unnamed_8,(__unnamed_1 - __unnamed_8)
__unnamed_8:
        /* <DEDUP_REMOVED lines=29> */
	.type		__unnamed_1,@object
	.size		__unnamed_1,(__unnamed_41 - __unnamed_1)
__unnamed_1:
        /* <DEDUP_REMOVED lines=28> */
        /*1d0c*/ 	.byte	0x3c, 0x38, 0x31, 0x39, 0x32, 0x3e, 0x3e, 0x3e, 0x3e, 0x3e, 0x20, 0x26, 0x5d, 0x00
	.type		__unnamed_41,@object
	.size		__unnamed_41,(__unnamed_42 - __unnamed_41)
__unnamed_41:
        /* <DEDUP_REMOVED lines=28> */
        /*1eda*/ 	.byte	0x3a, 0x43, 0x3c, 0x31, 0x36, 0x33, 0x38, 0x34, 0x3e, 0x3e, 0x3e, 0x3e, 0x3e, 0x5d, 0x00
	.type		__unnamed_42,@object
	.size		__unnamed_42,(__unnamed_6 - __unnamed_42)
__unnamed_42:
        /* <DEDUP_REMOVED lines=29> */
	.type		__unnamed_6,@object
	.size		__unnamed_6,(__unnamed_33 - __unnamed_6)
__unnamed_6:
        /* <DEDUP_REMOVED lines=29> */
	.type		__unnamed_33,@object
	.size		__unnamed_33,(__unnamed_17 - __unnamed_33)
__unnamed_33:
        /* <DEDUP_REMOVED lines=29> */
	.type		__unnamed_17,@object
	.size		__unnamed_17,(__unnamed_37 - __unnamed_17)
__unnamed_17:
        /* <DEDUP_REMOVED lines=29> */
	.type		__unnamed_37,@object
	.size		__unnamed_37,(__unnamed_11 - __unnamed_37)
__unnamed_37:
        /* <DEDUP_REMOVED lines=29> */
	.type		__unnamed_11,@object
	.size		__unnamed_11,(__unnamed_27 - __unnamed_11)
__unnamed_11:
        /* <DEDUP_REMOVED lines=29> */
	.type		__unnamed_27,@object
	.size		__unnamed_27,(__unnamed_19 - __unnamed_27)
__unnamed_27:
        /* <DEDUP_REMOVED lines=29> */
	.type		__unnamed_19,@object
	.size		__unnamed_19,(__unnamed_12 - __unnamed_19)
__unnamed_19:
        /* <DEDUP_REMOVED lines=29> */
	.type		__unnamed_12,@object
	.size		__unnamed_12,(__unnamed_28 - __unnamed_12)
__unnamed_12:
        /* <DEDUP_REMOVED lines=29> */
	.type		__unnamed_28,@object
	.size		__unnamed_28,(__unnamed_36 - __unnamed_28)
__unnamed_28:
        /* <DEDUP_REMOVED lines=29> */
	.type		__unnamed_36,@object
	.size		__unnamed_36,(__unnamed_20 - __unnamed_36)
__unnamed_36:
        /* <DEDUP_REMOVED lines=29> */
	.type		__unnamed_20,@object
	.size		__unnamed_20,(__unnamed_16 - __unnamed_20)
__unnamed_20:
        /* <DEDUP_REMOVED lines=29> */
	.type		__unnamed_16,@object
	.size		__unnamed_16,(__unnamed_32 - __unnamed_16)
__unnamed_16:
        /* <DEDUP_REMOVED lines=29> */
	.type		__unnamed_32,@object
	.size		__unnamed_32,(__unnamed_23 - __unnamed_32)
__unnamed_32:
        /* <DEDUP_REMOVED lines=29> */
	.type		__unnamed_23,@object
	.size		__unnamed_23,(__unnamed_40 - __unnamed_23)
__unnamed_23:
        /* <DEDUP_REMOVED lines=30> */
	.type		__unnamed_40,@object
	.size		__unnamed_40,(__unnamed_24 - __unnamed_40)
__unnamed_40:
        /* <DEDUP_REMOVED lines=30> */
	.type		__unnamed_24,@object
	.size		__unnamed_24,(__unnamed_35 - __unnamed_24)
__unnamed_24:
        /* <DEDUP_REMOVED lines=30> */
	.type		__unnamed_35,@object
	.size		__unnamed_35,(__unnamed_15 - __unnamed_35)
__unnamed_35:
        /* <DEDUP_REMOVED lines=29> */
        /*3f8a*/ 	.byte	0x5d, 0x00
	.type		__unnamed_15,@object
	.size		__unnamed_15,(__unnamed_31 - __unnamed_15)
__unnamed_15:
        /* <DEDUP_REMOVED lines=30> */
	.type		__unnamed_31,@object
	.size		__unnamed_31,(__unnamed_10 - __unnamed_31)
__unnamed_31:
        /* <DEDUP_REMOVED lines=30> */
	.type		__unnamed_10,@object
	.size		__unnamed_10,(__unnamed_26 - __unnamed_10)
__unnamed_10:
        /* <DEDUP_REMOVED lines=30> */
	.type		__unnamed_26,@object
	.size		__unnamed_26,(__unnamed_18 - __unnamed_26)
__unnamed_26:
        /* <DEDUP_REMOVED lines=30> */
	.type		__unnamed_18,@object
	.size		__unnamed_18,(__unnamed_22 - __unnamed_18)
__unnamed_18:
        /* <DEDUP_REMOVED lines=30> */
	.type		__unnamed_22,@object
	.size		__unnamed_22,(.L_21 - __unnamed_22)
__unnamed_22:
        /* <DEDUP_REMOVED lines=29> */
        /*4a76*/ 	.byte	0x26, 0x5d, 0x00
.L_21:


//--------------------- .nv.shared._ZN7cutlass13device_kernelIN5flash11enable_sm90INS1_16FlashAttnFwdSm90INS1_25CollectiveMainloopFwdSm90ILi2EN4cute5tupleIJNS5_1CILi1EEES8_S8_EEENS6_IJNS7_ILi128EEENS7_ILi80EEENS7_ILi256EEEEEELi256ENS_10bfloat16_tEfNS_4arch4Sm90ELb0ELb0ELb0ELb0ELb0ELb0ELb0ELb1ELb1ELb0ELb0ELb0EEENS1_21CollectiveEpilogueFwdINS6_IJSA_SC_SB_EEES9_SE_SG_Li256ELb0ELb0ELb0ELb0EEENS1_29StaticPersistentTileSchedulerILb0EEEEEEEEEvNT_6ParamsE --------------------------
	.section	.nv.shared._ZN7cutlass13device_kernelIN5flash11enable_sm90INS1_16FlashAttnFwdSm90INS1_25CollectiveMainloopFwdSm90ILi2EN4cute5tupleIJNS5_1CILi1EEES8_S8_EEENS6_IJNS7_ILi128EEENS7_ILi80EEENS7_ILi256EEEEEELi256ENS_10bfloat16_tEfNS_4arch4Sm90ELb0ELb0ELb0ELb0ELb0ELb0ELb0ELb1ELb1ELb0ELb0ELb0EEENS1_21CollectiveEpilogueFwdINS6_IJSA_SC_SB_EEES9_SE_SG_Li256ELb0ELb0ELb0ELb0EEENS1_29StaticPersistentTileSchedulerILb0EEEEEEEEEvNT_6ParamsE,"aw",@nobits
	.sectionflags	@""
	.align	16
	.zero		1024


//--------------------- .nv.shared.reserved.0     --------------------------
	.section	.nv.shared.reserved.0,"aw",@nobits
	.weak		__nv_reservedSMEM_offset_0_alias
	.size		__nv_reservedSMEM_offset_0_alias, 0, 0
	.other		__nv_reservedSMEM_offset_0_alias,@"STO_CUDA_RESERVED_SHARED STV_DEFAULT"
__nv_reservedSMEM_offset_0_alias:
	.zero		0


//--------------------- .nv.global                --------------------------
	.section	.nv.global,"aw",@nobits
.nv.global:
	.type		_ZN66_INTERNAL_eb80143f_30_flash_fwd_hdimall_bf16_sm90_cu_ef95aea4_55974cute1_E,@object
	.size		_ZN66_INTERNAL_eb80143f_30_flash_fwd_hdimall_bf16_sm90_cu_ef95aea4_55974cute1_E,(_ZN66_INTERNAL_eb80143f_30_flash_fwd_hdimall_bf16_sm90_cu_ef95aea4_55974cuda3std3__45__cpo6cbeginE - _ZN66_INTERNAL_eb80143f_30_flash_fwd_hdimall_bf16_sm90_cu_ef95aea4_55974cute1_E)
_ZN66_INTERNAL_eb80143f_30_flash_fwd_hdimall_bf16_sm90_cu_ef95aea4_55974cute1_E:
	.zero		1
	.type		_ZN66_INTERNAL_eb80143f_30_flash_fwd_hdimall_bf16_sm90_cu_ef95aea4_55974cuda3std3__45__cpo6cbeginE,@object
	.size		_ZN66_INTERNAL_eb80143f_30_flash_fwd_hdimall_bf16_sm90_cu_ef95aea4_55974cuda3std3__45__cpo6cbeginE,(_ZN66_INTERNAL_eb80143f_30_flash_fwd_hdimall_bf16_sm90_cu_ef95aea4_55974cuda3std3__48in_placeE - _ZN66_INTERNAL_eb80143f_30_flash_fwd_hdimall_bf16_sm90_cu_ef95aea4_55974cuda3std3__45__cpo6cbeginE)
_ZN66_INTERNAL_eb80143f_30_flash_fwd_hdimall_bf16_sm90_cu_ef95aea4_55974cuda3std3__45__cpo6cbeginE:
	.zero		1
	.type		_ZN66_INTERNAL_eb80143f_30_flash_fwd_hdimall_bf16_sm90_cu_ef95aea4_55974cuda3std3__48in_placeE,@object
	.size		_ZN66_INTERNAL_eb80143f_30_flash_fwd_hdimall_bf16_sm90_cu_ef95aea4_55974cuda3std3__48in_placeE,(_ZN66_INTERNAL_eb80143f_30_flash_fwd_hdimall_bf16_sm90_cu_ef95aea4_55974cuda3std6ranges3__45__cpo9iter_moveE - _ZN66_INTERNAL_eb80143f_30_flash_fwd_hdimall_bf16_sm90_cu_ef95aea4_55974cuda3std3__48in_placeE)
_ZN66_INTERNAL_eb80143f_30_flash_fwd_hdimall_bf16_sm90_cu_ef95aea4_55974cuda3std3__48in_placeE:
	.zero		1
	.type		_ZN66_INTERNAL_eb80143f_30_flash_fwd_hdimall_bf16_sm90_cu_ef95aea4_55974cuda3std6ranges3__45__cpo9iter_moveE,@object
	.size		_ZN66_INTERNAL_eb80143f_30_flash_fwd_hdimall_bf16_sm90_cu_ef95aea4_55974cuda3std6ranges3__45__cpo9iter_moveE,(_ZN66_INTERNAL_eb80143f_30_flash_fwd_hdimall_bf16_sm90_cu_ef95aea4_55974cuda3std3__45__cpo5beginE - _ZN66_INTERNAL_eb80143f_30_flash_fwd_hdimall_bf16_sm90_cu_ef95aea4_55974cuda3std6ranges3__45__cpo9iter_moveE)
_ZN66_INTERNAL_eb80143f_30_flash_fwd_hdimall_bf16_sm90_cu_ef95aea4_55974cuda3std6ranges3__45__cpo9iter_moveE:
	.zero		1
	.type		_ZN66_INTERNAL_eb80143f_30_flash_fwd_hdimall_bf16_sm90_cu_ef95aea4_55974cuda3std3__45__cpo5beginE,@object
	.size		_ZN66_INTERNAL_eb80143f_30_flash_fwd_hdimall_bf16_sm90_cu_ef95aea4_55974cuda3std3__45__cpo5beginE,(_ZN66_INTERNAL_eb80143f_30_flash_fwd_hdimall_bf16_sm90_cu_ef95aea4_55974cuda3std3__468_GLOBAL__N__eb80143f_30_flash_fwd_hdimall_bf16_sm90_cu_ef95aea4_55976ignoreE - _ZN66_INTERNAL_eb80143f_30_flash_fwd_hdimall_bf16_sm90_cu_ef95aea4_55974cuda3std3__45__cpo5beginE)
_ZN66_INTERNAL_eb80143f_30_flash_fwd_hdimall_bf16_sm90_cu_ef95aea4_55974cuda3std3__45__cpo5beginE:
	.zero		1
	.type		_ZN66_INTERNAL_eb80143f_30_flash_fwd_hdimall_bf16_sm90_cu_ef95aea4_55974cuda3std3__468_GLOBAL__N__eb80143f_30_flash_fwd_hdimall_bf16_sm90_cu_ef95aea4_55976ignoreE,@object
	.size		_ZN66_INTERNAL_eb80143f_30_flash_fwd_hdimall_bf16_sm90_cu_ef95aea4_55974cuda3std3__468_GLOBAL__N__eb80143f_30_flash_fwd_hdimall_bf16_sm90_cu_ef95aea4_55976ignoreE,(_ZN66_INTERNAL_eb80143f_30_flash_fwd_hdimall_bf16_sm90_cu_ef95aea4_55974cute7productE - _ZN66_INTERNAL_eb80143f_30_flash_fwd_hdimall_bf16_sm90_cu_ef95aea4_55974cuda3std3__468_GLOBAL__N__eb80143f_30_flash_fwd_hdimall_bf16_sm90_cu_ef95aea4_55976ignoreE)
_ZN66_INTERNAL_eb80143f_30_flash_fwd_hdimall_bf16_sm90_cu_ef95aea4_55974cuda3std3__468_GLOBAL__N__eb80143f_30_flash_fwd_hdimall_bf16_sm90_cu_ef95aea4_55976ignoreE:
	.zero		1
	.type		_ZN66_INTERNAL_eb80143f_30_flash_fwd_hdimall_bf16_sm90_cu_ef95aea4_55974cute7productE,@object
	.size		_ZN66_INTERNAL_eb80143f_30_flash_fwd_hdimall_bf16_sm90_cu_ef95aea4_55974cute7productE,(_ZN66_INTERNAL_eb80143f_30_flash_fwd_hdimall_bf16_sm90_cu_ef95aea4_55974cuda3std3__45__cpo3endE - _ZN66_INTERNAL_eb80143f_30_flash_fwd_hdimall_bf16_sm90_cu_ef95aea4_55974cute7productE)
_ZN66_INTERNAL_eb80143f_30_flash_fwd_hdimall_bf16_sm90_cu_ef95aea4_55974cute7productE:
	.zero		1
	.type		_ZN66_INTERNAL_eb80143f_30_flash_fwd_hdimall_bf16_sm90_cu_ef95aea4_55974cuda3std3__45__cpo3endE,@object
	.size		_ZN66_INTERNAL_eb80143f_30_flash_fwd_hdimall_bf16_sm90_cu_ef95aea4_55974cuda3std3__45__cpo3endE,(_ZN66_INTERNAL_eb80143f_30_flash_fwd_hdimall_bf16_sm90_cu_ef95aea4_55974cuda3std3__419piecewise_constructE - _ZN66_INTERNAL_eb80143f_30_flash_fwd_hdimall_bf16_sm90_cu_ef95aea4_55974cuda3std3__45__cpo3endE)
_ZN66_INTERNAL_eb80143f_30_flash_fwd_hdimall_bf16_sm90_cu_ef95aea4_55974cuda3std3__45__cpo3endE:
	.zero		1
	.type		_ZN66_INTERNAL_eb80143f_30_flash_fwd_hdimall_bf16_sm90_cu_ef95aea4_55974cuda3std3__419piecewise_constructE,@object
	.size		_ZN66_INTERNAL_eb80143f_30_flash_fwd_hdimall_bf16_sm90_cu_ef95aea4_55974cuda3std3__419piecewise_constructE,(_ZN66_INTERNAL_eb80143f_30_flash_fwd_hdimall_bf16_sm90_cu_ef95aea4_55974cuda3std3__45__cpo4cendE - _ZN66_INTERNAL_eb80143f_30_flash_fwd_hdimall_bf16_sm90_cu_ef95aea4_55974cuda3std3__419piecewise_constructE)
_ZN66_INTERNAL_eb80143f_30_flash_fwd_hdimall_bf16_sm90_cu_ef95aea4_55974cuda3std3__419piecewise_constructE:
	.zero		1
	.type		_ZN66_INTERNAL_eb80143f_30_flash_fwd_hdimall_bf16_sm90_cu_ef95aea4_55974cuda3std3__45__cpo4cendE,@object
	.size		_ZN66_INTERNAL_eb80143f_30_flash_fwd_hdimall_bf16_sm90_cu_ef95aea4_55974cuda3std3__45__cpo4cendE,(_ZN66_INTERNAL_eb80143f_30_flash_fwd_hdimall_bf16_sm90_cu_ef95aea4_55974cuda3std6ranges3__45__cpo4swapE - _ZN66_INTERNAL_eb80143f_30_flash_fwd_hdimall_bf16_sm90_cu_ef95aea4_55974cuda3std3__45__cpo4cendE)
_ZN66_INTERNAL_eb80143f_30_flash_fwd_hdimall_bf16_sm90_cu_ef95aea4_55974cuda3std3__45__cpo4cendE:
	.zero		1
	.type		_ZN66_INTERNAL_eb80143f_30_flash_fwd_hdimall_bf16_sm90_cu_ef95aea4_55974cuda3std6ranges3__45__cpo4swapE,@object
	.size		_ZN66_INTERNAL_eb80143f_30_flash_fwd_hdimall_bf16_sm90_cu_ef95aea4_55974cuda3std6ranges3__45__cpo4swapE,(.L_50 - _ZN66_INTERNAL_eb80143f_30_flash_fwd_hdimall_bf16_sm90_cu_ef95aea4_55974cuda3std6ranges3__45__cpo4swapE)
_ZN66_INTERNAL_eb80143f_30_flash_fwd_hdimall_bf16_sm90_cu_ef95aea4_55974cuda3std6ranges3__45__cpo4swapE:
	.zero		1
.L_50:


//--------------------- .nv.shared._ZN7cutlass13device_kernelIN5flash11enable_sm90INS1_16FlashAttnFwdSm90INS1_25CollectiveMainloopFwdSm90ILi2EN4cute5tupleIJNS5_1CILi2EEENS7_ILi1EEES9_EEENS6_IJNS7_ILi128EEENS7_ILi80EEENS7_ILi256EEEEEELi256ENS_10bfloat16_tEfNS_4arch4Sm90ELb0ELb0ELb0ELb0ELb0ELb0ELb0ELb1ELb1ELb0ELb0ELb0EEENS1_21CollectiveEpilogueFwdINS6_IJSB_SD_SC_EEESA_SF_SH_Li256ELb0ELb0ELb0ELb0EEENS1_29StaticPersistentTileSchedulerILb0EEEEEEEEEvNT_6ParamsE --------------------------
	.section	.nv.shared._ZN7cutlass13device_kernelIN5flash11enable_sm90INS1_16FlashAttnFwdSm90INS1_25CollectiveMainloopFwdSm90ILi2EN4cute5tupleIJNS5_1CILi2EEENS7_ILi1EEES9_EEENS6_IJNS7_ILi128EEENS7_ILi80EEENS7_ILi256EEEEEELi256ENS_10bfloat16_tEfNS_4arch4Sm90ELb0ELb0ELb0ELb0ELb0ELb0ELb0ELb1ELb1ELb0ELb0ELb0EEENS1_21CollectiveEpilogueFwdINS6_IJSB_SD_SC_EEESA_SF_SH_Li256ELb0ELb0ELb0ELb0EEENS1_29StaticPersistentTileSchedulerILb0EEEEEEEEEvNT_6ParamsE,"aw",@nobits
	.sectionflags	@""
	.align	16
	.zero		1024


//--------------------- .nv.shared._ZN7cutlass13device_kernelIN5flash11enable_sm90INS1_16FlashAttnFwdSm90INS1_25CollectiveMainloopFwdSm90ILi2EN4cute5tupleIJNS5_1CILi1EEES8_S8_EEENS6_IJNS7_ILi128EEENS7_ILi80EEENS7_ILi256EEEEEELi256ENS_10bfloat16_tEfNS_4arch4Sm90ELb0ELb0ELb0ELb1ELb0ELb0ELb0ELb1ELb1ELb0ELb0ELb0EEENS1_21CollectiveEpilogueFwdINS6_IJSA_SC_SB_EEES9_SE_SG_Li256ELb1ELb0ELb0ELb0EEENS1_36VarlenDynamicPersistentTileSchedulerILi128ELi80ELi256ELi32ELb0ELb0ELb1ELb0ELb1ELb1EEEEEEEEEvNT_6ParamsE --------------------------
	.section	.nv.shared._ZN7cutlass13device_kernelIN5flash11enable_sm90INS1_16FlashAttnFwdSm90INS1_25CollectiveMainloopFwdSm90ILi2EN4cute5tupleIJNS5_1CILi1EEES8_S8_EEENS6_IJNS7_ILi128EEENS7_ILi80EEENS7_ILi256EEEEEELi256ENS_10bfloat16_tEfNS_4arch4Sm90ELb0ELb0ELb0ELb1ELb0ELb0ELb0ELb1ELb1ELb0ELb0ELb0EEENS1_21CollectiveEpilogueFwdINS6_IJSA_SC_SB_EEES9_SE_SG_Li256ELb1ELb0ELb0ELb0EEENS1_36VarlenDynamicPersistentTileSchedulerILi128ELi80ELi256ELi32ELb0ELb0ELb1ELb0ELb1ELb1EEEEEEEEEvNT_6ParamsE,"aw",@nobits
	.sectionflags	@""
	.align	16
	.zero		1024


//--------------------- .nv.shared._ZN7cutlass13device_kernelIN5flash11enable_sm90INS1_16FlashAttnFwdSm90INS1_25CollectiveMainloopFwdSm90ILi2EN4cute5tupleIJNS5_1CILi1EEES8_S8_EEENS6_IJNS7_ILi128EEENS7_ILi80EEENS7_ILi256EEEEEELi256ENS_10bfloat16_tEfNS_4arch4Sm90ELb0ELb0ELb0ELb1ELb0ELb1ELb0ELb1ELb1ELb0ELb0ELb0EEENS1_21CollectiveEpilogueFwdINS6_IJSA_SC_SB_EEES9_SE_SG_Li256ELb1ELb0ELb0ELb0EEENS1_36VarlenDynamicPersistentTileSchedulerILi128ELi80ELi256ELi32ELb0ELb0ELb1ELb0ELb1ELb1EEEEEEEEEvNT_6ParamsE --------------------------
	.section	.nv.shared._ZN7cutlass13device_kernelIN5flash11enable_sm90INS1_16FlashAttnFwdSm90INS1_25CollectiveMainloopFwdSm90ILi2EN4cute5tupleIJNS5_1CILi1EEES8_S8_EEENS6_IJNS7_ILi128EEENS7_ILi80EEENS7_ILi256EEEEEELi256ENS_10bfloat16_tEfNS_4arch4Sm90ELb0ELb0ELb0ELb1ELb0ELb1ELb0ELb1ELb1ELb0ELb0ELb0EEENS1_21CollectiveEpilogueFwdINS6_IJSA_SC_SB_EEES9_SE_SG_Li256ELb1ELb0ELb0ELb0EEENS1_36VarlenDynamicPersistentTileSchedulerILi128ELi80ELi256ELi32ELb0ELb0ELb1ELb0ELb1ELb1EEEEEEEEEvNT_6ParamsE,"aw",@nobits
	.sectionflags	@""
	.align	16
	.zero		1024


//--------------------- .nv.shared._ZN7cutlass13device_kernelIN5flash11enable_sm90INS1_16FlashAttnFwdSm90INS1_25CollectiveMainloopFwdSm90ILi2EN4cute5tupleIJNS5_1CILi1EEES8_S8_EEENS6_IJNS7_ILi128EEENS7_ILi64EEENS7_ILi256EEEEEELi256ENS_10bfloat16_tEfNS_4arch4Sm90ELb0ELb1ELb0ELb0ELb0ELb0ELb0ELb1ELb1ELb0ELb0ELb0EEENS1_21CollectiveEpilogueFwdINS6_IJSA_SC_SB_EEES9_SE_SG_Li256ELb0ELb0ELb0ELb0EEENS1_30DynamicPersistentTileSchedulerILi256ELi32ELb0ELb0ELb1EEEEEEEEEvNT_6ParamsE --------------------------
	.section	.nv.shared._ZN7cutlass13device_kernelIN5flash11enable_sm90INS1_16FlashAttnFwdSm90INS1_25CollectiveMainloopFwdSm90ILi2EN4cute5tupleIJNS5_1CILi1EEES8_S8_EEENS6_IJNS7_ILi128EEENS7_ILi64EEENS7_ILi256EEEEEELi256ENS_10bfloat16_tEfNS_4arch4Sm90ELb0ELb1ELb0ELb0ELb0ELb0ELb0ELb1ELb1ELb0ELb0ELb0EEENS1_21CollectiveEpilogueFwdINS6_IJSA_SC_SB_EEES9_SE_SG_Li256ELb0ELb0ELb0ELb0EEENS1_30DynamicPersistentTileSchedulerILi256ELi32ELb0ELb0ELb1EEEEEEEEEvNT_6ParamsE,"aw",@nobits
	.sectionflags	@""
	.align	16
	.zero		1024


//--------------------- .nv.shared._ZN7cutlass13device_kernelIN5flash11enable_sm90INS1_16FlashAttnFwdSm90INS1_25CollectiveMainloopFwdSm90ILi2EN4cute5tupleIJNS5_1CILi1EEES8_S8_EEENS6_IJNS7_ILi128EEENS7_ILi64EEENS7_ILi256EEEEEELi256ENS_10bfloat16_tEfNS_4arch4Sm90ELb0ELb1ELb0ELb1ELb0ELb0ELb0ELb1ELb1ELb0ELb0ELb0EEENS1_21CollectiveEpilogueFwdINS6_IJSA_SC_SB_EEES9_SE_SG_Li256ELb1ELb0ELb0ELb0EEENS1_36VarlenDynamicPersistentTileSchedulerILi128ELi64ELi256ELi32ELb0ELb0ELb1ELb1ELb0ELb1EEEEEEEEEvNT_6ParamsE --------------------------
	.section	.nv.shared._ZN7cutlass13device_kernelIN5flash11enable_sm90INS1_16FlashAttnFwdSm90INS1_25CollectiveMainloopFwdSm90ILi2EN4cute5tupleIJNS5_1CILi1EEES8_S8_EEENS6_IJNS7_ILi128EEENS7_ILi64EEENS7_ILi256EEEEEELi256ENS_10bfloat16_tEfNS_4arch4Sm90ELb0ELb1ELb0ELb1ELb0ELb0ELb0ELb1ELb1ELb0ELb0ELb0EEENS1_21CollectiveEpilogueFwdINS6_IJSA_SC_SB_EEES9_SE_SG_Li256ELb1ELb0ELb0ELb0EEENS1_36VarlenDynamicPersistentTileSchedulerILi128ELi64ELi256ELi32ELb0ELb0ELb1ELb1ELb0ELb1EEEEEEEEEvNT_6ParamsE,"aw",@nobits
	.sectionflags	@""
	.align	16
	.zero		1024


//--------------------- .nv.shared._ZN7cutlass13device_kernelIN5flash11enable_sm90INS1_16FlashAttnFwdSm90INS1_25CollectiveMainloopFwdSm90ILi2EN4cute5tupleIJNS5_1CILi1EEES8_S8_EEENS6_IJNS7_ILi128EEENS7_ILi64EEENS7_ILi256EEEEEELi256ENS_10bfloat16_tEfNS_4arch4Sm90ELb0ELb1ELb0ELb1ELb0ELb1ELb0ELb1ELb1ELb0ELb0ELb0EEENS1_21CollectiveEpilogueFwdINS6_IJSA_SC_SB_EEES9_SE_SG_Li256ELb1ELb0ELb0ELb0EEENS1_36VarlenDynamicPersistentTileSchedulerILi128ELi64ELi256ELi32ELb0ELb0ELb1ELb1ELb0ELb1EEEEEEEEEvNT_6ParamsE --------------------------
	.section	.nv.shared._ZN7cutlass13device_kernelIN5flash11enable_sm90INS1_16FlashAttnFwdSm90INS1_25CollectiveMainloopFwdSm90ILi2EN4cute5tupleIJNS5_1CILi1EEES8_S8_EEENS6_IJNS7_ILi128EEENS7_ILi64EEENS7_ILi256EEEEEELi256ENS_10bfloat16_tEfNS_4arch4Sm90ELb0ELb1ELb0ELb1ELb0ELb1ELb0ELb1ELb1ELb0ELb0ELb0EEENS1_21CollectiveEpilogueFwdINS6_IJSA_SC_SB_EEES9_SE_SG_Li256ELb1ELb0ELb0ELb0EEENS1_36VarlenDynamicPersistentTileSchedulerILi128ELi64ELi256ELi32ELb0ELb0ELb1ELb1ELb0ELb1EEEEEEEEEvNT_6ParamsE,"aw",@nobits
	.sectionflags	@""
	.align	16
	.zero		1024


//--------------------- .nv.shared._ZN7cutlass13device_kernelIN5flash11enable_sm90INS1_16FlashAttnFwdSm90INS1_25CollectiveMainloopFwdSm90ILi2EN4cute5tupleIJNS5_1CILi1EEES8_S8_EEENS6_IJNS7_ILi128EEENS7_ILi80EEENS7_ILi256EEEEEELi256ENS_10bfloat16_tEfNS_4arch4Sm90ELb1ELb0ELb0ELb0ELb0ELb0ELb0ELb1ELb1ELb0ELb0ELb0EEENS1_21CollectiveEpilogueFwdINS6_IJSA_SC_SB_EEES9_SE_SG_Li256ELb0ELb0ELb0ELb0EEENS1_30DynamicPersistentTileSchedulerILi256ELi32ELb0ELb0ELb1EEEEEEEEEvNT_6ParamsE --------------------------
	.section	.nv.shared._ZN7cutlass13device_kernelIN5flash11enable_sm90INS1_16FlashAttnFwdSm90INS1_25CollectiveMainloopFwdSm90ILi2EN4cute5tupleIJNS5_1CILi1EEES8_S8_EEENS6_IJNS7_ILi128EEENS7_ILi80EEENS7_ILi256EEEEEELi256ENS_10bfloat16_tEfNS_4arch4Sm90ELb1ELb0ELb0ELb0ELb0ELb0ELb0ELb1ELb1ELb0ELb0ELb0EEENS1_21CollectiveEpilogueFwdINS6_IJSA_SC_SB_EEES9_SE_SG_Li256ELb0ELb0ELb0ELb0EEENS1_30DynamicPersistentTileSchedulerILi256ELi32ELb0ELb0ELb1EEEEEEEEEvNT_6ParamsE,"aw",@nobits
	.sectionflags	@""
	.align	16
	.zero		1024


//--------------------- .nv.shared._ZN7cutlass13device_kernelIN5flash11enable_sm90INS1_16FlashAttnFwdSm90INS1_25CollectiveMainloopFwdSm90ILi2EN4cute5tupleIJNS5_1CILi1EEES8_S8_EEENS6_IJNS7_ILi128EEENS7_ILi80EEENS7_ILi256EEEEEELi256ENS_10bfloat16_tEfNS_4arch4Sm90ELb1ELb0ELb0ELb1ELb0ELb0ELb0ELb1ELb1ELb0ELb0ELb0EEENS1_21CollectiveEpilogueFwdINS6_IJSA_SC_SB_EEES9_SE_SG_Li256ELb1ELb0ELb0ELb0EEENS1_36VarlenDynamicPersistentTileSchedulerILi128ELi80ELi256ELi32ELb0ELb0ELb1ELb1ELb1ELb1EEEEEEEEEvNT_6ParamsE --------------------------
	.section	.nv.shared._ZN7cutlass13device_kernelIN5flash11enable_sm90INS1_16FlashAttnFwdSm90INS1_25CollectiveMainloopFwdSm90ILi2EN4cute5tupleIJNS5_1CILi1EEES8_S8_EEENS6_IJNS7_ILi128EEENS7_ILi80EEENS7_ILi256EEEEEELi256ENS_10bfloat16_tEfNS_4arch4Sm90ELb1ELb0ELb0ELb1ELb0ELb0ELb0ELb1ELb1ELb0ELb0ELb0EEENS1_21CollectiveEpilogueFwdINS6_IJSA_SC_SB_EEES9_SE_SG_Li256ELb1ELb0ELb0ELb0EEENS1_36VarlenDynamicPersistentTileSchedulerILi128ELi80ELi256ELi32ELb0ELb0ELb1ELb1ELb1ELb1EEEEEEEEEvNT_6ParamsE,"aw",@nobits
	.sectionflags	@""
	.align	16
	.zero		1024


//--------------------- .nv.shared._ZN7cutlass13device_kernelIN5flash11enable_sm90INS1_16FlashAttnFwdSm90INS1_25CollectiveMainloopFwdSm90ILi2EN4cute5tupleIJNS5_1CILi1EEES8_S8_EEENS6_IJNS7_ILi128EEENS7_ILi80EEENS7_ILi256EEEEEELi256ENS_10bfloat16_tEfNS_4arch4Sm90ELb1ELb0ELb0ELb1ELb0ELb1ELb0ELb1ELb1ELb0ELb0ELb0EEENS1_21CollectiveEpilogueFwdINS6_IJSA_SC_SB_EEES9_SE_SG_Li256ELb1ELb0ELb0ELb0EEENS1_36VarlenDynamicPersistentTileSchedulerILi128ELi80ELi256ELi32ELb0ELb0ELb1ELb1ELb1ELb1EEEEEEEEEvNT_6ParamsE --------------------------
	.section	.nv.shared._ZN7cutlass13device_kernelIN5flash11enable_sm90INS1_16FlashAttnFwdSm90INS1_25CollectiveMainloopFwdSm90ILi2EN4cute5tupleIJNS5_1CILi1EEES8_S8_EEENS6_IJNS7_ILi128EEENS7_ILi80EEENS7_ILi256EEEEEELi256ENS_10bfloat16_tEfNS_4arch4Sm90ELb1ELb0ELb0ELb1ELb0ELb1ELb0ELb1ELb1ELb0ELb0ELb0EEENS1_21CollectiveEpilogueFwdINS6_IJSA_SC_SB_EEES9_SE_SG_Li256ELb1ELb0ELb0ELb0EEENS1_36VarlenDynamicPersistentTileSchedulerILi128ELi80ELi256ELi32ELb0ELb0ELb1ELb1ELb1ELb1EEEEEEEEEvNT_6ParamsE,"aw",@nobits
	.sectionflags	@""
	.align	16
	.zero		1024


//--------------------- .nv.shared._ZN7cutlass13device_kernelIN5flash11enable_sm90INS1_16FlashAttnFwdSm90INS1_25CollectiveMainloopFwdSm90ILi2EN4cute5tupleIJNS5_1CILi1EEES8_S8_EEENS6_IJNS7_ILi128EEENS7_ILi112EEENS7_ILi192EEEEEELi192ENS_10bfloat16_tEfNS_4arch4Sm90ELb0ELb0ELb0ELb0ELb0ELb0ELb0ELb1ELb1ELb0ELb0ELb0EEENS1_21CollectiveEpilogueFwdINS6_IJSA_SC_SB_EEES9_SE_SG_Li256ELb0ELb0ELb0ELb0EEENS1_29StaticPersistentTileSchedulerILb0EEEEEEEEEvNT_6ParamsE --------------------------
	.section	.nv.shared._ZN7cutlass13device_kernelIN5flash11enable_sm90INS1_16FlashAttnFwdSm90INS1_25CollectiveMainloopFwdSm90ILi2EN4cute5tupleIJNS5_1CILi1EEES8_S8_EEENS6_IJNS7_ILi128EEENS7_ILi112EEENS7_ILi192EEEEEELi192ENS_10bfloat16_tEfNS_4arch4Sm90ELb0ELb0ELb0ELb0ELb0ELb0ELb0ELb1ELb1ELb0ELb0ELb0EEENS1_21CollectiveEpilogueFwdINS6_IJSA_SC_SB_EEES9_SE_SG_Li256ELb0ELb0ELb0ELb0EEENS1_29StaticPersistentTileSchedulerILb0EEEEEEEEEvNT_6ParamsE,"aw",@nobits
	.sectionflags	@""
	.align	16
	.zero		1024


//--------------------- .nv.shared._ZN7cutlass13device_kernelIN5flash11enable_sm90INS1_16FlashAttnFwdSm90INS1_25CollectiveMainloopFwdSm90ILi2EN4cute5tupleIJNS5_1CILi2EEENS7_ILi1EEES9_EEENS6_IJNS7_ILi128EEENS7_ILi112EEENS7_ILi192EEEEEELi192ENS_10bfloat16_tEfNS_4arch4Sm90ELb0ELb0ELb0ELb0ELb0ELb0ELb0ELb1ELb1ELb0ELb0ELb0EEENS1_21CollectiveEpilogueFwdINS6_IJSB_SD_SC_EEESA_SF_SH_Li256ELb0ELb0ELb0ELb0EEENS1_29StaticPersistentTileSchedulerILb0EEEEEEEEEvNT_6ParamsE --------------------------
	.section	.nv.shared._ZN7cutlass13device_kernelIN5flash11enable_sm90INS1_16FlashAttnFwdSm90INS1_25CollectiveMainloopFwdSm90ILi2EN4cute5tupleIJNS5_1CILi2EEENS7_ILi1EEES9_EEENS6_IJNS7_ILi128EEENS7_ILi112EEENS7_ILi192EEEEEELi192ENS_10bfloat16_tEfNS_4arch4Sm90ELb0ELb0ELb0ELb0ELb0ELb0ELb0ELb1ELb1ELb0ELb0ELb0EEENS1_21CollectiveEpilogueFwdINS6_IJSB_SD_SC_EEESA_SF_SH_Li256ELb0ELb0ELb0ELb0EEENS1_29StaticPersistentTileSchedulerILb0EEEEEEEEEvNT_6ParamsE,"aw",@nobits
	.sectionflags	@""
	.align	16
	.zero		1024


//--------------------- .nv.shared._ZN7cutlass13device_kernelIN5flash11enable_sm90INS1_16FlashAttnFwdSm90INS1_25CollectiveMainloopFwdSm90ILi2EN4cute5tupleIJNS5_1CILi1EEES8_S8_EEENS6_IJNS7_ILi128EEENS7_ILi112EEENS7_ILi192EEEEEELi192ENS_10bfloat16_tEfNS_4arch4Sm90ELb0ELb0ELb0ELb1ELb0ELb0ELb0ELb1ELb1ELb0ELb0ELb0EEENS1_21CollectiveEpilogueFwdINS6_IJSA_SC_SB_EEES9_SE_SG_Li256ELb1ELb0ELb0ELb0EEENS1_36VarlenDynamicPersistentTileSchedulerILi128ELi112ELi256ELi32ELb0ELb0ELb1ELb0ELb1ELb1EEEEEEEEEvNT_6ParamsE --------------------------
	.section	.nv.shared._ZN7cutlass13device_kernelIN5flash11enable_sm90INS1_16FlashAttnFwdSm90INS1_25CollectiveMainloopFwdSm90ILi2EN4cute5tupleIJNS5_1CILi1EEES8_S8_EEENS6_IJNS7_ILi128EEENS7_ILi112EEENS7_ILi192EEEEEELi192ENS_10bfloat16_tEfNS_4arch4Sm90ELb0ELb0ELb0ELb1ELb0ELb0ELb0ELb1ELb1ELb0ELb0ELb0EEENS1_21CollectiveEpilogueFwdINS6_IJSA_SC_SB_EEES9_SE_SG_Li256ELb1ELb0ELb0ELb0EEENS1_36VarlenDynamicPersistentTileSchedulerILi128ELi112ELi256ELi32ELb0ELb0ELb1ELb0ELb1ELb1EEEEEEEEEvNT_6ParamsE,"aw",@nobits
	.sectionflags	@""
	.align	16
	.zero		1024


//--------------------- .nv.shared._ZN7cutlass13device_kernelIN5flash11enable_sm90INS1_16FlashAttnFwdSm90INS1_25CollectiveMainloopFwdSm90ILi2EN4cute5tupleIJNS5_1CILi1EEES8_S8_EEENS6_IJNS7_ILi128EEENS7_ILi112EEENS7_ILi192EEEEEELi192ENS_10bfloat16_tEfNS_4arch4Sm90ELb0ELb0ELb0ELb1ELb0ELb1ELb0ELb1ELb1ELb0ELb0ELb0EEENS1_21CollectiveEpilogueFwdINS6_IJSA_SC_SB_EEES9_SE_SG_Li256ELb1ELb0ELb0ELb0EEENS1_36VarlenDynamicPersistentTileSchedulerILi128ELi112ELi256ELi32ELb0ELb0ELb1ELb0ELb1ELb1EEEEEEEEEvNT_6ParamsE --------------------------
	.section	.nv.shared._ZN7cutlass13device_kernelIN5flash11enable_sm90INS1_16FlashAttnFwdSm90INS1_25CollectiveMainloopFwdSm90ILi2EN4cute5tupleIJNS5_1CILi1EEES8_S8_EEENS6_IJNS7_ILi128EEENS7_ILi112EEENS7_ILi192EEEEEELi192ENS_10bfloat16_tEfNS_4arch4Sm90ELb0ELb0ELb0ELb1ELb0ELb1ELb0ELb1ELb1ELb0ELb0ELb0EEENS1_21CollectiveEpilogueFwdINS6_IJSA_SC_SB_EEES9_SE_SG_Li256ELb1ELb0ELb0ELb0EEENS1_36VarlenDynamicPersistentTileSchedulerILi128ELi112ELi256ELi32ELb0ELb0ELb1ELb0ELb1ELb1EEEEEEEEEvNT_6ParamsE,"aw",@nobits
	.sectionflags	@""
	.align	16
	.zero		1024


//--------------------- .nv.shared._ZN7cutlass13device_kernelIN5flash11enable_sm90INS1_16FlashAttnFwdSm90INS1_25CollectiveMainloopFwdSm90ILi2EN4cute5tupleIJNS5_1CILi1EEES8_S8_EEENS6_IJNS7_ILi128EEENS7_ILi96EEENS7_ILi192EEEEEELi192ENS_10bfloat16_tEfNS_4arch4Sm90ELb0ELb1ELb0ELb0ELb0ELb0ELb0ELb1ELb1ELb0ELb0ELb0EEENS1_21CollectiveEpilogueFwdINS6_IJSA_SC_SB_EEES9_SE_SG_Li256ELb0ELb0ELb0ELb0EEENS1_30DynamicPersistentTileSchedulerILi256ELi32ELb0ELb0ELb1EEEEEEEEEvNT_6ParamsE --------------------------
	.section	.nv.shared._ZN7cutlass13device_kernelIN5flash11enable_sm90INS1_16FlashAttnFwdSm90INS1_25CollectiveMainloopFwdSm90ILi2EN4cute5tupleIJNS5_1CILi1EEES8_S8_EEENS6_IJNS7_ILi128EEENS7_ILi96EEENS7_ILi192EEEEEELi192ENS_10bfloat16_tEfNS_4arch4Sm90ELb0ELb1ELb0ELb0ELb0ELb0ELb0ELb1ELb1ELb0ELb0ELb0EEENS1_21CollectiveEpilogueFwdINS6_IJSA_SC_SB_EEES9_SE_SG_Li256ELb0ELb0ELb0ELb0EEENS1_30DynamicPersistentTileSchedulerILi256ELi32ELb0ELb0ELb1EEEEEEEEEvNT_6ParamsE,"aw",@nobits
	.sectionflags	@""
	.align	16
	.zero		1024


//--------------------- .nv.shared._ZN7cutlass13device_kernelIN5flash11enable_sm90INS1_16FlashAttnFwdSm90INS1_25CollectiveMainloopFwdSm90ILi2EN4cute5tupleIJNS5_1CILi1EEES8_S8_EEENS6_IJNS7_ILi128EEENS7_ILi96EEENS7_ILi192EEEEEELi192ENS_10bfloat16_tEfNS_4arch4Sm90ELb0ELb1ELb0ELb1ELb0ELb0ELb0ELb1ELb1ELb0ELb0ELb0EEENS1_21CollectiveEpilogueFwdINS6_IJSA_SC_SB_EEES9_SE_SG_Li256ELb1ELb0ELb0ELb0EEENS1_36VarlenDynamicPersistentTileSchedulerILi128ELi96ELi256ELi32ELb0ELb0ELb1ELb1ELb0ELb1EEEEEEEEEvNT_6ParamsE --------------------------
	.section	.nv.shared._ZN7cutlass13device_kernelIN5flash11enable_sm90INS1_16FlashAttnFwdSm90INS1_25CollectiveMainloopFwdSm90ILi2EN4cute5tupleIJNS5_1CILi1EEES8_S8_EEENS6_IJNS7_ILi128EEENS7_ILi96EEENS7_ILi192EEEEEELi192ENS_10bfloat16_tEfNS_4arch4Sm90ELb0ELb1ELb0ELb1ELb0ELb0ELb0ELb1ELb1ELb0ELb0ELb0EEENS1_21CollectiveEpilogueFwdINS6_IJSA_SC_SB_EEES9_SE_SG_Li256ELb1ELb0ELb0ELb0EEENS1_36VarlenDynamicPersistentTileSchedulerILi128ELi96ELi256ELi32ELb0ELb0ELb1ELb1ELb0ELb1EEEEEEEEEvNT_6ParamsE,"aw",@nobits
	.sectionflags	@""
	.align	16
	.zero		1024


//--------------------- .nv.shared._ZN7cutlass13device_kernelIN5flash11enable_sm90INS1_16FlashAttnFwdSm90INS1_25CollectiveMainloopFwdSm90ILi2EN4cute5tupleIJNS5_1CILi1EEES8_S8_EEENS6_IJNS7_ILi128EEENS7_ILi96EEENS7_ILi192EEEEEELi192ENS_10bfloat16_tEfNS_4arch4Sm90ELb0ELb1ELb0ELb1ELb0ELb1ELb0ELb1ELb1ELb0ELb0ELb0EEENS1_21CollectiveEpilogueFwdINS6_IJSA_SC_SB_EEES9_SE_SG_Li256ELb1ELb0ELb0ELb0EEENS1_36VarlenDynamicPersistentTileSchedulerILi128ELi96ELi256ELi32ELb0ELb0ELb1ELb1ELb0ELb1EEEEEEEEEvNT_6ParamsE --------------------------
	.section	.nv.shared._ZN7cutlass13device_kernelIN5flash11enable_sm90INS1_16FlashAttnFwdSm90INS1_25CollectiveMainloopFwdSm90ILi2EN4cute5tupleIJNS5_1CILi1EEES8_S8_EEENS6_IJNS7_ILi128EEENS7_ILi96EEENS7_ILi192EEEEEELi192ENS_10bfloat16_tEfNS_4arch4Sm90ELb0ELb1ELb0ELb1ELb0ELb1ELb0ELb1ELb1ELb0ELb0ELb0EEENS1_21CollectiveEpilogueFwdINS6_IJSA_SC_SB_EEES9_SE_SG_Li256ELb1ELb0ELb0ELb0EEENS1_36VarlenDynamicPersistentTileSchedulerILi128ELi96ELi256ELi32ELb0ELb0ELb1ELb1ELb0ELb1EEEEEEEEEvNT_6ParamsE,"aw",@nobits
	.sectionflags	@""
	.align	16
	.zero		1024


//--------------------- .nv.shared._ZN7cutlass13device_kernelIN5flash11enable_sm90INS1_16FlashAttnFwdSm90INS1_25CollectiveMainloopFwdSm90ILi2EN4cute5tupleIJNS5_1CILi1EEES8_S8_EEENS6_IJNS7_ILi128EEENS7_ILi112EEENS7_ILi192EEEEEELi192ENS_10bfloat16_tEfNS_4arch4Sm90ELb1ELb0ELb0ELb0ELb0ELb0ELb0ELb1ELb1ELb0ELb0ELb0EEENS1_21CollectiveEpilogueFwdINS6_IJSA_SC_SB_EEES9_SE_SG_Li256ELb0ELb0ELb0ELb0EEENS1_30DynamicPersistentTileSchedulerILi256ELi32ELb0ELb0ELb1EEEEEEEEEvNT_6ParamsE --------------------------
	.section	.nv.shared._ZN7cutlass13device_kernelIN5flash11enable_sm90INS1_16FlashAttnFwdSm90INS1_25CollectiveMainloopFwdSm90ILi2EN4cute5tupleIJNS5_1CILi1EEES8_S8_EEENS6_IJNS7_ILi128EEENS7_ILi112EEENS7_ILi192EEEEEELi192ENS_10bfloat16_tEfNS_4arch4Sm90ELb1ELb0ELb0ELb0ELb0ELb0ELb0ELb1ELb1ELb0ELb0ELb0EEENS1_21CollectiveEpilogueFwdINS6_IJSA_SC_SB_EEES9_SE_SG_Li256ELb0ELb0ELb0ELb0EEENS1_30DynamicPersistentTileSchedulerILi256ELi32ELb0ELb0ELb1EEEEEEEEEvNT_6ParamsE,"aw",@nobits
	.sectionflags	@""
	.align	16
	.zero		1024


//--------------------- .nv.shared._ZN7cutlass13device_kernelIN5flash11enable_sm90INS1_16FlashAttnFwdSm90INS1_25CollectiveMainloopFwdSm90ILi2EN4cute5tupleIJNS5_1CILi1EEES8_S8_EEENS6_IJNS7_ILi128EEENS7_ILi112EEENS7_ILi192EEEEEELi192ENS_10bfloat16_tEfNS_4arch4Sm90ELb1ELb0ELb0ELb1ELb0ELb0ELb0ELb1ELb1ELb0ELb0ELb0EEENS1_21CollectiveEpilogueFwdINS6_IJSA_SC_SB_EEES9_SE_SG_Li256ELb1ELb0ELb0ELb0EEENS1_36VarlenDynamicPersistentTileSchedulerILi128ELi112ELi256ELi32ELb0ELb0ELb1ELb1ELb1ELb1EEEEEEEEEvNT_6ParamsE --------------------------
	.section	.nv.shared._ZN7cutlass13device_kernelIN5flash11enable_sm90INS1_16FlashAttnFwdSm90INS1_25CollectiveMainloopFwdSm90ILi2EN4cute5tupleIJNS5_1CILi1EEES8_S8_EEENS6_IJNS7_ILi128EEENS7_ILi112EEENS7_ILi192EEEEEELi192ENS_10bfloat16_tEfNS_4arch4Sm90ELb1ELb0ELb0ELb1ELb0ELb0ELb0ELb1ELb1ELb0ELb0ELb0EEENS1_21CollectiveEpilogueFwdINS6_IJSA_SC_SB_EEES9_SE_SG_Li256ELb1ELb0ELb0ELb0EEENS1_36VarlenDynamicPersistentTileSchedulerILi128ELi112ELi256ELi32ELb0ELb0ELb1ELb1ELb1ELb1EEEEEEEEEvNT_6ParamsE,"aw",@nobits
	.sectionflags	@""
	.align	16
	.zero		1024


//--------------------- .nv.shared._ZN7cutlass13device_kernelIN5flash11enable_sm90INS1_16FlashAttnFwdSm90INS1_25CollectiveMainloopFwdSm90ILi2EN4cute5tupleIJNS5_1CILi1EEES8_S8_EEENS6_IJNS7_ILi128EEENS7_ILi112EEENS7_ILi192EEEEEELi192ENS_10bfloat16_tEfNS_4arch4Sm90ELb1ELb0ELb0ELb1ELb0ELb1ELb0ELb1ELb1ELb0ELb0ELb0EEENS1_21CollectiveEpilogueFwdINS6_IJSA_SC_SB_EEES9_SE_SG_Li256ELb1ELb0ELb0ELb0EEENS1_36VarlenDynamicPersistentTileSchedulerILi128ELi112ELi256ELi32ELb0ELb0ELb1ELb1ELb1ELb1EEEEEEEEEvNT_6ParamsE --------------------------
	.section	.nv.shared._ZN7cutlass13device_kernelIN5flash11enable_sm90INS1_16FlashAttnFwdSm90INS1_25CollectiveMainloopFwdSm90ILi2EN4cute5tupleIJNS5_1CILi1EEES8_S8_EEENS6_IJNS7_ILi128EEENS7_ILi112EEENS7_ILi192EEEEEELi192ENS_10bfloat16_tEfNS_4arch4Sm90ELb1ELb0ELb0ELb1ELb0ELb1ELb0ELb1ELb1ELb0ELb0ELb0EEENS1_21CollectiveEpilogueFwdINS6_IJSA_SC_SB_EEES9_SE_SG_Li256ELb1ELb0ELb0ELb0EEENS1_36VarlenDynamicPersistentTileSchedulerILi128ELi112ELi256ELi32ELb0ELb0ELb1ELb1ELb1ELb1EEEEEEEEEvNT_6ParamsE,"aw",@nobits
	.sectionflags	@""
	.align	16
	.zero		1024


//--------------------- .nv.shared._ZN7cutlass13device_kernelIN5flash11enable_sm90INS1_16FlashAttnFwdSm90INS1_25CollectiveMainloopFwdSm90ILi2EN4cute5tupleIJNS5_1CILi1EEES8_S8_EEENS6_IJNS7_ILi128EEENS7_ILi176EEESA_EEELi128ENS_10bfloat16_tEfNS_4arch4Sm90ELb0ELb0ELb0ELb0ELb0ELb0ELb0ELb1ELb1ELb0ELb0ELb0EEENS1_21CollectiveEpilogueFwdINS6_IJSA_SA_SB_EEES9_SD_SF_Li256ELb0ELb0ELb0ELb0EEENS1_29StaticPersistentTileSchedulerILb0EEEEEEEEEvNT_6ParamsE --------------------------
	.section	.nv.shared._ZN7cutlass13device_kernelIN5flash11enable_sm90INS1_16FlashAttnFwdSm90INS1_25CollectiveMainloopFwdSm90ILi2EN4cute5tupleIJNS5_1CILi1EEES8_S8_EEENS6_IJNS7_ILi128EEENS7_ILi176EEESA_EEELi128ENS_10bfloat16_tEfNS_4arch4Sm90ELb0ELb0ELb0ELb0ELb0ELb0ELb0ELb1ELb1ELb0ELb0ELb0EEENS1_21CollectiveEpilogueFwdINS6_IJSA_SA_SB_EEES9_SD_SF_Li256ELb0ELb0ELb0ELb0EEENS1_29StaticPersistentTileSchedulerILb0EEEEEEEEEvNT_6ParamsE,"aw",@nobits
	.sectionflags	@""
	.align	16
	.zero		1024


//--------------------- .nv.shared._ZN7cutlass13device_kernelIN5flash11enable_sm90INS1_16FlashAttnFwdSm90INS1_25CollectiveMainloopFwdSm90ILi2EN4cute5tupleIJNS5_1CILi2EEENS7_ILi1EEES9_EEENS6_IJNS7_ILi128EEENS7_ILi176EEESB_EEELi128ENS_10bfloat16_tEfNS_4arch4Sm90ELb0ELb0ELb0ELb0ELb0ELb0ELb0ELb1ELb1ELb0ELb0ELb0EEENS1_21CollectiveEpilogueFwdINS6_IJSB_SB_SC_EEESA_SE_SG_Li256ELb0ELb0ELb0ELb0EEENS1_29StaticPersistentTileSchedulerILb0EEEEEEEEEvNT_6ParamsE --------------------------
	.section	.nv.shared._ZN7cutlass13device_kernelIN5flash11enable_sm90INS1_16FlashAttnFwdSm90INS1_25CollectiveMainloopFwdSm90ILi2EN4cute5tupleIJNS5_1CILi2EEENS7_ILi1EEES9_EEENS6_IJNS7_ILi128EEENS7_ILi176EEESB_EEELi128ENS_10bfloat16_tEfNS_4arch4Sm90ELb0ELb0ELb0ELb0ELb0ELb0ELb0ELb1ELb1ELb0ELb0ELb0EEENS1_21CollectiveEpilogueFwdINS6_IJSB_SB_SC_EEESA_SE_SG_Li256ELb0ELb0ELb0ELb0EEENS1_29StaticPersistentTileSchedulerILb0EEEEEEEEEvNT_6ParamsE,"aw",@nobits
	.sectionflags	@""
	.align	16
	.zero		1024


//--------------------- .nv.shared._ZN7cutlass13device_kernelIN5flash11enable_sm90INS1_16FlashAttnFwdSm90INS1_25CollectiveMainloopFwdSm90ILi2EN4cute5tupleIJNS5_1CILi1EEES8_S8_EEENS6_IJNS7_ILi128EEENS7_ILi176EEESA_EEELi128ENS_10bfloat16_tEfNS_4arch4Sm90ELb0ELb0ELb0ELb1ELb0ELb0ELb0ELb1ELb1ELb0ELb0ELb0EEENS1_21CollectiveEpilogueFwdINS6_IJSA_SA_SB_EEES9_SD_SF_Li256ELb1ELb0ELb0ELb0EEENS1_36VarlenDynamicPersistentTileSchedulerILi128ELi176ELi256ELi32ELb0ELb0ELb1ELb0ELb1ELb1EEEEEEEEEvNT_6ParamsE --------------------------
	.section	.nv.shared._ZN7cutlass13device_kernelIN5flash11enable_sm90INS1_16FlashAttnFwdSm90INS1_25CollectiveMainloopFwdSm90ILi2EN4cute5tupleIJNS5_1CILi1EEES8_S8_EEENS6_IJNS7_ILi128EEENS7_ILi176EEESA_EEELi128ENS_10bfloat16_tEfNS_4arch4Sm90ELb0ELb0ELb0ELb1ELb0ELb0ELb0ELb1ELb1ELb0ELb0ELb0EEENS1_21CollectiveEpilogueFwdINS6_IJSA_SA_SB_EEES9_SD_SF_Li256ELb1ELb0ELb0ELb0EEENS1_36VarlenDynamicPersistentTileSchedulerILi128ELi176ELi256ELi32ELb0ELb0ELb1ELb0ELb1ELb1EEEEEEEEEvNT_6ParamsE,"aw",@nobits
	.sectionflags	@""
	.align	16
	.zero		1024


//--------------------- .nv.shared._ZN7cutlass13device_kernelIN5flash11enable_sm90INS1_16FlashAttnFwdSm90INS1_25CollectiveMainloopFwdSm90ILi2EN4cute5tupleIJNS5_1CILi1EEES8_S8_EEENS6_IJNS7_ILi128EEENS7_ILi176EEESA_EEELi128ENS_10bfloat16_tEfNS_4arch4Sm90ELb0ELb0ELb0ELb1ELb0ELb1ELb0ELb1ELb1ELb0ELb0ELb0EEENS1_21CollectiveEpilogueFwdINS6_IJSA_SA_SB_EEES9_SD_SF_Li256ELb1ELb0ELb0ELb0EEENS1_36VarlenDynamicPersistentTileSchedulerILi128ELi176ELi256ELi32ELb0ELb0ELb1ELb0ELb1ELb1EEEEEEEEEvNT_6ParamsE --------------------------
	.section	.nv.shared._ZN7cutlass13device_kernelIN5flash11enable_sm90INS1_16FlashAttnFwdSm90INS1_25CollectiveMainloopFwdSm90ILi2EN4cute5tupleIJNS5_1CILi1EEES8_S8_EEENS6_IJNS7_ILi128EEENS7_ILi176EEESA_EEELi128ENS_10bfloat16_tEfNS_4arch4Sm90ELb0ELb0ELb0ELb1ELb0ELb1ELb0ELb1ELb1ELb0ELb0ELb0EEENS1_21CollectiveEpilogueFwdINS6_IJSA_SA_SB_EEES9_SD_SF_Li256ELb1ELb0ELb0ELb0EEENS1_36VarlenDynamicPersistentTileSchedulerILi128ELi176ELi256ELi32ELb0ELb0ELb1ELb0ELb1ELb1EEEEEEEEEvNT_6ParamsE,"aw",@nobits
	.sectionflags	@""
	.align	16
	.zero		1024


//--------------------- .nv.shared._ZN7cutlass13device_kernelIN5flash11enable_sm90INS1_16FlashAttnFwdSm90INS1_25CollectiveMainloopFwdSm90ILi2EN4cute5tupleIJNS5_1CILi1EEES8_S8_EEENS6_IJNS7_ILi128EEESA_SA_EEELi128ENS_10bfloat16_tEfNS_4arch4Sm90ELb0ELb1ELb0ELb0ELb0ELb0ELb0ELb1ELb1ELb0ELb0ELb0EEENS1_21CollectiveEpilogueFwdISB_S9_SC_SE_Li256ELb0ELb0ELb0ELb0EEENS1_30DynamicPersistentTileSchedulerILi256ELi32ELb0ELb0ELb1EEEEEEEEEvNT_6ParamsE --------------------------
	.section	.nv.shared._ZN7cutlass13device_kernelIN5flash11enable_sm90INS1_16FlashAttnFwdSm90INS1_25CollectiveMainloopFwdSm90ILi2EN4cute5tupleIJNS5_1CILi1EEES8_S8_EEENS6_IJNS7_ILi128EEESA_SA_EEELi128ENS_10bfloat16_tEfNS_4arch4Sm90ELb0ELb1ELb0ELb0ELb0ELb0ELb0ELb1ELb1ELb0ELb0ELb0EEENS1_21CollectiveEpilogueFwdISB_S9_SC_SE_Li256ELb0ELb0ELb0ELb0EEENS1_30DynamicPersistentTileSchedulerILi256ELi32ELb0ELb0ELb1EEEEEEEEEvNT_6ParamsE,"aw",@nobits
	.sectionflags	@""
	.align	16
	.zero		1024


//--------------------- .nv.shared._ZN7cutlass13device_kernelIN5flash11enable_sm90INS1_16FlashAttnFwdSm90INS1_25CollectiveMainloopFwdSm90ILi2EN4cute5tupleIJNS5_1CILi1EEES8_S8_EEENS6_IJNS7_ILi128EEESA_SA_EEELi128ENS_10bfloat16_tEfNS_4arch4Sm90ELb0ELb1ELb0ELb1ELb0ELb0ELb0ELb1ELb1ELb0ELb0ELb0EEENS1_21CollectiveEpilogueFwdISB_S9_SC_SE_Li256ELb1ELb0ELb0ELb0EEENS1_36VarlenDynamicPersistentTileSchedulerILi128ELi128ELi256ELi32ELb0ELb0ELb1ELb1ELb0ELb1EEEEEEEEEvNT_6ParamsE --------------------------
	.section	.nv.shared._ZN7cutlass13device_kernelIN5flash11enable_sm90INS1_16FlashAttnFwdSm90INS1_25CollectiveMainloopFwdSm90ILi2EN4cute5tupleIJNS5_1CILi1EEES8_S8_EEENS6_IJNS7_ILi128EEESA_SA_EEELi128ENS_10bfloat16_tEfNS_4arch4Sm90ELb0ELb1ELb0ELb1ELb0ELb0ELb0ELb1ELb1ELb0ELb0ELb0EEENS1_21CollectiveEpilogueFwdISB_S9_SC_SE_Li256ELb1ELb0ELb0ELb0EEENS1_36VarlenDynamicPersistentTileSchedulerILi128ELi128ELi256ELi32ELb0ELb0ELb1ELb1ELb0ELb1EEEEEEEEEvNT_6ParamsE,"aw",@nobits
	.sectionflags	@""
	.align	16
	.zero		1024


//--------------------- .nv.shared._ZN7cutlass13device_kernelIN5flash11enable_sm90INS1_16FlashAttnFwdSm90INS1_25CollectiveMainloopFwdSm90ILi2EN4cute5tupleIJNS5_1CILi1EEES8_S8_EEENS6_IJNS7_ILi128EEESA_SA_EEELi128ENS_10bfloat16_tEfNS_4arch4Sm90ELb0ELb1ELb0ELb1ELb0ELb1ELb0ELb1ELb1ELb0ELb0ELb0EEENS1_21CollectiveEpilogueFwdISB_S9_SC_SE_Li256ELb1ELb0ELb0ELb0EEENS1_36VarlenDynamicPersistentTileSchedulerILi128ELi128ELi256ELi32ELb0ELb0ELb1ELb1ELb0ELb1EEEEEEEEEvNT_6ParamsE --------------------------
	.section	.nv.shared._ZN7cutlass13device_kernelIN5flash11enable_sm90INS1_16FlashAttnFwdSm90INS1_25CollectiveMainloopFwdSm90ILi2EN4cute5tupleIJNS5_1CILi1EEES8_S8_EEENS6_IJNS7_ILi128EEESA_SA_EEELi128ENS_10bfloat16_tEfNS_4arch4Sm90ELb0ELb1ELb0ELb1ELb0ELb1ELb0ELb1ELb1ELb0ELb0ELb0EEENS1_21CollectiveEpilogueFwdISB_S9_SC_SE_Li256ELb1ELb0ELb0ELb0EEENS1_36VarlenDynamicPersistentTileSchedulerILi128ELi128ELi256ELi32ELb0ELb0ELb1ELb1ELb0ELb1EEEEEEEEEvNT_6ParamsE,"aw",@nobits
	.sectionflags	@""
	.align	16
	.zero		1024


//--------------------- .nv.shared._ZN7cutlass13device_kernelIN5flash11enable_sm90INS1_16FlashAttnFwdSm90INS1_25CollectiveMainloopFwdSm90ILi2EN4cute5tupleIJNS5_1CILi1EEES8_S8_EEENS6_IJNS7_ILi128EEESA_SA_EEELi128ENS_10bfloat16_tEfNS_4arch4Sm90ELb1ELb0ELb0ELb0ELb0ELb0ELb0ELb1ELb1ELb0ELb0ELb0EEENS1_21CollectiveEpilogueFwdISB_S9_SC_SE_Li256ELb0ELb0ELb0ELb0EEENS1_30DynamicPersistentTileSchedulerILi256ELi32ELb0ELb0ELb1EEEEEEEEEvNT_6ParamsE --------------------------
	.section	.nv.shared._ZN7cutlass13device_kernelIN5flash11enable_sm90INS1_16FlashAttnFwdSm90INS1_25CollectiveMainloopFwdSm90ILi2EN4cute5tupleIJNS5_1CILi1EEES8_S8_EEENS6_IJNS7_ILi128EEESA_SA_EEELi128ENS_10bfloat16_tEfNS_4arch4Sm90ELb1ELb0ELb0ELb0ELb0ELb0ELb0ELb1ELb1ELb0ELb0ELb0EEENS1_21CollectiveEpilogueFwdISB_S9_SC_SE_Li256ELb0ELb0ELb0ELb0EEENS1_30DynamicPersistentTileSchedulerILi256ELi32ELb0ELb0ELb1EEEEEEEEEvNT_6ParamsE,"aw",@nobits
	.sectionflags	@""
	.align	16
	.zero		1024


//--------------------- .nv.shared._ZN7cutlass13device_kernelIN5flash11enable_sm90INS1_16FlashAttnFwdSm90INS1_25CollectiveMainloopFwdSm90ILi2EN4cute5tupleIJNS5_1CILi1EEES8_S8_EEENS6_IJNS7_ILi128EEESA_SA_EEELi128ENS_10bfloat16_tEfNS_4arch4Sm90ELb1ELb0ELb0ELb1ELb0ELb0ELb0ELb1ELb1ELb0ELb0ELb0EEENS1_21CollectiveEpilogueFwdISB_S9_SC_SE_Li256ELb1ELb0ELb0ELb0EEENS1_36VarlenDynamicPersistentTileSchedulerILi128ELi128ELi256ELi32ELb0ELb0ELb1ELb1ELb1ELb1EEEEEEEEEvNT_6ParamsE --------------------------
	.section	.nv.shared._ZN7cutlass13device_kernelIN5flash11enable_sm90INS1_16FlashAttnFwdSm90INS1_25CollectiveMainloopFwdSm90ILi2EN4cute5tupleIJNS5_1CILi1EEES8_S8_EEENS6_IJNS7_ILi128EEESA_SA_EEELi128ENS_10bfloat16_tEfNS_4arch4Sm90ELb1ELb0ELb0ELb1ELb0ELb0ELb0ELb1ELb1ELb0ELb0ELb0EEENS1_21CollectiveEpilogueFwdISB_S9_SC_SE_Li256ELb1ELb0ELb0ELb0EEENS1_36VarlenDynamicPersistentTileSchedulerILi128ELi128ELi256ELi32ELb0ELb0ELb1ELb1ELb1ELb1EEEEEEEEEvNT_6ParamsE,"aw",@nobits
	.sectionflags	@""
	.align	16
	.zero		1024


//--------------------- .nv.shared._ZN7cutlass13device_kernelIN5flash11enable_sm90INS1_16FlashAttnFwdSm90INS1_25CollectiveMainloopFwdSm90ILi2EN4cute5tupleIJNS5_1CILi1EEES8_S8_EEENS6_IJNS7_ILi128EEESA_SA_EEELi128ENS_10bfloat16_tEfNS_4arch4Sm90ELb1ELb0ELb0ELb1ELb0ELb1ELb0ELb1ELb1ELb0ELb0ELb0EEENS1_21CollectiveEpilogueFwdISB_S9_SC_SE_Li256ELb1ELb0ELb0ELb0EEENS1_36VarlenDynamicPersistentTileSchedulerILi128ELi128ELi256ELi32ELb0ELb0ELb1ELb1ELb1ELb1EEEEEEEEEvNT_6ParamsE --------------------------
	.section	.nv.shared._ZN7cutlass13device_kernelIN5flash11enable_sm90INS1_16FlashAttnFwdSm90INS1_25CollectiveMainloopFwdSm90ILi2EN4cute5tupleIJNS5_1CILi1EEES8_S8_EEENS6_IJNS7_ILi128EEESA_SA_EEELi128ENS_10bfloat16_tEfNS_4arch4Sm90ELb1ELb0ELb0ELb1ELb0ELb1ELb0ELb1ELb1ELb0ELb0ELb0EEENS1_21CollectiveEpilogueFwdISB_S9_SC_SE_Li256ELb1ELb0ELb0ELb0EEENS1_36VarlenDynamicPersistentTileSchedulerILi128ELi128ELi256ELi32ELb0ELb0ELb1ELb1ELb1ELb1EEEEEEEEEvNT_6ParamsE,"aw",@nobits
	.sectionflags	@""
	.align	16
	.zero		1024


//--------------------- .nv.shared._ZN7cutlass13device_kernelIN5flash11enable_sm90INS1_16FlashAttnFwdSm90INS1_25CollectiveMainloopFwdSm90ILi2EN4cute5tupleIJNS5_1CILi1EEES8_S8_EEENS6_IJNS7_ILi192EEENS7_ILi144EEENS7_ILi96EEEEEELi96ENS_10bfloat16_tEfNS_4arch4Sm90ELb0ELb0ELb0ELb0ELb0ELb0ELb0ELb0ELb1ELb0ELb0ELb0EEENS1_21CollectiveEpilogueFwdINS6_IJSA_SC_SB_EEES9_SE_SG_Li384ELb0ELb0ELb0ELb0EEENS1_29StaticPersistentTileSchedulerILb0EEEEEEEEEvNT_6ParamsE --------------------------
	.section	.nv.shared._ZN7cutlass13device_kernelIN5flash11enable_sm90INS1_16FlashAttnFwdSm90INS1_25CollectiveMainloopFwdSm90ILi2EN4cute5tupleIJNS5_1CILi1EEES8_S8_EEENS6_IJNS7_ILi192EEENS7_ILi144EEENS7_ILi96EEEEEELi96ENS_10bfloat16_tEfNS_4arch4Sm90ELb0ELb0ELb0ELb0ELb0ELb0ELb0ELb0ELb1ELb0ELb0ELb0EEENS1_21CollectiveEpilogueFwdINS6_IJSA_SC_SB_EEES9_SE_SG_Li384ELb0ELb0ELb0ELb0EEENS1_29StaticPersistentTileSchedulerILb0EEEEEEEEEvNT_6ParamsE,"aw",@nobits
	.sectionflags	@""
	.align	16
	.zero		1024


//--------------------- .nv.shared._ZN7cutlass13device_kernelIN5flash11enable_sm90INS1_16FlashAttnFwdSm90INS1_25CollectiveMainloopFwdSm90ILi2EN4cute5tupleIJNS5_1CILi1EEES8_S8_EEENS6_IJNS7_ILi192EEENS7_ILi144EEENS7_ILi96EEEEEELi96ENS_10bfloat16_tEfNS_4arch4Sm90ELb0ELb0ELb0ELb1ELb0ELb0ELb0ELb0ELb1ELb0ELb0ELb0EEENS1_21CollectiveEpilogueFwdINS6_IJSA_SC_SB_EEES9_SE_SG_Li384ELb1ELb0ELb0ELb0EEENS1_36VarlenDynamicPersistentTileSchedulerILi192ELi144ELi384ELi32ELb0ELb0ELb1ELb0ELb1ELb1EEEEEEEEEvNT_6ParamsE --------------------------
	.section	.nv.shared._ZN7cutlass13device_kernelIN5flash11enable_sm90INS1_16FlashAttnFwdSm90INS1_25CollectiveMainloopFwdSm90ILi2EN4cute5tupleIJNS5_1CILi1EEES8_S8_EEENS6_IJNS7_ILi192EEENS7_ILi144EEENS7_ILi96EEEEEELi96ENS_10bfloat16_tEfNS_4arch4Sm90ELb0ELb0ELb0ELb1ELb0ELb0ELb0ELb0ELb1ELb0ELb0ELb0EEENS1_21CollectiveEpilogueFwdINS6_IJSA_SC_SB_EEES9_SE_SG_Li384ELb1ELb0ELb0ELb0EEENS1_36VarlenDynamicPersistentTileSchedulerILi192ELi144ELi384ELi32ELb0ELb0ELb1ELb0ELb1ELb1EEEEEEEEEvNT_6ParamsE,"aw",@nobits
	.sectionflags	@""
	.align	16
	.zero		1024


//--------------------- .nv.shared._ZN7cutlass13device_kernelIN5flash11enable_sm90INS1_16FlashAttnFwdSm90INS1_25CollectiveMainloopFwdSm90ILi2EN4cute5tupleIJNS5_1CILi1EEES8_S8_EEENS6_IJNS7_ILi192EEENS7_ILi144EEENS7_ILi96EEEEEELi96ENS_10bfloat16_tEfNS_4arch4Sm90ELb0ELb0ELb0ELb1ELb0ELb1ELb0ELb0ELb1ELb0ELb0ELb0EEENS1_21CollectiveEpilogueFwdINS6_IJSA_SC_SB_EEES9_SE_SG_Li384ELb1ELb0ELb0ELb0EEENS1_36VarlenDynamicPersistentTileSchedulerILi192ELi144ELi384ELi32ELb0ELb0ELb1ELb0ELb1ELb1EEEEEEEEEvNT_6ParamsE --------------------------
	.section	.nv.shared._ZN7cutlass13device_kernelIN5flash11enable_sm90INS1_16FlashAttnFwdSm90INS1_25CollectiveMainloopFwdSm90ILi2EN4cute5tupleIJNS5_1CILi1EEES8_S8_EEENS6_IJNS7_ILi192EEENS7_ILi144EEENS7_ILi96EEEEEELi96ENS_10bfloat16_tEfNS_4arch4Sm90ELb0ELb0ELb0ELb1ELb0ELb1ELb0ELb0ELb1ELb0ELb0ELb0EEENS1_21CollectiveEpilogueFwdINS6_IJSA_SC_SB_EEES9_SE_SG_Li384ELb1ELb0ELb0ELb0EEENS1_36VarlenDynamicPersistentTileSchedulerILi192ELi144ELi384ELi32ELb0ELb0ELb1ELb0ELb1ELb1EEEEEEEEEvNT_6ParamsE,"aw",@nobits
	.sectionflags	@""
	.align	16
	.zero		1024


//--------------------- .nv.shared._ZN7cutlass13device_kernelIN5flash11enable_sm90INS1_16FlashAttnFwdSm90INS1_25CollectiveMainloopFwdSm90ILi2EN4cute5tupleIJNS5_1CILi1EEES8_S8_EEENS6_IJNS7_ILi192EEENS7_ILi128EEENS7_ILi96EEEEEELi96ENS_10bfloat16_tEfNS_4arch4Sm90ELb0ELb1ELb0ELb0ELb0ELb0ELb0ELb0ELb1ELb0ELb0ELb0EEENS1_21CollectiveEpilogueFwdINS6_IJSA_SC_SB_EEES9_SE_SG_Li384ELb0ELb0ELb0ELb0EEENS1_30DynamicPersistentTileSchedulerILi384ELi32ELb0ELb0ELb1EEEEEEEEEvNT_6ParamsE --------------------------
	.section	.nv.shared._ZN7cutlass13device_kernelIN5flash11enable_sm90INS1_16FlashAttnFwdSm90INS1_25CollectiveMainloopFwdSm90ILi2EN4cute5tupleIJNS5_1CILi1EEES8_S8_EEENS6_IJNS7_ILi192EEENS7_ILi128EEENS7_ILi96EEEEEELi96ENS_10bfloat16_tEfNS_4arch4Sm90ELb0ELb1ELb0ELb0ELb0ELb0ELb0ELb0ELb1ELb0ELb0ELb0EEENS1_21CollectiveEpilogueFwdINS6_IJSA_SC_SB_EEES9_SE_SG_Li384ELb0ELb0ELb0ELb0EEENS1_30DynamicPersistentTileSchedulerILi384ELi32ELb0ELb0ELb1EEEEEEEEEvNT_6ParamsE,"aw",@nobits
	.sectionflags	@""
	.align	16
	.zero		1024


//--------------------- .nv.shared._ZN7cutlass13device_kernelIN5flash11enable_sm90INS1_16FlashAttnFwdSm90INS1_25CollectiveMainloopFwdSm90ILi2EN4cute5tupleIJNS5_1CILi1EEES8_S8_EEENS6_IJNS7_ILi192EEENS7_ILi128EEENS7_ILi96EEEEEELi96ENS_10bfloat16_tEfNS_4arch4Sm90ELb0ELb1ELb0ELb1ELb0ELb0ELb0ELb0ELb1ELb0ELb0ELb0EEENS1_21CollectiveEpilogueFwdINS6_IJSA_SC_SB_EEES9_SE_SG_Li384ELb1ELb0ELb0ELb0EEENS1_36VarlenDynamicPersistentTileSchedulerILi192ELi128ELi384ELi32ELb0ELb0ELb1ELb1ELb0ELb1EEEEEEEEEvNT_6ParamsE --------------------------
	.section	.nv.shared._ZN7cutlass13device_kernelIN5flash11enable_sm90INS1_16FlashAttnFwdSm90INS1_25CollectiveMainloopFwdSm90ILi2EN4cute5tupleIJNS5_1CILi1EEES8_S8_EEENS6_IJNS7_ILi192EEENS7_ILi128EEENS7_ILi96EEEEEELi96ENS_10bfloat16_tEfNS_4arch4Sm90ELb0ELb1ELb0ELb1ELb0ELb0ELb0ELb0ELb1ELb0ELb0ELb0EEENS1_21CollectiveEpilogueFwdINS6_IJSA_SC_SB_EEES9_SE_SG_Li384ELb1ELb0ELb0ELb0EEENS1_36VarlenDynamicPersistentTileSchedulerILi192ELi128ELi384ELi32ELb0ELb0ELb1ELb1ELb0ELb1EEEEEEEEEvNT_6ParamsE,"aw",@nobits
	.sectionflags	@""
	.align	16
	.zero		1024


//--------------------- .nv.shared._ZN7cutlass13device_kernelIN5flash11enable_sm90INS1_16FlashAttnFwdSm90INS1_25CollectiveMainloopFwdSm90ILi2EN4cute5tupleIJNS5_1CILi1EEES8_S8_EEENS6_IJNS7_ILi192EEENS7_ILi128EEENS7_ILi96EEEEEELi96ENS_10bfloat16_tEfNS_4arch4Sm90ELb0ELb1ELb0ELb1ELb0ELb1ELb0ELb0ELb1ELb0ELb0ELb0EEENS1_21CollectiveEpilogueFwdINS6_IJSA_SC_SB_EEES9_SE_SG_Li384ELb1ELb0ELb0ELb0EEENS1_36VarlenDynamicPersistentTileSchedulerILi192ELi128ELi384ELi32ELb0ELb0ELb1ELb1ELb0ELb1EEEEEEEEEvNT_6ParamsE --------------------------
	.section	.nv.shared._ZN7cutlass13device_kernelIN5flash11enable_sm90INS1_16FlashAttnFwdSm90INS1_25CollectiveMainloopFwdSm90ILi2EN4cute5tupleIJNS5_1CILi1EEES8_S8_EEENS6_IJNS7_ILi192EEENS7_ILi128EEENS7_ILi96EEEEEELi96ENS_10bfloat16_tEfNS_4arch4Sm90ELb0ELb1ELb0ELb1ELb0ELb1ELb0ELb0ELb1ELb0ELb0ELb0EEENS1_21CollectiveEpilogueFwdINS6_IJSA_SC_SB_EEES9_SE_SG_Li384ELb1ELb0ELb0ELb0EEENS1_36VarlenDynamicPersistentTileSchedulerILi192ELi128ELi384ELi32ELb0ELb0ELb1ELb1ELb0ELb1EEEEEEEEEvNT_6ParamsE,"aw",@nobits
	.sectionflags	@""
	.align	16
	.zero		1024


//--------------------- .nv.shared._ZN7cutlass13device_kernelIN5flash11enable_sm90INS1_16FlashAttnFwdSm90INS1_25CollectiveMainloopFwdSm90ILi2EN4cute5tupleIJNS5_1CILi1EEES8_S8_EEENS6_IJNS7_ILi192EEENS7_ILi144EEENS7_ILi96EEEEEELi96ENS_10bfloat16_tEfNS_4arch4Sm90ELb1ELb0ELb0ELb0ELb0ELb0ELb0ELb0ELb1ELb0ELb0ELb0EEENS1_21CollectiveEpilogueFwdINS6_IJSA_SC_SB_EEES9_SE_SG_Li384ELb0ELb0ELb0ELb0EEENS1_30DynamicPersistentTileSchedulerILi384ELi32ELb0ELb0ELb1EEEEEEEEEvNT_6ParamsE --------------------------
	.section	.nv.shared._ZN7cutlass13device_kernelIN5flash11enable_sm90INS1_16FlashAttnFwdSm90INS1_25CollectiveMainloopFwdSm90ILi2EN4cute5tupleIJNS5_1CILi1EEES8_S8_EEENS6_IJNS7_ILi192EEENS7_ILi144EEENS7_ILi96EEEEEELi96ENS_10bfloat16_tEfNS_4arch4Sm90ELb1ELb0ELb0ELb0ELb0ELb0ELb0ELb0ELb1ELb0ELb0ELb0EEENS1_21CollectiveEpilogueFwdINS6_IJSA_SC_SB_EEES9_SE_SG_Li384ELb0ELb0ELb0ELb0EEENS1_30DynamicPersistentTileSchedulerILi384ELi32ELb0ELb0ELb1EEEEEEEEEvNT_6ParamsE,"aw",@nobits
	.sectionflags	@""
	.align	16
	.zero		1024


//--------------------- .nv.shared._ZN7cutlass13device_kernelIN5flash11enable_sm90INS1_16FlashAttnFwdSm90INS1_25CollectiveMainloopFwdSm90ILi2EN4cute5tupleIJNS5_1CILi1EEES8_S8_EEENS6_IJNS7_ILi192EEENS7_ILi144EEENS7_ILi96EEEEEELi96ENS_10bfloat16_tEfNS_4arch4Sm90ELb1ELb0ELb0ELb1ELb0ELb0ELb0ELb0ELb1ELb0ELb0ELb0EEENS1_21CollectiveEpilogueFwdINS6_IJSA_SC_SB_EEES9_SE_SG_Li384ELb1ELb0ELb0ELb0EEENS1_36VarlenDynamicPersistentTileSchedulerILi192ELi144ELi384ELi32ELb0ELb0ELb1ELb1ELb1ELb1EEEEEEEEEvNT_6ParamsE --------------------------
	.section	.nv.shared._ZN7cutlass13device_kernelIN5flash11enable_sm90INS1_16FlashAttnFwdSm90INS1_25CollectiveMainloopFwdSm90ILi2EN4cute5tupleIJNS5_1CILi1EEES8_S8_EEENS6_IJNS7_ILi192EEENS7_ILi144EEENS7_ILi96EEEEEELi96ENS_10bfloat16_tEfNS_4arch4Sm90ELb1ELb0ELb0ELb1ELb0ELb0ELb0ELb0ELb1ELb0ELb0ELb0EEENS1_21CollectiveEpilogueFwdINS6_IJSA_SC_SB_EEES9_SE_SG_Li384ELb1ELb0ELb0ELb0EEENS1_36VarlenDynamicPersistentTileSchedulerILi192ELi144ELi384ELi32ELb0ELb0ELb1ELb1ELb1ELb1EEEEEEEEEvNT_6ParamsE,"aw",@nobits
	.sectionflags	@""
	.align	16
	.zero		1024


//--------------------- .nv.shared._ZN7cutlass13device_kernelIN5flash11enable_sm90INS1_16FlashAttnFwdSm90INS1_25CollectiveMainloopFwdSm90ILi2EN4cute5tupleIJNS5_1CILi1EEES8_S8_EEENS6_IJNS7_ILi192EEENS7_ILi144EEENS7_ILi96EEEEEELi96ENS_10bfloat16_tEfNS_4arch4Sm90ELb1ELb0ELb0ELb1ELb0ELb1ELb0ELb0ELb1ELb0ELb0ELb0EEENS1_21CollectiveEpilogueFwdINS6_IJSA_SC_SB_EEES9_SE_SG_Li384ELb1ELb0ELb0ELb0EEENS1_36VarlenDynamicPersistentTileSchedulerILi192ELi144ELi384ELi32ELb0ELb0ELb1ELb1ELb1ELb1EEEEEEEEEvNT_6ParamsE --------------------------
	.section	.nv.shared._ZN7cutlass13device_kernelIN5flash11enable_sm90INS1_16FlashAttnFwdSm90INS1_25CollectiveMainloopFwdSm90ILi2EN4cute5tupleIJNS5_1CILi1EEES8_S8_EEENS6_IJNS7_ILi192EEENS7_ILi144EEENS7_ILi96EEEEEELi96ENS_10bfloat16_tEfNS_4arch4Sm90ELb1ELb0ELb0ELb1ELb0ELb1ELb0ELb0ELb1ELb0ELb0ELb0EEENS1_21CollectiveEpilogueFwdINS6_IJSA_SC_SB_EEES9_SE_SG_Li384ELb1ELb0ELb0ELb0EEENS1_36VarlenDynamicPersistentTileSchedulerILi192ELi144ELi384ELi32ELb0ELb0ELb1ELb1ELb1ELb1EEEEEEEEEvNT_6ParamsE,"aw",@nobits
	.sectionflags	@""
	.align	16
	.zero		1024


//--------------------- .nv.shared._ZN7cutlass13device_kernelIN5flash11enable_sm90INS1_16FlashAttnFwdSm90INS1_25CollectiveMainloopFwdSm90ILi2EN4cute5tupleIJNS5_1CILi1EEES8_S8_EEENS6_IJNS7_ILi192EEESA_NS7_ILi64EEEEEELi64ENS_10bfloat16_tEfNS_4arch4Sm90ELb0ELb0ELb0ELb0ELb0ELb0ELb0ELb0ELb1ELb0ELb0ELb0EEENS1_21CollectiveEpilogueFwdINS6_IJSA_SB_SA_EEES9_SD_SF_Li384ELb0ELb0ELb0ELb0EEENS1_29StaticPersistentTileSchedulerILb0EEEEEEEEEvNT_6ParamsE --------------------------
	.section	.nv.shared._ZN7cutlass13device_kernelIN5flash11enable_sm90INS1_16FlashAttnFwdSm90INS1_25CollectiveMainloopFwdSm90ILi2EN4cute5tupleIJNS5_1CILi1EEES8_S8_EEENS6_IJNS7_ILi192EEESA_NS7_ILi64EEEEEELi64ENS_10bfloat16_tEfNS_4arch4Sm90ELb0ELb0ELb0ELb0ELb0ELb0ELb0ELb0ELb1ELb0ELb0ELb0EEENS1_21CollectiveEpilogueFwdINS6_IJSA_SB_SA_EEES9_SD_SF_Li384ELb0ELb0ELb0ELb0EEENS1_29StaticPersistentTileSchedulerILb0EEEEEEEEEvNT_6ParamsE,"aw",@nobits
	.sectionflags	@""
	.align	16
	.zero		1024


//--------------------- .nv.shared._ZN7cutlass13device_kernelIN5flash11enable_sm90INS1_16FlashAttnFwdSm90INS1_25CollectiveMainloopFwdSm90ILi2EN4cute5tupleIJNS5_1CILi1EEES8_S8_EEENS6_IJNS7_ILi192EEESA_NS7_ILi64EEEEEELi64ENS_10bfloat16_tEfNS_4arch4Sm90ELb0ELb0ELb0ELb1ELb0ELb0ELb0ELb0ELb1ELb0ELb0ELb0EEENS1_21CollectiveEpilogueFwdINS6_IJSA_SB_SA_EEES9_SD_SF_Li384ELb1ELb0ELb0ELb0EEENS1_36VarlenDynamicPersistentTileSchedulerILi192ELi192ELi384ELi32ELb0ELb0ELb1ELb0ELb1ELb1EEEEEEEEEvNT_6ParamsE --------------------------
	.section	.nv.shared._ZN7cutlass13device_kernelIN5flash11enable_sm90INS1_16FlashAttnFwdSm90INS1_25CollectiveMainloopFwdSm90ILi2EN4cute5tupleIJNS5_1CILi1EEES8_S8_EEENS6_IJNS7_ILi192EEESA_NS7_ILi64EEEEEELi64ENS_10bfloat16_tEfNS_4arch4Sm90ELb0ELb0ELb0ELb1ELb0ELb0ELb0ELb0ELb1ELb0ELb0ELb0EEENS1_21CollectiveEpilogueFwdINS6_IJSA_SB_SA_EEES9_SD_SF_Li384ELb1ELb0ELb0ELb0EEENS1_36VarlenDynamicPersistentTileSchedulerILi192ELi192ELi384ELi32ELb0ELb0ELb1ELb0ELb1ELb1EEEEEEEEEvNT_6ParamsE,"aw",@nobits
	.sectionflags	@""
	.align	16
	.zero		1024


//--------------------- .nv.shared._ZN7cutlass13device_kernelIN5flash11enable_sm90INS1_16FlashAttnFwdSm90INS1_25CollectiveMainloopFwdSm90ILi2EN4cute5tupleIJNS5_1CILi1EEES8_S8_EEENS6_IJNS7_ILi192EEESA_NS7_ILi64EEEEEELi64ENS_10bfloat16_tEfNS_4arch4Sm90ELb0ELb0ELb0ELb1ELb0ELb1ELb0ELb0ELb1ELb0ELb0ELb0EEENS1_21CollectiveEpilogueFwdINS6_IJSA_SB_SA_EEES9_SD_SF_Li384ELb1ELb0ELb0ELb0EEENS1_36VarlenDynamicPersistentTileSchedulerILi192ELi192ELi384ELi32ELb0ELb0ELb1ELb0ELb1ELb1EEEEEEEEEvNT_6ParamsE --------------------------
	.section	.nv.shared._ZN7cutlass13device_kernelIN5flash11enable_sm90INS1_16FlashAttnFwdSm90INS1_25CollectiveMainloopFwdSm90ILi2EN4cute5tupleIJNS5_1CILi1EEES8_S8_EEENS6_IJNS7_ILi192EEESA_NS7_ILi64EEEEEELi64ENS_10bfloat16_tEfNS_4arch4Sm90ELb0ELb0ELb0ELb1ELb0ELb1ELb0ELb0ELb1ELb0ELb0ELb0EEENS1_21CollectiveEpilogueFwdINS6_IJSA_SB_SA_EEES9_SD_SF_Li384ELb1ELb0ELb0ELb0EEENS1_36VarlenDynamicPersistentTileSchedulerILi192ELi192ELi384ELi32ELb0ELb0ELb1ELb0ELb1ELb1EEEEEEEEEvNT_6ParamsE,"aw",@nobits
	.sectionflags	@""
	.align	16
	.zero		1024


//--------------------- .nv.shared._ZN7cutlass13device_kernelIN5flash11enable_sm90INS1_16FlashAttnFwdSm90INS1_25CollectiveMainloopFwdSm90ILi2EN4cute5tupleIJNS5_1CILi1EEES8_S8_EEENS6_IJNS7_ILi192EEENS7_ILi128EEENS7_ILi64EEEEEELi64ENS_10bfloat16_tEfNS_4arch4Sm90ELb0ELb1ELb0ELb0ELb0ELb0ELb0ELb1ELb1ELb0ELb0ELb0EEENS1_21CollectiveEpilogueFwdINS6_IJSA_SC_SB_EEES9_SE_SG_Li384ELb0ELb0ELb0ELb0EEENS1_30DynamicPersistentTileSchedulerILi384ELi32ELb0ELb0ELb1EEEEEEEEEvNT_6ParamsE --------------------------
	.section	.nv.shared._ZN7cutlass13device_kernelIN5flash11enable_sm90INS1_16FlashAttnFwdSm90INS1_25CollectiveMainloopFwdSm90ILi2EN4cute5tupleIJNS5_1CILi1EEES8_S8_EEENS6_IJNS7_ILi192EEENS7_ILi128EEENS7_ILi64EEEEEELi64ENS_10bfloat16_tEfNS_4arch4Sm90ELb0ELb1ELb0ELb0ELb0ELb0ELb0ELb1ELb1ELb0ELb0ELb0EEENS1_21CollectiveEpilogueFwdINS6_IJSA_SC_SB_EEES9_SE_SG_Li384ELb0ELb0ELb0ELb0EEENS1_30DynamicPersistentTileSchedulerILi384ELi32ELb0ELb0ELb1EEEEEEEEEvNT_6ParamsE,"aw",@nobits
	.sectionflags	@""
	.align	16
	.zero		1024


//--------------------- .nv.shared._ZN7cutlass13device_kernelIN5flash11enable_sm90INS1_16FlashAttnFwdSm90INS1_25CollectiveMainloopFwdSm90ILi2EN4cute5tupleIJNS5_1CILi1EEES8_S8_EEENS6_IJNS7_ILi192EEENS7_ILi128EEENS7_ILi64EEEEEELi64ENS_10bfloat16_tEfNS_4arch4Sm90ELb0ELb1ELb0ELb1ELb0ELb0ELb0ELb1ELb1ELb0ELb0ELb0EEENS1_21CollectiveEpilogueFwdINS6_IJSA_SC_SB_EEES9_SE_SG_Li384ELb1ELb0ELb0ELb0EEENS1_36VarlenDynamicPersistentTileSchedulerILi192ELi128ELi384ELi32ELb0ELb0ELb1ELb1ELb0ELb1EEEEEEEEEvNT_6ParamsE --------------------------
	.section	.nv.shared._ZN7cutlass13device_kernelIN5flash11enable_sm90INS1_16FlashAttnFwdSm90INS1_25CollectiveMainloopFwdSm90ILi2EN4cute5tupleIJNS5_1CILi1EEES8_S8_EEENS6_IJNS7_ILi192EEENS7_ILi128EEENS7_ILi64EEEEEELi64ENS_10bfloat16_tEfNS_4arch4Sm90ELb0ELb1ELb0ELb1ELb0ELb0ELb0ELb1ELb1ELb0ELb0ELb0EEENS1_21CollectiveEpilogueFwdINS6_IJSA_SC_SB_EEES9_SE_SG_Li384ELb1ELb0ELb0ELb0EEENS1_36VarlenDynamicPersistentTileSchedulerILi192ELi128ELi384ELi32ELb0ELb0ELb1ELb1ELb0ELb1EEEEEEEEEvNT_6ParamsE,"aw",@nobits
	.sectionflags	@""
	.align	16
	.zero		1024


//--------------------- .nv.shared._ZN7cutlass13device_kernelIN5flash11enable_sm90INS1_16FlashAttnFwdSm90INS1_25CollectiveMainloopFwdSm90ILi2EN4cute5tupleIJNS5_1CILi1EEES8_S8_EEENS6_IJNS7_ILi192EEENS7_ILi128EEENS7_ILi64EEEEEELi64ENS_10bfloat16_tEfNS_4arch4Sm90ELb0ELb1ELb0ELb1ELb0ELb1ELb0ELb1ELb1ELb0ELb0ELb0EEENS1_21CollectiveEpilogueFwdINS6_IJSA_SC_SB_EEES9_SE_SG_Li384ELb1ELb0ELb0ELb0EEENS1_36VarlenDynamicPersistentTileSchedulerILi192ELi128ELi384ELi32ELb0ELb0ELb1ELb1ELb0ELb1EEEEEEEEEvNT_6ParamsE --------------------------
	.section	.nv.shared._ZN7cutlass13device_kernelIN5flash11enable_sm90INS1_16FlashAttnFwdSm90INS1_25CollectiveMainloopFwdSm90ILi2EN4cute5tupleIJNS5_1CILi1EEES8_S8_EEENS6_IJNS7_ILi192EEENS7_ILi128EEENS7_ILi64EEEEEELi64ENS_10bfloat16_tEfNS_4arch4Sm90ELb0ELb1ELb0ELb1ELb0ELb1ELb0ELb1ELb1ELb0ELb0ELb0EEENS1_21CollectiveEpilogueFwdINS6_IJSA_SC_SB_EEES9_SE_SG_Li384ELb1ELb0ELb0ELb0EEENS1_36VarlenDynamicPersistentTileSchedulerILi192ELi128ELi384ELi32ELb0ELb0ELb1ELb1ELb0ELb1EEEEEEEEEvNT_6ParamsE,"aw",@nobits
	.sectionflags	@""
	.align	16
	.zero		1024


//--------------------- .nv.shared._ZN7cutlass13device_kernelIN5flash11enable_sm90INS1_16FlashAttnFwdSm90INS1_25CollectiveMainloopFwdSm90ILi2EN4cute5tupleIJNS5_1CILi1EEES8_S8_EEENS6_IJNS7_ILi192EEENS7_ILi128EEENS7_ILi64EEEEEELi64ENS_10bfloat16_tEfNS_4arch4Sm90ELb1ELb0ELb0ELb0ELb0ELb0ELb0ELb1ELb1ELb0ELb0ELb0EEENS1_21CollectiveEpilogueFwdINS6_IJSA_SC_SB_EEES9_SE_SG_Li384ELb0ELb0ELb0ELb0EEENS1_30DynamicPersistentTileSchedulerILi384ELi32ELb0ELb0ELb1EEEEEEEEEvNT_6ParamsE --------------------------
	.section	.nv.shared._ZN7cutlass13device_kernelIN5flash11enable_sm90INS1_16FlashAttnFwdSm90INS1_25CollectiveMainloopFwdSm90ILi2EN4cute5tupleIJNS5_1CILi1EEES8_S8_EEENS6_IJNS7_ILi192EEENS7_ILi128EEENS7_ILi64EEEEEELi64ENS_10bfloat16_tEfNS_4arch4Sm90ELb1ELb0ELb0ELb0ELb0ELb0ELb0ELb1ELb1ELb0ELb0ELb0EEENS1_21CollectiveEpilogueFwdINS6_IJSA_SC_SB_EEES9_SE_SG_Li384ELb0ELb0ELb0ELb0EEENS1_30DynamicPersistentTileSchedulerILi384ELi32ELb0ELb0ELb1EEEEEEEEEvNT_6ParamsE,"aw",@nobits
	.sectionflags	@""
	.align	16
	.zero		1024


//--------------------- .nv.shared._ZN7cutlass13device_kernelIN5flash11enable_sm90INS1_16FlashAttnFwdSm90INS1_25CollectiveMainloopFwdSm90ILi2EN4cute5tupleIJNS5_1CILi1EEES8_S8_EEENS6_IJNS7_ILi192EEENS7_ILi128EEENS7_ILi64EEEEEELi64ENS_10bfloat16_tEfNS_4arch4Sm90ELb1ELb0ELb0ELb1ELb0ELb0ELb0ELb1ELb1ELb0ELb0ELb0EEENS1_21CollectiveEpilogueFwdINS6_IJSA_SC_SB_EEES9_SE_SG_Li384ELb1ELb0ELb0ELb0EEENS1_36VarlenDynamicPersistentTileSchedulerILi192ELi128ELi384ELi32ELb0ELb0ELb1ELb1ELb1ELb1EEEEEEEEEvNT_6ParamsE --------------------------
	.section	.nv.shared._ZN7cutlass13device_kernelIN5flash11enable_sm90INS1_16FlashAttnFwdSm90INS1_25CollectiveMainloopFwdSm90ILi2EN4cute5tupleIJNS5_1CILi1EEES8_S8_EEENS6_IJNS7_ILi192EEENS7_ILi128EEENS7_ILi64EEEEEELi64ENS_10bfloat16_tEfNS_4arch4Sm90ELb1ELb0ELb0ELb1ELb0ELb0ELb0ELb1ELb1ELb0ELb0ELb0EEENS1_21CollectiveEpilogueFwdINS6_IJSA_SC_SB_EEES9_SE_SG_Li384ELb1ELb0ELb0ELb0EEENS1_36VarlenDynamicPersistentTileSchedulerILi192ELi128ELi384ELi32ELb0ELb0ELb1ELb1ELb1ELb1EEEEEEEEEvNT_6ParamsE,"aw",@nobits
	.sectionflags	@""
	.align	16
	.zero		1024


//--------------------- .nv.shared._ZN7cutlass13device_kernelIN5flash11enable_sm90INS1_16FlashAttnFwdSm90INS1_25CollectiveMainloopFwdSm90ILi2EN4cute5tupleIJNS5_1CILi1EEES8_S8_EEENS6_IJNS7_ILi192EEENS7_ILi128EEENS7_ILi64EEEEEELi64ENS_10bfloat16_tEfNS_4arch4Sm90ELb1ELb0ELb0ELb1ELb0ELb1ELb0ELb1ELb1ELb0ELb0ELb0EEENS1_21CollectiveEpilogueFwdINS6_IJSA_SC_SB_EEES9_SE_SG_Li384ELb1ELb0ELb0ELb0EEENS1_36VarlenDynamicPersistentTileSchedulerILi192ELi128ELi384ELi32ELb0ELb0ELb1ELb1ELb1ELb1EEEEEEEEEvNT_6ParamsE --------------------------
	.section	.nv.shared._ZN7cutlass13device_kernelIN5flash11enable_sm90INS1_16FlashAttnFwdSm90INS1_25CollectiveMainloopFwdSm90ILi2EN4cute5tupleIJNS5_1CILi1EEES8_S8_EEENS6_IJNS7_ILi192EEENS7_ILi128EEENS7_ILi64EEEEEELi64ENS_10bfloat16_tEfNS_4arch4Sm90ELb1ELb0ELb0ELb1ELb0ELb1ELb0ELb1ELb1ELb0ELb0ELb0EEENS1_21CollectiveEpilogueFwdINS6_IJSA_SC_SB_EEES9_SE_SG_Li384ELb1ELb0ELb0ELb0EEENS1_36VarlenDynamicPersistentTileSchedulerILi192ELi128ELi384ELi32ELb0ELb0ELb1ELb1ELb1ELb1EEEEEEEEEvNT_6ParamsE,"aw",@nobits
	.sectionflags	@""
	.align	16
	.zero		1024


//--------------------- .nv.constant0._ZN7cutlass13device_kernelIN5flash11enable_sm90INS1_16FlashAttnFwdSm90INS1_25CollectiveMainloopFwdSm90ILi2EN4cute5tupleIJNS5_1CILi1EEES8_S8_EEENS6_IJNS7_ILi128EEENS7_ILi80EEENS7_ILi256EEEEEELi256ENS_10bfloat16_tEfNS_4arch4Sm90ELb0ELb0ELb0ELb0ELb0ELb0ELb0ELb1ELb1ELb0ELb0ELb0EEENS1_21CollectiveEpilogueFwdINS6_IJSA_SC_SB_EEES9_SE_SG_Li256ELb0ELb0ELb0ELb0EEENS1_29StaticPersistentTileSchedulerILb0EEEEEEEEEvNT_6ParamsE --------------------------
	.section	.nv.constant0._ZN7cutlass13device_kernelIN5flash11enable_sm90INS1_16FlashAttnFwdSm90INS1_25CollectiveMainloopFwdSm90ILi2EN4cute5tupleIJNS5_1CILi1EEES8_S8_EEENS6_IJNS7_ILi128EEENS7_ILi80EEENS7_ILi256EEEEEELi256ENS_10bfloat16_tEfNS_4arch4Sm90ELb0ELb0ELb0ELb0ELb0ELb0ELb0ELb1ELb1ELb0ELb0ELb0EEENS1_21CollectiveEpilogueFwdINS6_IJSA_SC_SB_EEES9_SE_SG_Li256ELb0ELb0ELb0ELb0EEENS1_29StaticPersistentTileSchedulerILb0EEEEEEEEEvNT_6ParamsE,"a",@progbits
	.sectionflags	@""
	.align	4
.nv.constant0._ZN7cutlass13device_kernelIN5flash11enable_sm90INS1_16FlashAttnFwdSm90INS1_25CollectiveMainloopFwdSm90ILi2EN4cute5tupleIJNS5_1CILi1EEES8_S8_EEENS6_IJNS7_ILi128EEENS7_ILi80EEENS7_ILi256EEEEEELi256ENS_10bfloat16_tEfNS_4arch4Sm90ELb0ELb0ELb0ELb0ELb0ELb0ELb0ELb1ELb1ELb0ELb0ELb0EEENS1_21CollectiveEpilogueFwdINS6_IJSA_SC_SB_EEES9_SE_SG_Li256ELb0ELb0ELb0ELb0EEENS1_29StaticPersistentTileSchedulerILb0EEEEEEEEEvNT_6ParamsE:
	.zero		3584


//--------------------- .nv.constant0._ZN7cutlass13device_kernelIN5flash11enable_sm90INS1_16FlashAttnFwdSm90INS1_25CollectiveMainloopFwdSm90ILi2EN4cute5tupleIJNS5_1CILi2EEENS7_ILi1EEES9_EEENS6_IJNS7_ILi128EEENS7_ILi80EEENS7_ILi256EEEEEELi256ENS_10bfloat16_tEfNS_4arch4Sm90ELb0ELb0ELb0ELb0ELb0ELb0ELb0ELb1ELb1ELb0ELb0ELb0EEENS1_21CollectiveEpilogueFwdINS6_IJSB_SD_SC_EEESA_SF_SH_Li256ELb0ELb0ELb0ELb0EEENS1_29StaticPersistentTileSchedulerILb0EEEEEEEEEvNT_6ParamsE --------------------------
	.section	.nv.constant0._ZN7cutlass13device_kernelIN5flash11enable_sm90INS1_16FlashAttnFwdSm90INS1_25CollectiveMainloopFwdSm90ILi2EN4cute5tupleIJNS5_1CILi2EEENS7_ILi1EEES9_EEENS6_IJNS7_ILi128EEENS7_ILi80EEENS7_ILi256EEEEEELi256ENS_10bfloat16_tEfNS_4arch4Sm90ELb0ELb0ELb0ELb0ELb0ELb0ELb0ELb1ELb1ELb0ELb0ELb0EEENS1_21CollectiveEpilogueFwdINS6_IJSB_SD_SC_EEESA_SF_SH_Li256ELb0ELb0ELb0ELb0EEENS1_29StaticPersistentTileSchedulerILb0EEEEEEEEEvNT_6ParamsE,"a",@progbits
	.sectionflags	@""
	.align	4
.nv.constant0._ZN7cutlass13device_kernelIN5flash11enable_sm90INS1_16FlashAttnFwdSm90INS1_25CollectiveMainloopFwdSm90ILi2EN4cute5tupleIJNS5_1CILi2EEENS7_ILi1EEES9_EEENS6_IJNS7_ILi128EEENS7_ILi80EEENS7_ILi256EEEEEELi256ENS_10bfloat16_tEfNS_4arch4Sm90ELb0ELb0ELb0ELb0ELb0ELb0ELb0ELb1ELb1ELb0ELb0ELb0EEENS1_21CollectiveEpilogueFwdINS6_IJSB_SD_SC_EEESA_SF_SH_Li256ELb0ELb0ELb0ELb0EEENS1_29StaticPersistentTileSchedulerILb0EEEEEEEEEvNT_6ParamsE:
	.zero		3584


//--------------------- .nv.constant0._ZN7cutlass13device_kernelIN5flash11enable_sm90INS1_16FlashAttnFwdSm90INS1_25CollectiveMainloopFwdSm90ILi2EN4cute5tupleIJNS5_1CILi1EEES8_S8_EEENS6_IJNS7_ILi128EEENS7_ILi80EEENS7_ILi256EEEEEELi256ENS_10bfloat16_tEfNS_4arch4Sm90ELb0ELb0ELb0ELb1ELb0ELb0ELb0ELb1ELb1ELb0ELb0ELb0EEENS1_21CollectiveEpilogueFwdINS6_IJSA_SC_SB_EEES9_SE_SG_Li256ELb1ELb0ELb0ELb0EEENS1_36VarlenDynamicPersistentTileSchedulerILi128ELi80ELi256ELi32ELb0ELb0ELb1ELb0ELb1ELb1EEEEEEEEEvNT_6ParamsE --------------------------
	.section	.nv.constant0._ZN7cutlass13device_kernelIN5flash11enable_sm90INS1_16FlashAttnFwdSm90INS1_25CollectiveMainloopFwdSm90ILi2EN4cute5tupleIJNS5_1CILi1EEES8_S8_EEENS6_IJNS7_ILi128EEENS7_ILi80EEENS7_ILi256EEEEEELi256ENS_10bfloat16_tEfNS_4arch4Sm90ELb0ELb0ELb0ELb1ELb0ELb0ELb0ELb1ELb1ELb0ELb0ELb0EEENS1_21CollectiveEpilogueFwdINS6_IJSA_SC_SB_EEES9_SE_SG_Li256ELb1ELb0ELb0ELb0EEENS1_36VarlenDynamicPersistentTileSchedulerILi128ELi80ELi256ELi32ELb0ELb0ELb1ELb0ELb1ELb1EEEEEEEEEvNT_6ParamsE,"a",@progbits
	.sectionflags	@""
	.align	4
.nv.constant0._ZN7cutlass13device_kernelIN5flash11enable_sm90INS1_16FlashAttnFwdSm90INS1_25CollectiveMainloopFwdSm90ILi2EN4cute5tupleIJNS5_1CILi1EEES8_S8_EEENS6_IJNS7_ILi128EEENS7_ILi80EEENS7_ILi256EEEEEELi256ENS_10bfloat16_tEfNS_4arch4Sm90ELb0ELb0ELb0ELb1ELb0ELb0ELb0ELb1ELb1ELb0ELb0ELb0EEENS1_21CollectiveEpilogueFwdINS6_IJSA_SC_SB_EEES9_SE_SG_Li256ELb1ELb0ELb0ELb0EEENS1_36VarlenDynamicPersistentTileSchedulerILi128ELi80ELi256ELi32ELb0ELb0ELb1ELb0ELb1ELb1EEEEEEEEEvNT_6ParamsE:
	.zero		3200


//--------------------- .nv.constant0._ZN7cutlass13device_kernelIN5flash11enable_sm90INS1_16FlashAttnFwdSm90INS1_25CollectiveMainloopFwdSm90ILi2EN4cute5tupleIJNS5_1CILi1EEES8_S8_EEENS6_IJNS7_ILi128EEENS7_ILi80EEENS7_ILi256EEEEEELi256ENS_10bfloat16_tEfNS_4arch4Sm90ELb0ELb0ELb0ELb1ELb0ELb1ELb0ELb1ELb1ELb0ELb0ELb0EEENS1_21CollectiveEpilogueFwdINS6_IJSA_SC_SB_EEES9_SE_SG_Li256ELb1ELb0ELb0ELb0EEENS1_36VarlenDynamicPersistentTileSchedulerILi128ELi80ELi256ELi32ELb0ELb0ELb1ELb0ELb1ELb1EEEEEEEEEvNT_6ParamsE --------------------------
	.section	.nv.constant0._ZN7cutlass13device_kernelIN5flash11enable_sm90INS1_16FlashAttnFwdSm90INS1_25CollectiveMainloopFwdSm90ILi2EN4cute5tupleIJNS5_1CILi1EEES8_S8_EEENS6_IJNS7_ILi128EEENS7_ILi80EEENS7_ILi256EEEEEELi256ENS_10bfloat16_tEfNS_4arch4Sm90ELb0ELb0ELb0ELb1ELb0ELb1ELb0ELb1ELb1ELb0ELb0ELb0EEENS1_21CollectiveEpilogueFwdINS6_IJSA_SC_SB_EEES9_SE_SG_Li256ELb1ELb0ELb0ELb0EEENS1_36VarlenDynamicPersistentTileSchedulerILi128ELi80ELi256ELi32ELb0ELb0ELb1ELb0ELb1ELb1EEEEEEEEEvNT_6ParamsE,"a",@progbits
	.sectionflags	@""
	.align	4
.nv.constant0._ZN7cutlass13device_kernelIN5flash11enable_sm90INS1_16FlashAttnFwdSm90INS1_25CollectiveMainloopFwdSm90ILi2EN4cute5tupleIJNS5_1CILi1EEES8_S8_EEENS6_IJNS7_ILi128EEENS7_ILi80EEENS7_ILi256EEEEEELi256ENS_10bfloat16_tEfNS_4arch4Sm90ELb0ELb0ELb0ELb1ELb0ELb1ELb0ELb1ELb1ELb0ELb0ELb0EEENS1_21CollectiveEpilogueFwdINS6_IJSA_SC_SB_EEES9_SE_SG_Li256ELb1ELb0ELb0ELb0EEENS1_36VarlenDynamicPersistentTileSchedulerILi128ELi80ELi256ELi32ELb0ELb0ELb1ELb0ELb1ELb1EEEEEEEEEvNT_6ParamsE:
	.zero		3200


//--------------------- .nv.constant0._ZN7cutlass13device_kernelIN5flash11enable_sm90INS1_16FlashAttnFwdSm90INS1_25CollectiveMainloopFwdSm90ILi2EN4cute5tupleIJNS5_1CILi1EEES8_S8_EEENS6_IJNS7_ILi128EEENS7_ILi64EEENS7_ILi256EEEEEELi256ENS_10bfloat16_tEfNS_4arch4Sm90ELb0ELb1ELb0ELb0ELb0ELb0ELb0ELb1ELb1ELb0ELb0ELb0EEENS1_21CollectiveEpilogueFwdINS6_IJSA_SC_SB_EEES9_SE_SG_Li256ELb0ELb0ELb0ELb0EEENS1_30DynamicPersistentTileSchedulerILi256ELi32ELb0ELb0ELb1EEEEEEEEEvNT_6ParamsE --------------------------
	.section	.nv.constant0._ZN7cutlass13device_kernelIN5flash11enable_sm90INS1_16FlashAttnFwdSm90INS1_25CollectiveMainloopFwdSm90ILi2EN4cute5tupleIJNS5_1CILi1EEES8_S8_EEENS6_IJNS7_ILi128EEENS7_ILi64EEENS7_ILi256EEEEEELi256ENS_10bfloat16_tEfNS_4arch4Sm90ELb0ELb1ELb0ELb0ELb0ELb0ELb0ELb1ELb1ELb0ELb0ELb0EEENS1_21CollectiveEpilogueFwdINS6_IJSA_SC_SB_EEES9_SE_SG_Li256ELb0ELb0ELb0ELb0EEENS1_30DynamicPersistentTileSchedulerILi256ELi32ELb0ELb0ELb1EEEEEEEEEvNT_6ParamsE,"a",@progbits
	.sectionflags	@""
	.align	4
.nv.constant0._ZN7cutlass13device_kernelIN5flash11enable_sm90INS1_16FlashAttnFwdSm90INS1_25CollectiveMainloopFwdSm90ILi2EN4cute5tupleIJNS5_1CILi1EEES8_S8_EEENS6_IJNS7_ILi128EEENS7_ILi64EEENS7_ILi256EEEEEELi256ENS_10bfloat16_tEfNS_4arch4Sm90ELb0ELb1ELb0ELb0ELb0ELb0ELb0ELb1ELb1ELb0ELb0ELb0EEENS1_21CollectiveEpilogueFwdINS6_IJSA_SC_SB_EEES9_SE_SG_Li256ELb0ELb0ELb0ELb0EEENS1_30DynamicPersistentTileSchedulerILi256ELi32ELb0ELb0ELb1EEEEEEEEEvNT_6ParamsE:
	.zero		3584


//--------------------- .nv.constant0._ZN7cutlass13device_kernelIN5flash11enable_sm90INS1_16FlashAttnFwdSm90INS1_25CollectiveMainloopFwdSm90ILi2EN4cute5tupleIJNS5_1CILi1EEES8_S8_EEENS6_IJNS7_ILi128EEENS7_ILi64EEENS7_ILi256EEEEEELi256ENS_10bfloat16_tEfNS_4arch4Sm90ELb0ELb1ELb0ELb1ELb0ELb0ELb0ELb1ELb1ELb0ELb0ELb0EEENS1_21CollectiveEpilogueFwdINS6_IJSA_SC_SB_EEES9_SE_SG_Li256ELb1ELb0ELb0ELb0EEENS1_36VarlenDynamicPersistentTileSchedulerILi128ELi64ELi256ELi32ELb0ELb0ELb1ELb1ELb0ELb1EEEEEEEEEvNT_6ParamsE --------------------------
	.section	.nv.constant0._ZN7cutlass13device_kernelIN5flash11enable_sm90INS1_16FlashAttnFwdSm90INS1_25CollectiveMainloopFwdSm90ILi2EN4cute5tupleIJNS5_1CILi1EEES8_S8_EEENS6_IJNS7_ILi128EEENS7_ILi64EEENS7_ILi256EEEEEELi256ENS_10bfloat16_tEfNS_4arch4Sm90ELb0ELb1ELb0ELb1ELb0ELb0ELb0ELb1ELb1ELb0ELb0ELb0EEENS1_21CollectiveEpilogueFwdINS6_IJSA_SC_SB_EEES9_SE_SG_Li256ELb1ELb0ELb0ELb0EEENS1_36VarlenDynamicPersistentTileSchedulerILi128ELi64ELi256ELi32ELb0ELb0ELb1ELb1ELb0ELb1EEEEEEEEEvNT_6ParamsE,"a",@progbits
	.sectionflags	@""
	.align	4
.nv.constant0._ZN7cutlass13device_kernelIN5flash11enable_sm90INS1_16FlashAttnFwdSm90INS1_25CollectiveMainloopFwdSm90ILi2EN4cute5tupleIJNS5_1CILi1EEES8_S8_EEENS6_IJNS7_ILi128EEENS7_ILi64EEENS7_ILi256EEEEEELi256ENS_10bfloat16_tEfNS_4arch4Sm90ELb0ELb1ELb0ELb1ELb0ELb0ELb0ELb1ELb1ELb0ELb0ELb0EEENS1_21CollectiveEpilogueFwdINS6_IJSA_SC_SB_EEES9_SE_SG_Li256ELb1ELb0ELb0ELb0EEENS1_36VarlenDynamicPersistentTileSchedulerILi128ELi64ELi256ELi32ELb0ELb0ELb1ELb1ELb0ELb1EEEEEEEEEvNT_6ParamsE:
	.zero		3200


//--------------------- .nv.constant0._ZN7cutlass13device_kernelIN5flash11enable_sm90INS1_16FlashAttnFwdSm90INS1_25CollectiveMainloopFwdSm90ILi2EN4cute5tupleIJNS5_1CILi1EEES8_S8_EEENS6_IJNS7_ILi128EEENS7_ILi64EEENS7_ILi256EEEEEELi256ENS_10bfloat16_tEfNS_4arch4Sm90ELb0ELb1ELb0ELb1ELb0ELb1ELb0ELb1ELb1ELb0ELb0ELb0EEENS1_21CollectiveEpilogueFwdINS6_IJSA_SC_SB_EEES9_SE_SG_Li256ELb1ELb0ELb0ELb0EEENS1_36VarlenDynamicPersistentTileSchedulerILi128ELi64ELi256ELi32ELb0ELb0ELb1ELb1ELb0ELb1EEEEEEEEEvNT_6ParamsE --------------------------
	.section	.nv.constant0._ZN7cutlass13device_kernelIN5flash11enable_sm90INS1_16FlashAttnFwdSm90INS1_25CollectiveMainloopFwdSm90ILi2EN4cute5tupleIJNS5_1CILi1EEES8_S8_EEENS6_IJNS7_ILi128EEENS7_ILi64EEENS7_ILi256EEEEEELi256ENS_10bfloat16_tEfNS_4arch4Sm90ELb0ELb1ELb0ELb1ELb0ELb1ELb0ELb1ELb1ELb0ELb0ELb0EEENS1_21CollectiveEpilogueFwdINS6_IJSA_SC_SB_EEES9_SE_SG_Li256ELb1ELb0ELb0ELb0EEENS1_36VarlenDynamicPersistentTileSchedulerILi128ELi64ELi256ELi32ELb0ELb0ELb1ELb1ELb0ELb1EEEEEEEEEvNT_6ParamsE,"a",@progbits
	.sectionflags	@""
	.align	4
.nv.constant0._ZN7cutlass13device_kernelIN5flash11enable_sm90INS1_16FlashAttnFwdSm90INS1_25CollectiveMainloopFwdSm90ILi2EN4cute5tupleIJNS5_1CILi1EEES8_S8_EEENS6_IJNS7_ILi128EEENS7_ILi64EEENS7_ILi256EEEEEELi256ENS_10bfloat16_tEfNS_4arch4Sm90ELb0ELb1ELb0ELb1ELb0ELb1ELb0ELb1ELb1ELb0ELb0ELb0EEENS1_21CollectiveEpilogueFwdINS6_IJSA_SC_SB_EEES9_SE_SG_Li256ELb1ELb0ELb0ELb0EEENS1_36VarlenDynamicPersistentTileSchedulerILi128ELi64ELi256ELi32ELb0ELb0ELb1ELb1ELb0ELb1EEEEEEEEEvNT_6ParamsE:
	.zero		3200


//--------------------- .nv.constant0._ZN7cutlass13device_kernelIN5flash11enable_sm90INS1_16FlashAttnFwdSm90INS1_25CollectiveMainloopFwdSm90ILi2EN4cute5tupleIJNS5_1CILi1EEES8_S8_EEENS6_IJNS7_ILi128EEENS7_ILi80EEENS7_ILi256EEEEEELi256ENS_10bfloat16_tEfNS_4arch4Sm90ELb1ELb0ELb0ELb0ELb0ELb0ELb0ELb1ELb1ELb0ELb0ELb0EEENS1_21CollectiveEpilogueFwdINS6_IJSA_SC_SB_EEES9_SE_SG_Li256ELb0ELb0ELb0ELb0EEENS1_30DynamicPersistentTileSchedulerILi256ELi32ELb0ELb0ELb1EEEEEEEEEvNT_6ParamsE --------------------------
	.section	.nv.constant0._ZN7cutlass13device_kernelIN5flash11enable_sm90INS1_16FlashAttnFwdSm90INS1_25CollectiveMainloopFwdSm90ILi2EN4cute5tupleIJNS5_1CILi1EEES8_S8_EEENS6_IJNS7_ILi128EEENS7_ILi80EEENS7_ILi256EEEEEELi256ENS_10bfloat16_tEfNS_4arch4Sm90ELb1ELb0ELb0ELb0ELb0ELb0ELb0ELb1ELb1ELb0ELb0ELb0EEENS1_21CollectiveEpilogueFwdINS6_IJSA_SC_SB_EEES9_SE_SG_Li256ELb0ELb0ELb0ELb0EEENS1_30DynamicPersistentTileSchedulerILi256ELi32ELb0ELb0ELb1EEEEEEEEEvNT_6ParamsE,"a",@progbits
	.sectionflags	@""
	.align	4
.nv.constant0._ZN7cutlass13device_kernelIN5flash11enable_sm90INS1_16FlashAttnFwdSm90INS1_25CollectiveMainloopFwdSm90ILi2EN4cute5tupleIJNS5_1CILi1EEES8_S8_EEENS6_IJNS7_ILi128EEENS7_ILi80EEENS7_ILi256EEEEEELi256ENS_10bfloat16_tEfNS_4arch4Sm90ELb1ELb0ELb0ELb0ELb0ELb0ELb0ELb1ELb1ELb0ELb0ELb0EEENS1_21CollectiveEpilogueFwdINS6_IJSA_SC_SB_EEES9_SE_SG_Li256ELb0ELb0ELb0ELb0EEENS1_30DynamicPersistentTileSchedulerILi256ELi32ELb0ELb0ELb1EEEEEEEEEvNT_6ParamsE:
	.zero		3584


//--------------------- .nv.constant0._ZN7cutlass13device_kernelIN5flash11enable_sm90INS1_16FlashAttnFwdSm90INS1_25CollectiveMainloopFwdSm90ILi2EN4cute5tupleIJNS5_1CILi1EEES8_S8_EEENS6_IJNS7_ILi128EEENS7_ILi80EEENS7_ILi256EEEEEELi256ENS_10bfloat16_tEfNS_4arch4Sm90ELb1ELb0ELb0ELb1ELb0ELb0ELb0ELb1ELb1ELb0ELb0ELb0EEENS1_21CollectiveEpilogueFwdINS6_IJSA_SC_SB_EEES9_SE_SG_Li256ELb1ELb0ELb0ELb0EEENS1_36VarlenDynamicPersistentTileSchedulerILi128ELi80ELi256ELi32ELb0ELb0ELb1ELb1ELb1ELb1EEEEEEEEEvNT_6ParamsE --------------------------
	.section	.nv.constant0._ZN7cutlass13device_kernelIN5flash11enable_sm90INS1_16FlashAttnFwdSm90INS1_25CollectiveMainloopFwdSm90ILi2EN4cute5tupleIJNS5_1CILi1EEES8_S8_EEENS6_IJNS7_ILi128EEENS7_ILi80EEENS7_ILi256EEEEEELi256ENS_10bfloat16_tEfNS_4arch4Sm90ELb1ELb0ELb0ELb1ELb0ELb0ELb0ELb1ELb1ELb0ELb0ELb0EEENS1_21CollectiveEpilogueFwdINS6_IJSA_SC_SB_EEES9_SE_SG_Li256ELb1ELb0ELb0ELb0EEENS1_36VarlenDynamicPersistentTileSchedulerILi128ELi80ELi256ELi32ELb0ELb0ELb1ELb1ELb1ELb1EEEEEEEEEvNT_6ParamsE,"a",@progbits
	.sectionflags	@""
	.align	4
.nv.constant0._ZN7cutlass13device_kernelIN5flash11enable_sm90INS1_16FlashAttnFwdSm90INS1_25CollectiveMainloopFwdSm90ILi2EN4cute5tupleIJNS5_1CILi1EEES8_S8_EEENS6_IJNS7_ILi128EEENS7_ILi80EEENS7_ILi256EEEEEELi256ENS_10bfloat16_tEfNS_4arch4Sm90ELb1ELb0ELb0ELb1ELb0ELb0ELb0ELb1ELb1ELb0ELb0ELb0EEENS1_21CollectiveEpilogueFwdINS6_IJSA_SC_SB_EEES9_SE_SG_Li256ELb1ELb0ELb0ELb0EEENS1_36VarlenDynamicPersistentTileSchedulerILi128ELi80ELi256ELi32ELb0ELb0ELb1ELb1ELb1ELb1EEEEEEEEEvNT_6ParamsE:
	.zero		3200


//--------------------- .nv.constant0._ZN7cutlass13device_kernelIN5flash11enable_sm90INS1_16FlashAttnFwdSm90INS1_25CollectiveMainloopFwdSm90ILi2EN4cute5tupleIJNS5_1CILi1EEES8_S8_EEENS6_IJNS7_ILi128EEENS7_ILi80EEENS7_ILi256EEEEEELi256ENS_10bfloat16_tEfNS_4arch4Sm90ELb1ELb0ELb0ELb1ELb0ELb1ELb0ELb1ELb1ELb0ELb0ELb0EEENS1_21CollectiveEpilogueFwdINS6_IJSA_SC_SB_EEES9_SE_SG_Li256ELb1ELb0ELb0ELb0EEENS1_36VarlenDynamicPersistentTileSchedulerILi128ELi80ELi256ELi32ELb0ELb0ELb1ELb1ELb1ELb1EEEEEEEEEvNT_6ParamsE --------------------------
	.section	.nv.constant0._ZN7cutlass13device_kernelIN5flash11enable_sm90INS1_16FlashAttnFwdSm90INS1_25CollectiveMainloopFwdSm90ILi2EN4cute5tupleIJNS5_1CILi1EEES8_S8_EEENS6_IJNS7_ILi128EEENS7_ILi80EEENS7_ILi256EEEEEELi256ENS_10bfloat16_tEfNS_4arch4Sm90ELb1ELb0ELb0ELb1ELb0ELb1ELb0ELb1ELb1ELb0ELb0ELb0EEENS1_21CollectiveEpilogueFwdINS6_IJSA_SC_SB_EEES9_SE_SG_Li256ELb1ELb0ELb0ELb0EEENS1_36VarlenDynamicPersistentTileSchedulerILi128ELi80ELi256ELi32ELb0ELb0ELb1ELb1ELb1ELb1EEEEEEEEEvNT_6ParamsE,"a",@progbits
	.sectionflags	@""
	.align	4
.nv.constant0._ZN7cutlass13device_kernelIN5flash11enable_sm90INS1_16FlashAttnFwdSm90INS1_25CollectiveMainloopFwdSm90ILi2EN4cute5tupleIJNS5_1CILi1EEES8_S8_EEENS6_IJNS7_ILi128EEENS7_ILi80EEENS7_ILi256EEEEEELi256ENS_10bfloat16_tEfNS_4arch4Sm90ELb1ELb0ELb0ELb1ELb0ELb1ELb0ELb1ELb1ELb0ELb0ELb0EEENS1_21CollectiveEpilogueFwdINS6_IJSA_SC_SB_EEES9_SE_SG_Li256ELb1ELb0ELb0ELb0EEENS1_36VarlenDynamicPersistentTileSchedulerILi128ELi80ELi256ELi32ELb0ELb0ELb1ELb1ELb1ELb1EEEEEEEEEvNT_6ParamsE:
	.zero		3200


//--------------------- .nv.constant0._ZN7cutlass13device_kernelIN5flash11enable_sm90INS1_16FlashAttnFwdSm90INS1_25CollectiveMainloopFwdSm90ILi2EN4cute5tupleIJNS5_1CILi1EEES8_S8_EEENS6_IJNS7_ILi128EEENS7_ILi112EEENS7_ILi192EEEEEELi192ENS_10bfloat16_tEfNS_4arch4Sm90ELb0ELb0ELb0ELb0ELb0ELb0ELb0ELb1ELb1ELb0ELb0ELb0EEENS1_21CollectiveEpilogueFwdINS6_IJSA_SC_SB_EEES9_SE_SG_Li256ELb0ELb0ELb0ELb0EEENS1_29StaticPersistentTileSchedulerILb0EEEEEEEEEvNT_6ParamsE --------------------------
	.section	.nv.constant0._ZN7cutlass13device_kernelIN5flash11enable_sm90INS1_16FlashAttnFwdSm90INS1_25CollectiveMainloopFwdSm90ILi2EN4cute5tupleIJNS5_1CILi1EEES8_S8_EEENS6_IJNS7_ILi128EEENS7_ILi112EEENS7_ILi192EEEEEELi192ENS_10bfloat16_tEfNS_4arch4Sm90ELb0ELb0ELb0ELb0ELb0ELb0ELb0ELb1ELb1ELb0ELb0ELb0EEENS1_21CollectiveEpilogueFwdINS6_IJSA_SC_SB_EEES9_SE_SG_Li256ELb0ELb0ELb0ELb0EEENS1_29StaticPersistentTileSchedulerILb0EEEEEEEEEvNT_6ParamsE,"a",@progbits
	.sectionflags	@""
	.align	4
.nv.constant0._ZN7cutlass13device_kernelIN5flash11enable_sm90INS1_16FlashAttnFwdSm90INS1_25CollectiveMainloopFwdSm90ILi2EN4cute5tupleIJNS5_1CILi1EEES8_S8_EEENS6_IJNS7_ILi128EEENS7_ILi112EEENS7_ILi192EEEEEELi192ENS_10bfloat16_tEfNS_4arch4Sm90ELb0ELb0ELb0ELb0ELb0ELb0ELb0ELb1ELb1ELb0ELb0ELb0EEENS1_21CollectiveEpilogueFwdINS6_IJSA_SC_SB_EEES9_SE_SG_Li256ELb0ELb0ELb0ELb0EEENS1_29StaticPersistentTileSchedulerILb0EEEEEEEEEvNT_6ParamsE:
	.zero		3584


//--------------------- .nv.constant0._ZN7cutlass13device_kernelIN5flash11enable_sm90INS1_16FlashAttnFwdSm90INS1_25CollectiveMainloopFwdSm90ILi2EN4cute5tupleIJNS5_1CILi2EEENS7_ILi1EEES9_EEENS6_IJNS7_ILi128EEENS7_ILi112EEENS7_ILi192EEEEEELi192ENS_10bfloat16_tEfNS_4arch4Sm90ELb0ELb0ELb0ELb0ELb0ELb0ELb0ELb1ELb1ELb0ELb0ELb0EEENS1_21CollectiveEpilogueFwdINS6_IJSB_SD_SC_EEESA_SF_SH_Li256ELb0ELb0ELb0ELb0EEENS1_29StaticPersistentTileSchedulerILb0EEEEEEEEEvNT_6ParamsE --------------------------
	.section	.nv.constant0._ZN7cutlass13device_kernelIN5flash11enable_sm90INS1_16FlashAttnFwdSm90INS1_25CollectiveMainloopFwdSm90ILi2EN4cute5tupleIJNS5_1CILi2EEENS7_ILi1EEES9_EEENS6_IJNS7_ILi128EEENS7_ILi112EEENS7_ILi192EEEEEELi192ENS_10bfloat16_tEfNS_4arch4Sm90ELb0ELb0ELb0ELb0ELb0ELb0ELb0ELb1ELb1ELb0ELb0ELb0EEENS1_21CollectiveEpilogueFwdINS6_IJSB_SD_SC_EEESA_SF_SH_Li256ELb0ELb0ELb0ELb0EEENS1_29StaticPersistentTileSchedulerILb0EEEEEEEEEvNT_6ParamsE,"a",@progbits
	.sectionflags	@""
	.align	4
.nv.constant0._ZN7cutlass13device_kernelIN5flash11enable_sm90INS1_16FlashAttnFwdSm90INS1_25CollectiveMainloopFwdSm90ILi2EN4cute5tupleIJNS5_1CILi2EEENS7_ILi1EEES9_EEENS6_IJNS7_ILi128EEENS7_ILi112EEENS7_ILi192EEEEEELi192ENS_10bfloat16_tEfNS_4arch4Sm90ELb0ELb0ELb0ELb0ELb0ELb0ELb0ELb1ELb1ELb0ELb0ELb0EEENS1_21CollectiveEpilogueFwdINS6_IJSB_SD_SC_EEESA_SF_SH_Li256ELb0ELb0ELb0ELb0EEENS1_29StaticPersistentTileSchedulerILb0EEEEEEEEEvNT_6ParamsE:
	.zero		3584


//--------------------- .nv.constant0._ZN7cutlass13device_kernelIN5flash11enable_sm90INS1_16FlashAttnFwdSm90INS1_25CollectiveMainloopFwdSm90ILi2EN4cute5tupleIJNS5_1CILi1EEES8_S8_EEENS6_IJNS7_ILi128EEENS7_ILi112EEENS7_ILi192EEEEEELi192ENS_10bfloat16_tEfNS_4arch4Sm90ELb0ELb0ELb0ELb1ELb0ELb0ELb0ELb1ELb1ELb0ELb0ELb0EEENS1_21CollectiveEpilogueFwdINS6_IJSA_SC_SB_EEES9_SE_SG_Li256ELb1ELb0ELb0ELb0EEENS1_36VarlenDynamicPersistentTileSchedulerILi128ELi112ELi256ELi32ELb0ELb0ELb1ELb0ELb1ELb1EEEEEEEEEvNT_6ParamsE --------------------------
	.section	.nv.constant0._ZN7cutlass13device_kernelIN5flash11enable_sm90INS1_16FlashAttnFwdSm90INS1_25CollectiveMainloopFwdSm90ILi2EN4cute5tupleIJNS5_1CILi1EEES8_S8_EEENS6_IJNS7_ILi128EEENS7_ILi112EEENS7_ILi192EEEEEELi192ENS_10bfloat16_tEfNS_4arch4Sm90ELb0ELb0ELb0ELb1ELb0ELb0ELb0ELb1ELb1ELb0ELb0ELb0EEENS1_21CollectiveEpilogueFwdINS6_IJSA_SC_SB_EEES9_SE_SG_Li256ELb1ELb0ELb0ELb0EEENS1_36VarlenDynamicPersistentTileSchedulerILi128ELi112ELi256ELi32ELb0ELb0ELb1ELb0ELb1ELb1EEEEEEEEEvNT_6ParamsE,"a",@progbits
	.sectionflags	@""
	.align	4
.nv.constant0._ZN7cutlass13device_kernelIN5flash11enable_sm90INS1_16FlashAttnFwdSm90INS1_25CollectiveMainloopFwdSm90ILi2EN4cute5tupleIJNS5_1CILi1EEES8_S8_EEENS6_IJNS7_ILi128EEENS7_ILi112EEENS7_ILi192EEEEEELi192ENS_10bfloat16_tEfNS_4arch4Sm90ELb0ELb0ELb0ELb1ELb0ELb0ELb0ELb1ELb1ELb0ELb0ELb0EEENS1_21CollectiveEpilogueFwdINS6_IJSA_SC_SB_EEES9_SE_SG_Li256ELb1ELb0ELb0ELb0EEENS1_36VarlenDynamicPersistentTileSchedulerILi128ELi112ELi256ELi32ELb0ELb0ELb1ELb0ELb1ELb1EEEEEEEEEvNT_6ParamsE:
	.zero		3200


//--------------------- .nv.constant0._ZN7cutlass13device_kernelIN5flash11enable_sm90INS1_16FlashAttnFwdSm90INS1_25CollectiveMainloopFwdSm90ILi2EN4cute5tupleIJNS5_1CILi1EEES8_S8_EEENS6_IJNS7_ILi128EEENS7_ILi112EEENS7_ILi192EEEEEELi192ENS_10bfloat16_tEfNS_4arch4Sm90ELb0ELb0ELb0ELb1ELb0ELb1ELb0ELb1ELb1ELb0ELb0ELb0EEENS1_21CollectiveEpilogueFwdINS6_IJSA_SC_SB_EEES9_SE_SG_Li256ELb1ELb0ELb0ELb0EEENS1_36VarlenDynamicPersistentTileSchedulerILi128ELi112ELi256ELi32ELb0ELb0ELb1ELb0ELb1ELb1EEEEEEEEEvNT_6ParamsE --------------------------
	.section	.nv.constant0._ZN7cutlass13device_kernelIN5flash11enable_sm90INS1_16FlashAttnFwdSm90INS1_25CollectiveMainloopFwdSm90ILi2EN4cute5tupleIJNS5_1CILi1EEES8_S8_EEENS6_IJNS7_ILi128EEENS7_ILi112EEENS7_ILi192EEEEEELi192ENS_10bfloat16_tEfNS_4arch4Sm90ELb0ELb0ELb0ELb1ELb0ELb1ELb0ELb1ELb1ELb0ELb0ELb0EEENS1_21CollectiveEpilogueFwdINS6_IJSA_SC_SB_EEES9_SE_SG_Li256ELb1ELb0ELb0ELb0EEENS1_36VarlenDynamicPersistentTileSchedulerILi128ELi112ELi256ELi32ELb0ELb0ELb1ELb0ELb1ELb1EEEEEEEEEvNT_6ParamsE,"a",@progbits
	.sectionflags	@""
	.align	4
.nv.constant0._ZN7cutlass13device_kernelIN5flash11enable_sm90INS1_16FlashAttnFwdSm90INS1_25CollectiveMainloopFwdSm90ILi2EN4cute5tupleIJNS5_1CILi1EEES8_S8_EEENS6_IJNS7_ILi128EEENS7_ILi112EEENS7_ILi192EEEEEELi192ENS_10bfloat16_tEfNS_4arch4Sm90ELb0ELb0ELb0ELb1ELb0ELb1ELb0ELb1ELb1ELb0ELb0ELb0EEENS1_21CollectiveEpilogueFwdINS6_IJSA_SC_SB_EEES9_SE_SG_Li256ELb1ELb0ELb0ELb0EEENS1_36VarlenDynamicPersistentTileSchedulerILi128ELi112ELi256ELi32ELb0ELb0ELb1ELb0ELb1ELb1EEEEEEEEEvNT_6ParamsE:
	.zero		3200


//--------------------- .nv.constant0._ZN7cutlass13device_kernelIN5flash11enable_sm90INS1_16FlashAttnFwdSm90INS1_25CollectiveMainloopFwdSm90ILi2EN4cute5tupleIJNS5_1CILi1EEES8_S8_EEENS6_IJNS7_ILi128EEENS7_ILi96EEENS7_ILi192EEEEEELi192ENS_10bfloat16_tEfNS_4arch4Sm90ELb0ELb1ELb0ELb0ELb0ELb0ELb0ELb1ELb1ELb0ELb0ELb0EEENS1_21CollectiveEpilogueFwdINS6_IJSA_SC_SB_EEES9_SE_SG_Li256ELb0ELb0ELb0ELb0EEENS1_30DynamicPersistentTileSchedulerILi256ELi32ELb0ELb0ELb1EEEEEEEEEvNT_6ParamsE --------------------------
	.section	.nv.constant0._ZN7cutlass13device_kernelIN5flash11enable_sm90INS1_16FlashAttnFwdSm90INS1_25CollectiveMainloopFwdSm90ILi2EN4cute5tupleIJNS5_1CILi1EEES8_S8_EEENS6_IJNS7_ILi128EEENS7_ILi96EEENS7_ILi192EEEEEELi192ENS_10bfloat16_tEfNS_4arch4Sm90ELb0ELb1ELb0ELb0ELb0ELb0ELb0ELb1ELb1ELb0ELb0ELb0EEENS1_21CollectiveEpilogueFwdINS6_IJSA_SC_SB_EEES9_SE_SG_Li256ELb0ELb0ELb0ELb0EEENS1_30DynamicPersistentTileSchedulerILi256ELi32ELb0ELb0ELb1EEEEEEEEEvNT_6ParamsE,"a",@progbits
	.sectionflags	@""
	.align	4
.nv.constant0._ZN7cutlass13device_kernelIN5flash11enable_sm90INS1_16FlashAttnFwdSm90INS1_25CollectiveMainloopFwdSm90ILi2EN4cute5tupleIJNS5_1CILi1EEES8_S8_EEENS6_IJNS7_ILi128EEENS7_ILi96EEENS7_ILi192EEEEEELi192ENS_10bfloat16_tEfNS_4arch4Sm90ELb0ELb1ELb0ELb0ELb0ELb0ELb0ELb1ELb1ELb0ELb0ELb0EEENS1_21CollectiveEpilogueFwdINS6_IJSA_SC_SB_EEES9_SE_SG_Li256ELb0ELb0ELb0ELb0EEENS1_30DynamicPersistentTileSchedulerILi256ELi32ELb0ELb0ELb1EEEEEEEEEvNT_6ParamsE:
	.zero		3584


//--------------------- .nv.constant0._ZN7cutlass13device_kernelIN5flash11enable_sm90INS1_16FlashAttnFwdSm90INS1_25CollectiveMainloopFwdSm90ILi2EN4cute5tupleIJNS5_1CILi1EEES8_S8_EEENS6_IJNS7_ILi128EEENS7_ILi96EEENS7_ILi192EEEEEELi192ENS_10bfloat16_tEfNS_4arch4Sm90ELb0ELb1ELb0ELb1ELb0ELb0ELb0ELb1ELb1ELb0ELb0ELb0EEENS1_21CollectiveEpilogueFwdINS6_IJSA_SC_SB_EEES9_SE_SG_Li256ELb1ELb0ELb0ELb0EEENS1_36VarlenDynamicPersistentTileSchedulerILi128ELi96ELi256ELi32ELb0ELb0ELb1ELb1ELb0ELb1EEEEEEEEEvNT_6ParamsE --------------------------
	.section	.nv.constant0._ZN7cutlass13device_kernelIN5flash11enable_sm90INS1_16FlashAttnFwdSm90INS1_25CollectiveMainloopFwdSm90ILi2EN4cute5tupleIJNS5_1CILi1EEES8_S8_EEENS6_IJNS7_ILi128EEENS7_ILi96EEENS7_ILi192EEEEEELi192ENS_10bfloat16_tEfNS_4arch4Sm90ELb0ELb1ELb0ELb1ELb0ELb0ELb0ELb1ELb1ELb0ELb0ELb0EEENS1_21CollectiveEpilogueFwdINS6_IJSA_SC_SB_EEES9_SE_SG_Li256ELb1ELb0ELb0ELb0EEENS1_36VarlenDynamicPersistentTileSchedulerILi128ELi96ELi256ELi32ELb0ELb0ELb1ELb1ELb0ELb1EEEEEEEEEvNT_6ParamsE,"a",@progbits
	.sectionflags	@""
	.align	4
.nv.constant0._ZN7cutlass13device_kernelIN5flash11enable_sm90INS1_16FlashAttnFwdSm90INS1_25CollectiveMainloopFwdSm90ILi2EN4cute5tupleIJNS5_1CILi1EEES8_S8_EEENS6_IJNS7_ILi128EEENS7_ILi96EEENS7_ILi192EEEEEELi192ENS_10bfloat16_tEfNS_4arch4Sm90ELb0ELb1ELb0ELb1ELb0ELb0ELb0ELb1ELb1ELb0ELb0ELb0EEENS1_21CollectiveEpilogueFwdINS6_IJSA_SC_SB_EEES9_SE_SG_Li256ELb1ELb0ELb0ELb0EEENS1_36VarlenDynamicPersistentTileSchedulerILi128ELi96ELi256ELi32ELb0ELb0ELb1ELb1ELb0ELb1EEEEEEEEEvNT_6ParamsE:
	.zero		3200


//--------------------- .nv.constant0._ZN7cutlass13device_kernelIN5flash11enable_sm90INS1_16FlashAttnFwdSm90INS1_25CollectiveMainloopFwdSm90ILi2EN4cute5tupleIJNS5_1CILi1EEES8_S8_EEENS6_IJNS7_ILi128EEENS7_ILi96EEENS7_ILi192EEEEEELi192ENS_10bfloat16_tEfNS_4arch4Sm90ELb0ELb1ELb0ELb1ELb0ELb1ELb0ELb1ELb1ELb0ELb0ELb0EEENS1_21CollectiveEpilogueFwdINS6_IJSA_SC_SB_EEES9_SE_SG_Li256ELb1ELb0ELb0ELb0EEENS1_36VarlenDynamicPersistentTileSchedulerILi128ELi96ELi256ELi32ELb0ELb0ELb1ELb1ELb0ELb1EEEEEEEEEvNT_6ParamsE --------------------------
	.section	.nv.constant0._ZN7cutlass13device_kernelIN5flash11enable_sm90INS1_16FlashAttnFwdSm90INS1_25CollectiveMainloopFwdSm90ILi2EN4cute5tupleIJNS5_1CILi1EEES8_S8_EEENS6_IJNS7_ILi128EEENS7_ILi96EEENS7_ILi192EEEEEELi192ENS_10bfloat16_tEfNS_4arch4Sm90ELb0ELb1ELb0ELb1ELb0ELb1ELb0ELb1ELb1ELb0ELb0ELb0EEENS1_21CollectiveEpilogueFwdINS6_IJSA_SC_SB_EEES9_SE_SG_Li256ELb1ELb0ELb0ELb0EEENS1_36VarlenDynamicPersistentTileSchedulerILi128ELi96ELi256ELi32ELb0ELb0ELb1ELb1ELb0ELb1EEEEEEEEEvNT_6ParamsE,"a",@progbits
	.sectionflags	@""
	.align	4
.nv.constant0._ZN7cutlass13device_kernelIN5flash11enable_sm90INS1_16FlashAttnFwdSm90INS1_25CollectiveMainloopFwdSm90ILi2EN4cute5tupleIJNS5_1CILi1EEES8_S8_EEENS6_IJNS7_ILi128EEENS7_ILi96EEENS7_ILi192EEEEEELi192ENS_10bfloat16_tEfNS_4arch4Sm90ELb0ELb1ELb0ELb1ELb0ELb1ELb0ELb1ELb1ELb0ELb0ELb0EEENS1_21CollectiveEpilogueFwdINS6_IJSA_SC_SB_EEES9_SE_SG_Li256ELb1ELb0ELb0ELb0EEENS1_36VarlenDynamicPersistentTileSchedulerILi128ELi96ELi256ELi32ELb0ELb0ELb1ELb1ELb0ELb1EEEEEEEEEvNT_6ParamsE:
	.zero		3200


//--------------------- .nv.constant0._ZN7cutlass13device_kernelIN5flash11enable_sm90INS1_16FlashAttnFwdSm90INS1_25CollectiveMainloopFwdSm90ILi2EN4cute5tupleIJNS5_1CILi1EEES8_S8_EEENS6_IJNS7_ILi128EEENS7_ILi112EEENS7_ILi192EEEEEELi192ENS_10bfloat16_tEfNS_4arch4Sm90ELb1ELb0ELb0ELb0ELb0ELb0ELb0ELb1ELb1ELb0ELb0ELb0EEENS1_21CollectiveEpilogueFwdINS6_IJSA_SC_SB_EEES9_SE_SG_Li256ELb0ELb0ELb0ELb0EEENS1_30DynamicPersistentTileSchedulerILi256ELi32ELb0ELb0ELb1EEEEEEEEEvNT_6ParamsE --------------------------
	.section	.nv.constant0._ZN7cutlass13device_kernelIN5flash11enable_sm90INS1_16FlashAttnFwdSm90INS1_25CollectiveMainloopFwdSm90ILi2EN4cute5tupleIJNS5_1CILi1EEES8_S8_EEENS6_IJNS7_ILi128EEENS7_ILi112EEENS7_ILi192EEEEEELi192ENS_10bfloat16_tEfNS_4arch4Sm90ELb1ELb0ELb0ELb0ELb0ELb0ELb0ELb1ELb1ELb0ELb0ELb0EEENS1_21CollectiveEpilogueFwdINS6_IJSA_SC_SB_EEES9_SE_SG_Li256ELb0ELb0ELb0ELb0EEENS1_30DynamicPersistentTileSchedulerILi256ELi32ELb0ELb0ELb1EEEEEEEEEvNT_6ParamsE,"a",@progbits
	.sectionflags	@""
	.align	4
.nv.constant0._ZN7cutlass13device_kernelIN5flash11enable_sm90INS1_16FlashAttnFwdSm90INS1_25CollectiveMainloopFwdSm90ILi2EN4cute5tupleIJNS5_1CILi1EEES8_S8_EEENS6_IJNS7_ILi128EEENS7_ILi112EEENS7_ILi192EEEEEELi192ENS_10bfloat16_tEfNS_4arch4Sm90ELb1ELb0ELb0ELb0ELb0ELb0ELb0ELb1ELb1ELb0ELb0ELb0EEENS1_21CollectiveEpilogueFwdINS6_IJSA_SC_SB_EEES9_SE_SG_Li256ELb0ELb0ELb0ELb0EEENS1_30DynamicPersistentTileSchedulerILi256ELi32ELb0ELb0ELb1EEEEEEEEEvNT_6ParamsE:
	.zero		3584


//--------------------- .nv.constant0._ZN7cutlass13device_kernelIN5flash11enable_sm90INS1_16FlashAttnFwdSm90INS1_25CollectiveMainloopFwdSm90ILi2EN4cute5tupleIJNS5_1CILi1EEES8_S8_EEENS6_IJNS7_ILi128EEENS7_ILi112EEENS7_ILi192EEEEEELi192ENS_10bfloat16_tEfNS_4arch4Sm90ELb1ELb0ELb0ELb1ELb0ELb0ELb0ELb1ELb1ELb0ELb0ELb0EEENS1_21CollectiveEpilogueFwdINS6_IJSA_SC_SB_EEES9_SE_SG_Li256ELb1ELb0ELb0ELb0EEENS1_36VarlenDynamicPersistentTileSchedulerILi128ELi112ELi256ELi32ELb0ELb0ELb1ELb1ELb1ELb1EEEEEEEEEvNT_6ParamsE --------------------------
	.section	.nv.constant0._ZN7cutlass13device_kernelIN5flash11enable_sm90INS1_16FlashAttnFwdSm90INS1_25CollectiveMainloopFwdSm90ILi2EN4cute5tupleIJNS5_1CILi1EEES8_S8_EEENS6_IJNS7_ILi128EEENS7_ILi112EEENS7_ILi192EEEEEELi192ENS_10bfloat16_tEfNS_4arch4Sm90ELb1ELb0ELb0ELb1ELb0ELb0ELb0ELb1ELb1ELb0ELb0ELb0EEENS1_21CollectiveEpilogueFwdINS6_IJSA_SC_SB_EEES9_SE_SG_Li256ELb1ELb0ELb0ELb0EEENS1_36VarlenDynamicPersistentTileSchedulerILi128ELi112ELi256ELi32ELb0ELb0ELb1ELb1ELb1ELb1EEEEEEEEEvNT_6ParamsE,"a",@progbits
	.sectionflags	@""
	.align	4
.nv.constant0._ZN7cutlass13device_kernelIN5flash11enable_sm90INS1_16FlashAttnFwdSm90INS1_25CollectiveMainloopFwdSm90ILi2EN4cute5tupleIJNS5_1CILi1EEES8_S8_EEENS6_IJNS7_ILi128EEENS7_ILi112EEENS7_ILi192EEEEEELi192ENS_10bfloat16_tEfNS_4arch4Sm90ELb1ELb0ELb0ELb1ELb0ELb0ELb0ELb1ELb1ELb0ELb0ELb0EEENS1_21CollectiveEpilogueFwdINS6_IJSA_SC_SB_EEES9_SE_SG_Li256ELb1ELb0ELb0ELb0EEENS1_36VarlenDynamicPersistentTileSchedulerILi128ELi112ELi256ELi32ELb0ELb0ELb1ELb1ELb1ELb1EEEEEEEEEvNT_6ParamsE:
	.zero		3200


//--------------------- .nv.constant0._ZN7cutlass13device_kernelIN5flash11enable_sm90INS1_16FlashAttnFwdSm90INS1_25CollectiveMainloopFwdSm90ILi2EN4cute5tupleIJNS5_1CILi1EEES8_S8_EEENS6_IJNS7_ILi128EEENS7_ILi112EEENS7_ILi192EEEEEELi192ENS_10bfloat16_tEfNS_4arch4Sm90ELb1ELb0ELb0ELb1ELb0ELb1ELb0ELb1ELb1ELb0ELb0ELb0EEENS1_21CollectiveEpilogueFwdINS6_IJSA_SC_SB_EEES9_SE_SG_Li256ELb1ELb0ELb0ELb0EEENS1_36VarlenDynamicPersistentTileSchedulerILi128ELi112ELi256ELi32ELb0ELb0ELb1ELb1ELb1ELb1EEEEEEEEEvNT_6ParamsE --------------------------
	.section	.nv.constant0._ZN7cutlass13device_kernelIN5flash11enable_sm90INS1_16FlashAttnFwdSm90INS1_25CollectiveMainloopFwdSm90ILi2EN4cute5tupleIJNS5_1CILi1EEES8_S8_EEENS6_IJNS7_ILi128EEENS7_ILi112EEENS7_ILi192EEEEEELi192ENS_10bfloat16_tEfNS_4arch4Sm90ELb1ELb0ELb0ELb1ELb0ELb1ELb0ELb1ELb1ELb0ELb0ELb0EEENS1_21CollectiveEpilogueFwdINS6_IJSA_SC_SB_EEES9_SE_SG_Li256ELb1ELb0ELb0ELb0EEENS1_36VarlenDynamicPersistentTileSchedulerILi128ELi112ELi256ELi32ELb0ELb0ELb1ELb1ELb1ELb1EEEEEEEEEvNT_6ParamsE,"a",@progbits
	.sectionflags	@""
	.align	4
.nv.constant0._ZN7cutlass13device_kernelIN5flash11enable_sm90INS1_16FlashAttnFwdSm90INS1_25CollectiveMainloopFwdSm90ILi2EN4cute5tupleIJNS5_1CILi1EEES8_S8_EEENS6_IJNS7_ILi128EEENS7_ILi112EEENS7_ILi192EEEEEELi192ENS_10bfloat16_tEfNS_4arch4Sm90ELb1ELb0ELb0ELb1ELb0ELb1ELb0ELb1ELb1ELb0ELb0ELb0EEENS1_21CollectiveEpilogueFwdINS6_IJSA_SC_SB_EEES9_SE_SG_Li256ELb1ELb0ELb0ELb0EEENS1_36VarlenDynamicPersistentTileSchedulerILi128ELi112ELi256ELi32ELb0ELb0ELb1ELb1ELb1ELb1EEEEEEEEEvNT_6ParamsE:
	.zero		3200


//--------------------- .nv.constant0._ZN7cutlass13device_kernelIN5flash11enable_sm90INS1_16FlashAttnFwdSm90INS1_25CollectiveMainloopFwdSm90ILi2EN4cute5tupleIJNS5_1CILi1EEES8_S8_EEENS6_IJNS7_ILi128EEENS7_ILi176EEESA_EEELi128ENS_10bfloat16_tEfNS_4arch4Sm90ELb0ELb0ELb0ELb0ELb0ELb0ELb0ELb1ELb1ELb0ELb0ELb0EEENS1_21CollectiveEpilogueFwdINS6_IJSA_SA_SB_EEES9_SD_SF_Li256ELb0ELb0ELb0ELb0EEENS1_29StaticPersistentTileSchedulerILb0EEEEEEEEEvNT_6ParamsE --------------------------
	.section	.nv.constant0._ZN7cutlass13device_kernelIN5flash11enable_sm90INS1_16FlashAttnFwdSm90INS1_25CollectiveMainloopFwdSm90ILi2EN4cute5tupleIJNS5_1CILi1EEES8_S8_EEENS6_IJNS7_ILi128EEENS7_ILi176EEESA_EEELi128ENS_10bfloat16_tEfNS_4arch4Sm90ELb0ELb0ELb0ELb0ELb0ELb0ELb0ELb1ELb1ELb0ELb0ELb0EEENS1_21CollectiveEpilogueFwdINS6_IJSA_SA_SB_EEES9_SD_SF_Li256ELb0ELb0ELb0ELb0EEENS1_29StaticPersistentTileSchedulerILb0EEEEEEEEEvNT_6ParamsE,"a",@progbits
	.sectionflags	@""
	.align	4
.nv.constant0._ZN7cutlass13device_kernelIN5flash11enable_sm90INS1_16FlashAttnFwdSm90INS1_25CollectiveMainloopFwdSm90ILi2EN4cute5tupleIJNS5_1CILi1EEES8_S8_EEENS6_IJNS7_ILi128EEENS7_ILi176EEESA_EEELi128ENS_10bfloat16_tEfNS_4arch4Sm90ELb0ELb0ELb0ELb0ELb0ELb0ELb0ELb1ELb1ELb0ELb0ELb0EEENS1_21CollectiveEpilogueFwdINS6_IJSA_SA_SB_EEES9_SD_SF_Li256ELb0ELb0ELb0ELb0EEENS1_29StaticPersistentTileSchedulerILb0EEEEEEEEEvNT_6ParamsE:
	.zero		3584


//--------------------- .nv.constant0._ZN7cutlass13device_kernelIN5flash11enable_sm90INS1_16FlashAttnFwdSm90INS1_25CollectiveMainloopFwdSm90ILi2EN4cute5tupleIJNS5_1CILi2EEENS7_ILi1EEES9_EEENS6_IJNS7_ILi128EEENS7_ILi176EEESB_EEELi128ENS_10bfloat16_tEfNS_4arch4Sm90ELb0ELb0ELb0ELb0ELb0ELb0ELb0ELb1ELb1ELb0ELb0ELb0EEENS1_21CollectiveEpilogueFwdINS6_IJSB_SB_SC_EEESA_SE_SG_Li256ELb0ELb0ELb0ELb0EEENS1_29StaticPersistentTileSchedulerILb0EEEEEEEEEvNT_6ParamsE --------------------------
	.section	.nv.constant0._ZN7cutlass13device_kernelIN5flash11enable_sm90INS1_16FlashAttnFwdSm90INS1_25CollectiveMainloopFwdSm90ILi2EN4cute5tupleIJNS5_1CILi2EEENS7_ILi1EEES9_EEENS6_IJNS7_ILi128EEENS7_ILi176EEESB_EEELi128ENS_10bfloat16_tEfNS_4arch4Sm90ELb0ELb0ELb0ELb0ELb0ELb0ELb0ELb1ELb1ELb0ELb0ELb0EEENS1_21CollectiveEpilogueFwdINS6_IJSB_SB_SC_EEESA_SE_SG_Li256ELb0ELb0ELb0ELb0EEENS1_29StaticPersistentTileSchedulerILb0EEEEEEEEEvNT_6ParamsE,"a",@progbits
	.sectionflags	@""
	.align	4
.nv.constant0._ZN7cutlass13device_kernelIN5flash11enable_sm90INS1_16FlashAttnFwdSm90INS1_25CollectiveMainloopFwdSm90ILi2EN4cute5tupleIJNS5_1CILi2EEENS7_ILi1EEES9_EEENS6_IJNS7_ILi128EEENS7_ILi176EEESB_EEELi128ENS_10bfloat16_tEfNS_4arch4Sm90ELb0ELb0ELb0ELb0ELb0ELb0ELb0ELb1ELb1ELb0ELb0ELb0EEENS1_21CollectiveEpilogueFwdINS6_IJSB_SB_SC_EEESA_SE_SG_Li256ELb0ELb0ELb0ELb0EEENS1_29StaticPersistentTileSchedulerILb0EEEEEEEEEvNT_6ParamsE:
	.zero		3584


//--------------------- .nv.constant0._ZN7cutlass13device_kernelIN5flash11enable_sm90INS1_16FlashAttnFwdSm90INS1_25CollectiveMainloopFwdSm90ILi2EN4cute5tupleIJNS5_1CILi1EEES8_S8_EEENS6_IJNS7_ILi128EEENS7_ILi176EEESA_EEELi128ENS_10bfloat16_tEfNS_4arch4Sm90ELb0ELb0ELb0ELb1ELb0ELb0ELb0ELb1ELb1ELb0ELb0ELb0EEENS1_21CollectiveEpilogueFwdINS6_IJSA_SA_SB_EEES9_SD_SF_Li256ELb1ELb0ELb0ELb0EEENS1_36VarlenDynamicPersistentTileSchedulerILi128ELi176ELi256ELi32ELb0ELb0ELb1ELb0ELb1ELb1EEEEEEEEEvNT_6ParamsE --------------------------
	.section	.nv.constant0._ZN7cutlass13device_kernelIN5flash11enable_sm90INS1_16FlashAttnFwdSm90INS1_25CollectiveMainloopFwdSm90ILi2EN4cute5tupleIJNS5_1CILi1EEES8_S8_EEENS6_IJNS7_ILi128EEENS7_ILi176EEESA_EEELi128ENS_10bfloat16_tEfNS_4arch4Sm90ELb0ELb0ELb0ELb1ELb0ELb0ELb0ELb1ELb1ELb0ELb0ELb0EEENS1_21CollectiveEpilogueFwdINS6_IJSA_SA_SB_EEES9_SD_SF_Li256ELb1ELb0ELb0ELb0EEENS1_36VarlenDynamicPersistentTileSchedulerILi128ELi176ELi256ELi32ELb0ELb0ELb1ELb0ELb1ELb1EEEEEEEEEvNT_6ParamsE,"a",@progbits
	.sectionflags	@""
	.align	4
.nv.constant0._ZN7cutlass13device_kernelIN5flash11enable_sm90INS1_16FlashAttnFwdSm90INS1_25CollectiveMainloopFwdSm90ILi2EN4cute5tupleIJNS5_1CILi1EEES8_S8_EEENS6_IJNS7_ILi128EEENS7_ILi176EEESA_EEELi128ENS_10bfloat16_tEfNS_4arch4Sm90ELb0ELb0ELb0ELb1ELb0ELb0ELb0ELb1ELb1ELb0ELb0ELb0EEENS1_21CollectiveEpilogueFwdINS6_IJSA_SA_SB_EEES9_SD_SF_Li256ELb1ELb0ELb0ELb0EEENS1_36VarlenDynamicPersistentTileSchedulerILi128ELi176ELi256ELi32ELb0ELb0ELb1ELb0ELb1ELb1EEEEEEEEEvNT_6ParamsE:
	.zero		3200


//--------------------- .nv.constant0._ZN7cutlass13device_kernelIN5flash11enable_sm90INS1_16FlashAttnFwdSm90INS1_25CollectiveMainloopFwdSm90ILi2EN4cute5tupleIJNS5_1CILi1EEES8_S8_EEENS6_IJNS7_ILi128EEENS7_ILi176EEESA_EEELi128ENS_10bfloat16_tEfNS_4arch4Sm90ELb0ELb0ELb0ELb1ELb0ELb1ELb0ELb1ELb1ELb0ELb0ELb0EEENS1_21CollectiveEpilogueFwdINS6_IJSA_SA_SB_EEES9_SD_SF_Li256ELb1ELb0ELb0ELb0EEENS1_36VarlenDynamicPersistentTileSchedulerILi128ELi176ELi256ELi32ELb0ELb0ELb1ELb0ELb1ELb1EEEEEEEEEvNT_6ParamsE --------------------------
	.section	.nv.constant0._ZN7cutlass13device_kernelIN5flash11enable_sm90INS1_16FlashAttnFwdSm90INS1_25CollectiveMainloopFwdSm90ILi2EN4cute5tupleIJNS5_1CILi1EEES8_S8_EEENS6_IJNS7_ILi128EEENS7_ILi176EEESA_EEELi128ENS_10bfloat16_tEfNS_4arch4Sm90ELb0ELb0ELb0ELb1ELb0ELb1ELb0ELb1ELb1ELb0ELb0ELb0EEENS1_21CollectiveEpilogueFwdINS6_IJSA_SA_SB_EEES9_SD_SF_Li256ELb1ELb0ELb0ELb0EEENS1_36VarlenDynamicPersistentTileSchedulerILi128ELi176ELi256ELi32ELb0ELb0ELb1ELb0ELb1ELb1EEEEEEEEEvNT_6ParamsE,"a",@progbits
	.sectionflags	@""
	.align	4
.nv.constant0._ZN7cutlass13device_kernelIN5flash11enable_sm90INS1_16FlashAttnFwdSm90INS1_25CollectiveMainloopFwdSm90ILi2EN4cute5tupleIJNS5_1CILi1EEES8_S8_EEENS6_IJNS7_ILi128EEENS7_ILi176EEESA_EEELi128ENS_10bfloat16_tEfNS_4arch4Sm90ELb0ELb0ELb0ELb1ELb0ELb1ELb0ELb1ELb1ELb0ELb0ELb0EEENS1_21CollectiveEpilogueFwdINS6_IJSA_SA_SB_EEES9_SD_SF_Li256ELb1ELb0ELb0ELb0EEENS1_36VarlenDynamicPersistentTileSchedulerILi128ELi176ELi256ELi32ELb0ELb0ELb1ELb0ELb1ELb1EEEEEEEEEvNT_6ParamsE:
	.zero		3200


//--------------------- .nv.constant0._ZN7cutlass13device_kernelIN5flash11enable_sm90INS1_16FlashAttnFwdSm90INS1_25CollectiveMainloopFwdSm90ILi2EN4cute5tupleIJNS5_1CILi1EEES8_S8_EEENS6_IJNS7_ILi128EEESA_SA_EEELi128ENS_10bfloat16_tEfNS_4arch4Sm90ELb0ELb1ELb0ELb0ELb0ELb0ELb0ELb1ELb1ELb0ELb0ELb0EEENS1_21CollectiveEpilogueFwdISB_S9_SC_SE_Li256ELb0ELb0ELb0ELb0EEENS1_30DynamicPersistentTileSchedulerILi256ELi32ELb0ELb0ELb1EEEEEEEEEvNT_6ParamsE --------------------------
	.section	.nv.constant0._ZN7cutlass13device_kernelIN5flash11enable_sm90INS1_16FlashAttnFwdSm90INS1_25CollectiveMainloopFwdSm90ILi2EN4cute5tupleIJNS5_1CILi1EEES8_S8_EEENS6_IJNS7_ILi128EEESA_SA_EEELi128ENS_10bfloat16_tEfNS_4arch4Sm90ELb0ELb1ELb0ELb0ELb0ELb0ELb0ELb1ELb1ELb0ELb0ELb0EEENS1_21CollectiveEpilogueFwdISB_S9_SC_SE_Li256ELb0ELb0ELb0ELb0EEENS1_30DynamicPersistentTileSchedulerILi256ELi32ELb0ELb0ELb1EEEEEEEEEvNT_6ParamsE,"a",@progbits
	.sectionflags	@""
	.align	4
.nv.constant0._ZN7cutlass13device_kernelIN5flash11enable_sm90INS1_16FlashAttnFwdSm90INS1_25CollectiveMainloopFwdSm90ILi2EN4cute5tupleIJNS5_1CILi1EEES8_S8_EEENS6_IJNS7_ILi128EEESA_SA_EEELi128ENS_10bfloat16_tEfNS_4arch4Sm90ELb0ELb1ELb0ELb0ELb0ELb0ELb0ELb1ELb1ELb0ELb0ELb0EEENS1_21CollectiveEpilogueFwdISB_S9_SC_SE_Li256ELb0ELb0ELb0ELb0EEENS1_30DynamicPersistentTileSchedulerILi256ELi32ELb0ELb0ELb1EEEEEEEEEvNT_6ParamsE:
	.zero		3584


//--------------------- .nv.constant0._ZN7cutlass13device_kernelIN5flash11enable_sm90INS1_16FlashAttnFwdSm90INS1_25CollectiveMainloopFwdSm90ILi2EN4cute5tupleIJNS5_1CILi1EEES8_S8_EEENS6_IJNS7_ILi128EEESA_SA_EEELi128ENS_10bfloat16_tEfNS_4arch4Sm90ELb0ELb1ELb0ELb1ELb0ELb0ELb0ELb1ELb1ELb0ELb0ELb0EEENS1_21CollectiveEpilogueFwdISB_S9_SC_SE_Li256ELb1ELb0ELb0ELb0EEENS1_36VarlenDynamicPersistentTileSchedulerILi128ELi128ELi256ELi32ELb0ELb0ELb1ELb1ELb0ELb1EEEEEEEEEvNT_6ParamsE --------------------------
	.section	.nv.constant0._ZN7cutlass13device_kernelIN5flash11enable_sm90INS1_16FlashAttnFwdSm90INS1_25CollectiveMainloopFwdSm90ILi2EN4cute5tupleIJNS5_1CILi1EEES8_S8_EEENS6_IJNS7_ILi128EEESA_SA_EEELi128ENS_10bfloat16_tEfNS_4arch4Sm90ELb0ELb1ELb0ELb1ELb0ELb0ELb0ELb1ELb1ELb0ELb0ELb0EEENS1_21CollectiveEpilogueFwdISB_S9_SC_SE_Li256ELb1ELb0ELb0ELb0EEENS1_36VarlenDynamicPersistentTileSchedulerILi128ELi128ELi256ELi32ELb0ELb0ELb1ELb1ELb0ELb1EEEEEEEEEvNT_6ParamsE,"a",@progbits
	.sectionflags	@""
	.align	4
.nv.constant0._ZN7cutlass13device_kernelIN5flash11enable_sm90INS1_16FlashAttnFwdSm90INS1_25CollectiveMainloopFwdSm90ILi2EN4cute5tupleIJNS5_1CILi1EEES8_S8_EEENS6_IJNS7_ILi128EEESA_SA_EEELi128ENS_10bfloat16_tEfNS_4arch4Sm90ELb0ELb1ELb0ELb1ELb0ELb0ELb0ELb1ELb1ELb0ELb0ELb0EEENS1_21CollectiveEpilogueFwdISB_S9_SC_SE_Li256ELb1ELb0ELb0ELb0EEENS1_36VarlenDynamicPersistentTileSchedulerILi128ELi128ELi256ELi32ELb0ELb0ELb1ELb1ELb0ELb1EEEEEEEEEvNT_6ParamsE:
	.zero		3200


//--------------------- .nv.constant0._ZN7cutlass13device_kernelIN5flash11enable_sm90INS1_16FlashAttnFwdSm90INS1_25CollectiveMainloopFwdSm90ILi2EN4cute5tupleIJNS5_1CILi1EEES8_S8_EEENS6_IJNS7_ILi128EEESA_SA_EEELi128ENS_10bfloat16_tEfNS_4arch4Sm90ELb0ELb1ELb0ELb1ELb0ELb1ELb0ELb1ELb1ELb0ELb0ELb0EEENS1_21CollectiveEpilogueFwdISB_S9_SC_SE_Li256ELb1ELb0ELb0ELb0EEENS1_36VarlenDynamicPersistentTileSchedulerILi128ELi128ELi256ELi32ELb0ELb0ELb1ELb1ELb0ELb1EEEEEEEEEvNT_6ParamsE --------------------------
	.section	.nv.constant0._ZN7cutlass13device_kernelIN5flash11enable_sm90INS1_16FlashAttnFwdSm90INS1_25CollectiveMainloopFwdSm90ILi2EN4cute5tupleIJNS5_1CILi1EEES8_S8_EEENS6_IJNS7_ILi128EEESA_SA_EEELi128ENS_10bfloat16_tEfNS_4arch4Sm90ELb0ELb1ELb0ELb1ELb0ELb1ELb0ELb1ELb1ELb0ELb0ELb0EEENS1_21CollectiveEpilogueFwdISB_S9_SC_SE_Li256ELb1ELb0ELb0ELb0EEENS1_36VarlenDynamicPersistentTileSchedulerILi128ELi128ELi256ELi32ELb0ELb0ELb1ELb1ELb0ELb1EEEEEEEEEvNT_6ParamsE,"a",@progbits
	.sectionflags	@""
	.align	4
.nv.constant0._ZN7cutlass13device_kernelIN5flash11enable_sm90INS1_16FlashAttnFwdSm90INS1_25CollectiveMainloopFwdSm90ILi2EN4cute5tupleIJNS5_1CILi1EEES8_S8_EEENS6_IJNS7_ILi128EEESA_SA_EEELi128ENS_10bfloat16_tEfNS_4arch4Sm90ELb0ELb1ELb0ELb1ELb0ELb1ELb0ELb1ELb1ELb0ELb0ELb0EEENS1_21CollectiveEpilogueFwdISB_S9_SC_SE_Li256ELb1ELb0ELb0ELb0EEENS1_36VarlenDynamicPersistentTileSchedulerILi128ELi128ELi256ELi32ELb0ELb0ELb1ELb1ELb0ELb1EEEEEEEEEvNT_6ParamsE:
	.zero		3200


//--------------------- .nv.constant0._ZN7cutlass13device_kernelIN5flash11enable_sm90INS1_16FlashAttnFwdSm90INS1_25CollectiveMainloopFwdSm90ILi2EN4cute5tupleIJNS5_1CILi1EEES8_S8_EEENS6_IJNS7_ILi128EEESA_SA_EEELi128ENS_10bfloat16_tEfNS_4arch4Sm90ELb1ELb0ELb0ELb0ELb0ELb0ELb0ELb1ELb1ELb0ELb0ELb0EEENS1_21CollectiveEpilogueFwdISB_S9_SC_SE_Li256ELb0ELb0ELb0ELb0EEENS1_30DynamicPersistentTileSchedulerILi256ELi32ELb0ELb0ELb1EEEEEEEEEvNT_6ParamsE --------------------------
	.section	.nv.constant0._ZN7cutlass13device_kernelIN5flash11enable_sm90INS1_16FlashAttnFwdSm90INS1_25CollectiveMainloopFwdSm90ILi2EN4cute5tupleIJNS5_1CILi1EEES8_S8_EEENS6_IJNS7_ILi128EEESA_SA_EEELi128ENS_10bfloat16_tEfNS_4arch4Sm90ELb1ELb0ELb0ELb0ELb0ELb0ELb0ELb1ELb1ELb0ELb0ELb0EEENS1_21CollectiveEpilogueFwdISB_S9_SC_SE_Li256ELb0ELb0ELb0ELb0EEENS1_30DynamicPersistentTileSchedulerILi256ELi32ELb0ELb0ELb1EEEEEEEEEvNT_6ParamsE,"a",@progbits
	.sectionflags	@""
	.align	4
.nv.constant0._ZN7cutlass13device_kernelIN5flash11enable_sm90INS1_16FlashAttnFwdSm90INS1_25CollectiveMainloopFwdSm90ILi2EN4cute5tupleIJNS5_1CILi1EEES8_S8_EEENS6_IJNS7_ILi128EEESA_SA_EEELi128ENS_10bfloat16_tEfNS_4arch4Sm90ELb1ELb0ELb0ELb0ELb0ELb0ELb0ELb1ELb1ELb0ELb0ELb0EEENS1_21CollectiveEpilogueFwdISB_S9_SC_SE_Li256ELb0ELb0ELb0ELb0EEENS1_30DynamicPersistentTileSchedulerILi256ELi32ELb0ELb0ELb1EEEEEEEEEvNT_6ParamsE:
	.zero		3584


//--------------------- .nv.constant0._ZN7cutlass13device_kernelIN5flash11enable_sm90INS1_16FlashAttnFwdSm90INS1_25CollectiveMainloopFwdSm90ILi2EN4cute5tupleIJNS5_1CILi1EEES8_S8_EEENS6_IJNS7_ILi128EEESA_SA_EEELi128ENS_10bfloat16_tEfNS_4arch4Sm90ELb1ELb0ELb0ELb1ELb0ELb0ELb0ELb1ELb1ELb0ELb0ELb0EEENS1_21CollectiveEpilogueFwdISB_S9_SC_SE_Li256ELb1ELb0ELb0ELb0EEENS1_36VarlenDynamicPersistentTileSchedulerILi128ELi128ELi256ELi32ELb0ELb0ELb1ELb1ELb1ELb1EEEEEEEEEvNT_6ParamsE --------------------------
	.section	.nv.constant0._ZN7cutlass13device_kernelIN5flash11enable_sm90INS1_16FlashAttnFwdSm90INS1_25CollectiveMainloopFwdSm90ILi2EN4cute5tupleIJNS5_1CILi1EEES8_S8_EEENS6_IJNS7_ILi128EEESA_SA_EEELi128ENS_10bfloat16_tEfNS_4arch4Sm90ELb1ELb0ELb0ELb1ELb0ELb0ELb0ELb1ELb1ELb0ELb0ELb0EEENS1_21CollectiveEpilogueFwdISB_S9_SC_SE_Li256ELb1ELb0ELb0ELb0EEENS1_36VarlenDynamicPersistentTileSchedulerILi128ELi128ELi256ELi32ELb0ELb0ELb1ELb1ELb1ELb1EEEEEEEEEvNT_6ParamsE,"a",@progbits
	.sectionflags	@""
	.align	4
.nv.constant0._ZN7cutlass13device_kernelIN5flash11enable_sm90INS1_16FlashAttnFwdSm90INS1_25CollectiveMainloopFwdSm90ILi2EN4cute5tupleIJNS5_1CILi1EEES8_S8_EEENS6_IJNS7_ILi128EEESA_SA_EEELi128ENS_10bfloat16_tEfNS_4arch4Sm90ELb1ELb0ELb0ELb1ELb0ELb0ELb0ELb1ELb1ELb0ELb0ELb0EEENS1_21CollectiveEpilogueFwdISB_S9_SC_SE_Li256ELb1ELb0ELb0ELb0EEENS1_36VarlenDynamicPersistentTileSchedulerILi128ELi128ELi256ELi32ELb0ELb0ELb1ELb1ELb1ELb1EEEEEEEEEvNT_6ParamsE:
	.zero		3200


//--------------------- .nv.constant0._ZN7cutlass13device_kernelIN5flash11enable_sm90INS1_16FlashAttnFwdSm90INS1_25CollectiveMainloopFwdSm90ILi2EN4cute5tupleIJNS5_1CILi1EEES8_S8_EEENS6_IJNS7_ILi128EEESA_SA_EEELi128ENS_10bfloat16_tEfNS_4arch4Sm90ELb1ELb0ELb0ELb1ELb0ELb1ELb0ELb1ELb1ELb0ELb0ELb0EEENS1_21CollectiveEpilogueFwdISB_S9_SC_SE_Li256ELb1ELb0ELb0ELb0EEENS1_36VarlenDynamicPersistentTileSchedulerILi128ELi128ELi256ELi32ELb0ELb0ELb1ELb1ELb1ELb1EEEEEEEEEvNT_6ParamsE --------------------------
	.section	.nv.constant0._ZN7cutlass13device_kernelIN5flash11enable_sm90INS1_16FlashAttnFwdSm90INS1_25CollectiveMainloopFwdSm90ILi2EN4cute5tupleIJNS5_1CILi1EEES8_S8_EEENS6_IJNS7_ILi128EEESA_SA_EEELi128ENS_10bfloat16_tEfNS_4arch4Sm90ELb1ELb0ELb0ELb1ELb0ELb1ELb0ELb1ELb1ELb0ELb0ELb0EEENS1_21CollectiveEpilogueFwdISB_S9_SC_SE_Li256ELb1ELb0ELb0ELb0EEENS1_36VarlenDynamicPersistentTileSchedulerILi128ELi128ELi256ELi32ELb0ELb0ELb1ELb1ELb1ELb1EEEEEEEEEvNT_6ParamsE,"a",@progbits
	.sectionflags	@""
	.align	4
.nv.constant0._ZN7cutlass13device_kernelIN5flash11enable_sm90INS1_16FlashAttnFwdSm90INS1_25CollectiveMainloopFwdSm90ILi2EN4cute5tupleIJNS5_1CILi1EEES8_S8_EEENS6_IJNS7_ILi128EEESA_SA_EEELi128ENS_10bfloat16_tEfNS_4arch4Sm90ELb1ELb0ELb0ELb1ELb0ELb1ELb0ELb1ELb1ELb0ELb0ELb0EEENS1_21CollectiveEpilogueFwdISB_S9_SC_SE_Li256ELb1ELb0ELb0ELb0EEENS1_36VarlenDynamicPersistentTileSchedulerILi128ELi128ELi256ELi32ELb0ELb0ELb1ELb1ELb1ELb1EEEEEEEEEvNT_6ParamsE:
	.zero		3200


//--------------------- .nv.constant0._ZN7cutlass13device_kernelIN5flash11enable_sm90INS1_16FlashAttnFwdSm90INS1_25CollectiveMainloopFwdSm90ILi2EN4cute5tupleIJNS5_1CILi1EEES8_S8_EEENS6_IJNS7_ILi192EEENS7_ILi144EEENS7_ILi96EEEEEELi96ENS_10bfloat16_tEfNS_4arch4Sm90ELb0ELb0ELb0ELb0ELb0ELb0ELb0ELb0ELb1ELb0ELb0ELb0EEENS1_21CollectiveEpilogueFwdINS6_IJSA_SC_SB_EEES9_SE_SG_Li384ELb0ELb0ELb0ELb0EEENS1_29StaticPersistentTileSchedulerILb0EEEEEEEEEvNT_6ParamsE --------------------------
	.section	.nv.constant0._ZN7cutlass13device_kernelIN5flash11enable_sm90INS1_16FlashAttnFwdSm90INS1_25CollectiveMainloopFwdSm90ILi2EN4cute5tupleIJNS5_1CILi1EEES8_S8_EEENS6_IJNS7_ILi192EEENS7_ILi144EEENS7_ILi96EEEEEELi96ENS_10bfloat16_tEfNS_4arch4Sm90ELb0ELb0ELb0ELb0ELb0ELb0ELb0ELb0ELb1ELb0ELb0ELb0EEENS1_21CollectiveEpilogueFwdINS6_IJSA_SC_SB_EEES9_SE_SG_Li384ELb0ELb0ELb0ELb0EEENS1_29StaticPersistentTileSchedulerILb0EEEEEEEEEvNT_6ParamsE,"a",@progbits
	.sectionflags	@""
	.align	4
.nv.constant0._ZN7cutlass13device_kernelIN5flash11enable_sm90INS1_16FlashAttnFwdSm90INS1_25CollectiveMainloopFwdSm90ILi2EN4cute5tupleIJNS5_1CILi1EEES8_S8_EEENS6_IJNS7_ILi192EEENS7_ILi144EEENS7_ILi96EEEEEELi96ENS_10bfloat16_tEfNS_4arch4Sm90ELb0ELb0ELb0ELb0ELb0ELb0ELb0ELb0ELb1ELb0ELb0ELb0EEENS1_21CollectiveEpilogueFwdINS6_IJSA_SC_SB_EEES9_SE_SG_Li384ELb0ELb0ELb0ELb0EEENS1_29StaticPersistentTileSchedulerILb0EEEEEEEEEvNT_6ParamsE:
	.zero		3584


//--------------------- .nv.constant0._ZN7cutlass13device_kernelIN5flash11enable_sm90INS1_16FlashAttnFwdSm90INS1_25CollectiveMainloopFwdSm90ILi2EN4cute5tupleIJNS5_1CILi1EEES8_S8_EEENS6_IJNS7_ILi192EEENS7_ILi144EEENS7_ILi96EEEEEELi96ENS_10bfloat16_tEfNS_4arch4Sm90ELb0ELb0ELb0ELb1ELb0ELb0ELb0ELb0ELb1ELb0ELb0ELb0EEENS1_21CollectiveEpilogueFwdINS6_IJSA_SC_SB_EEES9_SE_SG_Li384ELb1ELb0ELb0ELb0EEENS1_36VarlenDynamicPersistentTileSchedulerILi192ELi144ELi384ELi32ELb0ELb0ELb1ELb0ELb1ELb1EEEEEEEEEvNT_6ParamsE --------------------------
	.section	.nv.constant0._ZN7cutlass13device_kernelIN5flash11enable_sm90INS1_16FlashAttnFwdSm90INS1_25CollectiveMainloopFwdSm90ILi2EN4cute5tupleIJNS5_1CILi1EEES8_S8_EEENS6_IJNS7_ILi192EEENS7_ILi144EEENS7_ILi96EEEEEELi96ENS_10bfloat16_tEfNS_4arch4Sm90ELb0ELb0ELb0ELb1ELb0ELb0ELb0ELb0ELb1ELb0ELb0ELb0EEENS1_21CollectiveEpilogueFwdINS6_IJSA_SC_SB_EEES9_SE_SG_Li384ELb1ELb0ELb0ELb0EEENS1_36VarlenDynamicPersistentTileSchedulerILi192ELi144ELi384ELi32ELb0ELb0ELb1ELb0ELb1ELb1EEEEEEEEEvNT_6ParamsE,"a",@progbits
	.sectionflags	@""
	.align	4
.nv.constant0._ZN7cutlass13device_kernelIN5flash11enable_sm90INS1_16FlashAttnFwdSm90INS1_25CollectiveMainloopFwdSm90ILi2EN4cute5tupleIJNS5_1CILi1EEES8_S8_EEENS6_IJNS7_ILi192EEENS7_ILi144EEENS7_ILi96EEEEEELi96ENS_10bfloat16_tEfNS_4arch4Sm90ELb0ELb0ELb0ELb1ELb0ELb0ELb0ELb0ELb1ELb0ELb0ELb0EEENS1_21CollectiveEpilogueFwdINS6_IJSA_SC_SB_EEES9_SE_SG_Li384ELb1ELb0ELb0ELb0EEENS1_36VarlenDynamicPersistentTileSchedulerILi192ELi144ELi384ELi32ELb0ELb0ELb1ELb0ELb1ELb1EEEEEEEEEvNT_6ParamsE:
	.zero		3200


//--------------------- .nv.constant0._ZN7cutlass13device_kernelIN5flash11enable_sm90INS1_16FlashAttnFwdSm90INS1_25CollectiveMainloopFwdSm90ILi2EN4cute5tupleIJNS5_1CILi1EEES8_S8_EEENS6_IJNS7_ILi192EEENS7_ILi144EEENS7_ILi96EEEEEELi96ENS_10bfloat16_tEfNS_4arch4Sm90ELb0ELb0ELb0ELb1ELb0ELb1ELb0ELb0ELb1ELb0ELb0ELb0EEENS1_21CollectiveEpilogueFwdINS6_IJSA_SC_SB_EEES9_SE_SG_Li384ELb1ELb0ELb0ELb0EEENS1_36VarlenDynamicPersistentTileSchedulerILi192ELi144ELi384ELi32ELb0ELb0ELb1ELb0ELb1ELb1EEEEEEEEEvNT_6ParamsE --------------------------
	.section	.nv.constant0._ZN7cutlass13device_kernelIN5flash11enable_sm90INS1_16FlashAttnFwdSm90INS1_25CollectiveMainloopFwdSm90ILi2EN4cute5tupleIJNS5_1CILi1EEES8_S8_EEENS6_IJNS7_ILi192EEENS7_ILi144EEENS7_ILi96EEEEEELi96ENS_10bfloat16_tEfNS_4arch4Sm90ELb0ELb0ELb0ELb1ELb0ELb1ELb0ELb0ELb1ELb0ELb0ELb0EEENS1_21CollectiveEpilogueFwdINS6_IJSA_SC_SB_EEES9_SE_SG_Li384ELb1ELb0ELb0ELb0EEENS1_36VarlenDynamicPersistentTileSchedulerILi192ELi144ELi384ELi32ELb0ELb0ELb1ELb0ELb1ELb1EEEEEEEEEvNT_6ParamsE,"a",@progbits
	.sectionflags	@""
	.align	4
.nv.constant0._ZN7cutlass13device_kernelIN5flash11enable_sm90INS1_16FlashAttnFwdSm90INS1_25CollectiveMainloopFwdSm90ILi2EN4cute5tupleIJNS5_1CILi1EEES8_S8_EEENS6_IJNS7_ILi192EEENS7_ILi144EEENS7_ILi96EEEEEELi96ENS_10bfloat16_tEfNS_4arch4Sm90ELb0ELb0ELb0ELb1ELb0ELb1ELb0ELb0ELb1ELb0ELb0ELb0EEENS1_21CollectiveEpilogueFwdINS6_IJSA_SC_SB_EEES9_SE_SG_Li384ELb1ELb0ELb0ELb0EEENS1_36VarlenDynamicPersistentTileSchedulerILi192ELi144ELi384ELi32ELb0ELb0ELb1ELb0ELb1ELb1EEEEEEEEEvNT_6ParamsE:
	.zero		3200


//--------------------- .nv.constant0._ZN7cutlass13device_kernelIN5flash11enable_sm90INS1_16FlashAttnFwdSm90INS1_25CollectiveMainloopFwdSm90ILi2EN4cute5tupleIJNS5_1CILi1EEES8_S8_EEENS6_IJNS7_ILi192EEENS7_ILi128EEENS7_ILi96EEEEEELi96ENS_10bfloat16_tEfNS_4arch4Sm90ELb0ELb1ELb0ELb0ELb0ELb0ELb0ELb0ELb1ELb0ELb0ELb0EEENS1_21CollectiveEpilogueFwdINS6_IJSA_SC_SB_EEES9_SE_SG_Li384ELb0ELb0ELb0ELb0EEENS1_30DynamicPersistentTileSchedulerILi384ELi32ELb0ELb0ELb1EEEEEEEEEvNT_6ParamsE --------------------------
	.section	.nv.constant0._ZN7cutlass13device_kernelIN5flash11enable_sm90INS1_16FlashAttnFwdSm90INS1_25CollectiveMainloopFwdSm90ILi2EN4cute5tupleIJNS5_1CILi1EEES8_S8_EEENS6_IJNS7_ILi192EEENS7_ILi128EEENS7_ILi96EEEEEELi96ENS_10bfloat16_tEfNS_4arch4Sm90ELb0ELb1ELb0ELb0ELb0ELb0ELb0ELb0ELb1ELb0ELb0ELb0EEENS1_21CollectiveEpilogueFwdINS6_IJSA_SC_SB_EEES9_SE_SG_Li384ELb0ELb0ELb0ELb0EEENS1_30DynamicPersistentTileSchedulerILi384ELi32ELb0ELb0ELb1EEEEEEEEEvNT_6ParamsE,"a",@progbits
	.sectionflags	@""
	.align	4
.nv.constant0._ZN7cutlass13device_kernelIN5flash11enable_sm90INS1_16FlashAttnFwdSm90INS1_25CollectiveMainloopFwdSm90ILi2EN4cute5tupleIJNS5_1CILi1EEES8_S8_EEENS6_IJNS7_ILi192EEENS7_ILi128EEENS7_ILi96EEEEEELi96ENS_10bfloat16_tEfNS_4arch4Sm90ELb0ELb1ELb0ELb0ELb0ELb0ELb0ELb0ELb1ELb0ELb0ELb0EEENS1_21CollectiveEpilogueFwdINS6_IJSA_SC_SB_EEES9_SE_SG_Li384ELb0ELb0ELb0ELb0EEENS1_30DynamicPersistentTileSchedulerILi384ELi32ELb0ELb0ELb1EEEEEEEEEvNT_6ParamsE:
	.zero		3584


//--------------------- .nv.constant0._ZN7cutlass13device_kernelIN5flash11enable_sm90INS1_16FlashAttnFwdSm90INS1_25CollectiveMainloopFwdSm90ILi2EN4cute5tupleIJNS5_1CILi1EEES8_S8_EEENS6_IJNS7_ILi192EEENS7_ILi128EEENS7_ILi96EEEEEELi96ENS_10bfloat16_tEfNS_4arch4Sm90ELb0ELb1ELb0ELb1ELb0ELb0ELb0ELb0ELb1ELb0ELb0ELb0EEENS1_21CollectiveEpilogueFwdINS6_IJSA_SC_SB_EEES9_SE_SG_Li384ELb1ELb0ELb0ELb0EEENS1_36VarlenDynamicPersistentTileSchedulerILi192ELi128ELi384ELi32ELb0ELb0ELb1ELb1ELb0ELb1EEEEEEEEEvNT_6ParamsE --------------------------
	.section	.nv.constant0._ZN7cutlass13device_kernelIN5flash11enable_sm90INS1_16FlashAttnFwdSm90INS1_25CollectiveMainloopFwdSm90ILi2EN4cute5tupleIJNS5_1CILi1EEES8_S8_EEENS6_IJNS7_ILi192EEENS7_ILi128EEENS7_ILi96EEEEEELi96ENS_10bfloat16_tEfNS_4arch4Sm90ELb0ELb1ELb0ELb1ELb0ELb0ELb0ELb0ELb1ELb0ELb0ELb0EEENS1_21CollectiveEpilogueFwdINS6_IJSA_SC_SB_EEES9_SE_SG_Li384ELb1ELb0ELb0ELb0EEENS1_36VarlenDynamicPersistentTileSchedulerILi192ELi128ELi384ELi32ELb0ELb0ELb1ELb1ELb0ELb1EEEEEEEEEvNT_6ParamsE,"a",@progbits
	.sectionflags	@""
	.align	4
.nv.constant0._ZN7cutlass13device_kernelIN5flash11enable_sm90INS1_16FlashAttnFwdSm90INS1_25CollectiveMainloopFwdSm90ILi2EN4cute5tupleIJNS5_1CILi1EEES8_S8_EEENS6_IJNS7_ILi192EEENS7_ILi128EEENS7_ILi96EEEEEELi96ENS_10bfloat16_tEfNS_4arch4Sm90ELb0ELb1ELb0ELb1ELb0ELb0ELb0ELb0ELb1ELb0ELb0ELb0EEENS1_21CollectiveEpilogueFwdINS6_IJSA_SC_SB_EEES9_SE_SG_Li384ELb1ELb0ELb0ELb0EEENS1_36VarlenDynamicPersistentTileSchedulerILi192ELi128ELi384ELi32ELb0ELb0ELb1ELb1ELb0ELb1EEEEEEEEEvNT_6ParamsE:
	.zero		3200


//--------------------- .nv.constant0._ZN7cutlass13device_kernelIN5flash11enable_sm90INS1_16FlashAttnFwdSm90INS1_25CollectiveMainloopFwdSm90ILi2EN4cute5tupleIJNS5_1CILi1EEES8_S8_EEENS6_IJNS7_ILi192EEENS7_ILi128EEENS7_ILi96EEEEEELi96ENS_10bfloat16_tEfNS_4arch4Sm90ELb0ELb1ELb0ELb1ELb0ELb1ELb0ELb0ELb1ELb0ELb0ELb0EEENS1_21CollectiveEpilogueFwdINS6_IJSA_SC_SB_EEES9_SE_SG_Li384ELb1ELb0ELb0ELb0EEENS1_36VarlenDynamicPersistentTileSchedulerILi192ELi128ELi384ELi32ELb0ELb0ELb1ELb1ELb0ELb1EEEEEEEEEvNT_6ParamsE --------------------------
	.section	.nv.constant0._ZN7cutlass13device_kernelIN5flash11enable_sm90INS1_16FlashAttnFwdSm90INS1_25CollectiveMainloopFwdSm90ILi2EN4cute5tupleIJNS5_1CILi1EEES8_S8_EEENS6_IJNS7_ILi192EEENS7_ILi128EEENS7_ILi96EEEEEELi96ENS_10bfloat16_tEfNS_4arch4Sm90ELb0ELb1ELb0ELb1ELb0ELb1ELb0ELb0ELb1ELb0ELb0ELb0EEENS1_21CollectiveEpilogueFwdINS6_IJSA_SC_SB_EEES9_SE_SG_Li384ELb1ELb0ELb0ELb0EEENS1_36VarlenDynamicPersistentTileSchedulerILi192ELi128ELi384ELi32ELb0ELb0ELb1ELb1ELb0ELb1EEEEEEEEEvNT_6ParamsE,"a",@progbits
	.sectionflags	@""
	.align	4
.nv.constant0._ZN7cutlass13device_kernelIN5flash11enable_sm90INS1_16FlashAttnFwdSm90INS1_25CollectiveMainloopFwdSm90ILi2EN4cute5tupleIJNS5_1CILi1EEES8_S8_EEENS6_IJNS7_ILi192EEENS7_ILi128EEENS7_ILi96EEEEEELi96ENS_10bfloat16_tEfNS_4arch4Sm90ELb0ELb1ELb0ELb1ELb0ELb1ELb0ELb0ELb1ELb0ELb0ELb0EEENS1_21CollectiveEpilogueFwdINS6_IJSA_SC_SB_EEES9_SE_SG_Li384ELb1ELb0ELb0ELb0EEENS1_36VarlenDynamicPersistentTileSchedulerILi192ELi128ELi384ELi32ELb0ELb0ELb1ELb1ELb0ELb1EEEEEEEEEvNT_6ParamsE:
	.zero		3200


//--------------------- .nv.constant0._ZN7cutlass13device_kernelIN5flash11enable_sm90INS1_16FlashAttnFwdSm90INS1_25CollectiveMainloopFwdSm90ILi2EN4cute5tupleIJNS5_1CILi1EEES8_S8_EEENS6_IJNS7_ILi192EEENS7_ILi144EEENS7_ILi96EEEEEELi96ENS_10bfloat16_tEfNS_4arch4Sm90ELb1ELb0ELb0ELb0ELb0ELb0ELb0ELb0ELb1ELb0ELb0ELb0EEENS1_21CollectiveEpilogueFwdINS6_IJSA_SC_SB_EEES9_SE_SG_Li384ELb0ELb0ELb0ELb0EEENS1_30DynamicPersistentTileSchedulerILi384ELi32ELb0ELb0ELb1EEEEEEEEEvNT_6ParamsE --------------------------
	.section	.nv.constant0._ZN7cutlass13device_kernelIN5flash11enable_sm90INS1_16FlashAttnFwdSm90INS1_25CollectiveMainloopFwdSm90ILi2EN4cute5tupleIJNS5_1CILi1EEES8_S8_EEENS6_IJNS7_ILi192EEENS7_ILi144EEENS7_ILi96EEEEEELi96ENS_10bfloat16_tEfNS_4arch4Sm90ELb1ELb0ELb0ELb0ELb0ELb0ELb0ELb0ELb1ELb0ELb0ELb0EEENS1_21CollectiveEpilogueFwdINS6_IJSA_SC_SB_EEES9_SE_SG_Li384ELb0ELb0ELb0ELb0EEENS1_30DynamicPersistentTileSchedulerILi384ELi32ELb0ELb0ELb1EEEEEEEEEvNT_6ParamsE,"a",@progbits
	.sectionflags	@""
	.align	4
.nv.constant0._ZN7cutlass13device_kernelIN5flash11enable_sm90INS1_16FlashAttnFwdSm90INS1_25CollectiveMainloopFwdSm90ILi2EN4cute5tupleIJNS5_1CILi1EEES8_S8_EEENS6_IJNS7_ILi192EEENS7_ILi144EEENS7_ILi96EEEEEELi96ENS_10bfloat16_tEfNS_4arch4Sm90ELb1ELb0ELb0ELb0ELb0ELb0ELb0ELb0ELb1ELb0ELb0ELb0EEENS1_21CollectiveEpilogueFwdINS6_IJSA_SC_SB_EEES9_SE_SG_Li384ELb0ELb0ELb0ELb0EEENS1_30DynamicPersistentTileSchedulerILi384ELi32ELb0ELb0ELb1EEEEEEEEEvNT_6ParamsE:
	.zero		3584


//--------------------- .nv.constant0._ZN7cutlass13device_kernelIN5flash11enable_sm90INS1_16FlashAttnFwdSm90INS1_25CollectiveMainloopFwdSm90ILi2EN4cute5tupleIJNS5_1CILi1EEES8_S8_EEENS6_IJNS7_ILi192EEENS7_ILi144EEENS7_ILi96EEEEEELi96ENS_10bfloat16_tEfNS_4arch4Sm90ELb1ELb0ELb0ELb1ELb0ELb0ELb0ELb0ELb1ELb0ELb0ELb0EEENS1_21CollectiveEpilogueFwdINS6_IJSA_SC_SB_EEES9_SE_SG_Li384ELb1ELb0ELb0ELb0EEENS1_36VarlenDynamicPersistentTileSchedulerILi192ELi144ELi384ELi32ELb0ELb0ELb1ELb1ELb1ELb1EEEEEEEEEvNT_6ParamsE --------------------------
	.section	.nv.constant0._ZN7cutlass13device_kernelIN5flash11enable_sm90INS1_16FlashAttnFwdSm90INS1_25CollectiveMainloopFwdSm90ILi2EN4cute5tupleIJNS5_1CILi1EEES8_S8_EEENS6_IJNS7_ILi192EEENS7_ILi144EEENS7_ILi96EEEEEELi96ENS_10bfloat16_tEfNS_4arch4Sm90ELb1ELb0ELb0ELb1ELb0ELb0ELb0ELb0ELb1ELb0ELb0ELb0EEENS1_21CollectiveEpilogueFwdINS6_IJSA_SC_SB_EEES9_SE_SG_Li384ELb1ELb0ELb0ELb0EEENS1_36VarlenDynamicPersistentTileSchedulerILi192ELi144ELi384ELi32ELb0ELb0ELb1ELb1ELb1ELb1EEEEEEEEEvNT_6ParamsE,"a",@progbits
	.sectionflags	@""
	.align	4
.nv.constant0._ZN7cutlass13device_kernelIN5flash11enable_sm90INS1_16FlashAttnFwdSm90INS1_25CollectiveMainloopFwdSm90ILi2EN4cute5tupleIJNS5_1CILi1EEES8_S8_EEENS6_IJNS7_ILi192EEENS7_ILi144EEENS7_ILi96EEEEEELi96ENS_10bfloat16_tEfNS_4arch4Sm90ELb1ELb0ELb0ELb1ELb0ELb0ELb0ELb0ELb1ELb0ELb0ELb0EEENS1_21CollectiveEpilogueFwdINS6_IJSA_SC_SB_EEES9_SE_SG_Li384ELb1ELb0ELb0ELb0EEENS1_36VarlenDynamicPersistentTileSchedulerILi192ELi144ELi384ELi32ELb0ELb0ELb1ELb1ELb1ELb1EEEEEEEEEvNT_6ParamsE:
	.zero		3200


//--------------------- .nv.constant0._ZN7cutlass13device_kernelIN5flash11enable_sm90INS1_16FlashAttnFwdSm90INS1_25CollectiveMainloopFwdSm90ILi2EN4cute5tupleIJNS5_1CILi1EEES8_S8_EEENS6_IJNS7_ILi192EEENS7_ILi144EEENS7_ILi96EEEEEELi96ENS_10bfloat16_tEfNS_4arch4Sm90ELb1ELb0ELb0ELb1ELb0ELb1ELb0ELb0ELb1ELb0ELb0ELb0EEENS1_21CollectiveEpilogueFwdINS6_IJSA_SC_SB_EEES9_SE_SG_Li384ELb1ELb0ELb0ELb0EEENS1_36VarlenDynamicPersistentTileSchedulerILi192ELi144ELi384ELi32ELb0ELb0ELb1ELb1ELb1ELb1EEEEEEEEEvNT_6ParamsE --------------------------
	.section	.nv.constant0._ZN7cutlass13device_kernelIN5flash11enable_sm90INS1_16FlashAttnFwdSm90INS1_25CollectiveMainloopFwdSm90ILi2EN4cute5tupleIJNS5_1CILi1EEES8_S8_EEENS6_IJNS7_ILi192EEENS7_ILi144EEENS7_ILi96EEEEEELi96ENS_10bfloat16_tEfNS_4arch4Sm90ELb1ELb0ELb0ELb1ELb0ELb1ELb0ELb0ELb1ELb0ELb0ELb0EEENS1_21CollectiveEpilogueFwdINS6_IJSA_SC_SB_EEES9_SE_SG_Li384ELb1ELb0ELb0ELb0EEENS1_36VarlenDynamicPersistentTileSchedulerILi192ELi144ELi384ELi32ELb0ELb0ELb1ELb1ELb1ELb1EEEEEEEEEvNT_6ParamsE,"a",@progbits
	.sectionflags	@""
	.align	4
.nv.constant0._ZN7cutlass13device_kernelIN5flash11enable_sm90INS1_16FlashAttnFwdSm90INS1_25CollectiveMainloopFwdSm90ILi2EN4cute5tupleIJNS5_1CILi1EEES8_S8_EEENS6_IJNS7_ILi192EEENS7_ILi144EEENS7_ILi96EEEEEELi96ENS_10bfloat16_tEfNS_4arch4Sm90ELb1ELb0ELb0ELb1ELb0ELb1ELb0ELb0ELb1ELb0ELb0ELb0EEENS1_21CollectiveEpilogueFwdINS6_IJSA_SC_SB_EEES9_SE_SG_Li384ELb1ELb0ELb0ELb0EEENS1_36VarlenDynamicPersistentTileSchedulerILi192ELi144ELi384ELi32ELb0ELb0ELb1ELb1ELb1ELb1EEEEEEEEEvNT_6ParamsE:
	.zero		3200


//--------------------- .nv.constant0._ZN7cutlass13device_kernelIN5flash11enable_sm90INS1_16FlashAttnFwdSm90INS1_25CollectiveMainloopFwdSm90ILi2EN4cute5tupleIJNS5_1CILi1EEES8_S8_EEENS6_IJNS7_ILi192EEESA_NS7_ILi64EEEEEELi64ENS_10bfloat16_tEfNS_4arch4Sm90ELb0ELb0ELb0ELb0ELb0ELb0ELb0ELb0ELb1ELb0ELb0ELb0EEENS1_21CollectiveEpilogueFwdINS6_IJSA_SB_SA_EEES9_SD_SF_Li384ELb0ELb0ELb0ELb0EEENS1_29StaticPersistentTileSchedulerILb0EEEEEEEEEvNT_6ParamsE --------------------------
	.section	.nv.constant0._ZN7cutlass13device_kernelIN5flash11enable_sm90INS1_16FlashAttnFwdSm90INS1_25CollectiveMainloopFwdSm90ILi2EN4cute5tupleIJNS5_1CILi1EEES8_S8_EEENS6_IJNS7_ILi192EEESA_NS7_ILi64EEEEEELi64ENS_10bfloat16_tEfNS_4arch4Sm90ELb0ELb0ELb0ELb0ELb0ELb0ELb0ELb0ELb1ELb0ELb0ELb0EEENS1_21CollectiveEpilogueFwdINS6_IJSA_SB_SA_EEES9_SD_SF_Li384ELb0ELb0ELb0ELb0EEENS1_29StaticPersistentTileSchedulerILb0EEEEEEEEEvNT_6ParamsE,"a",@progbits
	.sectionflags	@""
	.align	4
.nv.constant0._ZN7cutlass13device_kernelIN5flash11enable_sm90INS1_16FlashAttnFwdSm90INS1_25CollectiveMainloopFwdSm90ILi2EN4cute5tupleIJNS5_1CILi1EEES8_S8_EEENS6_IJNS7_ILi192EEESA_NS7_ILi64EEEEEELi64ENS_10bfloat16_tEfNS_4arch4Sm90ELb0ELb0ELb0ELb0ELb0ELb0ELb0ELb0ELb1ELb0ELb0ELb0EEENS1_21CollectiveEpilogueFwdINS6_IJSA_SB_SA_EEES9_SD_SF_Li384ELb0ELb0ELb0ELb0EEENS1_29StaticPersistentTileSchedulerILb0EEEEEEEEEvNT_6ParamsE:
	.zero		3584


//--------------------- .nv.constant0._ZN7cutlass13device_kernelIN5flash11enable_sm90INS1_16FlashAttnFwdSm90INS1_25CollectiveMainloopFwdSm90ILi2EN4cute5tupleIJNS5_1CILi1EEES8_S8_EEENS6_IJNS7_ILi192EEESA_NS7_ILi64EEEEEELi64ENS_10bfloat16_tEfNS_4arch4Sm90ELb0ELb0ELb0ELb1ELb0ELb0ELb0ELb0ELb1ELb0ELb0ELb0EEENS1_21CollectiveEpilogueFwdINS6_IJSA_SB_SA_EEES9_SD_SF_Li384ELb1ELb0ELb0ELb0EEENS1_36VarlenDynamicPersistentTileSchedulerILi192ELi192ELi384ELi32ELb0ELb0ELb1ELb0ELb1ELb1EEEEEEEEEvNT_6ParamsE --------------------------
	.section	.nv.constant0._ZN7cutlass13device_kernelIN5flash11enable_sm90INS1_16FlashAttnFwdSm90INS1_25CollectiveMainloopFwdSm90ILi2EN4cute5tupleIJNS5_1CILi1EEES8_S8_EEENS6_IJNS7_ILi192EEESA_NS7_ILi64EEEEEELi64ENS_10bfloat16_tEfNS_4arch4Sm90ELb0ELb0ELb0ELb1ELb0ELb0ELb0ELb0ELb1ELb0ELb0ELb0EEENS1_21CollectiveEpilogueFwdINS6_IJSA_SB_SA_EEES9_SD_SF_Li384ELb1ELb0ELb0ELb0EEENS1_36VarlenDynamicPersistentTileSchedulerILi192ELi192ELi384ELi32ELb0ELb0ELb1ELb0ELb1ELb1EEEEEEEEEvNT_6ParamsE,"a",@progbits
	.sectionflags	@""
	.align	4
.nv.constant0._ZN7cutlass13device_kernelIN5flash11enable_sm90INS1_16FlashAttnFwdSm90INS1_25CollectiveMainloopFwdSm90ILi2EN4cute5tupleIJNS5_1CILi1EEES8_S8_EEENS6_IJNS7_ILi192EEESA_NS7_ILi64EEEEEELi64ENS_10bfloat16_tEfNS_4arch4Sm90ELb0ELb0ELb0ELb1ELb0ELb0ELb0ELb0ELb1ELb0ELb0ELb0EEENS1_21CollectiveEpilogueFwdINS6_IJSA_SB_SA_EEES9_SD_SF_Li384ELb1ELb0ELb0ELb0EEENS1_36VarlenDynamicPersistentTileSchedulerILi192ELi192ELi384ELi32ELb0ELb0ELb1ELb0ELb1ELb1EEEEEEEEEvNT_6ParamsE:
	.zero		3200


//--------------------- .nv.constant0._ZN7cutlass13device_kernelIN5flash11enable_sm90INS1_16FlashAttnFwdSm90INS1_25CollectiveMainloopFwdSm90ILi2EN4cute5tupleIJNS5_1CILi1EEES8_S8_EEENS6_IJNS7_ILi192EEESA_NS7_ILi64EEEEEELi64ENS_10bfloat16_tEfNS_4arch4Sm90ELb0ELb0ELb0ELb1ELb0ELb1ELb0ELb0ELb1ELb0ELb0ELb0EEENS1_21CollectiveEpilogueFwdINS6_IJSA_SB_SA_EEES9_SD_SF_Li384ELb1ELb0ELb0ELb0EEENS1_36VarlenDynamicPersistentTileSchedulerILi192ELi192ELi384ELi32ELb0ELb0ELb1ELb0ELb1ELb1EEEEEEEEEvNT_6ParamsE --------------------------
	.section	.nv.constant0._ZN7cutlass13device_kernelIN5flash11enable_sm90INS1_16FlashAttnFwdSm90INS1_25CollectiveMainloopFwdSm90ILi2EN4cute5tupleIJNS5_1CILi1EEES8_S8_EEENS6_IJNS7_ILi192EEESA_NS7_ILi64EEEEEELi64ENS_10bfloat16_tEfNS_4arch4Sm90ELb0ELb0ELb0ELb1ELb0ELb1ELb0ELb0ELb1ELb0ELb0ELb0EEENS1_21CollectiveEpilogueFwdINS6_IJSA_SB_SA_EEES9_SD_SF_Li384ELb1ELb0ELb0ELb0EEENS1_36VarlenDynamicPersistentTileSchedulerILi192ELi192ELi384ELi32ELb0ELb0ELb1ELb0ELb1ELb1EEEEEEEEEvNT_6ParamsE,"a",@progbits
	.sectionflags	@""
	.align	4
.nv.constant0._ZN7cutlass13device_kernelIN5flash11enable_sm90INS1_16FlashAttnFwdSm90INS1_25CollectiveMainloopFwdSm90ILi2EN4cute5tupleIJNS5_1CILi1EEES8_S8_EEENS6_IJNS7_ILi192EEESA_NS7_ILi64EEEEEELi64ENS_10bfloat16_tEfNS_4arch4Sm90ELb0ELb0ELb0ELb1ELb0ELb1ELb0ELb0ELb1ELb0ELb0ELb0EEENS1_21CollectiveEpilogueFwdINS6_IJSA_SB_SA_EEES9_SD_SF_Li384ELb1ELb0ELb0ELb0EEENS1_36VarlenDynamicPersistentTileSchedulerILi192ELi192ELi384ELi32ELb0ELb0ELb1ELb0ELb1ELb1EEEEEEEEEvNT_6ParamsE:
	.zero		3200


//--------------------- .nv.constant0._ZN7cutlass13device_kernelIN5flash11enable_sm90INS1_16FlashAttnFwdSm90INS1_25CollectiveMainloopFwdSm90ILi2EN4cute5tupleIJNS5_1CILi1EEES8_S8_EEENS6_IJNS7_ILi192EEENS7_ILi128EEENS7_ILi64EEEEEELi64ENS_10bfloat16_tEfNS_4arch4Sm90ELb0ELb1ELb0ELb0ELb0ELb0ELb0ELb1ELb1ELb0ELb0ELb0EEENS1_21CollectiveEpilogueFwdINS6_IJSA_SC_SB_EEES9_SE_SG_Li384ELb0ELb0ELb0ELb0EEENS1_30DynamicPersistentTileSchedulerILi384ELi32ELb0ELb0ELb1EEEEEEEEEvNT_6ParamsE --------------------------
	.section	.nv.constant0._ZN7cutlass13device_kernelIN5flash11enable_sm90INS1_16FlashAttnFwdSm90INS1_25CollectiveMainloopFwdSm90ILi2EN4cute5tupleIJNS5_1CILi1EEES8_S8_EEENS6_IJNS7_ILi192EEENS7_ILi128EEENS7_ILi64EEEEEELi64ENS_10bfloat16_tEfNS_4arch4Sm90ELb0ELb1ELb0ELb0ELb0ELb0ELb0ELb1ELb1ELb0ELb0ELb0EEENS1_21CollectiveEpilogueFwdINS6_IJSA_SC_SB_EEES9_SE_SG_Li384ELb0ELb0ELb0ELb0EEENS1_30DynamicPersistentTileSchedulerILi384ELi32ELb0ELb0ELb1EEEEEEEEEvNT_6ParamsE,"a",@progbits
	.sectionflags	@""
	.align	4
.nv.constant0._ZN7cutlass13device_kernelIN5flash11enable_sm90INS1_16FlashAttnFwdSm90INS1_25CollectiveMainloopFwdSm90ILi2EN4cute5tupleIJNS5_1CILi1EEES8_S8_EEENS6_IJNS7_ILi192EEENS7_ILi128EEENS7_ILi64EEEEEELi64ENS_10bfloat16_tEfNS_4arch4Sm90ELb0ELb1ELb0ELb0ELb0ELb0ELb0ELb1ELb1ELb0ELb0ELb0EEENS1_21CollectiveEpilogueFwdINS6_IJSA_SC_SB_EEES9_SE_SG_Li384ELb0ELb0ELb0ELb0EEENS1_30DynamicPersistentTileSchedulerILi384ELi32ELb0ELb0ELb1EEEEEEEEEvNT_6ParamsE:
	.zero		3584


//--------------------- .nv.constant0._ZN7cutlass13device_kernelIN5flash11enable_sm90INS1_16FlashAttnFwdSm90INS1_25CollectiveMainloopFwdSm90ILi2EN4cute5tupleIJNS5_1CILi1EEES8_S8_EEENS6_IJNS7_ILi192EEENS7_ILi128EEENS7_ILi64EEEEEELi64ENS_10bfloat16_tEfNS_4arch4Sm90ELb0ELb1ELb0ELb1ELb0ELb0ELb0ELb1ELb1ELb0ELb0ELb0EEENS1_21CollectiveEpilogueFwdINS6_IJSA_SC_SB_EEES9_SE_SG_Li384ELb1ELb0ELb0ELb0EEENS1_36VarlenDynamicPersistentTileSchedulerILi192ELi128ELi384ELi32ELb0ELb0ELb1ELb1ELb0ELb1EEEEEEEEEvNT_6ParamsE --------------------------
	.section	.nv.constant0._ZN7cutlass13device_kernelIN5flash11enable_sm90INS1_16FlashAttnFwdSm90INS1_25CollectiveMainloopFwdSm90ILi2EN4cute5tupleIJNS5_1CILi1EEES8_S8_EEENS6_IJNS7_ILi192EEENS7_ILi128EEENS7_ILi64EEEEEELi64ENS_10bfloat16_tEfNS_4arch4Sm90ELb0ELb1ELb0ELb1ELb0ELb0ELb0ELb1ELb1ELb0ELb0ELb0EEENS1_21CollectiveEpilogueFwdINS6_IJSA_SC_SB_EEES9_SE_SG_Li384ELb1ELb0ELb0ELb0EEENS1_36VarlenDynamicPersistentTileSchedulerILi192ELi128ELi384ELi32ELb0ELb0ELb1ELb1ELb0ELb1EEEEEEEEEvNT_6ParamsE,"a",@progbits
	.sectionflags	@""
	.align	4
.nv.constant0._ZN7cutlass13device_kernelIN5flash11enable_sm90INS1_16FlashAttnFwdSm90INS1_25CollectiveMainloopFwdSm90ILi2EN4cute5tupleIJNS5_1CILi1EEES8_S8_EEENS6_IJNS7_ILi192EEENS7_ILi128EEENS7_ILi64EEEEEELi64ENS_10bfloat16_tEfNS_4arch4Sm90ELb0ELb1ELb0ELb1ELb0ELb0ELb0ELb1ELb1ELb0ELb0ELb0EEENS1_21CollectiveEpilogueFwdINS6_IJSA_SC_SB_EEES9_SE_SG_Li384ELb1ELb0ELb0ELb0EEENS1_36VarlenDynamicPersistentTileSchedulerILi192ELi128ELi384ELi32ELb0ELb0ELb1ELb1ELb0ELb1EEEEEEEEEvNT_6ParamsE:
	.zero		3200


//--------------------- .nv.constant0._ZN7cutlass13device_kernelIN5flash11enable_sm90INS1_16FlashAttnFwdSm90INS1_25CollectiveMainloopFwdSm90ILi2EN4cute5tupleIJNS5_1CILi1EEES8_S8_EEENS6_IJNS7_ILi192EEENS7_ILi128EEENS7_ILi64EEEEEELi64ENS_10bfloat16_tEfNS_4arch4Sm90ELb0ELb1ELb0ELb1ELb0ELb1ELb0ELb1ELb1ELb0ELb0ELb0EEENS1_21CollectiveEpilogueFwdINS6_IJSA_SC_SB_EEES9_SE_SG_Li384ELb1ELb0ELb0ELb0EEENS1_36VarlenDynamicPersistentTileSchedulerILi192ELi128ELi384ELi32ELb0ELb0ELb1ELb1ELb0ELb1EEEEEEEEEvNT_6ParamsE --------------------------
	.section	.nv.constant0._ZN7cutlass13device_kernelIN5flash11enable_sm90INS1_16FlashAttnFwdSm90INS1_25CollectiveMainloopFwdSm90ILi2EN4cute5tupleIJNS5_1CILi1EEES8_S8_EEENS6_IJNS7_ILi192EEENS7_ILi128EEENS7_ILi64EEEEEELi64ENS_10bfloat16_tEfNS_4arch4Sm90ELb0ELb1ELb0ELb1ELb0ELb1ELb0ELb1ELb1ELb0ELb0ELb0EEENS1_21CollectiveEpilogueFwdINS6_IJSA_SC_SB_EEES9_SE_SG_Li384ELb1ELb0ELb0ELb0EEENS1_36VarlenDynamicPersistentTileSchedulerILi192ELi128ELi384ELi32ELb0ELb0ELb1ELb1ELb0ELb1EEEEEEEEEvNT_6ParamsE,"a",@progbits
	.sectionflags	@""
	.align	4
.nv.constant0._ZN7cutlass13device_kernelIN5flash11enable_sm90INS1_16FlashAttnFwdSm90INS1_25CollectiveMainloopFwdSm90ILi2EN4cute5tupleIJNS5_1CILi1EEES8_S8_EEENS6_IJNS7_ILi192EEENS7_ILi128EEENS7_ILi64EEEEEELi64ENS_10bfloat16_tEfNS_4arch4Sm90ELb0ELb1ELb0ELb1ELb0ELb1ELb0ELb1ELb1ELb0ELb0ELb0EEENS1_21CollectiveEpilogueFwdINS6_IJSA_SC_SB_EEES9_SE_SG_Li384ELb1ELb0ELb0ELb0EEENS1_36VarlenDynamicPersistentTileSchedulerILi192ELi128ELi384ELi32ELb0ELb0ELb1ELb1ELb0ELb1EEEEEEEEEvNT_6ParamsE:
	.zero		3200


//--------------------- .nv.constant0._ZN7cutlass13device_kernelIN5flash11enable_sm90INS1_16FlashAttnFwdSm90INS1_25CollectiveMainloopFwdSm90ILi2EN4cute5tupleIJNS5_1CILi1EEES8_S8_EEENS6_IJNS7_ILi192EEENS7_ILi128EEENS7_ILi64EEEEEELi64ENS_10bfloat16_tEfNS_4arch4Sm90ELb1ELb0ELb0ELb0ELb0ELb0ELb0ELb1ELb1ELb0ELb0ELb0EEENS1_21CollectiveEpilogueFwdINS6_IJSA_SC_SB_EEES9_SE_SG_Li384ELb0ELb0ELb0ELb0EEENS1_30DynamicPersistentTileSchedulerILi384ELi32ELb0ELb0ELb1EEEEEEEEEvNT_6ParamsE --------------------------
	.section	.nv.constant0._ZN7cutlass13device_kernelIN5flash11enable_sm90INS1_16FlashAttnFwdSm90INS1_25CollectiveMainloopFwdSm90ILi2EN4cute5tupleIJNS5_1CILi1EEES8_S8_EEENS6_IJNS7_ILi192EEENS7_ILi128EEENS7_ILi64EEEEEELi64ENS_10bfloat16_tEfNS_4arch4Sm90ELb1ELb0ELb0ELb0ELb0ELb0ELb0ELb1ELb1ELb0ELb0ELb0EEENS1_21CollectiveEpilogueFwdINS6_IJSA_SC_SB_EEES9_SE_SG_Li384ELb0ELb0ELb0ELb0EEENS1_30DynamicPersistentTileSchedulerILi384ELi32ELb0ELb0ELb1EEEEEEEEEvNT_6ParamsE,"a",@progbits
	.sectionflags	@""
	.align	4
.nv.constant0._ZN7cutlass13device_kernelIN5flash11enable_sm90INS1_16FlashAttnFwdSm90INS1_25CollectiveMainloopFwdSm90ILi2EN4cute5tupleIJNS5_1CILi1EEES8_S8_EEENS6_IJNS7_ILi192EEENS7_ILi128EEENS7_ILi64EEEEEELi64ENS_10bfloat16_tEfNS_4arch4Sm90ELb1ELb0ELb0ELb0ELb0ELb0ELb0ELb1ELb1ELb0ELb0ELb0EEENS1_21CollectiveEpilogueFwdINS6_IJSA_SC_SB_EEES9_SE_SG_Li384ELb0ELb0ELb0ELb0EEENS1_30DynamicPersistentTileSchedulerILi384ELi32ELb0ELb0ELb1EEEEEEEEEvNT_6ParamsE:
	.zero		3584


//--------------------- .nv.constant0._ZN7cutlass13device_kernelIN5flash11enable_sm90INS1_16FlashAttnFwdSm90INS1_25CollectiveMainloopFwdSm90ILi2EN4cute5tupleIJNS5_1CILi1EEES8_S8_EEENS6_IJNS7_ILi192EEENS7_ILi128EEENS7_ILi64EEEEEELi64ENS_10bfloat16_tEfNS_4arch4Sm90ELb1ELb0ELb0ELb1ELb0ELb0ELb0ELb1ELb1ELb0ELb0ELb0EEENS1_21CollectiveEpilogueFwdINS6_IJSA_SC_SB_EEES9_SE_SG_Li384ELb1ELb0ELb0ELb0EEENS1_36VarlenDynamicPersistentTileSchedulerILi192ELi128ELi384ELi32ELb0ELb0ELb1ELb1ELb1ELb1EEEEEEEEEvNT_6ParamsE --------------------------
	.section	.nv.constant0._ZN7cutlass13device_kernelIN5flash11enable_sm90INS1_16FlashAttnFwdSm90INS1_25CollectiveMainloopFwdSm90ILi2EN4cute5tupleIJNS5_1CILi1EEES8_S8_EEENS6_IJNS7_ILi192EEENS7_ILi128EEENS7_ILi64EEEEEELi64ENS_10bfloat16_tEfNS_4arch4Sm90ELb1ELb0ELb0ELb1ELb0ELb0ELb0ELb1ELb1ELb0ELb0ELb0EEENS1_21CollectiveEpilogueFwdINS6_IJSA_SC_SB_EEES9_SE_SG_Li384ELb1ELb0ELb0ELb0EEENS1_36VarlenDynamicPersistentTileSchedulerILi192ELi128ELi384ELi32ELb0ELb0ELb1ELb1ELb1ELb1EEEEEEEEEvNT_6ParamsE,"a",@progbits
	.sectionflags	@""
	.align	4
.nv.constant0._ZN7cutlass13device_kernelIN5flash11enable_sm90INS1_16FlashAttnFwdSm90INS1_25CollectiveMainloopFwdSm90ILi2EN4cute5tupleIJNS5_1CILi1EEES8_S8_EEENS6_IJNS7_ILi192EEENS7_ILi128EEENS7_ILi64EEEEEELi64ENS_10bfloat16_tEfNS_4arch4Sm90ELb1ELb0ELb0ELb1ELb0ELb0ELb0ELb1ELb1ELb0ELb0ELb0EEENS1_21CollectiveEpilogueFwdINS6_IJSA_SC_SB_EEES9_SE_SG_Li384ELb1ELb0ELb0ELb0EEENS1_36VarlenDynamicPersistentTileSchedulerILi192ELi128ELi384ELi32ELb0ELb0ELb1ELb1ELb1ELb1EEEEEEEEEvNT_6ParamsE:
	.zero		3200


//--------------------- .nv.constant0._ZN7cutlass13device_kernelIN5flash11enable_sm90INS1_16FlashAttnFwdSm90INS1_25CollectiveMainloopFwdSm90ILi2EN4cute5tupleIJNS5_1CILi1EEES8_S8_EEENS6_IJNS7_ILi192EEENS7_ILi128EEENS7_ILi64EEEEEELi64ENS_10bfloat16_tEfNS_4arch4Sm90ELb1ELb0ELb0ELb1ELb0ELb1ELb0ELb1ELb1ELb0ELb0ELb0EEENS1_21CollectiveEpilogueFwdINS6_IJSA_SC_SB_EEES9_SE_SG_Li384ELb1ELb0ELb0ELb0EEENS1_36VarlenDynamicPersistentTileSchedulerILi192ELi128ELi384ELi32ELb0ELb0ELb1ELb1ELb1ELb1EEEEEEEEEvNT_6ParamsE --------------------------
	.section	.nv.constant0._ZN7cutlass13device_kernelIN5flash11enable_sm90INS1_16FlashAttnFwdSm90INS1_25CollectiveMainloopFwdSm90ILi2EN4cute5tupleIJNS5_1CILi1EEES8_S8_EEENS6_IJNS7_ILi192EEENS7_ILi128EEENS7_ILi64EEEEEELi64ENS_10bfloat16_tEfNS_4arch4Sm90ELb1ELb0ELb0ELb1ELb0ELb1ELb0ELb1ELb1ELb0ELb0ELb0EEENS1_21CollectiveEpilogueFwdINS6_IJSA_SC_SB_EEES9_SE_SG_Li384ELb1ELb0ELb0ELb0EEENS1_36VarlenDynamicPersistentTileSchedulerILi192ELi128ELi384ELi32ELb0ELb0ELb1ELb1ELb1ELb1EEEEEEEEEvNT_6ParamsE,"a",@progbits
	.sectionflags	@""
	.align	4
.nv.constant0._ZN7cutlass13device_kernelIN5flash11enable_sm90INS1_16FlashAttnFwdSm90INS1_25CollectiveMainloopFwdSm90ILi2EN4cute5tupleIJNS5_1CILi1EEES8_S8_EEENS6_IJNS7_ILi192EEENS7_ILi128EEENS7_ILi64EEEEEELi64ENS_10bfloat16_tEfNS_4arch4Sm90ELb1ELb0ELb0ELb1ELb0ELb1ELb0ELb1ELb1ELb0ELb0ELb0EEENS1_21CollectiveEpilogueFwdINS6_IJSA_SC_SB_EEES9_SE_SG_Li384ELb1ELb0ELb0ELb0EEENS1_36VarlenDynamicPersistentTileSchedulerILi192ELi128ELi384ELi32ELb0ELb0ELb1ELb1ELb1ELb1EEEEEEEEEvNT_6ParamsE:
	.zero		3200


//--------------------- SYMBOLS --------------------------

	.type		.nv.reservedSmem.offset0,@object
	.size		.nv.reservedSmem.offset0,0x4
	.type		__assertfail,@function
